	.target	sm_103a

	.elftype	@"ET_EXEC"


//--------------------- .note.nv.tkinfo           --------------------------
	.section	.note.nv.tkinfo,"",@"SHT_NOTE"
	.sectionflags	@"SHF_NOTE_NV_TKINFO"
	.tkinfo
        /*0018*/ 	.word	0x00000002
        /*0030*/ 	.string	""
        /*0030*/ 	.string	"ptxas"
        /*0030*/ 	.string	"Cuda compilation tools, release 13.0, V13.0.88"
        /*0030*/ 	.string	"Build cuda_13.0.r13.0/compiler.36424714_0"
        /*0030*/ 	.string	"-arch sm_103a -m 64 "



//--------------------- .note.nv.cuinfo           --------------------------
	.section	.note.nv.cuinfo,"",@"SHT_NOTE"
	.sectionflags	@"SHF_NOTE_NV_CUINFO"
        /*0018*/ 	.short	0x0002
        /*001a*/ 	.short	0x0067
        /*001c*/ 	.short	0x0082
	.zero		2


//--------------------- .nv.info                  --------------------------
	.section	.nv.info,"",@"SHT_CUDA_INFO"
	.align	4


	//----- nvinfo : EIATTR_REGCOUNT
	.align		4
        /*0000*/ 	.byte	0x04, 0x2f
        /*0002*/ 	.short	(.L_29 - .L_28)
	.align		4
.L_28:
        /*0004*/ 	.word	index@(_Z25selective_scan_bwd_kernelI32Selective_Scan_bwd_kernel_traitsILi32ELi4ELb1ELb1ELb1ELb1ELb1EffEEv12SSMParamsBwd)
        /*0008*/ 	.word	0x00000080


	//----- nvinfo : EIATTR_FRAME_SIZE
	.align		4
.L_29:
        /*000c*/ 	.byte	0x04, 0x11
        /*000e*/ 	.short	(.L_31 - .L_30)
	.align		4
.L_30:
        /*0010*/ 	.word	index@(_Z25selective_scan_bwd_kernelI32Selective_Scan_bwd_kernel_traitsILi32ELi4ELb1ELb1ELb1ELb1ELb1EffEEv12SSMParamsBwd)
        /*0014*/ 	.word	0x00000000


	//----- nvinfo : EIATTR_REGCOUNT
	.align		4
.L_31:
        /*0018*/ 	.byte	0x04, 0x2f
        /*001a*/ 	.short	(.L_33 - .L_32)
	.align		4
.L_32:
        /*001c*/ 	.word	index@(_Z25selective_scan_bwd_kernelI32Selective_Scan_bwd_kernel_traitsILi32ELi4ELb1ELb1ELb1ELb1ELb0EffEEv12SSMParamsBwd)
        /*0020*/ 	.word	0x0000007f


	//----- nvinfo : EIATTR_FRAME_SIZE
	.align		4
.L_33:
        /*0024*/ 	.byte	0x04, 0x11
        /*0026*/ 	.short	(.L_35 - .L_34)
	.align		4
.L_34:
        /*0028*/ 	.word	index@(_Z25selective_scan_bwd_kernelI32Selective_Scan_bwd_kernel_traitsILi32ELi4ELb1ELb1ELb1ELb1ELb0EffEEv12SSMParamsBwd)
        /*002c*/ 	.word	0x00000000


	//----- nvinfo : EIATTR_REGCOUNT
	.align		4
.L_35:
        /*0030*/ 	.byte	0x04, 0x2f
        /*0032*/ 	.short	(.L_37 - .L_36)
	.align		4
.L_36:
        /*0034*/ 	.word	index@(_Z25selective_scan_bwd_kernelI32Selective_Scan_bwd_kernel_traitsILi32ELi4ELb1ELb1ELb1ELb0ELb1EffEEv12SSMParamsBwd)
        /*0038*/ 	.word	0x0000007f


	//----- nvinfo : EIATTR_FRAME_SIZE
	.align		4
.L_37:
        /*003c*/ 	.byte	0x04, 0x11
        /*003e*/ 	.short	(.L_39 - .L_38)
	.align		4
.L_38:
        /*0040*/ 	.word	index@(_Z25selective_scan_bwd_kernelI32Selective_Scan_bwd_kernel_traitsILi32ELi4ELb1ELb1ELb1ELb0ELb1EffEEv12SSMParamsBwd)
        /*0044*/ 	.word	0x00000000


	//----- nvinfo : EIATTR_REGCOUNT
	.align		4
.L_39:
        /*0048*/ 	.byte	0x04, 0x2f
        /*004a*/ 	.short	(.L_41 - .L_40)
	.align		4
.L_40:
        /*004c*/ 	.word	index@(_Z25selective_scan_bwd_kernelI32Selective_Scan_bwd_kernel_traitsILi32ELi4ELb1ELb1ELb1ELb0ELb0EffEEv12SSMParamsBwd)
        /*0050*/ 	.word	0x00000080


	//----- nvinfo : EIATTR_FRAME_SIZE
	.align		4
.L_41:
        /*0054*/ 	.byte	0x04, 0x11
        /*0056*/ 	.short	(.L_43 - .L_42)
	.align		4
.L_42:
        /*0058*/ 	.word	index@(_Z25selective_scan_bwd_kernelI32Selective_Scan_bwd_kernel_traitsILi32ELi4ELb1ELb1ELb1ELb0ELb0EffEEv12SSMParamsBwd)
        /*005c*/ 	.word	0x00000000


	//----- nvinfo : EIATTR_REGCOUNT
	.align		4
.L_43:
        /*0060*/ 	.byte	0x04, 0x2f
        /*0062*/ 	.short	(.L_45 - .L_44)
	.align		4
.L_44:
        /*0064*/ 	.word	index@(_Z25selective_scan_bwd_kernelI32Selective_Scan_bwd_kernel_traitsILi32ELi4ELb1ELb1ELb0ELb1ELb1EffEEv12SSMParamsBwd)
        /*0068*/ 	.word	0x0000007b


	//----- nvinfo : EIATTR_FRAME_SIZE
	.align		4
.L_45:
        /*006c*/ 	.byte	0x04, 0x11
        /*006e*/ 	.short	(.L_47 - .L_46)
	.align		4
.L_46:
        /*0070*/ 	.word	index@(_Z25selective_scan_bwd_kernelI32Selective_Scan_bwd_kernel_traitsILi32ELi4ELb1ELb1ELb0ELb1ELb1EffEEv12SSMParamsBwd)
        /*0074*/ 	.word	0x00000000


	//----- nvinfo : EIATTR_REGCOUNT
	.align		4
.L_47:
        /*0078*/ 	.byte	0x04, 0x2f
        /*007a*/ 	.short	(.L_49 - .L_48)
	.align		4
.L_48:
        /*007c*/ 	.word	index@(_Z25selective_scan_bwd_kernelI32Selective_Scan_bwd_kernel_traitsILi32ELi4ELb1ELb1ELb0ELb1ELb0EffEEv12SSMParamsBwd)
        /*0080*/ 	.word	0x0000007b


	//----- nvinfo : EIATTR_FRAME_SIZE
	.align		4
.L_49:
        /*0084*/ 	.byte	0x04, 0x11
        /*0086*/ 	.short	(.L_51 - .L_50)
	.align		4
.L_50:
        /*0088*/ 	.word	index@(_Z25selective_scan_bwd_kernelI32Selective_Scan_bwd_kernel_traitsILi32ELi4ELb1ELb1ELb0ELb1ELb0EffEEv12SSMParamsBwd)
        /*008c*/ 	.word	0x00000000


	//----- nvinfo : EIATTR_REGCOUNT
	.align		4
.L_51:
        /*0090*/ 	.byte	0x04, 0x2f
        /*0092*/ 	.short	(.L_53 - .L_52)
	.align		4
.L_52:
        /*0094*/ 	.word	index@(_Z25selective_scan_bwd_kernelI32Selective_Scan_bwd_kernel_traitsILi32ELi4ELb1ELb1ELb0ELb0ELb1EffEEv12SSMParamsBwd)
        /*0098*/ 	.word	0x0000007a


	//----- nvinfo : EIATTR_FRAME_SIZE
	.align		4
.L_53:
        /*009c*/ 	.byte	0x04, 0x11
        /*009e*/ 	.short	(.L_55 - .L_54)
	.align		4
.L_54:
        /*00a0*/ 	.word	index@(_Z25selective_scan_bwd_kernelI32Selective_Scan_bwd_kernel_traitsILi32ELi4ELb1ELb1ELb0ELb0ELb1EffEEv12SSMParamsBwd)
        /*00a4*/ 	.word	0x00000000


	//----- nvinfo : EIATTR_REGCOUNT
	.align		4
.L_55:
        /*00a8*/ 	.byte	0x04, 0x2f
        /*00aa*/ 	.short	(.L_57 - .L_56)
	.align		4
.L_56:
        /*00ac*/ 	.word	index@(_Z25selective_scan_bwd_kernelI32Selective_Scan_bwd_kernel_traitsILi32ELi4ELb1ELb1ELb0ELb0ELb0EffEEv12SSMParamsBwd)
        /*00b0*/ 	.word	0x00000076


	//----- nvinfo : EIATTR_FRAME_SIZE
	.align		4
.L_57:
        /*00b4*/ 	.byte	0x04, 0x11
        /*00b6*/ 	.short	(.L_59 - .L_58)
	.align		4
.L_58:
        /*00b8*/ 	.word	index@(_Z25selective_scan_bwd_kernelI32Selective_Scan_bwd_kernel_traitsILi32ELi4ELb1ELb1ELb0ELb0ELb0EffEEv12SSMParamsBwd)
        /*00bc*/ 	.word	0x00000000


	//----- nvinfo : EIATTR_REGCOUNT
	.align		4
.L_59:
        /*00c0*/ 	.byte	0x04, 0x2f
        /*00c2*/ 	.short	(.L_61 - .L_60)
	.align		4
.L_60:
        /*00c4*/ 	.word	index@(_Z25selective_scan_bwd_kernelI32Selective_Scan_bwd_kernel_traitsILi32ELi4ELb1ELb0ELb1ELb1ELb1EffEEv12SSMParamsBwd)
        /*00c8*/ 	.word	0x0000007a


	//----- nvinfo : EIATTR_FRAME_SIZE
	.align		4
.L_61:
        /*00cc*/ 	.byte	0x04, 0x11
        /*00ce*/ 	.short	(.L_63 - .L_62)
	.align		4
.L_62:
        /*00d0*/ 	.word	index@(_Z25selective_scan_bwd_kernelI32Selective_Scan_bwd_kernel_traitsILi32ELi4ELb1ELb0ELb1ELb1ELb1EffEEv12SSMParamsBwd)
        /*00d4*/ 	.word	0x00000000


	//----- nvinfo : EIATTR_REGCOUNT
	.align		4
.L_63:
        /*00d8*/ 	.byte	0x04, 0x2f
        /*00da*/ 	.short	(.L_65 - .L_64)
	.align		4
.L_64:
        /*00dc*/ 	.word	index@(_Z25selective_scan_bwd_kernelI32Selective_Scan_bwd_kernel_traitsILi32ELi4ELb1ELb0ELb1ELb1ELb0EffEEv12SSMParamsBwd)
        /*00e0*/ 	.word	0x0000007a


	//----- nvinfo : EIATTR_FRAME_SIZE
	.align		4
.L_65:
        /*00e4*/ 	.byte	0x04, 0x11
        /*00e6*/ 	.short	(.L_67 - .L_66)
	.align		4
.L_66:
        /*00e8*/ 	.word	index@(_Z25selective_scan_bwd_kernelI32Selective_Scan_bwd_kernel_traitsILi32ELi4ELb1ELb0ELb1ELb1ELb0EffEEv12SSMParamsBwd)
        /*00ec*/ 	.word	0x00000000


	//----- nvinfo : EIATTR_REGCOUNT
	.align		4
.L_67:
        /*00f0*/ 	.byte	0x04, 0x2f
        /*00f2*/ 	.short	(.L_69 - .L_68)
	.align		4
.L_68:
        /*00f4*/ 	.word	index@(_Z25selective_scan_bwd_kernelI32Selective_Scan_bwd_kernel_traitsILi32ELi4ELb1ELb0ELb1ELb0ELb1EffEEv12SSMParamsBwd)
        /*00f8*/ 	.word	0x00000079


	//----- nvinfo : EIATTR_FRAME_SIZE
	.align		4
.L_69:
        /*00fc*/ 	.byte	0x04, 0x11
        /*00fe*/ 	.short	(.L_71 - .L_70)
	.align		4
.L_70:
        /*0100*/ 	.word	index@(_Z25selective_scan_bwd_kernelI32Selective_Scan_bwd_kernel_traitsILi32ELi4ELb1ELb0ELb1ELb0ELb1EffEEv12SSMParamsBwd)
        /*0104*/ 	.word	0x00000000


	//----- nvinfo : EIATTR_REGCOUNT
	.align		4
.L_71:
        /*0108*/ 	.byte	0x04, 0x2f
        /*010a*/ 	.short	(.L_73 - .L_72)
	.align		4
.L_72:
        /*010c*/ 	.word	index@(_Z25selective_scan_bwd_kernelI32Selective_Scan_bwd_kernel_traitsILi32ELi4ELb1ELb0ELb1ELb0ELb0EffEEv12SSMParamsBwd)
        /*0110*/ 	.word	0x00000078


	//----- nvinfo : EIATTR_FRAME_SIZE
	.align		4
.L_73:
        /*0114*/ 	.byte	0x04, 0x11
        /*0116*/ 	.short	(.L_75 - .L_74)
	.align		4
.L_74:
        /*0118*/ 	.word	index@(_Z25selective_scan_bwd_kernelI32Selective_Scan_bwd_kernel_traitsILi32ELi4ELb1ELb0ELb1ELb0ELb0EffEEv12SSMParamsBwd)
        /*011c*/ 	.word	0x00000000


	//----- nvinfo : EIATTR_REGCOUNT
	.align		4
.L_75:
        /*0120*/ 	.byte	0x04, 0x2f
        /*0122*/ 	.short	(.L_77 - .L_76)
	.align		4
.L_76:
        /*0124*/ 	.word	index@(_Z25selective_scan_bwd_kernelI32Selective_Scan_bwd_kernel_traitsILi32ELi4ELb1ELb0ELb0ELb1ELb1EffEEv12SSMParamsBwd)
        /*0128*/ 	.word	0x0000005f


	//----- nvinfo : EIATTR_FRAME_SIZE
	.align		4
.L_77:
        /*012c*/ 	.byte	0x04, 0x11
        /*012e*/ 	.short	(.L_79 - .L_78)
	.align		4
.L_78:
        /*0130*/ 	.word	index@(_Z25selective_scan_bwd_kernelI32Selective_Scan_bwd_kernel_traitsILi32ELi4ELb1ELb0ELb0ELb1ELb1EffEEv12SSMParamsBwd)
        /*0134*/ 	.word	0x00000000


	//----- nvinfo : EIATTR_REGCOUNT
	.align		4
.L_79:
        /*0138*/ 	.byte	0x04, 0x2f
        /*013a*/ 	.short	(.L_81 - .L_80)
	.align		4
.L_80:
        /*013c*/ 	.word	index@(_Z25selective_scan_bwd_kernelI32Selective_Scan_bwd_kernel_traitsILi32ELi4ELb1ELb0ELb0ELb1ELb0EffEEv12SSMParamsBwd)
        /*0140*/ 	.word	0x00000060


	//----- nvinfo : EIATTR_FRAME_SIZE
	.align		4
.L_81:
        /*0144*/ 	.byte	0x04, 0x11
        /*0146*/ 	.short	(.L_83 - .L_82)
	.align		4
.L_82:
        /*0148*/ 	.word	index@(_Z25selective_scan_bwd_kernelI32Selective_Scan_bwd_kernel_traitsILi32ELi4ELb1ELb0ELb0ELb1ELb0EffEEv12SSMParamsBwd)
        /*014c*/ 	.word	0x00000000


	//----- nvinfo : EIATTR_REGCOUNT
	.align		4
.L_83:
        /*0150*/ 	.byte	0x04, 0x2f
        /*0152*/ 	.short	(.L_85 - .L_84)
	.align		4
.L_84:
        /*0154*/ 	.word	index@(_Z25selective_scan_bwd_kernelI32Selective_Scan_bwd_kernel_traitsILi32ELi4ELb1ELb0ELb0ELb0ELb1EffEEv12SSMParamsBwd)
        /*0158*/ 	.word	0x00000060


	//----- nvinfo : EIATTR_FRAME_SIZE
	.align		4
.L_85:
        /*015c*/ 	.byte	0x04, 0x11
        /*015e*/ 	.short	(.L_87 - .L_86)
	.align		4
.L_86:
        /*0160*/ 	.word	index@(_Z25selective_scan_bwd_kernelI32Selective_Scan_bwd_kernel_traitsILi32ELi4ELb1ELb0ELb0ELb0ELb1EffEEv12SSMParamsBwd)
        /*0164*/ 	.word	0x00000000


	//----- nvinfo : EIATTR_REGCOUNT
	.align		4
.L_87:
        /*0168*/ 	.byte	0x04, 0x2f
        /*016a*/ 	.short	(.L_89 - .L_88)
	.align		4
.L_88:
        /*016c*/ 	.word	index@(_Z25selective_scan_bwd_kernelI32Selective_Scan_bwd_kernel_traitsILi32ELi4ELb1ELb0ELb0ELb0ELb0EffEEv12SSMParamsBwd)
        /*0170*/ 	.word	0x0000005e


	//----- nvinfo : EIATTR_FRAME_SIZE
	.align		4
.L_89:
        /*0174*/ 	.byte	0x04, 0x11
        /*0176*/ 	.short	(.L_91 - .L_90)
	.align		4
.L_90:
        /*0178*/ 	.word	index@(_Z25selective_scan_bwd_kernelI32Selective_Scan_bwd_kernel_traitsILi32ELi4ELb1ELb0ELb0ELb0ELb0EffEEv12SSMParamsBwd)
        /*017c*/ 	.word	0x00000000


	//----- nvinfo : EIATTR_REGCOUNT
	.align		4
.L_91:
        /*0180*/ 	.byte	0x04, 0x2f
        /*0182*/ 	.short	(.L_93 - .L_92)
	.align		4
.L_92:
        /*0184*/ 	.word	index@(_Z25selective_scan_bwd_kernelI32Selective_Scan_bwd_kernel_traitsILi32ELi4ELb0ELb1ELb1ELb1ELb1EffEEv12SSMParamsBwd)
        /*0188*/ 	.word	0x00000080


	//----- nvinfo : EIATTR_FRAME_SIZE
	.align		4
.L_93:
        /*018c*/ 	.byte	0x04, 0x11
        /*018e*/ 	.short	(.L_95 - .L_94)
	.align		4
.L_94:
        /*0190*/ 	.word	index@(_Z25selective_scan_bwd_kernelI32Selective_Scan_bwd_kernel_traitsILi32ELi4ELb0ELb1ELb1ELb1ELb1EffEEv12SSMParamsBwd)
        /*0194*/ 	.word	0x00000000


	//----- nvinfo : EIATTR_REGCOUNT
	.align		4
.L_95:
        /*0198*/ 	.byte	0x04, 0x2f
        /*019a*/ 	.short	(.L_97 - .L_96)
	.align		4
.L_96:
        /*019c*/ 	.word	index@(_Z25selective_scan_bwd_kernelI32Selective_Scan_bwd_kernel_traitsILi32ELi4ELb0ELb1ELb1ELb1ELb0EffEEv12SSMParamsBwd)
        /*01a0*/ 	.word	0x00000084


	//----- nvinfo : EIATTR_FRAME_SIZE
	.align		4
.L_97:
        /*01a4*/ 	.byte	0x04, 0x11
        /*01a6*/ 	.short	(.L_99 - .L_98)
	.align		4
.L_98:
        /*01a8*/ 	.word	index@(_Z25selective_scan_bwd_kernelI32Selective_Scan_bwd_kernel_traitsILi32ELi4ELb0ELb1ELb1ELb1ELb0EffEEv12SSMParamsBwd)
        /*01ac*/ 	.word	0x00000000


	//----- nvinfo : EIATTR_REGCOUNT
	.align		4
.L_99:
        /*01b0*/ 	.byte	0x04, 0x2f
        /*01b2*/ 	.short	(.L_101 - .L_100)
	.align		4
.L_100:
        /*01b4*/ 	.word	index@(_Z25selective_scan_bwd_kernelI32Selective_Scan_bwd_kernel_traitsILi32ELi4ELb0ELb1ELb1ELb0ELb1EffEEv12SSMParamsBwd)
        /*01b8*/ 	.word	0x00000080


	//----- nvinfo : EIATTR_FRAME_SIZE
	.align		4
.L_101:
        /*01bc*/ 	.byte	0x04, 0x11
        /*01be*/ 	.short	(.L_103 - .L_102)
	.align		4
.L_102:
        /*01c0*/ 	.word	index@(_Z25selective_scan_bwd_kernelI32Selective_Scan_bwd_kernel_traitsILi32ELi4ELb0ELb1ELb1ELb0ELb1EffEEv12SSMParamsBwd)
        /*01c4*/ 	.word	0x00000000


	//----- nvinfo : EIATTR_REGCOUNT
	.align		4
.L_103:
        /*01c8*/ 	.byte	0x04, 0x2f
        /*01ca*/ 	.short	(.L_105 - .L_104)
	.align		4
.L_104:
        /*01cc*/ 	.word	index@(_Z25selective_scan_bwd_kernelI32Selective_Scan_bwd_kernel_traitsILi32ELi4ELb0ELb1ELb1ELb0ELb0EffEEv12SSMParamsBwd)
        /*01d0*/ 	.word	0x00000080


	//----- nvinfo : EIATTR_FRAME_SIZE
	.align		4
.L_105:
        /*01d4*/ 	.byte	0x04, 0x11
        /*01d6*/ 	.short	(.L_107 - .L_106)
	.align		4
.L_106:
        /*01d8*/ 	.word	index@(_Z25selective_scan_bwd_kernelI32Selective_Scan_bwd_kernel_traitsILi32ELi4ELb0ELb1ELb1ELb0ELb0EffEEv12SSMParamsBwd)
        /*01dc*/ 	.word	0x00000000


	//----- nvinfo : EIATTR_REGCOUNT
	.align		4
.L_107:
        /*01e0*/ 	.byte	0x04, 0x2f
        /*01e2*/ 	.short	(.L_109 - .L_108)
	.align		4
.L_108:
        /*01e4*/ 	.word	index@(_Z25selective_scan_bwd_kernelI32Selective_Scan_bwd_kernel_traitsILi32ELi4ELb0ELb1ELb0ELb1ELb1EffEEv12SSMParamsBwd)
        /*01e8*/ 	.word	0x00000080


	//----- nvinfo : EIATTR_FRAME_SIZE
	.align		4
.L_109:
        /*01ec*/ 	.byte	0x04, 0x11
        /*01ee*/ 	.short	(.L_111 - .L_110)
	.align		4
.L_110:
        /*01f0*/ 	.word	index@(_Z25selective_scan_bwd_kernelI32Selective_Scan_bwd_kernel_traitsILi32ELi4ELb0ELb1ELb0ELb1ELb1EffEEv12SSMParamsBwd)
        /*01f4*/ 	.word	0x00000000


	//----- nvinfo : EIATTR_REGCOUNT
	.align		4
.L_111:
        /*01f8*/ 	.byte	0x04, 0x2f
        /*01fa*/ 	.short	(.L_113 - .L_112)
	.align		4
.L_112:
        /*01fc*/ 	.word	index@(_Z25selective_scan_bwd_kernelI32Selective_Scan_bwd_kernel_traitsILi32ELi4ELb0ELb1ELb0ELb1ELb0EffEEv12SSMParamsBwd)
        /*0200*/ 	.word	0x0000007f


	//----- nvinfo : EIATTR_FRAME_SIZE
	.align		4
.L_113:
        /*0204*/ 	.byte	0x04, 0x11
        /*0206*/ 	.short	(.L_115 - .L_114)
	.align		4
.L_114:
        /*0208*/ 	.word	index@(_Z25selective_scan_bwd_kernelI32Selective_Scan_bwd_kernel_traitsILi32ELi4ELb0ELb1ELb0ELb1ELb0EffEEv12SSMParamsBwd)
        /*020c*/ 	.word	0x00000000


	//----- nvinfo : EIATTR_REGCOUNT
	.align		4
.L_115:
        /*0210*/ 	.byte	0x04, 0x2f
        /*0212*/ 	.short	(.L_117 - .L_116)
	.align		4
.L_116:
        /*0214*/ 	.word	index@(_Z25selective_scan_bwd_kernelI32Selective_Scan_bwd_kernel_traitsILi32ELi4ELb0ELb1ELb0ELb0ELb1EffEEv12SSMParamsBwd)
        /*0218*/ 	.word	0x0000007d


	//----- nvinfo : EIATTR_FRAME_SIZE
	.align		4
.L_117:
        /*021c*/ 	.byte	0x04, 0x11
        /*021e*/ 	.short	(.L_119 - .L_118)
	.align		4
.L_118:
        /*0220*/ 	.word	index@(_Z25selective_scan_bwd_kernelI32Selective_Scan_bwd_kernel_traitsILi32ELi4ELb0ELb1ELb0ELb0ELb1EffEEv12SSMParamsBwd)
        /*0224*/ 	.word	0x00000000


	//----- nvinfo : EIATTR_REGCOUNT
	.align		4
.L_119:
        /*0228*/ 	.byte	0x04, 0x2f
        /*022a*/ 	.short	(.L_121 - .L_120)
	.align		4
.L_120:
        /*022c*/ 	.word	index@(_Z25selective_scan_bwd_kernelI32Selective_Scan_bwd_kernel_traitsILi32ELi4ELb0ELb1ELb0ELb0ELb0EffEEv12SSMParamsBwd)
        /*0230*/ 	.word	0x0000007e


	//----- nvinfo : EIATTR_FRAME_SIZE
	.align		4
.L_121:
        /*0234*/ 	.byte	0x04, 0x11
        /*0236*/ 	.short	(.L_123 - .L_122)
	.align		4
.L_122:
        /*0238*/ 	.word	index@(_Z25selective_scan_bwd_kernelI32Selective_Scan_bwd_kernel_traitsILi32ELi4ELb0ELb1ELb0ELb0ELb0EffEEv12SSMParamsBwd)
        /*023c*/ 	.word	0x00000000


	//----- nvinfo : EIATTR_REGCOUNT
	.align		4
.L_123:
        /*0240*/ 	.byte	0x04, 0x2f
        /*0242*/ 	.short	(.L_125 - .L_124)
	.align		4
.L_124:
        /*0244*/ 	.word	index@(_Z25selective_scan_bwd_kernelI32Selective_Scan_bwd_kernel_traitsILi32ELi4ELb0ELb0ELb1ELb1ELb1EffEEv12SSMParamsBwd)
        /*0248*/ 	.word	0x0000007d


	//----- nvinfo : EIATTR_FRAME_SIZE
	.align		4
.L_125:
        /*024c*/ 	.byte	0x04, 0x11
        /*024e*/ 	.short	(.L_127 - .L_126)
	.align		4
.L_126:
        /*0250*/ 	.word	index@(_Z25selective_scan_bwd_kernelI32Selective_Scan_bwd_kernel_traitsILi32ELi4ELb0ELb0ELb1ELb1ELb1EffEEv12SSMParamsBwd)
        /*0254*/ 	.word	0x00000000


	//----- nvinfo : EIATTR_REGCOUNT
	.align		4
.L_127:
        /*0258*/ 	.byte	0x04, 0x2f
        /*025a*/ 	.short	(.L_129 - .L_128)
	.align		4
.L_128:
        /*025c*/ 	.word	index@(_Z25selective_scan_bwd_kernelI32Selective_Scan_bwd_kernel_traitsILi32ELi4ELb0ELb0ELb1ELb1ELb0EffEEv12SSMParamsBwd)
        /*0260*/ 	.word	0x0000007e


	//----- nvinfo : EIATTR_FRAME_SIZE
	.align		4
.L_129:
        /*0264*/ 	.byte	0x04, 0x11
        /*0266*/ 	.short	(.L_131 - .L_130)
	.align		4
.L_130:
        /*0268*/ 	.word	index@(_Z25selective_scan_bwd_kernelI32Selective_Scan_bwd_kernel_traitsILi32ELi4ELb0ELb0ELb1ELb1ELb0EffEEv12SSMParamsBwd)
        /*026c*/ 	.word	0x00000000


	//----- nvinfo : EIATTR_REGCOUNT
	.align		4
.L_131:
        /*0270*/ 	.byte	0x04, 0x2f
        /*0272*/ 	.short	(.L_133 - .L_132)
	.align		4
.L_132:
        /*0274*/ 	.word	index@(_Z25selective_scan_bwd_kernelI32Selective_Scan_bwd_kernel_traitsILi32ELi4ELb0ELb0ELb1ELb0ELb1EffEEv12SSMParamsBwd)
        /*0278*/ 	.word	0x0000007c


	//----- nvinfo : EIATTR_FRAME_SIZE
	.align		4
.L_133:
        /*027c*/ 	.byte	0x04, 0x11
        /*027e*/ 	.short	(.L_135 - .L_134)
	.align		4
.L_134:
        /*0280*/ 	.word	index@(_Z25selective_scan_bwd_kernelI32Selective_Scan_bwd_kernel_traitsILi32ELi4ELb0ELb0ELb1ELb0ELb1EffEEv12SSMParamsBwd)
        /*0284*/ 	.word	0x00000000


	//----- nvinfo : EIATTR_REGCOUNT
	.align		4
.L_135:
        /*0288*/ 	.byte	0x04, 0x2f
        /*028a*/ 	.short	(.L_137 - .L_136)
	.align		4
.L_136:
        /*028c*/ 	.word	index@(_Z25selective_scan_bwd_kernelI32Selective_Scan_bwd_kernel_traitsILi32ELi4ELb0ELb0ELb1ELb0ELb0EffEEv12SSMParamsBwd)
        /*0290*/ 	.word	0x0000007c


	//----- nvinfo : EIATTR_FRAME_SIZE
	.align		4
.L_137:
        /*0294*/ 	.byte	0x04, 0x11
        /*0296*/ 	.short	(.L_139 - .L_138)
	.align		4
.L_138:
        /*0298*/ 	.word	index@(_Z25selective_scan_bwd_kernelI32Selective_Scan_bwd_kernel_traitsILi32ELi4ELb0ELb0ELb1ELb0ELb0EffEEv12SSMParamsBwd)
        /*029c*/ 	.word	0x00000000


	//----- nvinfo : EIATTR_REGCOUNT
	.align		4
.L_139:
        /*02a0*/ 	.byte	0x04, 0x2f
        /*02a2*/ 	.short	(.L_141 - .L_140)
	.align		4
.L_140:
        /*02a4*/ 	.word	index@(_Z25selective_scan_bwd_kernelI32Selective_Scan_bwd_kernel_traitsILi32ELi4ELb0ELb0ELb0ELb1ELb1EffEEv12SSMParamsBwd)
        /*02a8*/ 	.word	0x00000067


	//----- nvinfo : EIATTR_FRAME_SIZE
	.align		4
.L_141:
        /*02ac*/ 	.byte	0x04, 0x11
        /*02ae*/ 	.short	(.L_143 - .L_142)
	.align		4
.L_142:
        /*02b0*/ 	.word	index@(_Z25selective_scan_bwd_kernelI32Selective_Scan_bwd_kernel_traitsILi32ELi4ELb0ELb0ELb0ELb1ELb1EffEEv12SSMParamsBwd)
        /*02b4*/ 	.word	0x00000000


	//----- nvinfo : EIATTR_REGCOUNT
	.align		4
.L_143:
        /*02b8*/ 	.byte	0x04, 0x2f
        /*02ba*/ 	.short	(.L_145 - .L_144)
	.align		4
.L_144:
        /*02bc*/ 	.word	index@(_Z25selective_scan_bwd_kernelI32Selective_Scan_bwd_kernel_traitsILi32ELi4ELb0ELb0ELb0ELb1ELb0EffEEv12SSMParamsBwd)
        /*02c0*/ 	.word	0x00000067


	//----- nvinfo : EIATTR_FRAME_SIZE
	.align		4
.L_145:
        /*02c4*/ 	.byte	0x04, 0x11
        /*02c6*/ 	.short	(.L_147 - .L_146)
	.align		4
.L_146:
        /*02c8*/ 	.word	index@(_Z25selective_scan_bwd_kernelI32Selective_Scan_bwd_kernel_traitsILi32ELi4ELb0ELb0ELb0ELb1ELb0EffEEv12SSMParamsBwd)
        /*02cc*/ 	.word	0x00000000


	//----- nvinfo : EIATTR_REGCOUNT
	.align		4
.L_147:
        /*02d0*/ 	.byte	0x04, 0x2f
        /*02d2*/ 	.short	(.L_149 - .L_148)
	.align		4
.L_148:
        /*02d4*/ 	.word	index@(_Z25selective_scan_bwd_kernelI32Selective_Scan_bwd_kernel_traitsILi32ELi4ELb0ELb0ELb0ELb0ELb1EffEEv12SSMParamsBwd)
        /*02d8*/ 	.word	0x00000063


	//----- nvinfo : EIATTR_FRAME_SIZE
	.align		4
.L_149:
        /*02dc*/ 	.byte	0x04, 0x11
        /*02de*/ 	.short	(.L_151 - .L_150)
	.align		4
.L_150:
        /*02e0*/ 	.word	index@(_Z25selective_scan_bwd_kernelI32Selective_Scan_bwd_kernel_traitsILi32ELi4ELb0ELb0ELb0ELb0ELb1EffEEv12SSMParamsBwd)
        /*02e4*/ 	.word	0x00000000


	//----- nvinfo : EIATTR_REGCOUNT
	.align		4
.L_151:
        /*02e8*/ 	.byte	0x04, 0x2f
        /*02ea*/ 	.short	(.L_153 - .L_152)
	.align		4
.L_152:
        /*02ec*/ 	.word	index@(_Z25selective_scan_bwd_kernelI32Selective_Scan_bwd_kernel_traitsILi32ELi4ELb0ELb0ELb0ELb0ELb0EffEEv12SSMParamsBwd)
        /*02f0*/ 	.word	0x00000064


	//----- nvinfo : EIATTR_FRAME_SIZE
	.align		4
.L_153:
        /*02f4*/ 	.byte	0x04, 0x11
        /*02f6*/ 	.short	(.L_155 - .L_154)
	.align		4
.L_154:
        /*02f8*/ 	.word	index@(_Z25selective_scan_bwd_kernelI32Selective_Scan_bwd_kernel_traitsILi32ELi4ELb0ELb0ELb0ELb0ELb0EffEEv12SSMParamsBwd)
        /*02fc*/ 	.word	0x00000000


	//----- nvinfo : EIATTR_REGCOUNT
	.align		4
.L_155:
        /*0300*/ 	.byte	0x04, 0x2f
        /*0302*/ 	.short	(.L_157 - .L_156)
	.align		4
.L_156:
        /*0304*/ 	.word	index@(_Z25selective_scan_bwd_kernelI32Selective_Scan_bwd_kernel_traitsILi32ELi8ELb1ELb1ELb1ELb1ELb1EffEEv12SSMParamsBwd)
        /*0308*/ 	.word	0x000000c6


	//----- nvinfo : EIATTR_FRAME_SIZE
	.align		4
.L_157:
        /*030c*/ 	.byte	0x04, 0x11
        /*030e*/ 	.short	(.L_159 - .L_158)
	.align		4
.L_158:
        /*0310*/ 	.word	index@(_Z25selective_scan_bwd_kernelI32Selective_Scan_bwd_kernel_traitsILi32ELi8ELb1ELb1ELb1ELb1ELb1EffEEv12SSMParamsBwd)
        /*0314*/ 	.word	0x00000000


	//----- nvinfo : EIATTR_REGCOUNT
	.align		4
.L_159:
        /*0318*/ 	.byte	0x04, 0x2f
        /*031a*/ 	.short	(.L_161 - .L_160)
	.align		4
.L_160:
        /*031c*/ 	.word	index@(_Z25selective_scan_bwd_kernelI32Selective_Scan_bwd_kernel_traitsILi32ELi8ELb1ELb1ELb1ELb1ELb0EffEEv12SSMParamsBwd)
        /*0320*/ 	.word	0x000000b3


	//----- nvinfo : EIATTR_FRAME_SIZE
	.align		4
.L_161:
        /*0324*/ 	.byte	0x04, 0x11
        /*0326*/ 	.short	(.L_163 - .L_162)
	.align		4
.L_162:
        /*0328*/ 	.word	index@(_Z25selective_scan_bwd_kernelI32Selective_Scan_bwd_kernel_traitsILi32ELi8ELb1ELb1ELb1ELb1ELb0EffEEv12SSMParamsBwd)
        /*032c*/ 	.word	0x00000000


	//----- nvinfo : EIATTR_REGCOUNT
	.align		4
.L_163:
        /*0330*/ 	.byte	0x04, 0x2f
        /*0332*/ 	.short	(.L_165 - .L_164)
	.align		4
.L_164:
        /*0334*/ 	.word	index@(_Z25selective_scan_bwd_kernelI32Selective_Scan_bwd_kernel_traitsILi32ELi8ELb1ELb1ELb1ELb0ELb1EffEEv12SSMParamsBwd)
        /*0338*/ 	.word	0x000000c4


	//----- nvinfo : EIATTR_FRAME_SIZE
	.align		4
.L_165:
        /*033c*/ 	.byte	0x04, 0x11
        /*033e*/ 	.short	(.L_167 - .L_166)
	.align		4
.L_166:
        /*0340*/ 	.word	index@(_Z25selective_scan_bwd_kernelI32Selective_Scan_bwd_kernel_traitsILi32ELi8ELb1ELb1ELb1ELb0ELb1EffEEv12SSMParamsBwd)
        /*0344*/ 	.word	0x00000000


	//----- nvinfo : EIATTR_REGCOUNT
	.align		4
.L_167:
        /*0348*/ 	.byte	0x04, 0x2f
        /*034a*/ 	.short	(.L_169 - .L_168)
	.align		4
.L_168:
        /*034c*/ 	.word	index@(_Z25selective_scan_bwd_kernelI32Selective_Scan_bwd_kernel_traitsILi32ELi8ELb1ELb1ELb1ELb0ELb0EffEEv12SSMParamsBwd)
        /*0350*/ 	.word	0x000000a8


	//----- nvinfo : EIATTR_FRAME_SIZE
	.align		4
.L_169:
        /*0354*/ 	.byte	0x04, 0x11
        /*0356*/ 	.short	(.L_171 - .L_170)
	.align		4
.L_170:
        /*0358*/ 	.word	index@(_Z25selective_scan_bwd_kernelI32Selective_Scan_bwd_kernel_traitsILi32ELi8ELb1ELb1ELb1ELb0ELb0EffEEv12SSMParamsBwd)
        /*035c*/ 	.word	0x00000000


	//----- nvinfo : EIATTR_REGCOUNT
	.align		4
.L_171:
        /*0360*/ 	.byte	0x04, 0x2f
        /*0362*/ 	.short	(.L_173 - .L_172)
	.align		4
.L_172:
        /*0364*/ 	.word	index@(_Z25selective_scan_bwd_kernelI32Selective_Scan_bwd_kernel_traitsILi32ELi8ELb1ELb1ELb0ELb1ELb1EffEEv12SSMParamsBwd)
        /*0368*/ 	.word	0x000000a8


	//----- nvinfo : EIATTR_FRAME_SIZE
	.align		4
.L_173:
        /*036c*/ 	.byte	0x04, 0x11
        /*036e*/ 	.short	(.L_175 - .L_174)
	.align		4
.L_174:
        /*0370*/ 	.word	index@(_Z25selective_scan_bwd_kernelI32Selective_Scan_bwd_kernel_traitsILi32ELi8ELb1ELb1ELb0ELb1ELb1EffEEv12SSMParamsBwd)
        /*0374*/ 	.word	0x00000000


	//----- nvinfo : EIATTR_REGCOUNT
	.align		4
.L_175:
        /*0378*/ 	.byte	0x04, 0x2f
        /*037a*/ 	.short	(.L_177 - .L_176)
	.align		4
.L_176:
        /*037c*/ 	.word	index@(_Z25selective_scan_bwd_kernelI32Selective_Scan_bwd_kernel_traitsILi32ELi8ELb1ELb1ELb0ELb1ELb0EffEEv12SSMParamsBwd)
        /*0380*/ 	.word	0x000000a8


	//----- nvinfo : EIATTR_FRAME_SIZE
	.align		4
.L_177:
        /*0384*/ 	.byte	0x04, 0x11
        /*0386*/ 	.short	(.L_179 - .L_178)
	.align		4
.L_178:
        /*0388*/ 	.word	index@(_Z25selective_scan_bwd_kernelI32Selective_Scan_bwd_kernel_traitsILi32ELi8ELb1ELb1ELb0ELb1ELb0EffEEv12SSMParamsBwd)
        /*038c*/ 	.word	0x00000000


	//----- nvinfo : EIATTR_REGCOUNT
	.align		4
.L_179:
        /*0390*/ 	.byte	0x04, 0x2f
        /*0392*/ 	.short	(.L_181 - .L_180)
	.align		4
.L_180:
        /*0394*/ 	.word	index@(_Z25selective_scan_bwd_kernelI32Selective_Scan_bwd_kernel_traitsILi32ELi8ELb1ELb1ELb0ELb0ELb1EffEEv12SSMParamsBwd)
        /*0398*/ 	.word	0x000000a7


	//----- nvinfo : EIATTR_FRAME_SIZE
	.align		4
.L_181:
        /*039c*/ 	.byte	0x04, 0x11
        /*039e*/ 	.short	(.L_183 - .L_182)
	.align		4
.L_182:
        /*03a0*/ 	.word	index@(_Z25selective_scan_bwd_kernelI32Selective_Scan_bwd_kernel_traitsILi32ELi8ELb1ELb1ELb0ELb0ELb1EffEEv12SSMParamsBwd)
        /*03a4*/ 	.word	0x00000000


	//----- nvinfo : EIATTR_REGCOUNT
	.align		4
.L_183:
        /*03a8*/ 	.byte	0x04, 0x2f
        /*03aa*/ 	.short	(.L_185 - .L_184)
	.align		4
.L_184:
        /*03ac*/ 	.word	index@(_Z25selective_scan_bwd_kernelI32Selective_Scan_bwd_kernel_traitsILi32ELi8ELb1ELb1ELb0ELb0ELb0EffEEv12SSMParamsBwd)
        /*03b0*/ 	.word	0x000000a7


	//----- nvinfo : EIATTR_FRAME_SIZE
	.align		4
.L_185:
        /*03b4*/ 	.byte	0x04, 0x11
        /*03b6*/ 	.short	(.L_187 - .L_186)
	.align		4
.L_186:
        /*03b8*/ 	.word	index@(_Z25selective_scan_bwd_kernelI32Selective_Scan_bwd_kernel_traitsILi32ELi8ELb1ELb1ELb0ELb0ELb0EffEEv12SSMParamsBwd)
        /*03bc*/ 	.word	0x00000000


	//----- nvinfo : EIATTR_REGCOUNT
	.align		4
.L_187:
        /*03c0*/ 	.byte	0x04, 0x2f
        /*03c2*/ 	.short	(.L_189 - .L_188)
	.align		4
.L_188:
        /*03c4*/ 	.word	index@(_Z25selective_scan_bwd_kernelI32Selective_Scan_bwd_kernel_traitsILi32ELi8ELb1ELb0ELb1ELb1ELb1EffEEv12SSMParamsBwd)
        /*03c8*/ 	.word	0x000000a8


	//----- nvinfo : EIATTR_FRAME_SIZE
	.align		4
.L_189:
        /*03cc*/ 	.byte	0x04, 0x11
        /*03ce*/ 	.short	(.L_191 - .L_190)
	.align		4
.L_190:
        /*03d0*/ 	.word	index@(_Z25selective_scan_bwd_kernelI32Selective_Scan_bwd_kernel_traitsILi32ELi8ELb1ELb0ELb1ELb1ELb1EffEEv12SSMParamsBwd)
        /*03d4*/ 	.word	0x00000000


	//----- nvinfo : EIATTR_REGCOUNT
	.align		4
.L_191:
        /*03d8*/ 	.byte	0x04, 0x2f
        /*03da*/ 	.short	(.L_193 - .L_192)
	.align		4
.L_192:
        /*03dc*/ 	.word	index@(_Z25selective_scan_bwd_kernelI32Selective_Scan_bwd_kernel_traitsILi32ELi8ELb1ELb0ELb1ELb1ELb0EffEEv12SSMParamsBwd)
        /*03e0*/ 	.word	0x000000a2


	//----- nvinfo : EIATTR_FRAME_SIZE
	.align		4
.L_193:
        /*03e4*/ 	.byte	0x04, 0x11
        /*03e6*/ 	.short	(.L_195 - .L_194)
	.align		4
.L_194:
        /*03e8*/ 	.word	index@(_Z25selective_scan_bwd_kernelI32Selective_Scan_bwd_kernel_traitsILi32ELi8ELb1ELb0ELb1ELb1ELb0EffEEv12SSMParamsBwd)
        /*03ec*/ 	.word	0x00000000


	//----- nvinfo : EIATTR_REGCOUNT
	.align		4
.L_195:
        /*03f0*/ 	.byte	0x04, 0x2f
        /*03f2*/ 	.short	(.L_197 - .L_196)
	.align		4
.L_196:
        /*03f4*/ 	.word	index@(_Z25selective_scan_bwd_kernelI32Selective_Scan_bwd_kernel_traitsILi32ELi8ELb1ELb0ELb1ELb0ELb1EffEEv12SSMParamsBwd)
        /*03f8*/ 	.word	0x000000a8


	//----- nvinfo : EIATTR_FRAME_SIZE
	.align		4
.L_197:
        /*03fc*/ 	.byte	0x04, 0x11
        /*03fe*/ 	.short	(.L_199 - .L_198)
	.align		4
.L_198:
        /*0400*/ 	.word	index@(_Z25selective_scan_bwd_kernelI32Selective_Scan_bwd_kernel_traitsILi32ELi8ELb1ELb0ELb1ELb0ELb1EffEEv12SSMParamsBwd)
        /*0404*/ 	.word	0x00000000


	//----- nvinfo : EIATTR_REGCOUNT
	.align		4
.L_199:
        /*0408*/ 	.byte	0x04, 0x2f
        /*040a*/ 	.short	(.L_201 - .L_200)
	.align		4
.L_200:
        /*040c*/ 	.word	index@(_Z25selective_scan_bwd_kernelI32Selective_Scan_bwd_kernel_traitsILi32ELi8ELb1ELb0ELb1ELb0ELb0EffEEv12SSMParamsBwd)
        /*0410*/ 	.word	0x000000a1


	//----- nvinfo : EIATTR_FRAME_SIZE
	.align		4
.L_201:
        /*0414*/ 	.byte	0x04, 0x11
        /*0416*/ 	.short	(.L_203 - .L_202)
	.align		4
.L_202:
        /*0418*/ 	.word	index@(_Z25selective_scan_bwd_kernelI32Selective_Scan_bwd_kernel_traitsILi32ELi8ELb1ELb0ELb1ELb0ELb0EffEEv12SSMParamsBwd)
        /*041c*/ 	.word	0x00000000


	//----- nvinfo : EIATTR_REGCOUNT
	.align		4
.L_203:
        /*0420*/ 	.byte	0x04, 0x2f
        /*0422*/ 	.short	(.L_205 - .L_204)
	.align		4
.L_204:
        /*0424*/ 	.word	index@(_Z25selective_scan_bwd_kernelI32Selective_Scan_bwd_kernel_traitsILi32ELi8ELb1ELb0ELb0ELb1ELb1EffEEv12SSMParamsBwd)
        /*0428*/ 	.word	0x0000008d


	//----- nvinfo : EIATTR_FRAME_SIZE
	.align		4
.L_205:
        /*042c*/ 	.byte	0x04, 0x11
        /*042e*/ 	.short	(.L_207 - .L_206)
	.align		4
.L_206:
        /*0430*/ 	.word	index@(_Z25selective_scan_bwd_kernelI32Selective_Scan_bwd_kernel_traitsILi32ELi8ELb1ELb0ELb0ELb1ELb1EffEEv12SSMParamsBwd)
        /*0434*/ 	.word	0x00000000


	//----- nvinfo : EIATTR_REGCOUNT
	.align		4
.L_207:
        /*0438*/ 	.byte	0x04, 0x2f
        /*043a*/ 	.short	(.L_209 - .L_208)
	.align		4
.L_208:
        /*043c*/ 	.word	index@(_Z25selective_scan_bwd_kernelI32Selective_Scan_bwd_kernel_traitsILi32ELi8ELb1ELb0ELb0ELb1ELb0EffEEv12SSMParamsBwd)
        /*0440*/ 	.word	0x0000008d


	//----- nvinfo : EIATTR_FRAME_SIZE
	.align		4
.L_209:
        /*0444*/ 	.byte	0x04, 0x11
        /*0446*/ 	.short	(.L_211 - .L_210)
	.align		4
.L_210:
        /*0448*/ 	.word	index@(_Z25selective_scan_bwd_kernelI32Selective_Scan_bwd_kernel_traitsILi32ELi8ELb1ELb0ELb0ELb1ELb0EffEEv12SSMParamsBwd)
        /*044c*/ 	.word	0x00000000


	//----- nvinfo : EIATTR_REGCOUNT
	.align		4
.L_211:
        /*0450*/ 	.byte	0x04, 0x2f
        /*0452*/ 	.short	(.L_213 - .L_212)
	.align		4
.L_212:
        /*0454*/ 	.word	index@(_Z25selective_scan_bwd_kernelI32Selective_Scan_bwd_kernel_traitsILi32ELi8ELb1ELb0ELb0ELb0ELb1EffEEv12SSMParamsBwd)
        /*0458*/ 	.word	0x00000089


	//----- nvinfo : EIATTR_FRAME_SIZE
	.align		4
.L_213:
        /*045c*/ 	.byte	0x04, 0x11
        /*045e*/ 	.short	(.L_215 - .L_214)
	.align		4
.L_214:
        /*0460*/ 	.word	index@(_Z25selective_scan_bwd_kernelI32Selective_Scan_bwd_kernel_traitsILi32ELi8ELb1ELb0ELb0ELb0ELb1EffEEv12SSMParamsBwd)
        /*0464*/ 	.word	0x00000000


	//----- nvinfo : EIATTR_REGCOUNT
	.align		4
.L_215:
        /*0468*/ 	.byte	0x04, 0x2f
        /*046a*/ 	.short	(.L_217 - .L_216)
	.align		4
.L_216:
        /*046c*/ 	.word	index@(_Z25selective_scan_bwd_kernelI32Selective_Scan_bwd_kernel_traitsILi32ELi8ELb1ELb0ELb0ELb0ELb0EffEEv12SSMParamsBwd)
        /*0470*/ 	.word	0x00000089


	//----- nvinfo : EIATTR_FRAME_SIZE
	.align		4
.L_217:
        /*0474*/ 	.byte	0x04, 0x11
        /*0476*/ 	.short	(.L_219 - .L_218)
	.align		4
.L_218:
        /*0478*/ 	.word	index@(_Z25selective_scan_bwd_kernelI32Selective_Scan_bwd_kernel_traitsILi32ELi8ELb1ELb0ELb0ELb0ELb0EffEEv12SSMParamsBwd)
        /*047c*/ 	.word	0x00000000


	//----- nvinfo : EIATTR_REGCOUNT
	.align		4
.L_219:
        /*0480*/ 	.byte	0x04, 0x2f
        /*0482*/ 	.short	(.L_221 - .L_220)
	.align		4
.L_220:
        /*0484*/ 	.word	index@(_Z25selective_scan_bwd_kernelI32Selective_Scan_bwd_kernel_traitsILi32ELi8ELb0ELb1ELb1ELb1ELb1EffEEv12SSMParamsBwd)
        /*0488*/ 	.word	0x000000d0


	//----- nvinfo : EIATTR_FRAME_SIZE
	.align		4
.L_221:
        /*048c*/ 	.byte	0x04, 0x11
        /*048e*/ 	.short	(.L_223 - .L_222)
	.align		4
.L_222:
        /*0490*/ 	.word	index@(_Z25selective_scan_bwd_kernelI32Selective_Scan_bwd_kernel_traitsILi32ELi8ELb0ELb1ELb1ELb1ELb1EffEEv12SSMParamsBwd)
        /*0494*/ 	.word	0x00000000


	//----- nvinfo : EIATTR_REGCOUNT
	.align		4
.L_223:
        /*0498*/ 	.byte	0x04, 0x2f
        /*049a*/ 	.short	(.L_225 - .L_224)
	.align		4
.L_224:
        /*049c*/ 	.word	index@(_Z25selective_scan_bwd_kernelI32Selective_Scan_bwd_kernel_traitsILi32ELi8ELb0ELb1ELb1ELb1ELb0EffEEv12SSMParamsBwd)
        /*04a0*/ 	.word	0x000000c2


	//----- nvinfo : EIATTR_FRAME_SIZE
	.align		4
.L_225:
        /*04a4*/ 	.byte	0x04, 0x11
        /*04a6*/ 	.short	(.L_227 - .L_226)
	.align		4
.L_226:
        /*04a8*/ 	.word	index@(_Z25selective_scan_bwd_kernelI32Selective_Scan_bwd_kernel_traitsILi32ELi8ELb0ELb1ELb1ELb1ELb0EffEEv12SSMParamsBwd)
        /*04ac*/ 	.word	0x00000000


	//----- nvinfo : EIATTR_REGCOUNT
	.align		4
.L_227:
        /*04b0*/ 	.byte	0x04, 0x2f
        /*04b2*/ 	.short	(.L_229 - .L_228)
	.align		4
.L_228:
        /*04b4*/ 	.word	index@(_Z25selective_scan_bwd_kernelI32Selective_Scan_bwd_kernel_traitsILi32ELi8ELb0ELb1ELb1ELb0ELb1EffEEv12SSMParamsBwd)
        /*04b8*/ 	.word	0x000000c0


	//----- nvinfo : EIATTR_FRAME_SIZE
	.align		4
.L_229:
        /*04bc*/ 	.byte	0x04, 0x11
        /*04be*/ 	.short	(.L_231 - .L_230)
	.align		4
.L_230:
        /*04c0*/ 	.word	index@(_Z25selective_scan_bwd_kernelI32Selective_Scan_bwd_kernel_traitsILi32ELi8ELb0ELb1ELb1ELb0ELb1EffEEv12SSMParamsBwd)
        /*04c4*/ 	.word	0x00000000


	//----- nvinfo : EIATTR_REGCOUNT
	.align		4
.L_231:
        /*04c8*/ 	.byte	0x04, 0x2f
        /*04ca*/ 	.short	(.L_233 - .L_232)
	.align		4
.L_232:
        /*04cc*/ 	.word	index@(_Z25selective_scan_bwd_kernelI32Selective_Scan_bwd_kernel_traitsILi32ELi8ELb0ELb1ELb1ELb0ELb0EffEEv12SSMParamsBwd)
        /*04d0*/ 	.word	0x000000c6


	//----- nvinfo : EIATTR_FRAME_SIZE
	.align		4
.L_233:
        /*04d4*/ 	.byte	0x04, 0x11
        /*04d6*/ 	.short	(.L_235 - .L_234)
	.align		4
.L_234:
        /*04d8*/ 	.word	index@(_Z25selective_scan_bwd_kernelI32Selective_Scan_bwd_kernel_traitsILi32ELi8ELb0ELb1ELb1ELb0ELb0EffEEv12SSMParamsBwd)
        /*04dc*/ 	.word	0x00000000


	//----- nvinfo : EIATTR_REGCOUNT
	.align		4
.L_235:
        /*04e0*/ 	.byte	0x04, 0x2f
        /*04e2*/ 	.short	(.L_237 - .L_236)
	.align		4
.L_236:
        /*04e4*/ 	.word	index@(_Z25selective_scan_bwd_kernelI32Selective_Scan_bwd_kernel_traitsILi32ELi8ELb0ELb1ELb0ELb1ELb1EffEEv12SSMParamsBwd)
        /*04e8*/ 	.word	0x000000be


	//----- nvinfo : EIATTR_FRAME_SIZE
	.align		4
.L_237:
        /*04ec*/ 	.byte	0x04, 0x11
        /*04ee*/ 	.short	(.L_239 - .L_238)
	.align		4
.L_238:
        /*04f0*/ 	.word	index@(_Z25selective_scan_bwd_kernelI32Selective_Scan_bwd_kernel_traitsILi32ELi8ELb0ELb1ELb0ELb1ELb1EffEEv12SSMParamsBwd)
        /*04f4*/ 	.word	0x00000000


	//----- nvinfo : EIATTR_REGCOUNT
	.align		4
.L_239:
        /*04f8*/ 	.byte	0x04, 0x2f
        /*04fa*/ 	.short	(.L_241 - .L_240)
	.align		4
.L_240:
        /*04fc*/ 	.word	index@(_Z25selective_scan_bwd_kernelI32Selective_Scan_bwd_kernel_traitsILi32ELi8ELb0ELb1ELb0ELb1ELb0EffEEv12SSMParamsBwd)
        /*0500*/ 	.word	0x000000be


	//----- nvinfo : EIATTR_FRAME_SIZE
	.align		4
.L_241:
        /*0504*/ 	.byte	0x04, 0x11
        /*0506*/ 	.short	(.L_243 - .L_242)
	.align		4
.L_242:
        /*0508*/ 	.word	index@(_Z25selective_scan_bwd_kernelI32Selective_Scan_bwd_kernel_traitsILi32ELi8ELb0ELb1ELb0ELb1ELb0EffEEv12SSMParamsBwd)
        /*050c*/ 	.word	0x00000000


	//----- nvinfo : EIATTR_REGCOUNT
	.align		4
.L_243:
        /*0510*/ 	.byte	0x04, 0x2f
        /*0512*/ 	.short	(.L_245 - .L_244)
	.align		4
.L_244:
        /*0514*/ 	.word	index@(_Z25selective_scan_bwd_kernelI32Selective_Scan_bwd_kernel_traitsILi32ELi8ELb0ELb1ELb0ELb0ELb1EffEEv12SSMParamsBwd)
        /*0518*/ 	.word	0x000000be


	//----- nvinfo : EIATTR_FRAME_SIZE
	.align		4
.L_245:
        /*051c*/ 	.byte	0x04, 0x11
        /*051e*/ 	.short	(.L_247 - .L_246)
	.align		4
.L_246:
        /*0520*/ 	.word	index@(_Z25selective_scan_bwd_kernelI32Selective_Scan_bwd_kernel_traitsILi32ELi8ELb0ELb1ELb0ELb0ELb1EffEEv12SSMParamsBwd)
        /*0524*/ 	.word	0x00000000


	//----- nvinfo : EIATTR_REGCOUNT
	.align		4
.L_247:
        /*0528*/ 	.byte	0x04, 0x2f
        /*052a*/ 	.short	(.L_249 - .L_248)
	.align		4
.L_248:
        /*052c*/ 	.word	index@(_Z25selective_scan_bwd_kernelI32Selective_Scan_bwd_kernel_traitsILi32ELi8ELb0ELb1ELb0ELb0ELb0EffEEv12SSMParamsBwd)
        /*0530*/ 	.word	0x000000b7


	//----- nvinfo : EIATTR_FRAME_SIZE
	.align		4
.L_249:
        /*0534*/ 	.byte	0x04, 0x11
        /*0536*/ 	.short	(.L_251 - .L_250)
	.align		4
.L_250:
        /*0538*/ 	.word	index@(_Z25selective_scan_bwd_kernelI32Selective_Scan_bwd_kernel_traitsILi32ELi8ELb0ELb1ELb0ELb0ELb0EffEEv12SSMParamsBwd)
        /*053c*/ 	.word	0x00000000


	//----- nvinfo : EIATTR_REGCOUNT
	.align		4
.L_251:
        /*0540*/ 	.byte	0x04, 0x2f
        /*0542*/ 	.short	(.L_253 - .L_252)
	.align		4
.L_252:
        /*0544*/ 	.word	index@(_Z25selective_scan_bwd_kernelI32Selective_Scan_bwd_kernel_traitsILi32ELi8ELb0ELb0ELb1ELb1ELb1EffEEv12SSMParamsBwd)
        /*0548*/ 	.word	0x000000bb


	//----- nvinfo : EIATTR_FRAME_SIZE
	.align		4
.L_253:
        /*054c*/ 	.byte	0x04, 0x11
        /*054e*/ 	.short	(.L_255 - .L_254)
	.align		4
.L_254:
        /*0550*/ 	.word	index@(_Z25selective_scan_bwd_kernelI32Selective_Scan_bwd_kernel_traitsILi32ELi8ELb0ELb0ELb1ELb1ELb1EffEEv12SSMParamsBwd)
        /*0554*/ 	.word	0x00000000


	//----- nvinfo : EIATTR_REGCOUNT
	.align		4
.L_255:
        /*0558*/ 	.byte	0x04, 0x2f
        /*055a*/ 	.short	(.L_257 - .L_256)
	.align		4
.L_256:
        /*055c*/ 	.word	index@(_Z25selective_scan_bwd_kernelI32Selective_Scan_bwd_kernel_traitsILi32ELi8ELb0ELb0ELb1ELb1ELb0EffEEv12SSMParamsBwd)
        /*0560*/ 	.word	0x000000b8


	//----- nvinfo : EIATTR_FRAME_SIZE
	.align		4
.L_257:
        /*0564*/ 	.byte	0x04, 0x11
        /*0566*/ 	.short	(.L_259 - .L_258)
	.align		4
.L_258:
        /*0568*/ 	.word	index@(_Z25selective_scan_bwd_kernelI32Selective_Scan_bwd_kernel_traitsILi32ELi8ELb0ELb0ELb1ELb1ELb0EffEEv12SSMParamsBwd)
        /*056c*/ 	.word	0x00000000


	//----- nvinfo : EIATTR_REGCOUNT
	.align		4
.L_259:
        /*0570*/ 	.byte	0x04, 0x2f
        /*0572*/ 	.short	(.L_261 - .L_260)
	.align		4
.L_260:
        /*0574*/ 	.word	index@(_Z25selective_scan_bwd_kernelI32Selective_Scan_bwd_kernel_traitsILi32ELi8ELb0ELb0ELb1ELb0ELb1EffEEv12SSMParamsBwd)
        /*0578*/ 	.word	0x000000b6


	//----- nvinfo : EIATTR_FRAME_SIZE
	.align		4
.L_261:
        /*057c*/ 	.byte	0x04, 0x11
        /*057e*/ 	.short	(.L_263 - .L_262)
	.align		4
.L_262:
        /*0580*/ 	.word	index@(_Z25selective_scan_bwd_kernelI32Selective_Scan_bwd_kernel_traitsILi32ELi8ELb0ELb0ELb1ELb0ELb1EffEEv12SSMParamsBwd)
        /*0584*/ 	.word	0x00000000


	//----- nvinfo : EIATTR_REGCOUNT
	.align		4
.L_263:
        /*0588*/ 	.byte	0x04, 0x2f
        /*058a*/ 	.short	(.L_265 - .L_264)
	.align		4
.L_264:
        /*058c*/ 	.word	index@(_Z25selective_scan_bwd_kernelI32Selective_Scan_bwd_kernel_traitsILi32ELi8ELb0ELb0ELb1ELb0ELb0EffEEv12SSMParamsBwd)
        /*0590*/ 	.word	0x000000b6


	//----- nvinfo : EIATTR_FRAME_SIZE
	.align		4
.L_265:
        /*0594*/ 	.byte	0x04, 0x11
        /*0596*/ 	.short	(.L_267 - .L_266)
	.align		4
.L_266:
        /*0598*/ 	.word	index@(_Z25selective_scan_bwd_kernelI32Selective_Scan_bwd_kernel_traitsILi32ELi8ELb0ELb0ELb1ELb0ELb0EffEEv12SSMParamsBwd)
        /*059c*/ 	.word	0x00000000


	//----- nvinfo : EIATTR_REGCOUNT
	.align		4
.L_267:
        /*05a0*/ 	.byte	0x04, 0x2f
        /*05a2*/ 	.short	(.L_269 - .L_268)
	.align		4
.L_268:
        /*05a4*/ 	.word	index@(_Z25selective_scan_bwd_kernelI32Selective_Scan_bwd_kernel_traitsILi32ELi8ELb0ELb0ELb0ELb1ELb1EffEEv12SSMParamsBwd)
        /*05a8*/ 	.word	0x0000009e


	//----- nvinfo : EIATTR_FRAME_SIZE
	.align		4
.L_269:
        /*05ac*/ 	.byte	0x04, 0x11
        /*05ae*/ 	.short	(.L_271 - .L_270)
	.align		4
.L_270:
        /*05b0*/ 	.word	index@(_Z25selective_scan_bwd_kernelI32Selective_Scan_bwd_kernel_traitsILi32ELi8ELb0ELb0ELb0ELb1ELb1EffEEv12SSMParamsBwd)
        /*05b4*/ 	.word	0x00000000


	//----- nvinfo : EIATTR_REGCOUNT
	.align		4
.L_271:
        /*05b8*/ 	.byte	0x04, 0x2f
        /*05ba*/ 	.short	(.L_273 - .L_272)
	.align		4
.L_272:
        /*05bc*/ 	.word	index@(_Z25selective_scan_bwd_kernelI32Selective_Scan_bwd_kernel_traitsILi32ELi8ELb0ELb0ELb0ELb1ELb0EffEEv12SSMParamsBwd)
        /*05c0*/ 	.word	0x0000009b


	//----- nvinfo : EIATTR_FRAME_SIZE
	.align		4
.L_273:
        /*05c4*/ 	.byte	0x04, 0x11
        /*05c6*/ 	.short	(.L_275 - .L_274)
	.align		4
.L_274:
        /*05c8*/ 	.word	index@(_Z25selective_scan_bwd_kernelI32Selective_Scan_bwd_kernel_traitsILi32ELi8ELb0ELb0ELb0ELb1ELb0EffEEv12SSMParamsBwd)
        /*05cc*/ 	.word	0x00000000


	//----- nvinfo : EIATTR_REGCOUNT
	.align		4
.L_275:
        /*05d0*/ 	.byte	0x04, 0x2f
        /*05d2*/ 	.short	(.L_277 - .L_276)
	.align		4
.L_276:
        /*05d4*/ 	.word	index@(_Z25selective_scan_bwd_kernelI32Selective_Scan_bwd_kernel_traitsILi32ELi8ELb0ELb0ELb0ELb0ELb1EffEEv12SSMParamsBwd)
        /*05d8*/ 	.word	0x0000009c


	//----- nvinfo : EIATTR_FRAME_SIZE
	.align		4
.L_277:
        /*05dc*/ 	.byte	0x04, 0x11
        /*05de*/ 	.short	(.L_279 - .L_278)
	.align		4
.L_278:
        /*05e0*/ 	.word	index@(_Z25selective_scan_bwd_kernelI32Selective_Scan_bwd_kernel_traitsILi32ELi8ELb0ELb0ELb0ELb0ELb1EffEEv12SSMParamsBwd)
        /*05e4*/ 	.word	0x00000000


	//----- nvinfo : EIATTR_REGCOUNT
	.align		4
.L_279:
        /*05e8*/ 	.byte	0x04, 0x2f
        /*05ea*/ 	.short	(.L_281 - .L_280)
	.align		4
.L_280:
        /*05ec*/ 	.word	index@(_Z25selective_scan_bwd_kernelI32Selective_Scan_bwd_kernel_traitsILi32ELi8ELb0ELb0ELb0ELb0ELb0EffEEv12SSMParamsBwd)
        /*05f0*/ 	.word	0x00000098


	//----- nvinfo : EIATTR_FRAME_SIZE
	.align		4
.L_281:
        /*05f4*/ 	.byte	0x04, 0x11
        /*05f6*/ 	.short	(.L_283 - .L_282)
	.align		4
.L_282:
        /*05f8*/ 	.word	index@(_Z25selective_scan_bwd_kernelI32Selective_Scan_bwd_kernel_traitsILi32ELi8ELb0ELb0ELb0ELb0ELb0EffEEv12SSMParamsBwd)
        /*05fc*/ 	.word	0x00000000


	//----- nvinfo : EIATTR_REGCOUNT
	.align		4
.L_283:
        /*0600*/ 	.byte	0x04, 0x2f
        /*0602*/ 	.short	(.L_285 - .L_284)
	.align		4
.L_284:
        /*0604*/ 	.word	index@(_Z25selective_scan_bwd_kernelI32Selective_Scan_bwd_kernel_traitsILi32ELi16ELb1ELb1ELb1ELb1ELb1EffEEv12SSMParamsBwd)
        /*0608*/ 	.word	0x000000fa


	//----- nvinfo : EIATTR_FRAME_SIZE
	.align		4
.L_285:
        /*060c*/ 	.byte	0x04, 0x11
        /*060e*/ 	.short	(.L_287 - .L_286)
	.align		4
.L_286:
        /*0610*/ 	.word	index@(_Z25selective_scan_bwd_kernelI32Selective_Scan_bwd_kernel_traitsILi32ELi16ELb1ELb1ELb1ELb1ELb1EffEEv12SSMParamsBwd)
        /*0614*/ 	.word	0x00000000


	//----- nvinfo : EIATTR_REGCOUNT
	.align		4
.L_287:
        /*0618*/ 	.byte	0x04, 0x2f
        /*061a*/ 	.short	(.L_289 - .L_288)
	.align		4
.L_288:
        /*061c*/ 	.word	index@(_Z25selective_scan_bwd_kernelI32Selective_Scan_bwd_kernel_traitsILi32ELi16ELb1ELb1ELb1ELb1ELb0EffEEv12SSMParamsBwd)
        /*0620*/ 	.word	0x000000fe


	//----- nvinfo : EIATTR_FRAME_SIZE
	.align		4
.L_289:
        /*0624*/ 	.byte	0x04, 0x11
        /*0626*/ 	.short	(.L_291 - .L_290)
	.align		4
.L_290:
        /*0628*/ 	.word	index@(_Z25selective_scan_bwd_kernelI32Selective_Scan_bwd_kernel_traitsILi32ELi16ELb1ELb1ELb1ELb1ELb0EffEEv12SSMParamsBwd)
        /*062c*/ 	.word	0x00000000


	//----- nvinfo : EIATTR_REGCOUNT
	.align		4
.L_291:
        /*0630*/ 	.byte	0x04, 0x2f
        /*0632*/ 	.short	(.L_293 - .L_292)
	.align		4
.L_292:
        /*0634*/ 	.word	index@(_Z25selective_scan_bwd_kernelI32Selective_Scan_bwd_kernel_traitsILi32ELi16ELb1ELb1ELb1ELb0ELb1EffEEv12SSMParamsBwd)
        /*0638*/ 	.word	0x000000f8


	//----- nvinfo : EIATTR_FRAME_SIZE
	.align		4
.L_293:
        /*063c*/ 	.byte	0x04, 0x11
        /*063e*/ 	.short	(.L_295 - .L_294)
	.align		4
.L_294:
        /*0640*/ 	.word	index@(_Z25selective_scan_bwd_kernelI32Selective_Scan_bwd_kernel_traitsILi32ELi16ELb1ELb1ELb1ELb0ELb1EffEEv12SSMParamsBwd)
        /*0644*/ 	.word	0x00000000


	//----- nvinfo : EIATTR_REGCOUNT
	.align		4
.L_295:
        /*0648*/ 	.byte	0x04, 0x2f
        /*064a*/ 	.short	(.L_297 - .L_296)
	.align		4
.L_296:
        /*064c*/ 	.word	index@(_Z25selective_scan_bwd_kernelI32Selective_Scan_bwd_kernel_traitsILi32ELi16ELb1ELb1ELb1ELb0ELb0EffEEv12SSMParamsBwd)
        /*0650*/ 	.word	0x000000fe


	//----- nvinfo : EIATTR_FRAME_SIZE
	.align		4
.L_297:
        /*0654*/ 	.byte	0x04, 0x11
        /*0656*/ 	.short	(.L_299 - .L_298)
	.align		4
.L_298:
        /*0658*/ 	.word	index@(_Z25selective_scan_bwd_kernelI32Selective_Scan_bwd_kernel_traitsILi32ELi16ELb1ELb1ELb1ELb0ELb0EffEEv12SSMParamsBwd)
        /*065c*/ 	.word	0x00000000


	//----- nvinfo : EIATTR_REGCOUNT
	.align		4
.L_299:
        /*0660*/ 	.byte	0x04, 0x2f
        /*0662*/ 	.short	(.L_301 - .L_300)
	.align		4
.L_300:
        /*0664*/ 	.word	index@(_Z25selective_scan_bwd_kernelI32Selective_Scan_bwd_kernel_traitsILi32ELi16ELb1ELb1ELb0ELb1ELb1EffEEv12SSMParamsBwd)
        /*0668*/ 	.word	0x000000f3


	//----- nvinfo : EIATTR_FRAME_SIZE
	.align		4
.L_301:
        /*066c*/ 	.byte	0x04, 0x11
        /*066e*/ 	.short	(.L_303 - .L_302)
	.align		4
.L_302:
        /*0670*/ 	.word	index@(_Z25selective_scan_bwd_kernelI32Selective_Scan_bwd_kernel_traitsILi32ELi16ELb1ELb1ELb0ELb1ELb1EffEEv12SSMParamsBwd)
        /*0674*/ 	.word	0x00000000


	//----- nvinfo : EIATTR_REGCOUNT
	.align		4
.L_303:
        /*0678*/ 	.byte	0x04, 0x2f
        /*067a*/ 	.short	(.L_305 - .L_304)
	.align		4
.L_304:
        /*067c*/ 	.word	index@(_Z25selective_scan_bwd_kernelI32Selective_Scan_bwd_kernel_traitsILi32ELi16ELb1ELb1ELb0ELb1ELb0EffEEv12SSMParamsBwd)
        /*0680*/ 	.word	0x000000eb


	//----- nvinfo : EIATTR_FRAME_SIZE
	.align		4
.L_305:
        /*0684*/ 	.byte	0x04, 0x11
        /*0686*/ 	.short	(.L_307 - .L_306)
	.align		4
.L_306:
        /*0688*/ 	.word	index@(_Z25selective_scan_bwd_kernelI32Selective_Scan_bwd_kernel_traitsILi32ELi16ELb1ELb1ELb0ELb1ELb0EffEEv12SSMParamsBwd)
        /*068c*/ 	.word	0x00000000


	//----- nvinfo : EIATTR_REGCOUNT
	.align		4
.L_307:
        /*0690*/ 	.byte	0x04, 0x2f
        /*0692*/ 	.short	(.L_309 - .L_308)
	.align		4
.L_308:
        /*0694*/ 	.word	index@(_Z25selective_scan_bwd_kernelI32Selective_Scan_bwd_kernel_traitsILi32ELi16ELb1ELb1ELb0ELb0ELb1EffEEv12SSMParamsBwd)
        /*0698*/ 	.word	0x000000f2


	//----- nvinfo : EIATTR_FRAME_SIZE
	.align		4
.L_309:
        /*069c*/ 	.byte	0x04, 0x11
        /*069e*/ 	.short	(.L_311 - .L_310)
	.align		4
.L_310:
        /*06a0*/ 	.word	index@(_Z25selective_scan_bwd_kernelI32Selective_Scan_bwd_kernel_traitsILi32ELi16ELb1ELb1ELb0ELb0ELb1EffEEv12SSMParamsBwd)
        /*06a4*/ 	.word	0x00000000


	//----- nvinfo : EIATTR_REGCOUNT
	.align		4
.L_311:
        /*06a8*/ 	.byte	0x04, 0x2f
        /*06aa*/ 	.short	(.L_313 - .L_312)
	.align		4
.L_312:
        /*06ac*/ 	.word	index@(_Z25selective_scan_bwd_kernelI32Selective_Scan_bwd_kernel_traitsILi32ELi16ELb1ELb1ELb0ELb0ELb0EffEEv12SSMParamsBwd)
        /*06b0*/ 	.word	0x000000f6


	//----- nvinfo : EIATTR_FRAME_SIZE
	.align		4
.L_313:
        /*06b4*/ 	.byte	0x04, 0x11
        /*06b6*/ 	.short	(.L_315 - .L_314)
	.align		4
.L_314:
        /*06b8*/ 	.word	index@(_Z25selective_scan_bwd_kernelI32Selective_Scan_bwd_kernel_traitsILi32ELi16ELb1ELb1ELb0ELb0ELb0EffEEv12SSMParamsBwd)
        /*06bc*/ 	.word	0x00000000


	//----- nvinfo : EIATTR_REGCOUNT
	.align		4
.L_315:
        /*06c0*/ 	.byte	0x04, 0x2f
        /*06c2*/ 	.short	(.L_317 - .L_316)
	.align		4
.L_316:
        /*06c4*/ 	.word	index@(_Z25selective_scan_bwd_kernelI32Selective_Scan_bwd_kernel_traitsILi32ELi16ELb1ELb0ELb1ELb1ELb1EffEEv12SSMParamsBwd)
        /*06c8*/ 	.word	0x000000ce


	//----- nvinfo : EIATTR_FRAME_SIZE
	.align		4
.L_317:
        /*06cc*/ 	.byte	0x04, 0x11
        /*06ce*/ 	.short	(.L_319 - .L_318)
	.align		4
.L_318:
        /*06d0*/ 	.word	index@(_Z25selective_scan_bwd_kernelI32Selective_Scan_bwd_kernel_traitsILi32ELi16ELb1ELb0ELb1ELb1ELb1EffEEv12SSMParamsBwd)
        /*06d4*/ 	.word	0x00000000


	//----- nvinfo : EIATTR_REGCOUNT
	.align		4
.L_319:
        /*06d8*/ 	.byte	0x04, 0x2f
        /*06da*/ 	.short	(.L_321 - .L_320)
	.align		4
.L_320:
        /*06dc*/ 	.word	index@(_Z25selective_scan_bwd_kernelI32Selective_Scan_bwd_kernel_traitsILi32ELi16ELb1ELb0ELb1ELb1ELb0EffEEv12SSMParamsBwd)
        /*06e0*/ 	.word	0x000000cd


	//----- nvinfo : EIATTR_FRAME_SIZE
	.align		4
.L_321:
        /*06e4*/ 	.byte	0x04, 0x11
        /*06e6*/ 	.short	(.L_323 - .L_322)
	.align		4
.L_322:
        /*06e8*/ 	.word	index@(_Z25selective_scan_bwd_kernelI32Selective_Scan_bwd_kernel_traitsILi32ELi16ELb1ELb0ELb1ELb1ELb0EffEEv12SSMParamsBwd)
        /*06ec*/ 	.word	0x00000000


	//----- nvinfo : EIATTR_REGCOUNT
	.align		4
.L_323:
        /*06f0*/ 	.byte	0x04, 0x2f
        /*06f2*/ 	.short	(.L_325 - .L_324)
	.align		4
.L_324:
        /*06f4*/ 	.word	index@(_Z25selective_scan_bwd_kernelI32Selective_Scan_bwd_kernel_traitsILi32ELi16ELb1ELb0ELb1ELb0ELb1EffEEv12SSMParamsBwd)
        /*06f8*/ 	.word	0x000000cc


	//----- nvinfo : EIATTR_FRAME_SIZE
	.align		4
.L_325:
        /*06fc*/ 	.byte	0x04, 0x11
        /*06fe*/ 	.short	(.L_327 - .L_326)
	.align		4
.L_326:
        /*0700*/ 	.word	index@(_Z25selective_scan_bwd_kernelI32Selective_Scan_bwd_kernel_traitsILi32ELi16ELb1ELb0ELb1ELb0ELb1EffEEv12SSMParamsBwd)
        /*0704*/ 	.word	0x00000000


	//----- nvinfo : EIATTR_REGCOUNT
	.align		4
.L_327:
        /*0708*/ 	.byte	0x04, 0x2f
        /*070a*/ 	.short	(.L_329 - .L_328)
	.align		4
.L_328:
        /*070c*/ 	.word	index@(_Z25selective_scan_bwd_kernelI32Selective_Scan_bwd_kernel_traitsILi32ELi16ELb1ELb0ELb1ELb0ELb0EffEEv12SSMParamsBwd)
        /*0710*/ 	.word	0x000000f0


	//----- nvinfo : EIATTR_FRAME_SIZE
	.align		4
.L_329:
        /*0714*/ 	.byte	0x04, 0x11
        /*0716*/ 	.short	(.L_331 - .L_330)
	.align		4
.L_330:
        /*0718*/ 	.word	index@(_Z25selective_scan_bwd_kernelI32Selective_Scan_bwd_kernel_traitsILi32ELi16ELb1ELb0ELb1ELb0ELb0EffEEv12SSMParamsBwd)
        /*071c*/ 	.word	0x00000000


	//----- nvinfo : EIATTR_REGCOUNT
	.align		4
.L_331:
        /*0720*/ 	.byte	0x04, 0x2f
        /*0722*/ 	.short	(.L_333 - .L_332)
	.align		4
.L_332:
        /*0724*/ 	.word	index@(_Z25selective_scan_bwd_kernelI32Selective_Scan_bwd_kernel_traitsILi32ELi16ELb1ELb0ELb0ELb1ELb1EffEEv12SSMParamsBwd)
        /*0728*/ 	.word	0x000000d9


	//----- nvinfo : EIATTR_FRAME_SIZE
	.align		4
.L_333:
        /*072c*/ 	.byte	0x04, 0x11
        /*072e*/ 	.short	(.L_335 - .L_334)
	.align		4
.L_334:
        /*0730*/ 	.word	index@(_Z25selective_scan_bwd_kernelI32Selective_Scan_bwd_kernel_traitsILi32ELi16ELb1ELb0ELb0ELb1ELb1EffEEv12SSMParamsBwd)
        /*0734*/ 	.word	0x00000000


	//----- nvinfo : EIATTR_REGCOUNT
	.align		4
.L_335:
        /*0738*/ 	.byte	0x04, 0x2f
        /*073a*/ 	.short	(.L_337 - .L_336)
	.align		4
.L_336:
        /*073c*/ 	.word	index@(_Z25selective_scan_bwd_kernelI32Selective_Scan_bwd_kernel_traitsILi32ELi16ELb1ELb0ELb0ELb1ELb0EffEEv12SSMParamsBwd)
        /*0740*/ 	.word	0x000000d6


	//----- nvinfo : EIATTR_FRAME_SIZE
	.align		4
.L_337:
        /*0744*/ 	.byte	0x04, 0x11
        /*0746*/ 	.short	(.L_339 - .L_338)
	.align		4
.L_338:
        /*0748*/ 	.word	index@(_Z25selective_scan_bwd_kernelI32Selective_Scan_bwd_kernel_traitsILi32ELi16ELb1ELb0ELb0ELb1ELb0EffEEv12SSMParamsBwd)
        /*074c*/ 	.word	0x00000000


	//----- nvinfo : EIATTR_REGCOUNT
	.align		4
.L_339:
        /*0750*/ 	.byte	0x04, 0x2f
        /*0752*/ 	.short	(.L_341 - .L_340)
	.align		4
.L_340:
        /*0754*/ 	.word	index@(_Z25selective_scan_bwd_kernelI32Selective_Scan_bwd_kernel_traitsILi32ELi16ELb1ELb0ELb0ELb0ELb1EffEEv12SSMParamsBwd)
        /*0758*/ 	.word	0x000000d7


	//----- nvinfo : EIATTR_FRAME_SIZE
	.align		4
.L_341:
        /*075c*/ 	.byte	0x04, 0x11
        /*075e*/ 	.short	(.L_343 - .L_342)
	.align		4
.L_342:
        /*0760*/ 	.word	index@(_Z25selective_scan_bwd_kernelI32Selective_Scan_bwd_kernel_traitsILi32ELi16ELb1ELb0ELb0ELb0ELb1EffEEv12SSMParamsBwd)
        /*0764*/ 	.word	0x00000000


	//----- nvinfo : EIATTR_REGCOUNT
	.align		4
.L_343:
        /*0768*/ 	.byte	0x04, 0x2f
        /*076a*/ 	.short	(.L_345 - .L_344)
	.align		4
.L_344:
        /*076c*/ 	.word	index@(_Z25selective_scan_bwd_kernelI32Selective_Scan_bwd_kernel_traitsILi32ELi16ELb1ELb0ELb0ELb0ELb0EffEEv12SSMParamsBwd)
        /*0770*/ 	.word	0x000000d4


	//----- nvinfo : EIATTR_FRAME_SIZE
	.align		4
.L_345:
        /*0774*/ 	.byte	0x04, 0x11
        /*0776*/ 	.short	(.L_347 - .L_346)
	.align		4
.L_346:
        /*0778*/ 	.word	index@(_Z25selective_scan_bwd_kernelI32Selective_Scan_bwd_kernel_traitsILi32ELi16ELb1ELb0ELb0ELb0ELb0EffEEv12SSMParamsBwd)
        /*077c*/ 	.word	0x00000000


	//----- nvinfo : EIATTR_REGCOUNT
	.align		4
.L_347:
        /*0780*/ 	.byte	0x04, 0x2f
        /*0782*/ 	.short	(.L_349 - .L_348)
	.align		4
.L_348:
        /*0784*/ 	.word	index@(_Z25selective_scan_bwd_kernelI32Selective_Scan_bwd_kernel_traitsILi32ELi16ELb0ELb1ELb1ELb1ELb1EffEEv12SSMParamsBwd)
        /*0788*/ 	.word	0x000000fe


	//----- nvinfo : EIATTR_FRAME_SIZE
	.align		4
.L_349:
        /*078c*/ 	.byte	0x04, 0x11
        /*078e*/ 	.short	(.L_351 - .L_350)
	.align		4
.L_350:
        /*0790*/ 	.word	index@(_Z25selective_scan_bwd_kernelI32Selective_Scan_bwd_kernel_traitsILi32ELi16ELb0ELb1ELb1ELb1ELb1EffEEv12SSMParamsBwd)
        /*0794*/ 	.word	0x00000000


	//----- nvinfo : EIATTR_REGCOUNT
	.align		4
.L_351:
        /*0798*/ 	.byte	0x04, 0x2f
        /*079a*/ 	.short	(.L_353 - .L_352)
	.align		4
.L_352:
        /*079c*/ 	.word	index@(_Z25selective_scan_bwd_kernelI32Selective_Scan_bwd_kernel_traitsILi32ELi16ELb0ELb1ELb1ELb1ELb0EffEEv12SSMParamsBwd)
        /*07a0*/ 	.word	0x000000fe


	//----- nvinfo : EIATTR_FRAME_SIZE
	.align		4
.L_353:
        /*07a4*/ 	.byte	0x04, 0x11
        /*07a6*/ 	.short	(.L_355 - .L_354)
	.align		4
.L_354:
        /*07a8*/ 	.word	index@(_Z25selective_scan_bwd_kernelI32Selective_Scan_bwd_kernel_traitsILi32ELi16ELb0ELb1ELb1ELb1ELb0EffEEv12SSMParamsBwd)
        /*07ac*/ 	.word	0x00000000


	//----- nvinfo : EIATTR_REGCOUNT
	.align		4
.L_355:
        /*07b0*/ 	.byte	0x04, 0x2f
        /*07b2*/ 	.short	(.L_357 - .L_356)
	.align		4
.L_356:
        /*07b4*/ 	.word	index@(_Z25selective_scan_bwd_kernelI32Selective_Scan_bwd_kernel_traitsILi32ELi16ELb0ELb1ELb1ELb0ELb1EffEEv12SSMParamsBwd)
        /*07b8*/ 	.word	0x000000fe


	//----- nvinfo : EIATTR_FRAME_SIZE
	.align		4
.L_357:
        /*07bc*/ 	.byte	0x04, 0x11
        /*07be*/ 	.short	(.L_359 - .L_358)
	.align		4
.L_358:
        /*07c0*/ 	.word	index@(_Z25selective_scan_bwd_kernelI32Selective_Scan_bwd_kernel_traitsILi32ELi16ELb0ELb1ELb1ELb0ELb1EffEEv12SSMParamsBwd)
        /*07c4*/ 	.word	0x00000000


	//----- nvinfo : EIATTR_REGCOUNT
	.align		4
.L_359:
        /*07c8*/ 	.byte	0x04, 0x2f
        /*07ca*/ 	.short	(.L_361 - .L_360)
	.align		4
.L_360:
        /*07cc*/ 	.word	index@(_Z25selective_scan_bwd_kernelI32Selective_Scan_bwd_kernel_traitsILi32ELi16ELb0ELb1ELb1ELb0ELb0EffEEv12SSMParamsBwd)
        /*07d0*/ 	.word	0x000000fe


	//----- nvinfo : EIATTR_FRAME_SIZE
	.align		4
.L_361:
        /*07d4*/ 	.byte	0x04, 0x11
        /*07d6*/ 	.short	(.L_363 - .L_362)
	.align		4
.L_362:
        /*07d8*/ 	.word	index@(_Z25selective_scan_bwd_kernelI32Selective_Scan_bwd_kernel_traitsILi32ELi16ELb0ELb1ELb1ELb0ELb0EffEEv12SSMParamsBwd)
        /*07dc*/ 	.word	0x00000000


	//----- nvinfo : EIATTR_REGCOUNT
	.align		4
.L_363:
        /*07e0*/ 	.byte	0x04, 0x2f
        /*07e2*/ 	.short	(.L_365 - .L_364)
	.align		4
.L_364:
        /*07e4*/ 	.word	index@(_Z25selective_scan_bwd_kernelI32Selective_Scan_bwd_kernel_traitsILi32ELi16ELb0ELb1ELb0ELb1ELb1EffEEv12SSMParamsBwd)
        /*07e8*/ 	.word	0x000000fe


	//----- nvinfo : EIATTR_FRAME_SIZE
	.align		4
.L_365:
        /*07ec*/ 	.byte	0x04, 0x11
        /*07ee*/ 	.short	(.L_367 - .L_366)
	.align		4
.L_366:
        /*07f0*/ 	.word	index@(_Z25selective_scan_bwd_kernelI32Selective_Scan_bwd_kernel_traitsILi32ELi16ELb0ELb1ELb0ELb1ELb1EffEEv12SSMParamsBwd)
        /*07f4*/ 	.word	0x00000000


	//----- nvinfo : EIATTR_REGCOUNT
	.align		4
.L_367:
        /*07f8*/ 	.byte	0x04, 0x2f
        /*07fa*/ 	.short	(.L_369 - .L_368)
	.align		4
.L_368:
        /*07fc*/ 	.word	index@(_Z25selective_scan_bwd_kernelI32Selective_Scan_bwd_kernel_traitsILi32ELi16ELb0ELb1ELb0ELb1ELb0EffEEv12SSMParamsBwd)
        /*0800*/ 	.word	0x000000e8


	//----- nvinfo : EIATTR_FRAME_SIZE
	.align		4
.L_369:
        /*0804*/ 	.byte	0x04, 0x11
        /*0806*/ 	.short	(.L_371 - .L_370)
	.align		4
.L_370:
        /*0808*/ 	.word	index@(_Z25selective_scan_bwd_kernelI32Selective_Scan_bwd_kernel_traitsILi32ELi16ELb0ELb1ELb0ELb1ELb0EffEEv12SSMParamsBwd)
        /*080c*/ 	.word	0x00000000


	//----- nvinfo : EIATTR_REGCOUNT
	.align		4
.L_371:
        /*0810*/ 	.byte	0x04, 0x2f
        /*0812*/ 	.short	(.L_373 - .L_372)
	.align		4
.L_372:
        /*0814*/ 	.word	index@(_Z25selective_scan_bwd_kernelI32Selective_Scan_bwd_kernel_traitsILi32ELi16ELb0ELb1ELb0ELb0ELb1EffEEv12SSMParamsBwd)
        /*0818*/ 	.word	0x000000fe


	//----- nvinfo : EIATTR_FRAME_SIZE
	.align		4
.L_373:
        /*081c*/ 	.byte	0x04, 0x11
        /*081e*/ 	.short	(.L_375 - .L_374)
	.align		4
.L_374:
        /*0820*/ 	.word	index@(_Z25selective_scan_bwd_kernelI32Selective_Scan_bwd_kernel_traitsILi32ELi16ELb0ELb1ELb0ELb0ELb1EffEEv12SSMParamsBwd)
        /*0824*/ 	.word	0x00000000


	//----- nvinfo : EIATTR_REGCOUNT
	.align		4
.L_375:
        /*0828*/ 	.byte	0x04, 0x2f
        /*082a*/ 	.short	(.L_377 - .L_376)
	.align		4
.L_376:
        /*082c*/ 	.word	index@(_Z25selective_scan_bwd_kernelI32Selective_Scan_bwd_kernel_traitsILi32ELi16ELb0ELb1ELb0ELb0ELb0EffEEv12SSMParamsBwd)
        /*0830*/ 	.word	0x000000e7


	//----- nvinfo : EIATTR_FRAME_SIZE
	.align		4
.L_377:
        /*0834*/ 	.byte	0x04, 0x11
        /*0836*/ 	.short	(.L_379 - .L_378)
	.align		4
.L_378:
        /*0838*/ 	.word	index@(_Z25selective_scan_bwd_kernelI32Selective_Scan_bwd_kernel_traitsILi32ELi16ELb0ELb1ELb0ELb0ELb0EffEEv12SSMParamsBwd)
        /*083c*/ 	.word	0x00000000


	//----- nvinfo : EIATTR_REGCOUNT
	.align		4
.L_379:
        /*0840*/ 	.byte	0x04, 0x2f
        /*0842*/ 	.short	(.L_381 - .L_380)
	.align		4
.L_380:
        /*0844*/ 	.word	index@(_Z25selective_scan_bwd_kernelI32Selective_Scan_bwd_kernel_traitsILi32ELi16ELb0ELb0ELb1ELb1ELb1EffEEv12SSMParamsBwd)
        /*0848*/ 	.word	0x000000fe


	//----- nvinfo : EIATTR_FRAME_SIZE
	.align		4
.L_381:
        /*084c*/ 	.byte	0x04, 0x11
        /*084e*/ 	.short	(.L_383 - .L_382)
	.align		4
.L_382:
        /*0850*/ 	.word	index@(_Z25selective_scan_bwd_kernelI32Selective_Scan_bwd_kernel_traitsILi32ELi16ELb0ELb0ELb1ELb1ELb1EffEEv12SSMParamsBwd)
        /*0854*/ 	.word	0x00000000


	//----- nvinfo : EIATTR_REGCOUNT
	.align		4
.L_383:
        /*0858*/ 	.byte	0x04, 0x2f
        /*085a*/ 	.short	(.L_385 - .L_384)
	.align		4
.L_384:
        /*085c*/ 	.word	index@(_Z25selective_scan_bwd_kernelI32Selective_Scan_bwd_kernel_traitsILi32ELi16ELb0ELb0ELb1ELb1ELb0EffEEv12SSMParamsBwd)
        /*0860*/ 	.word	0x000000fc


	//----- nvinfo : EIATTR_FRAME_SIZE
	.align		4
.L_385:
        /*0864*/ 	.byte	0x04, 0x11
        /*0866*/ 	.short	(.L_387 - .L_386)
	.align		4
.L_386:
        /*0868*/ 	.word	index@(_Z25selective_scan_bwd_kernelI32Selective_Scan_bwd_kernel_traitsILi32ELi16ELb0ELb0ELb1ELb1ELb0EffEEv12SSMParamsBwd)
        /*086c*/ 	.word	0x00000000


	//----- nvinfo : EIATTR_REGCOUNT
	.align		4
.L_387:
        /*0870*/ 	.byte	0x04, 0x2f
        /*0872*/ 	.short	(.L_389 - .L_388)
	.align		4
.L_388:
        /*0874*/ 	.word	index@(_Z25selective_scan_bwd_kernelI32Selective_Scan_bwd_kernel_traitsILi32ELi16ELb0ELb0ELb1ELb0ELb1EffEEv12SSMParamsBwd)
        /*0878*/ 	.word	0x000000fa


	//----- nvinfo : EIATTR_FRAME_SIZE
	.align		4
.L_389:
        /*087c*/ 	.byte	0x04, 0x11
        /*087e*/ 	.short	(.L_391 - .L_390)
	.align		4
.L_390:
        /*0880*/ 	.word	index@(_Z25selective_scan_bwd_kernelI32Selective_Scan_bwd_kernel_traitsILi32ELi16ELb0ELb0ELb1ELb0ELb1EffEEv12SSMParamsBwd)
        /*0884*/ 	.word	0x00000000


	//----- nvinfo : EIATTR_REGCOUNT
	.align		4
.L_391:
        /*0888*/ 	.byte	0x04, 0x2f
        /*088a*/ 	.short	(.L_393 - .L_392)
	.align		4
.L_392:
        /*088c*/ 	.word	index@(_Z25selective_scan_bwd_kernelI32Selective_Scan_bwd_kernel_traitsILi32ELi16ELb0ELb0ELb1ELb0ELb0EffEEv12SSMParamsBwd)
        /*0890*/ 	.word	0x000000fe


	//----- nvinfo : EIATTR_FRAME_SIZE
	.align		4
.L_393:
        /*0894*/ 	.byte	0x04, 0x11
        /*0896*/ 	.short	(.L_395 - .L_394)
	.align		4
.L_394:
        /*0898*/ 	.word	index@(_Z25selective_scan_bwd_kernelI32Selective_Scan_bwd_kernel_traitsILi32ELi16ELb0ELb0ELb1ELb0ELb0EffEEv12SSMParamsBwd)
        /*089c*/ 	.word	0x00000000


	//----- nvinfo : EIATTR_REGCOUNT
	.align		4
.L_395:
        /*08a0*/ 	.byte	0x04, 0x2f
        /*08a2*/ 	.short	(.L_397 - .L_396)
	.align		4
.L_396:
        /*08a4*/ 	.word	index@(_Z25selective_scan_bwd_kernelI32Selective_Scan_bwd_kernel_traitsILi32ELi16ELb0ELb0ELb0ELb1ELb1EffEEv12SSMParamsBwd)
        /*08a8*/ 	.word	0x000000fe


	//----- nvinfo : EIATTR_FRAME_SIZE
	.align		4
.L_397:
        /*08ac*/ 	.byte	0x04, 0x11
        /*08ae*/ 	.short	(.L_399 - .L_398)
	.align		4
.L_398:
        /*08b0*/ 	.word	index@(_Z25selective_scan_bwd_kernelI32Selective_Scan_bwd_kernel_traitsILi32ELi16ELb0ELb0ELb0ELb1ELb1EffEEv12SSMParamsBwd)
        /*08b4*/ 	.word	0x00000000


	//----- nvinfo : EIATTR_REGCOUNT
	.align		4
.L_399:
        /*08b8*/ 	.byte	0x04, 0x2f
        /*08ba*/ 	.short	(.L_401 - .L_400)
	.align		4
.L_400:
        /*08bc*/ 	.word	index@(_Z25selective_scan_bwd_kernelI32Selective_Scan_bwd_kernel_traitsILi32ELi16ELb0ELb0ELb0ELb1ELb0EffEEv12SSMParamsBwd)
        /*08c0*/ 	.word	0x000000fe


	//----- nvinfo : EIATTR_FRAME_SIZE
	.align		4
.L_401:
        /*08c4*/ 	.byte	0x04, 0x11
        /*08c6*/ 	.short	(.L_403 - .L_402)
	.align		4
.L_402:
        /*08c8*/ 	.word	index@(_Z25selective_scan_bwd_kernelI32Selective_Scan_bwd_kernel_traitsILi32ELi16ELb0ELb0ELb0ELb1ELb0EffEEv12SSMParamsBwd)
        /*08cc*/ 	.word	0x00000000


	//----- nvinfo : EIATTR_REGCOUNT
	.align		4
.L_403:
        /*08d0*/ 	.byte	0x04, 0x2f
        /*08d2*/ 	.short	(.L_405 - .L_404)
	.align		4
.L_404:
        /*08d4*/ 	.word	index@(_Z25selective_scan_bwd_kernelI32Selective_Scan_bwd_kernel_traitsILi32ELi16ELb0ELb0ELb0ELb0ELb1EffEEv12SSMParamsBwd)
        /*08d8*/ 	.word	0x000000fc


	//----- nvinfo : EIATTR_FRAME_SIZE
	.align		4
.L_405:
        /*08dc*/ 	.byte	0x04, 0x11
        /*08de*/ 	.short	(.L_407 - .L_406)
	.align		4
.L_406:
        /*08e0*/ 	.word	index@(_Z25selective_scan_bwd_kernelI32Selective_Scan_bwd_kernel_traitsILi32ELi16ELb0ELb0ELb0ELb0ELb1EffEEv12SSMParamsBwd)
        /*08e4*/ 	.word	0x00000000


	//----- nvinfo : EIATTR_REGCOUNT
	.align		4
.L_407:
        /*08e8*/ 	.byte	0x04, 0x2f
        /*08ea*/ 	.short	(.L_409 - .L_408)
	.align		4
.L_408:
        /*08ec*/ 	.word	index@(_Z25selective_scan_bwd_kernelI32Selective_Scan_bwd_kernel_traitsILi32ELi16ELb0ELb0ELb0ELb0ELb0EffEEv12SSMParamsBwd)
        /*08f0*/ 	.word	0x000000f4


	//----- nvinfo : EIATTR_FRAME_SIZE
	.align		4
.L_409:
        /*08f4*/ 	.byte	0x04, 0x11
        /*08f6*/ 	.short	(.L_411 - .L_410)
	.align		4
.L_410:
        /*08f8*/ 	.word	index@(_Z25selective_scan_bwd_kernelI32Selective_Scan_bwd_kernel_traitsILi32ELi16ELb0ELb0ELb0ELb0ELb0EffEEv12SSMParamsBwd)
        /*08fc*/ 	.word	0x00000000


	//----- nvinfo : EIATTR_REGCOUNT
	.align		4
.L_411:
        /*0900*/ 	.byte	0x04, 0x2f
        /*0902*/ 	.short	(.L_413 - .L_412)
	.align		4
.L_412:
        /*0904*/ 	.word	index@(_Z25selective_scan_bwd_kernelI32Selective_Scan_bwd_kernel_traitsILi64ELi16ELb1ELb1ELb1ELb1ELb1EffEEv12SSMParamsBwd)
        /*0908*/ 	.word	0x000000fe


	//----- nvinfo : EIATTR_FRAME_SIZE
	.align		4
.L_413:
        /*090c*/ 	.byte	0x04, 0x11
        /*090e*/ 	.short	(.L_415 - .L_414)
	.align		4
.L_414:
        /*0910*/ 	.word	index@(_Z25selective_scan_bwd_kernelI32Selective_Scan_bwd_kernel_traitsILi64ELi16ELb1ELb1ELb1ELb1ELb1EffEEv12SSMParamsBwd)
        /*0914*/ 	.word	0x00000000


	//----- nvinfo : EIATTR_REGCOUNT
	.align		4
.L_415:
        /*0918*/ 	.byte	0x04, 0x2f
        /*091a*/ 	.short	(.L_417 - .L_416)
	.align		4
.L_416:
        /*091c*/ 	.word	index@(_Z25selective_scan_bwd_kernelI32Selective_Scan_bwd_kernel_traitsILi64ELi16ELb1ELb1ELb1ELb1ELb0EffEEv12SSMParamsBwd)
        /*0920*/ 	.word	0x000000fe


	//----- nvinfo : EIATTR_FRAME_SIZE
	.align		4
.L_417:
        /*0924*/ 	.byte	0x04, 0x11
        /*0926*/ 	.short	(.L_419 - .L_418)
	.align		4
.L_418:
        /*0928*/ 	.word	index@(_Z25selective_scan_bwd_kernelI32Selective_Scan_bwd_kernel_traitsILi64ELi16ELb1ELb1ELb1ELb1ELb0EffEEv12SSMParamsBwd)
        /*092c*/ 	.word	0x00000000


	//----- nvinfo : EIATTR_REGCOUNT
	.align		4
.L_419:
        /*0930*/ 	.byte	0x04, 0x2f
        /*0932*/ 	.short	(.L_421 - .L_420)
	.align		4
.L_420:
        /*0934*/ 	.word	index@(_Z25selective_scan_bwd_kernelI32Selective_Scan_bwd_kernel_traitsILi64ELi16ELb1ELb1ELb1ELb0ELb1EffEEv12SSMParamsBwd)
        /*0938*/ 	.word	0x000000fe


	//----- nvinfo : EIATTR_FRAME_SIZE
	.align		4
.L_421:
        /*093c*/ 	.byte	0x04, 0x11
        /*093e*/ 	.short	(.L_423 - .L_422)
	.align		4
.L_422:
        /*0940*/ 	.word	index@(_Z25selective_scan_bwd_kernelI32Selective_Scan_bwd_kernel_traitsILi64ELi16ELb1ELb1ELb1ELb0ELb1EffEEv12SSMParamsBwd)
        /*0944*/ 	.word	0x00000000


	//----- nvinfo : EIATTR_REGCOUNT
	.align		4
.L_423:
        /*0948*/ 	.byte	0x04, 0x2f
        /*094a*/ 	.short	(.L_425 - .L_424)
	.align		4
.L_424:
        /*094c*/ 	.word	index@(_Z25selective_scan_bwd_kernelI32Selective_Scan_bwd_kernel_traitsILi64ELi16ELb1ELb1ELb1ELb0ELb0EffEEv12SSMParamsBwd)
        /*0950*/ 	.word	0x000000fe


	//----- nvinfo : EIATTR_FRAME_SIZE
	.align		4
.L_425:
        /*0954*/ 	.byte	0x04, 0x11
        /*0956*/ 	.short	(.L_427 - .L_426)
	.align		4
.L_426:
        /*0958*/ 	.word	index@(_Z25selective_scan_bwd_kernelI32Selective_Scan_bwd_kernel_traitsILi64ELi16ELb1ELb1ELb1ELb0ELb0EffEEv12SSMParamsBwd)
        /*095c*/ 	.word	0x00000000


	//----- nvinfo : EIATTR_REGCOUNT
	.align		4
.L_427:
        /*0960*/ 	.byte	0x04, 0x2f
        /*0962*/ 	.short	(.L_429 - .L_428)
	.align		4
.L_428:
        /*0964*/ 	.word	index@(_Z25selective_scan_bwd_kernelI32Selective_Scan_bwd_kernel_traitsILi64ELi16ELb1ELb1ELb0ELb1ELb1EffEEv12SSMParamsBwd)
        /*0968*/ 	.word	0x000000ea


	//----- nvinfo : EIATTR_FRAME_SIZE
	.align		4
.L_429:
        /*096c*/ 	.byte	0x04, 0x11
        /*096e*/ 	.short	(.L_431 - .L_430)
	.align		4
.L_430:
        /*0970*/ 	.word	index@(_Z25selective_scan_bwd_kernelI32Selective_Scan_bwd_kernel_traitsILi64ELi16ELb1ELb1ELb0ELb1ELb1EffEEv12SSMParamsBwd)
        /*0974*/ 	.word	0x00000000


	//----- nvinfo : EIATTR_REGCOUNT
	.align		4
.L_431:
        /*0978*/ 	.byte	0x04, 0x2f
        /*097a*/ 	.short	(.L_433 - .L_432)
	.align		4
.L_432:
        /*097c*/ 	.word	index@(_Z25selective_scan_bwd_kernelI32Selective_Scan_bwd_kernel_traitsILi64ELi16ELb1ELb1ELb0ELb1ELb0EffEEv12SSMParamsBwd)
        /*0980*/ 	.word	0x000000ea


	//----- nvinfo : EIATTR_FRAME_SIZE
	.align		4
.L_433:
        /*0984*/ 	.byte	0x04, 0x11
        /*0986*/ 	.short	(.L_435 - .L_434)
	.align		4
.L_434:
        /*0988*/ 	.word	index@(_Z25selective_scan_bwd_kernelI32Selective_Scan_bwd_kernel_traitsILi64ELi16ELb1ELb1ELb0ELb1ELb0EffEEv12SSMParamsBwd)
        /*098c*/ 	.word	0x00000000


	//----- nvinfo : EIATTR_REGCOUNT
	.align		4
.L_435:
        /*0990*/ 	.byte	0x04, 0x2f
        /*0992*/ 	.short	(.L_437 - .L_436)
	.align		4
.L_436:
        /*0994*/ 	.word	index@(_Z25selective_scan_bwd_kernelI32Selective_Scan_bwd_kernel_traitsILi64ELi16ELb1ELb1ELb0ELb0ELb1EffEEv12SSMParamsBwd)
        /*0998*/ 	.word	0x000000e8


	//----- nvinfo : EIATTR_FRAME_SIZE
	.align		4
.L_437:
        /*099c*/ 	.byte	0x04, 0x11
        /*099e*/ 	.short	(.L_439 - .L_438)
	.align		4
.L_438:
        /*09a0*/ 	.word	index@(_Z25selective_scan_bwd_kernelI32Selective_Scan_bwd_kernel_traitsILi64ELi16ELb1ELb1ELb0ELb0ELb1EffEEv12SSMParamsBwd)
        /*09a4*/ 	.word	0x00000000


	//----- nvinfo : EIATTR_REGCOUNT
	.align		4
.L_439:
        /*09a8*/ 	.byte	0x04, 0x2f
        /*09aa*/ 	.short	(.L_441 - .L_440)
	.align		4
.L_440:
        /*09ac*/ 	.word	index@(_Z25selective_scan_bwd_kernelI32Selective_Scan_bwd_kernel_traitsILi64ELi16ELb1ELb1ELb0ELb0ELb0EffEEv12SSMParamsBwd)
        /*09b0*/ 	.word	0x000000e8


	//----- nvinfo : EIATTR_FRAME_SIZE
	.align		4
.L_441:
        /*09b4*/ 	.byte	0x04, 0x11
        /*09b6*/ 	.short	(.L_443 - .L_442)
	.align		4
.L_442:
        /*09b8*/ 	.word	index@(_Z25selective_scan_bwd_kernelI32Selective_Scan_bwd_kernel_traitsILi64ELi16ELb1ELb1ELb0ELb0ELb0EffEEv12SSMParamsBwd)
        /*09bc*/ 	.word	0x00000000


	//----- nvinfo : EIATTR_REGCOUNT
	.align		4
.L_443:
        /*09c0*/ 	.byte	0x04, 0x2f
        /*09c2*/ 	.short	(.L_445 - .L_444)
	.align		4
.L_444:
        /*09c4*/ 	.word	index@(_Z25selective_scan_bwd_kernelI32Selective_Scan_bwd_kernel_traitsILi64ELi16ELb1ELb0ELb1ELb1ELb1EffEEv12SSMParamsBwd)
        /*09c8*/ 	.word	0x000000e8


	//----- nvinfo : EIATTR_FRAME_SIZE
	.align		4
.L_445:
        /*09cc*/ 	.byte	0x04, 0x11
        /*09ce*/ 	.short	(.L_447 - .L_446)
	.align		4
.L_446:
        /*09d0*/ 	.word	index@(_Z25selective_scan_bwd_kernelI32Selective_Scan_bwd_kernel_traitsILi64ELi16ELb1ELb0ELb1ELb1ELb1EffEEv12SSMParamsBwd)
        /*09d4*/ 	.word	0x00000000


	//----- nvinfo : EIATTR_REGCOUNT
	.align		4
.L_447:
        /*09d8*/ 	.byte	0x04, 0x2f
        /*09da*/ 	.short	(.L_449 - .L_448)
	.align		4
.L_448:
        /*09dc*/ 	.word	index@(_Z25selective_scan_bwd_kernelI32Selective_Scan_bwd_kernel_traitsILi64ELi16ELb1ELb0ELb1ELb1ELb0EffEEv12SSMParamsBwd)
        /*09e0*/ 	.word	0x000000e6


	//----- nvinfo : EIATTR_FRAME_SIZE
	.align		4
.L_449:
        /*09e4*/ 	.byte	0x04, 0x11
        /*09e6*/ 	.short	(.L_451 - .L_450)
	.align		4
.L_450:
        /*09e8*/ 	.word	index@(_Z25selective_scan_bwd_kernelI32Selective_Scan_bwd_kernel_traitsILi64ELi16ELb1ELb0ELb1ELb1ELb0EffEEv12SSMParamsBwd)
        /*09ec*/ 	.word	0x00000000


	//----- nvinfo : EIATTR_REGCOUNT
	.align		4
.L_451:
        /*09f0*/ 	.byte	0x04, 0x2f
        /*09f2*/ 	.short	(.L_453 - .L_452)
	.align		4
.L_452:
        /*09f4*/ 	.word	index@(_Z25selective_scan_bwd_kernelI32Selective_Scan_bwd_kernel_traitsILi64ELi16ELb1ELb0ELb1ELb0ELb1EffEEv12SSMParamsBwd)
        /*09f8*/ 	.word	0x000000e2


	//----- nvinfo : EIATTR_FRAME_SIZE
	.align		4
.L_453:
        /*09fc*/ 	.byte	0x04, 0x11
        /*09fe*/ 	.short	(.L_455 - .L_454)
	.align		4
.L_454:
        /*0a00*/ 	.word	index@(_Z25selective_scan_bwd_kernelI32Selective_Scan_bwd_kernel_traitsILi64ELi16ELb1ELb0ELb1ELb0ELb1EffEEv12SSMParamsBwd)
        /*0a04*/ 	.word	0x00000000


	//----- nvinfo : EIATTR_REGCOUNT
	.align		4
.L_455:
        /*0a08*/ 	.byte	0x04, 0x2f
        /*0a0a*/ 	.short	(.L_457 - .L_456)
	.align		4
.L_456:
        /*0a0c*/ 	.word	index@(_Z25selective_scan_bwd_kernelI32Selective_Scan_bwd_kernel_traitsILi64ELi16ELb1ELb0ELb1ELb0ELb0EffEEv12SSMParamsBwd)
        /*0a10*/ 	.word	0x000000e7


	//----- nvinfo : EIATTR_FRAME_SIZE
	.align		4
.L_457:
        /*0a14*/ 	.byte	0x04, 0x11
        /*0a16*/ 	.short	(.L_459 - .L_458)
	.align		4
.L_458:
        /*0a18*/ 	.word	index@(_Z25selective_scan_bwd_kernelI32Selective_Scan_bwd_kernel_traitsILi64ELi16ELb1ELb0ELb1ELb0ELb0EffEEv12SSMParamsBwd)
        /*0a1c*/ 	.word	0x00000000


	//----- nvinfo : EIATTR_REGCOUNT
	.align		4
.L_459:
        /*0a20*/ 	.byte	0x04, 0x2f
        /*0a22*/ 	.short	(.L_461 - .L_460)
	.align		4
.L_460:
        /*0a24*/ 	.word	index@(_Z25selective_scan_bwd_kernelI32Selective_Scan_bwd_kernel_traitsILi64ELi16ELb1ELb0ELb0ELb1ELb1EffEEv12SSMParamsBwd)
        /*0a28*/ 	.word	0x000000e1


	//----- nvinfo : EIATTR_FRAME_SIZE
	.align		4
.L_461:
        /*0a2c*/ 	.byte	0x04, 0x11
        /*0a2e*/ 	.short	(.L_463 - .L_462)
	.align		4
.L_462:
        /*0a30*/ 	.word	index@(_Z25selective_scan_bwd_kernelI32Selective_Scan_bwd_kernel_traitsILi64ELi16ELb1ELb0ELb0ELb1ELb1EffEEv12SSMParamsBwd)
        /*0a34*/ 	.word	0x00000000


	//----- nvinfo : EIATTR_REGCOUNT
	.align		4
.L_463:
        /*0a38*/ 	.byte	0x04, 0x2f
        /*0a3a*/ 	.short	(.L_465 - .L_464)
	.align		4
.L_464:
        /*0a3c*/ 	.word	index@(_Z25selective_scan_bwd_kernelI32Selective_Scan_bwd_kernel_traitsILi64ELi16ELb1ELb0ELb0ELb1ELb0EffEEv12SSMParamsBwd)
        /*0a40*/ 	.word	0x000000e1


	//----- nvinfo : EIATTR_FRAME_SIZE
	.align		4
.L_465:
        /*0a44*/ 	.byte	0x04, 0x11
        /*0a46*/ 	.short	(.L_467 - .L_466)
	.align		4
.L_466:
        /*0a48*/ 	.word	index@(_Z25selective_scan_bwd_kernelI32Selective_Scan_bwd_kernel_traitsILi64ELi16ELb1ELb0ELb0ELb1ELb0EffEEv12SSMParamsBwd)
        /*0a4c*/ 	.word	0x00000000


	//----- nvinfo : EIATTR_REGCOUNT
	.align		4
.L_467:
        /*0a50*/ 	.byte	0x04, 0x2f
        /*0a52*/ 	.short	(.L_469 - .L_468)
	.align		4
.L_468:
        /*0a54*/ 	.word	index@(_Z25selective_scan_bwd_kernelI32Selective_Scan_bwd_kernel_traitsILi64ELi16ELb1ELb0ELb0ELb0ELb1EffEEv12SSMParamsBwd)
        /*0a58*/ 	.word	0x000000dd


	//----- nvinfo : EIATTR_FRAME_SIZE
	.align		4
.L_469:
        /*0a5c*/ 	.byte	0x04, 0x11
        /*0a5e*/ 	.short	(.L_471 - .L_470)
	.align		4
.L_470:
        /*0a60*/ 	.word	index@(_Z25selective_scan_bwd_kernelI32Selective_Scan_bwd_kernel_traitsILi64ELi16ELb1ELb0ELb0ELb0ELb1EffEEv12SSMParamsBwd)
        /*0a64*/ 	.word	0x00000000


	//----- nvinfo : EIATTR_REGCOUNT
	.align		4
.L_471:
        /*0a68*/ 	.byte	0x04, 0x2f
        /*0a6a*/ 	.short	(.L_473 - .L_472)
	.align		4
.L_472:
        /*0a6c*/ 	.word	index@(_Z25selective_scan_bwd_kernelI32Selective_Scan_bwd_kernel_traitsILi64ELi16ELb1ELb0ELb0ELb0ELb0EffEEv12SSMParamsBwd)
        /*0a70*/ 	.word	0x000000df


	//----- nvinfo : EIATTR_FRAME_SIZE
	.align		4
.L_473:
        /*0a74*/ 	.byte	0x04, 0x11
        /*0a76*/ 	.short	(.L_475 - .L_474)
	.align		4
.L_474:
        /*0a78*/ 	.word	index@(_Z25selective_scan_bwd_kernelI32Selective_Scan_bwd_kernel_traitsILi64ELi16ELb1ELb0ELb0ELb0ELb0EffEEv12SSMParamsBwd)
        /*0a7c*/ 	.word	0x00000000


	//----- nvinfo : EIATTR_REGCOUNT
	.align		4
.L_475:
        /*0a80*/ 	.byte	0x04, 0x2f
        /*0a82*/ 	.short	(.L_477 - .L_476)
	.align		4
.L_476:
        /*0a84*/ 	.word	index@(_Z25selective_scan_bwd_kernelI32Selective_Scan_bwd_kernel_traitsILi64ELi16ELb0ELb1ELb1ELb1ELb1EffEEv12SSMParamsBwd)
        /*0a88*/ 	.word	0x000000ff


	//----- nvinfo : EIATTR_FRAME_SIZE
	.align		4
.L_477:
        /*0a8c*/ 	.byte	0x04, 0x11
        /*0a8e*/ 	.short	(.L_479 - .L_478)
	.align		4
.L_478:
        /*0a90*/ 	.word	index@(_Z25selective_scan_bwd_kernelI32Selective_Scan_bwd_kernel_traitsILi64ELi16ELb0ELb1ELb1ELb1ELb1EffEEv12SSMParamsBwd)
        /*0a94*/ 	.word	0x00000000


	//----- nvinfo : EIATTR_REGCOUNT
	.align		4
.L_479:
        /*0a98*/ 	.byte	0x04, 0x2f
        /*0a9a*/ 	.short	(.L_481 - .L_480)
	.align		4
.L_480:
        /*0a9c*/ 	.word	index@(_Z25selective_scan_bwd_kernelI32Selective_Scan_bwd_kernel_traitsILi64ELi16ELb0ELb1ELb1ELb1ELb0EffEEv12SSMParamsBwd)
        /*0aa0*/ 	.word	0x000000fe


	//----- nvinfo : EIATTR_FRAME_SIZE
	.align		4
.L_481:
        /*0aa4*/ 	.byte	0x04, 0x11
        /*0aa6*/ 	.short	(.L_483 - .L_482)
	.align		4
.L_482:
        /*0aa8*/ 	.word	index@(_Z25selective_scan_bwd_kernelI32Selective_Scan_bwd_kernel_traitsILi64ELi16ELb0ELb1ELb1ELb1ELb0EffEEv12SSMParamsBwd)
        /*0aac*/ 	.word	0x00000000


	//----- nvinfo : EIATTR_REGCOUNT
	.align		4
.L_483:
        /*0ab0*/ 	.byte	0x04, 0x2f
        /*0ab2*/ 	.short	(.L_485 - .L_484)
	.align		4
.L_484:
        /*0ab4*/ 	.word	index@(_Z25selective_scan_bwd_kernelI32Selective_Scan_bwd_kernel_traitsILi64ELi16ELb0ELb1ELb1ELb0ELb1EffEEv12SSMParamsBwd)
        /*0ab8*/ 	.word	0x000000ff


	//----- nvinfo : EIATTR_FRAME_SIZE
	.align		4
.L_485:
        /*0abc*/ 	.byte	0x04, 0x11
        /*0abe*/ 	.short	(.L_487 - .L_486)
	.align		4
.L_486:
        /*0ac0*/ 	.word	index@(_Z25selective_scan_bwd_kernelI32Selective_Scan_bwd_kernel_traitsILi64ELi16ELb0ELb1ELb1ELb0ELb1EffEEv12SSMParamsBwd)
        /*0ac4*/ 	.word	0x00000000


	//----- nvinfo : EIATTR_REGCOUNT
	.align		4
.L_487:
        /*0ac8*/ 	.byte	0x04, 0x2f
        /*0aca*/ 	.short	(.L_489 - .L_488)
	.align		4
.L_488:
        /*0acc*/ 	.word	index@(_Z25selective_scan_bwd_kernelI32Selective_Scan_bwd_kernel_traitsILi64ELi16ELb0ELb1ELb1ELb0ELb0EffEEv12SSMParamsBwd)
        /*0ad0*/ 	.word	0x000000fe


	//----- nvinfo : EIATTR_FRAME_SIZE
	.align		4
.L_489:
        /*0ad4*/ 	.byte	0x04, 0x11
        /*0ad6*/ 	.short	(.L_491 - .L_490)
	.align		4
.L_490:
        /*0ad8*/ 	.word	index@(_Z25selective_scan_bwd_kernelI32Selective_Scan_bwd_kernel_traitsILi64ELi16ELb0ELb1ELb1ELb0ELb0EffEEv12SSMParamsBwd)
        /*0adc*/ 	.word	0x00000000


	//----- nvinfo : EIATTR_REGCOUNT
	.align		4
.L_491:
        /*0ae0*/ 	.byte	0x04, 0x2f
        /*0ae2*/ 	.short	(.L_493 - .L_492)
	.align		4
.L_492:
        /*0ae4*/ 	.word	index@(_Z25selective_scan_bwd_kernelI32Selective_Scan_bwd_kernel_traitsILi64ELi16ELb0ELb1ELb0ELb1ELb1EffEEv12SSMParamsBwd)
        /*0ae8*/ 	.word	0x000000f3


	//----- nvinfo : EIATTR_FRAME_SIZE
	.align		4
.L_493:
        /*0aec*/ 	.byte	0x04, 0x11
        /*0aee*/ 	.short	(.L_495 - .L_494)
	.align		4
.L_494:
        /*0af0*/ 	.word	index@(_Z25selective_scan_bwd_kernelI32Selective_Scan_bwd_kernel_traitsILi64ELi16ELb0ELb1ELb0ELb1ELb1EffEEv12SSMParamsBwd)
        /*0af4*/ 	.word	0x00000000


	//----- nvinfo : EIATTR_REGCOUNT
	.align		4
.L_495:
        /*0af8*/ 	.byte	0x04, 0x2f
        /*0afa*/ 	.short	(.L_497 - .L_496)
	.align		4
.L_496:
        /*0afc*/ 	.word	index@(_Z25selective_scan_bwd_kernelI32Selective_Scan_bwd_kernel_traitsILi64ELi16ELb0ELb1ELb0ELb1ELb0EffEEv12SSMParamsBwd)
        /*0b00*/ 	.word	0x000000f7


	//----- nvinfo : EIATTR_FRAME_SIZE
	.align		4
.L_497:
        /*0b04*/ 	.byte	0x04, 0x11
        /*0b06*/ 	.short	(.L_499 - .L_498)
	.align		4
.L_498:
        /*0b08*/ 	.word	index@(_Z25selective_scan_bwd_kernelI32Selective_Scan_bwd_kernel_traitsILi64ELi16ELb0ELb1ELb0ELb1ELb0EffEEv12SSMParamsBwd)
        /*0b0c*/ 	.word	0x00000000


	//----- nvinfo : EIATTR_REGCOUNT
	.align		4
.L_499:
        /*0b10*/ 	.byte	0x04, 0x2f
        /*0b12*/ 	.short	(.L_501 - .L_500)
	.align		4
.L_500:
        /*0b14*/ 	.word	index@(_Z25selective_scan_bwd_kernelI32Selective_Scan_bwd_kernel_traitsILi64ELi16ELb0ELb1ELb0ELb0ELb1EffEEv12SSMParamsBwd)
        /*0b18*/ 	.word	0x000000f5


	//----- nvinfo : EIATTR_FRAME_SIZE
	.align		4
.L_501:
        /*0b1c*/ 	.byte	0x04, 0x11
        /*0b1e*/ 	.short	(.L_503 - .L_502)
	.align		4
.L_502:
        /*0b20*/ 	.word	index@(_Z25selective_scan_bwd_kernelI32Selective_Scan_bwd_kernel_traitsILi64ELi16ELb0ELb1ELb0ELb0ELb1EffEEv12SSMParamsBwd)
        /*0b24*/ 	.word	0x00000000


	//----- nvinfo : EIATTR_REGCOUNT
	.align		4
.L_503:
        /*0b28*/ 	.byte	0x04, 0x2f
        /*0b2a*/ 	.short	(.L_505 - .L_504)
	.align		4
.L_504:
        /*0b2c*/ 	.word	index@(_Z25selective_scan_bwd_kernelI32Selective_Scan_bwd_kernel_traitsILi64ELi16ELb0ELb1ELb0ELb0ELb0EffEEv12SSMParamsBwd)
        /*0b30*/ 	.word	0x000000f4


	//----- nvinfo : EIATTR_FRAME_SIZE
	.align		4
.L_505:
        /*0b34*/ 	.byte	0x04, 0x11
        /*0b36*/ 	.short	(.L_507 - .L_506)
	.align		4
.L_506:
        /*0b38*/ 	.word	index@(_Z25selective_scan_bwd_kernelI32Selective_Scan_bwd_kernel_traitsILi64ELi16ELb0ELb1ELb0ELb0ELb0EffEEv12SSMParamsBwd)
        /*0b3c*/ 	.word	0x00000000


	//----- nvinfo : EIATTR_REGCOUNT
	.align		4
.L_507:
        /*0b40*/ 	.byte	0x04, 0x2f
        /*0b42*/ 	.short	(.L_509 - .L_508)
	.align		4
.L_508:
        /*0b44*/ 	.word	index@(_Z25selective_scan_bwd_kernelI32Selective_Scan_bwd_kernel_traitsILi64ELi16ELb0ELb0ELb1ELb1ELb1EffEEv12SSMParamsBwd)
        /*0b48*/ 	.word	0x000000f3


	//----- nvinfo : EIATTR_FRAME_SIZE
	.align		4
.L_509:
        /*0b4c*/ 	.byte	0x04, 0x11
        /*0b4e*/ 	.short	(.L_511 - .L_510)
	.align		4
.L_510:
        /*0b50*/ 	.word	index@(_Z25selective_scan_bwd_kernelI32Selective_Scan_bwd_kernel_traitsILi64ELi16ELb0ELb0ELb1ELb1ELb1EffEEv12SSMParamsBwd)
        /*0b54*/ 	.word	0x00000000


	//----- nvinfo : EIATTR_REGCOUNT
	.align		4
.L_511:
        /*0b58*/ 	.byte	0x04, 0x2f
        /*0b5a*/ 	.short	(.L_513 - .L_512)
	.align		4
.L_512:
        /*0b5c*/ 	.word	index@(_Z25selective_scan_bwd_kernelI32Selective_Scan_bwd_kernel_traitsILi64ELi16ELb0ELb0ELb1ELb1ELb0EffEEv12SSMParamsBwd)
        /*0b60*/ 	.word	0x000000fd


	//----- nvinfo : EIATTR_FRAME_SIZE
	.align		4
.L_513:
        /*0b64*/ 	.byte	0x04, 0x11
        /*0b66*/ 	.short	(.L_515 - .L_514)
	.align		4
.L_514:
        /*0b68*/ 	.word	index@(_Z25selective_scan_bwd_kernelI32Selective_Scan_bwd_kernel_traitsILi64ELi16ELb0ELb0ELb1ELb1ELb0EffEEv12SSMParamsBwd)
        /*0b6c*/ 	.word	0x00000000


	//----- nvinfo : EIATTR_REGCOUNT
	.align		4
.L_515:
        /*0b70*/ 	.byte	0x04, 0x2f
        /*0b72*/ 	.short	(.L_517 - .L_516)
	.align		4
.L_516:
        /*0b74*/ 	.word	index@(_Z25selective_scan_bwd_kernelI32Selective_Scan_bwd_kernel_traitsILi64ELi16ELb0ELb0ELb1ELb0ELb1EffEEv12SSMParamsBwd)
        /*0b78*/ 	.word	0x000000f6


	//----- nvinfo : EIATTR_FRAME_SIZE
	.align		4
.L_517:
        /*0b7c*/ 	.byte	0x04, 0x11
        /*0b7e*/ 	.short	(.L_519 - .L_518)
	.align		4
.L_518:
        /*0b80*/ 	.word	index@(_Z25selective_scan_bwd_kernelI32Selective_Scan_bwd_kernel_traitsILi64ELi16ELb0ELb0ELb1ELb0ELb1EffEEv12SSMParamsBwd)
        /*0b84*/ 	.word	0x00000000


	//----- nvinfo : EIATTR_REGCOUNT
	.align		4
.L_519:
        /*0b88*/ 	.byte	0x04, 0x2f
        /*0b8a*/ 	.short	(.L_521 - .L_520)
	.align		4
.L_520:
        /*0b8c*/ 	.word	index@(_Z25selective_scan_bwd_kernelI32Selective_Scan_bwd_kernel_traitsILi64ELi16ELb0ELb0ELb1ELb0ELb0EffEEv12SSMParamsBwd)
        /*0b90*/ 	.word	0x000000f7


	//----- nvinfo : EIATTR_FRAME_SIZE
	.align		4
.L_521:
        /*0b94*/ 	.byte	0x04, 0x11
        /*0b96*/ 	.short	(.L_523 - .L_522)
	.align		4
.L_522:
        /*0b98*/ 	.word	index@(_Z25selective_scan_bwd_kernelI32Selective_Scan_bwd_kernel_traitsILi64ELi16ELb0ELb0ELb1ELb0ELb0EffEEv12SSMParamsBwd)
        /*0b9c*/ 	.word	0x00000000


	//----- nvinfo : EIATTR_REGCOUNT
	.align		4
.L_523:
        /*0ba0*/ 	.byte	0x04, 0x2f
        /*0ba2*/ 	.short	(.L_525 - .L_524)
	.align		4
.L_524:
        /*0ba4*/ 	.word	index@(_Z25selective_scan_bwd_kernelI32Selective_Scan_bwd_kernel_traitsILi64ELi16ELb0ELb0ELb0ELb1ELb1EffEEv12SSMParamsBwd)
        /*0ba8*/ 	.word	0x000000f7


	//----- nvinfo : EIATTR_FRAME_SIZE
	.align		4
.L_525:
        /*0bac*/ 	.byte	0x04, 0x11
        /*0bae*/ 	.short	(.L_527 - .L_526)
	.align		4
.L_526:
        /*0bb0*/ 	.word	index@(_Z25selective_scan_bwd_kernelI32Selective_Scan_bwd_kernel_traitsILi64ELi16ELb0ELb0ELb0ELb1ELb1EffEEv12SSMParamsBwd)
        /*0bb4*/ 	.word	0x00000000


	//----- nvinfo : EIATTR_REGCOUNT
	.align		4
.L_527:
        /*0bb8*/ 	.byte	0x04, 0x2f
        /*0bba*/ 	.short	(.L_529 - .L_528)
	.align		4
.L_528:
        /*0bbc*/ 	.word	index@(_Z25selective_scan_bwd_kernelI32Selective_Scan_bwd_kernel_traitsILi64ELi16ELb0ELb0ELb0ELb1ELb0EffEEv12SSMParamsBwd)
        /*0bc0*/ 	.word	0x000000e0


	//----- nvinfo : EIATTR_FRAME_SIZE
	.align		4
.L_529:
        /*0bc4*/ 	.byte	0x04, 0x11
        /*0bc6*/ 	.short	(.L_531 - .L_530)
	.align		4
.L_530:
        /*0bc8*/ 	.word	index@(_Z25selective_scan_bwd_kernelI32Selective_Scan_bwd_kernel_traitsILi64ELi16ELb0ELb0ELb0ELb1ELb0EffEEv12SSMParamsBwd)
        /*0bcc*/ 	.word	0x00000000


	//----- nvinfo : EIATTR_REGCOUNT
	.align		4
.L_531:
        /*0bd0*/ 	.byte	0x04, 0x2f
        /*0bd2*/ 	.short	(.L_533 - .L_532)
	.align		4
.L_532:
        /*0bd4*/ 	.word	index@(_Z25selective_scan_bwd_kernelI32Selective_Scan_bwd_kernel_traitsILi64ELi16ELb0ELb0ELb0ELb0ELb1EffEEv12SSMParamsBwd)
        /*0bd8*/ 	.word	0x000000de


	//----- nvinfo : EIATTR_FRAME_SIZE
	.align		4
.L_533:
        /*0bdc*/ 	.byte	0x04, 0x11
        /*0bde*/ 	.short	(.L_535 - .L_534)
	.align		4
.L_534:
        /*0be0*/ 	.word	index@(_Z25selective_scan_bwd_kernelI32Selective_Scan_bwd_kernel_traitsILi64ELi16ELb0ELb0ELb0ELb0ELb1EffEEv12SSMParamsBwd)
        /*0be4*/ 	.word	0x00000000


	//----- nvinfo : EIATTR_REGCOUNT
	.align		4
.L_535:
        /*0be8*/ 	.byte	0x04, 0x2f
        /*0bea*/ 	.short	(.L_537 - .L_536)
	.align		4
.L_536:
        /*0bec*/ 	.word	index@(_Z25selective_scan_bwd_kernelI32Selective_Scan_bwd_kernel_traitsILi64ELi16ELb0ELb0ELb0ELb0ELb0EffEEv12SSMParamsBwd)
        /*0bf0*/ 	.word	0x000000e2


	//----- nvinfo : EIATTR_FRAME_SIZE
	.align		4
.L_537:
        /*0bf4*/ 	.byte	0x04, 0x11
        /*0bf6*/ 	.short	(.L_539 - .L_538)
	.align		4
.L_538:
        /*0bf8*/ 	.word	index@(_Z25selective_scan_bwd_kernelI32Selective_Scan_bwd_kernel_traitsILi64ELi16ELb0ELb0ELb0ELb0ELb0EffEEv12SSMParamsBwd)
        /*0bfc*/ 	.word	0x00000000


	//----- nvinfo : EIATTR_REGCOUNT
	.align		4
.L_539:
        /*0c00*/ 	.byte	0x04, 0x2f
        /*0c02*/ 	.short	(.L_541 - .L_540)
	.align		4
.L_540:
        /*0c04*/ 	.word	index@(_Z25selective_scan_bwd_kernelI32Selective_Scan_bwd_kernel_traitsILi128ELi16ELb1ELb1ELb1ELb1ELb1EffEEv12SSMParamsBwd)
        /*0c08*/ 	.word	0x000000a8


	//----- nvinfo : EIATTR_FRAME_SIZE
	.align		4
.L_541:
        /*0c0c*/ 	.byte	0x04, 0x11
        /*0c0e*/ 	.short	(.L_543 - .L_542)
	.align		4
.L_542:
        /*0c10*/ 	.word	index@(_Z25selective_scan_bwd_kernelI32Selective_Scan_bwd_kernel_traitsILi128ELi16ELb1ELb1ELb1ELb1ELb1EffEEv12SSMParamsBwd)
        /*0c14*/ 	.word	0x00000058


	//----- nvinfo : EIATTR_REGCOUNT
	.align		4
.L_543:
        /*0c18*/ 	.byte	0x04, 0x2f
        /*0c1a*/ 	.short	(.L_545 - .L_544)
	.align		4
.L_544:
        /*0c1c*/ 	.word	index@(_Z25selective_scan_bwd_kernelI32Selective_Scan_bwd_kernel_traitsILi128ELi16ELb1ELb1ELb1ELb1ELb0EffEEv12SSMParamsBwd)
        /*0c20*/ 	.word	0x000000a8


	//----- nvinfo : EIATTR_FRAME_SIZE
	.align		4
.L_545:
        /*0c24*/ 	.byte	0x04, 0x11
        /*0c26*/ 	.short	(.L_547 - .L_546)
	.align		4
.L_546:
        /*0c28*/ 	.word	index@(_Z25selective_scan_bwd_kernelI32Selective_Scan_bwd_kernel_traitsILi128ELi16ELb1ELb1ELb1ELb1ELb0EffEEv12SSMParamsBwd)
        /*0c2c*/ 	.word	0x00000058


	//----- nvinfo : EIATTR_REGCOUNT
	.align		4
.L_547:
        /*0c30*/ 	.byte	0x04, 0x2f
        /*0c32*/ 	.short	(.L_549 - .L_548)
	.align		4
.L_548:
        /*0c34*/ 	.word	index@(_Z25selective_scan_bwd_kernelI32Selective_Scan_bwd_kernel_traitsILi128ELi16ELb1ELb1ELb1ELb0ELb1EffEEv12SSMParamsBwd)
        /*0c38*/ 	.word	0x000000a8


	//----- nvinfo : EIATTR_FRAME_SIZE
	.align		4
.L_549:
        /*0c3c*/ 	.byte	0x04, 0x11
        /*0c3e*/ 	.short	(.L_551 - .L_550)
	.align		4
.L_550:
        /*0c40*/ 	.word	index@(_Z25selective_scan_bwd_kernelI32Selective_Scan_bwd_kernel_traitsILi128ELi16ELb1ELb1ELb1ELb0ELb1EffEEv12SSMParamsBwd)
        /*0c44*/ 	.word	0x00000058


	//----- nvinfo : EIATTR_REGCOUNT
	.align		4
.L_551:
        /*0c48*/ 	.byte	0x04, 0x2f
        /*0c4a*/ 	.short	(.L_553 - .L_552)
	.align		4
.L_552:
        /*0c4c*/ 	.word	index@(_Z25selective_scan_bwd_kernelI32Selective_Scan_bwd_kernel_traitsILi128ELi16ELb1ELb1ELb1ELb0ELb0EffEEv12SSMParamsBwd)
        /*0c50*/ 	.word	0x000000a8


	//----- nvinfo : EIATTR_FRAME_SIZE
	.align		4
.L_553:
        /*0c54*/ 	.byte	0x04, 0x11
        /*0c56*/ 	.short	(.L_555 - .L_554)
	.align		4
.L_554:
        /*0c58*/ 	.word	index@(_Z25selective_scan_bwd_kernelI32Selective_Scan_bwd_kernel_traitsILi128ELi16ELb1ELb1ELb1ELb0ELb0EffEEv12SSMParamsBwd)
        /*0c5c*/ 	.word	0x00000058


	//----- nvinfo : EIATTR_REGCOUNT
	.align		4
.L_555:
        /*0c60*/ 	.byte	0x04, 0x2f
        /*0c62*/ 	.short	(.L_557 - .L_556)
	.align		4
.L_556:
        /*0c64*/ 	.word	index@(_Z25selective_scan_bwd_kernelI32Selective_Scan_bwd_kernel_traitsILi128ELi16ELb1ELb1ELb0ELb1ELb1EffEEv12SSMParamsBwd)
        /*0c68*/ 	.word	0x000000a8


	//----- nvinfo : EIATTR_FRAME_SIZE
	.align		4
.L_557:
        /*0c6c*/ 	.byte	0x04, 0x11
        /*0c6e*/ 	.short	(.L_559 - .L_558)
	.align		4
.L_558:
        /*0c70*/ 	.word	index@(_Z25selective_scan_bwd_kernelI32Selective_Scan_bwd_kernel_traitsILi128ELi16ELb1ELb1ELb0ELb1ELb1EffEEv12SSMParamsBwd)
        /*0c74*/ 	.word	0x00000050


	//----- nvinfo : EIATTR_REGCOUNT
	.align		4
.L_559:
        /*0c78*/ 	.byte	0x04, 0x2f
        /*0c7a*/ 	.short	(.L_561 - .L_560)
	.align		4
.L_560:
        /*0c7c*/ 	.word	index@(_Z25selective_scan_bwd_kernelI32Selective_Scan_bwd_kernel_traitsILi128ELi16ELb1ELb1ELb0ELb1ELb0EffEEv12SSMParamsBwd)
        /*0c80*/ 	.word	0x000000a8


	//----- nvinfo : EIATTR_FRAME_SIZE
	.align		4
.L_561:
        /*0c84*/ 	.byte	0x04, 0x11
        /*0c86*/ 	.short	(.L_563 - .L_562)
	.align		4
.L_562:
        /*0c88*/ 	.word	index@(_Z25selective_scan_bwd_kernelI32Selective_Scan_bwd_kernel_traitsILi128ELi16ELb1ELb1ELb0ELb1ELb0EffEEv12SSMParamsBwd)
        /*0c8c*/ 	.word	0x00000050


	//----- nvinfo : EIATTR_REGCOUNT
	.align		4
.L_563:
        /*0c90*/ 	.byte	0x04, 0x2f
        /*0c92*/ 	.short	(.L_565 - .L_564)
	.align		4
.L_564:
        /*0c94*/ 	.word	index@(_Z25selective_scan_bwd_kernelI32Selective_Scan_bwd_kernel_traitsILi128ELi16ELb1ELb1ELb0ELb0ELb1EffEEv12SSMParamsBwd)
        /*0c98*/ 	.word	0x000000a8


	//----- nvinfo : EIATTR_FRAME_SIZE
	.align		4
.L_565:
        /*0c9c*/ 	.byte	0x04, 0x11
        /*0c9e*/ 	.short	(.L_567 - .L_566)
	.align		4
.L_566:
        /*0ca0*/ 	.word	index@(_Z25selective_scan_bwd_kernelI32Selective_Scan_bwd_kernel_traitsILi128ELi16ELb1ELb1ELb0ELb0ELb1EffEEv12SSMParamsBwd)
        /*0ca4*/ 	.word	0x00000050


	//----- nvinfo : EIATTR_REGCOUNT
	.align		4
.L_567:
        /*0ca8*/ 	.byte	0x04, 0x2f
        /*0caa*/ 	.short	(.L_569 - .L_568)
	.align		4
.L_568:
        /*0cac*/ 	.word	index@(_Z25selective_scan_bwd_kernelI32Selective_Scan_bwd_kernel_traitsILi128ELi16ELb1ELb1ELb0ELb0ELb0EffEEv12SSMParamsBwd)
        /*0cb0*/ 	.word	0x000000a8


	//----- nvinfo : EIATTR_FRAME_SIZE
	.align		4
.L_569:
        /*0cb4*/ 	.byte	0x04, 0x11
        /*0cb6*/ 	.short	(.L_571 - .L_570)
	.align		4
.L_570:
        /*0cb8*/ 	.word	index@(_Z25selective_scan_bwd_kernelI32Selective_Scan_bwd_kernel_traitsILi128ELi16ELb1ELb1ELb0ELb0ELb0EffEEv12SSMParamsBwd)
        /*0cbc*/ 	.word	0x00000050


	//----- nvinfo : EIATTR_REGCOUNT
	.align		4
.L_571:
        /*0cc0*/ 	.byte	0x04, 0x2f
        /*0cc2*/ 	.short	(.L_573 - .L_572)
	.align		4
.L_572:
        /*0cc4*/ 	.word	index@(_Z25selective_scan_bwd_kernelI32Selective_Scan_bwd_kernel_traitsILi128ELi16ELb1ELb0ELb1ELb1ELb1EffEEv12SSMParamsBwd)
        /*0cc8*/ 	.word	0x000000a8


	//----- nvinfo : EIATTR_FRAME_SIZE
	.align		4
.L_573:
        /*0ccc*/ 	.byte	0x04, 0x11
        /*0cce*/ 	.short	(.L_575 - .L_574)
	.align		4
.L_574:
        /*0cd0*/ 	.word	index@(_Z25selective_scan_bwd_kernelI32Selective_Scan_bwd_kernel_traitsILi128ELi16ELb1ELb0ELb1ELb1ELb1EffEEv12SSMParamsBwd)
        /*0cd4*/ 	.word	0x00000018


	//----- nvinfo : EIATTR_REGCOUNT
	.align		4
.L_575:
        /*0cd8*/ 	.byte	0x04, 0x2f
        /*0cda*/ 	.short	(.L_577 - .L_576)
	.align		4
.L_576:
        /*0cdc*/ 	.word	index@(_Z25selective_scan_bwd_kernelI32Selective_Scan_bwd_kernel_traitsILi128ELi16ELb1ELb0ELb1ELb1ELb0EffEEv12SSMParamsBwd)
        /*0ce0*/ 	.word	0x000000a8


	//----- nvinfo : EIATTR_FRAME_SIZE
	.align		4
.L_577:
        /*0ce4*/ 	.byte	0x04, 0x11
        /*0ce6*/ 	.short	(.L_579 - .L_578)
	.align		4
.L_578:
        /*0ce8*/ 	.word	index@(_Z25selective_scan_bwd_kernelI32Selective_Scan_bwd_kernel_traitsILi128ELi16ELb1ELb0ELb1ELb1ELb0EffEEv12SSMParamsBwd)
        /*0cec*/ 	.word	0x00000018


	//----- nvinfo : EIATTR_REGCOUNT
	.align		4
.L_579:
        /*0cf0*/ 	.byte	0x04, 0x2f
        /*0cf2*/ 	.short	(.L_581 - .L_580)
	.align		4
.L_580:
        /*0cf4*/ 	.word	index@(_Z25selective_scan_bwd_kernelI32Selective_Scan_bwd_kernel_traitsILi128ELi16ELb1ELb0ELb1ELb0ELb1EffEEv12SSMParamsBwd)
        /*0cf8*/ 	.word	0x000000a8


	//----- nvinfo : EIATTR_FRAME_SIZE
	.align		4
.L_581:
        /*0cfc*/ 	.byte	0x04, 0x11
        /*0cfe*/ 	.short	(.L_583 - .L_582)
	.align		4
.L_582:
        /*0d00*/ 	.word	index@(_Z25selective_scan_bwd_kernelI32Selective_Scan_bwd_kernel_traitsILi128ELi16ELb1ELb0ELb1ELb0ELb1EffEEv12SSMParamsBwd)
        /*0d04*/ 	.word	0x00000010


	//----- nvinfo : EIATTR_REGCOUNT
	.align		4
.L_583:
        /*0d08*/ 	.byte	0x04, 0x2f
        /*0d0a*/ 	.short	(.L_585 - .L_584)
	.align		4
.L_584:
        /*0d0c*/ 	.word	index@(_Z25selective_scan_bwd_kernelI32Selective_Scan_bwd_kernel_traitsILi128ELi16ELb1ELb0ELb1ELb0ELb0EffEEv12SSMParamsBwd)
        /*0d10*/ 	.word	0x000000a8


	//----- nvinfo : EIATTR_FRAME_SIZE
	.align		4
.L_585:
        /*0d14*/ 	.byte	0x04, 0x11
        /*0d16*/ 	.short	(.L_587 - .L_586)
	.align		4
.L_586:
        /*0d18*/ 	.word	index@(_Z25selective_scan_bwd_kernelI32Selective_Scan_bwd_kernel_traitsILi128ELi16ELb1ELb0ELb1ELb0ELb0EffEEv12SSMParamsBwd)
        /*0d1c*/ 	.word	0x00000010


	//----- nvinfo : EIATTR_REGCOUNT
	.align		4
.L_587:
        /*0d20*/ 	.byte	0x04, 0x2f
        /*0d22*/ 	.short	(.L_589 - .L_588)
	.align		4
.L_588:
        /*0d24*/ 	.word	index@(_Z25selective_scan_bwd_kernelI32Selective_Scan_bwd_kernel_traitsILi128ELi16ELb1ELb0ELb0ELb1ELb1EffEEv12SSMParamsBwd)
        /*0d28*/ 	.word	0x000000a4


	//----- nvinfo : EIATTR_FRAME_SIZE
	.align		4
.L_589:
        /*0d2c*/ 	.byte	0x04, 0x11
        /*0d2e*/ 	.short	(.L_591 - .L_590)
	.align		4
.L_590:
        /*0d30*/ 	.word	index@(_Z25selective_scan_bwd_kernelI32Selective_Scan_bwd_kernel_traitsILi128ELi16ELb1ELb0ELb0ELb1ELb1EffEEv12SSMParamsBwd)
        /*0d34*/ 	.word	0x00000000


	//----- nvinfo : EIATTR_REGCOUNT
	.align		4
.L_591:
        /*0d38*/ 	.byte	0x04, 0x2f
        /*0d3a*/ 	.short	(.L_593 - .L_592)
	.align		4
.L_592:
        /*0d3c*/ 	.word	index@(_Z25selective_scan_bwd_kernelI32Selective_Scan_bwd_kernel_traitsILi128ELi16ELb1ELb0ELb0ELb1ELb0EffEEv12SSMParamsBwd)
        /*0d40*/ 	.word	0x000000a4


	//----- nvinfo : EIATTR_FRAME_SIZE
	.align		4
.L_593:
        /*0d44*/ 	.byte	0x04, 0x11
        /*0d46*/ 	.short	(.L_595 - .L_594)
	.align		4
.L_594:
        /*0d48*/ 	.word	index@(_Z25selective_scan_bwd_kernelI32Selective_Scan_bwd_kernel_traitsILi128ELi16ELb1ELb0ELb0ELb1ELb0EffEEv12SSMParamsBwd)
        /*0d4c*/ 	.word	0x00000000


	//----- nvinfo : EIATTR_REGCOUNT
	.align		4
.L_595:
        /*0d50*/ 	.byte	0x04, 0x2f
        /*0d52*/ 	.short	(.L_597 - .L_596)
	.align		4
.L_596:
        /*0d54*/ 	.word	index@(_Z25selective_scan_bwd_kernelI32Selective_Scan_bwd_kernel_traitsILi128ELi16ELb1ELb0ELb0ELb0ELb1EffEEv12SSMParamsBwd)
        /*0d58*/ 	.word	0x000000a2


	//----- nvinfo : EIATTR_FRAME_SIZE
	.align		4
.L_597:
        /*0d5c*/ 	.byte	0x04, 0x11
        /*0d5e*/ 	.short	(.L_599 - .L_598)
	.align		4
.L_598:
        /*0d60*/ 	.word	index@(_Z25selective_scan_bwd_kernelI32Selective_Scan_bwd_kernel_traitsILi128ELi16ELb1ELb0ELb0ELb0ELb1EffEEv12SSMParamsBwd)
        /*0d64*/ 	.word	0x00000000


	//----- nvinfo : EIATTR_REGCOUNT
	.align		4
.L_599:
        /*0d68*/ 	.byte	0x04, 0x2f
        /*0d6a*/ 	.short	(.L_601 - .L_600)
	.align		4
.L_600:
        /*0d6c*/ 	.word	index@(_Z25selective_scan_bwd_kernelI32Selective_Scan_bwd_kernel_traitsILi128ELi16ELb1ELb0ELb0ELb0ELb0EffEEv12SSMParamsBwd)
        /*0d70*/ 	.word	0x000000a2


	//----- nvinfo : EIATTR_FRAME_SIZE
	.align		4
.L_601:
        /*0d74*/ 	.byte	0x04, 0x11
        /*0d76*/ 	.short	(.L_603 - .L_602)
	.align		4
.L_602:
        /*0d78*/ 	.word	index@(_Z25selective_scan_bwd_kernelI32Selective_Scan_bwd_kernel_traitsILi128ELi16ELb1ELb0ELb0ELb0ELb0EffEEv12SSMParamsBwd)
        /*0d7c*/ 	.word	0x00000000


	//----- nvinfo : EIATTR_REGCOUNT
	.align		4
.L_603:
        /*0d80*/ 	.byte	0x04, 0x2f
        /*0d82*/ 	.short	(.L_605 - .L_604)
	.align		4
.L_604:
        /*0d84*/ 	.word	index@(_Z25selective_scan_bwd_kernelI32Selective_Scan_bwd_kernel_traitsILi128ELi16ELb0ELb1ELb1ELb1ELb1EffEEv12SSMParamsBwd)
        /*0d88*/ 	.word	0x000000a8


	//----- nvinfo : EIATTR_FRAME_SIZE
	.align		4
.L_605:
        /*0d8c*/ 	.byte	0x04, 0x11
        /*0d8e*/ 	.short	(.L_607 - .L_606)
	.align		4
.L_606:
        /*0d90*/ 	.word	index@(_Z25selective_scan_bwd_kernelI32Selective_Scan_bwd_kernel_traitsILi128ELi16ELb0ELb1ELb1ELb1ELb1EffEEv12SSMParamsBwd)
        /*0d94*/ 	.word	0x00000110


	//----- nvinfo : EIATTR_REGCOUNT
	.align		4
.L_607:
        /*0d98*/ 	.byte	0x04, 0x2f
        /*0d9a*/ 	.short	(.L_609 - .L_608)
	.align		4
.L_608:
        /*0d9c*/ 	.word	index@(_Z25selective_scan_bwd_kernelI32Selective_Scan_bwd_kernel_traitsILi128ELi16ELb0ELb1ELb1ELb1ELb0EffEEv12SSMParamsBwd)
        /*0da0*/ 	.word	0x000000a8


	//----- nvinfo : EIATTR_FRAME_SIZE
	.align		4
.L_609:
        /*0da4*/ 	.byte	0x04, 0x11
        /*0da6*/ 	.short	(.L_611 - .L_610)
	.align		4
.L_610:
        /*0da8*/ 	.word	index@(_Z25selective_scan_bwd_kernelI32Selective_Scan_bwd_kernel_traitsILi128ELi16ELb0ELb1ELb1ELb1ELb0EffEEv12SSMParamsBwd)
        /*0dac*/ 	.word	0x00000110


	//----- nvinfo : EIATTR_REGCOUNT
	.align		4
.L_611:
        /*0db0*/ 	.byte	0x04, 0x2f
        /*0db2*/ 	.short	(.L_613 - .L_612)
	.align		4
.L_612:
        /*0db4*/ 	.word	index@(_Z25selective_scan_bwd_kernelI32Selective_Scan_bwd_kernel_traitsILi128ELi16ELb0ELb1ELb1ELb0ELb1EffEEv12SSMParamsBwd)
        /*0db8*/ 	.word	0x000000a8


	//----- nvinfo : EIATTR_FRAME_SIZE
	.align		4
.L_613:
        /*0dbc*/ 	.byte	0x04, 0x11
        /*0dbe*/ 	.short	(.L_615 - .L_614)
	.align		4
.L_614:
        /*0dc0*/ 	.word	index@(_Z25selective_scan_bwd_kernelI32Selective_Scan_bwd_kernel_traitsILi128ELi16ELb0ELb1ELb1ELb0ELb1EffEEv12SSMParamsBwd)
        /*0dc4*/ 	.word	0x00000110


	//----- nvinfo : EIATTR_REGCOUNT
	.align		4
.L_615:
        /*0dc8*/ 	.byte	0x04, 0x2f
        /*0dca*/ 	.short	(.L_617 - .L_616)
	.align		4
.L_616:
        /*0dcc*/ 	.word	index@(_Z25selective_scan_bwd_kernelI32Selective_Scan_bwd_kernel_traitsILi128ELi16ELb0ELb1ELb1ELb0ELb0EffEEv12SSMParamsBwd)
        /*0dd0*/ 	.word	0x000000a8


	//----- nvinfo : EIATTR_FRAME_SIZE
	.align		4
.L_617:
        /*0dd4*/ 	.byte	0x04, 0x11
        /*0dd6*/ 	.short	(.L_619 - .L_618)
	.align		4
.L_618:
        /*0dd8*/ 	.word	index@(_Z25selective_scan_bwd_kernelI32Selective_Scan_bwd_kernel_traitsILi128ELi16ELb0ELb1ELb1ELb0ELb0EffEEv12SSMParamsBwd)
        /*0ddc*/ 	.word	0x00000110


	//----- nvinfo : EIATTR_REGCOUNT
	.align		4
.L_619:
        /*0de0*/ 	.byte	0x04, 0x2f
        /*0de2*/ 	.short	(.L_621 - .L_620)
	.align		4
.L_620:
        /*0de4*/ 	.word	index@(_Z25selective_scan_bwd_kernelI32Selective_Scan_bwd_kernel_traitsILi128ELi16ELb0ELb1ELb0ELb1ELb1EffEEv12SSMParamsBwd)
        /*0de8*/ 	.word	0x000000a8


	//----- nvinfo : EIATTR_FRAME_SIZE
	.align		4
.L_621:
        /*0dec*/ 	.byte	0x04, 0x11
        /*0dee*/ 	.short	(.L_623 - .L_622)
	.align		4
.L_622:
        /*0df0*/ 	.word	index@(_Z25selective_scan_bwd_kernelI32Selective_Scan_bwd_kernel_traitsILi128ELi16ELb0ELb1ELb0ELb1ELb1EffEEv12SSMParamsBwd)
        /*0df4*/ 	.word	0x00000110


	//----- nvinfo : EIATTR_REGCOUNT
	.align		4
.L_623:
        /*0df8*/ 	.byte	0x04, 0x2f
        /*0dfa*/ 	.short	(.L_625 - .L_624)
	.align		4
.L_624:
        /*0dfc*/ 	.word	index@(_Z25selective_scan_bwd_kernelI32Selective_Scan_bwd_kernel_traitsILi128ELi16ELb0ELb1ELb0ELb1ELb0EffEEv12SSMParamsBwd)
        /*0e00*/ 	.word	0x000000a8


	//----- nvinfo : EIATTR_FRAME_SIZE
	.align		4
.L_625:
        /*0e04*/ 	.byte	0x04, 0x11
        /*0e06*/ 	.short	(.L_627 - .L_626)
	.align		4
.L_626:
        /*0e08*/ 	.word	index@(_Z25selective_scan_bwd_kernelI32Selective_Scan_bwd_kernel_traitsILi128ELi16ELb0ELb1ELb0ELb1ELb0EffEEv12SSMParamsBwd)
        /*0e0c*/ 	.word	0x00000108


	//----- nvinfo : EIATTR_REGCOUNT
	.align		4
.L_627:
        /*0e10*/ 	.byte	0x04, 0x2f
        /*0e12*/ 	.short	(.L_629 - .L_628)
	.align		4
.L_628:
        /*0e14*/ 	.word	index@(_Z25selective_scan_bwd_kernelI32Selective_Scan_bwd_kernel_traitsILi128ELi16ELb0ELb1ELb0ELb0ELb1EffEEv12SSMParamsBwd)
        /*0e18*/ 	.word	0x000000a8


	//----- nvinfo : EIATTR_FRAME_SIZE
	.align		4
.L_629:
        /*0e1c*/ 	.byte	0x04, 0x11
        /*0e1e*/ 	.short	(.L_631 - .L_630)
	.align		4
.L_630:
        /*0e20*/ 	.word	index@(_Z25selective_scan_bwd_kernelI32Selective_Scan_bwd_kernel_traitsILi128ELi16ELb0ELb1ELb0ELb0ELb1EffEEv12SSMParamsBwd)
        /*0e24*/ 	.word	0x00000108


	//----- nvinfo : EIATTR_REGCOUNT
	.align		4
.L_631:
        /*0e28*/ 	.byte	0x04, 0x2f
        /*0e2a*/ 	.short	(.L_633 - .L_632)
	.align		4
.L_632:
        /*0e2c*/ 	.word	index@(_Z25selective_scan_bwd_kernelI32Selective_Scan_bwd_kernel_traitsILi128ELi16ELb0ELb1ELb0ELb0ELb0EffEEv12SSMParamsBwd)
        /*0e30*/ 	.word	0x000000a8


	//----- nvinfo : EIATTR_FRAME_SIZE
	.align		4
.L_633:
        /*0e34*/ 	.byte	0x04, 0x11
        /*0e36*/ 	.short	(.L_635 - .L_634)
	.align		4
.L_634:
        /*0e38*/ 	.word	index@(_Z25selective_scan_bwd_kernelI32Selective_Scan_bwd_kernel_traitsILi128ELi16ELb0ELb1ELb0ELb0ELb0EffEEv12SSMParamsBwd)
        /*0e3c*/ 	.word	0x00000108


	//----- nvinfo : EIATTR_REGCOUNT
	.align		4
.L_635:
        /*0e40*/ 	.byte	0x04, 0x2f
        /*0e42*/ 	.short	(.L_637 - .L_636)
	.align		4
.L_636:
        /*0e44*/ 	.word	index@(_Z25selective_scan_bwd_kernelI32Selective_Scan_bwd_kernel_traitsILi128ELi16ELb0ELb0ELb1ELb1ELb1EffEEv12SSMParamsBwd)
        /*0e48*/ 	.word	0x000000a8


	//----- nvinfo : EIATTR_FRAME_SIZE
	.align		4
.L_637:
        /*0e4c*/ 	.byte	0x04, 0x11
        /*0e4e*/ 	.short	(.L_639 - .L_638)
	.align		4
.L_638:
        /*0e50*/ 	.word	index@(_Z25selective_scan_bwd_kernelI32Selective_Scan_bwd_kernel_traitsILi128ELi16ELb0ELb0ELb1ELb1ELb1EffEEv12SSMParamsBwd)
        /*0e54*/ 	.word	0x000000c8


	//----- nvinfo : EIATTR_REGCOUNT
	.align		4
.L_639:
        /*0e58*/ 	.byte	0x04, 0x2f
        /*0e5a*/ 	.short	(.L_641 - .L_640)
	.align		4
.L_640:
        /*0e5c*/ 	.word	index@(_Z25selective_scan_bwd_kernelI32Selective_Scan_bwd_kernel_traitsILi128ELi16ELb0ELb0ELb1ELb1ELb0EffEEv12SSMParamsBwd)
        /*0e60*/ 	.word	0x000000a8


	//----- nvinfo : EIATTR_FRAME_SIZE
	.align		4
.L_641:
        /*0e64*/ 	.byte	0x04, 0x11
        /*0e66*/ 	.short	(.L_643 - .L_642)
	.align		4
.L_642:
        /*0e68*/ 	.word	index@(_Z25selective_scan_bwd_kernelI32Selective_Scan_bwd_kernel_traitsILi128ELi16ELb0ELb0ELb1ELb1ELb0EffEEv12SSMParamsBwd)
        /*0e6c*/ 	.word	0x000000c8


	//----- nvinfo : EIATTR_REGCOUNT
	.align		4
.L_643:
        /*0e70*/ 	.byte	0x04, 0x2f
        /*0e72*/ 	.short	(.L_645 - .L_644)
	.align		4
.L_644:
        /*0e74*/ 	.word	index@(_Z25selective_scan_bwd_kernelI32Selective_Scan_bwd_kernel_traitsILi128ELi16ELb0ELb0ELb1ELb0ELb1EffEEv12SSMParamsBwd)
        /*0e78*/ 	.word	0x000000a8


	//----- nvinfo : EIATTR_FRAME_SIZE
	.align		4
.L_645:
        /*0e7c*/ 	.byte	0x04, 0x11
        /*0e7e*/ 	.short	(.L_647 - .L_646)
	.align		4
.L_646:
        /*0e80*/ 	.word	index@(_Z25selective_scan_bwd_kernelI32Selective_Scan_bwd_kernel_traitsILi128ELi16ELb0ELb0ELb1ELb0ELb1EffEEv12SSMParamsBwd)
        /*0e84*/ 	.word	0x000000c8


	//----- nvinfo : EIATTR_REGCOUNT
	.align		4
.L_647:
        /*0e88*/ 	.byte	0x04, 0x2f
        /*0e8a*/ 	.short	(.L_649 - .L_648)
	.align		4
.L_648:
        /*0e8c*/ 	.word	index@(_Z25selective_scan_bwd_kernelI32Selective_Scan_bwd_kernel_traitsILi128ELi16ELb0ELb0ELb1ELb0ELb0EffEEv12SSMParamsBwd)
        /*0e90*/ 	.word	0x000000a8


	//----- nvinfo : EIATTR_FRAME_SIZE
	.align		4
.L_649:
        /*0e94*/ 	.byte	0x04, 0x11
        /*0e96*/ 	.short	(.L_651 - .L_650)
	.align		4
.L_650:
        /*0e98*/ 	.word	index@(_Z25selective_scan_bwd_kernelI32Selective_Scan_bwd_kernel_traitsILi128ELi16ELb0ELb0ELb1ELb0ELb0EffEEv12SSMParamsBwd)
        /*0e9c*/ 	.word	0x000000c8


	//----- nvinfo : EIATTR_REGCOUNT
	.align		4
.L_651:
        /*0ea0*/ 	.byte	0x04, 0x2f
        /*0ea2*/ 	.short	(.L_653 - .L_652)
	.align		4
.L_652:
        /*0ea4*/ 	.word	index@(_Z25selective_scan_bwd_kernelI32Selective_Scan_bwd_kernel_traitsILi128ELi16ELb0ELb0ELb0ELb1ELb1EffEEv12SSMParamsBwd)
        /*0ea8*/ 	.word	0x000000a8


	//----- nvinfo : EIATTR_FRAME_SIZE
	.align		4
.L_653:
        /*0eac*/ 	.byte	0x04, 0x11
        /*0eae*/ 	.short	(.L_655 - .L_654)
	.align		4
.L_654:
        /*0eb0*/ 	.word	index@(_Z25selective_scan_bwd_kernelI32Selective_Scan_bwd_kernel_traitsILi128ELi16ELb0ELb0ELb0ELb1ELb1EffEEv12SSMParamsBwd)
        /*0eb4*/ 	.word	0x00000010


	//----- nvinfo : EIATTR_REGCOUNT
	.align		4
.L_655:
        /*0eb8*/ 	.byte	0x04, 0x2f
        /*0eba*/ 	.short	(.L_657 - .L_656)
	.align		4
.L_656:
        /*0ebc*/ 	.word	index@(_Z25selective_scan_bwd_kernelI32Selective_Scan_bwd_kernel_traitsILi128ELi16ELb0ELb0ELb0ELb1ELb0EffEEv12SSMParamsBwd)
        /*0ec0*/ 	.word	0x000000a8


	//----- nvinfo : EIATTR_FRAME_SIZE
	.align		4
.L_657:
        /*0ec4*/ 	.byte	0x04, 0x11
        /*0ec6*/ 	.short	(.L_659 - .L_658)
	.align		4
.L_658:
        /*0ec8*/ 	.word	index@(_Z25selective_scan_bwd_kernelI32Selective_Scan_bwd_kernel_traitsILi128ELi16ELb0ELb0ELb0ELb1ELb0EffEEv12SSMParamsBwd)
        /*0ecc*/ 	.word	0x00000010


	//----- nvinfo : EIATTR_REGCOUNT
	.align		4
.L_659:
        /*0ed0*/ 	.byte	0x04, 0x2f
        /*0ed2*/ 	.short	(.L_661 - .L_660)
	.align		4
.L_660:
        /*0ed4*/ 	.word	index@(_Z25selective_scan_bwd_kernelI32Selective_Scan_bwd_kernel_traitsILi128ELi16ELb0ELb0ELb0ELb0ELb1EffEEv12SSMParamsBwd)
        /*0ed8*/ 	.word	0x000000a8


	//----- nvinfo : EIATTR_FRAME_SIZE
	.align		4
.L_661:
        /*0edc*/ 	.byte	0x04, 0x11
        /*0ede*/ 	.short	(.L_663 - .L_662)
	.align		4
.L_662:
        /*0ee0*/ 	.word	index@(_Z25selective_scan_bwd_kernelI32Selective_Scan_bwd_kernel_traitsILi128ELi16ELb0ELb0ELb0ELb0ELb1EffEEv12SSMParamsBwd)
        /*0ee4*/ 	.word	0x00000010


	//----- nvinfo : EIATTR_REGCOUNT
	.align		4
.L_663:
        /*0ee8*/ 	.byte	0x04, 0x2f
        /*0eea*/ 	.short	(.L_665 - .L_664)
	.align		4
.L_664:
        /*0eec*/ 	.word	index@(_Z25selective_scan_bwd_kernelI32Selective_Scan_bwd_kernel_traitsILi128ELi16ELb0ELb0ELb0ELb0ELb0EffEEv12SSMParamsBwd)
        /*0ef0*/ 	.word	0x000000a8


	//----- nvinfo : EIATTR_FRAME_SIZE
	.align		4
.L_665:
        /*0ef4*/ 	.byte	0x04, 0x11
        /*0ef6*/ 	.short	(.L_667 - .L_666)
	.align		4
.L_666:
        /*0ef8*/ 	.word	index@(_Z25selective_scan_bwd_kernelI32Selective_Scan_bwd_kernel_traitsILi128ELi16ELb0ELb0ELb0ELb0ELb0EffEEv12SSMParamsBwd)
        /*0efc*/ 	.word	0x00000010


	//----- nvinfo : EIATTR_MIN_STACK_SIZE
	.align		4
.L_667:
        /*0f00*/ 	.byte	0x04, 0x12
        /*0f02*/ 	.short	(.L_669 - .L_668)
	.align		4
.L_668:
        /*0f04*/ 	.word	index@(_Z25selective_scan_bwd_kernelI32Selective_Scan_bwd_kernel_traitsILi128ELi16ELb0ELb0ELb0ELb0ELb0EffEEv12SSMParamsBwd)
        /*0f08*/ 	.word	0x00000010


	//----- nvinfo : EIATTR_MIN_STACK_SIZE
	.align		4
.L_669:
        /*0f0c*/ 	.byte	0x04, 0x12
        /*0f0e*/ 	.short	(.L_671 - .L_670)
	.align		4
.L_670:
        /*0f10*/ 	.word	index@(_Z25selective_scan_bwd_kernelI32Selective_Scan_bwd_kernel_traitsILi128ELi16ELb0ELb0ELb0ELb0ELb1EffEEv12SSMParamsBwd)
        /*0f14*/ 	.word	0x00000010


	//----- nvinfo : EIATTR_MIN_STACK_SIZE
	.align		4
.L_671:
        /*0f18*/ 	.byte	0x04, 0x12
        /*0f1a*/ 	.short	(.L_673 - .L_672)
	.align		4
.L_672:
        /*0f1c*/ 	.word	index@(_Z25selective_scan_bwd_kernelI32Selective_Scan_bwd_kernel_traitsILi128ELi16ELb0ELb0ELb0ELb1ELb0EffEEv12SSMParamsBwd)
        /*0f20*/ 	.word	0x00000010


	//----- nvinfo : EIATTR_MIN_STACK_SIZE
	.align		4
.L_673:
        /*0f24*/ 	.byte	0x04, 0x12
        /*0f26*/ 	.short	(.L_675 - .L_674)
	.align		4
.L_674:
        /*0f28*/ 	.word	index@(_Z25selective_scan_bwd_kernelI32Selective_Scan_bwd_kernel_traitsILi128ELi16ELb0ELb0ELb0ELb1ELb1EffEEv12SSMParamsBwd)
        /*0f2c*/ 	.word	0x00000010


	//----- nvinfo : EIATTR_MIN_STACK_SIZE
	.align		4
.L_675:
        /*0f30*/ 	.byte	0x04, 0x12
        /*0f32*/ 	.short	(.L_677 - .L_676)
	.align		4
.L_676:
        /*0f34*/ 	.word	index@(_Z25selective_scan_bwd_kernelI32Selective_Scan_bwd_kernel_traitsILi128ELi16ELb0ELb0ELb1ELb0ELb0EffEEv12SSMParamsBwd)
        /*0f38*/ 	.word	0x000000c8


	//----- nvinfo : EIATTR_MIN_STACK_SIZE
	.align		4
.L_677:
        /*0f3c*/ 	.byte	0x04, 0x12
        /*0f3e*/ 	.short	(.L_679 - .L_678)
	.align		4
.L_678:
        /*0f40*/ 	.word	index@(_Z25selective_scan_bwd_kernelI32Selective_Scan_bwd_kernel_traitsILi128ELi16ELb0ELb0ELb1ELb0ELb1EffEEv12SSMParamsBwd)
        /*0f44*/ 	.word	0x000000c8


	//----- nvinfo : EIATTR_MIN_STACK_SIZE
	.align		4
.L_679:
        /*0f48*/ 	.byte	0x04, 0x12
        /*0f4a*/ 	.short	(.L_681 - .L_680)
	.align		4
.L_680:
        /*0f4c*/ 	.word	index@(_Z25selective_scan_bwd_kernelI32Selective_Scan_bwd_kernel_traitsILi128ELi16ELb0ELb0ELb1ELb1ELb0EffEEv12SSMParamsBwd)
        /*0f50*/ 	.word	0x000000c8


	//----- nvinfo : EIATTR_MIN_STACK_SIZE
	.align		4
.L_681:
        /*0f54*/ 	.byte	0x04, 0x12
        /*0f56*/ 	.short	(.L_683 - .L_682)
	.align		4
.L_682:
        /*0f58*/ 	.word	index@(_Z25selective_scan_bwd_kernelI32Selective_Scan_bwd_kernel_traitsILi128ELi16ELb0ELb0ELb1ELb1ELb1EffEEv12SSMParamsBwd)
        /*0f5c*/ 	.word	0x000000c8


	//----- nvinfo : EIATTR_MIN_STACK_SIZE
	.align		4
.L_683:
        /*0f60*/ 	.byte	0x04, 0x12
        /*0f62*/ 	.short	(.L_685 - .L_684)
	.align		4
.L_684:
        /*0f64*/ 	.word	index@(_Z25selective_scan_bwd_kernelI32Selective_Scan_bwd_kernel_traitsILi128ELi16ELb0ELb1ELb0ELb0ELb0EffEEv12SSMParamsBwd)
        /*0f68*/ 	.word	0x00000108


	//----- nvinfo : EIATTR_MIN_STACK_SIZE
	.align		4
.L_685:
        /*0f6c*/ 	.byte	0x04, 0x12
        /*0f6e*/ 	.short	(.L_687 - .L_686)
	.align		4
.L_686:
        /*0f70*/ 	.word	index@(_Z25selective_scan_bwd_kernelI32Selective_Scan_bwd_kernel_traitsILi128ELi16ELb0ELb1ELb0ELb0ELb1EffEEv12SSMParamsBwd)
        /*0f74*/ 	.word	0x00000108


	//----- nvinfo : EIATTR_MIN_STACK_SIZE
	.align		4
.L_687:
        /*0f78*/ 	.byte	0x04, 0x12
        /*0f7a*/ 	.short	(.L_689 - .L_688)
	.align		4
.L_688:
        /*0f7c*/ 	.word	index@(_Z25selective_scan_bwd_kernelI32Selective_Scan_bwd_kernel_traitsILi128ELi16ELb0ELb1ELb0ELb1ELb0EffEEv12SSMParamsBwd)
        /*0f80*/ 	.word	0x00000108


	//----- nvinfo : EIATTR_MIN_STACK_SIZE
	.align		4
.L_689:
        /*0f84*/ 	.byte	0x04, 0x12
        /*0f86*/ 	.short	(.L_691 - .L_690)
	.align		4
.L_690:
        /*0f88*/ 	.word	index@(_Z25selective_scan_bwd_kernelI32Selective_Scan_bwd_kernel_traitsILi128ELi16ELb0ELb1ELb0ELb1ELb1EffEEv12SSMParamsBwd)
        /*0f8c*/ 	.word	0x00000110


	//----- nvinfo : EIATTR_MIN_STACK_SIZE
	.align		4
.L_691:
        /*0f90*/ 	.byte	0x04, 0x12
        /*0f92*/ 	.short	(.L_693 - .L_692)
	.align		4
.L_692:
        /*0f94*/ 	.word	index@(_Z25selective_scan_bwd_kernelI32Selective_Scan_bwd_kernel_traitsILi128ELi16ELb0ELb1ELb1ELb0ELb0EffEEv12SSMParamsBwd)
        /*0f98*/ 	.word	0x00000110


	//----- nvinfo : EIATTR_MIN_STACK_SIZE
	.align		4
.L_693:
        /*0f9c*/ 	.byte	0x04, 0x12
        /*0f9e*/ 	.short	(.L_695 - .L_694)
	.align		4
.L_694:
        /*0fa0*/ 	.word	index@(_Z25selective_scan_bwd_kernelI32Selective_Scan_bwd_kernel_traitsILi128ELi16ELb0ELb1ELb1ELb0ELb1EffEEv12SSMParamsBwd)
        /*0fa4*/ 	.word	0x00000110


	//----- nvinfo : EIATTR_MIN_STACK_SIZE
	.align		4
.L_695:
        /*0fa8*/ 	.byte	0x04, 0x12
        /*0faa*/ 	.short	(.L_697 - .L_696)
	.align		4
.L_696:
        /*0fac*/ 	.word	index@(_Z25selective_scan_bwd_kernelI32Selective_Scan_bwd_kernel_traitsILi128ELi16ELb0ELb1ELb1ELb1ELb0EffEEv12SSMParamsBwd)
        /*0fb0*/ 	.word	0x00000110


	//----- nvinfo : EIATTR_MIN_STACK_SIZE
	.align		4
.L_697:
        /*0fb4*/ 	.byte	0x04, 0x12
        /*0fb6*/ 	.short	(.L_699 - .L_698)
	.align		4
.L_698:
        /*0fb8*/ 	.word	index@(_Z25selective_scan_bwd_kernelI32Selective_Scan_bwd_kernel_traitsILi128ELi16ELb0ELb1ELb1ELb1ELb1EffEEv12SSMParamsBwd)
        /*0fbc*/ 	.word	0x00000110


	//----- nvinfo : EIATTR_MIN_STACK_SIZE
	.align		4
.L_699:
        /*0fc0*/ 	.byte	0x04, 0x12
        /*0fc2*/ 	.short	(.L_701 - .L_700)
	.align		4
.L_700:
        /*0fc4*/ 	.word	index@(_Z25selective_scan_bwd_kernelI32Selective_Scan_bwd_kernel_traitsILi128ELi16ELb1ELb0ELb0ELb0ELb0EffEEv12SSMParamsBwd)
        /*0fc8*/ 	.word	0x00000000


	//----- nvinfo : EIATTR_MIN_STACK_SIZE
	.align		4
.L_701:
        /*0fcc*/ 	.byte	0x04, 0x12
        /*0fce*/ 	.short	(.L_703 - .L_702)
	.align		4
.L_702:
        /*0fd0*/ 	.word	index@(_Z25selective_scan_bwd_kernelI32Selective_Scan_bwd_kernel_traitsILi128ELi16ELb1ELb0ELb0ELb0ELb1EffEEv12SSMParamsBwd)
        /*0fd4*/ 	.word	0x00000000


	//----- nvinfo : EIATTR_MIN_STACK_SIZE
	.align		4
.L_703:
        /*0fd8*/ 	.byte	0x04, 0x12
        /*0fda*/ 	.short	(.L_705 - .L_704)
	.align		4
.L_704:
        /*0fdc*/ 	.word	index@(_Z25selective_scan_bwd_kernelI32Selective_Scan_bwd_kernel_traitsILi128ELi16ELb1ELb0ELb0ELb1ELb0EffEEv12SSMParamsBwd)
        /*0fe0*/ 	.word	0x00000000


	//----- nvinfo : EIATTR_MIN_STACK_SIZE
	.align		4
.L_705:
        /*0fe4*/ 	.byte	0x04, 0x12
        /*0fe6*/ 	.short	(.L_707 - .L_706)
	.align		4
.L_706:
        /*0fe8*/ 	.word	index@(_Z25selective_scan_bwd_kernelI32Selective_Scan_bwd_kernel_traitsILi128ELi16ELb1ELb0ELb0ELb1ELb1EffEEv12SSMParamsBwd)
        /*0fec*/ 	.word	0x00000000


	//----- nvinfo : EIATTR_MIN_STACK_SIZE
	.align		4
.L_707:
        /*0ff0*/ 	.byte	0x04, 0x12
        /*0ff2*/ 	.short	(.L_709 - .L_708)
	.align		4
.L_708:
        /*0ff4*/ 	.word	index@(_Z25selective_scan_bwd_kernelI32Selective_Scan_bwd_kernel_traitsILi128ELi16ELb1ELb0ELb1ELb0ELb0EffEEv12SSMParamsBwd)
        /*0ff8*/ 	.word	0x00000010


	//----- nvinfo : EIATTR_MIN_STACK_SIZE
	.align		4
.L_709:
        /*0ffc*/ 	.byte	0x04, 0x12
        /*0ffe*/ 	.short	(.L_711 - .L_710)
	.align		4
.L_710:
        /*1000*/ 	.word	index@(_Z25selective_scan_bwd_kernelI32Selective_Scan_bwd_kernel_traitsILi128ELi16ELb1ELb0ELb1ELb0ELb1EffEEv12SSMParamsBwd)
        /*1004*/ 	.word	0x00000010


	//----- nvinfo : EIATTR_MIN_STACK_SIZE
	.align		4
.L_711:
        /*1008*/ 	.byte	0x04, 0x12
        /*100a*/ 	.short	(.L_713 - .L_712)
	.align		4
.L_712:
        /*100c*/ 	.word	index@(_Z25selective_scan_bwd_kernelI32Selective_Scan_bwd_kernel_traitsILi128ELi16ELb1ELb0ELb1ELb1ELb0EffEEv12SSMParamsBwd)
        /*1010*/ 	.word	0x00000018


	//----- nvinfo : EIATTR_MIN_STACK_SIZE
	.align		4
.L_713:
        /*1014*/ 	.byte	0x04, 0x12
        /*1016*/ 	.short	(.L_715 - .L_714)
	.align		4
.L_714:
        /*1018*/ 	.word	index@(_Z25selective_scan_bwd_kernelI32Selective_Scan_bwd_kernel_traitsILi128ELi16ELb1ELb0ELb1ELb1ELb1EffEEv12SSMParamsBwd)
        /*101c*/ 	.word	0x00000018


	//----- nvinfo : EIATTR_MIN_STACK_SIZE
	.align		4
.L_715:
        /*1020*/ 	.byte	0x04, 0x12
        /*1022*/ 	.short	(.L_717 - .L_716)
	.align		4
.L_716:
        /*1024*/ 	.word	index@(_Z25selective_scan_bwd_kernelI32Selective_Scan_bwd_kernel_traitsILi128ELi16ELb1ELb1ELb0ELb0ELb0EffEEv12SSMParamsBwd)
        /*1028*/ 	.word	0x00000050


	//----- nvinfo : EIATTR_MIN_STACK_SIZE
	.align		4
.L_717:
        /*102c*/ 	.byte	0x04, 0x12
        /*102e*/ 	.short	(.L_719 - .L_718)
	.align		4
.L_718:
        /*1030*/ 	.word	index@(_Z25selective_scan_bwd_kernelI32Selective_Scan_bwd_kernel_traitsILi128ELi16ELb1ELb1ELb0ELb0ELb1EffEEv12SSMParamsBwd)
        /*1034*/ 	.word	0x00000050


	//----- nvinfo : EIATTR_MIN_STACK_SIZE
	.align		4
.L_719:
        /*1038*/ 	.byte	0x04, 0x12
        /*103a*/ 	.short	(.L_721 - .L_720)
	.align		4
.L_720:
        /*103c*/ 	.word	index@(_Z25selective_scan_bwd_kernelI32Selective_Scan_bwd_kernel_traitsILi128ELi16ELb1ELb1ELb0ELb1ELb0EffEEv12SSMParamsBwd)
        /*1040*/ 	.word	0x00000050


	//----- nvinfo : EIATTR_MIN_STACK_SIZE
	.align		4
.L_721:
        /*1044*/ 	.byte	0x04, 0x12
        /*1046*/ 	.short	(.L_723 - .L_722)
	.align		4
.L_722:
        /*1048*/ 	.word	index@(_Z25selective_scan_bwd_kernelI32Selective_Scan_bwd_kernel_traitsILi128ELi16ELb1ELb1ELb0ELb1ELb1EffEEv12SSMParamsBwd)
        /*104c*/ 	.word	0x00000050


	//----- nvinfo : EIATTR_MIN_STACK_SIZE
	.align		4
.L_723:
        /*1050*/ 	.byte	0x04, 0x12
        /*1052*/ 	.short	(.L_725 - .L_724)
	.align		4
.L_724:
        /*1054*/ 	.word	index@(_Z25selective_scan_bwd_kernelI32Selective_Scan_bwd_kernel_traitsILi128ELi16ELb1ELb1ELb1ELb0ELb0EffEEv12SSMParamsBwd)
        /*1058*/ 	.word	0x00000058


	//----- nvinfo : EIATTR_MIN_STACK_SIZE
	.align		4
.L_725:
        /*105c*/ 	.byte	0x04, 0x12
        /*105e*/ 	.short	(.L_727 - .L_726)
	.align		4
.L_726:
        /*1060*/ 	.word	index@(_Z25selective_scan_bwd_kernelI32Selective_Scan_bwd_kernel_traitsILi128ELi16ELb1ELb1ELb1ELb0ELb1EffEEv12SSMParamsBwd)
        /*1064*/ 	.word	0x00000058


	//----- nvinfo : EIATTR_MIN_STACK_SIZE
	.align		4
.L_727:
        /*1068*/ 	.byte	0x04, 0x12
        /*106a*/ 	.short	(.L_729 - .L_728)
	.align		4
.L_728:
        /*106c*/ 	.word	index@(_Z25selective_scan_bwd_kernelI32Selective_Scan_bwd_kernel_traitsILi128ELi16ELb1ELb1ELb1ELb1ELb0EffEEv12SSMParamsBwd)
        /*1070*/ 	.word	0x00000058


	//----- nvinfo : EIATTR_MIN_STACK_SIZE
	.align		4
.L_729:
        /*1074*/ 	.byte	0x04, 0x12
        /*1076*/ 	.short	(.L_731 - .L_730)
	.align		4
.L_730:
        /*1078*/ 	.word	index@(_Z25selective_scan_bwd_kernelI32Selective_Scan_bwd_kernel_traitsILi128ELi16ELb1ELb1ELb1ELb1ELb1EffEEv12SSMParamsBwd)
        /*107c*/ 	.word	0x00000058


	//----- nvinfo : EIATTR_MIN_STACK_SIZE
	.align		4
.L_731:
        /*1080*/ 	.byte	0x04, 0x12
        /*1082*/ 	.short	(.L_733 - .L_732)
	.align		4
.L_732:
        /*1084*/ 	.word	index@(_Z25selective_scan_bwd_kernelI32Selective_Scan_bwd_kernel_traitsILi64ELi16ELb0ELb0ELb0ELb0ELb0EffEEv12SSMParamsBwd)
        /*1088*/ 	.word	0x00000000


	//----- nvinfo : EIATTR_MIN_STACK_SIZE
	.align		4
.L_733:
        /*108c*/ 	.byte	0x04, 0x12
        /*108e*/ 	.short	(.L_735 - .L_734)
	.align		4
.L_734:
        /*1090*/ 	.word	index@(_Z25selective_scan_bwd_kernelI32Selective_Scan_bwd_kernel_traitsILi64ELi16ELb0ELb0ELb0ELb0ELb1EffEEv12SSMParamsBwd)
        /*1094*/ 	.word	0x00000000


	//----- nvinfo : EIATTR_MIN_STACK_SIZE
	.align		4
.L_735:
        /*1098*/ 	.byte	0x04, 0x12
        /*109a*/ 	.short	(.L_737 - .L_736)
	.align		4
.L_736:
        /*109c*/ 	.word	index@(_Z25selective_scan_bwd_kernelI32Selective_Scan_bwd_kernel_traitsILi64ELi16ELb0ELb0ELb0ELb1ELb0EffEEv12SSMParamsBwd)
        /*10a0*/ 	.word	0x00000000


	//----- nvinfo : EIATTR_MIN_STACK_SIZE
	.align		4
.L_737:
        /*10a4*/ 	.byte	0x04, 0x12
        /*10a6*/ 	.short	(.L_739 - .L_738)
	.align		4
.L_738:
        /*10a8*/ 	.word	index@(_Z25selective_scan_bwd_kernelI32Selective_Scan_bwd_kernel_traitsILi64ELi16ELb0ELb0ELb0ELb1ELb1EffEEv12SSMParamsBwd)
        /*10ac*/ 	.word	0x00000000


	//----- nvinfo : EIATTR_MIN_STACK_SIZE
	.align		4
.L_739:
        /*10b0*/ 	.byte	0x04, 0x12
        /*10b2*/ 	.short	(.L_741 - .L_740)
	.align		4
.L_740:
        /*10b4*/ 	.word	index@(_Z25selective_scan_bwd_kernelI32Selective_Scan_bwd_kernel_traitsILi64ELi16ELb0ELb0ELb1ELb0ELb0EffEEv12SSMParamsBwd)
        /*10b8*/ 	.word	0x00000000


	//----- nvinfo : EIATTR_MIN_STACK_SIZE
	.align		4
.L_741:
        /*10bc*/ 	.byte	0x04, 0x12
        /*10be*/ 	.short	(.L_743 - .L_742)
	.align		4
.L_742:
        /*10c0*/ 	.word	index@(_Z25selective_scan_bwd_kernelI32Selective_Scan_bwd_kernel_traitsILi64ELi16ELb0ELb0ELb1ELb0ELb1EffEEv12SSMParamsBwd)
        /*10c4*/ 	.word	0x00000000


	//----- nvinfo : EIATTR_MIN_STACK_SIZE
	.align		4
.L_743:
        /*10c8*/ 	.byte	0x04, 0x12
        /*10ca*/ 	.short	(.L_745 - .L_744)
	.align		4
.L_744:
        /*10cc*/ 	.word	index@(_Z25selective_scan_bwd_kernelI32Selective_Scan_bwd_kernel_traitsILi64ELi16ELb0ELb0ELb1ELb1ELb0EffEEv12SSMParamsBwd)
        /*10d0*/ 	.word	0x00000000


	//----- nvinfo : EIATTR_MIN_STACK_SIZE
	.align		4
.L_745:
        /*10d4*/ 	.byte	0x04, 0x12
        /*10d6*/ 	.short	(.L_747 - .L_746)
	.align		4
.L_746:
        /*10d8*/ 	.word	index@(_Z25selective_scan_bwd_kernelI32Selective_Scan_bwd_kernel_traitsILi64ELi16ELb0ELb0ELb1ELb1ELb1EffEEv12SSMParamsBwd)
        /*10dc*/ 	.word	0x00000000


	//----- nvinfo : EIATTR_MIN_STACK_SIZE
	.align		4
.L_747:
        /*10e0*/ 	.byte	0x04, 0x12
        /*10e2*/ 	.short	(.L_749 - .L_748)
	.align		4
.L_748:
        /*10e4*/ 	.word	index@(_Z25selective_scan_bwd_kernelI32Selective_Scan_bwd_kernel_traitsILi64ELi16ELb0ELb1ELb0ELb0ELb0EffEEv12SSMParamsBwd)
        /*10e8*/ 	.word	0x00000000


	//----- nvinfo : EIATTR_MIN_STACK_SIZE
	.align		4
.L_749:
        /*10ec*/ 	.byte	0x04, 0x12
        /*10ee*/ 	.short	(.L_751 - .L_750)
	.align		4
.L_750:
        /*10f0*/ 	.word	index@(_Z25selective_scan_bwd_kernelI32Selective_Scan_bwd_kernel_traitsILi64ELi16ELb0ELb1ELb0ELb0ELb1EffEEv12SSMParamsBwd)
        /*10f4*/ 	.word	0x00000000


	//----- nvinfo : EIATTR_MIN_STACK_SIZE
	.align		4
.L_751:
        /*10f8*/ 	.byte	0x04, 0x12
        /*10fa*/ 	.short	(.L_753 - .L_752)
	.align		4
.L_752:
        /*10fc*/ 	.word	index@(_Z25selective_scan_bwd_kernelI32Selective_Scan_bwd_kernel_traitsILi64ELi16ELb0ELb1ELb0ELb1ELb0EffEEv12SSMParamsBwd)
        /*1100*/ 	.word	0x00000000


	//----- nvinfo : EIATTR_MIN_STACK_SIZE
	.align		4
.L_753:
        /*1104*/ 	.byte	0x04, 0x12
        /*1106*/ 	.short	(.L_755 - .L_754)
	.align		4
.L_754:
        /*1108*/ 	.word	index@(_Z25selective_scan_bwd_kernelI32Selective_Scan_bwd_kernel_traitsILi64ELi16ELb0ELb1ELb0ELb1ELb1EffEEv12SSMParamsBwd)
        /*110c*/ 	.word	0x00000000


	//----- nvinfo : EIATTR_MIN_STACK_SIZE
	.align		4
.L_755:
        /*1110*/ 	.byte	0x04, 0x12
        /*1112*/ 	.short	(.L_757 - .L_756)
	.align		4
.L_756:
        /*1114*/ 	.word	index@(_Z25selective_scan_bwd_kernelI32Selective_Scan_bwd_kernel_traitsILi64ELi16ELb0ELb1ELb1ELb0ELb0EffEEv12SSMParamsBwd)
        /*1118*/ 	.word	0x00000000


	//----- nvinfo : EIATTR_MIN_STACK_SIZE
	.align		4
.L_757:
        /*111c*/ 	.byte	0x04, 0x12
        /*111e*/ 	.short	(.L_759 - .L_758)
	.align		4
.L_758:
        /*1120*/ 	.word	index@(_Z25selective_scan_bwd_kernelI32Selective_Scan_bwd_kernel_traitsILi64ELi16ELb0ELb1ELb1ELb0ELb1EffEEv12SSMParamsBwd)
        /*1124*/ 	.word	0x00000000


	//----- nvinfo : EIATTR_MIN_STACK_SIZE
	.align		4
.L_759:
        /*1128*/ 	.byte	0x04, 0x12
        /*112a*/ 	.short	(.L_761 - .L_760)
	.align		4
.L_760:
        /*112c*/ 	.word	index@(_Z25selective_scan_bwd_kernelI32Selective_Scan_bwd_kernel_traitsILi64ELi16ELb0ELb1ELb1ELb1ELb0EffEEv12SSMParamsBwd)
        /*1130*/ 	.word	0x00000000


	//----- nvinfo : EIATTR_MIN_STACK_SIZE
	.align		4
.L_761:
        /*1134*/ 	.byte	0x04, 0x12
        /*1136*/ 	.short	(.L_763 - .L_762)
	.align		4
.L_762:
        /*1138*/ 	.word	index@(_Z25selective_scan_bwd_kernelI32Selective_Scan_bwd_kernel_traitsILi64ELi16ELb0ELb1ELb1ELb1ELb1EffEEv12SSMParamsBwd)
        /*113c*/ 	.word	0x00000000


	//----- nvinfo : EIATTR_MIN_STACK_SIZE
	.align		4
.L_763:
        /*1140*/ 	.byte	0x04, 0x12
        /*1142*/ 	.short	(.L_765 - .L_764)
	.align		4
.L_764:
        /*1144*/ 	.word	index@(_Z25selective_scan_bwd_kernelI32Selective_Scan_bwd_kernel_traitsILi64ELi16ELb1ELb0ELb0ELb0ELb0EffEEv12SSMParamsBwd)
        /*1148*/ 	.word	0x00000000


	//----- nvinfo : EIATTR_MIN_STACK_SIZE
	.align		4
.L_765:
        /*114c*/ 	.byte	0x04, 0x12
        /*114e*/ 	.short	(.L_767 - .L_766)
	.align		4
.L_766:
        /*1150*/ 	.word	index@(_Z25selective_scan_bwd_kernelI32Selective_Scan_bwd_kernel_traitsILi64ELi16ELb1ELb0ELb0ELb0ELb1EffEEv12SSMParamsBwd)
        /*1154*/ 	.word	0x00000000


	//----- nvinfo : EIATTR_MIN_STACK_SIZE
	.align		4
.L_767:
        /*1158*/ 	.byte	0x04, 0x12
        /*115a*/ 	.short	(.L_769 - .L_768)
	.align		4
.L_768:
        /*115c*/ 	.word	index@(_Z25selective_scan_bwd_kernelI32Selective_Scan_bwd_kernel_traitsILi64ELi16ELb1ELb0ELb0ELb1ELb0EffEEv12SSMParamsBwd)
        /*1160*/ 	.word	0x00000000


	//----- nvinfo : EIATTR_MIN_STACK_SIZE
	.align		4
.L_769:
        /*1164*/ 	.byte	0x04, 0x12
        /*1166*/ 	.short	(.L_771 - .L_770)
	.align		4
.L_770:
        /*1168*/ 	.word	index@(_Z25selective_scan_bwd_kernelI32Selective_Scan_bwd_kernel_traitsILi64ELi16ELb1ELb0ELb0ELb1ELb1EffEEv12SSMParamsBwd)
        /*116c*/ 	.word	0x00000000


	//----- nvinfo : EIATTR_MIN_STACK_SIZE
	.align		4
.L_771:
        /*1170*/ 	.byte	0x04, 0x12
        /*1172*/ 	.short	(.L_773 - .L_772)
	.align		4
.L_772:
        /*1174*/ 	.word	index@(_Z25selective_scan_bwd_kernelI32Selective_Scan_bwd_kernel_traitsILi64ELi16ELb1ELb0ELb1ELb0ELb0EffEEv12SSMParamsBwd)
        /*1178*/ 	.word	0x00000000


	//----- nvinfo : EIATTR_MIN_STACK_SIZE
	.align		4
.L_773:
        /*117c*/ 	.byte	0x04, 0x12
        /*117e*/ 	.short	(.L_775 - .L_774)
	.align		4
.L_774:
        /*1180*/ 	.word	index@(_Z25selective_scan_bwd_kernelI32Selective_Scan_bwd_kernel_traitsILi64ELi16ELb1ELb0ELb1ELb0ELb1EffEEv12SSMParamsBwd)
        /*1184*/ 	.word	0x00000000


	//----- nvinfo : EIATTR_MIN_STACK_SIZE
	.align		4
.L_775:
        /*1188*/ 	.byte	0x04, 0x12
        /*118a*/ 	.short	(.L_777 - .L_776)
	.align		4
.L_776:
        /*118c*/ 	.word	index@(_Z25selective_scan_bwd_kernelI32Selective_Scan_bwd_kernel_traitsILi64ELi16ELb1ELb0ELb1ELb1ELb0EffEEv12SSMParamsBwd)
        /*1190*/ 	.word	0x00000000


	//----- nvinfo : EIATTR_MIN_STACK_SIZE
	.align		4
.L_777:
        /*1194*/ 	.byte	0x04, 0x12
        /*1196*/ 	.short	(.L_779 - .L_778)
	.align		4
.L_778:
        /*1198*/ 	.word	index@(_Z25selective_scan_bwd_kernelI32Selective_Scan_bwd_kernel_traitsILi64ELi16ELb1ELb0ELb1ELb1ELb1EffEEv12SSMParamsBwd)
        /*119c*/ 	.word	0x00000000


	//----- nvinfo : EIATTR_MIN_STACK_SIZE
	.align		4
.L_779:
        /*11a0*/ 	.byte	0x04, 0x12
        /*11a2*/ 	.short	(.L_781 - .L_780)
	.align		4
.L_780:
        /*11a4*/ 	.word	index@(_Z25selective_scan_bwd_kernelI32Selective_Scan_bwd_kernel_traitsILi64ELi16ELb1ELb1ELb0ELb0ELb0EffEEv12SSMParamsBwd)
        /*11a8*/ 	.word	0x00000000


	//----- nvinfo : EIATTR_MIN_STACK_SIZE
	.align		4
.L_781:
        /*11ac*/ 	.byte	0x04, 0x12
        /*11ae*/ 	.short	(.L_783 - .L_782)
	.align		4
.L_782:
        /*11b0*/ 	.word	index@(_Z25selective_scan_bwd_kernelI32Selective_Scan_bwd_kernel_traitsILi64ELi16ELb1ELb1ELb0ELb0ELb1EffEEv12SSMParamsBwd)
        /*11b4*/ 	.word	0x00000000


	//----- nvinfo : EIATTR_MIN_STACK_SIZE
	.align		4
.L_783:
        /*11b8*/ 	.byte	0x04, 0x12
        /*11ba*/ 	.short	(.L_785 - .L_784)
	.align		4
.L_784:
        /*11bc*/ 	.word	index@(_Z25selective_scan_bwd_kernelI32Selective_Scan_bwd_kernel_traitsILi64ELi16ELb1ELb1ELb0ELb1ELb0EffEEv12SSMParamsBwd)
        /*11c0*/ 	.word	0x00000000


	//----- nvinfo : EIATTR_MIN_STACK_SIZE
	.align		4
.L_785:
        /*11c4*/ 	.byte	0x04, 0x12
        /*11c6*/ 	.short	(.L_787 - .L_786)
	.align		4
.L_786:
        /*11c8*/ 	.word	index@(_Z25selective_scan_bwd_kernelI32Selective_Scan_bwd_kernel_traitsILi64ELi16ELb1ELb1ELb0ELb1ELb1EffEEv12SSMParamsBwd)
        /*11cc*/ 	.word	0x00000000


	//----- nvinfo : EIATTR_MIN_STACK_SIZE
	.align		4
.L_787:
        /*11d0*/ 	.byte	0x04, 0x12
        /*11d2*/ 	.short	(.L_789 - .L_788)
	.align		4
.L_788:
        /*11d4*/ 	.word	index@(_Z25selective_scan_bwd_kernelI32Selective_Scan_bwd_kernel_traitsILi64ELi16ELb1ELb1ELb1ELb0ELb0EffEEv12SSMParamsBwd)
        /*11d8*/ 	.word	0x00000000


	//----- nvinfo : EIATTR_MIN_STACK_SIZE
	.align		4
.L_789:
        /*11dc*/ 	.byte	0x04, 0x12
        /*11de*/ 	.short	(.L_791 - .L_790)
	.align		4
.L_790:
        /*11e0*/ 	.word	index@(_Z25selective_scan_bwd_kernelI32Selective_Scan_bwd_kernel_traitsILi64ELi16ELb1ELb1ELb1ELb0ELb1EffEEv12SSMParamsBwd)
        /*11e4*/ 	.word	0x00000000


	//----- nvinfo : EIATTR_MIN_STACK_SIZE
	.align		4
.L_791:
        /*11e8*/ 	.byte	0x04, 0x12
        /*11ea*/ 	.short	(.L_793 - .L_792)
	.align		4
.L_792:
        /*11ec*/ 	.word	index@(_Z25selective_scan_bwd_kernelI32Selective_Scan_bwd_kernel_traitsILi64ELi16ELb1ELb1ELb1ELb1ELb0EffEEv12SSMParamsBwd)
        /*11f0*/ 	.word	0x00000000


	//----- nvinfo : EIATTR_MIN_STACK_SIZE
	.align		4
.L_793:
        /*11f4*/ 	.byte	0x04, 0x12
        /*11f6*/ 	.short	(.L_795 - .L_794)
	.align		4
.L_794:
        /*11f8*/ 	.word	index@(_Z25selective_scan_bwd_kernelI32Selective_Scan_bwd_kernel_traitsILi64ELi16ELb1ELb1ELb1ELb1ELb1EffEEv12SSMParamsBwd)
        /*11fc*/ 	.word	0x00000000


	//----- nvinfo : EIATTR_MIN_STACK_SIZE
	.align		4
.L_795:
        /*1200*/ 	.byte	0x04, 0x12
        /*1202*/ 	.short	(.L_797 - .L_796)
	.align		4
.L_796:
        /*1204*/ 	.word	index@(_Z25selective_scan_bwd_kernelI32Selective_Scan_bwd_kernel_traitsILi32ELi16ELb0ELb0ELb0ELb0ELb0EffEEv12SSMParamsBwd)
        /*1208*/ 	.word	0x00000000


	//----- nvinfo : EIATTR_MIN_STACK_SIZE
	.align		4
.L_797:
        /*120c*/ 	.byte	0x04, 0x12
        /*120e*/ 	.short	(.L_799 - .L_798)
	.align		4
.L_798:
        /*1210*/ 	.word	index@(_Z25selective_scan_bwd_kernelI32Selective_Scan_bwd_kernel_traitsILi32ELi16ELb0ELb0ELb0ELb0ELb1EffEEv12SSMParamsBwd)
        /*1214*/ 	.word	0x00000000


	//----- nvinfo : EIATTR_MIN_STACK_SIZE
	.align		4
.L_799:
        /*1218*/ 	.byte	0x04, 0x12
        /*121a*/ 	.short	(.L_801 - .L_800)
	.align		4
.L_800:
        /*121c*/ 	.word	index@(_Z25selective_scan_bwd_kernelI32Selective_Scan_bwd_kernel_traitsILi32ELi16ELb0ELb0ELb0ELb1ELb0EffEEv12SSMParamsBwd)
        /*1220*/ 	.word	0x00000000


	//----- nvinfo : EIATTR_MIN_STACK_SIZE
	.align		4
.L_801:
        /*1224*/ 	.byte	0x04, 0x12
        /*1226*/ 	.short	(.L_803 - .L_802)
	.align		4
.L_802:
        /*1228*/ 	.word	index@(_Z25selective_scan_bwd_kernelI32Selective_Scan_bwd_kernel_traitsILi32ELi16ELb0ELb0ELb0ELb1ELb1EffEEv12SSMParamsBwd)
        /*122c*/ 	.word	0x00000000


	//----- nvinfo : EIATTR_MIN_STACK_SIZE
	.align		4
.L_803:
        /*1230*/ 	.byte	0x04, 0x12
        /*1232*/ 	.short	(.L_805 - .L_804)
	.align		4
.L_804:
        /*1234*/ 	.word	index@(_Z25selective_scan_bwd_kernelI32Selective_Scan_bwd_kernel_traitsILi32ELi16ELb0ELb0ELb1ELb0ELb0EffEEv12SSMParamsBwd)
        /*1238*/ 	.word	0x00000000


	//----- nvinfo : EIATTR_MIN_STACK_SIZE
	.align		4
.L_805:
        /*123c*/ 	.byte	0x04, 0x12
        /*123e*/ 	.short	(.L_807 - .L_806)
	.align		4
.L_806:
        /*1240*/ 	.word	index@(_Z25selective_scan_bwd_kernelI32Selective_Scan_bwd_kernel_traitsILi32ELi16ELb0ELb0ELb1ELb0ELb1EffEEv12SSMParamsBwd)
        /*1244*/ 	.word	0x00000000


	//----- nvinfo : EIATTR_MIN_STACK_SIZE
	.align		4
.L_807:
        /*1248*/ 	.byte	0x04, 0x12
        /*124a*/ 	.short	(.L_809 - .L_808)
	.align		4
.L_808:
        /*124c*/ 	.word	index@(_Z25selective_scan_bwd_kernelI32Selective_Scan_bwd_kernel_traitsILi32ELi16ELb0ELb0ELb1ELb1ELb0EffEEv12SSMParamsBwd)
        /*1250*/ 	.word	0x00000000


	//----- nvinfo : EIATTR_MIN_STACK_SIZE
	.align		4
.L_809:
        /*1254*/ 	.byte	0x04, 0x12
        /*1256*/ 	.short	(.L_811 - .L_810)
	.align		4
.L_810:
        /*1258*/ 	.word	index@(_Z25selective_scan_bwd_kernelI32Selective_Scan_bwd_kernel_traitsILi32ELi16ELb0ELb0ELb1ELb1ELb1EffEEv12SSMParamsBwd)
        /*125c*/ 	.word	0x00000000


	//----- nvinfo : EIATTR_MIN_STACK_SIZE
	.align		4
.L_811:
        /*1260*/ 	.byte	0x04, 0x12
        /*1262*/ 	.short	(.L_813 - .L_812)
	.align		4
.L_812:
        /*1264*/ 	.word	index@(_Z25selective_scan_bwd_kernelI32Selective_Scan_bwd_kernel_traitsILi32ELi16ELb0ELb1ELb0ELb0ELb0EffEEv12SSMParamsBwd)
        /*1268*/ 	.word	0x00000000


	//----- nvinfo : EIATTR_MIN_STACK_SIZE
	.align		4
.L_813:
        /*126c*/ 	.byte	0x04, 0x12
        /*126e*/ 	.short	(.L_815 - .L_814)
	.align		4
.L_814:
        /*1270*/ 	.word	index@(_Z25selective_scan_bwd_kernelI32Selective_Scan_bwd_kernel_traitsILi32ELi16ELb0ELb1ELb0ELb0ELb1EffEEv12SSMParamsBwd)
        /*1274*/ 	.word	0x00000000


	//----- nvinfo : EIATTR_MIN_STACK_SIZE
	.align		4
.L_815:
        /*1278*/ 	.byte	0x04, 0x12
        /*127a*/ 	.short	(.L_817 - .L_816)
	.align		4
.L_816:
        /*127c*/ 	.word	index@(_Z25selective_scan_bwd_kernelI32Selective_Scan_bwd_kernel_traitsILi32ELi16ELb0ELb1ELb0ELb1ELb0EffEEv12SSMParamsBwd)
        /*1280*/ 	.word	0x00000000


	//----- nvinfo : EIATTR_MIN_STACK_SIZE
	.align		4
.L_817:
        /*1284*/ 	.byte	0x04, 0x12
        /*1286*/ 	.short	(.L_819 - .L_818)
	.align		4
.L_818:
        /*1288*/ 	.word	index@(_Z25selective_scan_bwd_kernelI32Selective_Scan_bwd_kernel_traitsILi32ELi16ELb0ELb1ELb0ELb1ELb1EffEEv12SSMParamsBwd)
        /*128c*/ 	.word	0x00000000


	//----- nvinfo : EIATTR_MIN_STACK_SIZE
	.align		4
.L_819:
        /*1290*/ 	.byte	0x04, 0x12
        /*1292*/ 	.short	(.L_821 - .L_820)
	.align		4
.L_820:
        /*1294*/ 	.word	index@(_Z25selective_scan_bwd_kernelI32Selective_Scan_bwd_kernel_traitsILi32ELi16ELb0ELb1ELb1ELb0ELb0EffEEv12SSMParamsBwd)
        /*1298*/ 	.word	0x00000000


	//----- nvinfo : EIATTR_MIN_STACK_SIZE
	.align		4
.L_821:
        /*129c*/ 	.byte	0x04, 0x12
        /*129e*/ 	.short	(.L_823 - .L_822)
	.align		4
.L_822:
        /*12a0*/ 	.word	index@(_Z25selective_scan_bwd_kernelI32Selective_Scan_bwd_kernel_traitsILi32ELi16ELb0ELb1ELb1ELb0ELb1EffEEv12SSMParamsBwd)
        /*12a4*/ 	.word	0x00000000


	//----- nvinfo : EIATTR_MIN_STACK_SIZE
	.align		4
.L_823:
        /*12a8*/ 	.byte	0x04, 0x12
        /*12aa*/ 	.short	(.L_825 - .L_824)
	.align		4
.L_824:
        /*12ac*/ 	.word	index@(_Z25selective_scan_bwd_kernelI32Selective_Scan_bwd_kernel_traitsILi32ELi16ELb0ELb1ELb1ELb1ELb0EffEEv12SSMParamsBwd)
        /*12b0*/ 	.word	0x00000000


	//----- nvinfo : EIATTR_MIN_STACK_SIZE
	.align		4
.L_825:
        /*12b4*/ 	.byte	0x04, 0x12
        /*12b6*/ 	.short	(.L_827 - .L_826)
	.align		4
.L_826:
        /*12b8*/ 	.word	index@(_Z25selective_scan_bwd_kernelI32Selective_Scan_bwd_kernel_traitsILi32ELi16ELb0ELb1ELb1ELb1ELb1EffEEv12SSMParamsBwd)
        /*12bc*/ 	.word	0x00000000


	//----- nvinfo : EIATTR_MIN_STACK_SIZE
	.align		4
.L_827:
        /*12c0*/ 	.byte	0x04, 0x12
        /*12c2*/ 	.short	(.L_829 - .L_828)
	.align		4
.L_828:
        /*12c4*/ 	.word	index@(_Z25selective_scan_bwd_kernelI32Selective_Scan_bwd_kernel_traitsILi32ELi16ELb1ELb0ELb0ELb0ELb0EffEEv12SSMParamsBwd)
        /*12c8*/ 	.word	0x00000000


	//----- nvinfo : EIATTR_MIN_STACK_SIZE
	.align		4
.L_829:
        /*12cc*/ 	.byte	0x04, 0x12
        /*12ce*/ 	.short	(.L_831 - .L_830)
	.align		4
.L_830:
        /*12d0*/ 	.word	index@(_Z25selective_scan_bwd_kernelI32Selective_Scan_bwd_kernel_traitsILi32ELi16ELb1ELb0ELb0ELb0ELb1EffEEv12SSMParamsBwd)
        /*12d4*/ 	.word	0x00000000


	//----- nvinfo : EIATTR_MIN_STACK_SIZE
	.align		4
.L_831:
        /*12d8*/ 	.byte	0x04, 0x12
        /*12da*/ 	.short	(.L_833 - .L_832)
	.align		4
.L_832:
        /*12dc*/ 	.word	index@(_Z25selective_scan_bwd_kernelI32Selective_Scan_bwd_kernel_traitsILi32ELi16ELb1ELb0ELb0ELb1ELb0EffEEv12SSMParamsBwd)
        /*12e0*/ 	.word	0x00000000


	//----- nvinfo : EIATTR_MIN_STACK_SIZE
	.align		4
.L_833:
        /*12e4*/ 	.byte	0x04, 0x12
        /*12e6*/ 	.short	(.L_835 - .L_834)
	.align		4
.L_834:
        /*12e8*/ 	.word	index@(_Z25selective_scan_bwd_kernelI32Selective_Scan_bwd_kernel_traitsILi32ELi16ELb1ELb0ELb0ELb1ELb1EffEEv12SSMParamsBwd)
        /*12ec*/ 	.word	0x00000000


	//----- nvinfo : EIATTR_MIN_STACK_SIZE
	.align		4
.L_835:
        /*12f0*/ 	.byte	0x04, 0x12
        /*12f2*/ 	.short	(.L_837 - .L_836)
	.align		4
.L_836:
        /*12f4*/ 	.word	index@(_Z25selective_scan_bwd_kernelI32Selective_Scan_bwd_kernel_traitsILi32ELi16ELb1ELb0ELb1ELb0ELb0EffEEv12SSMParamsBwd)
        /*12f8*/ 	.word	0x00000000


	//----- nvinfo : EIATTR_MIN_STACK_SIZE
	.align		4
.L_837:
        /*12fc*/ 	.byte	0x04, 0x12
        /*12fe*/ 	.short	(.L_839 - .L_838)
	.align		4
.L_838:
        /*1300*/ 	.word	index@(_Z25selective_scan_bwd_kernelI32Selective_Scan_bwd_kernel_traitsILi32ELi16ELb1ELb0ELb1ELb0ELb1EffEEv12SSMParamsBwd)
        /*1304*/ 	.word	0x00000000


	//----- nvinfo : EIATTR_MIN_STACK_SIZE
	.align		4
.L_839:
        /*1308*/ 	.byte	0x04, 0x12
        /*130a*/ 	.short	(.L_841 - .L_840)
	.align		4
.L_840:
        /*130c*/ 	.word	index@(_Z25selective_scan_bwd_kernelI32Selective_Scan_bwd_kernel_traitsILi32ELi16ELb1ELb0ELb1ELb1ELb0EffEEv12SSMParamsBwd)
        /*1310*/ 	.word	0x00000000


	//----- nvinfo : EIATTR_MIN_STACK_SIZE
	.align		4
.L_841:
        /*1314*/ 	.byte	0x04, 0x12
        /*1316*/ 	.short	(.L_843 - .L_842)
	.align		4
.L_842:
        /*1318*/ 	.word	index@(_Z25selective_scan_bwd_kernelI32Selective_Scan_bwd_kernel_traitsILi32ELi16ELb1ELb0ELb1ELb1ELb1EffEEv12SSMParamsBwd)
        /*131c*/ 	.word	0x00000000


	//----- nvinfo : EIATTR_MIN_STACK_SIZE
	.align		4
.L_843:
        /*1320*/ 	.byte	0x04, 0x12
        /*1322*/ 	.short	(.L_845 - .L_844)
	.align		4
.L_844:
        /*1324*/ 	.word	index@(_Z25selective_scan_bwd_kernelI32Selective_Scan_bwd_kernel_traitsILi32ELi16ELb1ELb1ELb0ELb0ELb0EffEEv12SSMParamsBwd)
        /*1328*/ 	.word	0x00000000


	//----- nvinfo : EIATTR_MIN_STACK_SIZE
	.align		4
.L_845:
        /*132c*/ 	.byte	0x04, 0x12
        /*132e*/ 	.short	(.L_847 - .L_846)
	.align		4
.L_846:
        /*1330*/ 	.word	index@(_Z25selective_scan_bwd_kernelI32Selective_Scan_bwd_kernel_traitsILi32ELi16ELb1ELb1ELb0ELb0ELb1EffEEv12SSMParamsBwd)
        /*1334*/ 	.word	0x00000000


	//----- nvinfo : EIATTR_MIN_STACK_SIZE
	.align		4
.L_847:
        /*1338*/ 	.byte	0x04, 0x12
        /*133a*/ 	.short	(.L_849 - .L_848)
	.align		4
.L_848:
        /*133c*/ 	.word	index@(_Z25selective_scan_bwd_kernelI32Selective_Scan_bwd_kernel_traitsILi32ELi16ELb1ELb1ELb0ELb1ELb0EffEEv12SSMParamsBwd)
        /*1340*/ 	.word	0x00000000


	//----- nvinfo : EIATTR_MIN_STACK_SIZE
	.align		4
.L_849:
        /*1344*/ 	.byte	0x04, 0x12
        /*1346*/ 	.short	(.L_851 - .L_850)
	.align		4
.L_850:
        /*1348*/ 	.word	index@(_Z25selective_scan_bwd_kernelI32Selective_Scan_bwd_kernel_traitsILi32ELi16ELb1ELb1ELb0ELb1ELb1EffEEv12SSMParamsBwd)
        /*134c*/ 	.word	0x00000000


	//----- nvinfo : EIATTR_MIN_STACK_SIZE
	.align		4
.L_851:
        /*1350*/ 	.byte	0x04, 0x12
        /*1352*/ 	.short	(.L_853 - .L_852)
	.align		4
.L_852:
        /*1354*/ 	.word	index@(_Z25selective_scan_bwd_kernelI32Selective_Scan_bwd_kernel_traitsILi32ELi16ELb1ELb1ELb1ELb0ELb0EffEEv12SSMParamsBwd)
        /*1358*/ 	.word	0x00000000


	//----- nvinfo : EIATTR_MIN_STACK_SIZE
	.align		4
.L_853:
        /*135c*/ 	.byte	0x04, 0x12
        /*135e*/ 	.short	(.L_855 - .L_854)
	.align		4
.L_854:
        /*1360*/ 	.word	index@(_Z25selective_scan_bwd_kernelI32Selective_Scan_bwd_kernel_traitsILi32ELi16ELb1ELb1ELb1ELb0ELb1EffEEv12SSMParamsBwd)
        /*1364*/ 	.word	0x00000000


	//----- nvinfo : EIATTR_MIN_STACK_SIZE
	.align		4
.L_855:
        /*1368*/ 	.byte	0x04, 0x12
        /*136a*/ 	.short	(.L_857 - .L_856)
	.align		4
.L_856:
        /*136c*/ 	.word	index@(_Z25selective_scan_bwd_kernelI32Selective_Scan_bwd_kernel_traitsILi32ELi16ELb1ELb1ELb1ELb1ELb0EffEEv12SSMParamsBwd)
        /*1370*/ 	.word	0x00000000


	//----- nvinfo : EIATTR_MIN_STACK_SIZE
	.align		4
.L_857:
        /*1374*/ 	.byte	0x04, 0x12
        /*1376*/ 	.short	(.L_859 - .L_858)
	.align		4
.L_858:
        /*1378*/ 	.word	index@(_Z25selective_scan_bwd_kernelI32Selective_Scan_bwd_kernel_traitsILi32ELi16ELb1ELb1ELb1ELb1ELb1EffEEv12SSMParamsBwd)
        /*137c*/ 	.word	0x00000000


	//----- nvinfo : EIATTR_MIN_STACK_SIZE
	.align		4
.L_859:
        /*1380*/ 	.byte	0x04, 0x12
        /*1382*/ 	.short	(.L_861 - .L_860)
	.align		4
.L_860:
        /*1384*/ 	.word	index@(_Z25selective_scan_bwd_kernelI32Selective_Scan_bwd_kernel_traitsILi32ELi8ELb0ELb0ELb0ELb0ELb0EffEEv12SSMParamsBwd)
        /*1388*/ 	.word	0x00000000


	//----- nvinfo : EIATTR_MIN_STACK_SIZE
	.align		4
.L_861:
        /*138c*/ 	.byte	0x04, 0x12
        /*138e*/ 	.short	(.L_863 - .L_862)
	.align		4
.L_862:
        /*1390*/ 	.word	index@(_Z25selective_scan_bwd_kernelI32Selective_Scan_bwd_kernel_traitsILi32ELi8ELb0ELb0ELb0ELb0ELb1EffEEv12SSMParamsBwd)
        /*1394*/ 	.word	0x00000000


	//----- nvinfo : EIATTR_MIN_STACK_SIZE
	.align		4
.L_863:
        /*1398*/ 	.byte	0x04, 0x12
        /*139a*/ 	.short	(.L_865 - .L_864)
	.align		4
.L_864:
        /*139c*/ 	.word	index@(_Z25selective_scan_bwd_kernelI32Selective_Scan_bwd_kernel_traitsILi32ELi8ELb0ELb0ELb0ELb1ELb0EffEEv12SSMParamsBwd)
        /*13a0*/ 	.word	0x00000000


	//----- nvinfo : EIATTR_MIN_STACK_SIZE
	.align		4
.L_865:
        /*13a4*/ 	.byte	0x04, 0x12
        /*13a6*/ 	.short	(.L_867 - .L_866)
	.align		4
.L_866:
        /*13a8*/ 	.word	index@(_Z25selective_scan_bwd_kernelI32Selective_Scan_bwd_kernel_traitsILi32ELi8ELb0ELb0ELb0ELb1ELb1EffEEv12SSMParamsBwd)
        /*13ac*/ 	.word	0x00000000


	//----- nvinfo : EIATTR_MIN_STACK_SIZE
	.align		4
.L_867:
        /*13b0*/ 	.byte	0x04, 0x12
        /*13b2*/ 	.short	(.L_869 - .L_868)
	.align		4
.L_868:
        /*13b4*/ 	.word	index@(_Z25selective_scan_bwd_kernelI32Selective_Scan_bwd_kernel_traitsILi32ELi8ELb0ELb0ELb1ELb0ELb0EffEEv12SSMParamsBwd)
        /*13b8*/ 	.word	0x00000000


	//----- nvinfo : EIATTR_MIN_STACK_SIZE
	.align		4
.L_869:
        /*13bc*/ 	.byte	0x04, 0x12
        /*13be*/ 	.short	(.L_871 - .L_870)
	.align		4
.L_870:
        /*13c0*/ 	.word	index@(_Z25selective_scan_bwd_kernelI32Selective_Scan_bwd_kernel_traitsILi32ELi8ELb0ELb0ELb1ELb0ELb1EffEEv12SSMParamsBwd)
        /*13c4*/ 	.word	0x00000000


	//----- nvinfo : EIATTR_MIN_STACK_SIZE
	.align		4
.L_871:
        /*13c8*/ 	.byte	0x04, 0x12
        /*13ca*/ 	.short	(.L_873 - .L_872)
	.align		4
.L_872:
        /*13cc*/ 	.word	index@(_Z25selective_scan_bwd_kernelI32Selective_Scan_bwd_kernel_traitsILi32ELi8ELb0ELb0ELb1ELb1ELb0EffEEv12SSMParamsBwd)
        /*13d0*/ 	.word	0x00000000


	//----- nvinfo : EIATTR_MIN_STACK_SIZE
	.align		4
.L_873:
        /*13d4*/ 	.byte	0x04, 0x12
        /*13d6*/ 	.short	(.L_875 - .L_874)
	.align		4
.L_874:
        /*13d8*/ 	.word	index@(_Z25selective_scan_bwd_kernelI32Selective_Scan_bwd_kernel_traitsILi32ELi8ELb0ELb0ELb1ELb1ELb1EffEEv12SSMParamsBwd)
        /*13dc*/ 	.word	0x00000000


	//----- nvinfo : EIATTR_MIN_STACK_SIZE
	.align		4
.L_875:
        /*13e0*/ 	.byte	0x04, 0x12
        /*13e2*/ 	.short	(.L_877 - .L_876)
	.align		4
.L_876:
        /*13e4*/ 	.word	index@(_Z25selective_scan_bwd_kernelI32Selective_Scan_bwd_kernel_traitsILi32ELi8ELb0ELb1ELb0ELb0ELb0EffEEv12SSMParamsBwd)
        /*13e8*/ 	.word	0x00000000


	//----- nvinfo : EIATTR_MIN_STACK_SIZE
	.align		4
.L_877:
        /*13ec*/ 	.byte	0x04, 0x12
        /*13ee*/ 	.short	(.L_879 - .L_878)
	.align		4
.L_878:
        /*13f0*/ 	.word	index@(_Z25selective_scan_bwd_kernelI32Selective_Scan_bwd_kernel_traitsILi32ELi8ELb0ELb1ELb0ELb0ELb1EffEEv12SSMParamsBwd)
        /*13f4*/ 	.word	0x00000000


	//----- nvinfo : EIATTR_MIN_STACK_SIZE
	.align		4
.L_879:
        /*13f8*/ 	.byte	0x04, 0x12
        /*13fa*/ 	.short	(.L_881 - .L_880)
	.align		4
.L_880:
        /*13fc*/ 	.word	index@(_Z25selective_scan_bwd_kernelI32Selective_Scan_bwd_kernel_traitsILi32ELi8ELb0ELb1ELb0ELb1ELb0EffEEv12SSMParamsBwd)
        /*1400*/ 	.word	0x00000000


	//----- nvinfo : EIATTR_MIN_STACK_SIZE
	.align		4
.L_881:
        /*1404*/ 	.byte	0x04, 0x12
        /*1406*/ 	.short	(.L_883 - .L_882)
	.align		4
.L_882:
        /*1408*/ 	.word	index@(_Z25selective_scan_bwd_kernelI32Selective_Scan_bwd_kernel_traitsILi32ELi8ELb0ELb1ELb0ELb1ELb1EffEEv12SSMParamsBwd)
        /*140c*/ 	.word	0x00000000


	//----- nvinfo : EIATTR_MIN_STACK_SIZE
	.align		4
.L_883:
        /*1410*/ 	.byte	0x04, 0x12
        /*1412*/ 	.short	(.L_885 - .L_884)
	.align		4
.L_884:
        /*1414*/ 	.word	index@(_Z25selective_scan_bwd_kernelI32Selective_Scan_bwd_kernel_traitsILi32ELi8ELb0ELb1ELb1ELb0ELb0EffEEv12SSMParamsBwd)
        /*1418*/ 	.word	0x00000000


	//----- nvinfo : EIATTR_MIN_STACK_SIZE
	.align		4
.L_885:
        /*141c*/ 	.byte	0x04, 0x12
        /*141e*/ 	.short	(.L_887 - .L_886)
	.align		4
.L_886:
        /*1420*/ 	.word	index@(_Z25selective_scan_bwd_kernelI32Selective_Scan_bwd_kernel_traitsILi32ELi8ELb0ELb1ELb1ELb0ELb1EffEEv12SSMParamsBwd)
        /*1424*/ 	.word	0x00000000


	//----- nvinfo : EIATTR_MIN_STACK_SIZE
	.align		4
.L_887:
        /*1428*/ 	.byte	0x04, 0x12
        /*142a*/ 	.short	(.L_889 - .L_888)
	.align		4
.L_888:
        /*142c*/ 	.word	index@(_Z25selective_scan_bwd_kernelI32Selective_Scan_bwd_kernel_traitsILi32ELi8ELb0ELb1ELb1ELb1ELb0EffEEv12SSMParamsBwd)
        /*1430*/ 	.word	0x00000000


	//----- nvinfo : EIATTR_MIN_STACK_SIZE
	.align		4
.L_889:
        /*1434*/ 	.byte	0x04, 0x12
        /*1436*/ 	.short	(.L_891 - .L_890)
	.align		4
.L_890:
        /*1438*/ 	.word	index@(_Z25selective_scan_bwd_kernelI32Selective_Scan_bwd_kernel_traitsILi32ELi8ELb0ELb1ELb1ELb1ELb1EffEEv12SSMParamsBwd)
        /*143c*/ 	.word	0x00000000


	//----- nvinfo : EIATTR_MIN_STACK_SIZE
	.align		4
.L_891:
        /*1440*/ 	.byte	0x04, 0x12
        /*1442*/ 	.short	(.L_893 - .L_892)
	.align		4
.L_892:
        /*1444*/ 	.word	index@(_Z25selective_scan_bwd_kernelI32Selective_Scan_bwd_kernel_traitsILi32ELi8ELb1ELb0ELb0ELb0ELb0EffEEv12SSMParamsBwd)
        /*1448*/ 	.word	0x00000000


	//----- nvinfo : EIATTR_MIN_STACK_SIZE
	.align		4
.L_893:
        /*144c*/ 	.byte	0x04, 0x12
        /*144e*/ 	.short	(.L_895 - .L_894)
	.align		4
.L_894:
        /*1450*/ 	.word	index@(_Z25selective_scan_bwd_kernelI32Selective_Scan_bwd_kernel_traitsILi32ELi8ELb1ELb0ELb0ELb0ELb1EffEEv12SSMParamsBwd)
        /*1454*/ 	.word	0x00000000


	//----- nvinfo : EIATTR_MIN_STACK_SIZE
	.align		4
.L_895:
        /*1458*/ 	.byte	0x04, 0x12
        /*145a*/ 	.short	(.L_897 - .L_896)
	.align		4
.L_896:
        /*145c*/ 	.word	index@(_Z25selective_scan_bwd_kernelI32Selective_Scan_bwd_kernel_traitsILi32ELi8ELb1ELb0ELb0ELb1ELb0EffEEv12SSMParamsBwd)
        /*1460*/ 	.word	0x00000000


	//----- nvinfo : EIATTR_MIN_STACK_SIZE
	.align		4
.L_897:
        /*1464*/ 	.byte	0x04, 0x12
        /*1466*/ 	.short	(.L_899 - .L_898)
	.align		4
.L_898:
        /*1468*/ 	.word	index@(_Z25selective_scan_bwd_kernelI32Selective_Scan_bwd_kernel_traitsILi32ELi8ELb1ELb0ELb0ELb1ELb1EffEEv12SSMParamsBwd)
        /*146c*/ 	.word	0x00000000


	//----- nvinfo : EIATTR_MIN_STACK_SIZE
	.align		4
.L_899:
        /*1470*/ 	.byte	0x04, 0x12
        /*1472*/ 	.short	(.L_901 - .L_900)
	.align		4
.L_900:
        /*1474*/ 	.word	index@(_Z25selective_scan_bwd_kernelI32Selective_Scan_bwd_kernel_traitsILi32ELi8ELb1ELb0ELb1ELb0ELb0EffEEv12SSMParamsBwd)
        /*1478*/ 	.word	0x00000000


	//----- nvinfo : EIATTR_MIN_STACK_SIZE
	.align		4
.L_901:
        /*147c*/ 	.byte	0x04, 0x12
        /*147e*/ 	.short	(.L_903 - .L_902)
	.align		4
.L_902:
        /*1480*/ 	.word	index@(_Z25selective_scan_bwd_kernelI32Selective_Scan_bwd_kernel_traitsILi32ELi8ELb1ELb0ELb1ELb0ELb1EffEEv12SSMParamsBwd)
        /*1484*/ 	.word	0x00000000


	//----- nvinfo : EIATTR_MIN_STACK_SIZE
	.align		4
.L_903:
        /*1488*/ 	.byte	0x04, 0x12
        /*148a*/ 	.short	(.L_905 - .L_904)
	.align		4
.L_904:
        /*148c*/ 	.word	index@(_Z25selective_scan_bwd_kernelI32Selective_Scan_bwd_kernel_traitsILi32ELi8ELb1ELb0ELb1ELb1ELb0EffEEv12SSMParamsBwd)
        /*1490*/ 	.word	0x00000000


	//----- nvinfo : EIATTR_MIN_STACK_SIZE
	.align		4
.L_905:
        /*1494*/ 	.byte	0x04, 0x12
        /*1496*/ 	.short	(.L_907 - .L_906)
	.align		4
.L_906:
        /*1498*/ 	.word	index@(_Z25selective_scan_bwd_kernelI32Selective_Scan_bwd_kernel_traitsILi32ELi8ELb1ELb0ELb1ELb1ELb1EffEEv12SSMParamsBwd)
        /*149c*/ 	.word	0x00000000


	//----- nvinfo : EIATTR_MIN_STACK_SIZE
	.align		4
.L_907:
        /*14a0*/ 	.byte	0x04, 0x12
        /*14a2*/ 	.short	(.L_909 - .L_908)
	.align		4
.L_908:
        /*14a4*/ 	.word	index@(_Z25selective_scan_bwd_kernelI32Selective_Scan_bwd_kernel_traitsILi32ELi8ELb1ELb1ELb0ELb0ELb0EffEEv12SSMParamsBwd)
        /*14a8*/ 	.word	0x00000000


	//----- nvinfo : EIATTR_MIN_STACK_SIZE
	.align		4
.L_909:
        /*14ac*/ 	.byte	0x04, 0x12
        /*14ae*/ 	.short	(.L_911 - .L_910)
	.align		4
.L_910:
        /*14b0*/ 	.word	index@(_Z25selective_scan_bwd_kernelI32Selective_Scan_bwd_kernel_traitsILi32ELi8ELb1ELb1ELb0ELb0ELb1EffEEv12SSMParamsBwd)
        /*14b4*/ 	.word	0x00000000


	//----- nvinfo : EIATTR_MIN_STACK_SIZE
	.align		4
.L_911:
        /*14b8*/ 	.byte	0x04, 0x12
        /*14ba*/ 	.short	(.L_913 - .L_912)
	.align		4
.L_912:
        /*14bc*/ 	.word	index@(_Z25selective_scan_bwd_kernelI32Selective_Scan_bwd_kernel_traitsILi32ELi8ELb1ELb1ELb0ELb1ELb0EffEEv12SSMParamsBwd)
        /*14c0*/ 	.word	0x00000000


	//----- nvinfo : EIATTR_MIN_STACK_SIZE
	.align		4
.L_913:
        /*14c4*/ 	.byte	0x04, 0x12
        /*14c6*/ 	.short	(.L_915 - .L_914)
	.align		4
.L_914:
        /*14c8*/ 	.word	index@(_Z25selective_scan_bwd_kernelI32Selective_Scan_bwd_kernel_traitsILi32ELi8ELb1ELb1ELb0ELb1ELb1EffEEv12SSMParamsBwd)
        /*14cc*/ 	.word	0x00000000


	//----- nvinfo : EIATTR_MIN_STACK_SIZE
	.align		4
.L_915:
        /*14d0*/ 	.byte	0x04, 0x12
        /*14d2*/ 	.short	(.L_917 - .L_916)
	.align		4
.L_916:
        /*14d4*/ 	.word	index@(_Z25selective_scan_bwd_kernelI32Selective_Scan_bwd_kernel_traitsILi32ELi8ELb1ELb1ELb1ELb0ELb0EffEEv12SSMParamsBwd)
        /*14d8*/ 	.word	0x00000000


	//----- nvinfo : EIATTR_MIN_STACK_SIZE
	.align		4
.L_917:
        /*14dc*/ 	.byte	0x04, 0x12
        /*14de*/ 	.short	(.L_919 - .L_918)
	.align		4
.L_918:
        /*14e0*/ 	.word	index@(_Z25selective_scan_bwd_kernelI32Selective_Scan_bwd_kernel_traitsILi32ELi8ELb1ELb1ELb1ELb0ELb1EffEEv12SSMParamsBwd)
        /*14e4*/ 	.word	0x00000000


	//----- nvinfo : EIATTR_MIN_STACK_SIZE
	.align		4
.L_919:
        /*14e8*/ 	.byte	0x04, 0x12
        /*14ea*/ 	.short	(.L_921 - .L_920)
	.align		4
.L_920:
        /*14ec*/ 	.word	index@(_Z25selective_scan_bwd_kernelI32Selective_Scan_bwd_kernel_traitsILi32ELi8ELb1ELb1ELb1ELb1ELb0EffEEv12SSMParamsBwd)
        /*14f0*/ 	.word	0x00000000


	//----- nvinfo : EIATTR_MIN_STACK_SIZE
	.align		4
.L_921:
        /*14f4*/ 	.byte	0x04, 0x12
        /*14f6*/ 	.short	(.L_923 - .L_922)
	.align		4
.L_922:
        /*14f8*/ 	.word	index@(_Z25selective_scan_bwd_kernelI32Selective_Scan_bwd_kernel_traitsILi32ELi8ELb1ELb1ELb1ELb1ELb1EffEEv12SSMParamsBwd)
        /*14fc*/ 	.word	0x00000000


	//----- nvinfo : EIATTR_MIN_STACK_SIZE
	.align		4
.L_923:
        /*1500*/ 	.byte	0x04, 0x12
        /*1502*/ 	.short	(.L_925 - .L_924)
	.align		4
.L_924:
        /*1504*/ 	.word	index@(_Z25selective_scan_bwd_kernelI32Selective_Scan_bwd_kernel_traitsILi32ELi4ELb0ELb0ELb0ELb0ELb0EffEEv12SSMParamsBwd)
        /*1508*/ 	.word	0x00000000


	//----- nvinfo : EIATTR_MIN_STACK_SIZE
	.align		4
.L_925:
        /*150c*/ 	.byte	0x04, 0x12
        /*150e*/ 	.short	(.L_927 - .L_926)
	.align		4
.L_926:
        /*1510*/ 	.word	index@(_Z25selective_scan_bwd_kernelI32Selective_Scan_bwd_kernel_traitsILi32ELi4ELb0ELb0ELb0ELb0ELb1EffEEv12SSMParamsBwd)
        /*1514*/ 	.word	0x00000000


	//----- nvinfo : EIATTR_MIN_STACK_SIZE
	.align		4
.L_927:
        /*1518*/ 	.byte	0x04, 0x12
        /*151a*/ 	.short	(.L_929 - .L_928)
	.align		4
.L_928:
        /*151c*/ 	.word	index@(_Z25selective_scan_bwd_kernelI32Selective_Scan_bwd_kernel_traitsILi32ELi4ELb0ELb0ELb0ELb1ELb0EffEEv12SSMParamsBwd)
        /*1520*/ 	.word	0x00000000


	//----- nvinfo : EIATTR_MIN_STACK_SIZE
	.align		4
.L_929:
        /*1524*/ 	.byte	0x04, 0x12
        /*1526*/ 	.short	(.L_931 - .L_930)
	.align		4
.L_930:
        /*1528*/ 	.word	index@(_Z25selective_scan_bwd_kernelI32Selective_Scan_bwd_kernel_traitsILi32ELi4ELb0ELb0ELb0ELb1ELb1EffEEv12SSMParamsBwd)
        /*152c*/ 	.word	0x00000000


	//----- nvinfo : EIATTR_MIN_STACK_SIZE
	.align		4
.L_931:
        /*1530*/ 	.byte	0x04, 0x12
        /*1532*/ 	.short	(.L_933 - .L_932)
	.align		4
.L_932:
        /*1534*/ 	.word	index@(_Z25selective_scan_bwd_kernelI32Selective_Scan_bwd_kernel_traitsILi32ELi4ELb0ELb0ELb1ELb0ELb0EffEEv12SSMParamsBwd)
        /*1538*/ 	.word	0x00000000


	//----- nvinfo : EIATTR_MIN_STACK_SIZE
	.align		4
.L_933:
        /*153c*/ 	.byte	0x04, 0x12
        /*153e*/ 	.short	(.L_935 - .L_934)
	.align		4
.L_934:
        /*1540*/ 	.word	index@(_Z25selective_scan_bwd_kernelI32Selective_Scan_bwd_kernel_traitsILi32ELi4ELb0ELb0ELb1ELb0ELb1EffEEv12SSMParamsBwd)
        /*1544*/ 	.word	0x00000000


	//----- nvinfo : EIATTR_MIN_STACK_SIZE
	.align		4
.L_935:
        /*1548*/ 	.byte	0x04, 0x12
        /*154a*/ 	.short	(.L_937 - .L_936)
	.align		4
.L_936:
        /*154c*/ 	.word	index@(_Z25selective_scan_bwd_kernelI32Selective_Scan_bwd_kernel_traitsILi32ELi4ELb0ELb0ELb1ELb1ELb0EffEEv12SSMParamsBwd)
        /*1550*/ 	.word	0x00000000


	//----- nvinfo : EIATTR_MIN_STACK_SIZE
	.align		4
.L_937:
        /*1554*/ 	.byte	0x04, 0x12
        /*1556*/ 	.short	(.L_939 - .L_938)
	.align		4
.L_938:
        /*1558*/ 	.word	index@(_Z25selective_scan_bwd_kernelI32Selective_Scan_bwd_kernel_traitsILi32ELi4ELb0ELb0ELb1ELb1ELb1EffEEv12SSMParamsBwd)
        /*155c*/ 	.word	0x00000000


	//----- nvinfo : EIATTR_MIN_STACK_SIZE
	.align		4
.L_939:
        /*1560*/ 	.byte	0x04, 0x12
        /*1562*/ 	.short	(.L_941 - .L_940)
	.align		4
.L_940:
        /*1564*/ 	.word	index@(_Z25selective_scan_bwd_kernelI32Selective_Scan_bwd_kernel_traitsILi32ELi4ELb0ELb1ELb0ELb0ELb0EffEEv12SSMParamsBwd)
        /*1568*/ 	.word	0x00000000


	//----- nvinfo : EIATTR_MIN_STACK_SIZE
	.align		4
.L_941:
        /*156c*/ 	.byte	0x04, 0x12
        /*156e*/ 	.short	(.L_943 - .L_942)
	.align		4
.L_942:
        /*1570*/ 	.word	index@(_Z25selective_scan_bwd_kernelI32Selective_Scan_bwd_kernel_traitsILi32ELi4ELb0ELb1ELb0ELb0ELb1EffEEv12SSMParamsBwd)
        /*1574*/ 	.word	0x00000000


	//----- nvinfo : EIATTR_MIN_STACK_SIZE
	.align		4
.L_943:
        /*1578*/ 	.byte	0x04, 0x12
        /*157a*/ 	.short	(.L_945 - .L_944)
	.align		4
.L_944:
        /*157c*/ 	.word	index@(_Z25selective_scan_bwd_kernelI32Selective_Scan_bwd_kernel_traitsILi32ELi4ELb0ELb1ELb0ELb1ELb0EffEEv12SSMParamsBwd)
        /*1580*/ 	.word	0x00000000


	//----- nvinfo : EIATTR_MIN_STACK_SIZE
	.align		4
.L_945:
        /*1584*/ 	.byte	0x04, 0x12
        /*1586*/ 	.short	(.L_947 - .L_946)
	.align		4
.L_946:
        /*1588*/ 	.word	index@(_Z25selective_scan_bwd_kernelI32Selective_Scan_bwd_kernel_traitsILi32ELi4ELb0ELb1ELb0ELb1ELb1EffEEv12SSMParamsBwd)
        /*158c*/ 	.word	0x00000000


	//----- nvinfo : EIATTR_MIN_STACK_SIZE
	.align		4
.L_947:
        /*1590*/ 	.byte	0x04, 0x12
        /*1592*/ 	.short	(.L_949 - .L_948)
	.align		4
.L_948:
        /*1594*/ 	.word	index@(_Z25selective_scan_bwd_kernelI32Selective_Scan_bwd_kernel_traitsILi32ELi4ELb0ELb1ELb1ELb0ELb0EffEEv12SSMParamsBwd)
        /*1598*/ 	.word	0x00000000


	//----- nvinfo : EIATTR_MIN_STACK_SIZE
	.align		4
.L_949:
        /*159c*/ 	.byte	0x04, 0x12
        /*159e*/ 	.short	(.L_951 - .L_950)
	.align		4
.L_950:
        /*15a0*/ 	.word	index@(_Z25selective_scan_bwd_kernelI32Selective_Scan_bwd_kernel_traitsILi32ELi4ELb0ELb1ELb1ELb0ELb1EffEEv12SSMParamsBwd)
        /*15a4*/ 	.word	0x00000000


	//----- nvinfo : EIATTR_MIN_STACK_SIZE
	.align		4
.L_951:
        /*15a8*/ 	.byte	0x04, 0x12
        /*15aa*/ 	.short	(.L_953 - .L_952)
	.align		4
.L_952:
        /*15ac*/ 	.word	index@(_Z25selective_scan_bwd_kernelI32Selective_Scan_bwd_kernel_traitsILi32ELi4ELb0ELb1ELb1ELb1ELb0EffEEv12SSMParamsBwd)
        /*15b0*/ 	.word	0x00000000


	//----- nvinfo : EIATTR_MIN_STACK_SIZE
	.align		4
.L_953:
        /*15b4*/ 	.byte	0x04, 0x12
        /*15b6*/ 	.short	(.L_955 - .L_954)
	.align		4
.L_954:
        /*15b8*/ 	.word	index@(_Z25selective_scan_bwd_kernelI32Selective_Scan_bwd_kernel_traitsILi32ELi4ELb0ELb1ELb1ELb1ELb1EffEEv12SSMParamsBwd)
        /*15bc*/ 	.word	0x00000000


	//----- nvinfo : EIATTR_MIN_STACK_SIZE
	.align		4
.L_955:
        /*15c0*/ 	.byte	0x04, 0x12
        /*15c2*/ 	.short	(.L_957 - .L_956)
	.align		4
.L_956:
        /*15c4*/ 	.word	index@(_Z25selective_scan_bwd_kernelI32Selective_Scan_bwd_kernel_traitsILi32ELi4ELb1ELb0ELb0ELb0ELb0EffEEv12SSMParamsBwd)
        /*15c8*/ 	.word	0x00000000


	//----- nvinfo : EIATTR_MIN_STACK_SIZE
	.align		4
.L_957:
        /*15cc*/ 	.byte	0x04, 0x12
        /*15ce*/ 	.short	(.L_959 - .L_958)
	.align		4
.L_958:
        /*15d0*/ 	.word	index@(_Z25selective_scan_bwd_kernelI32Selective_Scan_bwd_kernel_traitsILi32ELi4ELb1ELb0ELb0ELb0ELb1EffEEv12SSMParamsBwd)
        /*15d4*/ 	.word	0x00000000


	//----- nvinfo : EIATTR_MIN_STACK_SIZE
	.align		4
.L_959:
        /*15d8*/ 	.byte	0x04, 0x12
        /*15da*/ 	.short	(.L_961 - .L_960)
	.align		4
.L_960:
        /*15dc*/ 	.word	index@(_Z25selective_scan_bwd_kernelI32Selective_Scan_bwd_kernel_traitsILi32ELi4ELb1ELb0ELb0ELb1ELb0EffEEv12SSMParamsBwd)
        /*15e0*/ 	.word	0x00000000


	//----- nvinfo : EIATTR_MIN_STACK_SIZE
	.align		4
.L_961:
        /*15e4*/ 	.byte	0x04, 0x12
        /*15e6*/ 	.short	(.L_963 - .L_962)
	.align		4
.L_962:
        /*15e8*/ 	.word	index@(_Z25selective_scan_bwd_kernelI32Selective_Scan_bwd_kernel_traitsILi32ELi4ELb1ELb0ELb0ELb1ELb1EffEEv12SSMParamsBwd)
        /*15ec*/ 	.word	0x00000000


	//----- nvinfo : EIATTR_MIN_STACK_SIZE
	.align		4
.L_963:
        /*15f0*/ 	.byte	0x04, 0x12
        /*15f2*/ 	.short	(.L_965 - .L_964)
	.align		4
.L_964:
        /*15f4*/ 	.word	index@(_Z25selective_scan_bwd_kernelI32Selective_Scan_bwd_kernel_traitsILi32ELi4ELb1ELb0ELb1ELb0ELb0EffEEv12SSMParamsBwd)
        /*15f8*/ 	.word	0x00000000


	//----- nvinfo : EIATTR_MIN_STACK_SIZE
	.align		4
.L_965:
        /*15fc*/ 	.byte	0x04, 0x12
        /*15fe*/ 	.short	(.L_967 - .L_966)
	.align		4
.L_966:
        /*1600*/ 	.word	index@(_Z25selective_scan_bwd_kernelI32Selective_Scan_bwd_kernel_traitsILi32ELi4ELb1ELb0ELb1ELb0ELb1EffEEv12SSMParamsBwd)
        /*1604*/ 	.word	0x00000000


	//----- nvinfo : EIATTR_MIN_STACK_SIZE
	.align		4
.L_967:
        /*1608*/ 	.byte	0x04, 0x12
        /*160a*/ 	.short	(.L_969 - .L_968)
	.align		4
.L_968:
        /*160c*/ 	.word	index@(_Z25selective_scan_bwd_kernelI32Selective_Scan_bwd_kernel_traitsILi32ELi4ELb1ELb0ELb1ELb1ELb0EffEEv12SSMParamsBwd)
        /*1610*/ 	.word	0x00000000


	//----- nvinfo : EIATTR_MIN_STACK_SIZE
	.align		4
.L_969:
        /*1614*/ 	.byte	0x04, 0x12
        /*1616*/ 	.short	(.L_971 - .L_970)
	.align		4
.L_970:
        /*1618*/ 	.word	index@(_Z25selective_scan_bwd_kernelI32Selective_Scan_bwd_kernel_traitsILi32ELi4ELb1ELb0ELb1ELb1ELb1EffEEv12SSMParamsBwd)
        /*161c*/ 	.word	0x00000000


	//----- nvinfo : EIATTR_MIN_STACK_SIZE
	.align		4
.L_971:
        /*1620*/ 	.byte	0x04, 0x12
        /*1622*/ 	.short	(.L_973 - .L_972)
	.align		4
.L_972:
        /*1624*/ 	.word	index@(_Z25selective_scan_bwd_kernelI32Selective_Scan_bwd_kernel_traitsILi32ELi4ELb1ELb1ELb0ELb0ELb0EffEEv12SSMParamsBwd)
        /*1628*/ 	.word	0x00000000


	//----- nvinfo : EIATTR_MIN_STACK_SIZE
	.align		4
.L_973:
        /*162c*/ 	.byte	0x04, 0x12
        /*162e*/ 	.short	(.L_975 - .L_974)
	.align		4
.L_974:
        /*1630*/ 	.word	index@(_Z25selective_scan_bwd_kernelI32Selective_Scan_bwd_kernel_traitsILi32ELi4ELb1ELb1ELb0ELb0ELb1EffEEv12SSMParamsBwd)
        /*1634*/ 	.word	0x00000000


	//----- nvinfo : EIATTR_MIN_STACK_SIZE
	.align		4
.L_975:
        /*1638*/ 	.byte	0x04, 0x12
        /*163a*/ 	.short	(.L_977 - .L_976)
	.align		4
.L_976:
        /*163c*/ 	.word	index@(_Z25selective_scan_bwd_kernelI32Selective_Scan_bwd_kernel_traitsILi32ELi4ELb1ELb1ELb0ELb1ELb0EffEEv12SSMParamsBwd)
        /*1640*/ 	.word	0x00000000


	//----- nvinfo : EIATTR_MIN_STACK_SIZE
	.align		4
.L_977:
        /*1644*/ 	.byte	0x04, 0x12
        /*1646*/ 	.short	(.L_979 - .L_978)
	.align		4
.L_978:
        /*1648*/ 	.word	index@(_Z25selective_scan_bwd_kernelI32Selective_Scan_bwd_kernel_traitsILi32ELi4ELb1ELb1ELb0ELb1ELb1EffEEv12SSMParamsBwd)
        /*164c*/ 	.word	0x00000000


	//----- nvinfo : EIATTR_MIN_STACK_SIZE
	.align		4
.L_979:
        /*1650*/ 	.byte	0x04, 0x12
        /*1652*/ 	.short	(.L_981 - .L_980)
	.align		4
.L_980:
        /*1654*/ 	.word	index@(_Z25selective_scan_bwd_kernelI32Selective_Scan_bwd_kernel_traitsILi32ELi4ELb1ELb1ELb1ELb0ELb0EffEEv12SSMParamsBwd)
        /*1658*/ 	.word	0x00000000


	//----- nvinfo : EIATTR_MIN_STACK_SIZE
	.align		4
.L_981:
        /*165c*/ 	.byte	0x04, 0x12
        /*165e*/ 	.short	(.L_983 - .L_982)
	.align		4
.L_982:
        /*1660*/ 	.word	index@(_Z25selective_scan_bwd_kernelI32Selective_Scan_bwd_kernel_traitsILi32ELi4ELb1ELb1ELb1ELb0ELb1EffEEv12SSMParamsBwd)
        /*1664*/ 	.word	0x00000000


	//----- nvinfo : EIATTR_MIN_STACK_SIZE
	.align		4
.L_983:
        /*1668*/ 	.byte	0x04, 0x12
        /*166a*/ 	.short	(.L_985 - .L_984)
	.align		4
.L_984:
        /*166c*/ 	.word	index@(_Z25selective_scan_bwd_kernelI32Selective_Scan_bwd_kernel_traitsILi32ELi4ELb1ELb1ELb1ELb1ELb0EffEEv12SSMParamsBwd)
        /*1670*/ 	.word	0x00000000


	//----- nvinfo : EIATTR_MIN_STACK_SIZE
	.align		4
.L_985:
        /*1674*/ 	.byte	0x04, 0x12
        /*1676*/ 	.short	(.L_987 - .L_986)
	.align		4
.L_986:
        /*1678*/ 	.word	index@(_Z25selective_scan_bwd_kernelI32Selective_Scan_bwd_kernel_traitsILi32ELi4ELb1ELb1ELb1ELb1ELb1EffEEv12SSMParamsBwd)
        /*167c*/ 	.word	0x00000000
.L_987:


//--------------------- .nv.compat                --------------------------
	.section	.nv.compat,"",@"SHT_CUDA_COMPAT_INFO"
	.align	4
        /*0000*/ 	.byte	0x02, 0x09, 0x01, 0x00, 0x02, 0x02, 0x01, 0x00, 0x02, 0x05, 0x05, 0x00, 0x03, 0x07, 0x01, 0x01
        /*0010*/ 	.byte	0x02, 0x03, 0x00, 0x00, 0x02, 0x06, 0x01, 0x00, 0x04, 0x0b, 0x08, 0x00, 0x00, 0x00, 0x00, 0x00
        /*0020*/ 	.byte	0x00, 0x00, 0x00, 0x00


//--------------------- .nv.info._Z25selective_scan_bwd_kernelI32Selective_Scan_bwd_kernel_traitsILi128ELi16ELb0ELb0ELb0ELb0ELb0EffEEv12SSMParamsBwd --------------------------
	.section	.nv.info._Z25selective_scan_bwd_kernelI32Selective_Scan_bwd_kernel_traitsILi128ELi16ELb0ELb0ELb0ELb0ELb0EffEEv12SSMParamsBwd,"",@"SHT_CUDA_INFO"
	.sectionflags	@""
	.align	4


	//----- nvinfo : EIATTR_CUDA_API_VERSION
	.align		4
        /*0000*/ 	.byte	0x04, 0x37
        /*0002*/ 	.short	(.L_989 - .L_988)
.L_988:
        /*0004*/ 	.word	0x00000082


	//----- nvinfo : EIATTR_KPARAM_INFO
	.align		4
.L_989:
        /*0008*/ 	.byte	0x04, 0x17
        /*000a*/ 	.short	(.L_991 - .L_990)
.L_990:
        /*000c*/ 	.word	0x00000000
        /*0010*/ 	.short	0x0000
        /*0012*/ 	.short	0x0000
        /*0014*/ 	.byte	0x00, 0xf0, 0xc1, 0x07


	//----- nvinfo : EIATTR_SPARSE_MMA_MASK
	.align		4
.L_991:
        /*0018*/ 	.byte	0x03, 0x50
        /*001a*/ 	.short	0x0000


	//----- nvinfo : EIATTR_MAXREG_COUNT
	.align		4
        /*001c*/ 	.byte	0x03, 0x1b
        /*001e*/ 	.short	0x00a8


	//----- nvinfo : EIATTR_NUM_BARRIERS
	.align		4
        /*0020*/ 	.byte	0x02, 0x4c
        /*0022*/ 	.byte	0x01
	.zero		1


	//----- nvinfo : EIATTR_ANNOTATIONS
	.align		4
        /*0024*/ 	.byte	0x04, 0x55
        /*0026*/ 	.short	(.L_993 - .L_992)


	//   ....[0]....
.L_992:
        /*0028*/ 	.word	0x00000001
        /*002c*/ 	.byte	0x00, 0x02, 0x00, 0x00, 0x01, 0x00, 0x00, 0x00, 0x30, 0x02, 0x00, 0x00, 0x01, 0x00, 0x00, 0x00
        /*003c*/ 	.byte	0xe0, 0x04, 0x00, 0x00, 0x01, 0x00, 0x00, 0x00, 0x00, 0x05, 0x00, 0x00, 0x01, 0x00, 0x00, 0x00
        /*004c*/ 	.byte	0xf0, 0x19, 0x00, 0x00, 0x01, 0x00, 0x00, 0x00, 0x00, 0x1a, 0x00, 0x00, 0x01, 0x00, 0x00, 0x00
        /*005c*/ 	.byte	0xb0, 0x1d, 0x00, 0x00, 0x01, 0x00, 0x00, 0x00, 0x80, 0x46, 0x00, 0x00, 0x01, 0x00, 0x00, 0x00
        /*006c*/ 	.byte	0xf0, 0x46, 0x00, 0x00, 0x01, 0x00, 0x00, 0x00, 0xf0, 0x53, 0x00, 0x00, 0x01, 0x00, 0x00, 0x00
        /*007c*/ 	.byte	0x80, 0x54, 0x00, 0x00, 0x01, 0x00, 0x00, 0x00, 0x30, 0x57, 0x00, 0x00


	//----- nvinfo : EIATTR_MERCURY_ISA_VERSION
	.align		4
.L_993:
        /*0088*/ 	.byte	0x03, 0x5f
        /*008a*/ 	.short	0x0101


	//----- nvinfo : EIATTR_INT_WARP_WIDE_INSTR_OFFSETS
	.align		4
        /*008c*/ 	.byte	0x04, 0x31
        /*008e*/ 	.short	(.L_995 - .L_994)


	//   ....[0]....
.L_994:
        /*0090*/ 	.word	0x00002860


	//----- nvinfo : EIATTR_COOP_GROUP_MASK_REGIDS
	.align		4
.L_995:
        /*0094*/ 	.byte	0x04, 0x29
        /*0096*/ 	.short	(.L_997 - .L_996)


	//   ....[0]....
.L_996:
        /*0098*/ 	.word	0xffffffff


	//   ....[1]....
        /*009c*/ 	.word	0xffffffff


	//   ....[2]....
        /*00a0*/ 	.word	0xffffffff


	//   ....[3]....
        /*00a4*/ 	.word	0xffffffff


	//   ....[4]....
        /*00a8*/ 	.word	0xffffffff


	//   ....[5]....
        /*00ac*/ 	.word	0xffffffff


	//   ....[6]....
        /*00b0*/ 	.word	0xffffffff


	//   ....[7]....
        /*00b4*/ 	.word	0xffffffff


	//   ....[8]....
        /*00b8*/ 	.word	0xffffffff


	//   ....[9]....
        /*00bc*/ 	.word	0xffffffff


	//   ....[10]....
        /*00c0*/ 	.word	0xffffffff


	//   ....[11]....
        /*00c4*/ 	.word	0xffffffff


	//   ....[12]....
        /*00c8*/ 	.word	0xffffffff


	//   ....[13]....
        /*00cc*/ 	.word	0xffffffff


	//   ....[14]....
        /*00d0*/ 	.word	0xffffffff


	//   ....[15]....
        /*00d4*/ 	.word	0xffffffff


	//   ....[16]....
        /*00d8*/ 	.word	0xffffffff


	//   ....[17]....
        /*00dc*/ 	.word	0xffffffff


	//   ....[18]....
        /*00e0*/ 	.word	0xffffffff


	//   ....[19]....
        /*00e4*/ 	.word	0xffffffff


	//   ....[20]....
        /*00e8*/ 	.word	0xffffffff


	//   ....[21]....
        /*00ec*/ 	.word	0xffffffff


	//   ....[22]....
        /*00f0*/ 	.word	0xffffffff


	//   ....[23]....
        /*00f4*/ 	.word	0xffffffff


	//   ....[24]....
        /*00f8*/ 	.word	0xffffffff


	//   ....[25]....
        /*00fc*/ 	.word	0xffffffff


	//   ....[26]....
        /*0100*/ 	.word	0xffffffff


	//   ....[27]....
        /*0104*/ 	.word	0xffffffff


	//   ....[28]....
        /*0108*/ 	.word	0xffffffff


	//   ....[29]....
        /*010c*/ 	.word	0xffffffff


	//   ....[30]....
        /*0110*/ 	.word	0xffffffff


	//   ....[31]....
        /*0114*/ 	.word	0xffffffff


	//   ....[32]....
        /*0118*/ 	.word	0xffffffff


	//   ....[33]....
        /*011c*/ 	.word	0xffffffff


	//   ....[34]....
        /*0120*/ 	.word	0xffffffff


	//   ....[35]....
        /*0124*/ 	.word	0xffffffff


	//   ....[36]....
        /*0128*/ 	.word	0xffffffff


	//   ....[37]....
        /*012c*/ 	.word	0xffffffff


	//   ....[38]....
        /*0130*/ 	.word	0xffffffff


	//   ....[39]....
        /*0134*/ 	.word	0xffffffff


	//   ....[40]....
        /*0138*/ 	.word	0xffffffff


	//   ....[41]....
        /*013c*/ 	.word	0xffffffff


	//   ....[42]....
        /*0140*/ 	.word	0xffffffff


	//   ....[43]....
        /*0144*/ 	.word	0xffffffff


	//   ....[44]....
        /*0148*/ 	.word	0xffffffff


	//   ....[45]....
        /*014c*/ 	.word	0xffffffff


	//   ....[46]....
        /*0150*/ 	.word	0xffffffff


	//   ....[47]....
        /*0154*/ 	.word	0xffffffff


	//   ....[48]....
        /*0158*/ 	.word	0xffffffff


	//   ....[49]....
        /*015c*/ 	.word	0xffffffff


	//   ....[50]....
        /*0160*/ 	.word	0xffffffff


	//   ....[51]....
        /*0164*/ 	.word	0xffffffff


	//   ....[52]....
        /*0168*/ 	.word	0xffffffff


	//   ....[53]....
        /*016c*/ 	.word	0xffffffff


	//   ....[54]....
        /*0170*/ 	.word	0xffffffff


	//   ....[55]....
        /*0174*/ 	.word	0x05000056


	//   ....[56]....
        /*0178*/ 	.word	0x05000056


	//   ....[57]....
        /*017c*/ 	.word	0x05000056


	//   ....[58]....
        /*0180*/ 	.word	0x05000056


	//   ....[59]....
        /*0184*/ 	.word	0x05000056


	//   ....[60]....
        /*0188*/ 	.word	0x05000056


	//   ....[61]....
        /*018c*/ 	.word	0x05000056


	//   ....[62]....
        /*0190*/ 	.word	0x05000056


	//   ....[63]....
        /*0194*/ 	.word	0x05000056


	//   ....[64]....
        /*0198*/ 	.word	0x05000056


	//   ....[65]....
        /*019c*/ 	.word	0x05000056


	//   ....[66]....
        /*01a0*/ 	.word	0x05000056


	//   ....[67]....
        /*01a4*/ 	.word	0x05000056


	//   ....[68]....
        /*01a8*/ 	.word	0x05000056


	//   ....[69]....
        /*01ac*/ 	.word	0x05000056


	//   ....[70]....
        /*01b0*/ 	.word	0x05000056


	//   ....[71]....
        /*01b4*/ 	.word	0x05000056


	//   ....[72]....
        /*01b8*/ 	.word	0x05000056


	//   ....[73]....
        /*01bc*/ 	.word	0x05000056


	//   ....[74]....
        /*01c0*/ 	.word	0x05000056


	//   ....[75]....
        /*01c4*/ 	.word	0x05000056


	//   ....[76]....
        /*01c8*/ 	.word	0x05000056


	//   ....[77]....
        /*01cc*/ 	.word	0x05000056


	//   ....[78]....
        /*01d0*/ 	.word	0x05000056


	//   ....[79]....
        /*01d4*/ 	.word	0x05000056


	//   ....[80]....
        /*01d8*/ 	.word	0x05000056


	//   ....[81]....
        /*01dc*/ 	.word	0x05000056


	//   ....[82]....
        /*01e0*/ 	.word	0x05000056


	//   ....[83]....
        /*01e4*/ 	.word	0x05000056


	//   ....[84]....
        /*01e8*/ 	.word	0x05000056


	//   ....[85]....
        /*01ec*/ 	.word	0x05000056


	//   ....[86]....
        /*01f0*/ 	.word	0x05000056


	//----- nvinfo : EIATTR_COOP_GROUP_INSTR_OFFSETS
	.align		4
.L_997:
        /*01f4*/ 	.byte	0x04, 0x28
        /*01f6*/ 	.short	(.L_999 - .L_998)


	//   ....[0]....
.L_998:
        /*01f8*/ 	.word	0x00001100


	//   ....[1]....
        /*01fc*/ 	.word	0x00001680


	//   ....[2]....
        /*0200*/ 	.word	0x00001ba0


	//   ....[3]....
        /*0204*/ 	.word	0x00002cf0


	//   ....[4]....
        /*0208*/ 	.word	0x00002d00


	//   ....[5]....
        /*020c*/ 	.word	0x00002d40


	//   ....[6]....
        /*0210*/ 	.word	0x00002d50


	//   ....[7]....
        /*0214*/ 	.word	0x00002d90


	//   ....[8]....
        /*0218*/ 	.word	0x00002da0


	//   ....[9]....
        /*021c*/ 	.word	0x00002de0


	//   ....[10]....
        /*0220*/ 	.word	0x00002df0


	//   ....[11]....
        /*0224*/ 	.word	0x00002e30


	//   ....[12]....
        /*0228*/ 	.word	0x00002e40


	//   ....[13]....
        /*022c*/ 	.word	0x00002ee0


	//   ....[14]....
        /*0230*/ 	.word	0x00002ef0


	//   ....[15]....
        /*0234*/ 	.word	0x00002f00


	//   ....[16]....
        /*0238*/ 	.word	0x00002f10


	//   ....[17]....
        /*023c*/ 	.word	0x00003470


	//   ....[18]....
        /*0240*/ 	.word	0x000034a0


	//   ....[19]....
        /*0244*/ 	.word	0x00003500


	//   ....[20]....
        /*0248*/ 	.word	0x00003520


	//   ....[21]....
        /*024c*/ 	.word	0x00003570


	//   ....[22]....
        /*0250*/ 	.word	0x00003590


	//   ....[23]....
        /*0254*/ 	.word	0x000035e0


	//   ....[24]....
        /*0258*/ 	.word	0x000035f0


	//   ....[25]....
        /*025c*/ 	.word	0x00003640


	//   ....[26]....
        /*0260*/ 	.word	0x00003650


	//   ....[27]....
        /*0264*/ 	.word	0x000036a0


	//   ....[28]....
        /*0268*/ 	.word	0x000036b0


	//   ....[29]....
        /*026c*/ 	.word	0x000036c0


	//   ....[30]....
        /*0270*/ 	.word	0x000036d0


	//   ....[31]....
        /*0274*/ 	.word	0x00003700


	//   ....[32]....
        /*0278*/ 	.word	0x00003710


	//   ....[33]....
        /*027c*/ 	.word	0x00003db0


	//   ....[34]....
        /*0280*/ 	.word	0x00003ec0


	//   ....[35]....
        /*0284*/ 	.word	0x00003fb0


	//   ....[36]....
        /*0288*/ 	.word	0x00004090


	//   ....[37]....
        /*028c*/ 	.word	0x00004180


	//   ....[38]....
        /*0290*/ 	.word	0x00004260


	//   ....[39]....
        /*0294*/ 	.word	0x00004350


	//   ....[40]....
        /*0298*/ 	.word	0x000043b0


	//   ....[41]....
        /*029c*/ 	.word	0x000043d0


	//   ....[42]....
        /*02a0*/ 	.word	0x00004410


	//   ....[43]....
        /*02a4*/ 	.word	0x00004ad0


	//   ....[44]....
        /*02a8*/ 	.word	0x00005020


	//   ....[45]....
        /*02ac*/ 	.word	0x00005500


	//   ....[46]....
        /*02b0*/ 	.word	0x00005520


	//   ....[47]....
        /*02b4*/ 	.word	0x00005550


	//   ....[48]....
        /*02b8*/ 	.word	0x00005590


	//   ....[49]....
        /*02bc*/ 	.word	0x000055b0


	//   ....[50]....
        /*02c0*/ 	.word	0x000057c0


	//   ....[51]....
        /*02c4*/ 	.word	0x000057e0


	//   ....[52]....
        /*02c8*/ 	.word	0x00005810


	//   ....[53]....
        /*02cc*/ 	.word	0x00005850


	//   ....[54]....
        /*02d0*/ 	.word	0x00005870


	//   ....[55]....
        /*02d4*/ 	.word	0x00005fc0


	//   ....[56]....
        /*02d8*/ 	.word	0x00006020


	//   ....[57]....
        /*02dc*/ 	.word	0x000060c0


	//   ....[58]....
        /*02e0*/ 	.word	0x00006120


	//   ....[59]....
        /*02e4*/ 	.word	0x000061c0


	//   ....[60]....
        /*02e8*/ 	.word	0x00006220


	//   ....[61]....
        /*02ec*/ 	.word	0x000062c0


	//   ....[62]....
        /*02f0*/ 	.word	0x00006320


	//   ....[63]....
        /*02f4*/ 	.word	0x000063c0


	//   ....[64]....
        /*02f8*/ 	.word	0x00006420


	//   ....[65]....
        /*02fc*/ 	.word	0x000064c0


	//   ....[66]....
        /*0300*/ 	.word	0x00006560


	//   ....[67]....
        /*0304*/ 	.word	0x00006600


	//   ....[68]....
        /*0308*/ 	.word	0x000066a0


	//   ....[69]....
        /*030c*/ 	.word	0x00006710


	//   ....[70]....
        /*0310*/ 	.word	0x00006760


	//   ....[71]....
        /*0314*/ 	.word	0x00006810


	//   ....[72]....
        /*0318*/ 	.word	0x00006880


	//   ....[73]....
        /*031c*/ 	.word	0x00006940


	//   ....[74]....
        /*0320*/ 	.word	0x00006990


	//   ....[75]....
        /*0324*/ 	.word	0x00006a30


	//   ....[76]....
        /*0328*/ 	.word	0x00006a80


	//   ....[77]....
        /*032c*/ 	.word	0x00006b10


	//   ....[78]....
        /*0330*/ 	.word	0x00006b60


	//   ....[79]....
        /*0334*/ 	.word	0x00006bf0


	//   ....[80]....
        /*0338*/ 	.word	0x00006c40


	//   ....[81]....
        /*033c*/ 	.word	0x00006ce0


	//   ....[82]....
        /*0340*/ 	.word	0x00006d30


	//   ....[83]....
        /*0344*/ 	.word	0x00006db0


	//   ....[84]....
        /*0348*/ 	.word	0x00006e00


	//   ....[85]....
        /*034c*/ 	.word	0x00006e60


	//   ....[86]....
        /*0350*/ 	.word	0x00006eb0


	//----- nvinfo : EIATTR_VRC_CTA_INIT_COUNT
	.align		4
.L_999:
        /*0354*/ 	.byte	0x02, 0x4a
	.zero		1
	.zero		1


	//----- nvinfo : EIATTR_EXIT_INSTR_OFFSETS
	.align		4
        /*0358*/ 	.byte	0x04, 0x1c
        /*035a*/ 	.short	(.L_1001 - .L_1000)


	//   ....[0]....
.L_1000:
        /*035c*/ 	.word	0x000059b0


	//   ....[1]....
        /*0360*/ 	.word	0x00005f60


	//----- nvinfo : EIATTR_MAX_THREADS
	.align		4
.L_1001:
        /*0364*/ 	.byte	0x04, 0x05
        /*0366*/ 	.short	(.L_1003 - .L_1002)
.L_1002:
        /*0368*/ 	.word	0x00000080
        /*036c*/ 	.word	0x00000001
        /*0370*/ 	.word	0x00000001


	//----- nvinfo : EIATTR_CRS_STACK_SIZE
	.align		4
.L_1003:
        /*0374*/ 	.byte	0x04, 0x1e
        /*0376*/ 	.short	(.L_1005 - .L_1004)
.L_1004:
        /*0378*/ 	.word	0x00000000


	//----- nvinfo : EIATTR_CBANK_PARAM_SIZE
	.align		4
.L_1005:
        /*037c*/ 	.byte	0x03, 0x19
        /*037e*/ 	.short	0x01f0


	//----- nvinfo : EIATTR_PARAM_CBANK
	.align		4
        /*0380*/ 	.byte	0x04, 0x0a
        /*0382*/ 	.short	(.L_1007 - .L_1006)
	.align		4
.L_1006:
        /*0384*/ 	.word	index@(.nv.constant0._Z25selective_scan_bwd_kernelI32Selective_Scan_bwd_kernel_traitsILi128ELi16ELb0ELb0ELb0ELb0ELb0EffEEv12SSMParamsBwd)
        /*0388*/ 	.short	0x0380
        /*038a*/ 	.short	0x01f0


	//----- nvinfo : EIATTR_SW_WAR
	.align		4
.L_1007:
        /*038c*/ 	.byte	0x04, 0x36
        /*038e*/ 	.short	(.L_1009 - .L_1008)
.L_1008:
        /*0390*/ 	.word	0x00000008
.L_1009:


//--------------------- .nv.info._Z25selective_scan_bwd_kernelI32Selective_Scan_bwd_kernel_traitsILi128ELi16ELb0ELb0ELb0ELb0ELb1EffEEv12SSMParamsBwd --------------------------
	.section	.nv.info._Z25selective_scan_bwd_kernelI32Selective_Scan_bwd_kernel_traitsILi128ELi16ELb0ELb0ELb0ELb0ELb1EffEEv12SSMParamsBwd,"",@"SHT_CUDA_INFO"
	.sectionflags	@""
	.align	4


	//----- nvinfo : EIATTR_CUDA_API_VERSION
	.align		4
        /*0000*/ 	.byte	0x04, 0x37
        /*0002*/ 	.short	(.L_1011 - .L_1010)
.L_1010:
        /*0004*/ 	.word	0x00000082


	//----- nvinfo : EIATTR_KPARAM_INFO
	.align		4
.L_1011:
        /*0008*/ 	.byte	0x04, 0x17
        /*000a*/ 	.short	(.L_1013 - .L_1012)
.L_1012:
        /*000c*/ 	.word	0x00000000
        /*0010*/ 	.short	0x0000
        /*0012*/ 	.short	0x0000
        /*0014*/ 	.byte	0x00, 0xf0, 0xc1, 0x07


	//----- nvinfo : EIATTR_SPARSE_MMA_MASK
	.align		4
.L_1013:
        /*0018*/ 	.byte	0x03, 0x50
        /*001a*/ 	.short	0x0000


	//----- nvinfo : EIATTR_MAXREG_COUNT
	.align		4
        /*001c*/ 	.byte	0x03, 0x1b
        /*001e*/ 	.short	0x00a8


	//----- nvinfo : EIATTR_NUM_BARRIERS
	.align		4
        /*0020*/ 	.byte	0x02, 0x4c
        /*0022*/ 	.byte	0x01
	.zero		1


	//----- nvinfo : EIATTR_ANNOTATIONS
	.align		4
        /*0024*/ 	.byte	0x04, 0x55
        /*0026*/ 	.short	(.L_1015 - .L_1014)


	//   ....[0]....
.L_1014:
        /*0028*/ 	.word	0x00000001
        /*002c*/ 	.byte	0x00, 0x02, 0x00, 0x00, 0x01, 0x00, 0x00, 0x00, 0x30, 0x02, 0x00, 0x00, 0x01, 0x00, 0x00, 0x00
        /*003c*/ 	.byte	0xe0, 0x04, 0x00, 0x00, 0x01, 0x00, 0x00, 0x00, 0xf0, 0x04, 0x00, 0x00, 0x01, 0x00, 0x00, 0x00
        /*004c*/ 	.byte	0x60, 0x32, 0x00, 0x00, 0x01, 0x00, 0x00, 0x00, 0x70, 0x32, 0x00, 0x00, 0x01, 0x00, 0x00, 0x00
        /*005c*/ 	.byte	0xf0, 0x3a, 0x00, 0x00, 0x01, 0x00, 0x00, 0x00, 0xd0, 0x3e, 0x00, 0x00, 0x01, 0x00, 0x00, 0x00
        /*006c*/ 	.byte	0x60, 0x65, 0x00, 0x00, 0x01, 0x00, 0x00, 0x00, 0x80, 0x65, 0x00, 0x00, 0x01, 0x00, 0x00, 0x00
        /*007c*/ 	.byte	0xc0, 0x65, 0x00, 0x00, 0x01, 0x00, 0x00, 0x00, 0xe0, 0x72, 0x00, 0x00, 0x01, 0x00, 0x00, 0x00
        /*008c*/ 	.byte	0x70, 0x73, 0x00, 0x00, 0x01, 0x00, 0x00, 0x00, 0x20, 0x76, 0x00, 0x00


	//----- nvinfo : EIATTR_MERCURY_ISA_VERSION
	.align		4
.L_1015:
        /*0098*/ 	.byte	0x03, 0x5f
        /*009a*/ 	.short	0x0101


	//----- nvinfo : EIATTR_INT_WARP_WIDE_INSTR_OFFSETS
	.align		4
        /*009c*/ 	.byte	0x04, 0x31
        /*009e*/ 	.short	(.L_1017 - .L_1016)


	//   ....[0]....
.L_1016:
        /*00a0*/ 	.word	0x00002c70


	//   ....[1]....
        /*00a4*/ 	.word	0x00004730


	//----- nvinfo : EIATTR_COOP_GROUP_MASK_REGIDS
	.align		4
.L_1017:
        /*00a8*/ 	.byte	0x04, 0x29
        /*00aa*/ 	.short	(.L_1019 - .L_1018)


	//   ....[0]....
.L_1018:
        /*00ac*/ 	.word	0xffffffff


	//   ....[1]....
        /*00b0*/ 	.word	0xffffffff


	//   ....[2]....
        /*00b4*/ 	.word	0xffffffff


	//   ....[3]....
        /*00b8*/ 	.word	0xffffffff


	//   ....[4]....
        /*00bc*/ 	.word	0xffffffff


	//   ....[5]....
        /*00c0*/ 	.word	0xffffffff


	//   ....[6]....
        /*00c4*/ 	.word	0xffffffff


	//   ....[7]....
        /*00c8*/ 	.word	0xffffffff


	//   ....[8]....
        /*00cc*/ 	.word	0xffffffff


	//   ....[9]....
        /*00d0*/ 	.word	0xffffffff


	//   ....[10]....
        /*00d4*/ 	.word	0xffffffff


	//   ....[11]....
        /*00d8*/ 	.word	0xffffffff


	//   ....[12]....
        /*00dc*/ 	.word	0xffffffff


	//   ....[13]....
        /*00e0*/ 	.word	0xffffffff


	//   ....[14]....
        /*00e4*/ 	.word	0xffffffff


	//   ....[15]....
        /*00e8*/ 	.word	0xffffffff


	//   ....[16]....
        /*00ec*/ 	.word	0xffffffff


	//   ....[17]....
        /*00f0*/ 	.word	0xffffffff


	//   ....[18]....
        /*00f4*/ 	.word	0xffffffff


	//   ....[19]....
        /*00f8*/ 	.word	0xffffffff


	//   ....[20]....
        /*00fc*/ 	.word	0xffffffff


	//   ....[21]....
        /*0100*/ 	.word	0xffffffff


	//   ....[22]....
        /*0104*/ 	.word	0xffffffff


	//   ....[23]....
        /*0108*/ 	.word	0xffffffff


	//   ....[24]....
        /*010c*/ 	.word	0xffffffff


	//   ....[25]....
        /*0110*/ 	.word	0xffffffff


	//   ....[26]....
        /*0114*/ 	.word	0xffffffff


	//   ....[27]....
        /*0118*/ 	.word	0xffffffff


	//   ....[28]....
        /*011c*/ 	.word	0xffffffff


	//   ....[29]....
        /*0120*/ 	.word	0xffffffff


	//   ....[30]....
        /*0124*/ 	.word	0xffffffff


	//   ....[31]....
        /*0128*/ 	.word	0xffffffff


	//   ....[32]....
        /*012c*/ 	.word	0xffffffff


	//   ....[33]....
        /*0130*/ 	.word	0xffffffff


	//   ....[34]....
        /*0134*/ 	.word	0xffffffff


	//   ....[35]....
        /*0138*/ 	.word	0xffffffff


	//   ....[36]....
        /*013c*/ 	.word	0xffffffff


	//   ....[37]....
        /*0140*/ 	.word	0xffffffff


	//   ....[38]....
        /*0144*/ 	.word	0xffffffff


	//   ....[39]....
        /*0148*/ 	.word	0xffffffff


	//   ....[40]....
        /*014c*/ 	.word	0xffffffff


	//   ....[41]....
        /*0150*/ 	.word	0xffffffff


	//   ....[42]....
        /*0154*/ 	.word	0xffffffff


	//   ....[43]....
        /*0158*/ 	.word	0xffffffff


	//   ....[44]....
        /*015c*/ 	.word	0xffffffff


	//   ....[45]....
        /*0160*/ 	.word	0xffffffff


	//   ....[46]....
        /*0164*/ 	.word	0xffffffff


	//   ....[47]....
        /*0168*/ 	.word	0xffffffff


	//   ....[48]....
        /*016c*/ 	.word	0xffffffff


	//   ....[49]....
        /*0170*/ 	.word	0xffffffff


	//   ....[50]....
        /*0174*/ 	.word	0xffffffff


	//   ....[51]....
        /*0178*/ 	.word	0xffffffff


	//   ....[52]....
        /*017c*/ 	.word	0xffffffff


	//   ....[53]....
        /*0180*/ 	.word	0xffffffff


	//   ....[54]....
        /*0184*/ 	.word	0xffffffff


	//   ....[55]....
        /*0188*/ 	.word	0xffffffff


	//   ....[56]....
        /*018c*/ 	.word	0xffffffff


	//   ....[57]....
        /*0190*/ 	.word	0xffffffff


	//   ....[58]....
        /*0194*/ 	.word	0xffffffff


	//   ....[59]....
        /*0198*/ 	.word	0x05000056


	//   ....[60]....
        /*019c*/ 	.word	0x05000056


	//   ....[61]....
        /*01a0*/ 	.word	0x05000056


	//   ....[62]....
        /*01a4*/ 	.word	0x05000056


	//   ....[63]....
        /*01a8*/ 	.word	0x05000056


	//   ....[64]....
        /*01ac*/ 	.word	0x05000056


	//   ....[65]....
        /*01b0*/ 	.word	0x05000056


	//   ....[66]....
        /*01b4*/ 	.word	0x05000056


	//   ....[67]....
        /*01b8*/ 	.word	0x05000056


	//   ....[68]....
        /*01bc*/ 	.word	0x05000056


	//   ....[69]....
        /*01c0*/ 	.word	0x05000056


	//   ....[70]....
        /*01c4*/ 	.word	0x05000056


	//   ....[71]....
        /*01c8*/ 	.word	0x05000056


	//   ....[72]....
        /*01cc*/ 	.word	0x05000056


	//   ....[73]....
        /*01d0*/ 	.word	0x05000056


	//   ....[74]....
        /*01d4*/ 	.word	0x05000056


	//   ....[75]....
        /*01d8*/ 	.word	0x05000056


	//   ....[76]....
        /*01dc*/ 	.word	0x05000056


	//   ....[77]....
        /*01e0*/ 	.word	0x05000056


	//   ....[78]....
        /*01e4*/ 	.word	0x05000056


	//   ....[79]....
        /*01e8*/ 	.word	0x05000056


	//   ....[80]....
        /*01ec*/ 	.word	0x05000056


	//   ....[81]....
        /*01f0*/ 	.word	0x05000056


	//   ....[82]....
        /*01f4*/ 	.word	0x05000056


	//   ....[83]....
        /*01f8*/ 	.word	0x05000056


	//   ....[84]....
        /*01fc*/ 	.word	0x05000056


	//   ....[85]....
        /*0200*/ 	.word	0x05000056


	//   ....[86]....
        /*0204*/ 	.word	0x05000056


	//   ....[87]....
        /*0208*/ 	.word	0x05000056


	//   ....[88]....
        /*020c*/ 	.word	0x05000056


	//   ....[89]....
        /*0210*/ 	.word	0x05000056


	//   ....[90]....
        /*0214*/ 	.word	0x05000056


	//----- nvinfo : EIATTR_COOP_GROUP_INSTR_OFFSETS
	.align		4
.L_1019:
        /*0218*/ 	.byte	0x04, 0x28
        /*021a*/ 	.short	(.L_1021 - .L_1020)


	//   ....[0]....
.L_1020:
        /*021c*/ 	.word	0x000010c0


	//   ....[1]....
        /*0220*/ 	.word	0x000015e0


	//   ....[2]....
        /*0224*/ 	.word	0x00001a60


	//   ....[3]....
        /*0228*/ 	.word	0x00001f10


	//   ....[4]....
        /*022c*/ 	.word	0x00002680


	//   ....[5]....
        /*0230*/ 	.word	0x00002ed0


	//   ....[6]....
        /*0234*/ 	.word	0x00003790


	//   ....[7]....
        /*0238*/ 	.word	0x00004bc0


	//   ....[8]....
        /*023c*/ 	.word	0x00004bd0


	//   ....[9]....
        /*0240*/ 	.word	0x00004c10


	//   ....[10]....
        /*0244*/ 	.word	0x00004c20


	//   ....[11]....
        /*0248*/ 	.word	0x00004c60


	//   ....[12]....
        /*024c*/ 	.word	0x00004c70


	//   ....[13]....
        /*0250*/ 	.word	0x00004cb0


	//   ....[14]....
        /*0254*/ 	.word	0x00004cc0


	//   ....[15]....
        /*0258*/ 	.word	0x00004d00


	//   ....[16]....
        /*025c*/ 	.word	0x00004d10


	//   ....[17]....
        /*0260*/ 	.word	0x00004dd0


	//   ....[18]....
        /*0264*/ 	.word	0x00004de0


	//   ....[19]....
        /*0268*/ 	.word	0x00004df0


	//   ....[20]....
        /*026c*/ 	.word	0x00004e00


	//   ....[21]....
        /*0270*/ 	.word	0x00005350


	//   ....[22]....
        /*0274*/ 	.word	0x00005380


	//   ....[23]....
        /*0278*/ 	.word	0x000053e0


	//   ....[24]....
        /*027c*/ 	.word	0x00005400


	//   ....[25]....
        /*0280*/ 	.word	0x00005450


	//   ....[26]....
        /*0284*/ 	.word	0x00005470


	//   ....[27]....
        /*0288*/ 	.word	0x000054c0


	//   ....[28]....
        /*028c*/ 	.word	0x000054d0


	//   ....[29]....
        /*0290*/ 	.word	0x00005520


	//   ....[30]....
        /*0294*/ 	.word	0x00005530


	//   ....[31]....
        /*0298*/ 	.word	0x00005580


	//   ....[32]....
        /*029c*/ 	.word	0x00005590


	//   ....[33]....
        /*02a0*/ 	.word	0x000055a0


	//   ....[34]....
        /*02a4*/ 	.word	0x000055b0


	//   ....[35]....
        /*02a8*/ 	.word	0x000055e0


	//   ....[36]....
        /*02ac*/ 	.word	0x000055f0


	//   ....[37]....
        /*02b0*/ 	.word	0x00005c00


	//   ....[38]....
        /*02b4*/ 	.word	0x00005d20


	//   ....[39]....
        /*02b8*/ 	.word	0x00005dc0


	//   ....[40]....
        /*02bc*/ 	.word	0x00005de0


	//   ....[41]....
        /*02c0*/ 	.word	0x00005e10


	//   ....[42]....
        /*02c4*/ 	.word	0x00005e40


	//   ....[43]....
        /*02c8*/ 	.word	0x00005f00


	//   ....[44]....
        /*02cc*/ 	.word	0x00006010


	//   ....[45]....
        /*02d0*/ 	.word	0x000060d0


	//   ....[46]....
        /*02d4*/ 	.word	0x000062a0


	//   ....[47]....
        /*02d8*/ 	.word	0x00006820


	//   ....[48]....
        /*02dc*/ 	.word	0x00006f10


	//   ....[49]....
        /*02e0*/ 	.word	0x000073a0


	//   ....[50]....
        /*02e4*/ 	.word	0x000073d0


	//   ....[51]....
        /*02e8*/ 	.word	0x00007400


	//   ....[52]....
        /*02ec*/ 	.word	0x00007460


	//   ....[53]....
        /*02f0*/ 	.word	0x000074a0


	//   ....[54]....
        /*02f4*/ 	.word	0x000076b0


	//   ....[55]....
        /*02f8*/ 	.word	0x000076d0


	//   ....[56]....
        /*02fc*/ 	.word	0x00007700


	//   ....[57]....
        /*0300*/ 	.word	0x00007740


	//   ....[58]....
        /*0304*/ 	.word	0x00007760


	//   ....[59]....
        /*0308*/ 	.word	0x00007eb0


	//   ....[60]....
        /*030c*/ 	.word	0x00007f10


	//   ....[61]....
        /*0310*/ 	.word	0x00007fa0


	//   ....[62]....
        /*0314*/ 	.word	0x00008000


	//   ....[63]....
        /*0318*/ 	.word	0x00008090


	//   ....[64]....
        /*031c*/ 	.word	0x000080f0


	//   ....[65]....
        /*0320*/ 	.word	0x00008180


	//   ....[66]....
        /*0324*/ 	.word	0x000081e0


	//   ....[67]....
        /*0328*/ 	.word	0x00008270


	//   ....[68]....
        /*032c*/ 	.word	0x000082d0


	//   ....[69]....
        /*0330*/ 	.word	0x00008360


	//   ....[70]....
        /*0334*/ 	.word	0x00008400


	//   ....[71]....
        /*0338*/ 	.word	0x000084a0


	//   ....[72]....
        /*033c*/ 	.word	0x00008540


	//   ....[73]....
        /*0340*/ 	.word	0x000085b0


	//   ....[74]....
        /*0344*/ 	.word	0x00008600


	//   ....[75]....
        /*0348*/ 	.word	0x000086b0


	//   ....[76]....
        /*034c*/ 	.word	0x00008720


	//   ....[77]....
        /*0350*/ 	.word	0x000087e0


	//   ....[78]....
        /*0354*/ 	.word	0x00008830


	//   ....[79]....
        /*0358*/ 	.word	0x000088d0


	//   ....[80]....
        /*035c*/ 	.word	0x00008920


	//   ....[81]....
        /*0360*/ 	.word	0x000089b0


	//   ....[82]....
        /*0364*/ 	.word	0x00008a00


	//   ....[83]....
        /*0368*/ 	.word	0x00008a90


	//   ....[84]....
        /*036c*/ 	.word	0x00008ae0


	//   ....[85]....
        /*0370*/ 	.word	0x00008b80


	//   ....[86]....
        /*0374*/ 	.word	0x00008bd0


	//   ....[87]....
        /*0378*/ 	.word	0x00008c50


	//   ....[88]....
        /*037c*/ 	.word	0x00008ca0


	//   ....[89]....
        /*0380*/ 	.word	0x00008d00


	//   ....[90]....
        /*0384*/ 	.word	0x00008d50


	//----- nvinfo : EIATTR_VRC_CTA_INIT_COUNT
	.align		4
.L_1021:
        /*0388*/ 	.byte	0x02, 0x4a
	.zero		1
	.zero		1


	//----- nvinfo : EIATTR_EXIT_INSTR_OFFSETS
	.align		4
        /*038c*/ 	.byte	0x04, 0x1c
        /*038e*/ 	.short	(.L_1023 - .L_1022)


	//   ....[0]....
.L_1022:
        /*0390*/ 	.word	0x000078a0


	//   ....[1]....
        /*0394*/ 	.word	0x00007e50


	//----- nvinfo : EIATTR_MAX_THREADS
	.align		4
.L_1023:
        /*0398*/ 	.byte	0x04, 0x05
        /*039a*/ 	.short	(.L_1025 - .L_1024)
.L_1024:
        /*039c*/ 	.word	0x00000080
        /*03a0*/ 	.word	0x00000001
        /*03a4*/ 	.word	0x00000001


	//----- nvinfo : EIATTR_CRS_STACK_SIZE
	.align		4
.L_1025:
        /*03a8*/ 	.byte	0x04, 0x1e
        /*03aa*/ 	.short	(.L_1027 - .L_1026)
.L_1026:
        /*03ac*/ 	.word	0x00000000


	//----- nvinfo : EIATTR_CBANK_PARAM_SIZE
	.align		4
.L_1027:
        /*03b0*/ 	.byte	0x03, 0x19
        /*03b2*/ 	.short	0x01f0


	//----- nvinfo : EIATTR_PARAM_CBANK
	.align		4
        /*03b4*/ 	.byte	0x04, 0x0a
        /*03b6*/ 	.short	(.L_1029 - .L_1028)
	.align		4
.L_1028:
        /*03b8*/ 	.word	index@(.nv.constant0._Z25selective_scan_bwd_kernelI32Selective_Scan_bwd_kernel_traitsILi128ELi16ELb0ELb0ELb0ELb0ELb1EffEEv12SSMParamsBwd)
        /*03bc*/ 	.short	0x0380
        /*03be*/ 	.short	0x01f0


	//----- nvinfo : EIATTR_SW_WAR
	.align		4
.L_1029:
        /*03c0*/ 	.byte	0x04, 0x36
        /*03c2*/ 	.short	(.L_1031 - .L_1030)
.L_1030:
        /*03c4*/ 	.word	0x00000008
.L_1031:


//--------------------- .nv.info._Z25selective_scan_bwd_kernelI32Selective_Scan_bwd_kernel_traitsILi128ELi16ELb0ELb0ELb0ELb1ELb0EffEEv12SSMParamsBwd --------------------------
	.section	.nv.info._Z25selective_scan_bwd_kernelI32Selective_Scan_bwd_kernel_traitsILi128ELi16ELb0ELb0ELb0ELb1ELb0EffEEv12SSMParamsBwd,"",@"SHT_CUDA_INFO"
	.sectionflags	@""
	.align	4


	//----- nvinfo : EIATTR_CUDA_API_VERSION
	.align		4
        /*0000*/ 	.byte	0x04, 0x37
        /*0002*/ 	.short	(.L_1033 - .L_1032)
.L_1032:
        /*0004*/ 	.word	0x00000082


	//----- nvinfo : EIATTR_KPARAM_INFO
	.align		4
.L_1033:
        /*0008*/ 	.byte	0x04, 0x17
        /*000a*/ 	.short	(.L_1035 - .L_1034)
.L_1034:
        /*000c*/ 	.word	0x00000000
        /*0010*/ 	.short	0x0000
        /*0012*/ 	.short	0x0000
        /*0014*/ 	.byte	0x00, 0xf0, 0xc1, 0x07


	//----- nvinfo : EIATTR_SPARSE_MMA_MASK
	.align		4
.L_1035:
        /*0018*/ 	.byte	0x03, 0x50
        /*001a*/ 	.short	0x0000


	//----- nvinfo : EIATTR_MAXREG_COUNT
	.align		4
        /*001c*/ 	.byte	0x03, 0x1b
        /*001e*/ 	.short	0x00a8


	//----- nvinfo : EIATTR_NUM_BARRIERS
	.align		4
        /*0020*/ 	.byte	0x02, 0x4c
        /*0022*/ 	.byte	0x01
	.zero		1


	//----- nvinfo : EIATTR_ANNOTATIONS
	.align		4
        /*0024*/ 	.byte	0x04, 0x55
        /*0026*/ 	.short	(.L_1037 - .L_1036)


	//   ....[0]....
.L_1036:
        /* <DEDUP_REMOVED lines=8> */


	//----- nvinfo : EIATTR_MERCURY_ISA_VERSION
	.align		4
.L_1037:
        /*0098*/ 	.byte	0x03, 0x5f
        /*009a*/ 	.short	0x0101


	//----- nvinfo : EIATTR_INT_WARP_WIDE_INSTR_OFFSETS
	.align		4
        /*009c*/ 	.byte	0x04, 0x31
        /*009e*/ 	.short	(.L_1039 - .L_1038)


	//   ....[0]....
.L_1038:
        /*00a0*/ 	.word	0x000049f0


	//----- nvinfo : EIATTR_COOP_GROUP_MASK_REGIDS
	.align		4
.L_1039:
        /*00a4*/ 	.byte	0x04, 0x29
        /*00a6*/ 	.short	(.L_1041 - .L_1040)


	//   ....[0]....
.L_1040:
        /*00a8*/ 	.word	0xffffffff


	//   ....[1]....
        /*00ac*/ 	.word	0xffffffff


	//   ....[2]....
        /*00b0*/ 	.word	0xffffffff


	//   ....[3]....
        /*00b4*/ 	.word	0xffffffff


	//   ....[4]....
        /*00b8*/ 	.word	0xffffffff


	//   ....[5]....
        /*00bc*/ 	.word	0xffffffff


	//   ....[6]....
        /*00c0*/ 	.word	0xffffffff


	//   ....[7]....
        /*00c4*/ 	.word	0xffffffff


	//   ....[8]....
        /*00c8*/ 	.word	0xffffffff


	//   ....[9]....
        /*00cc*/ 	.word	0xffffffff


	//   ....[10]....
        /*00d0*/ 	.word	0xffffffff


	//   ....[11]....
        /*00d4*/ 	.word	0xffffffff


	//   ....[12]....
        /*00d8*/ 	.word	0xffffffff


	//   ....[13]....
        /*00dc*/ 	.word	0xffffffff


	//   ....[14]....
        /*00e0*/ 	.word	0xffffffff


	//   ....[15]....
        /*00e4*/ 	.word	0xffffffff


	//   ....[16]....
        /*00e8*/ 	.word	0xffffffff


	//   ....[17]....
        /*00ec*/ 	.word	0xffffffff


	//   ....[18]....
        /*00f0*/ 	.word	0xffffffff


	//   ....[19]....
        /*00f4*/ 	.word	0xffffffff


	//   ....[20]....
        /*00f8*/ 	.word	0xffffffff


	//   ....[21]....
        /*00fc*/ 	.word	0xffffffff


	//   ....[22]....
        /*0100*/ 	.word	0xffffffff


	//   ....[23]....
        /*0104*/ 	.word	0xffffffff


	//   ....[24]....
        /*0108*/ 	.word	0xffffffff


	//   ....[25]....
        /*010c*/ 	.word	0xffffffff


	//   ....[26]....
        /*0110*/ 	.word	0xffffffff


	//   ....[27]....
        /*0114*/ 	.word	0xffffffff


	//   ....[28]....
        /*0118*/ 	.word	0xffffffff


	//   ....[29]....
        /*011c*/ 	.word	0xffffffff


	//   ....[30]....
        /*0120*/ 	.word	0xffffffff


	//   ....[31]....
        /*0124*/ 	.word	0xffffffff


	//   ....[32]....
        /*0128*/ 	.word	0xffffffff


	//   ....[33]....
        /*012c*/ 	.word	0xffffffff


	//   ....[34]....
        /*0130*/ 	.word	0xffffffff


	//   ....[35]....
        /*0134*/ 	.word	0xffffffff


	//   ....[36]....
        /*0138*/ 	.word	0xffffffff


	//   ....[37]....
        /*013c*/ 	.word	0xffffffff


	//   ....[38]....
        /*0140*/ 	.word	0xffffffff


	//   ....[39]....
        /*0144*/ 	.word	0xffffffff


	//   ....[40]....
        /*0148*/ 	.word	0xffffffff


	//   ....[41]....
        /*014c*/ 	.word	0xffffffff


	//   ....[42]....
        /*0150*/ 	.word	0xffffffff


	//   ....[43]....
        /*0154*/ 	.word	0xffffffff


	//   ....[44]....
        /*0158*/ 	.word	0xffffffff


	//   ....[45]....
        /*015c*/ 	.word	0xffffffff


	//   ....[46]....
        /*0160*/ 	.word	0xffffffff


	//   ....[47]....
        /*0164*/ 	.word	0xffffffff


	//   ....[48]....
        /*0168*/ 	.word	0xffffffff


	//   ....[49]....
        /*016c*/ 	.word	0xffffffff


	//   ....[50]....
        /*0170*/ 	.word	0xffffffff


	//   ....[51]....
        /*0174*/ 	.word	0xffffffff


	//   ....[52]....
        /*0178*/ 	.word	0xffffffff


	//   ....[53]....
        /*017c*/ 	.word	0xffffffff


	//   ....[54]....
        /*0180*/ 	.word	0xffffffff


	//   ....[55]....
        /*0184*/ 	.word	0xffffffff


	//   ....[56]....
        /*0188*/ 	.word	0x05000056


	//   ....[57]....
        /*018c*/ 	.word	0x05000056


	//   ....[58]....
        /*0190*/ 	.word	0x05000056


	//   ....[59]....
        /*0194*/ 	.word	0x05000056


	//   ....[60]....
        /*0198*/ 	.word	0x05000056


	//   ....[61]....
        /*019c*/ 	.word	0x05000056


	//   ....[62]....
        /*01a0*/ 	.word	0x05000056


	//   ....[63]....
        /*01a4*/ 	.word	0x05000056


	//   ....[64]....
        /*01a8*/ 	.word	0x05000056


	//   ....[65]....
        /*01ac*/ 	.word	0x05000056


	//   ....[66]....
        /*01b0*/ 	.word	0x05000056


	//   ....[67]....
        /*01b4*/ 	.word	0x05000056


	//   ....[68]....
        /*01b8*/ 	.word	0x05000056


	//   ....[69]....
        /*01bc*/ 	.word	0x05000056


	//   ....[70]....
        /*01c0*/ 	.word	0x05000056


	//   ....[71]....
        /*01c4*/ 	.word	0x05000056


	//   ....[72]....
        /*01c8*/ 	.word	0x05000056


	//   ....[73]....
        /*01cc*/ 	.word	0x05000056


	//   ....[74]....
        /*01d0*/ 	.word	0x05000056


	//   ....[75]....
        /*01d4*/ 	.word	0x05000056


	//   ....[76]....
        /*01d8*/ 	.word	0x05000056


	//   ....[77]....
        /*01dc*/ 	.word	0x05000056


	//   ....[78]....
        /*01e0*/ 	.word	0x05000056


	//   ....[79]....
        /*01e4*/ 	.word	0x05000056


	//   ....[80]....
        /*01e8*/ 	.word	0x05000056


	//   ....[81]....
        /*01ec*/ 	.word	0x05000056


	//   ....[82]....
        /*01f0*/ 	.word	0x05000056


	//   ....[83]....
        /*01f4*/ 	.word	0x05000056


	//   ....[84]....
        /*01f8*/ 	.word	0x05000056


	//   ....[85]....
        /*01fc*/ 	.word	0x05000056


	//   ....[86]....
        /*0200*/ 	.word	0x05000056


	//   ....[87]....
        /*0204*/ 	.word	0x05000056


	//----- nvinfo : EIATTR_COOP_GROUP_INSTR_OFFSETS
	.align		4
.L_1041:
        /*0208*/ 	.byte	0x04, 0x28
        /*020a*/ 	.short	(.L_1043 - .L_1042)


	//   ....[0]....
.L_1042:
        /*020c*/ 	.word	0x000010b0


	//   ....[1]....
        /*0210*/ 	.word	0x00001630


	//   ....[2]....
        /*0214*/ 	.word	0x00001b70


	//   ....[3]....
        /*0218*/ 	.word	0x00004e80


	//   ....[4]....
        /*021c*/ 	.word	0x00004e90


	//   ....[5]....
        /*0220*/ 	.word	0x00004ed0


	//   ....[6]....
        /*0224*/ 	.word	0x00004ee0


	//   ....[7]....
        /*0228*/ 	.word	0x00004f20


	//   ....[8]....
        /*022c*/ 	.word	0x00004f30


	//   ....[9]....
        /*0230*/ 	.word	0x00004f70


	//   ....[10]....
        /*0234*/ 	.word	0x00004f80


	//   ....[11]....
        /*0238*/ 	.word	0x00004fc0


	//   ....[12]....
        /*023c*/ 	.word	0x00004fd0


	//   ....[13]....
        /*0240*/ 	.word	0x00005070


	//   ....[14]....
        /*0244*/ 	.word	0x00005080


	//   ....[15]....
        /*0248*/ 	.word	0x00005090


	//   ....[16]....
        /*024c*/ 	.word	0x000050a0


	//   ....[17]....
        /*0250*/ 	.word	0x00005600


	//   ....[18]....
        /*0254*/ 	.word	0x00005630


	//   ....[19]....
        /*0258*/ 	.word	0x00005690


	//   ....[20]....
        /*025c*/ 	.word	0x000056b0


	//   ....[21]....
        /*0260*/ 	.word	0x00005700


	//   ....[22]....
        /*0264*/ 	.word	0x00005720


	//   ....[23]....
        /*0268*/ 	.word	0x00005770


	//   ....[24]....
        /*026c*/ 	.word	0x00005780


	//   ....[25]....
        /*0270*/ 	.word	0x000057d0


	//   ....[26]....
        /*0274*/ 	.word	0x000057e0


	//   ....[27]....
        /*0278*/ 	.word	0x00005830


	//   ....[28]....
        /*027c*/ 	.word	0x00005840


	//   ....[29]....
        /*0280*/ 	.word	0x00005850


	//   ....[30]....
        /*0284*/ 	.word	0x00005860


	//   ....[31]....
        /*0288*/ 	.word	0x00005890


	//   ....[32]....
        /*028c*/ 	.word	0x000058a0


	//   ....[33]....
        /*0290*/ 	.word	0x00005f40


	//   ....[34]....
        /*0294*/ 	.word	0x00006040


	//   ....[35]....
        /*0298*/ 	.word	0x00006170


	//   ....[36]....
        /*029c*/ 	.word	0x00006200


	//   ....[37]....
        /*02a0*/ 	.word	0x00006340


	//   ....[38]....
        /*02a4*/ 	.word	0x00006420


	//   ....[39]....
        /*02a8*/ 	.word	0x000064c0


	//   ....[40]....
        /*02ac*/ 	.word	0x00006520


	//   ....[41]....
        /*02b0*/ 	.word	0x00006540


	//   ....[42]....
        /*02b4*/ 	.word	0x00006580


	//   ....[43]....
        /*02b8*/ 	.word	0x00006db0


	//   ....[44]....
        /*02bc*/ 	.word	0x00007490


	//   ....[45]....
        /*02c0*/ 	.word	0x00007c10


	//   ....[46]....
        /*02c4*/ 	.word	0x00008280


	//   ....[47]....
        /*02c8*/ 	.word	0x000082a0


	//   ....[48]....
        /*02cc*/ 	.word	0x000082d0


	//   ....[49]....
        /*02d0*/ 	.word	0x00008310


	//   ....[50]....
        /*02d4*/ 	.word	0x00008330


	//   ....[51]....
        /*02d8*/ 	.word	0x00008540


	//   ....[52]....
        /*02dc*/ 	.word	0x00008560


	//   ....[53]....
        /*02e0*/ 	.word	0x00008590


	//   ....[54]....
        /*02e4*/ 	.word	0x000085d0


	//   ....[55]....
        /*02e8*/ 	.word	0x000085f0


	//   ....[56]....
        /*02ec*/ 	.word	0x00008d40


	//   ....[57]....
        /*02f0*/ 	.word	0x00008da0


	//   ....[58]....
        /*02f4*/ 	.word	0x00008e30


	//   ....[59]....
        /*02f8*/ 	.word	0x00008e90


	//   ....[60]....
        /*02fc*/ 	.word	0x00008f20


	//   ....[61]....
        /*0300*/ 	.word	0x00008f80


	//   ....[62]....
        /*0304*/ 	.word	0x00009010


	//   ....[63]....
        /*0308*/ 	.word	0x00009070


	//   ....[64]....
        /*030c*/ 	.word	0x00009100


	//   ....[65]....
        /*0310*/ 	.word	0x00009160


	//   ....[66]....
        /*0314*/ 	.word	0x000091f0


	//   ....[67]....
        /*0318*/ 	.word	0x00009290


	//   ....[68]....
        /*031c*/ 	.word	0x00009330


	//   ....[69]....
        /*0320*/ 	.word	0x000093d0


	//   ....[70]....
        /*0324*/ 	.word	0x00009440


	//   ....[71]....
        /*0328*/ 	.word	0x00009490


	//   ....[72]....
        /*032c*/ 	.word	0x00009540


	//   ....[73]....
        /*0330*/ 	.word	0x000095b0


	//   ....[74]....
        /*0334*/ 	.word	0x00009670


	//   ....[75]....
        /*0338*/ 	.word	0x000096c0


	//   ....[76]....
        /*033c*/ 	.word	0x00009760


	//   ....[77]....
        /*0340*/ 	.word	0x000097b0


	//   ....[78]....
        /*0344*/ 	.word	0x00009840


	//   ....[79]....
        /*0348*/ 	.word	0x00009890


	//   ....[80]....
        /*034c*/ 	.word	0x00009920


	//   ....[81]....
        /*0350*/ 	.word	0x00009970


	//   ....[82]....
        /*0354*/ 	.word	0x00009a10


	//   ....[83]....
        /*0358*/ 	.word	0x00009a60


	//   ....[84]....
        /*035c*/ 	.word	0x00009ae0


	//   ....[85]....
        /*0360*/ 	.word	0x00009b30


	//   ....[86]....
        /*0364*/ 	.word	0x00009b90


	//   ....[87]....
        /*0368*/ 	.word	0x00009be0


	//----- nvinfo : EIATTR_VRC_CTA_INIT_COUNT
	.align		4
.L_1043:
        /*036c*/ 	.byte	0x02, 0x4a
	.zero		1
	.zero		1


	//----- nvinfo : EIATTR_EXIT_INSTR_OFFSETS
	.align		4
        /*0370*/ 	.byte	0x04, 0x1c
        /*0372*/ 	.short	(.L_1045 - .L_1044)


	//   ....[0]....
.L_1044:
        /*0374*/ 	.word	0x00008730


	//   ....[1]....
        /*0378*/ 	.word	0x00008ce0


	//----- nvinfo : EIATTR_MAX_THREADS
	.align		4
.L_1045:
        /*037c*/ 	.byte	0x04, 0x05
        /*037e*/ 	.short	(.L_1047 - .L_1046)
.L_1046:
        /*0380*/ 	.word	0x00000080
        /*0384*/ 	.word	0x00000001
        /*0388*/ 	.word	0x00000001


	//----- nvinfo : EIATTR_CRS_STACK_SIZE
	.align		4
.L_1047:
        /*038c*/ 	.byte	0x04, 0x1e
        /*038e*/ 	.short	(.L_1049 - .L_1048)
.L_1048:
        /*0390*/ 	.word	0x00000000


	//----- nvinfo : EIATTR_CBANK_PARAM_SIZE
	.align		4
.L_1049:
        /*0394*/ 	.byte	0x03, 0x19
        /*0396*/ 	.short	0x01f0


	//----- nvinfo : EIATTR_PARAM_CBANK
	.align		4
        /*0398*/ 	.byte	0x04, 0x0a
        /*039a*/ 	.short	(.L_1051 - .L_1050)
	.align		4
.L_1050:
        /*039c*/ 	.word	index@(.nv.constant0._Z25selective_scan_bwd_kernelI32Selective_Scan_bwd_kernel_traitsILi128ELi16ELb0ELb0ELb0ELb1ELb0EffEEv12SSMParamsBwd)
        /*03a0*/ 	.short	0x0380
        /*03a2*/ 	.short	0x01f0


	//----- nvinfo : EIATTR_SW_WAR
	.align		4
.L_1051:
        /*03a4*/ 	.byte	0x04, 0x36
        /*03a6*/ 	.short	(.L_1053 - .L_1052)
.L_1052:
        /*03a8*/ 	.word	0x00000008
.L_1053:


//--------------------- .nv.info._Z25selective_scan_bwd_kernelI32Selective_Scan_bwd_kernel_traitsILi128ELi16ELb0ELb0ELb0ELb1ELb1EffEEv12SSMParamsBwd --------------------------
	.section	.nv.info._Z25selective_scan_bwd_kernelI32Selective_Scan_bwd_kernel_traitsILi128ELi16ELb0ELb0ELb0ELb1ELb1EffEEv12SSMParamsBwd,"",@"SHT_CUDA_INFO"
	.sectionflags	@""
	.align	4


	//----- nvinfo : EIATTR_CUDA_API_VERSION
	.align		4
        /*0000*/ 	.byte	0x04, 0x37
        /*0002*/ 	.short	(.L_1055 - .L_1054)
.L_1054:
        /*0004*/ 	.word	0x00000082


	//----- nvinfo : EIATTR_KPARAM_INFO
	.align		4
.L_1055:
        /*0008*/ 	.byte	0x04, 0x17
        /*000a*/ 	.short	(.L_1057 - .L_1056)
.L_1056:
        /*000c*/ 	.word	0x00000000
        /*0010*/ 	.short	0x0000
        /*0012*/ 	.short	0x0000
        /*0014*/ 	.byte	0x00, 0xf0, 0xc1, 0x07


	//----- nvinfo : EIATTR_SPARSE_MMA_MASK
	.align		4
.L_1057:
        /*0018*/ 	.byte	0x03, 0x50
        /*001a*/ 	.short	0x0000


	//----- nvinfo : EIATTR_MAXREG_COUNT
	.align		4
        /*001c*/ 	.byte	0x03, 0x1b
        /*001e*/ 	.short	0x00a8


	//----- nvinfo : EIATTR_NUM_BARRIERS
	.align		4
        /*0020*/ 	.byte	0x02, 0x4c
        /*0022*/ 	.byte	0x01
	.zero		1


	//----- nvinfo : EIATTR_ANNOTATIONS
	.align		4
        /*0024*/ 	.byte	0x04, 0x55
        /*0026*/ 	.short	(.L_1059 - .L_1058)


	//   ....[0]....
.L_1058:
        /* <DEDUP_REMOVED lines=8> */


	//----- nvinfo : EIATTR_MERCURY_ISA_VERSION
	.align		4
.L_1059:
        /*0098*/ 	.byte	0x03, 0x5f
        /*009a*/ 	.short	0x0101


	//----- nvinfo : EIATTR_INT_WARP_WIDE_INSTR_OFFSETS
	.align		4
        /*009c*/ 	.byte	0x04, 0x31
        /*009e*/ 	.short	(.L_1061 - .L_1060)


	//   ....[0]....
.L_1060:
        /*00a0*/ 	.word	0x000053b0


	//   ....[1]....
        /*00a4*/ 	.word	0x00006d60


	//----- nvinfo : EIATTR_COOP_GROUP_MASK_REGIDS
	.align		4
.L_1061:
        /*00a8*/ 	.byte	0x04, 0x29
        /*00aa*/ 	.short	(.L_1063 - .L_1062)


	//   ....[0]....
.L_1062:
        /*00ac*/ 	.word	0xffffffff


	//   ....[1]....
        /*00b0*/ 	.word	0xffffffff


	//   ....[2]....
        /*00b4*/ 	.word	0xffffffff


	//   ....[3]....
        /*00b8*/ 	.word	0xffffffff


	//   ....[4]....
        /*00bc*/ 	.word	0xffffffff


	//   ....[5]....
        /*00c0*/ 	.word	0xffffffff


	//   ....[6]....
        /*00c4*/ 	.word	0xffffffff


	//   ....[7]....
        /*00c8*/ 	.word	0xffffffff


	//   ....[8]....
        /*00cc*/ 	.word	0xffffffff


	//   ....[9]....
        /*00d0*/ 	.word	0xffffffff


	//   ....[10]....
        /*00d4*/ 	.word	0xffffffff


	//   ....[11]....
        /*00d8*/ 	.word	0xffffffff


	//   ....[12]....
        /*00dc*/ 	.word	0xffffffff


	//   ....[13]....
        /*00e0*/ 	.word	0xffffffff


	//   ....[14]....
        /*00e4*/ 	.word	0xffffffff


	//   ....[15]....
        /*00e8*/ 	.word	0xffffffff


	//   ....[16]....
        /*00ec*/ 	.word	0xffffffff


	//   ....[17]....
        /*00f0*/ 	.word	0xffffffff


	//   ....[18]....
        /*00f4*/ 	.word	0xffffffff


	//   ....[19]....
        /*00f8*/ 	.word	0xffffffff


	//   ....[20]....
        /*00fc*/ 	.word	0xffffffff


	//   ....[21]....
        /*0100*/ 	.word	0xffffffff


	//   ....[22]....
        /*0104*/ 	.word	0xffffffff


	//   ....[23]....
        /*0108*/ 	.word	0xffffffff


	//   ....[24]....
        /*010c*/ 	.word	0xffffffff


	//   ....[25]....
        /*0110*/ 	.word	0xffffffff


	//   ....[26]....
        /*0114*/ 	.word	0xffffffff


	//   ....[27]....
        /*0118*/ 	.word	0xffffffff


	//   ....[28]....
        /*011c*/ 	.word	0xffffffff


	//   ....[29]....
        /*0120*/ 	.word	0xffffffff


	//   ....[30]....
        /*0124*/ 	.word	0xffffffff


	//   ....[31]....
        /*0128*/ 	.word	0xffffffff


	//   ....[32]....
        /*012c*/ 	.word	0xffffffff


	//   ....[33]....
        /*0130*/ 	.word	0xffffffff


	//   ....[34]....
        /*0134*/ 	.word	0xffffffff


	//   ....[35]....
        /*0138*/ 	.word	0xffffffff


	//   ....[36]....
        /*013c*/ 	.word	0xffffffff


	//   ....[37]....
        /*0140*/ 	.word	0xffffffff


	//   ....[38]....
        /*0144*/ 	.word	0xffffffff


	//   ....[39]....
        /*0148*/ 	.word	0xffffffff


	//   ....[40]....
        /*014c*/ 	.word	0xffffffff


	//   ....[41]....
        /*0150*/ 	.word	0xffffffff


	//   ....[42]....
        /*0154*/ 	.word	0xffffffff


	//   ....[43]....
        /*0158*/ 	.word	0xffffffff


	//   ....[44]....
        /*015c*/ 	.word	0xffffffff


	//   ....[45]....
        /*0160*/ 	.word	0xffffffff


	//   ....[46]....
        /*0164*/ 	.word	0xffffffff


	//   ....[47]....
        /*0168*/ 	.word	0xffffffff


	//   ....[48]....
        /*016c*/ 	.word	0xffffffff


	//   ....[49]....
        /*0170*/ 	.word	0xffffffff


	//   ....[50]....
        /*0174*/ 	.word	0xffffffff


	//   ....[51]....
        /*0178*/ 	.word	0xffffffff


	//   ....[52]....
        /*017c*/ 	.word	0xffffffff


	//   ....[53]....
        /*0180*/ 	.word	0xffffffff


	//   ....[54]....
        /*0184*/ 	.word	0xffffffff


	//   ....[55]....
        /*0188*/ 	.word	0xffffffff


	//   ....[56]....
        /*018c*/ 	.word	0xffffffff


	//   ....[57]....
        /*0190*/ 	.word	0xffffffff


	//   ....[58]....
        /*0194*/ 	.word	0xffffffff


	//   ....[59]....
        /*0198*/ 	.word	0xffffffff


	//   ....[60]....
        /*019c*/ 	.word	0x05000056


	//   ....[61]....
        /*01a0*/ 	.word	0x05000056


	//   ....[62]....
        /*01a4*/ 	.word	0x05000056


	//   ....[63]....
        /*01a8*/ 	.word	0x05000056


	//   ....[64]....
        /*01ac*/ 	.word	0x05000056


	//   ....[65]....
        /*01b0*/ 	.word	0x05000056


	//   ....[66]....
        /*01b4*/ 	.word	0x05000056


	//   ....[67]....
        /*01b8*/ 	.word	0x05000056


	//   ....[68]....
        /*01bc*/ 	.word	0x05000056


	//   ....[69]....
        /*01c0*/ 	.word	0x05000056


	//   ....[70]....
        /*01c4*/ 	.word	0x05000056


	//   ....[71]....
        /*01c8*/ 	.word	0x05000056


	//   ....[72]....
        /*01cc*/ 	.word	0x05000056


	//   ....[73]....
        /*01d0*/ 	.word	0x05000056


	//   ....[74]....
        /*01d4*/ 	.word	0x05000056


	//   ....[75]....
        /*01d8*/ 	.word	0x05000056


	//   ....[76]....
        /*01dc*/ 	.word	0x05000056


	//   ....[77]....
        /*01e0*/ 	.word	0x05000056


	//   ....[78]....
        /*01e4*/ 	.word	0x05000056


	//   ....[79]....
        /*01e8*/ 	.word	0x05000056


	//   ....[80]....
        /*01ec*/ 	.word	0x05000056


	//   ....[81]....
        /*01f0*/ 	.word	0x05000056


	//   ....[82]....
        /*01f4*/ 	.word	0x05000056


	//   ....[83]....
        /*01f8*/ 	.word	0x05000056


	//   ....[84]....
        /*01fc*/ 	.word	0x05000056


	//   ....[85]....
        /*0200*/ 	.word	0x05000056


	//   ....[86]....
        /*0204*/ 	.word	0x05000056


	//   ....[87]....
        /*0208*/ 	.word	0x05000056


	//   ....[88]....
        /*020c*/ 	.word	0x05000056


	//   ....[89]....
        /*0210*/ 	.word	0x05000056


	//   ....[90]....
        /*0214*/ 	.word	0x05000056


	//   ....[91]....
        /*0218*/ 	.word	0x05000056


	//----- nvinfo : EIATTR_COOP_GROUP_INSTR_OFFSETS
	.align		4
.L_1063:
        /*021c*/ 	.byte	0x04, 0x28
        /*021e*/ 	.short	(.L_1065 - .L_1064)


	//   ....[0]....
.L_1064:
        /*0220*/ 	.word	0x00001110


	//   ....[1]....
        /*0224*/ 	.word	0x000016a0


	//   ....[2]....
        /*0228*/ 	.word	0x00001c20


	//   ....[3]....
        /*022c*/ 	.word	0x00004660


	//   ....[4]....
        /*0230*/ 	.word	0x00004d40


	//   ....[5]....
        /*0234*/ 	.word	0x00005640


	//   ....[6]....
        /*0238*/ 	.word	0x00005f20


	//   ....[7]....
        /*023c*/ 	.word	0x000071f0


	//   ....[8]....
        /*0240*/ 	.word	0x00007200


	//   ....[9]....
        /*0244*/ 	.word	0x00007240


	//   ....[10]....
        /*0248*/ 	.word	0x00007250


	//   ....[11]....
        /*024c*/ 	.word	0x00007290


	//   ....[12]....
        /*0250*/ 	.word	0x000072a0


	//   ....[13]....
        /*0254*/ 	.word	0x000072e0


	//   ....[14]....
        /*0258*/ 	.word	0x000072f0


	//   ....[15]....
        /*025c*/ 	.word	0x00007330


	//   ....[16]....
        /*0260*/ 	.word	0x00007340


	//   ....[17]....
        /*0264*/ 	.word	0x00007400


	//   ....[18]....
        /*0268*/ 	.word	0x00007410


	//   ....[19]....
        /*026c*/ 	.word	0x00007420


	//   ....[20]....
        /*0270*/ 	.word	0x00007430


	//   ....[21]....
        /*0274*/ 	.word	0x00007980


	//   ....[22]....
        /*0278*/ 	.word	0x000079b0


	//   ....[23]....
        /*027c*/ 	.word	0x00007a10


	//   ....[24]....
        /*0280*/ 	.word	0x00007a30


	//   ....[25]....
        /*0284*/ 	.word	0x00007a80


	//   ....[26]....
        /*0288*/ 	.word	0x00007aa0


	//   ....[27]....
        /*028c*/ 	.word	0x00007af0


	//   ....[28]....
        /*0290*/ 	.word	0x00007b00


	//   ....[29]....
        /*0294*/ 	.word	0x00007b50


	//   ....[30]....
        /*0298*/ 	.word	0x00007b60


	//   ....[31]....
        /*029c*/ 	.word	0x00007bb0


	//   ....[32]....
        /*02a0*/ 	.word	0x00007bc0


	//   ....[33]....
        /*02a4*/ 	.word	0x00007bd0


	//   ....[34]....
        /*02a8*/ 	.word	0x00007be0


	//   ....[35]....
        /*02ac*/ 	.word	0x00007c10


	//   ....[36]....
        /*02b0*/ 	.word	0x00007c20


	//   ....[37]....
        /*02b4*/ 	.word	0x00008240


	//   ....[38]....
        /*02b8*/ 	.word	0x00008340


	//   ....[39]....
        /*02bc*/ 	.word	0x000083f0


	//   ....[40]....
        /*02c0*/ 	.word	0x00008410


	//   ....[41]....
        /*02c4*/ 	.word	0x00008440


	//   ....[42]....
        /*02c8*/ 	.word	0x00008470


	//   ....[43]....
        /*02cc*/ 	.word	0x00008530


	//   ....[44]....
        /*02d0*/ 	.word	0x00008610


	//   ....[45]....
        /*02d4*/ 	.word	0x00008700


	//   ....[46]....
        /*02d8*/ 	.word	0x000088c0


	//   ....[47]....
        /*02dc*/ 	.word	0x00009130


	//   ....[48]....
        /*02e0*/ 	.word	0x00009810


	//   ....[49]....
        /*02e4*/ 	.word	0x00009f80


	//   ....[50]....
        /*02e8*/ 	.word	0x0000a5f0


	//   ....[51]....
        /*02ec*/ 	.word	0x0000a610


	//   ....[52]....
        /*02f0*/ 	.word	0x0000a640


	//   ....[53]....
        /*02f4*/ 	.word	0x0000a680


	//   ....[54]....
        /*02f8*/ 	.word	0x0000a6a0


	//   ....[55]....
        /*02fc*/ 	.word	0x0000a8b0


	//   ....[56]....
        /*0300*/ 	.word	0x0000a8d0


	//   ....[57]....
        /*0304*/ 	.word	0x0000a900


	//   ....[58]....
        /*0308*/ 	.word	0x0000a940


	//   ....[59]....
        /*030c*/ 	.word	0x0000a960


	//   ....[60]....
        /*0310*/ 	.word	0x0000b0b0


	//   ....[61]....
        /*0314*/ 	.word	0x0000b110


	//   ....[62]....
        /*0318*/ 	.word	0x0000b1a0


	//   ....[63]....
        /*031c*/ 	.word	0x0000b200


	//   ....[64]....
        /*0320*/ 	.word	0x0000b290


	//   ....[65]....
        /*0324*/ 	.word	0x0000b2f0


	//   ....[66]....
        /*0328*/ 	.word	0x0000b380


	//   ....[67]....
        /*032c*/ 	.word	0x0000b3e0


	//   ....[68]....
        /*0330*/ 	.word	0x0000b470


	//   ....[69]....
        /*0334*/ 	.word	0x0000b4d0


	//   ....[70]....
        /*0338*/ 	.word	0x0000b560


	//   ....[71]....
        /*033c*/ 	.word	0x0000b600


	//   ....[72]....
        /*0340*/ 	.word	0x0000b6a0


	//   ....[73]....
        /*0344*/ 	.word	0x0000b740


	//   ....[74]....
        /*0348*/ 	.word	0x0000b7b0


	//   ....[75]....
        /*034c*/ 	.word	0x0000b800


	//   ....[76]....
        /*0350*/ 	.word	0x0000b8b0


	//   ....[77]....
        /*0354*/ 	.word	0x0000b920


	//   ....[78]....
        /*0358*/ 	.word	0x0000b9e0


	//   ....[79]....
        /*035c*/ 	.word	0x0000ba30


	//   ....[80]....
        /*0360*/ 	.word	0x0000bad0


	//   ....[81]....
        /*0364*/ 	.word	0x0000bb20


	//   ....[82]....
        /*0368*/ 	.word	0x0000bbb0


	//   ....[83]....
        /*036c*/ 	.word	0x0000bc00


	//   ....[84]....
        /*0370*/ 	.word	0x0000bc90


	//   ....[85]....
        /*0374*/ 	.word	0x0000bce0


	//   ....[86]....
        /*0378*/ 	.word	0x0000bd80


	//   ....[87]....
        /*037c*/ 	.word	0x0000bdd0


	//   ....[88]....
        /*0380*/ 	.word	0x0000be50


	//   ....[89]....
        /*0384*/ 	.word	0x0000bea0


	//   ....[90]....
        /*0388*/ 	.word	0x0000bf00


	//   ....[91]....
        /*038c*/ 	.word	0x0000bf50


	//----- nvinfo : EIATTR_VRC_CTA_INIT_COUNT
	.align		4
.L_1065:
        /*0390*/ 	.byte	0x02, 0x4a
	.zero		1
	.zero		1


	//----- nvinfo : EIATTR_EXIT_INSTR_OFFSETS
	.align		4
        /*0394*/ 	.byte	0x04, 0x1c
        /*0396*/ 	.short	(.L_1067 - .L_1066)


	//   ....[0]....
.L_1066:
        /*0398*/ 	.word	0x0000aaa0


	//   ....[1]....
        /*039c*/ 	.word	0x0000b050


	//----- nvinfo : EIATTR_MAX_THREADS
	.align		4
.L_1067:
        /*03a0*/ 	.byte	0x04, 0x05
        /*03a2*/ 	.short	(.L_1069 - .L_1068)
.L_1068:
        /*03a4*/ 	.word	0x00000080
        /*03a8*/ 	.word	0x00000001
        /*03ac*/ 	.word	0x00000001


	//----- nvinfo : EIATTR_CRS_STACK_SIZE
	.align		4
.L_1069:
        /*03b0*/ 	.byte	0x04, 0x1e
        /*03b2*/ 	.short	(.L_1071 - .L_1070)
.L_1070:
        /*03b4*/ 	.word	0x00000000


	//----- nvinfo : EIATTR_CBANK_PARAM_SIZE
	.align		4
.L_1071:
        /*03b8*/ 	.byte	0x03, 0x19
        /*03ba*/ 	.short	0x01f0


	//----- nvinfo : EIATTR_PARAM_CBANK
	.align		4
        /*03bc*/ 	.byte	0x04, 0x0a
        /*03be*/ 	.short	(.L_1073 - .L_1072)
	.align		4
.L_1072:
        /*03c0*/ 	.word	index@(.nv.constant0._Z25selective_scan_bwd_kernelI32Selective_Scan_bwd_kernel_traitsILi128ELi16ELb0ELb0ELb0ELb1ELb1EffEEv12SSMParamsBwd)
        /*03c4*/ 	.short	0x0380
        /*03c6*/ 	.short	0x01f0


	//----- nvinfo : EIATTR_SW_WAR
	.align		4
.L_1073:
        /*03c8*/ 	.byte	0x04, 0x36
        /*03ca*/ 	.short	(.L_1075 - .L_1074)
.L_1074:
        /*03cc*/ 	.word	0x00000008
.L_1075:


//--------------------- .nv.info._Z25selective_scan_bwd_kernelI32Selective_Scan_bwd_kernel_traitsILi128ELi16ELb0ELb0ELb1ELb0ELb0EffEEv12SSMParamsBwd --------------------------
	.section	.nv.info._Z25selective_scan_bwd_kernelI32Selective_Scan_bwd_kernel_traitsILi128ELi16ELb0ELb0ELb1ELb0ELb0EffEEv12SSMParamsBwd,"",@"SHT_CUDA_INFO"
	.sectionflags	@""
	.align	4


	//----- nvinfo : EIATTR_CUDA_API_VERSION
	.align		4
        /*0000*/ 	.byte	0x04, 0x37
        /*0002*/ 	.short	(.L_1077 - .L_1076)
.L_1076:
        /*0004*/ 	.word	0x00000082


	//----- nvinfo : EIATTR_KPARAM_INFO
	.align		4
.L_1077:
        /*0008*/ 	.byte	0x04, 0x17
        /*000a*/ 	.short	(.L_1079 - .L_1078)
.L_1078:
        /*000c*/ 	.word	0x00000000
        /*0010*/ 	.short	0x0000
        /*0012*/ 	.short	0x0000
        /*0014*/ 	.byte	0x00, 0xf0, 0xc1, 0x07


	//----- nvinfo : EIATTR_SPARSE_MMA_MASK
	.align		4
.L_1079:
        /*0018*/ 	.byte	0x03, 0x50
        /*001a*/ 	.short	0x0000


	//----- nvinfo : EIATTR_MAXREG_COUNT
	.align		4
        /*001c*/ 	.byte	0x03, 0x1b
        /*001e*/ 	.short	0x00a8


	//----- nvinfo : EIATTR_NUM_BARRIERS
	.align		4
        /*0020*/ 	.byte	0x02, 0x4c
        /*0022*/ 	.byte	0x01
	.zero		1


	//----- nvinfo : EIATTR_ANNOTATIONS
	.align		4
        /*0024*/ 	.byte	0x04, 0x55
        /*0026*/ 	.short	(.L_1081 - .L_1080)


	//   ....[0]....
.L_1080:
        /*0028*/ 	.word	0x00000001
        /*002c*/ 	.byte	0x00, 0x02, 0x00, 0x00, 0x01, 0x00, 0x00, 0x00, 0x60, 0x02, 0x00, 0x00, 0x01, 0x00, 0x00, 0x00
        /* <DEDUP_REMOVED lines=83> */
        /*056c*/ 	.byte	0x20, 0x79, 0x00, 0x00, 0x01, 0x00, 0x00, 0x00, 0xd0, 0x7b, 0x00, 0x00


	//----- nvinfo : EIATTR_MERCURY_ISA_VERSION
	.align		4
.L_1081:
        /*0578*/ 	.byte	0x03, 0x5f
        /*057a*/ 	.short	0x0101


	//----- nvinfo : EIATTR_INT_WARP_WIDE_INSTR_OFFSETS
	.align		4
        /*057c*/ 	.byte	0x04, 0x31
        /*057e*/ 	.short	(.L_1083 - .L_1082)


	//   ....[0]....
.L_1082:
        /*0580*/ 	.word	0x000042f0


	//   ....[1]....
        /*0584*/ 	.word	0x00004b80


	//----- nvinfo : EIATTR_COOP_GROUP_MASK_REGIDS
	.align		4
.L_1083:
        /*0588*/ 	.byte	0x04, 0x29
        /*058a*/ 	.short	(.L_1085 - .L_1084)


	//   ....[0]....
.L_1084:
        /*058c*/ 	.word	0xffffffff


	//   ....[1]....
        /*0590*/ 	.word	0xffffffff


	//   ....[2]....
        /*0594*/ 	.word	0xffffffff


	//   ....[3]....
        /*0598*/ 	.word	0xffffffff


	//   ....[4]....
        /*059c*/ 	.word	0xffffffff


	//   ....[5]....
        /*05a0*/ 	.word	0xffffffff


	//   ....[6]....
        /*05a4*/ 	.word	0xffffffff


	//   ....[7]....
        /*05a8*/ 	.word	0xffffffff


	//   ....[8]....
        /*05ac*/ 	.word	0xffffffff


	//   ....[9]....
        /*05b0*/ 	.word	0xffffffff


	//   ....[10]....
        /*05b4*/ 	.word	0xffffffff


	//   ....[11]....
        /*05b8*/ 	.word	0xffffffff


	//   ....[12]....
        /*05bc*/ 	.word	0xffffffff


	//   ....[13]....
        /*05c0*/ 	.word	0xffffffff


	//   ....[14]....
        /*05c4*/ 	.word	0xffffffff


	//   ....[15]....
        /*05c8*/ 	.word	0xffffffff


	//   ....[16]....
        /*05cc*/ 	.word	0xffffffff


	//   ....[17]....
        /*05d0*/ 	.word	0xffffffff


	//   ....[18]....
        /*05d4*/ 	.word	0xffffffff


	//   ....[19]....
        /*05d8*/ 	.word	0xffffffff


	//   ....[20]....
        /*05dc*/ 	.word	0xffffffff


	//   ....[21]....
        /*05e0*/ 	.word	0xffffffff


	//   ....[22]....
        /*05e4*/ 	.word	0xffffffff


	//   ....[23]....
        /*05e8*/ 	.word	0xffffffff


	//   ....[24]....
        /*05ec*/ 	.word	0xffffffff


	//   ....[25]....
        /*05f0*/ 	.word	0xffffffff


	//   ....[26]....
        /*05f4*/ 	.word	0xffffffff


	//   ....[27]....
        /*05f8*/ 	.word	0xffffffff


	//   ....[28]....
        /*05fc*/ 	.word	0xffffffff


	//   ....[29]....
        /*0600*/ 	.word	0xffffffff


	//   ....[30]....
        /*0604*/ 	.word	0xffffffff


	//   ....[31]....
        /*0608*/ 	.word	0xffffffff


	//   ....[32]....
        /*060c*/ 	.word	0xffffffff


	//   ....[33]....
        /*0610*/ 	.word	0xffffffff


	//   ....[34]....
        /*0614*/ 	.word	0xffffffff


	//   ....[35]....
        /*0618*/ 	.word	0xffffffff


	//   ....[36]....
        /*061c*/ 	.word	0xffffffff


	//   ....[37]....
        /*0620*/ 	.word	0xffffffff


	//   ....[38]....
        /*0624*/ 	.word	0xffffffff


	//   ....[39]....
        /*0628*/ 	.word	0xffffffff


	//   ....[40]....
        /*062c*/ 	.word	0xffffffff


	//   ....[41]....
        /*0630*/ 	.word	0xffffffff


	//   ....[42]....
        /*0634*/ 	.word	0xffffffff


	//   ....[43]....
        /*0638*/ 	.word	0xffffffff


	//   ....[44]....
        /*063c*/ 	.word	0xffffffff


	//   ....[45]....
        /*0640*/ 	.word	0xffffffff


	//   ....[46]....
        /*0644*/ 	.word	0xffffffff


	//   ....[47]....
        /*0648*/ 	.word	0xffffffff


	//   ....[48]....
        /*064c*/ 	.word	0xffffffff


	//   ....[49]....
        /*0650*/ 	.word	0xffffffff


	//   ....[50]....
        /*0654*/ 	.word	0xffffffff


	//   ....[51]....
        /*0658*/ 	.word	0xffffffff


	//   ....[52]....
        /*065c*/ 	.word	0xffffffff


	//   ....[53]....
        /*0660*/ 	.word	0xffffffff


	//   ....[54]....
        /*0664*/ 	.word	0xffffffff


	//   ....[55]....
        /*0668*/ 	.word	0xffffffff


	//   ....[56]....
        /*066c*/ 	.word	0x05000098


	//   ....[57]....
        /*0670*/ 	.word	0x05000098


	//   ....[58]....
        /*0674*/ 	.word	0x05000098


	//   ....[59]....
        /*0678*/ 	.word	0x05000098


	//   ....[60]....
        /*067c*/ 	.word	0x05000098


	//   ....[61]....
        /*0680*/ 	.word	0x05000098


	//   ....[62]....
        /*0684*/ 	.word	0x05000098


	//   ....[63]....
        /*0688*/ 	.word	0x05000098


	//   ....[64]....
        /*068c*/ 	.word	0x05000098


	//   ....[65]....
        /*0690*/ 	.word	0x05000098


	//   ....[66]....
        /*0694*/ 	.word	0x05000098


	//   ....[67]....
        /*0698*/ 	.word	0x05000098


	//   ....[68]....
        /*069c*/ 	.word	0x05000098


	//   ....[69]....
        /*06a0*/ 	.word	0x05000098


	//   ....[70]....
        /*06a4*/ 	.word	0x05000098


	//   ....[71]....
        /*06a8*/ 	.word	0x05000098


	//   ....[72]....
        /*06ac*/ 	.word	0x05000098


	//   ....[73]....
        /*06b0*/ 	.word	0x05000098


	//   ....[74]....
        /*06b4*/ 	.word	0x05000098


	//   ....[75]....
        /*06b8*/ 	.word	0x05000098


	//   ....[76]....
        /*06bc*/ 	.word	0x05000098


	//   ....[77]....
        /*06c0*/ 	.word	0x05000098


	//   ....[78]....
        /*06c4*/ 	.word	0x05000098


	//   ....[79]....
        /*06c8*/ 	.word	0x05000098


	//   ....[80]....
        /*06cc*/ 	.word	0x05000098


	//   ....[81]....
        /*06d0*/ 	.word	0x05000098


	//   ....[82]....
        /*06d4*/ 	.word	0x05000098


	//   ....[83]....
        /*06d8*/ 	.word	0x05000098


	//   ....[84]....
        /*06dc*/ 	.word	0x05000098


	//   ....[85]....
        /*06e0*/ 	.word	0x05000098


	//   ....[86]....
        /*06e4*/ 	.word	0x05000098


	//   ....[87]....
        /*06e8*/ 	.word	0x05000098


	//----- nvinfo : EIATTR_COOP_GROUP_INSTR_OFFSETS
	.align		4
.L_1085:
        /*06ec*/ 	.byte	0x04, 0x28
        /*06ee*/ 	.short	(.L_1087 - .L_1086)


	//   ....[0]....
.L_1086:
        /*06f0*/ 	.word	0x00001550


	//   ....[1]....
        /*06f4*/ 	.word	0x00001ba0


	//   ....[2]....
        /*06f8*/ 	.word	0x00002120


	//   ....[3]....
        /*06fc*/ 	.word	0x00003360


	//   ....[4]....
        /*0700*/ 	.word	0x00003c40


	//   ....[5]....
        /*0704*/ 	.word	0x00003c50


	//   ....[6]....
        /*0708*/ 	.word	0x00003c90


	//   ....[7]....
        /*070c*/ 	.word	0x00003ca0


	//   ....[8]....
        /*0710*/ 	.word	0x00003ce0


	//   ....[9]....
        /*0714*/ 	.word	0x00003cf0


	//   ....[10]....
        /*0718*/ 	.word	0x00003d30


	//   ....[11]....
        /*071c*/ 	.word	0x00003d40


	//   ....[12]....
        /*0720*/ 	.word	0x00003d80


	//   ....[13]....
        /*0724*/ 	.word	0x00003d90


	//   ....[14]....
        /*0728*/ 	.word	0x00003e40


	//   ....[15]....
        /*072c*/ 	.word	0x00003e50


	//   ....[16]....
        /*0730*/ 	.word	0x00003e60


	//   ....[17]....
        /*0734*/ 	.word	0x00003e70


	//   ....[18]....
        /*0738*/ 	.word	0x00004610


	//   ....[19]....
        /*073c*/ 	.word	0x00004640


	//   ....[20]....
        /*0740*/ 	.word	0x000046c0


	//   ....[21]....
        /*0744*/ 	.word	0x000046d0


	//   ....[22]....
        /*0748*/ 	.word	0x00004720


	//   ....[23]....
        /*074c*/ 	.word	0x00004730


	//   ....[24]....
        /*0750*/ 	.word	0x00004780


	//   ....[25]....
        /*0754*/ 	.word	0x00004790


	//   ....[26]....
        /*0758*/ 	.word	0x000047e0


	//   ....[27]....
        /*075c*/ 	.word	0x000047f0


	//   ....[28]....
        /*0760*/ 	.word	0x00004840


	//   ....[29]....
        /*0764*/ 	.word	0x00004850


	//   ....[30]....
        /*0768*/ 	.word	0x00004860


	//   ....[31]....
        /*076c*/ 	.word	0x00004870


	//   ....[32]....
        /*0770*/ 	.word	0x000048a0


	//   ....[33]....
        /*0774*/ 	.word	0x000048b0


	//   ....[34]....
        /*0778*/ 	.word	0x00006270


	//   ....[35]....
        /*077c*/ 	.word	0x000062b0


	//   ....[36]....
        /*0780*/ 	.word	0x000064e0


	//   ....[37]....
        /*0784*/ 	.word	0x000064f0


	//   ....[38]....
        /*0788*/ 	.word	0x00006520


	//   ....[39]....
        /*078c*/ 	.word	0x00006540


	//   ....[40]....
        /*0790*/ 	.word	0x00006570


	//   ....[41]....
        /*0794*/ 	.word	0x00006590


	//   ....[42]....
        /*0798*/ 	.word	0x000065c0


	//   ....[43]....
        /*079c*/ 	.word	0x000065e0


	//   ....[44]....
        /*07a0*/ 	.word	0x00006dc0


	//   ....[45]....
        /*07a4*/ 	.word	0x00007310


	//   ....[46]....
        /*07a8*/ 	.word	0x000079a0


	//   ....[47]....
        /*07ac*/ 	.word	0x000079c0


	//   ....[48]....
        /*07b0*/ 	.word	0x000079f0


	//   ....[49]....
        /*07b4*/ 	.word	0x00007a30


	//   ....[50]....
        /*07b8*/ 	.word	0x00007a50


	//   ....[51]....
        /*07bc*/ 	.word	0x00007c60


	//   ....[52]....
        /*07c0*/ 	.word	0x00007c80


	//   ....[53]....
        /*07c4*/ 	.word	0x00007cb0


	//   ....[54]....
        /*07c8*/ 	.word	0x00007cf0


	//   ....[55]....
        /*07cc*/ 	.word	0x00007d10


	//   ....[56]....
        /*07d0*/ 	.word	0x00008180


	//   ....[57]....
        /*07d4*/ 	.word	0x000081d0


	//   ....[58]....
        /*07d8*/ 	.word	0x00008270


	//   ....[59]....
        /*07dc*/ 	.word	0x000082c0


	//   ....[60]....
        /*07e0*/ 	.word	0x00008360


	//   ....[61]....
        /*07e4*/ 	.word	0x000083b0


	//   ....[62]....
        /*07e8*/ 	.word	0x00008450


	//   ....[63]....
        /*07ec*/ 	.word	0x000084a0


	//   ....[64]....
        /*07f0*/ 	.word	0x00008540


	//   ....[65]....
        /*07f4*/ 	.word	0x00008590


	//   ....[66]....
        /*07f8*/ 	.word	0x00008630


	//   ....[67]....
        /*07fc*/ 	.word	0x000086d0


	//   ....[68]....
        /*0800*/ 	.word	0x00008770


	//   ....[69]....
        /*0804*/ 	.word	0x00008810


	//   ....[70]....
        /*0808*/ 	.word	0x00008860


	//   ....[71]....
        /*080c*/ 	.word	0x000088c0


	//   ....[72]....
        /*0810*/ 	.word	0x00008970


	//   ....[73]....
        /*0814*/ 	.word	0x000089e0


	//   ....[74]....
        /*0818*/ 	.word	0x00008a80


	//   ....[75]....
        /*081c*/ 	.word	0x00008ae0


	//   ....[76]....
        /*0820*/ 	.word	0x00008b70


	//   ....[77]....
        /*0824*/ 	.word	0x00008bd0


	//   ....[78]....
        /*0828*/ 	.word	0x00008c60


	//   ....[79]....
        /*082c*/ 	.word	0x00008cc0


	//   ....[80]....
        /*0830*/ 	.word	0x00008d50


	//   ....[81]....
        /*0834*/ 	.word	0x00008db0


	//   ....[82]....
        /*0838*/ 	.word	0x00008e50


	//   ....[83]....
        /*083c*/ 	.word	0x00008ea0


	//   ....[84]....
        /*0840*/ 	.word	0x00008f40


	//   ....[85]....
        /*0844*/ 	.word	0x00008f90


	//   ....[86]....
        /*0848*/ 	.word	0x00008ff0


	//   ....[87]....
        /*084c*/ 	.word	0x00009050


	//----- nvinfo : EIATTR_VRC_CTA_INIT_COUNT
	.align		4
.L_1087:
        /*0850*/ 	.byte	0x02, 0x4a
	.zero		1
	.zero		1


	//----- nvinfo : EIATTR_EXIT_INSTR_OFFSETS
	.align		4
        /*0854*/ 	.byte	0x04, 0x1c
        /*0856*/ 	.short	(.L_1089 - .L_1088)


	//   ....[0]....
.L_1088:
        /*0858*/ 	.word	0x00007e50


	//   ....[1]....
        /*085c*/ 	.word	0x00008120


	//----- nvinfo : EIATTR_MAX_THREADS
	.align		4
.L_1089:
        /*0860*/ 	.byte	0x04, 0x05
        /*0862*/ 	.short	(.L_1091 - .L_1090)
.L_1090:
        /*0864*/ 	.word	0x00000080
        /*0868*/ 	.word	0x00000001
        /*086c*/ 	.word	0x00000001


	//----- nvinfo : EIATTR_CRS_STACK_SIZE
	.align		4
.L_1091:
        /*0870*/ 	.byte	0x04, 0x1e
        /*0872*/ 	.short	(.L_1093 - .L_1092)
.L_1092:
        /*0874*/ 	.word	0x00000000


	//----- nvinfo : EIATTR_CBANK_PARAM_SIZE
	.align		4
.L_1093:
        /*0878*/ 	.byte	0x03, 0x19
        /*087a*/ 	.short	0x01f0


	//----- nvinfo : EIATTR_PARAM_CBANK
	.align		4
        /*087c*/ 	.byte	0x04, 0x0a
        /*087e*/ 	.short	(.L_1095 - .L_1094)
	.align		4
.L_1094:
        /*0880*/ 	.word	index@(.nv.constant0._Z25selective_scan_bwd_kernelI32Selective_Scan_bwd_kernel_traitsILi128ELi16ELb0ELb0ELb1ELb0ELb0EffEEv12SSMParamsBwd)
        /*0884*/ 	.short	0x0380
        /*0886*/ 	.short	0x01f0


	//----- nvinfo : EIATTR_SW_WAR
	.align		4
.L_1095:
        /*0888*/ 	.byte	0x04, 0x36
        /*088a*/ 	.short	(.L_1097 - .L_1096)
.L_1096:
        /*088c*/ 	.word	0x00000008
.L_1097:


//--------------------- .nv.info._Z25selective_scan_bwd_kernelI32Selective_Scan_bwd_kernel_traitsILi128ELi16ELb0ELb0ELb1ELb0ELb1EffEEv12SSMParamsBwd --------------------------
	.section	.nv.info._Z25selective_scan_bwd_kernelI32Selective_Scan_bwd_kernel_traitsILi128ELi16ELb0ELb0ELb1ELb0ELb1EffEEv12SSMParamsBwd,"",@"SHT_CUDA_INFO"
	.sectionflags	@""
	.align	4


	//----- nvinfo : EIATTR_CUDA_API_VERSION
	.align		4
        /*0000*/ 	.byte	0x04, 0x37
        /*0002*/ 	.short	(.L_1099 - .L_1098)
.L_1098:
        /*0004*/ 	.word	0x00000082


	//----- nvinfo : EIATTR_KPARAM_INFO
	.align		4
.L_1099:
        /*0008*/ 	.byte	0x04, 0x17
        /*000a*/ 	.short	(.L_1101 - .L_1100)
.L_1100:
        /*000c*/ 	.word	0x00000000
        /*0010*/ 	.short	0x0000
        /*0012*/ 	.short	0x0000
        /*0014*/ 	.byte	0x00, 0xf0, 0xc1, 0x07


	//----- nvinfo : EIATTR_SPARSE_MMA_MASK
	.align		4
.L_1101:
        /*0018*/ 	.byte	0x03, 0x50
        /*001a*/ 	.short	0x0000


	//----- nvinfo : EIATTR_MAXREG_COUNT
	.align		4
        /*001c*/ 	.byte	0x03, 0x1b
        /*001e*/ 	.short	0x00a8


	//----- nvinfo : EIATTR_NUM_BARRIERS
	.align		4
        /*0020*/ 	.byte	0x02, 0x4c
        /*0022*/ 	.byte	0x01
	.zero		1


	//----- nvinfo : EIATTR_ANNOTATIONS
	.align		4
        /*0024*/ 	.byte	0x04, 0x55
        /*0026*/ 	.short	(.L_1103 - .L_1102)


	//   ....[0]....
.L_1102:
        /* <DEDUP_REMOVED lines=87> */


	//----- nvinfo : EIATTR_MERCURY_ISA_VERSION
	.align		4
.L_1103:
        /*0588*/ 	.byte	0x03, 0x5f
        /*058a*/ 	.short	0x0101


	//----- nvinfo : EIATTR_INT_WARP_WIDE_INSTR_OFFSETS
	.align		4
        /*058c*/ 	.byte	0x04, 0x31
        /*058e*/ 	.short	(.L_1105 - .L_1104)


	//   ....[0]....
.L_1104:
        /*0590*/ 	.word	0x00004110


	//   ....[1]....
        /*0594*/ 	.word	0x00006690


	//   ....[2]....
        /*0598*/ 	.word	0x00006da0


	//----- nvinfo : EIATTR_COOP_GROUP_MASK_REGIDS
	.align		4
.L_1105:
        /*059c*/ 	.byte	0x04, 0x29
        /*059e*/ 	.short	(.L_1107 - .L_1106)


	//   ....[0]....
.L_1106:
        /*05a0*/ 	.word	0xffffffff


	//   ....[1]....
        /*05a4*/ 	.word	0xffffffff


	//   ....[2]....
        /*05a8*/ 	.word	0xffffffff


	//   ....[3]....
        /*05ac*/ 	.word	0xffffffff


	//   ....[4]....
        /*05b0*/ 	.word	0xffffffff


	//   ....[5]....
        /*05b4*/ 	.word	0xffffffff


	//   ....[6]....
        /*05b8*/ 	.word	0xffffffff


	//   ....[7]....
        /*05bc*/ 	.word	0xffffffff


	//   ....[8]....
        /*05c0*/ 	.word	0xffffffff


	//   ....[9]....
        /*05c4*/ 	.word	0xffffffff


	//   ....[10]....
        /*05c8*/ 	.word	0xffffffff


	//   ....[11]....
        /*05cc*/ 	.word	0xffffffff


	//   ....[12]....
        /*05d0*/ 	.word	0xffffffff


	//   ....[13]....
        /*05d4*/ 	.word	0xffffffff


	//   ....[14]....
        /*05d8*/ 	.word	0xffffffff


	//   ....[15]....
        /*05dc*/ 	.word	0xffffffff


	//   ....[16]....
        /*05e0*/ 	.word	0xffffffff


	//   ....[17]....
        /*05e4*/ 	.word	0xffffffff


	//   ....[18]....
        /*05e8*/ 	.word	0xffffffff


	//   ....[19]....
        /*05ec*/ 	.word	0xffffffff


	//   ....[20]....
        /*05f0*/ 	.word	0xffffffff


	//   ....[21]....
        /*05f4*/ 	.word	0xffffffff


	//   ....[22]....
        /*05f8*/ 	.word	0xffffffff


	//   ....[23]....
        /*05fc*/ 	.word	0xffffffff


	//   ....[24]....
        /*0600*/ 	.word	0xffffffff


	//   ....[25]....
        /*0604*/ 	.word	0xffffffff


	//   ....[26]....
        /*0608*/ 	.word	0xffffffff


	//   ....[27]....
        /*060c*/ 	.word	0xffffffff


	//   ....[28]....
        /*0610*/ 	.word	0xffffffff


	//   ....[29]....
        /*0614*/ 	.word	0xffffffff


	//   ....[30]....
        /*0618*/ 	.word	0xffffffff


	//   ....[31]....
        /*061c*/ 	.word	0xffffffff


	//   ....[32]....
        /*0620*/ 	.word	0xffffffff


	//   ....[33]....
        /*0624*/ 	.word	0xffffffff


	//   ....[34]....
        /*0628*/ 	.word	0xffffffff


	//   ....[35]....
        /*062c*/ 	.word	0xffffffff


	//   ....[36]....
        /*0630*/ 	.word	0xffffffff


	//   ....[37]....
        /*0634*/ 	.word	0xffffffff


	//   ....[38]....
        /*0638*/ 	.word	0xffffffff


	//   ....[39]....
        /*063c*/ 	.word	0xffffffff


	//   ....[40]....
        /*0640*/ 	.word	0xffffffff


	//   ....[41]....
        /*0644*/ 	.word	0xffffffff


	//   ....[42]....
        /*0648*/ 	.word	0xffffffff


	//   ....[43]....
        /*064c*/ 	.word	0xffffffff


	//   ....[44]....
        /*0650*/ 	.word	0xffffffff


	//   ....[45]....
        /*0654*/ 	.word	0xffffffff


	//   ....[46]....
        /*0658*/ 	.word	0xffffffff


	//   ....[47]....
        /*065c*/ 	.word	0xffffffff


	//   ....[48]....
        /*0660*/ 	.word	0xffffffff


	//   ....[49]....
        /*0664*/ 	.word	0xffffffff


	//   ....[50]....
        /*0668*/ 	.word	0xffffffff


	//   ....[51]....
        /*066c*/ 	.word	0xffffffff


	//   ....[52]....
        /*0670*/ 	.word	0xffffffff


	//   ....[53]....
        /*0674*/ 	.word	0xffffffff


	//   ....[54]....
        /*0678*/ 	.word	0xffffffff


	//   ....[55]....
        /*067c*/ 	.word	0xffffffff


	//   ....[56]....
        /*0680*/ 	.word	0xffffffff


	//   ....[57]....
        /*0684*/ 	.word	0xffffffff


	//   ....[58]....
        /*0688*/ 	.word	0xffffffff


	//   ....[59]....
        /*068c*/ 	.word	0xffffffff


	//   ....[60]....
        /*0690*/ 	.word	0x05000098


	//   ....[61]....
        /*0694*/ 	.word	0x05000098


	//   ....[62]....
        /*0698*/ 	.word	0x05000098


	//   ....[63]....
        /*069c*/ 	.word	0x05000098


	//   ....[64]....
        /*06a0*/ 	.word	0x05000098


	//   ....[65]....
        /*06a4*/ 	.word	0x05000098


	//   ....[66]....
        /*06a8*/ 	.word	0x05000098


	//   ....[67]....
        /*06ac*/ 	.word	0x05000098


	//   ....[68]....
        /*06b0*/ 	.word	0x05000098


	//   ....[69]....
        /*06b4*/ 	.word	0x05000098


	//   ....[70]....
        /*06b8*/ 	.word	0x05000098


	//   ....[71]....
        /*06bc*/ 	.word	0x05000098


	//   ....[72]....
        /*06c0*/ 	.word	0x05000098


	//   ....[73]....
        /*06c4*/ 	.word	0x05000098


	//   ....[74]....
        /*06c8*/ 	.word	0x05000098


	//   ....[75]....
        /*06cc*/ 	.word	0x05000098


	//   ....[76]....
        /*06d0*/ 	.word	0x05000098


	//   ....[77]....
        /*06d4*/ 	.word	0x05000098


	//   ....[78]....
        /*06d8*/ 	.word	0x05000098


	//   ....[79]....
        /*06dc*/ 	.word	0x05000098


	//   ....[80]....
        /*06e0*/ 	.word	0x05000098


	//   ....[81]....
        /*06e4*/ 	.word	0x05000098


	//   ....[82]....
        /*06e8*/ 	.word	0x05000098


	//   ....[83]....
        /*06ec*/ 	.word	0x05000098


	//   ....[84]....
        /*06f0*/ 	.word	0x05000098


	//   ....[85]....
        /*06f4*/ 	.word	0x05000098


	//   ....[86]....
        /*06f8*/ 	.word	0x05000098


	//   ....[87]....
        /*06fc*/ 	.word	0x05000098


	//   ....[88]....
        /*0700*/ 	.word	0x05000098


	//   ....[89]....
        /*0704*/ 	.word	0x05000098


	//   ....[90]....
        /*0708*/ 	.word	0x05000098


	//   ....[91]....
        /*070c*/ 	.word	0x05000098


	//----- nvinfo : EIATTR_COOP_GROUP_INSTR_OFFSETS
	.align		4
.L_1107:
        /*0710*/ 	.byte	0x04, 0x28
        /*0712*/ 	.short	(.L_1109 - .L_1108)


	//   ....[0]....
.L_1108:
        /*0714*/ 	.word	0x00001740


	//   ....[1]....
        /*0718*/ 	.word	0x00001da0


	//   ....[2]....
        /*071c*/ 	.word	0x00002300


	//   ....[3]....
        /*0720*/ 	.word	0x00002880


	//   ....[4]....
        /*0724*/ 	.word	0x00002ed0


	//   ....[5]....
        /*0728*/ 	.word	0x00003cd0


	//   ....[6]....
        /*072c*/ 	.word	0x00004350


	//   ....[7]....
        /*0730*/ 	.word	0x00005700


	//   ....[8]....
        /*0734*/ 	.word	0x00005fe0


	//   ....[9]....
        /*0738*/ 	.word	0x00005ff0


	//   ....[10]....
        /*073c*/ 	.word	0x00006030


	//   ....[11]....
        /*0740*/ 	.word	0x00006040


	//   ....[12]....
        /*0744*/ 	.word	0x00006080


	//   ....[13]....
        /*0748*/ 	.word	0x00006090


	//   ....[14]....
        /*074c*/ 	.word	0x000060d0


	//   ....[15]....
        /*0750*/ 	.word	0x000060e0


	//   ....[16]....
        /*0754*/ 	.word	0x00006120


	//   ....[17]....
        /*0758*/ 	.word	0x00006130


	//   ....[18]....
        /*075c*/ 	.word	0x000061e0


	//   ....[19]....
        /*0760*/ 	.word	0x000061f0


	//   ....[20]....
        /*0764*/ 	.word	0x00006200


	//   ....[21]....
        /*0768*/ 	.word	0x00006210


	//   ....[22]....
        /*076c*/ 	.word	0x000069b0


	//   ....[23]....
        /*0770*/ 	.word	0x000069e0


	//   ....[24]....
        /*0774*/ 	.word	0x00006a50


	//   ....[25]....
        /*0778*/ 	.word	0x00006a70


	//   ....[26]....
        /*077c*/ 	.word	0x00006ac0


	//   ....[27]....
        /*0780*/ 	.word	0x00006ad0


	//   ....[28]....
        /*0784*/ 	.word	0x00006b20


	//   ....[29]....
        /*0788*/ 	.word	0x00006b30


	//   ....[30]....
        /*078c*/ 	.word	0x00006b80


	//   ....[31]....
        /*0790*/ 	.word	0x00006b90


	//   ....[32]....
        /*0794*/ 	.word	0x00006be0


	//   ....[33]....
        /*0798*/ 	.word	0x00006bf0


	//   ....[34]....
        /*079c*/ 	.word	0x00006c00


	//   ....[35]....
        /*07a0*/ 	.word	0x00006c10


	//   ....[36]....
        /*07a4*/ 	.word	0x00006c40


	//   ....[37]....
        /*07a8*/ 	.word	0x00006c50


	//   ....[38]....
        /*07ac*/ 	.word	0x00008630


	//   ....[39]....
        /*07b0*/ 	.word	0x00008670


	//   ....[40]....
        /*07b4*/ 	.word	0x000087a0


	//   ....[41]....
        /*07b8*/ 	.word	0x000087b0


	//   ....[42]....
        /*07bc*/ 	.word	0x000087e0


	//   ....[43]....
        /*07c0*/ 	.word	0x00008800


	//   ....[44]....
        /*07c4*/ 	.word	0x00008830


	//   ....[45]....
        /*07c8*/ 	.word	0x00008850


	//   ....[46]....
        /*07cc*/ 	.word	0x000088a0


	//   ....[47]....
        /*07d0*/ 	.word	0x000088d0


	//   ....[48]....
        /*07d4*/ 	.word	0x00009170


	//   ....[49]....
        /*07d8*/ 	.word	0x000096d0


	//   ....[50]....
        /*07dc*/ 	.word	0x00009d10


	//   ....[51]....
        /*07e0*/ 	.word	0x00009d40


	//   ....[52]....
        /*07e4*/ 	.word	0x00009d70


	//   ....[53]....
        /*07e8*/ 	.word	0x00009dd0


	//   ....[54]....
        /*07ec*/ 	.word	0x00009e10


	//   ....[55]....
        /*07f0*/ 	.word	0x0000a020


	//   ....[56]....
        /*07f4*/ 	.word	0x0000a040


	//   ....[57]....
        /*07f8*/ 	.word	0x0000a070


	//   ....[58]....
        /*07fc*/ 	.word	0x0000a0b0


	//   ....[59]....
        /*0800*/ 	.word	0x0000a0d0


	//   ....[60]....
        /*0804*/ 	.word	0x0000a540


	//   ....[61]....
        /*0808*/ 	.word	0x0000a590


	//   ....[62]....
        /*080c*/ 	.word	0x0000a630


	//   ....[63]....
        /*0810*/ 	.word	0x0000a680


	//   ....[64]....
        /*0814*/ 	.word	0x0000a720


	//   ....[65]....
        /*0818*/ 	.word	0x0000a770


	//   ....[66]....
        /*081c*/ 	.word	0x0000a810


	//   ....[67]....
        /*0820*/ 	.word	0x0000a860


	//   ....[68]....
        /*0824*/ 	.word	0x0000a900


	//   ....[69]....
        /*0828*/ 	.word	0x0000a950


	//   ....[70]....
        /*082c*/ 	.word	0x0000a9f0


	//   ....[71]....
        /*0830*/ 	.word	0x0000aa90


	//   ....[72]....
        /*0834*/ 	.word	0x0000ab30


	//   ....[73]....
        /*0838*/ 	.word	0x0000abd0


	//   ....[74]....
        /*083c*/ 	.word	0x0000ac20


	//   ....[75]....
        /*0840*/ 	.word	0x0000ac80


	//   ....[76]....
        /*0844*/ 	.word	0x0000ad30


	//   ....[77]....
        /*0848*/ 	.word	0x0000ada0


	//   ....[78]....
        /*084c*/ 	.word	0x0000ae40


	//   ....[79]....
        /*0850*/ 	.word	0x0000aea0


	//   ....[80]....
        /*0854*/ 	.word	0x0000af30


	//   ....[81]....
        /*0858*/ 	.word	0x0000af90


	//   ....[82]....
        /*085c*/ 	.word	0x0000b020


	//   ....[83]....
        /*0860*/ 	.word	0x0000b080


	//   ....[84]....
        /*0864*/ 	.word	0x0000b110


	//   ....[85]....
        /*0868*/ 	.word	0x0000b170


	//   ....[86]....
        /*086c*/ 	.word	0x0000b210


	//   ....[87]....
        /*0870*/ 	.word	0x0000b260


	//   ....[88]....
        /*0874*/ 	.word	0x0000b300


	//   ....[89]....
        /*0878*/ 	.word	0x0000b350


	//   ....[90]....
        /*087c*/ 	.word	0x0000b3b0


	//   ....[91]....
        /*0880*/ 	.word	0x0000b410


	//----- nvinfo : EIATTR_VRC_CTA_INIT_COUNT
	.align		4
.L_1109:
        /*0884*/ 	.byte	0x02, 0x4a
	.zero		1
	.zero		1


	//----- nvinfo : EIATTR_EXIT_INSTR_OFFSETS
	.align		4
        /*0888*/ 	.byte	0x04, 0x1c
        /*088a*/ 	.short	(.L_1111 - .L_1110)


	//   ....[0]....
.L_1110:
        /*088c*/ 	.word	0x0000a210


	//   ....[1]....
        /*0890*/ 	.word	0x0000a4e0


	//----- nvinfo : EIATTR_MAX_THREADS
	.align		4
.L_1111:
        /*0894*/ 	.byte	0x04, 0x05
        /*0896*/ 	.short	(.L_1113 - .L_1112)
.L_1112:
        /*0898*/ 	.word	0x00000080
        /*089c*/ 	.word	0x00000001
        /*08a0*/ 	.word	0x00000001


	//----- nvinfo : EIATTR_CRS_STACK_SIZE
	.align		4
.L_1113:
        /*08a4*/ 	.byte	0x04, 0x1e
        /*08a6*/ 	.short	(.L_1115 - .L_1114)
.L_1114:
        /*08a8*/ 	.word	0x00000000


	//----- nvinfo : EIATTR_CBANK_PARAM_SIZE
	.align		4
.L_1115:
        /*08ac*/ 	.byte	0x03, 0x19
        /*08ae*/ 	.short	0x01f0


	//----- nvinfo : EIATTR_PARAM_CBANK
	.align		4
        /*08b0*/ 	.byte	0x04, 0x0a
        /*08b2*/ 	.short	(.L_1117 - .L_1116)
	.align		4
.L_1116:
        /*08b4*/ 	.word	index@(.nv.constant0._Z25selective_scan_bwd_kernelI32Selective_Scan_bwd_kernel_traitsILi128ELi16ELb0ELb0ELb1ELb0ELb1EffEEv12SSMParamsBwd)
        /*08b8*/ 	.short	0x0380
        /*08ba*/ 	.short	0x01f0


	//----- nvinfo : EIATTR_SW_WAR
	.align		4
.L_1117:
        /*08bc*/ 	.byte	0x04, 0x36
        /*08be*/ 	.short	(.L_1119 - .L_1118)
.L_1118:
        /*08c0*/ 	.word	0x00000008
.L_1119:


//--------------------- .nv.info._Z25selective_scan_bwd_kernelI32Selective_Scan_bwd_kernel_traitsILi128ELi16ELb0ELb0ELb1ELb1ELb0EffEEv12SSMParamsBwd --------------------------
	.section	.nv.info._Z25selective_scan_bwd_kernelI32Selective_Scan_bwd_kernel_traitsILi128ELi16ELb0ELb0ELb1ELb1ELb0EffEEv12SSMParamsBwd,"",@"SHT_CUDA_INFO"
	.sectionflags	@""
	.align	4


	//----- nvinfo : EIATTR_CUDA_API_VERSION
	.align		4
        /*0000*/ 	.byte	0x04, 0x37
        /*0002*/ 	.short	(.L_1121 - .L_1120)
.L_1120:
        /*0004*/ 	.word	0x00000082


	//----- nvinfo : EIATTR_KPARAM_INFO
	.align		4
.L_1121:
        /*0008*/ 	.byte	0x04, 0x17
        /*000a*/ 	.short	(.L_1123 - .L_1122)
.L_1122:
        /*000c*/ 	.word	0x00000000
        /*0010*/ 	.short	0x0000
        /*0012*/ 	.short	0x0000
        /*0014*/ 	.byte	0x00, 0xf0, 0xc1, 0x07


	//----- nvinfo : EIATTR_SPARSE_MMA_MASK
	.align		4
.L_1123:
        /*0018*/ 	.byte	0x03, 0x50
        /*001a*/ 	.short	0x0000


	//----- nvinfo : EIATTR_MAXREG_COUNT
	.align		4
        /*001c*/ 	.byte	0x03, 0x1b
        /*001e*/ 	.short	0x00a8


	//----- nvinfo : EIATTR_NUM_BARRIERS
	.align		4
        /*0020*/ 	.byte	0x02, 0x4c
        /*0022*/ 	.byte	0x01
	.zero		1


	//----- nvinfo : EIATTR_ANNOTATIONS
	.align		4
        /*0024*/ 	.byte	0x04, 0x55
        /*0026*/ 	.short	(.L_1125 - .L_1124)


	//   ....[0]....
.L_1124:
        /* <DEDUP_REMOVED lines=86> */


	//----- nvinfo : EIATTR_MERCURY_ISA_VERSION
	.align		4
.L_1125:
        /*0578*/ 	.byte	0x03, 0x5f
        /*057a*/ 	.short	0x0101


	//----- nvinfo : EIATTR_INT_WARP_WIDE_INSTR_OFFSETS
	.align		4
        /*057c*/ 	.byte	0x04, 0x31
        /*057e*/ 	.short	(.L_1127 - .L_1126)


	//   ....[0]....
.L_1126:
        /*0580*/ 	.word	0x000064f0


	//   ....[1]....
        /*0584*/ 	.word	0x00006d80


	//----- nvinfo : EIATTR_COOP_GROUP_MASK_REGIDS
	.align		4
.L_1127:
        /*0588*/ 	.byte	0x04, 0x29
        /*058a*/ 	.short	(.L_1129 - .L_1128)


	//   ....[0]....
.L_1128:
        /*058c*/ 	.word	0xffffffff


	//   ....[1]....
        /*0590*/ 	.word	0xffffffff


	//   ....[2]....
        /*0594*/ 	.word	0xffffffff


	//   ....[3]....
        /*0598*/ 	.word	0xffffffff


	//   ....[4]....
        /*059c*/ 	.word	0xffffffff


	//   ....[5]....
        /*05a0*/ 	.word	0xffffffff


	//   ....[6]....
        /*05a4*/ 	.word	0xffffffff


	//   ....[7]....
        /*05a8*/ 	.word	0xffffffff


	//   ....[8]....
        /*05ac*/ 	.word	0xffffffff


	//   ....[9]....
        /*05b0*/ 	.word	0xffffffff


	//   ....[10]....
        /*05b4*/ 	.word	0xffffffff


	//   ....[11]....
        /*05b8*/ 	.word	0xffffffff


	//   ....[12]....
        /*05bc*/ 	.word	0xffffffff


	//   ....[13]....
        /*05c0*/ 	.word	0xffffffff


	//   ....[14]....
        /*05c4*/ 	.word	0xffffffff


	//   ....[15]....
        /*05c8*/ 	.word	0xffffffff


	//   ....[16]....
        /*05cc*/ 	.word	0xffffffff


	//   ....[17]....
        /*05d0*/ 	.word	0xffffffff


	//   ....[18]....
        /*05d4*/ 	.word	0xffffffff


	//   ....[19]....
        /*05d8*/ 	.word	0xffffffff


	//   ....[20]....
        /*05dc*/ 	.word	0xffffffff


	//   ....[21]....
        /*05e0*/ 	.word	0xffffffff


	//   ....[22]....
        /*05e4*/ 	.word	0xffffffff


	//   ....[23]....
        /*05e8*/ 	.word	0xffffffff


	//   ....[24]....
        /*05ec*/ 	.word	0xffffffff


	//   ....[25]....
        /*05f0*/ 	.word	0xffffffff


	//   ....[26]....
        /*05f4*/ 	.word	0xffffffff


	//   ....[27]....
        /*05f8*/ 	.word	0xffffffff


	//   ....[28]....
        /*05fc*/ 	.word	0xffffffff


	//   ....[29]....
        /*0600*/ 	.word	0xffffffff


	//   ....[30]....
        /*0604*/ 	.word	0xffffffff


	//   ....[31]....
        /*0608*/ 	.word	0xffffffff


	//   ....[32]....
        /*060c*/ 	.word	0xffffffff


	//   ....[33]....
        /*0610*/ 	.word	0xffffffff


	//   ....[34]....
        /*0614*/ 	.word	0xffffffff


	//   ....[35]....
        /*0618*/ 	.word	0xffffffff


	//   ....[36]....
        /*061c*/ 	.word	0xffffffff


	//   ....[37]....
        /*0620*/ 	.word	0xffffffff


	//   ....[38]....
        /*0624*/ 	.word	0xffffffff


	//   ....[39]....
        /*0628*/ 	.word	0xffffffff


	//   ....[40]....
        /*062c*/ 	.word	0xffffffff


	//   ....[41]....
        /*0630*/ 	.word	0xffffffff


	//   ....[42]....
        /*0634*/ 	.word	0xffffffff


	//   ....[43]....
        /*0638*/ 	.word	0xffffffff


	//   ....[44]....
        /*063c*/ 	.word	0xffffffff


	//   ....[45]....
        /*0640*/ 	.word	0xffffffff


	//   ....[46]....
        /*0644*/ 	.word	0xffffffff


	//   ....[47]....
        /*0648*/ 	.word	0xffffffff


	//   ....[48]....
        /*064c*/ 	.word	0xffffffff


	//   ....[49]....
        /*0650*/ 	.word	0xffffffff


	//   ....[50]....
        /*0654*/ 	.word	0xffffffff


	//   ....[51]....
        /*0658*/ 	.word	0xffffffff


	//   ....[52]....
        /*065c*/ 	.word	0xffffffff


	//   ....[53]....
        /*0660*/ 	.word	0xffffffff


	//   ....[54]....
        /*0664*/ 	.word	0xffffffff


	//   ....[55]....
        /*0668*/ 	.word	0xffffffff


	//   ....[56]....
        /*066c*/ 	.word	0xffffffff


	//   ....[57]....
        /*0670*/ 	.word	0x05000098


	//   ....[58]....
        /*0674*/ 	.word	0x05000098


	//   ....[59]....
        /*0678*/ 	.word	0x05000098


	//   ....[60]....
        /*067c*/ 	.word	0x05000098


	//   ....[61]....
        /*0680*/ 	.word	0x05000098


	//   ....[62]....
        /*0684*/ 	.word	0x05000098


	//   ....[63]....
        /*0688*/ 	.word	0x05000098


	//   ....[64]....
        /*068c*/ 	.word	0x05000098


	//   ....[65]....
        /*0690*/ 	.word	0x05000098


	//   ....[66]....
        /*0694*/ 	.word	0x05000098


	//   ....[67]....
        /*0698*/ 	.word	0x05000098


	//   ....[68]....
        /*069c*/ 	.word	0x05000098


	//   ....[69]....
        /*06a0*/ 	.word	0x05000098


	//   ....[70]....
        /*06a4*/ 	.word	0x05000098


	//   ....[71]....
        /*06a8*/ 	.word	0x05000098


	//   ....[72]....
        /*06ac*/ 	.word	0x05000098


	//   ....[73]....
        /*06b0*/ 	.word	0x05000098


	//   ....[74]....
        /*06b4*/ 	.word	0x05000098


	//   ....[75]....
        /*06b8*/ 	.word	0x05000098


	//   ....[76]....
        /*06bc*/ 	.word	0x05000098


	//   ....[77]....
        /*06c0*/ 	.word	0x05000098


	//   ....[78]....
        /*06c4*/ 	.word	0x05000098


	//   ....[79]....
        /*06c8*/ 	.word	0x05000098


	//   ....[80]....
        /*06cc*/ 	.word	0x05000098


	//   ....[81]....
        /*06d0*/ 	.word	0x05000098


	//   ....[82]....
        /*06d4*/ 	.word	0x05000098


	//   ....[83]....
        /*06d8*/ 	.word	0x05000098


	//   ....[84]....
        /*06dc*/ 	.word	0x05000098


	//   ....[85]....
        /*06e0*/ 	.word	0x05000098


	//   ....[86]....
        /*06e4*/ 	.word	0x05000098


	//   ....[87]....
        /*06e8*/ 	.word	0x05000098


	//   ....[88]....
        /*06ec*/ 	.word	0x05000098


	//----- nvinfo : EIATTR_COOP_GROUP_INSTR_OFFSETS
	.align		4
.L_1129:
        /*06f0*/ 	.byte	0x04, 0x28
        /*06f2*/ 	.short	(.L_1131 - .L_1130)


	//   ....[0]....
.L_1130:
        /*06f4*/ 	.word	0x000014e0


	//   ....[1]....
        /*06f8*/ 	.word	0x00001b90


	//   ....[2]....
        /*06fc*/ 	.word	0x000021f0


	//   ....[3]....
        /*0700*/ 	.word	0x00005560


	//   ....[4]....
        /*0704*/ 	.word	0x00005e40


	//   ....[5]....
        /*0708*/ 	.word	0x00005e50


	//   ....[6]....
        /*070c*/ 	.word	0x00005e90


	//   ....[7]....
        /*0710*/ 	.word	0x00005ea0


	//   ....[8]....
        /*0714*/ 	.word	0x00005ee0


	//   ....[9]....
        /*0718*/ 	.word	0x00005ef0


	//   ....[10]....
        /*071c*/ 	.word	0x00005f30


	//   ....[11]....
        /*0720*/ 	.word	0x00005f40


	//   ....[12]....
        /*0724*/ 	.word	0x00005f80


	//   ....[13]....
        /*0728*/ 	.word	0x00005f90


	//   ....[14]....
        /*072c*/ 	.word	0x00006040


	//   ....[15]....
        /*0730*/ 	.word	0x00006050


	//   ....[16]....
        /*0734*/ 	.word	0x00006060


	//   ....[17]....
        /*0738*/ 	.word	0x00006070


	//   ....[18]....
        /*073c*/ 	.word	0x00006810


	//   ....[19]....
        /*0740*/ 	.word	0x00006840


	//   ....[20]....
        /*0744*/ 	.word	0x000068c0


	//   ....[21]....
        /*0748*/ 	.word	0x000068d0


	//   ....[22]....
        /*074c*/ 	.word	0x00006920


	//   ....[23]....
        /*0750*/ 	.word	0x00006930


	//   ....[24]....
        /*0754*/ 	.word	0x00006980


	//   ....[25]....
        /*0758*/ 	.word	0x00006990


	//   ....[26]....
        /*075c*/ 	.word	0x000069e0


	//   ....[27]....
        /*0760*/ 	.word	0x000069f0


	//   ....[28]....
        /*0764*/ 	.word	0x00006a40


	//   ....[29]....
        /*0768*/ 	.word	0x00006a50


	//   ....[30]....
        /*076c*/ 	.word	0x00006a60


	//   ....[31]....
        /*0770*/ 	.word	0x00006a70


	//   ....[32]....
        /*0774*/ 	.word	0x00006aa0


	//   ....[33]....
        /*0778*/ 	.word	0x00006ab0


	//   ....[34]....
        /*077c*/ 	.word	0x00008470


	//   ....[35]....
        /*0780*/ 	.word	0x000084b0


	//   ....[36]....
        /*0784*/ 	.word	0x000086e0


	//   ....[37]....
        /*0788*/ 	.word	0x000086f0


	//   ....[38]....
        /*078c*/ 	.word	0x00008720


	//   ....[39]....
        /*0790*/ 	.word	0x00008740


	//   ....[40]....
        /*0794*/ 	.word	0x00008770


	//   ....[41]....
        /*0798*/ 	.word	0x00008790


	//   ....[42]....
        /*079c*/ 	.word	0x000087c0


	//   ....[43]....
        /*07a0*/ 	.word	0x000087e0


	//   ....[44]....
        /*07a4*/ 	.word	0x000091e0


	//   ....[45]....
        /*07a8*/ 	.word	0x000099b0


	//   ....[46]....
        /*07ac*/ 	.word	0x0000a080


	//   ....[47]....
        /*07b0*/ 	.word	0x0000a710


	//   ....[48]....
        /*07b4*/ 	.word	0x0000a730


	//   ....[49]....
        /*07b8*/ 	.word	0x0000a760


	//   ....[50]....
        /*07bc*/ 	.word	0x0000a7a0


	//   ....[51]....
        /*07c0*/ 	.word	0x0000a7c0


	//   ....[52]....
        /*07c4*/ 	.word	0x0000a9d0


	//   ....[53]....
        /*07c8*/ 	.word	0x0000a9f0


	//   ....[54]....
        /*07cc*/ 	.word	0x0000aa20


	//   ....[55]....
        /*07d0*/ 	.word	0x0000aa60


	//   ....[56]....
        /*07d4*/ 	.word	0x0000aa80


	//   ....[57]....
        /*07d8*/ 	.word	0x0000aef0


	//   ....[58]....
        /*07dc*/ 	.word	0x0000af40


	//   ....[59]....
        /*07e0*/ 	.word	0x0000afe0


	//   ....[60]....
        /*07e4*/ 	.word	0x0000b030


	//   ....[61]....
        /*07e8*/ 	.word	0x0000b0d0


	//   ....[62]....
        /*07ec*/ 	.word	0x0000b120


	//   ....[63]....
        /*07f0*/ 	.word	0x0000b1c0


	//   ....[64]....
        /*07f4*/ 	.word	0x0000b210


	//   ....[65]....
        /*07f8*/ 	.word	0x0000b2b0


	//   ....[66]....
        /*07fc*/ 	.word	0x0000b300


	//   ....[67]....
        /*0800*/ 	.word	0x0000b3a0


	//   ....[68]....
        /*0804*/ 	.word	0x0000b440


	//   ....[69]....
        /*0808*/ 	.word	0x0000b4e0


	//   ....[70]....
        /*080c*/ 	.word	0x0000b580


	//   ....[71]....
        /*0810*/ 	.word	0x0000b5d0


	//   ....[72]....
        /*0814*/ 	.word	0x0000b630


	//   ....[73]....
        /*0818*/ 	.word	0x0000b6e0


	//   ....[74]....
        /*081c*/ 	.word	0x0000b750


	//   ....[75]....
        /*0820*/ 	.word	0x0000b7f0


	//   ....[76]....
        /*0824*/ 	.word	0x0000b850


	//   ....[77]....
        /*0828*/ 	.word	0x0000b8e0


	//   ....[78]....
        /*082c*/ 	.word	0x0000b940


	//   ....[79]....
        /*0830*/ 	.word	0x0000b9d0


	//   ....[80]....
        /*0834*/ 	.word	0x0000ba30


	//   ....[81]....
        /*0838*/ 	.word	0x0000bac0


	//   ....[82]....
        /*083c*/ 	.word	0x0000bb20


	//   ....[83]....
        /*0840*/ 	.word	0x0000bbc0


	//   ....[84]....
        /*0844*/ 	.word	0x0000bc10


	//   ....[85]....
        /*0848*/ 	.word	0x0000bcb0


	//   ....[86]....
        /*084c*/ 	.word	0x0000bd00


	//   ....[87]....
        /*0850*/ 	.word	0x0000bd60


	//   ....[88]....
        /*0854*/ 	.word	0x0000bdc0


	//----- nvinfo : EIATTR_VRC_CTA_INIT_COUNT
	.align		4
.L_1131:
        /*0858*/ 	.byte	0x02, 0x4a
	.zero		1
	.zero		1


	//----- nvinfo : EIATTR_EXIT_INSTR_OFFSETS
	.align		4
        /*085c*/ 	.byte	0x04, 0x1c
        /*085e*/ 	.short	(.L_1133 - .L_1132)


	//   ....[0]....
.L_1132:
        /*0860*/ 	.word	0x0000abc0


	//   ....[1]....
        /*0864*/ 	.word	0x0000ae90


	//----- nvinfo : EIATTR_MAX_THREADS
	.align		4
.L_1133:
        /*0868*/ 	.byte	0x04, 0x05
        /*086a*/ 	.short	(.L_1135 - .L_1134)
.L_1134:
        /*086c*/ 	.word	0x00000080
        /*0870*/ 	.word	0x00000001
        /*0874*/ 	.word	0x00000001


	//----- nvinfo : EIATTR_CRS_STACK_SIZE
	.align		4
.L_1135:
        /*0878*/ 	.byte	0x04, 0x1e
        /*087a*/ 	.short	(.L_1137 - .L_1136)
.L_1136:
        /*087c*/ 	.word	0x00000000


	//----- nvinfo : EIATTR_CBANK_PARAM_SIZE
	.align		4
.L_1137:
        /*0880*/ 	.byte	0x03, 0x19
        /*0882*/ 	.short	0x01f0


	//----- nvinfo : EIATTR_PARAM_CBANK
	.align		4
        /*0884*/ 	.byte	0x04, 0x0a
        /*0886*/ 	.short	(.L_1139 - .L_1138)
	.align		4
.L_1138:
        /*0888*/ 	.word	index@(.nv.constant0._Z25selective_scan_bwd_kernelI32Selective_Scan_bwd_kernel_traitsILi128ELi16ELb0ELb0ELb1ELb1ELb0EffEEv12SSMParamsBwd)
        /*088c*/ 	.short	0x0380
        /*088e*/ 	.short	0x01f0


	//----- nvinfo : EIATTR_SW_WAR
	.align		4
.L_1139:
        /*0890*/ 	.byte	0x04, 0x36
        /*0892*/ 	.short	(.L_1141 - .L_1140)
.L_1140:
        /*0894*/ 	.word	0x00000008
.L_1141:


//--------------------- .nv.info._Z25selective_scan_bwd_kernelI32Selective_Scan_bwd_kernel_traitsILi128ELi16ELb0ELb0ELb1ELb1ELb1EffEEv12SSMParamsBwd --------------------------
	.section	.nv.info._Z25selective_scan_bwd_kernelI32Selective_Scan_bwd_kernel_traitsILi128ELi16ELb0ELb0ELb1ELb1ELb1EffEEv12SSMParamsBwd,"",@"SHT_CUDA_INFO"
	.sectionflags	@""
	.align	4


	//----- nvinfo : EIATTR_CUDA_API_VERSION
	.align		4
        /*0000*/ 	.byte	0x04, 0x37
        /*0002*/ 	.short	(.L_1143 - .L_1142)
.L_1142:
        /*0004*/ 	.word	0x00000082


	//----- nvinfo : EIATTR_KPARAM_INFO
	.align		4
.L_1143:
        /*0008*/ 	.byte	0x04, 0x17
        /*000a*/ 	.short	(.L_1145 - .L_1144)
.L_1144:
        /*000c*/ 	.word	0x00000000
        /*0010*/ 	.short	0x0000
        /*0012*/ 	.short	0x0000
        /*0014*/ 	.byte	0x00, 0xf0, 0xc1, 0x07


	//----- nvinfo : EIATTR_SPARSE_MMA_MASK
	.align		4
.L_1145:
        /*0018*/ 	.byte	0x03, 0x50
        /*001a*/ 	.short	0x0000


	//----- nvinfo : EIATTR_MAXREG_COUNT
	.align		4
        /*001c*/ 	.byte	0x03, 0x1b
        /*001e*/ 	.short	0x00a8


	//----- nvinfo : EIATTR_NUM_BARRIERS
	.align		4
        /*0020*/ 	.byte	0x02, 0x4c
        /*0022*/ 	.byte	0x01
	.zero		1


	//----- nvinfo : EIATTR_ANNOTATIONS
	.align		4
        /*0024*/ 	.byte	0x04, 0x55
        /*0026*/ 	.short	(.L_1147 - .L_1146)


	//   ....[0]....
.L_1146:
        /* <DEDUP_REMOVED lines=86> */
        /*057c*/ 	.byte	0xd0, 0xcd, 0x00, 0x00


	//----- nvinfo : EIATTR_MERCURY_ISA_VERSION
	.align		4
.L_1147:
        /*0580*/ 	.byte	0x03, 0x5f
        /*0582*/ 	.short	0x0101


	//----- nvinfo : EIATTR_INT_WARP_WIDE_INSTR_OFFSETS
	.align		4
        /*0584*/ 	.byte	0x04, 0x31
        /*0586*/ 	.short	(.L_1149 - .L_1148)


	//   ....[0]....
.L_1148:
        /*0588*/ 	.word	0x000089c0


	//   ....[1]....
        /*058c*/ 	.word	0x000090d0


	//----- nvinfo : EIATTR_COOP_GROUP_MASK_REGIDS
	.align		4
.L_1149:
        /*0590*/ 	.byte	0x04, 0x29
        /*0592*/ 	.short	(.L_1151 - .L_1150)


	//   ....[0]....
.L_1150:
        /*0594*/ 	.word	0xffffffff


	//   ....[1]....
        /*0598*/ 	.word	0xffffffff


	//   ....[2]....
        /*059c*/ 	.word	0xffffffff


	//   ....[3]....
        /*05a0*/ 	.word	0xffffffff


	//   ....[4]....
        /*05a4*/ 	.word	0xffffffff


	//   ....[5]....
        /*05a8*/ 	.word	0xffffffff


	//   ....[6]....
        /*05ac*/ 	.word	0xffffffff


	//   ....[7]....
        /*05b0*/ 	.word	0xffffffff


	//   ....[8]....
        /*05b4*/ 	.word	0xffffffff


	//   ....[9]....
        /*05b8*/ 	.word	0xffffffff


	//   ....[10]....
        /*05bc*/ 	.word	0xffffffff


	//   ....[11]....
        /*05c0*/ 	.word	0xffffffff


	//   ....[12]....
        /*05c4*/ 	.word	0xffffffff


	//   ....[13]....
        /*05c8*/ 	.word	0xffffffff


	//   ....[14]....
        /*05cc*/ 	.word	0xffffffff


	//   ....[15]....
        /*05d0*/ 	.word	0xffffffff


	//   ....[16]....
        /*05d4*/ 	.word	0xffffffff


	//   ....[17]....
        /*05d8*/ 	.word	0xffffffff


	//   ....[18]....
        /*05dc*/ 	.word	0xffffffff


	//   ....[19]....
        /*05e0*/ 	.word	0xffffffff


	//   ....[20]....
        /*05e4*/ 	.word	0xffffffff


	//   ....[21]....
        /*05e8*/ 	.word	0xffffffff


	//   ....[22]....
        /*05ec*/ 	.word	0xffffffff


	//   ....[23]....
        /*05f0*/ 	.word	0xffffffff


	//   ....[24]....
        /*05f4*/ 	.word	0xffffffff


	//   ....[25]....
        /*05f8*/ 	.word	0xffffffff


	//   ....[26]....
        /*05fc*/ 	.word	0xffffffff


	//   ....[27]....
        /*0600*/ 	.word	0xffffffff


	//   ....[28]....
        /*0604*/ 	.word	0xffffffff


	//   ....[29]....
        /*0608*/ 	.word	0xffffffff


	//   ....[30]....
        /*060c*/ 	.word	0xffffffff


	//   ....[31]....
        /*0610*/ 	.word	0xffffffff


	//   ....[32]....
        /*0614*/ 	.word	0xffffffff


	//   ....[33]....
        /*0618*/ 	.word	0xffffffff


	//   ....[34]....
        /*061c*/ 	.word	0xffffffff


	//   ....[35]....
        /*0620*/ 	.word	0xffffffff


	//   ....[36]....
        /*0624*/ 	.word	0xffffffff


	//   ....[37]....
        /*0628*/ 	.word	0xffffffff


	//   ....[38]....
        /*062c*/ 	.word	0xffffffff


	//   ....[39]....
        /*0630*/ 	.word	0xffffffff


	//   ....[40]....
        /*0634*/ 	.word	0xffffffff


	//   ....[41]....
        /*0638*/ 	.word	0xffffffff


	//   ....[42]....
        /*063c*/ 	.word	0xffffffff


	//   ....[43]....
        /*0640*/ 	.word	0xffffffff


	//   ....[44]....
        /*0644*/ 	.word	0xffffffff


	//   ....[45]....
        /*0648*/ 	.word	0xffffffff


	//   ....[46]....
        /*064c*/ 	.word	0xffffffff


	//   ....[47]....
        /*0650*/ 	.word	0xffffffff


	//   ....[48]....
        /*0654*/ 	.word	0xffffffff


	//   ....[49]....
        /*0658*/ 	.word	0xffffffff


	//   ....[50]....
        /*065c*/ 	.word	0xffffffff


	//   ....[51]....
        /*0660*/ 	.word	0xffffffff


	//   ....[52]....
        /*0664*/ 	.word	0xffffffff


	//   ....[53]....
        /*0668*/ 	.word	0xffffffff


	//   ....[54]....
        /*066c*/ 	.word	0xffffffff


	//   ....[55]....
        /*0670*/ 	.word	0xffffffff


	//   ....[56]....
        /*0674*/ 	.word	0xffffffff


	//   ....[57]....
        /*0678*/ 	.word	0xffffffff


	//   ....[58]....
        /*067c*/ 	.word	0xffffffff


	//   ....[59]....
        /*0680*/ 	.word	0xffffffff


	//   ....[60]....
        /*0684*/ 	.word	0xffffffff


	//   ....[61]....
        /*0688*/ 	.word	0x05000098


	//   ....[62]....
        /*068c*/ 	.word	0x05000098


	//   ....[63]....
        /*0690*/ 	.word	0x05000098


	//   ....[64]....
        /*0694*/ 	.word	0x05000098


	//   ....[65]....
        /*0698*/ 	.word	0x05000098


	//   ....[66]....
        /*069c*/ 	.word	0x05000098


	//   ....[67]....
        /*06a0*/ 	.word	0x05000098


	//   ....[68]....
        /*06a4*/ 	.word	0x05000098


	//   ....[69]....
        /*06a8*/ 	.word	0x05000098


	//   ....[70]....
        /*06ac*/ 	.word	0x05000098


	//   ....[71]....
        /*06b0*/ 	.word	0x05000098


	//   ....[72]....
        /*06b4*/ 	.word	0x05000098


	//   ....[73]....
        /*06b8*/ 	.word	0x05000098


	//   ....[74]....
        /*06bc*/ 	.word	0x05000098


	//   ....[75]....
        /*06c0*/ 	.word	0x05000098


	//   ....[76]....
        /*06c4*/ 	.word	0x05000098


	//   ....[77]....
        /*06c8*/ 	.word	0x05000098


	//   ....[78]....
        /*06cc*/ 	.word	0x05000098


	//   ....[79]....
        /*06d0*/ 	.word	0x05000098


	//   ....[80]....
        /*06d4*/ 	.word	0x05000098


	//   ....[81]....
        /*06d8*/ 	.word	0x05000098


	//   ....[82]....
        /*06dc*/ 	.word	0x05000098


	//   ....[83]....
        /*06e0*/ 	.word	0x05000098


	//   ....[84]....
        /*06e4*/ 	.word	0x05000098


	//   ....[85]....
        /*06e8*/ 	.word	0x05000098


	//   ....[86]....
        /*06ec*/ 	.word	0x05000098


	//   ....[87]....
        /*06f0*/ 	.word	0x05000098


	//   ....[88]....
        /*06f4*/ 	.word	0x05000098


	//   ....[89]....
        /*06f8*/ 	.word	0x05000098


	//   ....[90]....
        /*06fc*/ 	.word	0x05000098


	//   ....[91]....
        /*0700*/ 	.word	0x05000098


	//   ....[92]....
        /*0704*/ 	.word	0x05000098


	//----- nvinfo : EIATTR_COOP_GROUP_INSTR_OFFSETS
	.align		4
.L_1151:
        /*0708*/ 	.byte	0x04, 0x28
        /*070a*/ 	.short	(.L_1153 - .L_1152)


	//   ....[0]....
.L_1152:
        /*070c*/ 	.word	0x00001570


	//   ....[1]....
        /*0710*/ 	.word	0x00001c50


	//   ....[2]....
        /*0714*/ 	.word	0x000023e0


	//   ....[3]....
        /*0718*/ 	.word	0x00004e70


	//   ....[4]....
        /*071c*/ 	.word	0x00005450


	//   ....[5]....
        /*0720*/ 	.word	0x00005ef0


	//   ....[6]....
        /*0724*/ 	.word	0x000067a0


	//   ....[7]....
        /*0728*/ 	.word	0x00007a30


	//   ....[8]....
        /*072c*/ 	.word	0x00008310


	//   ....[9]....
        /*0730*/ 	.word	0x00008320


	//   ....[10]....
        /*0734*/ 	.word	0x00008360


	//   ....[11]....
        /*0738*/ 	.word	0x00008370


	//   ....[12]....
        /*073c*/ 	.word	0x000083b0


	//   ....[13]....
        /*0740*/ 	.word	0x000083c0


	//   ....[14]....
        /*0744*/ 	.word	0x00008400


	//   ....[15]....
        /*0748*/ 	.word	0x00008410


	//   ....[16]....
        /*074c*/ 	.word	0x00008450


	//   ....[17]....
        /*0750*/ 	.word	0x00008460


	//   ....[18]....
        /*0754*/ 	.word	0x00008510


	//   ....[19]....
        /*0758*/ 	.word	0x00008520


	//   ....[20]....
        /*075c*/ 	.word	0x00008530


	//   ....[21]....
        /*0760*/ 	.word	0x00008540


	//   ....[22]....
        /*0764*/ 	.word	0x00008ce0


	//   ....[23]....
        /*0768*/ 	.word	0x00008d10


	//   ....[24]....
        /*076c*/ 	.word	0x00008d80


	//   ....[25]....
        /*0770*/ 	.word	0x00008da0


	//   ....[26]....
        /*0774*/ 	.word	0x00008df0


	//   ....[27]....
        /*0778*/ 	.word	0x00008e00


	//   ....[28]....
        /*077c*/ 	.word	0x00008e50


	//   ....[29]....
        /*0780*/ 	.word	0x00008e60


	//   ....[30]....
        /*0784*/ 	.word	0x00008eb0


	//   ....[31]....
        /*0788*/ 	.word	0x00008ec0


	//   ....[32]....
        /*078c*/ 	.word	0x00008f10


	//   ....[33]....
        /*0790*/ 	.word	0x00008f20


	//   ....[34]....
        /*0794*/ 	.word	0x00008f30


	//   ....[35]....
        /*0798*/ 	.word	0x00008f40


	//   ....[36]....
        /*079c*/ 	.word	0x00008f70


	//   ....[37]....
        /*07a0*/ 	.word	0x00008f80


	//   ....[38]....
        /*07a4*/ 	.word	0x0000a960


	//   ....[39]....
        /*07a8*/ 	.word	0x0000a9a0


	//   ....[40]....
        /*07ac*/ 	.word	0x0000ab70


	//   ....[41]....
        /*07b0*/ 	.word	0x0000ab80


	//   ....[42]....
        /*07b4*/ 	.word	0x0000abb0


	//   ....[43]....
        /*07b8*/ 	.word	0x0000abd0


	//   ....[44]....
        /*07bc*/ 	.word	0x0000ac00


	//   ....[45]....
        /*07c0*/ 	.word	0x0000ac20


	//   ....[46]....
        /*07c4*/ 	.word	0x0000ac60


	//   ....[47]....
        /*07c8*/ 	.word	0x0000ac70


	//   ....[48]....
        /*07cc*/ 	.word	0x0000b6a0


	//   ....[49]....
        /*07d0*/ 	.word	0x0000bd50


	//   ....[50]....
        /*07d4*/ 	.word	0x0000c510


	//   ....[51]....
        /*07d8*/ 	.word	0x0000cba0


	//   ....[52]....
        /*07dc*/ 	.word	0x0000cbc0


	//   ....[53]....
        /*07e0*/ 	.word	0x0000cbf0


	//   ....[54]....
        /*07e4*/ 	.word	0x0000cc30


	//   ....[55]....
        /*07e8*/ 	.word	0x0000cc50


	//   ....[56]....
        /*07ec*/ 	.word	0x0000ce60


	//   ....[57]....
        /*07f0*/ 	.word	0x0000ce80


	//   ....[58]....
        /*07f4*/ 	.word	0x0000ceb0


	//   ....[59]....
        /*07f8*/ 	.word	0x0000cef0


	//   ....[60]....
        /*07fc*/ 	.word	0x0000cf10


	//   ....[61]....
        /*0800*/ 	.word	0x0000d380


	//   ....[62]....
        /*0804*/ 	.word	0x0000d3d0


	//   ....[63]....
        /*0808*/ 	.word	0x0000d470


	//   ....[64]....
        /*080c*/ 	.word	0x0000d4c0


	//   ....[65]....
        /*0810*/ 	.word	0x0000d560


	//   ....[66]....
        /*0814*/ 	.word	0x0000d5b0


	//   ....[67]....
        /*0818*/ 	.word	0x0000d650


	//   ....[68]....
        /*081c*/ 	.word	0x0000d6a0


	//   ....[69]....
        /*0820*/ 	.word	0x0000d740


	//   ....[70]....
        /*0824*/ 	.word	0x0000d790


	//   ....[71]....
        /*0828*/ 	.word	0x0000d830


	//   ....[72]....
        /*082c*/ 	.word	0x0000d8d0


	//   ....[73]....
        /*0830*/ 	.word	0x0000d970


	//   ....[74]....
        /*0834*/ 	.word	0x0000da10


	//   ....[75]....
        /*0838*/ 	.word	0x0000da60


	//   ....[76]....
        /*083c*/ 	.word	0x0000dac0


	//   ....[77]....
        /*0840*/ 	.word	0x0000db70


	//   ....[78]....
        /*0844*/ 	.word	0x0000dbe0


	//   ....[79]....
        /*0848*/ 	.word	0x0000dc80


	//   ....[80]....
        /*084c*/ 	.word	0x0000dce0


	//   ....[81]....
        /*0850*/ 	.word	0x0000dd70


	//   ....[82]....
        /*0854*/ 	.word	0x0000ddd0


	//   ....[83]....
        /*0858*/ 	.word	0x0000de60


	//   ....[84]....
        /*085c*/ 	.word	0x0000dec0


	//   ....[85]....
        /*0860*/ 	.word	0x0000df50


	//   ....[86]....
        /*0864*/ 	.word	0x0000dfb0


	//   ....[87]....
        /*0868*/ 	.word	0x0000e050


	//   ....[88]....
        /*086c*/ 	.word	0x0000e0a0


	//   ....[89]....
        /*0870*/ 	.word	0x0000e140


	//   ....[90]....
        /*0874*/ 	.word	0x0000e190


	//   ....[91]....
        /*0878*/ 	.word	0x0000e1f0


	//   ....[92]....
        /*087c*/ 	.word	0x0000e250


	//----- nvinfo : EIATTR_VRC_CTA_INIT_COUNT
	.align		4
.L_1153:
        /*0880*/ 	.byte	0x02, 0x4a
	.zero		1
	.zero		1


	//----- nvinfo : EIATTR_EXIT_INSTR_OFFSETS
	.align		4
        /*0884*/ 	.byte	0x04, 0x1c
        /*0886*/ 	.short	(.L_1155 - .L_1154)


	//   ....[0]....
.L_1154:
        /*0888*/ 	.word	0x0000d050


	//   ....[1]....
        /*088c*/ 	.word	0x0000d320


	//----- nvinfo : EIATTR_MAX_THREADS
	.align		4
.L_1155:
        /*0890*/ 	.byte	0x04, 0x05
        /*0892*/ 	.short	(.L_1157 - .L_1156)
.L_1156:
        /*0894*/ 	.word	0x00000080
        /*0898*/ 	.word	0x00000001
        /*089c*/ 	.word	0x00000001


	//----- nvinfo : EIATTR_CRS_STACK_SIZE
	.align		4
.L_1157:
        /*08a0*/ 	.byte	0x04, 0x1e
        /*08a2*/ 	.short	(.L_1159 - .L_1158)
.L_1158:
        /*08a4*/ 	.word	0x00000000


	//----- nvinfo : EIATTR_CBANK_PARAM_SIZE
	.align		4
.L_1159:
        /*08a8*/ 	.byte	0x03, 0x19
        /*08aa*/ 	.short	0x01f0


	//----- nvinfo : EIATTR_PARAM_CBANK
	.align		4
        /*08ac*/ 	.byte	0x04, 0x0a
        /*08ae*/ 	.short	(.L_1161 - .L_1160)
	.align		4
.L_1160:
        /*08b0*/ 	.word	index@(.nv.constant0._Z25selective_scan_bwd_kernelI32Selective_Scan_bwd_kernel_traitsILi128ELi16ELb0ELb0ELb1ELb1ELb1EffEEv12SSMParamsBwd)
        /*08b4*/ 	.short	0x0380
        /*08b6*/ 	.short	0x01f0


	//----- nvinfo : EIATTR_SW_WAR
	.align		4
.L_1161:
        /*08b8*/ 	.byte	0x04, 0x36
        /*08ba*/ 	.short	(.L_1163 - .L_1162)
.L_1162:
        /*08bc*/ 	.word	0x00000008
.L_1163:


//--------------------- .nv.info._Z25selective_scan_bwd_kernelI32Selective_Scan_bwd_kernel_traitsILi128ELi16ELb0ELb1ELb0ELb0ELb0EffEEv12SSMParamsBwd --------------------------
	.section	.nv.info._Z25selective_scan_bwd_kernelI32Selective_Scan_bwd_kernel_traitsILi128ELi16ELb0ELb1ELb0ELb0ELb0EffEEv12SSMParamsBwd,"",@"SHT_CUDA_INFO"
	.sectionflags	@""
	.align	4


	//----- nvinfo : EIATTR_CUDA_API_VERSION
	.align		4
        /*0000*/ 	.byte	0x04, 0x37
        /*0002*/ 	.short	(.L_1165 - .L_1164)
.L_1164:
        /*0004*/ 	.word	0x00000082


	//----- nvinfo : EIATTR_KPARAM_INFO
	.align		4
.L_1165:
        /*0008*/ 	.byte	0x04, 0x17
        /*000a*/ 	.short	(.L_1167 - .L_1166)
.L_1166:
        /*000c*/ 	.word	0x00000000
        /*0010*/ 	.short	0x0000
        /*0012*/ 	.short	0x0000
        /*0014*/ 	.byte	0x00, 0xf0, 0xc1, 0x07


	//----- nvinfo : EIATTR_SPARSE_MMA_MASK
	.align		4
.L_1167:
        /*0018*/ 	.byte	0x03, 0x50
        /*001a*/ 	.short	0x0000


	//----- nvinfo : EIATTR_MAXREG_COUNT
	.align		4
        /*001c*/ 	.byte	0x03, 0x1b
        /*001e*/ 	.short	0x00a8


	//----- nvinfo : EIATTR_NUM_BARRIERS
	.align		4
        /*0020*/ 	.byte	0x02, 0x4c
        /*0022*/ 	.byte	0x01
	.zero		1


	//----- nvinfo : EIATTR_ANNOTATIONS
	.align		4
        /*0024*/ 	.byte	0x04, 0x55
        /*0026*/ 	.short	(.L_1169 - .L_1168)


	//   ....[0]....
.L_1168:
        /* <DEDUP_REMOVED lines=110> */


	//----- nvinfo : EIATTR_MERCURY_ISA_VERSION
	.align		4
.L_1169:
        /*06f8*/ 	.byte	0x03, 0x5f
        /*06fa*/ 	.short	0x0101


	//----- nvinfo : EIATTR_INT_WARP_WIDE_INSTR_OFFSETS
	.align		4
        /*06fc*/ 	.byte	0x04, 0x31
        /*06fe*/ 	.short	(.L_1171 - .L_1170)


	//   ....[0]....
.L_1170:
        /*0700*/ 	.word	0x000045a0


	//   ....[1]....
        /*0704*/ 	.word	0x00004e40


	//----- nvinfo : EIATTR_COOP_GROUP_MASK_REGIDS
	.align		4
.L_1171:
        /*0708*/ 	.byte	0x04, 0x29
        /*070a*/ 	.short	(.L_1173 - .L_1172)


	//   ....[0]....
.L_1172:
        /*070c*/ 	.word	0xffffffff


	//   ....[1]....
        /*0710*/ 	.word	0xffffffff


	//   ....[2]....
        /*0714*/ 	.word	0xffffffff


	//   ....[3]....
        /*0718*/ 	.word	0xffffffff


	//   ....[4]....
        /*071c*/ 	.word	0xffffffff


	//   ....[5]....
        /*0720*/ 	.word	0xffffffff


	//   ....[6]....
        /*0724*/ 	.word	0xffffffff


	//   ....[7]....
        /*0728*/ 	.word	0xffffffff


	//   ....[8]....
        /*072c*/ 	.word	0xffffffff


	//   ....[9]....
        /*0730*/ 	.word	0xffffffff


	//   ....[10]....
        /*0734*/ 	.word	0xffffffff


	//   ....[11]....
        /*0738*/ 	.word	0xffffffff


	//   ....[12]....
        /*073c*/ 	.word	0xffffffff


	//   ....[13]....
        /*0740*/ 	.word	0xffffffff


	//   ....[14]....
        /*0744*/ 	.word	0xffffffff


	//   ....[15]....
        /*0748*/ 	.word	0xffffffff


	//   ....[16]....
        /*074c*/ 	.word	0xffffffff


	//   ....[17]....
        /*0750*/ 	.word	0xffffffff


	//   ....[18]....
        /*0754*/ 	.word	0xffffffff


	//   ....[19]....
        /*0758*/ 	.word	0xffffffff


	//   ....[20]....
        /*075c*/ 	.word	0xffffffff


	//   ....[21]....
        /*0760*/ 	.word	0xffffffff


	//   ....[22]....
        /*0764*/ 	.word	0xffffffff


	//   ....[23]....
        /*0768*/ 	.word	0xffffffff


	//   ....[24]....
        /*076c*/ 	.word	0xffffffff


	//   ....[25]....
        /*0770*/ 	.word	0xffffffff


	//   ....[26]....
        /*0774*/ 	.word	0xffffffff


	//   ....[27]....
        /*0778*/ 	.word	0xffffffff


	//   ....[28]....
        /*077c*/ 	.word	0xffffffff


	//   ....[29]....
        /*0780*/ 	.word	0xffffffff


	//   ....[30]....
        /*0784*/ 	.word	0xffffffff


	//   ....[31]....
        /*0788*/ 	.word	0xffffffff


	//   ....[32]....
        /*078c*/ 	.word	0xffffffff


	//   ....[33]....
        /*0790*/ 	.word	0xffffffff


	//   ....[34]....
        /*0794*/ 	.word	0xffffffff


	//   ....[35]....
        /*0798*/ 	.word	0xffffffff


	//   ....[36]....
        /*079c*/ 	.word	0xffffffff


	//   ....[37]....
        /*07a0*/ 	.word	0xffffffff


	//   ....[38]....
        /*07a4*/ 	.word	0xffffffff


	//   ....[39]....
        /*07a8*/ 	.word	0xffffffff


	//   ....[40]....
        /*07ac*/ 	.word	0xffffffff


	//   ....[41]....
        /*07b0*/ 	.word	0xffffffff


	//   ....[42]....
        /*07b4*/ 	.word	0xffffffff


	//   ....[43]....
        /*07b8*/ 	.word	0xffffffff


	//   ....[44]....
        /*07bc*/ 	.word	0xffffffff


	//   ....[45]....
        /*07c0*/ 	.word	0xffffffff


	//   ....[46]....
        /*07c4*/ 	.word	0xffffffff


	//   ....[47]....
        /*07c8*/ 	.word	0xffffffff


	//   ....[48]....
        /*07cc*/ 	.word	0xffffffff


	//   ....[49]....
        /*07d0*/ 	.word	0xffffffff


	//   ....[50]....
        /*07d4*/ 	.word	0xffffffff


	//   ....[51]....
        /*07d8*/ 	.word	0xffffffff


	//   ....[52]....
        /*07dc*/ 	.word	0xffffffff


	//   ....[53]....
        /*07e0*/ 	.word	0xffffffff


	//   ....[54]....
        /*07e4*/ 	.word	0xffffffff


	//   ....[55]....
        /*07e8*/ 	.word	0xffffffff


	//   ....[56]....
        /*07ec*/ 	.word	0x0500009a


	//   ....[57]....
        /*07f0*/ 	.word	0x0500009a


	//   ....[58]....
        /*07f4*/ 	.word	0x0500009a


	//   ....[59]....
        /*07f8*/ 	.word	0x0500009a


	//   ....[60]....
        /*07fc*/ 	.word	0x0500009a


	//   ....[61]....
        /*0800*/ 	.word	0x0500009a


	//   ....[62]....
        /*0804*/ 	.word	0x0500009a


	//   ....[63]....
        /*0808*/ 	.word	0x0500009a


	//   ....[64]....
        /*080c*/ 	.word	0x0500009a


	//   ....[65]....
        /*0810*/ 	.word	0x0500009a


	//   ....[66]....
        /*0814*/ 	.word	0x0500009a


	//   ....[67]....
        /*0818*/ 	.word	0x0500009a


	//   ....[68]....
        /*081c*/ 	.word	0x0500009a


	//   ....[69]....
        /*0820*/ 	.word	0x0500009a


	//   ....[70]....
        /*0824*/ 	.word	0x0500009a


	//   ....[71]....
        /*0828*/ 	.word	0x0500009a


	//   ....[72]....
        /*082c*/ 	.word	0x0500009a


	//   ....[73]....
        /*0830*/ 	.word	0x0500009a


	//   ....[74]....
        /*0834*/ 	.word	0x0500009a


	//   ....[75]....
        /*0838*/ 	.word	0x0500009a


	//   ....[76]....
        /*083c*/ 	.word	0x0500009a


	//   ....[77]....
        /*0840*/ 	.word	0x0500009a


	//   ....[78]....
        /*0844*/ 	.word	0x0500009a


	//   ....[79]....
        /*0848*/ 	.word	0x0500009a


	//   ....[80]....
        /*084c*/ 	.word	0x0500009a


	//   ....[81]....
        /*0850*/ 	.word	0x0500009a


	//   ....[82]....
        /*0854*/ 	.word	0x0500009a


	//   ....[83]....
        /*0858*/ 	.word	0x0500009a


	//   ....[84]....
        /*085c*/ 	.word	0x0500009a


	//   ....[85]....
        /*0860*/ 	.word	0x0500009a


	//   ....[86]....
        /*0864*/ 	.word	0x0500009a


	//   ....[87]....
        /*0868*/ 	.word	0x0500009a


	//----- nvinfo : EIATTR_COOP_GROUP_INSTR_OFFSETS
	.align		4
.L_1173:
        /*086c*/ 	.byte	0x04, 0x28
        /*086e*/ 	.short	(.L_1175 - .L_1174)


	//   ....[0]....
.L_1174:
        /*0870*/ 	.word	0x00001520


	//   ....[1]....
        /*0874*/ 	.word	0x00001b60


	//   ....[2]....
        /*0878*/ 	.word	0x000021d0


	//   ....[3]....
        /*087c*/ 	.word	0x000030f0


	//   ....[4]....
        /*0880*/ 	.word	0x00003fd0


	//   ....[5]....
        /*0884*/ 	.word	0x00003fe0


	//   ....[6]....
        /*0888*/ 	.word	0x00004020


	//   ....[7]....
        /*088c*/ 	.word	0x00004030


	//   ....[8]....
        /*0890*/ 	.word	0x00004070


	//   ....[9]....
        /*0894*/ 	.word	0x00004080


	//   ....[10]....
        /*0898*/ 	.word	0x000040c0


	//   ....[11]....
        /*089c*/ 	.word	0x000040d0


	//   ....[12]....
        /*08a0*/ 	.word	0x00004110


	//   ....[13]....
        /*08a4*/ 	.word	0x00004120


	//   ....[14]....
        /*08a8*/ 	.word	0x000041e0


	//   ....[15]....
        /*08ac*/ 	.word	0x000041f0


	//   ....[16]....
        /*08b0*/ 	.word	0x00004200


	//   ....[17]....
        /*08b4*/ 	.word	0x00004210


	//   ....[18]....
        /*08b8*/ 	.word	0x000047b0


	//   ....[19]....
        /*08bc*/ 	.word	0x000047e0


	//   ....[20]....
        /*08c0*/ 	.word	0x00004850


	//   ....[21]....
        /*08c4*/ 	.word	0x00004870


	//   ....[22]....
        /*08c8*/ 	.word	0x000048c0


	//   ....[23]....
        /*08cc*/ 	.word	0x000048d0


	//   ....[24]....
        /*08d0*/ 	.word	0x00004920


	//   ....[25]....
        /*08d4*/ 	.word	0x00004930


	//   ....[26]....
        /*08d8*/ 	.word	0x00004980


	//   ....[27]....
        /*08dc*/ 	.word	0x00004990


	//   ....[28]....
        /*08e0*/ 	.word	0x000049e0


	//   ....[29]....
        /*08e4*/ 	.word	0x000049f0


	//   ....[30]....
        /*08e8*/ 	.word	0x00004a00


	//   ....[31]....
        /*08ec*/ 	.word	0x00004a10


	//   ....[32]....
        /*08f0*/ 	.word	0x00004a40


	//   ....[33]....
        /*08f4*/ 	.word	0x00004a50


	//   ....[34]....
        /*08f8*/ 	.word	0x00006040


	//   ....[35]....
        /*08fc*/ 	.word	0x00006050


	//   ....[36]....
        /*0900*/ 	.word	0x000060c0


	//   ....[37]....
        /*0904*/ 	.word	0x000060d0


	//   ....[38]....
        /*0908*/ 	.word	0x00006100


	//   ....[39]....
        /*090c*/ 	.word	0x00006120


	//   ....[40]....
        /*0910*/ 	.word	0x000062e0


	//   ....[41]....
        /*0914*/ 	.word	0x00006470


	//   ....[42]....
        /*0918*/ 	.word	0x000064e0


	//   ....[43]....
        /*091c*/ 	.word	0x00006560


	//   ....[44]....
        /*0920*/ 	.word	0x00006f20


	//   ....[45]....
        /*0924*/ 	.word	0x00007490


	//   ....[46]....
        /*0928*/ 	.word	0x00007b30


	//   ....[47]....
        /*092c*/ 	.word	0x00007b50


	//   ....[48]....
        /*0930*/ 	.word	0x00007b80


	//   ....[49]....
        /*0934*/ 	.word	0x00007bc0


	//   ....[50]....
        /*0938*/ 	.word	0x00007be0


	//   ....[51]....
        /*093c*/ 	.word	0x00007df0


	//   ....[52]....
        /*0940*/ 	.word	0x00007e10


	//   ....[53]....
        /*0944*/ 	.word	0x00007e40


	//   ....[54]....
        /*0948*/ 	.word	0x00007e80


	//   ....[55]....
        /*094c*/ 	.word	0x00007ea0


	//   ....[56]....
        /*0950*/ 	.word	0x00008320


	//   ....[57]....
        /*0954*/ 	.word	0x00008380


	//   ....[58]....
        /*0958*/ 	.word	0x00008410


	//   ....[59]....
        /*095c*/ 	.word	0x00008470


	//   ....[60]....
        /*0960*/ 	.word	0x00008500


	//   ....[61]....
        /*0964*/ 	.word	0x00008560


	//   ....[62]....
        /*0968*/ 	.word	0x000085f0


	//   ....[63]....
        /*096c*/ 	.word	0x00008650


	//   ....[64]....
        /*0970*/ 	.word	0x000086e0


	//   ....[65]....
        /*0974*/ 	.word	0x00008740


	//   ....[66]....
        /*0978*/ 	.word	0x000087d0


	//   ....[67]....
        /*097c*/ 	.word	0x00008870


	//   ....[68]....
        /*0980*/ 	.word	0x00008910


	//   ....[69]....
        /*0984*/ 	.word	0x000089b0


	//   ....[70]....
        /*0988*/ 	.word	0x00008a10


	//   ....[71]....
        /*098c*/ 	.word	0x00008a60


	//   ....[72]....
        /*0990*/ 	.word	0x00008b10


	//   ....[73]....
        /*0994*/ 	.word	0x00008b80


	//   ....[74]....
        /*0998*/ 	.word	0x00008c20


	//   ....[75]....
        /*099c*/ 	.word	0x00008c80


	//   ....[76]....
        /*09a0*/ 	.word	0x00008d10


	//   ....[77]....
        /*09a4*/ 	.word	0x00008d70


	//   ....[78]....
        /*09a8*/ 	.word	0x00008e00


	//   ....[79]....
        /*09ac*/ 	.word	0x00008e60


	//   ....[80]....
        /*09b0*/ 	.word	0x00008ef0


	//   ....[81]....
        /*09b4*/ 	.word	0x00008f50


	//   ....[82]....
        /*09b8*/ 	.word	0x00008ff0


	//   ....[83]....
        /*09bc*/ 	.word	0x00009040


	//   ....[84]....
        /*09c0*/ 	.word	0x000090d0


	//   ....[85]....
        /*09c4*/ 	.word	0x00009120


	//   ....[86]....
        /*09c8*/ 	.word	0x00009180


	//   ....[87]....
        /*09cc*/ 	.word	0x000091e0


	//----- nvinfo : EIATTR_VRC_CTA_INIT_COUNT
	.align		4
.L_1175:
        /*09d0*/ 	.byte	0x02, 0x4a
	.zero		1
	.zero		1


	//----- nvinfo : EIATTR_EXIT_INSTR_OFFSETS
	.align		4
        /*09d4*/ 	.byte	0x04, 0x1c
        /*09d6*/ 	.short	(.L_1177 - .L_1176)


	//   ....[0]....
.L_1176:
        /*09d8*/ 	.word	0x00007fe0


	//   ....[1]....
        /*09dc*/ 	.word	0x000082c0


	//----- nvinfo : EIATTR_MAX_THREADS
	.align		4
.L_1177:
        /*09e0*/ 	.byte	0x04, 0x05
        /*09e2*/ 	.short	(.L_1179 - .L_1178)
.L_1178:
        /*09e4*/ 	.word	0x00000080
        /*09e8*/ 	.word	0x00000001
        /*09ec*/ 	.word	0x00000001


	//----- nvinfo : EIATTR_CRS_STACK_SIZE
	.align		4
.L_1179:
        /*09f0*/ 	.byte	0x04, 0x1e
        /*09f2*/ 	.short	(.L_1181 - .L_1180)
.L_1180:
        /*09f4*/ 	.word	0x00000000


	//----- nvinfo : EIATTR_CBANK_PARAM_SIZE
	.align		4
.L_1181:
        /*09f8*/ 	.byte	0x03, 0x19
        /*09fa*/ 	.short	0x01f0


	//----- nvinfo : EIATTR_PARAM_CBANK
	.align		4
        /*09fc*/ 	.byte	0x04, 0x0a
        /*09fe*/ 	.short	(.L_1183 - .L_1182)
	.align		4
.L_1182:
        /*0a00*/ 	.word	index@(.nv.constant0._Z25selective_scan_bwd_kernelI32Selective_Scan_bwd_kernel_traitsILi128ELi16ELb0ELb1ELb0ELb0ELb0EffEEv12SSMParamsBwd)
        /*0a04*/ 	.short	0x0380
        /*0a06*/ 	.short	0x01f0


	//----- nvinfo : EIATTR_SW_WAR
	.align		4
.L_1183:
        /*0a08*/ 	.byte	0x04, 0x36
        /*0a0a*/ 	.short	(.L_1185 - .L_1184)
.L_1184:
        /*0a0c*/ 	.word	0x00000008
.L_1185:


//--------------------- .nv.info._Z25selective_scan_bwd_kernelI32Selective_Scan_bwd_kernel_traitsILi128ELi16ELb0ELb1ELb0ELb0ELb1EffEEv12SSMParamsBwd --------------------------
	.section	.nv.info._Z25selective_scan_bwd_kernelI32Selective_Scan_bwd_kernel_traitsILi128ELi16ELb0ELb1ELb0ELb0ELb1EffEEv12SSMParamsBwd,"",@"SHT_CUDA_INFO"
	.sectionflags	@""
	.align	4


	//----- nvinfo : EIATTR_CUDA_API_VERSION
	.align		4
        /*0000*/ 	.byte	0x04, 0x37
        /*0002*/ 	.short	(.L_1187 - .L_1186)
.L_1186:
        /*0004*/ 	.word	0x00000082


	//----- nvinfo : EIATTR_KPARAM_INFO
	.align		4
.L_1187:
        /*0008*/ 	.byte	0x04, 0x17
        /*000a*/ 	.short	(.L_1189 - .L_1188)
.L_1188:
        /*000c*/ 	.word	0x00000000
        /*0010*/ 	.short	0x0000
        /*0012*/ 	.short	0x0000
        /*0014*/ 	.byte	0x00, 0xf0, 0xc1, 0x07


	//----- nvinfo : EIATTR_SPARSE_MMA_MASK
	.align		4
.L_1189:
        /*0018*/ 	.byte	0x03, 0x50
        /*001a*/ 	.short	0x0000


	//----- nvinfo : EIATTR_MAXREG_COUNT
	.align		4
        /*001c*/ 	.byte	0x03, 0x1b
        /*001e*/ 	.short	0x00a8


	//----- nvinfo : EIATTR_NUM_BARRIERS
	.align		4
        /*0020*/ 	.byte	0x02, 0x4c
        /*0022*/ 	.byte	0x01
	.zero		1


	//----- nvinfo : EIATTR_ANNOTATIONS
	.align		4
        /*0024*/ 	.byte	0x04, 0x55
        /*0026*/ 	.short	(.L_1191 - .L_1190)


	//   ....[0]....
.L_1190:
        /* <DEDUP_REMOVED lines=119> */


	//----- nvinfo : EIATTR_MERCURY_ISA_VERSION
	.align		4
.L_1191:
        /*0788*/ 	.byte	0x03, 0x5f
        /*078a*/ 	.short	0x0101


	//----- nvinfo : EIATTR_INT_WARP_WIDE_INSTR_OFFSETS
	.align		4
        /*078c*/ 	.byte	0x04, 0x31
        /*078e*/ 	.short	(.L_1193 - .L_1192)


	//   ....[0]....
.L_1192:
        /*0790*/ 	.word	0x00004300


	//   ....[1]....
        /*0794*/ 	.word	0x00006a80


	//   ....[2]....
        /*0798*/ 	.word	0x00007320


	//----- nvinfo : EIATTR_COOP_GROUP_MASK_REGIDS
	.align		4
.L_1193:
        /*079c*/ 	.byte	0x04, 0x29
        /*079e*/ 	.short	(.L_1195 - .L_1194)


	//   ....[0]....
.L_1194:
        /*07a0*/ 	.word	0xffffffff


	//   ....[1]....
        /*07a4*/ 	.word	0xffffffff


	//   ....[2]....
        /*07a8*/ 	.word	0xffffffff


	//   ....[3]....
        /*07ac*/ 	.word	0xffffffff


	//   ....[4]....
        /*07b0*/ 	.word	0xffffffff


	//   ....[5]....
        /*07b4*/ 	.word	0xffffffff


	//   ....[6]....
        /*07b8*/ 	.word	0xffffffff


	//   ....[7]....
        /*07bc*/ 	.word	0xffffffff


	//   ....[8]....
        /*07c0*/ 	.word	0xffffffff


	//   ....[9]....
        /*07c4*/ 	.word	0xffffffff


	//   ....[10]....
        /*07c8*/ 	.word	0xffffffff


	//   ....[11]....
        /*07cc*/ 	.word	0xffffffff


	//   ....[12]....
        /*07d0*/ 	.word	0xffffffff


	//   ....[13]....
        /*07d4*/ 	.word	0xffffffff


	//   ....[14]....
        /*07d8*/ 	.word	0xffffffff


	//   ....[15]....
        /*07dc*/ 	.word	0xffffffff


	//   ....[16]....
        /*07e0*/ 	.word	0xffffffff


	//   ....[17]....
        /*07e4*/ 	.word	0xffffffff


	//   ....[18]....
        /*07e8*/ 	.word	0xffffffff


	//   ....[19]....
        /*07ec*/ 	.word	0xffffffff


	//   ....[20]....
        /*07f0*/ 	.word	0xffffffff


	//   ....[21]....
        /*07f4*/ 	.word	0xffffffff


	//   ....[22]....
        /*07f8*/ 	.word	0xffffffff


	//   ....[23]....
        /*07fc*/ 	.word	0xffffffff


	//   ....[24]....
        /*0800*/ 	.word	0xffffffff


	//   ....[25]....
        /*0804*/ 	.word	0xffffffff


	//   ....[26]....
        /*0808*/ 	.word	0xffffffff


	//   ....[27]....
        /*080c*/ 	.word	0xffffffff


	//   ....[28]....
        /*0810*/ 	.word	0xffffffff


	//   ....[29]....
        /*0814*/ 	.word	0xffffffff


	//   ....[30]....
        /*0818*/ 	.word	0xffffffff


	//   ....[31]....
        /*081c*/ 	.word	0xffffffff


	//   ....[32]....
        /*0820*/ 	.word	0xffffffff


	//   ....[33]....
        /*0824*/ 	.word	0xffffffff


	//   ....[34]....
        /*0828*/ 	.word	0xffffffff


	//   ....[35]....
        /*082c*/ 	.word	0xffffffff


	//   ....[36]....
        /*0830*/ 	.word	0xffffffff


	//   ....[37]....
        /*0834*/ 	.word	0xffffffff


	//   ....[38]....
        /*0838*/ 	.word	0xffffffff


	//   ....[39]....
        /*083c*/ 	.word	0xffffffff


	//   ....[40]....
        /*0840*/ 	.word	0xffffffff


	//   ....[41]....
        /*0844*/ 	.word	0xffffffff


	//   ....[42]....
        /*0848*/ 	.word	0xffffffff


	//   ....[43]....
        /*084c*/ 	.word	0xffffffff


	//   ....[44]....
        /*0850*/ 	.word	0xffffffff


	//   ....[45]....
        /*0854*/ 	.word	0xffffffff


	//   ....[46]....
        /*0858*/ 	.word	0xffffffff


	//   ....[47]....
        /*085c*/ 	.word	0xffffffff


	//   ....[48]....
        /*0860*/ 	.word	0xffffffff


	//   ....[49]....
        /*0864*/ 	.word	0xffffffff


	//   ....[50]....
        /*0868*/ 	.word	0xffffffff


	//   ....[51]....
        /*086c*/ 	.word	0xffffffff


	//   ....[52]....
        /*0870*/ 	.word	0xffffffff


	//   ....[53]....
        /*0874*/ 	.word	0xffffffff


	//   ....[54]....
        /*0878*/ 	.word	0xffffffff


	//   ....[55]....
        /*087c*/ 	.word	0xffffffff


	//   ....[56]....
        /*0880*/ 	.word	0xffffffff


	//   ....[57]....
        /*0884*/ 	.word	0xffffffff


	//   ....[58]....
        /*0888*/ 	.word	0xffffffff


	//   ....[59]....
        /*088c*/ 	.word	0xffffffff


	//   ....[60]....
        /*0890*/ 	.word	0x0500009a


	//   ....[61]....
        /*0894*/ 	.word	0x0500009a


	//   ....[62]....
        /*0898*/ 	.word	0x0500009a


	//   ....[63]....
        /*089c*/ 	.word	0x0500009a


	//   ....[64]....
        /*08a0*/ 	.word	0x0500009a


	//   ....[65]....
        /*08a4*/ 	.word	0x0500009a


	//   ....[66]....
        /*08a8*/ 	.word	0x0500009a


	//   ....[67]....
        /*08ac*/ 	.word	0x0500009a


	//   ....[68]....
        /*08b0*/ 	.word	0x0500009a


	//   ....[69]....
        /*08b4*/ 	.word	0x0500009a


	//   ....[70]....
        /*08b8*/ 	.word	0x0500009a


	//   ....[71]....
        /*08bc*/ 	.word	0x0500009a


	//   ....[72]....
        /*08c0*/ 	.word	0x0500009a


	//   ....[73]....
        /*08c4*/ 	.word	0x0500009a


	//   ....[74]....
        /*08c8*/ 	.word	0x0500009a


	//   ....[75]....
        /*08cc*/ 	.word	0x0500009a


	//   ....[76]....
        /*08d0*/ 	.word	0x0500009a


	//   ....[77]....
        /*08d4*/ 	.word	0x0500009a


	//   ....[78]....
        /*08d8*/ 	.word	0x0500009a


	//   ....[79]....
        /*08dc*/ 	.word	0x0500009a


	//   ....[80]....
        /*08e0*/ 	.word	0x0500009a


	//   ....[81]....
        /*08e4*/ 	.word	0x0500009a


	//   ....[82]....
        /*08e8*/ 	.word	0x0500009a


	//   ....[83]....
        /*08ec*/ 	.word	0x0500009a


	//   ....[84]....
        /*08f0*/ 	.word	0x0500009a


	//   ....[85]....
        /*08f4*/ 	.word	0x0500009a


	//   ....[86]....
        /*08f8*/ 	.word	0x0500009a


	//   ....[87]....
        /*08fc*/ 	.word	0x0500009a


	//   ....[88]....
        /*0900*/ 	.word	0x0500009a


	//   ....[89]....
        /*0904*/ 	.word	0x0500009a


	//   ....[90]....
        /*0908*/ 	.word	0x0500009a


	//   ....[91]....
        /*090c*/ 	.word	0x0500009a


	//----- nvinfo : EIATTR_COOP_GROUP_INSTR_OFFSETS
	.align		4
.L_1195:
        /*0910*/ 	.byte	0x04, 0x28
        /*0912*/ 	.short	(.L_1197 - .L_1196)


	//   ....[0]....
.L_1196:
        /*0914*/ 	.word	0x00001730


	//   ....[1]....
        /*0918*/ 	.word	0x00001d70


	//   ....[2]....
        /*091c*/ 	.word	0x000022e0


	//   ....[3]....
        /*0920*/ 	.word	0x00002870


	//   ....[4]....
        /*0924*/ 	.word	0x00002e50


	//   ....[5]....
        /*0928*/ 	.word	0x00003e40


	//   ....[6]....
        /*092c*/ 	.word	0x00004540


	//   ....[7]....
        /*0930*/ 	.word	0x000055d0


	//   ....[8]....
        /*0934*/ 	.word	0x000064b0


	//   ....[9]....
        /*0938*/ 	.word	0x000064c0


	//   ....[10]....
        /*093c*/ 	.word	0x00006500


	//   ....[11]....
        /*0940*/ 	.word	0x00006510


	//   ....[12]....
        /*0944*/ 	.word	0x00006550


	//   ....[13]....
        /*0948*/ 	.word	0x00006560


	//   ....[14]....
        /*094c*/ 	.word	0x000065a0


	//   ....[15]....
        /*0950*/ 	.word	0x000065b0


	//   ....[16]....
        /*0954*/ 	.word	0x000065f0


	//   ....[17]....
        /*0958*/ 	.word	0x00006600


	//   ....[18]....
        /*095c*/ 	.word	0x000066c0


	//   ....[19]....
        /*0960*/ 	.word	0x000066d0


	//   ....[20]....
        /*0964*/ 	.word	0x000066e0


	//   ....[21]....
        /*0968*/ 	.word	0x000066f0


	//   ....[22]....
        /*096c*/ 	.word	0x00006c90


	//   ....[23]....
        /*0970*/ 	.word	0x00006cc0


	//   ....[24]....
        /*0974*/ 	.word	0x00006d30


	//   ....[25]....
        /*0978*/ 	.word	0x00006d50


	//   ....[26]....
        /*097c*/ 	.word	0x00006da0


	//   ....[27]....
        /*0980*/ 	.word	0x00006db0


	//   ....[28]....
        /*0984*/ 	.word	0x00006e00


	//   ....[29]....
        /*0988*/ 	.word	0x00006e10


	//   ....[30]....
        /*098c*/ 	.word	0x00006e60


	//   ....[31]....
        /*0990*/ 	.word	0x00006e70


	//   ....[32]....
        /*0994*/ 	.word	0x00006ec0


	//   ....[33]....
        /*0998*/ 	.word	0x00006ed0


	//   ....[34]....
        /*099c*/ 	.word	0x00006ee0


	//   ....[35]....
        /*09a0*/ 	.word	0x00006ef0


	//   ....[36]....
        /*09a4*/ 	.word	0x00006f20


	//   ....[37]....
        /*09a8*/ 	.word	0x00006f30


	//   ....[38]....
        /*09ac*/ 	.word	0x00008570


	//   ....[39]....
        /*09b0*/ 	.word	0x00008580


	//   ....[40]....
        /*09b4*/ 	.word	0x000085d0


	//   ....[41]....
        /*09b8*/ 	.word	0x000085e0


	//   ....[42]....
        /*09bc*/ 	.word	0x00008610


	//   ....[43]....
        /*09c0*/ 	.word	0x00008700


	//   ....[44]....
        /*09c4*/ 	.word	0x00008940


	//   ....[45]....
        /*09c8*/ 	.word	0x00008950


	//   ....[46]....
        /*09cc*/ 	.word	0x00008a20


	//   ....[47]....
        /*09d0*/ 	.word	0x00008a30


	//   ....[48]....
        /*09d4*/ 	.word	0x00009440


	//   ....[49]....
        /*09d8*/ 	.word	0x00009990


	//   ....[50]....
        /*09dc*/ 	.word	0x0000a020


	//   ....[51]....
        /*09e0*/ 	.word	0x0000a040


	//   ....[52]....
        /*09e4*/ 	.word	0x0000a070


	//   ....[53]....
        /*09e8*/ 	.word	0x0000a0b0


	//   ....[54]....
        /*09ec*/ 	.word	0x0000a0d0


	//   ....[55]....
        /*09f0*/ 	.word	0x0000a2e0


	//   ....[56]....
        /*09f4*/ 	.word	0x0000a300


	//   ....[57]....
        /*09f8*/ 	.word	0x0000a330


	//   ....[58]....
        /*09fc*/ 	.word	0x0000a370


	//   ....[59]....
        /*0a00*/ 	.word	0x0000a390


	//   ....[60]....
        /*0a04*/ 	.word	0x0000a810


	//   ....[61]....
        /*0a08*/ 	.word	0x0000a870


	//   ....[62]....
        /*0a0c*/ 	.word	0x0000a900


	//   ....[63]....
        /*0a10*/ 	.word	0x0000a960


	//   ....[64]....
        /*0a14*/ 	.word	0x0000a9f0


	//   ....[65]....
        /*0a18*/ 	.word	0x0000aa50


	//   ....[66]....
        /*0a1c*/ 	.word	0x0000aae0


	//   ....[67]....
        /*0a20*/ 	.word	0x0000ab40


	//   ....[68]....
        /*0a24*/ 	.word	0x0000abd0


	//   ....[69]....
        /*0a28*/ 	.word	0x0000ac30


	//   ....[70]....
        /*0a2c*/ 	.word	0x0000acc0


	//   ....[71]....
        /*0a30*/ 	.word	0x0000ad60


	//   ....[72]....
        /*0a34*/ 	.word	0x0000ae00


	//   ....[73]....
        /*0a38*/ 	.word	0x0000aea0


	//   ....[74]....
        /*0a3c*/ 	.word	0x0000af00


	//   ....[75]....
        /*0a40*/ 	.word	0x0000af50


	//   ....[76]....
        /*0a44*/ 	.word	0x0000b000


	//   ....[77]....
        /*0a48*/ 	.word	0x0000b070


	//   ....[78]....
        /*0a4c*/ 	.word	0x0000b110


	//   ....[79]....
        /*0a50*/ 	.word	0x0000b170


	//   ....[80]....
        /*0a54*/ 	.word	0x0000b200


	//   ....[81]....
        /*0a58*/ 	.word	0x0000b260


	//   ....[82]....
        /*0a5c*/ 	.word	0x0000b2f0


	//   ....[83]....
        /*0a60*/ 	.word	0x0000b350


	//   ....[84]....
        /*0a64*/ 	.word	0x0000b3e0


	//   ....[85]....
        /*0a68*/ 	.word	0x0000b440


	//   ....[86]....
        /*0a6c*/ 	.word	0x0000b4e0


	//   ....[87]....
        /*0a70*/ 	.word	0x0000b530


	//   ....[88]....
        /*0a74*/ 	.word	0x0000b5c0


	//   ....[89]....
        /*0a78*/ 	.word	0x0000b610


	//   ....[90]....
        /*0a7c*/ 	.word	0x0000b670


	//   ....[91]....
        /*0a80*/ 	.word	0x0000b6d0


	//----- nvinfo : EIATTR_VRC_CTA_INIT_COUNT
	.align		4
.L_1197:
        /*0a84*/ 	.byte	0x02, 0x4a
	.zero		1
	.zero		1


	//----- nvinfo : EIATTR_EXIT_INSTR_OFFSETS
	.align		4
        /*0a88*/ 	.byte	0x04, 0x1c
        /*0a8a*/ 	.short	(.L_1199 - .L_1198)


	//   ....[0]....
.L_1198:
        /*0a8c*/ 	.word	0x0000a4d0


	//   ....[1]....
        /*0a90*/ 	.word	0x0000a7b0


	//----- nvinfo : EIATTR_MAX_THREADS
	.align		4
.L_1199:
        /*0a94*/ 	.byte	0x04, 0x05
        /*0a96*/ 	.short	(.L_1201 - .L_1200)
.L_1200:
        /*0a98*/ 	.word	0x00000080
        /*0a9c*/ 	.word	0x00000001
        /*0aa0*/ 	.word	0x00000001


	//----- nvinfo : EIATTR_CRS_STACK_SIZE
	.align		4
.L_1201:
        /*0aa4*/ 	.byte	0x04, 0x1e
        /*0aa6*/ 	.short	(.L_1203 - .L_1202)
.L_1202:
        /*0aa8*/ 	.word	0x00000000


	//----- nvinfo : EIATTR_CBANK_PARAM_SIZE
	.align		4
.L_1203:
        /*0aac*/ 	.byte	0x03, 0x19
        /*0aae*/ 	.short	0x01f0


	//----- nvinfo : EIATTR_PARAM_CBANK
	.align		4
        /*0ab0*/ 	.byte	0x04, 0x0a
        /*0ab2*/ 	.short	(.L_1205 - .L_1204)
	.align		4
.L_1204:
        /*0ab4*/ 	.word	index@(.nv.constant0._Z25selective_scan_bwd_kernelI32Selective_Scan_bwd_kernel_traitsILi128ELi16ELb0ELb1ELb0ELb0ELb1EffEEv12SSMParamsBwd)
        /*0ab8*/ 	.short	0x0380
        /*0aba*/ 	.short	0x01f0


	//----- nvinfo : EIATTR_SW_WAR
	.align		4
.L_1205:
        /*0abc*/ 	.byte	0x04, 0x36
        /*0abe*/ 	.short	(.L_1207 - .L_1206)
.L_1206:
        /*0ac0*/ 	.word	0x00000008
.L_1207:


//--------------------- .nv.info._Z25selective_scan_bwd_kernelI32Selective_Scan_bwd_kernel_traitsILi128ELi16ELb0ELb1ELb0ELb1ELb0EffEEv12SSMParamsBwd --------------------------
	.section	.nv.info._Z25selective_scan_bwd_kernelI32Selective_Scan_bwd_kernel_traitsILi128ELi16ELb0ELb1ELb0ELb1ELb0EffEEv12SSMParamsBwd,"",@"SHT_CUDA_INFO"
	.sectionflags	@""
	.align	4


	//----- nvinfo : EIATTR_CUDA_API_VERSION
	.align		4
        /*0000*/ 	.byte	0x04, 0x37
        /*0002*/ 	.short	(.L_1209 - .L_1208)
.L_1208:
        /*0004*/ 	.word	0x00000082


	//----- nvinfo : EIATTR_KPARAM_INFO
	.align		4
.L_1209:
        /*0008*/ 	.byte	0x04, 0x17
        /*000a*/ 	.short	(.L_1211 - .L_1210)
.L_1210:
        /*000c*/ 	.word	0x00000000
        /*0010*/ 	.short	0x0000
        /*0012*/ 	.short	0x0000
        /*0014*/ 	.byte	0x00, 0xf0, 0xc1, 0x07


	//----- nvinfo : EIATTR_SPARSE_MMA_MASK
	.align		4
.L_1211:
        /*0018*/ 	.byte	0x03, 0x50
        /*001a*/ 	.short	0x0000


	//----- nvinfo : EIATTR_MAXREG_COUNT
	.align		4
        /*001c*/ 	.byte	0x03, 0x1b
        /*001e*/ 	.short	0x00a8


	//----- nvinfo : EIATTR_NUM_BARRIERS
	.align		4
        /*0020*/ 	.byte	0x02, 0x4c
        /*0022*/ 	.byte	0x01
	.zero		1


	//----- nvinfo : EIATTR_ANNOTATIONS
	.align		4
        /*0024*/ 	.byte	0x04, 0x55
        /*0026*/ 	.short	(.L_1213 - .L_1212)


	//   ....[0]....
.L_1212:
        /* <DEDUP_REMOVED lines=110> */


	//----- nvinfo : EIATTR_MERCURY_ISA_VERSION
	.align		4
.L_1213:
        /*06f8*/ 	.byte	0x03, 0x5f
        /*06fa*/ 	.short	0x0101


	//----- nvinfo : EIATTR_INT_WARP_WIDE_INSTR_OFFSETS
	.align		4
        /*06fc*/ 	.byte	0x04, 0x31
        /*06fe*/ 	.short	(.L_1215 - .L_1214)


	//   ....[0]....
.L_1214:
        /*0700*/ 	.word	0x000067a0


	//   ....[1]....
        /*0704*/ 	.word	0x00007040


	//----- nvinfo : EIATTR_COOP_GROUP_MASK_REGIDS
	.align		4
.L_1215:
        /*0708*/ 	.byte	0x04, 0x29
        /*070a*/ 	.short	(.L_1217 - .L_1216)


	//   ....[0]....
.L_1216:
        /*070c*/ 	.word	0xffffffff


	//   ....[1]....
        /*0710*/ 	.word	0xffffffff


	//   ....[2]....
        /*0714*/ 	.word	0xffffffff


	//   ....[3]....
        /*0718*/ 	.word	0xffffffff


	//   ....[4]....
        /*071c*/ 	.word	0xffffffff


	//   ....[5]....
        /*0720*/ 	.word	0xffffffff


	//   ....[6]....
        /*0724*/ 	.word	0xffffffff


	//   ....[7]....
        /*0728*/ 	.word	0xffffffff


	//   ....[8]....
        /*072c*/ 	.word	0xffffffff


	//   ....[9]....
        /*0730*/ 	.word	0xffffffff


	//   ....[10]....
        /*0734*/ 	.word	0xffffffff


	//   ....[11]....
        /*0738*/ 	.word	0xffffffff


	//   ....[12]....
        /*073c*/ 	.word	0xffffffff


	//   ....[13]....
        /*0740*/ 	.word	0xffffffff


	//   ....[14]....
        /*0744*/ 	.word	0xffffffff


	//   ....[15]....
        /*0748*/ 	.word	0xffffffff


	//   ....[16]....
        /*074c*/ 	.word	0xffffffff


	//   ....[17]....
        /*0750*/ 	.word	0xffffffff


	//   ....[18]....
        /*0754*/ 	.word	0xffffffff


	//   ....[19]....
        /*0758*/ 	.word	0xffffffff


	//   ....[20]....
        /*075c*/ 	.word	0xffffffff


	//   ....[21]....
        /*0760*/ 	.word	0xffffffff


	//   ....[22]....
        /*0764*/ 	.word	0xffffffff


	//   ....[23]....
        /*0768*/ 	.word	0xffffffff


	//   ....[24]....
        /*076c*/ 	.word	0xffffffff


	//   ....[25]....
        /*0770*/ 	.word	0xffffffff


	//   ....[26]....
        /*0774*/ 	.word	0xffffffff


	//   ....[27]....
        /*0778*/ 	.word	0xffffffff


	//   ....[28]....
        /*077c*/ 	.word	0xffffffff


	//   ....[29]....
        /*0780*/ 	.word	0xffffffff


	//   ....[30]....
        /*0784*/ 	.word	0xffffffff


	//   ....[31]....
        /*0788*/ 	.word	0xffffffff


	//   ....[32]....
        /*078c*/ 	.word	0xffffffff


	//   ....[33]....
        /*0790*/ 	.word	0xffffffff


	//   ....[34]....
        /*0794*/ 	.word	0xffffffff


	//   ....[35]....
        /*0798*/ 	.word	0xffffffff


	//   ....[36]....
        /*079c*/ 	.word	0xffffffff


	//   ....[37]....
        /*07a0*/ 	.word	0xffffffff


	//   ....[38]....
        /*07a4*/ 	.word	0xffffffff


	//   ....[39]....
        /*07a8*/ 	.word	0xffffffff


	//   ....[40]....
        /*07ac*/ 	.word	0xffffffff


	//   ....[41]....
        /*07b0*/ 	.word	0xffffffff


	//   ....[42]....
        /*07b4*/ 	.word	0xffffffff


	//   ....[43]....
        /*07b8*/ 	.word	0xffffffff


	//   ....[44]....
        /*07bc*/ 	.word	0xffffffff


	//   ....[45]....
        /*07c0*/ 	.word	0xffffffff


	//   ....[46]....
        /*07c4*/ 	.word	0xffffffff


	//   ....[47]....
        /*07c8*/ 	.word	0xffffffff


	//   ....[48]....
        /*07cc*/ 	.word	0xffffffff


	//   ....[49]....
        /*07d0*/ 	.word	0xffffffff


	//   ....[50]....
        /*07d4*/ 	.word	0xffffffff


	//   ....[51]....
        /*07d8*/ 	.word	0xffffffff


	//   ....[52]....
        /*07dc*/ 	.word	0xffffffff


	//   ....[53]....
        /*07e0*/ 	.word	0xffffffff


	//   ....[54]....
        /*07e4*/ 	.word	0xffffffff


	//   ....[55]....
        /*07e8*/ 	.word	0xffffffff


	//   ....[56]....
        /*07ec*/ 	.word	0xffffffff


	//   ....[57]....
        /*07f0*/ 	.word	0x0500009a


	//   ....[58]....
        /*07f4*/ 	.word	0x0500009a


	//   ....[59]....
        /*07f8*/ 	.word	0x0500009a


	//   ....[60]....
        /*07fc*/ 	.word	0x0500009a


	//   ....[61]....
        /*0800*/ 	.word	0x0500009a


	//   ....[62]....
        /*0804*/ 	.word	0x0500009a


	//   ....[63]....
        /*0808*/ 	.word	0x0500009a


	//   ....[64]....
        /*080c*/ 	.word	0x0500009a


	//   ....[65]....
        /*0810*/ 	.word	0x0500009a


	//   ....[66]....
        /*0814*/ 	.word	0x0500009a


	//   ....[67]....
        /*0818*/ 	.word	0x0500009a


	//   ....[68]....
        /*081c*/ 	.word	0x0500009a


	//   ....[69]....
        /*0820*/ 	.word	0x0500009a


	//   ....[70]....
        /*0824*/ 	.word	0x0500009a


	//   ....[71]....
        /*0828*/ 	.word	0x0500009a


	//   ....[72]....
        /*082c*/ 	.word	0x0500009a


	//   ....[73]....
        /*0830*/ 	.word	0x0500009a


	//   ....[74]....
        /*0834*/ 	.word	0x0500009a


	//   ....[75]....
        /*0838*/ 	.word	0x0500009a


	//   ....[76]....
        /*083c*/ 	.word	0x0500009a


	//   ....[77]....
        /*0840*/ 	.word	0x0500009a


	//   ....[78]....
        /*0844*/ 	.word	0x0500009a


	//   ....[79]....
        /*0848*/ 	.word	0x0500009a


	//   ....[80]....
        /*084c*/ 	.word	0x0500009a


	//   ....[81]....
        /*0850*/ 	.word	0x0500009a


	//   ....[82]....
        /*0854*/ 	.word	0x0500009a


	//   ....[83]....
        /*0858*/ 	.word	0x0500009a


	//   ....[84]....
        /*085c*/ 	.word	0x0500009a


	//   ....[85]....
        /*0860*/ 	.word	0x0500009a


	//   ....[86]....
        /*0864*/ 	.word	0x0500009a


	//   ....[87]....
        /*0868*/ 	.word	0x0500009a


	//   ....[88]....
        /*086c*/ 	.word	0x0500009a


	//----- nvinfo : EIATTR_COOP_GROUP_INSTR_OFFSETS
	.align		4
.L_1217:
        /*0870*/ 	.byte	0x04, 0x28
        /*0872*/ 	.short	(.L_1219 - .L_1218)


	//   ....[0]....
.L_1218:
        /*0874*/ 	.word	0x00001490


	//   ....[1]....
        /*0878*/ 	.word	0x00001b40


	//   ....[2]....
        /*087c*/ 	.word	0x00002150


	//   ....[3]....
        /*0880*/ 	.word	0x000052f0


	//   ....[4]....
        /*0884*/ 	.word	0x000061d0


	//   ....[5]....
        /*0888*/ 	.word	0x000061e0


	//   ....[6]....
        /*088c*/ 	.word	0x00006220


	//   ....[7]....
        /*0890*/ 	.word	0x00006230


	//   ....[8]....
        /*0894*/ 	.word	0x00006270


	//   ....[9]....
        /*0898*/ 	.word	0x00006280


	//   ....[10]....
        /*089c*/ 	.word	0x000062c0


	//   ....[11]....
        /*08a0*/ 	.word	0x000062d0


	//   ....[12]....
        /*08a4*/ 	.word	0x00006310


	//   ....[13]....
        /*08a8*/ 	.word	0x00006320


	//   ....[14]....
        /*08ac*/ 	.word	0x000063e0


	//   ....[15]....
        /*08b0*/ 	.word	0x000063f0


	//   ....[16]....
        /*08b4*/ 	.word	0x00006400


	//   ....[17]....
        /*08b8*/ 	.word	0x00006410


	//   ....[18]....
        /*08bc*/ 	.word	0x000069b0


	//   ....[19]....
        /*08c0*/ 	.word	0x000069e0


	//   ....[20]....
        /*08c4*/ 	.word	0x00006a50


	//   ....[21]....
        /*08c8*/ 	.word	0x00006a70


	//   ....[22]....
        /*08cc*/ 	.word	0x00006ac0


	//   ....[23]....
        /*08d0*/ 	.word	0x00006ad0


	//   ....[24]....
        /*08d4*/ 	.word	0x00006b20


	//   ....[25]....
        /*08d8*/ 	.word	0x00006b30


	//   ....[26]....
        /*08dc*/ 	.word	0x00006b80


	//   ....[27]....
        /*08e0*/ 	.word	0x00006b90


	//   ....[28]....
        /*08e4*/ 	.word	0x00006be0


	//   ....[29]....
        /*08e8*/ 	.word	0x00006bf0


	//   ....[30]....
        /*08ec*/ 	.word	0x00006c00


	//   ....[31]....
        /*08f0*/ 	.word	0x00006c10


	//   ....[32]....
        /*08f4*/ 	.word	0x00006c40


	//   ....[33]....
        /*08f8*/ 	.word	0x00006c50


	//   ....[34]....
        /*08fc*/ 	.word	0x00008230


	//   ....[35]....
        /*0900*/ 	.word	0x00008240


	//   ....[36]....
        /*0904*/ 	.word	0x000082c0


	//   ....[37]....
        /*0908*/ 	.word	0x000082d0


	//   ....[38]....
        /*090c*/ 	.word	0x00008300


	//   ....[39]....
        /*0910*/ 	.word	0x000083c0


	//   ....[40]....
        /*0914*/ 	.word	0x00008660


	//   ....[41]....
        /*0918*/ 	.word	0x00008670


	//   ....[42]....
        /*091c*/ 	.word	0x000087c0


	//   ....[43]....
        /*0920*/ 	.word	0x000087f0


	//   ....[44]....
        /*0924*/ 	.word	0x00009390


	//   ....[45]....
        /*0928*/ 	.word	0x00009ce0


	//   ....[46]....
        /*092c*/ 	.word	0x0000a200


	//   ....[47]....
        /*0930*/ 	.word	0x0000a8a0


	//   ....[48]....
        /*0934*/ 	.word	0x0000a8c0


	//   ....[49]....
        /*0938*/ 	.word	0x0000a8f0


	//   ....[50]....
        /*093c*/ 	.word	0x0000a930


	//   ....[51]....
        /*0940*/ 	.word	0x0000a950


	//   ....[52]....
        /*0944*/ 	.word	0x0000ab60


	//   ....[53]....
        /*0948*/ 	.word	0x0000ab80


	//   ....[54]....
        /*094c*/ 	.word	0x0000abb0


	//   ....[55]....
        /*0950*/ 	.word	0x0000abf0


	//   ....[56]....
        /*0954*/ 	.word	0x0000ac10


	//   ....[57]....
        /*0958*/ 	.word	0x0000b090


	//   ....[58]....
        /*095c*/ 	.word	0x0000b0f0


	//   ....[59]....
        /*0960*/ 	.word	0x0000b180


	//   ....[60]....
        /*0964*/ 	.word	0x0000b1e0


	//   ....[61]....
        /*0968*/ 	.word	0x0000b270


	//   ....[62]....
        /*096c*/ 	.word	0x0000b2d0


	//   ....[63]....
        /*0970*/ 	.word	0x0000b360


	//   ....[64]....
        /*0974*/ 	.word	0x0000b3c0


	//   ....[65]....
        /*0978*/ 	.word	0x0000b450


	//   ....[66]....
        /*097c*/ 	.word	0x0000b4b0


	//   ....[67]....
        /*0980*/ 	.word	0x0000b540


	//   ....[68]....
        /*0984*/ 	.word	0x0000b5e0


	//   ....[69]....
        /*0988*/ 	.word	0x0000b680


	//   ....[70]....
        /*098c*/ 	.word	0x0000b720


	//   ....[71]....
        /*0990*/ 	.word	0x0000b780


	//   ....[72]....
        /*0994*/ 	.word	0x0000b7d0


	//   ....[73]....
        /*0998*/ 	.word	0x0000b880


	//   ....[74]....
        /*099c*/ 	.word	0x0000b8f0


	//   ....[75]....
        /*09a0*/ 	.word	0x0000b990


	//   ....[76]....
        /*09a4*/ 	.word	0x0000b9f0


	//   ....[77]....
        /*09a8*/ 	.word	0x0000ba80


	//   ....[78]....
        /*09ac*/ 	.word	0x0000bae0


	//   ....[79]....
        /*09b0*/ 	.word	0x0000bb70


	//   ....[80]....
        /*09b4*/ 	.word	0x0000bbd0


	//   ....[81]....
        /*09b8*/ 	.word	0x0000bc60


	//   ....[82]....
        /*09bc*/ 	.word	0x0000bcc0


	//   ....[83]....
        /*09c0*/ 	.word	0x0000bd60


	//   ....[84]....
        /*09c4*/ 	.word	0x0000bdb0


	//   ....[85]....
        /*09c8*/ 	.word	0x0000be40


	//   ....[86]....
        /*09cc*/ 	.word	0x0000be90


	//   ....[87]....
        /*09d0*/ 	.word	0x0000bef0


	//   ....[88]....
        /*09d4*/ 	.word	0x0000bf50


	//----- nvinfo : EIATTR_VRC_CTA_INIT_COUNT
	.align		4
.L_1219:
        /*09d8*/ 	.byte	0x02, 0x4a
	.zero		1
	.zero		1


	//----- nvinfo : EIATTR_EXIT_INSTR_OFFSETS
	.align		4
        /*09dc*/ 	.byte	0x04, 0x1c
        /*09de*/ 	.short	(.L_1221 - .L_1220)


	//   ....[0]....
.L_1220:
        /*09e0*/ 	.word	0x0000ad50


	//   ....[1]....
        /*09e4*/ 	.word	0x0000b030


	//----- nvinfo : EIATTR_MAX_THREADS
	.align		4
.L_1221:
        /*09e8*/ 	.byte	0x04, 0x05
        /*09ea*/ 	.short	(.L_1223 - .L_1222)
.L_1222:
        /*09ec*/ 	.word	0x00000080
        /*09f0*/ 	.word	0x00000001
        /*09f4*/ 	.word	0x00000001


	//----- nvinfo : EIATTR_CRS_STACK_SIZE
	.align		4
.L_1223:
        /*09f8*/ 	.byte	0x04, 0x1e
        /*09fa*/ 	.short	(.L_1225 - .L_1224)
.L_1224:
        /*09fc*/ 	.word	0x00000000


	//----- nvinfo : EIATTR_CBANK_PARAM_SIZE
	.align		4
.L_1225:
        /*0a00*/ 	.byte	0x03, 0x19
        /*0a02*/ 	.short	0x01f0


	//----- nvinfo : EIATTR_PARAM_CBANK
	.align		4
        /*0a04*/ 	.byte	0x04, 0x0a
        /*0a06*/ 	.short	(.L_1227 - .L_1226)
	.align		4
.L_1226:
        /*0a08*/ 	.word	index@(.nv.constant0._Z25selective_scan_bwd_kernelI32Selective_Scan_bwd_kernel_traitsILi128ELi16ELb0ELb1ELb0ELb1ELb0EffEEv12SSMParamsBwd)
        /*0a0c*/ 	.short	0x0380
        /*0a0e*/ 	.short	0x01f0


	//----- nvinfo : EIATTR_SW_WAR
	.align		4
.L_1227:
        /*0a10*/ 	.byte	0x04, 0x36
        /*0a12*/ 	.short	(.L_1229 - .L_1228)
.L_1228:
        /*0a14*/ 	.word	0x00000008
.L_1229:


//--------------------- .nv.info._Z25selective_scan_bwd_kernelI32Selective_Scan_bwd_kernel_traitsILi128ELi16ELb0ELb1ELb0ELb1ELb1EffEEv12SSMParamsBwd --------------------------
	.section	.nv.info._Z25selective_scan_bwd_kernelI32Selective_Scan_bwd_kernel_traitsILi128ELi16ELb0ELb1ELb0ELb1ELb1EffEEv12SSMParamsBwd,"",@"SHT_CUDA_INFO"
	.sectionflags	@""
	.align	4


	//----- nvinfo : EIATTR_CUDA_API_VERSION
	.align		4
        /*0000*/ 	.byte	0x04, 0x37
        /*0002*/ 	.short	(.L_1231 - .L_1230)
.L_1230:
        /*0004*/ 	.word	0x00000082


	//----- nvinfo : EIATTR_KPARAM_INFO
	.align		4
.L_1231:
        /*0008*/ 	.byte	0x04, 0x17
        /*000a*/ 	.short	(.L_1233 - .L_1232)
.L_1232:
        /*000c*/ 	.word	0x00000000
        /*0010*/ 	.short	0x0000
        /*0012*/ 	.short	0x0000
        /*0014*/ 	.byte	0x00, 0xf0, 0xc1, 0x07


	//----- nvinfo : EIATTR_SPARSE_MMA_MASK
	.align		4
.L_1233:
        /*0018*/ 	.byte	0x03, 0x50
        /*001a*/ 	.short	0x0000


	//----- nvinfo : EIATTR_MAXREG_COUNT
	.align		4
        /*001c*/ 	.byte	0x03, 0x1b
        /*001e*/ 	.short	0x00a8


	//----- nvinfo : EIATTR_NUM_BARRIERS
	.align		4
        /*0020*/ 	.byte	0x02, 0x4c
        /*0022*/ 	.byte	0x01
	.zero		1


	//----- nvinfo : EIATTR_ANNOTATIONS
	.align		4
        /*0024*/ 	.byte	0x04, 0x55
        /*0026*/ 	.short	(.L_1235 - .L_1234)


	//   ....[0]....
.L_1234:
        /* <DEDUP_REMOVED lines=114> */


	//----- nvinfo : EIATTR_MERCURY_ISA_VERSION
	.align		4
.L_1235:
        /*0730*/ 	.byte	0x03, 0x5f
        /*0732*/ 	.short	0x0101


	//----- nvinfo : EIATTR_INT_WARP_WIDE_INSTR_OFFSETS
	.align		4
        /*0734*/ 	.byte	0x04, 0x31
        /*0736*/ 	.short	(.L_1237 - .L_1236)


	//   ....[0]....
.L_1236:
        /*0738*/ 	.word	0x00008d00


	//   ....[1]....
        /*073c*/ 	.word	0x000095a0


	//----- nvinfo : EIATTR_COOP_GROUP_MASK_REGIDS
	.align		4
.L_1237:
        /*0740*/ 	.byte	0x04, 0x29
        /*0742*/ 	.short	(.L_1239 - .L_1238)


	//   ....[0]....
.L_1238:
        /*0744*/ 	.word	0xffffffff


	//   ....[1]....
        /*0748*/ 	.word	0xffffffff


	//   ....[2]....
        /*074c*/ 	.word	0xffffffff


	//   ....[3]....
        /*0750*/ 	.word	0xffffffff


	//   ....[4]....
        /*0754*/ 	.word	0xffffffff


	//   ....[5]....
        /*0758*/ 	.word	0xffffffff


	//   ....[6]....
        /*075c*/ 	.word	0xffffffff


	//   ....[7]....
        /*0760*/ 	.word	0xffffffff


	//   ....[8]....
        /*0764*/ 	.word	0xffffffff


	//   ....[9]....
        /*0768*/ 	.word	0xffffffff


	//   ....[10]....
        /*076c*/ 	.word	0xffffffff


	//   ....[11]....
        /*0770*/ 	.word	0xffffffff


	//   ....[12]....
        /*0774*/ 	.word	0xffffffff


	//   ....[13]....
        /*0778*/ 	.word	0xffffffff


	//   ....[14]....
        /*077c*/ 	.word	0xffffffff


	//   ....[15]....
        /*0780*/ 	.word	0xffffffff


	//   ....[16]....
        /*0784*/ 	.word	0xffffffff


	//   ....[17]....
        /*0788*/ 	.word	0xffffffff


	//   ....[18]....
        /*078c*/ 	.word	0xffffffff


	//   ....[19]....
        /*0790*/ 	.word	0xffffffff


	//   ....[20]....
        /*0794*/ 	.word	0xffffffff


	//   ....[21]....
        /*0798*/ 	.word	0xffffffff


	//   ....[22]....
        /*079c*/ 	.word	0xffffffff


	//   ....[23]....
        /*07a0*/ 	.word	0xffffffff


	//   ....[24]....
        /*07a4*/ 	.word	0xffffffff


	//   ....[25]....
        /*07a8*/ 	.word	0xffffffff


	//   ....[26]....
        /*07ac*/ 	.word	0xffffffff


	//   ....[27]....
        /*07b0*/ 	.word	0xffffffff


	//   ....[28]....
        /*07b4*/ 	.word	0xffffffff


	//   ....[29]....
        /*07b8*/ 	.word	0xffffffff


	//   ....[30]....
        /*07bc*/ 	.word	0xffffffff


	//   ....[31]....
        /*07c0*/ 	.word	0xffffffff


	//   ....[32]....
        /*07c4*/ 	.word	0xffffffff


	//   ....[33]....
        /*07c8*/ 	.word	0xffffffff


	//   ....[34]....
        /*07cc*/ 	.word	0xffffffff


	//   ....[35]....
        /*07d0*/ 	.word	0xffffffff


	//   ....[36]....
        /*07d4*/ 	.word	0xffffffff


	//   ....[37]....
        /*07d8*/ 	.word	0xffffffff


	//   ....[38]....
        /*07dc*/ 	.word	0xffffffff


	//   ....[39]....
        /*07e0*/ 	.word	0xffffffff


	//   ....[40]....
        /*07e4*/ 	.word	0xffffffff


	//   ....[41]....
        /*07e8*/ 	.word	0xffffffff


	//   ....[42]....
        /*07ec*/ 	.word	0xffffffff


	//   ....[43]....
        /*07f0*/ 	.word	0xffffffff


	//   ....[44]....
        /*07f4*/ 	.word	0xffffffff


	//   ....[45]....
        /*07f8*/ 	.word	0xffffffff


	//   ....[46]....
        /*07fc*/ 	.word	0xffffffff


	//   ....[47]....
        /*0800*/ 	.word	0xffffffff


	//   ....[48]....
        /*0804*/ 	.word	0xffffffff


	//   ....[49]....
        /*0808*/ 	.word	0xffffffff


	//   ....[50]....
        /*080c*/ 	.word	0xffffffff


	//   ....[51]....
        /*0810*/ 	.word	0xffffffff


	//   ....[52]....
        /*0814*/ 	.word	0xffffffff


	//   ....[53]....
        /*0818*/ 	.word	0xffffffff


	//   ....[54]....
        /*081c*/ 	.word	0xffffffff


	//   ....[55]....
        /*0820*/ 	.word	0xffffffff


	//   ....[56]....
        /*0824*/ 	.word	0xffffffff


	//   ....[57]....
        /*0828*/ 	.word	0xffffffff


	//   ....[58]....
        /*082c*/ 	.word	0xffffffff


	//   ....[59]....
        /*0830*/ 	.word	0xffffffff


	//   ....[60]....
        /*0834*/ 	.word	0xffffffff


	//   ....[61]....
        /*0838*/ 	.word	0x0500009a


	//   ....[62]....
        /*083c*/ 	.word	0x0500009a


	//   ....[63]....
        /*0840*/ 	.word	0x0500009a


	//   ....[64]....
        /*0844*/ 	.word	0x0500009a


	//   ....[65]....
        /*0848*/ 	.word	0x0500009a


	//   ....[66]....
        /*084c*/ 	.word	0x0500009a


	//   ....[67]....
        /*0850*/ 	.word	0x0500009a


	//   ....[68]....
        /*0854*/ 	.word	0x0500009a


	//   ....[69]....
        /*0858*/ 	.word	0x0500009a


	//   ....[70]....
        /*085c*/ 	.word	0x0500009a


	//   ....[71]....
        /*0860*/ 	.word	0x0500009a


	//   ....[72]....
        /*0864*/ 	.word	0x0500009a


	//   ....[73]....
        /*0868*/ 	.word	0x0500009a


	//   ....[74]....
        /*086c*/ 	.word	0x0500009a


	//   ....[75]....
        /*0870*/ 	.word	0x0500009a


	//   ....[76]....
        /*0874*/ 	.word	0x0500009a


	//   ....[77]....
        /*0878*/ 	.word	0x0500009a


	//   ....[78]....
        /*087c*/ 	.word	0x0500009a


	//   ....[79]....
        /*0880*/ 	.word	0x0500009a


	//   ....[80]....
        /*0884*/ 	.word	0x0500009a


	//   ....[81]....
        /*0888*/ 	.word	0x0500009a


	//   ....[82]....
        /*088c*/ 	.word	0x0500009a


	//   ....[83]....
        /*0890*/ 	.word	0x0500009a


	//   ....[84]....
        /*0894*/ 	.word	0x0500009a


	//   ....[85]....
        /*0898*/ 	.word	0x0500009a


	//   ....[86]....
        /*089c*/ 	.word	0x0500009a


	//   ....[87]....
        /*08a0*/ 	.word	0x0500009a


	//   ....[88]....
        /*08a4*/ 	.word	0x0500009a


	//   ....[89]....
        /*08a8*/ 	.word	0x0500009a


	//   ....[90]....
        /*08ac*/ 	.word	0x0500009a


	//   ....[91]....
        /*08b0*/ 	.word	0x0500009a


	//   ....[92]....
        /*08b4*/ 	.word	0x0500009a


	//----- nvinfo : EIATTR_COOP_GROUP_INSTR_OFFSETS
	.align		4
.L_1239:
        /*08b8*/ 	.byte	0x04, 0x28
        /*08ba*/ 	.short	(.L_1241 - .L_1240)


	//   ....[0]....
.L_1240:
        /*08bc*/ 	.word	0x00001580


	//   ....[1]....
        /*08c0*/ 	.word	0x00001c40


	//   ....[2]....
        /*08c4*/ 	.word	0x000023b0


	//   ....[3]....
        /*08c8*/ 	.word	0x00004e50


	//   ....[4]....
        /*08cc*/ 	.word	0x000053f0


	//   ....[5]....
        /*08d0*/ 	.word	0x00005ee0


	//   ....[6]....
        /*08d4*/ 	.word	0x000068c0


	//   ....[7]....
        /*08d8*/ 	.word	0x00007860


	//   ....[8]....
        /*08dc*/ 	.word	0x00008730


	//   ....[9]....
        /*08e0*/ 	.word	0x00008740


	//   ....[10]....
        /*08e4*/ 	.word	0x00008780


	//   ....[11]....
        /*08e8*/ 	.word	0x00008790


	//   ....[12]....
        /*08ec*/ 	.word	0x000087d0


	//   ....[13]....
        /*08f0*/ 	.word	0x000087e0


	//   ....[14]....
        /*08f4*/ 	.word	0x00008820


	//   ....[15]....
        /*08f8*/ 	.word	0x00008830


	//   ....[16]....
        /*08fc*/ 	.word	0x00008870


	//   ....[17]....
        /*0900*/ 	.word	0x00008880


	//   ....[18]....
        /*0904*/ 	.word	0x00008940


	//   ....[19]....
        /*0908*/ 	.word	0x00008950


	//   ....[20]....
        /*090c*/ 	.word	0x00008960


	//   ....[21]....
        /*0910*/ 	.word	0x00008970


	//   ....[22]....
        /*0914*/ 	.word	0x00008f10


	//   ....[23]....
        /*0918*/ 	.word	0x00008f40


	//   ....[24]....
        /*091c*/ 	.word	0x00008fb0


	//   ....[25]....
        /*0920*/ 	.word	0x00008fd0


	//   ....[26]....
        /*0924*/ 	.word	0x00009020


	//   ....[27]....
        /*0928*/ 	.word	0x00009030


	//   ....[28]....
        /*092c*/ 	.word	0x00009080


	//   ....[29]....
        /*0930*/ 	.word	0x00009090


	//   ....[30]....
        /*0934*/ 	.word	0x000090e0


	//   ....[31]....
        /*0938*/ 	.word	0x000090f0


	//   ....[32]....
        /*093c*/ 	.word	0x00009140


	//   ....[33]....
        /*0940*/ 	.word	0x00009150


	//   ....[34]....
        /*0944*/ 	.word	0x00009160


	//   ....[35]....
        /*0948*/ 	.word	0x00009170


	//   ....[36]....
        /*094c*/ 	.word	0x000091a0


	//   ....[37]....
        /*0950*/ 	.word	0x000091b0


	//   ....[38]....
        /*0954*/ 	.word	0x0000a810


	//   ....[39]....
        /*0958*/ 	.word	0x0000a820


	//   ....[40]....
        /*095c*/ 	.word	0x0000a870


	//   ....[41]....
        /*0960*/ 	.word	0x0000a880


	//   ....[42]....
        /*0964*/ 	.word	0x0000a8b0


	//   ....[43]....
        /*0968*/ 	.word	0x0000aa10


	//   ....[44]....
        /*096c*/ 	.word	0x0000abb0


	//   ....[45]....
        /*0970*/ 	.word	0x0000abc0


	//   ....[46]....
        /*0974*/ 	.word	0x0000aca0


	//   ....[47]....
        /*0978*/ 	.word	0x0000acb0


	//   ....[48]....
        /*097c*/ 	.word	0x0000b8b0


	//   ....[49]....
        /*0980*/ 	.word	0x0000bfb0


	//   ....[50]....
        /*0984*/ 	.word	0x0000c720


	//   ....[51]....
        /*0988*/ 	.word	0x0000cdb0


	//   ....[52]....
        /*098c*/ 	.word	0x0000cdd0


	//   ....[53]....
        /*0990*/ 	.word	0x0000ce00


	//   ....[54]....
        /*0994*/ 	.word	0x0000ce40


	//   ....[55]....
        /*0998*/ 	.word	0x0000ce60


	//   ....[56]....
        /*099c*/ 	.word	0x0000d070


	//   ....[57]....
        /*09a0*/ 	.word	0x0000d090


	//   ....[58]....
        /*09a4*/ 	.word	0x0000d0c0


	//   ....[59]....
        /*09a8*/ 	.word	0x0000d100


	//   ....[60]....
        /*09ac*/ 	.word	0x0000d120


	//   ....[61]....
        /*09b0*/ 	.word	0x0000d5a0


	//   ....[62]....
        /*09b4*/ 	.word	0x0000d600


	//   ....[63]....
        /*09b8*/ 	.word	0x0000d690


	//   ....[64]....
        /*09bc*/ 	.word	0x0000d6f0


	//   ....[65]....
        /*09c0*/ 	.word	0x0000d780


	//   ....[66]....
        /*09c4*/ 	.word	0x0000d7e0


	//   ....[67]....
        /*09c8*/ 	.word	0x0000d870


	//   ....[68]....
        /*09cc*/ 	.word	0x0000d8d0


	//   ....[69]....
        /*09d0*/ 	.word	0x0000d960


	//   ....[70]....
        /*09d4*/ 	.word	0x0000d9c0


	//   ....[71]....
        /*09d8*/ 	.word	0x0000da50


	//   ....[72]....
        /*09dc*/ 	.word	0x0000daf0


	//   ....[73]....
        /*09e0*/ 	.word	0x0000db90


	//   ....[74]....
        /*09e4*/ 	.word	0x0000dc30


	//   ....[75]....
        /*09e8*/ 	.word	0x0000dc90


	//   ....[76]....
        /*09ec*/ 	.word	0x0000dce0


	//   ....[77]....
        /*09f0*/ 	.word	0x0000dd90


	//   ....[78]....
        /*09f4*/ 	.word	0x0000de00


	//   ....[79]....
        /*09f8*/ 	.word	0x0000dea0


	//   ....[80]....
        /*09fc*/ 	.word	0x0000df00


	//   ....[81]....
        /*0a00*/ 	.word	0x0000df90


	//   ....[82]....
        /*0a04*/ 	.word	0x0000dff0


	//   ....[83]....
        /*0a08*/ 	.word	0x0000e080


	//   ....[84]....
        /*0a0c*/ 	.word	0x0000e0e0


	//   ....[85]....
        /*0a10*/ 	.word	0x0000e170


	//   ....[86]....
        /*0a14*/ 	.word	0x0000e1d0


	//   ....[87]....
        /*0a18*/ 	.word	0x0000e270


	//   ....[88]....
        /*0a1c*/ 	.word	0x0000e2c0


	//   ....[89]....
        /*0a20*/ 	.word	0x0000e350


	//   ....[90]....
        /*0a24*/ 	.word	0x0000e3a0


	//   ....[91]....
        /*0a28*/ 	.word	0x0000e400


	//   ....[92]....
        /*0a2c*/ 	.word	0x0000e460


	//----- nvinfo : EIATTR_VRC_CTA_INIT_COUNT
	.align		4
.L_1241:
        /*0a30*/ 	.byte	0x02, 0x4a
	.zero		1
	.zero		1


	//----- nvinfo : EIATTR_EXIT_INSTR_OFFSETS
	.align		4
        /*0a34*/ 	.byte	0x04, 0x1c
        /*0a36*/ 	.short	(.L_1243 - .L_1242)


	//   ....[0]....
.L_1242:
        /*0a38*/ 	.word	0x0000d260


	//   ....[1]....
        /*0a3c*/ 	.word	0x0000d540


	//----- nvinfo : EIATTR_MAX_THREADS
	.align		4
.L_1243:
        /*0a40*/ 	.byte	0x04, 0x05
        /*0a42*/ 	.short	(.L_1245 - .L_1244)
.L_1244:
        /*0a44*/ 	.word	0x00000080
        /*0a48*/ 	.word	0x00000001
        /*0a4c*/ 	.word	0x00000001


	//----- nvinfo : EIATTR_CRS_STACK_SIZE
	.align		4
.L_1245:
        /*0a50*/ 	.byte	0x04, 0x1e
        /*0a52*/ 	.short	(.L_1247 - .L_1246)
.L_1246:
        /*0a54*/ 	.word	0x00000000


	//----- nvinfo : EIATTR_CBANK_PARAM_SIZE
	.align		4
.L_1247:
        /*0a58*/ 	.byte	0x03, 0x19
        /*0a5a*/ 	.short	0x01f0


	//----- nvinfo : EIATTR_PARAM_CBANK
	.align		4
        /*0a5c*/ 	.byte	0x04, 0x0a
        /*0a5e*/ 	.short	(.L_1249 - .L_1248)
	.align		4
.L_1248:
        /*0a60*/ 	.word	index@(.nv.constant0._Z25selective_scan_bwd_kernelI32Selective_Scan_bwd_kernel_traitsILi128ELi16ELb0ELb1ELb0ELb1ELb1EffEEv12SSMParamsBwd)
        /*0a64*/ 	.short	0x0380
        /*0a66*/ 	.short	0x01f0


	//----- nvinfo : EIATTR_SW_WAR
	.align		4
.L_1249:
        /*0a68*/ 	.byte	0x04, 0x36
        /*0a6a*/ 	.short	(.L_1251 - .L_1250)
.L_1250:
        /*0a6c*/ 	.word	0x00000008
.L_1251:


//--------------------- .nv.info._Z25selective_scan_bwd_kernelI32Selective_Scan_bwd_kernel_traitsILi128ELi16ELb0ELb1ELb1ELb0ELb0EffEEv12SSMParamsBwd --------------------------
	.section	.nv.info._Z25selective_scan_bwd_kernelI32Selective_Scan_bwd_kernel_traitsILi128ELi16ELb0ELb1ELb1ELb0ELb0EffEEv12SSMParamsBwd,"",@"SHT_CUDA_INFO"
	.sectionflags	@""
	.align	4


	//----- nvinfo : EIATTR_CUDA_API_VERSION
	.align		4
        /*0000*/ 	.byte	0x04, 0x37
        /*0002*/ 	.short	(.L_1253 - .L_1252)
.L_1252:
        /*0004*/ 	.word	0x00000082


	//----- nvinfo : EIATTR_KPARAM_INFO
	.align		4
.L_1253:
        /*0008*/ 	.byte	0x04, 0x17
        /*000a*/ 	.short	(.L_1255 - .L_1254)
.L_1254:
        /*000c*/ 	.word	0x00000000
        /*0010*/ 	.short	0x0000
        /*0012*/ 	.short	0x0000
        /*0014*/ 	.byte	0x00, 0xf0, 0xc1, 0x07


	//----- nvinfo : EIATTR_SPARSE_MMA_MASK
	.align		4
.L_1255:
        /*0018*/ 	.byte	0x03, 0x50
        /*001a*/ 	.short	0x0000


	//----- nvinfo : EIATTR_MAXREG_COUNT
	.align		4
        /*001c*/ 	.byte	0x03, 0x1b
        /*001e*/ 	.short	0x00a8


	//----- nvinfo : EIATTR_NUM_BARRIERS
	.align		4
        /*0020*/ 	.byte	0x02, 0x4c
        /*0022*/ 	.byte	0x01
	.zero		1


	//----- nvinfo : EIATTR_ANNOTATIONS
	.align		4
        /*0024*/ 	.byte	0x04, 0x55
        /*0026*/ 	.short	(.L_1257 - .L_1256)


	//   ....[0]....
.L_1256:
        /* <DEDUP_REMOVED lines=120> */


	//----- nvinfo : EIATTR_MERCURY_ISA_VERSION
	.align		4
.L_1257:
        /*0798*/ 	.byte	0x03, 0x5f
        /*079a*/ 	.short	0x0101


	//----- nvinfo : EIATTR_INT_WARP_WIDE_INSTR_OFFSETS
	.align		4
        /*079c*/ 	.byte	0x04, 0x31
        /*079e*/ 	.short	(.L_1259 - .L_1258)


	//   ....[0]....
.L_1258:
        /*07a0*/ 	.word	0x00004f30


	//   ....[1]....
        /*07a4*/ 	.word	0x00005550


	//----- nvinfo : EIATTR_COOP_GROUP_MASK_REGIDS
	.align		4
.L_1259:
        /*07a8*/ 	.byte	0x04, 0x29
        /*07aa*/ 	.short	(.L_1261 - .L_1260)


	//   ....[0]....
.L_1260:
        /*07ac*/ 	.word	0xffffffff


	//   ....[1]....
        /*07b0*/ 	.word	0xffffffff


	//   ....[2]....
        /*07b4*/ 	.word	0xffffffff


	//   ....[3]....
        /*07b8*/ 	.word	0xffffffff


	//   ....[4]....
        /*07bc*/ 	.word	0xffffffff


	//   ....[5]....
        /*07c0*/ 	.word	0xffffffff


	//   ....[6]....
        /*07c4*/ 	.word	0xffffffff


	//   ....[7]....
        /*07c8*/ 	.word	0xffffffff


	//   ....[8]....
        /*07cc*/ 	.word	0xffffffff


	//   ....[9]....
        /*07d0*/ 	.word	0xffffffff


	//   ....[10]....
        /*07d4*/ 	.word	0xffffffff


	//   ....[11]....
        /*07d8*/ 	.word	0xffffffff


	//   ....[12]....
        /*07dc*/ 	.word	0xffffffff


	//   ....[13]....
        /*07e0*/ 	.word	0xffffffff


	//   ....[14]....
        /*07e4*/ 	.word	0xffffffff


	//   ....[15]....
        /*07e8*/ 	.word	0xffffffff


	//   ....[16]....
        /*07ec*/ 	.word	0xffffffff


	//   ....[17]....
        /*07f0*/ 	.word	0xffffffff


	//   ....[18]....
        /*07f4*/ 	.word	0xffffffff


	//   ....[19]....
        /*07f8*/ 	.word	0xffffffff


	//   ....[20]....
        /*07fc*/ 	.word	0xffffffff


	//   ....[21]....
        /*0800*/ 	.word	0xffffffff


	//   ....[22]....
        /*0804*/ 	.word	0xffffffff


	//   ....[23]....
        /*0808*/ 	.word	0xffffffff


	//   ....[24]....
        /*080c*/ 	.word	0xffffffff


	//   ....[25]....
        /*0810*/ 	.word	0xffffffff


	//   ....[26]....
        /*0814*/ 	.word	0xffffffff


	//   ....[27]....
        /*0818*/ 	.word	0xffffffff


	//   ....[28]....
        /*081c*/ 	.word	0xffffffff


	//   ....[29]....
        /*0820*/ 	.word	0xffffffff


	//   ....[30]....
        /*0824*/ 	.word	0xffffffff


	//   ....[31]....
        /*0828*/ 	.word	0xffffffff


	//   ....[32]....
        /*082c*/ 	.word	0xffffffff


	//   ....[33]....
        /*0830*/ 	.word	0xffffffff


	//   ....[34]....
        /*0834*/ 	.word	0xffffffff


	//   ....[35]....
        /*0838*/ 	.word	0xffffffff


	//   ....[36]....
        /*083c*/ 	.word	0xffffffff


	//   ....[37]....
        /*0840*/ 	.word	0xffffffff


	//   ....[38]....
        /*0844*/ 	.word	0xffffffff


	//   ....[39]....
        /*0848*/ 	.word	0xffffffff


	//   ....[40]....
        /*084c*/ 	.word	0xffffffff


	//   ....[41]....
        /*0850*/ 	.word	0xffffffff


	//   ....[42]....
        /*0854*/ 	.word	0xffffffff


	//   ....[43]....
        /*0858*/ 	.word	0xffffffff


	//   ....[44]....
        /*085c*/ 	.word	0xffffffff


	//   ....[45]....
        /*0860*/ 	.word	0xffffffff


	//   ....[46]....
        /*0864*/ 	.word	0xffffffff


	//   ....[47]....
        /*0868*/ 	.word	0xffffffff


	//   ....[48]....
        /*086c*/ 	.word	0xffffffff


	//   ....[49]....
        /*0870*/ 	.word	0xffffffff


	//   ....[50]....
        /*0874*/ 	.word	0xffffffff


	//   ....[51]....
        /*0878*/ 	.word	0xffffffff


	//   ....[52]....
        /*087c*/ 	.word	0x0500009a


	//   ....[53]....
        /*0880*/ 	.word	0x0500009a


	//   ....[54]....
        /*0884*/ 	.word	0x0500009a


	//   ....[55]....
        /*0888*/ 	.word	0x0500009a


	//   ....[56]....
        /*088c*/ 	.word	0x0500009a


	//   ....[57]....
        /*0890*/ 	.word	0x0500009a


	//   ....[58]....
        /*0894*/ 	.word	0x0500009a


	//   ....[59]....
        /*0898*/ 	.word	0x0500009a


	//   ....[60]....
        /*089c*/ 	.word	0x0500009a


	//   ....[61]....
        /*08a0*/ 	.word	0x0500009a


	//   ....[62]....
        /*08a4*/ 	.word	0x0500009a


	//   ....[63]....
        /*08a8*/ 	.word	0x0500009a


	//   ....[64]....
        /*08ac*/ 	.word	0x0500009a


	//   ....[65]....
        /*08b0*/ 	.word	0x0500009a


	//   ....[66]....
        /*08b4*/ 	.word	0x0500009a


	//   ....[67]....
        /*08b8*/ 	.word	0x0500009a


	//   ....[68]....
        /*08bc*/ 	.word	0x0500009a


	//   ....[69]....
        /*08c0*/ 	.word	0x0500009a


	//   ....[70]....
        /*08c4*/ 	.word	0x0500009a


	//   ....[71]....
        /*08c8*/ 	.word	0x0500009a


	//   ....[72]....
        /*08cc*/ 	.word	0x0500009a


	//   ....[73]....
        /*08d0*/ 	.word	0x0500009a


	//   ....[74]....
        /*08d4*/ 	.word	0x0500009a


	//   ....[75]....
        /*08d8*/ 	.word	0x0500009a


	//   ....[76]....
        /*08dc*/ 	.word	0x0500009a


	//   ....[77]....
        /*08e0*/ 	.word	0x0500009a


	//   ....[78]....
        /*08e4*/ 	.word	0x0500009a


	//   ....[79]....
        /*08e8*/ 	.word	0x0500009a


	//   ....[80]....
        /*08ec*/ 	.word	0x0500009a


	//   ....[81]....
        /*08f0*/ 	.word	0x0500009a


	//   ....[82]....
        /*08f4*/ 	.word	0x0500009a


	//   ....[83]....
        /*08f8*/ 	.word	0x0500009a


	//----- nvinfo : EIATTR_COOP_GROUP_INSTR_OFFSETS
	.align		4
.L_1261:
        /*08fc*/ 	.byte	0x04, 0x28
        /*08fe*/ 	.short	(.L_1263 - .L_1262)


	//   ....[0]....
.L_1262:
        /*0900*/ 	.word	0x00001610


	//   ....[1]....
        /*0904*/ 	.word	0x00001c60


	//   ....[2]....
        /*0908*/ 	.word	0x000021f0


	//   ....[3]....
        /*090c*/ 	.word	0x00003450


	//   ....[4]....
        /*0910*/ 	.word	0x00003d70


	//   ....[5]....
        /*0914*/ 	.word	0x00004960


	//   ....[6]....
        /*0918*/ 	.word	0x00004970


	//   ....[7]....
        /*091c*/ 	.word	0x000049b0


	//   ....[8]....
        /*0920*/ 	.word	0x000049c0


	//   ....[9]....
        /*0924*/ 	.word	0x00004a00


	//   ....[10]....
        /*0928*/ 	.word	0x00004a10


	//   ....[11]....
        /*092c*/ 	.word	0x00004a50


	//   ....[12]....
        /*0930*/ 	.word	0x00004a60


	//   ....[13]....
        /*0934*/ 	.word	0x00004aa0


	//   ....[14]....
        /*0938*/ 	.word	0x00004ab0


	//   ....[15]....
        /*093c*/ 	.word	0x00004b70


	//   ....[16]....
        /*0940*/ 	.word	0x00004b80


	//   ....[17]....
        /*0944*/ 	.word	0x00004b90


	//   ....[18]....
        /*0948*/ 	.word	0x00004ba0


	//   ....[19]....
        /*094c*/ 	.word	0x00005140


	//   ....[20]....
        /*0950*/ 	.word	0x00005170


	//   ....[21]....
        /*0954*/ 	.word	0x00005200


	//   ....[22]....
        /*0958*/ 	.word	0x00005210


	//   ....[23]....
        /*095c*/ 	.word	0x00005260


	//   ....[24]....
        /*0960*/ 	.word	0x00005270


	//   ....[25]....
        /*0964*/ 	.word	0x000052c0


	//   ....[26]....
        /*0968*/ 	.word	0x000052d0


	//   ....[27]....
        /*096c*/ 	.word	0x00005320


	//   ....[28]....
        /*0970*/ 	.word	0x00005330


	//   ....[29]....
        /*0974*/ 	.word	0x00005380


	//   ....[30]....
        /*0978*/ 	.word	0x00005390


	//   ....[31]....
        /*097c*/ 	.word	0x000053a0


	//   ....[32]....
        /*0980*/ 	.word	0x000053b0


	//   ....[33]....
        /*0984*/ 	.word	0x000053e0


	//   ....[34]....
        /*0988*/ 	.word	0x000053f0


	//   ....[35]....
        /*098c*/ 	.word	0x00007260


	//   ....[36]....
        /*0990*/ 	.word	0x00007290


	//   ....[37]....
        /*0994*/ 	.word	0x000072b0


	//   ....[38]....
        /*0998*/ 	.word	0x000072d0


	//   ....[39]....
        /*099c*/ 	.word	0x000074b0


	//   ....[40]....
        /*09a0*/ 	.word	0x00007e00


	//   ....[41]....
        /*09a4*/ 	.word	0x00008340


	//   ....[42]....
        /*09a8*/ 	.word	0x00008a00


	//   ....[43]....
        /*09ac*/ 	.word	0x00008a20


	//   ....[44]....
        /*09b0*/ 	.word	0x00008a50


	//   ....[45]....
        /*09b4*/ 	.word	0x00008a90


	//   ....[46]....
        /*09b8*/ 	.word	0x00008ab0


	//   ....[47]....
        /*09bc*/ 	.word	0x00008cc0


	//   ....[48]....
        /*09c0*/ 	.word	0x00008ce0


	//   ....[49]....
        /*09c4*/ 	.word	0x00008d10


	//   ....[50]....
        /*09c8*/ 	.word	0x00008d50


	//   ....[51]....
        /*09cc*/ 	.word	0x00008d70


	//   ....[52]....
        /*09d0*/ 	.word	0x000090d0


	//   ....[53]....
        /*09d4*/ 	.word	0x00009130


	//   ....[54]....
        /*09d8*/ 	.word	0x000091c0


	//   ....[55]....
        /*09dc*/ 	.word	0x00009220


	//   ....[56]....
        /*09e0*/ 	.word	0x000092b0


	//   ....[57]....
        /*09e4*/ 	.word	0x00009310


	//   ....[58]....
        /*09e8*/ 	.word	0x000093a0


	//   ....[59]....
        /*09ec*/ 	.word	0x00009400


	//   ....[60]....
        /*09f0*/ 	.word	0x00009490


	//   ....[61]....
        /*09f4*/ 	.word	0x000094f0


	//   ....[62]....
        /*09f8*/ 	.word	0x00009580


	//   ....[63]....
        /*09fc*/ 	.word	0x00009620


	//   ....[64]....
        /*0a00*/ 	.word	0x000096c0


	//   ....[65]....
        /*0a04*/ 	.word	0x00009760


	//   ....[66]....
        /*0a08*/ 	.word	0x000097c0


	//   ....[67]....
        /*0a0c*/ 	.word	0x00009810


	//   ....[68]....
        /*0a10*/ 	.word	0x000098c0


	//   ....[69]....
        /*0a14*/ 	.word	0x00009930


	//   ....[70]....
        /*0a18*/ 	.word	0x000099d0


	//   ....[71]....
        /*0a1c*/ 	.word	0x00009a30


	//   ....[72]....
        /*0a20*/ 	.word	0x00009ac0


	//   ....[73]....
        /*0a24*/ 	.word	0x00009b20


	//   ....[74]....
        /*0a28*/ 	.word	0x00009bb0


	//   ....[75]....
        /*0a2c*/ 	.word	0x00009c10


	//   ....[76]....
        /*0a30*/ 	.word	0x00009ca0


	//   ....[77]....
        /*0a34*/ 	.word	0x00009d00


	//   ....[78]....
        /*0a38*/ 	.word	0x00009da0


	//   ....[79]....
        /*0a3c*/ 	.word	0x00009df0


	//   ....[80]....
        /*0a40*/ 	.word	0x00009e80


	//   ....[81]....
        /*0a44*/ 	.word	0x00009ed0


	//   ....[82]....
        /*0a48*/ 	.word	0x00009f40


	//   ....[83]....
        /*0a4c*/ 	.word	0x00009f90


	//----- nvinfo : EIATTR_VRC_CTA_INIT_COUNT
	.align		4
.L_1263:
        /*0a50*/ 	.byte	0x02, 0x4a
	.zero		1
	.zero		1


	//----- nvinfo : EIATTR_EXIT_INSTR_OFFSETS
	.align		4
        /*0a54*/ 	.byte	0x04, 0x1c
        /*0a56*/ 	.short	(.L_1265 - .L_1264)


	//   ....[0]....
.L_1264:
        /*0a58*/ 	.word	0x00008eb0


	//   ....[1]....
        /*0a5c*/ 	.word	0x00009070


	//----- nvinfo : EIATTR_MAX_THREADS
	.align		4
.L_1265:
        /*0a60*/ 	.byte	0x04, 0x05
        /*0a62*/ 	.short	(.L_1267 - .L_1266)
.L_1266:
        /*0a64*/ 	.word	0x00000080
        /*0a68*/ 	.word	0x00000001
        /*0a6c*/ 	.word	0x00000001


	//----- nvinfo : EIATTR_CRS_STACK_SIZE
	.align		4
.L_1267:
        /*0a70*/ 	.byte	0x04, 0x1e
        /*0a72*/ 	.short	(.L_1269 - .L_1268)
.L_1268:
        /*0a74*/ 	.word	0x00000000


	//----- nvinfo : EIATTR_CBANK_PARAM_SIZE
	.align		4
.L_1269:
        /*0a78*/ 	.byte	0x03, 0x19
        /*0a7a*/ 	.short	0x01f0


	//----- nvinfo : EIATTR_PARAM_CBANK
	.align		4
        /*0a7c*/ 	.byte	0x04, 0x0a
        /*0a7e*/ 	.short	(.L_1271 - .L_1270)
	.align		4
.L_1270:
        /*0a80*/ 	.word	index@(.nv.constant0._Z25selective_scan_bwd_kernelI32Selective_Scan_bwd_kernel_traitsILi128ELi16ELb0ELb1ELb1ELb0ELb0EffEEv12SSMParamsBwd)
        /*0a84*/ 	.short	0x0380
        /*0a86*/ 	.short	0x01f0


	//----- nvinfo : EIATTR_SW_WAR
	.align		4
.L_1271:
        /*0a88*/ 	.byte	0x04, 0x36
        /*0a8a*/ 	.short	(.L_1273 - .L_1272)
.L_1272:
        /*0a8c*/ 	.word	0x00000008
.L_1273:


//--------------------- .nv.info._Z25selective_scan_bwd_kernelI32Selective_Scan_bwd_kernel_traitsILi128ELi16ELb0ELb1ELb1ELb0ELb1EffEEv12SSMParamsBwd --------------------------
	.section	.nv.info._Z25selective_scan_bwd_kernelI32Selective_Scan_bwd_kernel_traitsILi128ELi16ELb0ELb1ELb1ELb0ELb1EffEEv12SSMParamsBwd,"",@"SHT_CUDA_INFO"
	.sectionflags	@""
	.align	4


	//----- nvinfo : EIATTR_CUDA_API_VERSION
	.align		4
        /*0000*/ 	.byte	0x04, 0x37
        /*0002*/ 	.short	(.L_1275 - .L_1274)
.L_1274:
        /*0004*/ 	.word	0x00000082


	//----- nvinfo : EIATTR_KPARAM_INFO
	.align		4
.L_1275:
        /*0008*/ 	.byte	0x04, 0x17
        /*000a*/ 	.short	(.L_1277 - .L_1276)
.L_1276:
        /*000c*/ 	.word	0x00000000
        /*0010*/ 	.short	0x0000
        /*0012*/ 	.short	0x0000
        /*0014*/ 	.byte	0x00, 0xf0, 0xc1, 0x07


	//----- nvinfo : EIATTR_SPARSE_MMA_MASK
	.align		4
.L_1277:
        /*0018*/ 	.byte	0x03, 0x50
        /*001a*/ 	.short	0x0000


	//----- nvinfo : EIATTR_MAXREG_COUNT
	.align		4
        /*001c*/ 	.byte	0x03, 0x1b
        /*001e*/ 	.short	0x00a8


	//----- nvinfo : EIATTR_NUM_BARRIERS
	.align		4
        /*0020*/ 	.byte	0x02, 0x4c
        /*0022*/ 	.byte	0x01
	.zero		1


	//----- nvinfo : EIATTR_ANNOTATIONS
	.align		4
        /*0024*/ 	.byte	0x04, 0x55
        /*0026*/ 	.short	(.L_1279 - .L_1278)


	//   ....[0]....
.L_1278:
        /* <DEDUP_REMOVED lines=129> */


	//----- nvinfo : EIATTR_MERCURY_ISA_VERSION
	.align		4
.L_1279:
        /*0820*/ 	.byte	0x03, 0x5f
        /*0822*/ 	.short	0x0101


	//----- nvinfo : EIATTR_INT_WARP_WIDE_INSTR_OFFSETS
	.align		4
        /*0824*/ 	.byte	0x04, 0x31
        /*0826*/ 	.short	(.L_1281 - .L_1280)


	//   ....[0]....
.L_1280:
        /*0828*/ 	.word	0x00004430


	//   ....[1]....
        /*082c*/ 	.word	0x00007550


	//   ....[2]....
        /*0830*/ 	.word	0x00007bb0


	//----- nvinfo : EIATTR_COOP_GROUP_MASK_REGIDS
	.align		4
.L_1281:
        /*0834*/ 	.byte	0x04, 0x29
        /*0836*/ 	.short	(.L_1283 - .L_1282)


	//   ....[0]....
.L_1282:
        /*0838*/ 	.word	0xffffffff


	//   ....[1]....
        /*083c*/ 	.word	0xffffffff


	//   ....[2]....
        /*0840*/ 	.word	0xffffffff


	//   ....[3]....
        /*0844*/ 	.word	0xffffffff


	//   ....[4]....
        /*0848*/ 	.word	0xffffffff


	//   ....[5]....
        /*084c*/ 	.word	0xffffffff


	//   ....[6]....
        /*0850*/ 	.word	0xffffffff


	//   ....[7]....
        /*0854*/ 	.word	0xffffffff


	//   ....[8]....
        /*0858*/ 	.word	0xffffffff


	//   ....[9]....
        /*085c*/ 	.word	0xffffffff


	//   ....[10]....
        /*0860*/ 	.word	0xffffffff


	//   ....[11]....
        /*0864*/ 	.word	0xffffffff


	//   ....[12]....
        /*0868*/ 	.word	0xffffffff


	//   ....[13]....
        /*086c*/ 	.word	0xffffffff


	//   ....[14]....
        /*0870*/ 	.word	0xffffffff


	//   ....[15]....
        /*0874*/ 	.word	0xffffffff


	//   ....[16]....
        /*0878*/ 	.word	0xffffffff


	//   ....[17]....
        /*087c*/ 	.word	0xffffffff


	//   ....[18]....
        /*0880*/ 	.word	0xffffffff


	//   ....[19]....
        /*0884*/ 	.word	0xffffffff


	//   ....[20]....
        /*0888*/ 	.word	0xffffffff


	//   ....[21]....
        /*088c*/ 	.word	0xffffffff


	//   ....[22]....
        /*0890*/ 	.word	0xffffffff


	//   ....[23]....
        /*0894*/ 	.word	0xffffffff


	//   ....[24]....
        /*0898*/ 	.word	0xffffffff


	//   ....[25]....
        /*089c*/ 	.word	0xffffffff


	//   ....[26]....
        /*08a0*/ 	.word	0xffffffff


	//   ....[27]....
        /*08a4*/ 	.word	0xffffffff


	//   ....[28]....
        /*08a8*/ 	.word	0xffffffff


	//   ....[29]....
        /*08ac*/ 	.word	0xffffffff


	//   ....[30]....
        /*08b0*/ 	.word	0xffffffff


	//   ....[31]....
        /*08b4*/ 	.word	0xffffffff


	//   ....[32]....
        /*08b8*/ 	.word	0xffffffff


	//   ....[33]....
        /*08bc*/ 	.word	0xffffffff


	//   ....[34]....
        /*08c0*/ 	.word	0xffffffff


	//   ....[35]....
        /*08c4*/ 	.word	0xffffffff


	//   ....[36]....
        /*08c8*/ 	.word	0xffffffff


	//   ....[37]....
        /*08cc*/ 	.word	0xffffffff


	//   ....[38]....
        /*08d0*/ 	.word	0xffffffff


	//   ....[39]....
        /*08d4*/ 	.word	0xffffffff


	//   ....[40]....
        /*08d8*/ 	.word	0xffffffff


	//   ....[41]....
        /*08dc*/ 	.word	0xffffffff


	//   ....[42]....
        /*08e0*/ 	.word	0xffffffff


	//   ....[43]....
        /*08e4*/ 	.word	0xffffffff


	//   ....[44]....
        /*08e8*/ 	.word	0xffffffff


	//   ....[45]....
        /*08ec*/ 	.word	0xffffffff


	//   ....[46]....
        /*08f0*/ 	.word	0xffffffff


	//   ....[47]....
        /*08f4*/ 	.word	0xffffffff


	//   ....[48]....
        /*08f8*/ 	.word	0xffffffff


	//   ....[49]....
        /*08fc*/ 	.word	0xffffffff


	//   ....[50]....
        /*0900*/ 	.word	0xffffffff


	//   ....[51]....
        /*0904*/ 	.word	0xffffffff


	//   ....[52]....
        /*0908*/ 	.word	0xffffffff


	//   ....[53]....
        /*090c*/ 	.word	0xffffffff


	//   ....[54]....
        /*0910*/ 	.word	0xffffffff


	//   ....[55]....
        /*0914*/ 	.word	0xffffffff


	//   ....[56]....
        /*0918*/ 	.word	0x05000096


	//   ....[57]....
        /*091c*/ 	.word	0x05000096


	//   ....[58]....
        /*0920*/ 	.word	0x05000096


	//   ....[59]....
        /*0924*/ 	.word	0x05000096


	//   ....[60]....
        /*0928*/ 	.word	0x05000096


	//   ....[61]....
        /*092c*/ 	.word	0x05000096


	//   ....[62]....
        /*0930*/ 	.word	0x05000096


	//   ....[63]....
        /*0934*/ 	.word	0x05000096


	//   ....[64]....
        /*0938*/ 	.word	0x05000096


	//   ....[65]....
        /*093c*/ 	.word	0x05000096


	//   ....[66]....
        /*0940*/ 	.word	0x05000096


	//   ....[67]....
        /*0944*/ 	.word	0x05000096


	//   ....[68]....
        /*0948*/ 	.word	0x05000096


	//   ....[69]....
        /*094c*/ 	.word	0x05000096


	//   ....[70]....
        /*0950*/ 	.word	0x05000096


	//   ....[71]....
        /*0954*/ 	.word	0x05000096


	//   ....[72]....
        /*0958*/ 	.word	0x05000096


	//   ....[73]....
        /*095c*/ 	.word	0x05000096


	//   ....[74]....
        /*0960*/ 	.word	0x05000096


	//   ....[75]....
        /*0964*/ 	.word	0x05000096


	//   ....[76]....
        /*0968*/ 	.word	0x05000096


	//   ....[77]....
        /*096c*/ 	.word	0x05000096


	//   ....[78]....
        /*0970*/ 	.word	0x05000096


	//   ....[79]....
        /*0974*/ 	.word	0x05000096


	//   ....[80]....
        /*0978*/ 	.word	0x05000096


	//   ....[81]....
        /*097c*/ 	.word	0x05000096


	//   ....[82]....
        /*0980*/ 	.word	0x05000096


	//   ....[83]....
        /*0984*/ 	.word	0x05000096


	//   ....[84]....
        /*0988*/ 	.word	0x05000096


	//   ....[85]....
        /*098c*/ 	.word	0x05000096


	//   ....[86]....
        /*0990*/ 	.word	0x05000096


	//   ....[87]....
        /*0994*/ 	.word	0x05000096


	//----- nvinfo : EIATTR_COOP_GROUP_INSTR_OFFSETS
	.align		4
.L_1283:
        /*0998*/ 	.byte	0x04, 0x28
        /*099a*/ 	.short	(.L_1285 - .L_1284)


	//   ....[0]....
.L_1284:
        /*099c*/ 	.word	0x00001810


	//   ....[1]....
        /*09a0*/ 	.word	0x00001e80


	//   ....[2]....
        /*09a4*/ 	.word	0x00002400


	//   ....[3]....
        /*09a8*/ 	.word	0x000029c0


	//   ....[4]....
        /*09ac*/ 	.word	0x00003070


	//   ....[5]....
        /*09b0*/ 	.word	0x00003c00


	//   ....[6]....
        /*09b4*/ 	.word	0x00004580


	//   ....[7]....
        /*09b8*/ 	.word	0x00005a30


	//   ....[8]....
        /*09bc*/ 	.word	0x000063d0


	//   ....[9]....
        /*09c0*/ 	.word	0x00006fa0


	//   ....[10]....
        /*09c4*/ 	.word	0x00006fb0


	//   ....[11]....
        /*09c8*/ 	.word	0x00006ff0


	//   ....[12]....
        /*09cc*/ 	.word	0x00007000


	//   ....[13]....
        /*09d0*/ 	.word	0x00007040


	//   ....[14]....
        /*09d4*/ 	.word	0x00007050


	//   ....[15]....
        /*09d8*/ 	.word	0x00007090


	//   ....[16]....
        /*09dc*/ 	.word	0x000070a0


	//   ....[17]....
        /*09e0*/ 	.word	0x000070e0


	//   ....[18]....
        /*09e4*/ 	.word	0x000070f0


	//   ....[19]....
        /*09e8*/ 	.word	0x00007190


	//   ....[20]....
        /*09ec*/ 	.word	0x000071a0


	//   ....[21]....
        /*09f0*/ 	.word	0x000071b0


	//   ....[22]....
        /*09f4*/ 	.word	0x000071c0


	//   ....[23]....
        /*09f8*/ 	.word	0x00007760


	//   ....[24]....
        /*09fc*/ 	.word	0x00007790


	//   ....[25]....
        /*0a00*/ 	.word	0x00007810


	//   ....[26]....
        /*0a04*/ 	.word	0x00007830


	//   ....[27]....
        /*0a08*/ 	.word	0x00007880


	//   ....[28]....
        /*0a0c*/ 	.word	0x00007890


	//   ....[29]....
        /*0a10*/ 	.word	0x000078e0


	//   ....[30]....
        /*0a14*/ 	.word	0x000078f0


	//   ....[31]....
        /*0a18*/ 	.word	0x00007940


	//   ....[32]....
        /*0a1c*/ 	.word	0x00007950


	//   ....[33]....
        /*0a20*/ 	.word	0x000079a0


	//   ....[34]....
        /*0a24*/ 	.word	0x000079b0


	//   ....[35]....
        /*0a28*/ 	.word	0x000079c0


	//   ....[36]....
        /*0a2c*/ 	.word	0x000079d0


	//   ....[37]....
        /*0a30*/ 	.word	0x00007a00


	//   ....[38]....
        /*0a34*/ 	.word	0x00007a10


	//   ....[39]....
        /*0a38*/ 	.word	0x00009870


	//   ....[40]....
        /*0a3c*/ 	.word	0x000098d0


	//   ....[41]....
        /*0a40*/ 	.word	0x000098f0


	//   ....[42]....
        /*0a44*/ 	.word	0x00009920


	//   ....[43]....
        /*0a48*/ 	.word	0x00009ab0


	//   ....[44]....
        /*0a4c*/ 	.word	0x0000a440


	//   ....[45]....
        /*0a50*/ 	.word	0x0000a930


	//   ....[46]....
        /*0a54*/ 	.word	0x0000aff0


	//   ....[47]....
        /*0a58*/ 	.word	0x0000b010


	//   ....[48]....
        /*0a5c*/ 	.word	0x0000b040


	//   ....[49]....
        /*0a60*/ 	.word	0x0000b080


	//   ....[50]....
        /*0a64*/ 	.word	0x0000b0a0


	//   ....[51]....
        /*0a68*/ 	.word	0x0000b2b0


	//   ....[52]....
        /*0a6c*/ 	.word	0x0000b2d0


	//   ....[53]....
        /*0a70*/ 	.word	0x0000b300


	//   ....[54]....
        /*0a74*/ 	.word	0x0000b340


	//   ....[55]....
        /*0a78*/ 	.word	0x0000b360


	//   ....[56]....
        /*0a7c*/ 	.word	0x0000b6c0


	//   ....[57]....
        /*0a80*/ 	.word	0x0000b720


	//   ....[58]....
        /*0a84*/ 	.word	0x0000b7b0


	//   ....[59]....
        /*0a88*/ 	.word	0x0000b810


	//   ....[60]....
        /*0a8c*/ 	.word	0x0000b8a0


	//   ....[61]....
        /*0a90*/ 	.word	0x0000b900


	//   ....[62]....
        /*0a94*/ 	.word	0x0000b990


	//   ....[63]....
        /*0a98*/ 	.word	0x0000b9f0


	//   ....[64]....
        /*0a9c*/ 	.word	0x0000ba80


	//   ....[65]....
        /*0aa0*/ 	.word	0x0000bae0


	//   ....[66]....
        /*0aa4*/ 	.word	0x0000bb70


	//   ....[67]....
        /*0aa8*/ 	.word	0x0000bc10


	//   ....[68]....
        /*0aac*/ 	.word	0x0000bcb0


	//   ....[69]....
        /*0ab0*/ 	.word	0x0000bd50


	//   ....[70]....
        /*0ab4*/ 	.word	0x0000bdb0


	//   ....[71]....
        /*0ab8*/ 	.word	0x0000be00


	//   ....[72]....
        /*0abc*/ 	.word	0x0000beb0


	//   ....[73]....
        /*0ac0*/ 	.word	0x0000bf20


	//   ....[74]....
        /*0ac4*/ 	.word	0x0000bfc0


	//   ....[75]....
        /*0ac8*/ 	.word	0x0000c020


	//   ....[76]....
        /*0acc*/ 	.word	0x0000c0b0


	//   ....[77]....
        /*0ad0*/ 	.word	0x0000c110


	//   ....[78]....
        /*0ad4*/ 	.word	0x0000c1a0


	//   ....[79]....
        /*0ad8*/ 	.word	0x0000c200


	//   ....[80]....
        /*0adc*/ 	.word	0x0000c290


	//   ....[81]....
        /*0ae0*/ 	.word	0x0000c2f0


	//   ....[82]....
        /*0ae4*/ 	.word	0x0000c390


	//   ....[83]....
        /*0ae8*/ 	.word	0x0000c3e0


	//   ....[84]....
        /*0aec*/ 	.word	0x0000c480


	//   ....[85]....
        /*0af0*/ 	.word	0x0000c4d0


	//   ....[86]....
        /*0af4*/ 	.word	0x0000c530


	//   ....[87]....
        /*0af8*/ 	.word	0x0000c590


	//----- nvinfo : EIATTR_VRC_CTA_INIT_COUNT
	.align		4
.L_1285:
        /*0afc*/ 	.byte	0x02, 0x4a
	.zero		1
	.zero		1


	//----- nvinfo : EIATTR_EXIT_INSTR_OFFSETS
	.align		4
        /*0b00*/ 	.byte	0x04, 0x1c
        /*0b02*/ 	.short	(.L_1287 - .L_1286)


	//   ....[0]....
.L_1286:
        /*0b04*/ 	.word	0x0000b4a0


	//   ....[1]....
        /*0b08*/ 	.word	0x0000b660


	//----- nvinfo : EIATTR_MAX_THREADS
	.align		4
.L_1287:
        /*0b0c*/ 	.byte	0x04, 0x05
        /*0b0e*/ 	.short	(.L_1289 - .L_1288)
.L_1288:
        /*0b10*/ 	.word	0x00000080
        /*0b14*/ 	.word	0x00000001
        /*0b18*/ 	.word	0x00000001


	//----- nvinfo : EIATTR_CRS_STACK_SIZE
	.align		4
.L_1289:
        /*0b1c*/ 	.byte	0x04, 0x1e
        /*0b1e*/ 	.short	(.L_1291 - .L_1290)
.L_1290:
        /*0b20*/ 	.word	0x00000000


	//----- nvinfo : EIATTR_CBANK_PARAM_SIZE
	.align		4
.L_1291:
        /*0b24*/ 	.byte	0x03, 0x19
        /*0b26*/ 	.short	0x01f0


	//----- nvinfo : EIATTR_PARAM_CBANK
	.align		4
        /*0b28*/ 	.byte	0x04, 0x0a
        /*0b2a*/ 	.short	(.L_1293 - .L_1292)
	.align		4
.L_1292:
        /*0b2c*/ 	.word	index@(.nv.constant0._Z25selective_scan_bwd_kernelI32Selective_Scan_bwd_kernel_traitsILi128ELi16ELb0ELb1ELb1ELb0ELb1EffEEv12SSMParamsBwd)
        /*0b30*/ 	.short	0x0380
        /*0b32*/ 	.short	0x01f0


	//----- nvinfo : EIATTR_SW_WAR
	.align		4
.L_1293:
        /*0b34*/ 	.byte	0x04, 0x36
        /*0b36*/ 	.short	(.L_1295 - .L_1294)
.L_1294:
        /*0b38*/ 	.word	0x00000008
.L_1295:


//--------------------- .nv.info._Z25selective_scan_bwd_kernelI32Selective_Scan_bwd_kernel_traitsILi128ELi16ELb0ELb1ELb1ELb1ELb0EffEEv12SSMParamsBwd --------------------------
	.section	.nv.info._Z25selective_scan_bwd_kernelI32Selective_Scan_bwd_kernel_traitsILi128ELi16ELb0ELb1ELb1ELb1ELb0EffEEv12SSMParamsBwd,"",@"SHT_CUDA_INFO"
	.sectionflags	@""
	.align	4


	//----- nvinfo : EIATTR_CUDA_API_VERSION
	.align		4
        /*0000*/ 	.byte	0x04, 0x37
        /*0002*/ 	.short	(.L_1297 - .L_1296)
.L_1296:
        /*0004*/ 	.word	0x00000082


	//----- nvinfo : EIATTR_KPARAM_INFO
	.align		4
.L_1297:
        /*0008*/ 	.byte	0x04, 0x17
        /*000a*/ 	.short	(.L_1299 - .L_1298)
.L_1298:
        /*000c*/ 	.word	0x00000000
        /*0010*/ 	.short	0x0000
        /*0012*/ 	.short	0x0000
        /*0014*/ 	.byte	0x00, 0xf0, 0xc1, 0x07


	//----- nvinfo : EIATTR_SPARSE_MMA_MASK
	.align		4
.L_1299:
        /*0018*/ 	.byte	0x03, 0x50
        /*001a*/ 	.short	0x0000


	//----- nvinfo : EIATTR_MAXREG_COUNT
	.align		4
        /*001c*/ 	.byte	0x03, 0x1b
        /*001e*/ 	.short	0x00a8


	//----- nvinfo : EIATTR_NUM_BARRIERS
	.align		4
        /*0020*/ 	.byte	0x02, 0x4c
        /*0022*/ 	.byte	0x01
	.zero		1


	//----- nvinfo : EIATTR_ANNOTATIONS
	.align		4
        /*0024*/ 	.byte	0x04, 0x55
        /*0026*/ 	.short	(.L_1301 - .L_1300)


	//   ....[0]....
.L_1300:
        /* <DEDUP_REMOVED lines=128> */


	//----- nvinfo : EIATTR_MERCURY_ISA_VERSION
	.align		4
.L_1301:
        /*0818*/ 	.byte	0x03, 0x5f
        /*081a*/ 	.short	0x0101


	//----- nvinfo : EIATTR_INT_WARP_WIDE_INSTR_OFFSETS
	.align		4
        /*081c*/ 	.byte	0x04, 0x31
        /*081e*/ 	.short	(.L_1303 - .L_1302)


	//   ....[0]....
.L_1302:
        /*0820*/ 	.word	0x00007120


	//   ....[1]....
        /*0824*/ 	.word	0x00007740


	//----- nvinfo : EIATTR_COOP_GROUP_MASK_REGIDS
	.align		4
.L_1303:
        /*0828*/ 	.byte	0x04, 0x29
        /*082a*/ 	.short	(.L_1305 - .L_1304)


	//   ....[0]....
.L_1304:
        /*082c*/ 	.word	0xffffffff


	//   ....[1]....
        /*0830*/ 	.word	0xffffffff


	//   ....[2]....
        /*0834*/ 	.word	0xffffffff


	//   ....[3]....
        /*0838*/ 	.word	0xffffffff


	//   ....[4]....
        /*083c*/ 	.word	0xffffffff


	//   ....[5]....
        /*0840*/ 	.word	0xffffffff


	//   ....[6]....
        /*0844*/ 	.word	0xffffffff


	//   ....[7]....
        /*0848*/ 	.word	0xffffffff


	//   ....[8]....
        /*084c*/ 	.word	0xffffffff


	//   ....[9]....
        /*0850*/ 	.word	0xffffffff


	//   ....[10]....
        /*0854*/ 	.word	0xffffffff


	//   ....[11]....
        /*0858*/ 	.word	0xffffffff


	//   ....[12]....
        /*085c*/ 	.word	0xffffffff


	//   ....[13]....
        /*0860*/ 	.word	0xffffffff


	//   ....[14]....
        /*0864*/ 	.word	0xffffffff


	//   ....[15]....
        /*0868*/ 	.word	0xffffffff


	//   ....[16]....
        /*086c*/ 	.word	0xffffffff


	//   ....[17]....
        /*0870*/ 	.word	0xffffffff


	//   ....[18]....
        /*0874*/ 	.word	0xffffffff


	//   ....[19]....
        /*0878*/ 	.word	0xffffffff


	//   ....[20]....
        /*087c*/ 	.word	0xffffffff


	//   ....[21]....
        /*0880*/ 	.word	0xffffffff


	//   ....[22]....
        /*0884*/ 	.word	0xffffffff


	//   ....[23]....
        /*0888*/ 	.word	0xffffffff


	//   ....[24]....
        /*088c*/ 	.word	0xffffffff


	//   ....[25]....
        /*0890*/ 	.word	0xffffffff


	//   ....[26]....
        /*0894*/ 	.word	0xffffffff


	//   ....[27]....
        /*0898*/ 	.word	0xffffffff


	//   ....[28]....
        /*089c*/ 	.word	0xffffffff


	//   ....[29]....
        /*08a0*/ 	.word	0xffffffff


	//   ....[30]....
        /*08a4*/ 	.word	0xffffffff


	//   ....[31]....
        /*08a8*/ 	.word	0xffffffff


	//   ....[32]....
        /*08ac*/ 	.word	0xffffffff


	//   ....[33]....
        /*08b0*/ 	.word	0xffffffff


	//   ....[34]....
        /*08b4*/ 	.word	0xffffffff


	//   ....[35]....
        /*08b8*/ 	.word	0xffffffff


	//   ....[36]....
        /*08bc*/ 	.word	0xffffffff


	//   ....[37]....
        /*08c0*/ 	.word	0xffffffff


	//   ....[38]....
        /*08c4*/ 	.word	0xffffffff


	//   ....[39]....
        /*08c8*/ 	.word	0xffffffff


	//   ....[40]....
        /*08cc*/ 	.word	0xffffffff


	//   ....[41]....
        /*08d0*/ 	.word	0xffffffff


	//   ....[42]....
        /*08d4*/ 	.word	0xffffffff


	//   ....[43]....
        /*08d8*/ 	.word	0xffffffff


	//   ....[44]....
        /*08dc*/ 	.word	0xffffffff


	//   ....[45]....
        /*08e0*/ 	.word	0xffffffff


	//   ....[46]....
        /*08e4*/ 	.word	0xffffffff


	//   ....[47]....
        /*08e8*/ 	.word	0xffffffff


	//   ....[48]....
        /*08ec*/ 	.word	0xffffffff


	//   ....[49]....
        /*08f0*/ 	.word	0xffffffff


	//   ....[50]....
        /*08f4*/ 	.word	0xffffffff


	//   ....[51]....
        /*08f8*/ 	.word	0xffffffff


	//   ....[52]....
        /*08fc*/ 	.word	0xffffffff


	//   ....[53]....
        /*0900*/ 	.word	0x0500009a


	//   ....[54]....
        /*0904*/ 	.word	0x0500009a


	//   ....[55]....
        /*0908*/ 	.word	0x0500009a


	//   ....[56]....
        /*090c*/ 	.word	0x0500009a


	//   ....[57]....
        /*0910*/ 	.word	0x0500009a


	//   ....[58]....
        /*0914*/ 	.word	0x0500009a


	//   ....[59]....
        /*0918*/ 	.word	0x0500009a


	//   ....[60]....
        /*091c*/ 	.word	0x0500009a


	//   ....[61]....
        /*0920*/ 	.word	0x0500009a


	//   ....[62]....
        /*0924*/ 	.word	0x0500009a


	//   ....[63]....
        /*0928*/ 	.word	0x0500009a


	//   ....[64]....
        /*092c*/ 	.word	0x0500009a


	//   ....[65]....
        /*0930*/ 	.word	0x0500009a


	//   ....[66]....
        /*0934*/ 	.word	0x0500009a


	//   ....[67]....
        /*0938*/ 	.word	0x0500009a


	//   ....[68]....
        /*093c*/ 	.word	0x0500009a


	//   ....[69]....
        /*0940*/ 	.word	0x0500009a


	//   ....[70]....
        /*0944*/ 	.word	0x0500009a


	//   ....[71]....
        /*0948*/ 	.word	0x0500009a


	//   ....[72]....
        /*094c*/ 	.word	0x0500009a


	//   ....[73]....
        /*0950*/ 	.word	0x0500009a


	//   ....[74]....
        /*0954*/ 	.word	0x0500009a


	//   ....[75]....
        /*0958*/ 	.word	0x0500009a


	//   ....[76]....
        /*095c*/ 	.word	0x0500009a


	//   ....[77]....
        /*0960*/ 	.word	0x0500009a


	//   ....[78]....
        /*0964*/ 	.word	0x0500009a


	//   ....[79]....
        /*0968*/ 	.word	0x0500009a


	//   ....[80]....
        /*096c*/ 	.word	0x0500009a


	//   ....[81]....
        /*0970*/ 	.word	0x0500009a


	//   ....[82]....
        /*0974*/ 	.word	0x0500009a


	//   ....[83]....
        /*0978*/ 	.word	0x0500009a


	//   ....[84]....
        /*097c*/ 	.word	0x0500009a


	//----- nvinfo : EIATTR_COOP_GROUP_INSTR_OFFSETS
	.align		4
.L_1305:
        /*0980*/ 	.byte	0x04, 0x28
        /*0982*/ 	.short	(.L_1307 - .L_1306)


	//   ....[0]....
.L_1306:
        /*0984*/ 	.word	0x000015b0


	//   ....[1]....
        /*0988*/ 	.word	0x00001c50


	//   ....[2]....
        /*098c*/ 	.word	0x00002230


	//   ....[3]....
        /*0990*/ 	.word	0x00005640


	//   ....[4]....
        /*0994*/ 	.word	0x00005f60


	//   ....[5]....
        /*0998*/ 	.word	0x00006b50


	//   ....[6]....
        /*099c*/ 	.word	0x00006b60


	//   ....[7]....
        /*09a0*/ 	.word	0x00006ba0


	//   ....[8]....
        /*09a4*/ 	.word	0x00006bb0


	//   ....[9]....
        /*09a8*/ 	.word	0x00006bf0


	//   ....[10]....
        /*09ac*/ 	.word	0x00006c00


	//   ....[11]....
        /*09b0*/ 	.word	0x00006c40


	//   ....[12]....
        /*09b4*/ 	.word	0x00006c50


	//   ....[13]....
        /*09b8*/ 	.word	0x00006c90


	//   ....[14]....
        /*09bc*/ 	.word	0x00006ca0


	//   ....[15]....
        /*09c0*/ 	.word	0x00006d60


	//   ....[16]....
        /*09c4*/ 	.word	0x00006d70


	//   ....[17]....
        /*09c8*/ 	.word	0x00006d80


	//   ....[18]....
        /*09cc*/ 	.word	0x00006d90


	//   ....[19]....
        /*09d0*/ 	.word	0x00007330


	//   ....[20]....
        /*09d4*/ 	.word	0x00007360


	//   ....[21]....
        /*09d8*/ 	.word	0x000073e0


	//   ....[22]....
        /*09dc*/ 	.word	0x00007400


	//   ....[23]....
        /*09e0*/ 	.word	0x00007450


	//   ....[24]....
        /*09e4*/ 	.word	0x00007460


	//   ....[25]....
        /*09e8*/ 	.word	0x000074b0


	//   ....[26]....
        /*09ec*/ 	.word	0x000074c0


	//   ....[27]....
        /*09f0*/ 	.word	0x00007510


	//   ....[28]....
        /*09f4*/ 	.word	0x00007520


	//   ....[29]....
        /*09f8*/ 	.word	0x00007570


	//   ....[30]....
        /*09fc*/ 	.word	0x00007580


	//   ....[31]....
        /*0a00*/ 	.word	0x00007590


	//   ....[32]....
        /*0a04*/ 	.word	0x000075a0


	//   ....[33]....
        /*0a08*/ 	.word	0x000075d0


	//   ....[34]....
        /*0a0c*/ 	.word	0x000075e0


	//   ....[35]....
        /*0a10*/ 	.word	0x00009430


	//   ....[36]....
        /*0a14*/ 	.word	0x000094b0


	//   ....[37]....
        /*0a18*/ 	.word	0x000094d0


	//   ....[38]....
        /*0a1c*/ 	.word	0x000094f0


	//   ....[39]....
        /*0a20*/ 	.word	0x00009530


	//   ....[40]....
        /*0a24*/ 	.word	0x0000a150


	//   ....[41]....
        /*0a28*/ 	.word	0x0000a960


	//   ....[42]....
        /*0a2c*/ 	.word	0x0000b170


	//   ....[43]....
        /*0a30*/ 	.word	0x0000b820


	//   ....[44]....
        /*0a34*/ 	.word	0x0000b840


	//   ....[45]....
        /*0a38*/ 	.word	0x0000b870


	//   ....[46]....
        /*0a3c*/ 	.word	0x0000b8b0


	//   ....[47]....
        /*0a40*/ 	.word	0x0000b8d0


	//   ....[48]....
        /*0a44*/ 	.word	0x0000bae0


	//   ....[49]....
        /*0a48*/ 	.word	0x0000bb00


	//   ....[50]....
        /*0a4c*/ 	.word	0x0000bb30


	//   ....[51]....
        /*0a50*/ 	.word	0x0000bb70


	//   ....[52]....
        /*0a54*/ 	.word	0x0000bb90


	//   ....[53]....
        /*0a58*/ 	.word	0x0000bef0


	//   ....[54]....
        /*0a5c*/ 	.word	0x0000bf50


	//   ....[55]....
        /*0a60*/ 	.word	0x0000bfe0


	//   ....[56]....
        /*0a64*/ 	.word	0x0000c040


	//   ....[57]....
        /*0a68*/ 	.word	0x0000c0d0


	//   ....[58]....
        /*0a6c*/ 	.word	0x0000c130


	//   ....[59]....
        /*0a70*/ 	.word	0x0000c1c0


	//   ....[60]....
        /*0a74*/ 	.word	0x0000c220


	//   ....[61]....
        /*0a78*/ 	.word	0x0000c2b0


	//   ....[62]....
        /*0a7c*/ 	.word	0x0000c310


	//   ....[63]....
        /*0a80*/ 	.word	0x0000c3a0


	//   ....[64]....
        /*0a84*/ 	.word	0x0000c440


	//   ....[65]....
        /*0a88*/ 	.word	0x0000c4e0


	//   ....[66]....
        /*0a8c*/ 	.word	0x0000c580


	//   ....[67]....
        /*0a90*/ 	.word	0x0000c5e0


	//   ....[68]....
        /*0a94*/ 	.word	0x0000c630


	//   ....[69]....
        /*0a98*/ 	.word	0x0000c6e0


	//   ....[70]....
        /*0a9c*/ 	.word	0x0000c750


	//   ....[71]....
        /*0aa0*/ 	.word	0x0000c7f0


	//   ....[72]....
        /*0aa4*/ 	.word	0x0000c850


	//   ....[73]....
        /*0aa8*/ 	.word	0x0000c8e0


	//   ....[74]....
        /*0aac*/ 	.word	0x0000c940


	//   ....[75]....
        /*0ab0*/ 	.word	0x0000c9d0


	//   ....[76]....
        /*0ab4*/ 	.word	0x0000ca30


	//   ....[77]....
        /*0ab8*/ 	.word	0x0000cac0


	//   ....[78]....
        /*0abc*/ 	.word	0x0000cb20


	//   ....[79]....
        /*0ac0*/ 	.word	0x0000cbc0


	//   ....[80]....
        /*0ac4*/ 	.word	0x0000cc10


	//   ....[81]....
        /*0ac8*/ 	.word	0x0000cca0


	//   ....[82]....
        /*0acc*/ 	.word	0x0000ccf0


	//   ....[83]....
        /*0ad0*/ 	.word	0x0000cd50


	//   ....[84]....
        /*0ad4*/ 	.word	0x0000cdb0


	//----- nvinfo : EIATTR_VRC_CTA_INIT_COUNT
	.align		4
.L_1307:
        /*0ad8*/ 	.byte	0x02, 0x4a
	.zero		1
	.zero		1


	//----- nvinfo : EIATTR_EXIT_INSTR_OFFSETS
	.align		4
        /*0adc*/ 	.byte	0x04, 0x1c
        /*0ade*/ 	.short	(.L_1309 - .L_1308)


	//   ....[0]....
.L_1308:
        /*0ae0*/ 	.word	0x0000bcd0


	//   ....[1]....
        /*0ae4*/ 	.word	0x0000be90


	//----- nvinfo : EIATTR_MAX_THREADS
	.align		4
.L_1309:
        /*0ae8*/ 	.byte	0x04, 0x05
        /*0aea*/ 	.short	(.L_1311 - .L_1310)
.L_1310:
        /*0aec*/ 	.word	0x00000080
        /*0af0*/ 	.word	0x00000001
        /*0af4*/ 	.word	0x00000001


	//----- nvinfo : EIATTR_CRS_STACK_SIZE
	.align		4
.L_1311:
        /*0af8*/ 	.byte	0x04, 0x1e
        /*0afa*/ 	.short	(.L_1313 - .L_1312)
.L_1312:
        /*0afc*/ 	.word	0x00000000


	//----- nvinfo : EIATTR_CBANK_PARAM_SIZE
	.align		4
.L_1313:
        /*0b00*/ 	.byte	0x03, 0x19
        /*0b02*/ 	.short	0x01f0


	//----- nvinfo : EIATTR_PARAM_CBANK
	.align		4
        /*0b04*/ 	.byte	0x04, 0x0a
        /*0b06*/ 	.short	(.L_1315 - .L_1314)
	.align		4
.L_1314:
        /*0b08*/ 	.word	index@(.nv.constant0._Z25selective_scan_bwd_kernelI32Selective_Scan_bwd_kernel_traitsILi128ELi16ELb0ELb1ELb1ELb1ELb0EffEEv12SSMParamsBwd)
        /*0b0c*/ 	.short	0x0380
        /*0b0e*/ 	.short	0x01f0


	//----- nvinfo : EIATTR_SW_WAR
	.align		4
.L_1315:
        /*0b10*/ 	.byte	0x04, 0x36
        /*0b12*/ 	.short	(.L_1317 - .L_1316)
.L_1316:
        /*0b14*/ 	.word	0x00000008
.L_1317:


//--------------------- .nv.info._Z25selective_scan_bwd_kernelI32Selective_Scan_bwd_kernel_traitsILi128ELi16ELb0ELb1ELb1ELb1ELb1EffEEv12SSMParamsBwd --------------------------
	.section	.nv.info._Z25selective_scan_bwd_kernelI32Selective_Scan_bwd_kernel_traitsILi128ELi16ELb0ELb1ELb1ELb1ELb1EffEEv12SSMParamsBwd,"",@"SHT_CUDA_INFO"
	.sectionflags	@""
	.align	4


	//----- nvinfo : EIATTR_CUDA_API_VERSION
	.align		4
        /*0000*/ 	.byte	0x04, 0x37
        /*0002*/ 	.short	(.L_1319 - .L_1318)
.L_1318:
        /*0004*/ 	.word	0x00000082


	//----- nvinfo : EIATTR_KPARAM_INFO
	.align		4
.L_1319:
        /*0008*/ 	.byte	0x04, 0x17
        /*000a*/ 	.short	(.L_1321 - .L_1320)
.L_1320:
        /*000c*/ 	.word	0x00000000
        /*0010*/ 	.short	0x0000
        /*0012*/ 	.short	0x0000
        /*0014*/ 	.byte	0x00, 0xf0, 0xc1, 0x07


	//----- nvinfo : EIATTR_SPARSE_MMA_MASK
	.align		4
.L_1321:
        /*0018*/ 	.byte	0x03, 0x50
        /*001a*/ 	.short	0x0000


	//----- nvinfo : EIATTR_MAXREG_COUNT
	.align		4
        /*001c*/ 	.byte	0x03, 0x1b
        /*001e*/ 	.short	0x00a8


	//----- nvinfo : EIATTR_NUM_BARRIERS
	.align		4
        /*0020*/ 	.byte	0x02, 0x4c
        /*0022*/ 	.byte	0x01
	.zero		1


	//----- nvinfo : EIATTR_ANNOTATIONS
	.align		4
        /*0024*/ 	.byte	0x04, 0x55
        /*0026*/ 	.short	(.L_1323 - .L_1322)


	//   ....[0]....
.L_1322:
        /* <DEDUP_REMOVED lines=131> */


	//----- nvinfo : EIATTR_MERCURY_ISA_VERSION
	.align		4
.L_1323:
        /*0848*/ 	.byte	0x03, 0x5f
        /*084a*/ 	.short	0x0101


	//----- nvinfo : EIATTR_INT_WARP_WIDE_INSTR_OFFSETS
	.align		4
        /*084c*/ 	.byte	0x04, 0x31
        /*084e*/ 	.short	(.L_1325 - .L_1324)


	//   ....[0]....
.L_1324:
        /*0850*/ 	.word	0x00006650


	//   ....[1]....
        /*0854*/ 	.word	0x000096f0


	//   ....[2]....
        /*0858*/ 	.word	0x00009d10


	//----- nvinfo : EIATTR_COOP_GROUP_MASK_REGIDS
	.align		4
.L_1325:
        /*085c*/ 	.byte	0x04, 0x29
        /*085e*/ 	.short	(.L_1327 - .L_1326)


	//   ....[0]....
.L_1326:
        /*0860*/ 	.word	0xffffffff


	//   ....[1]....
        /*0864*/ 	.word	0xffffffff


	//   ....[2]....
        /*0868*/ 	.word	0xffffffff


	//   ....[3]....
        /*086c*/ 	.word	0xffffffff


	//   ....[4]....
        /*0870*/ 	.word	0xffffffff


	//   ....[5]....
        /*0874*/ 	.word	0xffffffff


	//   ....[6]....
        /*0878*/ 	.word	0xffffffff


	//   ....[7]....
        /*087c*/ 	.word	0xffffffff


	//   ....[8]....
        /*0880*/ 	.word	0xffffffff


	//   ....[9]....
        /*0884*/ 	.word	0xffffffff


	//   ....[10]....
        /*0888*/ 	.word	0xffffffff


	//   ....[11]....
        /*088c*/ 	.word	0xffffffff


	//   ....[12]....
        /*0890*/ 	.word	0xffffffff


	//   ....[13]....
        /*0894*/ 	.word	0xffffffff


	//   ....[14]....
        /*0898*/ 	.word	0xffffffff


	//   ....[15]....
        /*089c*/ 	.word	0xffffffff


	//   ....[16]....
        /*08a0*/ 	.word	0xffffffff


	//   ....[17]....
        /*08a4*/ 	.word	0xffffffff


	//   ....[18]....
        /*08a8*/ 	.word	0xffffffff


	//   ....[19]....
        /*08ac*/ 	.word	0xffffffff


	//   ....[20]....
        /*08b0*/ 	.word	0xffffffff


	//   ....[21]....
        /*08b4*/ 	.word	0xffffffff


	//   ....[22]....
        /*08b8*/ 	.word	0xffffffff


	//   ....[23]....
        /*08bc*/ 	.word	0xffffffff


	//   ....[24]....
        /*08c0*/ 	.word	0xffffffff


	//   ....[25]....
        /*08c4*/ 	.word	0xffffffff


	//   ....[26]....
        /*08c8*/ 	.word	0xffffffff


	//   ....[27]....
        /*08cc*/ 	.word	0xffffffff


	//   ....[28]....
        /*08d0*/ 	.word	0xffffffff


	//   ....[29]....
        /*08d4*/ 	.word	0xffffffff


	//   ....[30]....
        /*08d8*/ 	.word	0xffffffff


	//   ....[31]....
        /*08dc*/ 	.word	0xffffffff


	//   ....[32]....
        /*08e0*/ 	.word	0xffffffff


	//   ....[33]....
        /*08e4*/ 	.word	0xffffffff


	//   ....[34]....
        /*08e8*/ 	.word	0xffffffff


	//   ....[35]....
        /*08ec*/ 	.word	0xffffffff


	//   ....[36]....
        /*08f0*/ 	.word	0xffffffff


	//   ....[37]....
        /*08f4*/ 	.word	0xffffffff


	//   ....[38]....
        /*08f8*/ 	.word	0xffffffff


	//   ....[39]....
        /*08fc*/ 	.word	0xffffffff


	//   ....[40]....
        /*0900*/ 	.word	0xffffffff


	//   ....[41]....
        /*0904*/ 	.word	0xffffffff


	//   ....[42]....
        /*0908*/ 	.word	0xffffffff


	//   ....[43]....
        /*090c*/ 	.word	0xffffffff


	//   ....[44]....
        /*0910*/ 	.word	0xffffffff


	//   ....[45]....
        /*0914*/ 	.word	0xffffffff


	//   ....[46]....
        /*0918*/ 	.word	0xffffffff


	//   ....[47]....
        /*091c*/ 	.word	0xffffffff


	//   ....[48]....
        /*0920*/ 	.word	0xffffffff


	//   ....[49]....
        /*0924*/ 	.word	0xffffffff


	//   ....[50]....
        /*0928*/ 	.word	0xffffffff


	//   ....[51]....
        /*092c*/ 	.word	0xffffffff


	//   ....[52]....
        /*0930*/ 	.word	0xffffffff


	//   ....[53]....
        /*0934*/ 	.word	0xffffffff


	//   ....[54]....
        /*0938*/ 	.word	0xffffffff


	//   ....[55]....
        /*093c*/ 	.word	0xffffffff


	//   ....[56]....
        /*0940*/ 	.word	0xffffffff


	//   ....[57]....
        /*0944*/ 	.word	0x0500009a


	//   ....[58]....
        /*0948*/ 	.word	0x0500009a


	//   ....[59]....
        /*094c*/ 	.word	0x0500009a


	//   ....[60]....
        /*0950*/ 	.word	0x0500009a


	//   ....[61]....
        /*0954*/ 	.word	0x0500009a


	//   ....[62]....
        /*0958*/ 	.word	0x0500009a


	//   ....[63]....
        /*095c*/ 	.word	0x0500009a


	//   ....[64]....
        /*0960*/ 	.word	0x0500009a


	//   ....[65]....
        /*0964*/ 	.word	0x0500009a


	//   ....[66]....
        /*0968*/ 	.word	0x0500009a


	//   ....[67]....
        /*096c*/ 	.word	0x0500009a


	//   ....[68]....
        /*0970*/ 	.word	0x0500009a


	//   ....[69]....
        /*0974*/ 	.word	0x0500009a


	//   ....[70]....
        /*0978*/ 	.word	0x0500009a


	//   ....[71]....
        /*097c*/ 	.word	0x0500009a


	//   ....[72]....
        /*0980*/ 	.word	0x0500009a


	//   ....[73]....
        /*0984*/ 	.word	0x0500009a


	//   ....[74]....
        /*0988*/ 	.word	0x0500009a


	//   ....[75]....
        /*098c*/ 	.word	0x0500009a


	//   ....[76]....
        /*0990*/ 	.word	0x0500009a


	//   ....[77]....
        /*0994*/ 	.word	0x0500009a


	//   ....[78]....
        /*0998*/ 	.word	0x0500009a


	//   ....[79]....
        /*099c*/ 	.word	0x0500009a


	//   ....[80]....
        /*09a0*/ 	.word	0x0500009a


	//   ....[81]....
        /*09a4*/ 	.word	0x0500009a


	//   ....[82]....
        /*09a8*/ 	.word	0x0500009a


	//   ....[83]....
        /*09ac*/ 	.word	0x0500009a


	//   ....[84]....
        /*09b0*/ 	.word	0x0500009a


	//   ....[85]....
        /*09b4*/ 	.word	0x0500009a


	//   ....[86]....
        /*09b8*/ 	.word	0x0500009a


	//   ....[87]....
        /*09bc*/ 	.word	0x0500009a


	//   ....[88]....
        /*09c0*/ 	.word	0x0500009a


	//----- nvinfo : EIATTR_COOP_GROUP_INSTR_OFFSETS
	.align		4
.L_1327:
        /*09c4*/ 	.byte	0x04, 0x28
        /*09c6*/ 	.short	(.L_1329 - .L_1328)


	//   ....[0]....
.L_1328:
        /*09c8*/ 	.word	0x000015d0


	//   ....[1]....
        /*09cc*/ 	.word	0x00001ce0


	//   ....[2]....
        /*09d0*/ 	.word	0x00002360


	//   ....[3]....
        /*09d4*/ 	.word	0x00004dd0


	//   ....[4]....
        /*09d8*/ 	.word	0x000053e0


	//   ....[5]....
        /*09dc*/ 	.word	0x00005e70


	//   ....[6]....
        /*09e0*/ 	.word	0x00006890


	//   ....[7]....
        /*09e4*/ 	.word	0x00007c30


	//   ....[8]....
        /*09e8*/ 	.word	0x00008580


	//   ....[9]....
        /*09ec*/ 	.word	0x00009140


	//   ....[10]....
        /*09f0*/ 	.word	0x00009150


	//   ....[11]....
        /*09f4*/ 	.word	0x00009190


	//   ....[12]....
        /*09f8*/ 	.word	0x000091a0


	//   ....[13]....
        /*09fc*/ 	.word	0x000091e0


	//   ....[14]....
        /*0a00*/ 	.word	0x000091f0


	//   ....[15]....
        /*0a04*/ 	.word	0x00009230


	//   ....[16]....
        /*0a08*/ 	.word	0x00009240


	//   ....[17]....
        /*0a0c*/ 	.word	0x00009280


	//   ....[18]....
        /*0a10*/ 	.word	0x00009290


	//   ....[19]....
        /*0a14*/ 	.word	0x00009330


	//   ....[20]....
        /*0a18*/ 	.word	0x00009340


	//   ....[21]....
        /*0a1c*/ 	.word	0x00009350


	//   ....[22]....
        /*0a20*/ 	.word	0x00009360


	//   ....[23]....
        /*0a24*/ 	.word	0x00009900


	//   ....[24]....
        /*0a28*/ 	.word	0x00009930


	//   ....[25]....
        /*0a2c*/ 	.word	0x000099b0


	//   ....[26]....
        /*0a30*/ 	.word	0x000099d0


	//   ....[27]....
        /*0a34*/ 	.word	0x00009a20


	//   ....[28]....
        /*0a38*/ 	.word	0x00009a30


	//   ....[29]....
        /*0a3c*/ 	.word	0x00009a80


	//   ....[30]....
        /*0a40*/ 	.word	0x00009a90


	//   ....[31]....
        /*0a44*/ 	.word	0x00009ae0


	//   ....[32]....
        /*0a48*/ 	.word	0x00009af0


	//   ....[33]....
        /*0a4c*/ 	.word	0x00009b40


	//   ....[34]....
        /*0a50*/ 	.word	0x00009b50


	//   ....[35]....
        /*0a54*/ 	.word	0x00009b60


	//   ....[36]....
        /*0a58*/ 	.word	0x00009b70


	//   ....[37]....
        /*0a5c*/ 	.word	0x00009ba0


	//   ....[38]....
        /*0a60*/ 	.word	0x00009bb0


	//   ....[39]....
        /*0a64*/ 	.word	0x0000ba40


	//   ....[40]....
        /*0a68*/ 	.word	0x0000ba90


	//   ....[41]....
        /*0a6c*/ 	.word	0x0000bab0


	//   ....[42]....
        /*0a70*/ 	.word	0x0000bad0


	//   ....[43]....
        /*0a74*/ 	.word	0x0000bc90


	//   ....[44]....
        /*0a78*/ 	.word	0x0000c740


	//   ....[45]....
        /*0a7c*/ 	.word	0x0000cf40


	//   ....[46]....
        /*0a80*/ 	.word	0x0000d710


	//   ....[47]....
        /*0a84*/ 	.word	0x0000ddc0


	//   ....[48]....
        /*0a88*/ 	.word	0x0000dde0


	//   ....[49]....
        /*0a8c*/ 	.word	0x0000de10


	//   ....[50]....
        /*0a90*/ 	.word	0x0000de50


	//   ....[51]....
        /*0a94*/ 	.word	0x0000de70


	//   ....[52]....
        /*0a98*/ 	.word	0x0000e080


	//   ....[53]....
        /*0a9c*/ 	.word	0x0000e0a0


	//   ....[54]....
        /*0aa0*/ 	.word	0x0000e0d0


	//   ....[55]....
        /*0aa4*/ 	.word	0x0000e110


	//   ....[56]....
        /*0aa8*/ 	.word	0x0000e130


	//   ....[57]....
        /*0aac*/ 	.word	0x0000e490


	//   ....[58]....
        /*0ab0*/ 	.word	0x0000e4f0


	//   ....[59]....
        /*0ab4*/ 	.word	0x0000e580


	//   ....[60]....
        /*0ab8*/ 	.word	0x0000e5e0


	//   ....[61]....
        /*0abc*/ 	.word	0x0000e670


	//   ....[62]....
        /*0ac0*/ 	.word	0x0000e6d0


	//   ....[63]....
        /*0ac4*/ 	.word	0x0000e760


	//   ....[64]....
        /*0ac8*/ 	.word	0x0000e7c0


	//   ....[65]....
        /*0acc*/ 	.word	0x0000e850


	//   ....[66]....
        /*0ad0*/ 	.word	0x0000e8b0


	//   ....[67]....
        /*0ad4*/ 	.word	0x0000e940


	//   ....[68]....
        /*0ad8*/ 	.word	0x0000e9e0


	//   ....[69]....
        /*0adc*/ 	.word	0x0000ea80


	//   ....[70]....
        /*0ae0*/ 	.word	0x0000eb20


	//   ....[71]....
        /*0ae4*/ 	.word	0x0000eb80


	//   ....[72]....
        /*0ae8*/ 	.word	0x0000ebd0


	//   ....[73]....
        /*0aec*/ 	.word	0x0000ec80


	//   ....[74]....
        /*0af0*/ 	.word	0x0000ecf0


	//   ....[75]....
        /*0af4*/ 	.word	0x0000ed90


	//   ....[76]....
        /*0af8*/ 	.word	0x0000edf0


	//   ....[77]....
        /*0afc*/ 	.word	0x0000ee80


	//   ....[78]....
        /*0b00*/ 	.word	0x0000eee0


	//   ....[79]....
        /*0b04*/ 	.word	0x0000ef70


	//   ....[80]....
        /*0b08*/ 	.word	0x0000efd0


	//   ....[81]....
        /*0b0c*/ 	.word	0x0000f060


	//   ....[82]....
        /*0b10*/ 	.word	0x0000f0c0


	//   ....[83]....
        /*0b14*/ 	.word	0x0000f160


	//   ....[84]....
        /*0b18*/ 	.word	0x0000f1b0


	//   ....[85]....
        /*0b1c*/ 	.word	0x0000f240


	//   ....[86]....
        /*0b20*/ 	.word	0x0000f290


	//   ....[87]....
        /*0b24*/ 	.word	0x0000f2f0


	//   ....[88]....
        /*0b28*/ 	.word	0x0000f350


	//----- nvinfo : EIATTR_VRC_CTA_INIT_COUNT
	.align		4
.L_1329:
        /*0b2c*/ 	.byte	0x02, 0x4a
	.zero		1
	.zero		1


	//----- nvinfo : EIATTR_EXIT_INSTR_OFFSETS
	.align		4
        /*0b30*/ 	.byte	0x04, 0x1c
        /*0b32*/ 	.short	(.L_1331 - .L_1330)


	//   ....[0]....
.L_1330:
        /*0b34*/ 	.word	0x0000e270


	//   ....[1]....
        /*0b38*/ 	.word	0x0000e430


	//----- nvinfo : EIATTR_MAX_THREADS
	.align		4
.L_1331:
        /*0b3c*/ 	.byte	0x04, 0x05
        /*0b3e*/ 	.short	(.L_1333 - .L_1332)
.L_1332:
        /*0b40*/ 	.word	0x00000080
        /*0b44*/ 	.word	0x00000001
        /*0b48*/ 	.word	0x00000001


	//----- nvinfo : EIATTR_CRS_STACK_SIZE
	.align		4
.L_1333:
        /*0b4c*/ 	.byte	0x04, 0x1e
        /*0b4e*/ 	.short	(.L_1335 - .L_1334)
.L_1334:
        /*0b50*/ 	.word	0x00000000


	//----- nvinfo : EIATTR_CBANK_PARAM_SIZE
	.align		4
.L_1335:
        /*0b54*/ 	.byte	0x03, 0x19
        /*0b56*/ 	.short	0x01f0


	//----- nvinfo : EIATTR_PARAM_CBANK
	.align		4
        /*0b58*/ 	.byte	0x04, 0x0a
        /*0b5a*/ 	.short	(.L_1337 - .L_1336)
	.align		4
.L_1336:
        /*0b5c*/ 	.word	index@(.nv.constant0._Z25selective_scan_bwd_kernelI32Selective_Scan_bwd_kernel_traitsILi128ELi16ELb0ELb1ELb1ELb1ELb1EffEEv12SSMParamsBwd)
        /*0b60*/ 	.short	0x0380
        /*0b62*/ 	.short	0x01f0


	//----- nvinfo : EIATTR_SW_WAR
	.align		4
.L_1337:
        /*0b64*/ 	.byte	0x04, 0x36
        /*0b66*/ 	.short	(.L_1339 - .L_1338)
.L_1338:
        /*0b68*/ 	.word	0x00000008
.L_1339:


//--------------------- .nv.info._Z25selective_scan_bwd_kernelI32Selective_Scan_bwd_kernel_traitsILi128ELi16ELb1ELb0ELb0ELb0ELb0EffEEv12SSMParamsBwd --------------------------
	.section	.nv.info._Z25selective_scan_bwd_kernelI32Selective_Scan_bwd_kernel_traitsILi128ELi16ELb1ELb0ELb0ELb0ELb0EffEEv12SSMParamsBwd,"",@"SHT_CUDA_INFO"
	.sectionflags	@""
	.align	4


	//----- nvinfo : EIATTR_CUDA_API_VERSION
	.align		4
        /*0000*/ 	.byte	0x04, 0x37
        /*0002*/ 	.short	(.L_1341 - .L_1340)
.L_1340:
        /*0004*/ 	.word	0x00000082


	//----- nvinfo : EIATTR_KPARAM_INFO
	.align		4
.L_1341:
        /*0008*/ 	.byte	0x04, 0x17
        /*000a*/ 	.short	(.L_1343 - .L_1342)
.L_1342:
        /*000c*/ 	.word	0x00000000
        /*0010*/ 	.short	0x0000
        /*0012*/ 	.short	0x0000
        /*0014*/ 	.byte	0x00, 0xf0, 0xc1, 0x07


	//----- nvinfo : EIATTR_SPARSE_MMA_MASK
	.align		4
.L_1343:
        /*0018*/ 	.byte	0x03, 0x50
        /*001a*/ 	.short	0x0000


	//----- nvinfo : EIATTR_MAXREG_COUNT
	.align		4
        /*001c*/ 	.byte	0x03, 0x1b
        /*001e*/ 	.short	0x00a8


	//----- nvinfo : EIATTR_NUM_BARRIERS
	.align		4
        /*0020*/ 	.byte	0x02, 0x4c
        /*0022*/ 	.byte	0x01
	.zero		1


	//----- nvinfo : EIATTR_MERCURY_ISA_VERSION
	.align		4
        /*0024*/ 	.byte	0x03, 0x5f
        /*0026*/ 	.short	0x0101


	//----- nvinfo : EIATTR_INT_WARP_WIDE_INSTR_OFFSETS
	.align		4
        /*0028*/ 	.byte	0x04, 0x31
        /*002a*/ 	.short	(.L_1345 - .L_1344)


	//   ....[0]....
.L_1344:
        /*002c*/ 	.word	0x00001560


	//----- nvinfo : EIATTR_COOP_GROUP_MASK_REGIDS
	.align		4
.L_1345:
        /*0030*/ 	.byte	0x04, 0x29
        /*0032*/ 	.short	(.L_1347 - .L_1346)


	//   ....[0]....
.L_1346:
        /*0034*/ 	.word	0xffffffff


	//   ....[1]....
        /*0038*/ 	.word	0xffffffff


	//   ....[2]....
        /*003c*/ 	.word	0xffffffff


	//   ....[3]....
        /*0040*/ 	.word	0xffffffff


	//   ....[4]....
        /*0044*/ 	.word	0xffffffff


	//   ....[5]....
        /*0048*/ 	.word	0xffffffff


	//   ....[6]....
        /*004c*/ 	.word	0xffffffff


	//   ....[7]....
        /*0050*/ 	.word	0xffffffff


	//   ....[8]....
        /*0054*/ 	.word	0xffffffff


	//   ....[9]....
        /*0058*/ 	.word	0xffffffff


	//   ....[10]....
        /*005c*/ 	.word	0xffffffff


	//   ....[11]....
        /*0060*/ 	.word	0xffffffff


	//   ....[12]....
        /*0064*/ 	.word	0xffffffff


	//   ....[13]....
        /*0068*/ 	.word	0xffffffff


	//   ....[14]....
        /*006c*/ 	.word	0xffffffff


	//   ....[15]....
        /*0070*/ 	.word	0xffffffff


	//   ....[16]....
        /*0074*/ 	.word	0xffffffff


	//   ....[17]....
        /*0078*/ 	.word	0xffffffff


	//   ....[18]....
        /*007c*/ 	.word	0xffffffff


	//   ....[19]....
        /*0080*/ 	.word	0xffffffff


	//   ....[20]....
        /*0084*/ 	.word	0xffffffff


	//   ....[21]....
        /*0088*/ 	.word	0xffffffff


	//   ....[22]....
        /*008c*/ 	.word	0xffffffff


	//   ....[23]....
        /*0090*/ 	.word	0xffffffff


	//   ....[24]....
        /*0094*/ 	.word	0xffffffff


	//   ....[25]....
        /*0098*/ 	.word	0xffffffff


	//   ....[26]....
        /*009c*/ 	.word	0xffffffff


	//   ....[27]....
        /*00a0*/ 	.word	0xffffffff


	//   ....[28]....
        /*00a4*/ 	.word	0xffffffff


	//   ....[29]....
        /*00a8*/ 	.word	0xffffffff


	//   ....[30]....
        /*00ac*/ 	.word	0xffffffff


	//   ....[31]....
        /*00b0*/ 	.word	0xffffffff


	//   ....[32]....
        /*00b4*/ 	.word	0xffffffff


	//   ....[33]....
        /*00b8*/ 	.word	0xffffffff


	//   ....[34]....
        /*00bc*/ 	.word	0xffffffff


	//   ....[35]....
        /*00c0*/ 	.word	0xffffffff


	//   ....[36]....
        /*00c4*/ 	.word	0xffffffff


	//   ....[37]....
        /*00c8*/ 	.word	0xffffffff


	//   ....[38]....
        /*00cc*/ 	.word	0xffffffff


	//   ....[39]....
        /*00d0*/ 	.word	0xffffffff


	//   ....[40]....
        /*00d4*/ 	.word	0xffffffff


	//   ....[41]....
        /*00d8*/ 	.word	0xffffffff


	//   ....[42]....
        /*00dc*/ 	.word	0xffffffff


	//   ....[43]....
        /*00e0*/ 	.word	0xffffffff


	//   ....[44]....
        /*00e4*/ 	.word	0xffffffff


	//   ....[45]....
        /*00e8*/ 	.word	0xffffffff


	//   ....[46]....
        /*00ec*/ 	.word	0xffffffff


	//   ....[47]....
        /*00f0*/ 	.word	0xffffffff


	//   ....[48]....
        /*00f4*/ 	.word	0xffffffff


	//   ....[49]....
        /*00f8*/ 	.word	0xffffffff


	//   ....[50]....
        /*00fc*/ 	.word	0xffffffff


	//   ....[51]....
        /*0100*/ 	.word	0xffffffff


	//   ....[52]....
        /*0104*/ 	.word	0xffffffff


	//   ....[53]....
        /*0108*/ 	.word	0xffffffff


	//   ....[54]....
        /*010c*/ 	.word	0xffffffff


	//   ....[55]....
        /*0110*/ 	.word	0x05000096


	//   ....[56]....
        /*0114*/ 	.word	0x05000096


	//   ....[57]....
        /*0118*/ 	.word	0x05000096


	//   ....[58]....
        /*011c*/ 	.word	0x05000096


	//   ....[59]....
        /*0120*/ 	.word	0x05000096


	//   ....[60]....
        /*0124*/ 	.word	0x05000096


	//   ....[61]....
        /*0128*/ 	.word	0x05000096


	//   ....[62]....
        /*012c*/ 	.word	0x05000096


	//   ....[63]....
        /*0130*/ 	.word	0x05000096


	//   ....[64]....
        /*0134*/ 	.word	0x05000096


	//   ....[65]....
        /*0138*/ 	.word	0x05000096


	//   ....[66]....
        /*013c*/ 	.word	0x05000096


	//   ....[67]....
        /*0140*/ 	.word	0x05000096


	//   ....[68]....
        /*0144*/ 	.word	0x05000096


	//   ....[69]....
        /*0148*/ 	.word	0x05000096


	//   ....[70]....
        /*014c*/ 	.word	0x05000096


	//   ....[71]....
        /*0150*/ 	.word	0x05000096


	//   ....[72]....
        /*0154*/ 	.word	0x05000096


	//   ....[73]....
        /*0158*/ 	.word	0x05000096


	//   ....[74]....
        /*015c*/ 	.word	0x05000096


	//   ....[75]....
        /*0160*/ 	.word	0x05000096


	//   ....[76]....
        /*0164*/ 	.word	0x05000096


	//   ....[77]....
        /*0168*/ 	.word	0x05000096


	//   ....[78]....
        /*016c*/ 	.word	0x05000096


	//   ....[79]....
        /*0170*/ 	.word	0x05000096


	//   ....[80]....
        /*0174*/ 	.word	0x05000096


	//   ....[81]....
        /*0178*/ 	.word	0x05000096


	//   ....[82]....
        /*017c*/ 	.word	0x05000096


	//   ....[83]....
        /*0180*/ 	.word	0x05000096


	//   ....[84]....
        /*0184*/ 	.word	0x05000096


	//   ....[85]....
        /*0188*/ 	.word	0x05000096


	//   ....[86]....
        /*018c*/ 	.word	0x05000096


	//----- nvinfo : EIATTR_COOP_GROUP_INSTR_OFFSETS
	.align		4
.L_1347:
        /*0190*/ 	.byte	0x04, 0x28
        /*0192*/ 	.short	(.L_1349 - .L_1348)


	//   ....[0]....
.L_1348:
        /*0194*/ 	.word	0x000006d0


	//   ....[1]....
        /*0198*/ 	.word	0x000007e0


	//   ....[2]....
        /*019c*/ 	.word	0x00000930


	//   ....[3]....
        /*01a0*/ 	.word	0x000019c0


	//   ....[4]....
        /*01a4*/ 	.word	0x000019d0


	//   ....[5]....
        /*01a8*/ 	.word	0x00001a10


	//   ....[6]....
        /*01ac*/ 	.word	0x00001a20


	//   ....[7]....
        /*01b0*/ 	.word	0x00001a60


	//   ....[8]....
        /*01b4*/ 	.word	0x00001a70


	//   ....[9]....
        /*01b8*/ 	.word	0x00001ab0


	//   ....[10]....
        /*01bc*/ 	.word	0x00001ac0


	//   ....[11]....
        /*01c0*/ 	.word	0x00001b00


	//   ....[12]....
        /*01c4*/ 	.word	0x00001b10


	//   ....[13]....
        /*01c8*/ 	.word	0x00001bb0


	//   ....[14]....
        /*01cc*/ 	.word	0x00001bc0


	//   ....[15]....
        /*01d0*/ 	.word	0x00001bd0


	//   ....[16]....
        /*01d4*/ 	.word	0x00001be0


	//   ....[17]....
        /*01d8*/ 	.word	0x00002140


	//   ....[18]....
        /*01dc*/ 	.word	0x00002170


	//   ....[19]....
        /*01e0*/ 	.word	0x00002190


	//   ....[20]....
        /*01e4*/ 	.word	0x000021a0


	//   ....[21]....
        /*01e8*/ 	.word	0x000021f0


	//   ....[22]....
        /*01ec*/ 	.word	0x00002210


	//   ....[23]....
        /*01f0*/ 	.word	0x00002260


	//   ....[24]....
        /*01f4*/ 	.word	0x00002280


	//   ....[25]....
        /*01f8*/ 	.word	0x000022d0


	//   ....[26]....
        /*01fc*/ 	.word	0x000022e0


	//   ....[27]....
        /*0200*/ 	.word	0x00002330


	//   ....[28]....
        /*0204*/ 	.word	0x00002340


	//   ....[29]....
        /*0208*/ 	.word	0x00002390


	//   ....[30]....
        /*020c*/ 	.word	0x000023a0


	//   ....[31]....
        /*0210*/ 	.word	0x000023b0


	//   ....[32]....
        /*0214*/ 	.word	0x000023c0


	//   ....[33]....
        /*0218*/ 	.word	0x00002b20


	//   ....[34]....
        /*021c*/ 	.word	0x00002bd0


	//   ....[35]....
        /*0220*/ 	.word	0x00002bf0


	//   ....[36]....
        /*0224*/ 	.word	0x00002c20


	//   ....[37]....
        /*0228*/ 	.word	0x00002c40


	//   ....[38]....
        /*022c*/ 	.word	0x00002c70


	//   ....[39]....
        /*0230*/ 	.word	0x00002c90


	//   ....[40]....
        /*0234*/ 	.word	0x00002cc0


	//   ....[41]....
        /*0238*/ 	.word	0x00002dd0


	//   ....[42]....
        /*023c*/ 	.word	0x00002e90


	//   ....[43]....
        /*0240*/ 	.word	0x000034b0


	//   ....[44]....
        /*0244*/ 	.word	0x00003790


	//   ....[45]....
        /*0248*/ 	.word	0x00003970


	//   ....[46]....
        /*024c*/ 	.word	0x000039c0


	//   ....[47]....
        /*0250*/ 	.word	0x00003a20


	//   ....[48]....
        /*0254*/ 	.word	0x00003a70


	//   ....[49]....
        /*0258*/ 	.word	0x00003a90


	//   ....[50]....
        /*025c*/ 	.word	0x00003c30


	//   ....[51]....
        /*0260*/ 	.word	0x00003c70


	//   ....[52]....
        /*0264*/ 	.word	0x00003cd0


	//   ....[53]....
        /*0268*/ 	.word	0x00003d20


	//   ....[54]....
        /*026c*/ 	.word	0x00003d40


	//   ....[55]....
        /*0270*/ 	.word	0x00004490


	//   ....[56]....
        /*0274*/ 	.word	0x000044e0


	//   ....[57]....
        /*0278*/ 	.word	0x00004560


	//   ....[58]....
        /*027c*/ 	.word	0x000045b0


	//   ....[59]....
        /*0280*/ 	.word	0x00004630


	//   ....[60]....
        /*0284*/ 	.word	0x00004680


	//   ....[61]....
        /*0288*/ 	.word	0x00004700


	//   ....[62]....
        /*028c*/ 	.word	0x00004750


	//   ....[63]....
        /*0290*/ 	.word	0x000047d0


	//   ....[64]....
        /*0294*/ 	.word	0x00004820


	//   ....[65]....
        /*0298*/ 	.word	0x000048b0


	//   ....[66]....
        /*029c*/ 	.word	0x00004950


	//   ....[67]....
        /*02a0*/ 	.word	0x000049f0


	//   ....[68]....
        /*02a4*/ 	.word	0x00004a90


	//   ....[69]....
        /*02a8*/ 	.word	0x00004af0


	//   ....[70]....
        /*02ac*/ 	.word	0x00004b40


	//   ....[71]....
        /*02b0*/ 	.word	0x00004bf0


	//   ....[72]....
        /*02b4*/ 	.word	0x00004c50


	//   ....[73]....
        /*02b8*/ 	.word	0x00004cf0


	//   ....[74]....
        /*02bc*/ 	.word	0x00004d40


	//   ....[75]....
        /*02c0*/ 	.word	0x00004de0


	//   ....[76]....
        /*02c4*/ 	.word	0x00004e30


	//   ....[77]....
        /*02c8*/ 	.word	0x00004ec0


	//   ....[78]....
        /*02cc*/ 	.word	0x00004f10


	//   ....[79]....
        /*02d0*/ 	.word	0x00004fa0


	//   ....[80]....
        /*02d4*/ 	.word	0x00004ff0


	//   ....[81]....
        /*02d8*/ 	.word	0x000050b0


	//   ....[82]....
        /*02dc*/ 	.word	0x00005100


	//   ....[83]....
        /*02e0*/ 	.word	0x00005130


	//   ....[84]....
        /*02e4*/ 	.word	0x000051b0


	//   ....[85]....
        /*02e8*/ 	.word	0x00005200


	//   ....[86]....
        /*02ec*/ 	.word	0x00005250


	//----- nvinfo : EIATTR_VRC_CTA_INIT_COUNT
	.align		4
.L_1349:
        /*02f0*/ 	.byte	0x02, 0x4a
	.zero		1
	.zero		1


	//----- nvinfo : EIATTR_EXIT_INSTR_OFFSETS
	.align		4
        /*02f4*/ 	.byte	0x04, 0x1c
        /*02f6*/ 	.short	(.L_1351 - .L_1350)


	//   ....[0]....
.L_1350:
        /*02f8*/ 	.word	0x00003e80


	//   ....[1]....
        /*02fc*/ 	.word	0x00004430


	//----- nvinfo : EIATTR_MAX_THREADS
	.align		4
.L_1351:
        /*0300*/ 	.byte	0x04, 0x05
        /*0302*/ 	.short	(.L_1353 - .L_1352)
.L_1352:
        /*0304*/ 	.word	0x00000080
        /*0308*/ 	.word	0x00000001
        /*030c*/ 	.word	0x00000001


	//----- nvinfo : EIATTR_CRS_STACK_SIZE
	.align		4
.L_1353:
        /*0310*/ 	.byte	0x04, 0x1e
        /*0312*/ 	.short	(.L_1355 - .L_1354)
.L_1354:
        /*0314*/ 	.word	0x00000000


	//----- nvinfo : EIATTR_CBANK_PARAM_SIZE
	.align		4
.L_1355:
        /*0318*/ 	.byte	0x03, 0x19
        /*031a*/ 	.short	0x01f0


	//----- nvinfo : EIATTR_PARAM_CBANK
	.align		4
        /*031c*/ 	.byte	0x04, 0x0a
        /*031e*/ 	.short	(.L_1357 - .L_1356)
	.align		4
.L_1356:
        /*0320*/ 	.word	index@(.nv.constant0._Z25selective_scan_bwd_kernelI32Selective_Scan_bwd_kernel_traitsILi128ELi16ELb1ELb0ELb0ELb0ELb0EffEEv12SSMParamsBwd)
        /*0324*/ 	.short	0x0380
        /*0326*/ 	.short	0x01f0


	//----- nvinfo : EIATTR_SW_WAR
	.align		4
.L_1357:
        /*0328*/ 	.byte	0x04, 0x36
        /*032a*/ 	.short	(.L_1359 - .L_1358)
.L_1358:
        /*032c*/ 	.word	0x00000008
.L_1359:


//--------------------- .nv.info._Z25selective_scan_bwd_kernelI32Selective_Scan_bwd_kernel_traitsILi128ELi16ELb1ELb0ELb0ELb0ELb1EffEEv12SSMParamsBwd --------------------------
	.section	.nv.info._Z25selective_scan_bwd_kernelI32Selective_Scan_bwd_kernel_traitsILi128ELi16ELb1ELb0ELb0ELb0ELb1EffEEv12SSMParamsBwd,"",@"SHT_CUDA_INFO"
	.sectionflags	@""
	.align	4


	//----- nvinfo : EIATTR_CUDA_API_VERSION
	.align		4
        /*0000*/ 	.byte	0x04, 0x37
        /*0002*/ 	.short	(.L_1361 - .L_1360)
.L_1360:
        /*0004*/ 	.word	0x00000082


	//----- nvinfo : EIATTR_KPARAM_INFO
	.align		4
.L_1361:
        /*0008*/ 	.byte	0x04, 0x17
        /*000a*/ 	.short	(.L_1363 - .L_1362)
.L_1362:
        /*000c*/ 	.word	0x00000000
        /*0010*/ 	.short	0x0000
        /*0012*/ 	.short	0x0000
        /*0014*/ 	.byte	0x00, 0xf0, 0xc1, 0x07


	//----- nvinfo : EIATTR_SPARSE_MMA_MASK
	.align		4
.L_1363:
        /*0018*/ 	.byte	0x03, 0x50
        /*001a*/ 	.short	0x0000


	//----- nvinfo : EIATTR_MAXREG_COUNT
	.align		4
        /*001c*/ 	.byte	0x03, 0x1b
        /*001e*/ 	.short	0x00a8


	//----- nvinfo : EIATTR_NUM_BARRIERS
	.align		4
        /*0020*/ 	.byte	0x02, 0x4c
        /*0022*/ 	.byte	0x01
	.zero		1


	//----- nvinfo : EIATTR_MERCURY_ISA_VERSION
	.align		4
        /*0024*/ 	.byte	0x03, 0x5f
        /*0026*/ 	.short	0x0101


	//----- nvinfo : EIATTR_INT_WARP_WIDE_INSTR_OFFSETS
	.align		4
        /*0028*/ 	.byte	0x04, 0x31
        /*002a*/ 	.short	(.L_1365 - .L_1364)


	//   ....[0]....
.L_1364:
        /*002c*/ 	.word	0x000027f0


	//----- nvinfo : EIATTR_COOP_GROUP_MASK_REGIDS
	.align		4
.L_1365:
        /*0030*/ 	.byte	0x04, 0x29
        /*0032*/ 	.short	(.L_1367 - .L_1366)


	//   ....[0]....
.L_1366:
        /*0034*/ 	.word	0xffffffff


	//   ....[1]....
        /*0038*/ 	.word	0xffffffff


	//   ....[2]....
        /*003c*/ 	.word	0xffffffff


	//   ....[3]....
        /*0040*/ 	.word	0xffffffff


	//   ....[4]....
        /*0044*/ 	.word	0xffffffff


	//   ....[5]....
        /*0048*/ 	.word	0xffffffff


	//   ....[6]....
        /*004c*/ 	.word	0xffffffff


	//   ....[7]....
        /*0050*/ 	.word	0xffffffff


	//   ....[8]....
        /*0054*/ 	.word	0xffffffff


	//   ....[9]....
        /*0058*/ 	.word	0xffffffff


	//   ....[10]....
        /*005c*/ 	.word	0xffffffff


	//   ....[11]....
        /*0060*/ 	.word	0xffffffff


	//   ....[12]....
        /*0064*/ 	.word	0xffffffff


	//   ....[13]....
        /*0068*/ 	.word	0xffffffff


	//   ....[14]....
        /*006c*/ 	.word	0xffffffff


	//   ....[15]....
        /*0070*/ 	.word	0xffffffff


	//   ....[16]....
        /*0074*/ 	.word	0xffffffff


	//   ....[17]....
        /*0078*/ 	.word	0xffffffff


	//   ....[18]....
        /*007c*/ 	.word	0xffffffff


	//   ....[19]....
        /*0080*/ 	.word	0xffffffff


	//   ....[20]....
        /*0084*/ 	.word	0xffffffff


	//   ....[21]....
        /*0088*/ 	.word	0xffffffff


	//   ....[22]....
        /*008c*/ 	.word	0xffffffff


	//   ....[23]....
        /*0090*/ 	.word	0xffffffff


	//   ....[24]....
        /*0094*/ 	.word	0xffffffff


	//   ....[25]....
        /*0098*/ 	.word	0xffffffff


	//   ....[26]....
        /*009c*/ 	.word	0xffffffff


	//   ....[27]....
        /*00a0*/ 	.word	0xffffffff


	//   ....[28]....
        /*00a4*/ 	.word	0xffffffff


	//   ....[29]....
        /*00a8*/ 	.word	0xffffffff


	//   ....[30]....
        /*00ac*/ 	.word	0xffffffff


	//   ....[31]....
        /*00b0*/ 	.word	0xffffffff


	//   ....[32]....
        /*00b4*/ 	.word	0xffffffff


	//   ....[33]....
        /*00b8*/ 	.word	0xffffffff


	//   ....[34]....
        /*00bc*/ 	.word	0xffffffff


	//   ....[35]....
        /*00c0*/ 	.word	0xffffffff


	//   ....[36]....
        /*00c4*/ 	.word	0xffffffff


	//   ....[37]....
        /*00c8*/ 	.word	0xffffffff


	//   ....[38]....
        /*00cc*/ 	.word	0xffffffff


	//   ....[39]....
        /*00d0*/ 	.word	0xffffffff


	//   ....[40]....
        /*00d4*/ 	.word	0xffffffff


	//   ....[41]....
        /*00d8*/ 	.word	0xffffffff


	//   ....[42]....
        /*00dc*/ 	.word	0xffffffff


	//   ....[43]....
        /*00e0*/ 	.word	0xffffffff


	//   ....[44]....
        /*00e4*/ 	.word	0xffffffff


	//   ....[45]....
        /*00e8*/ 	.word	0xffffffff


	//   ....[46]....
        /*00ec*/ 	.word	0xffffffff


	//   ....[47]....
        /*00f0*/ 	.word	0xffffffff


	//   ....[48]....
        /*00f4*/ 	.word	0xffffffff


	//   ....[49]....
        /*00f8*/ 	.word	0xffffffff


	//   ....[50]....
        /*00fc*/ 	.word	0xffffffff


	//   ....[51]....
        /*0100*/ 	.word	0xffffffff


	//   ....[52]....
        /*0104*/ 	.word	0xffffffff


	//   ....[53]....
        /*0108*/ 	.word	0xffffffff


	//   ....[54]....
        /*010c*/ 	.word	0xffffffff


	//   ....[55]....
        /*0110*/ 	.word	0xffffffff


	//   ....[56]....
        /*0114*/ 	.word	0xffffffff


	//   ....[57]....
        /*0118*/ 	.word	0xffffffff


	//   ....[58]....
        /*011c*/ 	.word	0xffffffff


	//   ....[59]....
        /*0120*/ 	.word	0x05000094


	//   ....[60]....
        /*0124*/ 	.word	0x05000094


	//   ....[61]....
        /*0128*/ 	.word	0x05000094


	//   ....[62]....
        /*012c*/ 	.word	0x05000094


	//   ....[63]....
        /*0130*/ 	.word	0x05000094


	//   ....[64]....
        /*0134*/ 	.word	0x05000094


	//   ....[65]....
        /*0138*/ 	.word	0x05000094


	//   ....[66]....
        /*013c*/ 	.word	0x05000094


	//   ....[67]....
        /*0140*/ 	.word	0x05000094


	//   ....[68]....
        /*0144*/ 	.word	0x05000094


	//   ....[69]....
        /*0148*/ 	.word	0x05000094


	//   ....[70]....
        /*014c*/ 	.word	0x05000094


	//   ....[71]....
        /*0150*/ 	.word	0x05000094


	//   ....[72]....
        /*0154*/ 	.word	0x05000094


	//   ....[73]....
        /*0158*/ 	.word	0x05000094


	//   ....[74]....
        /*015c*/ 	.word	0x05000094


	//   ....[75]....
        /*0160*/ 	.word	0x05000094


	//   ....[76]....
        /*0164*/ 	.word	0x05000094


	//   ....[77]....
        /*0168*/ 	.word	0x05000094


	//   ....[78]....
        /*016c*/ 	.word	0x05000094


	//   ....[79]....
        /*0170*/ 	.word	0x05000094


	//   ....[80]....
        /*0174*/ 	.word	0x05000094


	//   ....[81]....
        /*0178*/ 	.word	0x05000094


	//   ....[82]....
        /*017c*/ 	.word	0x05000094


	//   ....[83]....
        /*0180*/ 	.word	0x05000094


	//   ....[84]....
        /*0184*/ 	.word	0x05000094


	//   ....[85]....
        /*0188*/ 	.word	0x05000094


	//   ....[86]....
        /*018c*/ 	.word	0x05000094


	//   ....[87]....
        /*0190*/ 	.word	0x05000094


	//   ....[88]....
        /*0194*/ 	.word	0x05000094


	//   ....[89]....
        /*0198*/ 	.word	0x05000094


	//   ....[90]....
        /*019c*/ 	.word	0x05000094


	//----- nvinfo : EIATTR_COOP_GROUP_INSTR_OFFSETS
	.align		4
.L_1367:
        /*01a0*/ 	.byte	0x04, 0x28
        /*01a2*/ 	.short	(.L_1369 - .L_1368)


	//   ....[0]....
.L_1368:
        /*01a4*/ 	.word	0x00000730


	//   ....[1]....
        /*01a8*/ 	.word	0x00000840


	//   ....[2]....
        /*01ac*/ 	.word	0x000009f0


	//   ....[3]....
        /*01b0*/ 	.word	0x00000bc0


	//   ....[4]....
        /*01b4*/ 	.word	0x000012c0


	//   ....[5]....
        /*01b8*/ 	.word	0x000018e0


	//   ....[6]....
        /*01bc*/ 	.word	0x00001c40


	//   ....[7]....
        /*01c0*/ 	.word	0x00002c90


	//   ....[8]....
        /*01c4*/ 	.word	0x00002ca0


	//   ....[9]....
        /*01c8*/ 	.word	0x00002ce0


	//   ....[10]....
        /*01cc*/ 	.word	0x00002cf0


	//   ....[11]....
        /*01d0*/ 	.word	0x00002d30


	//   ....[12]....
        /*01d4*/ 	.word	0x00002d40


	//   ....[13]....
        /*01d8*/ 	.word	0x00002d80


	//   ....[14]....
        /*01dc*/ 	.word	0x00002d90


	//   ....[15]....
        /*01e0*/ 	.word	0x00002dd0


	//   ....[16]....
        /*01e4*/ 	.word	0x00002de0


	//   ....[17]....
        /*01e8*/ 	.word	0x00002e80


	//   ....[18]....
        /*01ec*/ 	.word	0x00002e90


	//   ....[19]....
        /*01f0*/ 	.word	0x00002ea0


	//   ....[20]....
        /*01f4*/ 	.word	0x00002eb0


	//   ....[21]....
        /*01f8*/ 	.word	0x00003480


	//   ....[22]....
        /*01fc*/ 	.word	0x000034b0


	//   ....[23]....
        /*0200*/ 	.word	0x000034d0


	//   ....[24]....
        /*0204*/ 	.word	0x000034e0


	//   ....[25]....
        /*0208*/ 	.word	0x00003530


	//   ....[26]....
        /*020c*/ 	.word	0x00003550


	//   ....[27]....
        /*0210*/ 	.word	0x000035a0


	//   ....[28]....
        /*0214*/ 	.word	0x000035c0


	//   ....[29]....
        /*0218*/ 	.word	0x00003610


	//   ....[30]....
        /*021c*/ 	.word	0x00003620


	//   ....[31]....
        /*0220*/ 	.word	0x00003670


	//   ....[32]....
        /*0224*/ 	.word	0x00003680


	//   ....[33]....
        /*0228*/ 	.word	0x000036d0


	//   ....[34]....
        /*022c*/ 	.word	0x000036e0


	//   ....[35]....
        /*0230*/ 	.word	0x000036f0


	//   ....[36]....
        /*0234*/ 	.word	0x00003700


	//   ....[37]....
        /*0238*/ 	.word	0x00003e70


	//   ....[38]....
        /*023c*/ 	.word	0x00003f60


	//   ....[39]....
        /*0240*/ 	.word	0x00003f80


	//   ....[40]....
        /*0244*/ 	.word	0x00003fc0


	//   ....[41]....
        /*0248*/ 	.word	0x00003fd0


	//   ....[42]....
        /*024c*/ 	.word	0x00004010


	//   ....[43]....
        /*0250*/ 	.word	0x00004030


	//   ....[44]....
        /*0254*/ 	.word	0x000041a0


	//   ....[45]....
        /*0258*/ 	.word	0x000041e0


	//   ....[46]....
        /*025c*/ 	.word	0x00004370


	//   ....[47]....
        /*0260*/ 	.word	0x00004830


	//   ....[48]....
        /*0264*/ 	.word	0x00004ac0


	//   ....[49]....
        /*0268*/ 	.word	0x00004ca0


	//   ....[50]....
        /*026c*/ 	.word	0x00004cf0


	//   ....[51]....
        /*0270*/ 	.word	0x00004d50


	//   ....[52]....
        /*0274*/ 	.word	0x00004da0


	//   ....[53]....
        /*0278*/ 	.word	0x00004dc0


	//   ....[54]....
        /*027c*/ 	.word	0x00004f60


	//   ....[55]....
        /*0280*/ 	.word	0x00004fa0


	//   ....[56]....
        /*0284*/ 	.word	0x00005000


	//   ....[57]....
        /*0288*/ 	.word	0x00005050


	//   ....[58]....
        /*028c*/ 	.word	0x00005070


	//   ....[59]....
        /*0290*/ 	.word	0x000057c0


	//   ....[60]....
        /*0294*/ 	.word	0x00005810


	//   ....[61]....
        /*0298*/ 	.word	0x000058a0


	//   ....[62]....
        /*029c*/ 	.word	0x000058f0


	//   ....[63]....
        /*02a0*/ 	.word	0x00005980


	//   ....[64]....
        /*02a4*/ 	.word	0x000059d0


	//   ....[65]....
        /*02a8*/ 	.word	0x00005a60


	//   ....[66]....
        /*02ac*/ 	.word	0x00005ab0


	//   ....[67]....
        /*02b0*/ 	.word	0x00005b40


	//   ....[68]....
        /*02b4*/ 	.word	0x00005b90


	//   ....[69]....
        /*02b8*/ 	.word	0x00005c30


	//   ....[70]....
        /*02bc*/ 	.word	0x00005cd0


	//   ....[71]....
        /*02c0*/ 	.word	0x00005d70


	//   ....[72]....
        /*02c4*/ 	.word	0x00005e30


	//   ....[73]....
        /*02c8*/ 	.word	0x00005e60


	//   ....[74]....
        /*02cc*/ 	.word	0x00005ec0


	//   ....[75]....
        /*02d0*/ 	.word	0x00005f70


	//   ....[76]....
        /*02d4*/ 	.word	0x00005fe0


	//   ....[77]....
        /*02d8*/ 	.word	0x00006080


	//   ....[78]....
        /*02dc*/ 	.word	0x000060d0


	//   ....[79]....
        /*02e0*/ 	.word	0x00006170


	//   ....[80]....
        /*02e4*/ 	.word	0x000061c0


	//   ....[81]....
        /*02e8*/ 	.word	0x00006250


	//   ....[82]....
        /*02ec*/ 	.word	0x000062a0


	//   ....[83]....
        /*02f0*/ 	.word	0x00006330


	//   ....[84]....
        /*02f4*/ 	.word	0x00006380


	//   ....[85]....
        /*02f8*/ 	.word	0x00006430


	//   ....[86]....
        /*02fc*/ 	.word	0x00006480


	//   ....[87]....
        /*0300*/ 	.word	0x000064b0


	//   ....[88]....
        /*0304*/ 	.word	0x00006530


	//   ....[89]....
        /*0308*/ 	.word	0x00006580


	//   ....[90]....
        /*030c*/ 	.word	0x000065d0


	//----- nvinfo : EIATTR_VRC_CTA_INIT_COUNT
	.align		4
.L_1369:
        /*0310*/ 	.byte	0x02, 0x4a
	.zero		1
	.zero		1


	//----- nvinfo : EIATTR_EXIT_INSTR_OFFSETS
	.align		4
        /*0314*/ 	.byte	0x04, 0x1c
        /*0316*/ 	.short	(.L_1371 - .L_1370)


	//   ....[0]....
.L_1370:
        /*0318*/ 	.word	0x000051b0


	//   ....[1]....
        /*031c*/ 	.word	0x00005760


	//----- nvinfo : EIATTR_MAX_THREADS
	.align		4
.L_1371:
        /*0320*/ 	.byte	0x04, 0x05
        /*0322*/ 	.short	(.L_1373 - .L_1372)
.L_1372:
        /*0324*/ 	.word	0x00000080
        /*0328*/ 	.word	0x00000001
        /*032c*/ 	.word	0x00000001


	//----- nvinfo : EIATTR_CRS_STACK_SIZE
	.align		4
.L_1373:
        /*0330*/ 	.byte	0x04, 0x1e
        /*0332*/ 	.short	(.L_1375 - .L_1374)
.L_1374:
        /*0334*/ 	.word	0x00000000


	//----- nvinfo : EIATTR_CBANK_PARAM_SIZE
	.align		4
.L_1375:
        /*0338*/ 	.byte	0x03, 0x19
        /*033a*/ 	.short	0x01f0


	//----- nvinfo : EIATTR_PARAM_CBANK
	.align		4
        /*033c*/ 	.byte	0x04, 0x0a
        /*033e*/ 	.short	(.L_1377 - .L_1376)
	.align		4
.L_1376:
        /*0340*/ 	.word	index@(.nv.constant0._Z25selective_scan_bwd_kernelI32Selective_Scan_bwd_kernel_traitsILi128ELi16ELb1ELb0ELb0ELb0ELb1EffEEv12SSMParamsBwd)
        /*0344*/ 	.short	0x0380
        /*0346*/ 	.short	0x01f0


	//----- nvinfo : EIATTR_SW_WAR
	.align		4
.L_1377:
        /*0348*/ 	.byte	0x04, 0x36
        /*034a*/ 	.short	(.L_1379 - .L_1378)
.L_1378:
        /*034c*/ 	.word	0x00000008
.L_1379:


//--------------------- .nv.info._Z25selective_scan_bwd_kernelI32Selective_Scan_bwd_kernel_traitsILi128ELi16ELb1ELb0ELb0ELb1ELb0EffEEv12SSMParamsBwd --------------------------
	.section	.nv.info._Z25selective_scan_bwd_kernelI32Selective_Scan_bwd_kernel_traitsILi128ELi16ELb1ELb0ELb0ELb1ELb0EffEEv12SSMParamsBwd,"",@"SHT_CUDA_INFO"
	.sectionflags	@""
	.align	4


	//----- nvinfo : EIATTR_CUDA_API_VERSION
	.align		4
        /*0000*/ 	.byte	0x04, 0x37
        /*0002*/ 	.short	(.L_1381 - .L_1380)
.L_1380:
        /*0004*/ 	.word	0x00000082


	//----- nvinfo : EIATTR_KPARAM_INFO
	.align		4
.L_1381:
        /*0008*/ 	.byte	0x04, 0x17
        /*000a*/ 	.short	(.L_1383 - .L_1382)
.L_1382:
        /*000c*/ 	.word	0x00000000
        /*0010*/ 	.short	0x0000
        /*0012*/ 	.short	0x0000
        /*0014*/ 	.byte	0x00, 0xf0, 0xc1, 0x07


	//----- nvinfo : EIATTR_SPARSE_MMA_MASK
	.align		4
.L_1383:
        /*0018*/ 	.byte	0x03, 0x50
        /*001a*/ 	.short	0x0000


	//----- nvinfo : EIATTR_MAXREG_COUNT
	.align		4
        /*001c*/ 	.byte	0x03, 0x1b
        /*001e*/ 	.short	0x00a8


	//----- nvinfo : EIATTR_NUM_BARRIERS
	.align		4
        /*0020*/ 	.byte	0x02, 0x4c
        /*0022*/ 	.byte	0x01
	.zero		1


	//----- nvinfo : EIATTR_MERCURY_ISA_VERSION
	.align		4
        /*0024*/ 	.byte	0x03, 0x5f
        /*0026*/ 	.short	0x0101


	//----- nvinfo : EIATTR_INT_WARP_WIDE_INSTR_OFFSETS
	.align		4
        /*0028*/ 	.byte	0x04, 0x31
        /*002a*/ 	.short	(.L_1385 - .L_1384)


	//   ....[0]....
.L_1384:
        /*002c*/ 	.word	0x00003780


	//----- nvinfo : EIATTR_COOP_GROUP_MASK_REGIDS
	.align		4
.L_1385:
        /*0030*/ 	.byte	0x04, 0x29
        /*0032*/ 	.short	(.L_1387 - .L_1386)


	//   ....[0]....
.L_1386:
        /*0034*/ 	.word	0xffffffff


	//   ....[1]....
        /*0038*/ 	.word	0xffffffff


	//   ....[2]....
        /*003c*/ 	.word	0xffffffff


	//   ....[3]....
        /*0040*/ 	.word	0xffffffff


	//   ....[4]....
        /*0044*/ 	.word	0xffffffff


	//   ....[5]....
        /*0048*/ 	.word	0xffffffff


	//   ....[6]....
        /*004c*/ 	.word	0xffffffff


	//   ....[7]....
        /*0050*/ 	.word	0xffffffff


	//   ....[8]....
        /*0054*/ 	.word	0xffffffff


	//   ....[9]....
        /*0058*/ 	.word	0xffffffff


	//   ....[10]....
        /*005c*/ 	.word	0xffffffff


	//   ....[11]....
        /*0060*/ 	.word	0xffffffff


	//   ....[12]....
        /*0064*/ 	.word	0xffffffff


	//   ....[13]....
        /*0068*/ 	.word	0xffffffff


	//   ....[14]....
        /*006c*/ 	.word	0xffffffff


	//   ....[15]....
        /*0070*/ 	.word	0xffffffff


	//   ....[16]....
        /*0074*/ 	.word	0xffffffff


	//   ....[17]....
        /*0078*/ 	.word	0xffffffff


	//   ....[18]....
        /*007c*/ 	.word	0xffffffff


	//   ....[19]....
        /*0080*/ 	.word	0xffffffff


	//   ....[20]....
        /*0084*/ 	.word	0xffffffff


	//   ....[21]....
        /*0088*/ 	.word	0xffffffff


	//   ....[22]....
        /*008c*/ 	.word	0xffffffff


	//   ....[23]....
        /*0090*/ 	.word	0xffffffff


	//   ....[24]....
        /*0094*/ 	.word	0xffffffff


	//   ....[25]....
        /*0098*/ 	.word	0xffffffff


	//   ....[26]....
        /*009c*/ 	.word	0xffffffff


	//   ....[27]....
        /*00a0*/ 	.word	0xffffffff


	//   ....[28]....
        /*00a4*/ 	.word	0xffffffff


	//   ....[29]....
        /*00a8*/ 	.word	0xffffffff


	//   ....[30]....
        /*00ac*/ 	.word	0xffffffff


	//   ....[31]....
        /*00b0*/ 	.word	0xffffffff


	//   ....[32]....
        /*00b4*/ 	.word	0xffffffff


	//   ....[33]....
        /*00b8*/ 	.word	0xffffffff


	//   ....[34]....
        /*00bc*/ 	.word	0xffffffff


	//   ....[35]....
        /*00c0*/ 	.word	0xffffffff


	//   ....[36]....
        /*00c4*/ 	.word	0xffffffff


	//   ....[37]....
        /*00c8*/ 	.word	0xffffffff


	//   ....[38]....
        /*00cc*/ 	.word	0xffffffff


	//   ....[39]....
        /*00d0*/ 	.word	0xffffffff


	//   ....[40]....
        /*00d4*/ 	.word	0xffffffff


	//   ....[41]....
        /*00d8*/ 	.word	0xffffffff


	//   ....[42]....
        /*00dc*/ 	.word	0xffffffff


	//   ....[43]....
        /*00e0*/ 	.word	0xffffffff


	//   ....[44]....
        /*00e4*/ 	.word	0xffffffff


	//   ....[45]....
        /*00e8*/ 	.word	0xffffffff


	//   ....[46]....
        /*00ec*/ 	.word	0xffffffff


	//   ....[47]....
        /*00f0*/ 	.word	0xffffffff


	//   ....[48]....
        /*00f4*/ 	.word	0xffffffff


	//   ....[49]....
        /*00f8*/ 	.word	0xffffffff


	//   ....[50]....
        /*00fc*/ 	.word	0xffffffff


	//   ....[51]....
        /*0100*/ 	.word	0xffffffff


	//   ....[52]....
        /*0104*/ 	.word	0xffffffff


	//   ....[53]....
        /*0108*/ 	.word	0xffffffff


	//   ....[54]....
        /*010c*/ 	.word	0xffffffff


	//   ....[55]....
        /*0110*/ 	.word	0xffffffff


	//   ....[56]....
        /*0114*/ 	.word	0x0500009a


	//   ....[57]....
        /*0118*/ 	.word	0x0500009a


	//   ....[58]....
        /*011c*/ 	.word	0x0500009a


	//   ....[59]....
        /*0120*/ 	.word	0x0500009a


	//   ....[60]....
        /*0124*/ 	.word	0x0500009a


	//   ....[61]....
        /*0128*/ 	.word	0x0500009a


	//   ....[62]....
        /*012c*/ 	.word	0x0500009a


	//   ....[63]....
        /*0130*/ 	.word	0x0500009a


	//   ....[64]....
        /*0134*/ 	.word	0x0500009a


	//   ....[65]....
        /*0138*/ 	.word	0x0500009a


	//   ....[66]....
        /*013c*/ 	.word	0x0500009a


	//   ....[67]....
        /*0140*/ 	.word	0x0500009a


	//   ....[68]....
        /*0144*/ 	.word	0x0500009a


	//   ....[69]....
        /*0148*/ 	.word	0x0500009a


	//   ....[70]....
        /*014c*/ 	.word	0x0500009a


	//   ....[71]....
        /*0150*/ 	.word	0x0500009a


	//   ....[72]....
        /*0154*/ 	.word	0x0500009a


	//   ....[73]....
        /*0158*/ 	.word	0x0500009a


	//   ....[74]....
        /*015c*/ 	.word	0x0500009a


	//   ....[75]....
        /*0160*/ 	.word	0x0500009a


	//   ....[76]....
        /*0164*/ 	.word	0x0500009a


	//   ....[77]....
        /*0168*/ 	.word	0x0500009a


	//   ....[78]....
        /*016c*/ 	.word	0x0500009a


	//   ....[79]....
        /*0170*/ 	.word	0x0500009a


	//   ....[80]....
        /*0174*/ 	.word	0x0500009a


	//   ....[81]....
        /*0178*/ 	.word	0x0500009a


	//   ....[82]....
        /*017c*/ 	.word	0x0500009a


	//   ....[83]....
        /*0180*/ 	.word	0x0500009a


	//   ....[84]....
        /*0184*/ 	.word	0x0500009a


	//   ....[85]....
        /*0188*/ 	.word	0x0500009a


	//   ....[86]....
        /*018c*/ 	.word	0x0500009a


	//   ....[87]....
        /*0190*/ 	.word	0x0500009a


	//----- nvinfo : EIATTR_COOP_GROUP_INSTR_OFFSETS
	.align		4
.L_1387:
        /*0194*/ 	.byte	0x04, 0x28
        /*0196*/ 	.short	(.L_1389 - .L_1388)


	//   ....[0]....
.L_1388:
        /*0198*/ 	.word	0x000006b0


	//   ....[1]....
        /*019c*/ 	.word	0x000007c0


	//   ....[2]....
        /*01a0*/ 	.word	0x00000980


	//   ....[3]....
        /*01a4*/ 	.word	0x00003bd0


	//   ....[4]....
        /*01a8*/ 	.word	0x00003be0


	//   ....[5]....
        /*01ac*/ 	.word	0x00003c20


	//   ....[6]....
        /*01b0*/ 	.word	0x00003c30


	//   ....[7]....
        /*01b4*/ 	.word	0x00003c70


	//   ....[8]....
        /*01b8*/ 	.word	0x00003c80


	//   ....[9]....
        /*01bc*/ 	.word	0x00003cc0


	//   ....[10]....
        /*01c0*/ 	.word	0x00003cd0


	//   ....[11]....
        /*01c4*/ 	.word	0x00003d10


	//   ....[12]....
        /*01c8*/ 	.word	0x00003d20


	//   ....[13]....
        /*01cc*/ 	.word	0x00003dc0


	//   ....[14]....
        /*01d0*/ 	.word	0x00003dd0


	//   ....[15]....
        /*01d4*/ 	.word	0x00003de0


	//   ....[16]....
        /*01d8*/ 	.word	0x00003df0


	//   ....[17]....
        /*01dc*/ 	.word	0x00004350


	//   ....[18]....
        /*01e0*/ 	.word	0x00004380


	//   ....[19]....
        /*01e4*/ 	.word	0x000043a0


	//   ....[20]....
        /*01e8*/ 	.word	0x000043b0


	//   ....[21]....
        /*01ec*/ 	.word	0x00004400


	//   ....[22]....
        /*01f0*/ 	.word	0x00004420


	//   ....[23]....
        /*01f4*/ 	.word	0x00004470


	//   ....[24]....
        /*01f8*/ 	.word	0x00004490


	//   ....[25]....
        /*01fc*/ 	.word	0x000044e0


	//   ....[26]....
        /*0200*/ 	.word	0x000044f0


	//   ....[27]....
        /*0204*/ 	.word	0x00004540


	//   ....[28]....
        /*0208*/ 	.word	0x00004550


	//   ....[29]....
        /*020c*/ 	.word	0x000045a0


	//   ....[30]....
        /*0210*/ 	.word	0x000045b0


	//   ....[31]....
        /*0214*/ 	.word	0x000045c0


	//   ....[32]....
        /*0218*/ 	.word	0x000045d0


	//   ....[33]....
        /*021c*/ 	.word	0x00004d00


	//   ....[34]....
        /*0220*/ 	.word	0x00004dd0


	//   ....[35]....
        /*0224*/ 	.word	0x00004df0


	//   ....[36]....
        /*0228*/ 	.word	0x00004e20


	//   ....[37]....
        /*022c*/ 	.word	0x00004e40


	//   ....[38]....
        /*0230*/ 	.word	0x00004e70


	//   ....[39]....
        /*0234*/ 	.word	0x00004ea0


	//   ....[40]....
        /*0238*/ 	.word	0x00004fc0


	//   ....[41]....
        /*023c*/ 	.word	0x00005080


	//   ....[42]....
        /*0240*/ 	.word	0x00005190


	//   ....[43]....
        /*0244*/ 	.word	0x000057c0


	//   ....[44]....
        /*0248*/ 	.word	0x00005c80


	//   ....[45]....
        /*024c*/ 	.word	0x00006190


	//   ....[46]....
        /*0250*/ 	.word	0x00006390


	//   ....[47]....
        /*0254*/ 	.word	0x000063e0


	//   ....[48]....
        /*0258*/ 	.word	0x00006440


	//   ....[49]....
        /*025c*/ 	.word	0x00006490


	//   ....[50]....
        /*0260*/ 	.word	0x000064b0


	//   ....[51]....
        /*0264*/ 	.word	0x00006650


	//   ....[52]....
        /*0268*/ 	.word	0x00006690


	//   ....[53]....
        /*026c*/ 	.word	0x000066f0


	//   ....[54]....
        /*0270*/ 	.word	0x00006740


	//   ....[55]....
        /*0274*/ 	.word	0x00006760


	//   ....[56]....
        /*0278*/ 	.word	0x00006eb0


	//   ....[57]....
        /*027c*/ 	.word	0x00006f00


	//   ....[58]....
        /*0280*/ 	.word	0x00006f90


	//   ....[59]....
        /*0284*/ 	.word	0x00006fe0


	//   ....[60]....
        /*0288*/ 	.word	0x00007070


	//   ....[61]....
        /*028c*/ 	.word	0x000070c0


	//   ....[62]....
        /*0290*/ 	.word	0x00007140


	//   ....[63]....
        /*0294*/ 	.word	0x00007190


	//   ....[64]....
        /*0298*/ 	.word	0x00007210


	//   ....[65]....
        /*029c*/ 	.word	0x00007260


	//   ....[66]....
        /*02a0*/ 	.word	0x00007300


	//   ....[67]....
        /*02a4*/ 	.word	0x000073a0


	//   ....[68]....
        /*02a8*/ 	.word	0x00007440


	//   ....[69]....
        /*02ac*/ 	.word	0x000074e0


	//   ....[70]....
        /*02b0*/ 	.word	0x00007540


	//   ....[71]....
        /*02b4*/ 	.word	0x00007590


	//   ....[72]....
        /*02b8*/ 	.word	0x00007640


	//   ....[73]....
        /*02bc*/ 	.word	0x000076b0


	//   ....[74]....
        /*02c0*/ 	.word	0x00007760


	//   ....[75]....
        /*02c4*/ 	.word	0x000077b0


	//   ....[76]....
        /*02c8*/ 	.word	0x00007860


	//   ....[77]....
        /*02cc*/ 	.word	0x000078b0


	//   ....[78]....
        /*02d0*/ 	.word	0x00007950


	//   ....[79]....
        /*02d4*/ 	.word	0x000079a0


	//   ....[80]....
        /*02d8*/ 	.word	0x00007a40


	//   ....[81]....
        /*02dc*/ 	.word	0x00007a90


	//   ....[82]....
        /*02e0*/ 	.word	0x00007b50


	//   ....[83]....
        /*02e4*/ 	.word	0x00007ba0


	//   ....[84]....
        /*02e8*/ 	.word	0x00007bd0


	//   ....[85]....
        /*02ec*/ 	.word	0x00007c50


	//   ....[86]....
        /*02f0*/ 	.word	0x00007c80


	//   ....[87]....
        /*02f4*/ 	.word	0x00007cd0


	//----- nvinfo : EIATTR_VRC_CTA_INIT_COUNT
	.align		4
.L_1389:
        /*02f8*/ 	.byte	0x02, 0x4a
	.zero		1
	.zero		1


	//----- nvinfo : EIATTR_EXIT_INSTR_OFFSETS
	.align		4
        /*02fc*/ 	.byte	0x04, 0x1c
        /*02fe*/ 	.short	(.L_1391 - .L_1390)


	//   ....[0]....
.L_1390:
        /*0300*/ 	.word	0x000068a0


	//   ....[1]....
        /*0304*/ 	.word	0x00006e50


	//----- nvinfo : EIATTR_MAX_THREADS
	.align		4
.L_1391:
        /*0308*/ 	.byte	0x04, 0x05
        /*030a*/ 	.short	(.L_1393 - .L_1392)
.L_1392:
        /*030c*/ 	.word	0x00000080
        /*0310*/ 	.word	0x00000001
        /*0314*/ 	.word	0x00000001


	//----- nvinfo : EIATTR_CRS_STACK_SIZE
	.align		4
.L_1393:
        /*0318*/ 	.byte	0x04, 0x1e
        /*031a*/ 	.short	(.L_1395 - .L_1394)
.L_1394:
        /*031c*/ 	.word	0x00000000


	//----- nvinfo : EIATTR_CBANK_PARAM_SIZE
	.align		4
.L_1395:
        /*0320*/ 	.byte	0x03, 0x19
        /*0322*/ 	.short	0x01f0


	//----- nvinfo : EIATTR_PARAM_CBANK
	.align		4
        /*0324*/ 	.byte	0x04, 0x0a
        /*0326*/ 	.short	(.L_1397 - .L_1396)
	.align		4
.L_1396:
        /*0328*/ 	.word	index@(.nv.constant0._Z25selective_scan_bwd_kernelI32Selective_Scan_bwd_kernel_traitsILi128ELi16ELb1ELb0ELb0ELb1ELb0EffEEv12SSMParamsBwd)
        /*032c*/ 	.short	0x0380
        /*032e*/ 	.short	0x01f0


	//----- nvinfo : EIATTR_SW_WAR
	.align		4
.L_1397:
        /*0330*/ 	.byte	0x04, 0x36
        /*0332*/ 	.short	(.L_1399 - .L_1398)
.L_1398:
        /*0334*/ 	.word	0x00000008
.L_1399:


//--------------------- .nv.info._Z25selective_scan_bwd_kernelI32Selective_Scan_bwd_kernel_traitsILi128ELi16ELb1ELb0ELb0ELb1ELb1EffEEv12SSMParamsBwd --------------------------
	.section	.nv.info._Z25selective_scan_bwd_kernelI32Selective_Scan_bwd_kernel_traitsILi128ELi16ELb1ELb0ELb0ELb1ELb1EffEEv12SSMParamsBwd,"",@"SHT_CUDA_INFO"
	.sectionflags	@""
	.align	4


	//----- nvinfo : EIATTR_CUDA_API_VERSION
	.align		4
        /*0000*/ 	.byte	0x04, 0x37
        /*0002*/ 	.short	(.L_1401 - .L_1400)
.L_1400:
        /*0004*/ 	.word	0x00000082


	//----- nvinfo : EIATTR_KPARAM_INFO
	.align		4
.L_1401:
        /*0008*/ 	.byte	0x04, 0x17
        /*000a*/ 	.short	(.L_1403 - .L_1402)
.L_1402:
        /*000c*/ 	.word	0x00000000
        /*0010*/ 	.short	0x0000
        /*0012*/ 	.short	0x0000
        /*0014*/ 	.byte	0x00, 0xf0, 0xc1, 0x07


	//----- nvinfo : EIATTR_SPARSE_MMA_MASK
	.align		4
.L_1403:
        /*0018*/ 	.byte	0x03, 0x50
        /*001a*/ 	.short	0x0000


	//----- nvinfo : EIATTR_MAXREG_COUNT
	.align		4
        /*001c*/ 	.byte	0x03, 0x1b
        /*001e*/ 	.short	0x00a8


	//----- nvinfo : EIATTR_NUM_BARRIERS
	.align		4
        /*0020*/ 	.byte	0x02, 0x4c
        /*0022*/ 	.byte	0x01
	.zero		1


	//----- nvinfo : EIATTR_MERCURY_ISA_VERSION
	.align		4
        /*0024*/ 	.byte	0x03, 0x5f
        /*0026*/ 	.short	0x0101


	//----- nvinfo : EIATTR_INT_WARP_WIDE_INSTR_OFFSETS
	.align		4
        /*0028*/ 	.byte	0x04, 0x31
        /*002a*/ 	.short	(.L_1405 - .L_1404)


	//   ....[0]....
.L_1404:
        /*002c*/ 	.word	0x000049b0


	//----- nvinfo : EIATTR_COOP_GROUP_MASK_REGIDS
	.align		4
.L_1405:
        /*0030*/ 	.byte	0x04, 0x29
        /*0032*/ 	.short	(.L_1407 - .L_1406)


	//   ....[0]....
.L_1406:
        /*0034*/ 	.word	0xffffffff


	//   ....[1]....
        /*0038*/ 	.word	0xffffffff


	//   ....[2]....
        /*003c*/ 	.word	0xffffffff


	//   ....[3]....
        /*0040*/ 	.word	0xffffffff


	//   ....[4]....
        /*0044*/ 	.word	0xffffffff


	//   ....[5]....
        /*0048*/ 	.word	0xffffffff


	//   ....[6]....
        /*004c*/ 	.word	0xffffffff


	//   ....[7]....
        /*0050*/ 	.word	0xffffffff


	//   ....[8]....
        /*0054*/ 	.word	0xffffffff


	//   ....[9]....
        /*0058*/ 	.word	0xffffffff


	//   ....[10]....
        /*005c*/ 	.word	0xffffffff


	//   ....[11]....
        /*0060*/ 	.word	0xffffffff


	//   ....[12]....
        /*0064*/ 	.word	0xffffffff


	//   ....[13]....
        /*0068*/ 	.word	0xffffffff


	//   ....[14]....
        /*006c*/ 	.word	0xffffffff


	//   ....[15]....
        /*0070*/ 	.word	0xffffffff


	//   ....[16]....
        /*0074*/ 	.word	0xffffffff


	//   ....[17]....
        /*0078*/ 	.word	0xffffffff


	//   ....[18]....
        /*007c*/ 	.word	0xffffffff


	//   ....[19]....
        /*0080*/ 	.word	0xffffffff


	//   ....[20]....
        /*0084*/ 	.word	0xffffffff


	//   ....[21]....
        /*0088*/ 	.word	0xffffffff


	//   ....[22]....
        /*008c*/ 	.word	0xffffffff


	//   ....[23]....
        /*0090*/ 	.word	0xffffffff


	//   ....[24]....
        /*0094*/ 	.word	0xffffffff


	//   ....[25]....
        /*0098*/ 	.word	0xffffffff


	//   ....[26]....
        /*009c*/ 	.word	0xffffffff


	//   ....[27]....
        /*00a0*/ 	.word	0xffffffff


	//   ....[28]....
        /*00a4*/ 	.word	0xffffffff


	//   ....[29]....
        /*00a8*/ 	.word	0xffffffff


	//   ....[30]....
        /*00ac*/ 	.word	0xffffffff


	//   ....[31]....
        /*00b0*/ 	.word	0xffffffff


	//   ....[32]....
        /*00b4*/ 	.word	0xffffffff


	//   ....[33]....
        /*00b8*/ 	.word	0xffffffff


	//   ....[34]....
        /*00bc*/ 	.word	0xffffffff


	//   ....[35]....
        /*00c0*/ 	.word	0xffffffff


	//   ....[36]....
        /*00c4*/ 	.word	0xffffffff


	//   ....[37]....
        /*00c8*/ 	.word	0xffffffff


	//   ....[38]....
        /*00cc*/ 	.word	0xffffffff


	//   ....[39]....
        /*00d0*/ 	.word	0xffffffff


	//   ....[40]....
        /*00d4*/ 	.word	0xffffffff


	//   ....[41]....
        /*00d8*/ 	.word	0xffffffff


	//   ....[42]....
        /*00dc*/ 	.word	0xffffffff


	//   ....[43]....
        /*00e0*/ 	.word	0xffffffff


	//   ....[44]....
        /*00e4*/ 	.word	0xffffffff


	//   ....[45]....
        /*00e8*/ 	.word	0xffffffff


	//   ....[46]....
        /*00ec*/ 	.word	0xffffffff


	//   ....[47]....
        /*00f0*/ 	.word	0xffffffff


	//   ....[48]....
        /*00f4*/ 	.word	0xffffffff


	//   ....[49]....
        /*00f8*/ 	.word	0xffffffff


	//   ....[50]....
        /*00fc*/ 	.word	0xffffffff


	//   ....[51]....
        /*0100*/ 	.word	0xffffffff


	//   ....[52]....
        /*0104*/ 	.word	0xffffffff


	//   ....[53]....
        /*0108*/ 	.word	0xffffffff


	//   ....[54]....
        /*010c*/ 	.word	0xffffffff


	//   ....[55]....
        /*0110*/ 	.word	0xffffffff


	//   ....[56]....
        /*0114*/ 	.word	0xffffffff


	//   ....[57]....
        /*0118*/ 	.word	0xffffffff


	//   ....[58]....
        /*011c*/ 	.word	0xffffffff


	//   ....[59]....
        /*0120*/ 	.word	0xffffffff


	//   ....[60]....
        /*0124*/ 	.word	0x05000094


	//   ....[61]....
        /*0128*/ 	.word	0x05000094


	//   ....[62]....
        /*012c*/ 	.word	0x05000094


	//   ....[63]....
        /*0130*/ 	.word	0x05000094


	//   ....[64]....
        /*0134*/ 	.word	0x05000094


	//   ....[65]....
        /*0138*/ 	.word	0x05000094


	//   ....[66]....
        /*013c*/ 	.word	0x05000094


	//   ....[67]....
        /*0140*/ 	.word	0x05000094


	//   ....[68]....
        /*0144*/ 	.word	0x05000094


	//   ....[69]....
        /*0148*/ 	.word	0x05000094


	//   ....[70]....
        /*014c*/ 	.word	0x05000094


	//   ....[71]....
        /*0150*/ 	.word	0x05000094


	//   ....[72]....
        /*0154*/ 	.word	0x05000094


	//   ....[73]....
        /*0158*/ 	.word	0x05000094


	//   ....[74]....
        /*015c*/ 	.word	0x05000094


	//   ....[75]....
        /*0160*/ 	.word	0x05000094


	//   ....[76]....
        /*0164*/ 	.word	0x05000094


	//   ....[77]....
        /*0168*/ 	.word	0x05000094


	//   ....[78]....
        /*016c*/ 	.word	0x05000094


	//   ....[79]....
        /*0170*/ 	.word	0x05000094


	//   ....[80]....
        /*0174*/ 	.word	0x05000094


	//   ....[81]....
        /*0178*/ 	.word	0x05000094


	//   ....[82]....
        /*017c*/ 	.word	0x05000094


	//   ....[83]....
        /*0180*/ 	.word	0x05000094


	//   ....[84]....
        /*0184*/ 	.word	0x05000094


	//   ....[85]....
        /*0188*/ 	.word	0x05000094


	//   ....[86]....
        /*018c*/ 	.word	0x05000094


	//   ....[87]....
        /*0190*/ 	.word	0x05000094


	//   ....[88]....
        /*0194*/ 	.word	0x05000094


	//   ....[89]....
        /*0198*/ 	.word	0x05000094


	//   ....[90]....
        /*019c*/ 	.word	0x05000094


	//   ....[91]....
        /*01a0*/ 	.word	0x05000094


	//----- nvinfo : EIATTR_COOP_GROUP_INSTR_OFFSETS
	.align		4
.L_1407:
        /*01a4*/ 	.byte	0x04, 0x28
        /*01a6*/ 	.short	(.L_1409 - .L_1408)


	//   ....[0]....
.L_1408:
        /*01a8*/ 	.word	0x000006b0


	//   ....[1]....
        /*01ac*/ 	.word	0x000007c0


	//   ....[2]....
        /*01b0*/ 	.word	0x00000980


	//   ....[3]....
        /*01b4*/ 	.word	0x00002e70


	//   ....[4]....
        /*01b8*/ 	.word	0x00003480


	//   ....[5]....
        /*01bc*/ 	.word	0x00003a90


	//   ....[6]....
        /*01c0*/ 	.word	0x00003e10


	//   ....[7]....
        /*01c4*/ 	.word	0x00004e40


	//   ....[8]....
        /*01c8*/ 	.word	0x00004e50


	//   ....[9]....
        /*01cc*/ 	.word	0x00004e90


	//   ....[10]....
        /*01d0*/ 	.word	0x00004ea0


	//   ....[11]....
        /*01d4*/ 	.word	0x00004ee0


	//   ....[12]....
        /*01d8*/ 	.word	0x00004ef0


	//   ....[13]....
        /*01dc*/ 	.word	0x00004f30


	//   ....[14]....
        /*01e0*/ 	.word	0x00004f40


	//   ....[15]....
        /*01e4*/ 	.word	0x00004f80


	//   ....[16]....
        /*01e8*/ 	.word	0x00004f90


	//   ....[17]....
        /*01ec*/ 	.word	0x00005030


	//   ....[18]....
        /*01f0*/ 	.word	0x00005040


	//   ....[19]....
        /*01f4*/ 	.word	0x00005050


	//   ....[20]....
        /*01f8*/ 	.word	0x00005060


	//   ....[21]....
        /*01fc*/ 	.word	0x00005630


	//   ....[22]....
        /*0200*/ 	.word	0x00005660


	//   ....[23]....
        /*0204*/ 	.word	0x00005680


	//   ....[24]....
        /*0208*/ 	.word	0x00005690


	//   ....[25]....
        /*020c*/ 	.word	0x000056e0


	//   ....[26]....
        /*0210*/ 	.word	0x00005700


	//   ....[27]....
        /*0214*/ 	.word	0x00005750


	//   ....[28]....
        /*0218*/ 	.word	0x00005770


	//   ....[29]....
        /*021c*/ 	.word	0x000057c0


	//   ....[30]....
        /*0220*/ 	.word	0x000057d0


	//   ....[31]....
        /*0224*/ 	.word	0x00005820


	//   ....[32]....
        /*0228*/ 	.word	0x00005830


	//   ....[33]....
        /*022c*/ 	.word	0x00005880


	//   ....[34]....
        /*0230*/ 	.word	0x00005890


	//   ....[35]....
        /*0234*/ 	.word	0x000058a0


	//   ....[36]....
        /*0238*/ 	.word	0x000058b0


	//   ....[37]....
        /*023c*/ 	.word	0x00005e90


	//   ....[38]....
        /*0240*/ 	.word	0x00006060


	//   ....[39]....
        /*0244*/ 	.word	0x00006170


	//   ....[40]....
        /*0248*/ 	.word	0x00006190


	//   ....[41]....
        /*024c*/ 	.word	0x000061c0


	//   ....[42]....
        /*0250*/ 	.word	0x000061e0


	//   ....[43]....
        /*0254*/ 	.word	0x00006210


	//   ....[44]....
        /*0258*/ 	.word	0x00006270


	//   ....[45]....
        /*025c*/ 	.word	0x000062d0


	//   ....[46]....
        /*0260*/ 	.word	0x00006490


	//   ....[47]....
        /*0264*/ 	.word	0x00006aa0


	//   ....[48]....
        /*0268*/ 	.word	0x00006f90


	//   ....[49]....
        /*026c*/ 	.word	0x00007480


	//   ....[50]....
        /*0270*/ 	.word	0x00007660


	//   ....[51]....
        /*0274*/ 	.word	0x000076b0


	//   ....[52]....
        /*0278*/ 	.word	0x00007710


	//   ....[53]....
        /*027c*/ 	.word	0x00007760


	//   ....[54]....
        /*0280*/ 	.word	0x00007780


	//   ....[55]....
        /*0284*/ 	.word	0x00007920


	//   ....[56]....
        /*0288*/ 	.word	0x00007960


	//   ....[57]....
        /*028c*/ 	.word	0x000079c0


	//   ....[58]....
        /*0290*/ 	.word	0x00007a10


	//   ....[59]....
        /*0294*/ 	.word	0x00007a30


	//   ....[60]....
        /*0298*/ 	.word	0x00008180


	//   ....[61]....
        /*029c*/ 	.word	0x000081d0


	//   ....[62]....
        /*02a0*/ 	.word	0x00008260


	//   ....[63]....
        /*02a4*/ 	.word	0x000082b0


	//   ....[64]....
        /*02a8*/ 	.word	0x00008340


	//   ....[65]....
        /*02ac*/ 	.word	0x00008390


	//   ....[66]....
        /*02b0*/ 	.word	0x00008420


	//   ....[67]....
        /*02b4*/ 	.word	0x00008470


	//   ....[68]....
        /*02b8*/ 	.word	0x00008500


	//   ....[69]....
        /*02bc*/ 	.word	0x00008550


	//   ....[70]....
        /*02c0*/ 	.word	0x000085f0


	//   ....[71]....
        /*02c4*/ 	.word	0x00008690


	//   ....[72]....
        /*02c8*/ 	.word	0x00008730


	//   ....[73]....
        /*02cc*/ 	.word	0x000087f0


	//   ....[74]....
        /*02d0*/ 	.word	0x00008820


	//   ....[75]....
        /*02d4*/ 	.word	0x00008880


	//   ....[76]....
        /*02d8*/ 	.word	0x00008930


	//   ....[77]....
        /*02dc*/ 	.word	0x00008990


	//   ....[78]....
        /*02e0*/ 	.word	0x00008a30


	//   ....[79]....
        /*02e4*/ 	.word	0x00008a80


	//   ....[80]....
        /*02e8*/ 	.word	0x00008b20


	//   ....[81]....
        /*02ec*/ 	.word	0x00008b70


	//   ....[82]....
        /*02f0*/ 	.word	0x00008c00


	//   ....[83]....
        /*02f4*/ 	.word	0x00008c50


	//   ....[84]....
        /*02f8*/ 	.word	0x00008ce0


	//   ....[85]....
        /*02fc*/ 	.word	0x00008d30


	//   ....[86]....
        /*0300*/ 	.word	0x00008df0


	//   ....[87]....
        /*0304*/ 	.word	0x00008e40


	//   ....[88]....
        /*0308*/ 	.word	0x00008e70


	//   ....[89]....
        /*030c*/ 	.word	0x00008ef0


	//   ....[90]....
        /*0310*/ 	.word	0x00008f40


	//   ....[91]....
        /*0314*/ 	.word	0x00008f90


	//----- nvinfo : EIATTR_VRC_CTA_INIT_COUNT
	.align		4
.L_1409:
        /*0318*/ 	.byte	0x02, 0x4a
	.zero		1
	.zero		1


	//----- nvinfo : EIATTR_EXIT_INSTR_OFFSETS
	.align		4
        /*031c*/ 	.byte	0x04, 0x1c
        /*031e*/ 	.short	(.L_1411 - .L_1410)


	//   ....[0]....
.L_1410:
        /*0320*/ 	.word	0x00007b70


	//   ....[1]....
        /*0324*/ 	.word	0x00008120


	//----- nvinfo : EIATTR_MAX_THREADS
	.align		4
.L_1411:
        /*0328*/ 	.byte	0x04, 0x05
        /*032a*/ 	.short	(.L_1413 - .L_1412)
.L_1412:
        /*032c*/ 	.word	0x00000080
        /*0330*/ 	.word	0x00000001
        /*0334*/ 	.word	0x00000001


	//----- nvinfo : EIATTR_CRS_STACK_SIZE
	.align		4
.L_1413:
        /*0338*/ 	.byte	0x04, 0x1e
        /*033a*/ 	.short	(.L_1415 - .L_1414)
.L_1414:
        /*033c*/ 	.word	0x00000000


	//----- nvinfo : EIATTR_CBANK_PARAM_SIZE
	.align		4
.L_1415:
        /*0340*/ 	.byte	0x03, 0x19
        /*0342*/ 	.short	0x01f0


	//----- nvinfo : EIATTR_PARAM_CBANK
	.align		4
        /*0344*/ 	.byte	0x04, 0x0a
        /*0346*/ 	.short	(.L_1417 - .L_1416)
	.align		4
.L_1416:
        /*0348*/ 	.word	index@(.nv.constant0._Z25selective_scan_bwd_kernelI32Selective_Scan_bwd_kernel_traitsILi128ELi16ELb1ELb0ELb0ELb1ELb1EffEEv12SSMParamsBwd)
        /*034c*/ 	.short	0x0380
        /*034e*/ 	.short	0x01f0


	//----- nvinfo : EIATTR_SW_WAR
	.align		4
.L_1417:
        /*0350*/ 	.byte	0x04, 0x36
        /*0352*/ 	.short	(.L_1419 - .L_1418)
.L_1418:
        /*0354*/ 	.word	0x00000008
.L_1419:


//--------------------- .nv.info._Z25selective_scan_bwd_kernelI32Selective_Scan_bwd_kernel_traitsILi128ELi16ELb1ELb0ELb1ELb0ELb0EffEEv12SSMParamsBwd --------------------------
	.section	.nv.info._Z25selective_scan_bwd_kernelI32Selective_Scan_bwd_kernel_traitsILi128ELi16ELb1ELb0ELb1ELb0ELb0EffEEv12SSMParamsBwd,"",@"SHT_CUDA_INFO"
	.sectionflags	@""
	.align	4


	//----- nvinfo : EIATTR_CUDA_API_VERSION
	.align		4
        /*0000*/ 	.byte	0x04, 0x37
        /*0002*/ 	.short	(.L_1421 - .L_1420)
.L_1420:
        /*0004*/ 	.word	0x00000082


	//----- nvinfo : EIATTR_KPARAM_INFO
	.align		4
.L_1421:
        /*0008*/ 	.byte	0x04, 0x17
        /*000a*/ 	.short	(.L_1423 - .L_1422)
.L_1422:
        /*000c*/ 	.word	0x00000000
        /*0010*/ 	.short	0x0000
        /*0012*/ 	.short	0x0000
        /*0014*/ 	.byte	0x00, 0xf0, 0xc1, 0x07


	//----- nvinfo : EIATTR_SPARSE_MMA_MASK
	.align		4
.L_1423:
        /*0018*/ 	.byte	0x03, 0x50
        /*001a*/ 	.short	0x0000


	//----- nvinfo : EIATTR_MAXREG_COUNT
	.align		4
        /*001c*/ 	.byte	0x03, 0x1b
        /*001e*/ 	.short	0x00a8


	//----- nvinfo : EIATTR_NUM_BARRIERS
	.align		4
        /*0020*/ 	.byte	0x02, 0x4c
        /*0022*/ 	.byte	0x01
	.zero		1


	//----- nvinfo : EIATTR_ANNOTATIONS
	.align		4
        /*0024*/ 	.byte	0x04, 0x55
        /*0026*/ 	.short	(.L_1425 - .L_1424)


	//   ....[0]....
.L_1424:
        /*0028*/ 	.word	0x00000001
        /*002c*/ 	.byte	0x20, 0x02, 0x00, 0x00, 0x01, 0x00, 0x00, 0x00, 0x60, 0x02, 0x00, 0x00, 0x01, 0x00, 0x00, 0x00
        /*003c*/ 	.byte	0xc0, 0x07, 0x00, 0x00, 0x01, 0x00, 0x00, 0x00, 0xe0, 0x07, 0x00, 0x00, 0x01, 0x00, 0x00, 0x00
        /*004c*/ 	.byte	0x60, 0x09, 0x00, 0x00, 0x01, 0x00, 0x00, 0x00, 0x50, 0x0d, 0x00, 0x00, 0x01, 0x00, 0x00, 0x00
        /*005c*/ 	.byte	0x10, 0x2a, 0x00, 0x00, 0x01, 0x00, 0x00, 0x00, 0x20, 0x2a, 0x00, 0x00, 0x01, 0x00, 0x00, 0x00
        /*006c*/ 	.byte	0xc0, 0x47, 0x00, 0x00, 0x01, 0x00, 0x00, 0x00, 0x70, 0x4d, 0x00, 0x00, 0x01, 0x00, 0x00, 0x00
        /*007c*/ 	.byte	0x00, 0x4e, 0x00, 0x00, 0x01, 0x00, 0x00, 0x00, 0xb0, 0x50, 0x00, 0x00, 0x01, 0x00, 0x00, 0x00
        /*008c*/ 	.byte	0x60, 0x63, 0x00, 0x00


	//----- nvinfo : EIATTR_MERCURY_ISA_VERSION
	.align		4
.L_1425:
        /*0090*/ 	.byte	0x03, 0x5f
        /*0092*/ 	.short	0x0101


	//----- nvinfo : EIATTR_INT_WARP_WIDE_INSTR_OFFSETS
	.align		4
        /*0094*/ 	.byte	0x04, 0x31
        /*0096*/ 	.short	(.L_1427 - .L_1426)


	//   ....[0]....
.L_1426:
        /*0098*/ 	.word	0x00002410


	//   ....[1]....
        /*009c*/ 	.word	0x00002c80


	//----- nvinfo : EIATTR_COOP_GROUP_MASK_REGIDS
	.align		4
.L_1427:
        /*00a0*/ 	.byte	0x04, 0x29
        /*00a2*/ 	.short	(.L_1429 - .L_1428)


	//   ....[0]....
.L_1428:
        /*00a4*/ 	.word	0xffffffff


	//   ....[1]....
        /*00a8*/ 	.word	0xffffffff


	//   ....[2]....
        /*00ac*/ 	.word	0xffffffff


	//   ....[3]....
        /*00b0*/ 	.word	0xffffffff


	//   ....[4]....
        /*00b4*/ 	.word	0xffffffff


	//   ....[5]....
        /*00b8*/ 	.word	0xffffffff


	//   ....[6]....
        /*00bc*/ 	.word	0xffffffff


	//   ....[7]....
        /*00c0*/ 	.word	0xffffffff


	//   ....[8]....
        /*00c4*/ 	.word	0xffffffff


	//   ....[9]....
        /*00c8*/ 	.word	0xffffffff


	//   ....[10]....
        /*00cc*/ 	.word	0xffffffff


	//   ....[11]....
        /*00d0*/ 	.word	0xffffffff


	//   ....[12]....
        /*00d4*/ 	.word	0xffffffff


	//   ....[13]....
        /*00d8*/ 	.word	0xffffffff


	//   ....[14]....
        /*00dc*/ 	.word	0xffffffff


	//   ....[15]....
        /*00e0*/ 	.word	0xffffffff


	//   ....[16]....
        /*00e4*/ 	.word	0xffffffff


	//   ....[17]....
        /*00e8*/ 	.word	0xffffffff


	//   ....[18]....
        /*00ec*/ 	.word	0xffffffff


	//   ....[19]....
        /*00f0*/ 	.word	0xffffffff


	//   ....[20]....
        /*00f4*/ 	.word	0xffffffff


	//   ....[21]....
        /*00f8*/ 	.word	0xffffffff


	//   ....[22]....
        /*00fc*/ 	.word	0xffffffff


	//   ....[23]....
        /*0100*/ 	.word	0xffffffff


	//   ....[24]....
        /*0104*/ 	.word	0xffffffff


	//   ....[25]....
        /*0108*/ 	.word	0xffffffff


	//   ....[26]....
        /*010c*/ 	.word	0xffffffff


	//   ....[27]....
        /*0110*/ 	.word	0xffffffff


	//   ....[28]....
        /*0114*/ 	.word	0xffffffff


	//   ....[29]....
        /*0118*/ 	.word	0xffffffff


	//   ....[30]....
        /*011c*/ 	.word	0xffffffff


	//   ....[31]....
        /*0120*/ 	.word	0xffffffff


	//   ....[32]....
        /*0124*/ 	.word	0xffffffff


	//   ....[33]....
        /*0128*/ 	.word	0xffffffff


	//   ....[34]....
        /*012c*/ 	.word	0xffffffff


	//   ....[35]....
        /*0130*/ 	.word	0xffffffff


	//   ....[36]....
        /*0134*/ 	.word	0xffffffff


	//   ....[37]....
        /*0138*/ 	.word	0xffffffff


	//   ....[38]....
        /*013c*/ 	.word	0xffffffff


	//   ....[39]....
        /*0140*/ 	.word	0xffffffff


	//   ....[40]....
        /*0144*/ 	.word	0xffffffff


	//   ....[41]....
        /*0148*/ 	.word	0xffffffff


	//   ....[42]....
        /*014c*/ 	.word	0xffffffff


	//   ....[43]....
        /*0150*/ 	.word	0xffffffff


	//   ....[44]....
        /*0154*/ 	.word	0xffffffff


	//   ....[45]....
        /*0158*/ 	.word	0xffffffff


	//   ....[46]....
        /*015c*/ 	.word	0xffffffff


	//   ....[47]....
        /*0160*/ 	.word	0xffffffff


	//   ....[48]....
        /*0164*/ 	.word	0xffffffff


	//   ....[49]....
        /*0168*/ 	.word	0xffffffff


	//   ....[50]....
        /*016c*/ 	.word	0xffffffff


	//   ....[51]....
        /*0170*/ 	.word	0xffffffff


	//   ....[52]....
        /*0174*/ 	.word	0xffffffff


	//   ....[53]....
        /*0178*/ 	.word	0xffffffff


	//   ....[54]....
        /*017c*/ 	.word	0xffffffff


	//   ....[55]....
        /*0180*/ 	.word	0xffffffff


	//   ....[56]....
        /*0184*/ 	.word	0x05000095


	//   ....[57]....
        /*0188*/ 	.word	0x05000095


	//   ....[58]....
        /*018c*/ 	.word	0x05000095


	//   ....[59]....
        /*0190*/ 	.word	0x05000095


	//   ....[60]....
        /*0194*/ 	.word	0x05000095


	//   ....[61]....
        /*0198*/ 	.word	0x05000095


	//   ....[62]....
        /*019c*/ 	.word	0x05000095


	//   ....[63]....
        /*01a0*/ 	.word	0x05000095


	//   ....[64]....
        /*01a4*/ 	.word	0x05000095


	//   ....[65]....
        /*01a8*/ 	.word	0x05000095


	//   ....[66]....
        /*01ac*/ 	.word	0x05000095


	//   ....[67]....
        /*01b0*/ 	.word	0x05000095


	//   ....[68]....
        /*01b4*/ 	.word	0x05000095


	//   ....[69]....
        /*01b8*/ 	.word	0x05000095


	//   ....[70]....
        /*01bc*/ 	.word	0x05000095


	//   ....[71]....
        /*01c0*/ 	.word	0x05000095


	//   ....[72]....
        /*01c4*/ 	.word	0x05000095


	//   ....[73]....
        /*01c8*/ 	.word	0x05000095


	//   ....[74]....
        /*01cc*/ 	.word	0x05000095


	//   ....[75]....
        /*01d0*/ 	.word	0x05000095


	//   ....[76]....
        /*01d4*/ 	.word	0x05000095


	//   ....[77]....
        /*01d8*/ 	.word	0x05000095


	//   ....[78]....
        /*01dc*/ 	.word	0x05000095


	//   ....[79]....
        /*01e0*/ 	.word	0x05000095


	//   ....[80]....
        /*01e4*/ 	.word	0x05000095


	//   ....[81]....
        /*01e8*/ 	.word	0x05000095


	//   ....[82]....
        /*01ec*/ 	.word	0x05000095


	//   ....[83]....
        /*01f0*/ 	.word	0x05000095


	//   ....[84]....
        /*01f4*/ 	.word	0x05000095


	//   ....[85]....
        /*01f8*/ 	.word	0x05000095


	//   ....[86]....
        /*01fc*/ 	.word	0x05000095


	//   ....[87]....
        /*0200*/ 	.word	0x05000095


	//----- nvinfo : EIATTR_COOP_GROUP_INSTR_OFFSETS
	.align		4
.L_1429:
        /*0204*/ 	.byte	0x04, 0x28
        /*0206*/ 	.short	(.L_1431 - .L_1430)


	//   ....[0]....
.L_1430:
        /*0208*/ 	.word	0x000009e0


	//   ....[1]....
        /*020c*/ 	.word	0x00000af0


	//   ....[2]....
        /*0210*/ 	.word	0x00000c00


	//   ....[3]....
        /*0214*/ 	.word	0x000015f0


	//   ....[4]....
        /*0218*/ 	.word	0x00001d90


	//   ....[5]....
        /*021c*/ 	.word	0x00001da0


	//   ....[6]....
        /*0220*/ 	.word	0x00001de0


	//   ....[7]....
        /*0224*/ 	.word	0x00001df0


	//   ....[8]....
        /*0228*/ 	.word	0x00001e30


	//   ....[9]....
        /*022c*/ 	.word	0x00001e40


	//   ....[10]....
        /*0230*/ 	.word	0x00001e80


	//   ....[11]....
        /*0234*/ 	.word	0x00001e90


	//   ....[12]....
        /*0238*/ 	.word	0x00001ed0


	//   ....[13]....
        /*023c*/ 	.word	0x00001ee0


	//   ....[14]....
        /*0240*/ 	.word	0x00001f90


	//   ....[15]....
        /*0244*/ 	.word	0x00001fa0


	//   ....[16]....
        /*0248*/ 	.word	0x00001fb0


	//   ....[17]....
        /*024c*/ 	.word	0x00001fc0


	//   ....[18]....
        /*0250*/ 	.word	0x00002760


	//   ....[19]....
        /*0254*/ 	.word	0x00002790


	//   ....[20]....
        /*0258*/ 	.word	0x00002810


	//   ....[21]....
        /*025c*/ 	.word	0x00002820


	//   ....[22]....
        /*0260*/ 	.word	0x00002870


	//   ....[23]....
        /*0264*/ 	.word	0x00002880


	//   ....[24]....
        /*0268*/ 	.word	0x000028d0


	//   ....[25]....
        /*026c*/ 	.word	0x000028e0


	//   ....[26]....
        /*0270*/ 	.word	0x00002930


	//   ....[27]....
        /*0274*/ 	.word	0x00002940


	//   ....[28]....
        /*0278*/ 	.word	0x00002990


	//   ....[29]....
        /*027c*/ 	.word	0x000029a0


	//   ....[30]....
        /*0280*/ 	.word	0x000029b0


	//   ....[31]....
        /*0284*/ 	.word	0x000029c0


	//   ....[32]....
        /*0288*/ 	.word	0x000029f0


	//   ....[33]....
        /*028c*/ 	.word	0x00002a00


	//   ....[34]....
        /*0290*/ 	.word	0x00004110


	//   ....[35]....
        /*0294*/ 	.word	0x00004150


	//   ....[36]....
        /*0298*/ 	.word	0x000043f0


	//   ....[37]....
        /*029c*/ 	.word	0x00004430


	//   ....[38]....
        /*02a0*/ 	.word	0x00004500


	//   ....[39]....
        /*02a4*/ 	.word	0x00004520


	//   ....[40]....
        /*02a8*/ 	.word	0x00004550


	//   ....[41]....
        /*02ac*/ 	.word	0x00004570


	//   ....[42]....
        /*02b0*/ 	.word	0x000045a0


	//   ....[43]....
        /*02b4*/ 	.word	0x000045c0


	//   ....[44]....
        /*02b8*/ 	.word	0x00004970


	//   ....[45]....
        /*02bc*/ 	.word	0x00004bc0


	//   ....[46]....
        /*02c0*/ 	.word	0x00004e80


	//   ....[47]....
        /*02c4*/ 	.word	0x00004ea0


	//   ....[48]....
        /*02c8*/ 	.word	0x00004ed0


	//   ....[49]....
        /*02cc*/ 	.word	0x00004f10


	//   ....[50]....
        /*02d0*/ 	.word	0x00004f30


	//   ....[51]....
        /*02d4*/ 	.word	0x00005140


	//   ....[52]....
        /*02d8*/ 	.word	0x00005160


	//   ....[53]....
        /*02dc*/ 	.word	0x00005190


	//   ....[54]....
        /*02e0*/ 	.word	0x000051d0


	//   ....[55]....
        /*02e4*/ 	.word	0x000051f0


	//   ....[56]....
        /*02e8*/ 	.word	0x00005660


	//   ....[57]....
        /*02ec*/ 	.word	0x000056b0


	//   ....[58]....
        /*02f0*/ 	.word	0x00005730


	//   ....[59]....
        /*02f4*/ 	.word	0x00005780


	//   ....[60]....
        /*02f8*/ 	.word	0x00005800


	//   ....[61]....
        /*02fc*/ 	.word	0x00005850


	//   ....[62]....
        /*0300*/ 	.word	0x000058d0


	//   ....[63]....
        /*0304*/ 	.word	0x00005920


	//   ....[64]....
        /*0308*/ 	.word	0x000059a0


	//   ....[65]....
        /*030c*/ 	.word	0x000059f0


	//   ....[66]....
        /*0310*/ 	.word	0x00005a80


	//   ....[67]....
        /*0314*/ 	.word	0x00005b20


	//   ....[68]....
        /*0318*/ 	.word	0x00005bc0


	//   ....[69]....
        /*031c*/ 	.word	0x00005c60


	//   ....[70]....
        /*0320*/ 	.word	0x00005cc0


	//   ....[71]....
        /*0324*/ 	.word	0x00005d10


	//   ....[72]....
        /*0328*/ 	.word	0x00005dc0


	//   ....[73]....
        /*032c*/ 	.word	0x00005e30


	//   ....[74]....
        /*0330*/ 	.word	0x00005ed0


	//   ....[75]....
        /*0334*/ 	.word	0x00005f30


	//   ....[76]....
        /*0338*/ 	.word	0x00005fc0


	//   ....[77]....
        /*033c*/ 	.word	0x00006020


	//   ....[78]....
        /*0340*/ 	.word	0x000060b0


	//   ....[79]....
        /*0344*/ 	.word	0x00006110


	//   ....[80]....
        /*0348*/ 	.word	0x000061a0


	//   ....[81]....
        /*034c*/ 	.word	0x00006200


	//   ....[82]....
        /*0350*/ 	.word	0x000062a0


	//   ....[83]....
        /*0354*/ 	.word	0x000062f0


	//   ....[84]....
        /*0358*/ 	.word	0x00006390


	//   ....[85]....
        /*035c*/ 	.word	0x000063e0


	//   ....[86]....
        /*0360*/ 	.word	0x00006440


	//   ....[87]....
        /*0364*/ 	.word	0x00006490


	//----- nvinfo : EIATTR_VRC_CTA_INIT_COUNT
	.align		4
.L_1431:
        /*0368*/ 	.byte	0x02, 0x4a
	.zero		1
	.zero		1


	//----- nvinfo : EIATTR_EXIT_INSTR_OFFSETS
	.align		4
        /*036c*/ 	.byte	0x04, 0x1c
        /*036e*/ 	.short	(.L_1433 - .L_1432)


	//   ....[0]....
.L_1432:
        /*0370*/ 	.word	0x00005330


	//   ....[1]....
        /*0374*/ 	.word	0x00005600


	//----- nvinfo : EIATTR_MAX_THREADS
	.align		4
.L_1433:
        /*0378*/ 	.byte	0x04, 0x05
        /*037a*/ 	.short	(.L_1435 - .L_1434)
.L_1434:
        /*037c*/ 	.word	0x00000080
        /*0380*/ 	.word	0x00000001
        /*0384*/ 	.word	0x00000001


	//----- nvinfo : EIATTR_CRS_STACK_SIZE
	.align		4
.L_1435:
        /*0388*/ 	.byte	0x04, 0x1e
        /*038a*/ 	.short	(.L_1437 - .L_1436)
.L_1436:
        /*038c*/ 	.word	0x00000000


	//----- nvinfo : EIATTR_CBANK_PARAM_SIZE
	.align		4
.L_1437:
        /*0390*/ 	.byte	0x03, 0x19
        /*0392*/ 	.short	0x01f0


	//----- nvinfo : EIATTR_PARAM_CBANK
	.align		4
        /*0394*/ 	.byte	0x04, 0x0a
        /*0396*/ 	.short	(.L_1439 - .L_1438)
	.align		4
.L_1438:
        /*0398*/ 	.word	index@(.nv.constant0._Z25selective_scan_bwd_kernelI32Selective_Scan_bwd_kernel_traitsILi128ELi16ELb1ELb0ELb1ELb0ELb0EffEEv12SSMParamsBwd)
        /*039c*/ 	.short	0x0380
        /*039e*/ 	.short	0x01f0


	//----- nvinfo : EIATTR_SW_WAR
	.align		4
.L_1439:
        /*03a0*/ 	.byte	0x04, 0x36
        /*03a2*/ 	.short	(.L_1441 - .L_1440)
.L_1440:
        /*03a4*/ 	.word	0x00000008
.L_1441:


//--------------------- .nv.info._Z25selective_scan_bwd_kernelI32Selective_Scan_bwd_kernel_traitsILi128ELi16ELb1ELb0ELb1ELb0ELb1EffEEv12SSMParamsBwd --------------------------
	.section	.nv.info._Z25selective_scan_bwd_kernelI32Selective_Scan_bwd_kernel_traitsILi128ELi16ELb1ELb0ELb1ELb0ELb1EffEEv12SSMParamsBwd,"",@"SHT_CUDA_INFO"
	.sectionflags	@""
	.align	4


	//----- nvinfo : EIATTR_CUDA_API_VERSION
	.align		4
        /*0000*/ 	.byte	0x04, 0x37
        /*0002*/ 	.short	(.L_1443 - .L_1442)
.L_1442:
        /*0004*/ 	.word	0x00000082


	//----- nvinfo : EIATTR_KPARAM_INFO
	.align		4
.L_1443:
        /*0008*/ 	.byte	0x04, 0x17
        /*000a*/ 	.short	(.L_1445 - .L_1444)
.L_1444:
        /*000c*/ 	.word	0x00000000
        /*0010*/ 	.short	0x0000
        /*0012*/ 	.short	0x0000
        /*0014*/ 	.byte	0x00, 0xf0, 0xc1, 0x07


	//----- nvinfo : EIATTR_SPARSE_MMA_MASK
	.align		4
.L_1445:
        /*0018*/ 	.byte	0x03, 0x50
        /*001a*/ 	.short	0x0000


	//----- nvinfo : EIATTR_MAXREG_COUNT
	.align		4
        /*001c*/ 	.byte	0x03, 0x1b
        /*001e*/ 	.short	0x00a8


	//----- nvinfo : EIATTR_NUM_BARRIERS
	.align		4
        /*0020*/ 	.byte	0x02, 0x4c
        /*0022*/ 	.byte	0x01
	.zero		1


	//----- nvinfo : EIATTR_ANNOTATIONS
	.align		4
        /*0024*/ 	.byte	0x04, 0x55
        /*0026*/ 	.short	(.L_1447 - .L_1446)


	//   ....[0]....
.L_1446:
        /* <DEDUP_REMOVED lines=8> */


	//----- nvinfo : EIATTR_MERCURY_ISA_VERSION
	.align		4
.L_1447:
        /*0090*/ 	.byte	0x03, 0x5f
        /*0092*/ 	.short	0x0101


	//----- nvinfo : EIATTR_INT_WARP_WIDE_INSTR_OFFSETS
	.align		4
        /*0094*/ 	.byte	0x04, 0x31
        /*0096*/ 	.short	(.L_1449 - .L_1448)


	//   ....[0]....
.L_1448:
        /*0098*/ 	.word	0x000037f0


	//   ....[1]....
        /*009c*/ 	.word	0x00003ea0


	//----- nvinfo : EIATTR_COOP_GROUP_MASK_REGIDS
	.align		4
.L_1449:
        /*00a0*/ 	.byte	0x04, 0x29
        /*00a2*/ 	.short	(.L_1451 - .L_1450)


	//   ....[0]....
.L_1450:
        /*00a4*/ 	.word	0xffffffff


	//   ....[1]....
        /*00a8*/ 	.word	0xffffffff


	//   ....[2]....
        /*00ac*/ 	.word	0xffffffff


	//   ....[3]....
        /*00b0*/ 	.word	0xffffffff


	//   ....[4]....
        /*00b4*/ 	.word	0xffffffff


	//   ....[5]....
        /*00b8*/ 	.word	0xffffffff


	//   ....[6]....
        /*00bc*/ 	.word	0xffffffff


	//   ....[7]....
        /*00c0*/ 	.word	0xffffffff


	//   ....[8]....
        /*00c4*/ 	.word	0xffffffff


	//   ....[9]....
        /*00c8*/ 	.word	0xffffffff


	//   ....[10]....
        /*00cc*/ 	.word	0xffffffff


	//   ....[11]....
        /*00d0*/ 	.word	0xffffffff


	//   ....[12]....
        /*00d4*/ 	.word	0xffffffff


	//   ....[13]....
        /*00d8*/ 	.word	0xffffffff


	//   ....[14]....
        /*00dc*/ 	.word	0xffffffff


	//   ....[15]....
        /*00e0*/ 	.word	0xffffffff


	//   ....[16]....
        /*00e4*/ 	.word	0xffffffff


	//   ....[17]....
        /*00e8*/ 	.word	0xffffffff


	//   ....[18]....
        /*00ec*/ 	.word	0xffffffff


	//   ....[19]....
        /*00f0*/ 	.word	0xffffffff


	//   ....[20]....
        /*00f4*/ 	.word	0xffffffff


	//   ....[21]....
        /*00f8*/ 	.word	0xffffffff


	//   ....[22]....
        /*00fc*/ 	.word	0xffffffff


	//   ....[23]....
        /*0100*/ 	.word	0xffffffff


	//   ....[24]....
        /*0104*/ 	.word	0xffffffff


	//   ....[25]....
        /*0108*/ 	.word	0xffffffff


	//   ....[26]....
        /*010c*/ 	.word	0xffffffff


	//   ....[27]....
        /*0110*/ 	.word	0xffffffff


	//   ....[28]....
        /*0114*/ 	.word	0xffffffff


	//   ....[29]....
        /*0118*/ 	.word	0xffffffff


	//   ....[30]....
        /*011c*/ 	.word	0xffffffff


	//   ....[31]....
        /*0120*/ 	.word	0xffffffff


	//   ....[32]....
        /*0124*/ 	.word	0xffffffff


	//   ....[33]....
        /*0128*/ 	.word	0xffffffff


	//   ....[34]....
        /*012c*/ 	.word	0xffffffff


	//   ....[35]....
        /*0130*/ 	.word	0xffffffff


	//   ....[36]....
        /*0134*/ 	.word	0xffffffff


	//   ....[37]....
        /*0138*/ 	.word	0xffffffff


	//   ....[38]....
        /*013c*/ 	.word	0xffffffff


	//   ....[39]....
        /*0140*/ 	.word	0xffffffff


	//   ....[40]....
        /*0144*/ 	.word	0xffffffff


	//   ....[41]....
        /*0148*/ 	.word	0xffffffff


	//   ....[42]....
        /*014c*/ 	.word	0xffffffff


	//   ....[43]....
        /*0150*/ 	.word	0xffffffff


	//   ....[44]....
        /*0154*/ 	.word	0xffffffff


	//   ....[45]....
        /*0158*/ 	.word	0xffffffff


	//   ....[46]....
        /*015c*/ 	.word	0xffffffff


	//   ....[47]....
        /*0160*/ 	.word	0xffffffff


	//   ....[48]....
        /*0164*/ 	.word	0xffffffff


	//   ....[49]....
        /*0168*/ 	.word	0xffffffff


	//   ....[50]....
        /*016c*/ 	.word	0xffffffff


	//   ....[51]....
        /*0170*/ 	.word	0xffffffff


	//   ....[52]....
        /*0174*/ 	.word	0xffffffff


	//   ....[53]....
        /*0178*/ 	.word	0xffffffff


	//   ....[54]....
        /*017c*/ 	.word	0xffffffff


	//   ....[55]....
        /*0180*/ 	.word	0xffffffff


	//   ....[56]....
        /*0184*/ 	.word	0xffffffff


	//   ....[57]....
        /*0188*/ 	.word	0xffffffff


	//   ....[58]....
        /*018c*/ 	.word	0xffffffff


	//   ....[59]....
        /*0190*/ 	.word	0xffffffff


	//   ....[60]....
        /*0194*/ 	.word	0x05000099


	//   ....[61]....
        /*0198*/ 	.word	0x05000099


	//   ....[62]....
        /*019c*/ 	.word	0x05000099


	//   ....[63]....
        /*01a0*/ 	.word	0x05000099


	//   ....[64]....
        /*01a4*/ 	.word	0x05000099


	//   ....[65]....
        /*01a8*/ 	.word	0x05000099


	//   ....[66]....
        /*01ac*/ 	.word	0x05000099


	//   ....[67]....
        /*01b0*/ 	.word	0x05000099


	//   ....[68]....
        /*01b4*/ 	.word	0x05000099


	//   ....[69]....
        /*01b8*/ 	.word	0x05000099


	//   ....[70]....
        /*01bc*/ 	.word	0x05000099


	//   ....[71]....
        /*01c0*/ 	.word	0x05000099


	//   ....[72]....
        /*01c4*/ 	.word	0x05000099


	//   ....[73]....
        /*01c8*/ 	.word	0x05000099


	//   ....[74]....
        /*01cc*/ 	.word	0x05000099


	//   ....[75]....
        /*01d0*/ 	.word	0x05000099


	//   ....[76]....
        /*01d4*/ 	.word	0x05000099


	//   ....[77]....
        /*01d8*/ 	.word	0x05000099


	//   ....[78]....
        /*01dc*/ 	.word	0x05000099


	//   ....[79]....
        /*01e0*/ 	.word	0x05000099


	//   ....[80]....
        /*01e4*/ 	.word	0x05000099


	//   ....[81]....
        /*01e8*/ 	.word	0x05000099


	//   ....[82]....
        /*01ec*/ 	.word	0x05000099


	//   ....[83]....
        /*01f0*/ 	.word	0x05000099


	//   ....[84]....
        /*01f4*/ 	.word	0x05000099


	//   ....[85]....
        /*01f8*/ 	.word	0x05000099


	//   ....[86]....
        /*01fc*/ 	.word	0x05000099


	//   ....[87]....
        /*0200*/ 	.word	0x05000099


	//   ....[88]....
        /*0204*/ 	.word	0x05000099


	//   ....[89]....
        /*0208*/ 	.word	0x05000099


	//   ....[90]....
        /*020c*/ 	.word	0x05000099


	//   ....[91]....
        /*0210*/ 	.word	0x05000099


	//----- nvinfo : EIATTR_COOP_GROUP_INSTR_OFFSETS
	.align		4
.L_1451:
        /*0214*/ 	.byte	0x04, 0x28
        /*0216*/ 	.short	(.L_1453 - .L_1452)


	//   ....[0]....
.L_1452:
        /*0218*/ 	.word	0x00000a20


	//   ....[1]....
        /*021c*/ 	.word	0x00000b40


	//   ....[2]....
        /*0220*/ 	.word	0x00000cf0


	//   ....[3]....
        /*0224*/ 	.word	0x00000e60


	//   ....[4]....
        /*0228*/ 	.word	0x00001470


	//   ....[5]....
        /*022c*/ 	.word	0x00001a80


	//   ....[6]....
        /*0230*/ 	.word	0x00001f20


	//   ....[7]....
        /*0234*/ 	.word	0x000028b0


	//   ....[8]....
        /*0238*/ 	.word	0x00003050


	//   ....[9]....
        /*023c*/ 	.word	0x00003060


	//   ....[10]....
        /*0240*/ 	.word	0x000030a0


	//   ....[11]....
        /*0244*/ 	.word	0x000030b0


	//   ....[12]....
        /*0248*/ 	.word	0x000030f0


	//   ....[13]....
        /*024c*/ 	.word	0x00003100


	//   ....[14]....
        /*0250*/ 	.word	0x00003140


	//   ....[15]....
        /*0254*/ 	.word	0x00003150


	//   ....[16]....
        /*0258*/ 	.word	0x00003190


	//   ....[17]....
        /*025c*/ 	.word	0x000031a0


	//   ....[18]....
        /*0260*/ 	.word	0x00003250


	//   ....[19]....
        /*0264*/ 	.word	0x00003260


	//   ....[20]....
        /*0268*/ 	.word	0x00003270


	//   ....[21]....
        /*026c*/ 	.word	0x00003280


	//   ....[22]....
        /*0270*/ 	.word	0x00003a20


	//   ....[23]....
        /*0274*/ 	.word	0x00003a50


	//   ....[24]....
        /*0278*/ 	.word	0x00003ad0


	//   ....[25]....
        /*027c*/ 	.word	0x00003ae0


	//   ....[26]....
        /*0280*/ 	.word	0x00003b30


	//   ....[27]....
        /*0284*/ 	.word	0x00003b40


	//   ....[28]....
        /*0288*/ 	.word	0x00003b90


	//   ....[29]....
        /*028c*/ 	.word	0x00003ba0


	//   ....[30]....
        /*0290*/ 	.word	0x00003bf0


	//   ....[31]....
        /*0294*/ 	.word	0x00003c00


	//   ....[32]....
        /*0298*/ 	.word	0x00003c50


	//   ....[33]....
        /*029c*/ 	.word	0x00003c60


	//   ....[34]....
        /*02a0*/ 	.word	0x00003c70


	//   ....[35]....
        /*02a4*/ 	.word	0x00003c80


	//   ....[36]....
        /*02a8*/ 	.word	0x00003cb0


	//   ....[37]....
        /*02ac*/ 	.word	0x00003cc0


	//   ....[38]....
        /*02b0*/ 	.word	0x000053d0


	//   ....[39]....
        /*02b4*/ 	.word	0x00005410


	//   ....[40]....
        /*02b8*/ 	.word	0x000056b0


	//   ....[41]....
        /*02bc*/ 	.word	0x000056f0


	//   ....[42]....
        /*02c0*/ 	.word	0x000057c0


	//   ....[43]....
        /*02c4*/ 	.word	0x000057e0


	//   ....[44]....
        /*02c8*/ 	.word	0x00005810


	//   ....[45]....
        /*02cc*/ 	.word	0x00005830


	//   ....[46]....
        /*02d0*/ 	.word	0x00005860


	//   ....[47]....
        /*02d4*/ 	.word	0x00005880


	//   ....[48]....
        /*02d8*/ 	.word	0x00005c30


	//   ....[49]....
        /*02dc*/ 	.word	0x00005e60


	//   ....[50]....
        /*02e0*/ 	.word	0x00006120


	//   ....[51]....
        /*02e4*/ 	.word	0x00006140


	//   ....[52]....
        /*02e8*/ 	.word	0x00006170


	//   ....[53]....
        /*02ec*/ 	.word	0x000061b0


	//   ....[54]....
        /*02f0*/ 	.word	0x000061d0


	//   ....[55]....
        /*02f4*/ 	.word	0x000063e0


	//   ....[56]....
        /*02f8*/ 	.word	0x00006400


	//   ....[57]....
        /*02fc*/ 	.word	0x00006430


	//   ....[58]....
        /*0300*/ 	.word	0x00006470


	//   ....[59]....
        /*0304*/ 	.word	0x00006490


	//   ....[60]....
        /*0308*/ 	.word	0x00006900


	//   ....[61]....
        /*030c*/ 	.word	0x00006950


	//   ....[62]....
        /*0310*/ 	.word	0x000069d0


	//   ....[63]....
        /*0314*/ 	.word	0x00006a20


	//   ....[64]....
        /*0318*/ 	.word	0x00006aa0


	//   ....[65]....
        /*031c*/ 	.word	0x00006af0


	//   ....[66]....
        /*0320*/ 	.word	0x00006b70


	//   ....[67]....
        /*0324*/ 	.word	0x00006bc0


	//   ....[68]....
        /*0328*/ 	.word	0x00006c40


	//   ....[69]....
        /*032c*/ 	.word	0x00006c90


	//   ....[70]....
        /*0330*/ 	.word	0x00006d20


	//   ....[71]....
        /*0334*/ 	.word	0x00006dc0


	//   ....[72]....
        /*0338*/ 	.word	0x00006e60


	//   ....[73]....
        /*033c*/ 	.word	0x00006f00


	//   ....[74]....
        /*0340*/ 	.word	0x00006f60


	//   ....[75]....
        /*0344*/ 	.word	0x00006fb0


	//   ....[76]....
        /*0348*/ 	.word	0x00007060


	//   ....[77]....
        /*034c*/ 	.word	0x000070d0


	//   ....[78]....
        /*0350*/ 	.word	0x00007170


	//   ....[79]....
        /*0354*/ 	.word	0x000071d0


	//   ....[80]....
        /*0358*/ 	.word	0x00007260


	//   ....[81]....
        /*035c*/ 	.word	0x000072c0


	//   ....[82]....
        /*0360*/ 	.word	0x00007350


	//   ....[83]....
        /*0364*/ 	.word	0x000073b0


	//   ....[84]....
        /*0368*/ 	.word	0x00007440


	//   ....[85]....
        /*036c*/ 	.word	0x000074a0


	//   ....[86]....
        /*0370*/ 	.word	0x00007540


	//   ....[87]....
        /*0374*/ 	.word	0x00007590


	//   ....[88]....
        /*0378*/ 	.word	0x00007630


	//   ....[89]....
        /*037c*/ 	.word	0x00007680


	//   ....[90]....
        /*0380*/ 	.word	0x000076e0


	//   ....[91]....
        /*0384*/ 	.word	0x00007730


	//----- nvinfo : EIATTR_VRC_CTA_INIT_COUNT
	.align		4
.L_1453:
        /*0388*/ 	.byte	0x02, 0x4a
	.zero		1
	.zero		1


	//----- nvinfo : EIATTR_EXIT_INSTR_OFFSETS
	.align		4
        /*038c*/ 	.byte	0x04, 0x1c
        /*038e*/ 	.short	(.L_1455 - .L_1454)


	//   ....[0]....
.L_1454:
        /*0390*/ 	.word	0x000065d0


	//   ....[1]....
        /*0394*/ 	.word	0x000068a0


	//----- nvinfo : EIATTR_MAX_THREADS
	.align		4
.L_1455:
        /*0398*/ 	.byte	0x04, 0x05
        /*039a*/ 	.short	(.L_1457 - .L_1456)
.L_1456:
        /*039c*/ 	.word	0x00000080
        /*03a0*/ 	.word	0x00000001
        /*03a4*/ 	.word	0x00000001


	//----- nvinfo : EIATTR_CRS_STACK_SIZE
	.align		4
.L_1457:
        /*03a8*/ 	.byte	0x04, 0x1e
        /*03aa*/ 	.short	(.L_1459 - .L_1458)
.L_1458:
        /*03ac*/ 	.word	0x00000000


	//----- nvinfo : EIATTR_CBANK_PARAM_SIZE
	.align		4
.L_1459:
        /*03b0*/ 	.byte	0x03, 0x19
        /*03b2*/ 	.short	0x01f0


	//----- nvinfo : EIATTR_PARAM_CBANK
	.align		4
        /*03b4*/ 	.byte	0x04, 0x0a
        /*03b6*/ 	.short	(.L_1461 - .L_1460)
	.align		4
.L_1460:
        /*03b8*/ 	.word	index@(.nv.constant0._Z25selective_scan_bwd_kernelI32Selective_Scan_bwd_kernel_traitsILi128ELi16ELb1ELb0ELb1ELb0ELb1EffEEv12SSMParamsBwd)
        /*03bc*/ 	.short	0x0380
        /*03be*/ 	.short	0x01f0


	//----- nvinfo : EIATTR_SW_WAR
	.align		4
.L_1461:
        /*03c0*/ 	.byte	0x04, 0x36
        /*03c2*/ 	.short	(.L_1463 - .L_1462)
.L_1462:
        /*03c4*/ 	.word	0x00000008
.L_1463:


//--------------------- .nv.info._Z25selective_scan_bwd_kernelI32Selective_Scan_bwd_kernel_traitsILi128ELi16ELb1ELb0ELb1ELb1ELb0EffEEv12SSMParamsBwd --------------------------
	.section	.nv.info._Z25selective_scan_bwd_kernelI32Selective_Scan_bwd_kernel_traitsILi128ELi16ELb1ELb0ELb1ELb1ELb0EffEEv12SSMParamsBwd,"",@"SHT_CUDA_INFO"
	.sectionflags	@""
	.align	4


	//----- nvinfo : EIATTR_CUDA_API_VERSION
	.align		4
        /*0000*/ 	.byte	0x04, 0x37
        /*0002*/ 	.short	(.L_1465 - .L_1464)
.L_1464:
        /*0004*/ 	.word	0x00000082


	//----- nvinfo : EIATTR_KPARAM_INFO
	.align		4
.L_1465:
        /*0008*/ 	.byte	0x04, 0x17
        /*000a*/ 	.short	(.L_1467 - .L_1466)
.L_1466:
        /*000c*/ 	.word	0x00000000
        /*0010*/ 	.short	0x0000
        /*0012*/ 	.short	0x0000
        /*0014*/ 	.byte	0x00, 0xf0, 0xc1, 0x07


	//----- nvinfo : EIATTR_SPARSE_MMA_MASK
	.align		4
.L_1467:
        /*0018*/ 	.byte	0x03, 0x50
        /*001a*/ 	.short	0x0000


	//----- nvinfo : EIATTR_MAXREG_COUNT
	.align		4
        /*001c*/ 	.byte	0x03, 0x1b
        /*001e*/ 	.short	0x00a8


	//----- nvinfo : EIATTR_NUM_BARRIERS
	.align		4
        /*0020*/ 	.byte	0x02, 0x4c
        /*0022*/ 	.byte	0x01
	.zero		1


	//----- nvinfo : EIATTR_ANNOTATIONS
	.align		4
        /*0024*/ 	.byte	0x04, 0x55
        /*0026*/ 	.short	(.L_1469 - .L_1468)


	//   ....[0]....
.L_1468:
        /* <DEDUP_REMOVED lines=10> */


	//----- nvinfo : EIATTR_MERCURY_ISA_VERSION
	.align		4
.L_1469:
        /*00b8*/ 	.byte	0x03, 0x5f
        /*00ba*/ 	.short	0x0101


	//----- nvinfo : EIATTR_INT_WARP_WIDE_INSTR_OFFSETS
	.align		4
        /*00bc*/ 	.byte	0x04, 0x31
        /*00be*/ 	.short	(.L_1471 - .L_1470)


	//   ....[0]....
.L_1470:
        /*00c0*/ 	.word	0x000044a0


	//   ....[1]....
        /*00c4*/ 	.word	0x00004f00


	//----- nvinfo : EIATTR_COOP_GROUP_MASK_REGIDS
	.align		4
.L_1471:
        /*00c8*/ 	.byte	0x04, 0x29
        /*00ca*/ 	.short	(.L_1473 - .L_1472)


	//   ....[0]....
.L_1472:
        /*00cc*/ 	.word	0xffffffff


	//   ....[1]....
        /*00d0*/ 	.word	0xffffffff


	//   ....[2]....
        /*00d4*/ 	.word	0xffffffff


	//   ....[3]....
        /*00d8*/ 	.word	0xffffffff


	//   ....[4]....
        /*00dc*/ 	.word	0xffffffff


	//   ....[5]....
        /*00e0*/ 	.word	0xffffffff


	//   ....[6]....
        /*00e4*/ 	.word	0xffffffff


	//   ....[7]....
        /*00e8*/ 	.word	0xffffffff


	//   ....[8]....
        /*00ec*/ 	.word	0xffffffff


	//   ....[9]....
        /*00f0*/ 	.word	0xffffffff


	//   ....[10]....
        /*00f4*/ 	.word	0xffffffff


	//   ....[11]....
        /*00f8*/ 	.word	0xffffffff


	//   ....[12]....
        /*00fc*/ 	.word	0xffffffff


	//   ....[13]....
        /*0100*/ 	.word	0xffffffff


	//   ....[14]....
        /*0104*/ 	.word	0xffffffff


	//   ....[15]....
        /*0108*/ 	.word	0xffffffff


	//   ....[16]....
        /*010c*/ 	.word	0xffffffff


	//   ....[17]....
        /*0110*/ 	.word	0xffffffff


	//   ....[18]....
        /*0114*/ 	.word	0xffffffff


	//   ....[19]....
        /*0118*/ 	.word	0xffffffff


	//   ....[20]....
        /*011c*/ 	.word	0xffffffff


	//   ....[21]....
        /*0120*/ 	.word	0xffffffff


	//   ....[22]....
        /*0124*/ 	.word	0xffffffff


	//   ....[23]....
        /*0128*/ 	.word	0xffffffff


	//   ....[24]....
        /*012c*/ 	.word	0xffffffff


	//   ....[25]....
        /*0130*/ 	.word	0xffffffff


	//   ....[26]....
        /*0134*/ 	.word	0xffffffff


	//   ....[27]....
        /*0138*/ 	.word	0xffffffff


	//   ....[28]....
        /*013c*/ 	.word	0xffffffff


	//   ....[29]....
        /*0140*/ 	.word	0xffffffff


	//   ....[30]....
        /*0144*/ 	.word	0xffffffff


	//   ....[31]....
        /*0148*/ 	.word	0xffffffff


	//   ....[32]....
        /*014c*/ 	.word	0xffffffff


	//   ....[33]....
        /*0150*/ 	.word	0xffffffff


	//   ....[34]....
        /*0154*/ 	.word	0xffffffff


	//   ....[35]....
        /*0158*/ 	.word	0xffffffff


	//   ....[36]....
        /*015c*/ 	.word	0xffffffff


	//   ....[37]....
        /*0160*/ 	.word	0xffffffff


	//   ....[38]....
        /*0164*/ 	.word	0xffffffff


	//   ....[39]....
        /*0168*/ 	.word	0xffffffff


	//   ....[40]....
        /*016c*/ 	.word	0xffffffff


	//   ....[41]....
        /*0170*/ 	.word	0xffffffff


	//   ....[42]....
        /*0174*/ 	.word	0xffffffff


	//   ....[43]....
        /*0178*/ 	.word	0xffffffff


	//   ....[44]....
        /*017c*/ 	.word	0xffffffff


	//   ....[45]....
        /*0180*/ 	.word	0xffffffff


	//   ....[46]....
        /*0184*/ 	.word	0xffffffff


	//   ....[47]....
        /*0188*/ 	.word	0xffffffff


	//   ....[48]....
        /*018c*/ 	.word	0xffffffff


	//   ....[49]....
        /*0190*/ 	.word	0xffffffff


	//   ....[50]....
        /*0194*/ 	.word	0xffffffff


	//   ....[51]....
        /*0198*/ 	.word	0xffffffff


	//   ....[52]....
        /*019c*/ 	.word	0xffffffff


	//   ....[53]....
        /*01a0*/ 	.word	0xffffffff


	//   ....[54]....
        /*01a4*/ 	.word	0xffffffff


	//   ....[55]....
        /*01a8*/ 	.word	0xffffffff


	//   ....[56]....
        /*01ac*/ 	.word	0xffffffff


	//   ....[57]....
        /*01b0*/ 	.word	0x05000095


	//   ....[58]....
        /*01b4*/ 	.word	0x05000095


	//   ....[59]....
        /*01b8*/ 	.word	0x05000095


	//   ....[60]....
        /*01bc*/ 	.word	0x05000095


	//   ....[61]....
        /*01c0*/ 	.word	0x05000095


	//   ....[62]....
        /*01c4*/ 	.word	0x05000095


	//   ....[63]....
        /*01c8*/ 	.word	0x05000095


	//   ....[64]....
        /*01cc*/ 	.word	0x05000095


	//   ....[65]....
        /*01d0*/ 	.word	0x05000095


	//   ....[66]....
        /*01d4*/ 	.word	0x05000095


	//   ....[67]....
        /*01d8*/ 	.word	0x05000095


	//   ....[68]....
        /*01dc*/ 	.word	0x05000095


	//   ....[69]....
        /*01e0*/ 	.word	0x05000095


	//   ....[70]....
        /*01e4*/ 	.word	0x05000095


	//   ....[71]....
        /*01e8*/ 	.word	0x05000095


	//   ....[72]....
        /*01ec*/ 	.word	0x05000095


	//   ....[73]....
        /*01f0*/ 	.word	0x05000095


	//   ....[74]....
        /*01f4*/ 	.word	0x05000095


	//   ....[75]....
        /*01f8*/ 	.word	0x05000095


	//   ....[76]....
        /*01fc*/ 	.word	0x05000095


	//   ....[77]....
        /*0200*/ 	.word	0x05000095


	//   ....[78]....
        /*0204*/ 	.word	0x05000095


	//   ....[79]....
        /*0208*/ 	.word	0x05000095


	//   ....[80]....
        /*020c*/ 	.word	0x05000095


	//   ....[81]....
        /*0210*/ 	.word	0x05000095


	//   ....[82]....
        /*0214*/ 	.word	0x05000095


	//   ....[83]....
        /*0218*/ 	.word	0x05000095


	//   ....[84]....
        /*021c*/ 	.word	0x05000095


	//   ....[85]....
        /*0220*/ 	.word	0x05000095


	//   ....[86]....
        /*0224*/ 	.word	0x05000095


	//   ....[87]....
        /*0228*/ 	.word	0x05000095


	//   ....[88]....
        /*022c*/ 	.word	0x05000095


	//----- nvinfo : EIATTR_COOP_GROUP_INSTR_OFFSETS
	.align		4
.L_1473:
        /*0230*/ 	.byte	0x04, 0x28
        /*0232*/ 	.short	(.L_1475 - .L_1474)


	//   ....[0]....
.L_1474:
        /*0234*/ 	.word	0x000009d0


	//   ....[1]....
        /*0238*/ 	.word	0x00000ae0


	//   ....[2]....
        /*023c*/ 	.word	0x00000c50


	//   ....[3]....
        /*0240*/ 	.word	0x00003810


	//   ....[4]....
        /*0244*/ 	.word	0x00003fc0


	//   ....[5]....
        /*0248*/ 	.word	0x00003fd0


	//   ....[6]....
        /*024c*/ 	.word	0x00004010


	//   ....[7]....
        /*0250*/ 	.word	0x00004020


	//   ....[8]....
        /*0254*/ 	.word	0x00004060


	//   ....[9]....
        /*0258*/ 	.word	0x00004070


	//   ....[10]....
        /*025c*/ 	.word	0x000040b0


	//   ....[11]....
        /*0260*/ 	.word	0x000040c0


	//   ....[12]....
        /*0264*/ 	.word	0x00004100


	//   ....[13]....
        /*0268*/ 	.word	0x00004110


	//   ....[14]....
        /*026c*/ 	.word	0x000041c0


	//   ....[15]....
        /*0270*/ 	.word	0x000041d0


	//   ....[16]....
        /*0274*/ 	.word	0x000041e0


	//   ....[17]....
        /*0278*/ 	.word	0x000041f0


	//   ....[18]....
        /*027c*/ 	.word	0x000049b0


	//   ....[19]....
        /*0280*/ 	.word	0x000049e0


	//   ....[20]....
        /*0284*/ 	.word	0x00004a70


	//   ....[21]....
        /*0288*/ 	.word	0x00004a90


	//   ....[22]....
        /*028c*/ 	.word	0x00004ae0


	//   ....[23]....
        /*0290*/ 	.word	0x00004af0


	//   ....[24]....
        /*0294*/ 	.word	0x00004b40


	//   ....[25]....
        /*0298*/ 	.word	0x00004b50


	//   ....[26]....
        /*029c*/ 	.word	0x00004ba0


	//   ....[27]....
        /*02a0*/ 	.word	0x00004bb0


	//   ....[28]....
        /*02a4*/ 	.word	0x00004c00


	//   ....[29]....
        /*02a8*/ 	.word	0x00004c10


	//   ....[30]....
        /*02ac*/ 	.word	0x00004c20


	//   ....[31]....
        /*02b0*/ 	.word	0x00004c30


	//   ....[32]....
        /*02b4*/ 	.word	0x00004c60


	//   ....[33]....
        /*02b8*/ 	.word	0x00004c80


	//   ....[34]....
        /*02bc*/ 	.word	0x00006220


	//   ....[35]....
        /*02c0*/ 	.word	0x00006260


	//   ....[36]....
        /*02c4*/ 	.word	0x00006420


	//   ....[37]....
        /*02c8*/ 	.word	0x00006430


	//   ....[38]....
        /*02cc*/ 	.word	0x00006460


	//   ....[39]....
        /*02d0*/ 	.word	0x00006480


	//   ....[40]....
        /*02d4*/ 	.word	0x000064c0


	//   ....[41]....
        /*02d8*/ 	.word	0x00006500


	//   ....[42]....
        /*02dc*/ 	.word	0x00006670


	//   ....[43]....
        /*02e0*/ 	.word	0x000066b0


	//   ....[44]....
        /*02e4*/ 	.word	0x00006ce0


	//   ....[45]....
        /*02e8*/ 	.word	0x00007210


	//   ....[46]....
        /*02ec*/ 	.word	0x000076b0


	//   ....[47]....
        /*02f0*/ 	.word	0x000078e0


	//   ....[48]....
        /*02f4*/ 	.word	0x00007910


	//   ....[49]....
        /*02f8*/ 	.word	0x00007940


	//   ....[50]....
        /*02fc*/ 	.word	0x000079a0


	//   ....[51]....
        /*0300*/ 	.word	0x000079e0


	//   ....[52]....
        /*0304*/ 	.word	0x00007bf0


	//   ....[53]....
        /*0308*/ 	.word	0x00007c10


	//   ....[54]....
        /*030c*/ 	.word	0x00007c40


	//   ....[55]....
        /*0310*/ 	.word	0x00007c80


	//   ....[56]....
        /*0314*/ 	.word	0x00007ca0


	//   ....[57]....
        /*0318*/ 	.word	0x00008110


	//   ....[58]....
        /*031c*/ 	.word	0x00008160


	//   ....[59]....
        /*0320*/ 	.word	0x000081e0


	//   ....[60]....
        /*0324*/ 	.word	0x00008230


	//   ....[61]....
        /*0328*/ 	.word	0x000082b0


	//   ....[62]....
        /*032c*/ 	.word	0x00008300


	//   ....[63]....
        /*0330*/ 	.word	0x00008380


	//   ....[64]....
        /*0334*/ 	.word	0x000083d0


	//   ....[65]....
        /*0338*/ 	.word	0x00008450


	//   ....[66]....
        /*033c*/ 	.word	0x000084a0


	//   ....[67]....
        /*0340*/ 	.word	0x00008530


	//   ....[68]....
        /*0344*/ 	.word	0x000085d0


	//   ....[69]....
        /*0348*/ 	.word	0x00008670


	//   ....[70]....
        /*034c*/ 	.word	0x00008710


	//   ....[71]....
        /*0350*/ 	.word	0x00008770


	//   ....[72]....
        /*0354*/ 	.word	0x000087c0


	//   ....[73]....
        /*0358*/ 	.word	0x00008850


	//   ....[74]....
        /*035c*/ 	.word	0x000088a0


	//   ....[75]....
        /*0360*/ 	.word	0x000089d0


	//   ....[76]....
        /*0364*/ 	.word	0x00008a20


	//   ....[77]....
        /*0368*/ 	.word	0x00008ad0


	//   ....[78]....
        /*036c*/ 	.word	0x00008b20


	//   ....[79]....
        /*0370*/ 	.word	0x00008bd0


	//   ....[80]....
        /*0374*/ 	.word	0x00008c20


	//   ....[81]....
        /*0378*/ 	.word	0x00008cd0


	//   ....[82]....
        /*037c*/ 	.word	0x00008d20


	//   ....[83]....
        /*0380*/ 	.word	0x00008dd0


	//   ....[84]....
        /*0384*/ 	.word	0x00008e20


	//   ....[85]....
        /*0388*/ 	.word	0x00008ee0


	//   ....[86]....
        /*038c*/ 	.word	0x00008f30


	//   ....[87]....
        /*0390*/ 	.word	0x00008f80


	//   ....[88]....
        /*0394*/ 	.word	0x00008fd0


	//----- nvinfo : EIATTR_VRC_CTA_INIT_COUNT
	.align		4
.L_1475:
        /*0398*/ 	.byte	0x02, 0x4a
	.zero		1
	.zero		1


	//----- nvinfo : EIATTR_EXIT_INSTR_OFFSETS
	.align		4
        /*039c*/ 	.byte	0x04, 0x1c
        /*039e*/ 	.short	(.L_1477 - .L_1476)


	//   ....[0]....
.L_1476:
        /*03a0*/ 	.word	0x00007de0


	//   ....[1]....
        /*03a4*/ 	.word	0x000080b0


	//----- nvinfo : EIATTR_MAX_THREADS
	.align		4
.L_1477:
        /*03a8*/ 	.byte	0x04, 0x05
        /*03aa*/ 	.short	(.L_1479 - .L_1478)
.L_1478:
        /*03ac*/ 	.word	0x00000080
        /*03b0*/ 	.word	0x00000001
        /*03b4*/ 	.word	0x00000001


	//----- nvinfo : EIATTR_CRS_STACK_SIZE
	.align		4
.L_1479:
        /*03b8*/ 	.byte	0x04, 0x1e
        /*03ba*/ 	.short	(.L_1481 - .L_1480)
.L_1480:
        /*03bc*/ 	.word	0x00000000


	//----- nvinfo : EIATTR_CBANK_PARAM_SIZE
	.align		4
.L_1481:
        /*03c0*/ 	.byte	0x03, 0x19
        /*03c2*/ 	.short	0x01f0


	//----- nvinfo : EIATTR_PARAM_CBANK
	.align		4
        /*03c4*/ 	.byte	0x04, 0x0a
        /*03c6*/ 	.short	(.L_1483 - .L_1482)
	.align		4
.L_1482:
        /*03c8*/ 	.word	index@(.nv.constant0._Z25selective_scan_bwd_kernelI32Selective_Scan_bwd_kernel_traitsILi128ELi16ELb1ELb0ELb1ELb1ELb0EffEEv12SSMParamsBwd)
        /*03cc*/ 	.short	0x0380
        /*03ce*/ 	.short	0x01f0


	//----- nvinfo : EIATTR_SW_WAR
	.align		4
.L_1483:
        /*03d0*/ 	.byte	0x04, 0x36
        /*03d2*/ 	.short	(.L_1485 - .L_1484)
.L_1484:
        /*03d4*/ 	.word	0x00000008
.L_1485:


//--------------------- .nv.info._Z25selective_scan_bwd_kernelI32Selective_Scan_bwd_kernel_traitsILi128ELi16ELb1ELb0ELb1ELb1ELb1EffEEv12SSMParamsBwd --------------------------
	.section	.nv.info._Z25selective_scan_bwd_kernelI32Selective_Scan_bwd_kernel_traitsILi128ELi16ELb1ELb0ELb1ELb1ELb1EffEEv12SSMParamsBwd,"",@"SHT_CUDA_INFO"
	.sectionflags	@""
	.align	4


	//----- nvinfo : EIATTR_CUDA_API_VERSION
	.align		4
        /*0000*/ 	.byte	0x04, 0x37
        /*0002*/ 	.short	(.L_1487 - .L_1486)
.L_1486:
        /*0004*/ 	.word	0x00000082


	//----- nvinfo : EIATTR_KPARAM_INFO
	.align		4
.L_1487:
        /*0008*/ 	.byte	0x04, 0x17
        /*000a*/ 	.short	(.L_1489 - .L_1488)
.L_1488:
        /*000c*/ 	.word	0x00000000
        /*0010*/ 	.short	0x0000
        /*0012*/ 	.short	0x0000
        /*0014*/ 	.byte	0x00, 0xf0, 0xc1, 0x07


	//----- nvinfo : EIATTR_SPARSE_MMA_MASK
	.align		4
.L_1489:
        /*0018*/ 	.byte	0x03, 0x50
        /*001a*/ 	.short	0x0000


	//----- nvinfo : EIATTR_MAXREG_COUNT
	.align		4
        /*001c*/ 	.byte	0x03, 0x1b
        /*001e*/ 	.short	0x00a8


	//----- nvinfo : EIATTR_NUM_BARRIERS
	.align		4
        /*0020*/ 	.byte	0x02, 0x4c
        /*0022*/ 	.byte	0x01
	.zero		1


	//----- nvinfo : EIATTR_ANNOTATIONS
	.align		4
        /*0024*/ 	.byte	0x04, 0x55
        /*0026*/ 	.short	(.L_1491 - .L_1490)


	//   ....[0]....
.L_1490:
        /* <DEDUP_REMOVED lines=12> */


	//----- nvinfo : EIATTR_MERCURY_ISA_VERSION
	.align		4
.L_1491:
        /*00d0*/ 	.byte	0x03, 0x5f
        /*00d2*/ 	.short	0x0101


	//----- nvinfo : EIATTR_INT_WARP_WIDE_INSTR_OFFSETS
	.align		4
        /*00d4*/ 	.byte	0x04, 0x31
        /*00d6*/ 	.short	(.L_1493 - .L_1492)


	//   ....[0]....
.L_1492:
        /*00d8*/ 	.word	0x00005750


	//   ....[1]....
        /*00dc*/ 	.word	0x000060b0


	//----- nvinfo : EIATTR_COOP_GROUP_MASK_REGIDS
	.align		4
.L_1493:
        /*00e0*/ 	.byte	0x04, 0x29
        /*00e2*/ 	.short	(.L_1495 - .L_1494)


	//   ....[0]....
.L_1494:
        /*00e4*/ 	.word	0xffffffff


	//   ....[1]....
        /*00e8*/ 	.word	0xffffffff


	//   ....[2]....
        /*00ec*/ 	.word	0xffffffff


	//   ....[3]....
        /*00f0*/ 	.word	0xffffffff


	//   ....[4]....
        /*00f4*/ 	.word	0xffffffff


	//   ....[5]....
        /*00f8*/ 	.word	0xffffffff


	//   ....[6]....
        /*00fc*/ 	.word	0xffffffff


	//   ....[7]....
        /*0100*/ 	.word	0xffffffff


	//   ....[8]....
        /*0104*/ 	.word	0xffffffff


	//   ....[9]....
        /*0108*/ 	.word	0xffffffff


	//   ....[10]....
        /*010c*/ 	.word	0xffffffff


	//   ....[11]....
        /*0110*/ 	.word	0xffffffff


	//   ....[12]....
        /*0114*/ 	.word	0xffffffff


	//   ....[13]....
        /*0118*/ 	.word	0xffffffff


	//   ....[14]....
        /*011c*/ 	.word	0xffffffff


	//   ....[15]....
        /*0120*/ 	.word	0xffffffff


	//   ....[16]....
        /*0124*/ 	.word	0xffffffff


	//   ....[17]....
        /*0128*/ 	.word	0xffffffff


	//   ....[18]....
        /*012c*/ 	.word	0xffffffff


	//   ....[19]....
        /*0130*/ 	.word	0xffffffff


	//   ....[20]....
        /*0134*/ 	.word	0xffffffff


	//   ....[21]....
        /*0138*/ 	.word	0xffffffff


	//   ....[22]....
        /*013c*/ 	.word	0xffffffff


	//   ....[23]....
        /*0140*/ 	.word	0xffffffff


	//   ....[24]....
        /*0144*/ 	.word	0xffffffff


	//   ....[25]....
        /*0148*/ 	.word	0xffffffff


	//   ....[26]....
        /*014c*/ 	.word	0xffffffff


	//   ....[27]....
        /*0150*/ 	.word	0xffffffff


	//   ....[28]....
        /*0154*/ 	.word	0xffffffff


	//   ....[29]....
        /*0158*/ 	.word	0xffffffff


	//   ....[30]....
        /*015c*/ 	.word	0xffffffff


	//   ....[31]....
        /*0160*/ 	.word	0xffffffff


	//   ....[32]....
        /*0164*/ 	.word	0xffffffff


	//   ....[33]....
        /*0168*/ 	.word	0xffffffff


	//   ....[34]....
        /*016c*/ 	.word	0xffffffff


	//   ....[35]....
        /*0170*/ 	.word	0xffffffff


	//   ....[36]....
        /*0174*/ 	.word	0xffffffff


	//   ....[37]....
        /*0178*/ 	.word	0xffffffff


	//   ....[38]....
        /*017c*/ 	.word	0xffffffff


	//   ....[39]....
        /*0180*/ 	.word	0xffffffff


	//   ....[40]....
        /*0184*/ 	.word	0xffffffff


	//   ....[41]....
        /*0188*/ 	.word	0xffffffff


	//   ....[42]....
        /*018c*/ 	.word	0xffffffff


	//   ....[43]....
        /*0190*/ 	.word	0xffffffff


	//   ....[44]....
        /*0194*/ 	.word	0xffffffff


	//   ....[45]....
        /*0198*/ 	.word	0xffffffff


	//   ....[46]....
        /*019c*/ 	.word	0xffffffff


	//   ....[47]....
        /*01a0*/ 	.word	0xffffffff


	//   ....[48]....
        /*01a4*/ 	.word	0xffffffff


	//   ....[49]....
        /*01a8*/ 	.word	0xffffffff


	//   ....[50]....
        /*01ac*/ 	.word	0xffffffff


	//   ....[51]....
        /*01b0*/ 	.word	0xffffffff


	//   ....[52]....
        /*01b4*/ 	.word	0xffffffff


	//   ....[53]....
        /*01b8*/ 	.word	0xffffffff


	//   ....[54]....
        /*01bc*/ 	.word	0xffffffff


	//   ....[55]....
        /*01c0*/ 	.word	0xffffffff


	//   ....[56]....
        /*01c4*/ 	.word	0xffffffff


	//   ....[57]....
        /*01c8*/ 	.word	0xffffffff


	//   ....[58]....
        /*01cc*/ 	.word	0xffffffff


	//   ....[59]....
        /*01d0*/ 	.word	0xffffffff


	//   ....[60]....
        /*01d4*/ 	.word	0xffffffff


	//   ....[61]....
        /*01d8*/ 	.word	0x05000095


	//   ....[62]....
        /*01dc*/ 	.word	0x05000095


	//   ....[63]....
        /*01e0*/ 	.word	0x05000095


	//   ....[64]....
        /*01e4*/ 	.word	0x05000095


	//   ....[65]....
        /*01e8*/ 	.word	0x05000095


	//   ....[66]....
        /*01ec*/ 	.word	0x05000095


	//   ....[67]....
        /*01f0*/ 	.word	0x05000095


	//   ....[68]....
        /*01f4*/ 	.word	0x05000095


	//   ....[69]....
        /*01f8*/ 	.word	0x05000095


	//   ....[70]....
        /*01fc*/ 	.word	0x05000095


	//   ....[71]....
        /*0200*/ 	.word	0x05000095


	//   ....[72]....
        /*0204*/ 	.word	0x05000095


	//   ....[73]....
        /*0208*/ 	.word	0x05000095


	//   ....[74]....
        /*020c*/ 	.word	0x05000095


	//   ....[75]....
        /*0210*/ 	.word	0x05000095


	//   ....[76]....
        /*0214*/ 	.word	0x05000095


	//   ....[77]....
        /*0218*/ 	.word	0x05000095


	//   ....[78]....
        /*021c*/ 	.word	0x05000095


	//   ....[79]....
        /*0220*/ 	.word	0x05000095


	//   ....[80]....
        /*0224*/ 	.word	0x05000095


	//   ....[81]....
        /*0228*/ 	.word	0x05000095


	//   ....[82]....
        /*022c*/ 	.word	0x05000095


	//   ....[83]....
        /*0230*/ 	.word	0x05000095


	//   ....[84]....
        /*0234*/ 	.word	0x05000095


	//   ....[85]....
        /*0238*/ 	.word	0x05000095


	//   ....[86]....
        /*023c*/ 	.word	0x05000095


	//   ....[87]....
        /*0240*/ 	.word	0x05000095


	//   ....[88]....
        /*0244*/ 	.word	0x05000095


	//   ....[89]....
        /*0248*/ 	.word	0x05000095


	//   ....[90]....
        /*024c*/ 	.word	0x05000095


	//   ....[91]....
        /*0250*/ 	.word	0x05000095


	//   ....[92]....
        /*0254*/ 	.word	0x05000095


	//----- nvinfo : EIATTR_COOP_GROUP_INSTR_OFFSETS
	.align		4
.L_1495:
        /*0258*/ 	.byte	0x04, 0x28
        /*025a*/ 	.short	(.L_1497 - .L_1496)


	//   ....[0]....
.L_1496:
        /*025c*/ 	.word	0x00000990


	//   ....[1]....
        /*0260*/ 	.word	0x00000aa0


	//   ....[2]....
        /*0264*/ 	.word	0x00000c90


	//   ....[3]....
        /*0268*/ 	.word	0x00003160


	//   ....[4]....
        /*026c*/ 	.word	0x000036d0


	//   ....[5]....
        /*0270*/ 	.word	0x00003d80


	//   ....[6]....
        /*0274*/ 	.word	0x00004130


	//   ....[7]....
        /*0278*/ 	.word	0x00004af0


	//   ....[8]....
        /*027c*/ 	.word	0x000051e0


	//   ....[9]....
        /*0280*/ 	.word	0x000051f0


	//   ....[10]....
        /*0284*/ 	.word	0x00005230


	//   ....[11]....
        /*0288*/ 	.word	0x00005240


	//   ....[12]....
        /*028c*/ 	.word	0x00005280


	//   ....[13]....
        /*0290*/ 	.word	0x00005290


	//   ....[14]....
        /*0294*/ 	.word	0x000052d0


	//   ....[15]....
        /*0298*/ 	.word	0x000052e0


	//   ....[16]....
        /*029c*/ 	.word	0x00005320


	//   ....[17]....
        /*02a0*/ 	.word	0x00005330


	//   ....[18]....
        /*02a4*/ 	.word	0x000053e0


	//   ....[19]....
        /*02a8*/ 	.word	0x000053f0


	//   ....[20]....
        /*02ac*/ 	.word	0x00005400


	//   ....[21]....
        /*02b0*/ 	.word	0x00005410


	//   ....[22]....
        /*02b4*/ 	.word	0x00005bc0


	//   ....[23]....
        /*02b8*/ 	.word	0x00005bf0


	//   ....[24]....
        /*02bc*/ 	.word	0x00005c80


	//   ....[25]....
        /*02c0*/ 	.word	0x00005ca0


	//   ....[26]....
        /*02c4*/ 	.word	0x00005cf0


	//   ....[27]....
        /*02c8*/ 	.word	0x00005d00


	//   ....[28]....
        /*02cc*/ 	.word	0x00005d50


	//   ....[29]....
        /*02d0*/ 	.word	0x00005d60


	//   ....[30]....
        /*02d4*/ 	.word	0x00005db0


	//   ....[31]....
        /*02d8*/ 	.word	0x00005dc0


	//   ....[32]....
        /*02dc*/ 	.word	0x00005e10


	//   ....[33]....
        /*02e0*/ 	.word	0x00005e20


	//   ....[34]....
        /*02e4*/ 	.word	0x00005e30


	//   ....[35]....
        /*02e8*/ 	.word	0x00005e40


	//   ....[36]....
        /*02ec*/ 	.word	0x00005e70


	//   ....[37]....
        /*02f0*/ 	.word	0x00005e90


	//   ....[38]....
        /*02f4*/ 	.word	0x00007430


	//   ....[39]....
        /*02f8*/ 	.word	0x00007470


	//   ....[40]....
        /*02fc*/ 	.word	0x000075c0


	//   ....[41]....
        /*0300*/ 	.word	0x000075d0


	//   ....[42]....
        /*0304*/ 	.word	0x00007600


	//   ....[43]....
        /*0308*/ 	.word	0x00007620


	//   ....[44]....
        /*030c*/ 	.word	0x00007660


	//   ....[45]....
        /*0310*/ 	.word	0x00007690


	//   ....[46]....
        /*0314*/ 	.word	0x00007820


	//   ....[47]....
        /*0318*/ 	.word	0x00007860


	//   ....[48]....
        /*031c*/ 	.word	0x00007ee0


	//   ....[49]....
        /*0320*/ 	.word	0x00008390


	//   ....[50]....
        /*0324*/ 	.word	0x000088b0


	//   ....[51]....
        /*0328*/ 	.word	0x00008ad0


	//   ....[52]....
        /*032c*/ 	.word	0x00008b00


	//   ....[53]....
        /*0330*/ 	.word	0x00008b30


	//   ....[54]....
        /*0334*/ 	.word	0x00008b90


	//   ....[55]....
        /*0338*/ 	.word	0x00008bd0


	//   ....[56]....
        /*033c*/ 	.word	0x00008de0


	//   ....[57]....
        /*0340*/ 	.word	0x00008e00


	//   ....[58]....
        /*0344*/ 	.word	0x00008e30


	//   ....[59]....
        /*0348*/ 	.word	0x00008e70


	//   ....[60]....
        /*034c*/ 	.word	0x00008e90


	//   ....[61]....
        /*0350*/ 	.word	0x00009300


	//   ....[62]....
        /*0354*/ 	.word	0x00009350


	//   ....[63]....
        /*0358*/ 	.word	0x000093d0


	//   ....[64]....
        /*035c*/ 	.word	0x00009420


	//   ....[65]....
        /*0360*/ 	.word	0x000094a0


	//   ....[66]....
        /*0364*/ 	.word	0x000094f0


	//   ....[67]....
        /*0368*/ 	.word	0x00009570


	//   ....[68]....
        /*036c*/ 	.word	0x000095c0


	//   ....[69]....
        /*0370*/ 	.word	0x00009640


	//   ....[70]....
        /*0374*/ 	.word	0x00009690


	//   ....[71]....
        /*0378*/ 	.word	0x00009720


	//   ....[72]....
        /*037c*/ 	.word	0x000097c0


	//   ....[73]....
        /*0380*/ 	.word	0x00009860


	//   ....[74]....
        /*0384*/ 	.word	0x00009900


	//   ....[75]....
        /*0388*/ 	.word	0x00009960


	//   ....[76]....
        /*038c*/ 	.word	0x000099b0


	//   ....[77]....
        /*0390*/ 	.word	0x00009a40


	//   ....[78]....
        /*0394*/ 	.word	0x00009a90


	//   ....[79]....
        /*0398*/ 	.word	0x00009bc0


	//   ....[80]....
        /*039c*/ 	.word	0x00009c10


	//   ....[81]....
        /*03a0*/ 	.word	0x00009cc0


	//   ....[82]....
        /*03a4*/ 	.word	0x00009d10


	//   ....[83]....
        /*03a8*/ 	.word	0x00009dc0


	//   ....[84]....
        /*03ac*/ 	.word	0x00009e10


	//   ....[85]....
        /*03b0*/ 	.word	0x00009ec0


	//   ....[86]....
        /*03b4*/ 	.word	0x00009f10


	//   ....[87]....
        /*03b8*/ 	.word	0x00009fc0


	//   ....[88]....
        /*03bc*/ 	.word	0x0000a010


	//   ....[89]....
        /*03c0*/ 	.word	0x0000a0d0


	//   ....[90]....
        /*03c4*/ 	.word	0x0000a120


	//   ....[91]....
        /*03c8*/ 	.word	0x0000a170


	//   ....[92]....
        /*03cc*/ 	.word	0x0000a1c0


	//----- nvinfo : EIATTR_VRC_CTA_INIT_COUNT
	.align		4
.L_1497:
        /*03d0*/ 	.byte	0x02, 0x4a
	.zero		1
	.zero		1


	//----- nvinfo : EIATTR_EXIT_INSTR_OFFSETS
	.align		4
        /*03d4*/ 	.byte	0x04, 0x1c
        /*03d6*/ 	.short	(.L_1499 - .L_1498)


	//   ....[0]....
.L_1498:
        /*03d8*/ 	.word	0x00008fd0


	//   ....[1]....
        /*03dc*/ 	.word	0x000092a0


	//----- nvinfo : EIATTR_MAX_THREADS
	.align		4
.L_1499:
        /*03e0*/ 	.byte	0x04, 0x05
        /*03e2*/ 	.short	(.L_1501 - .L_1500)
.L_1500:
        /*03e4*/ 	.word	0x00000080
        /*03e8*/ 	.word	0x00000001
        /*03ec*/ 	.word	0x00000001


	//----- nvinfo : EIATTR_CRS_STACK_SIZE
	.align		4
.L_1501:
        /*03f0*/ 	.byte	0x04, 0x1e
        /*03f2*/ 	.short	(.L_1503 - .L_1502)
.L_1502:
        /*03f4*/ 	.word	0x00000000


	//----- nvinfo : EIATTR_CBANK_PARAM_SIZE
	.align		4
.L_1503:
        /*03f8*/ 	.byte	0x03, 0x19
        /*03fa*/ 	.short	0x01f0


	//----- nvinfo : EIATTR_PARAM_CBANK
	.align		4
        /*03fc*/ 	.byte	0x04, 0x0a
        /*03fe*/ 	.short	(.L_1505 - .L_1504)
	.align		4
.L_1504:
        /*0400*/ 	.word	index@(.nv.constant0._Z25selective_scan_bwd_kernelI32Selective_Scan_bwd_kernel_traitsILi128ELi16ELb1ELb0ELb1ELb1ELb1EffEEv12SSMParamsBwd)
        /*0404*/ 	.short	0x0380
        /*0406*/ 	.short	0x01f0


	//----- nvinfo : EIATTR_SW_WAR
	.align		4
.L_1505:
        /*0408*/ 	.byte	0x04, 0x36
        /*040a*/ 	.short	(.L_1507 - .L_1506)
.L_1506:
        /*040c*/ 	.word	0x00000008
.L_1507:


//--------------------- .nv.info._Z25selective_scan_bwd_kernelI32Selective_Scan_bwd_kernel_traitsILi128ELi16ELb1ELb1ELb0ELb0ELb0EffEEv12SSMParamsBwd --------------------------
	.section	.nv.info._Z25selective_scan_bwd_kernelI32Selective_Scan_bwd_kernel_traitsILi128ELi16ELb1ELb1ELb0ELb0ELb0EffEEv12SSMParamsBwd,"",@"SHT_CUDA_INFO"
	.sectionflags	@""
	.align	4


	//----- nvinfo : EIATTR_CUDA_API_VERSION
	.align		4
        /*0000*/ 	.byte	0x04, 0x37
        /*0002*/ 	.short	(.L_1509 - .L_1508)
.L_1508:
        /*0004*/ 	.word	0x00000082


	//----- nvinfo : EIATTR_KPARAM_INFO
	.align		4
.L_1509:
        /*0008*/ 	.byte	0x04, 0x17
        /*000a*/ 	.short	(.L_1511 - .L_1510)
.L_1510:
        /*000c*/ 	.word	0x00000000
        /*0010*/ 	.short	0x0000
        /*0012*/ 	.short	0x0000
        /*0014*/ 	.byte	0x00, 0xf0, 0xc1, 0x07


	//----- nvinfo : EIATTR_SPARSE_MMA_MASK
	.align		4
.L_1511:
        /*0018*/ 	.byte	0x03, 0x50
        /*001a*/ 	.short	0x0000


	//----- nvinfo : EIATTR_MAXREG_COUNT
	.align		4
        /*001c*/ 	.byte	0x03, 0x1b
        /*001e*/ 	.short	0x00a8


	//----- nvinfo : EIATTR_NUM_BARRIERS
	.align		4
        /*0020*/ 	.byte	0x02, 0x4c
        /*0022*/ 	.byte	0x01
	.zero		1


	//----- nvinfo : EIATTR_ANNOTATIONS
	.align		4
        /*0024*/ 	.byte	0x04, 0x55
        /*0026*/ 	.short	(.L_1513 - .L_1512)


	//   ....[0]....
.L_1512:
        /* <DEDUP_REMOVED lines=32> */


	//----- nvinfo : EIATTR_MERCURY_ISA_VERSION
	.align		4
.L_1513:
        /*0210*/ 	.byte	0x03, 0x5f
        /*0212*/ 	.short	0x0101


	//----- nvinfo : EIATTR_COOP_GROUP_MASK_REGIDS
	.align		4
        /*0214*/ 	.byte	0x04, 0x29
        /*0216*/ 	.short	(.L_1515 - .L_1514)


	//   ....[0]....
.L_1514:
        /*0218*/ 	.word	0xffffffff


	//   ....[1]....
        /*021c*/ 	.word	0xffffffff


	//   ....[2]....
        /*0220*/ 	.word	0xffffffff


	//   ....[3]....
        /*0224*/ 	.word	0xffffffff


	//   ....[4]....
        /*0228*/ 	.word	0xffffffff


	//   ....[5]....
        /*022c*/ 	.word	0xffffffff


	//   ....[6]....
        /*0230*/ 	.word	0xffffffff


	//   ....[7]....
        /*0234*/ 	.word	0xffffffff


	//   ....[8]....
        /*0238*/ 	.word	0xffffffff


	//   ....[9]....
        /*023c*/ 	.word	0xffffffff


	//   ....[10]....
        /*0240*/ 	.word	0xffffffff


	//   ....[11]....
        /*0244*/ 	.word	0xffffffff


	//   ....[12]....
        /*0248*/ 	.word	0xffffffff


	//   ....[13]....
        /*024c*/ 	.word	0xffffffff


	//   ....[14]....
        /*0250*/ 	.word	0xffffffff


	//   ....[15]....
        /*0254*/ 	.word	0xffffffff


	//   ....[16]....
        /*0258*/ 	.word	0xffffffff


	//   ....[17]....
        /*025c*/ 	.word	0xffffffff


	//   ....[18]....
        /*0260*/ 	.word	0xffffffff


	//   ....[19]....
        /*0264*/ 	.word	0xffffffff


	//   ....[20]....
        /*0268*/ 	.word	0xffffffff


	//   ....[21]....
        /*026c*/ 	.word	0xffffffff


	//   ....[22]....
        /*0270*/ 	.word	0xffffffff


	//   ....[23]....
        /*0274*/ 	.word	0xffffffff


	//   ....[24]....
        /*0278*/ 	.word	0xffffffff


	//   ....[25]....
        /*027c*/ 	.word	0xffffffff


	//   ....[26]....
        /*0280*/ 	.word	0xffffffff


	//   ....[27]....
        /*0284*/ 	.word	0xffffffff


	//   ....[28]....
        /*0288*/ 	.word	0xffffffff


	//   ....[29]....
        /*028c*/ 	.word	0xffffffff


	//   ....[30]....
        /*0290*/ 	.word	0xffffffff


	//   ....[31]....
        /*0294*/ 	.word	0xffffffff


	//   ....[32]....
        /*0298*/ 	.word	0xffffffff


	//   ....[33]....
        /*029c*/ 	.word	0xffffffff


	//   ....[34]....
        /*02a0*/ 	.word	0xffffffff


	//   ....[35]....
        /*02a4*/ 	.word	0xffffffff


	//   ....[36]....
        /*02a8*/ 	.word	0xffffffff


	//   ....[37]....
        /*02ac*/ 	.word	0xffffffff


	//   ....[38]....
        /*02b0*/ 	.word	0xffffffff


	//   ....[39]....
        /*02b4*/ 	.word	0xffffffff


	//   ....[40]....
        /*02b8*/ 	.word	0xffffffff


	//   ....[41]....
        /*02bc*/ 	.word	0xffffffff


	//   ....[42]....
        /*02c0*/ 	.word	0xffffffff


	//   ....[43]....
        /*02c4*/ 	.word	0xffffffff


	//   ....[44]....
        /*02c8*/ 	.word	0xffffffff


	//   ....[45]....
        /*02cc*/ 	.word	0xffffffff


	//   ....[46]....
        /*02d0*/ 	.word	0xffffffff


	//   ....[47]....
        /*02d4*/ 	.word	0xffffffff


	//   ....[48]....
        /*02d8*/ 	.word	0xffffffff


	//   ....[49]....
        /*02dc*/ 	.word	0xffffffff


	//   ....[50]....
        /*02e0*/ 	.word	0xffffffff


	//   ....[51]....
        /*02e4*/ 	.word	0xffffffff


	//   ....[52]....
        /*02e8*/ 	.word	0xffffffff


	//   ....[53]....
        /*02ec*/ 	.word	0xffffffff


	//   ....[54]....
        /*02f0*/ 	.word	0xffffffff


	//   ....[55]....
        /*02f4*/ 	.word	0xffffffff


	//   ....[56]....
        /*02f8*/ 	.word	0x0500007e


	//   ....[57]....
        /*02fc*/ 	.word	0x0500007e


	//   ....[58]....
        /*0300*/ 	.word	0x0500007e


	//   ....[59]....
        /*0304*/ 	.word	0x0500007e


	//   ....[60]....
        /*0308*/ 	.word	0x0500007e


	//   ....[61]....
        /*030c*/ 	.word	0x0500007e


	//   ....[62]....
        /*0310*/ 	.word	0x0500007e


	//   ....[63]....
        /*0314*/ 	.word	0x0500007e


	//   ....[64]....
        /*0318*/ 	.word	0x0500007e


	//   ....[65]....
        /*031c*/ 	.word	0x0500007e


	//   ....[66]....
        /*0320*/ 	.word	0x0500007e


	//   ....[67]....
        /*0324*/ 	.word	0x0500007e


	//   ....[68]....
        /*0328*/ 	.word	0x0500007e


	//   ....[69]....
        /*032c*/ 	.word	0x0500007e


	//   ....[70]....
        /*0330*/ 	.word	0x0500007e


	//   ....[71]....
        /*0334*/ 	.word	0x0500007e


	//   ....[72]....
        /*0338*/ 	.word	0x0500007e


	//   ....[73]....
        /*033c*/ 	.word	0x0500007e


	//   ....[74]....
        /*0340*/ 	.word	0x0500007e


	//   ....[75]....
        /*0344*/ 	.word	0x0500007e


	//   ....[76]....
        /*0348*/ 	.word	0x0500007e


	//   ....[77]....
        /*034c*/ 	.word	0x0500007e


	//   ....[78]....
        /*0350*/ 	.word	0x0500007e


	//   ....[79]....
        /*0354*/ 	.word	0x0500007e


	//   ....[80]....
        /*0358*/ 	.word	0x0500007e


	//   ....[81]....
        /*035c*/ 	.word	0x0500007e


	//   ....[82]....
        /*0360*/ 	.word	0x0500007e


	//   ....[83]....
        /*0364*/ 	.word	0x0500007e


	//   ....[84]....
        /*0368*/ 	.word	0x0500007e


	//   ....[85]....
        /*036c*/ 	.word	0x0500007e


	//   ....[86]....
        /*0370*/ 	.word	0x0500007e


	//   ....[87]....
        /*0374*/ 	.word	0x0500007e


	//----- nvinfo : EIATTR_COOP_GROUP_INSTR_OFFSETS
	.align		4
.L_1515:
        /*0378*/ 	.byte	0x04, 0x28
        /*037a*/ 	.short	(.L_1517 - .L_1516)


	//   ....[0]....
.L_1516:
        /*037c*/ 	.word	0x00000a10


	//   ....[1]....
        /*0380*/ 	.word	0x00000b20


	//   ....[2]....
        /*0384*/ 	.word	0x00000c70


	//   ....[3]....
        /*0388*/ 	.word	0x00001450


	//   ....[4]....
        /*038c*/ 	.word	0x000020c0


	//   ....[5]....
        /*0390*/ 	.word	0x000020d0


	//   ....[6]....
        /*0394*/ 	.word	0x00002110


	//   ....[7]....
        /*0398*/ 	.word	0x00002120


	//   ....[8]....
        /*039c*/ 	.word	0x00002160


	//   ....[9]....
        /*03a0*/ 	.word	0x00002170


	//   ....[10]....
        /*03a4*/ 	.word	0x000021b0


	//   ....[11]....
        /*03a8*/ 	.word	0x000021c0


	//   ....[12]....
        /*03ac*/ 	.word	0x00002200


	//   ....[13]....
        /*03b0*/ 	.word	0x00002210


	//   ....[14]....
        /*03b4*/ 	.word	0x000022d0


	//   ....[15]....
        /*03b8*/ 	.word	0x000022e0


	//   ....[16]....
        /*03bc*/ 	.word	0x000022f0


	//   ....[17]....
        /*03c0*/ 	.word	0x00002300


	//   ....[18]....
        /*03c4*/ 	.word	0x000029b0


	//   ....[19]....
        /*03c8*/ 	.word	0x000029e0


	//   ....[20]....
        /*03cc*/ 	.word	0x00002a60


	//   ....[21]....
        /*03d0*/ 	.word	0x00002a80


	//   ....[22]....
        /*03d4*/ 	.word	0x00002ad0


	//   ....[23]....
        /*03d8*/ 	.word	0x00002ae0


	//   ....[24]....
        /*03dc*/ 	.word	0x00002b30


	//   ....[25]....
        /*03e0*/ 	.word	0x00002b40


	//   ....[26]....
        /*03e4*/ 	.word	0x00002b90


	//   ....[27]....
        /*03e8*/ 	.word	0x00002ba0


	//   ....[28]....
        /*03ec*/ 	.word	0x00002bf0


	//   ....[29]....
        /*03f0*/ 	.word	0x00002c00


	//   ....[30]....
        /*03f4*/ 	.word	0x00002c10


	//   ....[31]....
        /*03f8*/ 	.word	0x00002c20


	//   ....[32]....
        /*03fc*/ 	.word	0x00002c50


	//   ....[33]....
        /*0400*/ 	.word	0x00002c70


	//   ....[34]....
        /*0404*/ 	.word	0x00004270


	//   ....[35]....
        /*0408*/ 	.word	0x000042b0


	//   ....[36]....
        /*040c*/ 	.word	0x00004550


	//   ....[37]....
        /*0410*/ 	.word	0x00004590


	//   ....[38]....
        /*0414*/ 	.word	0x00004720


	//   ....[39]....
        /*0418*/ 	.word	0x00004760


	//   ....[40]....
        /*041c*/ 	.word	0x000047f0


	//   ....[41]....
        /*0420*/ 	.word	0x00004810


	//   ....[42]....
        /*0424*/ 	.word	0x00004840


	//   ....[43]....
        /*0428*/ 	.word	0x00004860


	//   ....[44]....
        /*042c*/ 	.word	0x00004c00


	//   ....[45]....
        /*0430*/ 	.word	0x00004e80


	//   ....[46]....
        /*0434*/ 	.word	0x00005140


	//   ....[47]....
        /*0438*/ 	.word	0x00005160


	//   ....[48]....
        /*043c*/ 	.word	0x00005190


	//   ....[49]....
        /*0440*/ 	.word	0x000051d0


	//   ....[50]....
        /*0444*/ 	.word	0x000051f0


	//   ....[51]....
        /*0448*/ 	.word	0x00005400


	//   ....[52]....
        /*044c*/ 	.word	0x00005420


	//   ....[53]....
        /*0450*/ 	.word	0x00005450


	//   ....[54]....
        /*0454*/ 	.word	0x00005490


	//   ....[55]....
        /*0458*/ 	.word	0x000054b0


	//   ....[56]....
        /*045c*/ 	.word	0x00005930


	//   ....[57]....
        /*0460*/ 	.word	0x00005980


	//   ....[58]....
        /*0464*/ 	.word	0x00005a20


	//   ....[59]....
        /*0468*/ 	.word	0x00005a70


	//   ....[60]....
        /*046c*/ 	.word	0x00005b10


	//   ....[61]....
        /*0470*/ 	.word	0x00005b60


	//   ....[62]....
        /*0474*/ 	.word	0x00005c00


	//   ....[63]....
        /*0478*/ 	.word	0x00005c50


	//   ....[64]....
        /*047c*/ 	.word	0x00005cf0


	//   ....[65]....
        /*0480*/ 	.word	0x00005d40


	//   ....[66]....
        /*0484*/ 	.word	0x00005de0


	//   ....[67]....
        /*0488*/ 	.word	0x00005e80


	//   ....[68]....
        /*048c*/ 	.word	0x00005f20


	//   ....[69]....
        /*0490*/ 	.word	0x00005fc0


	//   ....[70]....
        /*0494*/ 	.word	0x00006010


	//   ....[71]....
        /*0498*/ 	.word	0x00006060


	//   ....[72]....
        /*049c*/ 	.word	0x000060f0


	//   ....[73]....
        /*04a0*/ 	.word	0x00006140


	//   ....[74]....
        /*04a4*/ 	.word	0x00006250


	//   ....[75]....
        /*04a8*/ 	.word	0x000062a0


	//   ....[76]....
        /*04ac*/ 	.word	0x00006350


	//   ....[77]....
        /*04b0*/ 	.word	0x000063a0


	//   ....[78]....
        /*04b4*/ 	.word	0x00006450


	//   ....[79]....
        /*04b8*/ 	.word	0x000064a0


	//   ....[80]....
        /*04bc*/ 	.word	0x00006550


	//   ....[81]....
        /*04c0*/ 	.word	0x000065a0


	//   ....[82]....
        /*04c4*/ 	.word	0x00006660


	//   ....[83]....
        /*04c8*/ 	.word	0x000066b0


	//   ....[84]....
        /*04cc*/ 	.word	0x00006770


	//   ....[85]....
        /*04d0*/ 	.word	0x000067c0


	//   ....[86]....
        /*04d4*/ 	.word	0x00006820


	//   ....[87]....
        /*04d8*/ 	.word	0x00006870


	//----- nvinfo : EIATTR_VRC_CTA_INIT_COUNT
	.align		4
.L_1517:
        /*04dc*/ 	.byte	0x02, 0x4a
	.zero		1
	.zero		1


	//----- nvinfo : EIATTR_EXIT_INSTR_OFFSETS
	.align		4
        /*04e0*/ 	.byte	0x04, 0x1c
        /*04e2*/ 	.short	(.L_1519 - .L_1518)


	//   ....[0]....
.L_1518:
        /*04e4*/ 	.word	0x000055f0


	//   ....[1]....
        /*04e8*/ 	.word	0x000058d0


	//----- nvinfo : EIATTR_MAX_THREADS
	.align		4
.L_1519:
        /*04ec*/ 	.byte	0x04, 0x05
        /*04ee*/ 	.short	(.L_1521 - .L_1520)
.L_1520:
        /*04f0*/ 	.word	0x00000080
        /*04f4*/ 	.word	0x00000001
        /*04f8*/ 	.word	0x00000001


	//----- nvinfo : EIATTR_CRS_STACK_SIZE
	.align		4
.L_1521:
        /*04fc*/ 	.byte	0x04, 0x1e
        /*04fe*/ 	.short	(.L_1523 - .L_1522)
.L_1522:
        /*0500*/ 	.word	0x00000000


	//----- nvinfo : EIATTR_CBANK_PARAM_SIZE
	.align		4
.L_1523:
        /*0504*/ 	.byte	0x03, 0x19
        /*0506*/ 	.short	0x01f0


	//----- nvinfo : EIATTR_PARAM_CBANK
	.align		4
        /*0508*/ 	.byte	0x04, 0x0a
        /*050a*/ 	.short	(.L_1525 - .L_1524)
	.align		4
.L_1524:
        /*050c*/ 	.word	index@(.nv.constant0._Z25selective_scan_bwd_kernelI32Selective_Scan_bwd_kernel_traitsILi128ELi16ELb1ELb1ELb0ELb0ELb0EffEEv12SSMParamsBwd)
        /*0510*/ 	.short	0x0380
        /*0512*/ 	.short	0x01f0


	//----- nvinfo : EIATTR_SW_WAR
	.align		4
.L_1525:
        /*0514*/ 	.byte	0x04, 0x36
        /*0516*/ 	.short	(.L_1527 - .L_1526)
.L_1526:
        /*0518*/ 	.word	0x00000008
.L_1527:


//--------------------- .nv.info._Z25selective_scan_bwd_kernelI32Selective_Scan_bwd_kernel_traitsILi128ELi16ELb1ELb1ELb0ELb0ELb1EffEEv12SSMParamsBwd --------------------------
	.section	.nv.info._Z25selective_scan_bwd_kernelI32Selective_Scan_bwd_kernel_traitsILi128ELi16ELb1ELb1ELb0ELb0ELb1EffEEv12SSMParamsBwd,"",@"SHT_CUDA_INFO"
	.sectionflags	@""
	.align	4


	//----- nvinfo : EIATTR_CUDA_API_VERSION
	.align		4
        /*0000*/ 	.byte	0x04, 0x37
        /*0002*/ 	.short	(.L_1529 - .L_1528)
.L_1528:
        /*0004*/ 	.word	0x00000082


	//----- nvinfo : EIATTR_KPARAM_INFO
	.align		4
.L_1529:
        /*0008*/ 	.byte	0x04, 0x17
        /*000a*/ 	.short	(.L_1531 - .L_1530)
.L_1530:
        /*000c*/ 	.word	0x00000000
        /*0010*/ 	.short	0x0000
        /*0012*/ 	.short	0x0000
        /*0014*/ 	.byte	0x00, 0xf0, 0xc1, 0x07


	//----- nvinfo : EIATTR_SPARSE_MMA_MASK
	.align		4
.L_1531:
        /*0018*/ 	.byte	0x03, 0x50
        /*001a*/ 	.short	0x0000


	//----- nvinfo : EIATTR_MAXREG_COUNT
	.align		4
        /*001c*/ 	.byte	0x03, 0x1b
        /*001e*/ 	.short	0x00a8


	//----- nvinfo : EIATTR_NUM_BARRIERS
	.align		4
        /*0020*/ 	.byte	0x02, 0x4c
        /*0022*/ 	.byte	0x01
	.zero		1


	//----- nvinfo : EIATTR_ANNOTATIONS
	.align		4
        /*0024*/ 	.byte	0x04, 0x55
        /*0026*/ 	.short	(.L_1533 - .L_1532)


	//   ....[0]....
.L_1532:
        /* <DEDUP_REMOVED lines=32> */


	//----- nvinfo : EIATTR_MERCURY_ISA_VERSION
	.align		4
.L_1533:
        /*0210*/ 	.byte	0x03, 0x5f
        /*0212*/ 	.short	0x0101


	//----- nvinfo : EIATTR_COOP_GROUP_MASK_REGIDS
	.align		4
        /*0214*/ 	.byte	0x04, 0x29
        /*0216*/ 	.short	(.L_1535 - .L_1534)


	//   ....[0]....
.L_1534:
        /*0218*/ 	.word	0xffffffff


	//   ....[1]....
        /*021c*/ 	.word	0xffffffff


	//   ....[2]....
        /*0220*/ 	.word	0xffffffff


	//   ....[3]....
        /*0224*/ 	.word	0xffffffff


	//   ....[4]....
        /*0228*/ 	.word	0xffffffff


	//   ....[5]....
        /*022c*/ 	.word	0xffffffff


	//   ....[6]....
        /*0230*/ 	.word	0xffffffff


	//   ....[7]....
        /*0234*/ 	.word	0xffffffff


	//   ....[8]....
        /*0238*/ 	.word	0xffffffff


	//   ....[9]....
        /*023c*/ 	.word	0xffffffff


	//   ....[10]....
        /*0240*/ 	.word	0xffffffff


	//   ....[11]....
        /*0244*/ 	.word	0xffffffff


	//   ....[12]....
        /*0248*/ 	.word	0xffffffff


	//   ....[13]....
        /*024c*/ 	.word	0xffffffff


	//   ....[14]....
        /*0250*/ 	.word	0xffffffff


	//   ....[15]....
        /*0254*/ 	.word	0xffffffff


	//   ....[16]....
        /*0258*/ 	.word	0xffffffff


	//   ....[17]....
        /*025c*/ 	.word	0xffffffff


	//   ....[18]....
        /*0260*/ 	.word	0xffffffff


	//   ....[19]....
        /*0264*/ 	.word	0xffffffff


	//   ....[20]....
        /*0268*/ 	.word	0xffffffff


	//   ....[21]....
        /*026c*/ 	.word	0xffffffff


	//   ....[22]....
        /*0270*/ 	.word	0xffffffff


	//   ....[23]....
        /*0274*/ 	.word	0xffffffff


	//   ....[24]....
        /*0278*/ 	.word	0xffffffff


	//   ....[25]....
        /*027c*/ 	.word	0xffffffff


	//   ....[26]....
        /*0280*/ 	.word	0xffffffff


	//   ....[27]....
        /*0284*/ 	.word	0xffffffff


	//   ....[28]....
        /*0288*/ 	.word	0xffffffff


	//   ....[29]....
        /*028c*/ 	.word	0xffffffff


	//   ....[30]....
        /*0290*/ 	.word	0xffffffff


	//   ....[31]....
        /*0294*/ 	.word	0xffffffff


	//   ....[32]....
        /*0298*/ 	.word	0xffffffff


	//   ....[33]....
        /*029c*/ 	.word	0xffffffff


	//   ....[34]....
        /*02a0*/ 	.word	0xffffffff


	//   ....[35]....
        /*02a4*/ 	.word	0xffffffff


	//   ....[36]....
        /*02a8*/ 	.word	0xffffffff


	//   ....[37]....
        /*02ac*/ 	.word	0xffffffff


	//   ....[38]....
        /*02b0*/ 	.word	0xffffffff


	//   ....[39]....
        /*02b4*/ 	.word	0xffffffff


	//   ....[40]....
        /*02b8*/ 	.word	0xffffffff


	//   ....[41]....
        /*02bc*/ 	.word	0xffffffff


	//   ....[42]....
        /*02c0*/ 	.word	0xffffffff


	//   ....[43]....
        /*02c4*/ 	.word	0xffffffff


	//   ....[44]....
        /*02c8*/ 	.word	0xffffffff


	//   ....[45]....
        /*02cc*/ 	.word	0xffffffff


	//   ....[46]....
        /*02d0*/ 	.word	0xffffffff


	//   ....[47]....
        /*02d4*/ 	.word	0xffffffff


	//   ....[48]....
        /*02d8*/ 	.word	0xffffffff


	//   ....[49]....
        /*02dc*/ 	.word	0xffffffff


	//   ....[50]....
        /*02e0*/ 	.word	0xffffffff


	//   ....[51]....
        /*02e4*/ 	.word	0xffffffff


	//   ....[52]....
        /*02e8*/ 	.word	0xffffffff


	//   ....[53]....
        /*02ec*/ 	.word	0xffffffff


	//   ....[54]....
        /*02f0*/ 	.word	0xffffffff


	//   ....[55]....
        /*02f4*/ 	.word	0xffffffff


	//   ....[56]....
        /*02f8*/ 	.word	0xffffffff


	//   ....[57]....
        /*02fc*/ 	.word	0xffffffff


	//   ....[58]....
        /*0300*/ 	.word	0xffffffff


	//   ....[59]....
        /*0304*/ 	.word	0xffffffff


	//   ....[60]....
        /*0308*/ 	.word	0x05000076


	//   ....[61]....
        /*030c*/ 	.word	0x05000076


	//   ....[62]....
        /*0310*/ 	.word	0x05000076


	//   ....[63]....
        /*0314*/ 	.word	0x05000076


	//   ....[64]....
        /*0318*/ 	.word	0x05000076


	//   ....[65]....
        /*031c*/ 	.word	0x05000076


	//   ....[66]....
        /*0320*/ 	.word	0x05000076


	//   ....[67]....
        /*0324*/ 	.word	0x05000076


	//   ....[68]....
        /*0328*/ 	.word	0x05000076


	//   ....[69]....
        /*032c*/ 	.word	0x05000076


	//   ....[70]....
        /*0330*/ 	.word	0x05000076


	//   ....[71]....
        /*0334*/ 	.word	0x05000076


	//   ....[72]....
        /*0338*/ 	.word	0x05000076


	//   ....[73]....
        /*033c*/ 	.word	0x05000076


	//   ....[74]....
        /*0340*/ 	.word	0x05000076


	//   ....[75]....
        /*0344*/ 	.word	0x05000076


	//   ....[76]....
        /*0348*/ 	.word	0x05000076


	//   ....[77]....
        /*034c*/ 	.word	0x05000076


	//   ....[78]....
        /*0350*/ 	.word	0x05000076


	//   ....[79]....
        /*0354*/ 	.word	0x05000076


	//   ....[80]....
        /*0358*/ 	.word	0x05000076


	//   ....[81]....
        /*035c*/ 	.word	0x05000076


	//   ....[82]....
        /*0360*/ 	.word	0x05000076


	//   ....[83]....
        /*0364*/ 	.word	0x05000076


	//   ....[84]....
        /*0368*/ 	.word	0x05000076


	//   ....[85]....
        /*036c*/ 	.word	0x05000076


	//   ....[86]....
        /*0370*/ 	.word	0x05000076


	//   ....[87]....
        /*0374*/ 	.word	0x05000076


	//   ....[88]....
        /*0378*/ 	.word	0x05000076


	//   ....[89]....
        /*037c*/ 	.word	0x05000076


	//   ....[90]....
        /*0380*/ 	.word	0x05000076


	//   ....[91]....
        /*0384*/ 	.word	0x05000076


	//----- nvinfo : EIATTR_COOP_GROUP_INSTR_OFFSETS
	.align		4
.L_1535:
        /*0388*/ 	.byte	0x04, 0x28
        /*038a*/ 	.short	(.L_1537 - .L_1536)


	//   ....[0]....
.L_1536:
        /*038c*/ 	.word	0x00000a70


	//   ....[1]....
        /*0390*/ 	.word	0x00000b80


	//   ....[2]....
        /*0394*/ 	.word	0x00000d40


	//   ....[3]....
        /*0398*/ 	.word	0x00000ec0


	//   ....[4]....
        /*039c*/ 	.word	0x00001520


	//   ....[5]....
        /*03a0*/ 	.word	0x00001a90


	//   ....[6]....
        /*03a4*/ 	.word	0x00002060


	//   ....[7]....
        /*03a8*/ 	.word	0x00002920


	//   ....[8]....
        /*03ac*/ 	.word	0x00003490


	//   ....[9]....
        /*03b0*/ 	.word	0x000034a0


	//   ....[10]....
        /*03b4*/ 	.word	0x000034e0


	//   ....[11]....
        /*03b8*/ 	.word	0x000034f0


	//   ....[12]....
        /*03bc*/ 	.word	0x00003530


	//   ....[13]....
        /*03c0*/ 	.word	0x00003540


	//   ....[14]....
        /*03c4*/ 	.word	0x00003580


	//   ....[15]....
        /*03c8*/ 	.word	0x00003590


	//   ....[16]....
        /*03cc*/ 	.word	0x000035d0


	//   ....[17]....
        /*03d0*/ 	.word	0x000035e0


	//   ....[18]....
        /*03d4*/ 	.word	0x000036a0


	//   ....[19]....
        /*03d8*/ 	.word	0x000036b0


	//   ....[20]....
        /*03dc*/ 	.word	0x000036c0


	//   ....[21]....
        /*03e0*/ 	.word	0x000036d0


	//   ....[22]....
        /*03e4*/ 	.word	0x00003cb0


	//   ....[23]....
        /*03e8*/ 	.word	0x00003ce0


	//   ....[24]....
        /*03ec*/ 	.word	0x00003d50


	//   ....[25]....
        /*03f0*/ 	.word	0x00003d70


	//   ....[26]....
        /*03f4*/ 	.word	0x00003dc0


	//   ....[27]....
        /*03f8*/ 	.word	0x00003dd0


	//   ....[28]....
        /*03fc*/ 	.word	0x00003e20


	//   ....[29]....
        /*0400*/ 	.word	0x00003e30


	//   ....[30]....
        /*0404*/ 	.word	0x00003e80


	//   ....[31]....
        /*0408*/ 	.word	0x00003e90


	//   ....[32]....
        /*040c*/ 	.word	0x00003ee0


	//   ....[33]....
        /*0410*/ 	.word	0x00003ef0


	//   ....[34]....
        /*0414*/ 	.word	0x00003f00


	//   ....[35]....
        /*0418*/ 	.word	0x00003f10


	//   ....[36]....
        /*041c*/ 	.word	0x00003f40


	//   ....[37]....
        /*0420*/ 	.word	0x00003f50


	//   ....[38]....
        /*0424*/ 	.word	0x00005550


	//   ....[39]....
        /*0428*/ 	.word	0x00005590


	//   ....[40]....
        /*042c*/ 	.word	0x00005830


	//   ....[41]....
        /*0430*/ 	.word	0x00005870


	//   ....[42]....
        /*0434*/ 	.word	0x00005920


	//   ....[43]....
        /*0438*/ 	.word	0x00005940


	//   ....[44]....
        /*043c*/ 	.word	0x00005970


	//   ....[45]....
        /*0440*/ 	.word	0x000059b0


	//   ....[46]....
        /*0444*/ 	.word	0x00005a60


	//   ....[47]....
        /*0448*/ 	.word	0x00005aa0


	//   ....[48]....
        /*044c*/ 	.word	0x00005ed0


	//   ....[49]....
        /*0450*/ 	.word	0x00006140


	//   ....[50]....
        /*0454*/ 	.word	0x00006400


	//   ....[51]....
        /*0458*/ 	.word	0x00006420


	//   ....[52]....
        /*045c*/ 	.word	0x00006450


	//   ....[53]....
        /*0460*/ 	.word	0x00006490


	//   ....[54]....
        /*0464*/ 	.word	0x000064b0


	//   ....[55]....
        /*0468*/ 	.word	0x000066c0


	//   ....[56]....
        /*046c*/ 	.word	0x000066e0


	//   ....[57]....
        /*0470*/ 	.word	0x00006710


	//   ....[58]....
        /*0474*/ 	.word	0x00006750


	//   ....[59]....
        /*0478*/ 	.word	0x00006770


	//   ....[60]....
        /*047c*/ 	.word	0x00006bf0


	//   ....[61]....
        /*0480*/ 	.word	0x00006c50


	//   ....[62]....
        /*0484*/ 	.word	0x00006ce0


	//   ....[63]....
        /*0488*/ 	.word	0x00006d40


	//   ....[64]....
        /*048c*/ 	.word	0x00006dd0


	//   ....[65]....
        /*0490*/ 	.word	0x00006e30


	//   ....[66]....
        /*0494*/ 	.word	0x00006ec0


	//   ....[67]....
        /*0498*/ 	.word	0x00006f20


	//   ....[68]....
        /*049c*/ 	.word	0x00006fb0


	//   ....[69]....
        /*04a0*/ 	.word	0x00007010


	//   ....[70]....
        /*04a4*/ 	.word	0x000070a0


	//   ....[71]....
        /*04a8*/ 	.word	0x00007140


	//   ....[72]....
        /*04ac*/ 	.word	0x000071e0


	//   ....[73]....
        /*04b0*/ 	.word	0x00007280


	//   ....[74]....
        /*04b4*/ 	.word	0x000072f0


	//   ....[75]....
        /*04b8*/ 	.word	0x00007340


	//   ....[76]....
        /*04bc*/ 	.word	0x000073f0


	//   ....[77]....
        /*04c0*/ 	.word	0x00007460


	//   ....[78]....
        /*04c4*/ 	.word	0x00007510


	//   ....[79]....
        /*04c8*/ 	.word	0x00007570


	//   ....[80]....
        /*04cc*/ 	.word	0x00007610


	//   ....[81]....
        /*04d0*/ 	.word	0x00007670


	//   ....[82]....
        /*04d4*/ 	.word	0x00007710


	//   ....[83]....
        /*04d8*/ 	.word	0x00007770


	//   ....[84]....
        /*04dc*/ 	.word	0x00007810


	//   ....[85]....
        /*04e0*/ 	.word	0x00007870


	//   ....[86]....
        /*04e4*/ 	.word	0x00007910


	//   ....[87]....
        /*04e8*/ 	.word	0x00007960


	//   ....[88]....
        /*04ec*/ 	.word	0x00007a00


	//   ....[89]....
        /*04f0*/ 	.word	0x00007a50


	//   ....[90]....
        /*04f4*/ 	.word	0x00007aa0


	//   ....[91]....
        /*04f8*/ 	.word	0x00007af0


	//----- nvinfo : EIATTR_VRC_CTA_INIT_COUNT
	.align		4
.L_1537:
        /*04fc*/ 	.byte	0x02, 0x4a
	.zero		1
	.zero		1


	//----- nvinfo : EIATTR_EXIT_INSTR_OFFSETS
	.align		4
        /*0500*/ 	.byte	0x04, 0x1c
        /*0502*/ 	.short	(.L_1539 - .L_1538)


	//   ....[0]....
.L_1538:
        /*0504*/ 	.word	0x000068b0


	//   ....[1]....
        /*0508*/ 	.word	0x00006b90


	//----- nvinfo : EIATTR_MAX_THREADS
	.align		4
.L_1539:
        /*050c*/ 	.byte	0x04, 0x05
        /*050e*/ 	.short	(.L_1541 - .L_1540)
.L_1540:
        /*0510*/ 	.word	0x00000080
        /*0514*/ 	.word	0x00000001
        /*0518*/ 	.word	0x00000001


	//----- nvinfo : EIATTR_CRS_STACK_SIZE
	.align		4
.L_1541:
        /*051c*/ 	.byte	0x04, 0x1e
        /*051e*/ 	.short	(.L_1543 - .L_1542)
.L_1542:
        /*0520*/ 	.word	0x00000000


	//----- nvinfo : EIATTR_CBANK_PARAM_SIZE
	.align		4
.L_1543:
        /*0524*/ 	.byte	0x03, 0x19
        /*0526*/ 	.short	0x01f0


	//----- nvinfo : EIATTR_PARAM_CBANK
	.align		4
        /*0528*/ 	.byte	0x04, 0x0a
        /*052a*/ 	.short	(.L_1545 - .L_1544)
	.align		4
.L_1544:
        /*052c*/ 	.word	index@(.nv.constant0._Z25selective_scan_bwd_kernelI32Selective_Scan_bwd_kernel_traitsILi128ELi16ELb1ELb1ELb0ELb0ELb1EffEEv12SSMParamsBwd)
        /*0530*/ 	.short	0x0380
        /*0532*/ 	.short	0x01f0


	//----- nvinfo : EIATTR_SW_WAR
	.align		4
.L_1545:
        /*0534*/ 	.byte	0x04, 0x36
        /*0536*/ 	.short	(.L_1547 - .L_1546)
.L_1546:
        /*0538*/ 	.word	0x00000008
.L_1547:


//--------------------- .nv.info._Z25selective_scan_bwd_kernelI32Selective_Scan_bwd_kernel_traitsILi128ELi16ELb1ELb1ELb0ELb1ELb0EffEEv12SSMParamsBwd --------------------------
	.section	.nv.info._Z25selective_scan_bwd_kernelI32Selective_Scan_bwd_kernel_traitsILi128ELi16ELb1ELb1ELb0ELb1ELb0EffEEv12SSMParamsBwd,"",@"SHT_CUDA_INFO"
	.sectionflags	@""
	.align	4


	//----- nvinfo : EIATTR_CUDA_API_VERSION
	.align		4
        /*0000*/ 	.byte	0x04, 0x37
        /*0002*/ 	.short	(.L_1549 - .L_1548)
.L_1548:
        /*0004*/ 	.word	0x00000082


	//----- nvinfo : EIATTR_KPARAM_INFO
	.align		4
.L_1549:
        /*0008*/ 	.byte	0x04, 0x17
        /*000a*/ 	.short	(.L_1551 - .L_1550)
.L_1550:
        /*000c*/ 	.word	0x00000000
        /*0010*/ 	.short	0x0000
        /*0012*/ 	.short	0x0000
        /*0014*/ 	.byte	0x00, 0xf0, 0xc1, 0x07


	//----- nvinfo : EIATTR_SPARSE_MMA_MASK
	.align		4
.L_1551:
        /*0018*/ 	.byte	0x03, 0x50
        /*001a*/ 	.short	0x0000


	//----- nvinfo : EIATTR_MAXREG_COUNT
	.align		4
        /*001c*/ 	.byte	0x03, 0x1b
        /*001e*/ 	.short	0x00a8


	//----- nvinfo : EIATTR_NUM_BARRIERS
	.align		4
        /*0020*/ 	.byte	0x02, 0x4c
        /*0022*/ 	.byte	0x01
	.zero		1


	//----- nvinfo : EIATTR_ANNOTATIONS
	.align		4
        /*0024*/ 	.byte	0x04, 0x55
        /*0026*/ 	.short	(.L_1553 - .L_1552)


	//   ....[0]....
.L_1552:
        /* <DEDUP_REMOVED lines=32> */


	//----- nvinfo : EIATTR_MERCURY_ISA_VERSION
	.align		4
.L_1553:
        /*0210*/ 	.byte	0x03, 0x5f
        /*0212*/ 	.short	0x0101


	//----- nvinfo : EIATTR_COOP_GROUP_MASK_REGIDS
	.align		4
        /*0214*/ 	.byte	0x04, 0x29
        /*0216*/ 	.short	(.L_1555 - .L_1554)


	//   ....[0]....
.L_1554:
        /*0218*/ 	.word	0xffffffff


	//   ....[1]....
        /*021c*/ 	.word	0xffffffff


	//   ....[2]....
        /*0220*/ 	.word	0xffffffff


	//   ....[3]....
        /*0224*/ 	.word	0xffffffff


	//   ....[4]....
        /*0228*/ 	.word	0xffffffff


	//   ....[5]....
        /*022c*/ 	.word	0xffffffff


	//   ....[6]....
        /*0230*/ 	.word	0xffffffff


	//   ....[7]....
        /*0234*/ 	.word	0xffffffff


	//   ....[8]....
        /*0238*/ 	.word	0xffffffff


	//   ....[9]....
        /*023c*/ 	.word	0xffffffff


	//   ....[10]....
        /*0240*/ 	.word	0xffffffff


	//   ....[11]....
        /*0244*/ 	.word	0xffffffff


	//   ....[12]....
        /*0248*/ 	.word	0xffffffff


	//   ....[13]....
        /*024c*/ 	.word	0xffffffff


	//   ....[14]....
        /*0250*/ 	.word	0xffffffff


	//   ....[15]....
        /*0254*/ 	.word	0xffffffff


	//   ....[16]....
        /*0258*/ 	.word	0xffffffff


	//   ....[17]....
        /*025c*/ 	.word	0xffffffff


	//   ....[18]....
        /*0260*/ 	.word	0xffffffff


	//   ....[19]....
        /*0264*/ 	.word	0xffffffff


	//   ....[20]....
        /*0268*/ 	.word	0xffffffff


	//   ....[21]....
        /*026c*/ 	.word	0xffffffff


	//   ....[22]....
        /*0270*/ 	.word	0xffffffff


	//   ....[23]....
        /*0274*/ 	.word	0xffffffff


	//   ....[24]....
        /*0278*/ 	.word	0xffffffff


	//   ....[25]....
        /*027c*/ 	.word	0xffffffff


	//   ....[26]....
        /*0280*/ 	.word	0xffffffff


	//   ....[27]....
        /*0284*/ 	.word	0xffffffff


	//   ....[28]....
        /*0288*/ 	.word	0xffffffff


	//   ....[29]....
        /*028c*/ 	.word	0xffffffff


	//   ....[30]....
        /*0290*/ 	.word	0xffffffff


	//   ....[31]....
        /*0294*/ 	.word	0xffffffff


	//   ....[32]....
        /*0298*/ 	.word	0xffffffff


	//   ....[33]....
        /*029c*/ 	.word	0xffffffff


	//   ....[34]....
        /*02a0*/ 	.word	0xffffffff


	//   ....[35]....
        /*02a4*/ 	.word	0xffffffff


	//   ....[36]....
        /*02a8*/ 	.word	0xffffffff


	//   ....[37]....
        /*02ac*/ 	.word	0xffffffff


	//   ....[38]....
        /*02b0*/ 	.word	0xffffffff


	//   ....[39]....
        /*02b4*/ 	.word	0xffffffff


	//   ....[40]....
        /*02b8*/ 	.word	0xffffffff


	//   ....[41]....
        /*02bc*/ 	.word	0xffffffff


	//   ....[42]....
        /*02c0*/ 	.word	0xffffffff


	//   ....[43]....
        /*02c4*/ 	.word	0xffffffff


	//   ....[44]....
        /*02c8*/ 	.word	0xffffffff


	//   ....[45]....
        /*02cc*/ 	.word	0xffffffff


	//   ....[46]....
        /*02d0*/ 	.word	0xffffffff


	//   ....[47]....
        /*02d4*/ 	.word	0xffffffff


	//   ....[48]....
        /*02d8*/ 	.word	0xffffffff


	//   ....[49]....
        /*02dc*/ 	.word	0xffffffff


	//   ....[50]....
        /*02e0*/ 	.word	0xffffffff


	//   ....[51]....
        /*02e4*/ 	.word	0xffffffff


	//   ....[52]....
        /*02e8*/ 	.word	0xffffffff


	//   ....[53]....
        /*02ec*/ 	.word	0xffffffff


	//   ....[54]....
        /*02f0*/ 	.word	0xffffffff


	//   ....[55]....
        /*02f4*/ 	.word	0xffffffff


	//   ....[56]....
        /*02f8*/ 	.word	0xffffffff


	//   ....[57]....
        /*02fc*/ 	.word	0x0500007e


	//   ....[58]....
        /*0300*/ 	.word	0x0500007e


	//   ....[59]....
        /*0304*/ 	.word	0x0500007e


	//   ....[60]....
        /*0308*/ 	.word	0x0500007e


	//   ....[61]....
        /*030c*/ 	.word	0x0500007e


	//   ....[62]....
        /*0310*/ 	.word	0x0500007e


	//   ....[63]....
        /*0314*/ 	.word	0x0500007e


	//   ....[64]....
        /*0318*/ 	.word	0x0500007e


	//   ....[65]....
        /*031c*/ 	.word	0x0500007e


	//   ....[66]....
        /*0320*/ 	.word	0x0500007e


	//   ....[67]....
        /*0324*/ 	.word	0x0500007e


	//   ....[68]....
        /*0328*/ 	.word	0x0500007e


	//   ....[69]....
        /*032c*/ 	.word	0x0500007e


	//   ....[70]....
        /*0330*/ 	.word	0x0500007e


	//   ....[71]....
        /*0334*/ 	.word	0x0500007e


	//   ....[72]....
        /*0338*/ 	.word	0x0500007e


	//   ....[73]....
        /*033c*/ 	.word	0x0500007e


	//   ....[74]....
        /*0340*/ 	.word	0x0500007e


	//   ....[75]....
        /*0344*/ 	.word	0x0500007e


	//   ....[76]....
        /*0348*/ 	.word	0x0500007e


	//   ....[77]....
        /*034c*/ 	.word	0x0500007e


	//   ....[78]....
        /*0350*/ 	.word	0x0500007e


	//   ....[79]....
        /*0354*/ 	.word	0x0500007e


	//   ....[80]....
        /*0358*/ 	.word	0x0500007e


	//   ....[81]....
        /*035c*/ 	.word	0x0500007e


	//   ....[82]....
        /*0360*/ 	.word	0x0500007e


	//   ....[83]....
        /*0364*/ 	.word	0x0500007e


	//   ....[84]....
        /*0368*/ 	.word	0x0500007e


	//   ....[85]....
        /*036c*/ 	.word	0x0500007e


	//   ....[86]....
        /*0370*/ 	.word	0x0500007e


	//   ....[87]....
        /*0374*/ 	.word	0x0500007e


	//   ....[88]....
        /*0378*/ 	.word	0x0500007e


	//----- nvinfo : EIATTR_COOP_GROUP_INSTR_OFFSETS
	.align		4
.L_1555:
        /*037c*/ 	.byte	0x04, 0x28
        /*037e*/ 	.short	(.L_1557 - .L_1556)


	//   ....[0]....
.L_1556:
        /*0380*/ 	.word	0x000009f0


	//   ....[1]....
        /*0384*/ 	.word	0x00000b00


	//   ....[2]....
        /*0388*/ 	.word	0x00000cc0


	//   ....[3]....
        /*038c*/ 	.word	0x00003690


	//   ....[4]....
        /*0390*/ 	.word	0x00004300


	//   ....[5]....
        /*0394*/ 	.word	0x00004310


	//   ....[6]....
        /*0398*/ 	.word	0x00004350


	//   ....[7]....
        /*039c*/ 	.word	0x00004360


	//   ....[8]....
        /*03a0*/ 	.word	0x000043a0


	//   ....[9]....
        /*03a4*/ 	.word	0x000043b0


	//   ....[10]....
        /*03a8*/ 	.word	0x000043f0


	//   ....[11]....
        /*03ac*/ 	.word	0x00004400


	//   ....[12]....
        /*03b0*/ 	.word	0x00004440


	//   ....[13]....
        /*03b4*/ 	.word	0x00004450


	//   ....[14]....
        /*03b8*/ 	.word	0x00004510


	//   ....[15]....
        /*03bc*/ 	.word	0x00004520


	//   ....[16]....
        /*03c0*/ 	.word	0x00004530


	//   ....[17]....
        /*03c4*/ 	.word	0x00004540


	//   ....[18]....
        /*03c8*/ 	.word	0x00004bf0


	//   ....[19]....
        /*03cc*/ 	.word	0x00004c20


	//   ....[20]....
        /*03d0*/ 	.word	0x00004ca0


	//   ....[21]....
        /*03d4*/ 	.word	0x00004cc0


	//   ....[22]....
        /*03d8*/ 	.word	0x00004d10


	//   ....[23]....
        /*03dc*/ 	.word	0x00004d20


	//   ....[24]....
        /*03e0*/ 	.word	0x00004d70


	//   ....[25]....
        /*03e4*/ 	.word	0x00004d80


	//   ....[26]....
        /*03e8*/ 	.word	0x00004dd0


	//   ....[27]....
        /*03ec*/ 	.word	0x00004de0


	//   ....[28]....
        /*03f0*/ 	.word	0x00004e30


	//   ....[29]....
        /*03f4*/ 	.word	0x00004e40


	//   ....[30]....
        /*03f8*/ 	.word	0x00004e50


	//   ....[31]....
        /*03fc*/ 	.word	0x00004e60


	//   ....[32]....
        /*0400*/ 	.word	0x00004e90


	//   ....[33]....
        /*0404*/ 	.word	0x00004eb0


	//   ....[34]....
        /*0408*/ 	.word	0x000064b0


	//   ....[35]....
        /*040c*/ 	.word	0x000064f0


	//   ....[36]....
        /*0410*/ 	.word	0x00006790


	//   ....[37]....
        /*0414*/ 	.word	0x000067d0


	//   ....[38]....
        /*0418*/ 	.word	0x00006960


	//   ....[39]....
        /*041c*/ 	.word	0x000069a0


	//   ....[40]....
        /*0420*/ 	.word	0x00006a30


	//   ....[41]....
        /*0424*/ 	.word	0x00006a50


	//   ....[42]....
        /*0428*/ 	.word	0x00006a80


	//   ....[43]....
        /*042c*/ 	.word	0x00006aa0


	//   ....[44]....
        /*0430*/ 	.word	0x00006f10


	//   ....[45]....
        /*0434*/ 	.word	0x00007470


	//   ....[46]....
        /*0438*/ 	.word	0x000078f0


	//   ....[47]....
        /*043c*/ 	.word	0x00007b30


	//   ....[48]....
        /*0440*/ 	.word	0x00007b60


	//   ....[49]....
        /*0444*/ 	.word	0x00007b90


	//   ....[50]....
        /*0448*/ 	.word	0x00007bf0


	//   ....[51]....
        /*044c*/ 	.word	0x00007c30


	//   ....[52]....
        /*0450*/ 	.word	0x00007e40


	//   ....[53]....
        /*0454*/ 	.word	0x00007e60


	//   ....[54]....
        /*0458*/ 	.word	0x00007e90


	//   ....[55]....
        /*045c*/ 	.word	0x00007ed0


	//   ....[56]....
        /*0460*/ 	.word	0x00007ef0


	//   ....[57]....
        /*0464*/ 	.word	0x00008370


	//   ....[58]....
        /*0468*/ 	.word	0x000083c0


	//   ....[59]....
        /*046c*/ 	.word	0x00008460


	//   ....[60]....
        /*0470*/ 	.word	0x000084b0


	//   ....[61]....
        /*0474*/ 	.word	0x00008550


	//   ....[62]....
        /*0478*/ 	.word	0x000085a0


	//   ....[63]....
        /*047c*/ 	.word	0x00008640


	//   ....[64]....
        /*0480*/ 	.word	0x00008690


	//   ....[65]....
        /*0484*/ 	.word	0x00008730


	//   ....[66]....
        /*0488*/ 	.word	0x00008780


	//   ....[67]....
        /*048c*/ 	.word	0x00008820


	//   ....[68]....
        /*0490*/ 	.word	0x000088c0


	//   ....[69]....
        /*0494*/ 	.word	0x00008960


	//   ....[70]....
        /*0498*/ 	.word	0x00008a00


	//   ....[71]....
        /*049c*/ 	.word	0x00008a50


	//   ....[72]....
        /*04a0*/ 	.word	0x00008aa0


	//   ....[73]....
        /*04a4*/ 	.word	0x00008b30


	//   ....[74]....
        /*04a8*/ 	.word	0x00008b80


	//   ....[75]....
        /*04ac*/ 	.word	0x00008c90


	//   ....[76]....
        /*04b0*/ 	.word	0x00008ce0


	//   ....[77]....
        /*04b4*/ 	.word	0x00008d90


	//   ....[78]....
        /*04b8*/ 	.word	0x00008de0


	//   ....[79]....
        /*04bc*/ 	.word	0x00008e90


	//   ....[80]....
        /*04c0*/ 	.word	0x00008ee0


	//   ....[81]....
        /*04c4*/ 	.word	0x00008f90


	//   ....[82]....
        /*04c8*/ 	.word	0x00008fe0


	//   ....[83]....
        /*04cc*/ 	.word	0x000090a0


	//   ....[84]....
        /*04d0*/ 	.word	0x000090f0


	//   ....[85]....
        /*04d4*/ 	.word	0x000091b0


	//   ....[86]....
        /*04d8*/ 	.word	0x00009200


	//   ....[87]....
        /*04dc*/ 	.word	0x00009260


	//   ....[88]....
        /*04e0*/ 	.word	0x000092b0


	//----- nvinfo : EIATTR_VRC_CTA_INIT_COUNT
	.align		4
.L_1557:
        /*04e4*/ 	.byte	0x02, 0x4a
	.zero		1
	.zero		1


	//----- nvinfo : EIATTR_EXIT_INSTR_OFFSETS
	.align		4
        /*04e8*/ 	.byte	0x04, 0x1c
        /*04ea*/ 	.short	(.L_1559 - .L_1558)


	//   ....[0]....
.L_1558:
        /*04ec*/ 	.word	0x00008030


	//   ....[1]....
        /*04f0*/ 	.word	0x00008310


	//----- nvinfo : EIATTR_MAX_THREADS
	.align		4
.L_1559:
        /*04f4*/ 	.byte	0x04, 0x05
        /*04f6*/ 	.short	(.L_1561 - .L_1560)
.L_1560:
        /*04f8*/ 	.word	0x00000080
        /*04fc*/ 	.word	0x00000001
        /*0500*/ 	.word	0x00000001


	//----- nvinfo : EIATTR_CRS_STACK_SIZE
	.align		4
.L_1561:
        /*0504*/ 	.byte	0x04, 0x1e
        /*0506*/ 	.short	(.L_1563 - .L_1562)
.L_1562:
        /*0508*/ 	.word	0x00000000


	//----- nvinfo : EIATTR_CBANK_PARAM_SIZE
	.align		4
.L_1563:
        /*050c*/ 	.byte	0x03, 0x19
        /*050e*/ 	.short	0x01f0


	//----- nvinfo : EIATTR_PARAM_CBANK
	.align		4
        /*0510*/ 	.byte	0x04, 0x0a
        /*0512*/ 	.short	(.L_1565 - .L_1564)
	.align		4
.L_1564:
        /*0514*/ 	.word	index@(.nv.constant0._Z25selective_scan_bwd_kernelI32Selective_Scan_bwd_kernel_traitsILi128ELi16ELb1ELb1ELb0ELb1ELb0EffEEv12SSMParamsBwd)
        /*0518*/ 	.short	0x0380
        /*051a*/ 	.short	0x01f0


	//----- nvinfo : EIATTR_SW_WAR
	.align		4
.L_1565:
        /*051c*/ 	.byte	0x04, 0x36
        /*051e*/ 	.short	(.L_1567 - .L_1566)
.L_1566:
        /*0520*/ 	.word	0x00000008
.L_1567:


//--------------------- .nv.info._Z25selective_scan_bwd_kernelI32Selective_Scan_bwd_kernel_traitsILi128ELi16ELb1ELb1ELb0ELb1ELb1EffEEv12SSMParamsBwd --------------------------
	.section	.nv.info._Z25selective_scan_bwd_kernelI32Selective_Scan_bwd_kernel_traitsILi128ELi16ELb1ELb1ELb0ELb1ELb1EffEEv12SSMParamsBwd,"",@"SHT_CUDA_INFO"
	.sectionflags	@""
	.align	4


	//----- nvinfo : EIATTR_CUDA_API_VERSION
	.align		4
        /*0000*/ 	.byte	0x04, 0x37
        /*0002*/ 	.short	(.L_1569 - .L_1568)
.L_1568:
        /*0004*/ 	.word	0x00000082


	//----- nvinfo : EIATTR_KPARAM_INFO
	.align		4
.L_1569:
        /*0008*/ 	.byte	0x04, 0x17
        /*000a*/ 	.short	(.L_1571 - .L_1570)
.L_1570:
        /*000c*/ 	.word	0x00000000
        /*0010*/ 	.short	0x0000
        /*0012*/ 	.short	0x0000
        /*0014*/ 	.byte	0x00, 0xf0, 0xc1, 0x07


	//----- nvinfo : EIATTR_SPARSE_MMA_MASK
	.align		4
.L_1571:
        /*0018*/ 	.byte	0x03, 0x50
        /*001a*/ 	.short	0x0000


	//----- nvinfo : EIATTR_MAXREG_COUNT
	.align		4
        /*001c*/ 	.byte	0x03, 0x1b
        /*001e*/ 	.short	0x00a8


	//----- nvinfo : EIATTR_NUM_BARRIERS
	.align		4
        /*0020*/ 	.byte	0x02, 0x4c
        /*0022*/ 	.byte	0x01
	.zero		1


	//----- nvinfo : EIATTR_ANNOTATIONS
	.align		4
        /*0024*/ 	.byte	0x04, 0x55
        /*0026*/ 	.short	(.L_1573 - .L_1572)


	//   ....[0]....
.L_1572:
        /* <DEDUP_REMOVED lines=33> */


	//----- nvinfo : EIATTR_MERCURY_ISA_VERSION
	.align		4
.L_1573:
        /*0220*/ 	.byte	0x03, 0x5f
        /*0222*/ 	.short	0x0101


	//----- nvinfo : EIATTR_COOP_GROUP_MASK_REGIDS
	.align		4
        /*0224*/ 	.byte	0x04, 0x29
        /*0226*/ 	.short	(.L_1575 - .L_1574)


	//   ....[0]....
.L_1574:
        /*0228*/ 	.word	0xffffffff


	//   ....[1]....
        /*022c*/ 	.word	0xffffffff


	//   ....[2]....
        /*0230*/ 	.word	0xffffffff


	//   ....[3]....
        /*0234*/ 	.word	0xffffffff


	//   ....[4]....
        /*0238*/ 	.word	0xffffffff


	//   ....[5]....
        /*023c*/ 	.word	0xffffffff


	//   ....[6]....
        /*0240*/ 	.word	0xffffffff


	//   ....[7]....
        /*0244*/ 	.word	0xffffffff


	//   ....[8]....
        /*0248*/ 	.word	0xffffffff


	//   ....[9]....
        /*024c*/ 	.word	0xffffffff


	//   ....[10]....
        /*0250*/ 	.word	0xffffffff


	//   ....[11]....
        /*0254*/ 	.word	0xffffffff


	//   ....[12]....
        /*0258*/ 	.word	0xffffffff


	//   ....[13]....
        /*025c*/ 	.word	0xffffffff


	//   ....[14]....
        /*0260*/ 	.word	0xffffffff


	//   ....[15]....
        /*0264*/ 	.word	0xffffffff


	//   ....[16]....
        /*0268*/ 	.word	0xffffffff


	//   ....[17]....
        /*026c*/ 	.word	0xffffffff


	//   ....[18]....
        /*0270*/ 	.word	0xffffffff


	//   ....[19]....
        /*0274*/ 	.word	0xffffffff


	//   ....[20]....
        /*0278*/ 	.word	0xffffffff


	//   ....[21]....
        /*027c*/ 	.word	0xffffffff


	//   ....[22]....
        /*0280*/ 	.word	0xffffffff


	//   ....[23]....
        /*0284*/ 	.word	0xffffffff


	//   ....[24]....
        /*0288*/ 	.word	0xffffffff


	//   ....[25]....
        /*028c*/ 	.word	0xffffffff


	//   ....[26]....
        /*0290*/ 	.word	0xffffffff


	//   ....[27]....
        /*0294*/ 	.word	0xffffffff


	//   ....[28]....
        /*0298*/ 	.word	0xffffffff


	//   ....[29]....
        /*029c*/ 	.word	0xffffffff


	//   ....[30]....
        /*02a0*/ 	.word	0xffffffff


	//   ....[31]....
        /*02a4*/ 	.word	0xffffffff


	//   ....[32]....
        /*02a8*/ 	.word	0xffffffff


	//   ....[33]....
        /*02ac*/ 	.word	0xffffffff


	//   ....[34]....
        /*02b0*/ 	.word	0xffffffff


	//   ....[35]....
        /*02b4*/ 	.word	0xffffffff


	//   ....[36]....
        /*02b8*/ 	.word	0xffffffff


	//   ....[37]....
        /*02bc*/ 	.word	0xffffffff


	//   ....[38]....
        /*02c0*/ 	.word	0xffffffff


	//   ....[39]....
        /*02c4*/ 	.word	0xffffffff


	//   ....[40]....
        /*02c8*/ 	.word	0xffffffff


	//   ....[41]....
        /*02cc*/ 	.word	0xffffffff


	//   ....[42]....
        /*02d0*/ 	.word	0xffffffff


	//   ....[43]....
        /*02d4*/ 	.word	0xffffffff


	//   ....[44]....
        /*02d8*/ 	.word	0xffffffff


	//   ....[45]....
        /*02dc*/ 	.word	0xffffffff


	//   ....[46]....
        /*02e0*/ 	.word	0xffffffff


	//   ....[47]....
        /*02e4*/ 	.word	0xffffffff


	//   ....[48]....
        /*02e8*/ 	.word	0xffffffff


	//   ....[49]....
        /*02ec*/ 	.word	0xffffffff


	//   ....[50]....
        /*02f0*/ 	.word	0xffffffff


	//   ....[51]....
        /*02f4*/ 	.word	0xffffffff


	//   ....[52]....
        /*02f8*/ 	.word	0xffffffff


	//   ....[53]....
        /*02fc*/ 	.word	0xffffffff


	//   ....[54]....
        /*0300*/ 	.word	0xffffffff


	//   ....[55]....
        /*0304*/ 	.word	0xffffffff


	//   ....[56]....
        /*0308*/ 	.word	0xffffffff


	//   ....[57]....
        /*030c*/ 	.word	0xffffffff


	//   ....[58]....
        /*0310*/ 	.word	0xffffffff


	//   ....[59]....
        /*0314*/ 	.word	0xffffffff


	//   ....[60]....
        /*0318*/ 	.word	0xffffffff


	//   ....[61]....
        /*031c*/ 	.word	0x05000076


	//   ....[62]....
        /*0320*/ 	.word	0x05000076


	//   ....[63]....
        /*0324*/ 	.word	0x05000076


	//   ....[64]....
        /*0328*/ 	.word	0x05000076


	//   ....[65]....
        /*032c*/ 	.word	0x05000076


	//   ....[66]....
        /*0330*/ 	.word	0x05000076


	//   ....[67]....
        /*0334*/ 	.word	0x05000076


	//   ....[68]....
        /*0338*/ 	.word	0x05000076


	//   ....[69]....
        /*033c*/ 	.word	0x05000076


	//   ....[70]....
        /*0340*/ 	.word	0x05000076


	//   ....[71]....
        /*0344*/ 	.word	0x05000076


	//   ....[72]....
        /*0348*/ 	.word	0x05000076


	//   ....[73]....
        /*034c*/ 	.word	0x05000076


	//   ....[74]....
        /*0350*/ 	.word	0x05000076


	//   ....[75]....
        /*0354*/ 	.word	0x05000076


	//   ....[76]....
        /*0358*/ 	.word	0x05000076


	//   ....[77]....
        /*035c*/ 	.word	0x05000076


	//   ....[78]....
        /*0360*/ 	.word	0x05000076


	//   ....[79]....
        /*0364*/ 	.word	0x05000076


	//   ....[80]....
        /*0368*/ 	.word	0x05000076


	//   ....[81]....
        /*036c*/ 	.word	0x05000076


	//   ....[82]....
        /*0370*/ 	.word	0x05000076


	//   ....[83]....
        /*0374*/ 	.word	0x05000076


	//   ....[84]....
        /*0378*/ 	.word	0x05000076


	//   ....[85]....
        /*037c*/ 	.word	0x05000076


	//   ....[86]....
        /*0380*/ 	.word	0x05000076


	//   ....[87]....
        /*0384*/ 	.word	0x05000076


	//   ....[88]....
        /*0388*/ 	.word	0x05000076


	//   ....[89]....
        /*038c*/ 	.word	0x05000076


	//   ....[90]....
        /*0390*/ 	.word	0x05000076


	//   ....[91]....
        /*0394*/ 	.word	0x05000076


	//   ....[92]....
        /*0398*/ 	.word	0x05000076


	//----- nvinfo : EIATTR_COOP_GROUP_INSTR_OFFSETS
	.align		4
.L_1575:
        /*039c*/ 	.byte	0x04, 0x28
        /*039e*/ 	.short	(.L_1577 - .L_1576)


	//   ....[0]....
.L_1576:
        /*03a0*/ 	.word	0x000009e0


	//   ....[1]....
        /*03a4*/ 	.word	0x00000b10


	//   ....[2]....
        /*03a8*/ 	.word	0x00000ce0


	//   ....[3]....
        /*03ac*/ 	.word	0x000031a0


	//   ....[4]....
        /*03b0*/ 	.word	0x000036c0


	//   ....[5]....
        /*03b4*/ 	.word	0x00003d00


	//   ....[6]....
        /*03b8*/ 	.word	0x00004270


	//   ....[7]....
        /*03bc*/ 	.word	0x00004ae0


	//   ....[8]....
        /*03c0*/ 	.word	0x00005640


	//   ....[9]....
        /*03c4*/ 	.word	0x00005650


	//   ....[10]....
        /*03c8*/ 	.word	0x00005690


	//   ....[11]....
        /*03cc*/ 	.word	0x000056a0


	//   ....[12]....
        /*03d0*/ 	.word	0x000056e0


	//   ....[13]....
        /*03d4*/ 	.word	0x000056f0


	//   ....[14]....
        /*03d8*/ 	.word	0x00005730


	//   ....[15]....
        /*03dc*/ 	.word	0x00005740


	//   ....[16]....
        /*03e0*/ 	.word	0x00005780


	//   ....[17]....
        /*03e4*/ 	.word	0x00005790


	//   ....[18]....
        /*03e8*/ 	.word	0x00005850


	//   ....[19]....
        /*03ec*/ 	.word	0x00005860


	//   ....[20]....
        /*03f0*/ 	.word	0x00005870


	//   ....[21]....
        /*03f4*/ 	.word	0x00005880


	//   ....[22]....
        /*03f8*/ 	.word	0x00005e60


	//   ....[23]....
        /*03fc*/ 	.word	0x00005e90


	//   ....[24]....
        /*0400*/ 	.word	0x00005f00


	//   ....[25]....
        /*0404*/ 	.word	0x00005f20


	//   ....[26]....
        /*0408*/ 	.word	0x00005f70


	//   ....[27]....
        /*040c*/ 	.word	0x00005f80


	//   ....[28]....
        /*0410*/ 	.word	0x00005fd0


	//   ....[29]....
        /*0414*/ 	.word	0x00005fe0


	//   ....[30]....
        /*0418*/ 	.word	0x00006030


	//   ....[31]....
        /*041c*/ 	.word	0x00006040


	//   ....[32]....
        /*0420*/ 	.word	0x00006090


	//   ....[33]....
        /*0424*/ 	.word	0x000060a0


	//   ....[34]....
        /*0428*/ 	.word	0x000060b0


	//   ....[35]....
        /*042c*/ 	.word	0x000060c0


	//   ....[36]....
        /*0430*/ 	.word	0x000060f0


	//   ....[37]....
        /*0434*/ 	.word	0x00006100


	//   ....[38]....
        /*0438*/ 	.word	0x00007700


	//   ....[39]....
        /*043c*/ 	.word	0x00007740


	//   ....[40]....
        /*0440*/ 	.word	0x000079e0


	//   ....[41]....
        /*0444*/ 	.word	0x00007a20


	//   ....[42]....
        /*0448*/ 	.word	0x00007ad0


	//   ....[43]....
        /*044c*/ 	.word	0x00007af0


	//   ....[44]....
        /*0450*/ 	.word	0x00007b20


	//   ....[45]....
        /*0454*/ 	.word	0x00007b60


	//   ....[46]....
        /*0458*/ 	.word	0x00007c10


	//   ....[47]....
        /*045c*/ 	.word	0x00007c50


	//   ....[48]....
        /*0460*/ 	.word	0x00008170


	//   ....[49]....
        /*0464*/ 	.word	0x00008680


	//   ....[50]....
        /*0468*/ 	.word	0x00008b40


	//   ....[51]....
        /*046c*/ 	.word	0x00008db0


	//   ....[52]....
        /*0470*/ 	.word	0x00008dd0


	//   ....[53]....
        /*0474*/ 	.word	0x00008e00


	//   ....[54]....
        /*0478*/ 	.word	0x00008e40


	//   ....[55]....
        /*047c*/ 	.word	0x00008e60


	//   ....[56]....
        /*0480*/ 	.word	0x00009070


	//   ....[57]....
        /*0484*/ 	.word	0x00009090


	//   ....[58]....
        /*0488*/ 	.word	0x000090c0


	//   ....[59]....
        /*048c*/ 	.word	0x00009100


	//   ....[60]....
        /*0490*/ 	.word	0x00009120


	//   ....[61]....
        /*0494*/ 	.word	0x000095a0


	//   ....[62]....
        /*0498*/ 	.word	0x00009600


	//   ....[63]....
        /*049c*/ 	.word	0x00009690


	//   ....[64]....
        /*04a0*/ 	.word	0x000096f0


	//   ....[65]....
        /*04a4*/ 	.word	0x00009780


	//   ....[66]....
        /*04a8*/ 	.word	0x000097e0


	//   ....[67]....
        /*04ac*/ 	.word	0x00009870


	//   ....[68]....
        /*04b0*/ 	.word	0x000098d0


	//   ....[69]....
        /*04b4*/ 	.word	0x00009960


	//   ....[70]....
        /*04b8*/ 	.word	0x000099c0


	//   ....[71]....
        /*04bc*/ 	.word	0x00009a50


	//   ....[72]....
        /*04c0*/ 	.word	0x00009af0


	//   ....[73]....
        /*04c4*/ 	.word	0x00009b90


	//   ....[74]....
        /*04c8*/ 	.word	0x00009c30


	//   ....[75]....
        /*04cc*/ 	.word	0x00009ca0


	//   ....[76]....
        /*04d0*/ 	.word	0x00009cf0


	//   ....[77]....
        /*04d4*/ 	.word	0x00009da0


	//   ....[78]....
        /*04d8*/ 	.word	0x00009e10


	//   ....[79]....
        /*04dc*/ 	.word	0x00009ec0


	//   ....[80]....
        /*04e0*/ 	.word	0x00009f20


	//   ....[81]....
        /*04e4*/ 	.word	0x00009fc0


	//   ....[82]....
        /*04e8*/ 	.word	0x0000a020


	//   ....[83]....
        /*04ec*/ 	.word	0x0000a0c0


	//   ....[84]....
        /*04f0*/ 	.word	0x0000a120


	//   ....[85]....
        /*04f4*/ 	.word	0x0000a1c0


	//   ....[86]....
        /*04f8*/ 	.word	0x0000a220


	//   ....[87]....
        /*04fc*/ 	.word	0x0000a2c0


	//   ....[88]....
        /*0500*/ 	.word	0x0000a310


	//   ....[89]....
        /*0504*/ 	.word	0x0000a3b0


	//   ....[90]....
        /*0508*/ 	.word	0x0000a400


	//   ....[91]....
        /*050c*/ 	.word	0x0000a450


	//   ....[92]....
        /*0510*/ 	.word	0x0000a4a0


	//----- nvinfo : EIATTR_VRC_CTA_INIT_COUNT
	.align		4
.L_1577:
        /*0514*/ 	.byte	0x02, 0x4a
	.zero		1
	.zero		1


	//----- nvinfo : EIATTR_EXIT_INSTR_OFFSETS
	.align		4
        /*0518*/ 	.byte	0x04, 0x1c
        /*051a*/ 	.short	(.L_1579 - .L_1578)


	//   ....[0]....
.L_1578:
        /*051c*/ 	.word	0x00009260


	//   ....[1]....
        /*0520*/ 	.word	0x00009540


	//----- nvinfo : EIATTR_MAX_THREADS
	.align		4
.L_1579:
        /*0524*/ 	.byte	0x04, 0x05
        /*0526*/ 	.short	(.L_1581 - .L_1580)
.L_1580:
        /*0528*/ 	.word	0x00000080
        /*052c*/ 	.word	0x00000001
        /*0530*/ 	.word	0x00000001


	//----- nvinfo : EIATTR_CRS_STACK_SIZE
	.align		4
.L_1581:
        /*0534*/ 	.byte	0x04, 0x1e
        /*0536*/ 	.short	(.L_1583 - .L_1582)
.L_1582:
        /*0538*/ 	.word	0x00000000


	//----- nvinfo : EIATTR_CBANK_PARAM_SIZE
	.align		4
.L_1583:
        /*053c*/ 	.byte	0x03, 0x19
        /*053e*/ 	.short	0x01f0


	//----- nvinfo : EIATTR_PARAM_CBANK
	.align		4
        /*0540*/ 	.byte	0x04, 0x0a
        /*0542*/ 	.short	(.L_1585 - .L_1584)
	.align		4
.L_1584:
        /*0544*/ 	.word	index@(.nv.constant0._Z25selective_scan_bwd_kernelI32Selective_Scan_bwd_kernel_traitsILi128ELi16ELb1ELb1ELb0ELb1ELb1EffEEv12SSMParamsBwd)
        /*0548*/ 	.short	0x0380
        /*054a*/ 	.short	0x01f0


	//----- nvinfo : EIATTR_SW_WAR
	.align		4
.L_1585:
        /*054c*/ 	.byte	0x04, 0x36
        /*054e*/ 	.short	(.L_1587 - .L_1586)
.L_1586:
        /*0550*/ 	.word	0x00000008
.L_1587:


//--------------------- .nv.info._Z25selective_scan_bwd_kernelI32Selective_Scan_bwd_kernel_traitsILi128ELi16ELb1ELb1ELb1ELb0ELb0EffEEv12SSMParamsBwd --------------------------
	.section	.nv.info._Z25selective_scan_bwd_kernelI32Selective_Scan_bwd_kernel_traitsILi128ELi16ELb1ELb1ELb1ELb0ELb0EffEEv12SSMParamsBwd,"",@"SHT_CUDA_INFO"
	.sectionflags	@""
	.align	4


	//----- nvinfo : EIATTR_CUDA_API_VERSION
	.align		4
        /*0000*/ 	.byte	0x04, 0x37
        /*0002*/ 	.short	(.L_1589 - .L_1588)
.L_1588:
        /*0004*/ 	.word	0x00000082


	//----- nvinfo : EIATTR_KPARAM_INFO
	.align		4
.L_1589:
        /*0008*/ 	.byte	0x04, 0x17
        /*000a*/ 	.short	(.L_1591 - .L_1590)
.L_1590:
        /*000c*/ 	.word	0x00000000
        /*0010*/ 	.short	0x0000
        /*0012*/ 	.short	0x0000
        /*0014*/ 	.byte	0x00, 0xf0, 0xc1, 0x07


	//----- nvinfo : EIATTR_SPARSE_MMA_MASK
	.align		4
.L_1591:
        /*0018*/ 	.byte	0x03, 0x50
        /*001a*/ 	.short	0x0000


	//----- nvinfo : EIATTR_MAXREG_COUNT
	.align		4
        /*001c*/ 	.byte	0x03, 0x1b
        /*001e*/ 	.short	0x00a8


	//----- nvinfo : EIATTR_NUM_BARRIERS
	.align		4
        /*0020*/ 	.byte	0x02, 0x4c
        /*0022*/ 	.byte	0x01
	.zero		1


	//----- nvinfo : EIATTR_ANNOTATIONS
	.align		4
        /*0024*/ 	.byte	0x04, 0x55
        /*0026*/ 	.short	(.L_1593 - .L_1592)


	//   ....[0]....
.L_1592:
        /* <DEDUP_REMOVED lines=34> */


	//----- nvinfo : EIATTR_MERCURY_ISA_VERSION
	.align		4
.L_1593:
        /*0238*/ 	.byte	0x03, 0x5f
        /*023a*/ 	.short	0x0101


	//----- nvinfo : EIATTR_COOP_GROUP_MASK_REGIDS
	.align		4
        /*023c*/ 	.byte	0x04, 0x29
        /*023e*/ 	.short	(.L_1595 - .L_1594)


	//   ....[0]....
.L_1594:
        /*0240*/ 	.word	0xffffffff


	//   ....[1]....
        /*0244*/ 	.word	0xffffffff


	//   ....[2]....
        /*0248*/ 	.word	0xffffffff


	//   ....[3]....
        /*024c*/ 	.word	0xffffffff


	//   ....[4]....
        /*0250*/ 	.word	0xffffffff


	//   ....[5]....
        /*0254*/ 	.word	0xffffffff


	//   ....[6]....
        /*0258*/ 	.word	0xffffffff


	//   ....[7]....
        /*025c*/ 	.word	0xffffffff


	//   ....[8]....
        /*0260*/ 	.word	0xffffffff


	//   ....[9]....
        /*0264*/ 	.word	0xffffffff


	//   ....[10]....
        /*0268*/ 	.word	0xffffffff


	//   ....[11]....
        /*026c*/ 	.word	0xffffffff


	//   ....[12]....
        /*0270*/ 	.word	0xffffffff


	//   ....[13]....
        /*0274*/ 	.word	0xffffffff


	//   ....[14]....
        /*0278*/ 	.word	0xffffffff


	//   ....[15]....
        /*027c*/ 	.word	0xffffffff


	//   ....[16]....
        /*0280*/ 	.word	0xffffffff


	//   ....[17]....
        /*0284*/ 	.word	0xffffffff


	//   ....[18]....
        /*0288*/ 	.word	0xffffffff


	//   ....[19]....
        /*028c*/ 	.word	0xffffffff


	//   ....[20]....
        /*0290*/ 	.word	0xffffffff


	//   ....[21]....
        /*0294*/ 	.word	0xffffffff


	//   ....[22]....
        /*0298*/ 	.word	0xffffffff


	//   ....[23]....
        /*029c*/ 	.word	0xffffffff


	//   ....[24]....
        /*02a0*/ 	.word	0xffffffff


	//   ....[25]....
        /*02a4*/ 	.word	0xffffffff


	//   ....[26]....
        /*02a8*/ 	.word	0xffffffff


	//   ....[27]....
        /*02ac*/ 	.word	0xffffffff


	//   ....[28]....
        /*02b0*/ 	.word	0xffffffff


	//   ....[29]....
        /*02b4*/ 	.word	0xffffffff


	//   ....[30]....
        /*02b8*/ 	.word	0xffffffff


	//   ....[31]....
        /*02bc*/ 	.word	0xffffffff


	//   ....[32]....
        /*02c0*/ 	.word	0xffffffff


	//   ....[33]....
        /*02c4*/ 	.word	0xffffffff


	//   ....[34]....
        /*02c8*/ 	.word	0xffffffff


	//   ....[35]....
        /*02cc*/ 	.word	0xffffffff


	//   ....[36]....
        /*02d0*/ 	.word	0xffffffff


	//   ....[37]....
        /*02d4*/ 	.word	0xffffffff


	//   ....[38]....
        /*02d8*/ 	.word	0xffffffff


	//   ....[39]....
        /*02dc*/ 	.word	0xffffffff


	//   ....[40]....
        /*02e0*/ 	.word	0xffffffff


	//   ....[41]....
        /*02e4*/ 	.word	0xffffffff


	//   ....[42]....
        /*02e8*/ 	.word	0xffffffff


	//   ....[43]....
        /*02ec*/ 	.word	0xffffffff


	//   ....[44]....
        /*02f0*/ 	.word	0xffffffff


	//   ....[45]....
        /*02f4*/ 	.word	0xffffffff


	//   ....[46]....
        /*02f8*/ 	.word	0xffffffff


	//   ....[47]....
        /*02fc*/ 	.word	0xffffffff


	//   ....[48]....
        /*0300*/ 	.word	0xffffffff


	//   ....[49]....
        /*0304*/ 	.word	0xffffffff


	//   ....[50]....
        /*0308*/ 	.word	0xffffffff


	//   ....[51]....
        /*030c*/ 	.word	0xffffffff


	//   ....[52]....
        /*0310*/ 	.word	0x0500009a


	//   ....[53]....
        /*0314*/ 	.word	0x0500009a


	//   ....[54]....
        /*0318*/ 	.word	0x0500009a


	//   ....[55]....
        /*031c*/ 	.word	0x0500009a


	//   ....[56]....
        /*0320*/ 	.word	0x0500009a


	//   ....[57]....
        /*0324*/ 	.word	0x0500009a


	//   ....[58]....
        /*0328*/ 	.word	0x0500009a


	//   ....[59]....
        /*032c*/ 	.word	0x0500009a


	//   ....[60]....
        /*0330*/ 	.word	0x0500009a


	//   ....[61]....
        /*0334*/ 	.word	0x0500009a


	//   ....[62]....
        /*0338*/ 	.word	0x0500009a


	//   ....[63]....
        /*033c*/ 	.word	0x0500009a


	//   ....[64]....
        /*0340*/ 	.word	0x0500009a


	//   ....[65]....
        /*0344*/ 	.word	0x0500009a


	//   ....[66]....
        /*0348*/ 	.word	0x0500009a


	//   ....[67]....
        /*034c*/ 	.word	0x0500009a


	//   ....[68]....
        /*0350*/ 	.word	0x0500009a


	//   ....[69]....
        /*0354*/ 	.word	0x0500009a


	//   ....[70]....
        /*0358*/ 	.word	0x0500009a


	//   ....[71]....
        /*035c*/ 	.word	0x0500009a


	//   ....[72]....
        /*0360*/ 	.word	0x0500009a


	//   ....[73]....
        /*0364*/ 	.word	0x0500009a


	//   ....[74]....
        /*0368*/ 	.word	0x0500009a


	//   ....[75]....
        /*036c*/ 	.word	0x0500009a


	//   ....[76]....
        /*0370*/ 	.word	0x0500009a


	//   ....[77]....
        /*0374*/ 	.word	0x0500009a


	//   ....[78]....
        /*0378*/ 	.word	0x0500009a


	//   ....[79]....
        /*037c*/ 	.word	0x0500009a


	//   ....[80]....
        /*0380*/ 	.word	0x0500009a


	//   ....[81]....
        /*0384*/ 	.word	0x0500009a


	//   ....[82]....
        /*0388*/ 	.word	0x0500009a


	//   ....[83]....
        /*038c*/ 	.word	0x0500009a


	//----- nvinfo : EIATTR_COOP_GROUP_INSTR_OFFSETS
	.align		4
.L_1595:
        /*0390*/ 	.byte	0x04, 0x28
        /*0392*/ 	.short	(.L_1597 - .L_1596)


	//   ....[0]....
.L_1596:
        /*0394*/ 	.word	0x00000b20


	//   ....[1]....
        /*0398*/ 	.word	0x00000c30


	//   ....[2]....
        /*039c*/ 	.word	0x00000da0


	//   ....[3]....
        /*03a0*/ 	.word	0x00001600


	//   ....[4]....
        /*03a4*/ 	.word	0x000018b0


	//   ....[5]....
        /*03a8*/ 	.word	0x000022d0


	//   ....[6]....
        /*03ac*/ 	.word	0x000022e0


	//   ....[7]....
        /*03b0*/ 	.word	0x00002320


	//   ....[8]....
        /*03b4*/ 	.word	0x00002330


	//   ....[9]....
        /*03b8*/ 	.word	0x00002370


	//   ....[10]....
        /*03bc*/ 	.word	0x00002380


	//   ....[11]....
        /*03c0*/ 	.word	0x000023c0


	//   ....[12]....
        /*03c4*/ 	.word	0x000023d0


	//   ....[13]....
        /*03c8*/ 	.word	0x00002410


	//   ....[14]....
        /*03cc*/ 	.word	0x00002420


	//   ....[15]....
        /*03d0*/ 	.word	0x000024d0


	//   ....[16]....
        /*03d4*/ 	.word	0x000024e0


	//   ....[17]....
        /*03d8*/ 	.word	0x000024f0


	//   ....[18]....
        /*03dc*/ 	.word	0x00002500


	//   ....[19]....
        /*03e0*/ 	.word	0x00002b50


	//   ....[20]....
        /*03e4*/ 	.word	0x00002b80


	//   ....[21]....
        /*03e8*/ 	.word	0x00002c00


	//   ....[22]....
        /*03ec*/ 	.word	0x00002c20


	//   ....[23]....
        /*03f0*/ 	.word	0x00002c70


	//   ....[24]....
        /*03f4*/ 	.word	0x00002c80


	//   ....[25]....
        /*03f8*/ 	.word	0x00002cd0


	//   ....[26]....
        /*03fc*/ 	.word	0x00002ce0


	//   ....[27]....
        /*0400*/ 	.word	0x00002d30


	//   ....[28]....
        /*0404*/ 	.word	0x00002d40


	//   ....[29]....
        /*0408*/ 	.word	0x00002d90


	//   ....[30]....
        /*040c*/ 	.word	0x00002da0


	//   ....[31]....
        /*0410*/ 	.word	0x00002db0


	//   ....[32]....
        /*0414*/ 	.word	0x00002dc0


	//   ....[33]....
        /*0418*/ 	.word	0x00002df0


	//   ....[34]....
        /*041c*/ 	.word	0x00002e10


	//   ....[35]....
        /*0420*/ 	.word	0x000049f0


	//   ....[36]....
        /*0424*/ 	.word	0x00004a10


	//   ....[37]....
        /*0428*/ 	.word	0x00004a30


	//   ....[38]....
        /*042c*/ 	.word	0x00004a60


	//   ....[39]....
        /*0430*/ 	.word	0x00004a90


	//   ....[40]....
        /*0434*/ 	.word	0x00005060


	//   ....[41]....
        /*0438*/ 	.word	0x000052f0


	//   ....[42]....
        /*043c*/ 	.word	0x000055c0


	//   ....[43]....
        /*0440*/ 	.word	0x000055e0


	//   ....[44]....
        /*0444*/ 	.word	0x00005610


	//   ....[45]....
        /*0448*/ 	.word	0x00005650


	//   ....[46]....
        /*044c*/ 	.word	0x00005670


	//   ....[47]....
        /*0450*/ 	.word	0x00005880


	//   ....[48]....
        /*0454*/ 	.word	0x000058a0


	//   ....[49]....
        /*0458*/ 	.word	0x000058d0


	//   ....[50]....
        /*045c*/ 	.word	0x00005910


	//   ....[51]....
        /*0460*/ 	.word	0x00005930


	//   ....[52]....
        /*0464*/ 	.word	0x00005c90


	//   ....[53]....
        /*0468*/ 	.word	0x00005ce0


	//   ....[54]....
        /*046c*/ 	.word	0x00005d80


	//   ....[55]....
        /*0470*/ 	.word	0x00005dd0


	//   ....[56]....
        /*0474*/ 	.word	0x00005e70


	//   ....[57]....
        /*0478*/ 	.word	0x00005ec0


	//   ....[58]....
        /*047c*/ 	.word	0x00005f60


	//   ....[59]....
        /*0480*/ 	.word	0x00005fb0


	//   ....[60]....
        /*0484*/ 	.word	0x00006050


	//   ....[61]....
        /*0488*/ 	.word	0x000060a0


	//   ....[62]....
        /*048c*/ 	.word	0x00006140


	//   ....[63]....
        /*0490*/ 	.word	0x000061e0


	//   ....[64]....
        /*0494*/ 	.word	0x00006280


	//   ....[65]....
        /*0498*/ 	.word	0x00006320


	//   ....[66]....
        /*049c*/ 	.word	0x00006370


	//   ....[67]....
        /*04a0*/ 	.word	0x000063d0


	//   ....[68]....
        /*04a4*/ 	.word	0x00006460


	//   ....[69]....
        /*04a8*/ 	.word	0x000064b0


	//   ....[70]....
        /*04ac*/ 	.word	0x000065b0


	//   ....[71]....
        /*04b0*/ 	.word	0x00006600


	//   ....[72]....
        /*04b4*/ 	.word	0x000066a0


	//   ....[73]....
        /*04b8*/ 	.word	0x000066f0


	//   ....[74]....
        /*04bc*/ 	.word	0x00006790


	//   ....[75]....
        /*04c0*/ 	.word	0x000067e0


	//   ....[76]....
        /*04c4*/ 	.word	0x00006880


	//   ....[77]....
        /*04c8*/ 	.word	0x000068d0


	//   ....[78]....
        /*04cc*/ 	.word	0x00006980


	//   ....[79]....
        /*04d0*/ 	.word	0x000069d0


	//   ....[80]....
        /*04d4*/ 	.word	0x00006a90


	//   ....[81]....
        /*04d8*/ 	.word	0x00006ae0


	//   ....[82]....
        /*04dc*/ 	.word	0x00006b40


	//   ....[83]....
        /*04e0*/ 	.word	0x00006b90


	//----- nvinfo : EIATTR_VRC_CTA_INIT_COUNT
	.align		4
.L_1597:
        /*04e4*/ 	.byte	0x02, 0x4a
	.zero		1
	.zero		1


	//----- nvinfo : EIATTR_EXIT_INSTR_OFFSETS
	.align		4
        /*04e8*/ 	.byte	0x04, 0x1c
        /*04ea*/ 	.short	(.L_1599 - .L_1598)


	//   ....[0]....
.L_1598:
        /*04ec*/ 	.word	0x00005a70


	//   ....[1]....
        /*04f0*/ 	.word	0x00005c30


	//----- nvinfo : EIATTR_MAX_THREADS
	.align		4
.L_1599:
        /*04f4*/ 	.byte	0x04, 0x05
        /*04f6*/ 	.short	(.L_1601 - .L_1600)
.L_1600:
        /*04f8*/ 	.word	0x00000080
        /*04fc*/ 	.word	0x00000001
        /*0500*/ 	.word	0x00000001


	//----- nvinfo : EIATTR_CRS_STACK_SIZE
	.align		4
.L_1601:
        /*0504*/ 	.byte	0x04, 0x1e
        /*0506*/ 	.short	(.L_1603 - .L_1602)
.L_1602:
        /*0508*/ 	.word	0x00000000


	//----- nvinfo : EIATTR_CBANK_PARAM_SIZE
	.align		4
.L_1603:
        /*050c*/ 	.byte	0x03, 0x19
        /*050e*/ 	.short	0x01f0


	//----- nvinfo : EIATTR_PARAM_CBANK
	.align		4
        /*0510*/ 	.byte	0x04, 0x0a
        /*0512*/ 	.short	(.L_1605 - .L_1604)
	.align		4
.L_1604:
        /*0514*/ 	.word	index@(.nv.constant0._Z25selective_scan_bwd_kernelI32Selective_Scan_bwd_kernel_traitsILi128ELi16ELb1ELb1ELb1ELb0ELb0EffEEv12SSMParamsBwd)
        /*0518*/ 	.short	0x0380
        /*051a*/ 	.short	0x01f0


	//----- nvinfo : EIATTR_SW_WAR
	.align		4
.L_1605:
        /*051c*/ 	.byte	0x04, 0x36
        /*051e*/ 	.short	(.L_1607 - .L_1606)
.L_1606:
        /*0520*/ 	.word	0x00000008
.L_1607:


//--------------------- .nv.info._Z25selective_scan_bwd_kernelI32Selective_Scan_bwd_kernel_traitsILi128ELi16ELb1ELb1ELb1ELb0ELb1EffEEv12SSMParamsBwd --------------------------
	.section	.nv.info._Z25selective_scan_bwd_kernelI32Selective_Scan_bwd_kernel_traitsILi128ELi16ELb1ELb1ELb1ELb0ELb1EffEEv12SSMParamsBwd,"",@"SHT_CUDA_INFO"
	.sectionflags	@""
	.align	4


	//----- nvinfo : EIATTR_CUDA_API_VERSION
	.align		4
        /*0000*/ 	.byte	0x04, 0x37
        /*0002*/ 	.short	(.L_1609 - .L_1608)
.L_1608:
        /*0004*/ 	.word	0x00000082


	//----- nvinfo : EIATTR_KPARAM_INFO
	.align		4
.L_1609:
        /*0008*/ 	.byte	0x04, 0x17
        /*000a*/ 	.short	(.L_1611 - .L_1610)
.L_1610:
        /*000c*/ 	.word	0x00000000
        /*0010*/ 	.short	0x0000
        /*0012*/ 	.short	0x0000
        /*0014*/ 	.byte	0x00, 0xf0, 0xc1, 0x07


	//----- nvinfo : EIATTR_SPARSE_MMA_MASK
	.align		4
.L_1611:
        /*0018*/ 	.byte	0x03, 0x50
        /*001a*/ 	.short	0x0000


	//----- nvinfo : EIATTR_MAXREG_COUNT
	.align		4
        /*001c*/ 	.byte	0x03, 0x1b
        /*001e*/ 	.short	0x00a8


	//----- nvinfo : EIATTR_NUM_BARRIERS
	.align		4
        /*0020*/ 	.byte	0x02, 0x4c
        /*0022*/ 	.byte	0x01
	.zero		1


	//----- nvinfo : EIATTR_ANNOTATIONS
	.align		4
        /*0024*/ 	.byte	0x04, 0x55
        /*0026*/ 	.short	(.L_1613 - .L_1612)


	//   ....[0]....
.L_1612:
        /* <DEDUP_REMOVED lines=35> */


	//----- nvinfo : EIATTR_MERCURY_ISA_VERSION
	.align		4
.L_1613:
        /*0240*/ 	.byte	0x03, 0x5f
        /*0242*/ 	.short	0x0101


	//----- nvinfo : EIATTR_COOP_GROUP_MASK_REGIDS
	.align		4
        /*0244*/ 	.byte	0x04, 0x29
        /*0246*/ 	.short	(.L_1615 - .L_1614)


	//   ....[0]....
.L_1614:
        /*0248*/ 	.word	0xffffffff


	//   ....[1]....
        /*024c*/ 	.word	0xffffffff


	//   ....[2]....
        /*0250*/ 	.word	0xffffffff


	//   ....[3]....
        /*0254*/ 	.word	0xffffffff


	//   ....[4]....
        /*0258*/ 	.word	0xffffffff


	//   ....[5]....
        /*025c*/ 	.word	0xffffffff


	//   ....[6]....
        /*0260*/ 	.word	0xffffffff


	//   ....[7]....
        /*0264*/ 	.word	0xffffffff


	//   ....[8]....
        /*0268*/ 	.word	0xffffffff


	//   ....[9]....
        /*026c*/ 	.word	0xffffffff


	//   ....[10]....
        /*0270*/ 	.word	0xffffffff


	//   ....[11]....
        /*0274*/ 	.word	0xffffffff


	//   ....[12]....
        /*0278*/ 	.word	0xffffffff


	//   ....[13]....
        /*027c*/ 	.word	0xffffffff


	//   ....[14]....
        /*0280*/ 	.word	0xffffffff


	//   ....[15]....
        /*0284*/ 	.word	0xffffffff


	//   ....[16]....
        /*0288*/ 	.word	0xffffffff


	//   ....[17]....
        /*028c*/ 	.word	0xffffffff


	//   ....[18]....
        /*0290*/ 	.word	0xffffffff


	//   ....[19]....
        /*0294*/ 	.word	0xffffffff


	//   ....[20]....
        /*0298*/ 	.word	0xffffffff


	//   ....[21]....
        /*029c*/ 	.word	0xffffffff


	//   ....[22]....
        /*02a0*/ 	.word	0xffffffff


	//   ....[23]....
        /*02a4*/ 	.word	0xffffffff


	//   ....[24]....
        /*02a8*/ 	.word	0xffffffff


	//   ....[25]....
        /*02ac*/ 	.word	0xffffffff


	//   ....[26]....
        /*02b0*/ 	.word	0xffffffff


	//   ....[27]....
        /*02b4*/ 	.word	0xffffffff


	//   ....[28]....
        /*02b8*/ 	.word	0xffffffff


	//   ....[29]....
        /*02bc*/ 	.word	0xffffffff


	//   ....[30]....
        /*02c0*/ 	.word	0xffffffff


	//   ....[31]....
        /*02c4*/ 	.word	0xffffffff


	//   ....[32]....
        /*02c8*/ 	.word	0xffffffff


	//   ....[33]....
        /*02cc*/ 	.word	0xffffffff


	//   ....[34]....
        /*02d0*/ 	.word	0xffffffff


	//   ....[35]....
        /*02d4*/ 	.word	0xffffffff


	//   ....[36]....
        /*02d8*/ 	.word	0xffffffff


	//   ....[37]....
        /*02dc*/ 	.word	0xffffffff


	//   ....[38]....
        /*02e0*/ 	.word	0xffffffff


	//   ....[39]....
        /*02e4*/ 	.word	0xffffffff


	//   ....[40]....
        /*02e8*/ 	.word	0xffffffff


	//   ....[41]....
        /*02ec*/ 	.word	0xffffffff


	//   ....[42]....
        /*02f0*/ 	.word	0xffffffff


	//   ....[43]....
        /*02f4*/ 	.word	0xffffffff


	//   ....[44]....
        /*02f8*/ 	.word	0xffffffff


	//   ....[45]....
        /*02fc*/ 	.word	0xffffffff


	//   ....[46]....
        /*0300*/ 	.word	0xffffffff


	//   ....[47]....
        /*0304*/ 	.word	0xffffffff


	//   ....[48]....
        /*0308*/ 	.word	0xffffffff


	//   ....[49]....
        /*030c*/ 	.word	0xffffffff


	//   ....[50]....
        /*0310*/ 	.word	0xffffffff


	//   ....[51]....
        /*0314*/ 	.word	0xffffffff


	//   ....[52]....
        /*0318*/ 	.word	0xffffffff


	//   ....[53]....
        /*031c*/ 	.word	0xffffffff


	//   ....[54]....
        /*0320*/ 	.word	0xffffffff


	//   ....[55]....
        /*0324*/ 	.word	0xffffffff


	//   ....[56]....
        /*0328*/ 	.word	0x0500009a


	//   ....[57]....
        /*032c*/ 	.word	0x0500009a


	//   ....[58]....
        /*0330*/ 	.word	0x0500009a


	//   ....[59]....
        /*0334*/ 	.word	0x0500009a


	//   ....[60]....
        /*0338*/ 	.word	0x0500009a


	//   ....[61]....
        /*033c*/ 	.word	0x0500009a


	//   ....[62]....
        /*0340*/ 	.word	0x0500009a


	//   ....[63]....
        /*0344*/ 	.word	0x0500009a


	//   ....[64]....
        /*0348*/ 	.word	0x0500009a


	//   ....[65]....
        /*034c*/ 	.word	0x0500009a


	//   ....[66]....
        /*0350*/ 	.word	0x0500009a


	//   ....[67]....
        /*0354*/ 	.word	0x0500009a


	//   ....[68]....
        /*0358*/ 	.word	0x0500009a


	//   ....[69]....
        /*035c*/ 	.word	0x0500009a


	//   ....[70]....
        /*0360*/ 	.word	0x0500009a


	//   ....[71]....
        /*0364*/ 	.word	0x0500009a


	//   ....[72]....
        /*0368*/ 	.word	0x0500009a


	//   ....[73]....
        /*036c*/ 	.word	0x0500009a


	//   ....[74]....
        /*0370*/ 	.word	0x0500009a


	//   ....[75]....
        /*0374*/ 	.word	0x0500009a


	//   ....[76]....
        /*0378*/ 	.word	0x0500009a


	//   ....[77]....
        /*037c*/ 	.word	0x0500009a


	//   ....[78]....
        /*0380*/ 	.word	0x0500009a


	//   ....[79]....
        /*0384*/ 	.word	0x0500009a


	//   ....[80]....
        /*0388*/ 	.word	0x0500009a


	//   ....[81]....
        /*038c*/ 	.word	0x0500009a


	//   ....[82]....
        /*0390*/ 	.word	0x0500009a


	//   ....[83]....
        /*0394*/ 	.word	0x0500009a


	//   ....[84]....
        /*0398*/ 	.word	0x0500009a


	//   ....[85]....
        /*039c*/ 	.word	0x0500009a


	//   ....[86]....
        /*03a0*/ 	.word	0x0500009a


	//   ....[87]....
        /*03a4*/ 	.word	0x0500009a


	//----- nvinfo : EIATTR_COOP_GROUP_INSTR_OFFSETS
	.align		4
.L_1615:
        /*03a8*/ 	.byte	0x04, 0x28
        /*03aa*/ 	.short	(.L_1617 - .L_1616)


	//   ....[0]....
.L_1616:
        /*03ac*/ 	.word	0x00000b40


	//   ....[1]....
        /*03b0*/ 	.word	0x00000c50


	//   ....[2]....
        /*03b4*/ 	.word	0x00000e20


	//   ....[3]....
        /*03b8*/ 	.word	0x00000f90


	//   ....[4]....
        /*03bc*/ 	.word	0x000016b0


	//   ....[5]....
        /*03c0*/ 	.word	0x00001bc0


	//   ....[6]....
        /*03c4*/ 	.word	0x00002160


	//   ....[7]....
        /*03c8*/ 	.word	0x00002a00


	//   ....[8]....
        /*03cc*/ 	.word	0x00002cc0


	//   ....[9]....
        /*03d0*/ 	.word	0x00003620


	//   ....[10]....
        /*03d4*/ 	.word	0x00003630


	//   ....[11]....
        /*03d8*/ 	.word	0x00003670


	//   ....[12]....
        /*03dc*/ 	.word	0x00003680


	//   ....[13]....
        /*03e0*/ 	.word	0x000036c0


	//   ....[14]....
        /*03e4*/ 	.word	0x000036d0


	//   ....[15]....
        /*03e8*/ 	.word	0x00003710


	//   ....[16]....
        /*03ec*/ 	.word	0x00003720


	//   ....[17]....
        /*03f0*/ 	.word	0x00003760


	//   ....[18]....
        /*03f4*/ 	.word	0x00003770


	//   ....[19]....
        /*03f8*/ 	.word	0x00003820


	//   ....[20]....
        /*03fc*/ 	.word	0x00003830


	//   ....[21]....
        /*0400*/ 	.word	0x00003840


	//   ....[22]....
        /*0404*/ 	.word	0x00003850


	//   ....[23]....
        /*0408*/ 	.word	0x00003e30


	//   ....[24]....
        /*040c*/ 	.word	0x00003e60


	//   ....[25]....
        /*0410*/ 	.word	0x00003ee0


	//   ....[26]....
        /*0414*/ 	.word	0x00003f00


	//   ....[27]....
        /*0418*/ 	.word	0x00003f50


	//   ....[28]....
        /*041c*/ 	.word	0x00003f60


	//   ....[29]....
        /*0420*/ 	.word	0x00003fb0


	//   ....[30]....
        /*0424*/ 	.word	0x00003fc0


	//   ....[31]....
        /*0428*/ 	.word	0x00004010


	//   ....[32]....
        /*042c*/ 	.word	0x00004020


	//   ....[33]....
        /*0430*/ 	.word	0x00004070


	//   ....[34]....
        /*0434*/ 	.word	0x00004080


	//   ....[35]....
        /*0438*/ 	.word	0x00004090


	//   ....[36]....
        /*043c*/ 	.word	0x000040a0


	//   ....[37]....
        /*0440*/ 	.word	0x000040d0


	//   ....[38]....
        /*0444*/ 	.word	0x000040f0


	//   ....[39]....
        /*0448*/ 	.word	0x00005cd0


	//   ....[40]....
        /*044c*/ 	.word	0x00005ea0


	//   ....[41]....
        /*0450*/ 	.word	0x00005ff0


	//   ....[42]....
        /*0454*/ 	.word	0x00006020


	//   ....[43]....
        /*0458*/ 	.word	0x00006040


	//   ....[44]....
        /*045c*/ 	.word	0x00006310


	//   ....[45]....
        /*0460*/ 	.word	0x00006590


	//   ....[46]....
        /*0464*/ 	.word	0x00006860


	//   ....[47]....
        /*0468*/ 	.word	0x00006880


	//   ....[48]....
        /*046c*/ 	.word	0x000068b0


	//   ....[49]....
        /*0470*/ 	.word	0x000068f0


	//   ....[50]....
        /*0474*/ 	.word	0x00006910


	//   ....[51]....
        /*0478*/ 	.word	0x00006b20


	//   ....[52]....
        /*047c*/ 	.word	0x00006b40


	//   ....[53]....
        /*0480*/ 	.word	0x00006b70


	//   ....[54]....
        /*0484*/ 	.word	0x00006bb0


	//   ....[55]....
        /*0488*/ 	.word	0x00006bd0


	//   ....[56]....
        /*048c*/ 	.word	0x00006f30


	//   ....[57]....
        /*0490*/ 	.word	0x00006f80


	//   ....[58]....
        /*0494*/ 	.word	0x00007020


	//   ....[59]....
        /*0498*/ 	.word	0x00007070


	//   ....[60]....
        /*049c*/ 	.word	0x00007110


	//   ....[61]....
        /*04a0*/ 	.word	0x00007160


	//   ....[62]....
        /*04a4*/ 	.word	0x00007200


	//   ....[63]....
        /*04a8*/ 	.word	0x00007250


	//   ....[64]....
        /*04ac*/ 	.word	0x000072f0


	//   ....[65]....
        /*04b0*/ 	.word	0x00007340


	//   ....[66]....
        /*04b4*/ 	.word	0x000073e0


	//   ....[67]....
        /*04b8*/ 	.word	0x00007480


	//   ....[68]....
        /*04bc*/ 	.word	0x00007520


	//   ....[69]....
        /*04c0*/ 	.word	0x000075c0


	//   ....[70]....
        /*04c4*/ 	.word	0x00007610


	//   ....[71]....
        /*04c8*/ 	.word	0x00007670


	//   ....[72]....
        /*04cc*/ 	.word	0x00007700


	//   ....[73]....
        /*04d0*/ 	.word	0x00007750


	//   ....[74]....
        /*04d4*/ 	.word	0x00007850


	//   ....[75]....
        /*04d8*/ 	.word	0x000078a0


	//   ....[76]....
        /*04dc*/ 	.word	0x00007940


	//   ....[77]....
        /*04e0*/ 	.word	0x00007990


	//   ....[78]....
        /*04e4*/ 	.word	0x00007a30


	//   ....[79]....
        /*04e8*/ 	.word	0x00007a80


	//   ....[80]....
        /*04ec*/ 	.word	0x00007b20


	//   ....[81]....
        /*04f0*/ 	.word	0x00007b70


	//   ....[82]....
        /*04f4*/ 	.word	0x00007c20


	//   ....[83]....
        /*04f8*/ 	.word	0x00007c70


	//   ....[84]....
        /*04fc*/ 	.word	0x00007d30


	//   ....[85]....
        /*0500*/ 	.word	0x00007d80


	//   ....[86]....
        /*0504*/ 	.word	0x00007de0


	//   ....[87]....
        /*0508*/ 	.word	0x00007e30


	//----- nvinfo : EIATTR_VRC_CTA_INIT_COUNT
	.align		4
.L_1617:
        /*050c*/ 	.byte	0x02, 0x4a
	.zero		1
	.zero		1


	//----- nvinfo : EIATTR_EXIT_INSTR_OFFSETS
	.align		4
        /*0510*/ 	.byte	0x04, 0x1c
        /*0512*/ 	.short	(.L_1619 - .L_1618)


	//   ....[0]....
.L_1618:
        /*0514*/ 	.word	0x00006d10


	//   ....[1]....
        /*0518*/ 	.word	0x00006ed0


	//----- nvinfo : EIATTR_MAX_THREADS
	.align		4
.L_1619:
        /*051c*/ 	.byte	0x04, 0x05
        /*051e*/ 	.short	(.L_1621 - .L_1620)
.L_1620:
        /*0520*/ 	.word	0x00000080
        /*0524*/ 	.word	0x00000001
        /*0528*/ 	.word	0x00000001


	//----- nvinfo : EIATTR_CRS_STACK_SIZE
	.align		4
.L_1621:
        /*052c*/ 	.byte	0x04, 0x1e
        /*052e*/ 	.short	(.L_1623 - .L_1622)
.L_1622:
        /*0530*/ 	.word	0x00000000


	//----- nvinfo : EIATTR_CBANK_PARAM_SIZE
	.align		4
.L_1623:
        /*0534*/ 	.byte	0x03, 0x19
        /*0536*/ 	.short	0x01f0


	//----- nvinfo : EIATTR_PARAM_CBANK
	.align		4
        /*0538*/ 	.byte	0x04, 0x0a
        /*053a*/ 	.short	(.L_1625 - .L_1624)
	.align		4
.L_1624:
        /*053c*/ 	.word	index@(.nv.constant0._Z25selective_scan_bwd_kernelI32Selective_Scan_bwd_kernel_traitsILi128ELi16ELb1ELb1ELb1ELb0ELb1EffEEv12SSMParamsBwd)
        /*0540*/ 	.short	0x0380
        /*0542*/ 	.short	0x01f0


	//----- nvinfo : EIATTR_SW_WAR
	.align		4
.L_1625:
        /*0544*/ 	.byte	0x04, 0x36
        /*0546*/ 	.short	(.L_1627 - .L_1626)
.L_1626:
        /*0548*/ 	.word	0x00000008
.L_1627:


//--------------------- .nv.info._Z25selective_scan_bwd_kernelI32Selective_Scan_bwd_kernel_traitsILi128ELi16ELb1ELb1ELb1ELb1ELb0EffEEv12SSMParamsBwd --------------------------
	.section	.nv.info._Z25selective_scan_bwd_kernelI32Selective_Scan_bwd_kernel_traitsILi128ELi16ELb1ELb1ELb1ELb1ELb0EffEEv12SSMParamsBwd,"",@"SHT_CUDA_INFO"
	.sectionflags	@""
	.align	4


	//----- nvinfo : EIATTR_CUDA_API_VERSION
	.align		4
        /*0000*/ 	.byte	0x04, 0x37
        /*0002*/ 	.short	(.L_1629 - .L_1628)
.L_1628:
        /*0004*/ 	.word	0x00000082


	//----- nvinfo : EIATTR_KPARAM_INFO
	.align		4
.L_1629:
        /*0008*/ 	.byte	0x04, 0x17
        /*000a*/ 	.short	(.L_1631 - .L_1630)
.L_1630:
        /*000c*/ 	.word	0x00000000
        /*0010*/ 	.short	0x0000
        /*0012*/ 	.short	0x0000
        /*0014*/ 	.byte	0x00, 0xf0, 0xc1, 0x07


	//----- nvinfo : EIATTR_SPARSE_MMA_MASK
	.align		4
.L_1631:
        /*0018*/ 	.byte	0x03, 0x50
        /*001a*/ 	.short	0x0000


	//----- nvinfo : EIATTR_MAXREG_COUNT
	.align		4
        /*001c*/ 	.byte	0x03, 0x1b
        /*001e*/ 	.short	0x00a8


	//----- nvinfo : EIATTR_NUM_BARRIERS
	.align		4
        /*0020*/ 	.byte	0x02, 0x4c
        /*0022*/ 	.byte	0x01
	.zero		1


	//----- nvinfo : EIATTR_ANNOTATIONS
	.align		4
        /*0024*/ 	.byte	0x04, 0x55
        /*0026*/ 	.short	(.L_1633 - .L_1632)


	//   ....[0]....
.L_1632:
        /* <DEDUP_REMOVED lines=36> */


	//----- nvinfo : EIATTR_MERCURY_ISA_VERSION
	.align		4
.L_1633:
        /*0250*/ 	.byte	0x03, 0x5f
        /*0252*/ 	.short	0x0101


	//----- nvinfo : EIATTR_COOP_GROUP_MASK_REGIDS
	.align		4
        /*0254*/ 	.byte	0x04, 0x29
        /*0256*/ 	.short	(.L_1635 - .L_1634)


	//   ....[0]....
.L_1634:
        /*0258*/ 	.word	0xffffffff


	//   ....[1]....
        /*025c*/ 	.word	0xffffffff


	//   ....[2]....
        /*0260*/ 	.word	0xffffffff


	//   ....[3]....
        /*0264*/ 	.word	0xffffffff


	//   ....[4]....
        /*0268*/ 	.word	0xffffffff


	//   ....[5]....
        /*026c*/ 	.word	0xffffffff


	//   ....[6]....
        /*0270*/ 	.word	0xffffffff


	//   ....[7]....
        /*0274*/ 	.word	0xffffffff


	//   ....[8]....
        /*0278*/ 	.word	0xffffffff


	//   ....[9]....
        /*027c*/ 	.word	0xffffffff


	//   ....[10]....
        /*0280*/ 	.word	0xffffffff


	//   ....[11]....
        /*0284*/ 	.word	0xffffffff


	//   ....[12]....
        /*0288*/ 	.word	0xffffffff


	//   ....[13]....
        /*028c*/ 	.word	0xffffffff


	//   ....[14]....
        /*0290*/ 	.word	0xffffffff


	//   ....[15]....
        /*0294*/ 	.word	0xffffffff


	//   ....[16]....
        /*0298*/ 	.word	0xffffffff


	//   ....[17]....
        /*029c*/ 	.word	0xffffffff


	//   ....[18]....
        /*02a0*/ 	.word	0xffffffff


	//   ....[19]....
        /*02a4*/ 	.word	0xffffffff


	//   ....[20]....
        /*02a8*/ 	.word	0xffffffff


	//   ....[21]....
        /*02ac*/ 	.word	0xffffffff


	//   ....[22]....
        /*02b0*/ 	.word	0xffffffff


	//   ....[23]....
        /*02b4*/ 	.word	0xffffffff


	//   ....[24]....
        /*02b8*/ 	.word	0xffffffff


	//   ....[25]....
        /*02bc*/ 	.word	0xffffffff


	//   ....[26]....
        /*02c0*/ 	.word	0xffffffff


	//   ....[27]....
        /*02c4*/ 	.word	0xffffffff


	//   ....[28]....
        /*02c8*/ 	.word	0xffffffff


	//   ....[29]....
        /*02cc*/ 	.word	0xffffffff


	//   ....[30]....
        /*02d0*/ 	.word	0xffffffff


	//   ....[31]....
        /*02d4*/ 	.word	0xffffffff


	//   ....[32]....
        /*02d8*/ 	.word	0xffffffff


	//   ....[33]....
        /*02dc*/ 	.word	0xffffffff


	//   ....[34]....
        /*02e0*/ 	.word	0xffffffff


	//   ....[35]....
        /*02e4*/ 	.word	0xffffffff


	//   ....[36]....
        /*02e8*/ 	.word	0xffffffff


	//   ....[37]....
        /*02ec*/ 	.word	0xffffffff


	//   ....[38]....
        /*02f0*/ 	.word	0xffffffff


	//   ....[39]....
        /*02f4*/ 	.word	0xffffffff


	//   ....[40]....
        /*02f8*/ 	.word	0xffffffff


	//   ....[41]....
        /*02fc*/ 	.word	0xffffffff


	//   ....[42]....
        /*0300*/ 	.word	0xffffffff


	//   ....[43]....
        /*0304*/ 	.word	0xffffffff


	//   ....[44]....
        /*0308*/ 	.word	0xffffffff


	//   ....[45]....
        /*030c*/ 	.word	0xffffffff


	//   ....[46]....
        /*0310*/ 	.word	0xffffffff


	//   ....[47]....
        /*0314*/ 	.word	0xffffffff


	//   ....[48]....
        /*0318*/ 	.word	0xffffffff


	//   ....[49]....
        /*031c*/ 	.word	0xffffffff


	//   ....[50]....
        /*0320*/ 	.word	0xffffffff


	//   ....[51]....
        /*0324*/ 	.word	0xffffffff


	//   ....[52]....
        /*0328*/ 	.word	0xffffffff


	//   ....[53]....
        /*032c*/ 	.word	0x0500009a


	//   ....[54]....
        /*0330*/ 	.word	0x0500009a


	//   ....[55]....
        /*0334*/ 	.word	0x0500009a


	//   ....[56]....
        /*0338*/ 	.word	0x0500009a


	//   ....[57]....
        /*033c*/ 	.word	0x0500009a


	//   ....[58]....
        /*0340*/ 	.word	0x0500009a


	//   ....[59]....
        /*0344*/ 	.word	0x0500009a


	//   ....[60]....
        /*0348*/ 	.word	0x0500009a


	//   ....[61]....
        /*034c*/ 	.word	0x0500009a


	//   ....[62]....
        /*0350*/ 	.word	0x0500009a


	//   ....[63]....
        /*0354*/ 	.word	0x0500009a


	//   ....[64]....
        /*0358*/ 	.word	0x0500009a


	//   ....[65]....
        /*035c*/ 	.word	0x0500009a


	//   ....[66]....
        /*0360*/ 	.word	0x0500009a


	//   ....[67]....
        /*0364*/ 	.word	0x0500009a


	//   ....[68]....
        /*0368*/ 	.word	0x0500009a


	//   ....[69]....
        /*036c*/ 	.word	0x0500009a


	//   ....[70]....
        /*0370*/ 	.word	0x0500009a


	//   ....[71]....
        /*0374*/ 	.word	0x0500009a


	//   ....[72]....
        /*0378*/ 	.word	0x0500009a


	//   ....[73]....
        /*037c*/ 	.word	0x0500009a


	//   ....[74]....
        /*0380*/ 	.word	0x0500009a


	//   ....[75]....
        /*0384*/ 	.word	0x0500009a


	//   ....[76]....
        /*0388*/ 	.word	0x0500009a


	//   ....[77]....
        /*038c*/ 	.word	0x0500009a


	//   ....[78]....
        /*0390*/ 	.word	0x0500009a


	//   ....[79]....
        /*0394*/ 	.word	0x0500009a


	//   ....[80]....
        /*0398*/ 	.word	0x0500009a


	//   ....[81]....
        /*039c*/ 	.word	0x0500009a


	//   ....[82]....
        /*03a0*/ 	.word	0x0500009a


	//   ....[83]....
        /*03a4*/ 	.word	0x0500009a


	//   ....[84]....
        /*03a8*/ 	.word	0x0500009a


	//----- nvinfo : EIATTR_COOP_GROUP_INSTR_OFFSETS
	.align		4
.L_1635:
        /*03ac*/ 	.byte	0x04, 0x28
        /*03ae*/ 	.short	(.L_1637 - .L_1636)


	//   ....[0]....
.L_1636:
        /*03b0*/ 	.word	0x00000ae0


	//   ....[1]....
        /*03b4*/ 	.word	0x00000bf0


	//   ....[2]....
        /*03b8*/ 	.word	0x00000db0


	//   ....[3]....
        /*03bc*/ 	.word	0x00003760


	//   ....[4]....
        /*03c0*/ 	.word	0x00003ab0


	//   ....[5]....
        /*03c4*/ 	.word	0x00004490


	//   ....[6]....
        /*03c8*/ 	.word	0x000044a0


	//   ....[7]....
        /*03cc*/ 	.word	0x000044e0


	//   ....[8]....
        /*03d0*/ 	.word	0x000044f0


	//   ....[9]....
        /*03d4*/ 	.word	0x00004530


	//   ....[10]....
        /*03d8*/ 	.word	0x00004540


	//   ....[11]....
        /*03dc*/ 	.word	0x00004580


	//   ....[12]....
        /*03e0*/ 	.word	0x00004590


	//   ....[13]....
        /*03e4*/ 	.word	0x000045d0


	//   ....[14]....
        /*03e8*/ 	.word	0x000045e0


	//   ....[15]....
        /*03ec*/ 	.word	0x00004690


	//   ....[16]....
        /*03f0*/ 	.word	0x000046a0


	//   ....[17]....
        /*03f4*/ 	.word	0x000046b0


	//   ....[18]....
        /*03f8*/ 	.word	0x000046c0


	//   ....[19]....
        /*03fc*/ 	.word	0x00004d50


	//   ....[20]....
        /*0400*/ 	.word	0x00004d80


	//   ....[21]....
        /*0404*/ 	.word	0x00004e00


	//   ....[22]....
        /*0408*/ 	.word	0x00004e20


	//   ....[23]....
        /*040c*/ 	.word	0x00004e70


	//   ....[24]....
        /*0410*/ 	.word	0x00004e80


	//   ....[25]....
        /*0414*/ 	.word	0x00004ed0


	//   ....[26]....
        /*0418*/ 	.word	0x00004ee0


	//   ....[27]....
        /*041c*/ 	.word	0x00004f30


	//   ....[28]....
        /*0420*/ 	.word	0x00004f40


	//   ....[29]....
        /*0424*/ 	.word	0x00004f90


	//   ....[30]....
        /*0428*/ 	.word	0x00004fa0


	//   ....[31]....
        /*042c*/ 	.word	0x00004fb0


	//   ....[32]....
        /*0430*/ 	.word	0x00004fc0


	//   ....[33]....
        /*0434*/ 	.word	0x00004ff0


	//   ....[34]....
        /*0438*/ 	.word	0x00005010


	//   ....[35]....
        /*043c*/ 	.word	0x00006c70


	//   ....[36]....
        /*0440*/ 	.word	0x00006e40


	//   ....[37]....
        /*0444*/ 	.word	0x00006ec0


	//   ....[38]....
        /*0448*/ 	.word	0x00006ee0


	//   ....[39]....
        /*044c*/ 	.word	0x00006f00


	//   ....[40]....
        /*0450*/ 	.word	0x000073a0


	//   ....[41]....
        /*0454*/ 	.word	0x000078d0


	//   ....[42]....
        /*0458*/ 	.word	0x00007d80


	//   ....[43]....
        /*045c*/ 	.word	0x00007fc0


	//   ....[44]....
        /*0460*/ 	.word	0x00007ff0


	//   ....[45]....
        /*0464*/ 	.word	0x00008020


	//   ....[46]....
        /*0468*/ 	.word	0x00008080


	//   ....[47]....
        /*046c*/ 	.word	0x000080c0


	//   ....[48]....
        /*0470*/ 	.word	0x000082d0


	//   ....[49]....
        /*0474*/ 	.word	0x000082f0


	//   ....[50]....
        /*0478*/ 	.word	0x00008320


	//   ....[51]....
        /*047c*/ 	.word	0x00008360


	//   ....[52]....
        /*0480*/ 	.word	0x00008380


	//   ....[53]....
        /*0484*/ 	.word	0x000086e0


	//   ....[54]....
        /*0488*/ 	.word	0x00008730


	//   ....[55]....
        /*048c*/ 	.word	0x000087d0


	//   ....[56]....
        /*0490*/ 	.word	0x00008820


	//   ....[57]....
        /*0494*/ 	.word	0x000088c0


	//   ....[58]....
        /*0498*/ 	.word	0x00008910


	//   ....[59]....
        /*049c*/ 	.word	0x000089b0


	//   ....[60]....
        /*04a0*/ 	.word	0x00008a00


	//   ....[61]....
        /*04a4*/ 	.word	0x00008aa0


	//   ....[62]....
        /*04a8*/ 	.word	0x00008af0


	//   ....[63]....
        /*04ac*/ 	.word	0x00008b90


	//   ....[64]....
        /*04b0*/ 	.word	0x00008c30


	//   ....[65]....
        /*04b4*/ 	.word	0x00008cd0


	//   ....[66]....
        /*04b8*/ 	.word	0x00008d70


	//   ....[67]....
        /*04bc*/ 	.word	0x00008dc0


	//   ....[68]....
        /*04c0*/ 	.word	0x00008e20


	//   ....[69]....
        /*04c4*/ 	.word	0x00008eb0


	//   ....[70]....
        /*04c8*/ 	.word	0x00008f00


	//   ....[71]....
        /*04cc*/ 	.word	0x00009000


	//   ....[72]....
        /*04d0*/ 	.word	0x00009050


	//   ....[73]....
        /*04d4*/ 	.word	0x000090f0


	//   ....[74]....
        /*04d8*/ 	.word	0x00009140


	//   ....[75]....
        /*04dc*/ 	.word	0x000091e0


	//   ....[76]....
        /*04e0*/ 	.word	0x00009230


	//   ....[77]....
        /*04e4*/ 	.word	0x000092d0


	//   ....[78]....
        /*04e8*/ 	.word	0x00009320


	//   ....[79]....
        /*04ec*/ 	.word	0x000093d0


	//   ....[80]....
        /*04f0*/ 	.word	0x00009420


	//   ....[81]....
        /*04f4*/ 	.word	0x000094e0


	//   ....[82]....
        /*04f8*/ 	.word	0x00009530


	//   ....[83]....
        /*04fc*/ 	.word	0x00009590


	//   ....[84]....
        /*0500*/ 	.word	0x000095e0


	//----- nvinfo : EIATTR_VRC_CTA_INIT_COUNT
	.align		4
.L_1637:
        /*0504*/ 	.byte	0x02, 0x4a
	.zero		1
	.zero		1


	//----- nvinfo : EIATTR_EXIT_INSTR_OFFSETS
	.align		4
        /*0508*/ 	.byte	0x04, 0x1c
        /*050a*/ 	.short	(.L_1639 - .L_1638)


	//   ....[0]....
.L_1638:
        /*050c*/ 	.word	0x000084c0


	//   ....[1]....
        /*0510*/ 	.word	0x00008680


	//----- nvinfo : EIATTR_MAX_THREADS
	.align		4
.L_1639:
        /*0514*/ 	.byte	0x04, 0x05
        /*0516*/ 	.short	(.L_1641 - .L_1640)
.L_1640:
        /*0518*/ 	.word	0x00000080
        /*051c*/ 	.word	0x00000001
        /*0520*/ 	.word	0x00000001


	//----- nvinfo : EIATTR_CRS_STACK_SIZE
	.align		4
.L_1641:
        /*0524*/ 	.byte	0x04, 0x1e
        /*0526*/ 	.short	(.L_1643 - .L_1642)
.L_1642:
        /*0528*/ 	.word	0x00000000


	//----- nvinfo : EIATTR_CBANK_PARAM_SIZE
	.align		4
.L_1643:
        /*052c*/ 	.byte	0x03, 0x19
        /*052e*/ 	.short	0x01f0


	//----- nvinfo : EIATTR_PARAM_CBANK
	.align		4
        /*0530*/ 	.byte	0x04, 0x0a
        /*0532*/ 	.short	(.L_1645 - .L_1644)
	.align		4
.L_1644:
        /*0534*/ 	.word	index@(.nv.constant0._Z25selective_scan_bwd_kernelI32Selective_Scan_bwd_kernel_traitsILi128ELi16ELb1ELb1ELb1ELb1ELb0EffEEv12SSMParamsBwd)
        /*0538*/ 	.short	0x0380
        /*053a*/ 	.short	0x01f0


	//----- nvinfo : EIATTR_SW_WAR
	.align		4
.L_1645:
        /*053c*/ 	.byte	0x04, 0x36
        /*053e*/ 	.short	(.L_1647 - .L_1646)
.L_1646:
        /*0540*/ 	.word	0x00000008
.L_1647:


//--------------------- .nv.info._Z25selective_scan_bwd_kernelI32Selective_Scan_bwd_kernel_traitsILi128ELi16ELb1ELb1ELb1ELb1ELb1EffEEv12SSMParamsBwd --------------------------
	.section	.nv.info._Z25selective_scan_bwd_kernelI32Selective_Scan_bwd_kernel_traitsILi128ELi16ELb1ELb1ELb1ELb1ELb1EffEEv12SSMParamsBwd,"",@"SHT_CUDA_INFO"
	.sectionflags	@""
	.align	4


	//----- nvinfo : EIATTR_CUDA_API_VERSION
	.align		4
        /*0000*/ 	.byte	0x04, 0x37
        /*0002*/ 	.short	(.L_1649 - .L_1648)
.L_1648:
        /*0004*/ 	.word	0x00000082


	//----- nvinfo : EIATTR_KPARAM_INFO
	.align		4
.L_1649:
        /*0008*/ 	.byte	0x04, 0x17
        /*000a*/ 	.short	(.L_1651 - .L_1650)
.L_1650:
        /*000c*/ 	.word	0x00000000
        /*0010*/ 	.short	0x0000
        /*0012*/ 	.short	0x0000
        /*0014*/ 	.byte	0x00, 0xf0, 0xc1, 0x07


	//----- nvinfo : EIATTR_SPARSE_MMA_MASK
	.align		4
.L_1651:
        /*0018*/ 	.byte	0x03, 0x50
        /*001a*/ 	.short	0x0000


	//----- nvinfo : EIATTR_MAXREG_COUNT
	.align		4
        /*001c*/ 	.byte	0x03, 0x1b
        /*001e*/ 	.short	0x00a8


	//----- nvinfo : EIATTR_NUM_BARRIERS
	.align		4
        /*0020*/ 	.byte	0x02, 0x4c
        /*0022*/ 	.byte	0x01
	.zero		1


	//----- nvinfo : EIATTR_ANNOTATIONS
	.align		4
        /*0024*/ 	.byte	0x04, 0x55
        /*0026*/ 	.short	(.L_1653 - .L_1652)


	//   ....[0]....
.L_1652:
        /* <DEDUP_REMOVED lines=35> */


	//----- nvinfo : EIATTR_MERCURY_ISA_VERSION
	.align		4
.L_1653:
        /*0248*/ 	.byte	0x03, 0x5f
        /*024a*/ 	.short	0x0101


	//----- nvinfo : EIATTR_COOP_GROUP_MASK_REGIDS
	.align		4
        /*024c*/ 	.byte	0x04, 0x29
        /*024e*/ 	.short	(.L_1655 - .L_1654)


	//   ....[0]....
.L_1654:
        /*0250*/ 	.word	0xffffffff


	//   ....[1]....
        /*0254*/ 	.word	0xffffffff


	//   ....[2]....
        /*0258*/ 	.word	0xffffffff


	//   ....[3]....
        /*025c*/ 	.word	0xffffffff


	//   ....[4]....
        /*0260*/ 	.word	0xffffffff


	//   ....[5]....
        /*0264*/ 	.word	0xffffffff


	//   ....[6]....
        /*0268*/ 	.word	0xffffffff


	//   ....[7]....
        /*026c*/ 	.word	0xffffffff


	//   ....[8]....
        /*0270*/ 	.word	0xffffffff


	//   ....[9]....
        /*0274*/ 	.word	0xffffffff


	//   ....[10]....
        /*0278*/ 	.word	0xffffffff


	//   ....[11]....
        /*027c*/ 	.word	0xffffffff


	//   ....[12]....
        /*0280*/ 	.word	0xffffffff


	//   ....[13]....
        /*0284*/ 	.word	0xffffffff


	//   ....[14]....
        /*0288*/ 	.word	0xffffffff


	//   ....[15]....
        /*028c*/ 	.word	0xffffffff


	//   ....[16]....
        /*0290*/ 	.word	0xffffffff


	//   ....[17]....
        /*0294*/ 	.word	0xffffffff


	//   ....[18]....
        /*0298*/ 	.word	0xffffffff


	//   ....[19]....
        /*029c*/ 	.word	0xffffffff


	//   ....[20]....
        /*02a0*/ 	.word	0xffffffff


	//   ....[21]....
        /*02a4*/ 	.word	0xffffffff


	//   ....[22]....
        /*02a8*/ 	.word	0xffffffff


	//   ....[23]....
        /*02ac*/ 	.word	0xffffffff


	//   ....[24]....
        /*02b0*/ 	.word	0xffffffff


	//   ....[25]....
        /*02b4*/ 	.word	0xffffffff


	//   ....[26]....
        /*02b8*/ 	.word	0xffffffff


	//   ....[27]....
        /*02bc*/ 	.word	0xffffffff


	//   ....[28]....
        /*02c0*/ 	.word	0xffffffff


	//   ....[29]....
        /*02c4*/ 	.word	0xffffffff


	//   ....[30]....
        /*02c8*/ 	.word	0xffffffff


	//   ....[31]....
        /*02cc*/ 	.word	0xffffffff


	//   ....[32]....
        /*02d0*/ 	.word	0xffffffff


	//   ....[33]....
        /*02d4*/ 	.word	0xffffffff


	//   ....[34]....
        /*02d8*/ 	.word	0xffffffff


	//   ....[35]....
        /*02dc*/ 	.word	0xffffffff


	//   ....[36]....
        /*02e0*/ 	.word	0xffffffff


	//   ....[37]....
        /*02e4*/ 	.word	0xffffffff


	//   ....[38]....
        /*02e8*/ 	.word	0xffffffff


	//   ....[39]....
        /*02ec*/ 	.word	0xffffffff


	//   ....[40]....
        /*02f0*/ 	.word	0xffffffff


	//   ....[41]....
        /*02f4*/ 	.word	0xffffffff


	//   ....[42]....
        /*02f8*/ 	.word	0xffffffff


	//   ....[43]....
        /*02fc*/ 	.word	0xffffffff


	//   ....[44]....
        /*0300*/ 	.word	0xffffffff


	//   ....[45]....
        /*0304*/ 	.word	0xffffffff


	//   ....[46]....
        /*0308*/ 	.word	0xffffffff


	//   ....[47]....
        /*030c*/ 	.word	0xffffffff


	//   ....[48]....
        /*0310*/ 	.word	0xffffffff


	//   ....[49]....
        /*0314*/ 	.word	0xffffffff


	//   ....[50]....
        /*0318*/ 	.word	0xffffffff


	//   ....[51]....
        /*031c*/ 	.word	0xffffffff


	//   ....[52]....
        /*0320*/ 	.word	0xffffffff


	//   ....[53]....
        /*0324*/ 	.word	0xffffffff


	//   ....[54]....
        /*0328*/ 	.word	0xffffffff


	//   ....[55]....
        /*032c*/ 	.word	0xffffffff


	//   ....[56]....
        /*0330*/ 	.word	0xffffffff


	//   ....[57]....
        /*0334*/ 	.word	0x0500009b


	//   ....[58]....
        /*0338*/ 	.word	0x0500009b


	//   ....[59]....
        /*033c*/ 	.word	0x0500009b


	//   ....[60]....
        /*0340*/ 	.word	0x0500009b


	//   ....[61]....
        /*0344*/ 	.word	0x0500009b


	//   ....[62]....
        /*0348*/ 	.word	0x0500009b


	//   ....[63]....
        /*034c*/ 	.word	0x0500009b


	//   ....[64]....
        /*0350*/ 	.word	0x0500009b


	//   ....[65]....
        /*0354*/ 	.word	0x0500009b


	//   ....[66]....
        /*0358*/ 	.word	0x0500009b


	//   ....[67]....
        /*035c*/ 	.word	0x0500009b


	//   ....[68]....
        /*0360*/ 	.word	0x0500009b


	//   ....[69]....
        /*0364*/ 	.word	0x0500009b


	//   ....[70]....
        /*0368*/ 	.word	0x0500009b


	//   ....[71]....
        /*036c*/ 	.word	0x0500009b


	//   ....[72]....
        /*0370*/ 	.word	0x0500009b


	//   ....[73]....
        /*0374*/ 	.word	0x0500009b


	//   ....[74]....
        /*0378*/ 	.word	0x0500009b


	//   ....[75]....
        /*037c*/ 	.word	0x0500009b


	//   ....[76]....
        /*0380*/ 	.word	0x0500009b


	//   ....[77]....
        /*0384*/ 	.word	0x0500009b


	//   ....[78]....
        /*0388*/ 	.word	0x0500009b


	//   ....[79]....
        /*038c*/ 	.word	0x0500009b


	//   ....[80]....
        /*0390*/ 	.word	0x0500009b


	//   ....[81]....
        /*0394*/ 	.word	0x0500009b


	//   ....[82]....
        /*0398*/ 	.word	0x0500009b


	//   ....[83]....
        /*039c*/ 	.word	0x0500009b


	//   ....[84]....
        /*03a0*/ 	.word	0x0500009b


	//   ....[85]....
        /*03a4*/ 	.word	0x0500009b


	//   ....[86]....
        /*03a8*/ 	.word	0x0500009b


	//   ....[87]....
        /*03ac*/ 	.word	0x0500009b


	//   ....[88]....
        /*03b0*/ 	.word	0x0500009b


	//----- nvinfo : EIATTR_COOP_GROUP_INSTR_OFFSETS
	.align		4
.L_1655:
        /*03b4*/ 	.byte	0x04, 0x28
        /*03b6*/ 	.short	(.L_1657 - .L_1656)


	//   ....[0]....
.L_1656:
        /*03b8*/ 	.word	0x00000ae0


	//   ....[1]....
        /*03bc*/ 	.word	0x00000be0


	//   ....[2]....
        /*03c0*/ 	.word	0x00000dc0


	//   ....[3]....
        /*03c4*/ 	.word	0x00003280


	//   ....[4]....
        /*03c8*/ 	.word	0x000037b0


	//   ....[5]....
        /*03cc*/ 	.word	0x00003de0


	//   ....[6]....
        /*03d0*/ 	.word	0x00004350


	//   ....[7]....
        /*03d4*/ 	.word	0x00004b80


	//   ....[8]....
        /*03d8*/ 	.word	0x00004ed0


	//   ....[9]....
        /*03dc*/ 	.word	0x000057b0


	//   ....[10]....
        /*03e0*/ 	.word	0x000057c0


	//   ....[11]....
        /*03e4*/ 	.word	0x00005800


	//   ....[12]....
        /*03e8*/ 	.word	0x00005810


	//   ....[13]....
        /*03ec*/ 	.word	0x00005850


	//   ....[14]....
        /*03f0*/ 	.word	0x00005860


	//   ....[15]....
        /*03f4*/ 	.word	0x000058a0


	//   ....[16]....
        /*03f8*/ 	.word	0x000058b0


	//   ....[17]....
        /*03fc*/ 	.word	0x000058f0


	//   ....[18]....
        /*0400*/ 	.word	0x00005900


	//   ....[19]....
        /*0404*/ 	.word	0x000059c0


	//   ....[20]....
        /*0408*/ 	.word	0x000059d0


	//   ....[21]....
        /*040c*/ 	.word	0x000059e0


	//   ....[22]....
        /*0410*/ 	.word	0x000059f0


	//   ....[23]....
        /*0414*/ 	.word	0x00005fe0


	//   ....[24]....
        /*0418*/ 	.word	0x00006010


	//   ....[25]....
        /*041c*/ 	.word	0x00006090


	//   ....[26]....
        /*0420*/ 	.word	0x000060b0


	//   ....[27]....
        /*0424*/ 	.word	0x00006100


	//   ....[28]....
        /*0428*/ 	.word	0x00006110


	//   ....[29]....
        /*042c*/ 	.word	0x00006160


	//   ....[30]....
        /*0430*/ 	.word	0x00006170


	//   ....[31]....
        /*0434*/ 	.word	0x000061c0


	//   ....[32]....
        /*0438*/ 	.word	0x000061d0


	//   ....[33]....
        /*043c*/ 	.word	0x00006220


	//   ....[34]....
        /*0440*/ 	.word	0x00006230


	//   ....[35]....
        /*0444*/ 	.word	0x00006240


	//   ....[36]....
        /*0448*/ 	.word	0x00006250


	//   ....[37]....
        /*044c*/ 	.word	0x00006280


	//   ....[38]....
        /*0450*/ 	.word	0x000062a0


	//   ....[39]....
        /*0454*/ 	.word	0x00007e80


	//   ....[40]....
        /*0458*/ 	.word	0x00008050


	//   ....[41]....
        /*045c*/ 	.word	0x000080a0


	//   ....[42]....
        /*0460*/ 	.word	0x000080f0


	//   ....[43]....
        /*0464*/ 	.word	0x000081f0


	//   ....[44]....
        /*0468*/ 	.word	0x000085d0


	//   ....[45]....
        /*046c*/ 	.word	0x00008af0


	//   ....[46]....
        /*0470*/ 	.word	0x00008fa0


	//   ....[47]....
        /*0474*/ 	.word	0x00009210


	//   ....[48]....
        /*0478*/ 	.word	0x00009230


	//   ....[49]....
        /*047c*/ 	.word	0x00009260


	//   ....[50]....
        /*0480*/ 	.word	0x000092a0


	//   ....[51]....
        /*0484*/ 	.word	0x000092c0


	//   ....[52]....
        /*0488*/ 	.word	0x000094d0


	//   ....[53]....
        /*048c*/ 	.word	0x000094f0


	//   ....[54]....
        /*0490*/ 	.word	0x00009520


	//   ....[55]....
        /*0494*/ 	.word	0x00009560


	//   ....[56]....
        /*0498*/ 	.word	0x00009580


	//   ....[57]....
        /*049c*/ 	.word	0x000098e0


	//   ....[58]....
        /*04a0*/ 	.word	0x00009930


	//   ....[59]....
        /*04a4*/ 	.word	0x000099d0


	//   ....[60]....
        /*04a8*/ 	.word	0x00009a20


	//   ....[61]....
        /*04ac*/ 	.word	0x00009ac0


	//   ....[62]....
        /*04b0*/ 	.word	0x00009b10


	//   ....[63]....
        /*04b4*/ 	.word	0x00009bb0


	//   ....[64]....
        /*04b8*/ 	.word	0x00009c00


	//   ....[65]....
        /*04bc*/ 	.word	0x00009ca0


	//   ....[66]....
        /*04c0*/ 	.word	0x00009cf0


	//   ....[67]....
        /*04c4*/ 	.word	0x00009d90


	//   ....[68]....
        /*04c8*/ 	.word	0x00009e30


	//   ....[69]....
        /*04cc*/ 	.word	0x00009ed0


	//   ....[70]....
        /*04d0*/ 	.word	0x00009f70


	//   ....[71]....
        /*04d4*/ 	.word	0x00009fc0


	//   ....[72]....
        /*04d8*/ 	.word	0x0000a020


	//   ....[73]....
        /*04dc*/ 	.word	0x0000a0b0


	//   ....[74]....
        /*04e0*/ 	.word	0x0000a100


	//   ....[75]....
        /*04e4*/ 	.word	0x0000a200


	//   ....[76]....
        /*04e8*/ 	.word	0x0000a250


	//   ....[77]....
        /*04ec*/ 	.word	0x0000a2f0


	//   ....[78]....
        /*04f0*/ 	.word	0x0000a340


	//   ....[79]....
        /*04f4*/ 	.word	0x0000a3e0


	//   ....[80]....
        /*04f8*/ 	.word	0x0000a430


	//   ....[81]....
        /*04fc*/ 	.word	0x0000a4d0


	//   ....[82]....
        /*0500*/ 	.word	0x0000a520


	//   ....[83]....
        /*0504*/ 	.word	0x0000a5d0


	//   ....[84]....
        /*0508*/ 	.word	0x0000a620


	//   ....[85]....
        /*050c*/ 	.word	0x0000a6e0


	//   ....[86]....
        /*0510*/ 	.word	0x0000a730


	//   ....[87]....
        /*0514*/ 	.word	0x0000a790


	//   ....[88]....
        /*0518*/ 	.word	0x0000a7e0


	//----- nvinfo : EIATTR_VRC_CTA_INIT_COUNT
	.align		4
.L_1657:
        /*051c*/ 	.byte	0x02, 0x4a
	.zero		1
	.zero		1


	//----- nvinfo : EIATTR_EXIT_INSTR_OFFSETS
	.align		4
        /*0520*/ 	.byte	0x04, 0x1c
        /*0522*/ 	.short	(.L_1659 - .L_1658)


	//   ....[0]....
.L_1658:
        /*0524*/ 	.word	0x000096c0


	//   ....[1]....
        /*0528*/ 	.word	0x00009880


	//----- nvinfo : EIATTR_MAX_THREADS
	.align		4
.L_1659:
        /*052c*/ 	.byte	0x04, 0x05
        /*052e*/ 	.short	(.L_1661 - .L_1660)
.L_1660:
        /*0530*/ 	.word	0x00000080
        /*0534*/ 	.word	0x00000001
        /*0538*/ 	.word	0x00000001


	//----- nvinfo : EIATTR_CRS_STACK_SIZE
	.align		4
.L_1661:
        /*053c*/ 	.byte	0x04, 0x1e
        /*053e*/ 	.short	(.L_1663 - .L_1662)
.L_1662:
        /*0540*/ 	.word	0x00000000


	//----- nvinfo : EIATTR_CBANK_PARAM_SIZE
	.align		4
.L_1663:
        /*0544*/ 	.byte	0x03, 0x19
        /*0546*/ 	.short	0x01f0


	//----- nvinfo : EIATTR_PARAM_CBANK
	.align		4
        /*0548*/ 	.byte	0x04, 0x0a
        /*054a*/ 	.short	(.L_1665 - .L_1664)
	.align		4
.L_1664:
        /*054c*/ 	.word	index@(.nv.constant0._Z25selective_scan_bwd_kernelI32Selective_Scan_bwd_kernel_traitsILi128ELi16ELb1ELb1ELb1ELb1ELb1EffEEv12SSMParamsBwd)
        /*0550*/ 	.short	0x0380
        /*0552*/ 	.short	0x01f0


	//----- nvinfo : EIATTR_SW_WAR
	.align		4
.L_1665:
        /*0554*/ 	.byte	0x04, 0x36
        /*0556*/ 	.short	(.L_1667 - .L_1666)
.L_1666:
        /*0558*/ 	.word	0x00000008
.L_1667:


//--------------------- .nv.info._Z25selective_scan_bwd_kernelI32Selective_Scan_bwd_kernel_traitsILi64ELi16ELb0ELb0ELb0ELb0ELb0EffEEv12SSMParamsBwd --------------------------
	.section	.nv.info._Z25selective_scan_bwd_kernelI32Selective_Scan_bwd_kernel_traitsILi64ELi16ELb0ELb0ELb0ELb0ELb0EffEEv12SSMParamsBwd,"",@"SHT_CUDA_INFO"
	.sectionflags	@""
	.align	4


	//----- nvinfo : EIATTR_CUDA_API_VERSION
	.align		4
        /*0000*/ 	.byte	0x04, 0x37
        /*0002*/ 	.short	(.L_1669 - .L_1668)
.L_1668:
        /*0004*/ 	.word	0x00000082


	//----- nvinfo : EIATTR_KPARAM_INFO
	.align		4
.L_1669:
        /*0008*/ 	.byte	0x04, 0x17
        /*000a*/ 	.short	(.L_1671 - .L_1670)
.L_1670:
        /*000c*/ 	.word	0x00000000
        /*0010*/ 	.short	0x0000
        /*0012*/ 	.short	0x0000
        /*0014*/ 	.byte	0x00, 0xf0, 0xc1, 0x07


	//----- nvinfo : EIATTR_SPARSE_MMA_MASK
	.align		4
.L_1671:
        /*0018*/ 	.byte	0x03, 0x50
        /*001a*/ 	.short	0x0000


	//----- nvinfo : EIATTR_MAXREG_COUNT
	.align		4
        /*001c*/ 	.byte	0x03, 0x1b
        /*001e*/ 	.short	0x00ff


	//----- nvinfo : EIATTR_NUM_BARRIERS
	.align		4
        /*0020*/ 	.byte	0x02, 0x4c
        /*0022*/ 	.byte	0x01
	.zero		1


	//----- nvinfo : EIATTR_MERCURY_ISA_VERSION
	.align		4
        /*0024*/ 	.byte	0x03, 0x5f
        /*0026*/ 	.short	0x0101


	//----- nvinfo : EIATTR_COOP_GROUP_MASK_REGIDS
	.align		4
        /*0028*/ 	.byte	0x04, 0x29
        /*002a*/ 	.short	(.L_1673 - .L_1672)


	//   ....[0]....
.L_1672:
        /*002c*/ 	.word	0xffffffff


	//   ....[1]....
        /*0030*/ 	.word	0xffffffff


	//   ....[2]....
        /*0034*/ 	.word	0xffffffff


	//   ....[3]....
        /*0038*/ 	.word	0xffffffff


	//   ....[4]....
        /*003c*/ 	.word	0xffffffff


	//   ....[5]....
        /*0040*/ 	.word	0xffffffff


	//   ....[6]....
        /*0044*/ 	.word	0xffffffff


	//   ....[7]....
        /*0048*/ 	.word	0xffffffff


	//   ....[8]....
        /*004c*/ 	.word	0xffffffff


	//   ....[9]....
        /*0050*/ 	.word	0xffffffff


	//   ....[10]....
        /*0054*/ 	.word	0xffffffff


	//   ....[11]....
        /*0058*/ 	.word	0xffffffff


	//   ....[12]....
        /*005c*/ 	.word	0xffffffff


	//   ....[13]....
        /*0060*/ 	.word	0xffffffff


	//   ....[14]....
        /*0064*/ 	.word	0xffffffff


	//   ....[15]....
        /*0068*/ 	.word	0xffffffff


	//   ....[16]....
        /*006c*/ 	.word	0xffffffff


	//   ....[17]....
        /*0070*/ 	.word	0xffffffff


	//   ....[18]....
        /*0074*/ 	.word	0xffffffff


	//   ....[19]....
        /*0078*/ 	.word	0xffffffff


	//   ....[20]....
        /*007c*/ 	.word	0xffffffff


	//   ....[21]....
        /*0080*/ 	.word	0xffffffff


	//   ....[22]....
        /*0084*/ 	.word	0xffffffff


	//   ....[23]....
        /*0088*/ 	.word	0xffffffff


	//   ....[24]....
        /*008c*/ 	.word	0xffffffff


	//   ....[25]....
        /*0090*/ 	.word	0xffffffff


	//   ....[26]....
        /*0094*/ 	.word	0xffffffff


	//   ....[27]....
        /*0098*/ 	.word	0xffffffff


	//   ....[28]....
        /*009c*/ 	.word	0xffffffff


	//   ....[29]....
        /*00a0*/ 	.word	0xffffffff


	//   ....[30]....
        /*00a4*/ 	.word	0xffffffff


	//   ....[31]....
        /*00a8*/ 	.word	0xffffffff


	//   ....[32]....
        /*00ac*/ 	.word	0xffffffff


	//   ....[33]....
        /*00b0*/ 	.word	0xffffffff


	//   ....[34]....
        /*00b4*/ 	.word	0xffffffff


	//   ....[35]....
        /*00b8*/ 	.word	0xffffffff


	//   ....[36]....
        /*00bc*/ 	.word	0xffffffff


	//   ....[37]....
        /*00c0*/ 	.word	0xffffffff


	//   ....[38]....
        /*00c4*/ 	.word	0xffffffff


	//   ....[39]....
        /*00c8*/ 	.word	0xffffffff


	//   ....[40]....
        /*00cc*/ 	.word	0xffffffff


	//   ....[41]....
        /*00d0*/ 	.word	0xffffffff


	//   ....[42]....
        /*00d4*/ 	.word	0xffffffff


	//   ....[43]....
        /*00d8*/ 	.word	0xffffffff


	//   ....[44]....
        /*00dc*/ 	.word	0xffffffff


	//   ....[45]....
        /*00e0*/ 	.word	0xffffffff


	//   ....[46]....
        /*00e4*/ 	.word	0xffffffff


	//   ....[47]....
        /*00e8*/ 	.word	0xffffffff


	//   ....[48]....
        /*00ec*/ 	.word	0xffffffff


	//   ....[49]....
        /*00f0*/ 	.word	0xffffffff


	//   ....[50]....
        /*00f4*/ 	.word	0xffffffff


	//   ....[51]....
        /*00f8*/ 	.word	0xffffffff


	//   ....[52]....
        /*00fc*/ 	.word	0xffffffff


	//   ....[53]....
        /*0100*/ 	.word	0xffffffff


	//   ....[54]....
        /*0104*/ 	.word	0xffffffff


	//   ....[55]....
        /*0108*/ 	.word	0x050000c8


	//   ....[56]....
        /*010c*/ 	.word	0x050000c8


	//   ....[57]....
        /*0110*/ 	.word	0x050000c8


	//   ....[58]....
        /*0114*/ 	.word	0x050000c8


	//   ....[59]....
        /*0118*/ 	.word	0x050000c8


	//   ....[60]....
        /*011c*/ 	.word	0x050000c8


	//   ....[61]....
        /*0120*/ 	.word	0x050000c8


	//   ....[62]....
        /*0124*/ 	.word	0x050000c8


	//   ....[63]....
        /*0128*/ 	.word	0x050000c8


	//   ....[64]....
        /*012c*/ 	.word	0x050000c8


	//   ....[65]....
        /*0130*/ 	.word	0x050000c8


	//   ....[66]....
        /*0134*/ 	.word	0x050000c8


	//   ....[67]....
        /*0138*/ 	.word	0x050000c8


	//   ....[68]....
        /*013c*/ 	.word	0x050000c8


	//   ....[69]....
        /*0140*/ 	.word	0x050000c8


	//   ....[70]....
        /*0144*/ 	.word	0x050000c8


	//   ....[71]....
        /*0148*/ 	.word	0x050000c8


	//   ....[72]....
        /*014c*/ 	.word	0x050000c8


	//   ....[73]....
        /*0150*/ 	.word	0x050000c8


	//   ....[74]....
        /*0154*/ 	.word	0x050000c8


	//   ....[75]....
        /*0158*/ 	.word	0x050000c8


	//   ....[76]....
        /*015c*/ 	.word	0x050000c8


	//   ....[77]....
        /*0160*/ 	.word	0x050000c8


	//   ....[78]....
        /*0164*/ 	.word	0x050000c8


	//   ....[79]....
        /*0168*/ 	.word	0x050000c8


	//   ....[80]....
        /*016c*/ 	.word	0x050000c8


	//   ....[81]....
        /*0170*/ 	.word	0x050000c8


	//   ....[82]....
        /*0174*/ 	.word	0x050000c8


	//   ....[83]....
        /*0178*/ 	.word	0x050000c8


	//   ....[84]....
        /*017c*/ 	.word	0x050000c8


	//   ....[85]....
        /*0180*/ 	.word	0x050000c8


	//   ....[86]....
        /*0184*/ 	.word	0x050000c8


	//----- nvinfo : EIATTR_COOP_GROUP_INSTR_OFFSETS
	.align		4
.L_1673:
        /*0188*/ 	.byte	0x04, 0x28
        /*018a*/ 	.short	(.L_1675 - .L_1674)


	//   ....[0]....
.L_1674:
        /*018c*/ 	.word	0x00001070


	//   ....[1]....
        /*0190*/ 	.word	0x000014e0


	//   ....[2]....
        /*0194*/ 	.word	0x000019f0


	//   ....[3]....
        /*0198*/ 	.word	0x00002980


	//   ....[4]....
        /*019c*/ 	.word	0x00002990


	//   ....[5]....
        /*01a0*/ 	.word	0x000029d0


	//   ....[6]....
        /*01a4*/ 	.word	0x000029e0


	//   ....[7]....
        /*01a8*/ 	.word	0x00002a20


	//   ....[8]....
        /*01ac*/ 	.word	0x00002a30


	//   ....[9]....
        /*01b0*/ 	.word	0x00002a70


	//   ....[10]....
        /*01b4*/ 	.word	0x00002a80


	//   ....[11]....
        /*01b8*/ 	.word	0x00002ac0


	//   ....[12]....
        /*01bc*/ 	.word	0x00002ad0


	//   ....[13]....
        /*01c0*/ 	.word	0x00002b70


	//   ....[14]....
        /*01c4*/ 	.word	0x00002b80


	//   ....[15]....
        /*01c8*/ 	.word	0x00002b90


	//   ....[16]....
        /*01cc*/ 	.word	0x00002ba0


	//   ....[17]....
        /*01d0*/ 	.word	0x00003000


	//   ....[18]....
        /*01d4*/ 	.word	0x00003030


	//   ....[19]....
        /*01d8*/ 	.word	0x00003040


	//   ....[20]....
        /*01dc*/ 	.word	0x00003090


	//   ....[21]....
        /*01e0*/ 	.word	0x000030b0


	//   ....[22]....
        /*01e4*/ 	.word	0x00003100


	//   ....[23]....
        /*01e8*/ 	.word	0x00003120


	//   ....[24]....
        /*01ec*/ 	.word	0x00003130


	//   ....[25]....
        /*01f0*/ 	.word	0x00003180


	//   ....[26]....
        /*01f4*/ 	.word	0x000031a0


	//   ....[27]....
        /*01f8*/ 	.word	0x000031f0


	//   ....[28]....
        /*01fc*/ 	.word	0x00003210


	//   ....[29]....
        /*0200*/ 	.word	0x00003260


	//   ....[30]....
        /*0204*/ 	.word	0x00003280


	//   ....[31]....
        /*0208*/ 	.word	0x00003290


	//   ....[32]....
        /*020c*/ 	.word	0x000032a0


	//   ....[33]....
        /*0210*/ 	.word	0x000037e0


	//   ....[34]....
        /*0214*/ 	.word	0x00003970


	//   ....[35]....
        /*0218*/ 	.word	0x00003a90


	//   ....[36]....
        /*021c*/ 	.word	0x00003ad0


	//   ....[37]....
        /*0220*/ 	.word	0x00003ca0


	//   ....[38]....
        /*0224*/ 	.word	0x00003d80


	//   ....[39]....
        /*0228*/ 	.word	0x00003db0


	//   ....[40]....
        /*022c*/ 	.word	0x00003e00


	//   ....[41]....
        /*0230*/ 	.word	0x00003e30


	//   ....[42]....
        /*0234*/ 	.word	0x00003e70


	//   ....[43]....
        /*0238*/ 	.word	0x00004530


	//   ....[44]....
        /*023c*/ 	.word	0x000049c0


	//   ....[45]....
        /*0240*/ 	.word	0x00004d80


	//   ....[46]....
        /*0244*/ 	.word	0x00004dd0


	//   ....[47]....
        /*0248*/ 	.word	0x00004e30


	//   ....[48]....
        /*024c*/ 	.word	0x00004e80


	//   ....[49]....
        /*0250*/ 	.word	0x00004ea0


	//   ....[50]....
        /*0254*/ 	.word	0x00005010


	//   ....[51]....
        /*0258*/ 	.word	0x00005040


	//   ....[52]....
        /*025c*/ 	.word	0x000050a0


	//   ....[53]....
        /*0260*/ 	.word	0x00005100


	//   ....[54]....
        /*0264*/ 	.word	0x00005120


	//   ....[55]....
        /*0268*/ 	.word	0x00005780


	//   ....[56]....
        /*026c*/ 	.word	0x000057d0


	//   ....[57]....
        /*0270*/ 	.word	0x00005850


	//   ....[58]....
        /*0274*/ 	.word	0x000058a0


	//   ....[59]....
        /*0278*/ 	.word	0x00005920


	//   ....[60]....
        /*027c*/ 	.word	0x00005970


	//   ....[61]....
        /*0280*/ 	.word	0x000059f0


	//   ....[62]....
        /*0284*/ 	.word	0x00005a40


	//   ....[63]....
        /*0288*/ 	.word	0x00005ac0


	//   ....[64]....
        /*028c*/ 	.word	0x00005b10


	//   ....[65]....
        /*0290*/ 	.word	0x00005ba0


	//   ....[66]....
        /*0294*/ 	.word	0x00005c40


	//   ....[67]....
        /*0298*/ 	.word	0x00005ce0


	//   ....[68]....
        /*029c*/ 	.word	0x00005da0


	//   ....[69]....
        /*02a0*/ 	.word	0x00005dd0


	//   ....[70]....
        /*02a4*/ 	.word	0x00005e30


	//   ....[71]....
        /*02a8*/ 	.word	0x00005ee0


	//   ....[72]....
        /*02ac*/ 	.word	0x00005f40


	//   ....[73]....
        /*02b0*/ 	.word	0x00005fe0


	//   ....[74]....
        /*02b4*/ 	.word	0x00006030


	//   ....[75]....
        /*02b8*/ 	.word	0x000060d0


	//   ....[76]....
        /*02bc*/ 	.word	0x00006120


	//   ....[77]....
        /*02c0*/ 	.word	0x000061d0


	//   ....[78]....
        /*02c4*/ 	.word	0x00006220


	//   ....[79]....
        /*02c8*/ 	.word	0x000062d0


	//   ....[80]....
        /*02cc*/ 	.word	0x00006320


	//   ....[81]....
        /*02d0*/ 	.word	0x000063d0


	//   ....[82]....
        /*02d4*/ 	.word	0x00006430


	//   ....[83]....
        /*02d8*/ 	.word	0x00006460


	//   ....[84]....
        /*02dc*/ 	.word	0x000064e0


	//   ....[85]....
        /*02e0*/ 	.word	0x00006510


	//   ....[86]....
        /*02e4*/ 	.word	0x00006580


	//----- nvinfo : EIATTR_VRC_CTA_INIT_COUNT
	.align		4
.L_1675:
        /*02e8*/ 	.byte	0x02, 0x4a
	.zero		1
	.zero		1


	//----- nvinfo : EIATTR_EXIT_INSTR_OFFSETS
	.align		4
        /*02ec*/ 	.byte	0x04, 0x1c
        /*02ee*/ 	.short	(.L_1677 - .L_1676)


	//   ....[0]....
.L_1676:
        /*02f0*/ 	.word	0x00005230


	//   ....[1]....
        /*02f4*/ 	.word	0x00005720


	//----- nvinfo : EIATTR_MAX_THREADS
	.align		4
.L_1677:
        /*02f8*/ 	.byte	0x04, 0x05
        /*02fa*/ 	.short	(.L_1679 - .L_1678)
.L_1678:
        /*02fc*/ 	.word	0x00000040
        /*0300*/ 	.word	0x00000001
        /*0304*/ 	.word	0x00000001


	//----- nvinfo : EIATTR_CRS_STACK_SIZE
	.align		4
.L_1679:
        /*0308*/ 	.byte	0x04, 0x1e
        /*030a*/ 	.short	(.L_1681 - .L_1680)
.L_1680:
        /*030c*/ 	.word	0x00000000


	//----- nvinfo : EIATTR_CBANK_PARAM_SIZE
	.align		4
.L_1681:
        /*0310*/ 	.byte	0x03, 0x19
        /*0312*/ 	.short	0x01f0


	//----- nvinfo : EIATTR_PARAM_CBANK
	.align		4
        /*0314*/ 	.byte	0x04, 0x0a
        /*0316*/ 	.short	(.L_1683 - .L_1682)
	.align		4
.L_1682:
        /*0318*/ 	.word	index@(.nv.constant0._Z25selective_scan_bwd_kernelI32Selective_Scan_bwd_kernel_traitsILi64ELi16ELb0ELb0ELb0ELb0ELb0EffEEv12SSMParamsBwd)
        /*031c*/ 	.short	0x0380
        /*031e*/ 	.short	0x01f0


	//----- nvinfo : EIATTR_SW_WAR
	.align		4
.L_1683:
        /*0320*/ 	.byte	0x04, 0x36
        /*0322*/ 	.short	(.L_1685 - .L_1684)
.L_1684:
        /*0324*/ 	.word	0x00000008
.L_1685:


//--------------------- .nv.info._Z25selective_scan_bwd_kernelI32Selective_Scan_bwd_kernel_traitsILi64ELi16ELb0ELb0ELb0ELb0ELb1EffEEv12SSMParamsBwd --------------------------
	.section	.nv.info._Z25selective_scan_bwd_kernelI32Selective_Scan_bwd_kernel_traitsILi64ELi16ELb0ELb0ELb0ELb0ELb1EffEEv12SSMParamsBwd,"",@"SHT_CUDA_INFO"
	.sectionflags	@""
	.align	4


	//----- nvinfo : EIATTR_CUDA_API_VERSION
	.align		4
        /*0000*/ 	.byte	0x04, 0x37
        /*0002*/ 	.short	(.L_1687 - .L_1686)
.L_1686:
        /*0004*/ 	.word	0x00000082


	//----- nvinfo : EIATTR_KPARAM_INFO
	.align		4
.L_1687:
        /*0008*/ 	.byte	0x04, 0x17
        /*000a*/ 	.short	(.L_1689 - .L_1688)
.L_1688:
        /*000c*/ 	.word	0x00000000
        /*0010*/ 	.short	0x0000
        /*0012*/ 	.short	0x0000
        /*0014*/ 	.byte	0x00, 0xf0, 0xc1, 0x07


	//----- nvinfo : EIATTR_SPARSE_MMA_MASK
	.align		4
.L_1689:
        /*0018*/ 	.byte	0x03, 0x50
        /*001a*/ 	.short	0x0000


	//----- nvinfo : EIATTR_MAXREG_COUNT
	.align		4
        /*001c*/ 	.byte	0x03, 0x1b
        /*001e*/ 	.short	0x00ff


	//----- nvinfo : EIATTR_NUM_BARRIERS
	.align		4
        /*0020*/ 	.byte	0x02, 0x4c
        /*0022*/ 	.byte	0x01
	.zero		1


	//----- nvinfo : EIATTR_MERCURY_ISA_VERSION
	.align		4
        /*0024*/ 	.byte	0x03, 0x5f
        /*0026*/ 	.short	0x0101


	//----- nvinfo : EIATTR_COOP_GROUP_MASK_REGIDS
	.align		4
        /*0028*/ 	.byte	0x04, 0x29
        /*002a*/ 	.short	(.L_1691 - .L_1690)


	//   ....[0]....
.L_1690:
        /*002c*/ 	.word	0xffffffff


	//   ....[1]....
        /*0030*/ 	.word	0xffffffff


	//   ....[2]....
        /*0034*/ 	.word	0xffffffff


	//   ....[3]....
        /*0038*/ 	.word	0xffffffff


	//   ....[4]....
        /*003c*/ 	.word	0xffffffff


	//   ....[5]....
        /*0040*/ 	.word	0xffffffff


	//   ....[6]....
        /*0044*/ 	.word	0xffffffff


	//   ....[7]....
        /*0048*/ 	.word	0xffffffff


	//   ....[8]....
        /*004c*/ 	.word	0xffffffff


	//   ....[9]....
        /*0050*/ 	.word	0xffffffff


	//   ....[10]....
        /*0054*/ 	.word	0xffffffff


	//   ....[11]....
        /*0058*/ 	.word	0xffffffff


	//   ....[12]....
        /*005c*/ 	.word	0xffffffff


	//   ....[13]....
        /*0060*/ 	.word	0xffffffff


	//   ....[14]....
        /*0064*/ 	.word	0xffffffff


	//   ....[15]....
        /*0068*/ 	.word	0xffffffff


	//   ....[16]....
        /*006c*/ 	.word	0xffffffff


	//   ....[17]....
        /*0070*/ 	.word	0xffffffff


	//   ....[18]....
        /*0074*/ 	.word	0xffffffff


	//   ....[19]....
        /*0078*/ 	.word	0xffffffff


	//   ....[20]....
        /*007c*/ 	.word	0xffffffff


	//   ....[21]....
        /*0080*/ 	.word	0xffffffff


	//   ....[22]....
        /*0084*/ 	.word	0xffffffff


	//   ....[23]....
        /*0088*/ 	.word	0xffffffff


	//   ....[24]....
        /*008c*/ 	.word	0xffffffff


	//   ....[25]....
        /*0090*/ 	.word	0xffffffff


	//   ....[26]....
        /*0094*/ 	.word	0xffffffff


	//   ....[27]....
        /*0098*/ 	.word	0xffffffff


	//   ....[28]....
        /*009c*/ 	.word	0xffffffff


	//   ....[29]....
        /*00a0*/ 	.word	0xffffffff


	//   ....[30]....
        /*00a4*/ 	.word	0xffffffff


	//   ....[31]....
        /*00a8*/ 	.word	0xffffffff


	//   ....[32]....
        /*00ac*/ 	.word	0xffffffff


	//   ....[33]....
        /*00b0*/ 	.word	0xffffffff


	//   ....[34]....
        /*00b4*/ 	.word	0xffffffff


	//   ....[35]....
        /*00b8*/ 	.word	0xffffffff


	//   ....[36]....
        /*00bc*/ 	.word	0xffffffff


	//   ....[37]....
        /*00c0*/ 	.word	0xffffffff


	//   ....[38]....
        /*00c4*/ 	.word	0xffffffff


	//   ....[39]....
        /*00c8*/ 	.word	0xffffffff


	//   ....[40]....
        /*00cc*/ 	.word	0xffffffff


	//   ....[41]....
        /*00d0*/ 	.word	0xffffffff


	//   ....[42]....
        /*00d4*/ 	.word	0xffffffff


	//   ....[43]....
        /*00d8*/ 	.word	0xffffffff


	//   ....[44]....
        /*00dc*/ 	.word	0xffffffff


	//   ....[45]....
        /*00e0*/ 	.word	0xffffffff


	//   ....[46]....
        /*00e4*/ 	.word	0xffffffff


	//   ....[47]....
        /*00e8*/ 	.word	0xffffffff


	//   ....[48]....
        /*00ec*/ 	.word	0xffffffff


	//   ....[49]....
        /*00f0*/ 	.word	0xffffffff


	//   ....[50]....
        /*00f4*/ 	.word	0xffffffff


	//   ....[51]....
        /*00f8*/ 	.word	0xffffffff


	//   ....[52]....
        /*00fc*/ 	.word	0xffffffff


	//   ....[53]....
        /*0100*/ 	.word	0xffffffff


	//   ....[54]....
        /*0104*/ 	.word	0xffffffff


	//   ....[55]....
        /*0108*/ 	.word	0xffffffff


	//   ....[56]....
        /*010c*/ 	.word	0xffffffff


	//   ....[57]....
        /*0110*/ 	.word	0xffffffff


	//   ....[58]....
        /*0114*/ 	.word	0xffffffff


	//   ....[59]....
        /*0118*/ 	.word	0x050000ca


	//   ....[60]....
        /*011c*/ 	.word	0x050000ca


	//   ....[61]....
        /*0120*/ 	.word	0x050000ca


	//   ....[62]....
        /*0124*/ 	.word	0x050000ca


	//   ....[63]....
        /*0128*/ 	.word	0x050000ca


	//   ....[64]....
        /*012c*/ 	.word	0x050000ca


	//   ....[65]....
        /*0130*/ 	.word	0x050000ca


	//   ....[66]....
        /*0134*/ 	.word	0x050000ca


	//   ....[67]....
        /*0138*/ 	.word	0x050000ca


	//   ....[68]....
        /*013c*/ 	.word	0x050000ca


	//   ....[69]....
        /*0140*/ 	.word	0x050000ca


	//   ....[70]....
        /*0144*/ 	.word	0x050000ca


	//   ....[71]....
        /*0148*/ 	.word	0x050000ca


	//   ....[72]....
        /*014c*/ 	.word	0x050000ca


	//   ....[73]....
        /*0150*/ 	.word	0x050000ca


	//   ....[74]....
        /*0154*/ 	.word	0x050000ca


	//   ....[75]....
        /*0158*/ 	.word	0x050000ca


	//   ....[76]....
        /*015c*/ 	.word	0x050000ca


	//   ....[77]....
        /*0160*/ 	.word	0x050000ca


	//   ....[78]....
        /*0164*/ 	.word	0x050000ca


	//   ....[79]....
        /*0168*/ 	.word	0x050000ca


	//   ....[80]....
        /*016c*/ 	.word	0x050000ca


	//   ....[81]....
        /*0170*/ 	.word	0x050000ca


	//   ....[82]....
        /*0174*/ 	.word	0x050000ca


	//   ....[83]....
        /*0178*/ 	.word	0x050000ca


	//   ....[84]....
        /*017c*/ 	.word	0x050000ca


	//   ....[85]....
        /*0180*/ 	.word	0x050000ca


	//   ....[86]....
        /*0184*/ 	.word	0x050000ca


	//   ....[87]....
        /*0188*/ 	.word	0x050000ca


	//   ....[88]....
        /*018c*/ 	.word	0x050000ca


	//   ....[89]....
        /*0190*/ 	.word	0x050000ca


	//   ....[90]....
        /*0194*/ 	.word	0x050000ca


	//----- nvinfo : EIATTR_COOP_GROUP_INSTR_OFFSETS
	.align		4
.L_1691:
        /*0198*/ 	.byte	0x04, 0x28
        /*019a*/ 	.short	(.L_1693 - .L_1692)


	//   ....[0]....
.L_1692:
        /*019c*/ 	.word	0x00001280


	//   ....[1]....
        /*01a0*/ 	.word	0x00001710


	//   ....[2]....
        /*01a4*/ 	.word	0x00001c10


	//   ....[3]....
        /*01a8*/ 	.word	0x00002010


	//   ....[4]....
        /*01ac*/ 	.word	0x00002710


	//   ....[5]....
        /*01b0*/ 	.word	0x00002f30


	//   ....[6]....
        /*01b4*/ 	.word	0x000037c0


	//   ....[7]....
        /*01b8*/ 	.word	0x00004a70


	//   ....[8]....
        /*01bc*/ 	.word	0x00004a80


	//   ....[9]....
        /*01c0*/ 	.word	0x00004ac0


	//   ....[10]....
        /*01c4*/ 	.word	0x00004ad0


	//   ....[11]....
        /*01c8*/ 	.word	0x00004b10


	//   ....[12]....
        /*01cc*/ 	.word	0x00004b20


	//   ....[13]....
        /*01d0*/ 	.word	0x00004b60


	//   ....[14]....
        /*01d4*/ 	.word	0x00004b70


	//   ....[15]....
        /*01d8*/ 	.word	0x00004bb0


	//   ....[16]....
        /*01dc*/ 	.word	0x00004bc0


	//   ....[17]....
        /*01e0*/ 	.word	0x00004c70


	//   ....[18]....
        /*01e4*/ 	.word	0x00004c80


	//   ....[19]....
        /*01e8*/ 	.word	0x00004c90


	//   ....[20]....
        /*01ec*/ 	.word	0x00004ca0


	//   ....[21]....
        /*01f0*/ 	.word	0x00005110


	//   ....[22]....
        /*01f4*/ 	.word	0x00005140


	//   ....[23]....
        /*01f8*/ 	.word	0x00005150


	//   ....[24]....
        /*01fc*/ 	.word	0x000051a0


	//   ....[25]....
        /*0200*/ 	.word	0x000051c0


	//   ....[26]....
        /*0204*/ 	.word	0x00005210


	//   ....[27]....
        /*0208*/ 	.word	0x00005230


	//   ....[28]....
        /*020c*/ 	.word	0x00005240


	//   ....[29]....
        /*0210*/ 	.word	0x00005290


	//   ....[30]....
        /*0214*/ 	.word	0x000052b0


	//   ....[31]....
        /*0218*/ 	.word	0x00005300


	//   ....[32]....
        /*021c*/ 	.word	0x00005320


	//   ....[33]....
        /*0220*/ 	.word	0x00005370


	//   ....[34]....
        /*0224*/ 	.word	0x00005390


	//   ....[35]....
        /*0228*/ 	.word	0x000053a0


	//   ....[36]....
        /*022c*/ 	.word	0x000053b0


	//   ....[37]....
        /*0230*/ 	.word	0x00005990


	//   ....[38]....
        /*0234*/ 	.word	0x00005a80


	//   ....[39]....
        /*0238*/ 	.word	0x00005b20


	//   ....[40]....
        /*023c*/ 	.word	0x00005b40


	//   ....[41]....
        /*0240*/ 	.word	0x00005b80


	//   ....[42]....
        /*0244*/ 	.word	0x00005ba0


	//   ....[43]....
        /*0248*/ 	.word	0x00005c10


	//   ....[44]....
        /*024c*/ 	.word	0x00005d00


	//   ....[45]....
        /*0250*/ 	.word	0x00005d80


	//   ....[46]....
        /*0254*/ 	.word	0x00005ed0


	//   ....[47]....
        /*0258*/ 	.word	0x00006610


	//   ....[48]....
        /*025c*/ 	.word	0x00006aa0


	//   ....[49]....
        /*0260*/ 	.word	0x00006e60


	//   ....[50]....
        /*0264*/ 	.word	0x00006eb0


	//   ....[51]....
        /*0268*/ 	.word	0x00006f10


	//   ....[52]....
        /*026c*/ 	.word	0x00006f60


	//   ....[53]....
        /*0270*/ 	.word	0x00006f80


	//   ....[54]....
        /*0274*/ 	.word	0x000070f0


	//   ....[55]....
        /*0278*/ 	.word	0x00007120


	//   ....[56]....
        /*027c*/ 	.word	0x00007180


	//   ....[57]....
        /*0280*/ 	.word	0x000071e0


	//   ....[58]....
        /*0284*/ 	.word	0x00007200


	//   ....[59]....
        /*0288*/ 	.word	0x00007860


	//   ....[60]....
        /*028c*/ 	.word	0x000078b0


	//   ....[61]....
        /*0290*/ 	.word	0x00007930


	//   ....[62]....
        /*0294*/ 	.word	0x00007980


	//   ....[63]....
        /*0298*/ 	.word	0x00007a00


	//   ....[64]....
        /*029c*/ 	.word	0x00007a50


	//   ....[65]....
        /*02a0*/ 	.word	0x00007ad0


	//   ....[66]....
        /*02a4*/ 	.word	0x00007b20


	//   ....[67]....
        /*02a8*/ 	.word	0x00007ba0


	//   ....[68]....
        /*02ac*/ 	.word	0x00007bf0


	//   ....[69]....
        /*02b0*/ 	.word	0x00007c80


	//   ....[70]....
        /*02b4*/ 	.word	0x00007d20


	//   ....[71]....
        /*02b8*/ 	.word	0x00007dc0


	//   ....[72]....
        /*02bc*/ 	.word	0x00007e80


	//   ....[73]....
        /*02c0*/ 	.word	0x00007eb0


	//   ....[74]....
        /*02c4*/ 	.word	0x00007f10


	//   ....[75]....
        /*02c8*/ 	.word	0x00007fc0


	//   ....[76]....
        /*02cc*/ 	.word	0x00008020


	//   ....[77]....
        /*02d0*/ 	.word	0x000080c0


	//   ....[78]....
        /*02d4*/ 	.word	0x00008110


	//   ....[79]....
        /*02d8*/ 	.word	0x000081b0


	//   ....[80]....
        /*02dc*/ 	.word	0x00008200


	//   ....[81]....
        /*02e0*/ 	.word	0x000082b0


	//   ....[82]....
        /*02e4*/ 	.word	0x00008300


	//   ....[83]....
        /*02e8*/ 	.word	0x000083b0


	//   ....[84]....
        /*02ec*/ 	.word	0x00008400


	//   ....[85]....
        /*02f0*/ 	.word	0x000084b0


	//   ....[86]....
        /*02f4*/ 	.word	0x00008510


	//   ....[87]....
        /*02f8*/ 	.word	0x00008540


	//   ....[88]....
        /*02fc*/ 	.word	0x000085c0


	//   ....[89]....
        /*0300*/ 	.word	0x000085f0


	//   ....[90]....
        /*0304*/ 	.word	0x00008660


	//----- nvinfo : EIATTR_VRC_CTA_INIT_COUNT
	.align		4
.L_1693:
        /*0308*/ 	.byte	0x02, 0x4a
	.zero		1
	.zero		1


	//----- nvinfo : EIATTR_EXIT_INSTR_OFFSETS
	.align		4
        /*030c*/ 	.byte	0x04, 0x1c
        /*030e*/ 	.short	(.L_1695 - .L_1694)


	//   ....[0]....
.L_1694:
        /*0310*/ 	.word	0x00007310


	//   ....[1]....
        /*0314*/ 	.word	0x00007800


	//----- nvinfo : EIATTR_MAX_THREADS
	.align		4
.L_1695:
        /*0318*/ 	.byte	0x04, 0x05
        /*031a*/ 	.short	(.L_1697 - .L_1696)
.L_1696:
        /*031c*/ 	.word	0x00000040
        /*0320*/ 	.word	0x00000001
        /*0324*/ 	.word	0x00000001


	//----- nvinfo : EIATTR_CRS_STACK_SIZE
	.align		4
.L_1697:
        /*0328*/ 	.byte	0x04, 0x1e
        /*032a*/ 	.short	(.L_1699 - .L_1698)
.L_1698:
        /*032c*/ 	.word	0x00000000


	//----- nvinfo : EIATTR_CBANK_PARAM_SIZE
	.align		4
.L_1699:
        /*0330*/ 	.byte	0x03, 0x19
        /*0332*/ 	.short	0x01f0


	//----- nvinfo : EIATTR_PARAM_CBANK
	.align		4
        /*0334*/ 	.byte	0x04, 0x0a
        /*0336*/ 	.short	(.L_1701 - .L_1700)
	.align		4
.L_1700:
        /*0338*/ 	.word	index@(.nv.constant0._Z25selective_scan_bwd_kernelI32Selective_Scan_bwd_kernel_traitsILi64ELi16ELb0ELb0ELb0ELb0ELb1EffEEv12SSMParamsBwd)
        /*033c*/ 	.short	0x0380
        /*033e*/ 	.short	0x01f0


	//----- nvinfo : EIATTR_SW_WAR
	.align		4
.L_1701:
        /*0340*/ 	.byte	0x04, 0x36
        /*0342*/ 	.short	(.L_1703 - .L_1702)
.L_1702:
        /*0344*/ 	.word	0x00000008
.L_1703:


//--------------------- .nv.info._Z25selective_scan_bwd_kernelI32Selective_Scan_bwd_kernel_traitsILi64ELi16ELb0ELb0ELb0ELb1ELb0EffEEv12SSMParamsBwd --------------------------
	.section	.nv.info._Z25selective_scan_bwd_kernelI32Selective_Scan_bwd_kernel_traitsILi64ELi16ELb0ELb0ELb0ELb1ELb0EffEEv12SSMParamsBwd,"",@"SHT_CUDA_INFO"
	.sectionflags	@""
	.align	4


	//----- nvinfo : EIATTR_CUDA_API_VERSION
	.align		4
        /*0000*/ 	.byte	0x04, 0x37
        /*0002*/ 	.short	(.L_1705 - .L_1704)
.L_1704:
        /*0004*/ 	.word	0x00000082


	//----- nvinfo : EIATTR_KPARAM_INFO
	.align		4
.L_1705:
        /*0008*/ 	.byte	0x04, 0x17
        /*000a*/ 	.short	(.L_1707 - .L_1706)
.L_1706:
        /*000c*/ 	.word	0x00000000
        /*0010*/ 	.short	0x0000
        /*0012*/ 	.short	0x0000
        /*0014*/ 	.byte	0x00, 0xf0, 0xc1, 0x07


	//----- nvinfo : EIATTR_SPARSE_MMA_MASK
	.align		4
.L_1707:
        /*0018*/ 	.byte	0x03, 0x50
        /*001a*/ 	.short	0x0000


	//----- nvinfo : EIATTR_MAXREG_COUNT
	.align		4
        /*001c*/ 	.byte	0x03, 0x1b
        /*001e*/ 	.short	0x00ff


	//----- nvinfo : EIATTR_NUM_BARRIERS
	.align		4
        /*0020*/ 	.byte	0x02, 0x4c
        /*0022*/ 	.byte	0x01
	.zero		1


	//----- nvinfo : EIATTR_MERCURY_ISA_VERSION
	.align		4
        /*0024*/ 	.byte	0x03, 0x5f
        /*0026*/ 	.short	0x0101


	//----- nvinfo : EIATTR_COOP_GROUP_MASK_REGIDS
	.align		4
        /*0028*/ 	.byte	0x04, 0x29
        /*002a*/ 	.short	(.L_1709 - .L_1708)


	//   ....[0]....
.L_1708:
        /*002c*/ 	.word	0xffffffff


	//   ....[1]....
        /*0030*/ 	.word	0xffffffff


	//   ....[2]....
        /*0034*/ 	.word	0xffffffff


	//   ....[3]....
        /*0038*/ 	.word	0xffffffff


	//   ....[4]....
        /*003c*/ 	.word	0xffffffff


	//   ....[5]....
        /*0040*/ 	.word	0xffffffff


	//   ....[6]....
        /*0044*/ 	.word	0xffffffff


	//   ....[7]....
        /*0048*/ 	.word	0xffffffff


	//   ....[8]....
        /*004c*/ 	.word	0xffffffff


	//   ....[9]....
        /*0050*/ 	.word	0xffffffff


	//   ....[10]....
        /*0054*/ 	.word	0xffffffff


	//   ....[11]....
        /*0058*/ 	.word	0xffffffff


	//   ....[12]....
        /*005c*/ 	.word	0xffffffff


	//   ....[13]....
        /*0060*/ 	.word	0xffffffff


	//   ....[14]....
        /*0064*/ 	.word	0xffffffff


	//   ....[15]....
        /*0068*/ 	.word	0xffffffff


	//   ....[16]....
        /*006c*/ 	.word	0xffffffff


	//   ....[17]....
        /*0070*/ 	.word	0xffffffff


	//   ....[18]....
        /*0074*/ 	.word	0xffffffff


	//   ....[19]....
        /*0078*/ 	.word	0xffffffff


	//   ....[20]....
        /*007c*/ 	.word	0xffffffff


	//   ....[21]....
        /*0080*/ 	.word	0xffffffff


	//   ....[22]....
        /*0084*/ 	.word	0xffffffff


	//   ....[23]....
        /*0088*/ 	.word	0xffffffff


	//   ....[24]....
        /*008c*/ 	.word	0xffffffff


	//   ....[25]....
        /*0090*/ 	.word	0xffffffff


	//   ....[26]....
        /*0094*/ 	.word	0xffffffff


	//   ....[27]....
        /*0098*/ 	.word	0xffffffff


	//   ....[28]....
        /*009c*/ 	.word	0xffffffff


	//   ....[29]....
        /*00a0*/ 	.word	0xffffffff


	//   ....[30]....
        /*00a4*/ 	.word	0xffffffff


	//   ....[31]....
        /*00a8*/ 	.word	0xffffffff


	//   ....[32]....
        /*00ac*/ 	.word	0xffffffff


	//   ....[33]....
        /*00b0*/ 	.word	0xffffffff


	//   ....[34]....
        /*00b4*/ 	.word	0xffffffff


	//   ....[35]....
        /*00b8*/ 	.word	0xffffffff


	//   ....[36]....
        /*00bc*/ 	.word	0xffffffff


	//   ....[37]....
        /*00c0*/ 	.word	0xffffffff


	//   ....[38]....
        /*00c4*/ 	.word	0xffffffff


	//   ....[39]....
        /*00c8*/ 	.word	0xffffffff


	//   ....[40]....
        /*00cc*/ 	.word	0xffffffff


	//   ....[41]....
        /*00d0*/ 	.word	0xffffffff


	//   ....[42]....
        /*00d4*/ 	.word	0xffffffff


	//   ....[43]....
        /*00d8*/ 	.word	0xffffffff


	//   ....[44]....
        /*00dc*/ 	.word	0xffffffff


	//   ....[45]....
        /*00e0*/ 	.word	0xffffffff


	//   ....[46]....
        /*00e4*/ 	.word	0xffffffff


	//   ....[47]....
        /*00e8*/ 	.word	0xffffffff


	//   ....[48]....
        /*00ec*/ 	.word	0xffffffff


	//   ....[49]....
        /*00f0*/ 	.word	0xffffffff


	//   ....[50]....
        /*00f4*/ 	.word	0xffffffff


	//   ....[51]....
        /*00f8*/ 	.word	0xffffffff


	//   ....[52]....
        /*00fc*/ 	.word	0xffffffff


	//   ....[53]....
        /*0100*/ 	.word	0xffffffff


	//   ....[54]....
        /*0104*/ 	.word	0xffffffff


	//   ....[55]....
        /*0108*/ 	.word	0xffffffff


	//   ....[56]....
        /*010c*/ 	.word	0x050000cc


	//   ....[57]....
        /*0110*/ 	.word	0x050000cc


	//   ....[58]....
        /*0114*/ 	.word	0x050000cc


	//   ....[59]....
        /*0118*/ 	.word	0x050000cc


	//   ....[60]....
        /*011c*/ 	.word	0x050000cc


	//   ....[61]....
        /*0120*/ 	.word	0x050000cc


	//   ....[62]....
        /*0124*/ 	.word	0x050000cc


	//   ....[63]....
        /*0128*/ 	.word	0x050000cc


	//   ....[64]....
        /*012c*/ 	.word	0x050000cc


	//   ....[65]....
        /*0130*/ 	.word	0x050000cc


	//   ....[66]....
        /*0134*/ 	.word	0x050000cc


	//   ....[67]....
        /*0138*/ 	.word	0x050000cc


	//   ....[68]....
        /*013c*/ 	.word	0x050000cc


	//   ....[69]....
        /*0140*/ 	.word	0x050000cc


	//   ....[70]....
        /*0144*/ 	.word	0x050000cc


	//   ....[71]....
        /*0148*/ 	.word	0x050000cc


	//   ....[72]....
        /*014c*/ 	.word	0x050000cc


	//   ....[73]....
        /*0150*/ 	.word	0x050000cc


	//   ....[74]....
        /*0154*/ 	.word	0x050000cc


	//   ....[75]....
        /*0158*/ 	.word	0x050000cc


	//   ....[76]....
        /*015c*/ 	.word	0x050000cc


	//   ....[77]....
        /*0160*/ 	.word	0x050000cc


	//   ....[78]....
        /*0164*/ 	.word	0x050000cc


	//   ....[79]....
        /*0168*/ 	.word	0x050000cc


	//   ....[80]....
        /*016c*/ 	.word	0x050000cc


	//   ....[81]....
        /*0170*/ 	.word	0x050000cc


	//   ....[82]....
        /*0174*/ 	.word	0x050000cc


	//   ....[83]....
        /*0178*/ 	.word	0x050000cc


	//   ....[84]....
        /*017c*/ 	.word	0x050000cc


	//   ....[85]....
        /*0180*/ 	.word	0x050000cc


	//   ....[86]....
        /*0184*/ 	.word	0x050000cc


	//   ....[87]....
        /*0188*/ 	.word	0x050000cc


	//----- nvinfo : EIATTR_COOP_GROUP_INSTR_OFFSETS
	.align		4
.L_1709:
        /*018c*/ 	.byte	0x04, 0x28
        /*018e*/ 	.short	(.L_1711 - .L_1710)


	//   ....[0]....
.L_1710:
        /*0190*/ 	.word	0x00001040


	//   ....[1]....
        /*0194*/ 	.word	0x000014b0


	//   ....[2]....
        /*0198*/ 	.word	0x000019f0


	//   ....[3]....
        /*019c*/ 	.word	0x00004b70


	//   ....[4]....
        /*01a0*/ 	.word	0x00004b80


	//   ....[5]....
        /*01a4*/ 	.word	0x00004bc0


	//   ....[6]....
        /*01a8*/ 	.word	0x00004bd0


	//   ....[7]....
        /*01ac*/ 	.word	0x00004c10


	//   ....[8]....
        /*01b0*/ 	.word	0x00004c20


	//   ....[9]....
        /*01b4*/ 	.word	0x00004c60


	//   ....[10]....
        /*01b8*/ 	.word	0x00004c70


	//   ....[11]....
        /*01bc*/ 	.word	0x00004cb0


	//   ....[12]....
        /*01c0*/ 	.word	0x00004cc0


	//   ....[13]....
        /*01c4*/ 	.word	0x00004d70


	//   ....[14]....
        /*01c8*/ 	.word	0x00004d80


	//   ....[15]....
        /*01cc*/ 	.word	0x00004d90


	//   ....[16]....
        /*01d0*/ 	.word	0x00004da0


	//   ....[17]....
        /*01d4*/ 	.word	0x00005210


	//   ....[18]....
        /*01d8*/ 	.word	0x00005240


	//   ....[19]....
        /*01dc*/ 	.word	0x00005250


	//   ....[20]....
        /*01e0*/ 	.word	0x000052a0


	//   ....[21]....
        /*01e4*/ 	.word	0x000052c0


	//   ....[22]....
        /*01e8*/ 	.word	0x00005310


	//   ....[23]....
        /*01ec*/ 	.word	0x00005330


	//   ....[24]....
        /*01f0*/ 	.word	0x00005340


	//   ....[25]....
        /*01f4*/ 	.word	0x00005390


	//   ....[26]....
        /*01f8*/ 	.word	0x000053b0


	//   ....[27]....
        /*01fc*/ 	.word	0x00005400


	//   ....[28]....
        /*0200*/ 	.word	0x00005420


	//   ....[29]....
        /*0204*/ 	.word	0x00005470


	//   ....[30]....
        /*0208*/ 	.word	0x00005490


	//   ....[31]....
        /*020c*/ 	.word	0x000054a0


	//   ....[32]....
        /*0210*/ 	.word	0x000054b0


	//   ....[33]....
        /*0214*/ 	.word	0x00005ab0


	//   ....[34]....
        /*0218*/ 	.word	0x00005ba0


	//   ....[35]....
        /*021c*/ 	.word	0x00005cb0


	//   ....[36]....
        /*0220*/ 	.word	0x00005cf0


	//   ....[37]....
        /*0224*/ 	.word	0x00005e10


	//   ....[38]....
        /*0228*/ 	.word	0x00005e30


	//   ....[39]....
        /*022c*/ 	.word	0x00005e60


	//   ....[40]....
        /*0230*/ 	.word	0x00005f40


	//   ....[41]....
        /*0234*/ 	.word	0x00005fa0


	//   ....[42]....
        /*0238*/ 	.word	0x00006070


	//   ....[43]....
        /*023c*/ 	.word	0x00006820


	//   ....[44]....
        /*0240*/ 	.word	0x00007150


	//   ....[45]....
        /*0244*/ 	.word	0x00007750


	//   ....[46]....
        /*0248*/ 	.word	0x00007b50


	//   ....[47]....
        /*024c*/ 	.word	0x00007ba0


	//   ....[48]....
        /*0250*/ 	.word	0x00007c00


	//   ....[49]....
        /*0254*/ 	.word	0x00007c50


	//   ....[50]....
        /*0258*/ 	.word	0x00007c70


	//   ....[51]....
        /*025c*/ 	.word	0x00007de0


	//   ....[52]....
        /*0260*/ 	.word	0x00007e10


	//   ....[53]....
        /*0264*/ 	.word	0x00007e70


	//   ....[54]....
        /*0268*/ 	.word	0x00007ed0


	//   ....[55]....
        /*026c*/ 	.word	0x00007ef0


	//   ....[56]....
        /*0270*/ 	.word	0x00008550


	//   ....[57]....
        /*0274*/ 	.word	0x000085a0


	//   ....[58]....
        /*0278*/ 	.word	0x00008620


	//   ....[59]....
        /*027c*/ 	.word	0x00008670


	//   ....[60]....
        /*0280*/ 	.word	0x000086f0


	//   ....[61]....
        /*0284*/ 	.word	0x00008740


	//   ....[62]....
        /*0288*/ 	.word	0x000087c0


	//   ....[63]....
        /*028c*/ 	.word	0x00008810


	//   ....[64]....
        /*0290*/ 	.word	0x00008890


	//   ....[65]....
        /*0294*/ 	.word	0x000088e0


	//   ....[66]....
        /*0298*/ 	.word	0x00008970


	//   ....[67]....
        /*029c*/ 	.word	0x00008a10


	//   ....[68]....
        /*02a0*/ 	.word	0x00008ab0


	//   ....[69]....
        /*02a4*/ 	.word	0x00008b70


	//   ....[70]....
        /*02a8*/ 	.word	0x00008ba0


	//   ....[71]....
        /*02ac*/ 	.word	0x00008c00


	//   ....[72]....
        /*02b0*/ 	.word	0x00008cb0


	//   ....[73]....
        /*02b4*/ 	.word	0x00008d10


	//   ....[74]....
        /*02b8*/ 	.word	0x00008db0


	//   ....[75]....
        /*02bc*/ 	.word	0x00008e00


	//   ....[76]....
        /*02c0*/ 	.word	0x00008ea0


	//   ....[77]....
        /*02c4*/ 	.word	0x00008ef0


	//   ....[78]....
        /*02c8*/ 	.word	0x00008fa0


	//   ....[79]....
        /*02cc*/ 	.word	0x00008ff0


	//   ....[80]....
        /*02d0*/ 	.word	0x000090a0


	//   ....[81]....
        /*02d4*/ 	.word	0x000090f0


	//   ....[82]....
        /*02d8*/ 	.word	0x000091a0


	//   ....[83]....
        /*02dc*/ 	.word	0x00009200


	//   ....[84]....
        /*02e0*/ 	.word	0x00009230


	//   ....[85]....
        /*02e4*/ 	.word	0x000092b0


	//   ....[86]....
        /*02e8*/ 	.word	0x000092e0


	//   ....[87]....
        /*02ec*/ 	.word	0x00009350


	//----- nvinfo : EIATTR_VRC_CTA_INIT_COUNT
	.align		4
.L_1711:
        /*02f0*/ 	.byte	0x02, 0x4a
	.zero		1
	.zero		1


	//----- nvinfo : EIATTR_EXIT_INSTR_OFFSETS
	.align		4
        /*02f4*/ 	.byte	0x04, 0x1c
        /*02f6*/ 	.short	(.L_1713 - .L_1712)


	//   ....[0]....
.L_1712:
        /*02f8*/ 	.word	0x00008000


	//   ....[1]....
        /*02fc*/ 	.word	0x000084f0


	//----- nvinfo : EIATTR_MAX_THREADS
	.align		4
.L_1713:
        /*0300*/ 	.byte	0x04, 0x05
        /*0302*/ 	.short	(.L_1715 - .L_1714)
.L_1714:
        /*0304*/ 	.word	0x00000040
        /*0308*/ 	.word	0x00000001
        /*030c*/ 	.word	0x00000001


	//----- nvinfo : EIATTR_CRS_STACK_SIZE
	.align		4
.L_1715:
        /*0310*/ 	.byte	0x04, 0x1e
        /*0312*/ 	.short	(.L_1717 - .L_1716)
.L_1716:
        /*0314*/ 	.word	0x00000000


	//----- nvinfo : EIATTR_CBANK_PARAM_SIZE
	.align		4
.L_1717:
        /*0318*/ 	.byte	0x03, 0x19
        /*031a*/ 	.short	0x01f0


	//----- nvinfo : EIATTR_PARAM_CBANK
	.align		4
        /*031c*/ 	.byte	0x04, 0x0a
        /*031e*/ 	.short	(.L_1719 - .L_1718)
	.align		4
.L_1718:
        /*0320*/ 	.word	index@(.nv.constant0._Z25selective_scan_bwd_kernelI32Selective_Scan_bwd_kernel_traitsILi64ELi16ELb0ELb0ELb0ELb1ELb0EffEEv12SSMParamsBwd)
        /*0324*/ 	.short	0x0380
        /*0326*/ 	.short	0x01f0


	//----- nvinfo : EIATTR_SW_WAR
	.align		4
.L_1719:
        /*0328*/ 	.byte	0x04, 0x36
        /*032a*/ 	.short	(.L_1721 - .L_1720)
.L_1720:
        /*032c*/ 	.word	0x00000008
.L_1721:


//--------------------- .nv.info._Z25selective_scan_bwd_kernelI32Selective_Scan_bwd_kernel_traitsILi64ELi16ELb0ELb0ELb0ELb1ELb1EffEEv12SSMParamsBwd --------------------------
	.section	.nv.info._Z25selective_scan_bwd_kernelI32Selective_Scan_bwd_kernel_traitsILi64ELi16ELb0ELb0ELb0ELb1ELb1EffEEv12SSMParamsBwd,"",@"SHT_CUDA_INFO"
	.sectionflags	@""
	.align	4


	//----- nvinfo : EIATTR_CUDA_API_VERSION
	.align		4
        /*0000*/ 	.byte	0x04, 0x37
        /*0002*/ 	.short	(.L_1723 - .L_1722)
.L_1722:
        /*0004*/ 	.word	0x00000082


	//----- nvinfo : EIATTR_KPARAM_INFO
	.align		4
.L_1723:
        /*0008*/ 	.byte	0x04, 0x17
        /*000a*/ 	.short	(.L_1725 - .L_1724)
.L_1724:
        /*000c*/ 	.word	0x00000000
        /*0010*/ 	.short	0x0000
        /*0012*/ 	.short	0x0000
        /*0014*/ 	.byte	0x00, 0xf0, 0xc1, 0x07


	//----- nvinfo : EIATTR_SPARSE_MMA_MASK
	.align		4
.L_1725:
        /*0018*/ 	.byte	0x03, 0x50
        /*001a*/ 	.short	0x0000


	//----- nvinfo : EIATTR_MAXREG_COUNT
	.align		4
        /*001c*/ 	.byte	0x03, 0x1b
        /*001e*/ 	.short	0x00ff


	//----- nvinfo : EIATTR_NUM_BARRIERS
	.align		4
        /*0020*/ 	.byte	0x02, 0x4c
        /*0022*/ 	.byte	0x01
	.zero		1


	//----- nvinfo : EIATTR_MERCURY_ISA_VERSION
	.align		4
        /*0024*/ 	.byte	0x03, 0x5f
        /*0026*/ 	.short	0x0101


	//----- nvinfo : EIATTR_COOP_GROUP_MASK_REGIDS
	.align		4
        /*0028*/ 	.byte	0x04, 0x29
        /*002a*/ 	.short	(.L_1727 - .L_1726)


	//   ....[0]....
.L_1726:
        /*002c*/ 	.word	0xffffffff


	//   ....[1]....
        /*0030*/ 	.word	0xffffffff


	//   ....[2]....
        /*0034*/ 	.word	0xffffffff


	//   ....[3]....
        /*0038*/ 	.word	0xffffffff


	//   ....[4]....
        /*003c*/ 	.word	0xffffffff


	//   ....[5]....
        /*0040*/ 	.word	0xffffffff


	//   ....[6]....
        /*0044*/ 	.word	0xffffffff


	//   ....[7]....
        /*0048*/ 	.word	0xffffffff


	//   ....[8]....
        /*004c*/ 	.word	0xffffffff


	//   ....[9]....
        /*0050*/ 	.word	0xffffffff


	//   ....[10]....
        /*0054*/ 	.word	0xffffffff


	//   ....[11]....
        /*0058*/ 	.word	0xffffffff


	//   ....[12]....
        /*005c*/ 	.word	0xffffffff


	//   ....[13]....
        /*0060*/ 	.word	0xffffffff


	//   ....[14]....
        /*0064*/ 	.word	0xffffffff


	//   ....[15]....
        /*0068*/ 	.word	0xffffffff


	//   ....[16]....
        /*006c*/ 	.word	0xffffffff


	//   ....[17]....
        /*0070*/ 	.word	0xffffffff


	//   ....[18]....
        /*0074*/ 	.word	0xffffffff


	//   ....[19]....
        /*0078*/ 	.word	0xffffffff


	//   ....[20]....
        /*007c*/ 	.word	0xffffffff


	//   ....[21]....
        /*0080*/ 	.word	0xffffffff


	//   ....[22]....
        /*0084*/ 	.word	0xffffffff


	//   ....[23]....
        /*0088*/ 	.word	0xffffffff


	//   ....[24]....
        /*008c*/ 	.word	0xffffffff


	//   ....[25]....
        /*0090*/ 	.word	0xffffffff


	//   ....[26]....
        /*0094*/ 	.word	0xffffffff


	//   ....[27]....
        /*0098*/ 	.word	0xffffffff


	//   ....[28]....
        /*009c*/ 	.word	0xffffffff


	//   ....[29]....
        /*00a0*/ 	.word	0xffffffff


	//   ....[30]....
        /*00a4*/ 	.word	0xffffffff


	//   ....[31]....
        /*00a8*/ 	.word	0xffffffff


	//   ....[32]....
        /*00ac*/ 	.word	0xffffffff


	//   ....[33]....
        /*00b0*/ 	.word	0xffffffff


	//   ....[34]....
        /*00b4*/ 	.word	0xffffffff


	//   ....[35]....
        /*00b8*/ 	.word	0xffffffff


	//   ....[36]....
        /*00bc*/ 	.word	0xffffffff


	//   ....[37]....
        /*00c0*/ 	.word	0xffffffff


	//   ....[38]....
        /*00c4*/ 	.word	0xffffffff


	//   ....[39]....
        /*00c8*/ 	.word	0xffffffff


	//   ....[40]....
        /*00cc*/ 	.word	0xffffffff


	//   ....[41]....
        /*00d0*/ 	.word	0xffffffff


	//   ....[42]....
        /*00d4*/ 	.word	0xffffffff


	//   ....[43]....
        /*00d8*/ 	.word	0xffffffff


	//   ....[44]....
        /*00dc*/ 	.word	0xffffffff


	//   ....[45]....
        /*00e0*/ 	.word	0xffffffff


	//   ....[46]....
        /*00e4*/ 	.word	0xffffffff


	//   ....[47]....
        /*00e8*/ 	.word	0xffffffff


	//   ....[48]....
        /*00ec*/ 	.word	0xffffffff


	//   ....[49]....
        /*00f0*/ 	.word	0xffffffff


	//   ....[50]....
        /*00f4*/ 	.word	0xffffffff


	//   ....[51]....
        /*00f8*/ 	.word	0xffffffff


	//   ....[52]....
        /*00fc*/ 	.word	0xffffffff


	//   ....[53]....
        /*0100*/ 	.word	0xffffffff


	//   ....[54]....
        /*0104*/ 	.word	0xffffffff


	//   ....[55]....
        /*0108*/ 	.word	0xffffffff


	//   ....[56]....
        /*010c*/ 	.word	0xffffffff


	//   ....[57]....
        /*0110*/ 	.word	0xffffffff


	//   ....[58]....
        /*0114*/ 	.word	0xffffffff


	//   ....[59]....
        /*0118*/ 	.word	0xffffffff


	//   ....[60]....
        /*011c*/ 	.word	0x05000006


	//   ....[61]....
        /*0120*/ 	.word	0x05000006


	//   ....[62]....
        /*0124*/ 	.word	0x05000006


	//   ....[63]....
        /*0128*/ 	.word	0x05000006


	//   ....[64]....
        /*012c*/ 	.word	0x05000006


	//   ....[65]....
        /*0130*/ 	.word	0x05000006


	//   ....[66]....
        /*0134*/ 	.word	0x05000006


	//   ....[67]....
        /*0138*/ 	.word	0x05000006


	//   ....[68]....
        /*013c*/ 	.word	0x05000006


	//   ....[69]....
        /*0140*/ 	.word	0x05000006


	//   ....[70]....
        /*0144*/ 	.word	0x05000006


	//   ....[71]....
        /*0148*/ 	.word	0x05000006


	//   ....[72]....
        /*014c*/ 	.word	0x05000006


	//   ....[73]....
        /*0150*/ 	.word	0x05000006


	//   ....[74]....
        /*0154*/ 	.word	0x05000006


	//   ....[75]....
        /*0158*/ 	.word	0x05000006


	//   ....[76]....
        /*015c*/ 	.word	0x05000006


	//   ....[77]....
        /*0160*/ 	.word	0x05000006


	//   ....[78]....
        /*0164*/ 	.word	0x05000006


	//   ....[79]....
        /*0168*/ 	.word	0x05000006


	//   ....[80]....
        /*016c*/ 	.word	0x05000006


	//   ....[81]....
        /*0170*/ 	.word	0x05000006


	//   ....[82]....
        /*0174*/ 	.word	0x05000006


	//   ....[83]....
        /*0178*/ 	.word	0x05000006


	//   ....[84]....
        /*017c*/ 	.word	0x05000006


	//   ....[85]....
        /*0180*/ 	.word	0x05000006


	//   ....[86]....
        /*0184*/ 	.word	0x05000006


	//   ....[87]....
        /*0188*/ 	.word	0x05000006


	//   ....[88]....
        /*018c*/ 	.word	0x05000006


	//   ....[89]....
        /*0190*/ 	.word	0x05000006


	//   ....[90]....
        /*0194*/ 	.word	0x05000006


	//   ....[91]....
        /*0198*/ 	.word	0x05000006


	//----- nvinfo : EIATTR_COOP_GROUP_INSTR_OFFSETS
	.align		4
.L_1727:
        /*019c*/ 	.byte	0x04, 0x28
        /*019e*/ 	.short	(.L_1729 - .L_1728)


	//   ....[0]....
.L_1728:
        /*01a0*/ 	.word	0x000010a0


	//   ....[1]....
        /*01a4*/ 	.word	0x00001630


	//   ....[2]....
        /*01a8*/ 	.word	0x00001be0


	//   ....[3]....
        /*01ac*/ 	.word	0x00004680


	//   ....[4]....
        /*01b0*/ 	.word	0x00004d40


	//   ....[5]....
        /*01b4*/ 	.word	0x000055f0


	//   ....[6]....
        /*01b8*/ 	.word	0x00005f00


	//   ....[7]....
        /*01bc*/ 	.word	0x000070c0


	//   ....[8]....
        /*01c0*/ 	.word	0x000070d0


	//   ....[9]....
        /*01c4*/ 	.word	0x00007110


	//   ....[10]....
        /*01c8*/ 	.word	0x00007120


	//   ....[11]....
        /*01cc*/ 	.word	0x00007160


	//   ....[12]....
        /*01d0*/ 	.word	0x00007170


	//   ....[13]....
        /*01d4*/ 	.word	0x000071b0


	//   ....[14]....
        /*01d8*/ 	.word	0x000071c0


	//   ....[15]....
        /*01dc*/ 	.word	0x00007200


	//   ....[16]....
        /*01e0*/ 	.word	0x00007210


	//   ....[17]....
        /*01e4*/ 	.word	0x000072b0


	//   ....[18]....
        /*01e8*/ 	.word	0x000072c0


	//   ....[19]....
        /*01ec*/ 	.word	0x000072d0


	//   ....[20]....
        /*01f0*/ 	.word	0x000072e0


	//   ....[21]....
        /*01f4*/ 	.word	0x00007750


	//   ....[22]....
        /*01f8*/ 	.word	0x00007760


	//   ....[23]....
        /*01fc*/ 	.word	0x00007770


	//   ....[24]....
        /*0200*/ 	.word	0x000077c0


	//   ....[25]....
        /*0204*/ 	.word	0x000077e0


	//   ....[26]....
        /*0208*/ 	.word	0x00007830


	//   ....[27]....
        /*020c*/ 	.word	0x00007850


	//   ....[28]....
        /*0210*/ 	.word	0x000078a0


	//   ....[29]....
        /*0214*/ 	.word	0x000078c0


	//   ....[30]....
        /*0218*/ 	.word	0x00007910


	//   ....[31]....
        /*021c*/ 	.word	0x00007930


	//   ....[32]....
        /*0220*/ 	.word	0x00007980


	//   ....[33]....
        /*0224*/ 	.word	0x000079a0


	//   ....[34]....
        /*0228*/ 	.word	0x000079b0


	//   ....[35]....
        /*022c*/ 	.word	0x000079c0


	//   ....[36]....
        /*0230*/ 	.word	0x000079d0


	//   ....[37]....
        /*0234*/ 	.word	0x00008000


	//   ....[38]....
        /*0238*/ 	.word	0x00008110


	//   ....[39]....
        /*023c*/ 	.word	0x00008180


	//   ....[40]....
        /*0240*/ 	.word	0x000081c0


	//   ....[41]....
        /*0244*/ 	.word	0x00008200


	//   ....[42]....
        /*0248*/ 	.word	0x00008220


	//   ....[43]....
        /*024c*/ 	.word	0x00008260


	//   ....[44]....
        /*0250*/ 	.word	0x00008370


	//   ....[45]....
        /*0254*/ 	.word	0x00008420


	//   ....[46]....
        /*0258*/ 	.word	0x00008540


	//   ....[47]....
        /*025c*/ 	.word	0x00008cc0


	//   ....[48]....
        /*0260*/ 	.word	0x000095d0


	//   ....[49]....
        /*0264*/ 	.word	0x00009c40


	//   ....[50]....
        /*0268*/ 	.word	0x0000a090


	//   ....[51]....
        /*026c*/ 	.word	0x0000a0d0


	//   ....[52]....
        /*0270*/ 	.word	0x0000a130


	//   ....[53]....
        /*0274*/ 	.word	0x0000a190


	//   ....[54]....
        /*0278*/ 	.word	0x0000a1b0


	//   ....[55]....
        /*027c*/ 	.word	0x0000a2d0


	//   ....[56]....
        /*0280*/ 	.word	0x0000a310


	//   ....[57]....
        /*0284*/ 	.word	0x0000a370


	//   ....[58]....
        /*0288*/ 	.word	0x0000a3c0


	//   ....[59]....
        /*028c*/ 	.word	0x0000a3e0


	//   ....[60]....
        /*0290*/ 	.word	0x0000a9c0


	//   ....[61]....
        /*0294*/ 	.word	0x0000aa10


	//   ....[62]....
        /*0298*/ 	.word	0x0000aa90


	//   ....[63]....
        /*029c*/ 	.word	0x0000aae0


	//   ....[64]....
        /*02a0*/ 	.word	0x0000ab60


	//   ....[65]....
        /*02a4*/ 	.word	0x0000abb0


	//   ....[66]....
        /*02a8*/ 	.word	0x0000ac30


	//   ....[67]....
        /*02ac*/ 	.word	0x0000ac80


	//   ....[68]....
        /*02b0*/ 	.word	0x0000ad00


	//   ....[69]....
        /*02b4*/ 	.word	0x0000ad50


	//   ....[70]....
        /*02b8*/ 	.word	0x0000ade0


	//   ....[71]....
        /*02bc*/ 	.word	0x0000ae80


	//   ....[72]....
        /*02c0*/ 	.word	0x0000af20


	//   ....[73]....
        /*02c4*/ 	.word	0x0000afe0


	//   ....[74]....
        /*02c8*/ 	.word	0x0000b010


	//   ....[75]....
        /*02cc*/ 	.word	0x0000b070


	//   ....[76]....
        /*02d0*/ 	.word	0x0000b120


	//   ....[77]....
        /*02d4*/ 	.word	0x0000b170


	//   ....[78]....
        /*02d8*/ 	.word	0x0000b210


	//   ....[79]....
        /*02dc*/ 	.word	0x0000b260


	//   ....[80]....
        /*02e0*/ 	.word	0x0000b300


	//   ....[81]....
        /*02e4*/ 	.word	0x0000b350


	//   ....[82]....
        /*02e8*/ 	.word	0x0000b3f0


	//   ....[83]....
        /*02ec*/ 	.word	0x0000b440


	//   ....[84]....
        /*02f0*/ 	.word	0x0000b4e0


	//   ....[85]....
        /*02f4*/ 	.word	0x0000b530


	//   ....[86]....
        /*02f8*/ 	.word	0x0000b5d0


	//   ....[87]....
        /*02fc*/ 	.word	0x0000b630


	//   ....[88]....
        /*0300*/ 	.word	0x0000b670


	//   ....[89]....
        /*0304*/ 	.word	0x0000b6f0


	//   ....[90]....
        /*0308*/ 	.word	0x0000b720


	//   ....[91]....
        /*030c*/ 	.word	0x0000b780


	//----- nvinfo : EIATTR_VRC_CTA_INIT_COUNT
	.align		4
.L_1729:
        /*0310*/ 	.byte	0x02, 0x4a
	.zero		1
	.zero		1


	//----- nvinfo : EIATTR_EXIT_INSTR_OFFSETS
	.align		4
        /*0314*/ 	.byte	0x04, 0x1c
        /*0316*/ 	.short	(.L_1731 - .L_1730)


	//   ....[0]....
.L_1730:
        /*0318*/ 	.word	0x0000a4d0


	//   ....[1]....
        /*031c*/ 	.word	0x0000a960


	//----- nvinfo : EIATTR_MAX_THREADS
	.align		4
.L_1731:
        /*0320*/ 	.byte	0x04, 0x05
        /*0322*/ 	.short	(.L_1733 - .L_1732)
.L_1732:
        /*0324*/ 	.word	0x00000040
        /*0328*/ 	.word	0x00000001
        /*032c*/ 	.word	0x00000001


	//----- nvinfo : EIATTR_CRS_STACK_SIZE
	.align		4
.L_1733:
        /*0330*/ 	.byte	0x04, 0x1e
        /*0332*/ 	.short	(.L_1735 - .L_1734)
.L_1734:
        /*0334*/ 	.word	0x00000000


	//----- nvinfo : EIATTR_CBANK_PARAM_SIZE
	.align		4
.L_1735:
        /*0338*/ 	.byte	0x03, 0x19
        /*033a*/ 	.short	0x01f0


	//----- nvinfo : EIATTR_PARAM_CBANK
	.align		4
        /*033c*/ 	.byte	0x04, 0x0a
        /*033e*/ 	.short	(.L_1737 - .L_1736)
	.align		4
.L_1736:
        /*0340*/ 	.word	index@(.nv.constant0._Z25selective_scan_bwd_kernelI32Selective_Scan_bwd_kernel_traitsILi64ELi16ELb0ELb0ELb0ELb1ELb1EffEEv12SSMParamsBwd)
        /*0344*/ 	.short	0x0380
        /*0346*/ 	.short	0x01f0


	//----- nvinfo : EIATTR_SW_WAR
	.align		4
.L_1737:
        /*0348*/ 	.byte	0x04, 0x36
        /*034a*/ 	.short	(.L_1739 - .L_1738)
.L_1738:
        /*034c*/ 	.word	0x00000008
.L_1739:


//--------------------- .nv.info._Z25selective_scan_bwd_kernelI32Selective_Scan_bwd_kernel_traitsILi64ELi16ELb0ELb0ELb1ELb0ELb0EffEEv12SSMParamsBwd --------------------------
	.section	.nv.info._Z25selective_scan_bwd_kernelI32Selective_Scan_bwd_kernel_traitsILi64ELi16ELb0ELb0ELb1ELb0ELb0EffEEv12SSMParamsBwd,"",@"SHT_CUDA_INFO"
	.sectionflags	@""
	.align	4


	//----- nvinfo : EIATTR_CUDA_API_VERSION
	.align		4
        /*0000*/ 	.byte	0x04, 0x37
        /*0002*/ 	.short	(.L_1741 - .L_1740)
.L_1740:
        /*0004*/ 	.word	0x00000082


	//----- nvinfo : EIATTR_KPARAM_INFO
	.align		4
.L_1741:
        /*0008*/ 	.byte	0x04, 0x17
        /*000a*/ 	.short	(.L_1743 - .L_1742)
.L_1742:
        /*000c*/ 	.word	0x00000000
        /*0010*/ 	.short	0x0000
        /*0012*/ 	.short	0x0000
        /*0014*/ 	.byte	0x00, 0xf0, 0xc1, 0x07


	//----- nvinfo : EIATTR_SPARSE_MMA_MASK
	.align		4
.L_1743:
        /*0018*/ 	.byte	0x03, 0x50
        /*001a*/ 	.short	0x0000


	//----- nvinfo : EIATTR_MAXREG_COUNT
	.align		4
        /*001c*/ 	.byte	0x03, 0x1b
        /*001e*/ 	.short	0x00ff


	//----- nvinfo : EIATTR_NUM_BARRIERS
	.align		4
        /*0020*/ 	.byte	0x02, 0x4c
        /*0022*/ 	.byte	0x01
	.zero		1


	//----- nvinfo : EIATTR_MERCURY_ISA_VERSION
	.align		4
        /*0024*/ 	.byte	0x03, 0x5f
        /*0026*/ 	.short	0x0101


	//----- nvinfo : EIATTR_INT_WARP_WIDE_INSTR_OFFSETS
	.align		4
        /*0028*/ 	.byte	0x04, 0x31
        /*002a*/ 	.short	(.L_1745 - .L_1744)


	//   ....[0]....
.L_1744:
        /*002c*/ 	.word	0x00002f80


	//----- nvinfo : EIATTR_COOP_GROUP_MASK_REGIDS
	.align		4
.L_1745:
        /*0030*/ 	.byte	0x04, 0x29
        /*0032*/ 	.short	(.L_1747 - .L_1746)


	//   ....[0]....
.L_1746:
        /*0034*/ 	.word	0xffffffff


	//   ....[1]....
        /*0038*/ 	.word	0xffffffff


	//   ....[2]....
        /*003c*/ 	.word	0xffffffff


	//   ....[3]....
        /*0040*/ 	.word	0xffffffff


	//   ....[4]....
        /*0044*/ 	.word	0xffffffff


	//   ....[5]....
        /*0048*/ 	.word	0xffffffff


	//   ....[6]....
        /*004c*/ 	.word	0xffffffff


	//   ....[7]....
        /*0050*/ 	.word	0xffffffff


	//   ....[8]....
        /*0054*/ 	.word	0xffffffff


	//   ....[9]....
        /*0058*/ 	.word	0xffffffff


	//   ....[10]....
        /*005c*/ 	.word	0xffffffff


	//   ....[11]....
        /*0060*/ 	.word	0xffffffff


	//   ....[12]....
        /*0064*/ 	.word	0xffffffff


	//   ....[13]....
        /*0068*/ 	.word	0xffffffff


	//   ....[14]....
        /*006c*/ 	.word	0xffffffff


	//   ....[15]....
        /*0070*/ 	.word	0xffffffff


	//   ....[16]....
        /*0074*/ 	.word	0xffffffff


	//   ....[17]....
        /*0078*/ 	.word	0xffffffff


	//   ....[18]....
        /*007c*/ 	.word	0xffffffff


	//   ....[19]....
        /*0080*/ 	.word	0xffffffff


	//   ....[20]....
        /*0084*/ 	.word	0xffffffff


	//   ....[21]....
        /*0088*/ 	.word	0xffffffff


	//   ....[22]....
        /*008c*/ 	.word	0xffffffff


	//   ....[23]....
        /*0090*/ 	.word	0xffffffff


	//   ....[24]....
        /*0094*/ 	.word	0xffffffff


	//   ....[25]....
        /*0098*/ 	.word	0xffffffff


	//   ....[26]....
        /*009c*/ 	.word	0xffffffff


	//   ....[27]....
        /*00a0*/ 	.word	0xffffffff


	//   ....[28]....
        /*00a4*/ 	.word	0xffffffff


	//   ....[29]....
        /*00a8*/ 	.word	0xffffffff


	//   ....[30]....
        /*00ac*/ 	.word	0xffffffff


	//   ....[31]....
        /*00b0*/ 	.word	0xffffffff


	//   ....[32]....
        /*00b4*/ 	.word	0xffffffff


	//   ....[33]....
        /*00b8*/ 	.word	0xffffffff


	//   ....[34]....
        /*00bc*/ 	.word	0xffffffff


	//   ....[35]....
        /*00c0*/ 	.word	0xffffffff


	//   ....[36]....
        /*00c4*/ 	.word	0xffffffff


	//   ....[37]....
        /*00c8*/ 	.word	0xffffffff


	//   ....[38]....
        /*00cc*/ 	.word	0xffffffff


	//   ....[39]....
        /*00d0*/ 	.word	0xffffffff


	//   ....[40]....
        /*00d4*/ 	.word	0xffffffff


	//   ....[41]....
        /*00d8*/ 	.word	0xffffffff


	//   ....[42]....
        /*00dc*/ 	.word	0xffffffff


	//   ....[43]....
        /*00e0*/ 	.word	0xffffffff


	//   ....[44]....
        /*00e4*/ 	.word	0xffffffff


	//   ....[45]....
        /*00e8*/ 	.word	0xffffffff


	//   ....[46]....
        /*00ec*/ 	.word	0xffffffff


	//   ....[47]....
        /*00f0*/ 	.word	0xffffffff


	//   ....[48]....
        /*00f4*/ 	.word	0xffffffff


	//   ....[49]....
        /*00f8*/ 	.word	0xffffffff


	//   ....[50]....
        /*00fc*/ 	.word	0xffffffff


	//   ....[51]....
        /*0100*/ 	.word	0xffffffff


	//   ....[52]....
        /*0104*/ 	.word	0xffffffff


	//   ....[53]....
        /*0108*/ 	.word	0xffffffff


	//   ....[54]....
        /*010c*/ 	.word	0xffffffff


	//   ....[55]....
        /*0110*/ 	.word	0xffffffff


	//   ....[56]....
        /*0114*/ 	.word	0x05000006


	//   ....[57]....
        /*0118*/ 	.word	0x05000006


	//   ....[58]....
        /*011c*/ 	.word	0x05000006


	//   ....[59]....
        /*0120*/ 	.word	0x05000006


	//   ....[60]....
        /*0124*/ 	.word	0x05000006


	//   ....[61]....
        /*0128*/ 	.word	0x05000006


	//   ....[62]....
        /*012c*/ 	.word	0x05000006


	//   ....[63]....
        /*0130*/ 	.word	0x05000006


	//   ....[64]....
        /*0134*/ 	.word	0x05000006


	//   ....[65]....
        /*0138*/ 	.word	0x05000006


	//   ....[66]....
        /*013c*/ 	.word	0x05000006


	//   ....[67]....
        /*0140*/ 	.word	0x05000006


	//   ....[68]....
        /*0144*/ 	.word	0x05000006


	//   ....[69]....
        /*0148*/ 	.word	0x05000006


	//   ....[70]....
        /*014c*/ 	.word	0x05000006


	//   ....[71]....
        /*0150*/ 	.word	0x05000006


	//   ....[72]....
        /*0154*/ 	.word	0x05000006


	//   ....[73]....
        /*0158*/ 	.word	0x05000006


	//   ....[74]....
        /*015c*/ 	.word	0x05000006


	//   ....[75]....
        /*0160*/ 	.word	0x05000006


	//   ....[76]....
        /*0164*/ 	.word	0x05000006


	//   ....[77]....
        /*0168*/ 	.word	0x05000006


	//   ....[78]....
        /*016c*/ 	.word	0x05000006


	//   ....[79]....
        /*0170*/ 	.word	0x05000006


	//   ....[80]....
        /*0174*/ 	.word	0x05000006


	//   ....[81]....
        /*0178*/ 	.word	0x05000006


	//   ....[82]....
        /*017c*/ 	.word	0x05000006


	//   ....[83]....
        /*0180*/ 	.word	0x05000006


	//   ....[84]....
        /*0184*/ 	.word	0x05000006


	//   ....[85]....
        /*0188*/ 	.word	0x05000006


	//   ....[86]....
        /*018c*/ 	.word	0x05000006


	//   ....[87]....
        /*0190*/ 	.word	0x05000006


	//----- nvinfo : EIATTR_COOP_GROUP_INSTR_OFFSETS
	.align		4
.L_1747:
        /*0194*/ 	.byte	0x04, 0x28
        /*0196*/ 	.short	(.L_1749 - .L_1748)


	//   ....[0]....
.L_1748:
        /*0198*/ 	.word	0x000014e0


	//   ....[1]....
        /*019c*/ 	.word	0x000019b0


	//   ....[2]....
        /*01a0*/ 	.word	0x00001e50


	//   ....[3]....
        /*01a4*/ 	.word	0x00002960


	//   ....[4]....
        /*01a8*/ 	.word	0x00003410


	//   ....[5]....
        /*01ac*/ 	.word	0x00003420


	//   ....[6]....
        /*01b0*/ 	.word	0x00003460


	//   ....[7]....
        /*01b4*/ 	.word	0x00003470


	//   ....[8]....
        /*01b8*/ 	.word	0x000034b0


	//   ....[9]....
        /*01bc*/ 	.word	0x000034c0


	//   ....[10]....
        /*01c0*/ 	.word	0x00003500


	//   ....[11]....
        /*01c4*/ 	.word	0x00003510


	//   ....[12]....
        /*01c8*/ 	.word	0x00003550


	//   ....[13]....
        /*01cc*/ 	.word	0x00003560


	//   ....[14]....
        /*01d0*/ 	.word	0x00003610


	//   ....[15]....
        /*01d4*/ 	.word	0x00003620


	//   ....[16]....
        /*01d8*/ 	.word	0x00003630


	//   ....[17]....
        /*01dc*/ 	.word	0x00003640


	//   ....[18]....
        /*01e0*/ 	.word	0x00003b00


	//   ....[19]....
        /*01e4*/ 	.word	0x00003b10


	//   ....[20]....
        /*01e8*/ 	.word	0x00003b20


	//   ....[21]....
        /*01ec*/ 	.word	0x00003b30


	//   ....[22]....
        /*01f0*/ 	.word	0x00003b90


	//   ....[23]....
        /*01f4*/ 	.word	0x00003ba0


	//   ....[24]....
        /*01f8*/ 	.word	0x00003bf0


	//   ....[25]....
        /*01fc*/ 	.word	0x00003c10


	//   ....[26]....
        /*0200*/ 	.word	0x00003c60


	//   ....[27]....
        /*0204*/ 	.word	0x00003c80


	//   ....[28]....
        /*0208*/ 	.word	0x00003cd0


	//   ....[29]....
        /*020c*/ 	.word	0x00003cf0


	//   ....[30]....
        /*0210*/ 	.word	0x00003d40


	//   ....[31]....
        /*0214*/ 	.word	0x00003d60


	//   ....[32]....
        /*0218*/ 	.word	0x00003d70


	//   ....[33]....
        /*021c*/ 	.word	0x00003d80


	//   ....[34]....
        /*0220*/ 	.word	0x000051e0


	//   ....[35]....
        /*0224*/ 	.word	0x00005220


	//   ....[36]....
        /*0228*/ 	.word	0x000053b0


	//   ....[37]....
        /*022c*/ 	.word	0x000053e0


	//   ....[38]....
        /*0230*/ 	.word	0x00005420


	//   ....[39]....
        /*0234*/ 	.word	0x00005460


	//   ....[40]....
        /*0238*/ 	.word	0x000055f0


	//   ....[41]....
        /*023c*/ 	.word	0x00005630


	//   ....[42]....
        /*0240*/ 	.word	0x00005780


	//   ....[43]....
        /*0244*/ 	.word	0x000057c0


	//   ....[44]....
        /*0248*/ 	.word	0x00005d00


	//   ....[45]....
        /*024c*/ 	.word	0x00006270


	//   ....[46]....
        /*0250*/ 	.word	0x00006680


	//   ....[47]....
        /*0254*/ 	.word	0x000066c0


	//   ....[48]....
        /*0258*/ 	.word	0x00006720


	//   ....[49]....
        /*025c*/ 	.word	0x00006780


	//   ....[50]....
        /*0260*/ 	.word	0x000067a0


	//   ....[51]....
        /*0264*/ 	.word	0x00006910


	//   ....[52]....
        /*0268*/ 	.word	0x00006950


	//   ....[53]....
        /*026c*/ 	.word	0x000069b0


	//   ....[54]....
        /*0270*/ 	.word	0x00006a00


	//   ....[55]....
        /*0274*/ 	.word	0x00006a20


	//   ....[56]....
        /*0278*/ 	.word	0x00006e20


	//   ....[57]....
        /*027c*/ 	.word	0x00006e70


	//   ....[58]....
        /*0280*/ 	.word	0x00006ef0


	//   ....[59]....
        /*0284*/ 	.word	0x00006f40


	//   ....[60]....
        /*0288*/ 	.word	0x00006fc0


	//   ....[61]....
        /*028c*/ 	.word	0x00007010


	//   ....[62]....
        /*0290*/ 	.word	0x00007090


	//   ....[63]....
        /*0294*/ 	.word	0x000070e0


	//   ....[64]....
        /*0298*/ 	.word	0x00007160


	//   ....[65]....
        /*029c*/ 	.word	0x000071b0


	//   ....[66]....
        /*02a0*/ 	.word	0x00007240


	//   ....[67]....
        /*02a4*/ 	.word	0x000072e0


	//   ....[68]....
        /*02a8*/ 	.word	0x00007380


	//   ....[69]....
        /*02ac*/ 	.word	0x00007440


	//   ....[70]....
        /*02b0*/ 	.word	0x00007470


	//   ....[71]....
        /*02b4*/ 	.word	0x000074d0


	//   ....[72]....
        /*02b8*/ 	.word	0x00007560


	//   ....[73]....
        /*02bc*/ 	.word	0x000075b0


	//   ....[74]....
        /*02c0*/ 	.word	0x00007650


	//   ....[75]....
        /*02c4*/ 	.word	0x000076a0


	//   ....[76]....
        /*02c8*/ 	.word	0x00007740


	//   ....[77]....
        /*02cc*/ 	.word	0x00007790


	//   ....[78]....
        /*02d0*/ 	.word	0x00007830


	//   ....[79]....
        /*02d4*/ 	.word	0x00007880


	//   ....[80]....
        /*02d8*/ 	.word	0x00007920


	//   ....[81]....
        /*02dc*/ 	.word	0x00007970


	//   ....[82]....
        /*02e0*/ 	.word	0x00007a40


	//   ....[83]....
        /*02e4*/ 	.word	0x00007a90


	//   ....[84]....
        /*02e8*/ 	.word	0x00007ac0


	//   ....[85]....
        /*02ec*/ 	.word	0x00007b40


	//   ....[86]....
        /*02f0*/ 	.word	0x00007ba0


	//   ....[87]....
        /*02f4*/ 	.word	0x00007bf0


	//----- nvinfo : EIATTR_VRC_CTA_INIT_COUNT
	.align		4
.L_1749:
        /*02f8*/ 	.byte	0x02, 0x4a
	.zero		1
	.zero		1


	//----- nvinfo : EIATTR_EXIT_INSTR_OFFSETS
	.align		4
        /*02fc*/ 	.byte	0x04, 0x1c
        /*02fe*/ 	.short	(.L_1751 - .L_1750)


	//   ....[0]....
.L_1750:
        /*0300*/ 	.word	0x00006b30


	//   ....[1]....
        /*0304*/ 	.word	0x00006dc0


	//----- nvinfo : EIATTR_MAX_THREADS
	.align		4
.L_1751:
        /*0308*/ 	.byte	0x04, 0x05
        /*030a*/ 	.short	(.L_1753 - .L_1752)
.L_1752:
        /*030c*/ 	.word	0x00000040
        /*0310*/ 	.word	0x00000001
        /*0314*/ 	.word	0x00000001


	//----- nvinfo : EIATTR_CRS_STACK_SIZE
	.align		4
.L_1753:
        /*0318*/ 	.byte	0x04, 0x1e
        /*031a*/ 	.short	(.L_1755 - .L_1754)
.L_1754:
        /*031c*/ 	.word	0x00000000


	//----- nvinfo : EIATTR_CBANK_PARAM_SIZE
	.align		4
.L_1755:
        /*0320*/ 	.byte	0x03, 0x19
        /*0322*/ 	.short	0x01f0


	//----- nvinfo : EIATTR_PARAM_CBANK
	.align		4
        /*0324*/ 	.byte	0x04, 0x0a
        /*0326*/ 	.short	(.L_1757 - .L_1756)
	.align		4
.L_1756:
        /*0328*/ 	.word	index@(.nv.constant0._Z25selective_scan_bwd_kernelI32Selective_Scan_bwd_kernel_traitsILi64ELi16ELb0ELb0ELb1ELb0ELb0EffEEv12SSMParamsBwd)
        /*032c*/ 	.short	0x0380
        /*032e*/ 	.short	0x01f0


	//----- nvinfo : EIATTR_SW_WAR
	.align		4
.L_1757:
        /*0330*/ 	.byte	0x04, 0x36
        /*0332*/ 	.short	(.L_1759 - .L_1758)
.L_1758:
        /*0334*/ 	.word	0x00000008
.L_1759:


//--------------------- .nv.info._Z25selective_scan_bwd_kernelI32Selective_Scan_bwd_kernel_traitsILi64ELi16ELb0ELb0ELb1ELb0ELb1EffEEv12SSMParamsBwd --------------------------
	.section	.nv.info._Z25selective_scan_bwd_kernelI32Selective_Scan_bwd_kernel_traitsILi64ELi16ELb0ELb0ELb1ELb0ELb1EffEEv12SSMParamsBwd,"",@"SHT_CUDA_INFO"
	.sectionflags	@""
	.align	4


	//----- nvinfo : EIATTR_CUDA_API_VERSION
	.align		4
        /*0000*/ 	.byte	0x04, 0x37
        /*0002*/ 	.short	(.L_1761 - .L_1760)
.L_1760:
        /*0004*/ 	.word	0x00000082


	//----- nvinfo : EIATTR_KPARAM_INFO
	.align		4
.L_1761:
        /*0008*/ 	.byte	0x04, 0x17
        /*000a*/ 	.short	(.L_1763 - .L_1762)
.L_1762:
        /*000c*/ 	.word	0x00000000
        /*0010*/ 	.short	0x0000
        /*0012*/ 	.short	0x0000
        /*0014*/ 	.byte	0x00, 0xf0, 0xc1, 0x07


	//----- nvinfo : EIATTR_SPARSE_MMA_MASK
	.align		4
.L_1763:
        /*0018*/ 	.byte	0x03, 0x50
        /*001a*/ 	.short	0x0000


	//----- nvinfo : EIATTR_MAXREG_COUNT
	.align		4
        /*001c*/ 	.byte	0x03, 0x1b
        /*001e*/ 	.short	0x00ff


	//----- nvinfo : EIATTR_NUM_BARRIERS
	.align		4
        /*0020*/ 	.byte	0x02, 0x4c
        /*0022*/ 	.byte	0x01
	.zero		1


	//----- nvinfo : EIATTR_MERCURY_ISA_VERSION
	.align		4
        /*0024*/ 	.byte	0x03, 0x5f
        /*0026*/ 	.short	0x0101


	//----- nvinfo : EIATTR_INT_WARP_WIDE_INSTR_OFFSETS
	.align		4
        /*0028*/ 	.byte	0x04, 0x31
        /*002a*/ 	.short	(.L_1765 - .L_1764)


	//   ....[0]....
.L_1764:
        /*002c*/ 	.word	0x00005170


	//----- nvinfo : EIATTR_COOP_GROUP_MASK_REGIDS
	.align		4
.L_1765:
        /*0030*/ 	.byte	0x04, 0x29
        /*0032*/ 	.short	(.L_1767 - .L_1766)


	//   ....[0]....
.L_1766:
        /*0034*/ 	.word	0xffffffff


	//   ....[1]....
        /*0038*/ 	.word	0xffffffff


	//   ....[2]....
        /*003c*/ 	.word	0xffffffff


	//   ....[3]....
        /*0040*/ 	.word	0xffffffff


	//   ....[4]....
        /*0044*/ 	.word	0xffffffff


	//   ....[5]....
        /*0048*/ 	.word	0xffffffff


	//   ....[6]....
        /*004c*/ 	.word	0xffffffff


	//   ....[7]....
        /*0050*/ 	.word	0xffffffff


	//   ....[8]....
        /*0054*/ 	.word	0xffffffff


	//   ....[9]....
        /*0058*/ 	.word	0xffffffff


	//   ....[10]....
        /*005c*/ 	.word	0xffffffff


	//   ....[11]....
        /*0060*/ 	.word	0xffffffff


	//   ....[12]....
        /*0064*/ 	.word	0xffffffff


	//   ....[13]....
        /*0068*/ 	.word	0xffffffff


	//   ....[14]....
        /*006c*/ 	.word	0xffffffff


	//   ....[15]....
        /*0070*/ 	.word	0xffffffff


	//   ....[16]....
        /*0074*/ 	.word	0xffffffff


	//   ....[17]....
        /*0078*/ 	.word	0xffffffff


	//   ....[18]....
        /*007c*/ 	.word	0xffffffff


	//   ....[19]....
        /*0080*/ 	.word	0xffffffff


	//   ....[20]....
        /*0084*/ 	.word	0xffffffff


	//   ....[21]....
        /*0088*/ 	.word	0xffffffff


	//   ....[22]....
        /*008c*/ 	.word	0xffffffff


	//   ....[23]....
        /*0090*/ 	.word	0xffffffff


	//   ....[24]....
        /*0094*/ 	.word	0xffffffff


	//   ....[25]....
        /*0098*/ 	.word	0xffffffff


	//   ....[26]....
        /*009c*/ 	.word	0xffffffff


	//   ....[27]....
        /*00a0*/ 	.word	0xffffffff


	//   ....[28]....
        /*00a4*/ 	.word	0xffffffff


	//   ....[29]....
        /*00a8*/ 	.word	0xffffffff


	//   ....[30]....
        /*00ac*/ 	.word	0xffffffff


	//   ....[31]....
        /*00b0*/ 	.word	0xffffffff


	//   ....[32]....
        /*00b4*/ 	.word	0xffffffff


	//   ....[33]....
        /*00b8*/ 	.word	0xffffffff


	//   ....[34]....
        /*00bc*/ 	.word	0xffffffff


	//   ....[35]....
        /*00c0*/ 	.word	0xffffffff


	//   ....[36]....
        /*00c4*/ 	.word	0xffffffff


	//   ....[37]....
        /*00c8*/ 	.word	0xffffffff


	//   ....[38]....
        /*00cc*/ 	.word	0xffffffff


	//   ....[39]....
        /*00d0*/ 	.word	0xffffffff


	//   ....[40]....
        /*00d4*/ 	.word	0xffffffff


	//   ....[41]....
        /*00d8*/ 	.word	0xffffffff


	//   ....[42]....
        /*00dc*/ 	.word	0xffffffff


	//   ....[43]....
        /*00e0*/ 	.word	0xffffffff


	//   ....[44]....
        /*00e4*/ 	.word	0xffffffff


	//   ....[45]....
        /*00e8*/ 	.word	0xffffffff


	//   ....[46]....
        /*00ec*/ 	.word	0xffffffff


	//   ....[47]....
        /*00f0*/ 	.word	0xffffffff


	//   ....[48]....
        /*00f4*/ 	.word	0xffffffff


	//   ....[49]....
        /*00f8*/ 	.word	0xffffffff


	//   ....[50]....
        /*00fc*/ 	.word	0xffffffff


	//   ....[51]....
        /*0100*/ 	.word	0xffffffff


	//   ....[52]....
        /*0104*/ 	.word	0xffffffff


	//   ....[53]....
        /*0108*/ 	.word	0xffffffff


	//   ....[54]....
        /*010c*/ 	.word	0xffffffff


	//   ....[55]....
        /*0110*/ 	.word	0xffffffff


	//   ....[56]....
        /*0114*/ 	.word	0xffffffff


	//   ....[57]....
        /*0118*/ 	.word	0xffffffff


	//   ....[58]....
        /*011c*/ 	.word	0xffffffff


	//   ....[59]....
        /*0120*/ 	.word	0xffffffff


	//   ....[60]....
        /*0124*/ 	.word	0x05000006


	//   ....[61]....
        /*0128*/ 	.word	0x05000006


	//   ....[62]....
        /*012c*/ 	.word	0x05000006


	//   ....[63]....
        /*0130*/ 	.word	0x05000006


	//   ....[64]....
        /*0134*/ 	.word	0x05000006


	//   ....[65]....
        /*0138*/ 	.word	0x05000006


	//   ....[66]....
        /*013c*/ 	.word	0x05000006


	//   ....[67]....
        /*0140*/ 	.word	0x05000006


	//   ....[68]....
        /*0144*/ 	.word	0x05000006


	//   ....[69]....
        /*0148*/ 	.word	0x05000006


	//   ....[70]....
        /*014c*/ 	.word	0x05000006


	//   ....[71]....
        /*0150*/ 	.word	0x05000006


	//   ....[72]....
        /*0154*/ 	.word	0x05000006


	//   ....[73]....
        /*0158*/ 	.word	0x05000006


	//   ....[74]....
        /*015c*/ 	.word	0x05000006


	//   ....[75]....
        /*0160*/ 	.word	0x05000006


	//   ....[76]....
        /*0164*/ 	.word	0x05000006


	//   ....[77]....
        /*0168*/ 	.word	0x05000006


	//   ....[78]....
        /*016c*/ 	.word	0x05000006


	//   ....[79]....
        /*0170*/ 	.word	0x05000006


	//   ....[80]....
        /*0174*/ 	.word	0x05000006


	//   ....[81]....
        /*0178*/ 	.word	0x05000006


	//   ....[82]....
        /*017c*/ 	.word	0x05000006


	//   ....[83]....
        /*0180*/ 	.word	0x05000006


	//   ....[84]....
        /*0184*/ 	.word	0x05000006


	//   ....[85]....
        /*0188*/ 	.word	0x05000006


	//   ....[86]....
        /*018c*/ 	.word	0x05000006


	//   ....[87]....
        /*0190*/ 	.word	0x05000006


	//   ....[88]....
        /*0194*/ 	.word	0x05000006


	//   ....[89]....
        /*0198*/ 	.word	0x05000006


	//   ....[90]....
        /*019c*/ 	.word	0x05000006


	//   ....[91]....
        /*01a0*/ 	.word	0x05000006


	//----- nvinfo : EIATTR_COOP_GROUP_INSTR_OFFSETS
	.align		4
.L_1767:
        /*01a4*/ 	.byte	0x04, 0x28
        /*01a6*/ 	.short	(.L_1769 - .L_1768)


	//   ....[0]....
.L_1768:
        /*01a8*/ 	.word	0x000015e0


	//   ....[1]....
        /*01ac*/ 	.word	0x00001bd0


	//   ....[2]....
        /*01b0*/ 	.word	0x000020a0


	//   ....[3]....
        /*01b4*/ 	.word	0x00002590


	//   ....[4]....
        /*01b8*/ 	.word	0x00002cc0


	//   ....[5]....
        /*01bc*/ 	.word	0x000034c0


	//   ....[6]....
        /*01c0*/ 	.word	0x00003d60


	//   ....[7]....
        /*01c4*/ 	.word	0x00004b70


	//   ....[8]....
        /*01c8*/ 	.word	0x00005600


	//   ....[9]....
        /*01cc*/ 	.word	0x00005610


	//   ....[10]....
        /*01d0*/ 	.word	0x00005650


	//   ....[11]....
        /*01d4*/ 	.word	0x00005660


	//   ....[12]....
        /*01d8*/ 	.word	0x000056a0


	//   ....[13]....
        /*01dc*/ 	.word	0x000056b0


	//   ....[14]....
        /*01e0*/ 	.word	0x000056f0


	//   ....[15]....
        /*01e4*/ 	.word	0x00005700


	//   ....[16]....
        /*01e8*/ 	.word	0x00005740


	//   ....[17]....
        /*01ec*/ 	.word	0x00005750


	//   ....[18]....
        /*01f0*/ 	.word	0x00005800


	//   ....[19]....
        /*01f4*/ 	.word	0x00005810


	//   ....[20]....
        /*01f8*/ 	.word	0x00005820


	//   ....[21]....
        /*01fc*/ 	.word	0x00005830


	//   ....[22]....
        /*0200*/ 	.word	0x00005d30


	//   ....[23]....
        /*0204*/ 	.word	0x00005d40


	//   ....[24]....
        /*0208*/ 	.word	0x00005d50


	//   ....[25]....
        /*020c*/ 	.word	0x00005d60


	//   ....[26]....
        /*0210*/ 	.word	0x00005dc0


	//   ....[27]....
        /*0214*/ 	.word	0x00005dd0


	//   ....[28]....
        /*0218*/ 	.word	0x00005e20


	//   ....[29]....
        /*021c*/ 	.word	0x00005e40


	//   ....[30]....
        /*0220*/ 	.word	0x00005e90


	//   ....[31]....
        /*0224*/ 	.word	0x00005eb0


	//   ....[32]....
        /*0228*/ 	.word	0x00005f00


	//   ....[33]....
        /*022c*/ 	.word	0x00005f20


	//   ....[34]....
        /*0230*/ 	.word	0x00005f70


	//   ....[35]....
        /*0234*/ 	.word	0x00005f90


	//   ....[36]....
        /*0238*/ 	.word	0x00005fa0


	//   ....[37]....
        /*023c*/ 	.word	0x00005fb0


	//   ....[38]....
        /*0240*/ 	.word	0x00007400


	//   ....[39]....
        /*0244*/ 	.word	0x00007440


	//   ....[40]....
        /*0248*/ 	.word	0x000075a0


	//   ....[41]....
        /*024c*/ 	.word	0x000075c0


	//   ....[42]....
        /*0250*/ 	.word	0x00007600


	//   ....[43]....
        /*0254*/ 	.word	0x00007640


	//   ....[44]....
        /*0258*/ 	.word	0x000077d0


	//   ....[45]....
        /*025c*/ 	.word	0x00007810


	//   ....[46]....
        /*0260*/ 	.word	0x000079a0


	//   ....[47]....
        /*0264*/ 	.word	0x000079e0


	//   ....[48]....
        /*0268*/ 	.word	0x00007ee0


	//   ....[49]....
        /*026c*/ 	.word	0x00008470


	//   ....[50]....
        /*0270*/ 	.word	0x00008880


	//   ....[51]....
        /*0274*/ 	.word	0x000088c0


	//   ....[52]....
        /*0278*/ 	.word	0x00008920


	//   ....[53]....
        /*027c*/ 	.word	0x00008980


	//   ....[54]....
        /*0280*/ 	.word	0x000089a0


	//   ....[55]....
        /*0284*/ 	.word	0x00008b10


	//   ....[56]....
        /*0288*/ 	.word	0x00008b40


	//   ....[57]....
        /*028c*/ 	.word	0x00008ba0


	//   ....[58]....
        /*0290*/ 	.word	0x00008c00


	//   ....[59]....
        /*0294*/ 	.word	0x00008c20


	//   ....[60]....
        /*0298*/ 	.word	0x00009020


	//   ....[61]....
        /*029c*/ 	.word	0x00009070


	//   ....[62]....
        /*02a0*/ 	.word	0x000090f0


	//   ....[63]....
        /*02a4*/ 	.word	0x00009140


	//   ....[64]....
        /*02a8*/ 	.word	0x000091c0


	//   ....[65]....
        /*02ac*/ 	.word	0x00009210


	//   ....[66]....
        /*02b0*/ 	.word	0x00009290


	//   ....[67]....
        /*02b4*/ 	.word	0x000092e0


	//   ....[68]....
        /*02b8*/ 	.word	0x00009360


	//   ....[69]....
        /*02bc*/ 	.word	0x000093b0


	//   ....[70]....
        /*02c0*/ 	.word	0x00009440


	//   ....[71]....
        /*02c4*/ 	.word	0x000094e0


	//   ....[72]....
        /*02c8*/ 	.word	0x00009580


	//   ....[73]....
        /*02cc*/ 	.word	0x00009640


	//   ....[74]....
        /*02d0*/ 	.word	0x00009670


	//   ....[75]....
        /*02d4*/ 	.word	0x000096d0


	//   ....[76]....
        /*02d8*/ 	.word	0x00009760


	//   ....[77]....
        /*02dc*/ 	.word	0x000097b0


	//   ....[78]....
        /*02e0*/ 	.word	0x00009850


	//   ....[79]....
        /*02e4*/ 	.word	0x000098a0


	//   ....[80]....
        /*02e8*/ 	.word	0x00009940


	//   ....[81]....
        /*02ec*/ 	.word	0x00009990


	//   ....[82]....
        /*02f0*/ 	.word	0x00009a30


	//   ....[83]....
        /*02f4*/ 	.word	0x00009a80


	//   ....[84]....
        /*02f8*/ 	.word	0x00009b20


	//   ....[85]....
        /*02fc*/ 	.word	0x00009b70


	//   ....[86]....
        /*0300*/ 	.word	0x00009c40


	//   ....[87]....
        /*0304*/ 	.word	0x00009c90


	//   ....[88]....
        /*0308*/ 	.word	0x00009cc0


	//   ....[89]....
        /*030c*/ 	.word	0x00009d40


	//   ....[90]....
        /*0310*/ 	.word	0x00009da0


	//   ....[91]....
        /*0314*/ 	.word	0x00009df0


	//----- nvinfo : EIATTR_VRC_CTA_INIT_COUNT
	.align		4
.L_1769:
        /*0318*/ 	.byte	0x02, 0x4a
	.zero		1
	.zero		1


	//----- nvinfo : EIATTR_EXIT_INSTR_OFFSETS
	.align		4
        /*031c*/ 	.byte	0x04, 0x1c
        /*031e*/ 	.short	(.L_1771 - .L_1770)


	//   ....[0]....
.L_1770:
        /*0320*/ 	.word	0x00008d30


	//   ....[1]....
        /*0324*/ 	.word	0x00008fc0


	//----- nvinfo : EIATTR_MAX_THREADS
	.align		4
.L_1771:
        /*0328*/ 	.byte	0x04, 0x05
        /*032a*/ 	.short	(.L_1773 - .L_1772)
.L_1772:
        /*032c*/ 	.word	0x00000040
        /*0330*/ 	.word	0x00000001
        /*0334*/ 	.word	0x00000001


	//----- nvinfo : EIATTR_CRS_STACK_SIZE
	.align		4
.L_1773:
        /*0338*/ 	.byte	0x04, 0x1e
        /*033a*/ 	.short	(.L_1775 - .L_1774)
.L_1774:
        /*033c*/ 	.word	0x00000000


	//----- nvinfo : EIATTR_CBANK_PARAM_SIZE
	.align		4
.L_1775:
        /*0340*/ 	.byte	0x03, 0x19
        /*0342*/ 	.short	0x01f0


	//----- nvinfo : EIATTR_PARAM_CBANK
	.align		4
        /*0344*/ 	.byte	0x04, 0x0a
        /*0346*/ 	.short	(.L_1777 - .L_1776)
	.align		4
.L_1776:
        /*0348*/ 	.word	index@(.nv.constant0._Z25selective_scan_bwd_kernelI32Selective_Scan_bwd_kernel_traitsILi64ELi16ELb0ELb0ELb1ELb0ELb1EffEEv12SSMParamsBwd)
        /*034c*/ 	.short	0x0380
        /*034e*/ 	.short	0x01f0


	//----- nvinfo : EIATTR_SW_WAR
	.align		4
.L_1777:
        /*0350*/ 	.byte	0x04, 0x36
        /*0352*/ 	.short	(.L_1779 - .L_1778)
.L_1778:
        /*0354*/ 	.word	0x00000008
.L_1779:


//--------------------- .nv.info._Z25selective_scan_bwd_kernelI32Selective_Scan_bwd_kernel_traitsILi64ELi16ELb0ELb0ELb1ELb1ELb0EffEEv12SSMParamsBwd --------------------------
	.section	.nv.info._Z25selective_scan_bwd_kernelI32Selective_Scan_bwd_kernel_traitsILi64ELi16ELb0ELb0ELb1ELb1ELb0EffEEv12SSMParamsBwd,"",@"SHT_CUDA_INFO"
	.sectionflags	@""
	.align	4


	//----- nvinfo : EIATTR_CUDA_API_VERSION
	.align		4
        /*0000*/ 	.byte	0x04, 0x37
        /*0002*/ 	.short	(.L_1781 - .L_1780)
.L_1780:
        /*0004*/ 	.word	0x00000082


	//----- nvinfo : EIATTR_KPARAM_INFO
	.align		4
.L_1781:
        /*0008*/ 	.byte	0x04, 0x17
        /*000a*/ 	.short	(.L_1783 - .L_1782)
.L_1782:
        /*000c*/ 	.word	0x00000000
        /*0010*/ 	.short	0x0000
        /*0012*/ 	.short	0x0000
        /*0014*/ 	.byte	0x00, 0xf0, 0xc1, 0x07


	//----- nvinfo : EIATTR_SPARSE_MMA_MASK
	.align		4
.L_1783:
        /*0018*/ 	.byte	0x03, 0x50
        /*001a*/ 	.short	0x0000


	//----- nvinfo : EIATTR_MAXREG_COUNT
	.align		4
        /*001c*/ 	.byte	0x03, 0x1b
        /*001e*/ 	.short	0x00ff


	//----- nvinfo : EIATTR_NUM_BARRIERS
	.align		4
        /*0020*/ 	.byte	0x02, 0x4c
        /*0022*/ 	.byte	0x01
	.zero		1


	//----- nvinfo : EIATTR_MERCURY_ISA_VERSION
	.align		4
        /*0024*/ 	.byte	0x03, 0x5f
        /*0026*/ 	.short	0x0101


	//----- nvinfo : EIATTR_INT_WARP_WIDE_INSTR_OFFSETS
	.align		4
        /*0028*/ 	.byte	0x04, 0x31
        /*002a*/ 	.short	(.L_1785 - .L_1784)


	//   ....[0]....
.L_1784:
        /*002c*/ 	.word	0x00005150


	//----- nvinfo : EIATTR_COOP_GROUP_MASK_REGIDS
	.align		4
.L_1785:
        /*0030*/ 	.byte	0x04, 0x29
        /*0032*/ 	.short	(.L_1787 - .L_1786)


	//   ....[0]....
.L_1786:
        /*0034*/ 	.word	0xffffffff


	//   ....[1]....
        /*0038*/ 	.word	0xffffffff


	//   ....[2]....
        /*003c*/ 	.word	0xffffffff


	//   ....[3]....
        /*0040*/ 	.word	0xffffffff


	//   ....[4]....
        /*0044*/ 	.word	0xffffffff


	//   ....[5]....
        /*0048*/ 	.word	0xffffffff


	//   ....[6]....
        /*004c*/ 	.word	0xffffffff


	//   ....[7]....
        /*0050*/ 	.word	0xffffffff


	//   ....[8]....
        /*0054*/ 	.word	0xffffffff


	//   ....[9]....
        /*0058*/ 	.word	0xffffffff


	//   ....[10]....
        /*005c*/ 	.word	0xffffffff


	//   ....[11]....
        /*0060*/ 	.word	0xffffffff


	//   ....[12]....
        /*0064*/ 	.word	0xffffffff


	//   ....[13]....
        /*0068*/ 	.word	0xffffffff


	//   ....[14]....
        /*006c*/ 	.word	0xffffffff


	//   ....[15]....
        /*0070*/ 	.word	0xffffffff


	//   ....[16]....
        /*0074*/ 	.word	0xffffffff


	//   ....[17]....
        /*0078*/ 	.word	0xffffffff


	//   ....[18]....
        /*007c*/ 	.word	0xffffffff


	//   ....[19]....
        /*0080*/ 	.word	0xffffffff


	//   ....[20]....
        /*0084*/ 	.word	0xffffffff


	//   ....[21]....
        /*0088*/ 	.word	0xffffffff


	//   ....[22]....
        /*008c*/ 	.word	0xffffffff


	//   ....[23]....
        /*0090*/ 	.word	0xffffffff


	//   ....[24]....
        /*0094*/ 	.word	0xffffffff


	//   ....[25]....
        /*0098*/ 	.word	0xffffffff


	//   ....[26]....
        /*009c*/ 	.word	0xffffffff


	//   ....[27]....
        /*00a0*/ 	.word	0xffffffff


	//   ....[28]....
        /*00a4*/ 	.word	0xffffffff


	//   ....[29]....
        /*00a8*/ 	.word	0xffffffff


	//   ....[30]....
        /*00ac*/ 	.word	0xffffffff


	//   ....[31]....
        /*00b0*/ 	.word	0xffffffff


	//   ....[32]....
        /*00b4*/ 	.word	0xffffffff


	//   ....[33]....
        /*00b8*/ 	.word	0xffffffff


	//   ....[34]....
        /*00bc*/ 	.word	0xffffffff


	//   ....[35]....
        /*00c0*/ 	.word	0xffffffff


	//   ....[36]....
        /*00c4*/ 	.word	0xffffffff


	//   ....[37]....
        /*00c8*/ 	.word	0xffffffff


	//   ....[38]....
        /*00cc*/ 	.word	0xffffffff


	//   ....[39]....
        /*00d0*/ 	.word	0xffffffff


	//   ....[40]....
        /*00d4*/ 	.word	0xffffffff


	//   ....[41]....
        /*00d8*/ 	.word	0xffffffff


	//   ....[42]....
        /*00dc*/ 	.word	0xffffffff


	//   ....[43]....
        /*00e0*/ 	.word	0xffffffff


	//   ....[44]....
        /*00e4*/ 	.word	0xffffffff


	//   ....[45]....
        /*00e8*/ 	.word	0xffffffff


	//   ....[46]....
        /*00ec*/ 	.word	0xffffffff


	//   ....[47]....
        /*00f0*/ 	.word	0xffffffff


	//   ....[48]....
        /*00f4*/ 	.word	0xffffffff


	//   ....[49]....
        /*00f8*/ 	.word	0xffffffff


	//   ....[50]....
        /*00fc*/ 	.word	0xffffffff


	//   ....[51]....
        /*0100*/ 	.word	0xffffffff


	//   ....[52]....
        /*0104*/ 	.word	0xffffffff


	//   ....[53]....
        /*0108*/ 	.word	0xffffffff


	//   ....[54]....
        /*010c*/ 	.word	0xffffffff


	//   ....[55]....
        /*0110*/ 	.word	0xffffffff


	//   ....[56]....
        /*0114*/ 	.word	0xffffffff


	//   ....[57]....
        /*0118*/ 	.word	0x05000006


	//   ....[58]....
        /*011c*/ 	.word	0x05000006


	//   ....[59]....
        /*0120*/ 	.word	0x05000006


	//   ....[60]....
        /*0124*/ 	.word	0x05000006


	//   ....[61]....
        /*0128*/ 	.word	0x05000006


	//   ....[62]....
        /*012c*/ 	.word	0x05000006


	//   ....[63]....
        /*0130*/ 	.word	0x05000006


	//   ....[64]....
        /*0134*/ 	.word	0x05000006


	//   ....[65]....
        /*0138*/ 	.word	0x05000006


	//   ....[66]....
        /*013c*/ 	.word	0x05000006


	//   ....[67]....
        /*0140*/ 	.word	0x05000006


	//   ....[68]....
        /*0144*/ 	.word	0x05000006


	//   ....[69]....
        /*0148*/ 	.word	0x05000006


	//   ....[70]....
        /*014c*/ 	.word	0x05000006


	//   ....[71]....
        /*0150*/ 	.word	0x05000006


	//   ....[72]....
        /*0154*/ 	.word	0x05000006


	//   ....[73]....
        /*0158*/ 	.word	0x05000006


	//   ....[74]....
        /*015c*/ 	.word	0x05000006


	//   ....[75]....
        /*0160*/ 	.word	0x05000006


	//   ....[76]....
        /*0164*/ 	.word	0x05000006


	//   ....[77]....
        /*0168*/ 	.word	0x05000006


	//   ....[78]....
        /*016c*/ 	.word	0x05000006


	//   ....[79]....
        /*0170*/ 	.word	0x05000006


	//   ....[80]....
        /*0174*/ 	.word	0x05000006


	//   ....[81]....
        /*0178*/ 	.word	0x05000006


	//   ....[82]....
        /*017c*/ 	.word	0x05000006


	//   ....[83]....
        /*0180*/ 	.word	0x05000006


	//   ....[84]....
        /*0184*/ 	.word	0x05000006


	//   ....[85]....
        /*0188*/ 	.word	0x05000006


	//   ....[86]....
        /*018c*/ 	.word	0x05000006


	//   ....[87]....
        /*0190*/ 	.word	0x05000006


	//   ....[88]....
        /*0194*/ 	.word	0x05000006


	//----- nvinfo : EIATTR_COOP_GROUP_INSTR_OFFSETS
	.align		4
.L_1787:
        /*0198*/ 	.byte	0x04, 0x28
        /*019a*/ 	.short	(.L_1789 - .L_1788)


	//   ....[0]....
.L_1788:
        /*019c*/ 	.word	0x000014c0


	//   ....[1]....
        /*01a0*/ 	.word	0x000019c0


	//   ....[2]....
        /*01a4*/ 	.word	0x00001e70


	//   ....[3]....
        /*01a8*/ 	.word	0x00004b70


	//   ....[4]....
        /*01ac*/ 	.word	0x000055e0


	//   ....[5]....
        /*01b0*/ 	.word	0x000055f0


	//   ....[6]....
        /*01b4*/ 	.word	0x00005630


	//   ....[7]....
        /*01b8*/ 	.word	0x00005640


	//   ....[8]....
        /*01bc*/ 	.word	0x00005680


	//   ....[9]....
        /*01c0*/ 	.word	0x00005690


	//   ....[10]....
        /*01c4*/ 	.word	0x000056d0


	//   ....[11]....
        /*01c8*/ 	.word	0x000056e0


	//   ....[12]....
        /*01cc*/ 	.word	0x00005720


	//   ....[13]....
        /*01d0*/ 	.word	0x00005730


	//   ....[14]....
        /*01d4*/ 	.word	0x000057e0


	//   ....[15]....
        /*01d8*/ 	.word	0x000057f0


	//   ....[16]....
        /*01dc*/ 	.word	0x00005800


	//   ....[17]....
        /*01e0*/ 	.word	0x00005810


	//   ....[18]....
        /*01e4*/ 	.word	0x00005d10


	//   ....[19]....
        /*01e8*/ 	.word	0x00005d30


	//   ....[20]....
        /*01ec*/ 	.word	0x00005d40


	//   ....[21]....
        /*01f0*/ 	.word	0x00005d50


	//   ....[22]....
        /*01f4*/ 	.word	0x00005da0


	//   ....[23]....
        /*01f8*/ 	.word	0x00005dc0


	//   ....[24]....
        /*01fc*/ 	.word	0x00005e10


	//   ....[25]....
        /*0200*/ 	.word	0x00005e30


	//   ....[26]....
        /*0204*/ 	.word	0x00005e80


	//   ....[27]....
        /*0208*/ 	.word	0x00005ea0


	//   ....[28]....
        /*020c*/ 	.word	0x00005ef0


	//   ....[29]....
        /*0210*/ 	.word	0x00005f10


	//   ....[30]....
        /*0214*/ 	.word	0x00005f60


	//   ....[31]....
        /*0218*/ 	.word	0x00005f80


	//   ....[32]....
        /*021c*/ 	.word	0x00005f90


	//   ....[33]....
        /*0220*/ 	.word	0x00005fa0


	//   ....[34]....
        /*0224*/ 	.word	0x00007400


	//   ....[35]....
        /*0228*/ 	.word	0x00007440


	//   ....[36]....
        /*022c*/ 	.word	0x000075d0


	//   ....[37]....
        /*0230*/ 	.word	0x00007600


	//   ....[38]....
        /*0234*/ 	.word	0x00007630


	//   ....[39]....
        /*0238*/ 	.word	0x00007660


	//   ....[40]....
        /*023c*/ 	.word	0x00007790


	//   ....[41]....
        /*0240*/ 	.word	0x000077d0


	//   ....[42]....
        /*0244*/ 	.word	0x00007960


	//   ....[43]....
        /*0248*/ 	.word	0x000079a0


	//   ....[44]....
        /*024c*/ 	.word	0x000080b0


	//   ....[45]....
        /*0250*/ 	.word	0x00008900


	//   ....[46]....
        /*0254*/ 	.word	0x00009040


	//   ....[47]....
        /*0258*/ 	.word	0x00009450


	//   ....[48]....
        /*025c*/ 	.word	0x00009490


	//   ....[49]....
        /*0260*/ 	.word	0x000094f0


	//   ....[50]....
        /*0264*/ 	.word	0x00009550


	//   ....[51]....
        /*0268*/ 	.word	0x00009570


	//   ....[52]....
        /*026c*/ 	.word	0x000096e0


	//   ....[53]....
        /*0270*/ 	.word	0x00009720


	//   ....[54]....
        /*0274*/ 	.word	0x00009780


	//   ....[55]....
        /*0278*/ 	.word	0x000097d0


	//   ....[56]....
        /*027c*/ 	.word	0x000097f0


	//   ....[57]....
        /*0280*/ 	.word	0x00009bf0


	//   ....[58]....
        /*0284*/ 	.word	0x00009c40


	//   ....[59]....
        /*0288*/ 	.word	0x00009cc0


	//   ....[60]....
        /*028c*/ 	.word	0x00009d10


	//   ....[61]....
        /*0290*/ 	.word	0x00009d90


	//   ....[62]....
        /*0294*/ 	.word	0x00009de0


	//   ....[63]....
        /*0298*/ 	.word	0x00009e60


	//   ....[64]....
        /*029c*/ 	.word	0x00009eb0


	//   ....[65]....
        /*02a0*/ 	.word	0x00009f30


	//   ....[66]....
        /*02a4*/ 	.word	0x00009f80


	//   ....[67]....
        /*02a8*/ 	.word	0x0000a010


	//   ....[68]....
        /*02ac*/ 	.word	0x0000a0b0


	//   ....[69]....
        /*02b0*/ 	.word	0x0000a150


	//   ....[70]....
        /*02b4*/ 	.word	0x0000a210


	//   ....[71]....
        /*02b8*/ 	.word	0x0000a240


	//   ....[72]....
        /*02bc*/ 	.word	0x0000a2a0


	//   ....[73]....
        /*02c0*/ 	.word	0x0000a350


	//   ....[74]....
        /*02c4*/ 	.word	0x0000a3a0


	//   ....[75]....
        /*02c8*/ 	.word	0x0000a450


	//   ....[76]....
        /*02cc*/ 	.word	0x0000a4a0


	//   ....[77]....
        /*02d0*/ 	.word	0x0000a550


	//   ....[78]....
        /*02d4*/ 	.word	0x0000a5a0


	//   ....[79]....
        /*02d8*/ 	.word	0x0000a650


	//   ....[80]....
        /*02dc*/ 	.word	0x0000a6a0


	//   ....[81]....
        /*02e0*/ 	.word	0x0000a750


	//   ....[82]....
        /*02e4*/ 	.word	0x0000a7a0


	//   ....[83]....
        /*02e8*/ 	.word	0x0000a870


	//   ....[84]....
        /*02ec*/ 	.word	0x0000a8c0


	//   ....[85]....
        /*02f0*/ 	.word	0x0000a8f0


	//   ....[86]....
        /*02f4*/ 	.word	0x0000a970


	//   ....[87]....
        /*02f8*/ 	.word	0x0000a9b0


	//   ....[88]....
        /*02fc*/ 	.word	0x0000aa00


	//----- nvinfo : EIATTR_VRC_CTA_INIT_COUNT
	.align		4
.L_1789:
        /*0300*/ 	.byte	0x02, 0x4a
	.zero		1
	.zero		1


	//----- nvinfo : EIATTR_EXIT_INSTR_OFFSETS
	.align		4
        /*0304*/ 	.byte	0x04, 0x1c
        /*0306*/ 	.short	(.L_1791 - .L_1790)


	//   ....[0]....
.L_1790:
        /*0308*/ 	.word	0x00009900


	//   ....[1]....
        /*030c*/ 	.word	0x00009b90


	//----- nvinfo : EIATTR_MAX_THREADS
	.align		4
.L_1791:
        /*0310*/ 	.byte	0x04, 0x05
        /*0312*/ 	.short	(.L_1793 - .L_1792)
.L_1792:
        /*0314*/ 	.word	0x00000040
        /*0318*/ 	.word	0x00000001
        /*031c*/ 	.word	0x00000001


	//----- nvinfo : EIATTR_CRS_STACK_SIZE
	.align		4
.L_1793:
        /*0320*/ 	.byte	0x04, 0x1e
        /*0322*/ 	.short	(.L_1795 - .L_1794)
.L_1794:
        /*0324*/ 	.word	0x00000000


	//----- nvinfo : EIATTR_CBANK_PARAM_SIZE
	.align		4
.L_1795:
        /*0328*/ 	.byte	0x03, 0x19
        /*032a*/ 	.short	0x01f0


	//----- nvinfo : EIATTR_PARAM_CBANK
	.align		4
        /*032c*/ 	.byte	0x04, 0x0a
        /*032e*/ 	.short	(.L_1797 - .L_1796)
	.align		4
.L_1796:
        /*0330*/ 	.word	index@(.nv.constant0._Z25selective_scan_bwd_kernelI32Selective_Scan_bwd_kernel_traitsILi64ELi16ELb0ELb0ELb1ELb1ELb0EffEEv12SSMParamsBwd)
        /*0334*/ 	.short	0x0380
        /*0336*/ 	.short	0x01f0


	//----- nvinfo : EIATTR_SW_WAR
	.align		4
.L_1797:
        /*0338*/ 	.byte	0x04, 0x36
        /*033a*/ 	.short	(.L_1799 - .L_1798)
.L_1798:
        /*033c*/ 	.word	0x00000008
.L_1799:


//--------------------- .nv.info._Z25selective_scan_bwd_kernelI32Selective_Scan_bwd_kernel_traitsILi64ELi16ELb0ELb0ELb1ELb1ELb1EffEEv12SSMParamsBwd --------------------------
	.section	.nv.info._Z25selective_scan_bwd_kernelI32Selective_Scan_bwd_kernel_traitsILi64ELi16ELb0ELb0ELb1ELb1ELb1EffEEv12SSMParamsBwd,"",@"SHT_CUDA_INFO"
	.sectionflags	@""
	.align	4


	//----- nvinfo : EIATTR_CUDA_API_VERSION
	.align		4
        /*0000*/ 	.byte	0x04, 0x37
        /*0002*/ 	.short	(.L_1801 - .L_1800)
.L_1800:
        /*0004*/ 	.word	0x00000082


	//----- nvinfo : EIATTR_KPARAM_INFO
	.align		4
.L_1801:
        /*0008*/ 	.byte	0x04, 0x17
        /*000a*/ 	.short	(.L_1803 - .L_1802)
.L_1802:
        /*000c*/ 	.word	0x00000000
        /*0010*/ 	.short	0x0000
        /*0012*/ 	.short	0x0000
        /*0014*/ 	.byte	0x00, 0xf0, 0xc1, 0x07


	//----- nvinfo : EIATTR_SPARSE_MMA_MASK
	.align		4
.L_1803:
        /*0018*/ 	.byte	0x03, 0x50
        /*001a*/ 	.short	0x0000


	//----- nvinfo : EIATTR_MAXREG_COUNT
	.align		4
        /*001c*/ 	.byte	0x03, 0x1b
        /*001e*/ 	.short	0x00ff


	//----- nvinfo : EIATTR_NUM_BARRIERS
	.align		4
        /*0020*/ 	.byte	0x02, 0x4c
        /*0022*/ 	.byte	0x01
	.zero		1


	//----- nvinfo : EIATTR_MERCURY_ISA_VERSION
	.align		4
        /*0024*/ 	.byte	0x03, 0x5f
        /*0026*/ 	.short	0x0101


	//----- nvinfo : EIATTR_INT_WARP_WIDE_INSTR_OFFSETS
	.align		4
        /*0028*/ 	.byte	0x04, 0x31
        /*002a*/ 	.short	(.L_1805 - .L_1804)


	//   ....[0]....
.L_1804:
        /*002c*/ 	.word	0x00007fc0


	//   ....[1]....
        /*0030*/ 	.word	0x00008750


	//----- nvinfo : EIATTR_COOP_GROUP_MASK_REGIDS
	.align		4
.L_1805:
        /*0034*/ 	.byte	0x04, 0x29
        /*0036*/ 	.short	(.L_1807 - .L_1806)


	//   ....[0]....
.L_1806:
        /*0038*/ 	.word	0xffffffff


	//   ....[1]....
        /*003c*/ 	.word	0xffffffff


	//   ....[2]....
        /*0040*/ 	.word	0xffffffff


	//   ....[3]....
        /*0044*/ 	.word	0xffffffff


	//   ....[4]....
        /*0048*/ 	.word	0xffffffff


	//   ....[5]....
        /*004c*/ 	.word	0xffffffff


	//   ....[6]....
        /*0050*/ 	.word	0xffffffff


	//   ....[7]....
        /*0054*/ 	.word	0xffffffff


	//   ....[8]....
        /*0058*/ 	.word	0xffffffff


	//   ....[9]....
        /*005c*/ 	.word	0xffffffff


	//   ....[10]....
        /*0060*/ 	.word	0xffffffff


	//   ....[11]....
        /*0064*/ 	.word	0xffffffff


	//   ....[12]....
        /*0068*/ 	.word	0xffffffff


	//   ....[13]....
        /*006c*/ 	.word	0xffffffff


	//   ....[14]....
        /*0070*/ 	.word	0xffffffff


	//   ....[15]....
        /*0074*/ 	.word	0xffffffff


	//   ....[16]....
        /*0078*/ 	.word	0xffffffff


	//   ....[17]....
        /*007c*/ 	.word	0xffffffff


	//   ....[18]....
        /*0080*/ 	.word	0xffffffff


	//   ....[19]....
        /*0084*/ 	.word	0xffffffff


	//   ....[20]....
        /*0088*/ 	.word	0xffffffff


	//   ....[21]....
        /*008c*/ 	.word	0xffffffff


	//   ....[22]....
        /*0090*/ 	.word	0xffffffff


	//   ....[23]....
        /*0094*/ 	.word	0xffffffff


	//   ....[24]....
        /*0098*/ 	.word	0xffffffff


	//   ....[25]....
        /*009c*/ 	.word	0xffffffff


	//   ....[26]....
        /*00a0*/ 	.word	0xffffffff


	//   ....[27]....
        /*00a4*/ 	.word	0xffffffff


	//   ....[28]....
        /*00a8*/ 	.word	0xffffffff


	//   ....[29]....
        /*00ac*/ 	.word	0xffffffff


	//   ....[30]....
        /*00b0*/ 	.word	0xffffffff


	//   ....[31]....
        /*00b4*/ 	.word	0xffffffff


	//   ....[32]....
        /*00b8*/ 	.word	0xffffffff


	//   ....[33]....
        /*00bc*/ 	.word	0xffffffff


	//   ....[34]....
        /*00c0*/ 	.word	0xffffffff


	//   ....[35]....
        /*00c4*/ 	.word	0xffffffff


	//   ....[36]....
        /*00c8*/ 	.word	0xffffffff


	//   ....[37]....
        /*00cc*/ 	.word	0xffffffff


	//   ....[38]....
        /*00d0*/ 	.word	0xffffffff


	//   ....[39]....
        /*00d4*/ 	.word	0xffffffff


	//   ....[40]....
        /*00d8*/ 	.word	0xffffffff


	//   ....[41]....
        /*00dc*/ 	.word	0xffffffff


	//   ....[42]....
        /*00e0*/ 	.word	0xffffffff


	//   ....[43]....
        /*00e4*/ 	.word	0xffffffff


	//   ....[44]....
        /*00e8*/ 	.word	0xffffffff


	//   ....[45]....
        /*00ec*/ 	.word	0xffffffff


	//   ....[46]....
        /*00f0*/ 	.word	0xffffffff


	//   ....[47]....
        /*00f4*/ 	.word	0xffffffff


	//   ....[48]....
        /*00f8*/ 	.word	0xffffffff


	//   ....[49]....
        /*00fc*/ 	.word	0xffffffff


	//   ....[50]....
        /*0100*/ 	.word	0xffffffff


	//   ....[51]....
        /*0104*/ 	.word	0xffffffff


	//   ....[52]....
        /*0108*/ 	.word	0xffffffff


	//   ....[53]....
        /*010c*/ 	.word	0xffffffff


	//   ....[54]....
        /*0110*/ 	.word	0xffffffff


	//   ....[55]....
        /*0114*/ 	.word	0xffffffff


	//   ....[56]....
        /*0118*/ 	.word	0xffffffff


	//   ....[57]....
        /*011c*/ 	.word	0xffffffff


	//   ....[58]....
        /*0120*/ 	.word	0xffffffff


	//   ....[59]....
        /*0124*/ 	.word	0xffffffff


	//   ....[60]....
        /*0128*/ 	.word	0xffffffff


	//   ....[61]....
        /*012c*/ 	.word	0x05000006


	//   ....[62]....
        /*0130*/ 	.word	0x05000006


	//   ....[63]....
        /*0134*/ 	.word	0x05000006


	//   ....[64]....
        /*0138*/ 	.word	0x05000006


	//   ....[65]....
        /*013c*/ 	.word	0x05000006


	//   ....[66]....
        /*0140*/ 	.word	0x05000006


	//   ....[67]....
        /*0144*/ 	.word	0x05000006


	//   ....[68]....
        /*0148*/ 	.word	0x05000006


	//   ....[69]....
        /*014c*/ 	.word	0x05000006


	//   ....[70]....
        /*0150*/ 	.word	0x05000006


	//   ....[71]....
        /*0154*/ 	.word	0x05000006


	//   ....[72]....
        /*0158*/ 	.word	0x05000006


	//   ....[73]....
        /*015c*/ 	.word	0x05000006


	//   ....[74]....
        /*0160*/ 	.word	0x05000006


	//   ....[75]....
        /*0164*/ 	.word	0x05000006


	//   ....[76]....
        /*0168*/ 	.word	0x05000006


	//   ....[77]....
        /*016c*/ 	.word	0x05000006


	//   ....[78]....
        /*0170*/ 	.word	0x05000006


	//   ....[79]....
        /*0174*/ 	.word	0x05000006


	//   ....[80]....
        /*0178*/ 	.word	0x05000006


	//   ....[81]....
        /*017c*/ 	.word	0x05000006


	//   ....[82]....
        /*0180*/ 	.word	0x05000006


	//   ....[83]....
        /*0184*/ 	.word	0x05000006


	//   ....[84]....
        /*0188*/ 	.word	0x05000006


	//   ....[85]....
        /*018c*/ 	.word	0x05000006


	//   ....[86]....
        /*0190*/ 	.word	0x05000006


	//   ....[87]....
        /*0194*/ 	.word	0x05000006


	//   ....[88]....
        /*0198*/ 	.word	0x05000006


	//   ....[89]....
        /*019c*/ 	.word	0x05000006


	//   ....[90]....
        /*01a0*/ 	.word	0x05000006


	//   ....[91]....
        /*01a4*/ 	.word	0x05000006


	//   ....[92]....
        /*01a8*/ 	.word	0x05000006


	//----- nvinfo : EIATTR_COOP_GROUP_INSTR_OFFSETS
	.align		4
.L_1807:
        /*01ac*/ 	.byte	0x04, 0x28
        /*01ae*/ 	.short	(.L_1809 - .L_1808)


	//   ....[0]....
.L_1808:
        /*01b0*/ 	.word	0x000015b0


	//   ....[1]....
        /*01b4*/ 	.word	0x00001bc0


	//   ....[2]....
        /*01b8*/ 	.word	0x00002140


	//   ....[3]....
        /*01bc*/ 	.word	0x00004bb0


	//   ....[4]....
        /*01c0*/ 	.word	0x00005290


	//   ....[5]....
        /*01c4*/ 	.word	0x00005b30


	//   ....[6]....
        /*01c8*/ 	.word	0x00006420


	//   ....[7]....
        /*01cc*/ 	.word	0x00007120


	//   ....[8]....
        /*01d0*/ 	.word	0x00007bf0


	//   ....[9]....
        /*01d4*/ 	.word	0x00007c00


	//   ....[10]....
        /*01d8*/ 	.word	0x00007c40


	//   ....[11]....
        /*01dc*/ 	.word	0x00007c50


	//   ....[12]....
        /*01e0*/ 	.word	0x00007c90


	//   ....[13]....
        /*01e4*/ 	.word	0x00007ca0


	//   ....[14]....
        /*01e8*/ 	.word	0x00007ce0


	//   ....[15]....
        /*01ec*/ 	.word	0x00007cf0


	//   ....[16]....
        /*01f0*/ 	.word	0x00007d30


	//   ....[17]....
        /*01f4*/ 	.word	0x00007d40


	//   ....[18]....
        /*01f8*/ 	.word	0x00007df0


	//   ....[19]....
        /*01fc*/ 	.word	0x00007e00


	//   ....[20]....
        /*0200*/ 	.word	0x00007e10


	//   ....[21]....
        /*0204*/ 	.word	0x00007e20


	//   ....[22]....
        /*0208*/ 	.word	0x000082d0


	//   ....[23]....
        /*020c*/ 	.word	0x000082f0


	//   ....[24]....
        /*0210*/ 	.word	0x00008300


	//   ....[25]....
        /*0214*/ 	.word	0x00008310


	//   ....[26]....
        /*0218*/ 	.word	0x00008360


	//   ....[27]....
        /*021c*/ 	.word	0x00008380


	//   ....[28]....
        /*0220*/ 	.word	0x000083d0


	//   ....[29]....
        /*0224*/ 	.word	0x000083f0


	//   ....[30]....
        /*0228*/ 	.word	0x00008440


	//   ....[31]....
        /*022c*/ 	.word	0x00008460


	//   ....[32]....
        /*0230*/ 	.word	0x000084b0


	//   ....[33]....
        /*0234*/ 	.word	0x000084d0


	//   ....[34]....
        /*0238*/ 	.word	0x00008530


	//   ....[35]....
        /*023c*/ 	.word	0x00008540


	//   ....[36]....
        /*0240*/ 	.word	0x00008550


	//   ....[37]....
        /*0244*/ 	.word	0x00008560


	//   ....[38]....
        /*0248*/ 	.word	0x00009a00


	//   ....[39]....
        /*024c*/ 	.word	0x00009a40


	//   ....[40]....
        /*0250*/ 	.word	0x00009bd0


	//   ....[41]....
        /*0254*/ 	.word	0x00009c10


	//   ....[42]....
        /*0258*/ 	.word	0x00009cb0


	//   ....[43]....
        /*025c*/ 	.word	0x00009ce0


	//   ....[44]....
        /*0260*/ 	.word	0x00009e10


	//   ....[45]....
        /*0264*/ 	.word	0x00009e50


	//   ....[46]....
        /*0268*/ 	.word	0x00009fa0


	//   ....[47]....
        /*026c*/ 	.word	0x00009fe0


	//   ....[48]....
        /*0270*/ 	.word	0x0000a6d0


	//   ....[49]....
        /*0274*/ 	.word	0x0000af40


	//   ....[50]....
        /*0278*/ 	.word	0x0000b630


	//   ....[51]....
        /*027c*/ 	.word	0x0000ba40


	//   ....[52]....
        /*0280*/ 	.word	0x0000ba90


	//   ....[53]....
        /*0284*/ 	.word	0x0000baf0


	//   ....[54]....
        /*0288*/ 	.word	0x0000bb40


	//   ....[55]....
        /*028c*/ 	.word	0x0000bb60


	//   ....[56]....
        /*0290*/ 	.word	0x0000bcd0


	//   ....[57]....
        /*0294*/ 	.word	0x0000bd00


	//   ....[58]....
        /*0298*/ 	.word	0x0000bd60


	//   ....[59]....
        /*029c*/ 	.word	0x0000bdc0


	//   ....[60]....
        /*02a0*/ 	.word	0x0000bde0


	//   ....[61]....
        /*02a4*/ 	.word	0x0000c1e0


	//   ....[62]....
        /*02a8*/ 	.word	0x0000c230


	//   ....[63]....
        /*02ac*/ 	.word	0x0000c2b0


	//   ....[64]....
        /*02b0*/ 	.word	0x0000c300


	//   ....[65]....
        /*02b4*/ 	.word	0x0000c380


	//   ....[66]....
        /*02b8*/ 	.word	0x0000c3d0


	//   ....[67]....
        /*02bc*/ 	.word	0x0000c450


	//   ....[68]....
        /*02c0*/ 	.word	0x0000c4a0


	//   ....[69]....
        /*02c4*/ 	.word	0x0000c520


	//   ....[70]....
        /*02c8*/ 	.word	0x0000c570


	//   ....[71]....
        /*02cc*/ 	.word	0x0000c600


	//   ....[72]....
        /*02d0*/ 	.word	0x0000c6a0


	//   ....[73]....
        /*02d4*/ 	.word	0x0000c740


	//   ....[74]....
        /*02d8*/ 	.word	0x0000c800


	//   ....[75]....
        /*02dc*/ 	.word	0x0000c830


	//   ....[76]....
        /*02e0*/ 	.word	0x0000c890


	//   ....[77]....
        /*02e4*/ 	.word	0x0000c950


	//   ....[78]....
        /*02e8*/ 	.word	0x0000c9a0


	//   ....[79]....
        /*02ec*/ 	.word	0x0000ca50


	//   ....[80]....
        /*02f0*/ 	.word	0x0000caa0


	//   ....[81]....
        /*02f4*/ 	.word	0x0000cb50


	//   ....[82]....
        /*02f8*/ 	.word	0x0000cba0


	//   ....[83]....
        /*02fc*/ 	.word	0x0000cc50


	//   ....[84]....
        /*0300*/ 	.word	0x0000cca0


	//   ....[85]....
        /*0304*/ 	.word	0x0000cd50


	//   ....[86]....
        /*0308*/ 	.word	0x0000cda0


	//   ....[87]....
        /*030c*/ 	.word	0x0000ce50


	//   ....[88]....
        /*0310*/ 	.word	0x0000ceb0


	//   ....[89]....
        /*0314*/ 	.word	0x0000cef0


	//   ....[90]....
        /*0318*/ 	.word	0x0000cf70


	//   ....[91]....
        /*031c*/ 	.word	0x0000cfa0


	//   ....[92]....
        /*0320*/ 	.word	0x0000cff0


	//----- nvinfo : EIATTR_VRC_CTA_INIT_COUNT
	.align		4
.L_1809:
        /*0324*/ 	.byte	0x02, 0x4a
	.zero		1
	.zero		1


	//----- nvinfo : EIATTR_EXIT_INSTR_OFFSETS
	.align		4
        /*0328*/ 	.byte	0x04, 0x1c
        /*032a*/ 	.short	(.L_1811 - .L_1810)


	//   ....[0]....
.L_1810:
        /*032c*/ 	.word	0x0000bef0


	//   ....[1]....
        /*0330*/ 	.word	0x0000c180


	//----- nvinfo : EIATTR_MAX_THREADS
	.align		4
.L_1811:
        /*0334*/ 	.byte	0x04, 0x05
        /*0336*/ 	.short	(.L_1813 - .L_1812)
.L_1812:
        /*0338*/ 	.word	0x00000040
        /*033c*/ 	.word	0x00000001
        /*0340*/ 	.word	0x00000001


	//----- nvinfo : EIATTR_CRS_STACK_SIZE
	.align		4
.L_1813:
        /*0344*/ 	.byte	0x04, 0x1e
        /*0346*/ 	.short	(.L_1815 - .L_1814)
.L_1814:
        /*0348*/ 	.word	0x00000000


	//----- nvinfo : EIATTR_CBANK_PARAM_SIZE
	.align		4
.L_1815:
        /*034c*/ 	.byte	0x03, 0x19
        /*034e*/ 	.short	0x01f0


	//----- nvinfo : EIATTR_PARAM_CBANK
	.align		4
        /*0350*/ 	.byte	0x04, 0x0a
        /*0352*/ 	.short	(.L_1817 - .L_1816)
	.align		4
.L_1816:
        /*0354*/ 	.word	index@(.nv.constant0._Z25selective_scan_bwd_kernelI32Selective_Scan_bwd_kernel_traitsILi64ELi16ELb0ELb0ELb1ELb1ELb1EffEEv12SSMParamsBwd)
        /*0358*/ 	.short	0x0380
        /*035a*/ 	.short	0x01f0


	//----- nvinfo : EIATTR_SW_WAR
	.align		4
.L_1817:
        /*035c*/ 	.byte	0x04, 0x36
        /*035e*/ 	.short	(.L_1819 - .L_1818)
.L_1818:
        /*0360*/ 	.word	0x00000008
.L_1819:


//--------------------- .nv.info._Z25selective_scan_bwd_kernelI32Selective_Scan_bwd_kernel_traitsILi64ELi16ELb0ELb1ELb0ELb0ELb0EffEEv12SSMParamsBwd --------------------------
	.section	.nv.info._Z25selective_scan_bwd_kernelI32Selective_Scan_bwd_kernel_traitsILi64ELi16ELb0ELb1ELb0ELb0ELb0EffEEv12SSMParamsBwd,"",@"SHT_CUDA_INFO"
	.sectionflags	@""
	.align	4


	//----- nvinfo : EIATTR_CUDA_API_VERSION
	.align		4
        /*0000*/ 	.byte	0x04, 0x37
        /*0002*/ 	.short	(.L_1821 - .L_1820)
.L_1820:
        /*0004*/ 	.word	0x00000082


	//----- nvinfo : EIATTR_KPARAM_INFO
	.align		4
.L_1821:
        /*0008*/ 	.byte	0x04, 0x17
        /*000a*/ 	.short	(.L_1823 - .L_1822)
.L_1822:
        /*000c*/ 	.word	0x00000000
        /*0010*/ 	.short	0x0000
        /*0012*/ 	.short	0x0000
        /*0014*/ 	.byte	0x00, 0xf0, 0xc1, 0x07


	//----- nvinfo : EIATTR_SPARSE_MMA_MASK
	.align		4
.L_1823:
        /*0018*/ 	.byte	0x03, 0x50
        /*001a*/ 	.short	0x0000


	//----- nvinfo : EIATTR_MAXREG_COUNT
	.align		4
        /*001c*/ 	.byte	0x03, 0x1b
        /*001e*/ 	.short	0x00ff


	//----- nvinfo : EIATTR_NUM_BARRIERS
	.align		4
        /*0020*/ 	.byte	0x02, 0x4c
        /*0022*/ 	.byte	0x01
	.zero		1


	//----- nvinfo : EIATTR_MERCURY_ISA_VERSION
	.align		4
        /*0024*/ 	.byte	0x03, 0x5f
        /*0026*/ 	.short	0x0101


	//----- nvinfo : EIATTR_INT_WARP_WIDE_INSTR_OFFSETS
	.align		4
        /*0028*/ 	.byte	0x04, 0x31
        /*002a*/ 	.short	(.L_1825 - .L_1824)


	//   ....[0]....
.L_1824:
        /*002c*/ 	.word	0x000039c0


	//   ....[1]....
        /*0030*/ 	.word	0x00004160


	//----- nvinfo : EIATTR_COOP_GROUP_MASK_REGIDS
	.align		4
.L_1825:
        /*0034*/ 	.byte	0x04, 0x29
        /*0036*/ 	.short	(.L_1827 - .L_1826)


	//   ....[0]....
.L_1826:
        /*0038*/ 	.word	0xffffffff


	//   ....[1]....
        /*003c*/ 	.word	0xffffffff


	//   ....[2]....
        /*0040*/ 	.word	0xffffffff


	//   ....[3]....
        /*0044*/ 	.word	0xffffffff


	//   ....[4]....
        /*0048*/ 	.word	0xffffffff


	//   ....[5]....
        /*004c*/ 	.word	0xffffffff


	//   ....[6]....
        /*0050*/ 	.word	0xffffffff


	//   ....[7]....
        /*0054*/ 	.word	0xffffffff


	//   ....[8]....
        /*0058*/ 	.word	0xffffffff


	//   ....[9]....
        /*005c*/ 	.word	0xffffffff


	//   ....[10]....
        /*0060*/ 	.word	0xffffffff


	//   ....[11]....
        /*0064*/ 	.word	0xffffffff


	//   ....[12]....
        /*0068*/ 	.word	0xffffffff


	//   ....[13]....
        /*006c*/ 	.word	0xffffffff


	//   ....[14]....
        /*0070*/ 	.word	0xffffffff


	//   ....[15]....
        /*0074*/ 	.word	0xffffffff


	//   ....[16]....
        /*0078*/ 	.word	0xffffffff


	//   ....[17]....
        /*007c*/ 	.word	0xffffffff


	//   ....[18]....
        /*0080*/ 	.word	0xffffffff


	//   ....[19]....
        /*0084*/ 	.word	0xffffffff


	//   ....[20]....
        /*0088*/ 	.word	0xffffffff


	//   ....[21]....
        /*008c*/ 	.word	0xffffffff


	//   ....[22]....
        /*0090*/ 	.word	0xffffffff


	//   ....[23]....
        /*0094*/ 	.word	0xffffffff


	//   ....[24]....
        /*0098*/ 	.word	0xffffffff


	//   ....[25]....
        /*009c*/ 	.word	0xffffffff


	//   ....[26]....
        /*00a0*/ 	.word	0xffffffff


	//   ....[27]....
        /*00a4*/ 	.word	0xffffffff


	//   ....[28]....
        /*00a8*/ 	.word	0xffffffff


	//   ....[29]....
        /*00ac*/ 	.word	0xffffffff


	//   ....[30]....
        /*00b0*/ 	.word	0xffffffff


	//   ....[31]....
        /*00b4*/ 	.word	0xffffffff


	//   ....[32]....
        /*00b8*/ 	.word	0xffffffff


	//   ....[33]....
        /*00bc*/ 	.word	0xffffffff


	//   ....[34]....
        /*00c0*/ 	.word	0xffffffff


	//   ....[35]....
        /*00c4*/ 	.word	0xffffffff


	//   ....[36]....
        /*00c8*/ 	.word	0xffffffff


	//   ....[37]....
        /*00cc*/ 	.word	0xffffffff


	//   ....[38]....
        /*00d0*/ 	.word	0xffffffff


	//   ....[39]....
        /*00d4*/ 	.word	0xffffffff


	//   ....[40]....
        /*00d8*/ 	.word	0xffffffff


	//   ....[41]....
        /*00dc*/ 	.word	0xffffffff


	//   ....[42]....
        /*00e0*/ 	.word	0xffffffff


	//   ....[43]....
        /*00e4*/ 	.word	0xffffffff


	//   ....[44]....
        /*00e8*/ 	.word	0xffffffff


	//   ....[45]....
        /*00ec*/ 	.word	0xffffffff


	//   ....[46]....
        /*00f0*/ 	.word	0xffffffff


	//   ....[47]....
        /*00f4*/ 	.word	0xffffffff


	//   ....[48]....
        /*00f8*/ 	.word	0xffffffff


	//   ....[49]....
        /*00fc*/ 	.word	0xffffffff


	//   ....[50]....
        /*0100*/ 	.word	0xffffffff


	//   ....[51]....
        /*0104*/ 	.word	0xffffffff


	//   ....[52]....
        /*0108*/ 	.word	0xffffffff


	//   ....[53]....
        /*010c*/ 	.word	0xffffffff


	//   ....[54]....
        /*0110*/ 	.word	0xffffffff


	//   ....[55]....
        /*0114*/ 	.word	0xffffffff


	//   ....[56]....
        /*0118*/ 	.word	0x05000006


	//   ....[57]....
        /*011c*/ 	.word	0x05000006


	//   ....[58]....
        /*0120*/ 	.word	0x05000006


	//   ....[59]....
        /*0124*/ 	.word	0x05000006


	//   ....[60]....
        /*0128*/ 	.word	0x05000006


	//   ....[61]....
        /*012c*/ 	.word	0x05000006


	//   ....[62]....
        /*0130*/ 	.word	0x05000006


	//   ....[63]....
        /*0134*/ 	.word	0x05000006


	//   ....[64]....
        /*0138*/ 	.word	0x05000006


	//   ....[65]....
        /*013c*/ 	.word	0x05000006


	//   ....[66]....
        /*0140*/ 	.word	0x05000006


	//   ....[67]....
        /*0144*/ 	.word	0x05000006


	//   ....[68]....
        /*0148*/ 	.word	0x05000006


	//   ....[69]....
        /*014c*/ 	.word	0x05000006


	//   ....[70]....
        /*0150*/ 	.word	0x05000006


	//   ....[71]....
        /*0154*/ 	.word	0x05000006


	//   ....[72]....
        /*0158*/ 	.word	0x05000006


	//   ....[73]....
        /*015c*/ 	.word	0x05000006


	//   ....[74]....
        /*0160*/ 	.word	0x05000006


	//   ....[75]....
        /*0164*/ 	.word	0x05000006


	//   ....[76]....
        /*0168*/ 	.word	0x05000006


	//   ....[77]....
        /*016c*/ 	.word	0x05000006


	//   ....[78]....
        /*0170*/ 	.word	0x05000006


	//   ....[79]....
        /*0174*/ 	.word	0x05000006


	//   ....[80]....
        /*0178*/ 	.word	0x05000006


	//   ....[81]....
        /*017c*/ 	.word	0x05000006


	//   ....[82]....
        /*0180*/ 	.word	0x05000006


	//   ....[83]....
        /*0184*/ 	.word	0x05000006


	//   ....[84]....
        /*0188*/ 	.word	0x05000006


	//   ....[85]....
        /*018c*/ 	.word	0x05000006


	//   ....[86]....
        /*0190*/ 	.word	0x05000006


	//   ....[87]....
        /*0194*/ 	.word	0x05000006


	//----- nvinfo : EIATTR_COOP_GROUP_INSTR_OFFSETS
	.align		4
.L_1827:
        /*0198*/ 	.byte	0x04, 0x28
        /*019a*/ 	.short	(.L_1829 - .L_1828)


	//   ....[0]....
.L_1828:
        /*019c*/ 	.word	0x000015c0


	//   ....[1]....
        /*01a0*/ 	.word	0x00001a80


	//   ....[2]....
        /*01a4*/ 	.word	0x00001f70


	//   ....[3]....
        /*01a8*/ 	.word	0x00002a10


	//   ....[4]....
        /*01ac*/ 	.word	0x00003590


	//   ....[5]....
        /*01b0*/ 	.word	0x000035a0


	//   ....[6]....
        /*01b4*/ 	.word	0x000035e0


	//   ....[7]....
        /*01b8*/ 	.word	0x000035f0


	//   ....[8]....
        /*01bc*/ 	.word	0x00003630


	//   ....[9]....
        /*01c0*/ 	.word	0x00003640


	//   ....[10]....
        /*01c4*/ 	.word	0x00003680


	//   ....[11]....
        /*01c8*/ 	.word	0x00003690


	//   ....[12]....
        /*01cc*/ 	.word	0x000036d0


	//   ....[13]....
        /*01d0*/ 	.word	0x000036e0


	//   ....[14]....
        /*01d4*/ 	.word	0x00003790


	//   ....[15]....
        /*01d8*/ 	.word	0x000037a0


	//   ....[16]....
        /*01dc*/ 	.word	0x000037b0


	//   ....[17]....
        /*01e0*/ 	.word	0x000037c0


	//   ....[18]....
        /*01e4*/ 	.word	0x00003cb0


	//   ....[19]....
        /*01e8*/ 	.word	0x00003cd0


	//   ....[20]....
        /*01ec*/ 	.word	0x00003ce0


	//   ....[21]....
        /*01f0*/ 	.word	0x00003cf0


	//   ....[22]....
        /*01f4*/ 	.word	0x00003d50


	//   ....[23]....
        /*01f8*/ 	.word	0x00003d60


	//   ....[24]....
        /*01fc*/ 	.word	0x00003db0


	//   ....[25]....
        /*0200*/ 	.word	0x00003dd0


	//   ....[26]....
        /*0204*/ 	.word	0x00003e30


	//   ....[27]....
        /*0208*/ 	.word	0x00003e40


	//   ....[28]....
        /*020c*/ 	.word	0x00003e90


	//   ....[29]....
        /*0210*/ 	.word	0x00003eb0


	//   ....[30]....
        /*0214*/ 	.word	0x00003f10


	//   ....[31]....
        /*0218*/ 	.word	0x00003f20


	//   ....[32]....
        /*021c*/ 	.word	0x00003f30


	//   ....[33]....
        /*0220*/ 	.word	0x00003f40


	//   ....[34]....
        /*0224*/ 	.word	0x000051e0


	//   ....[35]....
        /*0228*/ 	.word	0x00005220


	//   ....[36]....
        /*022c*/ 	.word	0x000053b0


	//   ....[37]....
        /*0230*/ 	.word	0x000053f0


	//   ....[38]....
        /*0234*/ 	.word	0x00005580


	//   ....[39]....
        /*0238*/ 	.word	0x000055c0


	//   ....[40]....
        /*023c*/ 	.word	0x00005750


	//   ....[41]....
        /*0240*/ 	.word	0x00005790


	//   ....[42]....
        /*0244*/ 	.word	0x000058a0


	//   ....[43]....
        /*0248*/ 	.word	0x000058c0


	//   ....[44]....
        /*024c*/ 	.word	0x00005de0


	//   ....[45]....
        /*0250*/ 	.word	0x00006300


	//   ....[46]....
        /*0254*/ 	.word	0x00006790


	//   ....[47]....
        /*0258*/ 	.word	0x000067e0


	//   ....[48]....
        /*025c*/ 	.word	0x00006840


	//   ....[49]....
        /*0260*/ 	.word	0x00006890


	//   ....[50]....
        /*0264*/ 	.word	0x000068b0


	//   ....[51]....
        /*0268*/ 	.word	0x00006a20


	//   ....[52]....
        /*026c*/ 	.word	0x00006a60


	//   ....[53]....
        /*0270*/ 	.word	0x00006ac0


	//   ....[54]....
        /*0274*/ 	.word	0x00006b10


	//   ....[55]....
        /*0278*/ 	.word	0x00006b30


	//   ....[56]....
        /*027c*/ 	.word	0x00006f60


	//   ....[57]....
        /*0280*/ 	.word	0x00006fb0


	//   ....[58]....
        /*0284*/ 	.word	0x00007030


	//   ....[59]....
        /*0288*/ 	.word	0x00007080


	//   ....[60]....
        /*028c*/ 	.word	0x00007100


	//   ....[61]....
        /*0290*/ 	.word	0x00007150


	//   ....[62]....
        /*0294*/ 	.word	0x000071d0


	//   ....[63]....
        /*0298*/ 	.word	0x00007220


	//   ....[64]....
        /*029c*/ 	.word	0x000072a0


	//   ....[65]....
        /*02a0*/ 	.word	0x000072f0


	//   ....[66]....
        /*02a4*/ 	.word	0x00007380


	//   ....[67]....
        /*02a8*/ 	.word	0x00007420


	//   ....[68]....
        /*02ac*/ 	.word	0x000074c0


	//   ....[69]....
        /*02b0*/ 	.word	0x00007580


	//   ....[70]....
        /*02b4*/ 	.word	0x000075c0


	//   ....[71]....
        /*02b8*/ 	.word	0x00007610


	//   ....[72]....
        /*02bc*/ 	.word	0x000076b0


	//   ....[73]....
        /*02c0*/ 	.word	0x00007700


	//   ....[74]....
        /*02c4*/ 	.word	0x000077b0


	//   ....[75]....
        /*02c8*/ 	.word	0x00007800


	//   ....[76]....
        /*02cc*/ 	.word	0x000078c0


	//   ....[77]....
        /*02d0*/ 	.word	0x00007910


	//   ....[78]....
        /*02d4*/ 	.word	0x000079c0


	//   ....[79]....
        /*02d8*/ 	.word	0x00007a10


	//   ....[80]....
        /*02dc*/ 	.word	0x00007ac0


	//   ....[81]....
        /*02e0*/ 	.word	0x00007b10


	//   ....[82]....
        /*02e4*/ 	.word	0x00007bd0


	//   ....[83]....
        /*02e8*/ 	.word	0x00007c20


	//   ....[84]....
        /*02ec*/ 	.word	0x00007c50


	//   ....[85]....
        /*02f0*/ 	.word	0x00007cd0


	//   ....[86]....
        /*02f4*/ 	.word	0x00007d00


	//   ....[87]....
        /*02f8*/ 	.word	0x00007d50


	//----- nvinfo : EIATTR_VRC_CTA_INIT_COUNT
	.align		4
.L_1829:
        /*02fc*/ 	.byte	0x02, 0x4a
	.zero		1
	.zero		1


	//----- nvinfo : EIATTR_EXIT_INSTR_OFFSETS
	.align		4
        /*0300*/ 	.byte	0x04, 0x1c
        /*0302*/ 	.short	(.L_1831 - .L_1830)


	//   ....[0]....
.L_1830:
        /*0304*/ 	.word	0x00006c40


	//   ....[1]....
        /*0308*/ 	.word	0x00006f00


	//----- nvinfo : EIATTR_MAX_THREADS
	.align		4
.L_1831:
        /*030c*/ 	.byte	0x04, 0x05
        /*030e*/ 	.short	(.L_1833 - .L_1832)
.L_1832:
        /*0310*/ 	.word	0x00000040
        /*0314*/ 	.word	0x00000001
        /*0318*/ 	.word	0x00000001


	//----- nvinfo : EIATTR_CRS_STACK_SIZE
	.align		4
.L_1833:
        /*031c*/ 	.byte	0x04, 0x1e
        /*031e*/ 	.short	(.L_1835 - .L_1834)
.L_1834:
        /*0320*/ 	.word	0x00000000


	//----- nvinfo : EIATTR_CBANK_PARAM_SIZE
	.align		4
.L_1835:
        /*0324*/ 	.byte	0x03, 0x19
        /*0326*/ 	.short	0x01f0


	//----- nvinfo : EIATTR_PARAM_CBANK
	.align		4
        /*0328*/ 	.byte	0x04, 0x0a
        /*032a*/ 	.short	(.L_1837 - .L_1836)
	.align		4
.L_1836:
        /*032c*/ 	.word	index@(.nv.constant0._Z25selective_scan_bwd_kernelI32Selective_Scan_bwd_kernel_traitsILi64ELi16ELb0ELb1ELb0ELb0ELb0EffEEv12SSMParamsBwd)
        /*0330*/ 	.short	0x0380
        /*0332*/ 	.short	0x01f0


	//----- nvinfo : EIATTR_SW_WAR
	.align		4
.L_1837:
        /*0334*/ 	.byte	0x04, 0x36
        /*0336*/ 	.short	(.L_1839 - .L_1838)
.L_1838:
        /*0338*/ 	.word	0x00000008
.L_1839:


//--------------------- .nv.info._Z25selective_scan_bwd_kernelI32Selective_Scan_bwd_kernel_traitsILi64ELi16ELb0ELb1ELb0ELb0ELb1EffEEv12SSMParamsBwd --------------------------
	.section	.nv.info._Z25selective_scan_bwd_kernelI32Selective_Scan_bwd_kernel_traitsILi64ELi16ELb0ELb1ELb0ELb0ELb1EffEEv12SSMParamsBwd,"",@"SHT_CUDA_INFO"
	.sectionflags	@""
	.align	4


	//----- nvinfo : EIATTR_CUDA_API_VERSION
	.align		4
        /*0000*/ 	.byte	0x04, 0x37
        /*0002*/ 	.short	(.L_1841 - .L_1840)
.L_1840:
        /*0004*/ 	.word	0x00000082


	//----- nvinfo : EIATTR_KPARAM_INFO
	.align		4
.L_1841:
        /*0008*/ 	.byte	0x04, 0x17
        /*000a*/ 	.short	(.L_1843 - .L_1842)
.L_1842:
        /*000c*/ 	.word	0x00000000
        /*0010*/ 	.short	0x0000
        /*0012*/ 	.short	0x0000
        /*0014*/ 	.byte	0x00, 0xf0, 0xc1, 0x07


	//----- nvinfo : EIATTR_SPARSE_MMA_MASK
	.align		4
.L_1843:
        /*0018*/ 	.byte	0x03, 0x50
        /*001a*/ 	.short	0x0000


	//----- nvinfo : EIATTR_MAXREG_COUNT
	.align		4
        /*001c*/ 	.byte	0x03, 0x1b
        /*001e*/ 	.short	0x00ff


	//----- nvinfo : EIATTR_NUM_BARRIERS
	.align		4
        /*0020*/ 	.byte	0x02, 0x4c
        /*0022*/ 	.byte	0x01
	.zero		1


	//----- nvinfo : EIATTR_MERCURY_ISA_VERSION
	.align		4
        /*0024*/ 	.byte	0x03, 0x5f
        /*0026*/ 	.short	0x0101


	//----- nvinfo : EIATTR_INT_WARP_WIDE_INSTR_OFFSETS
	.align		4
        /*0028*/ 	.byte	0x04, 0x31
        /*002a*/ 	.short	(.L_1845 - .L_1844)


	//   ....[0]....
.L_1844:
        /*002c*/ 	.word	0x00005b40


	//   ....[1]....
        /*0030*/ 	.word	0x00006230


	//----- nvinfo : EIATTR_COOP_GROUP_MASK_REGIDS
	.align		4
.L_1845:
        /*0034*/ 	.byte	0x04, 0x29
        /*0036*/ 	.short	(.L_1847 - .L_1846)


	//   ....[0]....
.L_1846:
        /*0038*/ 	.word	0xffffffff


	//   ....[1]....
        /*003c*/ 	.word	0xffffffff


	//   ....[2]....
        /*0040*/ 	.word	0xffffffff


	//   ....[3]....
        /*0044*/ 	.word	0xffffffff


	//   ....[4]....
        /*0048*/ 	.word	0xffffffff


	//   ....[5]....
        /*004c*/ 	.word	0xffffffff


	//   ....[6]....
        /*0050*/ 	.word	0xffffffff


	//   ....[7]....
        /*0054*/ 	.word	0xffffffff


	//   ....[8]....
        /*0058*/ 	.word	0xffffffff


	//   ....[9]....
        /*005c*/ 	.word	0xffffffff


	//   ....[10]....
        /*0060*/ 	.word	0xffffffff


	//   ....[11]....
        /*0064*/ 	.word	0xffffffff


	//   ....[12]....
        /*0068*/ 	.word	0xffffffff


	//   ....[13]....
        /*006c*/ 	.word	0xffffffff


	//   ....[14]....
        /*0070*/ 	.word	0xffffffff


	//   ....[15]....
        /*0074*/ 	.word	0xffffffff


	//   ....[16]....
        /*0078*/ 	.word	0xffffffff


	//   ....[17]....
        /*007c*/ 	.word	0xffffffff


	//   ....[18]....
        /*0080*/ 	.word	0xffffffff


	//   ....[19]....
        /*0084*/ 	.word	0xffffffff


	//   ....[20]....
        /*0088*/ 	.word	0xffffffff


	//   ....[21]....
        /*008c*/ 	.word	0xffffffff


	//   ....[22]....
        /*0090*/ 	.word	0xffffffff


	//   ....[23]....
        /*0094*/ 	.word	0xffffffff


	//   ....[24]....
        /*0098*/ 	.word	0xffffffff


	//   ....[25]....
        /*009c*/ 	.word	0xffffffff


	//   ....[26]....
        /*00a0*/ 	.word	0xffffffff


	//   ....[27]....
        /*00a4*/ 	.word	0xffffffff


	//   ....[28]....
        /*00a8*/ 	.word	0xffffffff


	//   ....[29]....
        /*00ac*/ 	.word	0xffffffff


	//   ....[30]....
        /*00b0*/ 	.word	0xffffffff


	//   ....[31]....
        /*00b4*/ 	.word	0xffffffff


	//   ....[32]....
        /*00b8*/ 	.word	0xffffffff


	//   ....[33]....
        /*00bc*/ 	.word	0xffffffff


	//   ....[34]....
        /*00c0*/ 	.word	0xffffffff


	//   ....[35]....
        /*00c4*/ 	.word	0xffffffff


	//   ....[36]....
        /*00c8*/ 	.word	0xffffffff


	//   ....[37]....
        /*00cc*/ 	.word	0xffffffff


	//   ....[38]....
        /*00d0*/ 	.word	0xffffffff


	//   ....[39]....
        /*00d4*/ 	.word	0xffffffff


	//   ....[40]....
        /*00d8*/ 	.word	0xffffffff


	//   ....[41]....
        /*00dc*/ 	.word	0xffffffff


	//   ....[42]....
        /*00e0*/ 	.word	0xffffffff


	//   ....[43]....
        /*00e4*/ 	.word	0xffffffff


	//   ....[44]....
        /*00e8*/ 	.word	0xffffffff


	//   ....[45]....
        /*00ec*/ 	.word	0xffffffff


	//   ....[46]....
        /*00f0*/ 	.word	0xffffffff


	//   ....[47]....
        /*00f4*/ 	.word	0xffffffff


	//   ....[48]....
        /*00f8*/ 	.word	0xffffffff


	//   ....[49]....
        /*00fc*/ 	.word	0xffffffff


	//   ....[50]....
        /*0100*/ 	.word	0xffffffff


	//   ....[51]....
        /*0104*/ 	.word	0xffffffff


	//   ....[52]....
        /*0108*/ 	.word	0xffffffff


	//   ....[53]....
        /*010c*/ 	.word	0xffffffff


	//   ....[54]....
        /*0110*/ 	.word	0xffffffff


	//   ....[55]....
        /*0114*/ 	.word	0xffffffff


	//   ....[56]....
        /*0118*/ 	.word	0xffffffff


	//   ....[57]....
        /*011c*/ 	.word	0xffffffff


	//   ....[58]....
        /*0120*/ 	.word	0xffffffff


	//   ....[59]....
        /*0124*/ 	.word	0xffffffff


	//   ....[60]....
        /*0128*/ 	.word	0x05000006


	//   ....[61]....
        /*012c*/ 	.word	0x05000006


	//   ....[62]....
        /*0130*/ 	.word	0x05000006


	//   ....[63]....
        /*0134*/ 	.word	0x05000006


	//   ....[64]....
        /*0138*/ 	.word	0x05000006


	//   ....[65]....
        /*013c*/ 	.word	0x05000006


	//   ....[66]....
        /*0140*/ 	.word	0x05000006


	//   ....[67]....
        /*0144*/ 	.word	0x05000006


	//   ....[68]....
        /*0148*/ 	.word	0x05000006


	//   ....[69]....
        /*014c*/ 	.word	0x05000006


	//   ....[70]....
        /*0150*/ 	.word	0x05000006


	//   ....[71]....
        /*0154*/ 	.word	0x05000006


	//   ....[72]....
        /*0158*/ 	.word	0x05000006


	//   ....[73]....
        /*015c*/ 	.word	0x05000006


	//   ....[74]....
        /*0160*/ 	.word	0x05000006


	//   ....[75]....
        /*0164*/ 	.word	0x05000006


	//   ....[76]....
        /*0168*/ 	.word	0x05000006


	//   ....[77]....
        /*016c*/ 	.word	0x05000006


	//   ....[78]....
        /*0170*/ 	.word	0x05000006


	//   ....[79]....
        /*0174*/ 	.word	0x05000006


	//   ....[80]....
        /*0178*/ 	.word	0x05000006


	//   ....[81]....
        /*017c*/ 	.word	0x05000006


	//   ....[82]....
        /*0180*/ 	.word	0x05000006


	//   ....[83]....
        /*0184*/ 	.word	0x05000006


	//   ....[84]....
        /*0188*/ 	.word	0x05000006


	//   ....[85]....
        /*018c*/ 	.word	0x05000006


	//   ....[86]....
        /*0190*/ 	.word	0x05000006


	//   ....[87]....
        /*0194*/ 	.word	0x05000006


	//   ....[88]....
        /*0198*/ 	.word	0x05000006


	//   ....[89]....
        /*019c*/ 	.word	0x05000006


	//   ....[90]....
        /*01a0*/ 	.word	0x05000006


	//   ....[91]....
        /*01a4*/ 	.word	0x05000006


	//----- nvinfo : EIATTR_COOP_GROUP_INSTR_OFFSETS
	.align		4
.L_1847:
        /*01a8*/ 	.byte	0x04, 0x28
        /*01aa*/ 	.short	(.L_1849 - .L_1848)


	//   ....[0]....
.L_1848:
        /*01ac*/ 	.word	0x00001750


	//   ....[1]....
        /*01b0*/ 	.word	0x00001c20


	//   ....[2]....
        /*01b4*/ 	.word	0x00002140


	//   ....[3]....
        /*01b8*/ 	.word	0x00002630


	//   ....[4]....
        /*01bc*/ 	.word	0x00002d10


	//   ....[5]....
        /*01c0*/ 	.word	0x00003570


	//   ....[6]....
        /*01c4*/ 	.word	0x00003e10


	//   ....[7]....
        /*01c8*/ 	.word	0x00004b80


	//   ....[8]....
        /*01cc*/ 	.word	0x00005700


	//   ....[9]....
        /*01d0*/ 	.word	0x00005710


	//   ....[10]....
        /*01d4*/ 	.word	0x00005750


	//   ....[11]....
        /*01d8*/ 	.word	0x00005760


	//   ....[12]....
        /*01dc*/ 	.word	0x000057a0


	//   ....[13]....
        /*01e0*/ 	.word	0x000057b0


	//   ....[14]....
        /*01e4*/ 	.word	0x000057f0


	//   ....[15]....
        /*01e8*/ 	.word	0x00005800


	//   ....[16]....
        /*01ec*/ 	.word	0x00005840


	//   ....[17]....
        /*01f0*/ 	.word	0x00005850


	//   ....[18]....
        /*01f4*/ 	.word	0x00005900


	//   ....[19]....
        /*01f8*/ 	.word	0x00005910


	//   ....[20]....
        /*01fc*/ 	.word	0x00005920


	//   ....[21]....
        /*0200*/ 	.word	0x00005930


	//   ....[22]....
        /*0204*/ 	.word	0x00005e20


	//   ....[23]....
        /*0208*/ 	.word	0x00005e40


	//   ....[24]....
        /*020c*/ 	.word	0x00005e50


	//   ....[25]....
        /*0210*/ 	.word	0x00005e60


	//   ....[26]....
        /*0214*/ 	.word	0x00005eb0


	//   ....[27]....
        /*0218*/ 	.word	0x00005ed0


	//   ....[28]....
        /*021c*/ 	.word	0x00005f20


	//   ....[29]....
        /*0220*/ 	.word	0x00005f40


	//   ....[30]....
        /*0224*/ 	.word	0x00005f90


	//   ....[31]....
        /*0228*/ 	.word	0x00005fb0


	//   ....[32]....
        /*022c*/ 	.word	0x00006010


	//   ....[33]....
        /*0230*/ 	.word	0x00006020


	//   ....[34]....
        /*0234*/ 	.word	0x00006070


	//   ....[35]....
        /*0238*/ 	.word	0x00006090


	//   ....[36]....
        /*023c*/ 	.word	0x000060a0


	//   ....[37]....
        /*0240*/ 	.word	0x000060b0


	//   ....[38]....
        /*0244*/ 	.word	0x00007380


	//   ....[39]....
        /*0248*/ 	.word	0x000073c0


	//   ....[40]....
        /*024c*/ 	.word	0x00007550


	//   ....[41]....
        /*0250*/ 	.word	0x00007590


	//   ....[42]....
        /*0254*/ 	.word	0x00007720


	//   ....[43]....
        /*0258*/ 	.word	0x00007760


	//   ....[44]....
        /*025c*/ 	.word	0x000078f0


	//   ....[45]....
        /*0260*/ 	.word	0x00007930


	//   ....[46]....
        /*0264*/ 	.word	0x00007a50


	//   ....[47]....
        /*0268*/ 	.word	0x00007a70


	//   ....[48]....
        /*026c*/ 	.word	0x00007f80


	//   ....[49]....
        /*0270*/ 	.word	0x00008510


	//   ....[50]....
        /*0274*/ 	.word	0x00008900


	//   ....[51]....
        /*0278*/ 	.word	0x00008940


	//   ....[52]....
        /*027c*/ 	.word	0x000089a0


	//   ....[53]....
        /*0280*/ 	.word	0x00008a00


	//   ....[54]....
        /*0284*/ 	.word	0x00008a20


	//   ....[55]....
        /*0288*/ 	.word	0x00008b90


	//   ....[56]....
        /*028c*/ 	.word	0x00008bd0


	//   ....[57]....
        /*0290*/ 	.word	0x00008c30


	//   ....[58]....
        /*0294*/ 	.word	0x00008c80


	//   ....[59]....
        /*0298*/ 	.word	0x00008ca0


	//   ....[60]....
        /*029c*/ 	.word	0x000090d0


	//   ....[61]....
        /*02a0*/ 	.word	0x00009120


	//   ....[62]....
        /*02a4*/ 	.word	0x000091a0


	//   ....[63]....
        /*02a8*/ 	.word	0x000091f0


	//   ....[64]....
        /*02ac*/ 	.word	0x00009270


	//   ....[65]....
        /*02b0*/ 	.word	0x000092c0


	//   ....[66]....
        /*02b4*/ 	.word	0x00009340


	//   ....[67]....
        /*02b8*/ 	.word	0x00009390


	//   ....[68]....
        /*02bc*/ 	.word	0x00009410


	//   ....[69]....
        /*02c0*/ 	.word	0x00009460


	//   ....[70]....
        /*02c4*/ 	.word	0x000094f0


	//   ....[71]....
        /*02c8*/ 	.word	0x00009590


	//   ....[72]....
        /*02cc*/ 	.word	0x00009630


	//   ....[73]....
        /*02d0*/ 	.word	0x000096f0


	//   ....[74]....
        /*02d4*/ 	.word	0x00009730


	//   ....[75]....
        /*02d8*/ 	.word	0x00009780


	//   ....[76]....
        /*02dc*/ 	.word	0x00009820


	//   ....[77]....
        /*02e0*/ 	.word	0x00009870


	//   ....[78]....
        /*02e4*/ 	.word	0x00009920


	//   ....[79]....
        /*02e8*/ 	.word	0x00009970


	//   ....[80]....
        /*02ec*/ 	.word	0x00009a30


	//   ....[81]....
        /*02f0*/ 	.word	0x00009a80


	//   ....[82]....
        /*02f4*/ 	.word	0x00009b30


	//   ....[83]....
        /*02f8*/ 	.word	0x00009b80


	//   ....[84]....
        /*02fc*/ 	.word	0x00009c30


	//   ....[85]....
        /*0300*/ 	.word	0x00009c80


	//   ....[86]....
        /*0304*/ 	.word	0x00009d30


	//   ....[87]....
        /*0308*/ 	.word	0x00009d90


	//   ....[88]....
        /*030c*/ 	.word	0x00009dc0


	//   ....[89]....
        /*0310*/ 	.word	0x00009e40


	//   ....[90]....
        /*0314*/ 	.word	0x00009e70


	//   ....[91]....
        /*0318*/ 	.word	0x00009ec0


	//----- nvinfo : EIATTR_VRC_CTA_INIT_COUNT
	.align		4
.L_1849:
        /*031c*/ 	.byte	0x02, 0x4a
	.zero		1
	.zero		1


	//----- nvinfo : EIATTR_EXIT_INSTR_OFFSETS
	.align		4
        /*0320*/ 	.byte	0x04, 0x1c
        /*0322*/ 	.short	(.L_1851 - .L_1850)


	//   ....[0]....
.L_1850:
        /*0324*/ 	.word	0x00008db0


	//   ....[1]....
        /*0328*/ 	.word	0x00009070


	//----- nvinfo : EIATTR_MAX_THREADS
	.align		4
.L_1851:
        /*032c*/ 	.byte	0x04, 0x05
        /*032e*/ 	.short	(.L_1853 - .L_1852)
.L_1852:
        /*0330*/ 	.word	0x00000040
        /*0334*/ 	.word	0x00000001
        /*0338*/ 	.word	0x00000001


	//----- nvinfo : EIATTR_CRS_STACK_SIZE
	.align		4
.L_1853:
        /*033c*/ 	.byte	0x04, 0x1e
        /*033e*/ 	.short	(.L_1855 - .L_1854)
.L_1854:
        /*0340*/ 	.word	0x00000000


	//----- nvinfo : EIATTR_CBANK_PARAM_SIZE
	.align		4
.L_1855:
        /*0344*/ 	.byte	0x03, 0x19
        /*0346*/ 	.short	0x01f0


	//----- nvinfo : EIATTR_PARAM_CBANK
	.align		4
        /*0348*/ 	.byte	0x04, 0x0a
        /*034a*/ 	.short	(.L_1857 - .L_1856)
	.align		4
.L_1856:
        /*034c*/ 	.word	index@(.nv.constant0._Z25selective_scan_bwd_kernelI32Selective_Scan_bwd_kernel_traitsILi64ELi16ELb0ELb1ELb0ELb0ELb1EffEEv12SSMParamsBwd)
        /*0350*/ 	.short	0x0380
        /*0352*/ 	.short	0x01f0


	//----- nvinfo : EIATTR_SW_WAR
	.align		4
.L_1857:
        /*0354*/ 	.byte	0x04, 0x36
        /*0356*/ 	.short	(.L_1859 - .L_1858)
.L_1858:
        /*0358*/ 	.word	0x00000008
.L_1859:


//--------------------- .nv.info._Z25selective_scan_bwd_kernelI32Selective_Scan_bwd_kernel_traitsILi64ELi16ELb0ELb1ELb0ELb1ELb0EffEEv12SSMParamsBwd --------------------------
	.section	.nv.info._Z25selective_scan_bwd_kernelI32Selective_Scan_bwd_kernel_traitsILi64ELi16ELb0ELb1ELb0ELb1ELb0EffEEv12SSMParamsBwd,"",@"SHT_CUDA_INFO"
	.sectionflags	@""
	.align	4


	//----- nvinfo : EIATTR_CUDA_API_VERSION
	.align		4
        /*0000*/ 	.byte	0x04, 0x37
        /*0002*/ 	.short	(.L_1861 - .L_1860)
.L_1860:
        /*0004*/ 	.word	0x00000082


	//----- nvinfo : EIATTR_KPARAM_INFO
	.align		4
.L_1861:
        /*0008*/ 	.byte	0x04, 0x17
        /*000a*/ 	.short	(.L_1863 - .L_1862)
.L_1862:
        /*000c*/ 	.word	0x00000000
        /*0010*/ 	.short	0x0000
        /*0012*/ 	.short	0x0000
        /*0014*/ 	.byte	0x00, 0xf0, 0xc1, 0x07


	//----- nvinfo : EIATTR_SPARSE_MMA_MASK
	.align		4
.L_1863:
        /*0018*/ 	.byte	0x03, 0x50
        /*001a*/ 	.short	0x0000


	//----- nvinfo : EIATTR_MAXREG_COUNT
	.align		4
        /*001c*/ 	.byte	0x03, 0x1b
        /*001e*/ 	.short	0x00ff


	//----- nvinfo : EIATTR_NUM_BARRIERS
	.align		4
        /*0020*/ 	.byte	0x02, 0x4c
        /*0022*/ 	.byte	0x01
	.zero		1


	//----- nvinfo : EIATTR_MERCURY_ISA_VERSION
	.align		4
        /*0024*/ 	.byte	0x03, 0x5f
        /*0026*/ 	.short	0x0101


	//----- nvinfo : EIATTR_INT_WARP_WIDE_INSTR_OFFSETS
	.align		4
        /*0028*/ 	.byte	0x04, 0x31
        /*002a*/ 	.short	(.L_1865 - .L_1864)


	//   ....[0]....
.L_1864:
        /*002c*/ 	.word	0x000051b0


	//----- nvinfo : EIATTR_COOP_GROUP_MASK_REGIDS
	.align		4
.L_1865:
        /*0030*/ 	.byte	0x04, 0x29
        /*0032*/ 	.short	(.L_1867 - .L_1866)


	//   ....[0]....
.L_1866:
        /*0034*/ 	.word	0xffffffff


	//   ....[1]....
        /*0038*/ 	.word	0xffffffff


	//   ....[2]....
        /*003c*/ 	.word	0xffffffff


	//   ....[3]....
        /*0040*/ 	.word	0xffffffff


	//   ....[4]....
        /*0044*/ 	.word	0xffffffff


	//   ....[5]....
        /*0048*/ 	.word	0xffffffff


	//   ....[6]....
        /*004c*/ 	.word	0xffffffff


	//   ....[7]....
        /*0050*/ 	.word	0xffffffff


	//   ....[8]....
        /*0054*/ 	.word	0xffffffff


	//   ....[9]....
        /*0058*/ 	.word	0xffffffff


	//   ....[10]....
        /*005c*/ 	.word	0xffffffff


	//   ....[11]....
        /*0060*/ 	.word	0xffffffff


	//   ....[12]....
        /*0064*/ 	.word	0xffffffff


	//   ....[13]....
        /*0068*/ 	.word	0xffffffff


	//   ....[14]....
        /*006c*/ 	.word	0xffffffff


	//   ....[15]....
        /*0070*/ 	.word	0xffffffff


	//   ....[16]....
        /*0074*/ 	.word	0xffffffff


	//   ....[17]....
        /*0078*/ 	.word	0xffffffff


	//   ....[18]....
        /*007c*/ 	.word	0xffffffff


	//   ....[19]....
        /*0080*/ 	.word	0xffffffff


	//   ....[20]....
        /*0084*/ 	.word	0xffffffff


	//   ....[21]....
        /*0088*/ 	.word	0xffffffff


	//   ....[22]....
        /*008c*/ 	.word	0xffffffff


	//   ....[23]....
        /*0090*/ 	.word	0xffffffff


	//   ....[24]....
        /*0094*/ 	.word	0xffffffff


	//   ....[25]....
        /*0098*/ 	.word	0xffffffff


	//   ....[26]....
        /*009c*/ 	.word	0xffffffff


	//   ....[27]....
        /*00a0*/ 	.word	0xffffffff


	//   ....[28]....
        /*00a4*/ 	.word	0xffffffff


	//   ....[29]....
        /*00a8*/ 	.word	0xffffffff


	//   ....[30]....
        /*00ac*/ 	.word	0xffffffff


	//   ....[31]....
        /*00b0*/ 	.word	0xffffffff


	//   ....[32]....
        /*00b4*/ 	.word	0xffffffff


	//   ....[33]....
        /*00b8*/ 	.word	0xffffffff


	//   ....[34]....
        /*00bc*/ 	.word	0xffffffff


	//   ....[35]....
        /*00c0*/ 	.word	0xffffffff


	//   ....[36]....
        /*00c4*/ 	.word	0xffffffff


	//   ....[37]....
        /*00c8*/ 	.word	0xffffffff


	//   ....[38]....
        /*00cc*/ 	.word	0xffffffff


	//   ....[39]....
        /*00d0*/ 	.word	0xffffffff


	//   ....[40]....
        /*00d4*/ 	.word	0xffffffff


	//   ....[41]....
        /*00d8*/ 	.word	0xffffffff


	//   ....[42]....
        /*00dc*/ 	.word	0xffffffff


	//   ....[43]....
        /*00e0*/ 	.word	0xffffffff


	//   ....[44]....
        /*00e4*/ 	.word	0xffffffff


	//   ....[45]....
        /*00e8*/ 	.word	0xffffffff


	//   ....[46]....
        /*00ec*/ 	.word	0xffffffff


	//   ....[47]....
        /*00f0*/ 	.word	0xffffffff


	//   ....[48]....
        /*00f4*/ 	.word	0xffffffff


	//   ....[49]....
        /*00f8*/ 	.word	0xffffffff


	//   ....[50]....
        /*00fc*/ 	.word	0xffffffff


	//   ....[51]....
        /*0100*/ 	.word	0xffffffff


	//   ....[52]....
        /*0104*/ 	.word	0xffffffff


	//   ....[53]....
        /*0108*/ 	.word	0xffffffff


	//   ....[54]....
        /*010c*/ 	.word	0xffffffff


	//   ....[55]....
        /*0110*/ 	.word	0xffffffff


	//   ....[56]....
        /*0114*/ 	.word	0xffffffff


	//   ....[57]....
        /*0118*/ 	.word	0x050000f0


	//   ....[58]....
        /*011c*/ 	.word	0x050000f0


	//   ....[59]....
        /*0120*/ 	.word	0x050000f0


	//   ....[60]....
        /*0124*/ 	.word	0x050000f0


	//   ....[61]....
        /*0128*/ 	.word	0x050000f0


	//   ....[62]....
        /*012c*/ 	.word	0x050000f0


	//   ....[63]....
        /*0130*/ 	.word	0x050000f0


	//   ....[64]....
        /*0134*/ 	.word	0x050000f0


	//   ....[65]....
        /*0138*/ 	.word	0x050000f0


	//   ....[66]....
        /*013c*/ 	.word	0x050000f0


	//   ....[67]....
        /*0140*/ 	.word	0x050000f0


	//   ....[68]....
        /*0144*/ 	.word	0x050000f0


	//   ....[69]....
        /*0148*/ 	.word	0x050000f0


	//   ....[70]....
        /*014c*/ 	.word	0x050000f0


	//   ....[71]....
        /*0150*/ 	.word	0x050000f0


	//   ....[72]....
        /*0154*/ 	.word	0x050000f0


	//   ....[73]....
        /*0158*/ 	.word	0x050000f0


	//   ....[74]....
        /*015c*/ 	.word	0x050000f0


	//   ....[75]....
        /*0160*/ 	.word	0x050000f0


	//   ....[76]....
        /*0164*/ 	.word	0x050000f0


	//   ....[77]....
        /*0168*/ 	.word	0x050000f0


	//   ....[78]....
        /*016c*/ 	.word	0x050000f0


	//   ....[79]....
        /*0170*/ 	.word	0x050000f0


	//   ....[80]....
        /*0174*/ 	.word	0x050000f0


	//   ....[81]....
        /*0178*/ 	.word	0x050000f0


	//   ....[82]....
        /*017c*/ 	.word	0x050000f0


	//   ....[83]....
        /*0180*/ 	.word	0x050000f0


	//   ....[84]....
        /*0184*/ 	.word	0x050000f0


	//   ....[85]....
        /*0188*/ 	.word	0x050000f0


	//   ....[86]....
        /*018c*/ 	.word	0x050000f0


	//   ....[87]....
        /*0190*/ 	.word	0x050000f0


	//   ....[88]....
        /*0194*/ 	.word	0x050000f0


	//----- nvinfo : EIATTR_COOP_GROUP_INSTR_OFFSETS
	.align		4
.L_1867:
        /*0198*/ 	.byte	0x04, 0x28
        /*019a*/ 	.short	(.L_1869 - .L_1868)


	//   ....[0]....
.L_1868:
        /*019c*/ 	.word	0x000015d0


	//   ....[1]....
        /*01a0*/ 	.word	0x00001a60


	//   ....[2]....
        /*01a4*/ 	.word	0x00001f70


	//   ....[3]....
        /*01a8*/ 	.word	0x00004bc0


	//   ....[4]....
        /*01ac*/ 	.word	0x00005740


	//   ....[5]....
        /*01b0*/ 	.word	0x00005750


	//   ....[6]....
        /*01b4*/ 	.word	0x00005790


	//   ....[7]....
        /*01b8*/ 	.word	0x000057a0


	//   ....[8]....
        /*01bc*/ 	.word	0x000057e0


	//   ....[9]....
        /*01c0*/ 	.word	0x000057f0


	//   ....[10]....
        /*01c4*/ 	.word	0x00005830


	//   ....[11]....
        /*01c8*/ 	.word	0x00005840


	//   ....[12]....
        /*01cc*/ 	.word	0x00005880


	//   ....[13]....
        /*01d0*/ 	.word	0x00005890


	//   ....[14]....
        /*01d4*/ 	.word	0x00005940


	//   ....[15]....
        /*01d8*/ 	.word	0x00005950


	//   ....[16]....
        /*01dc*/ 	.word	0x00005960


	//   ....[17]....
        /*01e0*/ 	.word	0x00005970


	//   ....[18]....
        /*01e4*/ 	.word	0x00005e50


	//   ....[19]....
        /*01e8*/ 	.word	0x00005e70


	//   ....[20]....
        /*01ec*/ 	.word	0x00005e80


	//   ....[21]....
        /*01f0*/ 	.word	0x00005e90


	//   ....[22]....
        /*01f4*/ 	.word	0x00005ee0


	//   ....[23]....
        /*01f8*/ 	.word	0x00005f00


	//   ....[24]....
        /*01fc*/ 	.word	0x00005f50


	//   ....[25]....
        /*0200*/ 	.word	0x00005f70


	//   ....[26]....
        /*0204*/ 	.word	0x00005fc0


	//   ....[27]....
        /*0208*/ 	.word	0x00005fe0


	//   ....[28]....
        /*020c*/ 	.word	0x00006030


	//   ....[29]....
        /*0210*/ 	.word	0x00006050


	//   ....[30]....
        /*0214*/ 	.word	0x000060b0


	//   ....[31]....
        /*0218*/ 	.word	0x000060c0


	//   ....[32]....
        /*021c*/ 	.word	0x000060d0


	//   ....[33]....
        /*0220*/ 	.word	0x000060e0


	//   ....[34]....
        /*0224*/ 	.word	0x00007380


	//   ....[35]....
        /*0228*/ 	.word	0x000073c0


	//   ....[36]....
        /*022c*/ 	.word	0x00007550


	//   ....[37]....
        /*0230*/ 	.word	0x00007590


	//   ....[38]....
        /*0234*/ 	.word	0x00007720


	//   ....[39]....
        /*0238*/ 	.word	0x00007760


	//   ....[40]....
        /*023c*/ 	.word	0x000078f0


	//   ....[41]....
        /*0240*/ 	.word	0x00007930


	//   ....[42]....
        /*0244*/ 	.word	0x00007a10


	//   ....[43]....
        /*0248*/ 	.word	0x00007a30


	//   ....[44]....
        /*024c*/ 	.word	0x000080d0


	//   ....[45]....
        /*0250*/ 	.word	0x00008770


	//   ....[46]....
        /*0254*/ 	.word	0x00008f00


	//   ....[47]....
        /*0258*/ 	.word	0x00009510


	//   ....[48]....
        /*025c*/ 	.word	0x00009560


	//   ....[49]....
        /*0260*/ 	.word	0x000095c0


	//   ....[50]....
        /*0264*/ 	.word	0x00009610


	//   ....[51]....
        /*0268*/ 	.word	0x00009630


	//   ....[52]....
        /*026c*/ 	.word	0x000097a0


	//   ....[53]....
        /*0270*/ 	.word	0x000097d0


	//   ....[54]....
        /*0274*/ 	.word	0x00009830


	//   ....[55]....
        /*0278*/ 	.word	0x00009890


	//   ....[56]....
        /*027c*/ 	.word	0x000098b0


	//   ....[57]....
        /*0280*/ 	.word	0x00009ce0


	//   ....[58]....
        /*0284*/ 	.word	0x00009d30


	//   ....[59]....
        /*0288*/ 	.word	0x00009db0


	//   ....[60]....
        /*028c*/ 	.word	0x00009e00


	//   ....[61]....
        /*0290*/ 	.word	0x00009e80


	//   ....[62]....
        /*0294*/ 	.word	0x00009ed0


	//   ....[63]....
        /*0298*/ 	.word	0x00009f50


	//   ....[64]....
        /*029c*/ 	.word	0x00009fa0


	//   ....[65]....
        /*02a0*/ 	.word	0x0000a020


	//   ....[66]....
        /*02a4*/ 	.word	0x0000a070


	//   ....[67]....
        /*02a8*/ 	.word	0x0000a100


	//   ....[68]....
        /*02ac*/ 	.word	0x0000a1a0


	//   ....[69]....
        /*02b0*/ 	.word	0x0000a240


	//   ....[70]....
        /*02b4*/ 	.word	0x0000a300


	//   ....[71]....
        /*02b8*/ 	.word	0x0000a340


	//   ....[72]....
        /*02bc*/ 	.word	0x0000a390


	//   ....[73]....
        /*02c0*/ 	.word	0x0000a420


	//   ....[74]....
        /*02c4*/ 	.word	0x0000a470


	//   ....[75]....
        /*02c8*/ 	.word	0x0000a520


	//   ....[76]....
        /*02cc*/ 	.word	0x0000a570


	//   ....[77]....
        /*02d0*/ 	.word	0x0000a630


	//   ....[78]....
        /*02d4*/ 	.word	0x0000a680


	//   ....[79]....
        /*02d8*/ 	.word	0x0000a730


	//   ....[80]....
        /*02dc*/ 	.word	0x0000a780


	//   ....[81]....
        /*02e0*/ 	.word	0x0000a830


	//   ....[82]....
        /*02e4*/ 	.word	0x0000a880


	//   ....[83]....
        /*02e8*/ 	.word	0x0000a940


	//   ....[84]....
        /*02ec*/ 	.word	0x0000a9a0


	//   ....[85]....
        /*02f0*/ 	.word	0x0000a9d0


	//   ....[86]....
        /*02f4*/ 	.word	0x0000aa50


	//   ....[87]....
        /*02f8*/ 	.word	0x0000aa80


	//   ....[88]....
        /*02fc*/ 	.word	0x0000aad0


	//----- nvinfo : EIATTR_VRC_CTA_INIT_COUNT
	.align		4
.L_1869:
        /*0300*/ 	.byte	0x02, 0x4a
	.zero		1
	.zero		1


	//----- nvinfo : EIATTR_EXIT_INSTR_OFFSETS
	.align		4
        /*0304*/ 	.byte	0x04, 0x1c
        /*0306*/ 	.short	(.L_1871 - .L_1870)


	//   ....[0]....
.L_1870:
        /*0308*/ 	.word	0x000099c0


	//   ....[1]....
        /*030c*/ 	.word	0x00009c80


	//----- nvinfo : EIATTR_MAX_THREADS
	.align		4
.L_1871:
        /*0310*/ 	.byte	0x04, 0x05
        /*0312*/ 	.short	(.L_1873 - .L_1872)
.L_1872:
        /*0314*/ 	.word	0x00000040
        /*0318*/ 	.word	0x00000001
        /*031c*/ 	.word	0x00000001


	//----- nvinfo : EIATTR_CRS_STACK_SIZE
	.align		4
.L_1873:
        /*0320*/ 	.byte	0x04, 0x1e
        /*0322*/ 	.short	(.L_1875 - .L_1874)
.L_1874:
        /*0324*/ 	.word	0x00000000


	//----- nvinfo : EIATTR_CBANK_PARAM_SIZE
	.align		4
.L_1875:
        /*0328*/ 	.byte	0x03, 0x19
        /*032a*/ 	.short	0x01f0


	//----- nvinfo : EIATTR_PARAM_CBANK
	.align		4
        /*032c*/ 	.byte	0x04, 0x0a
        /*032e*/ 	.short	(.L_1877 - .L_1876)
	.align		4
.L_1876:
        /*0330*/ 	.word	index@(.nv.constant0._Z25selective_scan_bwd_kernelI32Selective_Scan_bwd_kernel_traitsILi64ELi16ELb0ELb1ELb0ELb1ELb0EffEEv12SSMParamsBwd)
        /*0334*/ 	.short	0x0380
        /*0336*/ 	.short	0x01f0


	//----- nvinfo : EIATTR_SW_WAR
	.align		4
.L_1877:
        /*0338*/ 	.byte	0x04, 0x36
        /*033a*/ 	.short	(.L_1879 - .L_1878)
.L_1878:
        /*033c*/ 	.word	0x00000008
.L_1879:


//--------------------- .nv.info._Z25selective_scan_bwd_kernelI32Selective_Scan_bwd_kernel_traitsILi64ELi16ELb0ELb1ELb0ELb1ELb1EffEEv12SSMParamsBwd --------------------------
	.section	.nv.info._Z25selective_scan_bwd_kernelI32Selective_Scan_bwd_kernel_traitsILi64ELi16ELb0ELb1ELb0ELb1ELb1EffEEv12SSMParamsBwd,"",@"SHT_CUDA_INFO"
	.sectionflags	@""
	.align	4


	//----- nvinfo : EIATTR_CUDA_API_VERSION
	.align		4
        /*0000*/ 	.byte	0x04, 0x37
        /*0002*/ 	.short	(.L_1881 - .L_1880)
.L_1880:
        /*0004*/ 	.word	0x00000082


	//----- nvinfo : EIATTR_KPARAM_INFO
	.align		4
.L_1881:
        /*0008*/ 	.byte	0x04, 0x17
        /*000a*/ 	.short	(.L_1883 - .L_1882)
.L_1882:
        /*000c*/ 	.word	0x00000000
        /*0010*/ 	.short	0x0000
        /*0012*/ 	.short	0x0000
        /*0014*/ 	.byte	0x00, 0xf0, 0xc1, 0x07


	//----- nvinfo : EIATTR_SPARSE_MMA_MASK
	.align		4
.L_1883:
        /*0018*/ 	.byte	0x03, 0x50
        /*001a*/ 	.short	0x0000


	//----- nvinfo : EIATTR_MAXREG_COUNT
	.align		4
        /*001c*/ 	.byte	0x03, 0x1b
        /*001e*/ 	.short	0x00ff


	//----- nvinfo : EIATTR_NUM_BARRIERS
	.align		4
        /*0020*/ 	.byte	0x02, 0x4c
        /*0022*/ 	.byte	0x01
	.zero		1


	//----- nvinfo : EIATTR_MERCURY_ISA_VERSION
	.align		4
        /*0024*/ 	.byte	0x03, 0x5f
        /*0026*/ 	.short	0x0101


	//----- nvinfo : EIATTR_INT_WARP_WIDE_INSTR_OFFSETS
	.align		4
        /*0028*/ 	.byte	0x04, 0x31
        /*002a*/ 	.short	(.L_1885 - .L_1884)


	//   ....[0]....
.L_1884:
        /*002c*/ 	.word	0x000080a0


	//   ....[1]....
        /*0030*/ 	.word	0x00008840


	//----- nvinfo : EIATTR_COOP_GROUP_MASK_REGIDS
	.align		4
.L_1885:
        /*0034*/ 	.byte	0x04, 0x29
        /*0036*/ 	.short	(.L_1887 - .L_1886)


	//   ....[0]....
.L_1886:
        /*0038*/ 	.word	0xffffffff


	//   ....[1]....
        /*003c*/ 	.word	0xffffffff


	//   ....[2]....
        /*0040*/ 	.word	0xffffffff


	//   ....[3]....
        /*0044*/ 	.word	0xffffffff


	//   ....[4]....
        /*0048*/ 	.word	0xffffffff


	//   ....[5]....
        /*004c*/ 	.word	0xffffffff


	//   ....[6]....
        /*0050*/ 	.word	0xffffffff


	//   ....[7]....
        /*0054*/ 	.word	0xffffffff


	//   ....[8]....
        /*0058*/ 	.word	0xffffffff


	//   ....[9]....
        /*005c*/ 	.word	0xffffffff


	//   ....[10]....
        /*0060*/ 	.word	0xffffffff


	//   ....[11]....
        /*0064*/ 	.word	0xffffffff


	//   ....[12]....
        /*0068*/ 	.word	0xffffffff


	//   ....[13]....
        /*006c*/ 	.word	0xffffffff


	//   ....[14]....
        /*0070*/ 	.word	0xffffffff


	//   ....[15]....
        /*0074*/ 	.word	0xffffffff


	//   ....[16]....
        /*0078*/ 	.word	0xffffffff


	//   ....[17]....
        /*007c*/ 	.word	0xffffffff


	//   ....[18]....
        /*0080*/ 	.word	0xffffffff


	//   ....[19]....
        /*0084*/ 	.word	0xffffffff


	//   ....[20]....
        /*0088*/ 	.word	0xffffffff


	//   ....[21]....
        /*008c*/ 	.word	0xffffffff


	//   ....[22]....
        /*0090*/ 	.word	0xffffffff


	//   ....[23]....
        /*0094*/ 	.word	0xffffffff


	//   ....[24]....
        /*0098*/ 	.word	0xffffffff


	//   ....[25]....
        /*009c*/ 	.word	0xffffffff


	//   ....[26]....
        /*00a0*/ 	.word	0xffffffff


	//   ....[27]....
        /*00a4*/ 	.word	0xffffffff


	//   ....[28]....
        /*00a8*/ 	.word	0xffffffff


	//   ....[29]....
        /*00ac*/ 	.word	0xffffffff


	//   ....[30]....
        /*00b0*/ 	.word	0xffffffff


	//   ....[31]....
        /*00b4*/ 	.word	0xffffffff


	//   ....[32]....
        /*00b8*/ 	.word	0xffffffff


	//   ....[33]....
        /*00bc*/ 	.word	0xffffffff


	//   ....[34]....
        /*00c0*/ 	.word	0xffffffff


	//   ....[35]....
        /*00c4*/ 	.word	0xffffffff


	//   ....[36]....
        /*00c8*/ 	.word	0xffffffff


	//   ....[37]....
        /*00cc*/ 	.word	0xffffffff


	//   ....[38]....
        /*00d0*/ 	.word	0xffffffff


	//   ....[39]....
        /*00d4*/ 	.word	0xffffffff


	//   ....[40]....
        /*00d8*/ 	.word	0xffffffff


	//   ....[41]....
        /*00dc*/ 	.word	0xffffffff


	//   ....[42]....
        /*00e0*/ 	.word	0xffffffff


	//   ....[43]....
        /*00e4*/ 	.word	0xffffffff


	//   ....[44]....
        /*00e8*/ 	.word	0xffffffff


	//   ....[45]....
        /*00ec*/ 	.word	0xffffffff


	//   ....[46]....
        /*00f0*/ 	.word	0xffffffff


	//   ....[47]....
        /*00f4*/ 	.word	0xffffffff


	//   ....[48]....
        /*00f8*/ 	.word	0xffffffff


	//   ....[49]....
        /*00fc*/ 	.word	0xffffffff


	//   ....[50]....
        /*0100*/ 	.word	0xffffffff


	//   ....[51]....
        /*0104*/ 	.word	0xffffffff


	//   ....[52]....
        /*0108*/ 	.word	0xffffffff


	//   ....[53]....
        /*010c*/ 	.word	0xffffffff


	//   ....[54]....
        /*0110*/ 	.word	0xffffffff


	//   ....[55]....
        /*0114*/ 	.word	0xffffffff


	//   ....[56]....
        /*0118*/ 	.word	0xffffffff


	//   ....[57]....
        /*011c*/ 	.word	0xffffffff


	//   ....[58]....
        /*0120*/ 	.word	0xffffffff


	//   ....[59]....
        /*0124*/ 	.word	0xffffffff


	//   ....[60]....
        /*0128*/ 	.word	0xffffffff


	//   ....[61]....
        /*012c*/ 	.word	0x05000006


	//   ....[62]....
        /*0130*/ 	.word	0x05000006


	//   ....[63]....
        /*0134*/ 	.word	0x05000006


	//   ....[64]....
        /*0138*/ 	.word	0x05000006


	//   ....[65]....
        /*013c*/ 	.word	0x05000006


	//   ....[66]....
        /*0140*/ 	.word	0x05000006


	//   ....[67]....
        /*0144*/ 	.word	0x05000006


	//   ....[68]....
        /*0148*/ 	.word	0x05000006


	//   ....[69]....
        /*014c*/ 	.word	0x05000006


	//   ....[70]....
        /*0150*/ 	.word	0x05000006


	//   ....[71]....
        /*0154*/ 	.word	0x05000006


	//   ....[72]....
        /*0158*/ 	.word	0x05000006


	//   ....[73]....
        /*015c*/ 	.word	0x05000006


	//   ....[74]....
        /*0160*/ 	.word	0x05000006


	//   ....[75]....
        /*0164*/ 	.word	0x05000006


	//   ....[76]....
        /*0168*/ 	.word	0x05000006


	//   ....[77]....
        /*016c*/ 	.word	0x05000006


	//   ....[78]....
        /*0170*/ 	.word	0x05000006


	//   ....[79]....
        /*0174*/ 	.word	0x05000006


	//   ....[80]....
        /*0178*/ 	.word	0x05000006


	//   ....[81]....
        /*017c*/ 	.word	0x05000006


	//   ....[82]....
        /*0180*/ 	.word	0x05000006


	//   ....[83]....
        /*0184*/ 	.word	0x05000006


	//   ....[84]....
        /*0188*/ 	.word	0x05000006


	//   ....[85]....
        /*018c*/ 	.word	0x05000006


	//   ....[86]....
        /*0190*/ 	.word	0x05000006


	//   ....[87]....
        /*0194*/ 	.word	0x05000006


	//   ....[88]....
        /*0198*/ 	.word	0x05000006


	//   ....[89]....
        /*019c*/ 	.word	0x05000006


	//   ....[90]....
        /*01a0*/ 	.word	0x05000006


	//   ....[91]....
        /*01a4*/ 	.word	0x05000006


	//   ....[92]....
        /*01a8*/ 	.word	0x05000006


	//----- nvinfo : EIATTR_COOP_GROUP_INSTR_OFFSETS
	.align		4
.L_1887:
        /*01ac*/ 	.byte	0x04, 0x28
        /*01ae*/ 	.short	(.L_1889 - .L_1888)


	//   ....[0]....
.L_1888:
        /*01b0*/ 	.word	0x00001640


	//   ....[1]....
        /*01b4*/ 	.word	0x00001c40


	//   ....[2]....
        /*01b8*/ 	.word	0x000021e0


	//   ....[3]....
        /*01bc*/ 	.word	0x00004c20


	//   ....[4]....
        /*01c0*/ 	.word	0x000052f0


	//   ....[5]....
        /*01c4*/ 	.word	0x00005ba0


	//   ....[6]....
        /*01c8*/ 	.word	0x00006490


	//   ....[7]....
        /*01cc*/ 	.word	0x000070f0


	//   ....[8]....
        /*01d0*/ 	.word	0x00007c50


	//   ....[9]....
        /*01d4*/ 	.word	0x00007c60


	//   ....[10]....
        /*01d8*/ 	.word	0x00007ca0


	//   ....[11]....
        /*01dc*/ 	.word	0x00007cb0


	//   ....[12]....
        /*01e0*/ 	.word	0x00007cf0


	//   ....[13]....
        /*01e4*/ 	.word	0x00007d00


	//   ....[14]....
        /*01e8*/ 	.word	0x00007d40


	//   ....[15]....
        /*01ec*/ 	.word	0x00007d50


	//   ....[16]....
        /*01f0*/ 	.word	0x00007d90


	//   ....[17]....
        /*01f4*/ 	.word	0x00007da0


	//   ....[18]....
        /*01f8*/ 	.word	0x00007e50


	//   ....[19]....
        /*01fc*/ 	.word	0x00007e60


	//   ....[20]....
        /*0200*/ 	.word	0x00007e70


	//   ....[21]....
        /*0204*/ 	.word	0x00007e80


	//   ....[22]....
        /*0208*/ 	.word	0x00008380


	//   ....[23]....
        /*020c*/ 	.word	0x000083a0


	//   ....[24]....
        /*0210*/ 	.word	0x000083b0


	//   ....[25]....
        /*0214*/ 	.word	0x000083c0


	//   ....[26]....
        /*0218*/ 	.word	0x00008410


	//   ....[27]....
        /*021c*/ 	.word	0x00008430


	//   ....[28]....
        /*0220*/ 	.word	0x00008480


	//   ....[29]....
        /*0224*/ 	.word	0x000084a0


	//   ....[30]....
        /*0228*/ 	.word	0x00008500


	//   ....[31]....
        /*022c*/ 	.word	0x00008510


	//   ....[32]....
        /*0230*/ 	.word	0x00008560


	//   ....[33]....
        /*0234*/ 	.word	0x00008580


	//   ....[34]....
        /*0238*/ 	.word	0x000085d0


	//   ....[35]....
        /*023c*/ 	.word	0x000085f0


	//   ....[36]....
        /*0240*/ 	.word	0x00008600


	//   ....[37]....
        /*0244*/ 	.word	0x00008610


	//   ....[38]....
        /*0248*/ 	.word	0x000098d0


	//   ....[39]....
        /*024c*/ 	.word	0x00009910


	//   ....[40]....
        /*0250*/ 	.word	0x000099e0


	//   ....[41]....
        /*0254*/ 	.word	0x00009a20


	//   ....[42]....
        /*0258*/ 	.word	0x00009bb0


	//   ....[43]....
        /*025c*/ 	.word	0x00009bf0


	//   ....[44]....
        /*0260*/ 	.word	0x00009d80


	//   ....[45]....
        /*0264*/ 	.word	0x00009dc0


	//   ....[46]....
        /*0268*/ 	.word	0x00009f50


	//   ....[47]....
        /*026c*/ 	.word	0x00009f90


	//   ....[48]....
        /*0270*/ 	.word	0x0000a6f0


	//   ....[49]....
        /*0274*/ 	.word	0x0000af50


	//   ....[50]....
        /*0278*/ 	.word	0x0000b650


	//   ....[51]....
        /*027c*/ 	.word	0x0000ba40


	//   ....[52]....
        /*0280*/ 	.word	0x0000ba80


	//   ....[53]....
        /*0284*/ 	.word	0x0000bae0


	//   ....[54]....
        /*0288*/ 	.word	0x0000bb40


	//   ....[55]....
        /*028c*/ 	.word	0x0000bb60


	//   ....[56]....
        /*0290*/ 	.word	0x0000bcd0


	//   ....[57]....
        /*0294*/ 	.word	0x0000bd10


	//   ....[58]....
        /*0298*/ 	.word	0x0000bd70


	//   ....[59]....
        /*029c*/ 	.word	0x0000bdc0


	//   ....[60]....
        /*02a0*/ 	.word	0x0000bde0


	//   ....[61]....
        /*02a4*/ 	.word	0x0000c210


	//   ....[62]....
        /*02a8*/ 	.word	0x0000c260


	//   ....[63]....
        /*02ac*/ 	.word	0x0000c2e0


	//   ....[64]....
        /*02b0*/ 	.word	0x0000c330


	//   ....[65]....
        /*02b4*/ 	.word	0x0000c3b0


	//   ....[66]....
        /*02b8*/ 	.word	0x0000c400


	//   ....[67]....
        /*02bc*/ 	.word	0x0000c480


	//   ....[68]....
        /*02c0*/ 	.word	0x0000c4d0


	//   ....[69]....
        /*02c4*/ 	.word	0x0000c550


	//   ....[70]....
        /*02c8*/ 	.word	0x0000c5a0


	//   ....[71]....
        /*02cc*/ 	.word	0x0000c630


	//   ....[72]....
        /*02d0*/ 	.word	0x0000c6d0


	//   ....[73]....
        /*02d4*/ 	.word	0x0000c770


	//   ....[74]....
        /*02d8*/ 	.word	0x0000c820


	//   ....[75]....
        /*02dc*/ 	.word	0x0000c870


	//   ....[76]....
        /*02e0*/ 	.word	0x0000c8c0


	//   ....[77]....
        /*02e4*/ 	.word	0x0000c960


	//   ....[78]....
        /*02e8*/ 	.word	0x0000c9b0


	//   ....[79]....
        /*02ec*/ 	.word	0x0000ca60


	//   ....[80]....
        /*02f0*/ 	.word	0x0000cab0


	//   ....[81]....
        /*02f4*/ 	.word	0x0000cb60


	//   ....[82]....
        /*02f8*/ 	.word	0x0000cbc0


	//   ....[83]....
        /*02fc*/ 	.word	0x0000cc70


	//   ....[84]....
        /*0300*/ 	.word	0x0000ccc0


	//   ....[85]....
        /*0304*/ 	.word	0x0000cd70


	//   ....[86]....
        /*0308*/ 	.word	0x0000cdc0


	//   ....[87]....
        /*030c*/ 	.word	0x0000ce70


	//   ....[88]....
        /*0310*/ 	.word	0x0000ced0


	//   ....[89]....
        /*0314*/ 	.word	0x0000cf00


	//   ....[90]....
        /*0318*/ 	.word	0x0000cf80


	//   ....[91]....
        /*031c*/ 	.word	0x0000cfb0


	//   ....[92]....
        /*0320*/ 	.word	0x0000d000


	//----- nvinfo : EIATTR_VRC_CTA_INIT_COUNT
	.align		4
.L_1889:
        /*0324*/ 	.byte	0x02, 0x4a
	.zero		1
	.zero		1


	//----- nvinfo : EIATTR_EXIT_INSTR_OFFSETS
	.align		4
        /*0328*/ 	.byte	0x04, 0x1c
        /*032a*/ 	.short	(.L_1891 - .L_1890)


	//   ....[0]....
.L_1890:
        /*032c*/ 	.word	0x0000bef0


	//   ....[1]....
        /*0330*/ 	.word	0x0000c1b0


	//----- nvinfo : EIATTR_MAX_THREADS
	.align		4
.L_1891:
        /*0334*/ 	.byte	0x04, 0x05
        /*0336*/ 	.short	(.L_1893 - .L_1892)
.L_1892:
        /*0338*/ 	.word	0x00000040
        /*033c*/ 	.word	0x00000001
        /*0340*/ 	.word	0x00000001


	//----- nvinfo : EIATTR_CRS_STACK_SIZE
	.align		4
.L_1893:
        /*0344*/ 	.byte	0x04, 0x1e
        /*0346*/ 	.short	(.L_1895 - .L_1894)
.L_1894:
        /*0348*/ 	.word	0x00000000


	//----- nvinfo : EIATTR_CBANK_PARAM_SIZE
	.align		4
.L_1895:
        /*034c*/ 	.byte	0x03, 0x19
        /*034e*/ 	.short	0x01f0


	//----- nvinfo : EIATTR_PARAM_CBANK
	.align		4
        /*0350*/ 	.byte	0x04, 0x0a
        /*0352*/ 	.short	(.L_1897 - .L_1896)
	.align		4
.L_1896:
        /*0354*/ 	.word	index@(.nv.constant0._Z25selective_scan_bwd_kernelI32Selective_Scan_bwd_kernel_traitsILi64ELi16ELb0ELb1ELb0ELb1ELb1EffEEv12SSMParamsBwd)
        /*0358*/ 	.short	0x0380
        /*035a*/ 	.short	0x01f0


	//----- nvinfo : EIATTR_SW_WAR
	.align		4
.L_1897:
        /*035c*/ 	.byte	0x04, 0x36
        /*035e*/ 	.short	(.L_1899 - .L_1898)
.L_1898:
        /*0360*/ 	.word	0x00000008
.L_1899:


//--------------------- .nv.info._Z25selective_scan_bwd_kernelI32Selective_Scan_bwd_kernel_traitsILi64ELi16ELb0ELb1ELb1ELb0ELb0EffEEv12SSMParamsBwd --------------------------
	.section	.nv.info._Z25selective_scan_bwd_kernelI32Selective_Scan_bwd_kernel_traitsILi64ELi16ELb0ELb1ELb1ELb0ELb0EffEEv12SSMParamsBwd,"",@"SHT_CUDA_INFO"
	.sectionflags	@""
	.align	4


	//----- nvinfo : EIATTR_CUDA_API_VERSION
	.align		4
        /*0000*/ 	.byte	0x04, 0x37
        /*0002*/ 	.short	(.L_1901 - .L_1900)
.L_1900:
        /*0004*/ 	.word	0x00000082


	//----- nvinfo : EIATTR_KPARAM_INFO
	.align		4
.L_1901:
        /*0008*/ 	.byte	0x04, 0x17
        /*000a*/ 	.short	(.L_1903 - .L_1902)
.L_1902:
        /*000c*/ 	.word	0x00000000
        /*0010*/ 	.short	0x0000
        /*0012*/ 	.short	0x0000
        /*0014*/ 	.byte	0x00, 0xf0, 0xc1, 0x07


	//----- nvinfo : EIATTR_SPARSE_MMA_MASK
	.align		4
.L_1903:
        /*0018*/ 	.byte	0x03, 0x50
        /*001a*/ 	.short	0x0000


	//----- nvinfo : EIATTR_MAXREG_COUNT
	.align		4
        /*001c*/ 	.byte	0x03, 0x1b
        /*001e*/ 	.short	0x00ff


	//----- nvinfo : EIATTR_NUM_BARRIERS
	.align		4
        /*0020*/ 	.byte	0x02, 0x4c
        /*0022*/ 	.byte	0x01
	.zero		1


	//----- nvinfo : EIATTR_MERCURY_ISA_VERSION
	.align		4
        /*0024*/ 	.byte	0x03, 0x5f
        /*0026*/ 	.short	0x0101


	//----- nvinfo : EIATTR_INT_WARP_WIDE_INSTR_OFFSETS
	.align		4
        /*0028*/ 	.byte	0x04, 0x31
        /*002a*/ 	.short	(.L_1905 - .L_1904)


	//   ....[0]....
.L_1904:
        /*002c*/ 	.word	0x00003e20


	//   ....[1]....
        /*0030*/ 	.word	0x000044c0


	//----- nvinfo : EIATTR_COOP_GROUP_MASK_REGIDS
	.align		4
.L_1905:
        /*0034*/ 	.byte	0x04, 0x29
        /*0036*/ 	.short	(.L_1907 - .L_1906)


	//   ....[0]....
.L_1906:
        /*0038*/ 	.word	0xffffffff


	//   ....[1]....
        /*003c*/ 	.word	0xffffffff


	//   ....[2]....
        /*0040*/ 	.word	0xffffffff


	//   ....[3]....
        /*0044*/ 	.word	0xffffffff


	//   ....[4]....
        /*0048*/ 	.word	0xffffffff


	//   ....[5]....
        /*004c*/ 	.word	0xffffffff


	//   ....[6]....
        /*0050*/ 	.word	0xffffffff


	//   ....[7]....
        /*0054*/ 	.word	0xffffffff


	//   ....[8]....
        /*0058*/ 	.word	0xffffffff


	//   ....[9]....
        /*005c*/ 	.word	0xffffffff


	//   ....[10]....
        /*0060*/ 	.word	0xffffffff


	//   ....[11]....
        /*0064*/ 	.word	0xffffffff


	//   ....[12]....
        /*0068*/ 	.word	0xffffffff


	//   ....[13]....
        /*006c*/ 	.word	0xffffffff


	//   ....[14]....
        /*0070*/ 	.word	0xffffffff


	//   ....[15]....
        /*0074*/ 	.word	0xffffffff


	//   ....[16]....
        /*0078*/ 	.word	0xffffffff


	//   ....[17]....
        /*007c*/ 	.word	0xffffffff


	//   ....[18]....
        /*0080*/ 	.word	0xffffffff


	//   ....[19]....
        /*0084*/ 	.word	0xffffffff


	//   ....[20]....
        /*0088*/ 	.word	0xffffffff


	//   ....[21]....
        /*008c*/ 	.word	0xffffffff


	//   ....[22]....
        /*0090*/ 	.word	0xffffffff


	//   ....[23]....
        /*0094*/ 	.word	0xffffffff


	//   ....[24]....
        /*0098*/ 	.word	0xffffffff


	//   ....[25]....
        /*009c*/ 	.word	0xffffffff


	//   ....[26]....
        /*00a0*/ 	.word	0xffffffff


	//   ....[27]....
        /*00a4*/ 	.word	0xffffffff


	//   ....[28]....
        /*00a8*/ 	.word	0xffffffff


	//   ....[29]....
        /*00ac*/ 	.word	0xffffffff


	//   ....[30]....
        /*00b0*/ 	.word	0xffffffff


	//   ....[31]....
        /*00b4*/ 	.word	0xffffffff


	//   ....[32]....
        /*00b8*/ 	.word	0xffffffff


	//   ....[33]....
        /*00bc*/ 	.word	0xffffffff


	//   ....[34]....
        /*00c0*/ 	.word	0xffffffff


	//   ....[35]....
        /*00c4*/ 	.word	0xffffffff


	//   ....[36]....
        /*00c8*/ 	.word	0xffffffff


	//   ....[37]....
        /*00cc*/ 	.word	0xffffffff


	//   ....[38]....
        /*00d0*/ 	.word	0xffffffff


	//   ....[39]....
        /*00d4*/ 	.word	0xffffffff


	//   ....[40]....
        /*00d8*/ 	.word	0xffffffff


	//   ....[41]....
        /*00dc*/ 	.word	0xffffffff


	//   ....[42]....
        /*00e0*/ 	.word	0xffffffff


	//   ....[43]....
        /*00e4*/ 	.word	0xffffffff


	//   ....[44]....
        /*00e8*/ 	.word	0xffffffff


	//   ....[45]....
        /*00ec*/ 	.word	0xffffffff


	//   ....[46]....
        /*00f0*/ 	.word	0xffffffff


	//   ....[47]....
        /*00f4*/ 	.word	0xffffffff


	//   ....[48]....
        /*00f8*/ 	.word	0xffffffff


	//   ....[49]....
        /*00fc*/ 	.word	0xffffffff


	//   ....[50]....
        /*0100*/ 	.word	0xffffffff


	//   ....[51]....
        /*0104*/ 	.word	0xffffffff


	//   ....[52]....
        /*0108*/ 	.word	0x05000042


	//   ....[53]....
        /*010c*/ 	.word	0x05000042


	//   ....[54]....
        /*0110*/ 	.word	0x05000042


	//   ....[55]....
        /*0114*/ 	.word	0x05000042


	//   ....[56]....
        /*0118*/ 	.word	0x05000042


	//   ....[57]....
        /*011c*/ 	.word	0x05000042


	//   ....[58]....
        /*0120*/ 	.word	0x05000042


	//   ....[59]....
        /*0124*/ 	.word	0x05000042


	//   ....[60]....
        /*0128*/ 	.word	0x05000042


	//   ....[61]....
        /*012c*/ 	.word	0x05000042


	//   ....[62]....
        /*0130*/ 	.word	0x05000042


	//   ....[63]....
        /*0134*/ 	.word	0x05000042


	//   ....[64]....
        /*0138*/ 	.word	0x05000042


	//   ....[65]....
        /*013c*/ 	.word	0x05000042


	//   ....[66]....
        /*0140*/ 	.word	0x05000042


	//   ....[67]....
        /*0144*/ 	.word	0x05000042


	//   ....[68]....
        /*0148*/ 	.word	0x05000042


	//   ....[69]....
        /*014c*/ 	.word	0x05000042


	//   ....[70]....
        /*0150*/ 	.word	0x05000042


	//   ....[71]....
        /*0154*/ 	.word	0x05000042


	//   ....[72]....
        /*0158*/ 	.word	0x05000042


	//   ....[73]....
        /*015c*/ 	.word	0x05000042


	//   ....[74]....
        /*0160*/ 	.word	0x05000042


	//   ....[75]....
        /*0164*/ 	.word	0x05000042


	//   ....[76]....
        /*0168*/ 	.word	0x05000042


	//   ....[77]....
        /*016c*/ 	.word	0x05000042


	//   ....[78]....
        /*0170*/ 	.word	0x05000042


	//   ....[79]....
        /*0174*/ 	.word	0x05000042


	//   ....[80]....
        /*0178*/ 	.word	0x05000042


	//   ....[81]....
        /*017c*/ 	.word	0x05000042


	//   ....[82]....
        /*0180*/ 	.word	0x05000042


	//   ....[83]....
        /*0184*/ 	.word	0x05000042


	//----- nvinfo : EIATTR_COOP_GROUP_INSTR_OFFSETS
	.align		4
.L_1907:
        /*0188*/ 	.byte	0x04, 0x28
        /*018a*/ 	.short	(.L_1909 - .L_1908)


	//   ....[0]....
.L_1908:
        /*018c*/ 	.word	0x00001610


	//   ....[1]....
        /*0190*/ 	.word	0x00001ad0


	//   ....[2]....
        /*0194*/ 	.word	0x00001f40


	//   ....[3]....
        /*0198*/ 	.word	0x00002ac0


	//   ....[4]....
        /*019c*/ 	.word	0x00003250


	//   ....[5]....
        /*01a0*/ 	.word	0x00003a10


	//   ....[6]....
        /*01a4*/ 	.word	0x00003a20


	//   ....[7]....
        /*01a8*/ 	.word	0x00003a60


	//   ....[8]....
        /*01ac*/ 	.word	0x00003a70


	//   ....[9]....
        /*01b0*/ 	.word	0x00003ab0


	//   ....[10]....
        /*01b4*/ 	.word	0x00003ac0


	//   ....[11]....
        /*01b8*/ 	.word	0x00003b00


	//   ....[12]....
        /*01bc*/ 	.word	0x00003b10


	//   ....[13]....
        /*01c0*/ 	.word	0x00003b50


	//   ....[14]....
        /*01c4*/ 	.word	0x00003b60


	//   ....[15]....
        /*01c8*/ 	.word	0x00003c10


	//   ....[16]....
        /*01cc*/ 	.word	0x00003c20


	//   ....[17]....
        /*01d0*/ 	.word	0x00003c30


	//   ....[18]....
        /*01d4*/ 	.word	0x00003c40


	//   ....[19]....
        /*01d8*/ 	.word	0x000040f0


	//   ....[20]....
        /*01dc*/ 	.word	0x00004100


	//   ....[21]....
        /*01e0*/ 	.word	0x00004110


	//   ....[22]....
        /*01e4*/ 	.word	0x00004120


	//   ....[23]....
        /*01e8*/ 	.word	0x00004180


	//   ....[24]....
        /*01ec*/ 	.word	0x00004190


	//   ....[25]....
        /*01f0*/ 	.word	0x000041e0


	//   ....[26]....
        /*01f4*/ 	.word	0x00004200


	//   ....[27]....
        /*01f8*/ 	.word	0x00004260


	//   ....[28]....
        /*01fc*/ 	.word	0x00004270


	//   ....[29]....
        /*0200*/ 	.word	0x000042c0


	//   ....[30]....
        /*0204*/ 	.word	0x000042e0


	//   ....[31]....
        /*0208*/ 	.word	0x00004340


	//   ....[32]....
        /*020c*/ 	.word	0x00004350


	//   ....[33]....
        /*0210*/ 	.word	0x00004360


	//   ....[34]....
        /*0214*/ 	.word	0x00004370


	//   ....[35]....
        /*0218*/ 	.word	0x00005b90


	//   ....[36]....
        /*021c*/ 	.word	0x00005d60


	//   ....[37]....
        /*0220*/ 	.word	0x00005f30


	//   ....[38]....
        /*0224*/ 	.word	0x000060a0


	//   ....[39]....
        /*0228*/ 	.word	0x000060c0


	//   ....[40]....
        /*022c*/ 	.word	0x00006510


	//   ....[41]....
        /*0230*/ 	.word	0x00006a30


	//   ....[42]....
        /*0234*/ 	.word	0x00006e80


	//   ....[43]....
        /*0238*/ 	.word	0x00006ed0


	//   ....[44]....
        /*023c*/ 	.word	0x00006f30


	//   ....[45]....
        /*0240*/ 	.word	0x00006f80


	//   ....[46]....
        /*0244*/ 	.word	0x00006fa0


	//   ....[47]....
        /*0248*/ 	.word	0x00007110


	//   ....[48]....
        /*024c*/ 	.word	0x00007150


	//   ....[49]....
        /*0250*/ 	.word	0x000071b0


	//   ....[50]....
        /*0254*/ 	.word	0x00007200


	//   ....[51]....
        /*0258*/ 	.word	0x00007220


	//   ....[52]....
        /*025c*/ 	.word	0x00007530


	//   ....[53]....
        /*0260*/ 	.word	0x00007580


	//   ....[54]....
        /*0264*/ 	.word	0x00007600


	//   ....[55]....
        /*0268*/ 	.word	0x00007650


	//   ....[56]....
        /*026c*/ 	.word	0x000076d0


	//   ....[57]....
        /*0270*/ 	.word	0x00007720


	//   ....[58]....
        /*0274*/ 	.word	0x000077a0


	//   ....[59]....
        /*0278*/ 	.word	0x000077f0


	//   ....[60]....
        /*027c*/ 	.word	0x00007870


	//   ....[61]....
        /*0280*/ 	.word	0x000078c0


	//   ....[62]....
        /*0284*/ 	.word	0x00007950


	//   ....[63]....
        /*0288*/ 	.word	0x000079f0


	//   ....[64]....
        /*028c*/ 	.word	0x00007a90


	//   ....[65]....
        /*0290*/ 	.word	0x00007b50


	//   ....[66]....
        /*0294*/ 	.word	0x00007b80


	//   ....[67]....
        /*0298*/ 	.word	0x00007be0


	//   ....[68]....
        /*029c*/ 	.word	0x00007c90


	//   ....[69]....
        /*02a0*/ 	.word	0x00007ce0


	//   ....[70]....
        /*02a4*/ 	.word	0x00007d90


	//   ....[71]....
        /*02a8*/ 	.word	0x00007de0


	//   ....[72]....
        /*02ac*/ 	.word	0x00007e90


	//   ....[73]....
        /*02b0*/ 	.word	0x00007ee0


	//   ....[74]....
        /*02b4*/ 	.word	0x00007f90


	//   ....[75]....
        /*02b8*/ 	.word	0x00007fe0


	//   ....[76]....
        /*02bc*/ 	.word	0x00008090


	//   ....[77]....
        /*02c0*/ 	.word	0x000080e0


	//   ....[78]....
        /*02c4*/ 	.word	0x00008190


	//   ....[79]....
        /*02c8*/ 	.word	0x000081f0


	//   ....[80]....
        /*02cc*/ 	.word	0x00008220


	//   ....[81]....
        /*02d0*/ 	.word	0x000082a0


	//   ....[82]....
        /*02d4*/ 	.word	0x000082e0


	//   ....[83]....
        /*02d8*/ 	.word	0x00008330


	//----- nvinfo : EIATTR_VRC_CTA_INIT_COUNT
	.align		4
.L_1909:
        /*02dc*/ 	.byte	0x02, 0x4a
	.zero		1
	.zero		1


	//----- nvinfo : EIATTR_EXIT_INSTR_OFFSETS
	.align		4
        /*02e0*/ 	.byte	0x04, 0x1c
        /*02e2*/ 	.short	(.L_1911 - .L_1910)


	//   ....[0]....
.L_1910:
        /*02e4*/ 	.word	0x00007330


	//   ....[1]....
        /*02e8*/ 	.word	0x000074d0


	//----- nvinfo : EIATTR_MAX_THREADS
	.align		4
.L_1911:
        /*02ec*/ 	.byte	0x04, 0x05
        /*02ee*/ 	.short	(.L_1913 - .L_1912)
.L_1912:
        /*02f0*/ 	.word	0x00000040
        /*02f4*/ 	.word	0x00000001
        /*02f8*/ 	.word	0x00000001


	//----- nvinfo : EIATTR_CRS_STACK_SIZE
	.align		4
.L_1913:
        /*02fc*/ 	.byte	0x04, 0x1e
        /*02fe*/ 	.short	(.L_1915 - .L_1914)
.L_1914:
        /*0300*/ 	.word	0x00000000


	//----- nvinfo : EIATTR_CBANK_PARAM_SIZE
	.align		4
.L_1915:
        /*0304*/ 	.byte	0x03, 0x19
        /*0306*/ 	.short	0x01f0


	//----- nvinfo : EIATTR_PARAM_CBANK
	.align		4
        /*0308*/ 	.byte	0x04, 0x0a
        /*030a*/ 	.short	(.L_1917 - .L_1916)
	.align		4
.L_1916:
        /*030c*/ 	.word	index@(.nv.constant0._Z25selective_scan_bwd_kernelI32Selective_Scan_bwd_kernel_traitsILi64ELi16ELb0ELb1ELb1ELb0ELb0EffEEv12SSMParamsBwd)
        /*0310*/ 	.short	0x0380
        /*0312*/ 	.short	0x01f0


	//----- nvinfo : EIATTR_SW_WAR
	.align		4
.L_1917:
        /*0314*/ 	.byte	0x04, 0x36
        /*0316*/ 	.short	(.L_1919 - .L_1918)
.L_1918:
        /*0318*/ 	.word	0x00000008
.L_1919:


//--------------------- .nv.info._Z25selective_scan_bwd_kernelI32Selective_Scan_bwd_kernel_traitsILi64ELi16ELb0ELb1ELb1ELb0ELb1EffEEv12SSMParamsBwd --------------------------
	.section	.nv.info._Z25selective_scan_bwd_kernelI32Selective_Scan_bwd_kernel_traitsILi64ELi16ELb0ELb1ELb1ELb0ELb1EffEEv12SSMParamsBwd,"",@"SHT_CUDA_INFO"
	.sectionflags	@""
	.align	4


	//----- nvinfo : EIATTR_CUDA_API_VERSION
	.align		4
        /*0000*/ 	.byte	0x04, 0x37
        /*0002*/ 	.short	(.L_1921 - .L_1920)
.L_1920:
        /*0004*/ 	.word	0x00000082


	//----- nvinfo : EIATTR_KPARAM_INFO
	.align		4
.L_1921:
        /*0008*/ 	.byte	0x04, 0x17
        /*000a*/ 	.short	(.L_1923 - .L_1922)
.L_1922:
        /*000c*/ 	.word	0x00000000
        /*0010*/ 	.short	0x0000
        /*0012*/ 	.short	0x0000
        /*0014*/ 	.byte	0x00, 0xf0, 0xc1, 0x07


	//----- nvinfo : EIATTR_SPARSE_MMA_MASK
	.align		4
.L_1923:
        /*0018*/ 	.byte	0x03, 0x50
        /*001a*/ 	.short	0x0000


	//----- nvinfo : EIATTR_MAXREG_COUNT
	.align		4
        /*001c*/ 	.byte	0x03, 0x1b
        /*001e*/ 	.short	0x00ff


	//----- nvinfo : EIATTR_NUM_BARRIERS
	.align		4
        /*0020*/ 	.byte	0x02, 0x4c
        /*0022*/ 	.byte	0x01
	.zero		1


	//----- nvinfo : EIATTR_MERCURY_ISA_VERSION
	.align		4
        /*0024*/ 	.byte	0x03, 0x5f
        /*0026*/ 	.short	0x0101


	//----- nvinfo : EIATTR_INT_WARP_WIDE_INSTR_OFFSETS
	.align		4
        /*0028*/ 	.byte	0x04, 0x31
        /*002a*/ 	.short	(.L_1925 - .L_1924)


	//   ....[0]....
.L_1924:
        /*002c*/ 	.word	0x00005fc0


	//   ....[1]....
        /*0030*/ 	.word	0x000066d0


	//----- nvinfo : EIATTR_COOP_GROUP_MASK_REGIDS
	.align		4
.L_1925:
        /*0034*/ 	.byte	0x04, 0x29
        /*0036*/ 	.short	(.L_1927 - .L_1926)


	//   ....[0]....
.L_1926:
        /*0038*/ 	.word	0xffffffff


	//   ....[1]....
        /*003c*/ 	.word	0xffffffff


	//   ....[2]....
        /*0040*/ 	.word	0xffffffff


	//   ....[3]....
        /*0044*/ 	.word	0xffffffff


	//   ....[4]....
        /*0048*/ 	.word	0xffffffff


	//   ....[5]....
        /*004c*/ 	.word	0xffffffff


	//   ....[6]....
        /*0050*/ 	.word	0xffffffff


	//   ....[7]....
        /*0054*/ 	.word	0xffffffff


	//   ....[8]....
        /*0058*/ 	.word	0xffffffff


	//   ....[9]....
        /*005c*/ 	.word	0xffffffff


	//   ....[10]....
        /*0060*/ 	.word	0xffffffff


	//   ....[11]....
        /*0064*/ 	.word	0xffffffff


	//   ....[12]....
        /*0068*/ 	.word	0xffffffff


	//   ....[13]....
        /*006c*/ 	.word	0xffffffff


	//   ....[14]....
        /*0070*/ 	.word	0xffffffff


	//   ....[15]....
        /*0074*/ 	.word	0xffffffff


	//   ....[16]....
        /*0078*/ 	.word	0xffffffff


	//   ....[17]....
        /*007c*/ 	.word	0xffffffff


	//   ....[18]....
        /*0080*/ 	.word	0xffffffff


	//   ....[19]....
        /*0084*/ 	.word	0xffffffff


	//   ....[20]....
        /*0088*/ 	.word	0xffffffff


	//   ....[21]....
        /*008c*/ 	.word	0xffffffff


	//   ....[22]....
        /*0090*/ 	.word	0xffffffff


	//   ....[23]....
        /*0094*/ 	.word	0xffffffff


	//   ....[24]....
        /*0098*/ 	.word	0xffffffff


	//   ....[25]....
        /*009c*/ 	.word	0xffffffff


	//   ....[26]....
        /*00a0*/ 	.word	0xffffffff


	//   ....[27]....
        /*00a4*/ 	.word	0xffffffff


	//   ....[28]....
        /*00a8*/ 	.word	0xffffffff


	//   ....[29]....
        /*00ac*/ 	.word	0xffffffff


	//   ....[30]....
        /*00b0*/ 	.word	0xffffffff


	//   ....[31]....
        /*00b4*/ 	.word	0xffffffff


	//   ....[32]....
        /*00b8*/ 	.word	0xffffffff


	//   ....[33]....
        /*00bc*/ 	.word	0xffffffff


	//   ....[34]....
        /*00c0*/ 	.word	0xffffffff


	//   ....[35]....
        /*00c4*/ 	.word	0xffffffff


	//   ....[36]....
        /*00c8*/ 	.word	0xffffffff


	//   ....[37]....
        /*00cc*/ 	.word	0xffffffff


	//   ....[38]....
        /*00d0*/ 	.word	0xffffffff


	//   ....[39]....
        /*00d4*/ 	.word	0xffffffff


	//   ....[40]....
        /*00d8*/ 	.word	0xffffffff


	//   ....[41]....
        /*00dc*/ 	.word	0xffffffff


	//   ....[42]....
        /*00e0*/ 	.word	0xffffffff


	//   ....[43]....
        /*00e4*/ 	.word	0xffffffff


	//   ....[44]....
        /*00e8*/ 	.word	0xffffffff


	//   ....[45]....
        /*00ec*/ 	.word	0xffffffff


	//   ....[46]....
        /*00f0*/ 	.word	0xffffffff


	//   ....[47]....
        /*00f4*/ 	.word	0xffffffff


	//   ....[48]....
        /*00f8*/ 	.word	0xffffffff


	//   ....[49]....
        /*00fc*/ 	.word	0xffffffff


	//   ....[50]....
        /*0100*/ 	.word	0xffffffff


	//   ....[51]....
        /*0104*/ 	.word	0xffffffff


	//   ....[52]....
        /*0108*/ 	.word	0xffffffff


	//   ....[53]....
        /*010c*/ 	.word	0xffffffff


	//   ....[54]....
        /*0110*/ 	.word	0xffffffff


	//   ....[55]....
        /*0114*/ 	.word	0xffffffff


	//   ....[56]....
        /*0118*/ 	.word	0x05000042


	//   ....[57]....
        /*011c*/ 	.word	0x05000042


	//   ....[58]....
        /*0120*/ 	.word	0x05000042


	//   ....[59]....
        /*0124*/ 	.word	0x05000042


	//   ....[60]....
        /*0128*/ 	.word	0x05000042


	//   ....[61]....
        /*012c*/ 	.word	0x05000042


	//   ....[62]....
        /*0130*/ 	.word	0x05000042


	//   ....[63]....
        /*0134*/ 	.word	0x05000042


	//   ....[64]....
        /*0138*/ 	.word	0x05000042


	//   ....[65]....
        /*013c*/ 	.word	0x05000042


	//   ....[66]....
        /*0140*/ 	.word	0x05000042


	//   ....[67]....
        /*0144*/ 	.word	0x05000042


	//   ....[68]....
        /*0148*/ 	.word	0x05000042


	//   ....[69]....
        /*014c*/ 	.word	0x05000042


	//   ....[70]....
        /*0150*/ 	.word	0x05000042


	//   ....[71]....
        /*0154*/ 	.word	0x05000042


	//   ....[72]....
        /*0158*/ 	.word	0x05000042


	//   ....[73]....
        /*015c*/ 	.word	0x05000042


	//   ....[74]....
        /*0160*/ 	.word	0x05000042


	//   ....[75]....
        /*0164*/ 	.word	0x05000042


	//   ....[76]....
        /*0168*/ 	.word	0x05000042


	//   ....[77]....
        /*016c*/ 	.word	0x05000042


	//   ....[78]....
        /*0170*/ 	.word	0x05000042


	//   ....[79]....
        /*0174*/ 	.word	0x05000042


	//   ....[80]....
        /*0178*/ 	.word	0x05000042


	//   ....[81]....
        /*017c*/ 	.word	0x05000042


	//   ....[82]....
        /*0180*/ 	.word	0x05000042


	//   ....[83]....
        /*0184*/ 	.word	0x05000042


	//   ....[84]....
        /*0188*/ 	.word	0x05000042


	//   ....[85]....
        /*018c*/ 	.word	0x05000042


	//   ....[86]....
        /*0190*/ 	.word	0x05000042


	//   ....[87]....
        /*0194*/ 	.word	0x05000042


	//----- nvinfo : EIATTR_COOP_GROUP_INSTR_OFFSETS
	.align		4
.L_1927:
        /*0198*/ 	.byte	0x04, 0x28
        /*019a*/ 	.short	(.L_1929 - .L_1928)


	//   ....[0]....
.L_1928:
        /*019c*/ 	.word	0x00001790


	//   ....[1]....
        /*01a0*/ 	.word	0x00001d10


	//   ....[2]....
        /*01a4*/ 	.word	0x00002160


	//   ....[3]....
        /*01a8*/ 	.word	0x00002680


	//   ....[4]....
        /*01ac*/ 	.word	0x00002d80


	//   ....[5]....
        /*01b0*/ 	.word	0x000035a0


	//   ....[6]....
        /*01b4*/ 	.word	0x00003e40


	//   ....[7]....
        /*01b8*/ 	.word	0x00004c80


	//   ....[8]....
        /*01bc*/ 	.word	0x000053f0


	//   ....[9]....
        /*01c0*/ 	.word	0x00005bb0


	//   ....[10]....
        /*01c4*/ 	.word	0x00005bc0


	//   ....[11]....
        /*01c8*/ 	.word	0x00005c00


	//   ....[12]....
        /*01cc*/ 	.word	0x00005c10


	//   ....[13]....
        /*01d0*/ 	.word	0x00005c50


	//   ....[14]....
        /*01d4*/ 	.word	0x00005c60


	//   ....[15]....
        /*01d8*/ 	.word	0x00005ca0


	//   ....[16]....
        /*01dc*/ 	.word	0x00005cb0


	//   ....[17]....
        /*01e0*/ 	.word	0x00005cf0


	//   ....[18]....
        /*01e4*/ 	.word	0x00005d00


	//   ....[19]....
        /*01e8*/ 	.word	0x00005db0


	//   ....[20]....
        /*01ec*/ 	.word	0x00005dc0


	//   ....[21]....
        /*01f0*/ 	.word	0x00005dd0


	//   ....[22]....
        /*01f4*/ 	.word	0x00005de0


	//   ....[23]....
        /*01f8*/ 	.word	0x00006290


	//   ....[24]....
        /*01fc*/ 	.word	0x000062a0


	//   ....[25]....
        /*0200*/ 	.word	0x000062b0


	//   ....[26]....
        /*0204*/ 	.word	0x000062c0


	//   ....[27]....
        /*0208*/ 	.word	0x00006310


	//   ....[28]....
        /*020c*/ 	.word	0x00006330


	//   ....[29]....
        /*0210*/ 	.word	0x00006390


	//   ....[30]....
        /*0214*/ 	.word	0x000063a0


	//   ....[31]....
        /*0218*/ 	.word	0x000063f0


	//   ....[32]....
        /*021c*/ 	.word	0x00006410


	//   ....[33]....
        /*0220*/ 	.word	0x00006460


	//   ....[34]....
        /*0224*/ 	.word	0x00006480


	//   ....[35]....
        /*0228*/ 	.word	0x000064d0


	//   ....[36]....
        /*022c*/ 	.word	0x000064f0


	//   ....[37]....
        /*0230*/ 	.word	0x00006500


	//   ....[38]....
        /*0234*/ 	.word	0x00006510


	//   ....[39]....
        /*0238*/ 	.word	0x00007ba0


	//   ....[40]....
        /*023c*/ 	.word	0x00007d70


	//   ....[41]....
        /*0240*/ 	.word	0x00007f40


	//   ....[42]....
        /*0244*/ 	.word	0x00008110


	//   ....[43]....
        /*0248*/ 	.word	0x00008260


	//   ....[44]....
        /*024c*/ 	.word	0x000085c0


	//   ....[45]....
        /*0250*/ 	.word	0x00008ba0


	//   ....[46]....
        /*0254*/ 	.word	0x00008ff0


	//   ....[47]....
        /*0258*/ 	.word	0x00009040


	//   ....[48]....
        /*025c*/ 	.word	0x000090a0


	//   ....[49]....
        /*0260*/ 	.word	0x000090f0


	//   ....[50]....
        /*0264*/ 	.word	0x00009110


	//   ....[51]....
        /*0268*/ 	.word	0x00009280


	//   ....[52]....
        /*026c*/ 	.word	0x000092b0


	//   ....[53]....
        /*0270*/ 	.word	0x00009310


	//   ....[54]....
        /*0274*/ 	.word	0x00009370


	//   ....[55]....
        /*0278*/ 	.word	0x00009390


	//   ....[56]....
        /*027c*/ 	.word	0x000096a0


	//   ....[57]....
        /*0280*/ 	.word	0x000096f0


	//   ....[58]....
        /*0284*/ 	.word	0x00009770


	//   ....[59]....
        /*0288*/ 	.word	0x000097c0


	//   ....[60]....
        /*028c*/ 	.word	0x00009840


	//   ....[61]....
        /*0290*/ 	.word	0x00009890


	//   ....[62]....
        /*0294*/ 	.word	0x00009910


	//   ....[63]....
        /*0298*/ 	.word	0x00009960


	//   ....[64]....
        /*029c*/ 	.word	0x000099e0


	//   ....[65]....
        /*02a0*/ 	.word	0x00009a30


	//   ....[66]....
        /*02a4*/ 	.word	0x00009ac0


	//   ....[67]....
        /*02a8*/ 	.word	0x00009b60


	//   ....[68]....
        /*02ac*/ 	.word	0x00009c00


	//   ....[69]....
        /*02b0*/ 	.word	0x00009cc0


	//   ....[70]....
        /*02b4*/ 	.word	0x00009cf0


	//   ....[71]....
        /*02b8*/ 	.word	0x00009d50


	//   ....[72]....
        /*02bc*/ 	.word	0x00009e00


	//   ....[73]....
        /*02c0*/ 	.word	0x00009e50


	//   ....[74]....
        /*02c4*/ 	.word	0x00009f00


	//   ....[75]....
        /*02c8*/ 	.word	0x00009f50


	//   ....[76]....
        /*02cc*/ 	.word	0x0000a000


	//   ....[77]....
        /*02d0*/ 	.word	0x0000a050


	//   ....[78]....
        /*02d4*/ 	.word	0x0000a100


	//   ....[79]....
        /*02d8*/ 	.word	0x0000a150


	//   ....[80]....
        /*02dc*/ 	.word	0x0000a200


	//   ....[81]....
        /*02e0*/ 	.word	0x0000a250


	//   ....[82]....
        /*02e4*/ 	.word	0x0000a310


	//   ....[83]....
        /*02e8*/ 	.word	0x0000a360


	//   ....[84]....
        /*02ec*/ 	.word	0x0000a390


	//   ....[85]....
        /*02f0*/ 	.word	0x0000a410


	//   ....[86]....
        /*02f4*/ 	.word	0x0000a450


	//   ....[87]....
        /*02f8*/ 	.word	0x0000a4a0


	//----- nvinfo : EIATTR_VRC_CTA_INIT_COUNT
	.align		4
.L_1929:
        /*02fc*/ 	.byte	0x02, 0x4a
	.zero		1
	.zero		1


	//----- nvinfo : EIATTR_EXIT_INSTR_OFFSETS
	.align		4
        /*0300*/ 	.byte	0x04, 0x1c
        /*0302*/ 	.short	(.L_1931 - .L_1930)


	//   ....[0]....
.L_1930:
        /*0304*/ 	.word	0x000094a0


	//   ....[1]....
        /*0308*/ 	.word	0x00009640


	//----- nvinfo : EIATTR_MAX_THREADS
	.align		4
.L_1931:
        /*030c*/ 	.byte	0x04, 0x05
        /*030e*/ 	.short	(.L_1933 - .L_1932)
.L_1932:
        /*0310*/ 	.word	0x00000040
        /*0314*/ 	.word	0x00000001
        /*0318*/ 	.word	0x00000001


	//----- nvinfo : EIATTR_CRS_STACK_SIZE
	.align		4
.L_1933:
        /*031c*/ 	.byte	0x04, 0x1e
        /*031e*/ 	.short	(.L_1935 - .L_1934)
.L_1934:
        /*0320*/ 	.word	0x00000000


	//----- nvinfo : EIATTR_CBANK_PARAM_SIZE
	.align		4
.L_1935:
        /*0324*/ 	.byte	0x03, 0x19
        /*0326*/ 	.short	0x01f0


	//----- nvinfo : EIATTR_PARAM_CBANK
	.align		4
        /*0328*/ 	.byte	0x04, 0x0a
        /*032a*/ 	.short	(.L_1937 - .L_1936)
	.align		4
.L_1936:
        /*032c*/ 	.word	index@(.nv.constant0._Z25selective_scan_bwd_kernelI32Selective_Scan_bwd_kernel_traitsILi64ELi16ELb0ELb1ELb1ELb0ELb1EffEEv12SSMParamsBwd)
        /*0330*/ 	.short	0x0380
        /*0332*/ 	.short	0x01f0


	//----- nvinfo : EIATTR_SW_WAR
	.align		4
.L_1937:
        /*0334*/ 	.byte	0x04, 0x36
        /*0336*/ 	.short	(.L_1939 - .L_1938)
.L_1938:
        /*0338*/ 	.word	0x00000008
.L_1939:


//--------------------- .nv.info._Z25selective_scan_bwd_kernelI32Selective_Scan_bwd_kernel_traitsILi64ELi16ELb0ELb1ELb1ELb1ELb0EffEEv12SSMParamsBwd --------------------------
	.section	.nv.info._Z25selective_scan_bwd_kernelI32Selective_Scan_bwd_kernel_traitsILi64ELi16ELb0ELb1ELb1ELb1ELb0EffEEv12SSMParamsBwd,"",@"SHT_CUDA_INFO"
	.sectionflags	@""
	.align	4


	//----- nvinfo : EIATTR_CUDA_API_VERSION
	.align		4
        /*0000*/ 	.byte	0x04, 0x37
        /*0002*/ 	.short	(.L_1941 - .L_1940)
.L_1940:
        /*0004*/ 	.word	0x00000082


	//----- nvinfo : EIATTR_KPARAM_INFO
	.align		4
.L_1941:
        /*0008*/ 	.byte	0x04, 0x17
        /*000a*/ 	.short	(.L_1943 - .L_1942)
.L_1942:
        /*000c*/ 	.word	0x00000000
        /*0010*/ 	.short	0x0000
        /*0012*/ 	.short	0x0000
        /*0014*/ 	.byte	0x00, 0xf0, 0xc1, 0x07


	//----- nvinfo : EIATTR_SPARSE_MMA_MASK
	.align		4
.L_1943:
        /*0018*/ 	.byte	0x03, 0x50
        /*001a*/ 	.short	0x0000


	//----- nvinfo : EIATTR_MAXREG_COUNT
	.align		4
        /*001c*/ 	.byte	0x03, 0x1b
        /*001e*/ 	.short	0x00ff


	//----- nvinfo : EIATTR_NUM_BARRIERS
	.align		4
        /*0020*/ 	.byte	0x02, 0x4c
        /*0022*/ 	.byte	0x01
	.zero		1


	//----- nvinfo : EIATTR_MERCURY_ISA_VERSION
	.align		4
        /*0024*/ 	.byte	0x03, 0x5f
        /*0026*/ 	.short	0x0101


	//----- nvinfo : EIATTR_INT_WARP_WIDE_INSTR_OFFSETS
	.align		4
        /*0028*/ 	.byte	0x04, 0x31
        /*002a*/ 	.short	(.L_1945 - .L_1944)


	//   ....[0]....
.L_1944:
        /*002c*/ 	.word	0x00006020


	//   ....[1]....
        /*0030*/ 	.word	0x00006730


	//----- nvinfo : EIATTR_COOP_GROUP_MASK_REGIDS
	.align		4
.L_1945:
        /*0034*/ 	.byte	0x04, 0x29
        /*0036*/ 	.short	(.L_1947 - .L_1946)


	//   ....[0]....
.L_1946:
        /*0038*/ 	.word	0xffffffff


	//   ....[1]....
        /*003c*/ 	.word	0xffffffff


	//   ....[2]....
        /*0040*/ 	.word	0xffffffff


	//   ....[3]....
        /*0044*/ 	.word	0xffffffff


	//   ....[4]....
        /*0048*/ 	.word	0xffffffff


	//   ....[5]....
        /*004c*/ 	.word	0xffffffff


	//   ....[6]....
        /*0050*/ 	.word	0xffffffff


	//   ....[7]....
        /*0054*/ 	.word	0xffffffff


	//   ....[8]....
        /*0058*/ 	.word	0xffffffff


	//   ....[9]....
        /*005c*/ 	.word	0xffffffff


	//   ....[10]....
        /*0060*/ 	.word	0xffffffff


	//   ....[11]....
        /*0064*/ 	.word	0xffffffff


	//   ....[12]....
        /*0068*/ 	.word	0xffffffff


	//   ....[13]....
        /*006c*/ 	.word	0xffffffff


	//   ....[14]....
        /*0070*/ 	.word	0xffffffff


	//   ....[15]....
        /*0074*/ 	.word	0xffffffff


	//   ....[16]....
        /*0078*/ 	.word	0xffffffff


	//   ....[17]....
        /*007c*/ 	.word	0xffffffff


	//   ....[18]....
        /*0080*/ 	.word	0xffffffff


	//   ....[19]....
        /*0084*/ 	.word	0xffffffff


	//   ....[20]....
        /*0088*/ 	.word	0xffffffff


	//   ....[21]....
        /*008c*/ 	.word	0xffffffff


	//   ....[22]....
        /*0090*/ 	.word	0xffffffff


	//   ....[23]....
        /*0094*/ 	.word	0xffffffff


	//   ....[24]....
        /*0098*/ 	.word	0xffffffff


	//   ....[25]....
        /*009c*/ 	.word	0xffffffff


	//   ....[26]....
        /*00a0*/ 	.word	0xffffffff


	//   ....[27]....
        /*00a4*/ 	.word	0xffffffff


	//   ....[28]....
        /*00a8*/ 	.word	0xffffffff


	//   ....[29]....
        /*00ac*/ 	.word	0xffffffff


	//   ....[30]....
        /*00b0*/ 	.word	0xffffffff


	//   ....[31]....
        /*00b4*/ 	.word	0xffffffff


	//   ....[32]....
        /*00b8*/ 	.word	0xffffffff


	//   ....[33]....
        /*00bc*/ 	.word	0xffffffff


	//   ....[34]....
        /*00c0*/ 	.word	0xffffffff


	//   ....[35]....
        /*00c4*/ 	.word	0xffffffff


	//   ....[36]....
        /*00c8*/ 	.word	0xffffffff


	//   ....[37]....
        /*00cc*/ 	.word	0xffffffff


	//   ....[38]....
        /*00d0*/ 	.word	0xffffffff


	//   ....[39]....
        /*00d4*/ 	.word	0xffffffff


	//   ....[40]....
        /*00d8*/ 	.word	0xffffffff


	//   ....[41]....
        /*00dc*/ 	.word	0xffffffff


	//   ....[42]....
        /*00e0*/ 	.word	0xffffffff


	//   ....[43]....
        /*00e4*/ 	.word	0xffffffff


	//   ....[44]....
        /*00e8*/ 	.word	0xffffffff


	//   ....[45]....
        /*00ec*/ 	.word	0xffffffff


	//   ....[46]....
        /*00f0*/ 	.word	0xffffffff


	//   ....[47]....
        /*00f4*/ 	.word	0xffffffff


	//   ....[48]....
        /*00f8*/ 	.word	0xffffffff


	//   ....[49]....
        /*00fc*/ 	.word	0xffffffff


	//   ....[50]....
        /*0100*/ 	.word	0xffffffff


	//   ....[51]....
        /*0104*/ 	.word	0xffffffff


	//   ....[52]....
        /*0108*/ 	.word	0xffffffff


	//   ....[53]....
        /*010c*/ 	.word	0x05000042


	//   ....[54]....
        /*0110*/ 	.word	0x05000042


	//   ....[55]....
        /*0114*/ 	.word	0x05000042


	//   ....[56]....
        /*0118*/ 	.word	0x05000042


	//   ....[57]....
        /*011c*/ 	.word	0x05000042


	//   ....[58]....
        /*0120*/ 	.word	0x05000042


	//   ....[59]....
        /*0124*/ 	.word	0x05000042


	//   ....[60]....
        /*0128*/ 	.word	0x05000042


	//   ....[61]....
        /*012c*/ 	.word	0x05000042


	//   ....[62]....
        /*0130*/ 	.word	0x05000042


	//   ....[63]....
        /*0134*/ 	.word	0x05000042


	//   ....[64]....
        /*0138*/ 	.word	0x05000042


	//   ....[65]....
        /*013c*/ 	.word	0x05000042


	//   ....[66]....
        /*0140*/ 	.word	0x05000042


	//   ....[67]....
        /*0144*/ 	.word	0x05000042


	//   ....[68]....
        /*0148*/ 	.word	0x05000042


	//   ....[69]....
        /*014c*/ 	.word	0x05000042


	//   ....[70]....
        /*0150*/ 	.word	0x05000042


	//   ....[71]....
        /*0154*/ 	.word	0x05000042


	//   ....[72]....
        /*0158*/ 	.word	0x05000042


	//   ....[73]....
        /*015c*/ 	.word	0x05000042


	//   ....[74]....
        /*0160*/ 	.word	0x05000042


	//   ....[75]....
        /*0164*/ 	.word	0x05000042


	//   ....[76]....
        /*0168*/ 	.word	0x05000042


	//   ....[77]....
        /*016c*/ 	.word	0x05000042


	//   ....[78]....
        /*0170*/ 	.word	0x05000042


	//   ....[79]....
        /*0174*/ 	.word	0x05000042


	//   ....[80]....
        /*0178*/ 	.word	0x05000042


	//   ....[81]....
        /*017c*/ 	.word	0x05000042


	//   ....[82]....
        /*0180*/ 	.word	0x05000042


	//   ....[83]....
        /*0184*/ 	.word	0x05000042


	//   ....[84]....
        /*0188*/ 	.word	0x05000042


	//----- nvinfo : EIATTR_COOP_GROUP_INSTR_OFFSETS
	.align		4
.L_1947:
        /*018c*/ 	.byte	0x04, 0x28
        /*018e*/ 	.short	(.L_1949 - .L_1948)


	//   ....[0]....
.L_1948:
        /*0190*/ 	.word	0x000015c0


	//   ....[1]....
        /*0194*/ 	.word	0x00001a50


	//   ....[2]....
        /*0198*/ 	.word	0x00001f70


	//   ....[3]....
        /*019c*/ 	.word	0x00004cc0


	//   ....[4]....
        /*01a0*/ 	.word	0x00005460


	//   ....[5]....
        /*01a4*/ 	.word	0x00005c10


	//   ....[6]....
        /*01a8*/ 	.word	0x00005c20


	//   ....[7]....
        /*01ac*/ 	.word	0x00005c60


	//   ....[8]....
        /*01b0*/ 	.word	0x00005c70


	//   ....[9]....
        /*01b4*/ 	.word	0x00005cb0


	//   ....[10]....
        /*01b8*/ 	.word	0x00005cc0


	//   ....[11]....
        /*01bc*/ 	.word	0x00005d00


	//   ....[12]....
        /*01c0*/ 	.word	0x00005d10


	//   ....[13]....
        /*01c4*/ 	.word	0x00005d50


	//   ....[14]....
        /*01c8*/ 	.word	0x00005d60


	//   ....[15]....
        /*01cc*/ 	.word	0x00005e10


	//   ....[16]....
        /*01d0*/ 	.word	0x00005e20


	//   ....[17]....
        /*01d4*/ 	.word	0x00005e30


	//   ....[18]....
        /*01d8*/ 	.word	0x00005e40


	//   ....[19]....
        /*01dc*/ 	.word	0x000062f0


	//   ....[20]....
        /*01e0*/ 	.word	0x00006300


	//   ....[21]....
        /*01e4*/ 	.word	0x00006310


	//   ....[22]....
        /*01e8*/ 	.word	0x00006320


	//   ....[23]....
        /*01ec*/ 	.word	0x00006370


	//   ....[24]....
        /*01f0*/ 	.word	0x00006390


	//   ....[25]....
        /*01f4*/ 	.word	0x000063f0


	//   ....[26]....
        /*01f8*/ 	.word	0x00006400


	//   ....[27]....
        /*01fc*/ 	.word	0x00006450


	//   ....[28]....
        /*0200*/ 	.word	0x00006470


	//   ....[29]....
        /*0204*/ 	.word	0x000064c0


	//   ....[30]....
        /*0208*/ 	.word	0x000064e0


	//   ....[31]....
        /*020c*/ 	.word	0x00006530


	//   ....[32]....
        /*0210*/ 	.word	0x00006550


	//   ....[33]....
        /*0214*/ 	.word	0x00006560


	//   ....[34]....
        /*0218*/ 	.word	0x00006570


	//   ....[35]....
        /*021c*/ 	.word	0x00007c00


	//   ....[36]....
        /*0220*/ 	.word	0x00007dd0


	//   ....[37]....
        /*0224*/ 	.word	0x00007fa0


	//   ....[38]....
        /*0228*/ 	.word	0x00008170


	//   ....[39]....
        /*022c*/ 	.word	0x000082c0


	//   ....[40]....
        /*0230*/ 	.word	0x000088b0


	//   ....[41]....
        /*0234*/ 	.word	0x00009140


	//   ....[42]....
        /*0238*/ 	.word	0x000097a0


	//   ....[43]....
        /*023c*/ 	.word	0x00009c30


	//   ....[44]....
        /*0240*/ 	.word	0x00009c70


	//   ....[45]....
        /*0244*/ 	.word	0x00009cd0


	//   ....[46]....
        /*0248*/ 	.word	0x00009d30


	//   ....[47]....
        /*024c*/ 	.word	0x00009d50


	//   ....[48]....
        /*0250*/ 	.word	0x00009ec0


	//   ....[49]....
        /*0254*/ 	.word	0x00009f00


	//   ....[50]....
        /*0258*/ 	.word	0x00009f60


	//   ....[51]....
        /*025c*/ 	.word	0x00009fb0


	//   ....[52]....
        /*0260*/ 	.word	0x00009fd0


	//   ....[53]....
        /*0264*/ 	.word	0x0000a2e0


	//   ....[54]....
        /*0268*/ 	.word	0x0000a330


	//   ....[55]....
        /*026c*/ 	.word	0x0000a3b0


	//   ....[56]....
        /*0270*/ 	.word	0x0000a400


	//   ....[57]....
        /*0274*/ 	.word	0x0000a480


	//   ....[58]....
        /*0278*/ 	.word	0x0000a4d0


	//   ....[59]....
        /*027c*/ 	.word	0x0000a550


	//   ....[60]....
        /*0280*/ 	.word	0x0000a5a0


	//   ....[61]....
        /*0284*/ 	.word	0x0000a620


	//   ....[62]....
        /*0288*/ 	.word	0x0000a670


	//   ....[63]....
        /*028c*/ 	.word	0x0000a700


	//   ....[64]....
        /*0290*/ 	.word	0x0000a7a0


	//   ....[65]....
        /*0294*/ 	.word	0x0000a840


	//   ....[66]....
        /*0298*/ 	.word	0x0000a900


	//   ....[67]....
        /*029c*/ 	.word	0x0000a930


	//   ....[68]....
        /*02a0*/ 	.word	0x0000a990


	//   ....[69]....
        /*02a4*/ 	.word	0x0000aa40


	//   ....[70]....
        /*02a8*/ 	.word	0x0000aa90


	//   ....[71]....
        /*02ac*/ 	.word	0x0000ab40


	//   ....[72]....
        /*02b0*/ 	.word	0x0000ab90


	//   ....[73]....
        /*02b4*/ 	.word	0x0000ac40


	//   ....[74]....
        /*02b8*/ 	.word	0x0000ac90


	//   ....[75]....
        /*02bc*/ 	.word	0x0000ad40


	//   ....[76]....
        /*02c0*/ 	.word	0x0000ad90


	//   ....[77]....
        /*02c4*/ 	.word	0x0000ae40


	//   ....[78]....
        /*02c8*/ 	.word	0x0000ae90


	//   ....[79]....
        /*02cc*/ 	.word	0x0000af50


	//   ....[80]....
        /*02d0*/ 	.word	0x0000afa0


	//   ....[81]....
        /*02d4*/ 	.word	0x0000afe0


	//   ....[82]....
        /*02d8*/ 	.word	0x0000b060


	//   ....[83]....
        /*02dc*/ 	.word	0x0000b090


	//   ....[84]....
        /*02e0*/ 	.word	0x0000b0e0


	//----- nvinfo : EIATTR_VRC_CTA_INIT_COUNT
	.align		4
.L_1949:
        /*02e4*/ 	.byte	0x02, 0x4a
	.zero		1
	.zero		1


	//----- nvinfo : EIATTR_EXIT_INSTR_OFFSETS
	.align		4
        /*02e8*/ 	.byte	0x04, 0x1c
        /*02ea*/ 	.short	(.L_1951 - .L_1950)


	//   ....[0]....
.L_1950:
        /*02ec*/ 	.word	0x0000a0e0


	//   ....[1]....
        /*02f0*/ 	.word	0x0000a280


	//----- nvinfo : EIATTR_MAX_THREADS
	.align		4
.L_1951:
        /*02f4*/ 	.byte	0x04, 0x05
        /*02f6*/ 	.short	(.L_1953 - .L_1952)
.L_1952:
        /*02f8*/ 	.word	0x00000040
        /*02fc*/ 	.word	0x00000001
        /*0300*/ 	.word	0x00000001


	//----- nvinfo : EIATTR_CRS_STACK_SIZE
	.align		4
.L_1953:
        /*0304*/ 	.byte	0x04, 0x1e
        /*0306*/ 	.short	(.L_1955 - .L_1954)
.L_1954:
        /*0308*/ 	.word	0x00000000


	//----- nvinfo : EIATTR_CBANK_PARAM_SIZE
	.align		4
.L_1955:
        /*030c*/ 	.byte	0x03, 0x19
        /*030e*/ 	.short	0x01f0


	//----- nvinfo : EIATTR_PARAM_CBANK
	.align		4
        /*0310*/ 	.byte	0x04, 0x0a
        /*0312*/ 	.short	(.L_1957 - .L_1956)
	.align		4
.L_1956:
        /*0314*/ 	.word	index@(.nv.constant0._Z25selective_scan_bwd_kernelI32Selective_Scan_bwd_kernel_traitsILi64ELi16ELb0ELb1ELb1ELb1ELb0EffEEv12SSMParamsBwd)
        /*0318*/ 	.short	0x0380
        /*031a*/ 	.short	0x01f0


	//----- nvinfo : EIATTR_SW_WAR
	.align		4
.L_1957:
        /*031c*/ 	.byte	0x04, 0x36
        /*031e*/ 	.short	(.L_1959 - .L_1958)
.L_1958:
        /*0320*/ 	.word	0x00000008
.L_1959:


//--------------------- .nv.info._Z25selective_scan_bwd_kernelI32Selective_Scan_bwd_kernel_traitsILi64ELi16ELb0ELb1ELb1ELb1ELb1EffEEv12SSMParamsBwd --------------------------
	.section	.nv.info._Z25selective_scan_bwd_kernelI32Selective_Scan_bwd_kernel_traitsILi64ELi16ELb0ELb1ELb1ELb1ELb1EffEEv12SSMParamsBwd,"",@"SHT_CUDA_INFO"
	.sectionflags	@""
	.align	4


	//----- nvinfo : EIATTR_CUDA_API_VERSION
	.align		4
        /*0000*/ 	.byte	0x04, 0x37
        /*0002*/ 	.short	(.L_1961 - .L_1960)
.L_1960:
        /*0004*/ 	.word	0x00000082


	//----- nvinfo : EIATTR_KPARAM_INFO
	.align		4
.L_1961:
        /*0008*/ 	.byte	0x04, 0x17
        /*000a*/ 	.short	(.L_1963 - .L_1962)
.L_1962:
        /*000c*/ 	.word	0x00000000
        /*0010*/ 	.short	0x0000
        /*0012*/ 	.short	0x0000
        /*0014*/ 	.byte	0x00, 0xf0, 0xc1, 0x07


	//----- nvinfo : EIATTR_SPARSE_MMA_MASK
	.align		4
.L_1963:
        /*0018*/ 	.byte	0x03, 0x50
        /*001a*/ 	.short	0x0000


	//----- nvinfo : EIATTR_MAXREG_COUNT
	.align		4
        /*001c*/ 	.byte	0x03, 0x1b
        /*001e*/ 	.short	0x00ff


	//----- nvinfo : EIATTR_NUM_BARRIERS
	.align		4
        /*0020*/ 	.byte	0x02, 0x4c
        /*0022*/ 	.byte	0x01
	.zero		1


	//----- nvinfo : EIATTR_MERCURY_ISA_VERSION
	.align		4
        /*0024*/ 	.byte	0x03, 0x5f
        /*0026*/ 	.short	0x0101


	//----- nvinfo : EIATTR_INT_WARP_WIDE_INSTR_OFFSETS
	.align		4
        /*0028*/ 	.byte	0x04, 0x31
        /*002a*/ 	.short	(.L_1965 - .L_1964)


	//   ....[0]....
.L_1964:
        /*002c*/ 	.word	0x00008570


	//   ....[1]....
        /*0030*/ 	.word	0x00008c80


	//----- nvinfo : EIATTR_COOP_GROUP_MASK_REGIDS
	.align		4
.L_1965:
        /*0034*/ 	.byte	0x04, 0x29
        /*0036*/ 	.short	(.L_1967 - .L_1966)


	//   ....[0]....
.L_1966:
        /*0038*/ 	.word	0xffffffff


	//   ....[1]....
        /*003c*/ 	.word	0xffffffff


	//   ....[2]....
        /*0040*/ 	.word	0xffffffff


	//   ....[3]....
        /*0044*/ 	.word	0xffffffff


	//   ....[4]....
        /*0048*/ 	.word	0xffffffff


	//   ....[5]....
        /*004c*/ 	.word	0xffffffff


	//   ....[6]....
        /*0050*/ 	.word	0xffffffff


	//   ....[7]....
        /*0054*/ 	.word	0xffffffff


	//   ....[8]....
        /*0058*/ 	.word	0xffffffff


	//   ....[9]....
        /*005c*/ 	.word	0xffffffff


	//   ....[10]....
        /*0060*/ 	.word	0xffffffff


	//   ....[11]....
        /*0064*/ 	.word	0xffffffff


	//   ....[12]....
        /*0068*/ 	.word	0xffffffff


	//   ....[13]....
        /*006c*/ 	.word	0xffffffff


	//   ....[14]....
        /*0070*/ 	.word	0xffffffff


	//   ....[15]....
        /*0074*/ 	.word	0xffffffff


	//   ....[16]....
        /*0078*/ 	.word	0xffffffff


	//   ....[17]....
        /*007c*/ 	.word	0xffffffff


	//   ....[18]....
        /*0080*/ 	.word	0xffffffff


	//   ....[19]....
        /*0084*/ 	.word	0xffffffff


	//   ....[20]....
        /*0088*/ 	.word	0xffffffff


	//   ....[21]....
        /*008c*/ 	.word	0xffffffff


	//   ....[22]....
        /*0090*/ 	.word	0xffffffff


	//   ....[23]....
        /*0094*/ 	.word	0xffffffff


	//   ....[24]....
        /*0098*/ 	.word	0xffffffff


	//   ....[25]....
        /*009c*/ 	.word	0xffffffff


	//   ....[26]....
        /*00a0*/ 	.word	0xffffffff


	//   ....[27]....
        /*00a4*/ 	.word	0xffffffff


	//   ....[28]....
        /*00a8*/ 	.word	0xffffffff


	//   ....[29]....
        /*00ac*/ 	.word	0xffffffff


	//   ....[30]....
        /*00b0*/ 	.word	0xffffffff


	//   ....[31]....
        /*00b4*/ 	.word	0xffffffff


	//   ....[32]....
        /*00b8*/ 	.word	0xffffffff


	//   ....[33]....
        /*00bc*/ 	.word	0xffffffff


	//   ....[34]....
        /*00c0*/ 	.word	0xffffffff


	//   ....[35]....
        /*00c4*/ 	.word	0xffffffff


	//   ....[36]....
        /*00c8*/ 	.word	0xffffffff


	//   ....[37]....
        /*00cc*/ 	.word	0xffffffff


	//   ....[38]....
        /*00d0*/ 	.word	0xffffffff


	//   ....[39]....
        /*00d4*/ 	.word	0xffffffff


	//   ....[40]....
        /*00d8*/ 	.word	0xffffffff


	//   ....[41]....
        /*00dc*/ 	.word	0xffffffff


	//   ....[42]....
        /*00e0*/ 	.word	0xffffffff


	//   ....[43]....
        /*00e4*/ 	.word	0xffffffff


	//   ....[44]....
        /*00e8*/ 	.word	0xffffffff


	//   ....[45]....
        /*00ec*/ 	.word	0xffffffff


	//   ....[46]....
        /*00f0*/ 	.word	0xffffffff


	//   ....[47]....
        /*00f4*/ 	.word	0xffffffff


	//   ....[48]....
        /*00f8*/ 	.word	0xffffffff


	//   ....[49]....
        /*00fc*/ 	.word	0xffffffff


	//   ....[50]....
        /*0100*/ 	.word	0xffffffff


	//   ....[51]....
        /*0104*/ 	.word	0xffffffff


	//   ....[52]....
        /*0108*/ 	.word	0xffffffff


	//   ....[53]....
        /*010c*/ 	.word	0xffffffff


	//   ....[54]....
        /*0110*/ 	.word	0xffffffff


	//   ....[55]....
        /*0114*/ 	.word	0xffffffff


	//   ....[56]....
        /*0118*/ 	.word	0xffffffff


	//   ....[57]....
        /*011c*/ 	.word	0x05000042


	//   ....[58]....
        /*0120*/ 	.word	0x05000042


	//   ....[59]....
        /*0124*/ 	.word	0x05000042


	//   ....[60]....
        /*0128*/ 	.word	0x05000042


	//   ....[61]....
        /*012c*/ 	.word	0x05000042


	//   ....[62]....
        /*0130*/ 	.word	0x05000042


	//   ....[63]....
        /*0134*/ 	.word	0x05000042


	//   ....[64]....
        /*0138*/ 	.word	0x05000042


	//   ....[65]....
        /*013c*/ 	.word	0x05000042


	//   ....[66]....
        /*0140*/ 	.word	0x05000042


	//   ....[67]....
        /*0144*/ 	.word	0x05000042


	//   ....[68]....
        /*0148*/ 	.word	0x05000042


	//   ....[69]....
        /*014c*/ 	.word	0x05000042


	//   ....[70]....
        /*0150*/ 	.word	0x05000042


	//   ....[71]....
        /*0154*/ 	.word	0x05000042


	//   ....[72]....
        /*0158*/ 	.word	0x05000042


	//   ....[73]....
        /*015c*/ 	.word	0x05000042


	//   ....[74]....
        /*0160*/ 	.word	0x05000042


	//   ....[75]....
        /*0164*/ 	.word	0x05000042


	//   ....[76]....
        /*0168*/ 	.word	0x05000042


	//   ....[77]....
        /*016c*/ 	.word	0x05000042


	//   ....[78]....
        /*0170*/ 	.word	0x05000042


	//   ....[79]....
        /*0174*/ 	.word	0x05000042


	//   ....[80]....
        /*0178*/ 	.word	0x05000042


	//   ....[81]....
        /*017c*/ 	.word	0x05000042


	//   ....[82]....
        /*0180*/ 	.word	0x05000042


	//   ....[83]....
        /*0184*/ 	.word	0x05000042


	//   ....[84]....
        /*0188*/ 	.word	0x05000042


	//   ....[85]....
        /*018c*/ 	.word	0x05000042


	//   ....[86]....
        /*0190*/ 	.word	0x05000042


	//   ....[87]....
        /*0194*/ 	.word	0x05000042


	//   ....[88]....
        /*0198*/ 	.word	0x05000042


	//----- nvinfo : EIATTR_COOP_GROUP_INSTR_OFFSETS
	.align		4
.L_1967:
        /*019c*/ 	.byte	0x04, 0x28
        /*019e*/ 	.short	(.L_1969 - .L_1968)


	//   ....[0]....
.L_1968:
        /*01a0*/ 	.word	0x00001680


	//   ....[1]....
        /*01a4*/ 	.word	0x00001c70


	//   ....[2]....
        /*01a8*/ 	.word	0x00002210


	//   ....[3]....
        /*01ac*/ 	.word	0x00004c60


	//   ....[4]....
        /*01b0*/ 	.word	0x00005330


	//   ....[5]....
        /*01b4*/ 	.word	0x00005c00


	//   ....[6]....
        /*01b8*/ 	.word	0x000064d0


	//   ....[7]....
        /*01bc*/ 	.word	0x00007250


	//   ....[8]....
        /*01c0*/ 	.word	0x000079a0


	//   ....[9]....
        /*01c4*/ 	.word	0x00008160


	//   ....[10]....
        /*01c8*/ 	.word	0x00008170


	//   ....[11]....
        /*01cc*/ 	.word	0x000081b0


	//   ....[12]....
        /*01d0*/ 	.word	0x000081c0


	//   ....[13]....
        /*01d4*/ 	.word	0x00008200


	//   ....[14]....
        /*01d8*/ 	.word	0x00008210


	//   ....[15]....
        /*01dc*/ 	.word	0x00008250


	//   ....[16]....
        /*01e0*/ 	.word	0x00008260


	//   ....[17]....
        /*01e4*/ 	.word	0x000082a0


	//   ....[18]....
        /*01e8*/ 	.word	0x000082b0


	//   ....[19]....
        /*01ec*/ 	.word	0x00008360


	//   ....[20]....
        /*01f0*/ 	.word	0x00008370


	//   ....[21]....
        /*01f4*/ 	.word	0x00008380


	//   ....[22]....
        /*01f8*/ 	.word	0x00008390


	//   ....[23]....
        /*01fc*/ 	.word	0x00008840


	//   ....[24]....
        /*0200*/ 	.word	0x00008850


	//   ....[25]....
        /*0204*/ 	.word	0x00008860


	//   ....[26]....
        /*0208*/ 	.word	0x00008870


	//   ....[27]....
        /*020c*/ 	.word	0x000088c0


	//   ....[28]....
        /*0210*/ 	.word	0x000088e0


	//   ....[29]....
        /*0214*/ 	.word	0x00008930


	//   ....[30]....
        /*0218*/ 	.word	0x00008950


	//   ....[31]....
        /*021c*/ 	.word	0x000089a0


	//   ....[32]....
        /*0220*/ 	.word	0x000089c0


	//   ....[33]....
        /*0224*/ 	.word	0x00008a10


	//   ....[34]....
        /*0228*/ 	.word	0x00008a30


	//   ....[35]....
        /*022c*/ 	.word	0x00008a90


	//   ....[36]....
        /*0230*/ 	.word	0x00008aa0


	//   ....[37]....
        /*0234*/ 	.word	0x00008ab0


	//   ....[38]....
        /*0238*/ 	.word	0x00008ac0


	//   ....[39]....
        /*023c*/ 	.word	0x0000a150


	//   ....[40]....
        /*0240*/ 	.word	0x0000a320


	//   ....[41]....
        /*0244*/ 	.word	0x0000a4f0


	//   ....[42]....
        /*0248*/ 	.word	0x0000a6c0


	//   ....[43]....
        /*024c*/ 	.word	0x0000a810


	//   ....[44]....
        /*0250*/ 	.word	0x0000ae20


	//   ....[45]....
        /*0254*/ 	.word	0x0000b6a0


	//   ....[46]....
        /*0258*/ 	.word	0x0000bd30


	//   ....[47]....
        /*025c*/ 	.word	0x0000c180


	//   ....[48]....
        /*0260*/ 	.word	0x0000c1d0


	//   ....[49]....
        /*0264*/ 	.word	0x0000c230


	//   ....[50]....
        /*0268*/ 	.word	0x0000c280


	//   ....[51]....
        /*026c*/ 	.word	0x0000c2a0


	//   ....[52]....
        /*0270*/ 	.word	0x0000c410


	//   ....[53]....
        /*0274*/ 	.word	0x0000c440


	//   ....[54]....
        /*0278*/ 	.word	0x0000c4a0


	//   ....[55]....
        /*027c*/ 	.word	0x0000c500


	//   ....[56]....
        /*0280*/ 	.word	0x0000c520


	//   ....[57]....
        /*0284*/ 	.word	0x0000c830


	//   ....[58]....
        /*0288*/ 	.word	0x0000c880


	//   ....[59]....
        /*028c*/ 	.word	0x0000c900


	//   ....[60]....
        /*0290*/ 	.word	0x0000c950


	//   ....[61]....
        /*0294*/ 	.word	0x0000c9d0


	//   ....[62]....
        /*0298*/ 	.word	0x0000ca20


	//   ....[63]....
        /*029c*/ 	.word	0x0000caa0


	//   ....[64]....
        /*02a0*/ 	.word	0x0000caf0


	//   ....[65]....
        /*02a4*/ 	.word	0x0000cb70


	//   ....[66]....
        /*02a8*/ 	.word	0x0000cbc0


	//   ....[67]....
        /*02ac*/ 	.word	0x0000cc50


	//   ....[68]....
        /*02b0*/ 	.word	0x0000ccf0


	//   ....[69]....
        /*02b4*/ 	.word	0x0000cd90


	//   ....[70]....
        /*02b8*/ 	.word	0x0000ce50


	//   ....[71]....
        /*02bc*/ 	.word	0x0000ce80


	//   ....[72]....
        /*02c0*/ 	.word	0x0000cee0


	//   ....[73]....
        /*02c4*/ 	.word	0x0000cf90


	//   ....[74]....
        /*02c8*/ 	.word	0x0000cfe0


	//   ....[75]....
        /*02cc*/ 	.word	0x0000d090


	//   ....[76]....
        /*02d0*/ 	.word	0x0000d0e0


	//   ....[77]....
        /*02d4*/ 	.word	0x0000d190


	//   ....[78]....
        /*02d8*/ 	.word	0x0000d1e0


	//   ....[79]....
        /*02dc*/ 	.word	0x0000d290


	//   ....[80]....
        /*02e0*/ 	.word	0x0000d2e0


	//   ....[81]....
        /*02e4*/ 	.word	0x0000d390


	//   ....[82]....
        /*02e8*/ 	.word	0x0000d3e0


	//   ....[83]....
        /*02ec*/ 	.word	0x0000d4a0


	//   ....[84]....
        /*02f0*/ 	.word	0x0000d4f0


	//   ....[85]....
        /*02f4*/ 	.word	0x0000d520


	//   ....[86]....
        /*02f8*/ 	.word	0x0000d5a0


	//   ....[87]....
        /*02fc*/ 	.word	0x0000d5e0


	//   ....[88]....
        /*0300*/ 	.word	0x0000d630


	//----- nvinfo : EIATTR_VRC_CTA_INIT_COUNT
	.align		4
.L_1969:
        /*0304*/ 	.byte	0x02, 0x4a
	.zero		1
	.zero		1


	//----- nvinfo : EIATTR_EXIT_INSTR_OFFSETS
	.align		4
        /*0308*/ 	.byte	0x04, 0x1c
        /*030a*/ 	.short	(.L_1971 - .L_1970)


	//   ....[0]....
.L_1970:
        /*030c*/ 	.word	0x0000c630


	//   ....[1]....
        /*0310*/ 	.word	0x0000c7d0


	//----- nvinfo : EIATTR_MAX_THREADS
	.align		4
.L_1971:
        /*0314*/ 	.byte	0x04, 0x05
        /*0316*/ 	.short	(.L_1973 - .L_1972)
.L_1972:
        /*0318*/ 	.word	0x00000040
        /*031c*/ 	.word	0x00000001
        /*0320*/ 	.word	0x00000001


	//----- nvinfo : EIATTR_CRS_STACK_SIZE
	.align		4
.L_1973:
        /*0324*/ 	.byte	0x04, 0x1e
        /*0326*/ 	.short	(.L_1975 - .L_1974)
.L_1974:
        /*0328*/ 	.word	0x00000000


	//----- nvinfo : EIATTR_CBANK_PARAM_SIZE
	.align		4
.L_1975:
        /*032c*/ 	.byte	0x03, 0x19
        /*032e*/ 	.short	0x01f0


	//----- nvinfo : EIATTR_PARAM_CBANK
	.align		4
        /*0330*/ 	.byte	0x04, 0x0a
        /*0332*/ 	.short	(.L_1977 - .L_1976)
	.align		4
.L_1976:
        /*0334*/ 	.word	index@(.nv.constant0._Z25selective_scan_bwd_kernelI32Selective_Scan_bwd_kernel_traitsILi64ELi16ELb0ELb1ELb1ELb1ELb1EffEEv12SSMParamsBwd)
        /*0338*/ 	.short	0x0380
        /*033a*/ 	.short	0x01f0


	//----- nvinfo : EIATTR_SW_WAR
	.align		4
.L_1977:
        /*033c*/ 	.byte	0x04, 0x36
        /*033e*/ 	.short	(.L_1979 - .L_1978)
.L_1978:
        /*0340*/ 	.word	0x00000008
.L_1979:


//--------------------- .nv.info._Z25selective_scan_bwd_kernelI32Selective_Scan_bwd_kernel_traitsILi64ELi16ELb1ELb0ELb0ELb0ELb0EffEEv12SSMParamsBwd --------------------------
	.section	.nv.info._Z25selective_scan_bwd_kernelI32Selective_Scan_bwd_kernel_traitsILi64ELi16ELb1ELb0ELb0ELb0ELb0EffEEv12SSMParamsBwd,"",@"SHT_CUDA_INFO"
	.sectionflags	@""
	.align	4


	//----- nvinfo : EIATTR_CUDA_API_VERSION
	.align		4
        /*0000*/ 	.byte	0x04, 0x37
        /*0002*/ 	.short	(.L_1981 - .L_1980)
.L_1980:
        /*0004*/ 	.word	0x00000082


	//----- nvinfo : EIATTR_KPARAM_INFO
	.align		4
.L_1981:
        /*0008*/ 	.byte	0x04, 0x17
        /*000a*/ 	.short	(.L_1983 - .L_1982)
.L_1982:
        /*000c*/ 	.word	0x00000000
        /*0010*/ 	.short	0x0000
        /*0012*/ 	.short	0x0000
        /*0014*/ 	.byte	0x00, 0xf0, 0xc1, 0x07


	//----- nvinfo : EIATTR_SPARSE_MMA_MASK
	.align		4
.L_1983:
        /*0018*/ 	.byte	0x03, 0x50
        /*001a*/ 	.short	0x0000


	//----- nvinfo : EIATTR_MAXREG_COUNT
	.align		4
        /*001c*/ 	.byte	0x03, 0x1b
        /*001e*/ 	.short	0x00ff


	//----- nvinfo : EIATTR_NUM_BARRIERS
	.align		4
        /*0020*/ 	.byte	0x02, 0x4c
        /*0022*/ 	.byte	0x01
	.zero		1


	//----- nvinfo : EIATTR_MERCURY_ISA_VERSION
	.align		4
        /*0024*/ 	.byte	0x03, 0x5f
        /*0026*/ 	.short	0x0101


	//----- nvinfo : EIATTR_COOP_GROUP_MASK_REGIDS
	.align		4
        /*0028*/ 	.byte	0x04, 0x29
        /*002a*/ 	.short	(.L_1985 - .L_1984)


	//   ....[0]....
.L_1984:
        /*002c*/ 	.word	0xffffffff


	//   ....[1]....
        /*0030*/ 	.word	0xffffffff


	//   ....[2]....
        /*0034*/ 	.word	0xffffffff


	//   ....[3]....
        /*0038*/ 	.word	0xffffffff


	//   ....[4]....
        /*003c*/ 	.word	0xffffffff


	//   ....[5]....
        /*0040*/ 	.word	0xffffffff


	//   ....[6]....
        /*0044*/ 	.word	0xffffffff


	//   ....[7]....
        /*0048*/ 	.word	0xffffffff


	//   ....[8]....
        /*004c*/ 	.word	0xffffffff


	//   ....[9]....
        /*0050*/ 	.word	0xffffffff


	//   ....[10]....
        /*0054*/ 	.word	0xffffffff


	//   ....[11]....
        /*0058*/ 	.word	0xffffffff


	//   ....[12]....
        /*005c*/ 	.word	0xffffffff


	//   ....[13]....
        /*0060*/ 	.word	0xffffffff


	//   ....[14]....
        /*0064*/ 	.word	0xffffffff


	//   ....[15]....
        /*0068*/ 	.word	0xffffffff


	//   ....[16]....
        /*006c*/ 	.word	0xffffffff


	//   ....[17]....
        /*0070*/ 	.word	0xffffffff


	//   ....[18]....
        /*0074*/ 	.word	0xffffffff


	//   ....[19]....
        /*0078*/ 	.word	0xffffffff


	//   ....[20]....
        /*007c*/ 	.word	0xffffffff


	//   ....[21]....
        /*0080*/ 	.word	0xffffffff


	//   ....[22]....
        /*0084*/ 	.word	0xffffffff


	//   ....[23]....
        /*0088*/ 	.word	0xffffffff


	//   ....[24]....
        /*008c*/ 	.word	0xffffffff


	//   ....[25]....
        /*0090*/ 	.word	0xffffffff


	//   ....[26]....
        /*0094*/ 	.word	0xffffffff


	//   ....[27]....
        /*0098*/ 	.word	0xffffffff


	//   ....[28]....
        /*009c*/ 	.word	0xffffffff


	//   ....[29]....
        /*00a0*/ 	.word	0xffffffff


	//   ....[30]....
        /*00a4*/ 	.word	0xffffffff


	//   ....[31]....
        /*00a8*/ 	.word	0xffffffff


	//   ....[32]....
        /*00ac*/ 	.word	0xffffffff


	//   ....[33]....
        /*00b0*/ 	.word	0xffffffff


	//   ....[34]....
        /*00b4*/ 	.word	0xffffffff


	//   ....[35]....
        /*00b8*/ 	.word	0xffffffff


	//   ....[36]....
        /*00bc*/ 	.word	0xffffffff


	//   ....[37]....
        /*00c0*/ 	.word	0xffffffff


	//   ....[38]....
        /*00c4*/ 	.word	0xffffffff


	//   ....[39]....
        /*00c8*/ 	.word	0xffffffff


	//   ....[40]....
        /*00cc*/ 	.word	0xffffffff


	//   ....[41]....
        /*00d0*/ 	.word	0xffffffff


	//   ....[42]....
        /*00d4*/ 	.word	0xffffffff


	//   ....[43]....
        /*00d8*/ 	.word	0xffffffff


	//   ....[44]....
        /*00dc*/ 	.word	0xffffffff


	//   ....[45]....
        /*00e0*/ 	.word	0xffffffff


	//   ....[46]....
        /*00e4*/ 	.word	0xffffffff


	//   ....[47]....
        /*00e8*/ 	.word	0xffffffff


	//   ....[48]....
        /*00ec*/ 	.word	0xffffffff


	//   ....[49]....
        /*00f0*/ 	.word	0xffffffff


	//   ....[50]....
        /*00f4*/ 	.word	0xffffffff


	//   ....[51]....
        /*00f8*/ 	.word	0xffffffff


	//   ....[52]....
        /*00fc*/ 	.word	0xffffffff


	//   ....[53]....
        /*0100*/ 	.word	0xffffffff


	//   ....[54]....
        /*0104*/ 	.word	0xffffffff


	//   ....[55]....
        /*0108*/ 	.word	0x050000d0


	//   ....[56]....
        /*010c*/ 	.word	0x050000d0


	//   ....[57]....
        /*0110*/ 	.word	0x050000d0


	//   ....[58]....
        /*0114*/ 	.word	0x050000d0


	//   ....[59]....
        /*0118*/ 	.word	0x050000d0


	//   ....[60]....
        /*011c*/ 	.word	0x050000d0


	//   ....[61]....
        /*0120*/ 	.word	0x050000d0


	//   ....[62]....
        /*0124*/ 	.word	0x050000d0


	//   ....[63]....
        /*0128*/ 	.word	0x050000d0


	//   ....[64]....
        /*012c*/ 	.word	0x050000d0


	//   ....[65]....
        /*0130*/ 	.word	0x050000d0


	//   ....[66]....
        /*0134*/ 	.word	0x050000d0


	//   ....[67]....
        /*0138*/ 	.word	0x050000d0


	//   ....[68]....
        /*013c*/ 	.word	0x050000d0


	//   ....[69]....
        /*0140*/ 	.word	0x050000d0


	//   ....[70]....
        /*0144*/ 	.word	0x050000d0


	//   ....[71]....
        /*0148*/ 	.word	0x050000d0


	//   ....[72]....
        /*014c*/ 	.word	0x050000d0


	//   ....[73]....
        /*0150*/ 	.word	0x050000d0


	//   ....[74]....
        /*0154*/ 	.word	0x050000d0


	//   ....[75]....
        /*0158*/ 	.word	0x050000d0


	//   ....[76]....
        /*015c*/ 	.word	0x050000d0


	//   ....[77]....
        /*0160*/ 	.word	0x050000d0


	//   ....[78]....
        /*0164*/ 	.word	0x050000d0


	//   ....[79]....
        /*0168*/ 	.word	0x050000d0


	//   ....[80]....
        /*016c*/ 	.word	0x050000d0


	//   ....[81]....
        /*0170*/ 	.word	0x050000d0


	//   ....[82]....
        /*0174*/ 	.word	0x050000d0


	//   ....[83]....
        /*0178*/ 	.word	0x050000d0


	//   ....[84]....
        /*017c*/ 	.word	0x050000d0


	//   ....[85]....
        /*0180*/ 	.word	0x050000d0


	//   ....[86]....
        /*0184*/ 	.word	0x050000d0


	//----- nvinfo : EIATTR_COOP_GROUP_INSTR_OFFSETS
	.align		4
.L_1985:
        /*0188*/ 	.byte	0x04, 0x28
        /*018a*/ 	.short	(.L_1987 - .L_1986)


	//   ....[0]....
.L_1986:
        /*018c*/ 	.word	0x000007f0


	//   ....[1]....
        /*0190*/ 	.word	0x000008e0


	//   ....[2]....
        /*0194*/ 	.word	0x000009e0


	//   ....[3]....
        /*0198*/ 	.word	0x00001890


	//   ....[4]....
        /*019c*/ 	.word	0x000018a0


	//   ....[5]....
        /*01a0*/ 	.word	0x000018e0


	//   ....[6]....
        /*01a4*/ 	.word	0x000018f0


	//   ....[7]....
        /*01a8*/ 	.word	0x00001930


	//   ....[8]....
        /*01ac*/ 	.word	0x00001940


	//   ....[9]....
        /*01b0*/ 	.word	0x00001980


	//   ....[10]....
        /*01b4*/ 	.word	0x00001990


	//   ....[11]....
        /*01b8*/ 	.word	0x000019d0


	//   ....[12]....
        /*01bc*/ 	.word	0x000019e0


	//   ....[13]....
        /*01c0*/ 	.word	0x00001a80


	//   ....[14]....
        /*01c4*/ 	.word	0x00001a90


	//   ....[15]....
        /*01c8*/ 	.word	0x00001aa0


	//   ....[16]....
        /*01cc*/ 	.word	0x00001ab0


	//   ....[17]....
        /*01d0*/ 	.word	0x00001f10


	//   ....[18]....
        /*01d4*/ 	.word	0x00001f40


	//   ....[19]....
        /*01d8*/ 	.word	0x00001f50


	//   ....[20]....
        /*01dc*/ 	.word	0x00001f60


	//   ....[21]....
        /*01e0*/ 	.word	0x00001fb0


	//   ....[22]....
        /*01e4*/ 	.word	0x00001fd0


	//   ....[23]....
        /*01e8*/ 	.word	0x00002020


	//   ....[24]....
        /*01ec*/ 	.word	0x00002040


	//   ....[25]....
        /*01f0*/ 	.word	0x00002090


	//   ....[26]....
        /*01f4*/ 	.word	0x000020b0


	//   ....[27]....
        /*01f8*/ 	.word	0x00002100


	//   ....[28]....
        /*01fc*/ 	.word	0x00002120


	//   ....[29]....
        /*0200*/ 	.word	0x00002170


	//   ....[30]....
        /*0204*/ 	.word	0x00002190


	//   ....[31]....
        /*0208*/ 	.word	0x000021a0


	//   ....[32]....
        /*020c*/ 	.word	0x000021b0


	//   ....[33]....
        /*0210*/ 	.word	0x00002720


	//   ....[34]....
        /*0214*/ 	.word	0x00002860


	//   ....[35]....
        /*0218*/ 	.word	0x00002980


	//   ....[36]....
        /*021c*/ 	.word	0x000029b0


	//   ....[37]....
        /*0220*/ 	.word	0x00002a40


	//   ....[38]....
        /*0224*/ 	.word	0x00002a60


	//   ....[39]....
        /*0228*/ 	.word	0x00002aa0


	//   ....[40]....
        /*022c*/ 	.word	0x00002ba0


	//   ....[41]....
        /*0230*/ 	.word	0x00002c40


	//   ....[42]....
        /*0234*/ 	.word	0x00002e10


	//   ....[43]....
        /*0238*/ 	.word	0x000031c0


	//   ....[44]....
        /*023c*/ 	.word	0x00003390


	//   ....[45]....
        /*0240*/ 	.word	0x000035d0


	//   ....[46]....
        /*0244*/ 	.word	0x00003620


	//   ....[47]....
        /*0248*/ 	.word	0x00003680


	//   ....[48]....
        /*024c*/ 	.word	0x000036d0


	//   ....[49]....
        /*0250*/ 	.word	0x000036f0


	//   ....[50]....
        /*0254*/ 	.word	0x00003810


	//   ....[51]....
        /*0258*/ 	.word	0x00003850


	//   ....[52]....
        /*025c*/ 	.word	0x000038b0


	//   ....[53]....
        /*0260*/ 	.word	0x00003900


	//   ....[54]....
        /*0264*/ 	.word	0x00003920


	//   ....[55]....
        /*0268*/ 	.word	0x00003f00


	//   ....[56]....
        /*026c*/ 	.word	0x00003f50


	//   ....[57]....
        /*0270*/ 	.word	0x00003fd0


	//   ....[58]....
        /*0274*/ 	.word	0x00004020


	//   ....[59]....
        /*0278*/ 	.word	0x000040a0


	//   ....[60]....
        /*027c*/ 	.word	0x000040f0


	//   ....[61]....
        /*0280*/ 	.word	0x00004170


	//   ....[62]....
        /*0284*/ 	.word	0x000041c0


	//   ....[63]....
        /*0288*/ 	.word	0x00004240


	//   ....[64]....
        /*028c*/ 	.word	0x00004290


	//   ....[65]....
        /*0290*/ 	.word	0x00004320


	//   ....[66]....
        /*0294*/ 	.word	0x000043c0


	//   ....[67]....
        /*0298*/ 	.word	0x00004460


	//   ....[68]....
        /*029c*/ 	.word	0x00004520


	//   ....[69]....
        /*02a0*/ 	.word	0x00004550


	//   ....[70]....
        /*02a4*/ 	.word	0x000045b0


	//   ....[71]....
        /*02a8*/ 	.word	0x00004660


	//   ....[72]....
        /*02ac*/ 	.word	0x000046c0


	//   ....[73]....
        /*02b0*/ 	.word	0x00004770


	//   ....[74]....
        /*02b4*/ 	.word	0x000047c0


	//   ....[75]....
        /*02b8*/ 	.word	0x00004870


	//   ....[76]....
        /*02bc*/ 	.word	0x000048c0


	//   ....[77]....
        /*02c0*/ 	.word	0x00004970


	//   ....[78]....
        /*02c4*/ 	.word	0x000049c0


	//   ....[79]....
        /*02c8*/ 	.word	0x00004a70


	//   ....[80]....
        /*02cc*/ 	.word	0x00004ac0


	//   ....[81]....
        /*02d0*/ 	.word	0x00004b70


	//   ....[82]....
        /*02d4*/ 	.word	0x00004bd0


	//   ....[83]....
        /*02d8*/ 	.word	0x00004c00


	//   ....[84]....
        /*02dc*/ 	.word	0x00004c80


	//   ....[85]....
        /*02e0*/ 	.word	0x00004cb0


	//   ....[86]....
        /*02e4*/ 	.word	0x00004d10


	//----- nvinfo : EIATTR_VRC_CTA_INIT_COUNT
	.align		4
.L_1987:
        /*02e8*/ 	.byte	0x02, 0x4a
	.zero		1
	.zero		1


	//----- nvinfo : EIATTR_EXIT_INSTR_OFFSETS
	.align		4
        /*02ec*/ 	.byte	0x04, 0x1c
        /*02ee*/ 	.short	(.L_1989 - .L_1988)


	//   ....[0]....
.L_1988:
        /*02f0*/ 	.word	0x00003a10


	//   ....[1]....
        /*02f4*/ 	.word	0x00003ea0


	//----- nvinfo : EIATTR_MAX_THREADS
	.align		4
.L_1989:
        /*02f8*/ 	.byte	0x04, 0x05
        /*02fa*/ 	.short	(.L_1991 - .L_1990)
.L_1990:
        /*02fc*/ 	.word	0x00000040
        /*0300*/ 	.word	0x00000001
        /*0304*/ 	.word	0x00000001


	//----- nvinfo : EIATTR_CRS_STACK_SIZE
	.align		4
.L_1991:
        /*0308*/ 	.byte	0x04, 0x1e
        /*030a*/ 	.short	(.L_1993 - .L_1992)
.L_1992:
        /*030c*/ 	.word	0x00000000


	//----- nvinfo : EIATTR_CBANK_PARAM_SIZE
	.align		4
.L_1993:
        /*0310*/ 	.byte	0x03, 0x19
        /*0312*/ 	.short	0x01f0


	//----- nvinfo : EIATTR_PARAM_CBANK
	.align		4
        /*0314*/ 	.byte	0x04, 0x0a
        /*0316*/ 	.short	(.L_1995 - .L_1994)
	.align		4
.L_1994:
        /*0318*/ 	.word	index@(.nv.constant0._Z25selective_scan_bwd_kernelI32Selective_Scan_bwd_kernel_traitsILi64ELi16ELb1ELb0ELb0ELb0ELb0EffEEv12SSMParamsBwd)
        /*031c*/ 	.short	0x0380
        /*031e*/ 	.short	0x01f0


	//----- nvinfo : EIATTR_SW_WAR
	.align		4
.L_1995:
        /*0320*/ 	.byte	0x04, 0x36
        /*0322*/ 	.short	(.L_1997 - .L_1996)
.L_1996:
        /*0324*/ 	.word	0x00000008
.L_1997:


//--------------------- .nv.info._Z25selective_scan_bwd_kernelI32Selective_Scan_bwd_kernel_traitsILi64ELi16ELb1ELb0ELb0ELb0ELb1EffEEv12SSMParamsBwd --------------------------
	.section	.nv.info._Z25selective_scan_bwd_kernelI32Selective_Scan_bwd_kernel_traitsILi64ELi16ELb1ELb0ELb0ELb0ELb1EffEEv12SSMParamsBwd,"",@"SHT_CUDA_INFO"
	.sectionflags	@""
	.align	4


	//----- nvinfo : EIATTR_CUDA_API_VERSION
	.align		4
        /*0000*/ 	.byte	0x04, 0x37
        /*0002*/ 	.short	(.L_1999 - .L_1998)
.L_1998:
        /*0004*/ 	.word	0x00000082


	//----- nvinfo : EIATTR_KPARAM_INFO
	.align		4
.L_1999:
        /*0008*/ 	.byte	0x04, 0x17
        /*000a*/ 	.short	(.L_2001 - .L_2000)
.L_2000:
        /*000c*/ 	.word	0x00000000
        /*0010*/ 	.short	0x0000
        /*0012*/ 	.short	0x0000
        /*0014*/ 	.byte	0x00, 0xf0, 0xc1, 0x07


	//----- nvinfo : EIATTR_SPARSE_MMA_MASK
	.align		4
.L_2001:
        /*0018*/ 	.byte	0x03, 0x50
        /*001a*/ 	.short	0x0000


	//----- nvinfo : EIATTR_MAXREG_COUNT
	.align		4
        /*001c*/ 	.byte	0x03, 0x1b
        /*001e*/ 	.short	0x00ff


	//----- nvinfo : EIATTR_NUM_BARRIERS
	.align		4
        /*0020*/ 	.byte	0x02, 0x4c
        /*0022*/ 	.byte	0x01
	.zero		1


	//----- nvinfo : EIATTR_MERCURY_ISA_VERSION
	.align		4
        /*0024*/ 	.byte	0x03, 0x5f
        /*0026*/ 	.short	0x0101


	//----- nvinfo : EIATTR_COOP_GROUP_MASK_REGIDS
	.align		4
        /*0028*/ 	.byte	0x04, 0x29
        /*002a*/ 	.short	(.L_2003 - .L_2002)


	//   ....[0]....
.L_2002:
        /*002c*/ 	.word	0xffffffff


	//   ....[1]....
        /*0030*/ 	.word	0xffffffff


	//   ....[2]....
        /*0034*/ 	.word	0xffffffff


	//   ....[3]....
        /*0038*/ 	.word	0xffffffff


	//   ....[4]....
        /*003c*/ 	.word	0xffffffff


	//   ....[5]....
        /*0040*/ 	.word	0xffffffff


	//   ....[6]....
        /*0044*/ 	.word	0xffffffff


	//   ....[7]....
        /*0048*/ 	.word	0xffffffff


	//   ....[8]....
        /*004c*/ 	.word	0xffffffff


	//   ....[9]....
        /*0050*/ 	.word	0xffffffff


	//   ....[10]....
        /*0054*/ 	.word	0xffffffff


	//   ....[11]....
        /*0058*/ 	.word	0xffffffff


	//   ....[12]....
        /*005c*/ 	.word	0xffffffff


	//   ....[13]....
        /*0060*/ 	.word	0xffffffff


	//   ....[14]....
        /*0064*/ 	.word	0xffffffff


	//   ....[15]....
        /*0068*/ 	.word	0xffffffff


	//   ....[16]....
        /*006c*/ 	.word	0xffffffff


	//   ....[17]....
        /*0070*/ 	.word	0xffffffff


	//   ....[18]....
        /*0074*/ 	.word	0xffffffff


	//   ....[19]....
        /*0078*/ 	.word	0xffffffff


	//   ....[20]....
        /*007c*/ 	.word	0xffffffff


	//   ....[21]....
        /*0080*/ 	.word	0xffffffff


	//   ....[22]....
        /*0084*/ 	.word	0xffffffff


	//   ....[23]....
        /*0088*/ 	.word	0xffffffff


	//   ....[24]....
        /*008c*/ 	.word	0xffffffff


	//   ....[25]....
        /*0090*/ 	.word	0xffffffff


	//   ....[26]....
        /*0094*/ 	.word	0xffffffff


	//   ....[27]....
        /*0098*/ 	.word	0xffffffff


	//   ....[28]....
        /*009c*/ 	.word	0xffffffff


	//   ....[29]....
        /*00a0*/ 	.word	0xffffffff


	//   ....[30]....
        /*00a4*/ 	.word	0xffffffff


	//   ....[31]....
        /*00a8*/ 	.word	0xffffffff


	//   ....[32]....
        /*00ac*/ 	.word	0xffffffff


	//   ....[33]....
        /*00b0*/ 	.word	0xffffffff


	//   ....[34]....
        /*00b4*/ 	.word	0xffffffff


	//   ....[35]....
        /*00b8*/ 	.word	0xffffffff


	//   ....[36]....
        /*00bc*/ 	.word	0xffffffff


	//   ....[37]....
        /*00c0*/ 	.word	0xffffffff


	//   ....[38]....
        /*00c4*/ 	.word	0xffffffff


	//   ....[39]....
        /*00c8*/ 	.word	0xffffffff


	//   ....[40]....
        /*00cc*/ 	.word	0xffffffff


	//   ....[41]....
        /*00d0*/ 	.word	0xffffffff


	//   ....[42]....
        /*00d4*/ 	.word	0xffffffff


	//   ....[43]....
        /*00d8*/ 	.word	0xffffffff


	//   ....[44]....
        /*00dc*/ 	.word	0xffffffff


	//   ....[45]....
        /*00e0*/ 	.word	0xffffffff


	//   ....[46]....
        /*00e4*/ 	.word	0xffffffff


	//   ....[47]....
        /*00e8*/ 	.word	0xffffffff


	//   ....[48]....
        /*00ec*/ 	.word	0xffffffff


	//   ....[49]....
        /*00f0*/ 	.word	0xffffffff


	//   ....[50]....
        /*00f4*/ 	.word	0xffffffff


	//   ....[51]....
        /*00f8*/ 	.word	0xffffffff


	//   ....[52]....
        /*00fc*/ 	.word	0xffffffff


	//   ....[53]....
        /*0100*/ 	.word	0xffffffff


	//   ....[54]....
        /*0104*/ 	.word	0xffffffff


	//   ....[55]....
        /*0108*/ 	.word	0xffffffff


	//   ....[56]....
        /*010c*/ 	.word	0xffffffff


	//   ....[57]....
        /*0110*/ 	.word	0xffffffff


	//   ....[58]....
        /*0114*/ 	.word	0xffffffff


	//   ....[59]....
        /*0118*/ 	.word	0x050000cf


	//   ....[60]....
        /*011c*/ 	.word	0x050000cf


	//   ....[61]....
        /*0120*/ 	.word	0x050000cf


	//   ....[62]....
        /*0124*/ 	.word	0x050000cf


	//   ....[63]....
        /*0128*/ 	.word	0x050000cf


	//   ....[64]....
        /*012c*/ 	.word	0x050000cf


	//   ....[65]....
        /*0130*/ 	.word	0x050000cf


	//   ....[66]....
        /*0134*/ 	.word	0x050000cf


	//   ....[67]....
        /*0138*/ 	.word	0x050000cf


	//   ....[68]....
        /*013c*/ 	.word	0x050000cf


	//   ....[69]....
        /*0140*/ 	.word	0x050000cf


	//   ....[70]....
        /*0144*/ 	.word	0x050000cf


	//   ....[71]....
        /*0148*/ 	.word	0x050000cf


	//   ....[72]....
        /*014c*/ 	.word	0x050000cf


	//   ....[73]....
        /*0150*/ 	.word	0x050000cf


	//   ....[74]....
        /*0154*/ 	.word	0x050000cf


	//   ....[75]....
        /*0158*/ 	.word	0x050000cf


	//   ....[76]....
        /*015c*/ 	.word	0x050000cf


	//   ....[77]....
        /*0160*/ 	.word	0x050000cf


	//   ....[78]....
        /*0164*/ 	.word	0x050000cf


	//   ....[79]....
        /*0168*/ 	.word	0x050000cf


	//   ....[80]....
        /*016c*/ 	.word	0x050000cf


	//   ....[81]....
        /*0170*/ 	.word	0x050000cf


	//   ....[82]....
        /*0174*/ 	.word	0x050000cf


	//   ....[83]....
        /*0178*/ 	.word	0x050000cf


	//   ....[84]....
        /*017c*/ 	.word	0x050000cf


	//   ....[85]....
        /*0180*/ 	.word	0x050000cf


	//   ....[86]....
        /*0184*/ 	.word	0x050000cf


	//   ....[87]....
        /*0188*/ 	.word	0x050000cf


	//   ....[88]....
        /*018c*/ 	.word	0x050000cf


	//   ....[89]....
        /*0190*/ 	.word	0x050000cf


	//   ....[90]....
        /*0194*/ 	.word	0x050000cf


	//----- nvinfo : EIATTR_COOP_GROUP_INSTR_OFFSETS
	.align		4
.L_2003:
        /*0198*/ 	.byte	0x04, 0x28
        /*019a*/ 	.short	(.L_2005 - .L_2004)


	//   ....[0]....
.L_2004:
        /*019c*/ 	.word	0x00000840


	//   ....[1]....
        /*01a0*/ 	.word	0x00000920


	//   ....[2]....
        /*01a4*/ 	.word	0x00000ae0


	//   ....[3]....
        /*01a8*/ 	.word	0x00000c80


	//   ....[4]....
        /*01ac*/ 	.word	0x00001370


	//   ....[5]....
        /*01b0*/ 	.word	0x000019b0


	//   ....[6]....
        /*01b4*/ 	.word	0x00001cf0


	//   ....[7]....
        /*01b8*/ 	.word	0x00002b30


	//   ....[8]....
        /*01bc*/ 	.word	0x00002b40


	//   ....[9]....
        /*01c0*/ 	.word	0x00002b80


	//   ....[10]....
        /*01c4*/ 	.word	0x00002b90


	//   ....[11]....
        /*01c8*/ 	.word	0x00002bd0


	//   ....[12]....
        /*01cc*/ 	.word	0x00002be0


	//   ....[13]....
        /*01d0*/ 	.word	0x00002c20


	//   ....[14]....
        /*01d4*/ 	.word	0x00002c30


	//   ....[15]....
        /*01d8*/ 	.word	0x00002c70


	//   ....[16]....
        /*01dc*/ 	.word	0x00002c80


	//   ....[17]....
        /*01e0*/ 	.word	0x00002d20


	//   ....[18]....
        /*01e4*/ 	.word	0x00002d30


	//   ....[19]....
        /*01e8*/ 	.word	0x00002d40


	//   ....[20]....
        /*01ec*/ 	.word	0x00002d50


	//   ....[21]....
        /*01f0*/ 	.word	0x000031b0


	//   ....[22]....
        /*01f4*/ 	.word	0x000031e0


	//   ....[23]....
        /*01f8*/ 	.word	0x000031f0


	//   ....[24]....
        /*01fc*/ 	.word	0x00003200


	//   ....[25]....
        /*0200*/ 	.word	0x00003250


	//   ....[26]....
        /*0204*/ 	.word	0x00003270


	//   ....[27]....
        /*0208*/ 	.word	0x000032c0


	//   ....[28]....
        /*020c*/ 	.word	0x000032e0


	//   ....[29]....
        /*0210*/ 	.word	0x00003330


	//   ....[30]....
        /*0214*/ 	.word	0x00003350


	//   ....[31]....
        /*0218*/ 	.word	0x000033a0


	//   ....[32]....
        /*021c*/ 	.word	0x000033c0


	//   ....[33]....
        /*0220*/ 	.word	0x00003410


	//   ....[34]....
        /*0224*/ 	.word	0x00003430


	//   ....[35]....
        /*0228*/ 	.word	0x00003440


	//   ....[36]....
        /*022c*/ 	.word	0x00003450


	//   ....[37]....
        /*0230*/ 	.word	0x000039e0


	//   ....[38]....
        /*0234*/ 	.word	0x00003bb0


	//   ....[39]....
        /*0238*/ 	.word	0x00003c40


	//   ....[40]....
        /*023c*/ 	.word	0x00003c60


	//   ....[41]....
        /*0240*/ 	.word	0x00003c90


	//   ....[42]....
        /*0244*/ 	.word	0x00003cb0


	//   ....[43]....
        /*0248*/ 	.word	0x00003cf0


	//   ....[44]....
        /*024c*/ 	.word	0x00003df0


	//   ....[45]....
        /*0250*/ 	.word	0x00003e90


	//   ....[46]....
        /*0254*/ 	.word	0x00004060


	//   ....[47]....
        /*0258*/ 	.word	0x00004400


	//   ....[48]....
        /*025c*/ 	.word	0x000045e0


	//   ....[49]....
        /*0260*/ 	.word	0x00004820


	//   ....[50]....
        /*0264*/ 	.word	0x00004870


	//   ....[51]....
        /*0268*/ 	.word	0x000048d0


	//   ....[52]....
        /*026c*/ 	.word	0x00004920


	//   ....[53]....
        /*0270*/ 	.word	0x00004940


	//   ....[54]....
        /*0274*/ 	.word	0x00004a60


	//   ....[55]....
        /*0278*/ 	.word	0x00004aa0


	//   ....[56]....
        /*027c*/ 	.word	0x00004b00


	//   ....[57]....
        /*0280*/ 	.word	0x00004b50


	//   ....[58]....
        /*0284*/ 	.word	0x00004b70


	//   ....[59]....
        /*0288*/ 	.word	0x00005150


	//   ....[60]....
        /*028c*/ 	.word	0x000051a0


	//   ....[61]....
        /*0290*/ 	.word	0x00005220


	//   ....[62]....
        /*0294*/ 	.word	0x00005270


	//   ....[63]....
        /*0298*/ 	.word	0x000052f0


	//   ....[64]....
        /*029c*/ 	.word	0x00005340


	//   ....[65]....
        /*02a0*/ 	.word	0x000053c0


	//   ....[66]....
        /*02a4*/ 	.word	0x00005410


	//   ....[67]....
        /*02a8*/ 	.word	0x00005490


	//   ....[68]....
        /*02ac*/ 	.word	0x000054e0


	//   ....[69]....
        /*02b0*/ 	.word	0x00005570


	//   ....[70]....
        /*02b4*/ 	.word	0x00005610


	//   ....[71]....
        /*02b8*/ 	.word	0x000056b0


	//   ....[72]....
        /*02bc*/ 	.word	0x00005770


	//   ....[73]....
        /*02c0*/ 	.word	0x000057a0


	//   ....[74]....
        /*02c4*/ 	.word	0x00005800


	//   ....[75]....
        /*02c8*/ 	.word	0x000058b0


	//   ....[76]....
        /*02cc*/ 	.word	0x00005910


	//   ....[77]....
        /*02d0*/ 	.word	0x000059c0


	//   ....[78]....
        /*02d4*/ 	.word	0x00005a10


	//   ....[79]....
        /*02d8*/ 	.word	0x00005ac0


	//   ....[80]....
        /*02dc*/ 	.word	0x00005b10


	//   ....[81]....
        /*02e0*/ 	.word	0x00005bc0


	//   ....[82]....
        /*02e4*/ 	.word	0x00005c10


	//   ....[83]....
        /*02e8*/ 	.word	0x00005cc0


	//   ....[84]....
        /*02ec*/ 	.word	0x00005d10


	//   ....[85]....
        /*02f0*/ 	.word	0x00005dc0


	//   ....[86]....
        /*02f4*/ 	.word	0x00005e20


	//   ....[87]....
        /*02f8*/ 	.word	0x00005e50


	//   ....[88]....
        /*02fc*/ 	.word	0x00005ed0


	//   ....[89]....
        /*0300*/ 	.word	0x00005f00


	//   ....[90]....
        /*0304*/ 	.word	0x00005f60


	//----- nvinfo : EIATTR_VRC_CTA_INIT_COUNT
	.align		4
.L_2005:
        /*0308*/ 	.byte	0x02, 0x4a
	.zero		1
	.zero		1


	//----- nvinfo : EIATTR_EXIT_INSTR_OFFSETS
	.align		4
        /*030c*/ 	.byte	0x04, 0x1c
        /*030e*/ 	.short	(.L_2007 - .L_2006)


	//   ....[0]....
.L_2006:
        /*0310*/ 	.word	0x00004c60


	//   ....[1]....
        /*0314*/ 	.word	0x000050f0


	//----- nvinfo : EIATTR_MAX_THREADS
	.align		4
.L_2007:
        /*0318*/ 	.byte	0x04, 0x05
        /*031a*/ 	.short	(.L_2009 - .L_2008)
.L_2008:
        /*031c*/ 	.word	0x00000040
        /*0320*/ 	.word	0x00000001
        /*0324*/ 	.word	0x00000001


	//----- nvinfo : EIATTR_CRS_STACK_SIZE
	.align		4
.L_2009:
        /*0328*/ 	.byte	0x04, 0x1e
        /*032a*/ 	.short	(.L_2011 - .L_2010)
.L_2010:
        /*032c*/ 	.word	0x00000000


	//----- nvinfo : EIATTR_CBANK_PARAM_SIZE
	.align		4
.L_2011:
        /*0330*/ 	.byte	0x03, 0x19
        /*0332*/ 	.short	0x01f0


	//----- nvinfo : EIATTR_PARAM_CBANK
	.align		4
        /*0334*/ 	.byte	0x04, 0x0a
        /*0336*/ 	.short	(.L_2013 - .L_2012)
	.align		4
.L_2012:
        /*0338*/ 	.word	index@(.nv.constant0._Z25selective_scan_bwd_kernelI32Selective_Scan_bwd_kernel_traitsILi64ELi16ELb1ELb0ELb0ELb0ELb1EffEEv12SSMParamsBwd)
        /*033c*/ 	.short	0x0380
        /*033e*/ 	.short	0x01f0


	//----- nvinfo : EIATTR_SW_WAR
	.align		4
.L_2013:
        /*0340*/ 	.byte	0x04, 0x36
        /*0342*/ 	.short	(.L_2015 - .L_2014)
.L_2014:
        /*0344*/ 	.word	0x00000008
.L_2015:


//--------------------- .nv.info._Z25selective_scan_bwd_kernelI32Selective_Scan_bwd_kernel_traitsILi64ELi16ELb1ELb0ELb0ELb1ELb0EffEEv12SSMParamsBwd --------------------------
	.section	.nv.info._Z25selective_scan_bwd_kernelI32Selective_Scan_bwd_kernel_traitsILi64ELi16ELb1ELb0ELb0ELb1ELb0EffEEv12SSMParamsBwd,"",@"SHT_CUDA_INFO"
	.sectionflags	@""
	.align	4


	//----- nvinfo : EIATTR_CUDA_API_VERSION
	.align		4
        /*0000*/ 	.byte	0x04, 0x37
        /*0002*/ 	.short	(.L_2017 - .L_2016)
.L_2016:
        /*0004*/ 	.word	0x00000082


	//----- nvinfo : EIATTR_KPARAM_INFO
	.align		4
.L_2017:
        /*0008*/ 	.byte	0x04, 0x17
        /*000a*/ 	.short	(.L_2019 - .L_2018)
.L_2018:
        /*000c*/ 	.word	0x00000000
        /*0010*/ 	.short	0x0000
        /*0012*/ 	.short	0x0000
        /*0014*/ 	.byte	0x00, 0xf0, 0xc1, 0x07


	//----- nvinfo : EIATTR_SPARSE_MMA_MASK
	.align		4
.L_2019:
        /*0018*/ 	.byte	0x03, 0x50
        /*001a*/ 	.short	0x0000


	//----- nvinfo : EIATTR_MAXREG_COUNT
	.align		4
        /*001c*/ 	.byte	0x03, 0x1b
        /*001e*/ 	.short	0x00ff


	//----- nvinfo : EIATTR_NUM_BARRIERS
	.align		4
        /*0020*/ 	.byte	0x02, 0x4c
        /*0022*/ 	.byte	0x01
	.zero		1


	//----- nvinfo : EIATTR_MERCURY_ISA_VERSION
	.align		4
        /*0024*/ 	.byte	0x03, 0x5f
        /*0026*/ 	.short	0x0101


	//----- nvinfo : EIATTR_COOP_GROUP_MASK_REGIDS
	.align		4
        /*0028*/ 	.byte	0x04, 0x29
        /*002a*/ 	.short	(.L_2021 - .L_2020)


	//   ....[0]....
.L_2020:
        /*002c*/ 	.word	0xffffffff


	//   ....[1]....
        /*0030*/ 	.word	0xffffffff


	//   ....[2]....
        /*0034*/ 	.word	0xffffffff


	//   ....[3]....
        /*0038*/ 	.word	0xffffffff


	//   ....[4]....
        /*003c*/ 	.word	0xffffffff


	//   ....[5]....
        /*0040*/ 	.word	0xffffffff


	//   ....[6]....
        /*0044*/ 	.word	0xffffffff


	//   ....[7]....
        /*0048*/ 	.word	0xffffffff


	//   ....[8]....
        /*004c*/ 	.word	0xffffffff


	//   ....[9]....
        /*0050*/ 	.word	0xffffffff


	//   ....[10]....
        /*0054*/ 	.word	0xffffffff


	//   ....[11]....
        /*0058*/ 	.word	0xffffffff


	//   ....[12]....
        /*005c*/ 	.word	0xffffffff


	//   ....[13]....
        /*0060*/ 	.word	0xffffffff


	//   ....[14]....
        /*0064*/ 	.word	0xffffffff


	//   ....[15]....
        /*0068*/ 	.word	0xffffffff


	//   ....[16]....
        /*006c*/ 	.word	0xffffffff


	//   ....[17]....
        /*0070*/ 	.word	0xffffffff


	//   ....[18]....
        /*0074*/ 	.word	0xffffffff


	//   ....[19]....
        /*0078*/ 	.word	0xffffffff


	//   ....[20]....
        /*007c*/ 	.word	0xffffffff


	//   ....[21]....
        /*0080*/ 	.word	0xffffffff


	//   ....[22]....
        /*0084*/ 	.word	0xffffffff


	//   ....[23]....
        /*0088*/ 	.word	0xffffffff


	//   ....[24]....
        /*008c*/ 	.word	0xffffffff


	//   ....[25]....
        /*0090*/ 	.word	0xffffffff


	//   ....[26]....
        /*0094*/ 	.word	0xffffffff


	//   ....[27]....
        /*0098*/ 	.word	0xffffffff


	//   ....[28]....
        /*009c*/ 	.word	0xffffffff


	//   ....[29]....
        /*00a0*/ 	.word	0xffffffff


	//   ....[30]....
        /*00a4*/ 	.word	0xffffffff


	//   ....[31]....
        /*00a8*/ 	.word	0xffffffff


	//   ....[32]....
        /*00ac*/ 	.word	0xffffffff


	//   ....[33]....
        /*00b0*/ 	.word	0xffffffff


	//   ....[34]....
        /*00b4*/ 	.word	0xffffffff


	//   ....[35]....
        /*00b8*/ 	.word	0xffffffff


	//   ....[36]....
        /*00bc*/ 	.word	0xffffffff


	//   ....[37]....
        /*00c0*/ 	.word	0xffffffff


	//   ....[38]....
        /*00c4*/ 	.word	0xffffffff


	//   ....[39]....
        /*00c8*/ 	.word	0xffffffff


	//   ....[40]....
        /*00cc*/ 	.word	0xffffffff


	//   ....[41]....
        /*00d0*/ 	.word	0xffffffff


	//   ....[42]....
        /*00d4*/ 	.word	0xffffffff


	//   ....[43]....
        /*00d8*/ 	.word	0xffffffff


	//   ....[44]....
        /*00dc*/ 	.word	0xffffffff


	//   ....[45]....
        /*00e0*/ 	.word	0xffffffff


	//   ....[46]....
        /*00e4*/ 	.word	0xffffffff


	//   ....[47]....
        /*00e8*/ 	.word	0xffffffff


	//   ....[48]....
        /*00ec*/ 	.word	0xffffffff


	//   ....[49]....
        /*00f0*/ 	.word	0xffffffff


	//   ....[50]....
        /*00f4*/ 	.word	0xffffffff


	//   ....[51]....
        /*00f8*/ 	.word	0xffffffff


	//   ....[52]....
        /*00fc*/ 	.word	0xffffffff


	//   ....[53]....
        /*0100*/ 	.word	0xffffffff


	//   ....[54]....
        /*0104*/ 	.word	0xffffffff


	//   ....[55]....
        /*0108*/ 	.word	0xffffffff


	//   ....[56]....
        /*010c*/ 	.word	0x050000d2


	//   ....[57]....
        /*0110*/ 	.word	0x050000d2


	//   ....[58]....
        /*0114*/ 	.word	0x050000d2


	//   ....[59]....
        /*0118*/ 	.word	0x050000d2


	//   ....[60]....
        /*011c*/ 	.word	0x050000d2


	//   ....[61]....
        /*0120*/ 	.word	0x050000d2


	//   ....[62]....
        /*0124*/ 	.word	0x050000d2


	//   ....[63]....
        /*0128*/ 	.word	0x050000d2


	//   ....[64]....
        /*012c*/ 	.word	0x050000d2


	//   ....[65]....
        /*0130*/ 	.word	0x050000d2


	//   ....[66]....
        /*0134*/ 	.word	0x050000d2


	//   ....[67]....
        /*0138*/ 	.word	0x050000d2


	//   ....[68]....
        /*013c*/ 	.word	0x050000d2


	//   ....[69]....
        /*0140*/ 	.word	0x050000d2


	//   ....[70]....
        /*0144*/ 	.word	0x050000d2


	//   ....[71]....
        /*0148*/ 	.word	0x050000d2


	//   ....[72]....
        /*014c*/ 	.word	0x050000d2


	//   ....[73]....
        /*0150*/ 	.word	0x050000d2


	//   ....[74]....
        /*0154*/ 	.word	0x050000d2


	//   ....[75]....
        /*0158*/ 	.word	0x050000d2


	//   ....[76]....
        /*015c*/ 	.word	0x050000d2


	//   ....[77]....
        /*0160*/ 	.word	0x050000d2


	//   ....[78]....
        /*0164*/ 	.word	0x050000d2


	//   ....[79]....
        /*0168*/ 	.word	0x050000d2


	//   ....[80]....
        /*016c*/ 	.word	0x050000d2


	//   ....[81]....
        /*0170*/ 	.word	0x050000d2


	//   ....[82]....
        /*0174*/ 	.word	0x050000d2


	//   ....[83]....
        /*0178*/ 	.word	0x050000d2


	//   ....[84]....
        /*017c*/ 	.word	0x050000d2


	//   ....[85]....
        /*0180*/ 	.word	0x050000d2


	//   ....[86]....
        /*0184*/ 	.word	0x050000d2


	//   ....[87]....
        /*0188*/ 	.word	0x050000d2


	//----- nvinfo : EIATTR_COOP_GROUP_INSTR_OFFSETS
	.align		4
.L_2021:
        /*018c*/ 	.byte	0x04, 0x28
        /*018e*/ 	.short	(.L_2023 - .L_2022)


	//   ....[0]....
.L_2022:
        /*0190*/ 	.word	0x000007e0


	//   ....[1]....
        /*0194*/ 	.word	0x000008d0


	//   ....[2]....
        /*0198*/ 	.word	0x00000a90


	//   ....[3]....
        /*019c*/ 	.word	0x00003ad0


	//   ....[4]....
        /*01a0*/ 	.word	0x00003ae0


	//   ....[5]....
        /*01a4*/ 	.word	0x00003b20


	//   ....[6]....
        /*01a8*/ 	.word	0x00003b30


	//   ....[7]....
        /*01ac*/ 	.word	0x00003b70


	//   ....[8]....
        /*01b0*/ 	.word	0x00003b80


	//   ....[9]....
        /*01b4*/ 	.word	0x00003bc0


	//   ....[10]....
        /*01b8*/ 	.word	0x00003bd0


	//   ....[11]....
        /*01bc*/ 	.word	0x00003c10


	//   ....[12]....
        /*01c0*/ 	.word	0x00003c20


	//   ....[13]....
        /*01c4*/ 	.word	0x00003cc0


	//   ....[14]....
        /*01c8*/ 	.word	0x00003cd0


	//   ....[15]....
        /*01cc*/ 	.word	0x00003ce0


	//   ....[16]....
        /*01d0*/ 	.word	0x00003cf0


	//   ....[17]....
        /*01d4*/ 	.word	0x00004150


	//   ....[18]....
        /*01d8*/ 	.word	0x00004180


	//   ....[19]....
        /*01dc*/ 	.word	0x00004190


	//   ....[20]....
        /*01e0*/ 	.word	0x000041a0


	//   ....[21]....
        /*01e4*/ 	.word	0x000041f0


	//   ....[22]....
        /*01e8*/ 	.word	0x00004210


	//   ....[23]....
        /*01ec*/ 	.word	0x00004260


	//   ....[24]....
        /*01f0*/ 	.word	0x00004280


	//   ....[25]....
        /*01f4*/ 	.word	0x000042d0


	//   ....[26]....
        /*01f8*/ 	.word	0x000042f0


	//   ....[27]....
        /*01fc*/ 	.word	0x00004340


	//   ....[28]....
        /*0200*/ 	.word	0x00004360


	//   ....[29]....
        /*0204*/ 	.word	0x000043b0


	//   ....[30]....
        /*0208*/ 	.word	0x000043d0


	//   ....[31]....
        /*020c*/ 	.word	0x000043e0


	//   ....[32]....
        /*0210*/ 	.word	0x000043f0


	//   ....[33]....
        /*0214*/ 	.word	0x00004960


	//   ....[34]....
        /*0218*/ 	.word	0x00004ac0


	//   ....[35]....
        /*021c*/ 	.word	0x00004bc0


	//   ....[36]....
        /*0220*/ 	.word	0x00004bf0


	//   ....[37]....
        /*0224*/ 	.word	0x00004c80


	//   ....[38]....
        /*0228*/ 	.word	0x00004ca0


	//   ....[39]....
        /*022c*/ 	.word	0x00004ce0


	//   ....[40]....
        /*0230*/ 	.word	0x00004dd0


	//   ....[41]....
        /*0234*/ 	.word	0x00004e80


	//   ....[42]....
        /*0238*/ 	.word	0x00005050


	//   ....[43]....
        /*023c*/ 	.word	0x000053c0


	//   ....[44]....
        /*0240*/ 	.word	0x000058c0


	//   ....[45]....
        /*0244*/ 	.word	0x00005d90


	//   ....[46]....
        /*0248*/ 	.word	0x00005ff0


	//   ....[47]....
        /*024c*/ 	.word	0x00006040


	//   ....[48]....
        /*0250*/ 	.word	0x000060a0


	//   ....[49]....
        /*0254*/ 	.word	0x000060f0


	//   ....[50]....
        /*0258*/ 	.word	0x00006110


	//   ....[51]....
        /*025c*/ 	.word	0x00006230


	//   ....[52]....
        /*0260*/ 	.word	0x00006270


	//   ....[53]....
        /*0264*/ 	.word	0x000062d0


	//   ....[54]....
        /*0268*/ 	.word	0x00006320


	//   ....[55]....
        /*026c*/ 	.word	0x00006340


	//   ....[56]....
        /*0270*/ 	.word	0x00006920


	//   ....[57]....
        /*0274*/ 	.word	0x00006970


	//   ....[58]....
        /*0278*/ 	.word	0x000069f0


	//   ....[59]....
        /*027c*/ 	.word	0x00006a40


	//   ....[60]....
        /*0280*/ 	.word	0x00006ac0


	//   ....[61]....
        /*0284*/ 	.word	0x00006b10


	//   ....[62]....
        /*0288*/ 	.word	0x00006b90


	//   ....[63]....
        /*028c*/ 	.word	0x00006be0


	//   ....[64]....
        /*0290*/ 	.word	0x00006c60


	//   ....[65]....
        /*0294*/ 	.word	0x00006cb0


	//   ....[66]....
        /*0298*/ 	.word	0x00006d40


	//   ....[67]....
        /*029c*/ 	.word	0x00006de0


	//   ....[68]....
        /*02a0*/ 	.word	0x00006e80


	//   ....[69]....
        /*02a4*/ 	.word	0x00006f40


	//   ....[70]....
        /*02a8*/ 	.word	0x00006f70


	//   ....[71]....
        /*02ac*/ 	.word	0x00006fd0


	//   ....[72]....
        /*02b0*/ 	.word	0x00007080


	//   ....[73]....
        /*02b4*/ 	.word	0x000070e0


	//   ....[74]....
        /*02b8*/ 	.word	0x00007190


	//   ....[75]....
        /*02bc*/ 	.word	0x000071e0


	//   ....[76]....
        /*02c0*/ 	.word	0x00007290


	//   ....[77]....
        /*02c4*/ 	.word	0x000072e0


	//   ....[78]....
        /*02c8*/ 	.word	0x00007390


	//   ....[79]....
        /*02cc*/ 	.word	0x000073e0


	//   ....[80]....
        /*02d0*/ 	.word	0x00007490


	//   ....[81]....
        /*02d4*/ 	.word	0x000074e0


	//   ....[82]....
        /*02d8*/ 	.word	0x00007590


	//   ....[83]....
        /*02dc*/ 	.word	0x000075f0


	//   ....[84]....
        /*02e0*/ 	.word	0x00007620


	//   ....[85]....
        /*02e4*/ 	.word	0x000076a0


	//   ....[86]....
        /*02e8*/ 	.word	0x000076d0


	//   ....[87]....
        /*02ec*/ 	.word	0x00007730


	//----- nvinfo : EIATTR_VRC_CTA_INIT_COUNT
	.align		4
.L_2023:
        /*02f0*/ 	.byte	0x02, 0x4a
	.zero		1
	.zero		1


	//----- nvinfo : EIATTR_EXIT_INSTR_OFFSETS
	.align		4
        /*02f4*/ 	.byte	0x04, 0x1c
        /*02f6*/ 	.short	(.L_2025 - .L_2024)


	//   ....[0]....
.L_2024:
        /*02f8*/ 	.word	0x00006430


	//   ....[1]....
        /*02fc*/ 	.word	0x000068c0


	//----- nvinfo : EIATTR_MAX_THREADS
	.align		4
.L_2025:
        /*0300*/ 	.byte	0x04, 0x05
        /*0302*/ 	.short	(.L_2027 - .L_2026)
.L_2026:
        /*0304*/ 	.word	0x00000040
        /*0308*/ 	.word	0x00000001
        /*030c*/ 	.word	0x00000001


	//----- nvinfo : EIATTR_CRS_STACK_SIZE
	.align		4
.L_2027:
        /*0310*/ 	.byte	0x04, 0x1e
        /*0312*/ 	.short	(.L_2029 - .L_2028)
.L_2028:
        /*0314*/ 	.word	0x00000000


	//----- nvinfo : EIATTR_CBANK_PARAM_SIZE
	.align		4
.L_2029:
        /*0318*/ 	.byte	0x03, 0x19
        /*031a*/ 	.short	0x01f0


	//----- nvinfo : EIATTR_PARAM_CBANK
	.align		4
        /*031c*/ 	.byte	0x04, 0x0a
        /*031e*/ 	.short	(.L_2031 - .L_2030)
	.align		4
.L_2030:
        /*0320*/ 	.word	index@(.nv.constant0._Z25selective_scan_bwd_kernelI32Selective_Scan_bwd_kernel_traitsILi64ELi16ELb1ELb0ELb0ELb1ELb0EffEEv12SSMParamsBwd)
        /*0324*/ 	.short	0x0380
        /*0326*/ 	.short	0x01f0


	//----- nvinfo : EIATTR_SW_WAR
	.align		4
.L_2031:
        /*0328*/ 	.byte	0x04, 0x36
        /*032a*/ 	.short	(.L_2033 - .L_2032)
.L_2032:
        /*032c*/ 	.word	0x00000008
.L_2033:


//--------------------- .nv.info._Z25selective_scan_bwd_kernelI32Selective_Scan_bwd_kernel_traitsILi64ELi16ELb1ELb0ELb0ELb1ELb1EffEEv12SSMParamsBwd --------------------------
	.section	.nv.info._Z25selective_scan_bwd_kernelI32Selective_Scan_bwd_kernel_traitsILi64ELi16ELb1ELb0ELb0ELb1ELb1EffEEv12SSMParamsBwd,"",@"SHT_CUDA_INFO"
	.sectionflags	@""
	.align	4


	//----- nvinfo : EIATTR_CUDA_API_VERSION
	.align		4
        /*0000*/ 	.byte	0x04, 0x37
        /*0002*/ 	.short	(.L_2035 - .L_2034)
.L_2034:
        /*0004*/ 	.word	0x00000082


	//----- nvinfo : EIATTR_KPARAM_INFO
	.align		4
.L_2035:
        /*0008*/ 	.byte	0x04, 0x17
        /*000a*/ 	.short	(.L_2037 - .L_2036)
.L_2036:
        /*000c*/ 	.word	0x00000000
        /*0010*/ 	.short	0x0000
        /*0012*/ 	.short	0x0000
        /*0014*/ 	.byte	0x00, 0xf0, 0xc1, 0x07


	//----- nvinfo : EIATTR_SPARSE_MMA_MASK
	.align		4
.L_2037:
        /*0018*/ 	.byte	0x03, 0x50
        /*001a*/ 	.short	0x0000


	//----- nvinfo : EIATTR_MAXREG_COUNT
	.align		4
        /*001c*/ 	.byte	0x03, 0x1b
        /*001e*/ 	.short	0x00ff


	//----- nvinfo : EIATTR_NUM_BARRIERS
	.align		4
        /*0020*/ 	.byte	0x02, 0x4c
        /*0022*/ 	.byte	0x01
	.zero		1


	//----- nvinfo : EIATTR_MERCURY_ISA_VERSION
	.align		4
        /*0024*/ 	.byte	0x03, 0x5f
        /*0026*/ 	.short	0x0101


	//----- nvinfo : EIATTR_COOP_GROUP_MASK_REGIDS
	.align		4
        /*0028*/ 	.byte	0x04, 0x29
        /*002a*/ 	.short	(.L_2039 - .L_2038)


	//   ....[0]....
.L_2038:
        /*002c*/ 	.word	0xffffffff


	//   ....[1]....
        /*0030*/ 	.word	0xffffffff


	//   ....[2]....
        /*0034*/ 	.word	0xffffffff


	//   ....[3]....
        /*0038*/ 	.word	0xffffffff


	//   ....[4]....
        /*003c*/ 	.word	0xffffffff


	//   ....[5]....
        /*0040*/ 	.word	0xffffffff


	//   ....[6]....
        /*0044*/ 	.word	0xffffffff


	//   ....[7]....
        /*0048*/ 	.word	0xffffffff


	//   ....[8]....
        /*004c*/ 	.word	0xffffffff


	//   ....[9]....
        /*0050*/ 	.word	0xffffffff


	//   ....[10]....
        /*0054*/ 	.word	0xffffffff


	//   ....[11]....
        /*0058*/ 	.word	0xffffffff


	//   ....[12]....
        /*005c*/ 	.word	0xffffffff


	//   ....[13]....
        /*0060*/ 	.word	0xffffffff


	//   ....[14]....
        /*0064*/ 	.word	0xffffffff


	//   ....[15]....
        /*0068*/ 	.word	0xffffffff


	//   ....[16]....
        /*006c*/ 	.word	0xffffffff


	//   ....[17]....
        /*0070*/ 	.word	0xffffffff


	//   ....[18]....
        /*0074*/ 	.word	0xffffffff


	//   ....[19]....
        /*0078*/ 	.word	0xffffffff


	//   ....[20]....
        /*007c*/ 	.word	0xffffffff


	//   ....[21]....
        /*0080*/ 	.word	0xffffffff


	//   ....[22]....
        /*0084*/ 	.word	0xffffffff


	//   ....[23]....
        /*0088*/ 	.word	0xffffffff


	//   ....[24]....
        /*008c*/ 	.word	0xffffffff


	//   ....[25]....
        /*0090*/ 	.word	0xffffffff


	//   ....[26]....
        /*0094*/ 	.word	0xffffffff


	//   ....[27]....
        /*0098*/ 	.word	0xffffffff


	//   ....[28]....
        /*009c*/ 	.word	0xffffffff


	//   ....[29]....
        /*00a0*/ 	.word	0xffffffff


	//   ....[30]....
        /*00a4*/ 	.word	0xffffffff


	//   ....[31]....
        /*00a8*/ 	.word	0xffffffff


	//   ....[32]....
        /*00ac*/ 	.word	0xffffffff


	//   ....[33]....
        /*00b0*/ 	.word	0xffffffff


	//   ....[34]....
        /*00b4*/ 	.word	0xffffffff


	//   ....[35]....
        /*00b8*/ 	.word	0xffffffff


	//   ....[36]....
        /*00bc*/ 	.word	0xffffffff


	//   ....[37]....
        /*00c0*/ 	.word	0xffffffff


	//   ....[38]....
        /*00c4*/ 	.word	0xffffffff


	//   ....[39]....
        /*00c8*/ 	.word	0xffffffff


	//   ....[40]....
        /*00cc*/ 	.word	0xffffffff


	//   ....[41]....
        /*00d0*/ 	.word	0xffffffff


	//   ....[42]....
        /*00d4*/ 	.word	0xffffffff


	//   ....[43]....
        /*00d8*/ 	.word	0xffffffff


	//   ....[44]....
        /*00dc*/ 	.word	0xffffffff


	//   ....[45]....
        /*00e0*/ 	.word	0xffffffff


	//   ....[46]....
        /*00e4*/ 	.word	0xffffffff


	//   ....[47]....
        /*00e8*/ 	.word	0xffffffff


	//   ....[48]....
        /*00ec*/ 	.word	0xffffffff


	//   ....[49]....
        /*00f0*/ 	.word	0xffffffff


	//   ....[50]....
        /*00f4*/ 	.word	0xffffffff


	//   ....[51]....
        /*00f8*/ 	.word	0xffffffff


	//   ....[52]....
        /*00fc*/ 	.word	0xffffffff


	//   ....[53]....
        /*0100*/ 	.word	0xffffffff


	//   ....[54]....
        /*0104*/ 	.word	0xffffffff


	//   ....[55]....
        /*0108*/ 	.word	0xffffffff


	//   ....[56]....
        /*010c*/ 	.word	0xffffffff


	//   ....[57]....
        /*0110*/ 	.word	0xffffffff


	//   ....[58]....
        /*0114*/ 	.word	0xffffffff


	//   ....[59]....
        /*0118*/ 	.word	0xffffffff


	//   ....[60]....
        /*011c*/ 	.word	0x050000d1


	//   ....[61]....
        /*0120*/ 	.word	0x050000d1


	//   ....[62]....
        /*0124*/ 	.word	0x050000d1


	//   ....[63]....
        /*0128*/ 	.word	0x050000d1


	//   ....[64]....
        /*012c*/ 	.word	0x050000d1


	//   ....[65]....
        /*0130*/ 	.word	0x050000d1


	//   ....[66]....
        /*0134*/ 	.word	0x050000d1


	//   ....[67]....
        /*0138*/ 	.word	0x050000d1


	//   ....[68]....
        /*013c*/ 	.word	0x050000d1


	//   ....[69]....
        /*0140*/ 	.word	0x050000d1


	//   ....[70]....
        /*0144*/ 	.word	0x050000d1


	//   ....[71]....
        /*0148*/ 	.word	0x050000d1


	//   ....[72]....
        /*014c*/ 	.word	0x050000d1


	//   ....[73]....
        /*0150*/ 	.word	0x050000d1


	//   ....[74]....
        /*0154*/ 	.word	0x050000d1


	//   ....[75]....
        /*0158*/ 	.word	0x050000d1


	//   ....[76]....
        /*015c*/ 	.word	0x050000d1


	//   ....[77]....
        /*0160*/ 	.word	0x050000d1


	//   ....[78]....
        /*0164*/ 	.word	0x050000d1


	//   ....[79]....
        /*0168*/ 	.word	0x050000d1


	//   ....[80]....
        /*016c*/ 	.word	0x050000d1


	//   ....[81]....
        /*0170*/ 	.word	0x050000d1


	//   ....[82]....
        /*0174*/ 	.word	0x050000d1


	//   ....[83]....
        /*0178*/ 	.word	0x050000d1


	//   ....[84]....
        /*017c*/ 	.word	0x050000d1


	//   ....[85]....
        /*0180*/ 	.word	0x050000d1


	//   ....[86]....
        /*0184*/ 	.word	0x050000d1


	//   ....[87]....
        /*0188*/ 	.word	0x050000d1


	//   ....[88]....
        /*018c*/ 	.word	0x050000d1


	//   ....[89]....
        /*0190*/ 	.word	0x050000d1


	//   ....[90]....
        /*0194*/ 	.word	0x050000d1


	//   ....[91]....
        /*0198*/ 	.word	0x050000d1


	//----- nvinfo : EIATTR_COOP_GROUP_INSTR_OFFSETS
	.align		4
.L_2039:
        /*019c*/ 	.byte	0x04, 0x28
        /*019e*/ 	.short	(.L_2041 - .L_2040)


	//   ....[0]....
.L_2040:
        /*01a0*/ 	.word	0x00000830


	//   ....[1]....
        /*01a4*/ 	.word	0x00000940


	//   ....[2]....
        /*01a8*/ 	.word	0x00000b10


	//   ....[3]....
        /*01ac*/ 	.word	0x00002ff0


	//   ....[4]....
        /*01b0*/ 	.word	0x000035a0


	//   ....[5]....
        /*01b4*/ 	.word	0x00003b90


	//   ....[6]....
        /*01b8*/ 	.word	0x00003fa0


	//   ....[7]....
        /*01bc*/ 	.word	0x00004d80


	//   ....[8]....
        /*01c0*/ 	.word	0x00004d90


	//   ....[9]....
        /*01c4*/ 	.word	0x00004dd0


	//   ....[10]....
        /*01c8*/ 	.word	0x00004de0


	//   ....[11]....
        /*01cc*/ 	.word	0x00004e20


	//   ....[12]....
        /*01d0*/ 	.word	0x00004e30


	//   ....[13]....
        /*01d4*/ 	.word	0x00004e70


	//   ....[14]....
        /*01d8*/ 	.word	0x00004e80


	//   ....[15]....
        /*01dc*/ 	.word	0x00004ec0


	//   ....[16]....
        /*01e0*/ 	.word	0x00004ed0


	//   ....[17]....
        /*01e4*/ 	.word	0x00004f70


	//   ....[18]....
        /*01e8*/ 	.word	0x00004f80


	//   ....[19]....
        /*01ec*/ 	.word	0x00004f90


	//   ....[20]....
        /*01f0*/ 	.word	0x00004fa0


	//   ....[21]....
        /*01f4*/ 	.word	0x00005400


	//   ....[22]....
        /*01f8*/ 	.word	0x00005430


	//   ....[23]....
        /*01fc*/ 	.word	0x00005440


	//   ....[24]....
        /*0200*/ 	.word	0x00005450


	//   ....[25]....
        /*0204*/ 	.word	0x000054a0


	//   ....[26]....
        /*0208*/ 	.word	0x000054c0


	//   ....[27]....
        /*020c*/ 	.word	0x00005510


	//   ....[28]....
        /*0210*/ 	.word	0x00005530


	//   ....[29]....
        /*0214*/ 	.word	0x00005580


	//   ....[30]....
        /*0218*/ 	.word	0x000055a0


	//   ....[31]....
        /*021c*/ 	.word	0x000055f0


	//   ....[32]....
        /*0220*/ 	.word	0x00005610


	//   ....[33]....
        /*0224*/ 	.word	0x00005660


	//   ....[34]....
        /*0228*/ 	.word	0x00005680


	//   ....[35]....
        /*022c*/ 	.word	0x00005690


	//   ....[36]....
        /*0230*/ 	.word	0x000056a0


	//   ....[37]....
        /*0234*/ 	.word	0x00005c10


	//   ....[38]....
        /*0238*/ 	.word	0x00005da0


	//   ....[39]....
        /*023c*/ 	.word	0x00005ea0


	//   ....[40]....
        /*0240*/ 	.word	0x00005ed0


	//   ....[41]....
        /*0244*/ 	.word	0x00005f00


	//   ....[42]....
        /*0248*/ 	.word	0x00005f20


	//   ....[43]....
        /*024c*/ 	.word	0x00005f60


	//   ....[44]....
        /*0250*/ 	.word	0x00006050


	//   ....[45]....
        /*0254*/ 	.word	0x00006100


	//   ....[46]....
        /*0258*/ 	.word	0x000062d0


	//   ....[47]....
        /*025c*/ 	.word	0x00006620


	//   ....[48]....
        /*0260*/ 	.word	0x00006ad0


	//   ....[49]....
        /*0264*/ 	.word	0x00007010


	//   ....[50]....
        /*0268*/ 	.word	0x00007250


	//   ....[51]....
        /*026c*/ 	.word	0x000072a0


	//   ....[52]....
        /*0270*/ 	.word	0x00007300


	//   ....[53]....
        /*0274*/ 	.word	0x00007350


	//   ....[54]....
        /*0278*/ 	.word	0x00007370


	//   ....[55]....
        /*027c*/ 	.word	0x00007490


	//   ....[56]....
        /*0280*/ 	.word	0x000074d0


	//   ....[57]....
        /*0284*/ 	.word	0x00007530


	//   ....[58]....
        /*0288*/ 	.word	0x00007580


	//   ....[59]....
        /*028c*/ 	.word	0x000075a0


	//   ....[60]....
        /*0290*/ 	.word	0x00007b80


	//   ....[61]....
        /*0294*/ 	.word	0x00007bd0


	//   ....[62]....
        /*0298*/ 	.word	0x00007c50


	//   ....[63]....
        /*029c*/ 	.word	0x00007ca0


	//   ....[64]....
        /*02a0*/ 	.word	0x00007d20


	//   ....[65]....
        /*02a4*/ 	.word	0x00007d70


	//   ....[66]....
        /*02a8*/ 	.word	0x00007df0


	//   ....[67]....
        /*02ac*/ 	.word	0x00007e40


	//   ....[68]....
        /*02b0*/ 	.word	0x00007ec0


	//   ....[69]....
        /*02b4*/ 	.word	0x00007f10


	//   ....[70]....
        /*02b8*/ 	.word	0x00007fa0


	//   ....[71]....
        /*02bc*/ 	.word	0x00008040


	//   ....[72]....
        /*02c0*/ 	.word	0x000080e0


	//   ....[73]....
        /*02c4*/ 	.word	0x000081a0


	//   ....[74]....
        /*02c8*/ 	.word	0x000081d0


	//   ....[75]....
        /*02cc*/ 	.word	0x00008230


	//   ....[76]....
        /*02d0*/ 	.word	0x000082e0


	//   ....[77]....
        /*02d4*/ 	.word	0x00008340


	//   ....[78]....
        /*02d8*/ 	.word	0x000083f0


	//   ....[79]....
        /*02dc*/ 	.word	0x00008440


	//   ....[80]....
        /*02e0*/ 	.word	0x000084f0


	//   ....[81]....
        /*02e4*/ 	.word	0x00008540


	//   ....[82]....
        /*02e8*/ 	.word	0x000085f0


	//   ....[83]....
        /*02ec*/ 	.word	0x00008640


	//   ....[84]....
        /*02f0*/ 	.word	0x000086f0


	//   ....[85]....
        /*02f4*/ 	.word	0x00008740


	//   ....[86]....
        /*02f8*/ 	.word	0x000087f0


	//   ....[87]....
        /*02fc*/ 	.word	0x00008850


	//   ....[88]....
        /*0300*/ 	.word	0x00008880


	//   ....[89]....
        /*0304*/ 	.word	0x00008900


	//   ....[90]....
        /*0308*/ 	.word	0x00008930


	//   ....[91]....
        /*030c*/ 	.word	0x00008990


	//----- nvinfo : EIATTR_VRC_CTA_INIT_COUNT
	.align		4
.L_2041:
        /*0310*/ 	.byte	0x02, 0x4a
	.zero		1
	.zero		1


	//----- nvinfo : EIATTR_EXIT_INSTR_OFFSETS
	.align		4
        /*0314*/ 	.byte	0x04, 0x1c
        /*0316*/ 	.short	(.L_2043 - .L_2042)


	//   ....[0]....
.L_2042:
        /*0318*/ 	.word	0x00007690


	//   ....[1]....
        /*031c*/ 	.word	0x00007b20


	//----- nvinfo : EIATTR_MAX_THREADS
	.align		4
.L_2043:
        /*0320*/ 	.byte	0x04, 0x05
        /*0322*/ 	.short	(.L_2045 - .L_2044)
.L_2044:
        /*0324*/ 	.word	0x00000040
        /*0328*/ 	.word	0x00000001
        /*032c*/ 	.word	0x00000001


	//----- nvinfo : EIATTR_CRS_STACK_SIZE
	.align		4
.L_2045:
        /*0330*/ 	.byte	0x04, 0x1e
        /*0332*/ 	.short	(.L_2047 - .L_2046)
.L_2046:
        /*0334*/ 	.word	0x00000000


	//----- nvinfo : EIATTR_CBANK_PARAM_SIZE
	.align		4
.L_2047:
        /*0338*/ 	.byte	0x03, 0x19
        /*033a*/ 	.short	0x01f0


	//----- nvinfo : EIATTR_PARAM_CBANK
	.align		4
        /*033c*/ 	.byte	0x04, 0x0a
        /*033e*/ 	.short	(.L_2049 - .L_2048)
	.align		4
.L_2048:
        /*0340*/ 	.word	index@(.nv.constant0._Z25selective_scan_bwd_kernelI32Selective_Scan_bwd_kernel_traitsILi64ELi16ELb1ELb0ELb0ELb1ELb1EffEEv12SSMParamsBwd)
        /*0344*/ 	.short	0x0380
        /*0346*/ 	.short	0x01f0


	//----- nvinfo : EIATTR_SW_WAR
	.align		4
.L_2049:
        /*0348*/ 	.byte	0x04, 0x36
        /*034a*/ 	.short	(.L_2051 - .L_2050)
.L_2050:
        /*034c*/ 	.word	0x00000008
.L_2051:


//--------------------- .nv.info._Z25selective_scan_bwd_kernelI32Selective_Scan_bwd_kernel_traitsILi64ELi16ELb1ELb0ELb1ELb0ELb0EffEEv12SSMParamsBwd --------------------------
	.section	.nv.info._Z25selective_scan_bwd_kernelI32Selective_Scan_bwd_kernel_traitsILi64ELi16ELb1ELb0ELb1ELb0ELb0EffEEv12SSMParamsBwd,"",@"SHT_CUDA_INFO"
	.sectionflags	@""
	.align	4


	//----- nvinfo : EIATTR_CUDA_API_VERSION
	.align		4
        /*0000*/ 	.byte	0x04, 0x37
        /*0002*/ 	.short	(.L_2053 - .L_2052)
.L_2052:
        /*0004*/ 	.word	0x00000082


	//----- nvinfo : EIATTR_KPARAM_INFO
	.align		4
.L_2053:
        /*0008*/ 	.byte	0x04, 0x17
        /*000a*/ 	.short	(.L_2055 - .L_2054)
.L_2054:
        /*000c*/ 	.word	0x00000000
        /*0010*/ 	.short	0x0000
        /*0012*/ 	.short	0x0000
        /*0014*/ 	.byte	0x00, 0xf0, 0xc1, 0x07


	//----- nvinfo : EIATTR_SPARSE_MMA_MASK
	.align		4
.L_2055:
        /*0018*/ 	.byte	0x03, 0x50
        /*001a*/ 	.short	0x0000


	//----- nvinfo : EIATTR_MAXREG_COUNT
	.align		4
        /*001c*/ 	.byte	0x03, 0x1b
        /*001e*/ 	.short	0x00ff


	//----- nvinfo : EIATTR_NUM_BARRIERS
	.align		4
        /*0020*/ 	.byte	0x02, 0x4c
        /*0022*/ 	.byte	0x01
	.zero		1


	//----- nvinfo : EIATTR_MERCURY_ISA_VERSION
	.align		4
        /*0024*/ 	.byte	0x03, 0x5f
        /*0026*/ 	.short	0x0101


	//----- nvinfo : EIATTR_COOP_GROUP_MASK_REGIDS
	.align		4
        /*0028*/ 	.byte	0x04, 0x29
        /*002a*/ 	.short	(.L_2057 - .L_2056)


	//   ....[0]....
.L_2056:
        /*002c*/ 	.word	0xffffffff


	//   ....[1]....
        /*0030*/ 	.word	0xffffffff


	//   ....[2]....
        /*0034*/ 	.word	0xffffffff


	//   ....[3]....
        /*0038*/ 	.word	0xffffffff


	//   ....[4]....
        /*003c*/ 	.word	0xffffffff


	//   ....[5]....
        /*0040*/ 	.word	0xffffffff


	//   ....[6]....
        /*0044*/ 	.word	0xffffffff


	//   ....[7]....
        /*0048*/ 	.word	0xffffffff


	//   ....[8]....
        /*004c*/ 	.word	0xffffffff


	//   ....[9]....
        /*0050*/ 	.word	0xffffffff


	//   ....[10]....
        /*0054*/ 	.word	0xffffffff


	//   ....[11]....
        /*0058*/ 	.word	0xffffffff


	//   ....[12]....
        /*005c*/ 	.word	0xffffffff


	//   ....[13]....
        /*0060*/ 	.word	0xffffffff


	//   ....[14]....
        /*0064*/ 	.word	0xffffffff


	//   ....[15]....
        /*0068*/ 	.word	0xffffffff


	//   ....[16]....
        /*006c*/ 	.word	0xffffffff


	//   ....[17]....
        /*0070*/ 	.word	0xffffffff


	//   ....[18]....
        /*0074*/ 	.word	0xffffffff


	//   ....[19]....
        /*0078*/ 	.word	0xffffffff


	//   ....[20]....
        /*007c*/ 	.word	0xffffffff


	//   ....[21]....
        /*0080*/ 	.word	0xffffffff


	//   ....[22]....
        /*0084*/ 	.word	0xffffffff


	//   ....[23]....
        /*0088*/ 	.word	0xffffffff


	//   ....[24]....
        /*008c*/ 	.word	0xffffffff


	//   ....[25]....
        /*0090*/ 	.word	0xffffffff


	//   ....[26]....
        /*0094*/ 	.word	0xffffffff


	//   ....[27]....
        /*0098*/ 	.word	0xffffffff


	//   ....[28]....
        /*009c*/ 	.word	0xffffffff


	//   ....[29]....
        /*00a0*/ 	.word	0xffffffff


	//   ....[30]....
        /*00a4*/ 	.word	0xffffffff


	//   ....[31]....
        /*00a8*/ 	.word	0xffffffff


	//   ....[32]....
        /*00ac*/ 	.word	0xffffffff


	//   ....[33]....
        /*00b0*/ 	.word	0xffffffff


	//   ....[34]....
        /*00b4*/ 	.word	0xffffffff


	//   ....[35]....
        /*00b8*/ 	.word	0xffffffff


	//   ....[36]....
        /*00bc*/ 	.word	0xffffffff


	//   ....[37]....
        /*00c0*/ 	.word	0xffffffff


	//   ....[38]....
        /*00c4*/ 	.word	0xffffffff


	//   ....[39]....
        /*00c8*/ 	.word	0xffffffff


	//   ....[40]....
        /*00cc*/ 	.word	0xffffffff


	//   ....[41]....
        /*00d0*/ 	.word	0xffffffff


	//   ....[42]....
        /*00d4*/ 	.word	0xffffffff


	//   ....[43]....
        /*00d8*/ 	.word	0xffffffff


	//   ....[44]....
        /*00dc*/ 	.word	0xffffffff


	//   ....[45]....
        /*00e0*/ 	.word	0xffffffff


	//   ....[46]....
        /*00e4*/ 	.word	0xffffffff


	//   ....[47]....
        /*00e8*/ 	.word	0xffffffff


	//   ....[48]....
        /*00ec*/ 	.word	0xffffffff


	//   ....[49]....
        /*00f0*/ 	.word	0xffffffff


	//   ....[50]....
        /*00f4*/ 	.word	0xffffffff


	//   ....[51]....
        /*00f8*/ 	.word	0xffffffff


	//   ....[52]....
        /*00fc*/ 	.word	0xffffffff


	//   ....[53]....
        /*0100*/ 	.word	0xffffffff


	//   ....[54]....
        /*0104*/ 	.word	0xffffffff


	//   ....[55]....
        /*0108*/ 	.word	0xffffffff


	//   ....[56]....
        /*010c*/ 	.word	0x050000d9


	//   ....[57]....
        /*0110*/ 	.word	0x050000d9


	//   ....[58]....
        /*0114*/ 	.word	0x050000d9


	//   ....[59]....
        /*0118*/ 	.word	0x050000d9


	//   ....[60]....
        /*011c*/ 	.word	0x050000d9


	//   ....[61]....
        /*0120*/ 	.word	0x050000d9


	//   ....[62]....
        /*0124*/ 	.word	0x050000d9


	//   ....[63]....
        /*0128*/ 	.word	0x050000d9


	//   ....[64]....
        /*012c*/ 	.word	0x050000d9


	//   ....[65]....
        /*0130*/ 	.word	0x050000d9


	//   ....[66]....
        /*0134*/ 	.word	0x050000d9


	//   ....[67]....
        /*0138*/ 	.word	0x050000d9


	//   ....[68]....
        /*013c*/ 	.word	0x050000d9


	//   ....[69]....
        /*0140*/ 	.word	0x050000d9


	//   ....[70]....
        /*0144*/ 	.word	0x050000d9


	//   ....[71]....
        /*0148*/ 	.word	0x050000d9


	//   ....[72]....
        /*014c*/ 	.word	0x050000d9


	//   ....[73]....
        /*0150*/ 	.word	0x050000d9


	//   ....[74]....
        /*0154*/ 	.word	0x050000d9


	//   ....[75]....
        /*0158*/ 	.word	0x050000d9


	//   ....[76]....
        /*015c*/ 	.word	0x050000d9


	//   ....[77]....
        /*0160*/ 	.word	0x050000d9


	//   ....[78]....
        /*0164*/ 	.word	0x050000d9


	//   ....[79]....
        /*0168*/ 	.word	0x050000d9


	//   ....[80]....
        /*016c*/ 	.word	0x050000d9


	//   ....[81]....
        /*0170*/ 	.word	0x050000d9


	//   ....[82]....
        /*0174*/ 	.word	0x050000d9


	//   ....[83]....
        /*0178*/ 	.word	0x050000d9


	//   ....[84]....
        /*017c*/ 	.word	0x050000d9


	//   ....[85]....
        /*0180*/ 	.word	0x050000d9


	//   ....[86]....
        /*0184*/ 	.word	0x050000d9


	//   ....[87]....
        /*0188*/ 	.word	0x050000d9


	//----- nvinfo : EIATTR_COOP_GROUP_INSTR_OFFSETS
	.align		4
.L_2057:
        /*018c*/ 	.byte	0x04, 0x28
        /*018e*/ 	.short	(.L_2059 - .L_2058)


	//   ....[0]....
.L_2058:
        /*0190*/ 	.word	0x00000e10


	//   ....[1]....
        /*0194*/ 	.word	0x00000f20


	//   ....[2]....
        /*0198*/ 	.word	0x00001010


	//   ....[3]....
        /*019c*/ 	.word	0x000018e0


	//   ....[4]....
        /*01a0*/ 	.word	0x00002190


	//   ....[5]....
        /*01a4*/ 	.word	0x000021b0


	//   ....[6]....
        /*01a8*/ 	.word	0x000021f0


	//   ....[7]....
        /*01ac*/ 	.word	0x00002200


	//   ....[8]....
        /*01b0*/ 	.word	0x00002240


	//   ....[9]....
        /*01b4*/ 	.word	0x00002250


	//   ....[10]....
        /*01b8*/ 	.word	0x00002290


	//   ....[11]....
        /*01bc*/ 	.word	0x000022a0


	//   ....[12]....
        /*01c0*/ 	.word	0x000022e0


	//   ....[13]....
        /*01c4*/ 	.word	0x000022f0


	//   ....[14]....
        /*01c8*/ 	.word	0x000023a0


	//   ....[15]....
        /*01cc*/ 	.word	0x000023b0


	//   ....[16]....
        /*01d0*/ 	.word	0x000023c0


	//   ....[17]....
        /*01d4*/ 	.word	0x000023d0


	//   ....[18]....
        /*01d8*/ 	.word	0x00002850


	//   ....[19]....
        /*01dc*/ 	.word	0x00002880


	//   ....[20]....
        /*01e0*/ 	.word	0x00002890


	//   ....[21]....
        /*01e4*/ 	.word	0x000028a0


	//   ....[22]....
        /*01e8*/ 	.word	0x000028f0


	//   ....[23]....
        /*01ec*/ 	.word	0x00002910


	//   ....[24]....
        /*01f0*/ 	.word	0x00002960


	//   ....[25]....
        /*01f4*/ 	.word	0x00002980


	//   ....[26]....
        /*01f8*/ 	.word	0x000029d0


	//   ....[27]....
        /*01fc*/ 	.word	0x000029f0


	//   ....[28]....
        /*0200*/ 	.word	0x00002a40


	//   ....[29]....
        /*0204*/ 	.word	0x00002a60


	//   ....[30]....
        /*0208*/ 	.word	0x00002ab0


	//   ....[31]....
        /*020c*/ 	.word	0x00002ad0


	//   ....[32]....
        /*0210*/ 	.word	0x00002ae0


	//   ....[33]....
        /*0214*/ 	.word	0x00002af0


	//   ....[34]....
        /*0218*/ 	.word	0x00003b60


	//   ....[35]....
        /*021c*/ 	.word	0x00003ba0


	//   ....[36]....
        /*0220*/ 	.word	0x00003cd0


	//   ....[37]....
        /*0224*/ 	.word	0x00003cf0


	//   ....[38]....
        /*0228*/ 	.word	0x00003d20


	//   ....[39]....
        /*022c*/ 	.word	0x00003d40


	//   ....[40]....
        /*0230*/ 	.word	0x00003d80


	//   ....[41]....
        /*0234*/ 	.word	0x00003dc0


	//   ....[42]....
        /*0238*/ 	.word	0x00003f50


	//   ....[43]....
        /*023c*/ 	.word	0x00003f90


	//   ....[44]....
        /*0240*/ 	.word	0x00004510


	//   ....[45]....
        /*0244*/ 	.word	0x00004750


	//   ....[46]....
        /*0248*/ 	.word	0x00004930


	//   ....[47]....
        /*024c*/ 	.word	0x00004980


	//   ....[48]....
        /*0250*/ 	.word	0x000049e0


	//   ....[49]....
        /*0254*/ 	.word	0x00004a30


	//   ....[50]....
        /*0258*/ 	.word	0x00004a50


	//   ....[51]....
        /*025c*/ 	.word	0x00004bc0


	//   ....[52]....
        /*0260*/ 	.word	0x00004c00


	//   ....[53]....
        /*0264*/ 	.word	0x00004c60


	//   ....[54]....
        /*0268*/ 	.word	0x00004cb0


	//   ....[55]....
        /*026c*/ 	.word	0x00004cd0


	//   ....[56]....
        /*0270*/ 	.word	0x000050b0


	//   ....[57]....
        /*0274*/ 	.word	0x00005100


	//   ....[58]....
        /*0278*/ 	.word	0x00005190


	//   ....[59]....
        /*027c*/ 	.word	0x000051e0


	//   ....[60]....
        /*0280*/ 	.word	0x00005260


	//   ....[61]....
        /*0284*/ 	.word	0x000052b0


	//   ....[62]....
        /*0288*/ 	.word	0x00005330


	//   ....[63]....
        /*028c*/ 	.word	0x00005380


	//   ....[64]....
        /*0290*/ 	.word	0x00005400


	//   ....[65]....
        /*0294*/ 	.word	0x00005450


	//   ....[66]....
        /*0298*/ 	.word	0x000054e0


	//   ....[67]....
        /*029c*/ 	.word	0x00005580


	//   ....[68]....
        /*02a0*/ 	.word	0x00005620


	//   ....[69]....
        /*02a4*/ 	.word	0x000056e0


	//   ....[70]....
        /*02a8*/ 	.word	0x00005710


	//   ....[71]....
        /*02ac*/ 	.word	0x00005770


	//   ....[72]....
        /*02b0*/ 	.word	0x00005820


	//   ....[73]....
        /*02b4*/ 	.word	0x00005880


	//   ....[74]....
        /*02b8*/ 	.word	0x00005930


	//   ....[75]....
        /*02bc*/ 	.word	0x00005980


	//   ....[76]....
        /*02c0*/ 	.word	0x00005a30


	//   ....[77]....
        /*02c4*/ 	.word	0x00005a80


	//   ....[78]....
        /*02c8*/ 	.word	0x00005b30


	//   ....[79]....
        /*02cc*/ 	.word	0x00005b80


	//   ....[80]....
        /*02d0*/ 	.word	0x00005c30


	//   ....[81]....
        /*02d4*/ 	.word	0x00005c80


	//   ....[82]....
        /*02d8*/ 	.word	0x00005d30


	//   ....[83]....
        /*02dc*/ 	.word	0x00005d90


	//   ....[84]....
        /*02e0*/ 	.word	0x00005dc0


	//   ....[85]....
        /*02e4*/ 	.word	0x00005e40


	//   ....[86]....
        /*02e8*/ 	.word	0x00005e70


	//   ....[87]....
        /*02ec*/ 	.word	0x00005ed0


	//----- nvinfo : EIATTR_VRC_CTA_INIT_COUNT
	.align		4
.L_2059:
        /*02f0*/ 	.byte	0x02, 0x4a
	.zero		1
	.zero		1


	//----- nvinfo : EIATTR_EXIT_INSTR_OFFSETS
	.align		4
        /*02f4*/ 	.byte	0x04, 0x1c
        /*02f6*/ 	.short	(.L_2061 - .L_2060)


	//   ....[0]....
.L_2060:
        /*02f8*/ 	.word	0x00004de0


	//   ....[1]....
        /*02fc*/ 	.word	0x00005050


	//----- nvinfo : EIATTR_MAX_THREADS
	.align		4
.L_2061:
        /*0300*/ 	.byte	0x04, 0x05
        /*0302*/ 	.short	(.L_2063 - .L_2062)
.L_2062:
        /*0304*/ 	.word	0x00000040
        /*0308*/ 	.word	0x00000001
        /*030c*/ 	.word	0x00000001


	//----- nvinfo : EIATTR_CRS_STACK_SIZE
	.align		4
.L_2063:
        /*0310*/ 	.byte	0x04, 0x1e
        /*0312*/ 	.short	(.L_2065 - .L_2064)
.L_2064:
        /*0314*/ 	.word	0x00000000


	//----- nvinfo : EIATTR_CBANK_PARAM_SIZE
	.align		4
.L_2065:
        /*0318*/ 	.byte	0x03, 0x19
        /*031a*/ 	.short	0x01f0


	//----- nvinfo : EIATTR_PARAM_CBANK
	.align		4
        /*031c*/ 	.byte	0x04, 0x0a
        /*031e*/ 	.short	(.L_2067 - .L_2066)
	.align		4
.L_2066:
        /*0320*/ 	.word	index@(.nv.constant0._Z25selective_scan_bwd_kernelI32Selective_Scan_bwd_kernel_traitsILi64ELi16ELb1ELb0ELb1ELb0ELb0EffEEv12SSMParamsBwd)
        /*0324*/ 	.short	0x0380
        /*0326*/ 	.short	0x01f0


	//----- nvinfo : EIATTR_SW_WAR
	.align		4
.L_2067:
        /*0328*/ 	.byte	0x04, 0x36
        /*032a*/ 	.short	(.L_2069 - .L_2068)
.L_2068:
        /*032c*/ 	.word	0x00000008
.L_2069:


//--------------------- .nv.info._Z25selective_scan_bwd_kernelI32Selective_Scan_bwd_kernel_traitsILi64ELi16ELb1ELb0ELb1ELb0ELb1EffEEv12SSMParamsBwd --------------------------
	.section	.nv.info._Z25selective_scan_bwd_kernelI32Selective_Scan_bwd_kernel_traitsILi64ELi16ELb1ELb0ELb1ELb0ELb1EffEEv12SSMParamsBwd,"",@"SHT_CUDA_INFO"
	.sectionflags	@""
	.align	4


	//----- nvinfo : EIATTR_CUDA_API_VERSION
	.align		4
        /*0000*/ 	.byte	0x04, 0x37
        /*0002*/ 	.short	(.L_2071 - .L_2070)
.L_2070:
        /*0004*/ 	.word	0x00000082


	//----- nvinfo : EIATTR_KPARAM_INFO
	.align		4
.L_2071:
        /*0008*/ 	.byte	0x04, 0x17
        /*000a*/ 	.short	(.L_2073 - .L_2072)
.L_2072:
        /*000c*/ 	.word	0x00000000
        /*0010*/ 	.short	0x0000
        /*0012*/ 	.short	0x0000
        /*0014*/ 	.byte	0x00, 0xf0, 0xc1, 0x07


	//----- nvinfo : EIATTR_SPARSE_MMA_MASK
	.align		4
.L_2073:
        /*0018*/ 	.byte	0x03, 0x50
        /*001a*/ 	.short	0x0000


	//----- nvinfo : EIATTR_MAXREG_COUNT
	.align		4
        /*001c*/ 	.byte	0x03, 0x1b
        /*001e*/ 	.short	0x00ff


	//----- nvinfo : EIATTR_NUM_BARRIERS
	.align		4
        /*0020*/ 	.byte	0x02, 0x4c
        /*0022*/ 	.byte	0x01
	.zero		1


	//----- nvinfo : EIATTR_MERCURY_ISA_VERSION
	.align		4
        /*0024*/ 	.byte	0x03, 0x5f
        /*0026*/ 	.short	0x0101


	//----- nvinfo : EIATTR_COOP_GROUP_MASK_REGIDS
	.align		4
        /*0028*/ 	.byte	0x04, 0x29
        /*002a*/ 	.short	(.L_2075 - .L_2074)


	//   ....[0]....
.L_2074:
        /*002c*/ 	.word	0xffffffff


	//   ....[1]....
        /*0030*/ 	.word	0xffffffff


	//   ....[2]....
        /*0034*/ 	.word	0xffffffff


	//   ....[3]....
        /*0038*/ 	.word	0xffffffff


	//   ....[4]....
        /*003c*/ 	.word	0xffffffff


	//   ....[5]....
        /*0040*/ 	.word	0xffffffff


	//   ....[6]....
        /*0044*/ 	.word	0xffffffff


	//   ....[7]....
        /*0048*/ 	.word	0xffffffff


	//   ....[8]....
        /*004c*/ 	.word	0xffffffff


	//   ....[9]....
        /*0050*/ 	.word	0xffffffff


	//   ....[10]....
        /*0054*/ 	.word	0xffffffff


	//   ....[11]....
        /*0058*/ 	.word	0xffffffff


	//   ....[12]....
        /*005c*/ 	.word	0xffffffff


	//   ....[13]....
        /*0060*/ 	.word	0xffffffff


	//   ....[14]....
        /*0064*/ 	.word	0xffffffff


	//   ....[15]....
        /*0068*/ 	.word	0xffffffff


	//   ....[16]....
        /*006c*/ 	.word	0xffffffff


	//   ....[17]....
        /*0070*/ 	.word	0xffffffff


	//   ....[18]....
        /*0074*/ 	.word	0xffffffff


	//   ....[19]....
        /*0078*/ 	.word	0xffffffff


	//   ....[20]....
        /*007c*/ 	.word	0xffffffff


	//   ....[21]....
        /*0080*/ 	.word	0xffffffff


	//   ....[22]....
        /*0084*/ 	.word	0xffffffff


	//   ....[23]....
        /*0088*/ 	.word	0xffffffff


	//   ....[24]....
        /*008c*/ 	.word	0xffffffff


	//   ....[25]....
        /*0090*/ 	.word	0xffffffff


	//   ....[26]....
        /*0094*/ 	.word	0xffffffff


	//   ....[27]....
        /*0098*/ 	.word	0xffffffff


	//   ....[28]....
        /*009c*/ 	.word	0xffffffff


	//   ....[29]....
        /*00a0*/ 	.word	0xffffffff


	//   ....[30]....
        /*00a4*/ 	.word	0xffffffff


	//   ....[31]....
        /*00a8*/ 	.word	0xffffffff


	//   ....[32]....
        /*00ac*/ 	.word	0xffffffff


	//   ....[33]....
        /*00b0*/ 	.word	0xffffffff


	//   ....[34]....
        /*00b4*/ 	.word	0xffffffff


	//   ....[35]....
        /*00b8*/ 	.word	0xffffffff


	//   ....[36]....
        /*00bc*/ 	.word	0xffffffff


	//   ....[37]....
        /*00c0*/ 	.word	0xffffffff


	//   ....[38]....
        /*00c4*/ 	.word	0xffffffff


	//   ....[39]....
        /*00c8*/ 	.word	0xffffffff


	//   ....[40]....
        /*00cc*/ 	.word	0xffffffff


	//   ....[41]....
        /*00d0*/ 	.word	0xffffffff


	//   ....[42]....
        /*00d4*/ 	.word	0xffffffff


	//   ....[43]....
        /*00d8*/ 	.word	0xffffffff


	//   ....[44]....
        /*00dc*/ 	.word	0xffffffff


	//   ....[45]....
        /*00e0*/ 	.word	0xffffffff


	//   ....[46]....
        /*00e4*/ 	.word	0xffffffff


	//   ....[47]....
        /*00e8*/ 	.word	0xffffffff


	//   ....[48]....
        /*00ec*/ 	.word	0xffffffff


	//   ....[49]....
        /*00f0*/ 	.word	0xffffffff


	//   ....[50]....
        /*00f4*/ 	.word	0xffffffff


	//   ....[51]....
        /*00f8*/ 	.word	0xffffffff


	//   ....[52]....
        /*00fc*/ 	.word	0xffffffff


	//   ....[53]....
        /*0100*/ 	.word	0xffffffff


	//   ....[54]....
        /*0104*/ 	.word	0xffffffff


	//   ....[55]....
        /*0108*/ 	.word	0xffffffff


	//   ....[56]....
        /*010c*/ 	.word	0xffffffff


	//   ....[57]....
        /*0110*/ 	.word	0xffffffff


	//   ....[58]....
        /*0114*/ 	.word	0xffffffff


	//   ....[59]....
        /*0118*/ 	.word	0xffffffff


	//   ....[60]....
        /*011c*/ 	.word	0x050000da


	//   ....[61]....
        /*0120*/ 	.word	0x050000da


	//   ....[62]....
        /*0124*/ 	.word	0x050000da


	//   ....[63]....
        /*0128*/ 	.word	0x050000da


	//   ....[64]....
        /*012c*/ 	.word	0x050000da


	//   ....[65]....
        /*0130*/ 	.word	0x050000da


	//   ....[66]....
        /*0134*/ 	.word	0x050000da


	//   ....[67]....
        /*0138*/ 	.word	0x050000da


	//   ....[68]....
        /*013c*/ 	.word	0x050000da


	//   ....[69]....
        /*0140*/ 	.word	0x050000da


	//   ....[70]....
        /*0144*/ 	.word	0x050000da


	//   ....[71]....
        /*0148*/ 	.word	0x050000da


	//   ....[72]....
        /*014c*/ 	.word	0x050000da


	//   ....[73]....
        /*0150*/ 	.word	0x050000da


	//   ....[74]....
        /*0154*/ 	.word	0x050000da


	//   ....[75]....
        /*0158*/ 	.word	0x050000da


	//   ....[76]....
        /*015c*/ 	.word	0x050000da


	//   ....[77]....
        /*0160*/ 	.word	0x050000da


	//   ....[78]....
        /*0164*/ 	.word	0x050000da


	//   ....[79]....
        /*0168*/ 	.word	0x050000da


	//   ....[80]....
        /*016c*/ 	.word	0x050000da


	//   ....[81]....
        /*0170*/ 	.word	0x050000da


	//   ....[82]....
        /*0174*/ 	.word	0x050000da


	//   ....[83]....
        /*0178*/ 	.word	0x050000da


	//   ....[84]....
        /*017c*/ 	.word	0x050000da


	//   ....[85]....
        /*0180*/ 	.word	0x050000da


	//   ....[86]....
        /*0184*/ 	.word	0x050000da


	//   ....[87]....
        /*0188*/ 	.word	0x050000da


	//   ....[88]....
        /*018c*/ 	.word	0x050000da


	//   ....[89]....
        /*0190*/ 	.word	0x050000da


	//   ....[90]....
        /*0194*/ 	.word	0x050000da


	//   ....[91]....
        /*0198*/ 	.word	0x050000da


	//----- nvinfo : EIATTR_COOP_GROUP_INSTR_OFFSETS
	.align		4
.L_2075:
        /*019c*/ 	.byte	0x04, 0x28
        /*019e*/ 	.short	(.L_2077 - .L_2076)


	//   ....[0]....
.L_2076:
        /*01a0*/ 	.word	0x00000e10


	//   ....[1]....
        /*01a4*/ 	.word	0x00000f20


	//   ....[2]....
        /*01a8*/ 	.word	0x000010e0


	//   ....[3]....
        /*01ac*/ 	.word	0x000012d0


	//   ....[4]....
        /*01b0*/ 	.word	0x00001a00


	//   ....[5]....
        /*01b4*/ 	.word	0x00001f70


	//   ....[6]....
        /*01b8*/ 	.word	0x00002340


	//   ....[7]....
        /*01bc*/ 	.word	0x00002b50


	//   ....[8]....
        /*01c0*/ 	.word	0x00003410


	//   ....[9]....
        /*01c4*/ 	.word	0x00003430


	//   ....[10]....
        /*01c8*/ 	.word	0x00003470


	//   ....[11]....
        /*01cc*/ 	.word	0x00003480


	//   ....[12]....
        /*01d0*/ 	.word	0x000034c0


	//   ....[13]....
        /*01d4*/ 	.word	0x000034d0


	//   ....[14]....
        /*01d8*/ 	.word	0x00003510


	//   ....[15]....
        /*01dc*/ 	.word	0x00003520


	//   ....[16]....
        /*01e0*/ 	.word	0x00003560


	//   ....[17]....
        /*01e4*/ 	.word	0x00003570


	//   ....[18]....
        /*01e8*/ 	.word	0x00003620


	//   ....[19]....
        /*01ec*/ 	.word	0x00003630


	//   ....[20]....
        /*01f0*/ 	.word	0x00003640


	//   ....[21]....
        /*01f4*/ 	.word	0x00003650


	//   ....[22]....
        /*01f8*/ 	.word	0x00003ad0


	//   ....[23]....
        /*01fc*/ 	.word	0x00003b00


	//   ....[24]....
        /*0200*/ 	.word	0x00003b10


	//   ....[25]....
        /*0204*/ 	.word	0x00003b20


	//   ....[26]....
        /*0208*/ 	.word	0x00003b70


	//   ....[27]....
        /*020c*/ 	.word	0x00003b90


	//   ....[28]....
        /*0210*/ 	.word	0x00003be0


	//   ....[29]....
        /*0214*/ 	.word	0x00003c00


	//   ....[30]....
        /*0218*/ 	.word	0x00003c50


	//   ....[31]....
        /*021c*/ 	.word	0x00003c70


	//   ....[32]....
        /*0220*/ 	.word	0x00003cc0


	//   ....[33]....
        /*0224*/ 	.word	0x00003ce0


	//   ....[34]....
        /*0228*/ 	.word	0x00003d30


	//   ....[35]....
        /*022c*/ 	.word	0x00003d50


	//   ....[36]....
        /*0230*/ 	.word	0x00003d60


	//   ....[37]....
        /*0234*/ 	.word	0x00003d70


	//   ....[38]....
        /*0238*/ 	.word	0x00004df0


	//   ....[39]....
        /*023c*/ 	.word	0x00004e30


	//   ....[40]....
        /*0240*/ 	.word	0x00004f60


	//   ....[41]....
        /*0244*/ 	.word	0x00004f80


	//   ....[42]....
        /*0248*/ 	.word	0x00004fb0


	//   ....[43]....
        /*024c*/ 	.word	0x00004fd0


	//   ....[44]....
        /*0250*/ 	.word	0x00005010


	//   ....[45]....
        /*0254*/ 	.word	0x00005050


	//   ....[46]....
        /*0258*/ 	.word	0x000051e0


	//   ....[47]....
        /*025c*/ 	.word	0x00005220


	//   ....[48]....
        /*0260*/ 	.word	0x00005790


	//   ....[49]....
        /*0264*/ 	.word	0x000059d0


	//   ....[50]....
        /*0268*/ 	.word	0x00005b90


	//   ....[51]....
        /*026c*/ 	.word	0x00005be0


	//   ....[52]....
        /*0270*/ 	.word	0x00005c40


	//   ....[53]....
        /*0274*/ 	.word	0x00005c90


	//   ....[54]....
        /*0278*/ 	.word	0x00005cb0


	//   ....[55]....
        /*027c*/ 	.word	0x00005e20


	//   ....[56]....
        /*0280*/ 	.word	0x00005e60


	//   ....[57]....
        /*0284*/ 	.word	0x00005ec0


	//   ....[58]....
        /*0288*/ 	.word	0x00005f10


	//   ....[59]....
        /*028c*/ 	.word	0x00005f30


	//   ....[60]....
        /*0290*/ 	.word	0x00006310


	//   ....[61]....
        /*0294*/ 	.word	0x00006360


	//   ....[62]....
        /*0298*/ 	.word	0x000063f0


	//   ....[63]....
        /*029c*/ 	.word	0x00006440


	//   ....[64]....
        /*02a0*/ 	.word	0x000064c0


	//   ....[65]....
        /*02a4*/ 	.word	0x00006510


	//   ....[66]....
        /*02a8*/ 	.word	0x00006590


	//   ....[67]....
        /*02ac*/ 	.word	0x000065e0


	//   ....[68]....
        /*02b0*/ 	.word	0x00006660


	//   ....[69]....
        /*02b4*/ 	.word	0x000066b0


	//   ....[70]....
        /*02b8*/ 	.word	0x00006740


	//   ....[71]....
        /*02bc*/ 	.word	0x000067e0


	//   ....[72]....
        /*02c0*/ 	.word	0x00006880


	//   ....[73]....
        /*02c4*/ 	.word	0x00006940


	//   ....[74]....
        /*02c8*/ 	.word	0x00006970


	//   ....[75]....
        /*02cc*/ 	.word	0x000069d0


	//   ....[76]....
        /*02d0*/ 	.word	0x00006a80


	//   ....[77]....
        /*02d4*/ 	.word	0x00006ae0


	//   ....[78]....
        /*02d8*/ 	.word	0x00006b90


	//   ....[79]....
        /*02dc*/ 	.word	0x00006be0


	//   ....[80]....
        /*02e0*/ 	.word	0x00006c90


	//   ....[81]....
        /*02e4*/ 	.word	0x00006ce0


	//   ....[82]....
        /*02e8*/ 	.word	0x00006d90


	//   ....[83]....
        /*02ec*/ 	.word	0x00006de0


	//   ....[84]....
        /*02f0*/ 	.word	0x00006e90


	//   ....[85]....
        /*02f4*/ 	.word	0x00006ee0


	//   ....[86]....
        /*02f8*/ 	.word	0x00006f90


	//   ....[87]....
        /*02fc*/ 	.word	0x00006ff0


	//   ....[88]....
        /*0300*/ 	.word	0x00007020


	//   ....[89]....
        /*0304*/ 	.word	0x000070a0


	//   ....[90]....
        /*0308*/ 	.word	0x000070d0


	//   ....[91]....
        /*030c*/ 	.word	0x00007130


	//----- nvinfo : EIATTR_VRC_CTA_INIT_COUNT
	.align		4
.L_2077:
        /*0310*/ 	.byte	0x02, 0x4a
	.zero		1
	.zero		1


	//----- nvinfo : EIATTR_EXIT_INSTR_OFFSETS
	.align		4
        /*0314*/ 	.byte	0x04, 0x1c
        /*0316*/ 	.short	(.L_2079 - .L_2078)


	//   ....[0]....
.L_2078:
        /*0318*/ 	.word	0x00006040


	//   ....[1]....
        /*031c*/ 	.word	0x000062b0


	//----- nvinfo : EIATTR_MAX_THREADS
	.align		4
.L_2079:
        /*0320*/ 	.byte	0x04, 0x05
        /*0322*/ 	.short	(.L_2081 - .L_2080)
.L_2080:
        /*0324*/ 	.word	0x00000040
        /*0328*/ 	.word	0x00000001
        /*032c*/ 	.word	0x00000001


	//----- nvinfo : EIATTR_CRS_STACK_SIZE
	.align		4
.L_2081:
        /*0330*/ 	.byte	0x04, 0x1e
        /*0332*/ 	.short	(.L_2083 - .L_2082)
.L_2082:
        /*0334*/ 	.word	0x00000000


	//----- nvinfo : EIATTR_CBANK_PARAM_SIZE
	.align		4
.L_2083:
        /*0338*/ 	.byte	0x03, 0x19
        /*033a*/ 	.short	0x01f0


	//----- nvinfo : EIATTR_PARAM_CBANK
	.align		4
        /*033c*/ 	.byte	0x04, 0x0a
        /*033e*/ 	.short	(.L_2085 - .L_2084)
	.align		4
.L_2084:
        /*0340*/ 	.word	index@(.nv.constant0._Z25selective_scan_bwd_kernelI32Selective_Scan_bwd_kernel_traitsILi64ELi16ELb1ELb0ELb1ELb0ELb1EffEEv12SSMParamsBwd)
        /*0344*/ 	.short	0x0380
        /*0346*/ 	.short	0x01f0


	//----- nvinfo : EIATTR_SW_WAR
	.align		4
.L_2085:
        /*0348*/ 	.byte	0x04, 0x36
        /*034a*/ 	.short	(.L_2087 - .L_2086)
.L_2086:
        /*034c*/ 	.word	0x00000008
.L_2087:


//--------------------- .nv.info._Z25selective_scan_bwd_kernelI32Selective_Scan_bwd_kernel_traitsILi64ELi16ELb1ELb0ELb1ELb1ELb0EffEEv12SSMParamsBwd --------------------------
	.section	.nv.info._Z25selective_scan_bwd_kernelI32Selective_Scan_bwd_kernel_traitsILi64ELi16ELb1ELb0ELb1ELb1ELb0EffEEv12SSMParamsBwd,"",@"SHT_CUDA_INFO"
	.sectionflags	@""
	.align	4


	//----- nvinfo : EIATTR_CUDA_API_VERSION
	.align		4
        /*0000*/ 	.byte	0x04, 0x37
        /*0002*/ 	.short	(.L_2089 - .L_2088)
.L_2088:
        /*0004*/ 	.word	0x00000082


	//----- nvinfo : EIATTR_KPARAM_INFO
	.align		4
.L_2089:
        /*0008*/ 	.byte	0x04, 0x17
        /*000a*/ 	.short	(.L_2091 - .L_2090)
.L_2090:
        /*000c*/ 	.word	0x00000000
        /*0010*/ 	.short	0x0000
        /*0012*/ 	.short	0x0000
        /*0014*/ 	.byte	0x00, 0xf0, 0xc1, 0x07


	//----- nvinfo : EIATTR_SPARSE_MMA_MASK
	.align		4
.L_2091:
        /*0018*/ 	.byte	0x03, 0x50
        /*001a*/ 	.short	0x0000


	//----- nvinfo : EIATTR_MAXREG_COUNT
	.align		4
        /*001c*/ 	.byte	0x03, 0x1b
        /*001e*/ 	.short	0x00ff


	//----- nvinfo : EIATTR_NUM_BARRIERS
	.align		4
        /*0020*/ 	.byte	0x02, 0x4c
        /*0022*/ 	.byte	0x01
	.zero		1


	//----- nvinfo : EIATTR_MERCURY_ISA_VERSION
	.align		4
        /*0024*/ 	.byte	0x03, 0x5f
        /*0026*/ 	.short	0x0101


	//----- nvinfo : EIATTR_COOP_GROUP_MASK_REGIDS
	.align		4
        /*0028*/ 	.byte	0x04, 0x29
        /*002a*/ 	.short	(.L_2093 - .L_2092)


	//   ....[0]....
.L_2092:
        /*002c*/ 	.word	0xffffffff


	//   ....[1]....
        /*0030*/ 	.word	0xffffffff


	//   ....[2]....
        /*0034*/ 	.word	0xffffffff


	//   ....[3]....
        /*0038*/ 	.word	0xffffffff


	//   ....[4]....
        /*003c*/ 	.word	0xffffffff


	//   ....[5]....
        /*0040*/ 	.word	0xffffffff


	//   ....[6]....
        /*0044*/ 	.word	0xffffffff


	//   ....[7]....
        /*0048*/ 	.word	0xffffffff


	//   ....[8]....
        /*004c*/ 	.word	0xffffffff


	//   ....[9]....
        /*0050*/ 	.word	0xffffffff


	//   ....[10]....
        /*0054*/ 	.word	0xffffffff


	//   ....[11]....
        /*0058*/ 	.word	0xffffffff


	//   ....[12]....
        /*005c*/ 	.word	0xffffffff


	//   ....[13]....
        /*0060*/ 	.word	0xffffffff


	//   ....[14]....
        /*0064*/ 	.word	0xffffffff


	//   ....[15]....
        /*0068*/ 	.word	0xffffffff


	//   ....[16]....
        /*006c*/ 	.word	0xffffffff


	//   ....[17]....
        /*0070*/ 	.word	0xffffffff


	//   ....[18]....
        /*0074*/ 	.word	0xffffffff


	//   ....[19]....
        /*0078*/ 	.word	0xffffffff


	//   ....[20]....
        /*007c*/ 	.word	0xffffffff


	//   ....[21]....
        /*0080*/ 	.word	0xffffffff


	//   ....[22]....
        /*0084*/ 	.word	0xffffffff


	//   ....[23]....
        /*0088*/ 	.word	0xffffffff


	//   ....[24]....
        /*008c*/ 	.word	0xffffffff


	//   ....[25]....
        /*0090*/ 	.word	0xffffffff


	//   ....[26]....
        /*0094*/ 	.word	0xffffffff


	//   ....[27]....
        /*0098*/ 	.word	0xffffffff


	//   ....[28]....
        /*009c*/ 	.word	0xffffffff


	//   ....[29]....
        /*00a0*/ 	.word	0xffffffff


	//   ....[30]....
        /*00a4*/ 	.word	0xffffffff


	//   ....[31]....
        /*00a8*/ 	.word	0xffffffff


	//   ....[32]....
        /*00ac*/ 	.word	0xffffffff


	//   ....[33]....
        /*00b0*/ 	.word	0xffffffff


	//   ....[34]....
        /*00b4*/ 	.word	0xffffffff


	//   ....[35]....
        /*00b8*/ 	.word	0xffffffff


	//   ....[36]....
        /*00bc*/ 	.word	0xffffffff


	//   ....[37]....
        /*00c0*/ 	.word	0xffffffff


	//   ....[38]....
        /*00c4*/ 	.word	0xffffffff


	//   ....[39]....
        /*00c8*/ 	.word	0xffffffff


	//   ....[40]....
        /*00cc*/ 	.word	0xffffffff


	//   ....[41]....
        /*00d0*/ 	.word	0xffffffff


	//   ....[42]....
        /*00d4*/ 	.word	0xffffffff


	//   ....[43]....
        /*00d8*/ 	.word	0xffffffff


	//   ....[44]....
        /*00dc*/ 	.word	0xffffffff


	//   ....[45]....
        /*00e0*/ 	.word	0xffffffff


	//   ....[46]....
        /*00e4*/ 	.word	0xffffffff


	//   ....[47]....
        /*00e8*/ 	.word	0xffffffff


	//   ....[48]....
        /*00ec*/ 	.word	0xffffffff


	//   ....[49]....
        /*00f0*/ 	.word	0xffffffff


	//   ....[50]....
        /*00f4*/ 	.word	0xffffffff


	//   ....[51]....
        /*00f8*/ 	.word	0xffffffff


	//   ....[52]....
        /*00fc*/ 	.word	0xffffffff


	//   ....[53]....
        /*0100*/ 	.word	0xffffffff


	//   ....[54]....
        /*0104*/ 	.word	0xffffffff


	//   ....[55]....
        /*0108*/ 	.word	0xffffffff


	//   ....[56]....
        /*010c*/ 	.word	0xffffffff


	//   ....[57]....
        /*0110*/ 	.word	0x05000056


	//   ....[58]....
        /*0114*/ 	.word	0x05000056


	//   ....[59]....
        /*0118*/ 	.word	0x05000056


	//   ....[60]....
        /*011c*/ 	.word	0x05000056


	//   ....[61]....
        /*0120*/ 	.word	0x05000056


	//   ....[62]....
        /*0124*/ 	.word	0x05000056


	//   ....[63]....
        /*0128*/ 	.word	0x05000056


	//   ....[64]....
        /*012c*/ 	.word	0x05000056


	//   ....[65]....
        /*0130*/ 	.word	0x05000056


	//   ....[66]....
        /*0134*/ 	.word	0x05000056


	//   ....[67]....
        /*0138*/ 	.word	0x05000056


	//   ....[68]....
        /*013c*/ 	.word	0x05000056


	//   ....[69]....
        /*0140*/ 	.word	0x05000056


	//   ....[70]....
        /*0144*/ 	.word	0x05000056


	//   ....[71]....
        /*0148*/ 	.word	0x05000056


	//   ....[72]....
        /*014c*/ 	.word	0x05000056


	//   ....[73]....
        /*0150*/ 	.word	0x05000056


	//   ....[74]....
        /*0154*/ 	.word	0x05000056


	//   ....[75]....
        /*0158*/ 	.word	0x05000056


	//   ....[76]....
        /*015c*/ 	.word	0x05000056


	//   ....[77]....
        /*0160*/ 	.word	0x05000056


	//   ....[78]....
        /*0164*/ 	.word	0x05000056


	//   ....[79]....
        /*0168*/ 	.word	0x05000056


	//   ....[80]....
        /*016c*/ 	.word	0x05000056


	//   ....[81]....
        /*0170*/ 	.word	0x05000056


	//   ....[82]....
        /*0174*/ 	.word	0x05000056


	//   ....[83]....
        /*0178*/ 	.word	0x05000056


	//   ....[84]....
        /*017c*/ 	.word	0x05000056


	//   ....[85]....
        /*0180*/ 	.word	0x05000056


	//   ....[86]....
        /*0184*/ 	.word	0x05000056


	//   ....[87]....
        /*0188*/ 	.word	0x05000056


	//   ....[88]....
        /*018c*/ 	.word	0x05000056


	//----- nvinfo : EIATTR_COOP_GROUP_INSTR_OFFSETS
	.align		4
.L_2093:
        /*0190*/ 	.byte	0x04, 0x28
        /*0192*/ 	.short	(.L_2095 - .L_2094)


	//   ....[0]....
.L_2094:
        /*0194*/ 	.word	0x00000e10


	//   ....[1]....
        /*0198*/ 	.word	0x00000f20


	//   ....[2]....
        /*019c*/ 	.word	0x000010e0


	//   ....[3]....
        /*01a0*/ 	.word	0x00003b30


	//   ....[4]....
        /*01a4*/ 	.word	0x000043e0


	//   ....[5]....
        /*01a8*/ 	.word	0x00004400


	//   ....[6]....
        /*01ac*/ 	.word	0x00004440


	//   ....[7]....
        /*01b0*/ 	.word	0x00004450


	//   ....[8]....
        /*01b4*/ 	.word	0x00004490


	//   ....[9]....
        /*01b8*/ 	.word	0x000044a0


	//   ....[10]....
        /*01bc*/ 	.word	0x000044e0


	//   ....[11]....
        /*01c0*/ 	.word	0x000044f0


	//   ....[12]....
        /*01c4*/ 	.word	0x00004530


	//   ....[13]....
        /*01c8*/ 	.word	0x00004540


	//   ....[14]....
        /*01cc*/ 	.word	0x000045f0


	//   ....[15]....
        /*01d0*/ 	.word	0x00004600


	//   ....[16]....
        /*01d4*/ 	.word	0x00004610


	//   ....[17]....
        /*01d8*/ 	.word	0x00004620


	//   ....[18]....
        /*01dc*/ 	.word	0x00004aa0


	//   ....[19]....
        /*01e0*/ 	.word	0x00004ab0


	//   ....[20]....
        /*01e4*/ 	.word	0x00004ac0


	//   ....[21]....
        /*01e8*/ 	.word	0x00004ad0


	//   ....[22]....
        /*01ec*/ 	.word	0x00004b20


	//   ....[23]....
        /*01f0*/ 	.word	0x00004b40


	//   ....[24]....
        /*01f4*/ 	.word	0x00004b90


	//   ....[25]....
        /*01f8*/ 	.word	0x00004bb0


	//   ....[26]....
        /*01fc*/ 	.word	0x00004c00


	//   ....[27]....
        /*0200*/ 	.word	0x00004c20


	//   ....[28]....
        /*0204*/ 	.word	0x00004c70


	//   ....[29]....
        /*0208*/ 	.word	0x00004c90


	//   ....[30]....
        /*020c*/ 	.word	0x00004ce0


	//   ....[31]....
        /*0210*/ 	.word	0x00004d00


	//   ....[32]....
        /*0214*/ 	.word	0x00004d10


	//   ....[33]....
        /*0218*/ 	.word	0x00004d20


	//   ....[34]....
        /*021c*/ 	.word	0x00005dd0


	//   ....[35]....
        /*0220*/ 	.word	0x00005e10


	//   ....[36]....
        /*0224*/ 	.word	0x00005f40


	//   ....[37]....
        /*0228*/ 	.word	0x00005f60


	//   ....[38]....
        /*022c*/ 	.word	0x00005f90


	//   ....[39]....
        /*0230*/ 	.word	0x00005fb0


	//   ....[40]....
        /*0234*/ 	.word	0x00005ff0


	//   ....[41]....
        /*0238*/ 	.word	0x00006030


	//   ....[42]....
        /*023c*/ 	.word	0x000061c0


	//   ....[43]....
        /*0240*/ 	.word	0x00006200


	//   ....[44]....
        /*0244*/ 	.word	0x000067b0


	//   ....[45]....
        /*0248*/ 	.word	0x00006c80


	//   ....[46]....
        /*024c*/ 	.word	0x000071a0


	//   ....[47]....
        /*0250*/ 	.word	0x00007380


	//   ....[48]....
        /*0254*/ 	.word	0x000073d0


	//   ....[49]....
        /*0258*/ 	.word	0x00007430


	//   ....[50]....
        /*025c*/ 	.word	0x00007480


	//   ....[51]....
        /*0260*/ 	.word	0x000074a0


	//   ....[52]....
        /*0264*/ 	.word	0x00007610


	//   ....[53]....
        /*0268*/ 	.word	0x00007650


	//   ....[54]....
        /*026c*/ 	.word	0x000076b0


	//   ....[55]....
        /*0270*/ 	.word	0x00007700


	//   ....[56]....
        /*0274*/ 	.word	0x00007720


	//   ....[57]....
        /*0278*/ 	.word	0x00007b00


	//   ....[58]....
        /*027c*/ 	.word	0x00007b50


	//   ....[59]....
        /*0280*/ 	.word	0x00007be0


	//   ....[60]....
        /*0284*/ 	.word	0x00007c30


	//   ....[61]....
        /*0288*/ 	.word	0x00007cb0


	//   ....[62]....
        /*028c*/ 	.word	0x00007d00


	//   ....[63]....
        /*0290*/ 	.word	0x00007d80


	//   ....[64]....
        /*0294*/ 	.word	0x00007dd0


	//   ....[65]....
        /*0298*/ 	.word	0x00007e50


	//   ....[66]....
        /*029c*/ 	.word	0x00007ea0


	//   ....[67]....
        /*02a0*/ 	.word	0x00007f30


	//   ....[68]....
        /*02a4*/ 	.word	0x00007fd0


	//   ....[69]....
        /*02a8*/ 	.word	0x00008070


	//   ....[70]....
        /*02ac*/ 	.word	0x00008130


	//   ....[71]....
        /*02b0*/ 	.word	0x00008160


	//   ....[72]....
        /*02b4*/ 	.word	0x000081c0


	//   ....[73]....
        /*02b8*/ 	.word	0x00008270


	//   ....[74]....
        /*02bc*/ 	.word	0x000082c0


	//   ....[75]....
        /*02c0*/ 	.word	0x00008370


	//   ....[76]....
        /*02c4*/ 	.word	0x000083c0


	//   ....[77]....
        /*02c8*/ 	.word	0x00008470


	//   ....[78]....
        /*02cc*/ 	.word	0x000084c0


	//   ....[79]....
        /*02d0*/ 	.word	0x00008570


	//   ....[80]....
        /*02d4*/ 	.word	0x000085c0


	//   ....[81]....
        /*02d8*/ 	.word	0x00008670


	//   ....[82]....
        /*02dc*/ 	.word	0x000086c0


	//   ....[83]....
        /*02e0*/ 	.word	0x00008770


	//   ....[84]....
        /*02e4*/ 	.word	0x000087d0


	//   ....[85]....
        /*02e8*/ 	.word	0x00008810


	//   ....[86]....
        /*02ec*/ 	.word	0x00008890


	//   ....[87]....
        /*02f0*/ 	.word	0x000088c0


	//   ....[88]....
        /*02f4*/ 	.word	0x00008910


	//----- nvinfo : EIATTR_VRC_CTA_INIT_COUNT
	.align		4
.L_2095:
        /*02f8*/ 	.byte	0x02, 0x4a
	.zero		1
	.zero		1


	//----- nvinfo : EIATTR_EXIT_INSTR_OFFSETS
	.align		4
        /*02fc*/ 	.byte	0x04, 0x1c
        /*02fe*/ 	.short	(.L_2097 - .L_2096)


	//   ....[0]....
.L_2096:
        /*0300*/ 	.word	0x00007830


	//   ....[1]....
        /*0304*/ 	.word	0x00007aa0


	//----- nvinfo : EIATTR_MAX_THREADS
	.align		4
.L_2097:
        /*0308*/ 	.byte	0x04, 0x05
        /*030a*/ 	.short	(.L_2099 - .L_2098)
.L_2098:
        /*030c*/ 	.word	0x00000040
        /*0310*/ 	.word	0x00000001
        /*0314*/ 	.word	0x00000001


	//----- nvinfo : EIATTR_CRS_STACK_SIZE
	.align		4
.L_2099:
        /*0318*/ 	.byte	0x04, 0x1e
        /*031a*/ 	.short	(.L_2101 - .L_2100)
.L_2100:
        /*031c*/ 	.word	0x00000000


	//----- nvinfo : EIATTR_CBANK_PARAM_SIZE
	.align		4
.L_2101:
        /*0320*/ 	.byte	0x03, 0x19
        /*0322*/ 	.short	0x01f0


	//----- nvinfo : EIATTR_PARAM_CBANK
	.align		4
        /*0324*/ 	.byte	0x04, 0x0a
        /*0326*/ 	.short	(.L_2103 - .L_2102)
	.align		4
.L_2102:
        /*0328*/ 	.word	index@(.nv.constant0._Z25selective_scan_bwd_kernelI32Selective_Scan_bwd_kernel_traitsILi64ELi16ELb1ELb0ELb1ELb1ELb0EffEEv12SSMParamsBwd)
        /*032c*/ 	.short	0x0380
        /*032e*/ 	.short	0x01f0


	//----- nvinfo : EIATTR_SW_WAR
	.align		4
.L_2103:
        /*0330*/ 	.byte	0x04, 0x36
        /*0332*/ 	.short	(.L_2105 - .L_2104)
.L_2104:
        /*0334*/ 	.word	0x00000008
.L_2105:


//--------------------- .nv.info._Z25selective_scan_bwd_kernelI32Selective_Scan_bwd_kernel_traitsILi64ELi16ELb1ELb0ELb1ELb1ELb1EffEEv12SSMParamsBwd --------------------------
	.section	.nv.info._Z25selective_scan_bwd_kernelI32Selective_Scan_bwd_kernel_traitsILi64ELi16ELb1ELb0ELb1ELb1ELb1EffEEv12SSMParamsBwd,"",@"SHT_CUDA_INFO"
	.sectionflags	@""
	.align	4


	//----- nvinfo : EIATTR_CUDA_API_VERSION
	.align		4
        /*0000*/ 	.byte	0x04, 0x37
        /*0002*/ 	.short	(.L_2107 - .L_2106)
.L_2106:
        /*0004*/ 	.word	0x00000082


	//----- nvinfo : EIATTR_KPARAM_INFO
	.align		4
.L_2107:
        /*0008*/ 	.byte	0x04, 0x17
        /*000a*/ 	.short	(.L_2109 - .L_2108)
.L_2108:
        /*000c*/ 	.word	0x00000000
        /*0010*/ 	.short	0x0000
        /*0012*/ 	.short	0x0000
        /*0014*/ 	.byte	0x00, 0xf0, 0xc1, 0x07


	//----- nvinfo : EIATTR_SPARSE_MMA_MASK
	.align		4
.L_2109:
        /*0018*/ 	.byte	0x03, 0x50
        /*001a*/ 	.short	0x0000


	//----- nvinfo : EIATTR_MAXREG_COUNT
	.align		4
        /*001c*/ 	.byte	0x03, 0x1b
        /*001e*/ 	.short	0x00ff


	//----- nvinfo : EIATTR_NUM_BARRIERS
	.align		4
        /*0020*/ 	.byte	0x02, 0x4c
        /*0022*/ 	.byte	0x01
	.zero		1


	//----- nvinfo : EIATTR_MERCURY_ISA_VERSION
	.align		4
        /*0024*/ 	.byte	0x03, 0x5f
        /*0026*/ 	.short	0x0101


	//----- nvinfo : EIATTR_COOP_GROUP_MASK_REGIDS
	.align		4
        /*0028*/ 	.byte	0x04, 0x29
        /*002a*/ 	.short	(.L_2111 - .L_2110)


	//   ....[0]....
.L_2110:
        /*002c*/ 	.word	0xffffffff


	//   ....[1]....
        /*0030*/ 	.word	0xffffffff


	//   ....[2]....
        /*0034*/ 	.word	0xffffffff


	//   ....[3]....
        /*0038*/ 	.word	0xffffffff


	//   ....[4]....
        /*003c*/ 	.word	0xffffffff


	//   ....[5]....
        /*0040*/ 	.word	0xffffffff


	//   ....[6]....
        /*0044*/ 	.word	0xffffffff


	//   ....[7]....
        /*0048*/ 	.word	0xffffffff


	//   ....[8]....
        /*004c*/ 	.word	0xffffffff


	//   ....[9]....
        /*0050*/ 	.word	0xffffffff


	//   ....[10]....
        /*0054*/ 	.word	0xffffffff


	//   ....[11]....
        /*0058*/ 	.word	0xffffffff


	//   ....[12]....
        /*005c*/ 	.word	0xffffffff


	//   ....[13]....
        /*0060*/ 	.word	0xffffffff


	//   ....[14]....
        /*0064*/ 	.word	0xffffffff


	//   ....[15]....
        /*0068*/ 	.word	0xffffffff


	//   ....[16]....
        /*006c*/ 	.word	0xffffffff


	//   ....[17]....
        /*0070*/ 	.word	0xffffffff


	//   ....[18]....
        /*0074*/ 	.word	0xffffffff


	//   ....[19]....
        /*0078*/ 	.word	0xffffffff


	//   ....[20]....
        /*007c*/ 	.word	0xffffffff


	//   ....[21]....
        /*0080*/ 	.word	0xffffffff


	//   ....[22]....
        /*0084*/ 	.word	0xffffffff


	//   ....[23]....
        /*0088*/ 	.word	0xffffffff


	//   ....[24]....
        /*008c*/ 	.word	0xffffffff


	//   ....[25]....
        /*0090*/ 	.word	0xffffffff


	//   ....[26]....
        /*0094*/ 	.word	0xffffffff


	//   ....[27]....
        /*0098*/ 	.word	0xffffffff


	//   ....[28]....
        /*009c*/ 	.word	0xffffffff


	//   ....[29]....
        /*00a0*/ 	.word	0xffffffff


	//   ....[30]....
        /*00a4*/ 	.word	0xffffffff


	//   ....[31]....
        /*00a8*/ 	.word	0xffffffff


	//   ....[32]....
        /*00ac*/ 	.word	0xffffffff


	//   ....[33]....
        /*00b0*/ 	.word	0xffffffff


	//   ....[34]....
        /*00b4*/ 	.word	0xffffffff


	//   ....[35]....
        /*00b8*/ 	.word	0xffffffff


	//   ....[36]....
        /*00bc*/ 	.word	0xffffffff


	//   ....[37]....
        /*00c0*/ 	.word	0xffffffff


	//   ....[38]....
        /*00c4*/ 	.word	0xffffffff


	//   ....[39]....
        /*00c8*/ 	.word	0xffffffff


	//   ....[40]....
        /*00cc*/ 	.word	0xffffffff


	//   ....[41]....
        /*00d0*/ 	.word	0xffffffff


	//   ....[42]....
        /*00d4*/ 	.word	0xffffffff


	//   ....[43]....
        /*00d8*/ 	.word	0xffffffff


	//   ....[44]....
        /*00dc*/ 	.word	0xffffffff


	//   ....[45]....
        /*00e0*/ 	.word	0xffffffff


	//   ....[46]....
        /*00e4*/ 	.word	0xffffffff


	//   ....[47]....
        /*00e8*/ 	.word	0xffffffff


	//   ....[48]....
        /*00ec*/ 	.word	0xffffffff


	//   ....[49]....
        /*00f0*/ 	.word	0xffffffff


	//   ....[50]....
        /*00f4*/ 	.word	0xffffffff


	//   ....[51]....
        /*00f8*/ 	.word	0xffffffff


	//   ....[52]....
        /*00fc*/ 	.word	0xffffffff


	//   ....[53]....
        /*0100*/ 	.word	0xffffffff


	//   ....[54]....
        /*0104*/ 	.word	0xffffffff


	//   ....[55]....
        /*0108*/ 	.word	0xffffffff


	//   ....[56]....
        /*010c*/ 	.word	0xffffffff


	//   ....[57]....
        /*0110*/ 	.word	0xffffffff


	//   ....[58]....
        /*0114*/ 	.word	0xffffffff


	//   ....[59]....
        /*0118*/ 	.word	0xffffffff


	//   ....[60]....
        /*011c*/ 	.word	0xffffffff


	//   ....[61]....
        /*0120*/ 	.word	0x050000d8


	//   ....[62]....
        /*0124*/ 	.word	0x050000d8


	//   ....[63]....
        /*0128*/ 	.word	0x050000d8


	//   ....[64]....
        /*012c*/ 	.word	0x050000d8


	//   ....[65]....
        /*0130*/ 	.word	0x050000d8


	//   ....[66]....
        /*0134*/ 	.word	0x050000d8


	//   ....[67]....
        /*0138*/ 	.word	0x050000d8


	//   ....[68]....
        /*013c*/ 	.word	0x050000d8


	//   ....[69]....
        /*0140*/ 	.word	0x050000d8


	//   ....[70]....
        /*0144*/ 	.word	0x050000d8


	//   ....[71]....
        /*0148*/ 	.word	0x050000d8


	//   ....[72]....
        /*014c*/ 	.word	0x050000d8


	//   ....[73]....
        /*0150*/ 	.word	0x050000d8


	//   ....[74]....
        /*0154*/ 	.word	0x050000d8


	//   ....[75]....
        /*0158*/ 	.word	0x050000d8


	//   ....[76]....
        /*015c*/ 	.word	0x050000d8


	//   ....[77]....
        /*0160*/ 	.word	0x050000d8


	//   ....[78]....
        /*0164*/ 	.word	0x050000d8


	//   ....[79]....
        /*0168*/ 	.word	0x050000d8


	//   ....[80]....
        /*016c*/ 	.word	0x050000d8


	//   ....[81]....
        /*0170*/ 	.word	0x050000d8


	//   ....[82]....
        /*0174*/ 	.word	0x050000d8


	//   ....[83]....
        /*0178*/ 	.word	0x050000d8


	//   ....[84]....
        /*017c*/ 	.word	0x050000d8


	//   ....[85]....
        /*0180*/ 	.word	0x050000d8


	//   ....[86]....
        /*0184*/ 	.word	0x050000d8


	//   ....[87]....
        /*0188*/ 	.word	0x050000d8


	//   ....[88]....
        /*018c*/ 	.word	0x050000d8


	//   ....[89]....
        /*0190*/ 	.word	0x050000d8


	//   ....[90]....
        /*0194*/ 	.word	0x050000d8


	//   ....[91]....
        /*0198*/ 	.word	0x050000d8


	//   ....[92]....
        /*019c*/ 	.word	0x050000d8


	//----- nvinfo : EIATTR_COOP_GROUP_INSTR_OFFSETS
	.align		4
.L_2111:
        /*01a0*/ 	.byte	0x04, 0x28
        /*01a2*/ 	.short	(.L_2113 - .L_2112)


	//   ....[0]....
.L_2112:
        /*01a4*/ 	.word	0x00000df0


	//   ....[1]....
        /*01a8*/ 	.word	0x00000f00


	//   ....[2]....
        /*01ac*/ 	.word	0x000010c0


	//   ....[3]....
        /*01b0*/ 	.word	0x000035b0


	//   ....[4]....
        /*01b4*/ 	.word	0x00003b90


	//   ....[5]....
        /*01b8*/ 	.word	0x00004170


	//   ....[6]....
        /*01bc*/ 	.word	0x00004560


	//   ....[7]....
        /*01c0*/ 	.word	0x00004d60


	//   ....[8]....
        /*01c4*/ 	.word	0x00005630


	//   ....[9]....
        /*01c8*/ 	.word	0x00005650


	//   ....[10]....
        /*01cc*/ 	.word	0x00005690


	//   ....[11]....
        /*01d0*/ 	.word	0x000056a0


	//   ....[12]....
        /*01d4*/ 	.word	0x000056e0


	//   ....[13]....
        /*01d8*/ 	.word	0x000056f0


	//   ....[14]....
        /*01dc*/ 	.word	0x00005730


	//   ....[15]....
        /*01e0*/ 	.word	0x00005740


	//   ....[16]....
        /*01e4*/ 	.word	0x00005780


	//   ....[17]....
        /*01e8*/ 	.word	0x00005790


	//   ....[18]....
        /*01ec*/ 	.word	0x00005840


	//   ....[19]....
        /*01f0*/ 	.word	0x00005850


	//   ....[20]....
        /*01f4*/ 	.word	0x00005860


	//   ....[21]....
        /*01f8*/ 	.word	0x00005870


	//   ....[22]....
        /*01fc*/ 	.word	0x00005cf0


	//   ....[23]....
        /*0200*/ 	.word	0x00005d20


	//   ....[24]....
        /*0204*/ 	.word	0x00005d30


	//   ....[25]....
        /*0208*/ 	.word	0x00005d40


	//   ....[26]....
        /*020c*/ 	.word	0x00005d90


	//   ....[27]....
        /*0210*/ 	.word	0x00005db0


	//   ....[28]....
        /*0214*/ 	.word	0x00005e00


	//   ....[29]....
        /*0218*/ 	.word	0x00005e20


	//   ....[30]....
        /*021c*/ 	.word	0x00005e70


	//   ....[31]....
        /*0220*/ 	.word	0x00005e90


	//   ....[32]....
        /*0224*/ 	.word	0x00005ee0


	//   ....[33]....
        /*0228*/ 	.word	0x00005f00


	//   ....[34]....
        /*022c*/ 	.word	0x00005f50


	//   ....[35]....
        /*0230*/ 	.word	0x00005f70


	//   ....[36]....
        /*0234*/ 	.word	0x00005f80


	//   ....[37]....
        /*0238*/ 	.word	0x00005f90


	//   ....[38]....
        /*023c*/ 	.word	0x00007030


	//   ....[39]....
        /*0240*/ 	.word	0x00007070


	//   ....[40]....
        /*0244*/ 	.word	0x000071e0


	//   ....[41]....
        /*0248*/ 	.word	0x00007200


	//   ....[42]....
        /*024c*/ 	.word	0x00007230


	//   ....[43]....
        /*0250*/ 	.word	0x00007250


	//   ....[44]....
        /*0254*/ 	.word	0x00007290


	//   ....[45]....
        /*0258*/ 	.word	0x000072d0


	//   ....[46]....
        /*025c*/ 	.word	0x00007460


	//   ....[47]....
        /*0260*/ 	.word	0x000074a0


	//   ....[48]....
        /*0264*/ 	.word	0x000079f0


	//   ....[49]....
        /*0268*/ 	.word	0x00007e90


	//   ....[50]....
        /*026c*/ 	.word	0x000083e0


	//   ....[51]....
        /*0270*/ 	.word	0x000085c0


	//   ....[52]....
        /*0274*/ 	.word	0x00008600


	//   ....[53]....
        /*0278*/ 	.word	0x00008660


	//   ....[54]....
        /*027c*/ 	.word	0x000086c0


	//   ....[55]....
        /*0280*/ 	.word	0x000086e0


	//   ....[56]....
        /*0284*/ 	.word	0x00008850


	//   ....[57]....
        /*0288*/ 	.word	0x00008890


	//   ....[58]....
        /*028c*/ 	.word	0x000088f0


	//   ....[59]....
        /*0290*/ 	.word	0x00008940


	//   ....[60]....
        /*0294*/ 	.word	0x00008960


	//   ....[61]....
        /*0298*/ 	.word	0x00008d40


	//   ....[62]....
        /*029c*/ 	.word	0x00008d90


	//   ....[63]....
        /*02a0*/ 	.word	0x00008e20


	//   ....[64]....
        /*02a4*/ 	.word	0x00008e70


	//   ....[65]....
        /*02a8*/ 	.word	0x00008ef0


	//   ....[66]....
        /*02ac*/ 	.word	0x00008f40


	//   ....[67]....
        /*02b0*/ 	.word	0x00008fc0


	//   ....[68]....
        /*02b4*/ 	.word	0x00009010


	//   ....[69]....
        /*02b8*/ 	.word	0x00009090


	//   ....[70]....
        /*02bc*/ 	.word	0x000090e0


	//   ....[71]....
        /*02c0*/ 	.word	0x00009170


	//   ....[72]....
        /*02c4*/ 	.word	0x00009210


	//   ....[73]....
        /*02c8*/ 	.word	0x000092b0


	//   ....[74]....
        /*02cc*/ 	.word	0x00009370


	//   ....[75]....
        /*02d0*/ 	.word	0x000093a0


	//   ....[76]....
        /*02d4*/ 	.word	0x00009400


	//   ....[77]....
        /*02d8*/ 	.word	0x000094b0


	//   ....[78]....
        /*02dc*/ 	.word	0x00009510


	//   ....[79]....
        /*02e0*/ 	.word	0x000095c0


	//   ....[80]....
        /*02e4*/ 	.word	0x00009610


	//   ....[81]....
        /*02e8*/ 	.word	0x000096c0


	//   ....[82]....
        /*02ec*/ 	.word	0x00009710


	//   ....[83]....
        /*02f0*/ 	.word	0x000097c0


	//   ....[84]....
        /*02f4*/ 	.word	0x00009810


	//   ....[85]....
        /*02f8*/ 	.word	0x000098c0


	//   ....[86]....
        /*02fc*/ 	.word	0x00009910


	//   ....[87]....
        /*0300*/ 	.word	0x000099c0


	//   ....[88]....
        /*0304*/ 	.word	0x00009a20


	//   ....[89]....
        /*0308*/ 	.word	0x00009a50


	//   ....[90]....
        /*030c*/ 	.word	0x00009ad0


	//   ....[91]....
        /*0310*/ 	.word	0x00009b00


	//   ....[92]....
        /*0314*/ 	.word	0x00009b60


	//----- nvinfo : EIATTR_VRC_CTA_INIT_COUNT
	.align		4
.L_2113:
        /*0318*/ 	.byte	0x02, 0x4a
	.zero		1
	.zero		1


	//----- nvinfo : EIATTR_EXIT_INSTR_OFFSETS
	.align		4
        /*031c*/ 	.byte	0x04, 0x1c
        /*031e*/ 	.short	(.L_2115 - .L_2114)


	//   ....[0]....
.L_2114:
        /*0320*/ 	.word	0x00008a70


	//   ....[1]....
        /*0324*/ 	.word	0x00008ce0


	//----- nvinfo : EIATTR_MAX_THREADS
	.align		4
.L_2115:
        /*0328*/ 	.byte	0x04, 0x05
        /*032a*/ 	.short	(.L_2117 - .L_2116)
.L_2116:
        /*032c*/ 	.word	0x00000040
        /*0330*/ 	.word	0x00000001
        /*0334*/ 	.word	0x00000001


	//----- nvinfo : EIATTR_CRS_STACK_SIZE
	.align		4
.L_2117:
        /*0338*/ 	.byte	0x04, 0x1e
        /*033a*/ 	.short	(.L_2119 - .L_2118)
.L_2118:
        /*033c*/ 	.word	0x00000000


	//----- nvinfo : EIATTR_CBANK_PARAM_SIZE
	.align		4
.L_2119:
        /*0340*/ 	.byte	0x03, 0x19
        /*0342*/ 	.short	0x01f0


	//----- nvinfo : EIATTR_PARAM_CBANK
	.align		4
        /*0344*/ 	.byte	0x04, 0x0a
        /*0346*/ 	.short	(.L_2121 - .L_2120)
	.align		4
.L_2120:
        /*0348*/ 	.word	index@(.nv.constant0._Z25selective_scan_bwd_kernelI32Selective_Scan_bwd_kernel_traitsILi64ELi16ELb1ELb0ELb1ELb1ELb1EffEEv12SSMParamsBwd)
        /*034c*/ 	.short	0x0380
        /*034e*/ 	.short	0x01f0


	//----- nvinfo : EIATTR_SW_WAR
	.align		4
.L_2121:
        /*0350*/ 	.byte	0x04, 0x36
        /*0352*/ 	.short	(.L_2123 - .L_2122)
.L_2122:
        /*0354*/ 	.word	0x00000008
.L_2123:


//--------------------- .nv.info._Z25selective_scan_bwd_kernelI32Selective_Scan_bwd_kernel_traitsILi64ELi16ELb1ELb1ELb0ELb0ELb0EffEEv12SSMParamsBwd --------------------------
	.section	.nv.info._Z25selective_scan_bwd_kernelI32Selective_Scan_bwd_kernel_traitsILi64ELi16ELb1ELb1ELb0ELb0ELb0EffEEv12SSMParamsBwd,"",@"SHT_CUDA_INFO"
	.sectionflags	@""
	.align	4


	//----- nvinfo : EIATTR_CUDA_API_VERSION
	.align		4
        /*0000*/ 	.byte	0x04, 0x37
        /*0002*/ 	.short	(.L_2125 - .L_2124)
.L_2124:
        /*0004*/ 	.word	0x00000082


	//----- nvinfo : EIATTR_KPARAM_INFO
	.align		4
.L_2125:
        /*0008*/ 	.byte	0x04, 0x17
        /*000a*/ 	.short	(.L_2127 - .L_2126)
.L_2126:
        /*000c*/ 	.word	0x00000000
        /*0010*/ 	.short	0x0000
        /*0012*/ 	.short	0x0000
        /*0014*/ 	.byte	0x00, 0xf0, 0xc1, 0x07


	//----- nvinfo : EIATTR_SPARSE_MMA_MASK
	.align		4
.L_2127:
        /*0018*/ 	.byte	0x03, 0x50
        /*001a*/ 	.short	0x0000


	//----- nvinfo : EIATTR_MAXREG_COUNT
	.align		4
        /*001c*/ 	.byte	0x03, 0x1b
        /*001e*/ 	.short	0x00ff


	//----- nvinfo : EIATTR_NUM_BARRIERS
	.align		4
        /*0020*/ 	.byte	0x02, 0x4c
        /*0022*/ 	.byte	0x01
	.zero		1


	//----- nvinfo : EIATTR_MERCURY_ISA_VERSION
	.align		4
        /*0024*/ 	.byte	0x03, 0x5f
        /*0026*/ 	.short	0x0101


	//----- nvinfo : EIATTR_COOP_GROUP_MASK_REGIDS
	.align		4
        /*0028*/ 	.byte	0x04, 0x29
        /*002a*/ 	.short	(.L_2129 - .L_2128)


	//   ....[0]....
.L_2128:
        /*002c*/ 	.word	0xffffffff


	//   ....[1]....
        /*0030*/ 	.word	0xffffffff


	//   ....[2]....
        /*0034*/ 	.word	0xffffffff


	//   ....[3]....
        /*0038*/ 	.word	0xffffffff


	//   ....[4]....
        /*003c*/ 	.word	0xffffffff


	//   ....[5]....
        /*0040*/ 	.word	0xffffffff


	//   ....[6]....
        /*0044*/ 	.word	0xffffffff


	//   ....[7]....
        /*0048*/ 	.word	0xffffffff


	//   ....[8]....
        /*004c*/ 	.word	0xffffffff


	//   ....[9]....
        /*0050*/ 	.word	0xffffffff


	//   ....[10]....
        /*0054*/ 	.word	0xffffffff


	//   ....[11]....
        /*0058*/ 	.word	0xffffffff


	//   ....[12]....
        /*005c*/ 	.word	0xffffffff


	//   ....[13]....
        /*0060*/ 	.word	0xffffffff


	//   ....[14]....
        /*0064*/ 	.word	0xffffffff


	//   ....[15]....
        /*0068*/ 	.word	0xffffffff


	//   ....[16]....
        /*006c*/ 	.word	0xffffffff


	//   ....[17]....
        /*0070*/ 	.word	0xffffffff


	//   ....[18]....
        /*0074*/ 	.word	0xffffffff


	//   ....[19]....
        /*0078*/ 	.word	0xffffffff


	//   ....[20]....
        /*007c*/ 	.word	0xffffffff


	//   ....[21]....
        /*0080*/ 	.word	0xffffffff


	//   ....[22]....
        /*0084*/ 	.word	0xffffffff


	//   ....[23]....
        /*0088*/ 	.word	0xffffffff


	//   ....[24]....
        /*008c*/ 	.word	0xffffffff


	//   ....[25]....
        /*0090*/ 	.word	0xffffffff


	//   ....[26]....
        /*0094*/ 	.word	0xffffffff


	//   ....[27]....
        /*0098*/ 	.word	0xffffffff


	//   ....[28]....
        /*009c*/ 	.word	0xffffffff


	//   ....[29]....
        /*00a0*/ 	.word	0xffffffff


	//   ....[30]....
        /*00a4*/ 	.word	0xffffffff


	//   ....[31]....
        /*00a8*/ 	.word	0xffffffff


	//   ....[32]....
        /*00ac*/ 	.word	0xffffffff


	//   ....[33]....
        /*00b0*/ 	.word	0xffffffff


	//   ....[34]....
        /*00b4*/ 	.word	0xffffffff


	//   ....[35]....
        /*00b8*/ 	.word	0xffffffff


	//   ....[36]....
        /*00bc*/ 	.word	0xffffffff


	//   ....[37]....
        /*00c0*/ 	.word	0xffffffff


	//   ....[38]....
        /*00c4*/ 	.word	0xffffffff


	//   ....[39]....
        /*00c8*/ 	.word	0xffffffff


	//   ....[40]....
        /*00cc*/ 	.word	0xffffffff


	//   ....[41]....
        /*00d0*/ 	.word	0xffffffff


	//   ....[42]....
        /*00d4*/ 	.word	0xffffffff


	//   ....[43]....
        /*00d8*/ 	.word	0xffffffff


	//   ....[44]....
        /*00dc*/ 	.word	0xffffffff


	//   ....[45]....
        /*00e0*/ 	.word	0xffffffff


	//   ....[46]....
        /*00e4*/ 	.word	0xffffffff


	//   ....[47]....
        /*00e8*/ 	.word	0xffffffff


	//   ....[48]....
        /*00ec*/ 	.word	0xffffffff


	//   ....[49]....
        /*00f0*/ 	.word	0xffffffff


	//   ....[50]....
        /*00f4*/ 	.word	0xffffffff


	//   ....[51]....
        /*00f8*/ 	.word	0xffffffff


	//   ....[52]....
        /*00fc*/ 	.word	0xffffffff


	//   ....[53]....
        /*0100*/ 	.word	0xffffffff


	//   ....[54]....
        /*0104*/ 	.word	0xffffffff


	//   ....[55]....
        /*0108*/ 	.word	0xffffffff


	//   ....[56]....
        /*010c*/ 	.word	0x05000056


	//   ....[57]....
        /*0110*/ 	.word	0x05000056


	//   ....[58]....
        /*0114*/ 	.word	0x05000056


	//   ....[59]....
        /*0118*/ 	.word	0x05000056


	//   ....[60]....
        /*011c*/ 	.word	0x05000056


	//   ....[61]....
        /*0120*/ 	.word	0x05000056


	//   ....[62]....
        /*0124*/ 	.word	0x05000056


	//   ....[63]....
        /*0128*/ 	.word	0x05000056


	//   ....[64]....
        /*012c*/ 	.word	0x05000056


	//   ....[65]....
        /*0130*/ 	.word	0x05000056


	//   ....[66]....
        /*0134*/ 	.word	0x05000056


	//   ....[67]....
        /*0138*/ 	.word	0x05000056


	//   ....[68]....
        /*013c*/ 	.word	0x05000056


	//   ....[69]....
        /*0140*/ 	.word	0x05000056


	//   ....[70]....
        /*0144*/ 	.word	0x05000056


	//   ....[71]....
        /*0148*/ 	.word	0x05000056


	//   ....[72]....
        /*014c*/ 	.word	0x05000056


	//   ....[73]....
        /*0150*/ 	.word	0x05000056


	//   ....[74]....
        /*0154*/ 	.word	0x05000056


	//   ....[75]....
        /*0158*/ 	.word	0x05000056


	//   ....[76]....
        /*015c*/ 	.word	0x05000056


	//   ....[77]....
        /*0160*/ 	.word	0x05000056


	//   ....[78]....
        /*0164*/ 	.word	0x05000056


	//   ....[79]....
        /*0168*/ 	.word	0x05000056


	//   ....[80]....
        /*016c*/ 	.word	0x05000056


	//   ....[81]....
        /*0170*/ 	.word	0x05000056


	//   ....[82]....
        /*0174*/ 	.word	0x05000056


	//   ....[83]....
        /*0178*/ 	.word	0x05000056


	//   ....[84]....
        /*017c*/ 	.word	0x05000056


	//   ....[85]....
        /*0180*/ 	.word	0x05000056


	//   ....[86]....
        /*0184*/ 	.word	0x05000056


	//   ....[87]....
        /*0188*/ 	.word	0x05000056


	//----- nvinfo : EIATTR_COOP_GROUP_INSTR_OFFSETS
	.align		4
.L_2129:
        /*018c*/ 	.byte	0x04, 0x28
        /*018e*/ 	.short	(.L_2131 - .L_2130)


	//   ....[0]....
.L_2130:
        /*0190*/ 	.word	0x00000de0


	//   ....[1]....
        /*0194*/ 	.word	0x00000ef0


	//   ....[2]....
        /*0198*/ 	.word	0x00000fe0


	//   ....[3]....
        /*019c*/ 	.word	0x00001720


	//   ....[4]....
        /*01a0*/ 	.word	0x00002170


	//   ....[5]....
        /*01a4*/ 	.word	0x00002190


	//   ....[6]....
        /*01a8*/ 	.word	0x000021d0


	//   ....[7]....
        /*01ac*/ 	.word	0x000021e0


	//   ....[8]....
        /*01b0*/ 	.word	0x00002220


	//   ....[9]....
        /*01b4*/ 	.word	0x00002230


	//   ....[10]....
        /*01b8*/ 	.word	0x00002270


	//   ....[11]....
        /*01bc*/ 	.word	0x00002280


	//   ....[12]....
        /*01c0*/ 	.word	0x000022c0


	//   ....[13]....
        /*01c4*/ 	.word	0x000022d0


	//   ....[14]....
        /*01c8*/ 	.word	0x00002380


	//   ....[15]....
        /*01cc*/ 	.word	0x00002390


	//   ....[16]....
        /*01d0*/ 	.word	0x000023a0


	//   ....[17]....
        /*01d4*/ 	.word	0x000023b0


	//   ....[18]....
        /*01d8*/ 	.word	0x00002830


	//   ....[19]....
        /*01dc*/ 	.word	0x00002840


	//   ....[20]....
        /*01e0*/ 	.word	0x00002850


	//   ....[21]....
        /*01e4*/ 	.word	0x00002860


	//   ....[22]....
        /*01e8*/ 	.word	0x000028b0


	//   ....[23]....
        /*01ec*/ 	.word	0x000028d0


	//   ....[24]....
        /*01f0*/ 	.word	0x00002920


	//   ....[25]....
        /*01f4*/ 	.word	0x00002940


	//   ....[26]....
        /*01f8*/ 	.word	0x00002990


	//   ....[27]....
        /*01fc*/ 	.word	0x000029b0


	//   ....[28]....
        /*0200*/ 	.word	0x00002a00


	//   ....[29]....
        /*0204*/ 	.word	0x00002a20


	//   ....[30]....
        /*0208*/ 	.word	0x00002a70


	//   ....[31]....
        /*020c*/ 	.word	0x00002a90


	//   ....[32]....
        /*0210*/ 	.word	0x00002aa0


	//   ....[33]....
        /*0214*/ 	.word	0x00002ab0


	//   ....[34]....
        /*0218*/ 	.word	0x00003940


	//   ....[35]....
        /*021c*/ 	.word	0x00003980


	//   ....[36]....
        /*0220*/ 	.word	0x000039b0


	//   ....[37]....
        /*0224*/ 	.word	0x000039d0


	//   ....[38]....
        /*0228*/ 	.word	0x00003a00


	//   ....[39]....
        /*022c*/ 	.word	0x00003a20


	//   ....[40]....
        /*0230*/ 	.word	0x00003a80


	//   ....[41]....
        /*0234*/ 	.word	0x00003ac0


	//   ....[42]....
        /*0238*/ 	.word	0x00003c50


	//   ....[43]....
        /*023c*/ 	.word	0x00003c90


	//   ....[44]....
        /*0240*/ 	.word	0x00004400


	//   ....[45]....
        /*0244*/ 	.word	0x00004650


	//   ....[46]....
        /*0248*/ 	.word	0x00004810


	//   ....[47]....
        /*024c*/ 	.word	0x00004860


	//   ....[48]....
        /*0250*/ 	.word	0x000048c0


	//   ....[49]....
        /*0254*/ 	.word	0x00004910


	//   ....[50]....
        /*0258*/ 	.word	0x00004930


	//   ....[51]....
        /*025c*/ 	.word	0x00004aa0


	//   ....[52]....
        /*0260*/ 	.word	0x00004ae0


	//   ....[53]....
        /*0264*/ 	.word	0x00004b40


	//   ....[54]....
        /*0268*/ 	.word	0x00004b90


	//   ....[55]....
        /*026c*/ 	.word	0x00004bb0


	//   ....[56]....
        /*0270*/ 	.word	0x00004fd0


	//   ....[57]....
        /*0274*/ 	.word	0x00005020


	//   ....[58]....
        /*0278*/ 	.word	0x000050b0


	//   ....[59]....
        /*027c*/ 	.word	0x00005100


	//   ....[60]....
        /*0280*/ 	.word	0x00005180


	//   ....[61]....
        /*0284*/ 	.word	0x000051d0


	//   ....[62]....
        /*0288*/ 	.word	0x00005250


	//   ....[63]....
        /*028c*/ 	.word	0x000052a0


	//   ....[64]....
        /*0290*/ 	.word	0x00005320


	//   ....[65]....
        /*0294*/ 	.word	0x00005370


	//   ....[66]....
        /*0298*/ 	.word	0x00005400


	//   ....[67]....
        /*029c*/ 	.word	0x000054a0


	//   ....[68]....
        /*02a0*/ 	.word	0x00005540


	//   ....[69]....
        /*02a4*/ 	.word	0x00005600


	//   ....[70]....
        /*02a8*/ 	.word	0x00005630


	//   ....[71]....
        /*02ac*/ 	.word	0x00005690


	//   ....[72]....
        /*02b0*/ 	.word	0x00005740


	//   ....[73]....
        /*02b4*/ 	.word	0x00005790


	//   ....[74]....
        /*02b8*/ 	.word	0x00005840


	//   ....[75]....
        /*02bc*/ 	.word	0x00005890


	//   ....[76]....
        /*02c0*/ 	.word	0x00005940


	//   ....[77]....
        /*02c4*/ 	.word	0x00005990


	//   ....[78]....
        /*02c8*/ 	.word	0x00005a40


	//   ....[79]....
        /*02cc*/ 	.word	0x00005a90


	//   ....[80]....
        /*02d0*/ 	.word	0x00005b40


	//   ....[81]....
        /*02d4*/ 	.word	0x00005b90


	//   ....[82]....
        /*02d8*/ 	.word	0x00005c40


	//   ....[83]....
        /*02dc*/ 	.word	0x00005ca0


	//   ....[84]....
        /*02e0*/ 	.word	0x00005cd0


	//   ....[85]....
        /*02e4*/ 	.word	0x00005d50


	//   ....[86]....
        /*02e8*/ 	.word	0x00005d90


	//   ....[87]....
        /*02ec*/ 	.word	0x00005de0


	//----- nvinfo : EIATTR_VRC_CTA_INIT_COUNT
	.align		4
.L_2131:
        /*02f0*/ 	.byte	0x02, 0x4a
	.zero		1
	.zero		1


	//----- nvinfo : EIATTR_EXIT_INSTR_OFFSETS
	.align		4
        /*02f4*/ 	.byte	0x04, 0x1c
        /*02f6*/ 	.short	(.L_2133 - .L_2132)


	//   ....[0]....
.L_2132:
        /*02f8*/ 	.word	0x00004cc0


	//   ....[1]....
        /*02fc*/ 	.word	0x00004f70


	//----- nvinfo : EIATTR_MAX_THREADS
	.align		4
.L_2133:
        /*0300*/ 	.byte	0x04, 0x05
        /*0302*/ 	.short	(.L_2135 - .L_2134)
.L_2134:
        /*0304*/ 	.word	0x00000040
        /*0308*/ 	.word	0x00000001
        /*030c*/ 	.word	0x00000001


	//----- nvinfo : EIATTR_CRS_STACK_SIZE
	.align		4
.L_2135:
        /*0310*/ 	.byte	0x04, 0x1e
        /*0312*/ 	.short	(.L_2137 - .L_2136)
.L_2136:
        /*0314*/ 	.word	0x00000000


	//----- nvinfo : EIATTR_CBANK_PARAM_SIZE
	.align		4
.L_2137:
        /*0318*/ 	.byte	0x03, 0x19
        /*031a*/ 	.short	0x01f0


	//----- nvinfo : EIATTR_PARAM_CBANK
	.align		4
        /*031c*/ 	.byte	0x04, 0x0a
        /*031e*/ 	.short	(.L_2139 - .L_2138)
	.align		4
.L_2138:
        /*0320*/ 	.word	index@(.nv.constant0._Z25selective_scan_bwd_kernelI32Selective_Scan_bwd_kernel_traitsILi64ELi16ELb1ELb1ELb0ELb0ELb0EffEEv12SSMParamsBwd)
        /*0324*/ 	.short	0x0380
        /*0326*/ 	.short	0x01f0


	//----- nvinfo : EIATTR_SW_WAR
	.align		4
.L_2139:
        /*0328*/ 	.byte	0x04, 0x36
        /*032a*/ 	.short	(.L_2141 - .L_2140)
.L_2140:
        /*032c*/ 	.word	0x00000008
.L_2141:


//--------------------- .nv.info._Z25selective_scan_bwd_kernelI32Selective_Scan_bwd_kernel_traitsILi64ELi16ELb1ELb1ELb0ELb0ELb1EffEEv12SSMParamsBwd --------------------------
	.section	.nv.info._Z25selective_scan_bwd_kernelI32Selective_Scan_bwd_kernel_traitsILi64ELi16ELb1ELb1ELb0ELb0ELb1EffEEv12SSMParamsBwd,"",@"SHT_CUDA_INFO"
	.sectionflags	@""
	.align	4


	//----- nvinfo : EIATTR_CUDA_API_VERSION
	.align		4
        /*0000*/ 	.byte	0x04, 0x37
        /*0002*/ 	.short	(.L_2143 - .L_2142)
.L_2142:
        /*0004*/ 	.word	0x00000082


	//----- nvinfo : EIATTR_KPARAM_INFO
	.align		4
.L_2143:
        /*0008*/ 	.byte	0x04, 0x17
        /*000a*/ 	.short	(.L_2145 - .L_2144)
.L_2144:
        /*000c*/ 	.word	0x00000000
        /*0010*/ 	.short	0x0000
        /*0012*/ 	.short	0x0000
        /*0014*/ 	.byte	0x00, 0xf0, 0xc1, 0x07


	//----- nvinfo : EIATTR_SPARSE_MMA_MASK
	.align		4
.L_2145:
        /*0018*/ 	.byte	0x03, 0x50
        /*001a*/ 	.short	0x0000


	//----- nvinfo : EIATTR_MAXREG_COUNT
	.align		4
        /*001c*/ 	.byte	0x03, 0x1b
        /*001e*/ 	.short	0x00ff


	//----- nvinfo : EIATTR_NUM_BARRIERS
	.align		4
        /*0020*/ 	.byte	0x02, 0x4c
        /*0022*/ 	.byte	0x01
	.zero		1


	//----- nvinfo : EIATTR_MERCURY_ISA_VERSION
	.align		4
        /*0024*/ 	.byte	0x03, 0x5f
        /*0026*/ 	.short	0x0101


	//----- nvinfo : EIATTR_COOP_GROUP_MASK_REGIDS
	.align		4
        /*0028*/ 	.byte	0x04, 0x29
        /*002a*/ 	.short	(.L_2147 - .L_2146)


	//   ....[0]....
.L_2146:
        /*002c*/ 	.word	0xffffffff


	//   ....[1]....
        /*0030*/ 	.word	0xffffffff


	//   ....[2]....
        /*0034*/ 	.word	0xffffffff


	//   ....[3]....
        /*0038*/ 	.word	0xffffffff


	//   ....[4]....
        /*003c*/ 	.word	0xffffffff


	//   ....[5]....
        /*0040*/ 	.word	0xffffffff


	//   ....[6]....
        /*0044*/ 	.word	0xffffffff


	//   ....[7]....
        /*0048*/ 	.word	0xffffffff


	//   ....[8]....
        /*004c*/ 	.word	0xffffffff


	//   ....[9]....
        /*0050*/ 	.word	0xffffffff


	//   ....[10]....
        /*0054*/ 	.word	0xffffffff


	//   ....[11]....
        /*0058*/ 	.word	0xffffffff


	//   ....[12]....
        /*005c*/ 	.word	0xffffffff


	//   ....[13]....
        /*0060*/ 	.word	0xffffffff


	//   ....[14]....
        /*0064*/ 	.word	0xffffffff


	//   ....[15]....
        /*0068*/ 	.word	0xffffffff


	//   ....[16]....
        /*006c*/ 	.word	0xffffffff


	//   ....[17]....
        /*0070*/ 	.word	0xffffffff


	//   ....[18]....
        /*0074*/ 	.word	0xffffffff


	//   ....[19]....
        /*0078*/ 	.word	0xffffffff


	//   ....[20]....
        /*007c*/ 	.word	0xffffffff


	//   ....[21]....
        /*0080*/ 	.word	0xffffffff


	//   ....[22]....
        /*0084*/ 	.word	0xffffffff


	//   ....[23]....
        /*0088*/ 	.word	0xffffffff


	//   ....[24]....
        /*008c*/ 	.word	0xffffffff


	//   ....[25]....
        /*0090*/ 	.word	0xffffffff


	//   ....[26]....
        /*0094*/ 	.word	0xffffffff


	//   ....[27]....
        /*0098*/ 	.word	0xffffffff


	//   ....[28]....
        /*009c*/ 	.word	0xffffffff


	//   ....[29]....
        /*00a0*/ 	.word	0xffffffff


	//   ....[30]....
        /*00a4*/ 	.word	0xffffffff


	//   ....[31]....
        /*00a8*/ 	.word	0xffffffff


	//   ....[32]....
        /*00ac*/ 	.word	0xffffffff


	//   ....[33]....
        /*00b0*/ 	.word	0xffffffff


	//   ....[34]....
        /*00b4*/ 	.word	0xffffffff


	//   ....[35]....
        /*00b8*/ 	.word	0xffffffff


	//   ....[36]....
        /*00bc*/ 	.word	0xffffffff


	//   ....[37]....
        /*00c0*/ 	.word	0xffffffff


	//   ....[38]....
        /*00c4*/ 	.word	0xffffffff


	//   ....[39]....
        /*00c8*/ 	.word	0xffffffff


	//   ....[40]....
        /*00cc*/ 	.word	0xffffffff


	//   ....[41]....
        /*00d0*/ 	.word	0xffffffff


	//   ....[42]....
        /*00d4*/ 	.word	0xffffffff


	//   ....[43]....
        /*00d8*/ 	.word	0xffffffff


	//   ....[44]....
        /*00dc*/ 	.word	0xffffffff


	//   ....[45]....
        /*00e0*/ 	.word	0xffffffff


	//   ....[46]....
        /*00e4*/ 	.word	0xffffffff


	//   ....[47]....
        /*00e8*/ 	.word	0xffffffff


	//   ....[48]....
        /*00ec*/ 	.word	0xffffffff


	//   ....[49]....
        /*00f0*/ 	.word	0xffffffff


	//   ....[50]....
        /*00f4*/ 	.word	0xffffffff


	//   ....[51]....
        /*00f8*/ 	.word	0xffffffff


	//   ....[52]....
        /*00fc*/ 	.word	0xffffffff


	//   ....[53]....
        /*0100*/ 	.word	0xffffffff


	//   ....[54]....
        /*0104*/ 	.word	0xffffffff


	//   ....[55]....
        /*0108*/ 	.word	0xffffffff


	//   ....[56]....
        /*010c*/ 	.word	0xffffffff


	//   ....[57]....
        /*0110*/ 	.word	0xffffffff


	//   ....[58]....
        /*0114*/ 	.word	0xffffffff


	//   ....[59]....
        /*0118*/ 	.word	0xffffffff


	//   ....[60]....
        /*011c*/ 	.word	0x0500004a


	//   ....[61]....
        /*0120*/ 	.word	0x0500004a


	//   ....[62]....
        /*0124*/ 	.word	0x0500004a


	//   ....[63]....
        /*0128*/ 	.word	0x0500004a


	//   ....[64]....
        /*012c*/ 	.word	0x0500004a


	//   ....[65]....
        /*0130*/ 	.word	0x0500004a


	//   ....[66]....
        /*0134*/ 	.word	0x0500004a


	//   ....[67]....
        /*0138*/ 	.word	0x0500004a


	//   ....[68]....
        /*013c*/ 	.word	0x0500004a


	//   ....[69]....
        /*0140*/ 	.word	0x0500004a


	//   ....[70]....
        /*0144*/ 	.word	0x0500004a


	//   ....[71]....
        /*0148*/ 	.word	0x0500004a


	//   ....[72]....
        /*014c*/ 	.word	0x0500004a


	//   ....[73]....
        /*0150*/ 	.word	0x0500004a


	//   ....[74]....
        /*0154*/ 	.word	0x0500004a


	//   ....[75]....
        /*0158*/ 	.word	0x0500004a


	//   ....[76]....
        /*015c*/ 	.word	0x0500004a


	//   ....[77]....
        /*0160*/ 	.word	0x0500004a


	//   ....[78]....
        /*0164*/ 	.word	0x0500004a


	//   ....[79]....
        /*0168*/ 	.word	0x0500004a


	//   ....[80]....
        /*016c*/ 	.word	0x0500004a


	//   ....[81]....
        /*0170*/ 	.word	0x0500004a


	//   ....[82]....
        /*0174*/ 	.word	0x0500004a


	//   ....[83]....
        /*0178*/ 	.word	0x0500004a


	//   ....[84]....
        /*017c*/ 	.word	0x0500004a


	//   ....[85]....
        /*0180*/ 	.word	0x0500004a


	//   ....[86]....
        /*0184*/ 	.word	0x0500004a


	//   ....[87]....
        /*0188*/ 	.word	0x0500004a


	//   ....[88]....
        /*018c*/ 	.word	0x0500004a


	//   ....[89]....
        /*0190*/ 	.word	0x0500004a


	//   ....[90]....
        /*0194*/ 	.word	0x0500004a


	//   ....[91]....
        /*0198*/ 	.word	0x0500004a


	//----- nvinfo : EIATTR_COOP_GROUP_INSTR_OFFSETS
	.align		4
.L_2147:
        /*019c*/ 	.byte	0x04, 0x28
        /*019e*/ 	.short	(.L_2149 - .L_2148)


	//   ....[0]....
.L_2148:
        /*01a0*/ 	.word	0x00000df0


	//   ....[1]....
        /*01a4*/ 	.word	0x00000f00


	//   ....[2]....
        /*01a8*/ 	.word	0x000010c0


	//   ....[3]....
        /*01ac*/ 	.word	0x000012b0


	//   ....[4]....
        /*01b0*/ 	.word	0x000019e0


	//   ....[5]....
        /*01b4*/ 	.word	0x00001f50


	//   ....[6]....
        /*01b8*/ 	.word	0x00002320


	//   ....[7]....
        /*01bc*/ 	.word	0x000029c0


	//   ....[8]....
        /*01c0*/ 	.word	0x00003410


	//   ....[9]....
        /*01c4*/ 	.word	0x00003430


	//   ....[10]....
        /*01c8*/ 	.word	0x00003470


	//   ....[11]....
        /*01cc*/ 	.word	0x00003480


	//   ....[12]....
        /*01d0*/ 	.word	0x000034c0


	//   ....[13]....
        /*01d4*/ 	.word	0x000034d0


	//   ....[14]....
        /*01d8*/ 	.word	0x00003510


	//   ....[15]....
        /*01dc*/ 	.word	0x00003520


	//   ....[16]....
        /*01e0*/ 	.word	0x00003560


	//   ....[17]....
        /*01e4*/ 	.word	0x00003570


	//   ....[18]....
        /*01e8*/ 	.word	0x00003620


	//   ....[19]....
        /*01ec*/ 	.word	0x00003630


	//   ....[20]....
        /*01f0*/ 	.word	0x00003640


	//   ....[21]....
        /*01f4*/ 	.word	0x00003650


	//   ....[22]....
        /*01f8*/ 	.word	0x00003ad0


	//   ....[23]....
        /*01fc*/ 	.word	0x00003ae0


	//   ....[24]....
        /*0200*/ 	.word	0x00003af0


	//   ....[25]....
        /*0204*/ 	.word	0x00003b00


	//   ....[26]....
        /*0208*/ 	.word	0x00003b50


	//   ....[27]....
        /*020c*/ 	.word	0x00003b70


	//   ....[28]....
        /*0210*/ 	.word	0x00003bc0


	//   ....[29]....
        /*0214*/ 	.word	0x00003be0


	//   ....[30]....
        /*0218*/ 	.word	0x00003c30


	//   ....[31]....
        /*021c*/ 	.word	0x00003c50


	//   ....[32]....
        /*0220*/ 	.word	0x00003ca0


	//   ....[33]....
        /*0224*/ 	.word	0x00003cc0


	//   ....[34]....
        /*0228*/ 	.word	0x00003d10


	//   ....[35]....
        /*022c*/ 	.word	0x00003d30


	//   ....[36]....
        /*0230*/ 	.word	0x00003d40


	//   ....[37]....
        /*0234*/ 	.word	0x00003d50


	//   ....[38]....
        /*0238*/ 	.word	0x00004be0


	//   ....[39]....
        /*023c*/ 	.word	0x00004c20


	//   ....[40]....
        /*0240*/ 	.word	0x00004cd0


	//   ....[41]....
        /*0244*/ 	.word	0x00004cf0


	//   ....[42]....
        /*0248*/ 	.word	0x00004d20


	//   ....[43]....
        /*024c*/ 	.word	0x00004d40


	//   ....[44]....
        /*0250*/ 	.word	0x00004da0


	//   ....[45]....
        /*0254*/ 	.word	0x00004de0


	//   ....[46]....
        /*0258*/ 	.word	0x00004f70


	//   ....[47]....
        /*025c*/ 	.word	0x00004fb0


	//   ....[48]....
        /*0260*/ 	.word	0x00005680


	//   ....[49]....
        /*0264*/ 	.word	0x000058c0


	//   ....[50]....
        /*0268*/ 	.word	0x00005a80


	//   ....[51]....
        /*026c*/ 	.word	0x00005ad0


	//   ....[52]....
        /*0270*/ 	.word	0x00005b30


	//   ....[53]....
        /*0274*/ 	.word	0x00005b80


	//   ....[54]....
        /*0278*/ 	.word	0x00005ba0


	//   ....[55]....
        /*027c*/ 	.word	0x00005d10


	//   ....[56]....
        /*0280*/ 	.word	0x00005d50


	//   ....[57]....
        /*0284*/ 	.word	0x00005db0


	//   ....[58]....
        /*0288*/ 	.word	0x00005e00


	//   ....[59]....
        /*028c*/ 	.word	0x00005e20


	//   ....[60]....
        /*0290*/ 	.word	0x00006240


	//   ....[61]....
        /*0294*/ 	.word	0x00006290


	//   ....[62]....
        /*0298*/ 	.word	0x00006320


	//   ....[63]....
        /*029c*/ 	.word	0x00006370


	//   ....[64]....
        /*02a0*/ 	.word	0x000063f0


	//   ....[65]....
        /*02a4*/ 	.word	0x00006440


	//   ....[66]....
        /*02a8*/ 	.word	0x000064c0


	//   ....[67]....
        /*02ac*/ 	.word	0x00006510


	//   ....[68]....
        /*02b0*/ 	.word	0x00006590


	//   ....[69]....
        /*02b4*/ 	.word	0x000065e0


	//   ....[70]....
        /*02b8*/ 	.word	0x00006670


	//   ....[71]....
        /*02bc*/ 	.word	0x00006710


	//   ....[72]....
        /*02c0*/ 	.word	0x000067b0


	//   ....[73]....
        /*02c4*/ 	.word	0x00006870


	//   ....[74]....
        /*02c8*/ 	.word	0x000068a0


	//   ....[75]....
        /*02cc*/ 	.word	0x00006900


	//   ....[76]....
        /*02d0*/ 	.word	0x000069b0


	//   ....[77]....
        /*02d4*/ 	.word	0x00006a00


	//   ....[78]....
        /*02d8*/ 	.word	0x00006ab0


	//   ....[79]....
        /*02dc*/ 	.word	0x00006b00


	//   ....[80]....
        /*02e0*/ 	.word	0x00006bb0


	//   ....[81]....
        /*02e4*/ 	.word	0x00006c00


	//   ....[82]....
        /*02e8*/ 	.word	0x00006cb0


	//   ....[83]....
        /*02ec*/ 	.word	0x00006d00


	//   ....[84]....
        /*02f0*/ 	.word	0x00006db0


	//   ....[85]....
        /*02f4*/ 	.word	0x00006e00


	//   ....[86]....
        /*02f8*/ 	.word	0x00006eb0


	//   ....[87]....
        /*02fc*/ 	.word	0x00006f10


	//   ....[88]....
        /*0300*/ 	.word	0x00006f40


	//   ....[89]....
        /*0304*/ 	.word	0x00006fc0


	//   ....[90]....
        /*0308*/ 	.word	0x00007000


	//   ....[91]....
        /*030c*/ 	.word	0x00007050


	//----- nvinfo : EIATTR_VRC_CTA_INIT_COUNT
	.align		4
.L_2149:
        /*0310*/ 	.byte	0x02, 0x4a
	.zero		1
	.zero		1


	//----- nvinfo : EIATTR_EXIT_INSTR_OFFSETS
	.align		4
        /*0314*/ 	.byte	0x04, 0x1c
        /*0316*/ 	.short	(.L_2151 - .L_2150)


	//   ....[0]....
.L_2150:
        /*0318*/ 	.word	0x00005f30


	//   ....[1]....
        /*031c*/ 	.word	0x000061e0


	//----- nvinfo : EIATTR_MAX_THREADS
	.align		4
.L_2151:
        /*0320*/ 	.byte	0x04, 0x05
        /*0322*/ 	.short	(.L_2153 - .L_2152)
.L_2152:
        /*0324*/ 	.word	0x00000040
        /*0328*/ 	.word	0x00000001
        /*032c*/ 	.word	0x00000001


	//----- nvinfo : EIATTR_CRS_STACK_SIZE
	.align		4
.L_2153:
        /*0330*/ 	.byte	0x04, 0x1e
        /*0332*/ 	.short	(.L_2155 - .L_2154)
.L_2154:
        /*0334*/ 	.word	0x00000000


	//----- nvinfo : EIATTR_CBANK_PARAM_SIZE
	.align		4
.L_2155:
        /*0338*/ 	.byte	0x03, 0x19
        /*033a*/ 	.short	0x01f0


	//----- nvinfo : EIATTR_PARAM_CBANK
	.align		4
        /*033c*/ 	.byte	0x04, 0x0a
        /*033e*/ 	.short	(.L_2157 - .L_2156)
	.align		4
.L_2156:
        /*0340*/ 	.word	index@(.nv.constant0._Z25selective_scan_bwd_kernelI32Selective_Scan_bwd_kernel_traitsILi64ELi16ELb1ELb1ELb0ELb0ELb1EffEEv12SSMParamsBwd)
        /*0344*/ 	.short	0x0380
        /*0346*/ 	.short	0x01f0


	//----- nvinfo : EIATTR_SW_WAR
	.align		4
.L_2157:
        /*0348*/ 	.byte	0x04, 0x36
        /*034a*/ 	.short	(.L_2159 - .L_2158)
.L_2158:
        /*034c*/ 	.word	0x00000008
.L_2159:


//--------------------- .nv.info._Z25selective_scan_bwd_kernelI32Selective_Scan_bwd_kernel_traitsILi64ELi16ELb1ELb1ELb0ELb1ELb0EffEEv12SSMParamsBwd --------------------------
	.section	.nv.info._Z25selective_scan_bwd_kernelI32Selective_Scan_bwd_kernel_traitsILi64ELi16ELb1ELb1ELb0ELb1ELb0EffEEv12SSMParamsBwd,"",@"SHT_CUDA_INFO"
	.sectionflags	@""
	.align	4


	//----- nvinfo : EIATTR_CUDA_API_VERSION
	.align		4
        /*0000*/ 	.byte	0x04, 0x37
        /*0002*/ 	.short	(.L_2161 - .L_2160)
.L_2160:
        /*0004*/ 	.word	0x00000082


	//----- nvinfo : EIATTR_KPARAM_INFO
	.align		4
.L_2161:
        /*0008*/ 	.byte	0x04, 0x17
        /*000a*/ 	.short	(.L_2163 - .L_2162)
.L_2162:
        /*000c*/ 	.word	0x00000000
        /*0010*/ 	.short	0x0000
        /*0012*/ 	.short	0x0000
        /*0014*/ 	.byte	0x00, 0xf0, 0xc1, 0x07


	//----- nvinfo : EIATTR_SPARSE_MMA_MASK
	.align		4
.L_2163:
        /*0018*/ 	.byte	0x03, 0x50
        /*001a*/ 	.short	0x0000


	//----- nvinfo : EIATTR_MAXREG_COUNT
	.align		4
        /*001c*/ 	.byte	0x03, 0x1b
        /*001e*/ 	.short	0x00ff


	//----- nvinfo : EIATTR_NUM_BARRIERS
	.align		4
        /*0020*/ 	.byte	0x02, 0x4c
        /*0022*/ 	.byte	0x01
	.zero		1


	//----- nvinfo : EIATTR_MERCURY_ISA_VERSION
	.align		4
        /*0024*/ 	.byte	0x03, 0x5f
        /*0026*/ 	.short	0x0101


	//----- nvinfo : EIATTR_COOP_GROUP_MASK_REGIDS
	.align		4
        /*0028*/ 	.byte	0x04, 0x29
        /*002a*/ 	.short	(.L_2165 - .L_2164)


	//   ....[0]....
.L_2164:
        /*002c*/ 	.word	0xffffffff


	//   ....[1]....
        /*0030*/ 	.word	0xffffffff


	//   ....[2]....
        /*0034*/ 	.word	0xffffffff


	//   ....[3]....
        /*0038*/ 	.word	0xffffffff


	//   ....[4]....
        /*003c*/ 	.word	0xffffffff


	//   ....[5]....
        /*0040*/ 	.word	0xffffffff


	//   ....[6]....
        /*0044*/ 	.word	0xffffffff


	//   ....[7]....
        /*0048*/ 	.word	0xffffffff


	//   ....[8]....
        /*004c*/ 	.word	0xffffffff


	//   ....[9]....
        /*0050*/ 	.word	0xffffffff


	//   ....[10]....
        /*0054*/ 	.word	0xffffffff


	//   ....[11]....
        /*0058*/ 	.word	0xffffffff


	//   ....[12]....
        /*005c*/ 	.word	0xffffffff


	//   ....[13]....
        /*0060*/ 	.word	0xffffffff


	//   ....[14]....
        /*0064*/ 	.word	0xffffffff


	//   ....[15]....
        /*0068*/ 	.word	0xffffffff


	//   ....[16]....
        /*006c*/ 	.word	0xffffffff


	//   ....[17]....
        /*0070*/ 	.word	0xffffffff


	//   ....[18]....
        /*0074*/ 	.word	0xffffffff


	//   ....[19]....
        /*0078*/ 	.word	0xffffffff


	//   ....[20]....
        /*007c*/ 	.word	0xffffffff


	//   ....[21]....
        /*0080*/ 	.word	0xffffffff


	//   ....[22]....
        /*0084*/ 	.word	0xffffffff


	//   ....[23]....
        /*0088*/ 	.word	0xffffffff


	//   ....[24]....
        /*008c*/ 	.word	0xffffffff


	//   ....[25]....
        /*0090*/ 	.word	0xffffffff


	//   ....[26]....
        /*0094*/ 	.word	0xffffffff


	//   ....[27]....
        /*0098*/ 	.word	0xffffffff


	//   ....[28]....
        /*009c*/ 	.word	0xffffffff


	//   ....[29]....
        /*00a0*/ 	.word	0xffffffff


	//   ....[30]....
        /*00a4*/ 	.word	0xffffffff


	//   ....[31]....
        /*00a8*/ 	.word	0xffffffff


	//   ....[32]....
        /*00ac*/ 	.word	0xffffffff


	//   ....[33]....
        /*00b0*/ 	.word	0xffffffff


	//   ....[34]....
        /*00b4*/ 	.word	0xffffffff


	//   ....[35]....
        /*00b8*/ 	.word	0xffffffff


	//   ....[36]....
        /*00bc*/ 	.word	0xffffffff


	//   ....[37]....
        /*00c0*/ 	.word	0xffffffff


	//   ....[38]....
        /*00c4*/ 	.word	0xffffffff


	//   ....[39]....
        /*00c8*/ 	.word	0xffffffff


	//   ....[40]....
        /*00cc*/ 	.word	0xffffffff


	//   ....[41]....
        /*00d0*/ 	.word	0xffffffff


	//   ....[42]....
        /*00d4*/ 	.word	0xffffffff


	//   ....[43]....
        /*00d8*/ 	.word	0xffffffff


	//   ....[44]....
        /*00dc*/ 	.word	0xffffffff


	//   ....[45]....
        /*00e0*/ 	.word	0xffffffff


	//   ....[46]....
        /*00e4*/ 	.word	0xffffffff


	//   ....[47]....
        /*00e8*/ 	.word	0xffffffff


	//   ....[48]....
        /*00ec*/ 	.word	0xffffffff


	//   ....[49]....
        /*00f0*/ 	.word	0xffffffff


	//   ....[50]....
        /*00f4*/ 	.word	0xffffffff


	//   ....[51]....
        /*00f8*/ 	.word	0xffffffff


	//   ....[52]....
        /*00fc*/ 	.word	0xffffffff


	//   ....[53]....
        /*0100*/ 	.word	0xffffffff


	//   ....[54]....
        /*0104*/ 	.word	0xffffffff


	//   ....[55]....
        /*0108*/ 	.word	0xffffffff


	//   ....[56]....
        /*010c*/ 	.word	0xffffffff


	//   ....[57]....
        /*0110*/ 	.word	0x05000056


	//   ....[58]....
        /*0114*/ 	.word	0x05000056


	//   ....[59]....
        /*0118*/ 	.word	0x05000056


	//   ....[60]....
        /*011c*/ 	.word	0x05000056


	//   ....[61]....
        /*0120*/ 	.word	0x05000056


	//   ....[62]....
        /*0124*/ 	.word	0x05000056


	//   ....[63]....
        /*0128*/ 	.word	0x05000056


	//   ....[64]....
        /*012c*/ 	.word	0x05000056


	//   ....[65]....
        /*0130*/ 	.word	0x05000056


	//   ....[66]....
        /*0134*/ 	.word	0x05000056


	//   ....[67]....
        /*0138*/ 	.word	0x05000056


	//   ....[68]....
        /*013c*/ 	.word	0x05000056


	//   ....[69]....
        /*0140*/ 	.word	0x05000056


	//   ....[70]....
        /*0144*/ 	.word	0x05000056


	//   ....[71]....
        /*0148*/ 	.word	0x05000056


	//   ....[72]....
        /*014c*/ 	.word	0x05000056


	//   ....[73]....
        /*0150*/ 	.word	0x05000056


	//   ....[74]....
        /*0154*/ 	.word	0x05000056


	//   ....[75]....
        /*0158*/ 	.word	0x05000056


	//   ....[76]....
        /*015c*/ 	.word	0x05000056


	//   ....[77]....
        /*0160*/ 	.word	0x05000056


	//   ....[78]....
        /*0164*/ 	.word	0x05000056


	//   ....[79]....
        /*0168*/ 	.word	0x05000056


	//   ....[80]....
        /*016c*/ 	.word	0x05000056


	//   ....[81]....
        /*0170*/ 	.word	0x05000056


	//   ....[82]....
        /*0174*/ 	.word	0x05000056


	//   ....[83]....
        /*0178*/ 	.word	0x05000056


	//   ....[84]....
        /*017c*/ 	.word	0x05000056


	//   ....[85]....
        /*0180*/ 	.word	0x05000056


	//   ....[86]....
        /*0184*/ 	.word	0x05000056


	//   ....[87]....
        /*0188*/ 	.word	0x05000056


	//   ....[88]....
        /*018c*/ 	.word	0x05000056


	//----- nvinfo : EIATTR_COOP_GROUP_INSTR_OFFSETS
	.align		4
.L_2165:
        /*0190*/ 	.byte	0x04, 0x28
        /*0192*/ 	.short	(.L_2167 - .L_2166)


	//   ....[0]....
.L_2166:
        /*0194*/ 	.word	0x00000dd0


	//   ....[1]....
        /*0198*/ 	.word	0x00000ee0


	//   ....[2]....
        /*019c*/ 	.word	0x000010a0


	//   ....[3]....
        /*01a0*/ 	.word	0x00003960


	//   ....[4]....
        /*01a4*/ 	.word	0x000043b0


	//   ....[5]....
        /*01a8*/ 	.word	0x000043d0


	//   ....[6]....
        /*01ac*/ 	.word	0x00004410


	//   ....[7]....
        /*01b0*/ 	.word	0x00004420


	//   ....[8]....
        /*01b4*/ 	.word	0x00004460


	//   ....[9]....
        /*01b8*/ 	.word	0x00004470


	//   ....[10]....
        /*01bc*/ 	.word	0x000044b0


	//   ....[11]....
        /*01c0*/ 	.word	0x000044c0


	//   ....[12]....
        /*01c4*/ 	.word	0x00004500


	//   ....[13]....
        /*01c8*/ 	.word	0x00004510


	//   ....[14]....
        /*01cc*/ 	.word	0x000045c0


	//   ....[15]....
        /*01d0*/ 	.word	0x000045d0


	//   ....[16]....
        /*01d4*/ 	.word	0x000045e0


	//   ....[17]....
        /*01d8*/ 	.word	0x000045f0


	//   ....[18]....
        /*01dc*/ 	.word	0x00004a70


	//   ....[19]....
        /*01e0*/ 	.word	0x00004a80


	//   ....[20]....
        /*01e4*/ 	.word	0x00004a90


	//   ....[21]....
        /*01e8*/ 	.word	0x00004aa0


	//   ....[22]....
        /*01ec*/ 	.word	0x00004af0


	//   ....[23]....
        /*01f0*/ 	.word	0x00004b10


	//   ....[24]....
        /*01f4*/ 	.word	0x00004b60


	//   ....[25]....
        /*01f8*/ 	.word	0x00004b80


	//   ....[26]....
        /*01fc*/ 	.word	0x00004bd0


	//   ....[27]....
        /*0200*/ 	.word	0x00004bf0


	//   ....[28]....
        /*0204*/ 	.word	0x00004c40


	//   ....[29]....
        /*0208*/ 	.word	0x00004c60


	//   ....[30]....
        /*020c*/ 	.word	0x00004cb0


	//   ....[31]....
        /*0210*/ 	.word	0x00004cd0


	//   ....[32]....
        /*0214*/ 	.word	0x00004ce0


	//   ....[33]....
        /*0218*/ 	.word	0x00004cf0


	//   ....[34]....
        /*021c*/ 	.word	0x00005b80


	//   ....[35]....
        /*0220*/ 	.word	0x00005bc0


	//   ....[36]....
        /*0224*/ 	.word	0x00005c70


	//   ....[37]....
        /*0228*/ 	.word	0x00005c90


	//   ....[38]....
        /*022c*/ 	.word	0x00005cc0


	//   ....[39]....
        /*0230*/ 	.word	0x00005ce0


	//   ....[40]....
        /*0234*/ 	.word	0x00005d40


	//   ....[41]....
        /*0238*/ 	.word	0x00005d80


	//   ....[42]....
        /*023c*/ 	.word	0x00005f10


	//   ....[43]....
        /*0240*/ 	.word	0x00005f50


	//   ....[44]....
        /*0244*/ 	.word	0x00006660


	//   ....[45]....
        /*0248*/ 	.word	0x00006b30


	//   ....[46]....
        /*024c*/ 	.word	0x00007070


	//   ....[47]....
        /*0250*/ 	.word	0x00007230


	//   ....[48]....
        /*0254*/ 	.word	0x00007280


	//   ....[49]....
        /*0258*/ 	.word	0x000072e0


	//   ....[50]....
        /*025c*/ 	.word	0x00007330


	//   ....[51]....
        /*0260*/ 	.word	0x00007350


	//   ....[52]....
        /*0264*/ 	.word	0x000074c0


	//   ....[53]....
        /*0268*/ 	.word	0x00007500


	//   ....[54]....
        /*026c*/ 	.word	0x00007560


	//   ....[55]....
        /*0270*/ 	.word	0x000075b0


	//   ....[56]....
        /*0274*/ 	.word	0x000075d0


	//   ....[57]....
        /*0278*/ 	.word	0x000079f0


	//   ....[58]....
        /*027c*/ 	.word	0x00007a40


	//   ....[59]....
        /*0280*/ 	.word	0x00007ad0


	//   ....[60]....
        /*0284*/ 	.word	0x00007b20


	//   ....[61]....
        /*0288*/ 	.word	0x00007ba0


	//   ....[62]....
        /*028c*/ 	.word	0x00007bf0


	//   ....[63]....
        /*0290*/ 	.word	0x00007c70


	//   ....[64]....
        /*0294*/ 	.word	0x00007cc0


	//   ....[65]....
        /*0298*/ 	.word	0x00007d40


	//   ....[66]....
        /*029c*/ 	.word	0x00007d90


	//   ....[67]....
        /*02a0*/ 	.word	0x00007e20


	//   ....[68]....
        /*02a4*/ 	.word	0x00007ec0


	//   ....[69]....
        /*02a8*/ 	.word	0x00007f60


	//   ....[70]....
        /*02ac*/ 	.word	0x00008020


	//   ....[71]....
        /*02b0*/ 	.word	0x00008050


	//   ....[72]....
        /*02b4*/ 	.word	0x000080b0


	//   ....[73]....
        /*02b8*/ 	.word	0x00008160


	//   ....[74]....
        /*02bc*/ 	.word	0x000081b0


	//   ....[75]....
        /*02c0*/ 	.word	0x00008260


	//   ....[76]....
        /*02c4*/ 	.word	0x000082b0


	//   ....[77]....
        /*02c8*/ 	.word	0x00008360


	//   ....[78]....
        /*02cc*/ 	.word	0x000083b0


	//   ....[79]....
        /*02d0*/ 	.word	0x00008460


	//   ....[80]....
        /*02d4*/ 	.word	0x000084b0


	//   ....[81]....
        /*02d8*/ 	.word	0x00008560


	//   ....[82]....
        /*02dc*/ 	.word	0x000085b0


	//   ....[83]....
        /*02e0*/ 	.word	0x00008660


	//   ....[84]....
        /*02e4*/ 	.word	0x000086c0


	//   ....[85]....
        /*02e8*/ 	.word	0x000086f0


	//   ....[86]....
        /*02ec*/ 	.word	0x00008770


	//   ....[87]....
        /*02f0*/ 	.word	0x000087b0


	//   ....[88]....
        /*02f4*/ 	.word	0x00008800


	//----- nvinfo : EIATTR_VRC_CTA_INIT_COUNT
	.align		4
.L_2167:
        /*02f8*/ 	.byte	0x02, 0x4a
	.zero		1
	.zero		1


	//----- nvinfo : EIATTR_EXIT_INSTR_OFFSETS
	.align		4
        /*02fc*/ 	.byte	0x04, 0x1c
        /*02fe*/ 	.short	(.L_2169 - .L_2168)


	//   ....[0]....
.L_2168:
        /*0300*/ 	.word	0x000076e0


	//   ....[1]....
        /*0304*/ 	.word	0x00007990


	//----- nvinfo : EIATTR_MAX_THREADS
	.align		4
.L_2169:
        /*0308*/ 	.byte	0x04, 0x05
        /*030a*/ 	.short	(.L_2171 - .L_2170)
.L_2170:
        /*030c*/ 	.word	0x00000040
        /*0310*/ 	.word	0x00000001
        /*0314*/ 	.word	0x00000001


	//----- nvinfo : EIATTR_CRS_STACK_SIZE
	.align		4
.L_2171:
        /*0318*/ 	.byte	0x04, 0x1e
        /*031a*/ 	.short	(.L_2173 - .L_2172)
.L_2172:
        /*031c*/ 	.word	0x00000000


	//----- nvinfo : EIATTR_CBANK_PARAM_SIZE
	.align		4
.L_2173:
        /*0320*/ 	.byte	0x03, 0x19
        /*0322*/ 	.short	0x01f0


	//----- nvinfo : EIATTR_PARAM_CBANK
	.align		4
        /*0324*/ 	.byte	0x04, 0x0a
        /*0326*/ 	.short	(.L_2175 - .L_2174)
	.align		4
.L_2174:
        /*0328*/ 	.word	index@(.nv.constant0._Z25selective_scan_bwd_kernelI32Selective_Scan_bwd_kernel_traitsILi64ELi16ELb1ELb1ELb0ELb1ELb0EffEEv12SSMParamsBwd)
        /*032c*/ 	.short	0x0380
        /*032e*/ 	.short	0x01f0


	//----- nvinfo : EIATTR_SW_WAR
	.align		4
.L_2175:
        /*0330*/ 	.byte	0x04, 0x36
        /*0332*/ 	.short	(.L_2177 - .L_2176)
.L_2176:
        /*0334*/ 	.word	0x00000008
.L_2177:


//--------------------- .nv.info._Z25selective_scan_bwd_kernelI32Selective_Scan_bwd_kernel_traitsILi64ELi16ELb1ELb1ELb0ELb1ELb1EffEEv12SSMParamsBwd --------------------------
	.section	.nv.info._Z25selective_scan_bwd_kernelI32Selective_Scan_bwd_kernel_traitsILi64ELi16ELb1ELb1ELb0ELb1ELb1EffEEv12SSMParamsBwd,"",@"SHT_CUDA_INFO"
	.sectionflags	@""
	.align	4


	//----- nvinfo : EIATTR_CUDA_API_VERSION
	.align		4
        /*0000*/ 	.byte	0x04, 0x37
        /*0002*/ 	.short	(.L_2179 - .L_2178)
.L_2178:
        /*0004*/ 	.word	0x00000082


	//----- nvinfo : EIATTR_KPARAM_INFO
	.align		4
.L_2179:
        /*0008*/ 	.byte	0x04, 0x17
        /*000a*/ 	.short	(.L_2181 - .L_2180)
.L_2180:
        /*000c*/ 	.word	0x00000000
        /*0010*/ 	.short	0x0000
        /*0012*/ 	.short	0x0000
        /*0014*/ 	.byte	0x00, 0xf0, 0xc1, 0x07


	//----- nvinfo : EIATTR_SPARSE_MMA_MASK
	.align		4
.L_2181:
        /*0018*/ 	.byte	0x03, 0x50
        /*001a*/ 	.short	0x0000


	//----- nvinfo : EIATTR_MAXREG_COUNT
	.align		4
        /*001c*/ 	.byte	0x03, 0x1b
        /*001e*/ 	.short	0x00ff


	//----- nvinfo : EIATTR_NUM_BARRIERS
	.align		4
        /*0020*/ 	.byte	0x02, 0x4c
        /*0022*/ 	.byte	0x01
	.zero		1


	//----- nvinfo : EIATTR_MERCURY_ISA_VERSION
	.align		4
        /*0024*/ 	.byte	0x03, 0x5f
        /*0026*/ 	.short	0x0101


	//----- nvinfo : EIATTR_COOP_GROUP_MASK_REGIDS
	.align		4
        /*0028*/ 	.byte	0x04, 0x29
        /*002a*/ 	.short	(.L_2183 - .L_2182)


	//   ....[0]....
.L_2182:
        /*002c*/ 	.word	0xffffffff


	//   ....[1]....
        /*0030*/ 	.word	0xffffffff


	//   ....[2]....
        /*0034*/ 	.word	0xffffffff


	//   ....[3]....
        /*0038*/ 	.word	0xffffffff


	//   ....[4]....
        /*003c*/ 	.word	0xffffffff


	//   ....[5]....
        /*0040*/ 	.word	0xffffffff


	//   ....[6]....
        /*0044*/ 	.word	0xffffffff


	//   ....[7]....
        /*0048*/ 	.word	0xffffffff


	//   ....[8]....
        /*004c*/ 	.word	0xffffffff


	//   ....[9]....
        /*0050*/ 	.word	0xffffffff


	//   ....[10]....
        /*0054*/ 	.word	0xffffffff


	//   ....[11]....
        /*0058*/ 	.word	0xffffffff


	//   ....[12]....
        /*005c*/ 	.word	0xffffffff


	//   ....[13]....
        /*0060*/ 	.word	0xffffffff


	//   ....[14]....
        /*0064*/ 	.word	0xffffffff


	//   ....[15]....
        /*0068*/ 	.word	0xffffffff


	//   ....[16]....
        /*006c*/ 	.word	0xffffffff


	//   ....[17]....
        /*0070*/ 	.word	0xffffffff


	//   ....[18]....
        /*0074*/ 	.word	0xffffffff


	//   ....[19]....
        /*0078*/ 	.word	0xffffffff


	//   ....[20]....
        /*007c*/ 	.word	0xffffffff


	//   ....[21]....
        /*0080*/ 	.word	0xffffffff


	//   ....[22]....
        /*0084*/ 	.word	0xffffffff


	//   ....[23]....
        /*0088*/ 	.word	0xffffffff


	//   ....[24]....
        /*008c*/ 	.word	0xffffffff


	//   ....[25]....
        /*0090*/ 	.word	0xffffffff


	//   ....[26]....
        /*0094*/ 	.word	0xffffffff


	//   ....[27]....
        /*0098*/ 	.word	0xffffffff


	//   ....[28]....
        /*009c*/ 	.word	0xffffffff


	//   ....[29]....
        /*00a0*/ 	.word	0xffffffff


	//   ....[30]....
        /*00a4*/ 	.word	0xffffffff


	//   ....[31]....
        /*00a8*/ 	.word	0xffffffff


	//   ....[32]....
        /*00ac*/ 	.word	0xffffffff


	//   ....[33]....
        /*00b0*/ 	.word	0xffffffff


	//   ....[34]....
        /*00b4*/ 	.word	0xffffffff


	//   ....[35]....
        /*00b8*/ 	.word	0xffffffff


	//   ....[36]....
        /*00bc*/ 	.word	0xffffffff


	//   ....[37]....
        /*00c0*/ 	.word	0xffffffff


	//   ....[38]....
        /*00c4*/ 	.word	0xffffffff


	//   ....[39]....
        /*00c8*/ 	.word	0xffffffff


	//   ....[40]....
        /*00cc*/ 	.word	0xffffffff


	//   ....[41]....
        /*00d0*/ 	.word	0xffffffff


	//   ....[42]....
        /*00d4*/ 	.word	0xffffffff


	//   ....[43]....
        /*00d8*/ 	.word	0xffffffff


	//   ....[44]....
        /*00dc*/ 	.word	0xffffffff


	//   ....[45]....
        /*00e0*/ 	.word	0xffffffff


	//   ....[46]....
        /*00e4*/ 	.word	0xffffffff


	//   ....[47]....
        /*00e8*/ 	.word	0xffffffff


	//   ....[48]....
        /*00ec*/ 	.word	0xffffffff


	//   ....[49]....
        /*00f0*/ 	.word	0xffffffff


	//   ....[50]....
        /*00f4*/ 	.word	0xffffffff


	//   ....[51]....
        /*00f8*/ 	.word	0xffffffff


	//   ....[52]....
        /*00fc*/ 	.word	0xffffffff


	//   ....[53]....
        /*0100*/ 	.word	0xffffffff


	//   ....[54]....
        /*0104*/ 	.word	0xffffffff


	//   ....[55]....
        /*0108*/ 	.word	0xffffffff


	//   ....[56]....
        /*010c*/ 	.word	0xffffffff


	//   ....[57]....
        /*0110*/ 	.word	0xffffffff


	//   ....[58]....
        /*0114*/ 	.word	0xffffffff


	//   ....[59]....
        /*0118*/ 	.word	0xffffffff


	//   ....[60]....
        /*011c*/ 	.word	0xffffffff


	//   ....[61]....
        /*0120*/ 	.word	0x05000072


	//   ....[62]....
        /*0124*/ 	.word	0x05000072


	//   ....[63]....
        /*0128*/ 	.word	0x05000072


	//   ....[64]....
        /*012c*/ 	.word	0x05000072


	//   ....[65]....
        /*0130*/ 	.word	0x05000072


	//   ....[66]....
        /*0134*/ 	.word	0x05000072


	//   ....[67]....
        /*0138*/ 	.word	0x05000072


	//   ....[68]....
        /*013c*/ 	.word	0x05000072


	//   ....[69]....
        /*0140*/ 	.word	0x05000072


	//   ....[70]....
        /*0144*/ 	.word	0x05000072


	//   ....[71]....
        /*0148*/ 	.word	0x05000072


	//   ....[72]....
        /*014c*/ 	.word	0x05000072


	//   ....[73]....
        /*0150*/ 	.word	0x05000072


	//   ....[74]....
        /*0154*/ 	.word	0x05000072


	//   ....[75]....
        /*0158*/ 	.word	0x05000072


	//   ....[76]....
        /*015c*/ 	.word	0x05000072


	//   ....[77]....
        /*0160*/ 	.word	0x05000072


	//   ....[78]....
        /*0164*/ 	.word	0x05000072


	//   ....[79]....
        /*0168*/ 	.word	0x05000072


	//   ....[80]....
        /*016c*/ 	.word	0x05000072


	//   ....[81]....
        /*0170*/ 	.word	0x05000072


	//   ....[82]....
        /*0174*/ 	.word	0x05000072


	//   ....[83]....
        /*0178*/ 	.word	0x05000072


	//   ....[84]....
        /*017c*/ 	.word	0x05000072


	//   ....[85]....
        /*0180*/ 	.word	0x05000072


	//   ....[86]....
        /*0184*/ 	.word	0x05000072


	//   ....[87]....
        /*0188*/ 	.word	0x05000072


	//   ....[88]....
        /*018c*/ 	.word	0x05000072


	//   ....[89]....
        /*0190*/ 	.word	0x05000072


	//   ....[90]....
        /*0194*/ 	.word	0x05000072


	//   ....[91]....
        /*0198*/ 	.word	0x05000072


	//   ....[92]....
        /*019c*/ 	.word	0x05000072


	//----- nvinfo : EIATTR_COOP_GROUP_INSTR_OFFSETS
	.align		4
.L_2183:
        /*01a0*/ 	.byte	0x04, 0x28
        /*01a2*/ 	.short	(.L_2185 - .L_2184)


	//   ....[0]....
.L_2184:
        /*01a4*/ 	.word	0x00000de0


	//   ....[1]....
        /*01a8*/ 	.word	0x00000ef0


	//   ....[2]....
        /*01ac*/ 	.word	0x000010b0


	//   ....[3]....
        /*01b0*/ 	.word	0x000035a0


	//   ....[4]....
        /*01b4*/ 	.word	0x00003b50


	//   ....[5]....
        /*01b8*/ 	.word	0x00004180


	//   ....[6]....
        /*01bc*/ 	.word	0x00004550


	//   ....[7]....
        /*01c0*/ 	.word	0x00004bf0


	//   ....[8]....
        /*01c4*/ 	.word	0x00005640


	//   ....[9]....
        /*01c8*/ 	.word	0x00005660


	//   ....[10]....
        /*01cc*/ 	.word	0x000056a0


	//   ....[11]....
        /*01d0*/ 	.word	0x000056b0


	//   ....[12]....
        /*01d4*/ 	.word	0x000056f0


	//   ....[13]....
        /*01d8*/ 	.word	0x00005700


	//   ....[14]....
        /*01dc*/ 	.word	0x00005740


	//   ....[15]....
        /*01e0*/ 	.word	0x00005750


	//   ....[16]....
        /*01e4*/ 	.word	0x00005790


	//   ....[17]....
        /*01e8*/ 	.word	0x000057a0


	//   ....[18]....
        /*01ec*/ 	.word	0x00005850


	//   ....[19]....
        /*01f0*/ 	.word	0x00005860


	//   ....[20]....
        /*01f4*/ 	.word	0x00005870


	//   ....[21]....
        /*01f8*/ 	.word	0x00005880


	//   ....[22]....
        /*01fc*/ 	.word	0x00005d00


	//   ....[23]....
        /*0200*/ 	.word	0x00005d10


	//   ....[24]....
        /*0204*/ 	.word	0x00005d20


	//   ....[25]....
        /*0208*/ 	.word	0x00005d30


	//   ....[26]....
        /*020c*/ 	.word	0x00005d80


	//   ....[27]....
        /*0210*/ 	.word	0x00005da0


	//   ....[28]....
        /*0214*/ 	.word	0x00005df0


	//   ....[29]....
        /*0218*/ 	.word	0x00005e10


	//   ....[30]....
        /*021c*/ 	.word	0x00005e60


	//   ....[31]....
        /*0220*/ 	.word	0x00005e80


	//   ....[32]....
        /*0224*/ 	.word	0x00005ed0


	//   ....[33]....
        /*0228*/ 	.word	0x00005ef0


	//   ....[34]....
        /*022c*/ 	.word	0x00005f40


	//   ....[35]....
        /*0230*/ 	.word	0x00005f60


	//   ....[36]....
        /*0234*/ 	.word	0x00005f70


	//   ....[37]....
        /*0238*/ 	.word	0x00005f80


	//   ....[38]....
        /*023c*/ 	.word	0x00006e10


	//   ....[39]....
        /*0240*/ 	.word	0x00006e50


	//   ....[40]....
        /*0244*/ 	.word	0x00006fe0


	//   ....[41]....
        /*0248*/ 	.word	0x00007020


	//   ....[42]....
        /*024c*/ 	.word	0x00007150


	//   ....[43]....
        /*0250*/ 	.word	0x00007170


	//   ....[44]....
        /*0254*/ 	.word	0x000071a0


	//   ....[45]....
        /*0258*/ 	.word	0x000071d0


	//   ....[46]....
        /*025c*/ 	.word	0x00007350


	//   ....[47]....
        /*0260*/ 	.word	0x00007390


	//   ....[48]....
        /*0264*/ 	.word	0x000078d0


	//   ....[49]....
        /*0268*/ 	.word	0x00007de0


	//   ....[50]....
        /*026c*/ 	.word	0x00008290


	//   ....[51]....
        /*0270*/ 	.word	0x000084a0


	//   ....[52]....
        /*0274*/ 	.word	0x000084e0


	//   ....[53]....
        /*0278*/ 	.word	0x00008540


	//   ....[54]....
        /*027c*/ 	.word	0x000085a0


	//   ....[55]....
        /*0280*/ 	.word	0x000085c0


	//   ....[56]....
        /*0284*/ 	.word	0x00008730


	//   ....[57]....
        /*0288*/ 	.word	0x00008770


	//   ....[58]....
        /*028c*/ 	.word	0x000087d0


	//   ....[59]....
        /*0290*/ 	.word	0x00008820


	//   ....[60]....
        /*0294*/ 	.word	0x00008840


	//   ....[61]....
        /*0298*/ 	.word	0x00008c60


	//   ....[62]....
        /*029c*/ 	.word	0x00008cb0


	//   ....[63]....
        /*02a0*/ 	.word	0x00008d40


	//   ....[64]....
        /*02a4*/ 	.word	0x00008d90


	//   ....[65]....
        /*02a8*/ 	.word	0x00008e10


	//   ....[66]....
        /*02ac*/ 	.word	0x00008e60


	//   ....[67]....
        /*02b0*/ 	.word	0x00008ee0


	//   ....[68]....
        /*02b4*/ 	.word	0x00008f30


	//   ....[69]....
        /*02b8*/ 	.word	0x00008fb0


	//   ....[70]....
        /*02bc*/ 	.word	0x00009000


	//   ....[71]....
        /*02c0*/ 	.word	0x00009090


	//   ....[72]....
        /*02c4*/ 	.word	0x00009130


	//   ....[73]....
        /*02c8*/ 	.word	0x000091d0


	//   ....[74]....
        /*02cc*/ 	.word	0x00009290


	//   ....[75]....
        /*02d0*/ 	.word	0x000092c0


	//   ....[76]....
        /*02d4*/ 	.word	0x00009320


	//   ....[77]....
        /*02d8*/ 	.word	0x000093d0


	//   ....[78]....
        /*02dc*/ 	.word	0x00009420


	//   ....[79]....
        /*02e0*/ 	.word	0x000094d0


	//   ....[80]....
        /*02e4*/ 	.word	0x00009520


	//   ....[81]....
        /*02e8*/ 	.word	0x000095d0


	//   ....[82]....
        /*02ec*/ 	.word	0x00009620


	//   ....[83]....
        /*02f0*/ 	.word	0x000096d0


	//   ....[84]....
        /*02f4*/ 	.word	0x00009720


	//   ....[85]....
        /*02f8*/ 	.word	0x000097d0


	//   ....[86]....
        /*02fc*/ 	.word	0x00009820


	//   ....[87]....
        /*0300*/ 	.word	0x000098d0


	//   ....[88]....
        /*0304*/ 	.word	0x00009930


	//   ....[89]....
        /*0308*/ 	.word	0x00009960


	//   ....[90]....
        /*030c*/ 	.word	0x000099e0


	//   ....[91]....
        /*0310*/ 	.word	0x00009a20


	//   ....[92]....
        /*0314*/ 	.word	0x00009a70


	//----- nvinfo : EIATTR_VRC_CTA_INIT_COUNT
	.align		4
.L_2185:
        /*0318*/ 	.byte	0x02, 0x4a
	.zero		1
	.zero		1


	//----- nvinfo : EIATTR_EXIT_INSTR_OFFSETS
	.align		4
        /*031c*/ 	.byte	0x04, 0x1c
        /*031e*/ 	.short	(.L_2187 - .L_2186)


	//   ....[0]....
.L_2186:
        /*0320*/ 	.word	0x00008950


	//   ....[1]....
        /*0324*/ 	.word	0x00008c00


	//----- nvinfo : EIATTR_MAX_THREADS
	.align		4
.L_2187:
        /*0328*/ 	.byte	0x04, 0x05
        /*032a*/ 	.short	(.L_2189 - .L_2188)
.L_2188:
        /*032c*/ 	.word	0x00000040
        /*0330*/ 	.word	0x00000001
        /*0334*/ 	.word	0x00000001


	//----- nvinfo : EIATTR_CRS_STACK_SIZE
	.align		4
.L_2189:
        /*0338*/ 	.byte	0x04, 0x1e
        /*033a*/ 	.short	(.L_2191 - .L_2190)
.L_2190:
        /*033c*/ 	.word	0x00000000


	//----- nvinfo : EIATTR_CBANK_PARAM_SIZE
	.align		4
.L_2191:
        /*0340*/ 	.byte	0x03, 0x19
        /*0342*/ 	.short	0x01f0


	//----- nvinfo : EIATTR_PARAM_CBANK
	.align		4
        /*0344*/ 	.byte	0x04, 0x0a
        /*0346*/ 	.short	(.L_2193 - .L_2192)
	.align		4
.L_2192:
        /*0348*/ 	.word	index@(.nv.constant0._Z25selective_scan_bwd_kernelI32Selective_Scan_bwd_kernel_traitsILi64ELi16ELb1ELb1ELb0ELb1ELb1EffEEv12SSMParamsBwd)
        /*034c*/ 	.short	0x0380
        /*034e*/ 	.short	0x01f0


	//----- nvinfo : EIATTR_SW_WAR
	.align		4
.L_2193:
        /*0350*/ 	.byte	0x04, 0x36
        /*0352*/ 	.short	(.L_2195 - .L_2194)
.L_2194:
        /*0354*/ 	.word	0x00000008
.L_2195:


//--------------------- .nv.info._Z25selective_scan_bwd_kernelI32Selective_Scan_bwd_kernel_traitsILi64ELi16ELb1ELb1ELb1ELb0ELb0EffEEv12SSMParamsBwd --------------------------
	.section	.nv.info._Z25selective_scan_bwd_kernelI32Selective_Scan_bwd_kernel_traitsILi64ELi16ELb1ELb1ELb1ELb0ELb0EffEEv12SSMParamsBwd,"",@"SHT_CUDA_INFO"
	.sectionflags	@""
	.align	4


	//----- nvinfo : EIATTR_CUDA_API_VERSION
	.align		4
        /*0000*/ 	.byte	0x04, 0x37
        /*0002*/ 	.short	(.L_2197 - .L_2196)
.L_2196:
        /*0004*/ 	.word	0x00000082


	//----- nvinfo : EIATTR_KPARAM_INFO
	.align		4
.L_2197:
        /*0008*/ 	.byte	0x04, 0x17
        /*000a*/ 	.short	(.L_2199 - .L_2198)
.L_2198:
        /*000c*/ 	.word	0x00000000
        /*0010*/ 	.short	0x0000
        /*0012*/ 	.short	0x0000
        /*0014*/ 	.byte	0x00, 0xf0, 0xc1, 0x07


	//----- nvinfo : EIATTR_SPARSE_MMA_MASK
	.align		4
.L_2199:
        /*0018*/ 	.byte	0x03, 0x50
        /*001a*/ 	.short	0x0000


	//----- nvinfo : EIATTR_MAXREG_COUNT
	.align		4
        /*001c*/ 	.byte	0x03, 0x1b
        /*001e*/ 	.short	0x00ff


	//----- nvinfo : EIATTR_NUM_BARRIERS
	.align		4
        /*0020*/ 	.byte	0x02, 0x4c
        /*0022*/ 	.byte	0x01
	.zero		1


	//----- nvinfo : EIATTR_MERCURY_ISA_VERSION
	.align		4
        /*0024*/ 	.byte	0x03, 0x5f
        /*0026*/ 	.short	0x0101


	//----- nvinfo : EIATTR_COOP_GROUP_MASK_REGIDS
	.align		4
        /*0028*/ 	.byte	0x04, 0x29
        /*002a*/ 	.short	(.L_2201 - .L_2200)


	//   ....[0]....
.L_2200:
        /*002c*/ 	.word	0xffffffff


	//   ....[1]....
        /*0030*/ 	.word	0xffffffff


	//   ....[2]....
        /*0034*/ 	.word	0xffffffff


	//   ....[3]....
        /*0038*/ 	.word	0xffffffff


	//   ....[4]....
        /*003c*/ 	.word	0xffffffff


	//   ....[5]....
        /*0040*/ 	.word	0xffffffff


	//   ....[6]....
        /*0044*/ 	.word	0xffffffff


	//   ....[7]....
        /*0048*/ 	.word	0xffffffff


	//   ....[8]....
        /*004c*/ 	.word	0xffffffff


	//   ....[9]....
        /*0050*/ 	.word	0xffffffff


	//   ....[10]....
        /*0054*/ 	.word	0xffffffff


	//   ....[11]....
        /*0058*/ 	.word	0xffffffff


	//   ....[12]....
        /*005c*/ 	.word	0xffffffff


	//   ....[13]....
        /*0060*/ 	.word	0xffffffff


	//   ....[14]....
        /*0064*/ 	.word	0xffffffff


	//   ....[15]....
        /*0068*/ 	.word	0xffffffff


	//   ....[16]....
        /*006c*/ 	.word	0xffffffff


	//   ....[17]....
        /*0070*/ 	.word	0xffffffff


	//   ....[18]....
        /*0074*/ 	.word	0xffffffff


	//   ....[19]....
        /*0078*/ 	.word	0xffffffff


	//   ....[20]....
        /*007c*/ 	.word	0xffffffff


	//   ....[21]....
        /*0080*/ 	.word	0xffffffff


	//   ....[22]....
        /*0084*/ 	.word	0xffffffff


	//   ....[23]....
        /*0088*/ 	.word	0xffffffff


	//   ....[24]....
        /*008c*/ 	.word	0xffffffff


	//   ....[25]....
        /*0090*/ 	.word	0xffffffff


	//   ....[26]....
        /*0094*/ 	.word	0xffffffff


	//   ....[27]....
        /*0098*/ 	.word	0xffffffff


	//   ....[28]....
        /*009c*/ 	.word	0xffffffff


	//   ....[29]....
        /*00a0*/ 	.word	0xffffffff


	//   ....[30]....
        /*00a4*/ 	.word	0xffffffff


	//   ....[31]....
        /*00a8*/ 	.word	0xffffffff


	//   ....[32]....
        /*00ac*/ 	.word	0xffffffff


	//   ....[33]....
        /*00b0*/ 	.word	0xffffffff


	//   ....[34]....
        /*00b4*/ 	.word	0xffffffff


	//   ....[35]....
        /*00b8*/ 	.word	0xffffffff


	//   ....[36]....
        /*00bc*/ 	.word	0xffffffff


	//   ....[37]....
        /*00c0*/ 	.word	0xffffffff


	//   ....[38]....
        /*00c4*/ 	.word	0xffffffff


	//   ....[39]....
        /*00c8*/ 	.word	0xffffffff


	//   ....[40]....
        /*00cc*/ 	.word	0xffffffff


	//   ....[41]....
        /*00d0*/ 	.word	0xffffffff


	//   ....[42]....
        /*00d4*/ 	.word	0xffffffff


	//   ....[43]....
        /*00d8*/ 	.word	0xffffffff


	//   ....[44]....
        /*00dc*/ 	.word	0xffffffff


	//   ....[45]....
        /*00e0*/ 	.word	0xffffffff


	//   ....[46]....
        /*00e4*/ 	.word	0xffffffff


	//   ....[47]....
        /*00e8*/ 	.word	0xffffffff


	//   ....[48]....
        /*00ec*/ 	.word	0xffffffff


	//   ....[49]....
        /*00f0*/ 	.word	0xffffffff


	//   ....[50]....
        /*00f4*/ 	.word	0xffffffff


	//   ....[51]....
        /*00f8*/ 	.word	0xffffffff


	//   ....[52]....
        /*00fc*/ 	.word	0x05000056


	//   ....[53]....
        /*0100*/ 	.word	0x05000056


	//   ....[54]....
        /*0104*/ 	.word	0x05000056


	//   ....[55]....
        /*0108*/ 	.word	0x05000056


	//   ....[56]....
        /*010c*/ 	.word	0x05000056


	//   ....[57]....
        /*0110*/ 	.word	0x05000056


	//   ....[58]....
        /*0114*/ 	.word	0x05000056


	//   ....[59]....
        /*0118*/ 	.word	0x05000056


	//   ....[60]....
        /*011c*/ 	.word	0x05000056


	//   ....[61]....
        /*0120*/ 	.word	0x05000056


	//   ....[62]....
        /*0124*/ 	.word	0x05000056


	//   ....[63]....
        /*0128*/ 	.word	0x05000056


	//   ....[64]....
        /*012c*/ 	.word	0x05000056


	//   ....[65]....
        /*0130*/ 	.word	0x05000056


	//   ....[66]....
        /*0134*/ 	.word	0x05000056


	//   ....[67]....
        /*0138*/ 	.word	0x05000056


	//   ....[68]....
        /*013c*/ 	.word	0x05000056


	//   ....[69]....
        /*0140*/ 	.word	0x05000056


	//   ....[70]....
        /*0144*/ 	.word	0x05000056


	//   ....[71]....
        /*0148*/ 	.word	0x05000056


	//   ....[72]....
        /*014c*/ 	.word	0x05000056


	//   ....[73]....
        /*0150*/ 	.word	0x05000056


	//   ....[74]....
        /*0154*/ 	.word	0x05000056


	//   ....[75]....
        /*0158*/ 	.word	0x05000056


	//   ....[76]....
        /*015c*/ 	.word	0x05000056


	//   ....[77]....
        /*0160*/ 	.word	0x05000056


	//   ....[78]....
        /*0164*/ 	.word	0x05000056


	//   ....[79]....
        /*0168*/ 	.word	0x05000056


	//   ....[80]....
        /*016c*/ 	.word	0x05000056


	//   ....[81]....
        /*0170*/ 	.word	0x05000056


	//   ....[82]....
        /*0174*/ 	.word	0x05000056


	//   ....[83]....
        /*0178*/ 	.word	0x05000056


	//----- nvinfo : EIATTR_COOP_GROUP_INSTR_OFFSETS
	.align		4
.L_2201:
        /*017c*/ 	.byte	0x04, 0x28
        /*017e*/ 	.short	(.L_2203 - .L_2202)


	//   ....[0]....
.L_2202:
        /*0180*/ 	.word	0x00000f10


	//   ....[1]....
        /*0184*/ 	.word	0x00001020


	//   ....[2]....
        /*0188*/ 	.word	0x00001110


	//   ....[3]....
        /*018c*/ 	.word	0x00001810


	//   ....[4]....
        /*0190*/ 	.word	0x00001b30


	//   ....[5]....
        /*0194*/ 	.word	0x00002350


	//   ....[6]....
        /*0198*/ 	.word	0x00002370


	//   ....[7]....
        /*019c*/ 	.word	0x000023b0


	//   ....[8]....
        /*01a0*/ 	.word	0x000023c0


	//   ....[9]....
        /*01a4*/ 	.word	0x00002400


	//   ....[10]....
        /*01a8*/ 	.word	0x00002410


	//   ....[11]....
        /*01ac*/ 	.word	0x00002450


	//   ....[12]....
        /*01b0*/ 	.word	0x00002460


	//   ....[13]....
        /*01b4*/ 	.word	0x000024a0


	//   ....[14]....
        /*01b8*/ 	.word	0x000024b0


	//   ....[15]....
        /*01bc*/ 	.word	0x00002560


	//   ....[16]....
        /*01c0*/ 	.word	0x00002570


	//   ....[17]....
        /*01c4*/ 	.word	0x00002580


	//   ....[18]....
        /*01c8*/ 	.word	0x00002590


	//   ....[19]....
        /*01cc*/ 	.word	0x00002a10


	//   ....[20]....
        /*01d0*/ 	.word	0x00002a30


	//   ....[21]....
        /*01d4*/ 	.word	0x00002a40


	//   ....[22]....
        /*01d8*/ 	.word	0x00002a50


	//   ....[23]....
        /*01dc*/ 	.word	0x00002aa0


	//   ....[24]....
        /*01e0*/ 	.word	0x00002ac0


	//   ....[25]....
        /*01e4*/ 	.word	0x00002b10


	//   ....[26]....
        /*01e8*/ 	.word	0x00002b30


	//   ....[27]....
        /*01ec*/ 	.word	0x00002b80


	//   ....[28]....
        /*01f0*/ 	.word	0x00002ba0


	//   ....[29]....
        /*01f4*/ 	.word	0x00002bf0


	//   ....[30]....
        /*01f8*/ 	.word	0x00002c10


	//   ....[31]....
        /*01fc*/ 	.word	0x00002c60


	//   ....[32]....
        /*0200*/ 	.word	0x00002c80


	//   ....[33]....
        /*0204*/ 	.word	0x00002c90


	//   ....[34]....
        /*0208*/ 	.word	0x00002ca0


	//   ....[35]....
        /*020c*/ 	.word	0x00003ea0


	//   ....[36]....
        /*0210*/ 	.word	0x00004070


	//   ....[37]....
        /*0214*/ 	.word	0x00004240


	//   ....[38]....
        /*0218*/ 	.word	0x00004410


	//   ....[39]....
        /*021c*/ 	.word	0x00004570


	//   ....[40]....
        /*0220*/ 	.word	0x00004830


	//   ....[41]....
        /*0224*/ 	.word	0x00004a70


	//   ....[42]....
        /*0228*/ 	.word	0x00004c40


	//   ....[43]....
        /*022c*/ 	.word	0x00004c90


	//   ....[44]....
        /*0230*/ 	.word	0x00004cf0


	//   ....[45]....
        /*0234*/ 	.word	0x00004d40


	//   ....[46]....
        /*0238*/ 	.word	0x00004d60


	//   ....[47]....
        /*023c*/ 	.word	0x00004ed0


	//   ....[48]....
        /*0240*/ 	.word	0x00004f10


	//   ....[49]....
        /*0244*/ 	.word	0x00004f70


	//   ....[50]....
        /*0248*/ 	.word	0x00004fc0


	//   ....[51]....
        /*024c*/ 	.word	0x00004fe0


	//   ....[52]....
        /*0250*/ 	.word	0x000052e0


	//   ....[53]....
        /*0254*/ 	.word	0x00005330


	//   ....[54]....
        /*0258*/ 	.word	0x000053c0


	//   ....[55]....
        /*025c*/ 	.word	0x00005410


	//   ....[56]....
        /*0260*/ 	.word	0x00005490


	//   ....[57]....
        /*0264*/ 	.word	0x000054e0


	//   ....[58]....
        /*0268*/ 	.word	0x00005560


	//   ....[59]....
        /*026c*/ 	.word	0x000055b0


	//   ....[60]....
        /*0270*/ 	.word	0x00005630


	//   ....[61]....
        /*0274*/ 	.word	0x00005680


	//   ....[62]....
        /*0278*/ 	.word	0x00005710


	//   ....[63]....
        /*027c*/ 	.word	0x000057b0


	//   ....[64]....
        /*0280*/ 	.word	0x00005850


	//   ....[65]....
        /*0284*/ 	.word	0x00005910


	//   ....[66]....
        /*0288*/ 	.word	0x00005940


	//   ....[67]....
        /*028c*/ 	.word	0x000059a0


	//   ....[68]....
        /*0290*/ 	.word	0x00005a60


	//   ....[69]....
        /*0294*/ 	.word	0x00005ab0


	//   ....[70]....
        /*0298*/ 	.word	0x00005b60


	//   ....[71]....
        /*029c*/ 	.word	0x00005bb0


	//   ....[72]....
        /*02a0*/ 	.word	0x00005c60


	//   ....[73]....
        /*02a4*/ 	.word	0x00005cb0


	//   ....[74]....
        /*02a8*/ 	.word	0x00005d60


	//   ....[75]....
        /*02ac*/ 	.word	0x00005db0


	//   ....[76]....
        /*02b0*/ 	.word	0x00005e60


	//   ....[77]....
        /*02b4*/ 	.word	0x00005eb0


	//   ....[78]....
        /*02b8*/ 	.word	0x00005f60


	//   ....[79]....
        /*02bc*/ 	.word	0x00005fc0


	//   ....[80]....
        /*02c0*/ 	.word	0x00005ff0


	//   ....[81]....
        /*02c4*/ 	.word	0x00006070


	//   ....[82]....
        /*02c8*/ 	.word	0x000060b0


	//   ....[83]....
        /*02cc*/ 	.word	0x00006100


	//----- nvinfo : EIATTR_VRC_CTA_INIT_COUNT
	.align		4
.L_2203:
        /*02d0*/ 	.byte	0x02, 0x4a
	.zero		1
	.zero		1


	//----- nvinfo : EIATTR_EXIT_INSTR_OFFSETS
	.align		4
        /*02d4*/ 	.byte	0x04, 0x1c
        /*02d6*/ 	.short	(.L_2205 - .L_2204)


	//   ....[0]....
.L_2204:
        /*02d8*/ 	.word	0x000050f0


	//   ....[1]....
        /*02dc*/ 	.word	0x00005280


	//----- nvinfo : EIATTR_MAX_THREADS
	.align		4
.L_2205:
        /*02e0*/ 	.byte	0x04, 0x05
        /*02e2*/ 	.short	(.L_2207 - .L_2206)
.L_2206:
        /*02e4*/ 	.word	0x00000040
        /*02e8*/ 	.word	0x00000001
        /*02ec*/ 	.word	0x00000001


	//----- nvinfo : EIATTR_CRS_STACK_SIZE
	.align		4
.L_2207:
        /*02f0*/ 	.byte	0x04, 0x1e
        /*02f2*/ 	.short	(.L_2209 - .L_2208)
.L_2208:
        /*02f4*/ 	.word	0x00000000


	//----- nvinfo : EIATTR_CBANK_PARAM_SIZE
	.align		4
.L_2209:
        /*02f8*/ 	.byte	0x03, 0x19
        /*02fa*/ 	.short	0x01f0


	//----- nvinfo : EIATTR_PARAM_CBANK
	.align		4
        /*02fc*/ 	.byte	0x04, 0x0a
        /*02fe*/ 	.short	(.L_2211 - .L_2210)
	.align		4
.L_2210:
        /*0300*/ 	.word	index@(.nv.constant0._Z25selective_scan_bwd_kernelI32Selective_Scan_bwd_kernel_traitsILi64ELi16ELb1ELb1ELb1ELb0ELb0EffEEv12SSMParamsBwd)
        /*0304*/ 	.short	0x0380
        /*0306*/ 	.short	0x01f0


	//----- nvinfo : EIATTR_SW_WAR
	.align		4
.L_2211:
        /*0308*/ 	.byte	0x04, 0x36
        /*030a*/ 	.short	(.L_2213 - .L_2212)
.L_2212:
        /*030c*/ 	.word	0x00000008
.L_2213:


//--------------------- .nv.info._Z25selective_scan_bwd_kernelI32Selective_Scan_bwd_kernel_traitsILi64ELi16ELb1ELb1ELb1ELb0ELb1EffEEv12SSMParamsBwd --------------------------
	.section	.nv.info._Z25selective_scan_bwd_kernelI32Selective_Scan_bwd_kernel_traitsILi64ELi16ELb1ELb1ELb1ELb0ELb1EffEEv12SSMParamsBwd,"",@"SHT_CUDA_INFO"
	.sectionflags	@""
	.align	4


	//----- nvinfo : EIATTR_CUDA_API_VERSION
	.align		4
        /*0000*/ 	.byte	0x04, 0x37
        /*0002*/ 	.short	(.L_2215 - .L_2214)
.L_2214:
        /*0004*/ 	.word	0x00000082


	//----- nvinfo : EIATTR_KPARAM_INFO
	.align		4
.L_2215:
        /*0008*/ 	.byte	0x04, 0x17
        /*000a*/ 	.short	(.L_2217 - .L_2216)
.L_2216:
        /*000c*/ 	.word	0x00000000
        /*0010*/ 	.short	0x0000
        /*0012*/ 	.short	0x0000
        /*0014*/ 	.byte	0x00, 0xf0, 0xc1, 0x07


	//----- nvinfo : EIATTR_SPARSE_MMA_MASK
	.align		4
.L_2217:
        /*0018*/ 	.byte	0x03, 0x50
        /*001a*/ 	.short	0x0000


	//----- nvinfo : EIATTR_MAXREG_COUNT
	.align		4
        /*001c*/ 	.byte	0x03, 0x1b
        /*001e*/ 	.short	0x00ff


	//----- nvinfo : EIATTR_NUM_BARRIERS
	.align		4
        /*0020*/ 	.byte	0x02, 0x4c
        /*0022*/ 	.byte	0x01
	.zero		1


	//----- nvinfo : EIATTR_MERCURY_ISA_VERSION
	.align		4
        /*0024*/ 	.byte	0x03, 0x5f
        /*0026*/ 	.short	0x0101


	//----- nvinfo : EIATTR_COOP_GROUP_MASK_REGIDS
	.align		4
        /*0028*/ 	.byte	0x04, 0x29
        /*002a*/ 	.short	(.L_2219 - .L_2218)


	//   ....[0]....
.L_2218:
        /*002c*/ 	.word	0xffffffff


	//   ....[1]....
        /*0030*/ 	.word	0xffffffff


	//   ....[2]....
        /*0034*/ 	.word	0xffffffff


	//   ....[3]....
        /*0038*/ 	.word	0xffffffff


	//   ....[4]....
        /*003c*/ 	.word	0xffffffff


	//   ....[5]....
        /*0040*/ 	.word	0xffffffff


	//   ....[6]....
        /*0044*/ 	.word	0xffffffff


	//   ....[7]....
        /*0048*/ 	.word	0xffffffff


	//   ....[8]....
        /*004c*/ 	.word	0xffffffff


	//   ....[9]....
        /*0050*/ 	.word	0xffffffff


	//   ....[10]....
        /*0054*/ 	.word	0xffffffff


	//   ....[11]....
        /*0058*/ 	.word	0xffffffff


	//   ....[12]....
        /*005c*/ 	.word	0xffffffff


	//   ....[13]....
        /*0060*/ 	.word	0xffffffff


	//   ....[14]....
        /*0064*/ 	.word	0xffffffff


	//   ....[15]....
        /*0068*/ 	.word	0xffffffff


	//   ....[16]....
        /*006c*/ 	.word	0xffffffff


	//   ....[17]....
        /*0070*/ 	.word	0xffffffff


	//   ....[18]....
        /*0074*/ 	.word	0xffffffff


	//   ....[19]....
        /*0078*/ 	.word	0xffffffff


	//   ....[20]....
        /*007c*/ 	.word	0xffffffff


	//   ....[21]....
        /*0080*/ 	.word	0xffffffff


	//   ....[22]....
        /*0084*/ 	.word	0xffffffff


	//   ....[23]....
        /*0088*/ 	.word	0xffffffff


	//   ....[24]....
        /*008c*/ 	.word	0xffffffff


	//   ....[25]....
        /*0090*/ 	.word	0xffffffff


	//   ....[26]....
        /*0094*/ 	.word	0xffffffff


	//   ....[27]....
        /*0098*/ 	.word	0xffffffff


	//   ....[28]....
        /*009c*/ 	.word	0xffffffff


	//   ....[29]....
        /*00a0*/ 	.word	0xffffffff


	//   ....[30]....
        /*00a4*/ 	.word	0xffffffff


	//   ....[31]....
        /*00a8*/ 	.word	0xffffffff


	//   ....[32]....
        /*00ac*/ 	.word	0xffffffff


	//   ....[33]....
        /*00b0*/ 	.word	0xffffffff


	//   ....[34]....
        /*00b4*/ 	.word	0xffffffff


	//   ....[35]....
        /*00b8*/ 	.word	0xffffffff


	//   ....[36]....
        /*00bc*/ 	.word	0xffffffff


	//   ....[37]....
        /*00c0*/ 	.word	0xffffffff


	//   ....[38]....
        /*00c4*/ 	.word	0xffffffff


	//   ....[39]....
        /*00c8*/ 	.word	0xffffffff


	//   ....[40]....
        /*00cc*/ 	.word	0xffffffff


	//   ....[41]....
        /*00d0*/ 	.word	0xffffffff


	//   ....[42]....
        /*00d4*/ 	.word	0xffffffff


	//   ....[43]....
        /*00d8*/ 	.word	0xffffffff


	//   ....[44]....
        /*00dc*/ 	.word	0xffffffff


	//   ....[45]....
        /*00e0*/ 	.word	0xffffffff


	//   ....[46]....
        /*00e4*/ 	.word	0xffffffff


	//   ....[47]....
        /*00e8*/ 	.word	0xffffffff


	//   ....[48]....
        /*00ec*/ 	.word	0xffffffff


	//   ....[49]....
        /*00f0*/ 	.word	0xffffffff


	//   ....[50]....
        /*00f4*/ 	.word	0xffffffff


	//   ....[51]....
        /*00f8*/ 	.word	0xffffffff


	//   ....[52]....
        /*00fc*/ 	.word	0xffffffff


	//   ....[53]....
        /*0100*/ 	.word	0xffffffff


	//   ....[54]....
        /*0104*/ 	.word	0xffffffff


	//   ....[55]....
        /*0108*/ 	.word	0xffffffff


	//   ....[56]....
        /*010c*/ 	.word	0x0500006e


	//   ....[57]....
        /*0110*/ 	.word	0x0500006e


	//   ....[58]....
        /*0114*/ 	.word	0x0500006e


	//   ....[59]....
        /*0118*/ 	.word	0x0500006e


	//   ....[60]....
        /*011c*/ 	.word	0x0500006e


	//   ....[61]....
        /*0120*/ 	.word	0x0500006e


	//   ....[62]....
        /*0124*/ 	.word	0x0500006e


	//   ....[63]....
        /*0128*/ 	.word	0x0500006e


	//   ....[64]....
        /*012c*/ 	.word	0x0500006e


	//   ....[65]....
        /*0130*/ 	.word	0x0500006e


	//   ....[66]....
        /*0134*/ 	.word	0x0500006e


	//   ....[67]....
        /*0138*/ 	.word	0x0500006e


	//   ....[68]....
        /*013c*/ 	.word	0x0500006e


	//   ....[69]....
        /*0140*/ 	.word	0x0500006e


	//   ....[70]....
        /*0144*/ 	.word	0x0500006e


	//   ....[71]....
        /*0148*/ 	.word	0x0500006e


	//   ....[72]....
        /*014c*/ 	.word	0x0500006e


	//   ....[73]....
        /*0150*/ 	.word	0x0500006e


	//   ....[74]....
        /*0154*/ 	.word	0x0500006e


	//   ....[75]....
        /*0158*/ 	.word	0x0500006e


	//   ....[76]....
        /*015c*/ 	.word	0x0500006e


	//   ....[77]....
        /*0160*/ 	.word	0x0500006e


	//   ....[78]....
        /*0164*/ 	.word	0x0500006e


	//   ....[79]....
        /*0168*/ 	.word	0x0500006e


	//   ....[80]....
        /*016c*/ 	.word	0x0500006e


	//   ....[81]....
        /*0170*/ 	.word	0x0500006e


	//   ....[82]....
        /*0174*/ 	.word	0x0500006e


	//   ....[83]....
        /*0178*/ 	.word	0x0500006e


	//   ....[84]....
        /*017c*/ 	.word	0x0500006e


	//   ....[85]....
        /*0180*/ 	.word	0x0500006e


	//   ....[86]....
        /*0184*/ 	.word	0x0500006e


	//   ....[87]....
        /*0188*/ 	.word	0x0500006e


	//----- nvinfo : EIATTR_COOP_GROUP_INSTR_OFFSETS
	.align		4
.L_2219:
        /*018c*/ 	.byte	0x04, 0x28
        /*018e*/ 	.short	(.L_2221 - .L_2220)


	//   ....[0]....
.L_2220:
        /*0190*/ 	.word	0x00000f10


	//   ....[1]....
        /*0194*/ 	.word	0x00001020


	//   ....[2]....
        /*0198*/ 	.word	0x000011e0


	//   ....[3]....
        /*019c*/ 	.word	0x000013d0


	//   ....[4]....
        /*01a0*/ 	.word	0x00001ac0


	//   ....[5]....
        /*01a4*/ 	.word	0x000020b0


	//   ....[6]....
        /*01a8*/ 	.word	0x00002440


	//   ....[7]....
        /*01ac*/ 	.word	0x00002ac0


	//   ....[8]....
        /*01b0*/ 	.word	0x00002d90


	//   ....[9]....
        /*01b4*/ 	.word	0x000035e0


	//   ....[10]....
        /*01b8*/ 	.word	0x00003600


	//   ....[11]....
        /*01bc*/ 	.word	0x00003640


	//   ....[12]....
        /*01c0*/ 	.word	0x00003650


	//   ....[13]....
        /*01c4*/ 	.word	0x00003690


	//   ....[14]....
        /*01c8*/ 	.word	0x000036a0


	//   ....[15]....
        /*01cc*/ 	.word	0x000036e0


	//   ....[16]....
        /*01d0*/ 	.word	0x000036f0


	//   ....[17]....
        /*01d4*/ 	.word	0x00003730


	//   ....[18]....
        /*01d8*/ 	.word	0x00003740


	//   ....[19]....
        /*01dc*/ 	.word	0x000037f0


	//   ....[20]....
        /*01e0*/ 	.word	0x00003800


	//   ....[21]....
        /*01e4*/ 	.word	0x00003810


	//   ....[22]....
        /*01e8*/ 	.word	0x00003820


	//   ....[23]....
        /*01ec*/ 	.word	0x00003ca0


	//   ....[24]....
        /*01f0*/ 	.word	0x00003cb0


	//   ....[25]....
        /*01f4*/ 	.word	0x00003cc0


	//   ....[26]....
        /*01f8*/ 	.word	0x00003cd0


	//   ....[27]....
        /*01fc*/ 	.word	0x00003d20


	//   ....[28]....
        /*0200*/ 	.word	0x00003d40


	//   ....[29]....
        /*0204*/ 	.word	0x00003d90


	//   ....[30]....
        /*0208*/ 	.word	0x00003db0


	//   ....[31]....
        /*020c*/ 	.word	0x00003e00


	//   ....[32]....
        /*0210*/ 	.word	0x00003e20


	//   ....[33]....
        /*0214*/ 	.word	0x00003e70


	//   ....[34]....
        /*0218*/ 	.word	0x00003e90


	//   ....[35]....
        /*021c*/ 	.word	0x00003ee0


	//   ....[36]....
        /*0220*/ 	.word	0x00003f00


	//   ....[37]....
        /*0224*/ 	.word	0x00003f10


	//   ....[38]....
        /*0228*/ 	.word	0x00003f20


	//   ....[39]....
        /*022c*/ 	.word	0x00005110


	//   ....[40]....
        /*0230*/ 	.word	0x000052e0


	//   ....[41]....
        /*0234*/ 	.word	0x000054b0


	//   ....[42]....
        /*0238*/ 	.word	0x00005680


	//   ....[43]....
        /*023c*/ 	.word	0x000057e0


	//   ....[44]....
        /*0240*/ 	.word	0x00005a90


	//   ....[45]....
        /*0244*/ 	.word	0x00005cb0


	//   ....[46]....
        /*0248*/ 	.word	0x00005e80


	//   ....[47]....
        /*024c*/ 	.word	0x00005ed0


	//   ....[48]....
        /*0250*/ 	.word	0x00005f30


	//   ....[49]....
        /*0254*/ 	.word	0x00005f80


	//   ....[50]....
        /*0258*/ 	.word	0x00005fa0


	//   ....[51]....
        /*025c*/ 	.word	0x00006110


	//   ....[52]....
        /*0260*/ 	.word	0x00006150


	//   ....[53]....
        /*0264*/ 	.word	0x000061b0


	//   ....[54]....
        /*0268*/ 	.word	0x00006200


	//   ....[55]....
        /*026c*/ 	.word	0x00006220


	//   ....[56]....
        /*0270*/ 	.word	0x00006520


	//   ....[57]....
        /*0274*/ 	.word	0x00006570


	//   ....[58]....
        /*0278*/ 	.word	0x00006600


	//   ....[59]....
        /*027c*/ 	.word	0x00006650


	//   ....[60]....
        /*0280*/ 	.word	0x000066d0


	//   ....[61]....
        /*0284*/ 	.word	0x00006720


	//   ....[62]....
        /*0288*/ 	.word	0x000067a0


	//   ....[63]....
        /*028c*/ 	.word	0x000067f0


	//   ....[64]....
        /*0290*/ 	.word	0x00006870


	//   ....[65]....
        /*0294*/ 	.word	0x000068c0


	//   ....[66]....
        /*0298*/ 	.word	0x00006950


	//   ....[67]....
        /*029c*/ 	.word	0x000069f0


	//   ....[68]....
        /*02a0*/ 	.word	0x00006a90


	//   ....[69]....
        /*02a4*/ 	.word	0x00006b50


	//   ....[70]....
        /*02a8*/ 	.word	0x00006b80


	//   ....[71]....
        /*02ac*/ 	.word	0x00006be0


	//   ....[72]....
        /*02b0*/ 	.word	0x00006c90


	//   ....[73]....
        /*02b4*/ 	.word	0x00006ce0


	//   ....[74]....
        /*02b8*/ 	.word	0x00006d90


	//   ....[75]....
        /*02bc*/ 	.word	0x00006de0


	//   ....[76]....
        /*02c0*/ 	.word	0x00006e90


	//   ....[77]....
        /*02c4*/ 	.word	0x00006ee0


	//   ....[78]....
        /*02c8*/ 	.word	0x00006f90


	//   ....[79]....
        /*02cc*/ 	.word	0x00006fe0


	//   ....[80]....
        /*02d0*/ 	.word	0x00007090


	//   ....[81]....
        /*02d4*/ 	.word	0x000070e0


	//   ....[82]....
        /*02d8*/ 	.word	0x00007190


	//   ....[83]....
        /*02dc*/ 	.word	0x000071f0


	//   ....[84]....
        /*02e0*/ 	.word	0x00007220


	//   ....[85]....
        /*02e4*/ 	.word	0x000072a0


	//   ....[86]....
        /*02e8*/ 	.word	0x000072e0


	//   ....[87]....
        /*02ec*/ 	.word	0x00007330


	//----- nvinfo : EIATTR_VRC_CTA_INIT_COUNT
	.align		4
.L_2221:
        /*02f0*/ 	.byte	0x02, 0x4a
	.zero		1
	.zero		1


	//----- nvinfo : EIATTR_EXIT_INSTR_OFFSETS
	.align		4
        /*02f4*/ 	.byte	0x04, 0x1c
        /*02f6*/ 	.short	(.L_2223 - .L_2222)


	//   ....[0]....
.L_2222:
        /*02f8*/ 	.word	0x00006330


	//   ....[1]....
        /*02fc*/ 	.word	0x000064c0


	//----- nvinfo : EIATTR_MAX_THREADS
	.align		4
.L_2223:
        /*0300*/ 	.byte	0x04, 0x05
        /*0302*/ 	.short	(.L_2225 - .L_2224)
.L_2224:
        /*0304*/ 	.word	0x00000040
        /*0308*/ 	.word	0x00000001
        /*030c*/ 	.word	0x00000001


	//----- nvinfo : EIATTR_CRS_STACK_SIZE
	.align		4
.L_2225:
        /*0310*/ 	.byte	0x04, 0x1e
        /*0312*/ 	.short	(.L_2227 - .L_2226)
.L_2226:
        /*0314*/ 	.word	0x00000000


	//----- nvinfo : EIATTR_CBANK_PARAM_SIZE
	.align		4
.L_2227:
        /*0318*/ 	.byte	0x03, 0x19
        /*031a*/ 	.short	0x01f0


	//----- nvinfo : EIATTR_PARAM_CBANK
	.align		4
        /*031c*/ 	.byte	0x04, 0x0a
        /*031e*/ 	.short	(.L_2229 - .L_2228)
	.align		4
.L_2228:
        /*0320*/ 	.word	index@(.nv.constant0._Z25selective_scan_bwd_kernelI32Selective_Scan_bwd_kernel_traitsILi64ELi16ELb1ELb1ELb1ELb0ELb1EffEEv12SSMParamsBwd)
        /*0324*/ 	.short	0x0380
        /*0326*/ 	.short	0x01f0


	//----- nvinfo : EIATTR_SW_WAR
	.align		4
.L_2229:
        /*0328*/ 	.byte	0x04, 0x36
        /*032a*/ 	.short	(.L_2231 - .L_2230)
.L_2230:
        /*032c*/ 	.word	0x00000008
.L_2231:


//--------------------- .nv.info._Z25selective_scan_bwd_kernelI32Selective_Scan_bwd_kernel_traitsILi64ELi16ELb1ELb1ELb1ELb1ELb0EffEEv12SSMParamsBwd --------------------------
	.section	.nv.info._Z25selective_scan_bwd_kernelI32Selective_Scan_bwd_kernel_traitsILi64ELi16ELb1ELb1ELb1ELb1ELb0EffEEv12SSMParamsBwd,"",@"SHT_CUDA_INFO"
	.sectionflags	@""
	.align	4


	//----- nvinfo : EIATTR_CUDA_API_VERSION
	.align		4
        /*0000*/ 	.byte	0x04, 0x37
        /*0002*/ 	.short	(.L_2233 - .L_2232)
.L_2232:
        /*0004*/ 	.word	0x00000082


	//----- nvinfo : EIATTR_KPARAM_INFO
	.align		4
.L_2233:
        /*0008*/ 	.byte	0x04, 0x17
        /*000a*/ 	.short	(.L_2235 - .L_2234)
.L_2234:
        /*000c*/ 	.word	0x00000000
        /*0010*/ 	.short	0x0000
        /*0012*/ 	.short	0x0000
        /*0014*/ 	.byte	0x00, 0xf0, 0xc1, 0x07


	//----- nvinfo : EIATTR_SPARSE_MMA_MASK
	.align		4
.L_2235:
        /*0018*/ 	.byte	0x03, 0x50
        /*001a*/ 	.short	0x0000


	//----- nvinfo : EIATTR_MAXREG_COUNT
	.align		4
        /*001c*/ 	.byte	0x03, 0x1b
        /*001e*/ 	.short	0x00ff


	//----- nvinfo : EIATTR_NUM_BARRIERS
	.align		4
        /*0020*/ 	.byte	0x02, 0x4c
        /*0022*/ 	.byte	0x01
	.zero		1


	//----- nvinfo : EIATTR_MERCURY_ISA_VERSION
	.align		4
        /*0024*/ 	.byte	0x03, 0x5f
        /*0026*/ 	.short	0x0101


	//----- nvinfo : EIATTR_COOP_GROUP_MASK_REGIDS
	.align		4
        /*0028*/ 	.byte	0x04, 0x29
        /*002a*/ 	.short	(.L_2237 - .L_2236)


	//   ....[0]....
.L_2236:
        /*002c*/ 	.word	0xffffffff


	//   ....[1]....
        /*0030*/ 	.word	0xffffffff


	//   ....[2]....
        /*0034*/ 	.word	0xffffffff


	//   ....[3]....
        /*0038*/ 	.word	0xffffffff


	//   ....[4]....
        /*003c*/ 	.word	0xffffffff


	//   ....[5]....
        /*0040*/ 	.word	0xffffffff


	//   ....[6]....
        /*0044*/ 	.word	0xffffffff


	//   ....[7]....
        /*0048*/ 	.word	0xffffffff


	//   ....[8]....
        /*004c*/ 	.word	0xffffffff


	//   ....[9]....
        /*0050*/ 	.word	0xffffffff


	//   ....[10]....
        /*0054*/ 	.word	0xffffffff


	//   ....[11]....
        /*0058*/ 	.word	0xffffffff


	//   ....[12]....
        /*005c*/ 	.word	0xffffffff


	//   ....[13]....
        /*0060*/ 	.word	0xffffffff


	//   ....[14]....
        /*0064*/ 	.word	0xffffffff


	//   ....[15]....
        /*0068*/ 	.word	0xffffffff


	//   ....[16]....
        /*006c*/ 	.word	0xffffffff


	//   ....[17]....
        /*0070*/ 	.word	0xffffffff


	//   ....[18]....
        /*0074*/ 	.word	0xffffffff


	//   ....[19]....
        /*0078*/ 	.word	0xffffffff


	//   ....[20]....
        /*007c*/ 	.word	0xffffffff


	//   ....[21]....
        /*0080*/ 	.word	0xffffffff


	//   ....[22]....
        /*0084*/ 	.word	0xffffffff


	//   ....[23]....
        /*0088*/ 	.word	0xffffffff


	//   ....[24]....
        /*008c*/ 	.word	0xffffffff


	//   ....[25]....
        /*0090*/ 	.word	0xffffffff


	//   ....[26]....
        /*0094*/ 	.word	0xffffffff


	//   ....[27]....
        /*0098*/ 	.word	0xffffffff


	//   ....[28]....
        /*009c*/ 	.word	0xffffffff


	//   ....[29]....
        /*00a0*/ 	.word	0xffffffff


	//   ....[30]....
        /*00a4*/ 	.word	0xffffffff


	//   ....[31]....
        /*00a8*/ 	.word	0xffffffff


	//   ....[32]....
        /*00ac*/ 	.word	0xffffffff


	//   ....[33]....
        /*00b0*/ 	.word	0xffffffff


	//   ....[34]....
        /*00b4*/ 	.word	0xffffffff


	//   ....[35]....
        /*00b8*/ 	.word	0xffffffff


	//   ....[36]....
        /*00bc*/ 	.word	0xffffffff


	//   ....[37]....
        /*00c0*/ 	.word	0xffffffff


	//   ....[38]....
        /*00c4*/ 	.word	0xffffffff


	//   ....[39]....
        /*00c8*/ 	.word	0xffffffff


	//   ....[40]....
        /*00cc*/ 	.word	0xffffffff


	//   ....[41]....
        /*00d0*/ 	.word	0xffffffff


	//   ....[42]....
        /*00d4*/ 	.word	0xffffffff


	//   ....[43]....
        /*00d8*/ 	.word	0xffffffff


	//   ....[44]....
        /*00dc*/ 	.word	0xffffffff


	//   ....[45]....
        /*00e0*/ 	.word	0xffffffff


	//   ....[46]....
        /*00e4*/ 	.word	0xffffffff


	//   ....[47]....
        /*00e8*/ 	.word	0xffffffff


	//   ....[48]....
        /*00ec*/ 	.word	0xffffffff


	//   ....[49]....
        /*00f0*/ 	.word	0xffffffff


	//   ....[50]....
        /*00f4*/ 	.word	0xffffffff


	//   ....[51]....
        /*00f8*/ 	.word	0xffffffff


	//   ....[52]....
        /*00fc*/ 	.word	0xffffffff


	//   ....[53]....
        /*0100*/ 	.word	0x05000056


	//   ....[54]....
        /*0104*/ 	.word	0x05000056


	//   ....[55]....
        /*0108*/ 	.word	0x05000056


	//   ....[56]....
        /*010c*/ 	.word	0x05000056


	//   ....[57]....
        /*0110*/ 	.word	0x05000056


	//   ....[58]....
        /*0114*/ 	.word	0x05000056


	//   ....[59]....
        /*0118*/ 	.word	0x05000056


	//   ....[60]....
        /*011c*/ 	.word	0x05000056


	//   ....[61]....
        /*0120*/ 	.word	0x05000056


	//   ....[62]....
        /*0124*/ 	.word	0x05000056


	//   ....[63]....
        /*0128*/ 	.word	0x05000056


	//   ....[64]....
        /*012c*/ 	.word	0x05000056


	//   ....[65]....
        /*0130*/ 	.word	0x05000056


	//   ....[66]....
        /*0134*/ 	.word	0x05000056


	//   ....[67]....
        /*0138*/ 	.word	0x05000056


	//   ....[68]....
        /*013c*/ 	.word	0x05000056


	//   ....[69]....
        /*0140*/ 	.word	0x05000056


	//   ....[70]....
        /*0144*/ 	.word	0x05000056


	//   ....[71]....
        /*0148*/ 	.word	0x05000056


	//   ....[72]....
        /*014c*/ 	.word	0x05000056


	//   ....[73]....
        /*0150*/ 	.word	0x05000056


	//   ....[74]....
        /*0154*/ 	.word	0x05000056


	//   ....[75]....
        /*0158*/ 	.word	0x05000056


	//   ....[76]....
        /*015c*/ 	.word	0x05000056


	//   ....[77]....
        /*0160*/ 	.word	0x05000056


	//   ....[78]....
        /*0164*/ 	.word	0x05000056


	//   ....[79]....
        /*0168*/ 	.word	0x05000056


	//   ....[80]....
        /*016c*/ 	.word	0x05000056


	//   ....[81]....
        /*0170*/ 	.word	0x05000056


	//   ....[82]....
        /*0174*/ 	.word	0x05000056


	//   ....[83]....
        /*0178*/ 	.word	0x05000056


	//   ....[84]....
        /*017c*/ 	.word	0x05000056


	//----- nvinfo : EIATTR_COOP_GROUP_INSTR_OFFSETS
	.align		4
.L_2237:
        /*0180*/ 	.byte	0x04, 0x28
        /*0182*/ 	.short	(.L_2239 - .L_2238)


	//   ....[0]....
.L_2238:
        /*0184*/ 	.word	0x00000ee0


	//   ....[1]....
        /*0188*/ 	.word	0x00000ff0


	//   ....[2]....
        /*018c*/ 	.word	0x000011b0


	//   ....[3]....
        /*0190*/ 	.word	0x00003a20


	//   ....[4]....
        /*0194*/ 	.word	0x00003ce0


	//   ....[5]....
        /*0198*/ 	.word	0x00004570


	//   ....[6]....
        /*019c*/ 	.word	0x00004590


	//   ....[7]....
        /*01a0*/ 	.word	0x000045d0


	//   ....[8]....
        /*01a4*/ 	.word	0x000045e0


	//   ....[9]....
        /*01a8*/ 	.word	0x00004620


	//   ....[10]....
        /*01ac*/ 	.word	0x00004630


	//   ....[11]....
        /*01b0*/ 	.word	0x00004670


	//   ....[12]....
        /*01b4*/ 	.word	0x00004680


	//   ....[13]....
        /*01b8*/ 	.word	0x000046c0


	//   ....[14]....
        /*01bc*/ 	.word	0x000046d0


	//   ....[15]....
        /*01c0*/ 	.word	0x00004780


	//   ....[16]....
        /*01c4*/ 	.word	0x00004790


	//   ....[17]....
        /*01c8*/ 	.word	0x000047a0


	//   ....[18]....
        /*01cc*/ 	.word	0x000047b0


	//   ....[19]....
        /*01d0*/ 	.word	0x00004c30


	//   ....[20]....
        /*01d4*/ 	.word	0x00004c50


	//   ....[21]....
        /*01d8*/ 	.word	0x00004c60


	//   ....[22]....
        /*01dc*/ 	.word	0x00004c70


	//   ....[23]....
        /*01e0*/ 	.word	0x00004cc0


	//   ....[24]....
        /*01e4*/ 	.word	0x00004ce0


	//   ....[25]....
        /*01e8*/ 	.word	0x00004d30


	//   ....[26]....
        /*01ec*/ 	.word	0x00004d50


	//   ....[27]....
        /*01f0*/ 	.word	0x00004da0


	//   ....[28]....
        /*01f4*/ 	.word	0x00004dc0


	//   ....[29]....
        /*01f8*/ 	.word	0x00004e10


	//   ....[30]....
        /*01fc*/ 	.word	0x00004e30


	//   ....[31]....
        /*0200*/ 	.word	0x00004e80


	//   ....[32]....
        /*0204*/ 	.word	0x00004ea0


	//   ....[33]....
        /*0208*/ 	.word	0x00004eb0


	//   ....[34]....
        /*020c*/ 	.word	0x00004ec0


	//   ....[35]....
        /*0210*/ 	.word	0x000060e0


	//   ....[36]....
        /*0214*/ 	.word	0x000062b0


	//   ....[37]....
        /*0218*/ 	.word	0x00006480


	//   ....[38]....
        /*021c*/ 	.word	0x00006650


	//   ....[39]....
        /*0220*/ 	.word	0x000067c0


	//   ....[40]....
        /*0224*/ 	.word	0x00006ac0


	//   ....[41]....
        /*0228*/ 	.word	0x00006fd0


	//   ....[42]....
        /*022c*/ 	.word	0x000074f0


	//   ....[43]....
        /*0230*/ 	.word	0x000076b0


	//   ....[44]....
        /*0234*/ 	.word	0x00007700


	//   ....[45]....
        /*0238*/ 	.word	0x00007760


	//   ....[46]....
        /*023c*/ 	.word	0x000077b0


	//   ....[47]....
        /*0240*/ 	.word	0x000077d0


	//   ....[48]....
        /*0244*/ 	.word	0x00007940


	//   ....[49]....
        /*0248*/ 	.word	0x00007980


	//   ....[50]....
        /*024c*/ 	.word	0x000079e0


	//   ....[51]....
        /*0250*/ 	.word	0x00007a30


	//   ....[52]....
        /*0254*/ 	.word	0x00007a50


	//   ....[53]....
        /*0258*/ 	.word	0x00007d50


	//   ....[54]....
        /*025c*/ 	.word	0x00007da0


	//   ....[55]....
        /*0260*/ 	.word	0x00007e30


	//   ....[56]....
        /*0264*/ 	.word	0x00007e80


	//   ....[57]....
        /*0268*/ 	.word	0x00007f00


	//   ....[58]....
        /*026c*/ 	.word	0x00007f50


	//   ....[59]....
        /*0270*/ 	.word	0x00007fd0


	//   ....[60]....
        /*0274*/ 	.word	0x00008020


	//   ....[61]....
        /*0278*/ 	.word	0x000080a0


	//   ....[62]....
        /*027c*/ 	.word	0x000080f0


	//   ....[63]....
        /*0280*/ 	.word	0x00008180


	//   ....[64]....
        /*0284*/ 	.word	0x00008220


	//   ....[65]....
        /*0288*/ 	.word	0x000082c0


	//   ....[66]....
        /*028c*/ 	.word	0x00008380


	//   ....[67]....
        /*0290*/ 	.word	0x000083b0


	//   ....[68]....
        /*0294*/ 	.word	0x00008410


	//   ....[69]....
        /*0298*/ 	.word	0x000084d0


	//   ....[70]....
        /*029c*/ 	.word	0x00008520


	//   ....[71]....
        /*02a0*/ 	.word	0x000085d0


	//   ....[72]....
        /*02a4*/ 	.word	0x00008620


	//   ....[73]....
        /*02a8*/ 	.word	0x000086d0


	//   ....[74]....
        /*02ac*/ 	.word	0x00008720


	//   ....[75]....
        /*02b0*/ 	.word	0x000087d0


	//   ....[76]....
        /*02b4*/ 	.word	0x00008820


	//   ....[77]....
        /*02b8*/ 	.word	0x000088d0


	//   ....[78]....
        /*02bc*/ 	.word	0x00008920


	//   ....[79]....
        /*02c0*/ 	.word	0x000089d0


	//   ....[80]....
        /*02c4*/ 	.word	0x00008a30


	//   ....[81]....
        /*02c8*/ 	.word	0x00008a60


	//   ....[82]....
        /*02cc*/ 	.word	0x00008ae0


	//   ....[83]....
        /*02d0*/ 	.word	0x00008b20


	//   ....[84]....
        /*02d4*/ 	.word	0x00008b70


	//----- nvinfo : EIATTR_VRC_CTA_INIT_COUNT
	.align		4
.L_2239:
        /*02d8*/ 	.byte	0x02, 0x4a
	.zero		1
	.zero		1


	//----- nvinfo : EIATTR_EXIT_INSTR_OFFSETS
	.align		4
        /*02dc*/ 	.byte	0x04, 0x1c
        /*02de*/ 	.short	(.L_2241 - .L_2240)


	//   ....[0]....
.L_2240:
        /*02e0*/ 	.word	0x00007b60


	//   ....[1]....
        /*02e4*/ 	.word	0x00007cf0


	//----- nvinfo : EIATTR_MAX_THREADS
	.align		4
.L_2241:
        /*02e8*/ 	.byte	0x04, 0x05
        /*02ea*/ 	.short	(.L_2243 - .L_2242)
.L_2242:
        /*02ec*/ 	.word	0x00000040
        /*02f0*/ 	.word	0x00000001
        /*02f4*/ 	.word	0x00000001


	//----- nvinfo : EIATTR_CRS_STACK_SIZE
	.align		4
.L_2243:
        /*02f8*/ 	.byte	0x04, 0x1e
        /*02fa*/ 	.short	(.L_2245 - .L_2244)
.L_2244:
        /*02fc*/ 	.word	0x00000000


	//----- nvinfo : EIATTR_CBANK_PARAM_SIZE
	.align		4
.L_2245:
        /*0300*/ 	.byte	0x03, 0x19
        /*0302*/ 	.short	0x01f0


	//----- nvinfo : EIATTR_PARAM_CBANK
	.align		4
        /*0304*/ 	.byte	0x04, 0x0a
        /*0306*/ 	.short	(.L_2247 - .L_2246)
	.align		4
.L_2246:
        /*0308*/ 	.word	index@(.nv.constant0._Z25selective_scan_bwd_kernelI32Selective_Scan_bwd_kernel_traitsILi64ELi16ELb1ELb1ELb1ELb1ELb0EffEEv12SSMParamsBwd)
        /*030c*/ 	.short	0x0380
        /*030e*/ 	.short	0x01f0


	//----- nvinfo : EIATTR_SW_WAR
	.align		4
.L_2247:
        /*0310*/ 	.byte	0x04, 0x36
        /*0312*/ 	.short	(.L_2249 - .L_2248)
.L_2248:
        /*0314*/ 	.word	0x00000008
.L_2249:


//--------------------- .nv.info._Z25selective_scan_bwd_kernelI32Selective_Scan_bwd_kernel_traitsILi64ELi16ELb1ELb1ELb1ELb1ELb1EffEEv12SSMParamsBwd --------------------------
	.section	.nv.info._Z25selective_scan_bwd_kernelI32Selective_Scan_bwd_kernel_traitsILi64ELi16ELb1ELb1ELb1ELb1ELb1EffEEv12SSMParamsBwd,"",@"SHT_CUDA_INFO"
	.sectionflags	@""
	.align	4


	//----- nvinfo : EIATTR_CUDA_API_VERSION
	.align		4
        /*0000*/ 	.byte	0x04, 0x37
        /*0002*/ 	.short	(.L_2251 - .L_2250)
.L_2250:
        /*0004*/ 	.word	0x00000082


	//----- nvinfo : EIATTR_KPARAM_INFO
	.align		4
.L_2251:
        /*0008*/ 	.byte	0x04, 0x17
        /*000a*/ 	.short	(.L_2253 - .L_2252)
.L_2252:
        /*000c*/ 	.word	0x00000000
        /*0010*/ 	.short	0x0000
        /*0012*/ 	.short	0x0000
        /*0014*/ 	.byte	0x00, 0xf0, 0xc1, 0x07


	//----- nvinfo : EIATTR_SPARSE_MMA_MASK
	.align		4
.L_2253:
        /*0018*/ 	.byte	0x03, 0x50
        /*001a*/ 	.short	0x0000


	//----- nvinfo : EIATTR_MAXREG_COUNT
	.align		4
        /*001c*/ 	.byte	0x03, 0x1b
        /*001e*/ 	.short	0x00ff


	//----- nvinfo : EIATTR_NUM_BARRIERS
	.align		4
        /*0020*/ 	.byte	0x02, 0x4c
        /*0022*/ 	.byte	0x01
	.zero		1


	//----- nvinfo : EIATTR_MERCURY_ISA_VERSION
	.align		4
        /*0024*/ 	.byte	0x03, 0x5f
        /*0026*/ 	.short	0x0101


	//----- nvinfo : EIATTR_COOP_GROUP_MASK_REGIDS
	.align		4
        /*0028*/ 	.byte	0x04, 0x29
        /*002a*/ 	.short	(.L_2255 - .L_2254)


	//   ....[0]....
.L_2254:
        /*002c*/ 	.word	0xffffffff


	//   ....[1]....
        /*0030*/ 	.word	0xffffffff


	//   ....[2]....
        /*0034*/ 	.word	0xffffffff


	//   ....[3]....
        /*0038*/ 	.word	0xffffffff


	//   ....[4]....
        /*003c*/ 	.word	0xffffffff


	//   ....[5]....
        /*0040*/ 	.word	0xffffffff


	//   ....[6]....
        /*0044*/ 	.word	0xffffffff


	//   ....[7]....
        /*0048*/ 	.word	0xffffffff


	//   ....[8]....
        /*004c*/ 	.word	0xffffffff


	//   ....[9]....
        /*0050*/ 	.word	0xffffffff


	//   ....[10]....
        /*0054*/ 	.word	0xffffffff


	//   ....[11]....
        /*0058*/ 	.word	0xffffffff


	//   ....[12]....
        /*005c*/ 	.word	0xffffffff


	//   ....[13]....
        /*0060*/ 	.word	0xffffffff


	//   ....[14]....
        /*0064*/ 	.word	0xffffffff


	//   ....[15]....
        /*0068*/ 	.word	0xffffffff


	//   ....[16]....
        /*006c*/ 	.word	0xffffffff


	//   ....[17]....
        /*0070*/ 	.word	0xffffffff


	//   ....[18]....
        /*0074*/ 	.word	0xffffffff


	//   ....[19]....
        /*0078*/ 	.word	0xffffffff


	//   ....[20]....
        /*007c*/ 	.word	0xffffffff


	//   ....[21]....
        /*0080*/ 	.word	0xffffffff


	//   ....[22]....
        /*0084*/ 	.word	0xffffffff


	//   ....[23]....
        /*0088*/ 	.word	0xffffffff


	//   ....[24]....
        /*008c*/ 	.word	0xffffffff


	//   ....[25]....
        /*0090*/ 	.word	0xffffffff


	//   ....[26]....
        /*0094*/ 	.word	0xffffffff


	//   ....[27]....
        /*0098*/ 	.word	0xffffffff


	//   ....[28]....
        /*009c*/ 	.word	0xffffffff


	//   ....[29]....
        /*00a0*/ 	.word	0xffffffff


	//   ....[30]....
        /*00a4*/ 	.word	0xffffffff


	//   ....[31]....
        /*00a8*/ 	.word	0xffffffff


	//   ....[32]....
        /*00ac*/ 	.word	0xffffffff


	//   ....[33]....
        /*00b0*/ 	.word	0xffffffff


	//   ....[34]....
        /*00b4*/ 	.word	0xffffffff


	//   ....[35]....
        /*00b8*/ 	.word	0xffffffff


	//   ....[36]....
        /*00bc*/ 	.word	0xffffffff


	//   ....[37]....
        /*00c0*/ 	.word	0xffffffff


	//   ....[38]....
        /*00c4*/ 	.word	0xffffffff


	//   ....[39]....
        /*00c8*/ 	.word	0xffffffff


	//   ....[40]....
        /*00cc*/ 	.word	0xffffffff


	//   ....[41]....
        /*00d0*/ 	.word	0xffffffff


	//   ....[42]....
        /*00d4*/ 	.word	0xffffffff


	//   ....[43]....
        /*00d8*/ 	.word	0xffffffff


	//   ....[44]....
        /*00dc*/ 	.word	0xffffffff


	//   ....[45]....
        /*00e0*/ 	.word	0xffffffff


	//   ....[46]....
        /*00e4*/ 	.word	0xffffffff


	//   ....[47]....
        /*00e8*/ 	.word	0xffffffff


	//   ....[48]....
        /*00ec*/ 	.word	0xffffffff


	//   ....[49]....
        /*00f0*/ 	.word	0xffffffff


	//   ....[50]....
        /*00f4*/ 	.word	0xffffffff


	//   ....[51]....
        /*00f8*/ 	.word	0xffffffff


	//   ....[52]....
        /*00fc*/ 	.word	0xffffffff


	//   ....[53]....
        /*0100*/ 	.word	0xffffffff


	//   ....[54]....
        /*0104*/ 	.word	0xffffffff


	//   ....[55]....
        /*0108*/ 	.word	0xffffffff


	//   ....[56]....
        /*010c*/ 	.word	0xffffffff


	//   ....[57]....
        /*0110*/ 	.word	0x0500006e


	//   ....[58]....
        /*0114*/ 	.word	0x0500006e


	//   ....[59]....
        /*0118*/ 	.word	0x0500006e


	//   ....[60]....
        /*011c*/ 	.word	0x0500006e


	//   ....[61]....
        /*0120*/ 	.word	0x0500006e


	//   ....[62]....
        /*0124*/ 	.word	0x0500006e


	//   ....[63]....
        /*0128*/ 	.word	0x0500006e


	//   ....[64]....
        /*012c*/ 	.word	0x0500006e


	//   ....[65]....
        /*0130*/ 	.word	0x0500006e


	//   ....[66]....
        /*0134*/ 	.word	0x0500006e


	//   ....[67]....
        /*0138*/ 	.word	0x0500006e


	//   ....[68]....
        /*013c*/ 	.word	0x0500006e


	//   ....[69]....
        /*0140*/ 	.word	0x0500006e


	//   ....[70]....
        /*0144*/ 	.word	0x0500006e


	//   ....[71]....
        /*0148*/ 	.word	0x0500006e


	//   ....[72]....
        /*014c*/ 	.word	0x0500006e


	//   ....[73]....
        /*0150*/ 	.word	0x0500006e


	//   ....[74]....
        /*0154*/ 	.word	0x0500006e


	//   ....[75]....
        /*0158*/ 	.word	0x0500006e


	//   ....[76]....
        /*015c*/ 	.word	0x0500006e


	//   ....[77]....
        /*0160*/ 	.word	0x0500006e


	//   ....[78]....
        /*0164*/ 	.word	0x0500006e


	//   ....[79]....
        /*0168*/ 	.word	0x0500006e


	//   ....[80]....
        /*016c*/ 	.word	0x0500006e


	//   ....[81]....
        /*0170*/ 	.word	0x0500006e


	//   ....[82]....
        /*0174*/ 	.word	0x0500006e


	//   ....[83]....
        /*0178*/ 	.word	0x0500006e


	//   ....[84]....
        /*017c*/ 	.word	0x0500006e


	//   ....[85]....
        /*0180*/ 	.word	0x0500006e


	//   ....[86]....
        /*0184*/ 	.word	0x0500006e


	//   ....[87]....
        /*0188*/ 	.word	0x0500006e


	//   ....[88]....
        /*018c*/ 	.word	0x0500006e


	//----- nvinfo : EIATTR_COOP_GROUP_INSTR_OFFSETS
	.align		4
.L_2255:
        /*0190*/ 	.byte	0x04, 0x28
        /*0192*/ 	.short	(.L_2257 - .L_2256)


	//   ....[0]....
.L_2256:
        /*0194*/ 	.word	0x00000ef0


	//   ....[1]....
        /*0198*/ 	.word	0x00001000


	//   ....[2]....
        /*019c*/ 	.word	0x000011c0


	//   ....[3]....
        /*01a0*/ 	.word	0x000036b0


	//   ....[4]....
        /*01a4*/ 	.word	0x00003cb0


	//   ....[5]....
        /*01a8*/ 	.word	0x00004370


	//   ....[6]....
        /*01ac*/ 	.word	0x00004660


	//   ....[7]....
        /*01b0*/ 	.word	0x00004cc0


	//   ....[8]....
        /*01b4*/ 	.word	0x00004fa0


	//   ....[9]....
        /*01b8*/ 	.word	0x00005800


	//   ....[10]....
        /*01bc*/ 	.word	0x00005820


	//   ....[11]....
        /*01c0*/ 	.word	0x00005860


	//   ....[12]....
        /*01c4*/ 	.word	0x00005870


	//   ....[13]....
        /*01c8*/ 	.word	0x000058b0


	//   ....[14]....
        /*01cc*/ 	.word	0x000058c0


	//   ....[15]....
        /*01d0*/ 	.word	0x00005900


	//   ....[16]....
        /*01d4*/ 	.word	0x00005910


	//   ....[17]....
        /*01d8*/ 	.word	0x00005950


	//   ....[18]....
        /*01dc*/ 	.word	0x00005960


	//   ....[19]....
        /*01e0*/ 	.word	0x00005a10


	//   ....[20]....
        /*01e4*/ 	.word	0x00005a20


	//   ....[21]....
        /*01e8*/ 	.word	0x00005a30


	//   ....[22]....
        /*01ec*/ 	.word	0x00005a40


	//   ....[23]....
        /*01f0*/ 	.word	0x00005ec0


	//   ....[24]....
        /*01f4*/ 	.word	0x00005ee0


	//   ....[25]....
        /*01f8*/ 	.word	0x00005ef0


	//   ....[26]....
        /*01fc*/ 	.word	0x00005f00


	//   ....[27]....
        /*0200*/ 	.word	0x00005f50


	//   ....[28]....
        /*0204*/ 	.word	0x00005f70


	//   ....[29]....
        /*0208*/ 	.word	0x00005fc0


	//   ....[30]....
        /*020c*/ 	.word	0x00005fe0


	//   ....[31]....
        /*0210*/ 	.word	0x00006030


	//   ....[32]....
        /*0214*/ 	.word	0x00006050


	//   ....[33]....
        /*0218*/ 	.word	0x000060a0


	//   ....[34]....
        /*021c*/ 	.word	0x000060c0


	//   ....[35]....
        /*0220*/ 	.word	0x00006110


	//   ....[36]....
        /*0224*/ 	.word	0x00006130


	//   ....[37]....
        /*0228*/ 	.word	0x00006140


	//   ....[38]....
        /*022c*/ 	.word	0x00006150


	//   ....[39]....
        /*0230*/ 	.word	0x00007340


	//   ....[40]....
        /*0234*/ 	.word	0x00007510


	//   ....[41]....
        /*0238*/ 	.word	0x000076e0


	//   ....[42]....
        /*023c*/ 	.word	0x000078b0


	//   ....[43]....
        /*0240*/ 	.word	0x00007a10


	//   ....[44]....
        /*0244*/ 	.word	0x00007cb0


	//   ....[45]....
        /*0248*/ 	.word	0x00008190


	//   ....[46]....
        /*024c*/ 	.word	0x000086b0


	//   ....[47]....
        /*0250*/ 	.word	0x000088a0


	//   ....[48]....
        /*0254*/ 	.word	0x000088f0


	//   ....[49]....
        /*0258*/ 	.word	0x00008950


	//   ....[50]....
        /*025c*/ 	.word	0x000089a0


	//   ....[51]....
        /*0260*/ 	.word	0x000089c0


	//   ....[52]....
        /*0264*/ 	.word	0x00008b30


	//   ....[53]....
        /*0268*/ 	.word	0x00008b70


	//   ....[54]....
        /*026c*/ 	.word	0x00008bd0


	//   ....[55]....
        /*0270*/ 	.word	0x00008c20


	//   ....[56]....
        /*0274*/ 	.word	0x00008c40


	//   ....[57]....
        /*0278*/ 	.word	0x00008f40


	//   ....[58]....
        /*027c*/ 	.word	0x00008f90


	//   ....[59]....
        /*0280*/ 	.word	0x00009020


	//   ....[60]....
        /*0284*/ 	.word	0x00009070


	//   ....[61]....
        /*0288*/ 	.word	0x000090f0


	//   ....[62]....
        /*028c*/ 	.word	0x00009140


	//   ....[63]....
        /*0290*/ 	.word	0x000091c0


	//   ....[64]....
        /*0294*/ 	.word	0x00009210


	//   ....[65]....
        /*0298*/ 	.word	0x00009290


	//   ....[66]....
        /*029c*/ 	.word	0x000092e0


	//   ....[67]....
        /*02a0*/ 	.word	0x00009370


	//   ....[68]....
        /*02a4*/ 	.word	0x00009410


	//   ....[69]....
        /*02a8*/ 	.word	0x000094b0


	//   ....[70]....
        /*02ac*/ 	.word	0x00009570


	//   ....[71]....
        /*02b0*/ 	.word	0x000095a0


	//   ....[72]....
        /*02b4*/ 	.word	0x00009600


	//   ....[73]....
        /*02b8*/ 	.word	0x000096c0


	//   ....[74]....
        /*02bc*/ 	.word	0x00009710


	//   ....[75]....
        /*02c0*/ 	.word	0x000097c0


	//   ....[76]....
        /*02c4*/ 	.word	0x00009810


	//   ....[77]....
        /*02c8*/ 	.word	0x000098c0


	//   ....[78]....
        /*02cc*/ 	.word	0x00009910


	//   ....[79]....
        /*02d0*/ 	.word	0x000099c0


	//   ....[80]....
        /*02d4*/ 	.word	0x00009a10


	//   ....[81]....
        /*02d8*/ 	.word	0x00009ac0


	//   ....[82]....
        /*02dc*/ 	.word	0x00009b10


	//   ....[83]....
        /*02e0*/ 	.word	0x00009bc0


	//   ....[84]....
        /*02e4*/ 	.word	0x00009c20


	//   ....[85]....
        /*02e8*/ 	.word	0x00009c50


	//   ....[86]....
        /*02ec*/ 	.word	0x00009cd0


	//   ....[87]....
        /*02f0*/ 	.word	0x00009d10


	//   ....[88]....
        /*02f4*/ 	.word	0x00009d60


	//----- nvinfo : EIATTR_VRC_CTA_INIT_COUNT
	.align		4
.L_2257:
        /*02f8*/ 	.byte	0x02, 0x4a
	.zero		1
	.zero		1


	//----- nvinfo : EIATTR_EXIT_INSTR_OFFSETS
	.align		4
        /*02fc*/ 	.byte	0x04, 0x1c
        /*02fe*/ 	.short	(.L_2259 - .L_2258)


	//   ....[0]....
.L_2258:
        /*0300*/ 	.word	0x00008d50


	//   ....[1]....
        /*0304*/ 	.word	0x00008ee0


	//----- nvinfo : EIATTR_MAX_THREADS
	.align		4
.L_2259:
        /*0308*/ 	.byte	0x04, 0x05
        /*030a*/ 	.short	(.L_2261 - .L_2260)
.L_2260:
        /*030c*/ 	.word	0x00000040
        /*0310*/ 	.word	0x00000001
        /*0314*/ 	.word	0x00000001


	//----- nvinfo : EIATTR_CRS_STACK_SIZE
	.align		4
.L_2261:
        /*0318*/ 	.byte	0x04, 0x1e
        /*031a*/ 	.short	(.L_2263 - .L_2262)
.L_2262:
        /*031c*/ 	.word	0x00000000


	//----- nvinfo : EIATTR_CBANK_PARAM_SIZE
	.align		4
.L_2263:
        /*0320*/ 	.byte	0x03, 0x19
        /*0322*/ 	.short	0x01f0


	//----- nvinfo : EIATTR_PARAM_CBANK
	.align		4
        /*0324*/ 	.byte	0x04, 0x0a
        /*0326*/ 	.short	(.L_2265 - .L_2264)
	.align		4
.L_2264:
        /*0328*/ 	.word	index@(.nv.constant0._Z25selective_scan_bwd_kernelI32Selective_Scan_bwd_kernel_traitsILi64ELi16ELb1ELb1ELb1ELb1ELb1EffEEv12SSMParamsBwd)
        /*032c*/ 	.short	0x0380
        /*032e*/ 	.short	0x01f0


	//----- nvinfo : EIATTR_SW_WAR
	.align		4
.L_2265:
        /*0330*/ 	.byte	0x04, 0x36
        /*0332*/ 	.short	(.L_2267 - .L_2266)
.L_2266:
        /*0334*/ 	.word	0x00000008
.L_2267:


//--------------------- .nv.info._Z25selective_scan_bwd_kernelI32Selective_Scan_bwd_kernel_traitsILi32ELi16ELb0ELb0ELb0ELb0ELb0EffEEv12SSMParamsBwd --------------------------
	.section	.nv.info._Z25selective_scan_bwd_kernelI32Selective_Scan_bwd_kernel_traitsILi32ELi16ELb0ELb0ELb0ELb0ELb0EffEEv12SSMParamsBwd,"",@"SHT_CUDA_INFO"
	.sectionflags	@""
	.align	4


	//----- nvinfo : EIATTR_CUDA_API_VERSION
	.align		4
        /*0000*/ 	.byte	0x04, 0x37
        /*0002*/ 	.short	(.L_2269 - .L_2268)
.L_2268:
        /*0004*/ 	.word	0x00000082


	//----- nvinfo : EIATTR_KPARAM_INFO
	.align		4
.L_2269:
        /*0008*/ 	.byte	0x04, 0x17
        /*000a*/ 	.short	(.L_2271 - .L_2270)
.L_2270:
        /*000c*/ 	.word	0x00000000
        /*0010*/ 	.short	0x0000
        /*0012*/ 	.short	0x0000
        /*0014*/ 	.byte	0x00, 0xf0, 0xc1, 0x07


	//----- nvinfo : EIATTR_SPARSE_MMA_MASK
	.align		4
.L_2271:
        /*0018*/ 	.byte	0x03, 0x50
        /*001a*/ 	.short	0x0000


	//----- nvinfo : EIATTR_MAXREG_COUNT
	.align		4
        /*001c*/ 	.byte	0x03, 0x1b
        /*001e*/ 	.short	0x00ff


	//----- nvinfo : EIATTR_NUM_BARRIERS
	.align		4
        /*0020*/ 	.byte	0x02, 0x4c
        /*0022*/ 	.byte	0x01
	.zero		1


	//----- nvinfo : EIATTR_MERCURY_ISA_VERSION
	.align		4
        /*0024*/ 	.byte	0x03, 0x5f
        /*0026*/ 	.short	0x0101


	//----- nvinfo : EIATTR_COOP_GROUP_MASK_REGIDS
	.align		4
        /*0028*/ 	.byte	0x04, 0x29
        /*002a*/ 	.short	(.L_2273 - .L_2272)


	//   ....[0]....
.L_2272:
        /*002c*/ 	.word	0xffffffff


	//   ....[1]....
        /*0030*/ 	.word	0xffffffff


	//   ....[2]....
        /*0034*/ 	.word	0xffffffff


	//   ....[3]....
        /*0038*/ 	.word	0xffffffff


	//   ....[4]....
        /*003c*/ 	.word	0xffffffff


	//   ....[5]....
        /*0040*/ 	.word	0xffffffff


	//   ....[6]....
        /*0044*/ 	.word	0xffffffff


	//   ....[7]....
        /*0048*/ 	.word	0xffffffff


	//   ....[8]....
        /*004c*/ 	.word	0xffffffff


	//   ....[9]....
        /*0050*/ 	.word	0xffffffff


	//   ....[10]....
        /*0054*/ 	.word	0xffffffff


	//   ....[11]....
        /*0058*/ 	.word	0xffffffff


	//   ....[12]....
        /*005c*/ 	.word	0xffffffff


	//   ....[13]....
        /*0060*/ 	.word	0xffffffff


	//   ....[14]....
        /*0064*/ 	.word	0xffffffff


	//   ....[15]....
        /*0068*/ 	.word	0xffffffff


	//   ....[16]....
        /*006c*/ 	.word	0xffffffff


	//   ....[17]....
        /*0070*/ 	.word	0xffffffff


	//   ....[18]....
        /*0074*/ 	.word	0xffffffff


	//   ....[19]....
        /*0078*/ 	.word	0xffffffff


	//   ....[20]....
        /*007c*/ 	.word	0xffffffff


	//   ....[21]....
        /*0080*/ 	.word	0xffffffff


	//   ....[22]....
        /*0084*/ 	.word	0xffffffff


	//   ....[23]....
        /*0088*/ 	.word	0xffffffff


	//   ....[24]....
        /*008c*/ 	.word	0xffffffff


	//   ....[25]....
        /*0090*/ 	.word	0xffffffff


	//   ....[26]....
        /*0094*/ 	.word	0xffffffff


	//   ....[27]....
        /*0098*/ 	.word	0xffffffff


	//   ....[28]....
        /*009c*/ 	.word	0xffffffff


	//   ....[29]....
        /*00a0*/ 	.word	0xffffffff


	//   ....[30]....
        /*00a4*/ 	.word	0xffffffff


	//   ....[31]....
        /*00a8*/ 	.word	0xffffffff


	//   ....[32]....
        /*00ac*/ 	.word	0xffffffff


	//   ....[33]....
        /*00b0*/ 	.word	0xffffffff


	//   ....[34]....
        /*00b4*/ 	.word	0xffffffff


	//   ....[35]....
        /*00b8*/ 	.word	0xffffffff


	//   ....[36]....
        /*00bc*/ 	.word	0xffffffff


	//   ....[37]....
        /*00c0*/ 	.word	0xffffffff


	//   ....[38]....
        /*00c4*/ 	.word	0xffffffff


	//   ....[39]....
        /*00c8*/ 	.word	0xffffffff


	//   ....[40]....
        /*00cc*/ 	.word	0xffffffff


	//   ....[41]....
        /*00d0*/ 	.word	0xffffffff


	//   ....[42]....
        /*00d4*/ 	.word	0xffffffff


	//   ....[43]....
        /*00d8*/ 	.word	0xffffffff


	//   ....[44]....
        /*00dc*/ 	.word	0xffffffff


	//   ....[45]....
        /*00e0*/ 	.word	0xffffffff


	//   ....[46]....
        /*00e4*/ 	.word	0xffffffff


	//   ....[47]....
        /*00e8*/ 	.word	0xffffffff


	//   ....[48]....
        /*00ec*/ 	.word	0xffffffff


	//   ....[49]....
        /*00f0*/ 	.word	0xffffffff


	//   ....[50]....
        /*00f4*/ 	.word	0xffffffff


	//   ....[51]....
        /*00f8*/ 	.word	0xffffffff


	//   ....[52]....
        /*00fc*/ 	.word	0xffffffff


	//----- nvinfo : EIATTR_COOP_GROUP_INSTR_OFFSETS
	.align		4
.L_2273:
        /*0100*/ 	.byte	0x04, 0x28
        /*0102*/ 	.short	(.L_2275 - .L_2274)


	//   ....[0]....
.L_2274:
        /*0104*/ 	.word	0x00001020


	//   ....[1]....
        /*0108*/ 	.word	0x00001480


	//   ....[2]....
        /*010c*/ 	.word	0x00001970


	//   ....[3]....
        /*0110*/ 	.word	0x00002960


	//   ....[4]....
        /*0114*/ 	.word	0x00002990


	//   ....[5]....
        /*0118*/ 	.word	0x000029c0


	//   ....[6]....
        /*011c*/ 	.word	0x00002a40


	//   ....[7]....
        /*0120*/ 	.word	0x00002a60


	//   ....[8]....
        /*0124*/ 	.word	0x00002a80


	//   ....[9]....
        /*0128*/ 	.word	0x00002aa0


	//   ....[10]....
        /*012c*/ 	.word	0x00002ad0


	//   ....[11]....
        /*0130*/ 	.word	0x00002b10


	//   ....[12]....
        /*0134*/ 	.word	0x00002b40


	//   ....[13]....
        /*0138*/ 	.word	0x00002b60


	//   ....[14]....
        /*013c*/ 	.word	0x00002b80


	//   ....[15]....
        /*0140*/ 	.word	0x00002bc0


	//   ....[16]....
        /*0144*/ 	.word	0x00002c10


	//   ....[17]....
        /*0148*/ 	.word	0x00002c60


	//   ....[18]....
        /*014c*/ 	.word	0x00002ca0


	//   ....[19]....
        /*0150*/ 	.word	0x00002cc0


	//   ....[20]....
        /*0154*/ 	.word	0x00002d00


	//   ....[21]....
        /*0158*/ 	.word	0x00002d30


	//   ....[22]....
        /*015c*/ 	.word	0x00002d60


	//   ....[23]....
        /*0160*/ 	.word	0x00002d70


	//   ....[24]....
        /*0164*/ 	.word	0x00002d80


	//   ....[25]....
        /*0168*/ 	.word	0x00002da0


	//   ....[26]....
        /*016c*/ 	.word	0x00002de0


	//   ....[27]....
        /*0170*/ 	.word	0x00002e00


	//   ....[28]....
        /*0174*/ 	.word	0x00002e30


	//   ....[29]....
        /*0178*/ 	.word	0x00002e40


	//   ....[30]....
        /*017c*/ 	.word	0x00002f50


	//   ....[31]....
        /*0180*/ 	.word	0x00003440


	//   ....[32]....
        /*0184*/ 	.word	0x00003620


	//   ....[33]....
        /*0188*/ 	.word	0x000036a0


	//   ....[34]....
        /*018c*/ 	.word	0x000037f0


	//   ....[35]....
        /*0190*/ 	.word	0x00003870


	//   ....[36]....
        /*0194*/ 	.word	0x000039c0


	//   ....[37]....
        /*0198*/ 	.word	0x00003a40


	//   ....[38]....
        /*019c*/ 	.word	0x00003ac0


	//   ....[39]....
        /*01a0*/ 	.word	0x00003af0


	//   ....[40]....
        /*01a4*/ 	.word	0x00003b30


	//   ....[41]....
        /*01a8*/ 	.word	0x00004000


	//   ....[42]....
        /*01ac*/ 	.word	0x00004500


	//   ....[43]....
        /*01b0*/ 	.word	0x00004950


	//   ....[44]....
        /*01b4*/ 	.word	0x000049a0


	//   ....[45]....
        /*01b8*/ 	.word	0x000049f0


	//   ....[46]....
        /*01bc*/ 	.word	0x00004a20


	//   ....[47]....
        /*01c0*/ 	.word	0x00004a40


	//   ....[48]....
        /*01c4*/ 	.word	0x00004b10


	//   ....[49]....
        /*01c8*/ 	.word	0x00004b50


	//   ....[50]....
        /*01cc*/ 	.word	0x00004ba0


	//   ....[51]....
        /*01d0*/ 	.word	0x00004bd0


	//   ....[52]....
        /*01d4*/ 	.word	0x00004bf0


	//----- nvinfo : EIATTR_VRC_CTA_INIT_COUNT
	.align		4
.L_2275:
        /*01d8*/ 	.byte	0x02, 0x4a
	.zero		1
	.zero		1


	//----- nvinfo : EIATTR_EXIT_INSTR_OFFSETS
	.align		4
        /*01dc*/ 	.byte	0x04, 0x1c
        /*01de*/ 	.short	(.L_2277 - .L_2276)


	//   ....[0]....
.L_2276:
        /*01e0*/ 	.word	0x00004c90


	//   ....[1]....
        /*01e4*/ 	.word	0x00005130


	//----- nvinfo : EIATTR_MAX_THREADS
	.align		4
.L_2277:
        /*01e8*/ 	.byte	0x04, 0x05
        /*01ea*/ 	.short	(.L_2279 - .L_2278)
.L_2278:
        /*01ec*/ 	.word	0x00000020
        /*01f0*/ 	.word	0x00000001
        /*01f4*/ 	.word	0x00000001


	//----- nvinfo : EIATTR_CRS_STACK_SIZE
	.align		4
.L_2279:
        /*01f8*/ 	.byte	0x04, 0x1e
        /*01fa*/ 	.short	(.L_2281 - .L_2280)
.L_2280:
        /*01fc*/ 	.word	0x00000000


	//----- nvinfo : EIATTR_CBANK_PARAM_SIZE
	.align		4
.L_2281:
        /*0200*/ 	.byte	0x03, 0x19
        /*0202*/ 	.short	0x01f0


	//----- nvinfo : EIATTR_PARAM_CBANK
	.align		4
        /*0204*/ 	.byte	0x04, 0x0a
        /*0206*/ 	.short	(.L_2283 - .L_2282)
	.align		4
.L_2282:
        /*0208*/ 	.word	index@(.nv.constant0._Z25selective_scan_bwd_kernelI32Selective_Scan_bwd_kernel_traitsILi32ELi16ELb0ELb0ELb0ELb0ELb0EffEEv12SSMParamsBwd)
        /*020c*/ 	.short	0x0380
        /*020e*/ 	.short	0x01f0


	//----- nvinfo : EIATTR_SW_WAR
	.align		4
.L_2283:
        /*0210*/ 	.byte	0x04, 0x36
        /*0212*/ 	.short	(.L_2285 - .L_2284)
.L_2284:
        /*0214*/ 	.word	0x00000008
.L_2285:


//--------------------- .nv.info._Z25selective_scan_bwd_kernelI32Selective_Scan_bwd_kernel_traitsILi32ELi16ELb0ELb0ELb0ELb0ELb1EffEEv12SSMParamsBwd --------------------------
	.section	.nv.info._Z25selective_scan_bwd_kernelI32Selective_Scan_bwd_kernel_traitsILi32ELi16ELb0ELb0ELb0ELb0ELb1EffEEv12SSMParamsBwd,"",@"SHT_CUDA_INFO"
	.sectionflags	@""
	.align	4


	//----- nvinfo : EIATTR_CUDA_API_VERSION
	.align		4
        /*0000*/ 	.byte	0x04, 0x37
        /*0002*/ 	.short	(.L_2287 - .L_2286)
.L_2286:
        /*0004*/ 	.word	0x00000082


	//----- nvinfo : EIATTR_KPARAM_INFO
	.align		4
.L_2287:
        /*0008*/ 	.byte	0x04, 0x17
        /*000a*/ 	.short	(.L_2289 - .L_2288)
.L_2288:
        /*000c*/ 	.word	0x00000000
        /*0010*/ 	.short	0x0000
        /*0012*/ 	.short	0x0000
        /*0014*/ 	.byte	0x00, 0xf0, 0xc1, 0x07


	//----- nvinfo : EIATTR_SPARSE_MMA_MASK
	.align		4
.L_2289:
        /*0018*/ 	.byte	0x03, 0x50
        /*001a*/ 	.short	0x0000


	//----- nvinfo : EIATTR_MAXREG_COUNT
	.align		4
        /*001c*/ 	.byte	0x03, 0x1b
        /*001e*/ 	.short	0x00ff


	//----- nvinfo : EIATTR_NUM_BARRIERS
	.align		4
        /*0020*/ 	.byte	0x02, 0x4c
        /*0022*/ 	.byte	0x01
	.zero		1


	//----- nvinfo : EIATTR_MERCURY_ISA_VERSION
	.align		4
        /*0024*/ 	.byte	0x03, 0x5f
        /*0026*/ 	.short	0x0101


	//----- nvinfo : EIATTR_COOP_GROUP_MASK_REGIDS
	.align		4
        /*0028*/ 	.byte	0x04, 0x29
        /*002a*/ 	.short	(.L_2291 - .L_2290)


	//   ....[0]....
.L_2290:
        /*002c*/ 	.word	0xffffffff


	//   ....[1]....
        /*0030*/ 	.word	0xffffffff


	//   ....[2]....
        /*0034*/ 	.word	0xffffffff


	//   ....[3]....
        /*0038*/ 	.word	0xffffffff


	//   ....[4]....
        /*003c*/ 	.word	0xffffffff


	//   ....[5]....
        /*0040*/ 	.word	0xffffffff


	//   ....[6]....
        /*0044*/ 	.word	0xffffffff


	//   ....[7]....
        /*0048*/ 	.word	0xffffffff


	//   ....[8]....
        /*004c*/ 	.word	0xffffffff


	//   ....[9]....
        /*0050*/ 	.word	0xffffffff


	//   ....[10]....
        /*0054*/ 	.word	0xffffffff


	//   ....[11]....
        /*0058*/ 	.word	0xffffffff


	//   ....[12]....
        /*005c*/ 	.word	0xffffffff


	//   ....[13]....
        /*0060*/ 	.word	0xffffffff


	//   ....[14]....
        /*0064*/ 	.word	0xffffffff


	//   ....[15]....
        /*0068*/ 	.word	0xffffffff


	//   ....[16]....
        /*006c*/ 	.word	0xffffffff


	//   ....[17]....
        /*0070*/ 	.word	0xffffffff


	//   ....[18]....
        /*0074*/ 	.word	0xffffffff


	//   ....[19]....
        /*0078*/ 	.word	0xffffffff


	//   ....[20]....
        /*007c*/ 	.word	0xffffffff


	//   ....[21]....
        /*0080*/ 	.word	0xffffffff


	//   ....[22]....
        /*0084*/ 	.word	0xffffffff


	//   ....[23]....
        /*0088*/ 	.word	0xffffffff


	//   ....[24]....
        /*008c*/ 	.word	0xffffffff


	//   ....[25]....
        /*0090*/ 	.word	0xffffffff


	//   ....[26]....
        /*0094*/ 	.word	0xffffffff


	//   ....[27]....
        /*0098*/ 	.word	0xffffffff


	//   ....[28]....
        /*009c*/ 	.word	0xffffffff


	//   ....[29]....
        /*00a0*/ 	.word	0xffffffff


	//   ....[30]....
        /*00a4*/ 	.word	0xffffffff


	//   ....[31]....
        /*00a8*/ 	.word	0xffffffff


	//   ....[32]....
        /*00ac*/ 	.word	0xffffffff


	//   ....[33]....
        /*00b0*/ 	.word	0xffffffff


	//   ....[34]....
        /*00b4*/ 	.word	0xffffffff


	//   ....[35]....
        /*00b8*/ 	.word	0xffffffff


	//   ....[36]....
        /*00bc*/ 	.word	0xffffffff


	//   ....[37]....
        /*00c0*/ 	.word	0xffffffff


	//   ....[38]....
        /*00c4*/ 	.word	0xffffffff


	//   ....[39]....
        /*00c8*/ 	.word	0xffffffff


	//   ....[40]....
        /*00cc*/ 	.word	0xffffffff


	//   ....[41]....
        /*00d0*/ 	.word	0xffffffff


	//   ....[42]....
        /*00d4*/ 	.word	0xffffffff


	//   ....[43]....
        /*00d8*/ 	.word	0xffffffff


	//   ....[44]....
        /*00dc*/ 	.word	0xffffffff


	//   ....[45]....
        /*00e0*/ 	.word	0xffffffff


	//   ....[46]....
        /*00e4*/ 	.word	0xffffffff


	//   ....[47]....
        /*00e8*/ 	.word	0xffffffff


	//   ....[48]....
        /*00ec*/ 	.word	0xffffffff


	//   ....[49]....
        /*00f0*/ 	.word	0xffffffff


	//   ....[50]....
        /*00f4*/ 	.word	0xffffffff


	//   ....[51]....
        /*00f8*/ 	.word	0xffffffff


	//   ....[52]....
        /*00fc*/ 	.word	0xffffffff


	//   ....[53]....
        /*0100*/ 	.word	0xffffffff


	//   ....[54]....
        /*0104*/ 	.word	0xffffffff


	//   ....[55]....
        /*0108*/ 	.word	0xffffffff


	//   ....[56]....
        /*010c*/ 	.word	0xffffffff


	//----- nvinfo : EIATTR_COOP_GROUP_INSTR_OFFSETS
	.align		4
.L_2291:
        /*0110*/ 	.byte	0x04, 0x28
        /*0112*/ 	.short	(.L_2293 - .L_2292)


	//   ....[0]....
.L_2292:
        /*0114*/ 	.word	0x00001290


	//   ....[1]....
        /*0118*/ 	.word	0x00001700


	//   ....[2]....
        /*011c*/ 	.word	0x00001bf0


	//   ....[3]....
        /*0120*/ 	.word	0x00002030


	//   ....[4]....
        /*0124*/ 	.word	0x00002730


	//   ....[5]....
        /*0128*/ 	.word	0x00002f40


	//   ....[6]....
        /*012c*/ 	.word	0x00003810


	//   ....[7]....
        /*0130*/ 	.word	0x00004b10


	//   ....[8]....
        /*0134*/ 	.word	0x00004b50


	//   ....[9]....
        /*0138*/ 	.word	0x00004b80


	//   ....[10]....
        /*013c*/ 	.word	0x00004c00


	//   ....[11]....
        /*0140*/ 	.word	0x00004c30


	//   ....[12]....
        /*0144*/ 	.word	0x00004c40


	//   ....[13]....
        /*0148*/ 	.word	0x00004c60


	//   ....[14]....
        /*014c*/ 	.word	0x00004ca0


	//   ....[15]....
        /*0150*/ 	.word	0x00004ce0


	//   ....[16]....
        /*0154*/ 	.word	0x00004d00


	//   ....[17]....
        /*0158*/ 	.word	0x00004d20


	//   ....[18]....
        /*015c*/ 	.word	0x00004d80


	//   ....[19]....
        /*0160*/ 	.word	0x00004da0


	//   ....[20]....
        /*0164*/ 	.word	0x00004dd0


	//   ....[21]....
        /*0168*/ 	.word	0x00004e00


	//   ....[22]....
        /*016c*/ 	.word	0x00004e30


	//   ....[23]....
        /*0170*/ 	.word	0x00004e70


	//   ....[24]....
        /*0174*/ 	.word	0x00004eb0


	//   ....[25]....
        /*0178*/ 	.word	0x00004ed0


	//   ....[26]....
        /*017c*/ 	.word	0x00004f10


	//   ....[27]....
        /*0180*/ 	.word	0x00004f20


	//   ....[28]....
        /*0184*/ 	.word	0x00004f40


	//   ....[29]....
        /*0188*/ 	.word	0x00004f60


	//   ....[30]....
        /*018c*/ 	.word	0x00004f90


	//   ....[31]....
        /*0190*/ 	.word	0x00004fb0


	//   ....[32]....
        /*0194*/ 	.word	0x00004fc0


	//   ....[33]....
        /*0198*/ 	.word	0x00004ff0


	//   ....[34]....
        /*019c*/ 	.word	0x00005130


	//   ....[35]....
        /*01a0*/ 	.word	0x00005670


	//   ....[36]....
        /*01a4*/ 	.word	0x00005840


	//   ....[37]....
        /*01a8*/ 	.word	0x000058a0


	//   ....[38]....
        /*01ac*/ 	.word	0x000058d0


	//   ....[39]....
        /*01b0*/ 	.word	0x00005900


	//   ....[40]....
        /*01b4*/ 	.word	0x00005920


	//   ....[41]....
        /*01b8*/ 	.word	0x00005950


	//   ....[42]....
        /*01bc*/ 	.word	0x000059a0


	//   ....[43]....
        /*01c0*/ 	.word	0x00005a00


	//   ....[44]....
        /*01c4*/ 	.word	0x00005bd0


	//   ....[45]....
        /*01c8*/ 	.word	0x000061e0


	//   ....[46]....
        /*01cc*/ 	.word	0x000066a0


	//   ....[47]....
        /*01d0*/ 	.word	0x00006af0


	//   ....[48]....
        /*01d4*/ 	.word	0x00006b40


	//   ....[49]....
        /*01d8*/ 	.word	0x00006b90


	//   ....[50]....
        /*01dc*/ 	.word	0x00006bc0


	//   ....[51]....
        /*01e0*/ 	.word	0x00006be0


	//   ....[52]....
        /*01e4*/ 	.word	0x00006cb0


	//   ....[53]....
        /*01e8*/ 	.word	0x00006cf0


	//   ....[54]....
        /*01ec*/ 	.word	0x00006d40


	//   ....[55]....
        /*01f0*/ 	.word	0x00006d70


	//   ....[56]....
        /*01f4*/ 	.word	0x00006d90


	//----- nvinfo : EIATTR_VRC_CTA_INIT_COUNT
	.align		4
.L_2293:
        /*01f8*/ 	.byte	0x02, 0x4a
	.zero		1
	.zero		1


	//----- nvinfo : EIATTR_EXIT_INSTR_OFFSETS
	.align		4
        /*01fc*/ 	.byte	0x04, 0x1c
        /*01fe*/ 	.short	(.L_2295 - .L_2294)


	//   ....[0]....
.L_2294:
        /*0200*/ 	.word	0x00006e30


	//   ....[1]....
        /*0204*/ 	.word	0x000072d0


	//----- nvinfo : EIATTR_MAX_THREADS
	.align		4
.L_2295:
        /*0208*/ 	.byte	0x04, 0x05
        /*020a*/ 	.short	(.L_2297 - .L_2296)
.L_2296:
        /*020c*/ 	.word	0x00000020
        /*0210*/ 	.word	0x00000001
        /*0214*/ 	.word	0x00000001


	//----- nvinfo : EIATTR_CRS_STACK_SIZE
	.align		4
.L_2297:
        /*0218*/ 	.byte	0x04, 0x1e
        /*021a*/ 	.short	(.L_2299 - .L_2298)
.L_2298:
        /*021c*/ 	.word	0x00000000


	//----- nvinfo : EIATTR_CBANK_PARAM_SIZE
	.align		4
.L_2299:
        /*0220*/ 	.byte	0x03, 0x19
        /*0222*/ 	.short	0x01f0


	//----- nvinfo : EIATTR_PARAM_CBANK
	.align		4
        /*0224*/ 	.byte	0x04, 0x0a
        /*0226*/ 	.short	(.L_2301 - .L_2300)
	.align		4
.L_2300:
        /*0228*/ 	.word	index@(.nv.constant0._Z25selective_scan_bwd_kernelI32Selective_Scan_bwd_kernel_traitsILi32ELi16ELb0ELb0ELb0ELb0ELb1EffEEv12SSMParamsBwd)
        /*022c*/ 	.short	0x0380
        /*022e*/ 	.short	0x01f0


	//----- nvinfo : EIATTR_SW_WAR
	.align		4
.L_2301:
        /*0230*/ 	.byte	0x04, 0x36
        /*0232*/ 	.short	(.L_2303 - .L_2302)
.L_2302:
        /*0234*/ 	.word	0x00000008
.L_2303:


//--------------------- .nv.info._Z25selective_scan_bwd_kernelI32Selective_Scan_bwd_kernel_traitsILi32ELi16ELb0ELb0ELb0ELb1ELb0EffEEv12SSMParamsBwd --------------------------
	.section	.nv.info._Z25selective_scan_bwd_kernelI32Selective_Scan_bwd_kernel_traitsILi32ELi16ELb0ELb0ELb0ELb1ELb0EffEEv12SSMParamsBwd,"",@"SHT_CUDA_INFO"
	.sectionflags	@""
	.align	4


	//----- nvinfo : EIATTR_CUDA_API_VERSION
	.align		4
        /*0000*/ 	.byte	0x04, 0x37
        /*0002*/ 	.short	(.L_2305 - .L_2304)
.L_2304:
        /*0004*/ 	.word	0x00000082


	//----- nvinfo : EIATTR_KPARAM_INFO
	.align		4
.L_2305:
        /*0008*/ 	.byte	0x04, 0x17
        /*000a*/ 	.short	(.L_2307 - .L_2306)
.L_2306:
        /*000c*/ 	.word	0x00000000
        /*0010*/ 	.short	0x0000
        /*0012*/ 	.short	0x0000
        /*0014*/ 	.byte	0x00, 0xf0, 0xc1, 0x07


	//----- nvinfo : EIATTR_SPARSE_MMA_MASK
	.align		4
.L_2307:
        /*0018*/ 	.byte	0x03, 0x50
        /*001a*/ 	.short	0x0000


	//----- nvinfo : EIATTR_MAXREG_COUNT
	.align		4
        /*001c*/ 	.byte	0x03, 0x1b
        /*001e*/ 	.short	0x00ff


	//----- nvinfo : EIATTR_NUM_BARRIERS
	.align		4
        /*0020*/ 	.byte	0x02, 0x4c
        /*0022*/ 	.byte	0x01
	.zero		1


	//----- nvinfo : EIATTR_MERCURY_ISA_VERSION
	.align		4
        /*0024*/ 	.byte	0x03, 0x5f
        /*0026*/ 	.short	0x0101


	//----- nvinfo : EIATTR_COOP_GROUP_MASK_REGIDS
	.align		4
        /*0028*/ 	.byte	0x04, 0x29
        /*002a*/ 	.short	(.L_2309 - .L_2308)


	//   ....[0]....
.L_2308:
        /*002c*/ 	.word	0xffffffff


	//   ....[1]....
        /*0030*/ 	.word	0xffffffff


	//   ....[2]....
        /*0034*/ 	.word	0xffffffff


	//   ....[3]....
        /*0038*/ 	.word	0xffffffff


	//   ....[4]....
        /*003c*/ 	.word	0xffffffff


	//   ....[5]....
        /*0040*/ 	.word	0xffffffff


	//   ....[6]....
        /*0044*/ 	.word	0xffffffff


	//   ....[7]....
        /*0048*/ 	.word	0xffffffff


	//   ....[8]....
        /*004c*/ 	.word	0xffffffff


	//   ....[9]....
        /*0050*/ 	.word	0xffffffff


	//   ....[10]....
        /*0054*/ 	.word	0xffffffff


	//   ....[11]....
        /*0058*/ 	.word	0xffffffff


	//   ....[12]....
        /*005c*/ 	.word	0xffffffff


	//   ....[13]....
        /*0060*/ 	.word	0xffffffff


	//   ....[14]....
        /*0064*/ 	.word	0xffffffff


	//   ....[15]....
        /*0068*/ 	.word	0xffffffff


	//   ....[16]....
        /*006c*/ 	.word	0xffffffff


	//   ....[17]....
        /*0070*/ 	.word	0xffffffff


	//   ....[18]....
        /*0074*/ 	.word	0xffffffff


	//   ....[19]....
        /*0078*/ 	.word	0xffffffff


	//   ....[20]....
        /*007c*/ 	.word	0xffffffff


	//   ....[21]....
        /*0080*/ 	.word	0xffffffff


	//   ....[22]....
        /*0084*/ 	.word	0xffffffff


	//   ....[23]....
        /*0088*/ 	.word	0xffffffff


	//   ....[24]....
        /*008c*/ 	.word	0xffffffff


	//   ....[25]....
        /*0090*/ 	.word	0xffffffff


	//   ....[26]....
        /*0094*/ 	.word	0xffffffff


	//   ....[27]....
        /*0098*/ 	.word	0xffffffff


	//   ....[28]....
        /*009c*/ 	.word	0xffffffff


	//   ....[29]....
        /*00a0*/ 	.word	0xffffffff


	//   ....[30]....
        /*00a4*/ 	.word	0xffffffff


	//   ....[31]....
        /*00a8*/ 	.word	0xffffffff


	//   ....[32]....
        /*00ac*/ 	.word	0xffffffff


	//   ....[33]....
        /*00b0*/ 	.word	0xffffffff


	//   ....[34]....
        /*00b4*/ 	.word	0xffffffff


	//   ....[35]....
        /*00b8*/ 	.word	0xffffffff


	//   ....[36]....
        /*00bc*/ 	.word	0xffffffff


	//   ....[37]....
        /*00c0*/ 	.word	0xffffffff


	//   ....[38]....
        /*00c4*/ 	.word	0xffffffff


	//   ....[39]....
        /*00c8*/ 	.word	0xffffffff


	//   ....[40]....
        /*00cc*/ 	.word	0xffffffff


	//   ....[41]....
        /*00d0*/ 	.word	0xffffffff


	//   ....[42]....
        /*00d4*/ 	.word	0xffffffff


	//   ....[43]....
        /*00d8*/ 	.word	0xffffffff


	//   ....[44]....
        /*00dc*/ 	.word	0xffffffff


	//   ....[45]....
        /*00e0*/ 	.word	0xffffffff


	//   ....[46]....
        /*00e4*/ 	.word	0xffffffff


	//   ....[47]....
        /*00e8*/ 	.word	0xffffffff


	//   ....[48]....
        /*00ec*/ 	.word	0xffffffff


	//   ....[49]....
        /*00f0*/ 	.word	0xffffffff


	//   ....[50]....
        /*00f4*/ 	.word	0xffffffff


	//   ....[51]....
        /*00f8*/ 	.word	0xffffffff


	//   ....[52]....
        /*00fc*/ 	.word	0xffffffff


	//   ....[53]....
        /*0100*/ 	.word	0xffffffff


	//----- nvinfo : EIATTR_COOP_GROUP_INSTR_OFFSETS
	.align		4
.L_2309:
        /*0104*/ 	.byte	0x04, 0x28
        /*0106*/ 	.short	(.L_2311 - .L_2310)


	//   ....[0]....
.L_2310:
        /*0108*/ 	.word	0x00000fd0


	//   ....[1]....
        /*010c*/ 	.word	0x00001430


	//   ....[2]....
        /*0110*/ 	.word	0x00001970


	//   ....[3]....
        /*0114*/ 	.word	0x00004b60


	//   ....[4]....
        /*0118*/ 	.word	0x00004ba0


	//   ....[5]....
        /*011c*/ 	.word	0x00004bd0


	//   ....[6]....
        /*0120*/ 	.word	0x00004c50


	//   ....[7]....
        /*0124*/ 	.word	0x00004c80


	//   ....[8]....
        /*0128*/ 	.word	0x00004c90


	//   ....[9]....
        /*012c*/ 	.word	0x00004cb0


	//   ....[10]....
        /*0130*/ 	.word	0x00004cf0


	//   ....[11]....
        /*0134*/ 	.word	0x00004d30


	//   ....[12]....
        /*0138*/ 	.word	0x00004d50


	//   ....[13]....
        /*013c*/ 	.word	0x00004d70


	//   ....[14]....
        /*0140*/ 	.word	0x00004dd0


	//   ....[15]....
        /*0144*/ 	.word	0x00004df0


	//   ....[16]....
        /*0148*/ 	.word	0x00004e20


	//   ....[17]....
        /*014c*/ 	.word	0x00004e50


	//   ....[18]....
        /*0150*/ 	.word	0x00004e80


	//   ....[19]....
        /*0154*/ 	.word	0x00004ec0


	//   ....[20]....
        /*0158*/ 	.word	0x00004f00


	//   ....[21]....
        /*015c*/ 	.word	0x00004f20


	//   ....[22]....
        /*0160*/ 	.word	0x00004f50


	//   ....[23]....
        /*0164*/ 	.word	0x00004f70


	//   ....[24]....
        /*0168*/ 	.word	0x00004f90


	//   ....[25]....
        /*016c*/ 	.word	0x00004fb0


	//   ....[26]....
        /*0170*/ 	.word	0x00004fe0


	//   ....[27]....
        /*0174*/ 	.word	0x00005000


	//   ....[28]....
        /*0178*/ 	.word	0x00005010


	//   ....[29]....
        /*017c*/ 	.word	0x00005040


	//   ....[30]....
        /*0180*/ 	.word	0x00005190


	//   ....[31]....
        /*0184*/ 	.word	0x000056e0


	//   ....[32]....
        /*0188*/ 	.word	0x000058c0


	//   ....[33]....
        /*018c*/ 	.word	0x00005900


	//   ....[34]....
        /*0190*/ 	.word	0x00005a90


	//   ....[35]....
        /*0194*/ 	.word	0x00005ad0


	//   ....[36]....
        /*0198*/ 	.word	0x00005c60


	//   ....[37]....
        /*019c*/ 	.word	0x00005ca0


	//   ....[38]....
        /*01a0*/ 	.word	0x00005cd0


	//   ....[39]....
        /*01a4*/ 	.word	0x00005cf0


	//   ....[40]....
        /*01a8*/ 	.word	0x00005d30


	//   ....[41]....
        /*01ac*/ 	.word	0x00006320


	//   ....[42]....
        /*01b0*/ 	.word	0x00006c50


	//   ....[43]....
        /*01b4*/ 	.word	0x000072b0


	//   ....[44]....
        /*01b8*/ 	.word	0x00007700


	//   ....[45]....
        /*01bc*/ 	.word	0x00007750


	//   ....[46]....
        /*01c0*/ 	.word	0x000077a0


	//   ....[47]....
        /*01c4*/ 	.word	0x000077d0


	//   ....[48]....
        /*01c8*/ 	.word	0x000077f0


	//   ....[49]....
        /*01cc*/ 	.word	0x000078c0


	//   ....[50]....
        /*01d0*/ 	.word	0x00007900


	//   ....[51]....
        /*01d4*/ 	.word	0x00007950


	//   ....[52]....
        /*01d8*/ 	.word	0x00007980


	//   ....[53]....
        /*01dc*/ 	.word	0x000079a0


	//----- nvinfo : EIATTR_VRC_CTA_INIT_COUNT
	.align		4
.L_2311:
        /*01e0*/ 	.byte	0x02, 0x4a
	.zero		1
	.zero		1


	//----- nvinfo : EIATTR_EXIT_INSTR_OFFSETS
	.align		4
        /*01e4*/ 	.byte	0x04, 0x1c
        /*01e6*/ 	.short	(.L_2313 - .L_2312)


	//   ....[0]....
.L_2312:
        /*01e8*/ 	.word	0x00007a40


	//   ....[1]....
        /*01ec*/ 	.word	0x00007ed0


	//----- nvinfo : EIATTR_MAX_THREADS
	.align		4
.L_2313:
        /*01f0*/ 	.byte	0x04, 0x05
        /*01f2*/ 	.short	(.L_2315 - .L_2314)
.L_2314:
        /*01f4*/ 	.word	0x00000020
        /*01f8*/ 	.word	0x00000001
        /*01fc*/ 	.word	0x00000001


	//----- nvinfo : EIATTR_CRS_STACK_SIZE
	.align		4
.L_2315:
        /*0200*/ 	.byte	0x04, 0x1e
        /*0202*/ 	.short	(.L_2317 - .L_2316)
.L_2316:
        /*0204*/ 	.word	0x00000000


	//----- nvinfo : EIATTR_CBANK_PARAM_SIZE
	.align		4
.L_2317:
        /*0208*/ 	.byte	0x03, 0x19
        /*020a*/ 	.short	0x01f0


	//----- nvinfo : EIATTR_PARAM_CBANK
	.align		4
        /*020c*/ 	.byte	0x04, 0x0a
        /*020e*/ 	.short	(.L_2319 - .L_2318)
	.align		4
.L_2318:
        /*0210*/ 	.word	index@(.nv.constant0._Z25selective_scan_bwd_kernelI32Selective_Scan_bwd_kernel_traitsILi32ELi16ELb0ELb0ELb0ELb1ELb0EffEEv12SSMParamsBwd)
        /*0214*/ 	.short	0x0380
        /*0216*/ 	.short	0x01f0


	//----- nvinfo : EIATTR_SW_WAR
	.align		4
.L_2319:
        /*0218*/ 	.byte	0x04, 0x36
        /*021a*/ 	.short	(.L_2321 - .L_2320)
.L_2320:
        /*021c*/ 	.word	0x00000008
.L_2321:


//--------------------- .nv.info._Z25selective_scan_bwd_kernelI32Selective_Scan_bwd_kernel_traitsILi32ELi16ELb0ELb0ELb0ELb1ELb1EffEEv12SSMParamsBwd --------------------------
	.section	.nv.info._Z25selective_scan_bwd_kernelI32Selective_Scan_bwd_kernel_traitsILi32ELi16ELb0ELb0ELb0ELb1ELb1EffEEv12SSMParamsBwd,"",@"SHT_CUDA_INFO"
	.sectionflags	@""
	.align	4


	//----- nvinfo : EIATTR_CUDA_API_VERSION
	.align		4
        /*0000*/ 	.byte	0x04, 0x37
        /*0002*/ 	.short	(.L_2323 - .L_2322)
.L_2322:
        /*0004*/ 	.word	0x00000082


	//----- nvinfo : EIATTR_KPARAM_INFO
	.align		4
.L_2323:
        /*0008*/ 	.byte	0x04, 0x17
        /*000a*/ 	.short	(.L_2325 - .L_2324)
.L_2324:
        /*000c*/ 	.word	0x00000000
        /*0010*/ 	.short	0x0000
        /*0012*/ 	.short	0x0000
        /*0014*/ 	.byte	0x00, 0xf0, 0xc1, 0x07


	//----- nvinfo : EIATTR_SPARSE_MMA_MASK
	.align		4
.L_2325:
        /*0018*/ 	.byte	0x03, 0x50
        /*001a*/ 	.short	0x0000


	//----- nvinfo : EIATTR_MAXREG_COUNT
	.align		4
        /*001c*/ 	.byte	0x03, 0x1b
        /*001e*/ 	.short	0x00ff


	//----- nvinfo : EIATTR_NUM_BARRIERS
	.align		4
        /*0020*/ 	.byte	0x02, 0x4c
        /*0022*/ 	.byte	0x01
	.zero		1


	//----- nvinfo : EIATTR_MERCURY_ISA_VERSION
	.align		4
        /*0024*/ 	.byte	0x03, 0x5f
        /*0026*/ 	.short	0x0101


	//----- nvinfo : EIATTR_COOP_GROUP_MASK_REGIDS
	.align		4
        /*0028*/ 	.byte	0x04, 0x29
        /*002a*/ 	.short	(.L_2327 - .L_2326)


	//   ....[0]....
.L_2326:
        /*002c*/ 	.word	0xffffffff


	//   ....[1]....
        /*0030*/ 	.word	0xffffffff


	//   ....[2]....
        /*0034*/ 	.word	0xffffffff


	//   ....[3]....
        /*0038*/ 	.word	0xffffffff


	//   ....[4]....
        /*003c*/ 	.word	0xffffffff


	//   ....[5]....
        /*0040*/ 	.word	0xffffffff


	//   ....[6]....
        /*0044*/ 	.word	0xffffffff


	//   ....[7]....
        /*0048*/ 	.word	0xffffffff


	//   ....[8]....
        /*004c*/ 	.word	0xffffffff


	//   ....[9]....
        /*0050*/ 	.word	0xffffffff


	//   ....[10]....
        /*0054*/ 	.word	0xffffffff


	//   ....[11]....
        /*0058*/ 	.word	0xffffffff


	//   ....[12]....
        /*005c*/ 	.word	0xffffffff


	//   ....[13]....
        /*0060*/ 	.word	0xffffffff


	//   ....[14]....
        /*0064*/ 	.word	0xffffffff


	//   ....[15]....
        /*0068*/ 	.word	0xffffffff


	//   ....[16]....
        /*006c*/ 	.word	0xffffffff


	//   ....[17]....
        /*0070*/ 	.word	0xffffffff


	//   ....[18]....
        /*0074*/ 	.word	0xffffffff


	//   ....[19]....
        /*0078*/ 	.word	0xffffffff


	//   ....[20]....
        /*007c*/ 	.word	0xffffffff


	//   ....[21]....
        /*0080*/ 	.word	0xffffffff


	//   ....[22]....
        /*0084*/ 	.word	0xffffffff


	//   ....[23]....
        /*0088*/ 	.word	0xffffffff


	//   ....[24]....
        /*008c*/ 	.word	0xffffffff


	//   ....[25]....
        /*0090*/ 	.word	0xffffffff


	//   ....[26]....
        /*0094*/ 	.word	0xffffffff


	//   ....[27]....
        /*0098*/ 	.word	0xffffffff


	//   ....[28]....
        /*009c*/ 	.word	0xffffffff


	//   ....[29]....
        /*00a0*/ 	.word	0xffffffff


	//   ....[30]....
        /*00a4*/ 	.word	0xffffffff


	//   ....[31]....
        /*00a8*/ 	.word	0xffffffff


	//   ....[32]....
        /*00ac*/ 	.word	0xffffffff


	//   ....[33]....
        /*00b0*/ 	.word	0xffffffff


	//   ....[34]....
        /*00b4*/ 	.word	0xffffffff


	//   ....[35]....
        /*00b8*/ 	.word	0xffffffff


	//   ....[36]....
        /*00bc*/ 	.word	0xffffffff


	//   ....[37]....
        /*00c0*/ 	.word	0xffffffff


	//   ....[38]....
        /*00c4*/ 	.word	0xffffffff


	//   ....[39]....
        /*00c8*/ 	.word	0xffffffff


	//   ....[40]....
        /*00cc*/ 	.word	0xffffffff


	//   ....[41]....
        /*00d0*/ 	.word	0xffffffff


	//   ....[42]....
        /*00d4*/ 	.word	0xffffffff


	//   ....[43]....
        /*00d8*/ 	.word	0xffffffff


	//   ....[44]....
        /*00dc*/ 	.word	0xffffffff


	//   ....[45]....
        /*00e0*/ 	.word	0xffffffff


	//   ....[46]....
        /*00e4*/ 	.word	0xffffffff


	//   ....[47]....
        /*00e8*/ 	.word	0xffffffff


	//   ....[48]....
        /*00ec*/ 	.word	0xffffffff


	//   ....[49]....
        /*00f0*/ 	.word	0xffffffff


	//   ....[50]....
        /*00f4*/ 	.word	0xffffffff


	//   ....[51]....
        /*00f8*/ 	.word	0xffffffff


	//   ....[52]....
        /*00fc*/ 	.word	0xffffffff


	//   ....[53]....
        /*0100*/ 	.word	0xffffffff


	//   ....[54]....
        /*0104*/ 	.word	0xffffffff


	//   ....[55]....
        /*0108*/ 	.word	0xffffffff


	//   ....[56]....
        /*010c*/ 	.word	0xffffffff


	//   ....[57]....
        /*0110*/ 	.word	0xffffffff


	//----- nvinfo : EIATTR_COOP_GROUP_INSTR_OFFSETS
	.align		4
.L_2327:
        /*0114*/ 	.byte	0x04, 0x28
        /*0116*/ 	.short	(.L_2329 - .L_2328)


	//   ....[0]....
.L_2328:
        /*0118*/ 	.word	0x000010d0


	//   ....[1]....
        /*011c*/ 	.word	0x00001660


	//   ....[2]....
        /*0120*/ 	.word	0x00001c10


	//   ....[3]....
        /*0124*/ 	.word	0x000046d0


	//   ....[4]....
        /*0128*/ 	.word	0x00004d80


	//   ....[5]....
        /*012c*/ 	.word	0x00005640


	//   ....[6]....
        /*0130*/ 	.word	0x00005f50


	//   ....[7]....
        /*0134*/ 	.word	0x000070f0


	//   ....[8]....
        /*0138*/ 	.word	0x00007130


	//   ....[9]....
        /*013c*/ 	.word	0x00007160


	//   ....[10]....
        /*0140*/ 	.word	0x000071e0


	//   ....[11]....
        /*0144*/ 	.word	0x00007210


	//   ....[12]....
        /*0148*/ 	.word	0x00007220


	//   ....[13]....
        /*014c*/ 	.word	0x00007240


	//   ....[14]....
        /*0150*/ 	.word	0x00007280


	//   ....[15]....
        /*0154*/ 	.word	0x000072c0


	//   ....[16]....
        /*0158*/ 	.word	0x000072e0


	//   ....[17]....
        /*015c*/ 	.word	0x00007300


	//   ....[18]....
        /*0160*/ 	.word	0x00007370


	//   ....[19]....
        /*0164*/ 	.word	0x00007390


	//   ....[20]....
        /*0168*/ 	.word	0x000073c0


	//   ....[21]....
        /*016c*/ 	.word	0x000073f0


	//   ....[22]....
        /*0170*/ 	.word	0x00007430


	//   ....[23]....
        /*0174*/ 	.word	0x00007470


	//   ....[24]....
        /*0178*/ 	.word	0x000074a0


	//   ....[25]....
        /*017c*/ 	.word	0x000074c0


	//   ....[26]....
        /*0180*/ 	.word	0x000074e0


	//   ....[27]....
        /*0184*/ 	.word	0x00007510


	//   ....[28]....
        /*0188*/ 	.word	0x00007520


	//   ....[29]....
        /*018c*/ 	.word	0x00007540


	//   ....[30]....
        /*0190*/ 	.word	0x00007580


	//   ....[31]....
        /*0194*/ 	.word	0x000075a0


	//   ....[32]....
        /*0198*/ 	.word	0x000075b0


	//   ....[33]....
        /*019c*/ 	.word	0x000075e0


	//   ....[34]....
        /*01a0*/ 	.word	0x00007720


	//   ....[35]....
        /*01a4*/ 	.word	0x00007c70


	//   ....[36]....
        /*01a8*/ 	.word	0x00007de0


	//   ....[37]....
        /*01ac*/ 	.word	0x00007df0


	//   ....[38]....
        /*01b0*/ 	.word	0x00007e20


	//   ....[39]....
        /*01b4*/ 	.word	0x00007e40


	//   ....[40]....
        /*01b8*/ 	.word	0x00007e80


	//   ....[41]....
        /*01bc*/ 	.word	0x00007e90


	//   ....[42]....
        /*01c0*/ 	.word	0x00007f30


	//   ....[43]....
        /*01c4*/ 	.word	0x00008010


	//   ....[44]....
        /*01c8*/ 	.word	0x00008100


	//   ....[45]....
        /*01cc*/ 	.word	0x000088d0


	//   ....[46]....
        /*01d0*/ 	.word	0x000091e0


	//   ....[47]....
        /*01d4*/ 	.word	0x00009850


	//   ....[48]....
        /*01d8*/ 	.word	0x00009ca0


	//   ....[49]....
        /*01dc*/ 	.word	0x00009cf0


	//   ....[50]....
        /*01e0*/ 	.word	0x00009d40


	//   ....[51]....
        /*01e4*/ 	.word	0x00009d70


	//   ....[52]....
        /*01e8*/ 	.word	0x00009d90


	//   ....[53]....
        /*01ec*/ 	.word	0x00009e60


	//   ....[54]....
        /*01f0*/ 	.word	0x00009ea0


	//   ....[55]....
        /*01f4*/ 	.word	0x00009ef0


	//   ....[56]....
        /*01f8*/ 	.word	0x00009f20


	//   ....[57]....
        /*01fc*/ 	.word	0x00009f40


	//----- nvinfo : EIATTR_VRC_CTA_INIT_COUNT
	.align		4
.L_2329:
        /*0200*/ 	.byte	0x02, 0x4a
	.zero		1
	.zero		1


	//----- nvinfo : EIATTR_EXIT_INSTR_OFFSETS
	.align		4
        /*0204*/ 	.byte	0x04, 0x1c
        /*0206*/ 	.short	(.L_2331 - .L_2330)


	//   ....[0]....
.L_2330:
        /*0208*/ 	.word	0x00009fe0


	//   ....[1]....
        /*020c*/ 	.word	0x0000a470


	//----- nvinfo : EIATTR_MAX_THREADS
	.align		4
.L_2331:
        /*0210*/ 	.byte	0x04, 0x05
        /*0212*/ 	.short	(.L_2333 - .L_2332)
.L_2332:
        /*0214*/ 	.word	0x00000020
        /*0218*/ 	.word	0x00000001
        /*021c*/ 	.word	0x00000001


	//----- nvinfo : EIATTR_CRS_STACK_SIZE
	.align		4
.L_2333:
        /*0220*/ 	.byte	0x04, 0x1e
        /*0222*/ 	.short	(.L_2335 - .L_2334)
.L_2334:
        /*0224*/ 	.word	0x00000000


	//----- nvinfo : EIATTR_CBANK_PARAM_SIZE
	.align		4
.L_2335:
        /*0228*/ 	.byte	0x03, 0x19
        /*022a*/ 	.short	0x01f0


	//----- nvinfo : EIATTR_PARAM_CBANK
	.align		4
        /*022c*/ 	.byte	0x04, 0x0a
        /*022e*/ 	.short	(.L_2337 - .L_2336)
	.align		4
.L_2336:
        /*0230*/ 	.word	index@(.nv.constant0._Z25selective_scan_bwd_kernelI32Selective_Scan_bwd_kernel_traitsILi32ELi16ELb0ELb0ELb0ELb1ELb1EffEEv12SSMParamsBwd)
        /*0234*/ 	.short	0x0380
        /*0236*/ 	.short	0x01f0


	//----- nvinfo : EIATTR_SW_WAR
	.align		4
.L_2337:
        /*0238*/ 	.byte	0x04, 0x36
        /*023a*/ 	.short	(.L_2339 - .L_2338)
.L_2338:
        /*023c*/ 	.word	0x00000008
.L_2339:


//--------------------- .nv.info._Z25selective_scan_bwd_kernelI32Selective_Scan_bwd_kernel_traitsILi32ELi16ELb0ELb0ELb1ELb0ELb0EffEEv12SSMParamsBwd --------------------------
	.section	.nv.info._Z25selective_scan_bwd_kernelI32Selective_Scan_bwd_kernel_traitsILi32ELi16ELb0ELb0ELb1ELb0ELb0EffEEv12SSMParamsBwd,"",@"SHT_CUDA_INFO"
	.sectionflags	@""
	.align	4


	//----- nvinfo : EIATTR_CUDA_API_VERSION
	.align		4
        /*0000*/ 	.byte	0x04, 0x37
        /*0002*/ 	.short	(.L_2341 - .L_2340)
.L_2340:
        /*0004*/ 	.word	0x00000082


	//----- nvinfo : EIATTR_KPARAM_INFO
	.align		4
.L_2341:
        /*0008*/ 	.byte	0x04, 0x17
        /*000a*/ 	.short	(.L_2343 - .L_2342)
.L_2342:
        /*000c*/ 	.word	0x00000000
        /*0010*/ 	.short	0x0000
        /*0012*/ 	.short	0x0000
        /*0014*/ 	.byte	0x00, 0xf0, 0xc1, 0x07


	//----- nvinfo : EIATTR_SPARSE_MMA_MASK
	.align		4
.L_2343:
        /*0018*/ 	.byte	0x03, 0x50
        /*001a*/ 	.short	0x0000


	//----- nvinfo : EIATTR_MAXREG_COUNT
	.align		4
        /*001c*/ 	.byte	0x03, 0x1b
        /*001e*/ 	.short	0x00ff


	//----- nvinfo : EIATTR_NUM_BARRIERS
	.align		4
        /*0020*/ 	.byte	0x02, 0x4c
        /*0022*/ 	.byte	0x01
	.zero		1


	//----- nvinfo : EIATTR_MERCURY_ISA_VERSION
	.align		4
        /*0024*/ 	.byte	0x03, 0x5f
        /*0026*/ 	.short	0x0101


	//----- nvinfo : EIATTR_INT_WARP_WIDE_INSTR_OFFSETS
	.align		4
        /*0028*/ 	.byte	0x04, 0x31
        /*002a*/ 	.short	(.L_2345 - .L_2344)


	//   ....[0]....
.L_2344:
        /*002c*/ 	.word	0x00002e40


	//----- nvinfo : EIATTR_COOP_GROUP_MASK_REGIDS
	.align		4
.L_2345:
        /*0030*/ 	.byte	0x04, 0x29
        /*0032*/ 	.short	(.L_2347 - .L_2346)


	//   ....[0]....
.L_2346:
        /*0034*/ 	.word	0xffffffff


	//   ....[1]....
        /*0038*/ 	.word	0xffffffff


	//   ....[2]....
        /*003c*/ 	.word	0xffffffff


	//   ....[3]....
        /*0040*/ 	.word	0xffffffff


	//   ....[4]....
        /*0044*/ 	.word	0xffffffff


	//   ....[5]....
        /*0048*/ 	.word	0xffffffff


	//   ....[6]....
        /*004c*/ 	.word	0xffffffff


	//   ....[7]....
        /*0050*/ 	.word	0xffffffff


	//   ....[8]....
        /*0054*/ 	.word	0xffffffff


	//   ....[9]....
        /*0058*/ 	.word	0xffffffff


	//   ....[10]....
        /*005c*/ 	.word	0xffffffff


	//   ....[11]....
        /*0060*/ 	.word	0xffffffff


	//   ....[12]....
        /*0064*/ 	.word	0xffffffff


	//   ....[13]....
        /*0068*/ 	.word	0xffffffff


	//   ....[14]....
        /*006c*/ 	.word	0xffffffff


	//   ....[15]....
        /*0070*/ 	.word	0xffffffff


	//   ....[16]....
        /*0074*/ 	.word	0xffffffff


	//   ....[17]....
        /*0078*/ 	.word	0xffffffff


	//   ....[18]....
        /*007c*/ 	.word	0xffffffff


	//   ....[19]....
        /*0080*/ 	.word	0xffffffff


	//   ....[20]....
        /*0084*/ 	.word	0xffffffff


	//   ....[21]....
        /*0088*/ 	.word	0xffffffff


	//   ....[22]....
        /*008c*/ 	.word	0xffffffff


	//   ....[23]....
        /*0090*/ 	.word	0xffffffff


	//   ....[24]....
        /*0094*/ 	.word	0xffffffff


	//   ....[25]....
        /*0098*/ 	.word	0xffffffff


	//   ....[26]....
        /*009c*/ 	.word	0xffffffff


	//   ....[27]....
        /*00a0*/ 	.word	0xffffffff


	//   ....[28]....
        /*00a4*/ 	.word	0xffffffff


	//   ....[29]....
        /*00a8*/ 	.word	0xffffffff


	//   ....[30]....
        /*00ac*/ 	.word	0xffffffff


	//   ....[31]....
        /*00b0*/ 	.word	0xffffffff


	//   ....[32]....
        /*00b4*/ 	.word	0xffffffff


	//   ....[33]....
        /*00b8*/ 	.word	0xffffffff


	//   ....[34]....
        /*00bc*/ 	.word	0xffffffff


	//   ....[35]....
        /*00c0*/ 	.word	0xffffffff


	//   ....[36]....
        /*00c4*/ 	.word	0xffffffff


	//   ....[37]....
        /*00c8*/ 	.word	0xffffffff


	//   ....[38]....
        /*00cc*/ 	.word	0xffffffff


	//   ....[39]....
        /*00d0*/ 	.word	0xffffffff


	//   ....[40]....
        /*00d4*/ 	.word	0xffffffff


	//   ....[41]....
        /*00d8*/ 	.word	0xffffffff


	//   ....[42]....
        /*00dc*/ 	.word	0xffffffff


	//   ....[43]....
        /*00e0*/ 	.word	0xffffffff


	//   ....[44]....
        /*00e4*/ 	.word	0xffffffff


	//   ....[45]....
        /*00e8*/ 	.word	0xffffffff


	//   ....[46]....
        /*00ec*/ 	.word	0xffffffff


	//   ....[47]....
        /*00f0*/ 	.word	0xffffffff


	//   ....[48]....
        /*00f4*/ 	.word	0xffffffff


	//   ....[49]....
        /*00f8*/ 	.word	0xffffffff


	//   ....[50]....
        /*00fc*/ 	.word	0xffffffff


	//   ....[51]....
        /*0100*/ 	.word	0xffffffff


	//   ....[52]....
        /*0104*/ 	.word	0xffffffff


	//   ....[53]....
        /*0108*/ 	.word	0xffffffff


	//----- nvinfo : EIATTR_COOP_GROUP_INSTR_OFFSETS
	.align		4
.L_2347:
        /*010c*/ 	.byte	0x04, 0x28
        /*010e*/ 	.short	(.L_2349 - .L_2348)


	//   ....[0]....
.L_2348:
        /*0110*/ 	.word	0x000014c0


	//   ....[1]....
        /*0114*/ 	.word	0x00001920


	//   ....[2]....
        /*0118*/ 	.word	0x00001e90


	//   ....[3]....
        /*011c*/ 	.word	0x00002b60


	//   ....[4]....
        /*0120*/ 	.word	0x000032b0


	//   ....[5]....
        /*0124*/ 	.word	0x000032f0


	//   ....[6]....
        /*0128*/ 	.word	0x00003480


	//   ....[7]....
        /*012c*/ 	.word	0x00003590


	//   ....[8]....
        /*0130*/ 	.word	0x000035b0


	//   ....[9]....
        /*0134*/ 	.word	0x00003690


	//   ....[10]....
        /*0138*/ 	.word	0x000036c0


	//   ....[11]....
        /*013c*/ 	.word	0x000036d0


	//   ....[12]....
        /*0140*/ 	.word	0x00003730


	//   ....[13]....
        /*0144*/ 	.word	0x00003760


	//   ....[14]....
        /*0148*/ 	.word	0x00003780


	//   ....[15]....
        /*014c*/ 	.word	0x00003790


	//   ....[16]....
        /*0150*/ 	.word	0x000037e0


	//   ....[17]....
        /*0154*/ 	.word	0x00003810


	//   ....[18]....
        /*0158*/ 	.word	0x00003840


	//   ....[19]....
        /*015c*/ 	.word	0x00003850


	//   ....[20]....
        /*0160*/ 	.word	0x000038b0


	//   ....[21]....
        /*0164*/ 	.word	0x000038e0


	//   ....[22]....
        /*0168*/ 	.word	0x00003910


	//   ....[23]....
        /*016c*/ 	.word	0x00003930


	//   ....[24]....
        /*0170*/ 	.word	0x00003950


	//   ....[25]....
        /*0174*/ 	.word	0x00003a00


	//   ....[26]....
        /*0178*/ 	.word	0x00003a40


	//   ....[27]....
        /*017c*/ 	.word	0x00003ba0


	//   ....[28]....
        /*0180*/ 	.word	0x00003be0


	//   ....[29]....
        /*0184*/ 	.word	0x00003c20


	//   ....[30]....
        /*0188*/ 	.word	0x00003c60


	//   ....[31]....
        /*018c*/ 	.word	0x00003ca0


	//   ....[32]....
        /*0190*/ 	.word	0x00004bf0


	//   ....[33]....
        /*0194*/ 	.word	0x00004c30


	//   ....[34]....
        /*0198*/ 	.word	0x00004dc0


	//   ....[35]....
        /*019c*/ 	.word	0x00004e00


	//   ....[36]....
        /*01a0*/ 	.word	0x00004e50


	//   ....[37]....
        /*01a4*/ 	.word	0x00004e90


	//   ....[38]....
        /*01a8*/ 	.word	0x00005010


	//   ....[39]....
        /*01ac*/ 	.word	0x00005050


	//   ....[40]....
        /*01b0*/ 	.word	0x000051e0


	//   ....[41]....
        /*01b4*/ 	.word	0x00005220


	//   ....[42]....
        /*01b8*/ 	.word	0x000057b0


	//   ....[43]....
        /*01bc*/ 	.word	0x00005c60


	//   ....[44]....
        /*01c0*/ 	.word	0x00006040


	//   ....[45]....
        /*01c4*/ 	.word	0x00006090


	//   ....[46]....
        /*01c8*/ 	.word	0x000060e0


	//   ....[47]....
        /*01cc*/ 	.word	0x00006110


	//   ....[48]....
        /*01d0*/ 	.word	0x00006130


	//   ....[49]....
        /*01d4*/ 	.word	0x00006250


	//   ....[50]....
        /*01d8*/ 	.word	0x00006290


	//   ....[51]....
        /*01dc*/ 	.word	0x000062e0


	//   ....[52]....
        /*01e0*/ 	.word	0x00006310


	//   ....[53]....
        /*01e4*/ 	.word	0x00006330


	//----- nvinfo : EIATTR_VRC_CTA_INIT_COUNT
	.align		4
.L_2349:
        /*01e8*/ 	.byte	0x02, 0x4a
	.zero		1
	.zero		1


	//----- nvinfo : EIATTR_EXIT_INSTR_OFFSETS
	.align		4
        /*01ec*/ 	.byte	0x04, 0x1c
        /*01ee*/ 	.short	(.L_2351 - .L_2350)


	//   ....[0]....
.L_2350:
        /*01f0*/ 	.word	0x000063f0


	//   ....[1]....
        /*01f4*/ 	.word	0x00006680


	//----- nvinfo : EIATTR_MAX_THREADS
	.align		4
.L_2351:
        /*01f8*/ 	.byte	0x04, 0x05
        /*01fa*/ 	.short	(.L_2353 - .L_2352)
.L_2352:
        /*01fc*/ 	.word	0x00000020
        /*0200*/ 	.word	0x00000001
        /*0204*/ 	.word	0x00000001


	//----- nvinfo : EIATTR_CRS_STACK_SIZE
	.align		4
.L_2353:
        /*0208*/ 	.byte	0x04, 0x1e
        /*020a*/ 	.short	(.L_2355 - .L_2354)
.L_2354:
        /*020c*/ 	.word	0x00000000


	//----- nvinfo : EIATTR_CBANK_PARAM_SIZE
	.align		4
.L_2355:
        /*0210*/ 	.byte	0x03, 0x19
        /*0212*/ 	.short	0x01f0


	//----- nvinfo : EIATTR_PARAM_CBANK
	.align		4
        /*0214*/ 	.byte	0x04, 0x0a
        /*0216*/ 	.short	(.L_2357 - .L_2356)
	.align		4
.L_2356:
        /*0218*/ 	.word	index@(.nv.constant0._Z25selective_scan_bwd_kernelI32Selective_Scan_bwd_kernel_traitsILi32ELi16ELb0ELb0ELb1ELb0ELb0EffEEv12SSMParamsBwd)
        /*021c*/ 	.short	0x0380
        /*021e*/ 	.short	0x01f0


	//----- nvinfo : EIATTR_SW_WAR
	.align		4
.L_2357:
        /*0220*/ 	.byte	0x04, 0x36
        /*0222*/ 	.short	(.L_2359 - .L_2358)
.L_2358:
        /*0224*/ 	.word	0x00000008
.L_2359:


//--------------------- .nv.info._Z25selective_scan_bwd_kernelI32Selective_Scan_bwd_kernel_traitsILi32ELi16ELb0ELb0ELb1ELb0ELb1EffEEv12SSMParamsBwd --------------------------
	.section	.nv.info._Z25selective_scan_bwd_kernelI32Selective_Scan_bwd_kernel_traitsILi32ELi16ELb0ELb0ELb1ELb0ELb1EffEEv12SSMParamsBwd,"",@"SHT_CUDA_INFO"
	.sectionflags	@""
	.align	4


	//----- nvinfo : EIATTR_CUDA_API_VERSION
	.align		4
        /*0000*/ 	.byte	0x04, 0x37
        /*0002*/ 	.short	(.L_2361 - .L_2360)
.L_2360:
        /*0004*/ 	.word	0x00000082


	//----- nvinfo : EIATTR_KPARAM_INFO
	.align		4
.L_2361:
        /*0008*/ 	.byte	0x04, 0x17
        /*000a*/ 	.short	(.L_2363 - .L_2362)
.L_2362:
        /*000c*/ 	.word	0x00000000
        /*0010*/ 	.short	0x0000
        /*0012*/ 	.short	0x0000
        /*0014*/ 	.byte	0x00, 0xf0, 0xc1, 0x07


	//----- nvinfo : EIATTR_SPARSE_MMA_MASK
	.align		4
.L_2363:
        /*0018*/ 	.byte	0x03, 0x50
        /*001a*/ 	.short	0x0000


	//----- nvinfo : EIATTR_MAXREG_COUNT
	.align		4
        /*001c*/ 	.byte	0x03, 0x1b
        /*001e*/ 	.short	0x00ff


	//----- nvinfo : EIATTR_NUM_BARRIERS
	.align		4
        /*0020*/ 	.byte	0x02, 0x4c
        /*0022*/ 	.byte	0x01
	.zero		1


	//----- nvinfo : EIATTR_MERCURY_ISA_VERSION
	.align		4
        /*0024*/ 	.byte	0x03, 0x5f
        /*0026*/ 	.short	0x0101


	//----- nvinfo : EIATTR_INT_WARP_WIDE_INSTR_OFFSETS
	.align		4
        /*0028*/ 	.byte	0x04, 0x31
        /*002a*/ 	.short	(.L_2365 - .L_2364)


	//   ....[0]....
.L_2364:
        /*002c*/ 	.word	0x00004f30


	//----- nvinfo : EIATTR_COOP_GROUP_MASK_REGIDS
	.align		4
.L_2365:
        /*0030*/ 	.byte	0x04, 0x29
        /*0032*/ 	.short	(.L_2367 - .L_2366)


	//   ....[0]....
.L_2366:
        /*0034*/ 	.word	0xffffffff


	//   ....[1]....
        /*0038*/ 	.word	0xffffffff


	//   ....[2]....
        /*003c*/ 	.word	0xffffffff


	//   ....[3]....
        /*0040*/ 	.word	0xffffffff


	//   ....[4]....
        /*0044*/ 	.word	0xffffffff


	//   ....[5]....
        /*0048*/ 	.word	0xffffffff


	//   ....[6]....
        /*004c*/ 	.word	0xffffffff


	//   ....[7]....
        /*0050*/ 	.word	0xffffffff


	//   ....[8]....
        /*0054*/ 	.word	0xffffffff


	//   ....[9]....
        /*0058*/ 	.word	0xffffffff


	//   ....[10]....
        /*005c*/ 	.word	0xffffffff


	//   ....[11]....
        /*0060*/ 	.word	0xffffffff


	//   ....[12]....
        /*0064*/ 	.word	0xffffffff


	//   ....[13]....
        /*0068*/ 	.word	0xffffffff


	//   ....[14]....
        /*006c*/ 	.word	0xffffffff


	//   ....[15]....
        /*0070*/ 	.word	0xffffffff


	//   ....[16]....
        /*0074*/ 	.word	0xffffffff


	//   ....[17]....
        /*0078*/ 	.word	0xffffffff


	//   ....[18]....
        /*007c*/ 	.word	0xffffffff


	//   ....[19]....
        /*0080*/ 	.word	0xffffffff


	//   ....[20]....
        /*0084*/ 	.word	0xffffffff


	//   ....[21]....
        /*0088*/ 	.word	0xffffffff


	//   ....[22]....
        /*008c*/ 	.word	0xffffffff


	//   ....[23]....
        /*0090*/ 	.word	0xffffffff


	//   ....[24]....
        /*0094*/ 	.word	0xffffffff


	//   ....[25]....
        /*0098*/ 	.word	0xffffffff


	//   ....[26]....
        /*009c*/ 	.word	0xffffffff


	//   ....[27]....
        /*00a0*/ 	.word	0xffffffff


	//   ....[28]....
        /*00a4*/ 	.word	0xffffffff


	//   ....[29]....
        /*00a8*/ 	.word	0xffffffff


	//   ....[30]....
        /*00ac*/ 	.word	0xffffffff


	//   ....[31]....
        /*00b0*/ 	.word	0xffffffff


	//   ....[32]....
        /*00b4*/ 	.word	0xffffffff


	//   ....[33]....
        /*00b8*/ 	.word	0xffffffff


	//   ....[34]....
        /*00bc*/ 	.word	0xffffffff


	//   ....[35]....
        /*00c0*/ 	.word	0xffffffff


	//   ....[36]....
        /*00c4*/ 	.word	0xffffffff


	//   ....[37]....
        /*00c8*/ 	.word	0xffffffff


	//   ....[38]....
        /*00cc*/ 	.word	0xffffffff


	//   ....[39]....
        /*00d0*/ 	.word	0xffffffff


	//   ....[40]....
        /*00d4*/ 	.word	0xffffffff


	//   ....[41]....
        /*00d8*/ 	.word	0xffffffff


	//   ....[42]....
        /*00dc*/ 	.word	0xffffffff


	//   ....[43]....
        /*00e0*/ 	.word	0xffffffff


	//   ....[44]....
        /*00e4*/ 	.word	0xffffffff


	//   ....[45]....
        /*00e8*/ 	.word	0xffffffff


	//   ....[46]....
        /*00ec*/ 	.word	0xffffffff


	//   ....[47]....
        /*00f0*/ 	.word	0xffffffff


	//   ....[48]....
        /*00f4*/ 	.word	0xffffffff


	//   ....[49]....
        /*00f8*/ 	.word	0xffffffff


	//   ....[50]....
        /*00fc*/ 	.word	0xffffffff


	//   ....[51]....
        /*0100*/ 	.word	0xffffffff


	//   ....[52]....
        /*0104*/ 	.word	0xffffffff


	//   ....[53]....
        /*0108*/ 	.word	0xffffffff


	//   ....[54]....
        /*010c*/ 	.word	0xffffffff


	//   ....[55]....
        /*0110*/ 	.word	0xffffffff


	//   ....[56]....
        /*0114*/ 	.word	0xffffffff


	//   ....[57]....
        /*0118*/ 	.word	0xffffffff


	//----- nvinfo : EIATTR_COOP_GROUP_INSTR_OFFSETS
	.align		4
.L_2367:
        /*011c*/ 	.byte	0x04, 0x28
        /*011e*/ 	.short	(.L_2369 - .L_2368)


	//   ....[0]....
.L_2368:
        /*0120*/ 	.word	0x000016a0


	//   ....[1]....
        /*0124*/ 	.word	0x00001b40


	//   ....[2]....
        /*0128*/ 	.word	0x00002010


	//   ....[3]....
        /*012c*/ 	.word	0x00002450


	//   ....[4]....
        /*0130*/ 	.word	0x00002b40


	//   ....[5]....
        /*0134*/ 	.word	0x00003370


	//   ....[6]....
        /*0138*/ 	.word	0x00003c30


	//   ....[7]....
        /*013c*/ 	.word	0x00004d30


	//   ....[8]....
        /*0140*/ 	.word	0x000053a0


	//   ....[9]....
        /*0144*/ 	.word	0x000053e0


	//   ....[10]....
        /*0148*/ 	.word	0x00005500


	//   ....[11]....
        /*014c*/ 	.word	0x000055f0


	//   ....[12]....
        /*0150*/ 	.word	0x00005730


	//   ....[13]....
        /*0154*/ 	.word	0x00005770


	//   ....[14]....
        /*0158*/ 	.word	0x00005790


	//   ....[15]....
        /*015c*/ 	.word	0x000057b0


	//   ....[16]....
        /*0160*/ 	.word	0x00005810


	//   ....[17]....
        /*0164*/ 	.word	0x00005840


	//   ....[18]....
        /*0168*/ 	.word	0x00005860


	//   ....[19]....
        /*016c*/ 	.word	0x00005870


	//   ....[20]....
        /*0170*/ 	.word	0x000058c0


	//   ....[21]....
        /*0174*/ 	.word	0x000058f0


	//   ....[22]....
        /*0178*/ 	.word	0x00005920


	//   ....[23]....
        /*017c*/ 	.word	0x00005930


	//   ....[24]....
        /*0180*/ 	.word	0x00005990


	//   ....[25]....
        /*0184*/ 	.word	0x000059c0


	//   ....[26]....
        /*0188*/ 	.word	0x000059f0


	//   ....[27]....
        /*018c*/ 	.word	0x00005a10


	//   ....[28]....
        /*0190*/ 	.word	0x00005a30


	//   ....[29]....
        /*0194*/ 	.word	0x00005ae0


	//   ....[30]....
        /*0198*/ 	.word	0x00005b20


	//   ....[31]....
        /*019c*/ 	.word	0x00005c80


	//   ....[32]....
        /*01a0*/ 	.word	0x00005cc0


	//   ....[33]....
        /*01a4*/ 	.word	0x00005cf0


	//   ....[34]....
        /*01a8*/ 	.word	0x00005d30


	//   ....[35]....
        /*01ac*/ 	.word	0x00005d70


	//   ....[36]....
        /*01b0*/ 	.word	0x00006d30


	//   ....[37]....
        /*01b4*/ 	.word	0x00006d70


	//   ....[38]....
        /*01b8*/ 	.word	0x00006eb0


	//   ....[39]....
        /*01bc*/ 	.word	0x00006ed0


	//   ....[40]....
        /*01c0*/ 	.word	0x00006f10


	//   ....[41]....
        /*01c4*/ 	.word	0x00006f50


	//   ....[42]....
        /*01c8*/ 	.word	0x000070d0


	//   ....[43]....
        /*01cc*/ 	.word	0x00007110


	//   ....[44]....
        /*01d0*/ 	.word	0x000072a0


	//   ....[45]....
        /*01d4*/ 	.word	0x000072e0


	//   ....[46]....
        /*01d8*/ 	.word	0x000078c0


	//   ....[47]....
        /*01dc*/ 	.word	0x00007d80


	//   ....[48]....
        /*01e0*/ 	.word	0x00008160


	//   ....[49]....
        /*01e4*/ 	.word	0x000081b0


	//   ....[50]....
        /*01e8*/ 	.word	0x00008200


	//   ....[51]....
        /*01ec*/ 	.word	0x00008230


	//   ....[52]....
        /*01f0*/ 	.word	0x00008250


	//   ....[53]....
        /*01f4*/ 	.word	0x00008370


	//   ....[54]....
        /*01f8*/ 	.word	0x000083b0


	//   ....[55]....
        /*01fc*/ 	.word	0x00008400


	//   ....[56]....
        /*0200*/ 	.word	0x00008430


	//   ....[57]....
        /*0204*/ 	.word	0x00008450


	//----- nvinfo : EIATTR_VRC_CTA_INIT_COUNT
	.align		4
.L_2369:
        /*0208*/ 	.byte	0x02, 0x4a
	.zero		1
	.zero		1


	//----- nvinfo : EIATTR_EXIT_INSTR_OFFSETS
	.align		4
        /*020c*/ 	.byte	0x04, 0x1c
        /*020e*/ 	.short	(.L_2371 - .L_2370)


	//   ....[0]....
.L_2370:
        /*0210*/ 	.word	0x00008510


	//   ....[1]....
        /*0214*/ 	.word	0x000087a0


	//----- nvinfo : EIATTR_MAX_THREADS
	.align		4
.L_2371:
        /*0218*/ 	.byte	0x04, 0x05
        /*021a*/ 	.short	(.L_2373 - .L_2372)
.L_2372:
        /*021c*/ 	.word	0x00000020
        /*0220*/ 	.word	0x00000001
        /*0224*/ 	.word	0x00000001


	//----- nvinfo : EIATTR_CRS_STACK_SIZE
	.align		4
.L_2373:
        /*0228*/ 	.byte	0x04, 0x1e
        /*022a*/ 	.short	(.L_2375 - .L_2374)
.L_2374:
        /*022c*/ 	.word	0x00000000


	//----- nvinfo : EIATTR_CBANK_PARAM_SIZE
	.align		4
.L_2375:
        /*0230*/ 	.byte	0x03, 0x19
        /*0232*/ 	.short	0x01f0


	//----- nvinfo : EIATTR_PARAM_CBANK
	.align		4
        /*0234*/ 	.byte	0x04, 0x0a
        /*0236*/ 	.short	(.L_2377 - .L_2376)
	.align		4
.L_2376:
        /*0238*/ 	.word	index@(.nv.constant0._Z25selective_scan_bwd_kernelI32Selective_Scan_bwd_kernel_traitsILi32ELi16ELb0ELb0ELb1ELb0ELb1EffEEv12SSMParamsBwd)
        /*023c*/ 	.short	0x0380
        /*023e*/ 	.short	0x01f0


	//----- nvinfo : EIATTR_SW_WAR
	.align		4
.L_2377:
        /*0240*/ 	.byte	0x04, 0x36
        /*0242*/ 	.short	(.L_2379 - .L_2378)
.L_2378:
        /*0244*/ 	.word	0x00000008
.L_2379:


//--------------------- .nv.info._Z25selective_scan_bwd_kernelI32Selective_Scan_bwd_kernel_traitsILi32ELi16ELb0ELb0ELb1ELb1ELb0EffEEv12SSMParamsBwd --------------------------
	.section	.nv.info._Z25selective_scan_bwd_kernelI32Selective_Scan_bwd_kernel_traitsILi32ELi16ELb0ELb0ELb1ELb1ELb0EffEEv12SSMParamsBwd,"",@"SHT_CUDA_INFO"
	.sectionflags	@""
	.align	4


	//----- nvinfo : EIATTR_CUDA_API_VERSION
	.align		4
        /*0000*/ 	.byte	0x04, 0x37
        /*0002*/ 	.short	(.L_2381 - .L_2380)
.L_2380:
        /*0004*/ 	.word	0x00000082


	//----- nvinfo : EIATTR_KPARAM_INFO
	.align		4
.L_2381:
        /*0008*/ 	.byte	0x04, 0x17
        /*000a*/ 	.short	(.L_2383 - .L_2382)
.L_2382:
        /*000c*/ 	.word	0x00000000
        /*0010*/ 	.short	0x0000
        /*0012*/ 	.short	0x0000
        /*0014*/ 	.byte	0x00, 0xf0, 0xc1, 0x07


	//----- nvinfo : EIATTR_SPARSE_MMA_MASK
	.align		4
.L_2383:
        /*0018*/ 	.byte	0x03, 0x50
        /*001a*/ 	.short	0x0000


	//----- nvinfo : EIATTR_MAXREG_COUNT
	.align		4
        /*001c*/ 	.byte	0x03, 0x1b
        /*001e*/ 	.short	0x00ff


	//----- nvinfo : EIATTR_NUM_BARRIERS
	.align		4
        /*0020*/ 	.byte	0x02, 0x4c
        /*0022*/ 	.byte	0x01
	.zero		1


	//----- nvinfo : EIATTR_MERCURY_ISA_VERSION
	.align		4
        /*0024*/ 	.byte	0x03, 0x5f
        /*0026*/ 	.short	0x0101


	//----- nvinfo : EIATTR_INT_WARP_WIDE_INSTR_OFFSETS
	.align		4
        /*0028*/ 	.byte	0x04, 0x31
        /*002a*/ 	.short	(.L_2385 - .L_2384)


	//   ....[0]....
.L_2384:
        /*002c*/ 	.word	0x00004ff0


	//----- nvinfo : EIATTR_COOP_GROUP_MASK_REGIDS
	.align		4
.L_2385:
        /*0030*/ 	.byte	0x04, 0x29
        /*0032*/ 	.short	(.L_2387 - .L_2386)


	//   ....[0]....
.L_2386:
        /*0034*/ 	.word	0xffffffff


	//   ....[1]....
        /*0038*/ 	.word	0xffffffff


	//   ....[2]....
        /*003c*/ 	.word	0xffffffff


	//   ....[3]....
        /*0040*/ 	.word	0xffffffff


	//   ....[4]....
        /*0044*/ 	.word	0xffffffff


	//   ....[5]....
        /*0048*/ 	.word	0xffffffff


	//   ....[6]....
        /*004c*/ 	.word	0xffffffff


	//   ....[7]....
        /*0050*/ 	.word	0xffffffff


	//   ....[8]....
        /*0054*/ 	.word	0xffffffff


	//   ....[9]....
        /*0058*/ 	.word	0xffffffff


	//   ....[10]....
        /*005c*/ 	.word	0xffffffff


	//   ....[11]....
        /*0060*/ 	.word	0xffffffff


	//   ....[12]....
        /*0064*/ 	.word	0xffffffff


	//   ....[13]....
        /*0068*/ 	.word	0xffffffff


	//   ....[14]....
        /*006c*/ 	.word	0xffffffff


	//   ....[15]....
        /*0070*/ 	.word	0xffffffff


	//   ....[16]....
        /*0074*/ 	.word	0xffffffff


	//   ....[17]....
        /*0078*/ 	.word	0xffffffff


	//   ....[18]....
        /*007c*/ 	.word	0xffffffff


	//   ....[19]....
        /*0080*/ 	.word	0xffffffff


	//   ....[20]....
        /*0084*/ 	.word	0xffffffff


	//   ....[21]....
        /*0088*/ 	.word	0xffffffff


	//   ....[22]....
        /*008c*/ 	.word	0xffffffff


	//   ....[23]....
        /*0090*/ 	.word	0xffffffff


	//   ....[24]....
        /*0094*/ 	.word	0xffffffff


	//   ....[25]....
        /*0098*/ 	.word	0xffffffff


	//   ....[26]....
        /*009c*/ 	.word	0xffffffff


	//   ....[27]....
        /*00a0*/ 	.word	0xffffffff


	//   ....[28]....
        /*00a4*/ 	.word	0xffffffff


	//   ....[29]....
        /*00a8*/ 	.word	0xffffffff


	//   ....[30]....
        /*00ac*/ 	.word	0xffffffff


	//   ....[31]....
        /*00b0*/ 	.word	0xffffffff


	//   ....[32]....
        /*00b4*/ 	.word	0xffffffff


	//   ....[33]....
        /*00b8*/ 	.word	0xffffffff


	//   ....[34]....
        /*00bc*/ 	.word	0xffffffff


	//   ....[35]....
        /*00c0*/ 	.word	0xffffffff


	//   ....[36]....
        /*00c4*/ 	.word	0xffffffff


	//   ....[37]....
        /*00c8*/ 	.word	0xffffffff


	//   ....[38]....
        /*00cc*/ 	.word	0xffffffff


	//   ....[39]....
        /*00d0*/ 	.word	0xffffffff


	//   ....[40]....
        /*00d4*/ 	.word	0xffffffff


	//   ....[41]....
        /*00d8*/ 	.word	0xffffffff


	//   ....[42]....
        /*00dc*/ 	.word	0xffffffff


	//   ....[43]....
        /*00e0*/ 	.word	0xffffffff


	//   ....[44]....
        /*00e4*/ 	.word	0xffffffff


	//   ....[45]....
        /*00e8*/ 	.word	0xffffffff


	//   ....[46]....
        /*00ec*/ 	.word	0xffffffff


	//   ....[47]....
        /*00f0*/ 	.word	0xffffffff


	//   ....[48]....
        /*00f4*/ 	.word	0xffffffff


	//   ....[49]....
        /*00f8*/ 	.word	0xffffffff


	//   ....[50]....
        /*00fc*/ 	.word	0xffffffff


	//   ....[51]....
        /*0100*/ 	.word	0xffffffff


	//   ....[52]....
        /*0104*/ 	.word	0xffffffff


	//   ....[53]....
        /*0108*/ 	.word	0xffffffff


	//   ....[54]....
        /*010c*/ 	.word	0xffffffff


	//----- nvinfo : EIATTR_COOP_GROUP_INSTR_OFFSETS
	.align		4
.L_2387:
        /*0110*/ 	.byte	0x04, 0x28
        /*0112*/ 	.short	(.L_2389 - .L_2388)


	//   ....[0]....
.L_2388:
        /*0114*/ 	.word	0x00001420


	//   ....[1]....
        /*0118*/ 	.word	0x000018e0


	//   ....[2]....
        /*011c*/ 	.word	0x00001e00


	//   ....[3]....
        /*0120*/ 	.word	0x00004df0


	//   ....[4]....
        /*0124*/ 	.word	0x00005460


	//   ....[5]....
        /*0128*/ 	.word	0x000054a0


	//   ....[6]....
        /*012c*/ 	.word	0x00005670


	//   ....[7]....
        /*0130*/ 	.word	0x000056e0


	//   ....[8]....
        /*0134*/ 	.word	0x00005820


	//   ....[9]....
        /*0138*/ 	.word	0x00005840


	//   ....[10]....
        /*013c*/ 	.word	0x00005860


	//   ....[11]....
        /*0140*/ 	.word	0x00005870


	//   ....[12]....
        /*0144*/ 	.word	0x000058c0


	//   ....[13]....
        /*0148*/ 	.word	0x00005900


	//   ....[14]....
        /*014c*/ 	.word	0x00005920


	//   ....[15]....
        /*0150*/ 	.word	0x00005930


	//   ....[16]....
        /*0154*/ 	.word	0x00005980


	//   ....[17]....
        /*0158*/ 	.word	0x000059b0


	//   ....[18]....
        /*015c*/ 	.word	0x000059e0


	//   ....[19]....
        /*0160*/ 	.word	0x000059f0


	//   ....[20]....
        /*0164*/ 	.word	0x00005a40


	//   ....[21]....
        /*0168*/ 	.word	0x00005a90


	//   ....[22]....
        /*016c*/ 	.word	0x00005ac0


	//   ....[23]....
        /*0170*/ 	.word	0x00005ae0


	//   ....[24]....
        /*0174*/ 	.word	0x00005b30


	//   ....[25]....
        /*0178*/ 	.word	0x00005b90


	//   ....[26]....
        /*017c*/ 	.word	0x00005bc0


	//   ....[27]....
        /*0180*/ 	.word	0x00005ce0


	//   ....[28]....
        /*0184*/ 	.word	0x00005d20


	//   ....[29]....
        /*0188*/ 	.word	0x00005d60


	//   ....[30]....
        /*018c*/ 	.word	0x00005d90


	//   ....[31]....
        /*0190*/ 	.word	0x00005dd0


	//   ....[32]....
        /*0194*/ 	.word	0x00006e00


	//   ....[33]....
        /*0198*/ 	.word	0x00006e40


	//   ....[34]....
        /*019c*/ 	.word	0x00006fd0


	//   ....[35]....
        /*01a0*/ 	.word	0x00007010


	//   ....[36]....
        /*01a4*/ 	.word	0x00007060


	//   ....[37]....
        /*01a8*/ 	.word	0x000070a0


	//   ....[38]....
        /*01ac*/ 	.word	0x00007220


	//   ....[39]....
        /*01b0*/ 	.word	0x00007260


	//   ....[40]....
        /*01b4*/ 	.word	0x000073f0


	//   ....[41]....
        /*01b8*/ 	.word	0x00007430


	//   ....[42]....
        /*01bc*/ 	.word	0x00007a60


	//   ....[43]....
        /*01c0*/ 	.word	0x000083b0


	//   ....[44]....
        /*01c4*/ 	.word	0x000089c0


	//   ....[45]....
        /*01c8*/ 	.word	0x00008e00


	//   ....[46]....
        /*01cc*/ 	.word	0x00008e50


	//   ....[47]....
        /*01d0*/ 	.word	0x00008ea0


	//   ....[48]....
        /*01d4*/ 	.word	0x00008ed0


	//   ....[49]....
        /*01d8*/ 	.word	0x00008ef0


	//   ....[50]....
        /*01dc*/ 	.word	0x00009010


	//   ....[51]....
        /*01e0*/ 	.word	0x00009050


	//   ....[52]....
        /*01e4*/ 	.word	0x000090a0


	//   ....[53]....
        /*01e8*/ 	.word	0x000090d0


	//   ....[54]....
        /*01ec*/ 	.word	0x000090f0


	//----- nvinfo : EIATTR_VRC_CTA_INIT_COUNT
	.align		4
.L_2389:
        /*01f0*/ 	.byte	0x02, 0x4a
	.zero		1
	.zero		1


	//----- nvinfo : EIATTR_EXIT_INSTR_OFFSETS
	.align		4
        /*01f4*/ 	.byte	0x04, 0x1c
        /*01f6*/ 	.short	(.L_2391 - .L_2390)


	//   ....[0]....
.L_2390:
        /*01f8*/ 	.word	0x000091b0


	//   ....[1]....
        /*01fc*/ 	.word	0x00009440


	//----- nvinfo : EIATTR_MAX_THREADS
	.align		4
.L_2391:
        /*0200*/ 	.byte	0x04, 0x05
        /*0202*/ 	.short	(.L_2393 - .L_2392)
.L_2392:
        /*0204*/ 	.word	0x00000020
        /*0208*/ 	.word	0x00000001
        /*020c*/ 	.word	0x00000001


	//----- nvinfo : EIATTR_CRS_STACK_SIZE
	.align		4
.L_2393:
        /*0210*/ 	.byte	0x04, 0x1e
        /*0212*/ 	.short	(.L_2395 - .L_2394)
.L_2394:
        /*0214*/ 	.word	0x00000000


	//----- nvinfo : EIATTR_CBANK_PARAM_SIZE
	.align		4
.L_2395:
        /*0218*/ 	.byte	0x03, 0x19
        /*021a*/ 	.short	0x01f0


	//----- nvinfo : EIATTR_PARAM_CBANK
	.align		4
        /*021c*/ 	.byte	0x04, 0x0a
        /*021e*/ 	.short	(.L_2397 - .L_2396)
	.align		4
.L_2396:
        /*0220*/ 	.word	index@(.nv.constant0._Z25selective_scan_bwd_kernelI32Selective_Scan_bwd_kernel_traitsILi32ELi16ELb0ELb0ELb1ELb1ELb0EffEEv12SSMParamsBwd)
        /*0224*/ 	.short	0x0380
        /*0226*/ 	.short	0x01f0


	//----- nvinfo : EIATTR_SW_WAR
	.align		4
.L_2397:
        /*0228*/ 	.byte	0x04, 0x36
        /*022a*/ 	.short	(.L_2399 - .L_2398)
.L_2398:
        /*022c*/ 	.word	0x00000008
.L_2399:


//--------------------- .nv.info._Z25selective_scan_bwd_kernelI32Selective_Scan_bwd_kernel_traitsILi32ELi16ELb0ELb0ELb1ELb1ELb1EffEEv12SSMParamsBwd --------------------------
	.section	.nv.info._Z25selective_scan_bwd_kernelI32Selective_Scan_bwd_kernel_traitsILi32ELi16ELb0ELb0ELb1ELb1ELb1EffEEv12SSMParamsBwd,"",@"SHT_CUDA_INFO"
	.sectionflags	@""
	.align	4


	//----- nvinfo : EIATTR_CUDA_API_VERSION
	.align		4
        /*0000*/ 	.byte	0x04, 0x37
        /*0002*/ 	.short	(.L_2401 - .L_2400)
.L_2400:
        /*0004*/ 	.word	0x00000082


	//----- nvinfo : EIATTR_KPARAM_INFO
	.align		4
.L_2401:
        /*0008*/ 	.byte	0x04, 0x17
        /*000a*/ 	.short	(.L_2403 - .L_2402)
.L_2402:
        /*000c*/ 	.word	0x00000000
        /*0010*/ 	.short	0x0000
        /*0012*/ 	.short	0x0000
        /*0014*/ 	.byte	0x00, 0xf0, 0xc1, 0x07


	//----- nvinfo : EIATTR_SPARSE_MMA_MASK
	.align		4
.L_2403:
        /*0018*/ 	.byte	0x03, 0x50
        /*001a*/ 	.short	0x0000


	//----- nvinfo : EIATTR_MAXREG_COUNT
	.align		4
        /*001c*/ 	.byte	0x03, 0x1b
        /*001e*/ 	.short	0x00ff


	//----- nvinfo : EIATTR_NUM_BARRIERS
	.align		4
        /*0020*/ 	.byte	0x02, 0x4c
        /*0022*/ 	.byte	0x01
	.zero		1


	//----- nvinfo : EIATTR_MERCURY_ISA_VERSION
	.align		4
        /*0024*/ 	.byte	0x03, 0x5f
        /*0026*/ 	.short	0x0101


	//----- nvinfo : EIATTR_COOP_GROUP_MASK_REGIDS
	.align		4
        /*0028*/ 	.byte	0x04, 0x29
        /*002a*/ 	.short	(.L_2405 - .L_2404)


	//   ....[0]....
.L_2404:
        /*002c*/ 	.word	0xffffffff


	//   ....[1]....
        /*0030*/ 	.word	0xffffffff


	//   ....[2]....
        /*0034*/ 	.word	0xffffffff


	//   ....[3]....
        /*0038*/ 	.word	0xffffffff


	//   ....[4]....
        /*003c*/ 	.word	0xffffffff


	//   ....[5]....
        /*0040*/ 	.word	0xffffffff


	//   ....[6]....
        /*0044*/ 	.word	0xffffffff


	//   ....[7]....
        /*0048*/ 	.word	0xffffffff


	//   ....[8]....
        /*004c*/ 	.word	0xffffffff


	//   ....[9]....
        /*0050*/ 	.word	0xffffffff


	//   ....[10]....
        /*0054*/ 	.word	0xffffffff


	//   ....[11]....
        /*0058*/ 	.word	0xffffffff


	//   ....[12]....
        /*005c*/ 	.word	0xffffffff


	//   ....[13]....
        /*0060*/ 	.word	0xffffffff


	//   ....[14]....
        /*0064*/ 	.word	0xffffffff


	//   ....[15]....
        /*0068*/ 	.word	0xffffffff


	//   ....[16]....
        /*006c*/ 	.word	0xffffffff


	//   ....[17]....
        /*0070*/ 	.word	0xffffffff


	//   ....[18]....
        /*0074*/ 	.word	0xffffffff


	//   ....[19]....
        /*0078*/ 	.word	0xffffffff


	//   ....[20]....
        /*007c*/ 	.word	0xffffffff


	//   ....[21]....
        /*0080*/ 	.word	0xffffffff


	//   ....[22]....
        /*0084*/ 	.word	0xffffffff


	//   ....[23]....
        /*0088*/ 	.word	0xffffffff


	//   ....[24]....
        /*008c*/ 	.word	0xffffffff


	//   ....[25]....
        /*0090*/ 	.word	0xffffffff


	//   ....[26]....
        /*0094*/ 	.word	0xffffffff


	//   ....[27]....
        /*0098*/ 	.word	0xffffffff


	//   ....[28]....
        /*009c*/ 	.word	0xffffffff


	//   ....[29]....
        /*00a0*/ 	.word	0xffffffff


	//   ....[30]....
        /*00a4*/ 	.word	0xffffffff


	//   ....[31]....
        /*00a8*/ 	.word	0xffffffff


	//   ....[32]....
        /*00ac*/ 	.word	0xffffffff


	//   ....[33]....
        /*00b0*/ 	.word	0xffffffff


	//   ....[34]....
        /*00b4*/ 	.word	0xffffffff


	//   ....[35]....
        /*00b8*/ 	.word	0xffffffff


	//   ....[36]....
        /*00bc*/ 	.word	0xffffffff


	//   ....[37]....
        /*00c0*/ 	.word	0xffffffff


	//   ....[38]....
        /*00c4*/ 	.word	0xffffffff


	//   ....[39]....
        /*00c8*/ 	.word	0xffffffff


	//   ....[40]....
        /*00cc*/ 	.word	0xffffffff


	//   ....[41]....
        /*00d0*/ 	.word	0xffffffff


	//   ....[42]....
        /*00d4*/ 	.word	0xffffffff


	//   ....[43]....
        /*00d8*/ 	.word	0xffffffff


	//   ....[44]....
        /*00dc*/ 	.word	0xffffffff


	//   ....[45]....
        /*00e0*/ 	.word	0xffffffff


	//   ....[46]....
        /*00e4*/ 	.word	0xffffffff


	//   ....[47]....
        /*00e8*/ 	.word	0xffffffff


	//   ....[48]....
        /*00ec*/ 	.word	0xffffffff


	//   ....[49]....
        /*00f0*/ 	.word	0xffffffff


	//   ....[50]....
        /*00f4*/ 	.word	0xffffffff


	//   ....[51]....
        /*00f8*/ 	.word	0xffffffff


	//   ....[52]....
        /*00fc*/ 	.word	0xffffffff


	//   ....[53]....
        /*0100*/ 	.word	0xffffffff


	//   ....[54]....
        /*0104*/ 	.word	0xffffffff


	//   ....[55]....
        /*0108*/ 	.word	0xffffffff


	//   ....[56]....
        /*010c*/ 	.word	0xffffffff


	//   ....[57]....
        /*0110*/ 	.word	0xffffffff


	//   ....[58]....
        /*0114*/ 	.word	0xffffffff


	//----- nvinfo : EIATTR_COOP_GROUP_INSTR_OFFSETS
	.align		4
.L_2405:
        /*0118*/ 	.byte	0x04, 0x28
        /*011a*/ 	.short	(.L_2407 - .L_2406)


	//   ....[0]....
.L_2406:
        /*011c*/ 	.word	0x000013d0


	//   ....[1]....
        /*0120*/ 	.word	0x00001950


	//   ....[2]....
        /*0124*/ 	.word	0x00001f00


	//   ....[3]....
        /*0128*/ 	.word	0x00004830


	//   ....[4]....
        /*012c*/ 	.word	0x00004f30


	//   ....[5]....
        /*0130*/ 	.word	0x000057e0


	//   ....[6]....
        /*0134*/ 	.word	0x000060d0


	//   ....[7]....
        /*0138*/ 	.word	0x00006e70


	//   ....[8]....
        /*013c*/ 	.word	0x00007810


	//   ....[9]....
        /*0140*/ 	.word	0x00007830


	//   ....[10]....
        /*0144*/ 	.word	0x000078c0


	//   ....[11]....
        /*0148*/ 	.word	0x00007980


	//   ....[12]....
        /*014c*/ 	.word	0x00007a00


	//   ....[13]....
        /*0150*/ 	.word	0x00007a70


	//   ....[14]....
        /*0154*/ 	.word	0x00007aa0


	//   ....[15]....
        /*0158*/ 	.word	0x00007ab0


	//   ....[16]....
        /*015c*/ 	.word	0x00007af0


	//   ....[17]....
        /*0160*/ 	.word	0x00007b50


	//   ....[18]....
        /*0164*/ 	.word	0x00007b70


	//   ....[19]....
        /*0168*/ 	.word	0x00007b80


	//   ....[20]....
        /*016c*/ 	.word	0x00007bb0


	//   ....[21]....
        /*0170*/ 	.word	0x00007be0


	//   ....[22]....
        /*0174*/ 	.word	0x00007c20


	//   ....[23]....
        /*0178*/ 	.word	0x00007c40


	//   ....[24]....
        /*017c*/ 	.word	0x00007c80


	//   ....[25]....
        /*0180*/ 	.word	0x00007ca0


	//   ....[26]....
        /*0184*/ 	.word	0x00007cd0


	//   ....[27]....
        /*0188*/ 	.word	0x00007d20


	//   ....[28]....
        /*018c*/ 	.word	0x00007d40


	//   ....[29]....
        /*0190*/ 	.word	0x00007e20


	//   ....[30]....
        /*0194*/ 	.word	0x00007e80


	//   ....[31]....
        /*0198*/ 	.word	0x00007f90


	//   ....[32]....
        /*019c*/ 	.word	0x00007fc0


	//   ....[33]....
        /*01a0*/ 	.word	0x00008000


	//   ....[34]....
        /*01a4*/ 	.word	0x00008030


	//   ....[35]....
        /*01a8*/ 	.word	0x00008070


	//   ....[36]....
        /*01ac*/ 	.word	0x000092d0


	//   ....[37]....
        /*01b0*/ 	.word	0x00009310


	//   ....[38]....
        /*01b4*/ 	.word	0x000094a0


	//   ....[39]....
        /*01b8*/ 	.word	0x000094e0


	//   ....[40]....
        /*01bc*/ 	.word	0x000095f0


	//   ....[41]....
        /*01c0*/ 	.word	0x00009630


	//   ....[42]....
        /*01c4*/ 	.word	0x000097c0


	//   ....[43]....
        /*01c8*/ 	.word	0x00009800


	//   ....[44]....
        /*01cc*/ 	.word	0x00009920


	//   ....[45]....
        /*01d0*/ 	.word	0x00009940


	//   ....[46]....
        /*01d4*/ 	.word	0x00009e70


	//   ....[47]....
        /*01d8*/ 	.word	0x0000a7a0


	//   ....[48]....
        /*01dc*/ 	.word	0x0000adb0


	//   ....[49]....
        /*01e0*/ 	.word	0x0000b2b0


	//   ....[50]....
        /*01e4*/ 	.word	0x0000b300


	//   ....[51]....
        /*01e8*/ 	.word	0x0000b350


	//   ....[52]....
        /*01ec*/ 	.word	0x0000b380


	//   ....[53]....
        /*01f0*/ 	.word	0x0000b3a0


	//   ....[54]....
        /*01f4*/ 	.word	0x0000b470


	//   ....[55]....
        /*01f8*/ 	.word	0x0000b4b0


	//   ....[56]....
        /*01fc*/ 	.word	0x0000b500


	//   ....[57]....
        /*0200*/ 	.word	0x0000b530


	//   ....[58]....
        /*0204*/ 	.word	0x0000b550


	//----- nvinfo : EIATTR_VRC_CTA_INIT_COUNT
	.align		4
.L_2407:
        /*0208*/ 	.byte	0x02, 0x4a
	.zero		1
	.zero		1


	//----- nvinfo : EIATTR_EXIT_INSTR_OFFSETS
	.align		4
        /*020c*/ 	.byte	0x04, 0x1c
        /*020e*/ 	.short	(.L_2409 - .L_2408)


	//   ....[0]....
.L_2408:
        /*0210*/ 	.word	0x0000b5f0


	//   ....[1]....
        /*0214*/ 	.word	0x0000b880


	//----- nvinfo : EIATTR_MAX_THREADS
	.align		4
.L_2409:
        /*0218*/ 	.byte	0x04, 0x05
        /*021a*/ 	.short	(.L_2411 - .L_2410)
.L_2410:
        /*021c*/ 	.word	0x00000020
        /*0220*/ 	.word	0x00000001
        /*0224*/ 	.word	0x00000001


	//----- nvinfo : EIATTR_CRS_STACK_SIZE
	.align		4
.L_2411:
        /*0228*/ 	.byte	0x04, 0x1e
        /*022a*/ 	.short	(.L_2413 - .L_2412)
.L_2412:
        /*022c*/ 	.word	0x00000000


	//----- nvinfo : EIATTR_CBANK_PARAM_SIZE
	.align		4
.L_2413:
        /*0230*/ 	.byte	0x03, 0x19
        /*0232*/ 	.short	0x01f0


	//----- nvinfo : EIATTR_PARAM_CBANK
	.align		4
        /*0234*/ 	.byte	0x04, 0x0a
        /*0236*/ 	.short	(.L_2415 - .L_2414)
	.align		4
.L_2414:
        /*0238*/ 	.word	index@(.nv.constant0._Z25selective_scan_bwd_kernelI32Selective_Scan_bwd_kernel_traitsILi32ELi16ELb0ELb0ELb1ELb1ELb1EffEEv12SSMParamsBwd)
        /*023c*/ 	.short	0x0380
        /*023e*/ 	.short	0x01f0


	//----- nvinfo : EIATTR_SW_WAR
	.align		4
.L_2415:
        /*0240*/ 	.byte	0x04, 0x36
        /*0242*/ 	.short	(.L_2417 - .L_2416)
.L_2416:
        /*0244*/ 	.word	0x00000008
.L_2417:


//--------------------- .nv.info._Z25selective_scan_bwd_kernelI32Selective_Scan_bwd_kernel_traitsILi32ELi16ELb0ELb1ELb0ELb0ELb0EffEEv12SSMParamsBwd --------------------------
	.section	.nv.info._Z25selective_scan_bwd_kernelI32Selective_Scan_bwd_kernel_traitsILi32ELi16ELb0ELb1ELb0ELb0ELb0EffEEv12SSMParamsBwd,"",@"SHT_CUDA_INFO"
	.sectionflags	@""
	.align	4


	//----- nvinfo : EIATTR_CUDA_API_VERSION
	.align		4
        /*0000*/ 	.byte	0x04, 0x37
        /*0002*/ 	.short	(.L_2419 - .L_2418)
.L_2418:
        /*0004*/ 	.word	0x00000082


	//----- nvinfo : EIATTR_KPARAM_INFO
	.align		4
.L_2419:
        /*0008*/ 	.byte	0x04, 0x17
        /*000a*/ 	.short	(.L_2421 - .L_2420)
.L_2420:
        /*000c*/ 	.word	0x00000000
        /*0010*/ 	.short	0x0000
        /*0012*/ 	.short	0x0000
        /*0014*/ 	.byte	0x00, 0xf0, 0xc1, 0x07


	//----- nvinfo : EIATTR_SPARSE_MMA_MASK
	.align		4
.L_2421:
        /*0018*/ 	.byte	0x03, 0x50
        /*001a*/ 	.short	0x0000


	//----- nvinfo : EIATTR_MAXREG_COUNT
	.align		4
        /*001c*/ 	.byte	0x03, 0x1b
        /*001e*/ 	.short	0x00ff


	//----- nvinfo : EIATTR_NUM_BARRIERS
	.align		4
        /*0020*/ 	.byte	0x02, 0x4c
        /*0022*/ 	.byte	0x01
	.zero		1


	//----- nvinfo : EIATTR_MERCURY_ISA_VERSION
	.align		4
        /*0024*/ 	.byte	0x03, 0x5f
        /*0026*/ 	.short	0x0101


	//----- nvinfo : EIATTR_INT_WARP_WIDE_INSTR_OFFSETS
	.align		4
        /*0028*/ 	.byte	0x04, 0x31
        /*002a*/ 	.short	(.L_2423 - .L_2422)


	//   ....[0]....
.L_2422:
        /*002c*/ 	.word	0x00002c70


	//----- nvinfo : EIATTR_COOP_GROUP_MASK_REGIDS
	.align		4
.L_2423:
        /*0030*/ 	.byte	0x04, 0x29
        /*0032*/ 	.short	(.L_2425 - .L_2424)


	//   ....[0]....
.L_2424:
        /*0034*/ 	.word	0xffffffff


	//   ....[1]....
        /*0038*/ 	.word	0xffffffff


	//   ....[2]....
        /*003c*/ 	.word	0xffffffff


	//   ....[3]....
        /*0040*/ 	.word	0xffffffff


	//   ....[4]....
        /*0044*/ 	.word	0xffffffff


	//   ....[5]....
        /*0048*/ 	.word	0xffffffff


	//   ....[6]....
        /*004c*/ 	.word	0xffffffff


	//   ....[7]....
        /*0050*/ 	.word	0xffffffff


	//   ....[8]....
        /*0054*/ 	.word	0xffffffff


	//   ....[9]....
        /*0058*/ 	.word	0xffffffff


	//   ....[10]....
        /*005c*/ 	.word	0xffffffff


	//   ....[11]....
        /*0060*/ 	.word	0xffffffff


	//   ....[12]....
        /*0064*/ 	.word	0xffffffff


	//   ....[13]....
        /*0068*/ 	.word	0xffffffff


	//   ....[14]....
        /*006c*/ 	.word	0xffffffff


	//   ....[15]....
        /*0070*/ 	.word	0xffffffff


	//   ....[16]....
        /*0074*/ 	.word	0xffffffff


	//   ....[17]....
        /*0078*/ 	.word	0xffffffff


	//   ....[18]....
        /*007c*/ 	.word	0xffffffff


	//   ....[19]....
        /*0080*/ 	.word	0xffffffff


	//   ....[20]....
        /*0084*/ 	.word	0xffffffff


	//   ....[21]....
        /*0088*/ 	.word	0xffffffff


	//   ....[22]....
        /*008c*/ 	.word	0xffffffff


	//   ....[23]....
        /*0090*/ 	.word	0xffffffff


	//   ....[24]....
        /*0094*/ 	.word	0xffffffff


	//   ....[25]....
        /*0098*/ 	.word	0xffffffff


	//   ....[26]....
        /*009c*/ 	.word	0xffffffff


	//   ....[27]....
        /*00a0*/ 	.word	0xffffffff


	//   ....[28]....
        /*00a4*/ 	.word	0xffffffff


	//   ....[29]....
        /*00a8*/ 	.word	0xffffffff


	//   ....[30]....
        /*00ac*/ 	.word	0xffffffff


	//   ....[31]....
        /*00b0*/ 	.word	0xffffffff


	//   ....[32]....
        /*00b4*/ 	.word	0xffffffff


	//   ....[33]....
        /*00b8*/ 	.word	0xffffffff


	//   ....[34]....
        /*00bc*/ 	.word	0xffffffff


	//   ....[35]....
        /*00c0*/ 	.word	0xffffffff


	//   ....[36]....
        /*00c4*/ 	.word	0xffffffff


	//   ....[37]....
        /*00c8*/ 	.word	0xffffffff


	//   ....[38]....
        /*00cc*/ 	.word	0xffffffff


	//   ....[39]....
        /*00d0*/ 	.word	0xffffffff


	//   ....[40]....
        /*00d4*/ 	.word	0xffffffff


	//   ....[41]....
        /*00d8*/ 	.word	0xffffffff


	//   ....[42]....
        /*00dc*/ 	.word	0xffffffff


	//   ....[43]....
        /*00e0*/ 	.word	0xffffffff


	//   ....[44]....
        /*00e4*/ 	.word	0xffffffff


	//   ....[45]....
        /*00e8*/ 	.word	0xffffffff


	//   ....[46]....
        /*00ec*/ 	.word	0xffffffff


	//   ....[47]....
        /*00f0*/ 	.word	0xffffffff


	//   ....[48]....
        /*00f4*/ 	.word	0xffffffff


	//   ....[49]....
        /*00f8*/ 	.word	0xffffffff


	//   ....[50]....
        /*00fc*/ 	.word	0xffffffff


	//   ....[51]....
        /*0100*/ 	.word	0xffffffff


	//   ....[52]....
        /*0104*/ 	.word	0xffffffff


	//   ....[53]....
        /*0108*/ 	.word	0xffffffff


	//----- nvinfo : EIATTR_COOP_GROUP_INSTR_OFFSETS
	.align		4
.L_2425:
        /*010c*/ 	.byte	0x04, 0x28
        /*010e*/ 	.short	(.L_2427 - .L_2426)


	//   ....[0]....
.L_2426:
        /*0110*/ 	.word	0x00001240


	//   ....[1]....
        /*0114*/ 	.word	0x000016a0


	//   ....[2]....
        /*0118*/ 	.word	0x00001bc0


	//   ....[3]....
        /*011c*/ 	.word	0x00002680


	//   ....[4]....
        /*0120*/ 	.word	0x00003220


	//   ....[5]....
        /*0124*/ 	.word	0x00003260


	//   ....[6]....
        /*0128*/ 	.word	0x000032a0


	//   ....[7]....
        /*012c*/ 	.word	0x00003390


	//   ....[8]....
        /*0130*/ 	.word	0x000033a0


	//   ....[9]....
        /*0134*/ 	.word	0x000033c0


	//   ....[10]....
        /*0138*/ 	.word	0x000033d0


	//   ....[11]....
        /*013c*/ 	.word	0x00003410


	//   ....[12]....
        /*0140*/ 	.word	0x00003460


	//   ....[13]....
        /*0144*/ 	.word	0x00003470


	//   ....[14]....
        /*0148*/ 	.word	0x00003490


	//   ....[15]....
        /*014c*/ 	.word	0x000034c0


	//   ....[16]....
        /*0150*/ 	.word	0x00003510


	//   ....[17]....
        /*0154*/ 	.word	0x00003570


	//   ....[18]....
        /*0158*/ 	.word	0x000035b0


	//   ....[19]....
        /*015c*/ 	.word	0x000035e0


	//   ....[20]....
        /*0160*/ 	.word	0x00003620


	//   ....[21]....
        /*0164*/ 	.word	0x00003640


	//   ....[22]....
        /*0168*/ 	.word	0x00003680


	//   ....[23]....
        /*016c*/ 	.word	0x00003690


	//   ....[24]....
        /*0170*/ 	.word	0x000036a0


	//   ....[25]....
        /*0174*/ 	.word	0x000036d0


	//   ....[26]....
        /*0178*/ 	.word	0x000036f0


	//   ....[27]....
        /*017c*/ 	.word	0x00003710


	//   ....[28]....
        /*0180*/ 	.word	0x00003760


	//   ....[29]....
        /*0184*/ 	.word	0x00003780


	//   ....[30]....
        /*0188*/ 	.word	0x000037a0


	//   ....[31]....
        /*018c*/ 	.word	0x00003840


	//   ....[32]....
        /*0190*/ 	.word	0x000049e0


	//   ....[33]....
        /*0194*/ 	.word	0x00004a20


	//   ....[34]....
        /*0198*/ 	.word	0x00004bb0


	//   ....[35]....
        /*019c*/ 	.word	0x00004bf0


	//   ....[36]....
        /*01a0*/ 	.word	0x00004d40


	//   ....[37]....
        /*01a4*/ 	.word	0x00004d80


	//   ....[38]....
        /*01a8*/ 	.word	0x00004f00


	//   ....[39]....
        /*01ac*/ 	.word	0x00004f40


	//   ....[40]....
        /*01b0*/ 	.word	0x00005080


	//   ....[41]....
        /*01b4*/ 	.word	0x000050c0


	//   ....[42]....
        /*01b8*/ 	.word	0x000055a0


	//   ....[43]....
        /*01bc*/ 	.word	0x00005b50


	//   ....[44]....
        /*01c0*/ 	.word	0x00005f30


	//   ....[45]....
        /*01c4*/ 	.word	0x00005f80


	//   ....[46]....
        /*01c8*/ 	.word	0x00005fd0


	//   ....[47]....
        /*01cc*/ 	.word	0x00006000


	//   ....[48]....
        /*01d0*/ 	.word	0x00006020


	//   ....[49]....
        /*01d4*/ 	.word	0x00006140


	//   ....[50]....
        /*01d8*/ 	.word	0x00006180


	//   ....[51]....
        /*01dc*/ 	.word	0x000061d0


	//   ....[52]....
        /*01e0*/ 	.word	0x00006200


	//   ....[53]....
        /*01e4*/ 	.word	0x00006220


	//----- nvinfo : EIATTR_VRC_CTA_INIT_COUNT
	.align		4
.L_2427:
        /*01e8*/ 	.byte	0x02, 0x4a
	.zero		1
	.zero		1


	//----- nvinfo : EIATTR_EXIT_INSTR_OFFSETS
	.align		4
        /*01ec*/ 	.byte	0x04, 0x1c
        /*01ee*/ 	.short	(.L_2429 - .L_2428)


	//   ....[0]....
.L_2428:
        /*01f0*/ 	.word	0x000062e0


	//   ....[1]....
        /*01f4*/ 	.word	0x000065a0


	//----- nvinfo : EIATTR_MAX_THREADS
	.align		4
.L_2429:
        /*01f8*/ 	.byte	0x04, 0x05
        /*01fa*/ 	.short	(.L_2431 - .L_2430)
.L_2430:
        /*01fc*/ 	.word	0x00000020
        /*0200*/ 	.word	0x00000001
        /*0204*/ 	.word	0x00000001


	//----- nvinfo : EIATTR_CRS_STACK_SIZE
	.align		4
.L_2431:
        /*0208*/ 	.byte	0x04, 0x1e
        /*020a*/ 	.short	(.L_2433 - .L_2432)
.L_2432:
        /*020c*/ 	.word	0x00000000


	//----- nvinfo : EIATTR_CBANK_PARAM_SIZE
	.align		4
.L_2433:
        /*0210*/ 	.byte	0x03, 0x19
        /*0212*/ 	.short	0x01f0


	//----- nvinfo : EIATTR_PARAM_CBANK
	.align		4
        /*0214*/ 	.byte	0x04, 0x0a
        /*0216*/ 	.short	(.L_2435 - .L_2434)
	.align		4
.L_2434:
        /*0218*/ 	.word	index@(.nv.constant0._Z25selective_scan_bwd_kernelI32Selective_Scan_bwd_kernel_traitsILi32ELi16ELb0ELb1ELb0ELb0ELb0EffEEv12SSMParamsBwd)
        /*021c*/ 	.short	0x0380
        /*021e*/ 	.short	0x01f0


	//----- nvinfo : EIATTR_SW_WAR
	.align		4
.L_2435:
        /*0220*/ 	.byte	0x04, 0x36
        /*0222*/ 	.short	(.L_2437 - .L_2436)
.L_2436:
        /*0224*/ 	.word	0x00000008
.L_2437:


//--------------------- .nv.info._Z25selective_scan_bwd_kernelI32Selective_Scan_bwd_kernel_traitsILi32ELi16ELb0ELb1ELb0ELb0ELb1EffEEv12SSMParamsBwd --------------------------
	.section	.nv.info._Z25selective_scan_bwd_kernelI32Selective_Scan_bwd_kernel_traitsILi32ELi16ELb0ELb1ELb0ELb0ELb1EffEEv12SSMParamsBwd,"",@"SHT_CUDA_INFO"
	.sectionflags	@""
	.align	4


	//----- nvinfo : EIATTR_CUDA_API_VERSION
	.align		4
        /*0000*/ 	.byte	0x04, 0x37
        /*0002*/ 	.short	(.L_2439 - .L_2438)
.L_2438:
        /*0004*/ 	.word	0x00000082


	//----- nvinfo : EIATTR_KPARAM_INFO
	.align		4
.L_2439:
        /*0008*/ 	.byte	0x04, 0x17
        /*000a*/ 	.short	(.L_2441 - .L_2440)
.L_2440:
        /*000c*/ 	.word	0x00000000
        /*0010*/ 	.short	0x0000
        /*0012*/ 	.short	0x0000
        /*0014*/ 	.byte	0x00, 0xf0, 0xc1, 0x07


	//----- nvinfo : EIATTR_SPARSE_MMA_MASK
	.align		4
.L_2441:
        /*0018*/ 	.byte	0x03, 0x50
        /*001a*/ 	.short	0x0000


	//----- nvinfo : EIATTR_MAXREG_COUNT
	.align		4
        /*001c*/ 	.byte	0x03, 0x1b
        /*001e*/ 	.short	0x00ff


	//----- nvinfo : EIATTR_NUM_BARRIERS
	.align		4
        /*0020*/ 	.byte	0x02, 0x4c
        /*0022*/ 	.byte	0x01
	.zero		1


	//----- nvinfo : EIATTR_MERCURY_ISA_VERSION
	.align		4
        /*0024*/ 	.byte	0x03, 0x5f
        /*0026*/ 	.short	0x0101


	//----- nvinfo : EIATTR_INT_WARP_WIDE_INSTR_OFFSETS
	.align		4
        /*0028*/ 	.byte	0x04, 0x31
        /*002a*/ 	.short	(.L_2443 - .L_2442)


	//   ....[0]....
.L_2442:
        /*002c*/ 	.word	0x00004e10


	//----- nvinfo : EIATTR_COOP_GROUP_MASK_REGIDS
	.align		4
.L_2443:
        /*0030*/ 	.byte	0x04, 0x29
        /*0032*/ 	.short	(.L_2445 - .L_2444)


	//   ....[0]....
.L_2444:
        /*0034*/ 	.word	0xffffffff


	//   ....[1]....
        /*0038*/ 	.word	0xffffffff


	//   ....[2]....
        /*003c*/ 	.word	0xffffffff


	//   ....[3]....
        /*0040*/ 	.word	0xffffffff


	//   ....[4]....
        /*0044*/ 	.word	0xffffffff


	//   ....[5]....
        /*0048*/ 	.word	0xffffffff


	//   ....[6]....
        /*004c*/ 	.word	0xffffffff


	//   ....[7]....
        /*0050*/ 	.word	0xffffffff


	//   ....[8]....
        /*0054*/ 	.word	0xffffffff


	//   ....[9]....
        /*0058*/ 	.word	0xffffffff


	//   ....[10]....
        /*005c*/ 	.word	0xffffffff


	//   ....[11]....
        /*0060*/ 	.word	0xffffffff


	//   ....[12]....
        /*0064*/ 	.word	0xffffffff


	//   ....[13]....
        /*0068*/ 	.word	0xffffffff


	//   ....[14]....
        /*006c*/ 	.word	0xffffffff


	//   ....[15]....
        /*0070*/ 	.word	0xffffffff


	//   ....[16]....
        /*0074*/ 	.word	0xffffffff


	//   ....[17]....
        /*0078*/ 	.word	0xffffffff


	//   ....[18]....
        /*007c*/ 	.word	0xffffffff


	//   ....[19]....
        /*0080*/ 	.word	0xffffffff


	//   ....[20]....
        /*0084*/ 	.word	0xffffffff


	//   ....[21]....
        /*0088*/ 	.word	0xffffffff


	//   ....[22]....
        /*008c*/ 	.word	0xffffffff


	//   ....[23]....
        /*0090*/ 	.word	0xffffffff


	//   ....[24]....
        /*0094*/ 	.word	0xffffffff


	//   ....[25]....
        /*0098*/ 	.word	0xffffffff


	//   ....[26]....
        /*009c*/ 	.word	0xffffffff


	//   ....[27]....
        /*00a0*/ 	.word	0xffffffff


	//   ....[28]....
        /*00a4*/ 	.word	0xffffffff


	//   ....[29]....
        /*00a8*/ 	.word	0xffffffff


	//   ....[30]....
        /*00ac*/ 	.word	0xffffffff


	//   ....[31]....
        /*00b0*/ 	.word	0xffffffff


	//   ....[32]....
        /*00b4*/ 	.word	0xffffffff


	//   ....[33]....
        /*00b8*/ 	.word	0xffffffff


	//   ....[34]....
        /*00bc*/ 	.word	0xffffffff


	//   ....[35]....
        /*00c0*/ 	.word	0xffffffff


	//   ....[36]....
        /*00c4*/ 	.word	0xffffffff


	//   ....[37]....
        /*00c8*/ 	.word	0xffffffff


	//   ....[38]....
        /*00cc*/ 	.word	0xffffffff


	//   ....[39]....
        /*00d0*/ 	.word	0xffffffff


	//   ....[40]....
        /*00d4*/ 	.word	0xffffffff


	//   ....[41]....
        /*00d8*/ 	.word	0xffffffff


	//   ....[42]....
        /*00dc*/ 	.word	0xffffffff


	//   ....[43]....
        /*00e0*/ 	.word	0xffffffff


	//   ....[44]....
        /*00e4*/ 	.word	0xffffffff


	//   ....[45]....
        /*00e8*/ 	.word	0xffffffff


	//   ....[46]....
        /*00ec*/ 	.word	0xffffffff


	//   ....[47]....
        /*00f0*/ 	.word	0xffffffff


	//   ....[48]....
        /*00f4*/ 	.word	0xffffffff


	//   ....[49]....
        /*00f8*/ 	.word	0xffffffff


	//   ....[50]....
        /*00fc*/ 	.word	0xffffffff


	//   ....[51]....
        /*0100*/ 	.word	0xffffffff


	//   ....[52]....
        /*0104*/ 	.word	0xffffffff


	//   ....[53]....
        /*0108*/ 	.word	0xffffffff


	//   ....[54]....
        /*010c*/ 	.word	0xffffffff


	//   ....[55]....
        /*0110*/ 	.word	0xffffffff


	//   ....[56]....
        /*0114*/ 	.word	0xffffffff


	//   ....[57]....
        /*0118*/ 	.word	0xffffffff


	//----- nvinfo : EIATTR_COOP_GROUP_INSTR_OFFSETS
	.align		4
.L_2445:
        /*011c*/ 	.byte	0x04, 0x28
        /*011e*/ 	.short	(.L_2447 - .L_2446)


	//   ....[0]....
.L_2446:
        /*0120*/ 	.word	0x000013c0


	//   ....[1]....
        /*0124*/ 	.word	0x000018a0


	//   ....[2]....
        /*0128*/ 	.word	0x00001d80


	//   ....[3]....
        /*012c*/ 	.word	0x000021d0


	//   ....[4]....
        /*0130*/ 	.word	0x00002950


	//   ....[5]....
        /*0134*/ 	.word	0x00003130


	//   ....[6]....
        /*0138*/ 	.word	0x000039f0


	//   ....[7]....
        /*013c*/ 	.word	0x00004800


	//   ....[8]....
        /*0140*/ 	.word	0x00005030


	//   ....[9]....
        /*0144*/ 	.word	0x00005050


	//   ....[10]....
        /*0148*/ 	.word	0x000050f0


	//   ....[11]....
        /*014c*/ 	.word	0x00005110


	//   ....[12]....
        /*0150*/ 	.word	0x000053c0


	//   ....[13]....
        /*0154*/ 	.word	0x00005410


	//   ....[14]....
        /*0158*/ 	.word	0x000054d0


	//   ....[15]....
        /*015c*/ 	.word	0x00005550


	//   ....[16]....
        /*0160*/ 	.word	0x00005570


	//   ....[17]....
        /*0164*/ 	.word	0x000055d0


	//   ....[18]....
        /*0168*/ 	.word	0x00005620


	//   ....[19]....
        /*016c*/ 	.word	0x00005680


	//   ....[20]....
        /*0170*/ 	.word	0x000056a0


	//   ....[21]....
        /*0174*/ 	.word	0x000056b0


	//   ....[22]....
        /*0178*/ 	.word	0x00005700


	//   ....[23]....
        /*017c*/ 	.word	0x00005750


	//   ....[24]....
        /*0180*/ 	.word	0x00005760


	//   ....[25]....
        /*0184*/ 	.word	0x00005770


	//   ....[26]....
        /*0188*/ 	.word	0x00005780


	//   ....[27]....
        /*018c*/ 	.word	0x000057d0


	//   ....[28]....
        /*0190*/ 	.word	0x00005810


	//   ....[29]....
        /*0194*/ 	.word	0x000058b0


	//   ....[30]....
        /*0198*/ 	.word	0x000058e0


	//   ....[31]....
        /*019c*/ 	.word	0x00005900


	//   ....[32]....
        /*01a0*/ 	.word	0x00005920


	//   ....[33]....
        /*01a4*/ 	.word	0x000059d0


	//   ....[34]....
        /*01a8*/ 	.word	0x00005a00


	//   ....[35]....
        /*01ac*/ 	.word	0x00005a20


	//   ....[36]....
        /*01b0*/ 	.word	0x00006bb0


	//   ....[37]....
        /*01b4*/ 	.word	0x00006bf0


	//   ....[38]....
        /*01b8*/ 	.word	0x00006d80


	//   ....[39]....
        /*01bc*/ 	.word	0x00006dc0


	//   ....[40]....
        /*01c0*/ 	.word	0x00006f50


	//   ....[41]....
        /*01c4*/ 	.word	0x00006f90


	//   ....[42]....
        /*01c8*/ 	.word	0x00007120


	//   ....[43]....
        /*01cc*/ 	.word	0x00007160


	//   ....[44]....
        /*01d0*/ 	.word	0x000072f0


	//   ....[45]....
        /*01d4*/ 	.word	0x00007320


	//   ....[46]....
        /*01d8*/ 	.word	0x00007840


	//   ....[47]....
        /*01dc*/ 	.word	0x00007d00


	//   ....[48]....
        /*01e0*/ 	.word	0x000080e0


	//   ....[49]....
        /*01e4*/ 	.word	0x00008130


	//   ....[50]....
        /*01e8*/ 	.word	0x00008180


	//   ....[51]....
        /*01ec*/ 	.word	0x000081b0


	//   ....[52]....
        /*01f0*/ 	.word	0x000081d0


	//   ....[53]....
        /*01f4*/ 	.word	0x000082f0


	//   ....[54]....
        /*01f8*/ 	.word	0x00008330


	//   ....[55]....
        /*01fc*/ 	.word	0x00008380


	//   ....[56]....
        /*0200*/ 	.word	0x000083b0


	//   ....[57]....
        /*0204*/ 	.word	0x000083d0


	//----- nvinfo : EIATTR_VRC_CTA_INIT_COUNT
	.align		4
.L_2447:
        /*0208*/ 	.byte	0x02, 0x4a
	.zero		1
	.zero		1


	//----- nvinfo : EIATTR_EXIT_INSTR_OFFSETS
	.align		4
        /*020c*/ 	.byte	0x04, 0x1c
        /*020e*/ 	.short	(.L_2449 - .L_2448)


	//   ....[0]....
.L_2448:
        /*0210*/ 	.word	0x00008490


	//   ....[1]....
        /*0214*/ 	.word	0x00008750


	//----- nvinfo : EIATTR_MAX_THREADS
	.align		4
.L_2449:
        /*0218*/ 	.byte	0x04, 0x05
        /*021a*/ 	.short	(.L_2451 - .L_2450)
.L_2450:
        /*021c*/ 	.word	0x00000020
        /*0220*/ 	.word	0x00000001
        /*0224*/ 	.word	0x00000001


	//----- nvinfo : EIATTR_CRS_STACK_SIZE
	.align		4
.L_2451:
        /*0228*/ 	.byte	0x04, 0x1e
        /*022a*/ 	.short	(.L_2453 - .L_2452)
.L_2452:
        /*022c*/ 	.word	0x00000000


	//----- nvinfo : EIATTR_CBANK_PARAM_SIZE
	.align		4
.L_2453:
        /*0230*/ 	.byte	0x03, 0x19
        /*0232*/ 	.short	0x01f0


	//----- nvinfo : EIATTR_PARAM_CBANK
	.align		4
        /*0234*/ 	.byte	0x04, 0x0a
        /*0236*/ 	.short	(.L_2455 - .L_2454)
	.align		4
.L_2454:
        /*0238*/ 	.word	index@(.nv.constant0._Z25selective_scan_bwd_kernelI32Selective_Scan_bwd_kernel_traitsILi32ELi16ELb0ELb1ELb0ELb0ELb1EffEEv12SSMParamsBwd)
        /*023c*/ 	.short	0x0380
        /*023e*/ 	.short	0x01f0


	//----- nvinfo : EIATTR_SW_WAR
	.align		4
.L_2455:
        /*0240*/ 	.byte	0x04, 0x36
        /*0242*/ 	.short	(.L_2457 - .L_2456)
.L_2456:
        /*0244*/ 	.word	0x00000008
.L_2457:


//--------------------- .nv.info._Z25selective_scan_bwd_kernelI32Selective_Scan_bwd_kernel_traitsILi32ELi16ELb0ELb1ELb0ELb1ELb0EffEEv12SSMParamsBwd --------------------------
	.section	.nv.info._Z25selective_scan_bwd_kernelI32Selective_Scan_bwd_kernel_traitsILi32ELi16ELb0ELb1ELb0ELb1ELb0EffEEv12SSMParamsBwd,"",@"SHT_CUDA_INFO"
	.sectionflags	@""
	.align	4


	//----- nvinfo : EIATTR_CUDA_API_VERSION
	.align		4
        /*0000*/ 	.byte	0x04, 0x37
        /*0002*/ 	.short	(.L_2459 - .L_2458)
.L_2458:
        /*0004*/ 	.word	0x00000082


	//----- nvinfo : EIATTR_KPARAM_INFO
	.align		4
.L_2459:
        /*0008*/ 	.byte	0x04, 0x17
        /*000a*/ 	.short	(.L_2461 - .L_2460)
.L_2460:
        /*000c*/ 	.word	0x00000000
        /*0010*/ 	.short	0x0000
        /*0012*/ 	.short	0x0000
        /*0014*/ 	.byte	0x00, 0xf0, 0xc1, 0x07


	//----- nvinfo : EIATTR_SPARSE_MMA_MASK
	.align		4
.L_2461:
        /*0018*/ 	.byte	0x03, 0x50
        /*001a*/ 	.short	0x0000


	//----- nvinfo : EIATTR_MAXREG_COUNT
	.align		4
        /*001c*/ 	.byte	0x03, 0x1b
        /*001e*/ 	.short	0x00ff


	//----- nvinfo : EIATTR_NUM_BARRIERS
	.align		4
        /*0020*/ 	.byte	0x02, 0x4c
        /*0022*/ 	.byte	0x01
	.zero		1


	//----- nvinfo : EIATTR_MERCURY_ISA_VERSION
	.align		4
        /*0024*/ 	.byte	0x03, 0x5f
        /*0026*/ 	.short	0x0101


	//----- nvinfo : EIATTR_INT_WARP_WIDE_INSTR_OFFSETS
	.align		4
        /*0028*/ 	.byte	0x04, 0x31
        /*002a*/ 	.short	(.L_2463 - .L_2462)


	//   ....[0]....
.L_2462:
        /*002c*/ 	.word	0x00004e30


	//----- nvinfo : EIATTR_COOP_GROUP_MASK_REGIDS
	.align		4
.L_2463:
        /*0030*/ 	.byte	0x04, 0x29
        /*0032*/ 	.short	(.L_2465 - .L_2464)


	//   ....[0]....
.L_2464:
        /*0034*/ 	.word	0xffffffff


	//   ....[1]....
        /*0038*/ 	.word	0xffffffff


	//   ....[2]....
        /*003c*/ 	.word	0xffffffff


	//   ....[3]....
        /*0040*/ 	.word	0xffffffff


	//   ....[4]....
        /*0044*/ 	.word	0xffffffff


	//   ....[5]....
        /*0048*/ 	.word	0xffffffff


	//   ....[6]....
        /*004c*/ 	.word	0xffffffff


	//   ....[7]....
        /*0050*/ 	.word	0xffffffff


	//   ....[8]....
        /*0054*/ 	.word	0xffffffff


	//   ....[9]....
        /*0058*/ 	.word	0xffffffff


	//   ....[10]....
        /*005c*/ 	.word	0xffffffff


	//   ....[11]....
        /*0060*/ 	.word	0xffffffff


	//   ....[12]....
        /*0064*/ 	.word	0xffffffff


	//   ....[13]....
        /*0068*/ 	.word	0xffffffff


	//   ....[14]....
        /*006c*/ 	.word	0xffffffff


	//   ....[15]....
        /*0070*/ 	.word	0xffffffff


	//   ....[16]....
        /*0074*/ 	.word	0xffffffff


	//   ....[17]....
        /*0078*/ 	.word	0xffffffff


	//   ....[18]....
        /*007c*/ 	.word	0xffffffff


	//   ....[19]....
        /*0080*/ 	.word	0xffffffff


	//   ....[20]....
        /*0084*/ 	.word	0xffffffff


	//   ....[21]....
        /*0088*/ 	.word	0xffffffff


	//   ....[22]....
        /*008c*/ 	.word	0xffffffff


	//   ....[23]....
        /*0090*/ 	.word	0xffffffff


	//   ....[24]....
        /*0094*/ 	.word	0xffffffff


	//   ....[25]....
        /*0098*/ 	.word	0xffffffff


	//   ....[26]....
        /*009c*/ 	.word	0xffffffff


	//   ....[27]....
        /*00a0*/ 	.word	0xffffffff


	//   ....[28]....
        /*00a4*/ 	.word	0xffffffff


	//   ....[29]....
        /*00a8*/ 	.word	0xffffffff


	//   ....[30]....
        /*00ac*/ 	.word	0xffffffff


	//   ....[31]....
        /*00b0*/ 	.word	0xffffffff


	//   ....[32]....
        /*00b4*/ 	.word	0xffffffff


	//   ....[33]....
        /*00b8*/ 	.word	0xffffffff


	//   ....[34]....
        /*00bc*/ 	.word	0xffffffff


	//   ....[35]....
        /*00c0*/ 	.word	0xffffffff


	//   ....[36]....
        /*00c4*/ 	.word	0xffffffff


	//   ....[37]....
        /*00c8*/ 	.word	0xffffffff


	//   ....[38]....
        /*00cc*/ 	.word	0xffffffff


	//   ....[39]....
        /*00d0*/ 	.word	0xffffffff


	//   ....[40]....
        /*00d4*/ 	.word	0xffffffff


	//   ....[41]....
        /*00d8*/ 	.word	0xffffffff


	//   ....[42]....
        /*00dc*/ 	.word	0xffffffff


	//   ....[43]....
        /*00e0*/ 	.word	0xffffffff


	//   ....[44]....
        /*00e4*/ 	.word	0xffffffff


	//   ....[45]....
        /*00e8*/ 	.word	0xffffffff


	//   ....[46]....
        /*00ec*/ 	.word	0xffffffff


	//   ....[47]....
        /*00f0*/ 	.word	0xffffffff


	//   ....[48]....
        /*00f4*/ 	.word	0xffffffff


	//   ....[49]....
        /*00f8*/ 	.word	0xffffffff


	//   ....[50]....
        /*00fc*/ 	.word	0xffffffff


	//   ....[51]....
        /*0100*/ 	.word	0xffffffff


	//   ....[52]....
        /*0104*/ 	.word	0xffffffff


	//   ....[53]....
        /*0108*/ 	.word	0xffffffff


	//   ....[54]....
        /*010c*/ 	.word	0xffffffff


	//----- nvinfo : EIATTR_COOP_GROUP_INSTR_OFFSETS
	.align		4
.L_2465:
        /*0110*/ 	.byte	0x04, 0x28
        /*0112*/ 	.short	(.L_2467 - .L_2466)


	//   ....[0]....
.L_2466:
        /*0114*/ 	.word	0x00001170


	//   ....[1]....
        /*0118*/ 	.word	0x00001620


	//   ....[2]....
        /*011c*/ 	.word	0x00001b40


	//   ....[3]....
        /*0120*/ 	.word	0x00004840


	//   ....[4]....
        /*0124*/ 	.word	0x000053c0


	//   ....[5]....
        /*0128*/ 	.word	0x00005400


	//   ....[6]....
        /*012c*/ 	.word	0x00005470


	//   ....[7]....
        /*0130*/ 	.word	0x00005540


	//   ....[8]....
        /*0134*/ 	.word	0x00005560


	//   ....[9]....
        /*0138*/ 	.word	0x00005580


	//   ....[10]....
        /*013c*/ 	.word	0x00005590


	//   ....[11]....
        /*0140*/ 	.word	0x000055c0


	//   ....[12]....
        /*0144*/ 	.word	0x00005610


	//   ....[13]....
        /*0148*/ 	.word	0x00005630


	//   ....[14]....
        /*014c*/ 	.word	0x00005650


	//   ....[15]....
        /*0150*/ 	.word	0x00005670


	//   ....[16]....
        /*0154*/ 	.word	0x000056b0


	//   ....[17]....
        /*0158*/ 	.word	0x00005720


	//   ....[18]....
        /*015c*/ 	.word	0x00005750


	//   ....[19]....
        /*0160*/ 	.word	0x000057b0


	//   ....[20]....
        /*0164*/ 	.word	0x000057f0


	//   ....[21]....
        /*0168*/ 	.word	0x00005800


	//   ....[22]....
        /*016c*/ 	.word	0x00005820


	//   ....[23]....
        /*0170*/ 	.word	0x00005850


	//   ....[24]....
        /*0174*/ 	.word	0x00005860


	//   ....[25]....
        /*0178*/ 	.word	0x00005890


	//   ....[26]....
        /*017c*/ 	.word	0x000058c0


	//   ....[27]....
        /*0180*/ 	.word	0x000058d0


	//   ....[28]....
        /*0184*/ 	.word	0x00005930


	//   ....[29]....
        /*0188*/ 	.word	0x00005940


	//   ....[30]....
        /*018c*/ 	.word	0x00005960


	//   ....[31]....
        /*0190*/ 	.word	0x000059f0


	//   ....[32]....
        /*0194*/ 	.word	0x00006bf0


	//   ....[33]....
        /*0198*/ 	.word	0x00006c30


	//   ....[34]....
        /*019c*/ 	.word	0x00006dc0


	//   ....[35]....
        /*01a0*/ 	.word	0x00006e00


	//   ....[36]....
        /*01a4*/ 	.word	0x00006ea0


	//   ....[37]....
        /*01a8*/ 	.word	0x00006ee0


	//   ....[38]....
        /*01ac*/ 	.word	0x00007070


	//   ....[39]....
        /*01b0*/ 	.word	0x000070b0


	//   ....[40]....
        /*01b4*/ 	.word	0x00007240


	//   ....[41]....
        /*01b8*/ 	.word	0x00007280


	//   ....[42]....
        /*01bc*/ 	.word	0x00007910


	//   ....[43]....
        /*01c0*/ 	.word	0x000082b0


	//   ....[44]....
        /*01c4*/ 	.word	0x000088b0


	//   ....[45]....
        /*01c8*/ 	.word	0x00008cf0


	//   ....[46]....
        /*01cc*/ 	.word	0x00008d40


	//   ....[47]....
        /*01d0*/ 	.word	0x00008d90


	//   ....[48]....
        /*01d4*/ 	.word	0x00008dc0


	//   ....[49]....
        /*01d8*/ 	.word	0x00008de0


	//   ....[50]....
        /*01dc*/ 	.word	0x00008f00


	//   ....[51]....
        /*01e0*/ 	.word	0x00008f40


	//   ....[52]....
        /*01e4*/ 	.word	0x00008f90


	//   ....[53]....
        /*01e8*/ 	.word	0x00008fc0


	//   ....[54]....
        /*01ec*/ 	.word	0x00008fe0


	//----- nvinfo : EIATTR_VRC_CTA_INIT_COUNT
	.align		4
.L_2467:
        /*01f0*/ 	.byte	0x02, 0x4a
	.zero		1
	.zero		1


	//----- nvinfo : EIATTR_EXIT_INSTR_OFFSETS
	.align		4
        /*01f4*/ 	.byte	0x04, 0x1c
        /*01f6*/ 	.short	(.L_2469 - .L_2468)


	//   ....[0]....
.L_2468:
        /*01f8*/ 	.word	0x000090a0


	//   ....[1]....
        /*01fc*/ 	.word	0x00009360


	//----- nvinfo : EIATTR_MAX_THREADS
	.align		4
.L_2469:
        /*0200*/ 	.byte	0x04, 0x05
        /*0202*/ 	.short	(.L_2471 - .L_2470)
.L_2470:
        /*0204*/ 	.word	0x00000020
        /*0208*/ 	.word	0x00000001
        /*020c*/ 	.word	0x00000001


	//----- nvinfo : EIATTR_CRS_STACK_SIZE
	.align		4
.L_2471:
        /*0210*/ 	.byte	0x04, 0x1e
        /*0212*/ 	.short	(.L_2473 - .L_2472)
.L_2472:
        /*0214*/ 	.word	0x00000000


	//----- nvinfo : EIATTR_CBANK_PARAM_SIZE
	.align		4
.L_2473:
        /*0218*/ 	.byte	0x03, 0x19
        /*021a*/ 	.short	0x01f0


	//----- nvinfo : EIATTR_PARAM_CBANK
	.align		4
        /*021c*/ 	.byte	0x04, 0x0a
        /*021e*/ 	.short	(.L_2475 - .L_2474)
	.align		4
.L_2474:
        /*0220*/ 	.word	index@(.nv.constant0._Z25selective_scan_bwd_kernelI32Selective_Scan_bwd_kernel_traitsILi32ELi16ELb0ELb1ELb0ELb1ELb0EffEEv12SSMParamsBwd)
        /*0224*/ 	.short	0x0380
        /*0226*/ 	.short	0x01f0


	//----- nvinfo : EIATTR_SW_WAR
	.align		4
.L_2475:
        /*0228*/ 	.byte	0x04, 0x36
        /*022a*/ 	.short	(.L_2477 - .L_2476)
.L_2476:
        /*022c*/ 	.word	0x00000008
.L_2477:


//--------------------- .nv.info._Z25selective_scan_bwd_kernelI32Selective_Scan_bwd_kernel_traitsILi32ELi16ELb0ELb1ELb0ELb1ELb1EffEEv12SSMParamsBwd --------------------------
	.section	.nv.info._Z25selective_scan_bwd_kernelI32Selective_Scan_bwd_kernel_traitsILi32ELi16ELb0ELb1ELb0ELb1ELb1EffEEv12SSMParamsBwd,"",@"SHT_CUDA_INFO"
	.sectionflags	@""
	.align	4


	//----- nvinfo : EIATTR_CUDA_API_VERSION
	.align		4
        /*0000*/ 	.byte	0x04, 0x37
        /*0002*/ 	.short	(.L_2479 - .L_2478)
.L_2478:
        /*0004*/ 	.word	0x00000082


	//----- nvinfo : EIATTR_KPARAM_INFO
	.align		4
.L_2479:
        /*0008*/ 	.byte	0x04, 0x17
        /*000a*/ 	.short	(.L_2481 - .L_2480)
.L_2480:
        /*000c*/ 	.word	0x00000000
        /*0010*/ 	.short	0x0000
        /*0012*/ 	.short	0x0000
        /*0014*/ 	.byte	0x00, 0xf0, 0xc1, 0x07


	//----- nvinfo : EIATTR_SPARSE_MMA_MASK
	.align		4
.L_2481:
        /*0018*/ 	.byte	0x03, 0x50
        /*001a*/ 	.short	0x0000


	//----- nvinfo : EIATTR_MAXREG_COUNT
	.align		4
        /*001c*/ 	.byte	0x03, 0x1b
        /*001e*/ 	.short	0x00ff


	//----- nvinfo : EIATTR_NUM_BARRIERS
	.align		4
        /*0020*/ 	.byte	0x02, 0x4c
        /*0022*/ 	.byte	0x01
	.zero		1


	//----- nvinfo : EIATTR_MERCURY_ISA_VERSION
	.align		4
        /*0024*/ 	.byte	0x03, 0x5f
        /*0026*/ 	.short	0x0101


	//----- nvinfo : EIATTR_INT_WARP_WIDE_INSTR_OFFSETS
	.align		4
        /*0028*/ 	.byte	0x04, 0x31
        /*002a*/ 	.short	(.L_2483 - .L_2482)


	//   ....[0]....
.L_2482:
        /*002c*/ 	.word	0x000073b0


	//----- nvinfo : EIATTR_COOP_GROUP_MASK_REGIDS
	.align		4
.L_2483:
        /*0030*/ 	.byte	0x04, 0x29
        /*0032*/ 	.short	(.L_2485 - .L_2484)


	//   ....[0]....
.L_2484:
        /*0034*/ 	.word	0xffffffff


	//   ....[1]....
        /*0038*/ 	.word	0xffffffff


	//   ....[2]....
        /*003c*/ 	.word	0xffffffff


	//   ....[3]....
        /*0040*/ 	.word	0xffffffff


	//   ....[4]....
        /*0044*/ 	.word	0xffffffff


	//   ....[5]....
        /*0048*/ 	.word	0xffffffff


	//   ....[6]....
        /*004c*/ 	.word	0xffffffff


	//   ....[7]....
        /*0050*/ 	.word	0xffffffff


	//   ....[8]....
        /*0054*/ 	.word	0xffffffff


	//   ....[9]....
        /*0058*/ 	.word	0xffffffff


	//   ....[10]....
        /*005c*/ 	.word	0xffffffff


	//   ....[11]....
        /*0060*/ 	.word	0xffffffff


	//   ....[12]....
        /*0064*/ 	.word	0xffffffff


	//   ....[13]....
        /*0068*/ 	.word	0xffffffff


	//   ....[14]....
        /*006c*/ 	.word	0xffffffff


	//   ....[15]....
        /*0070*/ 	.word	0xffffffff


	//   ....[16]....
        /*0074*/ 	.word	0xffffffff


	//   ....[17]....
        /*0078*/ 	.word	0xffffffff


	//   ....[18]....
        /*007c*/ 	.word	0xffffffff


	//   ....[19]....
        /*0080*/ 	.word	0xffffffff


	//   ....[20]....
        /*0084*/ 	.word	0xffffffff


	//   ....[21]....
        /*0088*/ 	.word	0xffffffff


	//   ....[22]....
        /*008c*/ 	.word	0xffffffff


	//   ....[23]....
        /*0090*/ 	.word	0xffffffff


	//   ....[24]....
        /*0094*/ 	.word	0xffffffff


	//   ....[25]....
        /*0098*/ 	.word	0xffffffff


	//   ....[26]....
        /*009c*/ 	.word	0xffffffff


	//   ....[27]....
        /*00a0*/ 	.word	0xffffffff


	//   ....[28]....
        /*00a4*/ 	.word	0xffffffff


	//   ....[29]....
        /*00a8*/ 	.word	0xffffffff


	//   ....[30]....
        /*00ac*/ 	.word	0xffffffff


	//   ....[31]....
        /*00b0*/ 	.word	0xffffffff


	//   ....[32]....
        /*00b4*/ 	.word	0xffffffff


	//   ....[33]....
        /*00b8*/ 	.word	0xffffffff


	//   ....[34]....
        /*00bc*/ 	.word	0xffffffff


	//   ....[35]....
        /*00c0*/ 	.word	0xffffffff


	//   ....[36]....
        /*00c4*/ 	.word	0xffffffff


	//   ....[37]....
        /*00c8*/ 	.word	0xffffffff


	//   ....[38]....
        /*00cc*/ 	.word	0xffffffff


	//   ....[39]....
        /*00d0*/ 	.word	0xffffffff


	//   ....[40]....
        /*00d4*/ 	.word	0xffffffff


	//   ....[41]....
        /*00d8*/ 	.word	0xffffffff


	//   ....[42]....
        /*00dc*/ 	.word	0xffffffff


	//   ....[43]....
        /*00e0*/ 	.word	0xffffffff


	//   ....[44]....
        /*00e4*/ 	.word	0xffffffff


	//   ....[45]....
        /*00e8*/ 	.word	0xffffffff


	//   ....[46]....
        /*00ec*/ 	.word	0xffffffff


	//   ....[47]....
        /*00f0*/ 	.word	0xffffffff


	//   ....[48]....
        /*00f4*/ 	.word	0xffffffff


	//   ....[49]....
        /*00f8*/ 	.word	0xffffffff


	//   ....[50]....
        /*00fc*/ 	.word	0xffffffff


	//   ....[51]....
        /*0100*/ 	.word	0xffffffff


	//   ....[52]....
        /*0104*/ 	.word	0xffffffff


	//   ....[53]....
        /*0108*/ 	.word	0xffffffff


	//   ....[54]....
        /*010c*/ 	.word	0xffffffff


	//   ....[55]....
        /*0110*/ 	.word	0xffffffff


	//   ....[56]....
        /*0114*/ 	.word	0xffffffff


	//   ....[57]....
        /*0118*/ 	.word	0xffffffff


	//   ....[58]....
        /*011c*/ 	.word	0xffffffff


	//----- nvinfo : EIATTR_COOP_GROUP_INSTR_OFFSETS
	.align		4
.L_2485:
        /*0120*/ 	.byte	0x04, 0x28
        /*0122*/ 	.short	(.L_2487 - .L_2486)


	//   ....[0]....
.L_2486:
        /*0124*/ 	.word	0x000012a0


	//   ....[1]....
        /*0128*/ 	.word	0x00001820


	//   ....[2]....
        /*012c*/ 	.word	0x00001dd0


	//   ....[3]....
        /*0130*/ 	.word	0x00004830


	//   ....[4]....
        /*0134*/ 	.word	0x00004f10


	//   ....[5]....
        /*0138*/ 	.word	0x000057a0


	//   ....[6]....
        /*013c*/ 	.word	0x000060b0


	//   ....[7]....
        /*0140*/ 	.word	0x00006db0


	//   ....[8]....
        /*0144*/ 	.word	0x000075d0


	//   ....[9]....
        /*0148*/ 	.word	0x000075f0


	//   ....[10]....
        /*014c*/ 	.word	0x00007670


	//   ....[11]....
        /*0150*/ 	.word	0x00007690


	//   ....[12]....
        /*0154*/ 	.word	0x00007990


	//   ....[13]....
        /*0158*/ 	.word	0x000079d0


	//   ....[14]....
        /*015c*/ 	.word	0x00007a70


	//   ....[15]....
        /*0160*/ 	.word	0x00007b00


	//   ....[16]....
        /*0164*/ 	.word	0x00007b20


	//   ....[17]....
        /*0168*/ 	.word	0x00007b60


	//   ....[18]....
        /*016c*/ 	.word	0x00007ba0


	//   ....[19]....
        /*0170*/ 	.word	0x00007c30


	//   ....[20]....
        /*0174*/ 	.word	0x00007c40


	//   ....[21]....
        /*0178*/ 	.word	0x00007c50


	//   ....[22]....
        /*017c*/ 	.word	0x00007ca0


	//   ....[23]....
        /*0180*/ 	.word	0x00007cf0


	//   ....[24]....
        /*0184*/ 	.word	0x00007d00


	//   ....[25]....
        /*0188*/ 	.word	0x00007d10


	//   ....[26]....
        /*018c*/ 	.word	0x00007d20


	//   ....[27]....
        /*0190*/ 	.word	0x00007d70


	//   ....[28]....
        /*0194*/ 	.word	0x00007d90


	//   ....[29]....
        /*0198*/ 	.word	0x00007e40


	//   ....[30]....
        /*019c*/ 	.word	0x00007e70


	//   ....[31]....
        /*01a0*/ 	.word	0x00007eb0


	//   ....[32]....
        /*01a4*/ 	.word	0x00007ef0


	//   ....[33]....
        /*01a8*/ 	.word	0x00007fe0


	//   ....[34]....
        /*01ac*/ 	.word	0x00008010


	//   ....[35]....
        /*01b0*/ 	.word	0x00008040


	//   ....[36]....
        /*01b4*/ 	.word	0x00009150


	//   ....[37]....
        /*01b8*/ 	.word	0x00009190


	//   ....[38]....
        /*01bc*/ 	.word	0x00009320


	//   ....[39]....
        /*01c0*/ 	.word	0x00009360


	//   ....[40]....
        /*01c4*/ 	.word	0x000094f0


	//   ....[41]....
        /*01c8*/ 	.word	0x00009530


	//   ....[42]....
        /*01cc*/ 	.word	0x000096f0


	//   ....[43]....
        /*01d0*/ 	.word	0x00009730


	//   ....[44]....
        /*01d4*/ 	.word	0x000098a0


	//   ....[45]....
        /*01d8*/ 	.word	0x000098c0


	//   ....[46]....
        /*01dc*/ 	.word	0x00009ed0


	//   ....[47]....
        /*01e0*/ 	.word	0x0000a800


	//   ....[48]....
        /*01e4*/ 	.word	0x0000ae50


	//   ....[49]....
        /*01e8*/ 	.word	0x0000b230


	//   ....[50]....
        /*01ec*/ 	.word	0x0000b280


	//   ....[51]....
        /*01f0*/ 	.word	0x0000b2d0


	//   ....[52]....
        /*01f4*/ 	.word	0x0000b300


	//   ....[53]....
        /*01f8*/ 	.word	0x0000b320


	//   ....[54]....
        /*01fc*/ 	.word	0x0000b440


	//   ....[55]....
        /*0200*/ 	.word	0x0000b480


	//   ....[56]....
        /*0204*/ 	.word	0x0000b4d0


	//   ....[57]....
        /*0208*/ 	.word	0x0000b500


	//   ....[58]....
        /*020c*/ 	.word	0x0000b520


	//----- nvinfo : EIATTR_VRC_CTA_INIT_COUNT
	.align		4
.L_2487:
        /*0210*/ 	.byte	0x02, 0x4a
	.zero		1
	.zero		1


	//----- nvinfo : EIATTR_EXIT_INSTR_OFFSETS
	.align		4
        /*0214*/ 	.byte	0x04, 0x1c
        /*0216*/ 	.short	(.L_2489 - .L_2488)


	//   ....[0]....
.L_2488:
        /*0218*/ 	.word	0x0000b5e0


	//   ....[1]....
        /*021c*/ 	.word	0x0000b8a0


	//----- nvinfo : EIATTR_MAX_THREADS
	.align		4
.L_2489:
        /*0220*/ 	.byte	0x04, 0x05
        /*0222*/ 	.short	(.L_2491 - .L_2490)
.L_2490:
        /*0224*/ 	.word	0x00000020
        /*0228*/ 	.word	0x00000001
        /*022c*/ 	.word	0x00000001


	//----- nvinfo : EIATTR_CRS_STACK_SIZE
	.align		4
.L_2491:
        /*0230*/ 	.byte	0x04, 0x1e
        /*0232*/ 	.short	(.L_2493 - .L_2492)
.L_2492:
        /*0234*/ 	.word	0x00000000


	//----- nvinfo : EIATTR_CBANK_PARAM_SIZE
	.align		4
.L_2493:
        /*0238*/ 	.byte	0x03, 0x19
        /*023a*/ 	.short	0x01f0


	//----- nvinfo : EIATTR_PARAM_CBANK
	.align		4
        /*023c*/ 	.byte	0x04, 0x0a
        /*023e*/ 	.short	(.L_2495 - .L_2494)
	.align		4
.L_2494:
        /*0240*/ 	.word	index@(.nv.constant0._Z25selective_scan_bwd_kernelI32Selective_Scan_bwd_kernel_traitsILi32ELi16ELb0ELb1ELb0ELb1ELb1EffEEv12SSMParamsBwd)
        /*0244*/ 	.short	0x0380
        /*0246*/ 	.short	0x01f0


	//----- nvinfo : EIATTR_SW_WAR
	.align		4
.L_2495:
        /*0248*/ 	.byte	0x04, 0x36
        /*024a*/ 	.short	(.L_2497 - .L_2496)
.L_2496:
        /*024c*/ 	.word	0x00000008
.L_2497:


//--------------------- .nv.info._Z25selective_scan_bwd_kernelI32Selective_Scan_bwd_kernel_traitsILi32ELi16ELb0ELb1ELb1ELb0ELb0EffEEv12SSMParamsBwd --------------------------
	.section	.nv.info._Z25selective_scan_bwd_kernelI32Selective_Scan_bwd_kernel_traitsILi32ELi16ELb0ELb1ELb1ELb0ELb0EffEEv12SSMParamsBwd,"",@"SHT_CUDA_INFO"
	.sectionflags	@""
	.align	4


	//----- nvinfo : EIATTR_CUDA_API_VERSION
	.align		4
        /*0000*/ 	.byte	0x04, 0x37
        /*0002*/ 	.short	(.L_2499 - .L_2498)
.L_2498:
        /*0004*/ 	.word	0x00000082


	//----- nvinfo : EIATTR_KPARAM_INFO
	.align		4
.L_2499:
        /*0008*/ 	.byte	0x04, 0x17
        /*000a*/ 	.short	(.L_2501 - .L_2500)
.L_2500:
        /*000c*/ 	.word	0x00000000
        /*0010*/ 	.short	0x0000
        /*0012*/ 	.short	0x0000
        /*0014*/ 	.byte	0x00, 0xf0, 0xc1, 0x07


	//----- nvinfo : EIATTR_SPARSE_MMA_MASK
	.align		4
.L_2501:
        /*0018*/ 	.byte	0x03, 0x50
        /*001a*/ 	.short	0x0000


	//----- nvinfo : EIATTR_MAXREG_COUNT
	.align		4
        /*001c*/ 	.byte	0x03, 0x1b
        /*001e*/ 	.short	0x00ff


	//----- nvinfo : EIATTR_NUM_BARRIERS
	.align		4
        /*0020*/ 	.byte	0x02, 0x4c
        /*0022*/ 	.byte	0x01
	.zero		1


	//----- nvinfo : EIATTR_MERCURY_ISA_VERSION
	.align		4
        /*0024*/ 	.byte	0x03, 0x5f
        /*0026*/ 	.short	0x0101


	//----- nvinfo : EIATTR_INT_WARP_WIDE_INSTR_OFFSETS
	.align		4
        /*0028*/ 	.byte	0x04, 0x31
        /*002a*/ 	.short	(.L_2503 - .L_2502)


	//   ....[0]....
.L_2502:
        /*002c*/ 	.word	0x00003180


	//----- nvinfo : EIATTR_COOP_GROUP_MASK_REGIDS
	.align		4
.L_2503:
        /*0030*/ 	.byte	0x04, 0x29
        /*0032*/ 	.short	(.L_2505 - .L_2504)


	//   ....[0]....
.L_2504:
        /*0034*/ 	.word	0xffffffff


	//   ....[1]....
        /*0038*/ 	.word	0xffffffff


	//   ....[2]....
        /*003c*/ 	.word	0xffffffff


	//   ....[3]....
        /*0040*/ 	.word	0xffffffff


	//   ....[4]....
        /*0044*/ 	.word	0xffffffff


	//   ....[5]....
        /*0048*/ 	.word	0xffffffff


	//   ....[6]....
        /*004c*/ 	.word	0xffffffff


	//   ....[7]....
        /*0050*/ 	.word	0xffffffff


	//   ....[8]....
        /*0054*/ 	.word	0xffffffff


	//   ....[9]....
        /*0058*/ 	.word	0xffffffff


	//   ....[10]....
        /*005c*/ 	.word	0xffffffff


	//   ....[11]....
        /*0060*/ 	.word	0xffffffff


	//   ....[12]....
        /*0064*/ 	.word	0xffffffff


	//   ....[13]....
        /*0068*/ 	.word	0xffffffff


	//   ....[14]....
        /*006c*/ 	.word	0xffffffff


	//   ....[15]....
        /*0070*/ 	.word	0xffffffff


	//   ....[16]....
        /*0074*/ 	.word	0xffffffff


	//   ....[17]....
        /*0078*/ 	.word	0xffffffff


	//   ....[18]....
        /*007c*/ 	.word	0xffffffff


	//   ....[19]....
        /*0080*/ 	.word	0xffffffff


	//   ....[20]....
        /*0084*/ 	.word	0xffffffff


	//   ....[21]....
        /*0088*/ 	.word	0xffffffff


	//   ....[22]....
        /*008c*/ 	.word	0xffffffff


	//   ....[23]....
        /*0090*/ 	.word	0xffffffff


	//   ....[24]....
        /*0094*/ 	.word	0xffffffff


	//   ....[25]....
        /*0098*/ 	.word	0xffffffff


	//   ....[26]....
        /*009c*/ 	.word	0xffffffff


	//   ....[27]....
        /*00a0*/ 	.word	0xffffffff


	//   ....[28]....
        /*00a4*/ 	.word	0xffffffff


	//   ....[29]....
        /*00a8*/ 	.word	0xffffffff


	//   ....[30]....
        /*00ac*/ 	.word	0xffffffff


	//   ....[31]....
        /*00b0*/ 	.word	0xffffffff


	//   ....[32]....
        /*00b4*/ 	.word	0xffffffff


	//   ....[33]....
        /*00b8*/ 	.word	0xffffffff


	//   ....[34]....
        /*00bc*/ 	.word	0xffffffff


	//   ....[35]....
        /*00c0*/ 	.word	0xffffffff


	//   ....[36]....
        /*00c4*/ 	.word	0xffffffff


	//   ....[37]....
        /*00c8*/ 	.word	0xffffffff


	//   ....[38]....
        /*00cc*/ 	.word	0xffffffff


	//   ....[39]....
        /*00d0*/ 	.word	0xffffffff


	//   ....[40]....
        /*00d4*/ 	.word	0xffffffff


	//   ....[41]....
        /*00d8*/ 	.word	0xffffffff


	//   ....[42]....
        /*00dc*/ 	.word	0xffffffff


	//   ....[43]....
        /*00e0*/ 	.word	0xffffffff


	//   ....[44]....
        /*00e4*/ 	.word	0xffffffff


	//   ....[45]....
        /*00e8*/ 	.word	0xffffffff


	//   ....[46]....
        /*00ec*/ 	.word	0xffffffff


	//   ....[47]....
        /*00f0*/ 	.word	0xffffffff


	//   ....[48]....
        /*00f4*/ 	.word	0xffffffff


	//   ....[49]....
        /*00f8*/ 	.word	0xffffffff


	//----- nvinfo : EIATTR_COOP_GROUP_INSTR_OFFSETS
	.align		4
.L_2505:
        /*00fc*/ 	.byte	0x04, 0x28
        /*00fe*/ 	.short	(.L_2507 - .L_2506)


	//   ....[0]....
.L_2506:
        /*0100*/ 	.word	0x00001300


	//   ....[1]....
        /*0104*/ 	.word	0x00001710


	//   ....[2]....
        /*0108*/ 	.word	0x00001c30


	//   ....[3]....
        /*010c*/ 	.word	0x00002780


	//   ....[4]....
        /*0110*/ 	.word	0x00002de0


	//   ....[5]....
        /*0114*/ 	.word	0x00003400


	//   ....[6]....
        /*0118*/ 	.word	0x00003440


	//   ....[7]....
        /*011c*/ 	.word	0x00003610


	//   ....[8]....
        /*0120*/ 	.word	0x00003650


	//   ....[9]....
        /*0124*/ 	.word	0x00003770


	//   ....[10]....
        /*0128*/ 	.word	0x000037d0


	//   ....[11]....
        /*012c*/ 	.word	0x00003870


	//   ....[12]....
        /*0130*/ 	.word	0x000038e0


	//   ....[13]....
        /*0134*/ 	.word	0x00003910


	//   ....[14]....
        /*0138*/ 	.word	0x00003970


	//   ....[15]....
        /*013c*/ 	.word	0x000039a0


	//   ....[16]....
        /*0140*/ 	.word	0x00003a00


	//   ....[17]....
        /*0144*/ 	.word	0x00003a30


	//   ....[18]....
        /*0148*/ 	.word	0x00003a60


	//   ....[19]....
        /*014c*/ 	.word	0x00003ab0


	//   ....[20]....
        /*0150*/ 	.word	0x00003ad0


	//   ....[21]....
        /*0154*/ 	.word	0x00003b00


	//   ....[22]....
        /*0158*/ 	.word	0x00003b20


	//   ....[23]....
        /*015c*/ 	.word	0x00003b30


	//   ....[24]....
        /*0160*/ 	.word	0x00003b40


	//   ....[25]....
        /*0164*/ 	.word	0x00003b60


	//   ....[26]....
        /*0168*/ 	.word	0x00003b80


	//   ....[27]....
        /*016c*/ 	.word	0x00003bc0


	//   ....[28]....
        /*0170*/ 	.word	0x00003d00


	//   ....[29]....
        /*0174*/ 	.word	0x00003d20


	//   ....[30]....
        /*0178*/ 	.word	0x00003e60


	//   ....[31]....
        /*017c*/ 	.word	0x00003ea0


	//   ....[32]....
        /*0180*/ 	.word	0x00003f10


	//   ....[33]....
        /*0184*/ 	.word	0x000052b0


	//   ....[34]....
        /*0188*/ 	.word	0x00005480


	//   ....[35]....
        /*018c*/ 	.word	0x00005650


	//   ....[36]....
        /*0190*/ 	.word	0x00005820


	//   ....[37]....
        /*0194*/ 	.word	0x00005950


	//   ....[38]....
        /*0198*/ 	.word	0x00005e20


	//   ....[39]....
        /*019c*/ 	.word	0x000062b0


	//   ....[40]....
        /*01a0*/ 	.word	0x000066e0


	//   ....[41]....
        /*01a4*/ 	.word	0x00006730


	//   ....[42]....
        /*01a8*/ 	.word	0x00006780


	//   ....[43]....
        /*01ac*/ 	.word	0x000067b0


	//   ....[44]....
        /*01b0*/ 	.word	0x000067d0


	//   ....[45]....
        /*01b4*/ 	.word	0x000068f0


	//   ....[46]....
        /*01b8*/ 	.word	0x00006930


	//   ....[47]....
        /*01bc*/ 	.word	0x00006980


	//   ....[48]....
        /*01c0*/ 	.word	0x000069b0


	//   ....[49]....
        /*01c4*/ 	.word	0x000069d0


	//----- nvinfo : EIATTR_VRC_CTA_INIT_COUNT
	.align		4
.L_2507:
        /*01c8*/ 	.byte	0x02, 0x4a
	.zero		1
	.zero		1


	//----- nvinfo : EIATTR_EXIT_INSTR_OFFSETS
	.align		4
        /*01cc*/ 	.byte	0x04, 0x1c
        /*01ce*/ 	.short	(.L_2509 - .L_2508)


	//   ....[0]....
.L_2508:
        /*01d0*/ 	.word	0x00006a90


	//   ....[1]....
        /*01d4*/ 	.word	0x00006c30


	//----- nvinfo : EIATTR_MAX_THREADS
	.align		4
.L_2509:
        /*01d8*/ 	.byte	0x04, 0x05
        /*01da*/ 	.short	(.L_2511 - .L_2510)
.L_2510:
        /*01dc*/ 	.word	0x00000020
        /*01e0*/ 	.word	0x00000001
        /*01e4*/ 	.word	0x00000001


	//----- nvinfo : EIATTR_CRS_STACK_SIZE
	.align		4
.L_2511:
        /*01e8*/ 	.byte	0x04, 0x1e
        /*01ea*/ 	.short	(.L_2513 - .L_2512)
.L_2512:
        /*01ec*/ 	.word	0x00000000


	//----- nvinfo : EIATTR_CBANK_PARAM_SIZE
	.align		4
.L_2513:
        /*01f0*/ 	.byte	0x03, 0x19
        /*01f2*/ 	.short	0x01f0


	//----- nvinfo : EIATTR_PARAM_CBANK
	.align		4
        /*01f4*/ 	.byte	0x04, 0x0a
        /*01f6*/ 	.short	(.L_2515 - .L_2514)
	.align		4
.L_2514:
        /*01f8*/ 	.word	index@(.nv.constant0._Z25selective_scan_bwd_kernelI32Selective_Scan_bwd_kernel_traitsILi32ELi16ELb0ELb1ELb1ELb0ELb0EffEEv12SSMParamsBwd)
        /*01fc*/ 	.short	0x0380
        /*01fe*/ 	.short	0x01f0


	//----- nvinfo : EIATTR_SW_WAR
	.align		4
.L_2515:
        /*0200*/ 	.byte	0x04, 0x36
        /*0202*/ 	.short	(.L_2517 - .L_2516)
.L_2516:
        /*0204*/ 	.word	0x00000008
.L_2517:


//--------------------- .nv.info._Z25selective_scan_bwd_kernelI32Selective_Scan_bwd_kernel_traitsILi32ELi16ELb0ELb1ELb1ELb0ELb1EffEEv12SSMParamsBwd --------------------------
	.section	.nv.info._Z25selective_scan_bwd_kernelI32Selective_Scan_bwd_kernel_traitsILi32ELi16ELb0ELb1ELb1ELb0ELb1EffEEv12SSMParamsBwd,"",@"SHT_CUDA_INFO"
	.sectionflags	@""
	.align	4


	//----- nvinfo : EIATTR_CUDA_API_VERSION
	.align		4
        /*0000*/ 	.byte	0x04, 0x37
        /*0002*/ 	.short	(.L_2519 - .L_2518)
.L_2518:
        /*0004*/ 	.word	0x00000082


	//----- nvinfo : EIATTR_KPARAM_INFO
	.align		4
.L_2519:
        /*0008*/ 	.byte	0x04, 0x17
        /*000a*/ 	.short	(.L_2521 - .L_2520)
.L_2520:
        /*000c*/ 	.word	0x00000000
        /*0010*/ 	.short	0x0000
        /*0012*/ 	.short	0x0000
        /*0014*/ 	.byte	0x00, 0xf0, 0xc1, 0x07


	//----- nvinfo : EIATTR_SPARSE_MMA_MASK
	.align		4
.L_2521:
        /*0018*/ 	.byte	0x03, 0x50
        /*001a*/ 	.short	0x0000


	//----- nvinfo : EIATTR_MAXREG_COUNT
	.align		4
        /*001c*/ 	.byte	0x03, 0x1b
        /*001e*/ 	.short	0x00ff


	//----- nvinfo : EIATTR_NUM_BARRIERS
	.align		4
        /*0020*/ 	.byte	0x02, 0x4c
        /*0022*/ 	.byte	0x01
	.zero		1


	//----- nvinfo : EIATTR_MERCURY_ISA_VERSION
	.align		4
        /*0024*/ 	.byte	0x03, 0x5f
        /*0026*/ 	.short	0x0101


	//----- nvinfo : EIATTR_INT_WARP_WIDE_INSTR_OFFSETS
	.align		4
        /*0028*/ 	.byte	0x04, 0x31
        /*002a*/ 	.short	(.L_2523 - .L_2522)


	//   ....[0]....
.L_2522:
        /*002c*/ 	.word	0x000052d0


	//----- nvinfo : EIATTR_COOP_GROUP_MASK_REGIDS
	.align		4
.L_2523:
        /*0030*/ 	.byte	0x04, 0x29
        /*0032*/ 	.short	(.L_2525 - .L_2524)


	//   ....[0]....
.L_2524:
        /*0034*/ 	.word	0xffffffff


	//   ....[1]....
        /*0038*/ 	.word	0xffffffff


	//   ....[2]....
        /*003c*/ 	.word	0xffffffff


	//   ....[3]....
        /*0040*/ 	.word	0xffffffff


	//   ....[4]....
        /*0044*/ 	.word	0xffffffff


	//   ....[5]....
        /*0048*/ 	.word	0xffffffff


	//   ....[6]....
        /*004c*/ 	.word	0xffffffff


	//   ....[7]....
        /*0050*/ 	.word	0xffffffff


	//   ....[8]....
        /*0054*/ 	.word	0xffffffff


	//   ....[9]....
        /*0058*/ 	.word	0xffffffff


	//   ....[10]....
        /*005c*/ 	.word	0xffffffff


	//   ....[11]....
        /*0060*/ 	.word	0xffffffff


	//   ....[12]....
        /*0064*/ 	.word	0xffffffff


	//   ....[13]....
        /*0068*/ 	.word	0xffffffff


	//   ....[14]....
        /*006c*/ 	.word	0xffffffff


	//   ....[15]....
        /*0070*/ 	.word	0xffffffff


	//   ....[16]....
        /*0074*/ 	.word	0xffffffff


	//   ....[17]....
        /*0078*/ 	.word	0xffffffff


	//   ....[18]....
        /*007c*/ 	.word	0xffffffff


	//   ....[19]....
        /*0080*/ 	.word	0xffffffff


	//   ....[20]....
        /*0084*/ 	.word	0xffffffff


	//   ....[21]....
        /*0088*/ 	.word	0xffffffff


	//   ....[22]....
        /*008c*/ 	.word	0xffffffff


	//   ....[23]....
        /*0090*/ 	.word	0xffffffff


	//   ....[24]....
        /*0094*/ 	.word	0xffffffff


	//   ....[25]....
        /*0098*/ 	.word	0xffffffff


	//   ....[26]....
        /*009c*/ 	.word	0xffffffff


	//   ....[27]....
        /*00a0*/ 	.word	0xffffffff


	//   ....[28]....
        /*00a4*/ 	.word	0xffffffff


	//   ....[29]....
        /*00a8*/ 	.word	0xffffffff


	//   ....[30]....
        /*00ac*/ 	.word	0xffffffff


	//   ....[31]....
        /*00b0*/ 	.word	0xffffffff


	//   ....[32]....
        /*00b4*/ 	.word	0xffffffff


	//   ....[33]....
        /*00b8*/ 	.word	0xffffffff


	//   ....[34]....
        /*00bc*/ 	.word	0xffffffff


	//   ....[35]....
        /*00c0*/ 	.word	0xffffffff


	//   ....[36]....
        /*00c4*/ 	.word	0xffffffff


	//   ....[37]....
        /*00c8*/ 	.word	0xffffffff


	//   ....[38]....
        /*00cc*/ 	.word	0xffffffff


	//   ....[39]....
        /*00d0*/ 	.word	0xffffffff


	//   ....[40]....
        /*00d4*/ 	.word	0xffffffff


	//   ....[41]....
        /*00d8*/ 	.word	0xffffffff


	//   ....[42]....
        /*00dc*/ 	.word	0xffffffff


	//   ....[43]....
        /*00e0*/ 	.word	0xffffffff


	//   ....[44]....
        /*00e4*/ 	.word	0xffffffff


	//   ....[45]....
        /*00e8*/ 	.word	0xffffffff


	//   ....[46]....
        /*00ec*/ 	.word	0xffffffff


	//   ....[47]....
        /*00f0*/ 	.word	0xffffffff


	//   ....[48]....
        /*00f4*/ 	.word	0xffffffff


	//   ....[49]....
        /*00f8*/ 	.word	0xffffffff


	//   ....[50]....
        /*00fc*/ 	.word	0xffffffff


	//   ....[51]....
        /*0100*/ 	.word	0xffffffff


	//   ....[52]....
        /*0104*/ 	.word	0xffffffff


	//   ....[53]....
        /*0108*/ 	.word	0xffffffff


	//----- nvinfo : EIATTR_COOP_GROUP_INSTR_OFFSETS
	.align		4
.L_2525:
        /*010c*/ 	.byte	0x04, 0x28
        /*010e*/ 	.short	(.L_2527 - .L_2526)


	//   ....[0]....
.L_2526:
        /*0110*/ 	.word	0x00001510


	//   ....[1]....
        /*0114*/ 	.word	0x00001960


	//   ....[2]....
        /*0118*/ 	.word	0x00001e20


	//   ....[3]....
        /*011c*/ 	.word	0x00002240


	//   ....[4]....
        /*0120*/ 	.word	0x00002970


	//   ....[5]....
        /*0124*/ 	.word	0x000031b0


	//   ....[6]....
        /*0128*/ 	.word	0x00003a70


	//   ....[7]....
        /*012c*/ 	.word	0x000048f0


	//   ....[8]....
        /*0130*/ 	.word	0x00004f10


	//   ....[9]....
        /*0134*/ 	.word	0x00005550


	//   ....[10]....
        /*0138*/ 	.word	0x00005590


	//   ....[11]....
        /*013c*/ 	.word	0x00005760


	//   ....[12]....
        /*0140*/ 	.word	0x000057a0


	//   ....[13]....
        /*0144*/ 	.word	0x00005880


	//   ....[14]....
        /*0148*/ 	.word	0x000058f0


	//   ....[15]....
        /*014c*/ 	.word	0x000059b0


	//   ....[16]....
        /*0150*/ 	.word	0x000059e0


	//   ....[17]....
        /*0154*/ 	.word	0x00005a40


	//   ....[18]....
        /*0158*/ 	.word	0x00005ae0


	//   ....[19]....
        /*015c*/ 	.word	0x00005b00


	//   ....[20]....
        /*0160*/ 	.word	0x00005b50


	//   ....[21]....
        /*0164*/ 	.word	0x00005b70


	//   ....[22]....
        /*0168*/ 	.word	0x00005ba0


	//   ....[23]....
        /*016c*/ 	.word	0x00005bf0


	//   ....[24]....
        /*0170*/ 	.word	0x00005c20


	//   ....[25]....
        /*0174*/ 	.word	0x00005c30


	//   ....[26]....
        /*0178*/ 	.word	0x00005c60


	//   ....[27]....
        /*017c*/ 	.word	0x00005c70


	//   ....[28]....
        /*0180*/ 	.word	0x00005c80


	//   ....[29]....
        /*0184*/ 	.word	0x00005cb0


	//   ....[30]....
        /*0188*/ 	.word	0x00005d10


	//   ....[31]....
        /*018c*/ 	.word	0x00005e00


	//   ....[32]....
        /*0190*/ 	.word	0x00005e40


	//   ....[33]....
        /*0194*/ 	.word	0x00005e60


	//   ....[34]....
        /*0198*/ 	.word	0x00005f90


	//   ....[35]....
        /*019c*/ 	.word	0x00005fd0


	//   ....[36]....
        /*01a0*/ 	.word	0x00006060


	//   ....[37]....
        /*01a4*/ 	.word	0x00007410


	//   ....[38]....
        /*01a8*/ 	.word	0x000075e0


	//   ....[39]....
        /*01ac*/ 	.word	0x000077b0


	//   ....[40]....
        /*01b0*/ 	.word	0x00007980


	//   ....[41]....
        /*01b4*/ 	.word	0x00007ab0


	//   ....[42]....
        /*01b8*/ 	.word	0x00007f60


	//   ....[43]....
        /*01bc*/ 	.word	0x000083f0


	//   ....[44]....
        /*01c0*/ 	.word	0x00008820


	//   ....[45]....
        /*01c4*/ 	.word	0x00008870


	//   ....[46]....
        /*01c8*/ 	.word	0x000088c0


	//   ....[47]....
        /*01cc*/ 	.word	0x000088f0


	//   ....[48]....
        /*01d0*/ 	.word	0x00008910


	//   ....[49]....
        /*01d4*/ 	.word	0x00008a30


	//   ....[50]....
        /*01d8*/ 	.word	0x00008a70


	//   ....[51]....
        /*01dc*/ 	.word	0x00008ac0


	//   ....[52]....
        /*01e0*/ 	.word	0x00008af0


	//   ....[53]....
        /*01e4*/ 	.word	0x00008b10


	//----- nvinfo : EIATTR_VRC_CTA_INIT_COUNT
	.align		4
.L_2527:
        /*01e8*/ 	.byte	0x02, 0x4a
	.zero		1
	.zero		1


	//----- nvinfo : EIATTR_EXIT_INSTR_OFFSETS
	.align		4
        /*01ec*/ 	.byte	0x04, 0x1c
        /*01ee*/ 	.short	(.L_2529 - .L_2528)


	//   ....[0]....
.L_2528:
        /*01f0*/ 	.word	0x00008bd0


	//   ....[1]....
        /*01f4*/ 	.word	0x00008d70


	//----- nvinfo : EIATTR_MAX_THREADS
	.align		4
.L_2529:
        /*01f8*/ 	.byte	0x04, 0x05
        /*01fa*/ 	.short	(.L_2531 - .L_2530)
.L_2530:
        /*01fc*/ 	.word	0x00000020
        /*0200*/ 	.word	0x00000001
        /*0204*/ 	.word	0x00000001


	//----- nvinfo : EIATTR_CRS_STACK_SIZE
	.align		4
.L_2531:
        /*0208*/ 	.byte	0x04, 0x1e
        /*020a*/ 	.short	(.L_2533 - .L_2532)
.L_2532:
        /*020c*/ 	.word	0x00000000


	//----- nvinfo : EIATTR_CBANK_PARAM_SIZE
	.align		4
.L_2533:
        /*0210*/ 	.byte	0x03, 0x19
        /*0212*/ 	.short	0x01f0


	//----- nvinfo : EIATTR_PARAM_CBANK
	.align		4
        /*0214*/ 	.byte	0x04, 0x0a
        /*0216*/ 	.short	(.L_2535 - .L_2534)
	.align		4
.L_2534:
        /*0218*/ 	.word	index@(.nv.constant0._Z25selective_scan_bwd_kernelI32Selective_Scan_bwd_kernel_traitsILi32ELi16ELb0ELb1ELb1ELb0ELb1EffEEv12SSMParamsBwd)
        /*021c*/ 	.short	0x0380
        /*021e*/ 	.short	0x01f0


	//----- nvinfo : EIATTR_SW_WAR
	.align		4
.L_2535:
        /*0220*/ 	.byte	0x04, 0x36
        /*0222*/ 	.short	(.L_2537 - .L_2536)
.L_2536:
        /*0224*/ 	.word	0x00000008
.L_2537:


//--------------------- .nv.info._Z25selective_scan_bwd_kernelI32Selective_Scan_bwd_kernel_traitsILi32ELi16ELb0ELb1ELb1ELb1ELb0EffEEv12SSMParamsBwd --------------------------
	.section	.nv.info._Z25selective_scan_bwd_kernelI32Selective_Scan_bwd_kernel_traitsILi32ELi16ELb0ELb1ELb1ELb1ELb0EffEEv12SSMParamsBwd,"",@"SHT_CUDA_INFO"
	.sectionflags	@""
	.align	4


	//----- nvinfo : EIATTR_CUDA_API_VERSION
	.align		4
        /*0000*/ 	.byte	0x04, 0x37
        /*0002*/ 	.short	(.L_2539 - .L_2538)
.L_2538:
        /*0004*/ 	.word	0x00000082


	//----- nvinfo : EIATTR_KPARAM_INFO
	.align		4
.L_2539:
        /*0008*/ 	.byte	0x04, 0x17
        /*000a*/ 	.short	(.L_2541 - .L_2540)
.L_2540:
        /*000c*/ 	.word	0x00000000
        /*0010*/ 	.short	0x0000
        /*0012*/ 	.short	0x0000
        /*0014*/ 	.byte	0x00, 0xf0, 0xc1, 0x07


	//----- nvinfo : EIATTR_SPARSE_MMA_MASK
	.align		4
.L_2541:
        /*0018*/ 	.byte	0x03, 0x50
        /*001a*/ 	.short	0x0000


	//----- nvinfo : EIATTR_MAXREG_COUNT
	.align		4
        /*001c*/ 	.byte	0x03, 0x1b
        /*001e*/ 	.short	0x00ff


	//----- nvinfo : EIATTR_NUM_BARRIERS
	.align		4
        /*0020*/ 	.byte	0x02, 0x4c
        /*0022*/ 	.byte	0x01
	.zero		1


	//----- nvinfo : EIATTR_MERCURY_ISA_VERSION
	.align		4
        /*0024*/ 	.byte	0x03, 0x5f
        /*0026*/ 	.short	0x0101


	//----- nvinfo : EIATTR_INT_WARP_WIDE_INSTR_OFFSETS
	.align		4
        /*0028*/ 	.byte	0x04, 0x31
        /*002a*/ 	.short	(.L_2543 - .L_2542)


	//   ....[0]....
.L_2542:
        /*002c*/ 	.word	0x00005390


	//----- nvinfo : EIATTR_COOP_GROUP_MASK_REGIDS
	.align		4
.L_2543:
        /*0030*/ 	.byte	0x04, 0x29
        /*0032*/ 	.short	(.L_2545 - .L_2544)


	//   ....[0]....
.L_2544:
        /*0034*/ 	.word	0xffffffff


	//   ....[1]....
        /*0038*/ 	.word	0xffffffff


	//   ....[2]....
        /*003c*/ 	.word	0xffffffff


	//   ....[3]....
        /*0040*/ 	.word	0xffffffff


	//   ....[4]....
        /*0044*/ 	.word	0xffffffff


	//   ....[5]....
        /*0048*/ 	.word	0xffffffff


	//   ....[6]....
        /*004c*/ 	.word	0xffffffff


	//   ....[7]....
        /*0050*/ 	.word	0xffffffff


	//   ....[8]....
        /*0054*/ 	.word	0xffffffff


	//   ....[9]....
        /*0058*/ 	.word	0xffffffff


	//   ....[10]....
        /*005c*/ 	.word	0xffffffff


	//   ....[11]....
        /*0060*/ 	.word	0xffffffff


	//   ....[12]....
        /*0064*/ 	.word	0xffffffff


	//   ....[13]....
        /*0068*/ 	.word	0xffffffff


	//   ....[14]....
        /*006c*/ 	.word	0xffffffff


	//   ....[15]....
        /*0070*/ 	.word	0xffffffff


	//   ....[16]....
        /*0074*/ 	.word	0xffffffff


	//   ....[17]....
        /*0078*/ 	.word	0xffffffff


	//   ....[18]....
        /*007c*/ 	.word	0xffffffff


	//   ....[19]....
        /*0080*/ 	.word	0xffffffff


	//   ....[20]....
        /*0084*/ 	.word	0xffffffff


	//   ....[21]....
        /*0088*/ 	.word	0xffffffff


	//   ....[22]....
        /*008c*/ 	.word	0xffffffff


	//   ....[23]....
        /*0090*/ 	.word	0xffffffff


	//   ....[24]....
        /*0094*/ 	.word	0xffffffff


	//   ....[25]....
        /*0098*/ 	.word	0xffffffff


	//   ....[26]....
        /*009c*/ 	.word	0xffffffff


	//   ....[27]....
        /*00a0*/ 	.word	0xffffffff


	//   ....[28]....
        /*00a4*/ 	.word	0xffffffff


	//   ....[29]....
        /*00a8*/ 	.word	0xffffffff


	//   ....[30]....
        /*00ac*/ 	.word	0xffffffff


	//   ....[31]....
        /*00b0*/ 	.word	0xffffffff


	//   ....[32]....
        /*00b4*/ 	.word	0xffffffff


	//   ....[33]....
        /*00b8*/ 	.word	0xffffffff


	//   ....[34]....
        /*00bc*/ 	.word	0xffffffff


	//   ....[35]....
        /*00c0*/ 	.word	0xffffffff


	//   ....[36]....
        /*00c4*/ 	.word	0xffffffff


	//   ....[37]....
        /*00c8*/ 	.word	0xffffffff


	//   ....[38]....
        /*00cc*/ 	.word	0xffffffff


	//   ....[39]....
        /*00d0*/ 	.word	0xffffffff


	//   ....[40]....
        /*00d4*/ 	.word	0xffffffff


	//   ....[41]....
        /*00d8*/ 	.word	0xffffffff


	//   ....[42]....
        /*00dc*/ 	.word	0xffffffff


	//   ....[43]....
        /*00e0*/ 	.word	0xffffffff


	//   ....[44]....
        /*00e4*/ 	.word	0xffffffff


	//   ....[45]....
        /*00e8*/ 	.word	0xffffffff


	//   ....[46]....
        /*00ec*/ 	.word	0xffffffff


	//   ....[47]....
        /*00f0*/ 	.word	0xffffffff


	//   ....[48]....
        /*00f4*/ 	.word	0xffffffff


	//   ....[49]....
        /*00f8*/ 	.word	0xffffffff


	//   ....[50]....
        /*00fc*/ 	.word	0xffffffff


	//----- nvinfo : EIATTR_COOP_GROUP_INSTR_OFFSETS
	.align		4
.L_2545:
        /*0100*/ 	.byte	0x04, 0x28
        /*0102*/ 	.short	(.L_2547 - .L_2546)


	//   ....[0]....
.L_2546:
        /*0104*/ 	.word	0x000012f0


	//   ....[1]....
        /*0108*/ 	.word	0x00001700


	//   ....[2]....
        /*010c*/ 	.word	0x00001bd0


	//   ....[3]....
        /*0110*/ 	.word	0x00004990


	//   ....[4]....
        /*0114*/ 	.word	0x00004fe0


	//   ....[5]....
        /*0118*/ 	.word	0x00005630


	//   ....[6]....
        /*011c*/ 	.word	0x00005670


	//   ....[7]....
        /*0120*/ 	.word	0x00005840


	//   ....[8]....
        /*0124*/ 	.word	0x00005880


	//   ....[9]....
        /*0128*/ 	.word	0x000058f0


	//   ....[10]....
        /*012c*/ 	.word	0x00005970


	//   ....[11]....
        /*0130*/ 	.word	0x00005a30


	//   ....[12]....
        /*0134*/ 	.word	0x00005ad0


	//   ....[13]....
        /*0138*/ 	.word	0x00005b10


	//   ....[14]....
        /*013c*/ 	.word	0x00005b70


	//   ....[15]....
        /*0140*/ 	.word	0x00005bd0


	//   ....[16]....
        /*0144*/ 	.word	0x00005c30


	//   ....[17]....
        /*0148*/ 	.word	0x00005c40


	//   ....[18]....
        /*014c*/ 	.word	0x00005c70


	//   ....[19]....
        /*0150*/ 	.word	0x00005cd0


	//   ....[20]....
        /*0154*/ 	.word	0x00005cf0


	//   ....[21]....
        /*0158*/ 	.word	0x00005d00


	//   ....[22]....
        /*015c*/ 	.word	0x00005d30


	//   ....[23]....
        /*0160*/ 	.word	0x00005d40


	//   ....[24]....
        /*0164*/ 	.word	0x00005d50


	//   ....[25]....
        /*0168*/ 	.word	0x00005da0


	//   ....[26]....
        /*016c*/ 	.word	0x00005df0


	//   ....[27]....
        /*0170*/ 	.word	0x00005e30


	//   ....[28]....
        /*0174*/ 	.word	0x00005f70


	//   ....[29]....
        /*0178*/ 	.word	0x00005fa0


	//   ....[30]....
        /*017c*/ 	.word	0x00006070


	//   ....[31]....
        /*0180*/ 	.word	0x000060b0


	//   ....[32]....
        /*0184*/ 	.word	0x000060f0


	//   ....[33]....
        /*0188*/ 	.word	0x000074e0


	//   ....[34]....
        /*018c*/ 	.word	0x000076b0


	//   ....[35]....
        /*0190*/ 	.word	0x00007880


	//   ....[36]....
        /*0194*/ 	.word	0x00007a50


	//   ....[37]....
        /*0198*/ 	.word	0x00007b80


	//   ....[38]....
        /*019c*/ 	.word	0x000080d0


	//   ....[39]....
        /*01a0*/ 	.word	0x00008a40


	//   ....[40]....
        /*01a4*/ 	.word	0x00009070


	//   ....[41]....
        /*01a8*/ 	.word	0x000094d0


	//   ....[42]....
        /*01ac*/ 	.word	0x00009520


	//   ....[43]....
        /*01b0*/ 	.word	0x00009570


	//   ....[44]....
        /*01b4*/ 	.word	0x000095a0


	//   ....[45]....
        /*01b8*/ 	.word	0x000095c0


	//   ....[46]....
        /*01bc*/ 	.word	0x000096e0


	//   ....[47]....
        /*01c0*/ 	.word	0x00009720


	//   ....[48]....
        /*01c4*/ 	.word	0x00009770


	//   ....[49]....
        /*01c8*/ 	.word	0x000097a0


	//   ....[50]....
        /*01cc*/ 	.word	0x000097c0


	//----- nvinfo : EIATTR_VRC_CTA_INIT_COUNT
	.align		4
.L_2547:
        /*01d0*/ 	.byte	0x02, 0x4a
	.zero		1
	.zero		1


	//----- nvinfo : EIATTR_EXIT_INSTR_OFFSETS
	.align		4
        /*01d4*/ 	.byte	0x04, 0x1c
        /*01d6*/ 	.short	(.L_2549 - .L_2548)


	//   ....[0]....
.L_2548:
        /*01d8*/ 	.word	0x00009880


	//   ....[1]....
        /*01dc*/ 	.word	0x00009a20


	//----- nvinfo : EIATTR_MAX_THREADS
	.align		4
.L_2549:
        /*01e0*/ 	.byte	0x04, 0x05
        /*01e2*/ 	.short	(.L_2551 - .L_2550)
.L_2550:
        /*01e4*/ 	.word	0x00000020
        /*01e8*/ 	.word	0x00000001
        /*01ec*/ 	.word	0x00000001


	//----- nvinfo : EIATTR_CRS_STACK_SIZE
	.align		4
.L_2551:
        /*01f0*/ 	.byte	0x04, 0x1e
        /*01f2*/ 	.short	(.L_2553 - .L_2552)
.L_2552:
        /*01f4*/ 	.word	0x00000000


	//----- nvinfo : EIATTR_CBANK_PARAM_SIZE
	.align		4
.L_2553:
        /*01f8*/ 	.byte	0x03, 0x19
        /*01fa*/ 	.short	0x01f0


	//----- nvinfo : EIATTR_PARAM_CBANK
	.align		4
        /*01fc*/ 	.byte	0x04, 0x0a
        /*01fe*/ 	.short	(.L_2555 - .L_2554)
	.align		4
.L_2554:
        /*0200*/ 	.word	index@(.nv.constant0._Z25selective_scan_bwd_kernelI32Selective_Scan_bwd_kernel_traitsILi32ELi16ELb0ELb1ELb1ELb1ELb0EffEEv12SSMParamsBwd)
        /*0204*/ 	.short	0x0380
        /*0206*/ 	.short	0x01f0


	//----- nvinfo : EIATTR_SW_WAR
	.align		4
.L_2555:
        /*0208*/ 	.byte	0x04, 0x36
        /*020a*/ 	.short	(.L_2557 - .L_2556)
.L_2556:
        /*020c*/ 	.word	0x00000008
.L_2557:


//--------------------- .nv.info._Z25selective_scan_bwd_kernelI32Selective_Scan_bwd_kernel_traitsILi32ELi16ELb0ELb1ELb1ELb1ELb1EffEEv12SSMParamsBwd --------------------------
	.section	.nv.info._Z25selective_scan_bwd_kernelI32Selective_Scan_bwd_kernel_traitsILi32ELi16ELb0ELb1ELb1ELb1ELb1EffEEv12SSMParamsBwd,"",@"SHT_CUDA_INFO"
	.sectionflags	@""
	.align	4


	//----- nvinfo : EIATTR_CUDA_API_VERSION
	.align		4
        /*0000*/ 	.byte	0x04, 0x37
        /*0002*/ 	.short	(.L_2559 - .L_2558)
.L_2558:
        /*0004*/ 	.word	0x00000082


	//----- nvinfo : EIATTR_KPARAM_INFO
	.align		4
.L_2559:
        /*0008*/ 	.byte	0x04, 0x17
        /*000a*/ 	.short	(.L_2561 - .L_2560)
.L_2560:
        /*000c*/ 	.word	0x00000000
        /*0010*/ 	.short	0x0000
        /*0012*/ 	.short	0x0000
        /*0014*/ 	.byte	0x00, 0xf0, 0xc1, 0x07


	//----- nvinfo : EIATTR_SPARSE_MMA_MASK
	.align		4
.L_2561:
        /*0018*/ 	.byte	0x03, 0x50
        /*001a*/ 	.short	0x0000


	//----- nvinfo : EIATTR_MAXREG_COUNT
	.align		4
        /*001c*/ 	.byte	0x03, 0x1b
        /*001e*/ 	.short	0x00ff


	//----- nvinfo : EIATTR_NUM_BARRIERS
	.align		4
        /*0020*/ 	.byte	0x02, 0x4c
        /*0022*/ 	.byte	0x01
	.zero		1


	//----- nvinfo : EIATTR_MERCURY_ISA_VERSION
	.align		4
        /*0024*/ 	.byte	0x03, 0x5f
        /*0026*/ 	.short	0x0101


	//----- nvinfo : EIATTR_INT_WARP_WIDE_INSTR_OFFSETS
	.align		4
        /*0028*/ 	.byte	0x04, 0x31
        /*002a*/ 	.short	(.L_2563 - .L_2562)


	//   ....[0]....
.L_2562:
        /*002c*/ 	.word	0x00007940


	//----- nvinfo : EIATTR_COOP_GROUP_MASK_REGIDS
	.align		4
.L_2563:
        /*0030*/ 	.byte	0x04, 0x29
        /*0032*/ 	.short	(.L_2565 - .L_2564)


	//   ....[0]....
.L_2564:
        /*0034*/ 	.word	0xffffffff


	//   ....[1]....
        /*0038*/ 	.word	0xffffffff


	//   ....[2]....
        /*003c*/ 	.word	0xffffffff


	//   ....[3]....
        /*0040*/ 	.word	0xffffffff


	//   ....[4]....
        /*0044*/ 	.word	0xffffffff


	//   ....[5]....
        /*0048*/ 	.word	0xffffffff


	//   ....[6]....
        /*004c*/ 	.word	0xffffffff


	//   ....[7]....
        /*0050*/ 	.word	0xffffffff


	//   ....[8]....
        /*0054*/ 	.word	0xffffffff


	//   ....[9]....
        /*0058*/ 	.word	0xffffffff


	//   ....[10]....
        /*005c*/ 	.word	0xffffffff


	//   ....[11]....
        /*0060*/ 	.word	0xffffffff


	//   ....[12]....
        /*0064*/ 	.word	0xffffffff


	//   ....[13]....
        /*0068*/ 	.word	0xffffffff


	//   ....[14]....
        /*006c*/ 	.word	0xffffffff


	//   ....[15]....
        /*0070*/ 	.word	0xffffffff


	//   ....[16]....
        /*0074*/ 	.word	0xffffffff


	//   ....[17]....
        /*0078*/ 	.word	0xffffffff


	//   ....[18]....
        /*007c*/ 	.word	0xffffffff


	//   ....[19]....
        /*0080*/ 	.word	0xffffffff


	//   ....[20]....
        /*0084*/ 	.word	0xffffffff


	//   ....[21]....
        /*0088*/ 	.word	0xffffffff


	//   ....[22]....
        /*008c*/ 	.word	0xffffffff


	//   ....[23]....
        /*0090*/ 	.word	0xffffffff


	//   ....[24]....
        /*0094*/ 	.word	0xffffffff


	//   ....[25]....
        /*0098*/ 	.word	0xffffffff


	//   ....[26]....
        /*009c*/ 	.word	0xffffffff


	//   ....[27]....
        /*00a0*/ 	.word	0xffffffff


	//   ....[28]....
        /*00a4*/ 	.word	0xffffffff


	//   ....[29]....
        /*00a8*/ 	.word	0xffffffff


	//   ....[30]....
        /*00ac*/ 	.word	0xffffffff


	//   ....[31]....
        /*00b0*/ 	.word	0xffffffff


	//   ....[32]....
        /*00b4*/ 	.word	0xffffffff


	//   ....[33]....
        /*00b8*/ 	.word	0xffffffff


	//   ....[34]....
        /*00bc*/ 	.word	0xffffffff


	//   ....[35]....
        /*00c0*/ 	.word	0xffffffff


	//   ....[36]....
        /*00c4*/ 	.word	0xffffffff


	//   ....[37]....
        /*00c8*/ 	.word	0xffffffff


	//   ....[38]....
        /*00cc*/ 	.word	0xffffffff


	//   ....[39]....
        /*00d0*/ 	.word	0xffffffff


	//   ....[40]....
        /*00d4*/ 	.word	0xffffffff


	//   ....[41]....
        /*00d8*/ 	.word	0xffffffff


	//   ....[42]....
        /*00dc*/ 	.word	0xffffffff


	//   ....[43]....
        /*00e0*/ 	.word	0xffffffff


	//   ....[44]....
        /*00e4*/ 	.word	0xffffffff


	//   ....[45]....
        /*00e8*/ 	.word	0xffffffff


	//   ....[46]....
        /*00ec*/ 	.word	0xffffffff


	//   ....[47]....
        /*00f0*/ 	.word	0xffffffff


	//   ....[48]....
        /*00f4*/ 	.word	0xffffffff


	//   ....[49]....
        /*00f8*/ 	.word	0xffffffff


	//   ....[50]....
        /*00fc*/ 	.word	0xffffffff


	//   ....[51]....
        /*0100*/ 	.word	0xffffffff


	//   ....[52]....
        /*0104*/ 	.word	0xffffffff


	//   ....[53]....
        /*0108*/ 	.word	0xffffffff


	//   ....[54]....
        /*010c*/ 	.word	0xffffffff


	//----- nvinfo : EIATTR_COOP_GROUP_INSTR_OFFSETS
	.align		4
.L_2565:
        /*0110*/ 	.byte	0x04, 0x28
        /*0112*/ 	.short	(.L_2567 - .L_2566)


	//   ....[0]....
.L_2566:
        /*0114*/ 	.word	0x000013b0


	//   ....[1]....
        /*0118*/ 	.word	0x00001910


	//   ....[2]....
        /*011c*/ 	.word	0x00001ec0


	//   ....[3]....
        /*0120*/ 	.word	0x00004950


	//   ....[4]....
        /*0124*/ 	.word	0x00005030


	//   ....[5]....
        /*0128*/ 	.word	0x000058e0


	//   ....[6]....
        /*012c*/ 	.word	0x000061f0


	//   ....[7]....
        /*0130*/ 	.word	0x00006f60


	//   ....[8]....
        /*0134*/ 	.word	0x00007570


	//   ....[9]....
        /*0138*/ 	.word	0x00007c00


	//   ....[10]....
        /*013c*/ 	.word	0x00007c40


	//   ....[11]....
        /*0140*/ 	.word	0x00007e00


	//   ....[12]....
        /*0144*/ 	.word	0x00007e20


	//   ....[13]....
        /*0148*/ 	.word	0x00007ea0


	//   ....[14]....
        /*014c*/ 	.word	0x00007f20


	//   ....[15]....
        /*0150*/ 	.word	0x00007fe0


	//   ....[16]....
        /*0154*/ 	.word	0x00008060


	//   ....[17]....
        /*0158*/ 	.word	0x000080f0


	//   ....[18]....
        /*015c*/ 	.word	0x00008140


	//   ....[19]....
        /*0160*/ 	.word	0x00008160


	//   ....[20]....
        /*0164*/ 	.word	0x00008190


	//   ....[21]....
        /*0168*/ 	.word	0x00008200


	//   ....[22]....
        /*016c*/ 	.word	0x00008210


	//   ....[23]....
        /*0170*/ 	.word	0x00008250


	//   ....[24]....
        /*0174*/ 	.word	0x00008270


	//   ....[25]....
        /*0178*/ 	.word	0x000082a0


	//   ....[26]....
        /*017c*/ 	.word	0x000082d0


	//   ....[27]....
        /*0180*/ 	.word	0x000082e0


	//   ....[28]....
        /*0184*/ 	.word	0x00008300


	//   ....[29]....
        /*0188*/ 	.word	0x00008320


	//   ....[30]....
        /*018c*/ 	.word	0x00008360


	//   ....[31]....
        /*0190*/ 	.word	0x00008460


	//   ....[32]....
        /*0194*/ 	.word	0x000084a0


	//   ....[33]....
        /*0198*/ 	.word	0x000084c0


	//   ....[34]....
        /*019c*/ 	.word	0x00008550


	//   ....[35]....
        /*01a0*/ 	.word	0x00008590


	//   ....[36]....
        /*01a4*/ 	.word	0x000085d0


	//   ....[37]....
        /*01a8*/ 	.word	0x00009a80


	//   ....[38]....
        /*01ac*/ 	.word	0x00009c50


	//   ....[39]....
        /*01b0*/ 	.word	0x00009e20


	//   ....[40]....
        /*01b4*/ 	.word	0x00009ff0


	//   ....[41]....
        /*01b8*/ 	.word	0x0000a120


	//   ....[42]....
        /*01bc*/ 	.word	0x0000a6c0


	//   ....[43]....
        /*01c0*/ 	.word	0x0000afe0


	//   ....[44]....
        /*01c4*/ 	.word	0x0000b620


	//   ....[45]....
        /*01c8*/ 	.word	0x0000ba50


	//   ....[46]....
        /*01cc*/ 	.word	0x0000baa0


	//   ....[47]....
        /*01d0*/ 	.word	0x0000baf0


	//   ....[48]....
        /*01d4*/ 	.word	0x0000bb20


	//   ....[49]....
        /*01d8*/ 	.word	0x0000bb40


	//   ....[50]....
        /*01dc*/ 	.word	0x0000bc60


	//   ....[51]....
        /*01e0*/ 	.word	0x0000bca0


	//   ....[52]....
        /*01e4*/ 	.word	0x0000bcf0


	//   ....[53]....
        /*01e8*/ 	.word	0x0000bd20


	//   ....[54]....
        /*01ec*/ 	.word	0x0000bd40


	//----- nvinfo : EIATTR_VRC_CTA_INIT_COUNT
	.align		4
.L_2567:
        /*01f0*/ 	.byte	0x02, 0x4a
	.zero		1
	.zero		1


	//----- nvinfo : EIATTR_EXIT_INSTR_OFFSETS
	.align		4
        /*01f4*/ 	.byte	0x04, 0x1c
        /*01f6*/ 	.short	(.L_2569 - .L_2568)


	//   ....[0]....
.L_2568:
        /*01f8*/ 	.word	0x0000be00


	//   ....[1]....
        /*01fc*/ 	.word	0x0000bfa0


	//----- nvinfo : EIATTR_MAX_THREADS
	.align		4
.L_2569:
        /*0200*/ 	.byte	0x04, 0x05
        /*0202*/ 	.short	(.L_2571 - .L_2570)
.L_2570:
        /*0204*/ 	.word	0x00000020
        /*0208*/ 	.word	0x00000001
        /*020c*/ 	.word	0x00000001


	//----- nvinfo : EIATTR_CRS_STACK_SIZE
	.align		4
.L_2571:
        /*0210*/ 	.byte	0x04, 0x1e
        /*0212*/ 	.short	(.L_2573 - .L_2572)
.L_2572:
        /*0214*/ 	.word	0x00000000


	//----- nvinfo : EIATTR_CBANK_PARAM_SIZE
	.align		4
.L_2573:
        /*0218*/ 	.byte	0x03, 0x19
        /*021a*/ 	.short	0x01f0


	//----- nvinfo : EIATTR_PARAM_CBANK
	.align		4
        /*021c*/ 	.byte	0x04, 0x0a
        /*021e*/ 	.short	(.L_2575 - .L_2574)
	.align		4
.L_2574:
        /*0220*/ 	.word	index@(.nv.constant0._Z25selective_scan_bwd_kernelI32Selective_Scan_bwd_kernel_traitsILi32ELi16ELb0ELb1ELb1ELb1ELb1EffEEv12SSMParamsBwd)
        /*0224*/ 	.short	0x0380
        /*0226*/ 	.short	0x01f0


	//----- nvinfo : EIATTR_SW_WAR
	.align		4
.L_2575:
        /*0228*/ 	.byte	0x04, 0x36
        /*022a*/ 	.short	(.L_2577 - .L_2576)
.L_2576:
        /*022c*/ 	.word	0x00000008
.L_2577:


//--------------------- .nv.info._Z25selective_scan_bwd_kernelI32Selective_Scan_bwd_kernel_traitsILi32ELi16ELb1ELb0ELb0ELb0ELb0EffEEv12SSMParamsBwd --------------------------
	.section	.nv.info._Z25selective_scan_bwd_kernelI32Selective_Scan_bwd_kernel_traitsILi32ELi16ELb1ELb0ELb0ELb0ELb0EffEEv12SSMParamsBwd,"",@"SHT_CUDA_INFO"
	.sectionflags	@""
	.align	4


	//----- nvinfo : EIATTR_CUDA_API_VERSION
	.align		4
        /*0000*/ 	.byte	0x04, 0x37
        /*0002*/ 	.short	(.L_2579 - .L_2578)
.L_2578:
        /*0004*/ 	.word	0x00000082


	//----- nvinfo : EIATTR_KPARAM_INFO
	.align		4
.L_2579:
        /*0008*/ 	.byte	0x04, 0x17
        /*000a*/ 	.short	(.L_2581 - .L_2580)
.L_2580:
        /*000c*/ 	.word	0x00000000
        /*0010*/ 	.short	0x0000
        /*0012*/ 	.short	0x0000
        /*0014*/ 	.byte	0x00, 0xf0, 0xc1, 0x07


	//----- nvinfo : EIATTR_SPARSE_MMA_MASK
	.align		4
.L_2581:
        /*0018*/ 	.byte	0x03, 0x50
        /*001a*/ 	.short	0x0000


	//----- nvinfo : EIATTR_MAXREG_COUNT
	.align		4
        /*001c*/ 	.byte	0x03, 0x1b
        /*001e*/ 	.short	0x00ff


	//----- nvinfo : EIATTR_NUM_BARRIERS
	.align		4
        /*0020*/ 	.byte	0x02, 0x4c
        /*0022*/ 	.byte	0x01
	.zero		1


	//----- nvinfo : EIATTR_MERCURY_ISA_VERSION
	.align		4
        /*0024*/ 	.byte	0x03, 0x5f
        /*0026*/ 	.short	0x0101


	//----- nvinfo : EIATTR_COOP_GROUP_MASK_REGIDS
	.align		4
        /*0028*/ 	.byte	0x04, 0x29
        /*002a*/ 	.short	(.L_2583 - .L_2582)


	//   ....[0]....
.L_2582:
        /*002c*/ 	.word	0xffffffff


	//   ....[1]....
        /*0030*/ 	.word	0xffffffff


	//   ....[2]....
        /*0034*/ 	.word	0xffffffff


	//   ....[3]....
        /*0038*/ 	.word	0xffffffff


	//   ....[4]....
        /*003c*/ 	.word	0xffffffff


	//   ....[5]....
        /*0040*/ 	.word	0xffffffff


	//   ....[6]....
        /*0044*/ 	.word	0xffffffff


	//   ....[7]....
        /*0048*/ 	.word	0xffffffff


	//   ....[8]....
        /*004c*/ 	.word	0xffffffff


	//   ....[9]....
        /*0050*/ 	.word	0xffffffff


	//   ....[10]....
        /*0054*/ 	.word	0xffffffff


	//   ....[11]....
        /*0058*/ 	.word	0xffffffff


	//   ....[12]....
        /*005c*/ 	.word	0xffffffff


	//   ....[13]....
        /*0060*/ 	.word	0xffffffff


	//   ....[14]....
        /*0064*/ 	.word	0xffffffff


	//   ....[15]....
        /*0068*/ 	.word	0xffffffff


	//   ....[16]....
        /*006c*/ 	.word	0xffffffff


	//   ....[17]....
        /*0070*/ 	.word	0xffffffff


	//   ....[18]....
        /*0074*/ 	.word	0xffffffff


	//   ....[19]....
        /*0078*/ 	.word	0xffffffff


	//   ....[20]....
        /*007c*/ 	.word	0xffffffff


	//   ....[21]....
        /*0080*/ 	.word	0xffffffff


	//   ....[22]....
        /*0084*/ 	.word	0xffffffff


	//   ....[23]....
        /*0088*/ 	.word	0xffffffff


	//   ....[24]....
        /*008c*/ 	.word	0xffffffff


	//   ....[25]....
        /*0090*/ 	.word	0xffffffff


	//   ....[26]....
        /*0094*/ 	.word	0xffffffff


	//   ....[27]....
        /*0098*/ 	.word	0xffffffff


	//   ....[28]....
        /*009c*/ 	.word	0xffffffff


	//   ....[29]....
        /*00a0*/ 	.word	0xffffffff


	//   ....[30]....
        /*00a4*/ 	.word	0xffffffff


	//   ....[31]....
        /*00a8*/ 	.word	0xffffffff


	//   ....[32]....
        /*00ac*/ 	.word	0xffffffff


	//   ....[33]....
        /*00b0*/ 	.word	0xffffffff


	//   ....[34]....
        /*00b4*/ 	.word	0xffffffff


	//   ....[35]....
        /*00b8*/ 	.word	0xffffffff


	//   ....[36]....
        /*00bc*/ 	.word	0xffffffff


	//   ....[37]....
        /*00c0*/ 	.word	0xffffffff


	//   ....[38]....
        /*00c4*/ 	.word	0xffffffff


	//   ....[39]....
        /*00c8*/ 	.word	0xffffffff


	//   ....[40]....
        /*00cc*/ 	.word	0xffffffff


	//   ....[41]....
        /*00d0*/ 	.word	0xffffffff


	//   ....[42]....
        /*00d4*/ 	.word	0xffffffff


	//   ....[43]....
        /*00d8*/ 	.word	0xffffffff


	//   ....[44]....
        /*00dc*/ 	.word	0xffffffff


	//   ....[45]....
        /*00e0*/ 	.word	0xffffffff


	//   ....[46]....
        /*00e4*/ 	.word	0xffffffff


	//   ....[47]....
        /*00e8*/ 	.word	0xffffffff


	//   ....[48]....
        /*00ec*/ 	.word	0xffffffff


	//   ....[49]....
        /*00f0*/ 	.word	0xffffffff


	//   ....[50]....
        /*00f4*/ 	.word	0xffffffff


	//   ....[51]....
        /*00f8*/ 	.word	0xffffffff


	//   ....[52]....
        /*00fc*/ 	.word	0xffffffff


	//----- nvinfo : EIATTR_COOP_GROUP_INSTR_OFFSETS
	.align		4
.L_2583:
        /*0100*/ 	.byte	0x04, 0x28
        /*0102*/ 	.short	(.L_2585 - .L_2584)


	//   ....[0]....
.L_2584:
        /*0104*/ 	.word	0x00000770


	//   ....[1]....
        /*0108*/ 	.word	0x00000860


	//   ....[2]....
        /*010c*/ 	.word	0x000009d0


	//   ....[3]....
        /*0110*/ 	.word	0x000017c0


	//   ....[4]....
        /*0114*/ 	.word	0x000017f0


	//   ....[5]....
        /*0118*/ 	.word	0x00001930


	//   ....[6]....
        /*011c*/ 	.word	0x00001960


	//   ....[7]....
        /*0120*/ 	.word	0x00001980


	//   ....[8]....
        /*0124*/ 	.word	0x000019e0


	//   ....[9]....
        /*0128*/ 	.word	0x00001a00


	//   ....[10]....
        /*012c*/ 	.word	0x00001a40


	//   ....[11]....
        /*0130*/ 	.word	0x00001a60


	//   ....[12]....
        /*0134*/ 	.word	0x00001aa0


	//   ....[13]....
        /*0138*/ 	.word	0x00001ab0


	//   ....[14]....
        /*013c*/ 	.word	0x00001b00


	//   ....[15]....
        /*0140*/ 	.word	0x00001b30


	//   ....[16]....
        /*0144*/ 	.word	0x00001b80


	//   ....[17]....
        /*0148*/ 	.word	0x00001ba0


	//   ....[18]....
        /*014c*/ 	.word	0x00001bf0


	//   ....[19]....
        /*0150*/ 	.word	0x00001c30


	//   ....[20]....
        /*0154*/ 	.word	0x00001c40


	//   ....[21]....
        /*0158*/ 	.word	0x00001c60


	//   ....[22]....
        /*015c*/ 	.word	0x00001c70


	//   ....[23]....
        /*0160*/ 	.word	0x00001c90


	//   ....[24]....
        /*0164*/ 	.word	0x00001cd0


	//   ....[25]....
        /*0168*/ 	.word	0x00001d10


	//   ....[26]....
        /*016c*/ 	.word	0x00001d20


	//   ....[27]....
        /*0170*/ 	.word	0x00001d30


	//   ....[28]....
        /*0174*/ 	.word	0x00001e00


	//   ....[29]....
        /*0178*/ 	.word	0x00001e20


	//   ....[30]....
        /*017c*/ 	.word	0x00001e70


	//   ....[31]....
        /*0180*/ 	.word	0x00002440


	//   ....[32]....
        /*0184*/ 	.word	0x000024e0


	//   ....[33]....
        /*0188*/ 	.word	0x000025a0


	//   ....[34]....
        /*018c*/ 	.word	0x000025d0


	//   ....[35]....
        /*0190*/ 	.word	0x00002610


	//   ....[36]....
        /*0194*/ 	.word	0x00002640


	//   ....[37]....
        /*0198*/ 	.word	0x000026a0


	//   ....[38]....
        /*019c*/ 	.word	0x00002730


	//   ....[39]....
        /*01a0*/ 	.word	0x00002860


	//   ....[40]....
        /*01a4*/ 	.word	0x00002900


	//   ....[41]....
        /*01a8*/ 	.word	0x00002da0


	//   ....[42]....
        /*01ac*/ 	.word	0x00002f80


	//   ....[43]....
        /*01b0*/ 	.word	0x000031c0


	//   ....[44]....
        /*01b4*/ 	.word	0x00003210


	//   ....[45]....
        /*01b8*/ 	.word	0x00003260


	//   ....[46]....
        /*01bc*/ 	.word	0x00003290


	//   ....[47]....
        /*01c0*/ 	.word	0x000032b0


	//   ....[48]....
        /*01c4*/ 	.word	0x00003380


	//   ....[49]....
        /*01c8*/ 	.word	0x000033c0


	//   ....[50]....
        /*01cc*/ 	.word	0x00003410


	//   ....[51]....
        /*01d0*/ 	.word	0x00003440


	//   ....[52]....
        /*01d4*/ 	.word	0x00003460


	//----- nvinfo : EIATTR_VRC_CTA_INIT_COUNT
	.align		4
.L_2585:
        /*01d8*/ 	.byte	0x02, 0x4a
	.zero		1
	.zero		1


	//----- nvinfo : EIATTR_EXIT_INSTR_OFFSETS
	.align		4
        /*01dc*/ 	.byte	0x04, 0x1c
        /*01de*/ 	.short	(.L_2587 - .L_2586)


	//   ....[0]....
.L_2586:
        /*01e0*/ 	.word	0x00003500


	//   ....[1]....
        /*01e4*/ 	.word	0x00003990


	//----- nvinfo : EIATTR_MAX_THREADS
	.align		4
.L_2587:
        /*01e8*/ 	.byte	0x04, 0x05
        /*01ea*/ 	.short	(.L_2589 - .L_2588)
.L_2588:
        /*01ec*/ 	.word	0x00000020
        /*01f0*/ 	.word	0x00000001
        /*01f4*/ 	.word	0x00000001


	//----- nvinfo : EIATTR_CRS_STACK_SIZE
	.align		4
.L_2589:
        /*01f8*/ 	.byte	0x04, 0x1e
        /*01fa*/ 	.short	(.L_2591 - .L_2590)
.L_2590:
        /*01fc*/ 	.word	0x00000000


	//----- nvinfo : EIATTR_CBANK_PARAM_SIZE
	.align		4
.L_2591:
        /*0200*/ 	.byte	0x03, 0x19
        /*0202*/ 	.short	0x01f0


	//----- nvinfo : EIATTR_PARAM_CBANK
	.align		4
        /*0204*/ 	.byte	0x04, 0x0a
        /*0206*/ 	.short	(.L_2593 - .L_2592)
	.align		4
.L_2592:
        /*0208*/ 	.word	index@(.nv.constant0._Z25selective_scan_bwd_kernelI32Selective_Scan_bwd_kernel_traitsILi32ELi16ELb1ELb0ELb0ELb0ELb0EffEEv12SSMParamsBwd)
        /*020c*/ 	.short	0x0380
        /*020e*/ 	.short	0x01f0


	//----- nvinfo : EIATTR_SW_WAR
	.align		4
.L_2593:
        /*0210*/ 	.byte	0x04, 0x36
        /*0212*/ 	.short	(.L_2595 - .L_2594)
.L_2594:
        /*0214*/ 	.word	0x00000008
.L_2595:


//--------------------- .nv.info._Z25selective_scan_bwd_kernelI32Selective_Scan_bwd_kernel_traitsILi32ELi16ELb1ELb0ELb0ELb0ELb1EffEEv12SSMParamsBwd --------------------------
	.section	.nv.info._Z25selective_scan_bwd_kernelI32Selective_Scan_bwd_kernel_traitsILi32ELi16ELb1ELb0ELb0ELb0ELb1EffEEv12SSMParamsBwd,"",@"SHT_CUDA_INFO"
	.sectionflags	@""
	.align	4


	//----- nvinfo : EIATTR_CUDA_API_VERSION
	.align		4
        /*0000*/ 	.byte	0x04, 0x37
        /*0002*/ 	.short	(.L_2597 - .L_2596)
.L_2596:
        /*0004*/ 	.word	0x00000082


	//----- nvinfo : EIATTR_KPARAM_INFO
	.align		4
.L_2597:
        /*0008*/ 	.byte	0x04, 0x17
        /*000a*/ 	.short	(.L_2599 - .L_2598)
.L_2598:
        /*000c*/ 	.word	0x00000000
        /*0010*/ 	.short	0x0000
        /*0012*/ 	.short	0x0000
        /*0014*/ 	.byte	0x00, 0xf0, 0xc1, 0x07


	//----- nvinfo : EIATTR_SPARSE_MMA_MASK
	.align		4
.L_2599:
        /*0018*/ 	.byte	0x03, 0x50
        /*001a*/ 	.short	0x0000


	//----- nvinfo : EIATTR_MAXREG_COUNT
	.align		4
        /*001c*/ 	.byte	0x03, 0x1b
        /*001e*/ 	.short	0x00ff


	//----- nvinfo : EIATTR_NUM_BARRIERS
	.align		4
        /*0020*/ 	.byte	0x02, 0x4c
        /*0022*/ 	.byte	0x01
	.zero		1


	//----- nvinfo : EIATTR_MERCURY_ISA_VERSION
	.align		4
        /*0024*/ 	.byte	0x03, 0x5f
        /*0026*/ 	.short	0x0101


	//----- nvinfo : EIATTR_COOP_GROUP_MASK_REGIDS
	.align		4
        /*0028*/ 	.byte	0x04, 0x29
        /*002a*/ 	.short	(.L_2601 - .L_2600)


	//   ....[0]....
.L_2600:
        /*002c*/ 	.word	0xffffffff


	//   ....[1]....
        /*0030*/ 	.word	0xffffffff


	//   ....[2]....
        /*0034*/ 	.word	0xffffffff


	//   ....[3]....
        /*0038*/ 	.word	0xffffffff


	//   ....[4]....
        /*003c*/ 	.word	0xffffffff


	//   ....[5]....
        /*0040*/ 	.word	0xffffffff


	//   ....[6]....
        /*0044*/ 	.word	0xffffffff


	//   ....[7]....
        /*0048*/ 	.word	0xffffffff


	//   ....[8]....
        /*004c*/ 	.word	0xffffffff


	//   ....[9]....
        /*0050*/ 	.word	0xffffffff


	//   ....[10]....
        /*0054*/ 	.word	0xffffffff


	//   ....[11]....
        /*0058*/ 	.word	0xffffffff


	//   ....[12]....
        /*005c*/ 	.word	0xffffffff


	//   ....[13]....
        /*0060*/ 	.word	0xffffffff


	//   ....[14]....
        /*0064*/ 	.word	0xffffffff


	//   ....[15]....
        /*0068*/ 	.word	0xffffffff


	//   ....[16]....
        /*006c*/ 	.word	0xffffffff


	//   ....[17]....
        /*0070*/ 	.word	0xffffffff


	//   ....[18]....
        /*0074*/ 	.word	0xffffffff


	//   ....[19]....
        /*0078*/ 	.word	0xffffffff


	//   ....[20]....
        /*007c*/ 	.word	0xffffffff


	//   ....[21]....
        /*0080*/ 	.word	0xffffffff


	//   ....[22]....
        /*0084*/ 	.word	0xffffffff


	//   ....[23]....
        /*0088*/ 	.word	0xffffffff


	//   ....[24]....
        /*008c*/ 	.word	0xffffffff


	//   ....[25]....
        /*0090*/ 	.word	0xffffffff


	//   ....[26]....
        /*0094*/ 	.word	0xffffffff


	//   ....[27]....
        /*0098*/ 	.word	0xffffffff


	//   ....[28]....
        /*009c*/ 	.word	0xffffffff


	//   ....[29]....
        /*00a0*/ 	.word	0xffffffff


	//   ....[30]....
        /*00a4*/ 	.word	0xffffffff


	//   ....[31]....
        /*00a8*/ 	.word	0xffffffff


	//   ....[32]....
        /*00ac*/ 	.word	0xffffffff


	//   ....[33]....
        /*00b0*/ 	.word	0xffffffff


	//   ....[34]....
        /*00b4*/ 	.word	0xffffffff


	//   ....[35]....
        /*00b8*/ 	.word	0xffffffff


	//   ....[36]....
        /*00bc*/ 	.word	0xffffffff


	//   ....[37]....
        /*00c0*/ 	.word	0xffffffff


	//   ....[38]....
        /*00c4*/ 	.word	0xffffffff


	//   ....[39]....
        /*00c8*/ 	.word	0xffffffff


	//   ....[40]....
        /*00cc*/ 	.word	0xffffffff


	//   ....[41]....
        /*00d0*/ 	.word	0xffffffff


	//   ....[42]....
        /*00d4*/ 	.word	0xffffffff


	//   ....[43]....
        /*00d8*/ 	.word	0xffffffff


	//   ....[44]....
        /*00dc*/ 	.word	0xffffffff


	//   ....[45]....
        /*00e0*/ 	.word	0xffffffff


	//   ....[46]....
        /*00e4*/ 	.word	0xffffffff


	//   ....[47]....
        /*00e8*/ 	.word	0xffffffff


	//   ....[48]....
        /*00ec*/ 	.word	0xffffffff


	//   ....[49]....
        /*00f0*/ 	.word	0xffffffff


	//   ....[50]....
        /*00f4*/ 	.word	0xffffffff


	//   ....[51]....
        /*00f8*/ 	.word	0xffffffff


	//   ....[52]....
        /*00fc*/ 	.word	0xffffffff


	//   ....[53]....
        /*0100*/ 	.word	0xffffffff


	//   ....[54]....
        /*0104*/ 	.word	0xffffffff


	//   ....[55]....
        /*0108*/ 	.word	0xffffffff


	//   ....[56]....
        /*010c*/ 	.word	0xffffffff


	//----- nvinfo : EIATTR_COOP_GROUP_INSTR_OFFSETS
	.align		4
.L_2601:
        /*0110*/ 	.byte	0x04, 0x28
        /*0112*/ 	.short	(.L_2603 - .L_2602)


	//   ....[0]....
.L_2602:
        /*0114*/ 	.word	0x000007d0


	//   ....[1]....
        /*0118*/ 	.word	0x000008b0


	//   ....[2]....
        /*011c*/ 	.word	0x00000a70


	//   ....[3]....
        /*0120*/ 	.word	0x00000c10


	//   ....[4]....
        /*0124*/ 	.word	0x000012f0


	//   ....[5]....
        /*0128*/ 	.word	0x000018f0


	//   ....[6]....
        /*012c*/ 	.word	0x00001c80


	//   ....[7]....
        /*0130*/ 	.word	0x00002a70


	//   ....[8]....
        /*0134*/ 	.word	0x00002aa0


	//   ....[9]....
        /*0138*/ 	.word	0x00002be0


	//   ....[10]....
        /*013c*/ 	.word	0x00002c00


	//   ....[11]....
        /*0140*/ 	.word	0x00002c20


	//   ....[12]....
        /*0144*/ 	.word	0x00002c80


	//   ....[13]....
        /*0148*/ 	.word	0x00002ca0


	//   ....[14]....
        /*014c*/ 	.word	0x00002ce0


	//   ....[15]....
        /*0150*/ 	.word	0x00002d00


	//   ....[16]....
        /*0154*/ 	.word	0x00002d40


	//   ....[17]....
        /*0158*/ 	.word	0x00002d50


	//   ....[18]....
        /*015c*/ 	.word	0x00002da0


	//   ....[19]....
        /*0160*/ 	.word	0x00002dd0


	//   ....[20]....
        /*0164*/ 	.word	0x00002e20


	//   ....[21]....
        /*0168*/ 	.word	0x00002e40


	//   ....[22]....
        /*016c*/ 	.word	0x00002e90


	//   ....[23]....
        /*0170*/ 	.word	0x00002ed0


	//   ....[24]....
        /*0174*/ 	.word	0x00002ee0


	//   ....[25]....
        /*0178*/ 	.word	0x00002f00


	//   ....[26]....
        /*017c*/ 	.word	0x00002f20


	//   ....[27]....
        /*0180*/ 	.word	0x00002f60


	//   ....[28]....
        /*0184*/ 	.word	0x00002f90


	//   ....[29]....
        /*0188*/ 	.word	0x00002fb0


	//   ....[30]....
        /*018c*/ 	.word	0x00002fc0


	//   ....[31]....
        /*0190*/ 	.word	0x00002fd0


	//   ....[32]....
        /*0194*/ 	.word	0x00003080


	//   ....[33]....
        /*0198*/ 	.word	0x000030b0


	//   ....[34]....
        /*019c*/ 	.word	0x00003120


	//   ....[35]....
        /*01a0*/ 	.word	0x00003690


	//   ....[36]....
        /*01a4*/ 	.word	0x00003780


	//   ....[37]....
        /*01a8*/ 	.word	0x00003860


	//   ....[38]....
        /*01ac*/ 	.word	0x000038e0


	//   ....[39]....
        /*01b0*/ 	.word	0x00003900


	//   ....[40]....
        /*01b4*/ 	.word	0x00003930


	//   ....[41]....
        /*01b8*/ 	.word	0x00003960


	//   ....[42]....
        /*01bc*/ 	.word	0x000039d0


	//   ....[43]....
        /*01c0*/ 	.word	0x00003a30


	//   ....[44]....
        /*01c4*/ 	.word	0x00003b00


	//   ....[45]....
        /*01c8*/ 	.word	0x00004010


	//   ....[46]....
        /*01cc*/ 	.word	0x000041f0


	//   ....[47]....
        /*01d0*/ 	.word	0x00004430


	//   ....[48]....
        /*01d4*/ 	.word	0x00004480


	//   ....[49]....
        /*01d8*/ 	.word	0x000044d0


	//   ....[50]....
        /*01dc*/ 	.word	0x00004500


	//   ....[51]....
        /*01e0*/ 	.word	0x00004520


	//   ....[52]....
        /*01e4*/ 	.word	0x000045f0


	//   ....[53]....
        /*01e8*/ 	.word	0x00004630


	//   ....[54]....
        /*01ec*/ 	.word	0x00004680


	//   ....[55]....
        /*01f0*/ 	.word	0x000046b0


	//   ....[56]....
        /*01f4*/ 	.word	0x000046d0


	//----- nvinfo : EIATTR_VRC_CTA_INIT_COUNT
	.align		4
.L_2603:
        /*01f8*/ 	.byte	0x02, 0x4a
	.zero		1
	.zero		1


	//----- nvinfo : EIATTR_EXIT_INSTR_OFFSETS
	.align		4
        /*01fc*/ 	.byte	0x04, 0x1c
        /*01fe*/ 	.short	(.L_2605 - .L_2604)


	//   ....[0]....
.L_2604:
        /*0200*/ 	.word	0x00004770


	//   ....[1]....
        /*0204*/ 	.word	0x00004c00


	//----- nvinfo : EIATTR_MAX_THREADS
	.align		4
.L_2605:
        /*0208*/ 	.byte	0x04, 0x05
        /*020a*/ 	.short	(.L_2607 - .L_2606)
.L_2606:
        /*020c*/ 	.word	0x00000020
        /*0210*/ 	.word	0x00000001
        /*0214*/ 	.word	0x00000001


	//----- nvinfo : EIATTR_CRS_STACK_SIZE
	.align		4
.L_2607:
        /*0218*/ 	.byte	0x04, 0x1e
        /*021a*/ 	.short	(.L_2609 - .L_2608)
.L_2608:
        /*021c*/ 	.word	0x00000000


	//----- nvinfo : EIATTR_CBANK_PARAM_SIZE
	.align		4
.L_2609:
        /*0220*/ 	.byte	0x03, 0x19
        /*0222*/ 	.short	0x01f0


	//----- nvinfo : EIATTR_PARAM_CBANK
	.align		4
        /*0224*/ 	.byte	0x04, 0x0a
        /*0226*/ 	.short	(.L_2611 - .L_2610)
	.align		4
.L_2610:
        /*0228*/ 	.word	index@(.nv.constant0._Z25selective_scan_bwd_kernelI32Selective_Scan_bwd_kernel_traitsILi32ELi16ELb1ELb0ELb0ELb0ELb1EffEEv12SSMParamsBwd)
        /*022c*/ 	.short	0x0380
        /*022e*/ 	.short	0x01f0


	//----- nvinfo : EIATTR_SW_WAR
	.align		4
.L_2611:
        /*0230*/ 	.byte	0x04, 0x36
        /*0232*/ 	.short	(.L_2613 - .L_2612)
.L_2612:
        /*0234*/ 	.word	0x00000008
.L_2613:


//--------------------- .nv.info._Z25selective_scan_bwd_kernelI32Selective_Scan_bwd_kernel_traitsILi32ELi16ELb1ELb0ELb0ELb1ELb0EffEEv12SSMParamsBwd --------------------------
	.section	.nv.info._Z25selective_scan_bwd_kernelI32Selective_Scan_bwd_kernel_traitsILi32ELi16ELb1ELb0ELb0ELb1ELb0EffEEv12SSMParamsBwd,"",@"SHT_CUDA_INFO"
	.sectionflags	@""
	.align	4


	//----- nvinfo : EIATTR_CUDA_API_VERSION
	.align		4
        /*0000*/ 	.byte	0x04, 0x37
        /*0002*/ 	.short	(.L_2615 - .L_2614)
.L_2614:
        /*0004*/ 	.word	0x00000082


	//----- nvinfo : EIATTR_KPARAM_INFO
	.align		4
.L_2615:
        /*0008*/ 	.byte	0x04, 0x17
        /*000a*/ 	.short	(.L_2617 - .L_2616)
.L_2616:
        /*000c*/ 	.word	0x00000000
        /*0010*/ 	.short	0x0000
        /*0012*/ 	.short	0x0000
        /*0014*/ 	.byte	0x00, 0xf0, 0xc1, 0x07


	//----- nvinfo : EIATTR_SPARSE_MMA_MASK
	.align		4
.L_2617:
        /*0018*/ 	.byte	0x03, 0x50
        /*001a*/ 	.short	0x0000


	//----- nvinfo : EIATTR_MAXREG_COUNT
	.align		4
        /*001c*/ 	.byte	0x03, 0x1b
        /*001e*/ 	.short	0x00ff


	//----- nvinfo : EIATTR_NUM_BARRIERS
	.align		4
        /*0020*/ 	.byte	0x02, 0x4c
        /*0022*/ 	.byte	0x01
	.zero		1


	//----- nvinfo : EIATTR_MERCURY_ISA_VERSION
	.align		4
        /*0024*/ 	.byte	0x03, 0x5f
        /*0026*/ 	.short	0x0101


	//----- nvinfo : EIATTR_COOP_GROUP_MASK_REGIDS
	.align		4
        /*0028*/ 	.byte	0x04, 0x29
        /*002a*/ 	.short	(.L_2619 - .L_2618)


	//   ....[0]....
.L_2618:
        /*002c*/ 	.word	0xffffffff


	//   ....[1]....
        /*0030*/ 	.word	0xffffffff


	//   ....[2]....
        /*0034*/ 	.word	0xffffffff


	//   ....[3]....
        /*0038*/ 	.word	0xffffffff


	//   ....[4]....
        /*003c*/ 	.word	0xffffffff


	//   ....[5]....
        /*0040*/ 	.word	0xffffffff


	//   ....[6]....
        /*0044*/ 	.word	0xffffffff


	//   ....[7]....
        /*0048*/ 	.word	0xffffffff


	//   ....[8]....
        /*004c*/ 	.word	0xffffffff


	//   ....[9]....
        /*0050*/ 	.word	0xffffffff


	//   ....[10]....
        /*0054*/ 	.word	0xffffffff


	//   ....[11]....
        /*0058*/ 	.word	0xffffffff


	//   ....[12]....
        /*005c*/ 	.word	0xffffffff


	//   ....[13]....
        /*0060*/ 	.word	0xffffffff


	//   ....[14]....
        /*0064*/ 	.word	0xffffffff


	//   ....[15]....
        /*0068*/ 	.word	0xffffffff


	//   ....[16]....
        /*006c*/ 	.word	0xffffffff


	//   ....[17]....
        /*0070*/ 	.word	0xffffffff


	//   ....[18]....
        /*0074*/ 	.word	0xffffffff


	//   ....[19]....
        /*0078*/ 	.word	0xffffffff


	//   ....[20]....
        /*007c*/ 	.word	0xffffffff


	//   ....[21]....
        /*0080*/ 	.word	0xffffffff


	//   ....[22]....
        /*0084*/ 	.word	0xffffffff


	//   ....[23]....
        /*0088*/ 	.word	0xffffffff


	//   ....[24]....
        /*008c*/ 	.word	0xffffffff


	//   ....[25]....
        /*0090*/ 	.word	0xffffffff


	//   ....[26]....
        /*0094*/ 	.word	0xffffffff


	//   ....[27]....
        /*0098*/ 	.word	0xffffffff


	//   ....[28]....
        /*009c*/ 	.word	0xffffffff


	//   ....[29]....
        /*00a0*/ 	.word	0xffffffff


	//   ....[30]....
        /*00a4*/ 	.word	0xffffffff


	//   ....[31]....
        /*00a8*/ 	.word	0xffffffff


	//   ....[32]....
        /*00ac*/ 	.word	0xffffffff


	//   ....[33]....
        /*00b0*/ 	.word	0xffffffff


	//   ....[34]....
        /*00b4*/ 	.word	0xffffffff


	//   ....[35]....
        /*00b8*/ 	.word	0xffffffff


	//   ....[36]....
        /*00bc*/ 	.word	0xffffffff


	//   ....[37]....
        /*00c0*/ 	.word	0xffffffff


	//   ....[38]....
        /*00c4*/ 	.word	0xffffffff


	//   ....[39]....
        /*00c8*/ 	.word	0xffffffff


	//   ....[40]....
        /*00cc*/ 	.word	0xffffffff


	//   ....[41]....
        /*00d0*/ 	.word	0xffffffff


	//   ....[42]....
        /*00d4*/ 	.word	0xffffffff


	//   ....[43]....
        /*00d8*/ 	.word	0xffffffff


	//   ....[44]....
        /*00dc*/ 	.word	0xffffffff


	//   ....[45]....
        /*00e0*/ 	.word	0xffffffff


	//   ....[46]....
        /*00e4*/ 	.word	0xffffffff


	//   ....[47]....
        /*00e8*/ 	.word	0xffffffff


	//   ....[48]....
        /*00ec*/ 	.word	0xffffffff


	//   ....[49]....
        /*00f0*/ 	.word	0xffffffff


	//   ....[50]....
        /*00f4*/ 	.word	0xffffffff


	//   ....[51]....
        /*00f8*/ 	.word	0xffffffff


	//   ....[52]....
        /*00fc*/ 	.word	0xffffffff


	//   ....[53]....
        /*0100*/ 	.word	0xffffffff


	//----- nvinfo : EIATTR_COOP_GROUP_INSTR_OFFSETS
	.align		4
.L_2619:
        /*0104*/ 	.byte	0x04, 0x28
        /*0106*/ 	.short	(.L_2621 - .L_2620)


	//   ....[0]....
.L_2620:
        /*0108*/ 	.word	0x00000760


	//   ....[1]....
        /*010c*/ 	.word	0x00000870


	//   ....[2]....
        /*0110*/ 	.word	0x00000a30


	//   ....[3]....
        /*0114*/ 	.word	0x00003a20


	//   ....[4]....
        /*0118*/ 	.word	0x00003a50


	//   ....[5]....
        /*011c*/ 	.word	0x00003b90


	//   ....[6]....
        /*0120*/ 	.word	0x00003bc0


	//   ....[7]....
        /*0124*/ 	.word	0x00003be0


	//   ....[8]....
        /*0128*/ 	.word	0x00003c50


	//   ....[9]....
        /*012c*/ 	.word	0x00003c70


	//   ....[10]....
        /*0130*/ 	.word	0x00003ca0


	//   ....[11]....
        /*0134*/ 	.word	0x00003cc0


	//   ....[12]....
        /*0138*/ 	.word	0x00003d00


	//   ....[13]....
        /*013c*/ 	.word	0x00003d20


	//   ....[14]....
        /*0140*/ 	.word	0x00003d60


	//   ....[15]....
        /*0144*/ 	.word	0x00003d90


	//   ....[16]....
        /*0148*/ 	.word	0x00003de0


	//   ....[17]....
        /*014c*/ 	.word	0x00003e40


	//   ....[18]....
        /*0150*/ 	.word	0x00003e60


	//   ....[19]....
        /*0154*/ 	.word	0x00003e70


	//   ....[20]....
        /*0158*/ 	.word	0x00003ea0


	//   ....[21]....
        /*015c*/ 	.word	0x00003ee0


	//   ....[22]....
        /*0160*/ 	.word	0x00003f10


	//   ....[23]....
        /*0164*/ 	.word	0x00003f30


	//   ....[24]....
        /*0168*/ 	.word	0x00003f60


	//   ....[25]....
        /*016c*/ 	.word	0x00003f70


	//   ....[26]....
        /*0170*/ 	.word	0x00003f80


	//   ....[27]....
        /*0174*/ 	.word	0x00003f90


	//   ....[28]....
        /*0178*/ 	.word	0x00004030


	//   ....[29]....
        /*017c*/ 	.word	0x00004070


	//   ....[30]....
        /*0180*/ 	.word	0x000040d0


	//   ....[31]....
        /*0184*/ 	.word	0x000046e0


	//   ....[32]....
        /*0188*/ 	.word	0x00004760


	//   ....[33]....
        /*018c*/ 	.word	0x000048b0


	//   ....[34]....
        /*0190*/ 	.word	0x00004930


	//   ....[35]....
        /*0194*/ 	.word	0x000049f0


	//   ....[36]....
        /*0198*/ 	.word	0x00004a20


	//   ....[37]....
        /*019c*/ 	.word	0x00004a40


	//   ....[38]....
        /*01a0*/ 	.word	0x00004a90


	//   ....[39]....
        /*01a4*/ 	.word	0x00004be0


	//   ....[40]....
        /*01a8*/ 	.word	0x00004c50


	//   ....[41]....
        /*01ac*/ 	.word	0x00004fd0


	//   ....[42]....
        /*01b0*/ 	.word	0x000054d0


	//   ....[43]....
        /*01b4*/ 	.word	0x000059a0


	//   ....[44]....
        /*01b8*/ 	.word	0x00005c00


	//   ....[45]....
        /*01bc*/ 	.word	0x00005c50


	//   ....[46]....
        /*01c0*/ 	.word	0x00005ca0


	//   ....[47]....
        /*01c4*/ 	.word	0x00005cd0


	//   ....[48]....
        /*01c8*/ 	.word	0x00005cf0


	//   ....[49]....
        /*01cc*/ 	.word	0x00005dc0


	//   ....[50]....
        /*01d0*/ 	.word	0x00005e00


	//   ....[51]....
        /*01d4*/ 	.word	0x00005e50


	//   ....[52]....
        /*01d8*/ 	.word	0x00005e80


	//   ....[53]....
        /*01dc*/ 	.word	0x00005ea0


	//----- nvinfo : EIATTR_VRC_CTA_INIT_COUNT
	.align		4
.L_2621:
        /*01e0*/ 	.byte	0x02, 0x4a
	.zero		1
	.zero		1


	//----- nvinfo : EIATTR_EXIT_INSTR_OFFSETS
	.align		4
        /*01e4*/ 	.byte	0x04, 0x1c
        /*01e6*/ 	.short	(.L_2623 - .L_2622)


	//   ....[0]....
.L_2622:
        /*01e8*/ 	.word	0x00005f40


	//   ....[1]....
        /*01ec*/ 	.word	0x000063d0


	//----- nvinfo : EIATTR_MAX_THREADS
	.align		4
.L_2623:
        /*01f0*/ 	.byte	0x04, 0x05
        /*01f2*/ 	.short	(.L_2625 - .L_2624)
.L_2624:
        /*01f4*/ 	.word	0x00000020
        /*01f8*/ 	.word	0x00000001
        /*01fc*/ 	.word	0x00000001


	//----- nvinfo : EIATTR_CRS_STACK_SIZE
	.align		4
.L_2625:
        /*0200*/ 	.byte	0x04, 0x1e
        /*0202*/ 	.short	(.L_2627 - .L_2626)
.L_2626:
        /*0204*/ 	.word	0x00000000


	//----- nvinfo : EIATTR_CBANK_PARAM_SIZE
	.align		4
.L_2627:
        /*0208*/ 	.byte	0x03, 0x19
        /*020a*/ 	.short	0x01f0


	//----- nvinfo : EIATTR_PARAM_CBANK
	.align		4
        /*020c*/ 	.byte	0x04, 0x0a
        /*020e*/ 	.short	(.L_2629 - .L_2628)
	.align		4
.L_2628:
        /*0210*/ 	.word	index@(.nv.constant0._Z25selective_scan_bwd_kernelI32Selective_Scan_bwd_kernel_traitsILi32ELi16ELb1ELb0ELb0ELb1ELb0EffEEv12SSMParamsBwd)
        /*0214*/ 	.short	0x0380
        /*0216*/ 	.short	0x01f0


	//----- nvinfo : EIATTR_SW_WAR
	.align		4
.L_2629:
        /*0218*/ 	.byte	0x04, 0x36
        /*021a*/ 	.short	(.L_2631 - .L_2630)
.L_2630:
        /*021c*/ 	.word	0x00000008
.L_2631:


//--------------------- .nv.info._Z25selective_scan_bwd_kernelI32Selective_Scan_bwd_kernel_traitsILi32ELi16ELb1ELb0ELb0ELb1ELb1EffEEv12SSMParamsBwd --------------------------
	.section	.nv.info._Z25selective_scan_bwd_kernelI32Selective_Scan_bwd_kernel_traitsILi32ELi16ELb1ELb0ELb0ELb1ELb1EffEEv12SSMParamsBwd,"",@"SHT_CUDA_INFO"
	.sectionflags	@""
	.align	4


	//----- nvinfo : EIATTR_CUDA_API_VERSION
	.align		4
        /*0000*/ 	.byte	0x04, 0x37
        /*0002*/ 	.short	(.L_2633 - .L_2632)
.L_2632:
        /*0004*/ 	.word	0x00000082


	//----- nvinfo : EIATTR_KPARAM_INFO
	.align		4
.L_2633:
        /*0008*/ 	.byte	0x04, 0x17
        /*000a*/ 	.short	(.L_2635 - .L_2634)
.L_2634:
        /*000c*/ 	.word	0x00000000
        /*0010*/ 	.short	0x0000
        /*0012*/ 	.short	0x0000
        /*0014*/ 	.byte	0x00, 0xf0, 0xc1, 0x07


	//----- nvinfo : EIATTR_SPARSE_MMA_MASK
	.align		4
.L_2635:
        /*0018*/ 	.byte	0x03, 0x50
        /*001a*/ 	.short	0x0000


	//----- nvinfo : EIATTR_MAXREG_COUNT
	.align		4
        /*001c*/ 	.byte	0x03, 0x1b
        /*001e*/ 	.short	0x00ff


	//----- nvinfo : EIATTR_NUM_BARRIERS
	.align		4
        /*0020*/ 	.byte	0x02, 0x4c
        /*0022*/ 	.byte	0x01
	.zero		1


	//----- nvinfo : EIATTR_MERCURY_ISA_VERSION
	.align		4
        /*0024*/ 	.byte	0x03, 0x5f
        /*0026*/ 	.short	0x0101


	//----- nvinfo : EIATTR_COOP_GROUP_MASK_REGIDS
	.align		4
        /*0028*/ 	.byte	0x04, 0x29
        /*002a*/ 	.short	(.L_2637 - .L_2636)


	//   ....[0]....
.L_2636:
        /*002c*/ 	.word	0xffffffff


	//   ....[1]....
        /*0030*/ 	.word	0xffffffff


	//   ....[2]....
        /*0034*/ 	.word	0xffffffff


	//   ....[3]....
        /*0038*/ 	.word	0xffffffff


	//   ....[4]....
        /*003c*/ 	.word	0xffffffff


	//   ....[5]....
        /*0040*/ 	.word	0xffffffff


	//   ....[6]....
        /*0044*/ 	.word	0xffffffff


	//   ....[7]....
        /*0048*/ 	.word	0xffffffff


	//   ....[8]....
        /*004c*/ 	.word	0xffffffff


	//   ....[9]....
        /*0050*/ 	.word	0xffffffff


	//   ....[10]....
        /*0054*/ 	.word	0xffffffff


	//   ....[11]....
        /*0058*/ 	.word	0xffffffff


	//   ....[12]....
        /*005c*/ 	.word	0xffffffff


	//   ....[13]....
        /*0060*/ 	.word	0xffffffff


	//   ....[14]....
        /*0064*/ 	.word	0xffffffff


	//   ....[15]....
        /*0068*/ 	.word	0xffffffff


	//   ....[16]....
        /*006c*/ 	.word	0xffffffff


	//   ....[17]....
        /*0070*/ 	.word	0xffffffff


	//   ....[18]....
        /*0074*/ 	.word	0xffffffff


	//   ....[19]....
        /*0078*/ 	.word	0xffffffff


	//   ....[20]....
        /*007c*/ 	.word	0xffffffff


	//   ....[21]....
        /*0080*/ 	.word	0xffffffff


	//   ....[22]....
        /*0084*/ 	.word	0xffffffff


	//   ....[23]....
        /*0088*/ 	.word	0xffffffff


	//   ....[24]....
        /*008c*/ 	.word	0xffffffff


	//   ....[25]....
        /*0090*/ 	.word	0xffffffff


	//   ....[26]....
        /*0094*/ 	.word	0xffffffff


	//   ....[27]....
        /*0098*/ 	.word	0xffffffff


	//   ....[28]....
        /*009c*/ 	.word	0xffffffff


	//   ....[29]....
        /*00a0*/ 	.word	0xffffffff


	//   ....[30]....
        /*00a4*/ 	.word	0xffffffff


	//   ....[31]....
        /*00a8*/ 	.word	0xffffffff


	//   ....[32]....
        /*00ac*/ 	.word	0xffffffff


	//   ....[33]....
        /*00b0*/ 	.word	0xffffffff


	//   ....[34]....
        /*00b4*/ 	.word	0xffffffff


	//   ....[35]....
        /*00b8*/ 	.word	0xffffffff


	//   ....[36]....
        /*00bc*/ 	.word	0xffffffff


	//   ....[37]....
        /*00c0*/ 	.word	0xffffffff


	//   ....[38]....
        /*00c4*/ 	.word	0xffffffff


	//   ....[39]....
        /*00c8*/ 	.word	0xffffffff


	//   ....[40]....
        /*00cc*/ 	.word	0xffffffff


	//   ....[41]....
        /*00d0*/ 	.word	0xffffffff


	//   ....[42]....
        /*00d4*/ 	.word	0xffffffff


	//   ....[43]....
        /*00d8*/ 	.word	0xffffffff


	//   ....[44]....
        /*00dc*/ 	.word	0xffffffff


	//   ....[45]....
        /*00e0*/ 	.word	0xffffffff


	//   ....[46]....
        /*00e4*/ 	.word	0xffffffff


	//   ....[47]....
        /*00e8*/ 	.word	0xffffffff


	//   ....[48]....
        /*00ec*/ 	.word	0xffffffff


	//   ....[49]....
        /*00f0*/ 	.word	0xffffffff


	//   ....[50]....
        /*00f4*/ 	.word	0xffffffff


	//   ....[51]....
        /*00f8*/ 	.word	0xffffffff


	//   ....[52]....
        /*00fc*/ 	.word	0xffffffff


	//   ....[53]....
        /*0100*/ 	.word	0xffffffff


	//   ....[54]....
        /*0104*/ 	.word	0xffffffff


	//   ....[55]....
        /*0108*/ 	.word	0xffffffff


	//   ....[56]....
        /*010c*/ 	.word	0xffffffff


	//   ....[57]....
        /*0110*/ 	.word	0xffffffff


	//----- nvinfo : EIATTR_COOP_GROUP_INSTR_OFFSETS
	.align		4
.L_2637:
        /*0114*/ 	.byte	0x04, 0x28
        /*0116*/ 	.short	(.L_2639 - .L_2638)


	//   ....[0]....
.L_2638:
        /*0118*/ 	.word	0x00000780


	//   ....[1]....
        /*011c*/ 	.word	0x00000870


	//   ....[2]....
        /*0120*/ 	.word	0x00000a40


	//   ....[3]....
        /*0124*/ 	.word	0x00002f30


	//   ....[4]....
        /*0128*/ 	.word	0x000034a0


	//   ....[5]....
        /*012c*/ 	.word	0x00003b10


	//   ....[6]....
        /*0130*/ 	.word	0x00003ea0


	//   ....[7]....
        /*0134*/ 	.word	0x00004c60


	//   ....[8]....
        /*0138*/ 	.word	0x00004c90


	//   ....[9]....
        /*013c*/ 	.word	0x00004dd0


	//   ....[10]....
        /*0140*/ 	.word	0x00004e00


	//   ....[11]....
        /*0144*/ 	.word	0x00004e20


	//   ....[12]....
        /*0148*/ 	.word	0x00004e90


	//   ....[13]....
        /*014c*/ 	.word	0x00004ec0


	//   ....[14]....
        /*0150*/ 	.word	0x00004ee0


	//   ....[15]....
        /*0154*/ 	.word	0x00004f00


	//   ....[16]....
        /*0158*/ 	.word	0x00004f20


	//   ....[17]....
        /*015c*/ 	.word	0x00004f60


	//   ....[18]....
        /*0160*/ 	.word	0x00004fa0


	//   ....[19]....
        /*0164*/ 	.word	0x00004fd0


	//   ....[20]....
        /*0168*/ 	.word	0x00005020


	//   ....[21]....
        /*016c*/ 	.word	0x00005030


	//   ....[22]....
        /*0170*/ 	.word	0x00005090


	//   ....[23]....
        /*0174*/ 	.word	0x000050b0


	//   ....[24]....
        /*0178*/ 	.word	0x000050f0


	//   ....[25]....
        /*017c*/ 	.word	0x00005100


	//   ....[26]....
        /*0180*/ 	.word	0x00005110


	//   ....[27]....
        /*0184*/ 	.word	0x00005160


	//   ....[28]....
        /*0188*/ 	.word	0x00005180


	//   ....[29]....
        /*018c*/ 	.word	0x00005190


	//   ....[30]....
        /*0190*/ 	.word	0x000051c0


	//   ....[31]....
        /*0194*/ 	.word	0x000051d0


	//   ....[32]....
        /*0198*/ 	.word	0x00005290


	//   ....[33]....
        /*019c*/ 	.word	0x000052b0


	//   ....[34]....
        /*01a0*/ 	.word	0x00005330


	//   ....[35]....
        /*01a4*/ 	.word	0x000058b0


	//   ....[36]....
        /*01a8*/ 	.word	0x000059d0


	//   ....[37]....
        /*01ac*/ 	.word	0x00005a80


	//   ....[38]....
        /*01b0*/ 	.word	0x00005b20


	//   ....[39]....
        /*01b4*/ 	.word	0x00005b40


	//   ....[40]....
        /*01b8*/ 	.word	0x00005b70


	//   ....[41]....
        /*01bc*/ 	.word	0x00005b90


	//   ....[42]....
        /*01c0*/ 	.word	0x00005bd0


	//   ....[43]....
        /*01c4*/ 	.word	0x00005c30


	//   ....[44]....
        /*01c8*/ 	.word	0x00005d30


	//   ....[45]....
        /*01cc*/ 	.word	0x000061e0


	//   ....[46]....
        /*01d0*/ 	.word	0x000066f0


	//   ....[47]....
        /*01d4*/ 	.word	0x00006c00


	//   ....[48]....
        /*01d8*/ 	.word	0x00006e10


	//   ....[49]....
        /*01dc*/ 	.word	0x00006e60


	//   ....[50]....
        /*01e0*/ 	.word	0x00006eb0


	//   ....[51]....
        /*01e4*/ 	.word	0x00006ee0


	//   ....[52]....
        /*01e8*/ 	.word	0x00006f00


	//   ....[53]....
        /*01ec*/ 	.word	0x00006fd0


	//   ....[54]....
        /*01f0*/ 	.word	0x00007010


	//   ....[55]....
        /*01f4*/ 	.word	0x00007060


	//   ....[56]....
        /*01f8*/ 	.word	0x00007090


	//   ....[57]....
        /*01fc*/ 	.word	0x000070b0


	//----- nvinfo : EIATTR_VRC_CTA_INIT_COUNT
	.align		4
.L_2639:
        /*0200*/ 	.byte	0x02, 0x4a
	.zero		1
	.zero		1


	//----- nvinfo : EIATTR_EXIT_INSTR_OFFSETS
	.align		4
        /*0204*/ 	.byte	0x04, 0x1c
        /*0206*/ 	.short	(.L_2641 - .L_2640)


	//   ....[0]....
.L_2640:
        /*0208*/ 	.word	0x00007150


	//   ....[1]....
        /*020c*/ 	.word	0x000075e0


	//----- nvinfo : EIATTR_MAX_THREADS
	.align		4
.L_2641:
        /*0210*/ 	.byte	0x04, 0x05
        /*0212*/ 	.short	(.L_2643 - .L_2642)
.L_2642:
        /*0214*/ 	.word	0x00000020
        /*0218*/ 	.word	0x00000001
        /*021c*/ 	.word	0x00000001


	//----- nvinfo : EIATTR_CRS_STACK_SIZE
	.align		4
.L_2643:
        /*0220*/ 	.byte	0x04, 0x1e
        /*0222*/ 	.short	(.L_2645 - .L_2644)
.L_2644:
        /*0224*/ 	.word	0x00000000


	//----- nvinfo : EIATTR_CBANK_PARAM_SIZE
	.align		4
.L_2645:
        /*0228*/ 	.byte	0x03, 0x19
        /*022a*/ 	.short	0x01f0


	//----- nvinfo : EIATTR_PARAM_CBANK
	.align		4
        /*022c*/ 	.byte	0x04, 0x0a
        /*022e*/ 	.short	(.L_2647 - .L_2646)
	.align		4
.L_2646:
        /*0230*/ 	.word	index@(.nv.constant0._Z25selective_scan_bwd_kernelI32Selective_Scan_bwd_kernel_traitsILi32ELi16ELb1ELb0ELb0ELb1ELb1EffEEv12SSMParamsBwd)
        /*0234*/ 	.short	0x0380
        /*0236*/ 	.short	0x01f0


	//----- nvinfo : EIATTR_SW_WAR
	.align		4
.L_2647:
        /*0238*/ 	.byte	0x04, 0x36
        /*023a*/ 	.short	(.L_2649 - .L_2648)
.L_2648:
        /*023c*/ 	.word	0x00000008
.L_2649:


//--------------------- .nv.info._Z25selective_scan_bwd_kernelI32Selective_Scan_bwd_kernel_traitsILi32ELi16ELb1ELb0ELb1ELb0ELb0EffEEv12SSMParamsBwd --------------------------
	.section	.nv.info._Z25selective_scan_bwd_kernelI32Selective_Scan_bwd_kernel_traitsILi32ELi16ELb1ELb0ELb1ELb0ELb0EffEEv12SSMParamsBwd,"",@"SHT_CUDA_INFO"
	.sectionflags	@""
	.align	4


	//----- nvinfo : EIATTR_CUDA_API_VERSION
	.align		4
        /*0000*/ 	.byte	0x04, 0x37
        /*0002*/ 	.short	(.L_2651 - .L_2650)
.L_2650:
        /*0004*/ 	.word	0x00000082


	//----- nvinfo : EIATTR_KPARAM_INFO
	.align		4
.L_2651:
        /*0008*/ 	.byte	0x04, 0x17
        /*000a*/ 	.short	(.L_2653 - .L_2652)
.L_2652:
        /*000c*/ 	.word	0x00000000
        /*0010*/ 	.short	0x0000
        /*0012*/ 	.short	0x0000
        /*0014*/ 	.byte	0x00, 0xf0, 0xc1, 0x07


	//----- nvinfo : EIATTR_SPARSE_MMA_MASK
	.align		4
.L_2653:
        /*0018*/ 	.byte	0x03, 0x50
        /*001a*/ 	.short	0x0000


	//----- nvinfo : EIATTR_MAXREG_COUNT
	.align		4
        /*001c*/ 	.byte	0x03, 0x1b
        /*001e*/ 	.short	0x00ff


	//----- nvinfo : EIATTR_NUM_BARRIERS
	.align		4
        /*0020*/ 	.byte	0x02, 0x4c
        /*0022*/ 	.byte	0x01
	.zero		1


	//----- nvinfo : EIATTR_MERCURY_ISA_VERSION
	.align		4
        /*0024*/ 	.byte	0x03, 0x5f
        /*0026*/ 	.short	0x0101


	//----- nvinfo : EIATTR_COOP_GROUP_MASK_REGIDS
	.align		4
        /*0028*/ 	.byte	0x04, 0x29
        /*002a*/ 	.short	(.L_2655 - .L_2654)


	//   ....[0]....
.L_2654:
        /*002c*/ 	.word	0xffffffff


	//   ....[1]....
        /*0030*/ 	.word	0xffffffff


	//   ....[2]....
        /*0034*/ 	.word	0xffffffff


	//   ....[3]....
        /*0038*/ 	.word	0xffffffff


	//   ....[4]....
        /*003c*/ 	.word	0xffffffff


	//   ....[5]....
        /*0040*/ 	.word	0xffffffff


	//   ....[6]....
        /*0044*/ 	.word	0xffffffff


	//   ....[7]....
        /*0048*/ 	.word	0xffffffff


	//   ....[8]....
        /*004c*/ 	.word	0xffffffff


	//   ....[9]....
        /*0050*/ 	.word	0xffffffff


	//   ....[10]....
        /*0054*/ 	.word	0xffffffff


	//   ....[11]....
        /*0058*/ 	.word	0xffffffff


	//   ....[12]....
        /*005c*/ 	.word	0xffffffff


	//   ....[13]....
        /*0060*/ 	.word	0xffffffff


	//   ....[14]....
        /*0064*/ 	.word	0xffffffff


	//   ....[15]....
        /*0068*/ 	.word	0xffffffff


	//   ....[16]....
        /*006c*/ 	.word	0xffffffff


	//   ....[17]....
        /*0070*/ 	.word	0xffffffff


	//   ....[18]....
        /*0074*/ 	.word	0xffffffff


	//   ....[19]....
        /*0078*/ 	.word	0xffffffff


	//   ....[20]....
        /*007c*/ 	.word	0xffffffff


	//   ....[21]....
        /*0080*/ 	.word	0xffffffff


	//   ....[22]....
        /*0084*/ 	.word	0xffffffff


	//   ....[23]....
        /*0088*/ 	.word	0xffffffff


	//   ....[24]....
        /*008c*/ 	.word	0xffffffff


	//   ....[25]....
        /*0090*/ 	.word	0xffffffff


	//   ....[26]....
        /*0094*/ 	.word	0xffffffff


	//   ....[27]....
        /*0098*/ 	.word	0xffffffff


	//   ....[28]....
        /*009c*/ 	.word	0xffffffff


	//   ....[29]....
        /*00a0*/ 	.word	0xffffffff


	//   ....[30]....
        /*00a4*/ 	.word	0xffffffff


	//   ....[31]....
        /*00a8*/ 	.word	0xffffffff


	//   ....[32]....
        /*00ac*/ 	.word	0xffffffff


	//   ....[33]....
        /*00b0*/ 	.word	0xffffffff


	//   ....[34]....
        /*00b4*/ 	.word	0xffffffff


	//   ....[35]....
        /*00b8*/ 	.word	0xffffffff


	//   ....[36]....
        /*00bc*/ 	.word	0xffffffff


	//   ....[37]....
        /*00c0*/ 	.word	0xffffffff


	//   ....[38]....
        /*00c4*/ 	.word	0xffffffff


	//   ....[39]....
        /*00c8*/ 	.word	0xffffffff


	//   ....[40]....
        /*00cc*/ 	.word	0xffffffff


	//   ....[41]....
        /*00d0*/ 	.word	0xffffffff


	//   ....[42]....
        /*00d4*/ 	.word	0xffffffff


	//   ....[43]....
        /*00d8*/ 	.word	0xffffffff


	//   ....[44]....
        /*00dc*/ 	.word	0xffffffff


	//   ....[45]....
        /*00e0*/ 	.word	0xffffffff


	//   ....[46]....
        /*00e4*/ 	.word	0xffffffff


	//   ....[47]....
        /*00e8*/ 	.word	0xffffffff


	//   ....[48]....
        /*00ec*/ 	.word	0xffffffff


	//   ....[49]....
        /*00f0*/ 	.word	0xffffffff


	//   ....[50]....
        /*00f4*/ 	.word	0xffffffff


	//   ....[51]....
        /*00f8*/ 	.word	0xffffffff


	//   ....[52]....
        /*00fc*/ 	.word	0xffffffff


	//   ....[53]....
        /*0100*/ 	.word	0xffffffff


	//----- nvinfo : EIATTR_COOP_GROUP_INSTR_OFFSETS
	.align		4
.L_2655:
        /*0104*/ 	.byte	0x04, 0x28
        /*0106*/ 	.short	(.L_2657 - .L_2656)


	//   ....[0]....
.L_2656:
        /*0108*/ 	.word	0x00000d80


	//   ....[1]....
        /*010c*/ 	.word	0x00000e70


	//   ....[2]....
        /*0110*/ 	.word	0x00000f60


	//   ....[3]....
        /*0114*/ 	.word	0x000017d0


	//   ....[4]....
        /*0118*/ 	.word	0x000020a0


	//   ....[5]....
        /*011c*/ 	.word	0x00002150


	//   ....[6]....
        /*0120*/ 	.word	0x000021b0


	//   ....[7]....
        /*0124*/ 	.word	0x000021f0


	//   ....[8]....
        /*0128*/ 	.word	0x00002200


	//   ....[9]....
        /*012c*/ 	.word	0x00002230


	//   ....[10]....
        /*0130*/ 	.word	0x00002280


	//   ....[11]....
        /*0134*/ 	.word	0x000022e0


	//   ....[12]....
        /*0138*/ 	.word	0x000022f0


	//   ....[13]....
        /*013c*/ 	.word	0x00002300


	//   ....[14]....
        /*0140*/ 	.word	0x00002340


	//   ....[15]....
        /*0144*/ 	.word	0x00002380


	//   ....[16]....
        /*0148*/ 	.word	0x000023b0


	//   ....[17]....
        /*014c*/ 	.word	0x000023c0


	//   ....[18]....
        /*0150*/ 	.word	0x00002410


	//   ....[19]....
        /*0154*/ 	.word	0x00002430


	//   ....[20]....
        /*0158*/ 	.word	0x00002470


	//   ....[21]....
        /*015c*/ 	.word	0x000024c0


	//   ....[22]....
        /*0160*/ 	.word	0x000024f0


	//   ....[23]....
        /*0164*/ 	.word	0x00002510


	//   ....[24]....
        /*0168*/ 	.word	0x00002570


	//   ....[25]....
        /*016c*/ 	.word	0x00002580


	//   ....[26]....
        /*0170*/ 	.word	0x000025a0


	//   ....[27]....
        /*0174*/ 	.word	0x000025b0


	//   ....[28]....
        /*0178*/ 	.word	0x000026e0


	//   ....[29]....
        /*017c*/ 	.word	0x00002720


	//   ....[30]....
        /*0180*/ 	.word	0x00002760


	//   ....[31]....
        /*0184*/ 	.word	0x000027a0


	//   ....[32]....
        /*0188*/ 	.word	0x000036e0


	//   ....[33]....
        /*018c*/ 	.word	0x00003720


	//   ....[34]....
        /*0190*/ 	.word	0x000038b0


	//   ....[35]....
        /*0194*/ 	.word	0x000038f0


	//   ....[36]....
        /*0198*/ 	.word	0x00003930


	//   ....[37]....
        /*019c*/ 	.word	0x00003950


	//   ....[38]....
        /*01a0*/ 	.word	0x00003990


	//   ....[39]....
        /*01a4*/ 	.word	0x000039d0


	//   ....[40]....
        /*01a8*/ 	.word	0x00003b60


	//   ....[41]....
        /*01ac*/ 	.word	0x00003ba0


	//   ....[42]....
        /*01b0*/ 	.word	0x00004010


	//   ....[43]....
        /*01b4*/ 	.word	0x000041e0


	//   ....[44]....
        /*01b8*/ 	.word	0x00004430


	//   ....[45]....
        /*01bc*/ 	.word	0x00004480


	//   ....[46]....
        /*01c0*/ 	.word	0x000044d0


	//   ....[47]....
        /*01c4*/ 	.word	0x00004500


	//   ....[48]....
        /*01c8*/ 	.word	0x00004520


	//   ....[49]....
        /*01cc*/ 	.word	0x000045f0


	//   ....[50]....
        /*01d0*/ 	.word	0x00004630


	//   ....[51]....
        /*01d4*/ 	.word	0x00004680


	//   ....[52]....
        /*01d8*/ 	.word	0x000046b0


	//   ....[53]....
        /*01dc*/ 	.word	0x000046d0


	//----- nvinfo : EIATTR_VRC_CTA_INIT_COUNT
	.align		4
.L_2657:
        /*01e0*/ 	.byte	0x02, 0x4a
	.zero		1
	.zero		1


	//----- nvinfo : EIATTR_EXIT_INSTR_OFFSETS
	.align		4
        /*01e4*/ 	.byte	0x04, 0x1c
        /*01e6*/ 	.short	(.L_2659 - .L_2658)


	//   ....[0]....
.L_2658:
        /*01e8*/ 	.word	0x00004770


	//   ....[1]....
        /*01ec*/ 	.word	0x00004990


	//----- nvinfo : EIATTR_MAX_THREADS
	.align		4
.L_2659:
        /*01f0*/ 	.byte	0x04, 0x05
        /*01f2*/ 	.short	(.L_2661 - .L_2660)
.L_2660:
        /*01f4*/ 	.word	0x00000020
        /*01f8*/ 	.word	0x00000001
        /*01fc*/ 	.word	0x00000001


	//----- nvinfo : EIATTR_CRS_STACK_SIZE
	.align		4
.L_2661:
        /*0200*/ 	.byte	0x04, 0x1e
        /*0202*/ 	.short	(.L_2663 - .L_2662)
.L_2662:
        /*0204*/ 	.word	0x00000000


	//----- nvinfo : EIATTR_CBANK_PARAM_SIZE
	.align		4
.L_2663:
        /*0208*/ 	.byte	0x03, 0x19
        /*020a*/ 	.short	0x01f0


	//----- nvinfo : EIATTR_PARAM_CBANK
	.align		4
        /*020c*/ 	.byte	0x04, 0x0a
        /*020e*/ 	.short	(.L_2665 - .L_2664)
	.align		4
.L_2664:
        /*0210*/ 	.word	index@(.nv.constant0._Z25selective_scan_bwd_kernelI32Selective_Scan_bwd_kernel_traitsILi32ELi16ELb1ELb0ELb1ELb0ELb0EffEEv12SSMParamsBwd)
        /*0214*/ 	.short	0x0380
        /*0216*/ 	.short	0x01f0


	//----- nvinfo : EIATTR_SW_WAR
	.align		4
.L_2665:
        /*0218*/ 	.byte	0x04, 0x36
        /*021a*/ 	.short	(.L_2667 - .L_2666)
.L_2666:
        /*021c*/ 	.word	0x00000008
.L_2667:


//--------------------- .nv.info._Z25selective_scan_bwd_kernelI32Selective_Scan_bwd_kernel_traitsILi32ELi16ELb1ELb0ELb1ELb0ELb1EffEEv12SSMParamsBwd --------------------------
	.section	.nv.info._Z25selective_scan_bwd_kernelI32Selective_Scan_bwd_kernel_traitsILi32ELi16ELb1ELb0ELb1ELb0ELb1EffEEv12SSMParamsBwd,"",@"SHT_CUDA_INFO"
	.sectionflags	@""
	.align	4


	//----- nvinfo : EIATTR_CUDA_API_VERSION
	.align		4
        /*0000*/ 	.byte	0x04, 0x37
        /*0002*/ 	.short	(.L_2669 - .L_2668)
.L_2668:
        /*0004*/ 	.word	0x00000082


	//----- nvinfo : EIATTR_KPARAM_INFO
	.align		4
.L_2669:
        /*0008*/ 	.byte	0x04, 0x17
        /*000a*/ 	.short	(.L_2671 - .L_2670)
.L_2670:
        /*000c*/ 	.word	0x00000000
        /*0010*/ 	.short	0x0000
        /*0012*/ 	.short	0x0000
        /*0014*/ 	.byte	0x00, 0xf0, 0xc1, 0x07


	//----- nvinfo : EIATTR_SPARSE_MMA_MASK
	.align		4
.L_2671:
        /*0018*/ 	.byte	0x03, 0x50
        /*001a*/ 	.short	0x0000


	//----- nvinfo : EIATTR_MAXREG_COUNT
	.align		4
        /*001c*/ 	.byte	0x03, 0x1b
        /*001e*/ 	.short	0x00ff


	//----- nvinfo : EIATTR_NUM_BARRIERS
	.align		4
        /*0020*/ 	.byte	0x02, 0x4c
        /*0022*/ 	.byte	0x01
	.zero		1


	//----- nvinfo : EIATTR_MERCURY_ISA_VERSION
	.align		4
        /*0024*/ 	.byte	0x03, 0x5f
        /*0026*/ 	.short	0x0101


	//----- nvinfo : EIATTR_COOP_GROUP_MASK_REGIDS
	.align		4
        /*0028*/ 	.byte	0x04, 0x29
        /*002a*/ 	.short	(.L_2673 - .L_2672)


	//   ....[0]....
.L_2672:
        /*002c*/ 	.word	0xffffffff


	//   ....[1]....
        /*0030*/ 	.word	0xffffffff


	//   ....[2]....
        /*0034*/ 	.word	0xffffffff


	//   ....[3]....
        /*0038*/ 	.word	0xffffffff


	//   ....[4]....
        /*003c*/ 	.word	0xffffffff


	//   ....[5]....
        /*0040*/ 	.word	0xffffffff


	//   ....[6]....
        /*0044*/ 	.word	0xffffffff


	//   ....[7]....
        /*0048*/ 	.word	0xffffffff


	//   ....[8]....
        /*004c*/ 	.word	0xffffffff


	//   ....[9]....
        /*0050*/ 	.word	0xffffffff


	//   ....[10]....
        /*0054*/ 	.word	0xffffffff


	//   ....[11]....
        /*0058*/ 	.word	0xffffffff


	//   ....[12]....
        /*005c*/ 	.word	0xffffffff


	//   ....[13]....
        /*0060*/ 	.word	0xffffffff


	//   ....[14]....
        /*0064*/ 	.word	0xffffffff


	//   ....[15]....
        /*0068*/ 	.word	0xffffffff


	//   ....[16]....
        /*006c*/ 	.word	0xffffffff


	//   ....[17]....
        /*0070*/ 	.word	0xffffffff


	//   ....[18]....
        /*0074*/ 	.word	0xffffffff


	//   ....[19]....
        /*0078*/ 	.word	0xffffffff


	//   ....[20]....
        /*007c*/ 	.word	0xffffffff


	//   ....[21]....
        /*0080*/ 	.word	0xffffffff


	//   ....[22]....
        /*0084*/ 	.word	0xffffffff


	//   ....[23]....
        /*0088*/ 	.word	0xffffffff


	//   ....[24]....
        /*008c*/ 	.word	0xffffffff


	//   ....[25]....
        /*0090*/ 	.word	0xffffffff


	//   ....[26]....
        /*0094*/ 	.word	0xffffffff


	//   ....[27]....
        /*0098*/ 	.word	0xffffffff


	//   ....[28]....
        /*009c*/ 	.word	0xffffffff


	//   ....[29]....
        /*00a0*/ 	.word	0xffffffff


	//   ....[30]....
        /*00a4*/ 	.word	0xffffffff


	//   ....[31]....
        /*00a8*/ 	.word	0xffffffff


	//   ....[32]....
        /*00ac*/ 	.word	0xffffffff


	//   ....[33]....
        /*00b0*/ 	.word	0xffffffff


	//   ....[34]....
        /*00b4*/ 	.word	0xffffffff


	//   ....[35]....
        /*00b8*/ 	.word	0xffffffff


	//   ....[36]....
        /*00bc*/ 	.word	0xffffffff


	//   ....[37]....
        /*00c0*/ 	.word	0xffffffff


	//   ....[38]....
        /*00c4*/ 	.word	0xffffffff


	//   ....[39]....
        /*00c8*/ 	.word	0xffffffff


	//   ....[40]....
        /*00cc*/ 	.word	0xffffffff


	//   ....[41]....
        /*00d0*/ 	.word	0xffffffff


	//   ....[42]....
        /*00d4*/ 	.word	0xffffffff


	//   ....[43]....
        /*00d8*/ 	.word	0xffffffff


	//   ....[44]....
        /*00dc*/ 	.word	0xffffffff


	//   ....[45]....
        /*00e0*/ 	.word	0xffffffff


	//   ....[46]....
        /*00e4*/ 	.word	0xffffffff


	//   ....[47]....
        /*00e8*/ 	.word	0xffffffff


	//   ....[48]....
        /*00ec*/ 	.word	0xffffffff


	//   ....[49]....
        /*00f0*/ 	.word	0xffffffff


	//   ....[50]....
        /*00f4*/ 	.word	0xffffffff


	//   ....[51]....
        /*00f8*/ 	.word	0xffffffff


	//   ....[52]....
        /*00fc*/ 	.word	0xffffffff


	//   ....[53]....
        /*0100*/ 	.word	0xffffffff


	//   ....[54]....
        /*0104*/ 	.word	0xffffffff


	//   ....[55]....
        /*0108*/ 	.word	0xffffffff


	//   ....[56]....
        /*010c*/ 	.word	0xffffffff


	//   ....[57]....
        /*0110*/ 	.word	0xffffffff


	//----- nvinfo : EIATTR_COOP_GROUP_INSTR_OFFSETS
	.align		4
.L_2673:
        /*0114*/ 	.byte	0x04, 0x28
        /*0116*/ 	.short	(.L_2675 - .L_2674)


	//   ....[0]....
.L_2674:
        /*0118*/ 	.word	0x00000dd0


	//   ....[1]....
        /*011c*/ 	.word	0x00000ee0


	//   ....[2]....
        /*0120*/ 	.word	0x000010a0


	//   ....[3]....
        /*0124*/ 	.word	0x00001280


	//   ....[4]....
        /*0128*/ 	.word	0x00001930


	//   ....[5]....
        /*012c*/ 	.word	0x00001f90


	//   ....[6]....
        /*0130*/ 	.word	0x00002300


	//   ....[7]....
        /*0134*/ 	.word	0x00002af0


	//   ....[8]....
        /*0138*/ 	.word	0x00003430


	//   ....[9]....
        /*013c*/ 	.word	0x00003460


	//   ....[10]....
        /*0140*/ 	.word	0x000034e0


	//   ....[11]....
        /*0144*/ 	.word	0x00003530


	//   ....[12]....
        /*0148*/ 	.word	0x000035b0


	//   ....[13]....
        /*014c*/ 	.word	0x000035d0


	//   ....[14]....
        /*0150*/ 	.word	0x000035f0


	//   ....[15]....
        /*0154*/ 	.word	0x00003610


	//   ....[16]....
        /*0158*/ 	.word	0x00003650


	//   ....[17]....
        /*015c*/ 	.word	0x00003680


	//   ....[18]....
        /*0160*/ 	.word	0x000036c0


	//   ....[19]....
        /*0164*/ 	.word	0x000036f0


	//   ....[20]....
        /*0168*/ 	.word	0x00003700


	//   ....[21]....
        /*016c*/ 	.word	0x00003740


	//   ....[22]....
        /*0170*/ 	.word	0x00003790


	//   ....[23]....
        /*0174*/ 	.word	0x000037b0


	//   ....[24]....
        /*0178*/ 	.word	0x000037c0


	//   ....[25]....
        /*017c*/ 	.word	0x00003800


	//   ....[26]....
        /*0180*/ 	.word	0x00003880


	//   ....[27]....
        /*0184*/ 	.word	0x000038a0


	//   ....[28]....
        /*0188*/ 	.word	0x000038f0


	//   ....[29]....
        /*018c*/ 	.word	0x00003900


	//   ....[30]....
        /*0190*/ 	.word	0x00003920


	//   ....[31]....
        /*0194*/ 	.word	0x00003a20


	//   ....[32]....
        /*0198*/ 	.word	0x00003a60


	//   ....[33]....
        /*019c*/ 	.word	0x00003aa0


	//   ....[34]....
        /*01a0*/ 	.word	0x00003ad0


	//   ....[35]....
        /*01a4*/ 	.word	0x00003b10


	//   ....[36]....
        /*01a8*/ 	.word	0x00004a60


	//   ....[37]....
        /*01ac*/ 	.word	0x00004aa0


	//   ....[38]....
        /*01b0*/ 	.word	0x00004c30


	//   ....[39]....
        /*01b4*/ 	.word	0x00004c70


	//   ....[40]....
        /*01b8*/ 	.word	0x00004cb0


	//   ....[41]....
        /*01bc*/ 	.word	0x00004cd0


	//   ....[42]....
        /*01c0*/ 	.word	0x00004d10


	//   ....[43]....
        /*01c4*/ 	.word	0x00004d50


	//   ....[44]....
        /*01c8*/ 	.word	0x00004ee0


	//   ....[45]....
        /*01cc*/ 	.word	0x00004f20


	//   ....[46]....
        /*01d0*/ 	.word	0x000053b0


	//   ....[47]....
        /*01d4*/ 	.word	0x000055f0


	//   ....[48]....
        /*01d8*/ 	.word	0x000057b0


	//   ....[49]....
        /*01dc*/ 	.word	0x00005800


	//   ....[50]....
        /*01e0*/ 	.word	0x00005850


	//   ....[51]....
        /*01e4*/ 	.word	0x00005880


	//   ....[52]....
        /*01e8*/ 	.word	0x000058a0


	//   ....[53]....
        /*01ec*/ 	.word	0x000059c0


	//   ....[54]....
        /*01f0*/ 	.word	0x00005a00


	//   ....[55]....
        /*01f4*/ 	.word	0x00005a50


	//   ....[56]....
        /*01f8*/ 	.word	0x00005a80


	//   ....[57]....
        /*01fc*/ 	.word	0x00005aa0


	//----- nvinfo : EIATTR_VRC_CTA_INIT_COUNT
	.align		4
.L_2675:
        /*0200*/ 	.byte	0x02, 0x4a
	.zero		1
	.zero		1


	//----- nvinfo : EIATTR_EXIT_INSTR_OFFSETS
	.align		4
        /*0204*/ 	.byte	0x04, 0x1c
        /*0206*/ 	.short	(.L_2677 - .L_2676)


	//   ....[0]....
.L_2676:
        /*0208*/ 	.word	0x00005b60


	//   ....[1]....
        /*020c*/ 	.word	0x00005dd0


	//----- nvinfo : EIATTR_MAX_THREADS
	.align		4
.L_2677:
        /*0210*/ 	.byte	0x04, 0x05
        /*0212*/ 	.short	(.L_2679 - .L_2678)
.L_2678:
        /*0214*/ 	.word	0x00000020
        /*0218*/ 	.word	0x00000001
        /*021c*/ 	.word	0x00000001


	//----- nvinfo : EIATTR_CRS_STACK_SIZE
	.align		4
.L_2679:
        /*0220*/ 	.byte	0x04, 0x1e
        /*0222*/ 	.short	(.L_2681 - .L_2680)
.L_2680:
        /*0224*/ 	.word	0x00000000


	//----- nvinfo : EIATTR_CBANK_PARAM_SIZE
	.align		4
.L_2681:
        /*0228*/ 	.byte	0x03, 0x19
        /*022a*/ 	.short	0x01f0


	//----- nvinfo : EIATTR_PARAM_CBANK
	.align		4
        /*022c*/ 	.byte	0x04, 0x0a
        /*022e*/ 	.short	(.L_2683 - .L_2682)
	.align		4
.L_2682:
        /*0230*/ 	.word	index@(.nv.constant0._Z25selective_scan_bwd_kernelI32Selective_Scan_bwd_kernel_traitsILi32ELi16ELb1ELb0ELb1ELb0ELb1EffEEv12SSMParamsBwd)
        /*0234*/ 	.short	0x0380
        /*0236*/ 	.short	0x01f0


	//----- nvinfo : EIATTR_SW_WAR
	.align		4
.L_2683:
        /*0238*/ 	.byte	0x04, 0x36
        /*023a*/ 	.short	(.L_2685 - .L_2684)
.L_2684:
        /*023c*/ 	.word	0x00000008
.L_2685:


//--------------------- .nv.info._Z25selective_scan_bwd_kernelI32Selective_Scan_bwd_kernel_traitsILi32ELi16ELb1ELb0ELb1ELb1ELb0EffEEv12SSMParamsBwd --------------------------
	.section	.nv.info._Z25selective_scan_bwd_kernelI32Selective_Scan_bwd_kernel_traitsILi32ELi16ELb1ELb0ELb1ELb1ELb0EffEEv12SSMParamsBwd,"",@"SHT_CUDA_INFO"
	.sectionflags	@""
	.align	4


	//----- nvinfo : EIATTR_CUDA_API_VERSION
	.align		4
        /*0000*/ 	.byte	0x04, 0x37
        /*0002*/ 	.short	(.L_2687 - .L_2686)
.L_2686:
        /*0004*/ 	.word	0x00000082


	//----- nvinfo : EIATTR_KPARAM_INFO
	.align		4
.L_2687:
        /*0008*/ 	.byte	0x04, 0x17
        /*000a*/ 	.short	(.L_2689 - .L_2688)
.L_2688:
        /*000c*/ 	.word	0x00000000
        /*0010*/ 	.short	0x0000
        /*0012*/ 	.short	0x0000
        /*0014*/ 	.byte	0x00, 0xf0, 0xc1, 0x07


	//----- nvinfo : EIATTR_SPARSE_MMA_MASK
	.align		4
.L_2689:
        /*0018*/ 	.byte	0x03, 0x50
        /*001a*/ 	.short	0x0000


	//----- nvinfo : EIATTR_MAXREG_COUNT
	.align		4
        /*001c*/ 	.byte	0x03, 0x1b
        /*001e*/ 	.short	0x00ff


	//----- nvinfo : EIATTR_NUM_BARRIERS
	.align		4
        /*0020*/ 	.byte	0x02, 0x4c
        /*0022*/ 	.byte	0x01
	.zero		1


	//----- nvinfo : EIATTR_MERCURY_ISA_VERSION
	.align		4
        /*0024*/ 	.byte	0x03, 0x5f
        /*0026*/ 	.short	0x0101


	//----- nvinfo : EIATTR_COOP_GROUP_MASK_REGIDS
	.align		4
        /*0028*/ 	.byte	0x04, 0x29
        /*002a*/ 	.short	(.L_2691 - .L_2690)


	//   ....[0]....
.L_2690:
        /*002c*/ 	.word	0xffffffff


	//   ....[1]....
        /*0030*/ 	.word	0xffffffff


	//   ....[2]....
        /*0034*/ 	.word	0xffffffff


	//   ....[3]....
        /*0038*/ 	.word	0xffffffff


	//   ....[4]....
        /*003c*/ 	.word	0xffffffff


	//   ....[5]....
        /*0040*/ 	.word	0xffffffff


	//   ....[6]....
        /*0044*/ 	.word	0xffffffff


	//   ....[7]....
        /*0048*/ 	.word	0xffffffff


	//   ....[8]....
        /*004c*/ 	.word	0xffffffff


	//   ....[9]....
        /*0050*/ 	.word	0xffffffff


	//   ....[10]....
        /*0054*/ 	.word	0xffffffff


	//   ....[11]....
        /*0058*/ 	.word	0xffffffff


	//   ....[12]....
        /*005c*/ 	.word	0xffffffff


	//   ....[13]....
        /*0060*/ 	.word	0xffffffff


	//   ....[14]....
        /*0064*/ 	.word	0xffffffff


	//   ....[15]....
        /*0068*/ 	.word	0xffffffff


	//   ....[16]....
        /*006c*/ 	.word	0xffffffff


	//   ....[17]....
        /*0070*/ 	.word	0xffffffff


	//   ....[18]....
        /*0074*/ 	.word	0xffffffff


	//   ....[19]....
        /*0078*/ 	.word	0xffffffff


	//   ....[20]....
        /*007c*/ 	.word	0xffffffff


	//   ....[21]....
        /*0080*/ 	.word	0xffffffff


	//   ....[22]....
        /*0084*/ 	.word	0xffffffff


	//   ....[23]....
        /*0088*/ 	.word	0xffffffff


	//   ....[24]....
        /*008c*/ 	.word	0xffffffff


	//   ....[25]....
        /*0090*/ 	.word	0xffffffff


	//   ....[26]....
        /*0094*/ 	.word	0xffffffff


	//   ....[27]....
        /*0098*/ 	.word	0xffffffff


	//   ....[28]....
        /*009c*/ 	.word	0xffffffff


	//   ....[29]....
        /*00a0*/ 	.word	0xffffffff


	//   ....[30]....
        /*00a4*/ 	.word	0xffffffff


	//   ....[31]....
        /*00a8*/ 	.word	0xffffffff


	//   ....[32]....
        /*00ac*/ 	.word	0xffffffff


	//   ....[33]....
        /*00b0*/ 	.word	0xffffffff


	//   ....[34]....
        /*00b4*/ 	.word	0xffffffff


	//   ....[35]....
        /*00b8*/ 	.word	0xffffffff


	//   ....[36]....
        /*00bc*/ 	.word	0xffffffff


	//   ....[37]....
        /*00c0*/ 	.word	0xffffffff


	//   ....[38]....
        /*00c4*/ 	.word	0xffffffff


	//   ....[39]....
        /*00c8*/ 	.word	0xffffffff


	//   ....[40]....
        /*00cc*/ 	.word	0xffffffff


	//   ....[41]....
        /*00d0*/ 	.word	0xffffffff


	//   ....[42]....
        /*00d4*/ 	.word	0xffffffff


	//   ....[43]....
        /*00d8*/ 	.word	0xffffffff


	//   ....[44]....
        /*00dc*/ 	.word	0xffffffff


	//   ....[45]....
        /*00e0*/ 	.word	0xffffffff


	//   ....[46]....
        /*00e4*/ 	.word	0xffffffff


	//   ....[47]....
        /*00e8*/ 	.word	0xffffffff


	//   ....[48]....
        /*00ec*/ 	.word	0xffffffff


	//   ....[49]....
        /*00f0*/ 	.word	0xffffffff


	//   ....[50]....
        /*00f4*/ 	.word	0xffffffff


	//   ....[51]....
        /*00f8*/ 	.word	0xffffffff


	//   ....[52]....
        /*00fc*/ 	.word	0xffffffff


	//   ....[53]....
        /*0100*/ 	.word	0xffffffff


	//   ....[54]....
        /*0104*/ 	.word	0xffffffff


	//----- nvinfo : EIATTR_COOP_GROUP_INSTR_OFFSETS
	.align		4
.L_2691:
        /*0108*/ 	.byte	0x04, 0x28
        /*010a*/ 	.short	(.L_2693 - .L_2692)


	//   ....[0]....
.L_2692:
        /*010c*/ 	.word	0x00000db0


	//   ....[1]....
        /*0110*/ 	.word	0x00000ec0


	//   ....[2]....
        /*0114*/ 	.word	0x00001080


	//   ....[3]....
        /*0118*/ 	.word	0x00003a90


	//   ....[4]....
        /*011c*/ 	.word	0x000043d0


	//   ....[5]....
        /*0120*/ 	.word	0x000043f0


	//   ....[6]....
        /*0124*/ 	.word	0x00004470


	//   ....[7]....
        /*0128*/ 	.word	0x000044c0


	//   ....[8]....
        /*012c*/ 	.word	0x00004540


	//   ....[9]....
        /*0130*/ 	.word	0x00004570


	//   ....[10]....
        /*0134*/ 	.word	0x000045a0


	//   ....[11]....
        /*0138*/ 	.word	0x000045d0


	//   ....[12]....
        /*013c*/ 	.word	0x00004600


	//   ....[13]....
        /*0140*/ 	.word	0x00004620


	//   ....[14]....
        /*0144*/ 	.word	0x00004650


	//   ....[15]....
        /*0148*/ 	.word	0x00004680


	//   ....[16]....
        /*014c*/ 	.word	0x000046b0


	//   ....[17]....
        /*0150*/ 	.word	0x000046e0


	//   ....[18]....
        /*0154*/ 	.word	0x00004730


	//   ....[19]....
        /*0158*/ 	.word	0x00004740


	//   ....[20]....
        /*015c*/ 	.word	0x00004760


	//   ....[21]....
        /*0160*/ 	.word	0x000047a0


	//   ....[22]....
        /*0164*/ 	.word	0x00004810


	//   ....[23]....
        /*0168*/ 	.word	0x00004840


	//   ....[24]....
        /*016c*/ 	.word	0x00004890


	//   ....[25]....
        /*0170*/ 	.word	0x000048a0


	//   ....[26]....
        /*0174*/ 	.word	0x000048c0


	//   ....[27]....
        /*0178*/ 	.word	0x000048d0


	//   ....[28]....
        /*017c*/ 	.word	0x000049c0


	//   ....[29]....
        /*0180*/ 	.word	0x00004a20


	//   ....[30]....
        /*0184*/ 	.word	0x00004a60


	//   ....[31]....
        /*0188*/ 	.word	0x00004aa0


	//   ....[32]....
        /*018c*/ 	.word	0x00005a00


	//   ....[33]....
        /*0190*/ 	.word	0x00005a40


	//   ....[34]....
        /*0194*/ 	.word	0x00005bd0


	//   ....[35]....
        /*0198*/ 	.word	0x00005c10


	//   ....[36]....
        /*019c*/ 	.word	0x00005cd0


	//   ....[37]....
        /*01a0*/ 	.word	0x00005cf0


	//   ....[38]....
        /*01a4*/ 	.word	0x00005d30


	//   ....[39]....
        /*01a8*/ 	.word	0x00005d70


	//   ....[40]....
        /*01ac*/ 	.word	0x00005ef0


	//   ....[41]....
        /*01b0*/ 	.word	0x00005f30


	//   ....[42]....
        /*01b4*/ 	.word	0x00006390


	//   ....[43]....
        /*01b8*/ 	.word	0x00006860


	//   ....[44]....
        /*01bc*/ 	.word	0x00006d90


	//   ....[45]....
        /*01c0*/ 	.word	0x00006f60


	//   ....[46]....
        /*01c4*/ 	.word	0x00006fb0


	//   ....[47]....
        /*01c8*/ 	.word	0x00007000


	//   ....[48]....
        /*01cc*/ 	.word	0x00007030


	//   ....[49]....
        /*01d0*/ 	.word	0x00007050


	//   ....[50]....
        /*01d4*/ 	.word	0x00007170


	//   ....[51]....
        /*01d8*/ 	.word	0x000071b0


	//   ....[52]....
        /*01dc*/ 	.word	0x00007200


	//   ....[53]....
        /*01e0*/ 	.word	0x00007230


	//   ....[54]....
        /*01e4*/ 	.word	0x00007250


	//----- nvinfo : EIATTR_VRC_CTA_INIT_COUNT
	.align		4
.L_2693:
        /*01e8*/ 	.byte	0x02, 0x4a
	.zero		1
	.zero		1


	//----- nvinfo : EIATTR_EXIT_INSTR_OFFSETS
	.align		4
        /*01ec*/ 	.byte	0x04, 0x1c
        /*01ee*/ 	.short	(.L_2695 - .L_2694)


	//   ....[0]....
.L_2694:
        /*01f0*/ 	.word	0x00007310


	//   ....[1]....
        /*01f4*/ 	.word	0x00007580


	//----- nvinfo : EIATTR_MAX_THREADS
	.align		4
.L_2695:
        /*01f8*/ 	.byte	0x04, 0x05
        /*01fa*/ 	.short	(.L_2697 - .L_2696)
.L_2696:
        /*01fc*/ 	.word	0x00000020
        /*0200*/ 	.word	0x00000001
        /*0204*/ 	.word	0x00000001


	//----- nvinfo : EIATTR_CRS_STACK_SIZE
	.align		4
.L_2697:
        /*0208*/ 	.byte	0x04, 0x1e
        /*020a*/ 	.short	(.L_2699 - .L_2698)
.L_2698:
        /*020c*/ 	.word	0x00000000


	//----- nvinfo : EIATTR_CBANK_PARAM_SIZE
	.align		4
.L_2699:
        /*0210*/ 	.byte	0x03, 0x19
        /*0212*/ 	.short	0x01f0


	//----- nvinfo : EIATTR_PARAM_CBANK
	.align		4
        /*0214*/ 	.byte	0x04, 0x0a
        /*0216*/ 	.short	(.L_2701 - .L_2700)
	.align		4
.L_2700:
        /*0218*/ 	.word	index@(.nv.constant0._Z25selective_scan_bwd_kernelI32Selective_Scan_bwd_kernel_traitsILi32ELi16ELb1ELb0ELb1ELb1ELb0EffEEv12SSMParamsBwd)
        /*021c*/ 	.short	0x0380
        /*021e*/ 	.short	0x01f0


	//----- nvinfo : EIATTR_SW_WAR
	.align		4
.L_2701:
        /*0220*/ 	.byte	0x04, 0x36
        /*0222*/ 	.short	(.L_2703 - .L_2702)
.L_2702:
        /*0224*/ 	.word	0x00000008
.L_2703:


//--------------------- .nv.info._Z25selective_scan_bwd_kernelI32Selective_Scan_bwd_kernel_traitsILi32ELi16ELb1ELb0ELb1ELb1ELb1EffEEv12SSMParamsBwd --------------------------
	.section	.nv.info._Z25selective_scan_bwd_kernelI32Selective_Scan_bwd_kernel_traitsILi32ELi16ELb1ELb0ELb1ELb1ELb1EffEEv12SSMParamsBwd,"",@"SHT_CUDA_INFO"
	.sectionflags	@""
	.align	4


	//----- nvinfo : EIATTR_CUDA_API_VERSION
	.align		4
        /*0000*/ 	.byte	0x04, 0x37
        /*0002*/ 	.short	(.L_2705 - .L_2704)
.L_2704:
        /*0004*/ 	.word	0x00000082


	//----- nvinfo : EIATTR_KPARAM_INFO
	.align		4
.L_2705:
        /*0008*/ 	.byte	0x04, 0x17
        /*000a*/ 	.short	(.L_2707 - .L_2706)
.L_2706:
        /*000c*/ 	.word	0x00000000
        /*0010*/ 	.short	0x0000
        /*0012*/ 	.short	0x0000
        /*0014*/ 	.byte	0x00, 0xf0, 0xc1, 0x07


	//----- nvinfo : EIATTR_SPARSE_MMA_MASK
	.align		4
.L_2707:
        /*0018*/ 	.byte	0x03, 0x50
        /*001a*/ 	.short	0x0000


	//----- nvinfo : EIATTR_MAXREG_COUNT
	.align		4
        /*001c*/ 	.byte	0x03, 0x1b
        /*001e*/ 	.short	0x00ff


	//----- nvinfo : EIATTR_NUM_BARRIERS
	.align		4
        /*0020*/ 	.byte	0x02, 0x4c
        /*0022*/ 	.byte	0x01
	.zero		1


	//----- nvinfo : EIATTR_MERCURY_ISA_VERSION
	.align		4
        /*0024*/ 	.byte	0x03, 0x5f
        /*0026*/ 	.short	0x0101


	//----- nvinfo : EIATTR_COOP_GROUP_MASK_REGIDS
	.align		4
        /*0028*/ 	.byte	0x04, 0x29
        /*002a*/ 	.short	(.L_2709 - .L_2708)


	//   ....[0]....
.L_2708:
        /*002c*/ 	.word	0xffffffff


	//   ....[1]....
        /*0030*/ 	.word	0xffffffff


	//   ....[2]....
        /*0034*/ 	.word	0xffffffff


	//   ....[3]....
        /*0038*/ 	.word	0xffffffff


	//   ....[4]....
        /*003c*/ 	.word	0xffffffff


	//   ....[5]....
        /*0040*/ 	.word	0xffffffff


	//   ....[6]....
        /*0044*/ 	.word	0xffffffff


	//   ....[7]....
        /*0048*/ 	.word	0xffffffff


	//   ....[8]....
        /*004c*/ 	.word	0xffffffff


	//   ....[9]....
        /*0050*/ 	.word	0xffffffff


	//   ....[10]....
        /*0054*/ 	.word	0xffffffff


	//   ....[11]....
        /*0058*/ 	.word	0xffffffff


	//   ....[12]....
        /*005c*/ 	.word	0xffffffff


	//   ....[13]....
        /*0060*/ 	.word	0xffffffff


	//   ....[14]....
        /*0064*/ 	.word	0xffffffff


	//   ....[15]....
        /*0068*/ 	.word	0xffffffff


	//   ....[16]....
        /*006c*/ 	.word	0xffffffff


	//   ....[17]....
        /*0070*/ 	.word	0xffffffff


	//   ....[18]....
        /*0074*/ 	.word	0xffffffff


	//   ....[19]....
        /*0078*/ 	.word	0xffffffff


	//   ....[20]....
        /*007c*/ 	.word	0xffffffff


	//   ....[21]....
        /*0080*/ 	.word	0xffffffff


	//   ....[22]....
        /*0084*/ 	.word	0xffffffff


	//   ....[23]....
        /*0088*/ 	.word	0xffffffff


	//   ....[24]....
        /*008c*/ 	.word	0xffffffff


	//   ....[25]....
        /*0090*/ 	.word	0xffffffff


	//   ....[26]....
        /*0094*/ 	.word	0xffffffff


	//   ....[27]....
        /*0098*/ 	.word	0xffffffff


	//   ....[28]....
        /*009c*/ 	.word	0xffffffff


	//   ....[29]....
        /*00a0*/ 	.word	0xffffffff


	//   ....[30]....
        /*00a4*/ 	.word	0xffffffff


	//   ....[31]....
        /*00a8*/ 	.word	0xffffffff


	//   ....[32]....
        /*00ac*/ 	.word	0xffffffff


	//   ....[33]....
        /*00b0*/ 	.word	0xffffffff


	//   ....[34]....
        /*00b4*/ 	.word	0xffffffff


	//   ....[35]....
        /*00b8*/ 	.word	0xffffffff


	//   ....[36]....
        /*00bc*/ 	.word	0xffffffff


	//   ....[37]....
        /*00c0*/ 	.word	0xffffffff


	//   ....[38]....
        /*00c4*/ 	.word	0xffffffff


	//   ....[39]....
        /*00c8*/ 	.word	0xffffffff


	//   ....[40]....
        /*00cc*/ 	.word	0xffffffff


	//   ....[41]....
        /*00d0*/ 	.word	0xffffffff


	//   ....[42]....
        /*00d4*/ 	.word	0xffffffff


	//   ....[43]....
        /*00d8*/ 	.word	0xffffffff


	//   ....[44]....
        /*00dc*/ 	.word	0xffffffff


	//   ....[45]....
        /*00e0*/ 	.word	0xffffffff


	//   ....[46]....
        /*00e4*/ 	.word	0xffffffff


	//   ....[47]....
        /*00e8*/ 	.word	0xffffffff


	//   ....[48]....
        /*00ec*/ 	.word	0xffffffff


	//   ....[49]....
        /*00f0*/ 	.word	0xffffffff


	//   ....[50]....
        /*00f4*/ 	.word	0xffffffff


	//   ....[51]....
        /*00f8*/ 	.word	0xffffffff


	//   ....[52]....
        /*00fc*/ 	.word	0xffffffff


	//   ....[53]....
        /*0100*/ 	.word	0xffffffff


	//   ....[54]....
        /*0104*/ 	.word	0xffffffff


	//   ....[55]....
        /*0108*/ 	.word	0xffffffff


	//   ....[56]....
        /*010c*/ 	.word	0xffffffff


	//   ....[57]....
        /*0110*/ 	.word	0xffffffff


	//   ....[58]....
        /*0114*/ 	.word	0xffffffff


	//----- nvinfo : EIATTR_COOP_GROUP_INSTR_OFFSETS
	.align		4
.L_2709:
        /*0118*/ 	.byte	0x04, 0x28
        /*011a*/ 	.short	(.L_2711 - .L_2710)


	//   ....[0]....
.L_2710:
        /*011c*/ 	.word	0x00000da0


	//   ....[1]....
        /*0120*/ 	.word	0x00000eb0


	//   ....[2]....
        /*0124*/ 	.word	0x00001070


	//   ....[3]....
        /*0128*/ 	.word	0x00003560


	//   ....[4]....
        /*012c*/ 	.word	0x00003ae0


	//   ....[5]....
        /*0130*/ 	.word	0x00004140


	//   ....[6]....
        /*0134*/ 	.word	0x00004510


	//   ....[7]....
        /*0138*/ 	.word	0x00004d00


	//   ....[8]....
        /*013c*/ 	.word	0x00005660


	//   ....[9]....
        /*0140*/ 	.word	0x00005680


	//   ....[10]....
        /*0144*/ 	.word	0x000056f0


	//   ....[11]....
        /*0148*/ 	.word	0x00005730


	//   ....[12]....
        /*014c*/ 	.word	0x000057b0


	//   ....[13]....
        /*0150*/ 	.word	0x000057e0


	//   ....[14]....
        /*0154*/ 	.word	0x00005800


	//   ....[15]....
        /*0158*/ 	.word	0x00005820


	//   ....[16]....
        /*015c*/ 	.word	0x00005850


	//   ....[17]....
        /*0160*/ 	.word	0x00005890


	//   ....[18]....
        /*0164*/ 	.word	0x000058d0


	//   ....[19]....
        /*0168*/ 	.word	0x00005900


	//   ....[20]....
        /*016c*/ 	.word	0x00005930


	//   ....[21]....
        /*0170*/ 	.word	0x00005960


	//   ....[22]....
        /*0174*/ 	.word	0x000059a0


	//   ....[23]....
        /*0178*/ 	.word	0x000059b0


	//   ....[24]....
        /*017c*/ 	.word	0x000059e0


	//   ....[25]....
        /*0180*/ 	.word	0x00005a20


	//   ....[26]....
        /*0184*/ 	.word	0x00005a80


	//   ....[27]....
        /*0188*/ 	.word	0x00005aa0


	//   ....[28]....
        /*018c*/ 	.word	0x00005ac0


	//   ....[29]....
        /*0190*/ 	.word	0x00005b20


	//   ....[30]....
        /*0194*/ 	.word	0x00005b30


	//   ....[31]....
        /*0198*/ 	.word	0x00005b50


	//   ....[32]....
        /*019c*/ 	.word	0x00005c50


	//   ....[33]....
        /*01a0*/ 	.word	0x00005cc0


	//   ....[34]....
        /*01a4*/ 	.word	0x00005d00


	//   ....[35]....
        /*01a8*/ 	.word	0x00005d40


	//   ....[36]....
        /*01ac*/ 	.word	0x00006c70


	//   ....[37]....
        /*01b0*/ 	.word	0x00006cb0


	//   ....[38]....
        /*01b4*/ 	.word	0x00006e40


	//   ....[39]....
        /*01b8*/ 	.word	0x00006e80


	//   ....[40]....
        /*01bc*/ 	.word	0x00006ec0


	//   ....[41]....
        /*01c0*/ 	.word	0x00006ee0


	//   ....[42]....
        /*01c4*/ 	.word	0x00006f20


	//   ....[43]....
        /*01c8*/ 	.word	0x00006f60


	//   ....[44]....
        /*01cc*/ 	.word	0x000070f0


	//   ....[45]....
        /*01d0*/ 	.word	0x00007130


	//   ....[46]....
        /*01d4*/ 	.word	0x000075e0


	//   ....[47]....
        /*01d8*/ 	.word	0x00007aa0


	//   ....[48]....
        /*01dc*/ 	.word	0x00007fd0


	//   ....[49]....
        /*01e0*/ 	.word	0x000081b0


	//   ....[50]....
        /*01e4*/ 	.word	0x00008200


	//   ....[51]....
        /*01e8*/ 	.word	0x00008250


	//   ....[52]....
        /*01ec*/ 	.word	0x00008280


	//   ....[53]....
        /*01f0*/ 	.word	0x000082a0


	//   ....[54]....
        /*01f4*/ 	.word	0x000083c0


	//   ....[55]....
        /*01f8*/ 	.word	0x00008400


	//   ....[56]....
        /*01fc*/ 	.word	0x00008450


	//   ....[57]....
        /*0200*/ 	.word	0x00008480


	//   ....[58]....
        /*0204*/ 	.word	0x000084a0


	//----- nvinfo : EIATTR_VRC_CTA_INIT_COUNT
	.align		4
.L_2711:
        /*0208*/ 	.byte	0x02, 0x4a
	.zero		1
	.zero		1


	//----- nvinfo : EIATTR_EXIT_INSTR_OFFSETS
	.align		4
        /*020c*/ 	.byte	0x04, 0x1c
        /*020e*/ 	.short	(.L_2713 - .L_2712)


	//   ....[0]....
.L_2712:
        /*0210*/ 	.word	0x00008560


	//   ....[1]....
        /*0214*/ 	.word	0x000087d0


	//----- nvinfo : EIATTR_MAX_THREADS
	.align		4
.L_2713:
        /*0218*/ 	.byte	0x04, 0x05
        /*021a*/ 	.short	(.L_2715 - .L_2714)
.L_2714:
        /*021c*/ 	.word	0x00000020
        /*0220*/ 	.word	0x00000001
        /*0224*/ 	.word	0x00000001


	//----- nvinfo : EIATTR_CRS_STACK_SIZE
	.align		4
.L_2715:
        /*0228*/ 	.byte	0x04, 0x1e
        /*022a*/ 	.short	(.L_2717 - .L_2716)
.L_2716:
        /*022c*/ 	.word	0x00000000


	//----- nvinfo : EIATTR_CBANK_PARAM_SIZE
	.align		4
.L_2717:
        /*0230*/ 	.byte	0x03, 0x19
        /*0232*/ 	.short	0x01f0


	//----- nvinfo : EIATTR_PARAM_CBANK
	.align		4
        /*0234*/ 	.byte	0x04, 0x0a
        /*0236*/ 	.short	(.L_2719 - .L_2718)
	.align		4
.L_2718:
        /*0238*/ 	.word	index@(.nv.constant0._Z25selective_scan_bwd_kernelI32Selective_Scan_bwd_kernel_traitsILi32ELi16ELb1ELb0ELb1ELb1ELb1EffEEv12SSMParamsBwd)
        /*023c*/ 	.short	0x0380
        /*023e*/ 	.short	0x01f0


	//----- nvinfo : EIATTR_SW_WAR
	.align		4
.L_2719:
        /*0240*/ 	.byte	0x04, 0x36
        /*0242*/ 	.short	(.L_2721 - .L_2720)
.L_2720:
        /*0244*/ 	.word	0x00000008
.L_2721:


//--------------------- .nv.info._Z25selective_scan_bwd_kernelI32Selective_Scan_bwd_kernel_traitsILi32ELi16ELb1ELb1ELb0ELb0ELb0EffEEv12SSMParamsBwd --------------------------
	.section	.nv.info._Z25selective_scan_bwd_kernelI32Selective_Scan_bwd_kernel_traitsILi32ELi16ELb1ELb1ELb0ELb0ELb0EffEEv12SSMParamsBwd,"",@"SHT_CUDA_INFO"
	.sectionflags	@""
	.align	4


	//----- nvinfo : EIATTR_CUDA_API_VERSION
	.align		4
        /*0000*/ 	.byte	0x04, 0x37
        /*0002*/ 	.short	(.L_2723 - .L_2722)
.L_2722:
        /*0004*/ 	.word	0x00000082


	//----- nvinfo : EIATTR_KPARAM_INFO
	.align		4
.L_2723:
        /*0008*/ 	.byte	0x04, 0x17
        /*000a*/ 	.short	(.L_2725 - .L_2724)
.L_2724:
        /*000c*/ 	.word	0x00000000
        /*0010*/ 	.short	0x0000
        /*0012*/ 	.short	0x0000
        /*0014*/ 	.byte	0x00, 0xf0, 0xc1, 0x07


	//----- nvinfo : EIATTR_SPARSE_MMA_MASK
	.align		4
.L_2725:
        /*0018*/ 	.byte	0x03, 0x50
        /*001a*/ 	.short	0x0000


	//----- nvinfo : EIATTR_MAXREG_COUNT
	.align		4
        /*001c*/ 	.byte	0x03, 0x1b
        /*001e*/ 	.short	0x00ff


	//----- nvinfo : EIATTR_NUM_BARRIERS
	.align		4
        /*0020*/ 	.byte	0x02, 0x4c
        /*0022*/ 	.byte	0x01
	.zero		1


	//----- nvinfo : EIATTR_MERCURY_ISA_VERSION
	.align		4
        /*0024*/ 	.byte	0x03, 0x5f
        /*0026*/ 	.short	0x0101


	//----- nvinfo : EIATTR_COOP_GROUP_MASK_REGIDS
	.align		4
        /*0028*/ 	.byte	0x04, 0x29
        /*002a*/ 	.short	(.L_2727 - .L_2726)


	//   ....[0]....
.L_2726:
        /*002c*/ 	.word	0xffffffff


	//   ....[1]....
        /*0030*/ 	.word	0xffffffff


	//   ....[2]....
        /*0034*/ 	.word	0xffffffff


	//   ....[3]....
        /*0038*/ 	.word	0xffffffff


	//   ....[4]....
        /*003c*/ 	.word	0xffffffff


	//   ....[5]....
        /*0040*/ 	.word	0xffffffff


	//   ....[6]....
        /*0044*/ 	.word	0xffffffff


	//   ....[7]....
        /*0048*/ 	.word	0xffffffff


	//   ....[8]....
        /*004c*/ 	.word	0xffffffff


	//   ....[9]....
        /*0050*/ 	.word	0xffffffff


	//   ....[10]....
        /*0054*/ 	.word	0xffffffff


	//   ....[11]....
        /*0058*/ 	.word	0xffffffff


	//   ....[12]....
        /*005c*/ 	.word	0xffffffff


	//   ....[13]....
        /*0060*/ 	.word	0xffffffff


	//   ....[14]....
        /*0064*/ 	.word	0xffffffff


	//   ....[15]....
        /*0068*/ 	.word	0xffffffff


	//   ....[16]....
        /*006c*/ 	.word	0xffffffff


	//   ....[17]....
        /*0070*/ 	.word	0xffffffff


	//   ....[18]....
        /*0074*/ 	.word	0xffffffff


	//   ....[19]....
        /*0078*/ 	.word	0xffffffff


	//   ....[20]....
        /*007c*/ 	.word	0xffffffff


	//   ....[21]....
        /*0080*/ 	.word	0xffffffff


	//   ....[22]....
        /*0084*/ 	.word	0xffffffff


	//   ....[23]....
        /*0088*/ 	.word	0xffffffff


	//   ....[24]....
        /*008c*/ 	.word	0xffffffff


	//   ....[25]....
        /*0090*/ 	.word	0xffffffff


	//   ....[26]....
        /*0094*/ 	.word	0xffffffff


	//   ....[27]....
        /*0098*/ 	.word	0xffffffff


	//   ....[28]....
        /*009c*/ 	.word	0xffffffff


	//   ....[29]....
        /*00a0*/ 	.word	0xffffffff


	//   ....[30]....
        /*00a4*/ 	.word	0xffffffff


	//   ....[31]....
        /*00a8*/ 	.word	0xffffffff


	//   ....[32]....
        /*00ac*/ 	.word	0xffffffff


	//   ....[33]....
        /*00b0*/ 	.word	0xffffffff


	//   ....[34]....
        /*00b4*/ 	.word	0xffffffff


	//   ....[35]....
        /*00b8*/ 	.word	0xffffffff


	//   ....[36]....
        /*00bc*/ 	.word	0xffffffff


	//   ....[37]....
        /*00c0*/ 	.word	0xffffffff


	//   ....[38]....
        /*00c4*/ 	.word	0xffffffff


	//   ....[39]....
        /*00c8*/ 	.word	0xffffffff


	//   ....[40]....
        /*00cc*/ 	.word	0xffffffff


	//   ....[41]....
        /*00d0*/ 	.word	0xffffffff


	//   ....[42]....
        /*00d4*/ 	.word	0xffffffff


	//   ....[43]....
        /*00d8*/ 	.word	0xffffffff


	//   ....[44]....
        /*00dc*/ 	.word	0xffffffff


	//   ....[45]....
        /*00e0*/ 	.word	0xffffffff


	//   ....[46]....
        /*00e4*/ 	.word	0xffffffff


	//   ....[47]....
        /*00e8*/ 	.word	0xffffffff


	//   ....[48]....
        /*00ec*/ 	.word	0xffffffff


	//   ....[49]....
        /*00f0*/ 	.word	0xffffffff


	//   ....[50]....
        /*00f4*/ 	.word	0xffffffff


	//   ....[51]....
        /*00f8*/ 	.word	0xffffffff


	//   ....[52]....
        /*00fc*/ 	.word	0xffffffff


	//   ....[53]....
        /*0100*/ 	.word	0xffffffff


	//----- nvinfo : EIATTR_COOP_GROUP_INSTR_OFFSETS
	.align		4
.L_2727:
        /*0104*/ 	.byte	0x04, 0x28
        /*0106*/ 	.short	(.L_2729 - .L_2728)


	//   ....[0]....
.L_2728:
        /*0108*/ 	.word	0x00000d50


	//   ....[1]....
        /*010c*/ 	.word	0x00000e40


	//   ....[2]....
        /*0110*/ 	.word	0x00000f30


	//   ....[3]....
        /*0114*/ 	.word	0x00001620


	//   ....[4]....
        /*0118*/ 	.word	0x00002080


	//   ....[5]....
        /*011c*/ 	.word	0x000020b0


	//   ....[6]....
        /*0120*/ 	.word	0x00002110


	//   ....[7]....
        /*0124*/ 	.word	0x000021a0


	//   ....[8]....
        /*0128*/ 	.word	0x000021c0


	//   ....[9]....
        /*012c*/ 	.word	0x00002210


	//   ....[10]....
        /*0130*/ 	.word	0x00002240


	//   ....[11]....
        /*0134*/ 	.word	0x00002260


	//   ....[12]....
        /*0138*/ 	.word	0x00002290


	//   ....[13]....
        /*013c*/ 	.word	0x000022c0


	//   ....[14]....
        /*0140*/ 	.word	0x00002300


	//   ....[15]....
        /*0144*/ 	.word	0x00002320


	//   ....[16]....
        /*0148*/ 	.word	0x00002360


	//   ....[17]....
        /*014c*/ 	.word	0x00002390


	//   ....[18]....
        /*0150*/ 	.word	0x000023e0


	//   ....[19]....
        /*0154*/ 	.word	0x00002430


	//   ....[20]....
        /*0158*/ 	.word	0x00002470


	//   ....[21]....
        /*015c*/ 	.word	0x00002480


	//   ....[22]....
        /*0160*/ 	.word	0x000024f0


	//   ....[23]....
        /*0164*/ 	.word	0x00002510


	//   ....[24]....
        /*0168*/ 	.word	0x00002530


	//   ....[25]....
        /*016c*/ 	.word	0x00002540


	//   ....[26]....
        /*0170*/ 	.word	0x00002550


	//   ....[27]....
        /*0174*/ 	.word	0x00002560


	//   ....[28]....
        /*0178*/ 	.word	0x00002580


	//   ....[29]....
        /*017c*/ 	.word	0x000025b0


	//   ....[30]....
        /*0180*/ 	.word	0x000025c0


	//   ....[31]....
        /*0184*/ 	.word	0x000026a0


	//   ....[32]....
        /*0188*/ 	.word	0x00003490


	//   ....[33]....
        /*018c*/ 	.word	0x000034d0


	//   ....[34]....
        /*0190*/ 	.word	0x000035b0


	//   ....[35]....
        /*0194*/ 	.word	0x000035d0


	//   ....[36]....
        /*0198*/ 	.word	0x00003600


	//   ....[37]....
        /*019c*/ 	.word	0x00003620


	//   ....[38]....
        /*01a0*/ 	.word	0x00003680


	//   ....[39]....
        /*01a4*/ 	.word	0x000036c0


	//   ....[40]....
        /*01a8*/ 	.word	0x00003850


	//   ....[41]....
        /*01ac*/ 	.word	0x00003890


	//   ....[42]....
        /*01b0*/ 	.word	0x00003eb0


	//   ....[43]....
        /*01b4*/ 	.word	0x00004090


	//   ....[44]....
        /*01b8*/ 	.word	0x000042e0


	//   ....[45]....
        /*01bc*/ 	.word	0x00004330


	//   ....[46]....
        /*01c0*/ 	.word	0x00004380


	//   ....[47]....
        /*01c4*/ 	.word	0x000043b0


	//   ....[48]....
        /*01c8*/ 	.word	0x000043d0


	//   ....[49]....
        /*01cc*/ 	.word	0x000044a0


	//   ....[50]....
        /*01d0*/ 	.word	0x000044e0


	//   ....[51]....
        /*01d4*/ 	.word	0x00004530


	//   ....[52]....
        /*01d8*/ 	.word	0x00004560


	//   ....[53]....
        /*01dc*/ 	.word	0x00004580


	//----- nvinfo : EIATTR_VRC_CTA_INIT_COUNT
	.align		4
.L_2729:
        /*01e0*/ 	.byte	0x02, 0x4a
	.zero		1
	.zero		1


	//----- nvinfo : EIATTR_EXIT_INSTR_OFFSETS
	.align		4
        /*01e4*/ 	.byte	0x04, 0x1c
        /*01e6*/ 	.short	(.L_2731 - .L_2730)


	//   ....[0]....
.L_2730:
        /*01e8*/ 	.word	0x00004620


	//   ....[1]....
        /*01ec*/ 	.word	0x00004880


	//----- nvinfo : EIATTR_MAX_THREADS
	.align		4
.L_2731:
        /*01f0*/ 	.byte	0x04, 0x05
        /*01f2*/ 	.short	(.L_2733 - .L_2732)
.L_2732:
        /*01f4*/ 	.word	0x00000020
        /*01f8*/ 	.word	0x00000001
        /*01fc*/ 	.word	0x00000001


	//----- nvinfo : EIATTR_CRS_STACK_SIZE
	.align		4
.L_2733:
        /*0200*/ 	.byte	0x04, 0x1e
        /*0202*/ 	.short	(.L_2735 - .L_2734)
.L_2734:
        /*0204*/ 	.word	0x00000000


	//----- nvinfo : EIATTR_CBANK_PARAM_SIZE
	.align		4
.L_2735:
        /*0208*/ 	.byte	0x03, 0x19
        /*020a*/ 	.short	0x01f0


	//----- nvinfo : EIATTR_PARAM_CBANK
	.align		4
        /*020c*/ 	.byte	0x04, 0x0a
        /*020e*/ 	.short	(.L_2737 - .L_2736)
	.align		4
.L_2736:
        /*0210*/ 	.word	index@(.nv.constant0._Z25selective_scan_bwd_kernelI32Selective_Scan_bwd_kernel_traitsILi32ELi16ELb1ELb1ELb0ELb0ELb0EffEEv12SSMParamsBwd)
        /*0214*/ 	.short	0x0380
        /*0216*/ 	.short	0x01f0


	//----- nvinfo : EIATTR_SW_WAR
	.align		4
.L_2737:
        /*0218*/ 	.byte	0x04, 0x36
        /*021a*/ 	.short	(.L_2739 - .L_2738)
.L_2738:
        /*021c*/ 	.word	0x00000008
.L_2739:


//--------------------- .nv.info._Z25selective_scan_bwd_kernelI32Selective_Scan_bwd_kernel_traitsILi32ELi16ELb1ELb1ELb0ELb0ELb1EffEEv12SSMParamsBwd --------------------------
	.section	.nv.info._Z25selective_scan_bwd_kernelI32Selective_Scan_bwd_kernel_traitsILi32ELi16ELb1ELb1ELb0ELb0ELb1EffEEv12SSMParamsBwd,"",@"SHT_CUDA_INFO"
	.sectionflags	@""
	.align	4


	//----- nvinfo : EIATTR_CUDA_API_VERSION
	.align		4
        /*0000*/ 	.byte	0x04, 0x37
        /*0002*/ 	.short	(.L_2741 - .L_2740)
.L_2740:
        /*0004*/ 	.word	0x00000082


	//----- nvinfo : EIATTR_KPARAM_INFO
	.align		4
.L_2741:
        /*0008*/ 	.byte	0x04, 0x17
        /*000a*/ 	.short	(.L_2743 - .L_2742)
.L_2742:
        /*000c*/ 	.word	0x00000000
        /*0010*/ 	.short	0x0000
        /*0012*/ 	.short	0x0000
        /*0014*/ 	.byte	0x00, 0xf0, 0xc1, 0x07


	//----- nvinfo : EIATTR_SPARSE_MMA_MASK
	.align		4
.L_2743:
        /*0018*/ 	.byte	0x03, 0x50
        /*001a*/ 	.short	0x0000


	//----- nvinfo : EIATTR_MAXREG_COUNT
	.align		4
        /*001c*/ 	.byte	0x03, 0x1b
        /*001e*/ 	.short	0x00ff


	//----- nvinfo : EIATTR_NUM_BARRIERS
	.align		4
        /*0020*/ 	.byte	0x02, 0x4c
        /*0022*/ 	.byte	0x01
	.zero		1


	//----- nvinfo : EIATTR_MERCURY_ISA_VERSION
	.align		4
        /*0024*/ 	.byte	0x03, 0x5f
        /*0026*/ 	.short	0x0101


	//----- nvinfo : EIATTR_COOP_GROUP_MASK_REGIDS
	.align		4
        /*0028*/ 	.byte	0x04, 0x29
        /*002a*/ 	.short	(.L_2745 - .L_2744)


	//   ....[0]....
.L_2744:
        /*002c*/ 	.word	0xffffffff


	//   ....[1]....
        /*0030*/ 	.word	0xffffffff


	//   ....[2]....
        /*0034*/ 	.word	0xffffffff


	//   ....[3]....
        /*0038*/ 	.word	0xffffffff


	//   ....[4]....
        /*003c*/ 	.word	0xffffffff


	//   ....[5]....
        /*0040*/ 	.word	0xffffffff


	//   ....[6]....
        /*0044*/ 	.word	0xffffffff


	//   ....[7]....
        /*0048*/ 	.word	0xffffffff


	//   ....[8]....
        /*004c*/ 	.word	0xffffffff


	//   ....[9]....
        /*0050*/ 	.word	0xffffffff


	//   ....[10]....
        /*0054*/ 	.word	0xffffffff


	//   ....[11]....
        /*0058*/ 	.word	0xffffffff


	//   ....[12]....
        /*005c*/ 	.word	0xffffffff


	//   ....[13]....
        /*0060*/ 	.word	0xffffffff


	//   ....[14]....
        /*0064*/ 	.word	0xffffffff


	//   ....[15]....
        /*0068*/ 	.word	0xffffffff


	//   ....[16]....
        /*006c*/ 	.word	0xffffffff


	//   ....[17]....
        /*0070*/ 	.word	0xffffffff


	//   ....[18]....
        /*0074*/ 	.word	0xffffffff


	//   ....[19]....
        /*0078*/ 	.word	0xffffffff


	//   ....[20]....
        /*007c*/ 	.word	0xffffffff


	//   ....[21]....
        /*0080*/ 	.word	0xffffffff


	//   ....[22]....
        /*0084*/ 	.word	0xffffffff


	//   ....[23]....
        /*0088*/ 	.word	0xffffffff


	//   ....[24]....
        /*008c*/ 	.word	0xffffffff


	//   ....[25]....
        /*0090*/ 	.word	0xffffffff


	//   ....[26]....
        /*0094*/ 	.word	0xffffffff


	//   ....[27]....
        /*0098*/ 	.word	0xffffffff


	//   ....[28]....
        /*009c*/ 	.word	0xffffffff


	//   ....[29]....
        /*00a0*/ 	.word	0xffffffff


	//   ....[30]....
        /*00a4*/ 	.word	0xffffffff


	//   ....[31]....
        /*00a8*/ 	.word	0xffffffff


	//   ....[32]....
        /*00ac*/ 	.word	0xffffffff


	//   ....[33]....
        /*00b0*/ 	.word	0xffffffff


	//   ....[34]....
        /*00b4*/ 	.word	0xffffffff


	//   ....[35]....
        /*00b8*/ 	.word	0xffffffff


	//   ....[36]....
        /*00bc*/ 	.word	0xffffffff


	//   ....[37]....
        /*00c0*/ 	.word	0xffffffff


	//   ....[38]....
        /*00c4*/ 	.word	0xffffffff


	//   ....[39]....
        /*00c8*/ 	.word	0xffffffff


	//   ....[40]....
        /*00cc*/ 	.word	0xffffffff


	//   ....[41]....
        /*00d0*/ 	.word	0xffffffff


	//   ....[42]....
        /*00d4*/ 	.word	0xffffffff


	//   ....[43]....
        /*00d8*/ 	.word	0xffffffff


	//   ....[44]....
        /*00dc*/ 	.word	0xffffffff


	//   ....[45]....
        /*00e0*/ 	.word	0xffffffff


	//   ....[46]....
        /*00e4*/ 	.word	0xffffffff


	//   ....[47]....
        /*00e8*/ 	.word	0xffffffff


	//   ....[48]....
        /*00ec*/ 	.word	0xffffffff


	//   ....[49]....
        /*00f0*/ 	.word	0xffffffff


	//   ....[50]....
        /*00f4*/ 	.word	0xffffffff


	//   ....[51]....
        /*00f8*/ 	.word	0xffffffff


	//   ....[52]....
        /*00fc*/ 	.word	0xffffffff


	//   ....[53]....
        /*0100*/ 	.word	0xffffffff


	//   ....[54]....
        /*0104*/ 	.word	0xffffffff


	//   ....[55]....
        /*0108*/ 	.word	0xffffffff


	//   ....[56]....
        /*010c*/ 	.word	0xffffffff


	//   ....[57]....
        /*0110*/ 	.word	0xffffffff


	//----- nvinfo : EIATTR_COOP_GROUP_INSTR_OFFSETS
	.align		4
.L_2745:
        /*0114*/ 	.byte	0x04, 0x28
        /*0116*/ 	.short	(.L_2747 - .L_2746)


	//   ....[0]....
.L_2746:
        /*0118*/ 	.word	0x00000df0


	//   ....[1]....
        /*011c*/ 	.word	0x00000f00


	//   ....[2]....
        /*0120*/ 	.word	0x00001090


	//   ....[3]....
        /*0124*/ 	.word	0x00001200


	//   ....[4]....
        /*0128*/ 	.word	0x00001930


	//   ....[5]....
        /*012c*/ 	.word	0x00001ef0


	//   ....[6]....
        /*0130*/ 	.word	0x000022a0


	//   ....[7]....
        /*0134*/ 	.word	0x000028f0


	//   ....[8]....
        /*0138*/ 	.word	0x00003340


	//   ....[9]....
        /*013c*/ 	.word	0x00003370


	//   ....[10]....
        /*0140*/ 	.word	0x000033d0


	//   ....[11]....
        /*0144*/ 	.word	0x00003460


	//   ....[12]....
        /*0148*/ 	.word	0x00003480


	//   ....[13]....
        /*014c*/ 	.word	0x000034d0


	//   ....[14]....
        /*0150*/ 	.word	0x00003500


	//   ....[15]....
        /*0154*/ 	.word	0x00003530


	//   ....[16]....
        /*0158*/ 	.word	0x00003550


	//   ....[17]....
        /*015c*/ 	.word	0x00003580


	//   ....[18]....
        /*0160*/ 	.word	0x000035c0


	//   ....[19]....
        /*0164*/ 	.word	0x000035e0


	//   ....[20]....
        /*0168*/ 	.word	0x00003630


	//   ....[21]....
        /*016c*/ 	.word	0x00003660


	//   ....[22]....
        /*0170*/ 	.word	0x000036d0


	//   ....[23]....
        /*0174*/ 	.word	0x00003710


	//   ....[24]....
        /*0178*/ 	.word	0x00003730


	//   ....[25]....
        /*017c*/ 	.word	0x00003740


	//   ....[26]....
        /*0180*/ 	.word	0x00003780


	//   ....[27]....
        /*0184*/ 	.word	0x000037a0


	//   ....[28]....
        /*0188*/ 	.word	0x000037d0


	//   ....[29]....
        /*018c*/ 	.word	0x00003800


	//   ....[30]....
        /*0190*/ 	.word	0x00003810


	//   ....[31]....
        /*0194*/ 	.word	0x00003820


	//   ....[32]....
        /*0198*/ 	.word	0x00003840


	//   ....[33]....
        /*019c*/ 	.word	0x00003860


	//   ....[34]....
        /*01a0*/ 	.word	0x00003890


	//   ....[35]....
        /*01a4*/ 	.word	0x000039a0


	//   ....[36]....
        /*01a8*/ 	.word	0x00004750


	//   ....[37]....
        /*01ac*/ 	.word	0x00004790


	//   ....[38]....
        /*01b0*/ 	.word	0x00004850


	//   ....[39]....
        /*01b4*/ 	.word	0x00004870


	//   ....[40]....
        /*01b8*/ 	.word	0x000048a0


	//   ....[41]....
        /*01bc*/ 	.word	0x000048c0


	//   ....[42]....
        /*01c0*/ 	.word	0x00004920


	//   ....[43]....
        /*01c4*/ 	.word	0x00004960


	//   ....[44]....
        /*01c8*/ 	.word	0x00004af0


	//   ....[45]....
        /*01cc*/ 	.word	0x00004b30


	//   ....[46]....
        /*01d0*/ 	.word	0x00005150


	//   ....[47]....
        /*01d4*/ 	.word	0x00005310


	//   ....[48]....
        /*01d8*/ 	.word	0x00005580


	//   ....[49]....
        /*01dc*/ 	.word	0x000055d0


	//   ....[50]....
        /*01e0*/ 	.word	0x00005620


	//   ....[51]....
        /*01e4*/ 	.word	0x00005650


	//   ....[52]....
        /*01e8*/ 	.word	0x00005670


	//   ....[53]....
        /*01ec*/ 	.word	0x00005740


	//   ....[54]....
        /*01f0*/ 	.word	0x00005780


	//   ....[55]....
        /*01f4*/ 	.word	0x000057d0


	//   ....[56]....
        /*01f8*/ 	.word	0x00005800


	//   ....[57]....
        /*01fc*/ 	.word	0x00005820


	//----- nvinfo : EIATTR_VRC_CTA_INIT_COUNT
	.align		4
.L_2747:
        /*0200*/ 	.byte	0x02, 0x4a
	.zero		1
	.zero		1


	//----- nvinfo : EIATTR_EXIT_INSTR_OFFSETS
	.align		4
        /*0204*/ 	.byte	0x04, 0x1c
        /*0206*/ 	.short	(.L_2749 - .L_2748)


	//   ....[0]....
.L_2748:
        /*0208*/ 	.word	0x000058c0


	//   ....[1]....
        /*020c*/ 	.word	0x00005b30


	//----- nvinfo : EIATTR_MAX_THREADS
	.align		4
.L_2749:
        /*0210*/ 	.byte	0x04, 0x05
        /*0212*/ 	.short	(.L_2751 - .L_2750)
.L_2750:
        /*0214*/ 	.word	0x00000020
        /*0218*/ 	.word	0x00000001
        /*021c*/ 	.word	0x00000001


	//----- nvinfo : EIATTR_CRS_STACK_SIZE
	.align		4
.L_2751:
        /*0220*/ 	.byte	0x04, 0x1e
        /*0222*/ 	.short	(.L_2753 - .L_2752)
.L_2752:
        /*0224*/ 	.word	0x00000000


	//----- nvinfo : EIATTR_CBANK_PARAM_SIZE
	.align		4
.L_2753:
        /*0228*/ 	.byte	0x03, 0x19
        /*022a*/ 	.short	0x01f0


	//----- nvinfo : EIATTR_PARAM_CBANK
	.align		4
        /*022c*/ 	.byte	0x04, 0x0a
        /*022e*/ 	.short	(.L_2755 - .L_2754)
	.align		4
.L_2754:
        /*0230*/ 	.word	index@(.nv.constant0._Z25selective_scan_bwd_kernelI32Selective_Scan_bwd_kernel_traitsILi32ELi16ELb1ELb1ELb0ELb0ELb1EffEEv12SSMParamsBwd)
        /*0234*/ 	.short	0x0380
        /*0236*/ 	.short	0x01f0


	//----- nvinfo : EIATTR_SW_WAR
	.align		4
.L_2755:
        /*0238*/ 	.byte	0x04, 0x36
        /*023a*/ 	.short	(.L_2757 - .L_2756)
.L_2756:
        /*023c*/ 	.word	0x00000008
.L_2757:


//--------------------- .nv.info._Z25selective_scan_bwd_kernelI32Selective_Scan_bwd_kernel_traitsILi32ELi16ELb1ELb1ELb0ELb1ELb0EffEEv12SSMParamsBwd --------------------------
	.section	.nv.info._Z25selective_scan_bwd_kernelI32Selective_Scan_bwd_kernel_traitsILi32ELi16ELb1ELb1ELb0ELb1ELb0EffEEv12SSMParamsBwd,"",@"SHT_CUDA_INFO"
	.sectionflags	@""
	.align	4


	//----- nvinfo : EIATTR_CUDA_API_VERSION
	.align		4
        /*0000*/ 	.byte	0x04, 0x37
        /*0002*/ 	.short	(.L_2759 - .L_2758)
.L_2758:
        /*0004*/ 	.word	0x00000082


	//----- nvinfo : EIATTR_KPARAM_INFO
	.align		4
.L_2759:
        /*0008*/ 	.byte	0x04, 0x17
        /*000a*/ 	.short	(.L_2761 - .L_2760)
.L_2760:
        /*000c*/ 	.word	0x00000000
        /*0010*/ 	.short	0x0000
        /*0012*/ 	.short	0x0000
        /*0014*/ 	.byte	0x00, 0xf0, 0xc1, 0x07


	//----- nvinfo : EIATTR_SPARSE_MMA_MASK
	.align		4
.L_2761:
        /*0018*/ 	.byte	0x03, 0x50
        /*001a*/ 	.short	0x0000


	//----- nvinfo : EIATTR_MAXREG_COUNT
	.align		4
        /*001c*/ 	.byte	0x03, 0x1b
        /*001e*/ 	.short	0x00ff


	//----- nvinfo : EIATTR_NUM_BARRIERS
	.align		4
        /*0020*/ 	.byte	0x02, 0x4c
        /*0022*/ 	.byte	0x01
	.zero		1


	//----- nvinfo : EIATTR_MERCURY_ISA_VERSION
	.align		4
        /*0024*/ 	.byte	0x03, 0x5f
        /*0026*/ 	.short	0x0101


	//----- nvinfo : EIATTR_COOP_GROUP_MASK_REGIDS
	.align		4
        /*0028*/ 	.byte	0x04, 0x29
        /*002a*/ 	.short	(.L_2763 - .L_2762)


	//   ....[0]....
.L_2762:
        /*002c*/ 	.word	0xffffffff


	//   ....[1]....
        /*0030*/ 	.word	0xffffffff


	//   ....[2]....
        /*0034*/ 	.word	0xffffffff


	//   ....[3]....
        /*0038*/ 	.word	0xffffffff


	//   ....[4]....
        /*003c*/ 	.word	0xffffffff


	//   ....[5]....
        /*0040*/ 	.word	0xffffffff


	//   ....[6]....
        /*0044*/ 	.word	0xffffffff


	//   ....[7]....
        /*0048*/ 	.word	0xffffffff


	//   ....[8]....
        /*004c*/ 	.word	0xffffffff


	//   ....[9]....
        /*0050*/ 	.word	0xffffffff


	//   ....[10]....
        /*0054*/ 	.word	0xffffffff


	//   ....[11]....
        /*0058*/ 	.word	0xffffffff


	//   ....[12]....
        /*005c*/ 	.word	0xffffffff


	//   ....[13]....
        /*0060*/ 	.word	0xffffffff


	//   ....[14]....
        /*0064*/ 	.word	0xffffffff


	//   ....[15]....
        /*0068*/ 	.word	0xffffffff


	//   ....[16]....
        /*006c*/ 	.word	0xffffffff


	//   ....[17]....
        /*0070*/ 	.word	0xffffffff


	//   ....[18]....
        /*0074*/ 	.word	0xffffffff


	//   ....[19]....
        /*0078*/ 	.word	0xffffffff


	//   ....[20]....
        /*007c*/ 	.word	0xffffffff


	//   ....[21]....
        /*0080*/ 	.word	0xffffffff


	//   ....[22]....
        /*0084*/ 	.word	0xffffffff


	//   ....[23]....
        /*0088*/ 	.word	0xffffffff


	//   ....[24]....
        /*008c*/ 	.word	0xffffffff


	//   ....[25]....
        /*0090*/ 	.word	0xffffffff


	//   ....[26]....
        /*0094*/ 	.word	0xffffffff


	//   ....[27]....
        /*0098*/ 	.word	0xffffffff


	//   ....[28]....
        /*009c*/ 	.word	0xffffffff


	//   ....[29]....
        /*00a0*/ 	.word	0xffffffff


	//   ....[30]....
        /*00a4*/ 	.word	0xffffffff


	//   ....[31]....
        /*00a8*/ 	.word	0xffffffff


	//   ....[32]....
        /*00ac*/ 	.word	0xffffffff


	//   ....[33]....
        /*00b0*/ 	.word	0xffffffff


	//   ....[34]....
        /*00b4*/ 	.word	0xffffffff


	//   ....[35]....
        /*00b8*/ 	.word	0xffffffff


	//   ....[36]....
        /*00bc*/ 	.word	0xffffffff


	//   ....[37]....
        /*00c0*/ 	.word	0xffffffff


	//   ....[38]....
        /*00c4*/ 	.word	0xffffffff


	//   ....[39]....
        /*00c8*/ 	.word	0xffffffff


	//   ....[40]....
        /*00cc*/ 	.word	0xffffffff


	//   ....[41]....
        /*00d0*/ 	.word	0xffffffff


	//   ....[42]....
        /*00d4*/ 	.word	0xffffffff


	//   ....[43]....
        /*00d8*/ 	.word	0xffffffff


	//   ....[44]....
        /*00dc*/ 	.word	0xffffffff


	//   ....[45]....
        /*00e0*/ 	.word	0xffffffff


	//   ....[46]....
        /*00e4*/ 	.word	0xffffffff


	//   ....[47]....
        /*00e8*/ 	.word	0xffffffff


	//   ....[48]....
        /*00ec*/ 	.word	0xffffffff


	//   ....[49]....
        /*00f0*/ 	.word	0xffffffff


	//   ....[50]....
        /*00f4*/ 	.word	0xffffffff


	//   ....[51]....
        /*00f8*/ 	.word	0xffffffff


	//   ....[52]....
        /*00fc*/ 	.word	0xffffffff


	//   ....[53]....
        /*0100*/ 	.word	0xffffffff


	//   ....[54]....
        /*0104*/ 	.word	0xffffffff


	//----- nvinfo : EIATTR_COOP_GROUP_INSTR_OFFSETS
	.align		4
.L_2763:
        /*0108*/ 	.byte	0x04, 0x28
        /*010a*/ 	.short	(.L_2765 - .L_2764)


	//   ....[0]....
.L_2764:
        /*010c*/ 	.word	0x00000d80


	//   ....[1]....
        /*0110*/ 	.word	0x00000e60


	//   ....[2]....
        /*0114*/ 	.word	0x00001050


	//   ....[3]....
        /*0118*/ 	.word	0x000038c0


	//   ....[4]....
        /*011c*/ 	.word	0x00004300


	//   ....[5]....
        /*0120*/ 	.word	0x00004330


	//   ....[6]....
        /*0124*/ 	.word	0x000043f0


	//   ....[7]....
        /*0128*/ 	.word	0x00004450


	//   ....[8]....
        /*012c*/ 	.word	0x00004470


	//   ....[9]....
        /*0130*/ 	.word	0x000044a0


	//   ....[10]....
        /*0134*/ 	.word	0x000044e0


	//   ....[11]....
        /*0138*/ 	.word	0x00004510


	//   ....[12]....
        /*013c*/ 	.word	0x00004530


	//   ....[13]....
        /*0140*/ 	.word	0x00004560


	//   ....[14]....
        /*0144*/ 	.word	0x000045a0


	//   ....[15]....
        /*0148*/ 	.word	0x000045c0


	//   ....[16]....
        /*014c*/ 	.word	0x00004610


	//   ....[17]....
        /*0150*/ 	.word	0x00004640


	//   ....[18]....
        /*0154*/ 	.word	0x000046b0


	//   ....[19]....
        /*0158*/ 	.word	0x000046f0


	//   ....[20]....
        /*015c*/ 	.word	0x00004710


	//   ....[21]....
        /*0160*/ 	.word	0x00004720


	//   ....[22]....
        /*0164*/ 	.word	0x00004760


	//   ....[23]....
        /*0168*/ 	.word	0x00004780


	//   ....[24]....
        /*016c*/ 	.word	0x000047b0


	//   ....[25]....
        /*0170*/ 	.word	0x000047e0


	//   ....[26]....
        /*0174*/ 	.word	0x000047f0


	//   ....[27]....
        /*0178*/ 	.word	0x00004800


	//   ....[28]....
        /*017c*/ 	.word	0x00004820


	//   ....[29]....
        /*0180*/ 	.word	0x00004840


	//   ....[30]....
        /*0184*/ 	.word	0x00004870


	//   ....[31]....
        /*0188*/ 	.word	0x00004980


	//   ....[32]....
        /*018c*/ 	.word	0x00005730


	//   ....[33]....
        /*0190*/ 	.word	0x00005770


	//   ....[34]....
        /*0194*/ 	.word	0x00005830


	//   ....[35]....
        /*0198*/ 	.word	0x00005850


	//   ....[36]....
        /*019c*/ 	.word	0x00005880


	//   ....[37]....
        /*01a0*/ 	.word	0x000058a0


	//   ....[38]....
        /*01a4*/ 	.word	0x00005900


	//   ....[39]....
        /*01a8*/ 	.word	0x00005940


	//   ....[40]....
        /*01ac*/ 	.word	0x00005ad0


	//   ....[41]....
        /*01b0*/ 	.word	0x00005b10


	//   ....[42]....
        /*01b4*/ 	.word	0x000060e0


	//   ....[43]....
        /*01b8*/ 	.word	0x00006760


	//   ....[44]....
        /*01bc*/ 	.word	0x00006af0


	//   ....[45]....
        /*01c0*/ 	.word	0x00006d60


	//   ....[46]....
        /*01c4*/ 	.word	0x00006db0


	//   ....[47]....
        /*01c8*/ 	.word	0x00006e00


	//   ....[48]....
        /*01cc*/ 	.word	0x00006e30


	//   ....[49]....
        /*01d0*/ 	.word	0x00006e50


	//   ....[50]....
        /*01d4*/ 	.word	0x00006f20


	//   ....[51]....
        /*01d8*/ 	.word	0x00006f60


	//   ....[52]....
        /*01dc*/ 	.word	0x00006fb0


	//   ....[53]....
        /*01e0*/ 	.word	0x00006fe0


	//   ....[54]....
        /*01e4*/ 	.word	0x00007000


	//----- nvinfo : EIATTR_VRC_CTA_INIT_COUNT
	.align		4
.L_2765:
        /*01e8*/ 	.byte	0x02, 0x4a
	.zero		1
	.zero		1


	//----- nvinfo : EIATTR_EXIT_INSTR_OFFSETS
	.align		4
        /*01ec*/ 	.byte	0x04, 0x1c
        /*01ee*/ 	.short	(.L_2767 - .L_2766)


	//   ....[0]....
.L_2766:
        /*01f0*/ 	.word	0x000070a0


	//   ....[1]....
        /*01f4*/ 	.word	0x00007300


	//----- nvinfo : EIATTR_MAX_THREADS
	.align		4
.L_2767:
        /*01f8*/ 	.byte	0x04, 0x05
        /*01fa*/ 	.short	(.L_2769 - .L_2768)
.L_2768:
        /*01fc*/ 	.word	0x00000020
        /*0200*/ 	.word	0x00000001
        /*0204*/ 	.word	0x00000001


	//----- nvinfo : EIATTR_CRS_STACK_SIZE
	.align		4
.L_2769:
        /*0208*/ 	.byte	0x04, 0x1e
        /*020a*/ 	.short	(.L_2771 - .L_2770)
.L_2770:
        /*020c*/ 	.word	0x00000000


	//----- nvinfo : EIATTR_CBANK_PARAM_SIZE
	.align		4
.L_2771:
        /*0210*/ 	.byte	0x03, 0x19
        /*0212*/ 	.short	0x01f0


	//----- nvinfo : EIATTR_PARAM_CBANK
	.align		4
        /*0214*/ 	.byte	0x04, 0x0a
        /*0216*/ 	.short	(.L_2773 - .L_2772)
	.align		4
.L_2772:
        /*0218*/ 	.word	index@(.nv.constant0._Z25selective_scan_bwd_kernelI32Selective_Scan_bwd_kernel_traitsILi32ELi16ELb1ELb1ELb0ELb1ELb0EffEEv12SSMParamsBwd)
        /*021c*/ 	.short	0x0380
        /*021e*/ 	.short	0x01f0


	//----- nvinfo : EIATTR_SW_WAR
	.align		4
.L_2773:
        /*0220*/ 	.byte	0x04, 0x36
        /*0222*/ 	.short	(.L_2775 - .L_2774)
.L_2774:
        /*0224*/ 	.word	0x00000008
.L_2775:


//--------------------- .nv.info._Z25selective_scan_bwd_kernelI32Selective_Scan_bwd_kernel_traitsILi32ELi16ELb1ELb1ELb0ELb1ELb1EffEEv12SSMParamsBwd --------------------------
	.section	.nv.info._Z25selective_scan_bwd_kernelI32Selective_Scan_bwd_kernel_traitsILi32ELi16ELb1ELb1ELb0ELb1ELb1EffEEv12SSMParamsBwd,"",@"SHT_CUDA_INFO"
	.sectionflags	@""
	.align	4


	//----- nvinfo : EIATTR_CUDA_API_VERSION
	.align		4
        /*0000*/ 	.byte	0x04, 0x37
        /*0002*/ 	.short	(.L_2777 - .L_2776)
.L_2776:
        /*0004*/ 	.word	0x00000082


	//----- nvinfo : EIATTR_KPARAM_INFO
	.align		4
.L_2777:
        /*0008*/ 	.byte	0x04, 0x17
        /*000a*/ 	.short	(.L_2779 - .L_2778)
.L_2778:
        /*000c*/ 	.word	0x00000000
        /*0010*/ 	.short	0x0000
        /*0012*/ 	.short	0x0000
        /*0014*/ 	.byte	0x00, 0xf0, 0xc1, 0x07


	//----- nvinfo : EIATTR_SPARSE_MMA_MASK
	.align		4
.L_2779:
        /*0018*/ 	.byte	0x03, 0x50
        /*001a*/ 	.short	0x0000


	//----- nvinfo : EIATTR_MAXREG_COUNT
	.align		4
        /*001c*/ 	.byte	0x03, 0x1b
        /*001e*/ 	.short	0x00ff


	//----- nvinfo : EIATTR_NUM_BARRIERS
	.align		4
        /*0020*/ 	.byte	0x02, 0x4c
        /*0022*/ 	.byte	0x01
	.zero		1


	//----- nvinfo : EIATTR_MERCURY_ISA_VERSION
	.align		4
        /*0024*/ 	.byte	0x03, 0x5f
        /*0026*/ 	.short	0x0101


	//----- nvinfo : EIATTR_COOP_GROUP_MASK_REGIDS
	.align		4
        /*0028*/ 	.byte	0x04, 0x29
        /*002a*/ 	.short	(.L_2781 - .L_2780)


	//   ....[0]....
.L_2780:
        /*002c*/ 	.word	0xffffffff


	//   ....[1]....
        /*0030*/ 	.word	0xffffffff


	//   ....[2]....
        /*0034*/ 	.word	0xffffffff


	//   ....[3]....
        /*0038*/ 	.word	0xffffffff


	//   ....[4]....
        /*003c*/ 	.word	0xffffffff


	//   ....[5]....
        /*0040*/ 	.word	0xffffffff


	//   ....[6]....
        /*0044*/ 	.word	0xffffffff


	//   ....[7]....
        /*0048*/ 	.word	0xffffffff


	//   ....[8]....
        /*004c*/ 	.word	0xffffffff


	//   ....[9]....
        /*0050*/ 	.word	0xffffffff


	//   ....[10]....
        /*0054*/ 	.word	0xffffffff


	//   ....[11]....
        /*0058*/ 	.word	0xffffffff


	//   ....[12]....
        /*005c*/ 	.word	0xffffffff


	//   ....[13]....
        /*0060*/ 	.word	0xffffffff


	//   ....[14]....
        /*0064*/ 	.word	0xffffffff


	//   ....[15]....
        /*0068*/ 	.word	0xffffffff


	//   ....[16]....
        /*006c*/ 	.word	0xffffffff


	//   ....[17]....
        /*0070*/ 	.word	0xffffffff


	//   ....[18]....
        /*0074*/ 	.word	0xffffffff


	//   ....[19]....
        /*0078*/ 	.word	0xffffffff


	//   ....[20]....
        /*007c*/ 	.word	0xffffffff


	//   ....[21]....
        /*0080*/ 	.word	0xffffffff


	//   ....[22]....
        /*0084*/ 	.word	0xffffffff


	//   ....[23]....
        /*0088*/ 	.word	0xffffffff


	//   ....[24]....
        /*008c*/ 	.word	0xffffffff


	//   ....[25]....
        /*0090*/ 	.word	0xffffffff


	//   ....[26]....
        /*0094*/ 	.word	0xffffffff


	//   ....[27]....
        /*0098*/ 	.word	0xffffffff


	//   ....[28]....
        /*009c*/ 	.word	0xffffffff


	//   ....[29]....
        /*00a0*/ 	.word	0xffffffff


	//   ....[30]....
        /*00a4*/ 	.word	0xffffffff


	//   ....[31]....
        /*00a8*/ 	.word	0xffffffff


	//   ....[32]....
        /*00ac*/ 	.word	0xffffffff


	//   ....[33]....
        /*00b0*/ 	.word	0xffffffff


	//   ....[34]....
        /*00b4*/ 	.word	0xffffffff


	//   ....[35]....
        /*00b8*/ 	.word	0xffffffff


	//   ....[36]....
        /*00bc*/ 	.word	0xffffffff


	//   ....[37]....
        /*00c0*/ 	.word	0xffffffff


	//   ....[38]....
        /*00c4*/ 	.word	0xffffffff


	//   ....[39]....
        /*00c8*/ 	.word	0xffffffff


	//   ....[40]....
        /*00cc*/ 	.word	0xffffffff


	//   ....[41]....
        /*00d0*/ 	.word	0xffffffff


	//   ....[42]....
        /*00d4*/ 	.word	0xffffffff


	//   ....[43]....
        /*00d8*/ 	.word	0xffffffff


	//   ....[44]....
        /*00dc*/ 	.word	0xffffffff


	//   ....[45]....
        /*00e0*/ 	.word	0xffffffff


	//   ....[46]....
        /*00e4*/ 	.word	0xffffffff


	//   ....[47]....
        /*00e8*/ 	.word	0xffffffff


	//   ....[48]....
        /*00ec*/ 	.word	0xffffffff


	//   ....[49]....
        /*00f0*/ 	.word	0xffffffff


	//   ....[50]....
        /*00f4*/ 	.word	0xffffffff


	//   ....[51]....
        /*00f8*/ 	.word	0xffffffff


	//   ....[52]....
        /*00fc*/ 	.word	0xffffffff


	//   ....[53]....
        /*0100*/ 	.word	0xffffffff


	//   ....[54]....
        /*0104*/ 	.word	0xffffffff


	//   ....[55]....
        /*0108*/ 	.word	0xffffffff


	//   ....[56]....
        /*010c*/ 	.word	0xffffffff


	//   ....[57]....
        /*0110*/ 	.word	0xffffffff


	//   ....[58]....
        /*0114*/ 	.word	0xffffffff


	//----- nvinfo : EIATTR_COOP_GROUP_INSTR_OFFSETS
	.align		4
.L_2781:
        /*0118*/ 	.byte	0x04, 0x28
        /*011a*/ 	.short	(.L_2783 - .L_2782)


	//   ....[0]....
.L_2782:
        /*011c*/ 	.word	0x00000da0


	//   ....[1]....
        /*0120*/ 	.word	0x00000eb0


	//   ....[2]....
        /*0124*/ 	.word	0x000010a0


	//   ....[3]....
        /*0128*/ 	.word	0x00003520


	//   ....[4]....
        /*012c*/ 	.word	0x00003af0


	//   ....[5]....
        /*0130*/ 	.word	0x00004180


	//   ....[6]....
        /*0134*/ 	.word	0x000044c0


	//   ....[7]....
        /*0138*/ 	.word	0x00004b10


	//   ....[8]....
        /*013c*/ 	.word	0x00005560


	//   ....[9]....
        /*0140*/ 	.word	0x00005590


	//   ....[10]....
        /*0144*/ 	.word	0x00005620


	//   ....[11]....
        /*0148*/ 	.word	0x000056a0


	//   ....[12]....
        /*014c*/ 	.word	0x000056c0


	//   ....[13]....
        /*0150*/ 	.word	0x000056e0


	//   ....[14]....
        /*0154*/ 	.word	0x00005710


	//   ....[15]....
        /*0158*/ 	.word	0x00005740


	//   ....[16]....
        /*015c*/ 	.word	0x00005780


	//   ....[17]....
        /*0160*/ 	.word	0x000057a0


	//   ....[18]....
        /*0164*/ 	.word	0x000057f0


	//   ....[19]....
        /*0168*/ 	.word	0x00005800


	//   ....[20]....
        /*016c*/ 	.word	0x00005860


	//   ....[21]....
        /*0170*/ 	.word	0x00005890


	//   ....[22]....
        /*0174*/ 	.word	0x000058f0


	//   ....[23]....
        /*0178*/ 	.word	0x00005910


	//   ....[24]....
        /*017c*/ 	.word	0x00005940


	//   ....[25]....
        /*0180*/ 	.word	0x00005960


	//   ....[26]....
        /*0184*/ 	.word	0x000059b0


	//   ....[27]....
        /*0188*/ 	.word	0x000059d0


	//   ....[28]....
        /*018c*/ 	.word	0x000059f0


	//   ....[29]....
        /*0190*/ 	.word	0x00005a10


	//   ....[30]....
        /*0194*/ 	.word	0x00005a30


	//   ....[31]....
        /*0198*/ 	.word	0x00005a80


	//   ....[32]....
        /*019c*/ 	.word	0x00005a90


	//   ....[33]....
        /*01a0*/ 	.word	0x00005b50


	//   ....[34]....
        /*01a4*/ 	.word	0x00005c20


	//   ....[35]....
        /*01a8*/ 	.word	0x00005c60


	//   ....[36]....
        /*01ac*/ 	.word	0x00006970


	//   ....[37]....
        /*01b0*/ 	.word	0x000069b0


	//   ....[38]....
        /*01b4*/ 	.word	0x00006a50


	//   ....[39]....
        /*01b8*/ 	.word	0x00006a70


	//   ....[40]....
        /*01bc*/ 	.word	0x00006aa0


	//   ....[41]....
        /*01c0*/ 	.word	0x00006ac0


	//   ....[42]....
        /*01c4*/ 	.word	0x00006b20


	//   ....[43]....
        /*01c8*/ 	.word	0x00006b60


	//   ....[44]....
        /*01cc*/ 	.word	0x00006cf0


	//   ....[45]....
        /*01d0*/ 	.word	0x00006d30


	//   ....[46]....
        /*01d4*/ 	.word	0x00007320


	//   ....[47]....
        /*01d8*/ 	.word	0x000078b0


	//   ....[48]....
        /*01dc*/ 	.word	0x00007d20


	//   ....[49]....
        /*01e0*/ 	.word	0x00007f80


	//   ....[50]....
        /*01e4*/ 	.word	0x00007fd0


	//   ....[51]....
        /*01e8*/ 	.word	0x00008020


	//   ....[52]....
        /*01ec*/ 	.word	0x00008050


	//   ....[53]....
        /*01f0*/ 	.word	0x00008070


	//   ....[54]....
        /*01f4*/ 	.word	0x00008140


	//   ....[55]....
        /*01f8*/ 	.word	0x00008180


	//   ....[56]....
        /*01fc*/ 	.word	0x000081d0


	//   ....[57]....
        /*0200*/ 	.word	0x00008200


	//   ....[58]....
        /*0204*/ 	.word	0x00008220


	//----- nvinfo : EIATTR_VRC_CTA_INIT_COUNT
	.align		4
.L_2783:
        /*0208*/ 	.byte	0x02, 0x4a
	.zero		1
	.zero		1


	//----- nvinfo : EIATTR_EXIT_INSTR_OFFSETS
	.align		4
        /*020c*/ 	.byte	0x04, 0x1c
        /*020e*/ 	.short	(.L_2785 - .L_2784)


	//   ....[0]....
.L_2784:
        /*0210*/ 	.word	0x000082c0


	//   ....[1]....
        /*0214*/ 	.word	0x00008530


	//----- nvinfo : EIATTR_MAX_THREADS
	.align		4
.L_2785:
        /*0218*/ 	.byte	0x04, 0x05
        /*021a*/ 	.short	(.L_2787 - .L_2786)
.L_2786:
        /*021c*/ 	.word	0x00000020
        /*0220*/ 	.word	0x00000001
        /*0224*/ 	.word	0x00000001


	//----- nvinfo : EIATTR_CRS_STACK_SIZE
	.align		4
.L_2787:
        /*0228*/ 	.byte	0x04, 0x1e
        /*022a*/ 	.short	(.L_2789 - .L_2788)
.L_2788:
        /*022c*/ 	.word	0x00000000


	//----- nvinfo : EIATTR_CBANK_PARAM_SIZE
	.align		4
.L_2789:
        /*0230*/ 	.byte	0x03, 0x19
        /*0232*/ 	.short	0x01f0


	//----- nvinfo : EIATTR_PARAM_CBANK
	.align		4
        /*0234*/ 	.byte	0x04, 0x0a
        /*0236*/ 	.short	(.L_2791 - .L_2790)
	.align		4
.L_2790:
        /*0238*/ 	.word	index@(.nv.constant0._Z25selective_scan_bwd_kernelI32Selective_Scan_bwd_kernel_traitsILi32ELi16ELb1ELb1ELb0ELb1ELb1EffEEv12SSMParamsBwd)
        /*023c*/ 	.short	0x0380
        /*023e*/ 	.short	0x01f0


	//----- nvinfo : EIATTR_SW_WAR
	.align		4
.L_2791:
        /*0240*/ 	.byte	0x04, 0x36
        /*0242*/ 	.short	(.L_2793 - .L_2792)
.L_2792:
        /*0244*/ 	.word	0x00000008
.L_2793:


//--------------------- .nv.info._Z25selective_scan_bwd_kernelI32Selective_Scan_bwd_kernel_traitsILi32ELi16ELb1ELb1ELb1ELb0ELb0EffEEv12SSMParamsBwd --------------------------
	.section	.nv.info._Z25selective_scan_bwd_kernelI32Selective_Scan_bwd_kernel_traitsILi32ELi16ELb1ELb1ELb1ELb0ELb0EffEEv12SSMParamsBwd,"",@"SHT_CUDA_INFO"
	.sectionflags	@""
	.align	4


	//----- nvinfo : EIATTR_CUDA_API_VERSION
	.align		4
        /*0000*/ 	.byte	0x04, 0x37
        /*0002*/ 	.short	(.L_2795 - .L_2794)
.L_2794:
        /*0004*/ 	.word	0x00000082


	//----- nvinfo : EIATTR_KPARAM_INFO
	.align		4
.L_2795:
        /*0008*/ 	.byte	0x04, 0x17
        /*000a*/ 	.short	(.L_2797 - .L_2796)
.L_2796:
        /*000c*/ 	.word	0x00000000
        /*0010*/ 	.short	0x0000
        /*0012*/ 	.short	0x0000
        /*0014*/ 	.byte	0x00, 0xf0, 0xc1, 0x07


	//----- nvinfo : EIATTR_SPARSE_MMA_MASK
	.align		4
.L_2797:
        /*0018*/ 	.byte	0x03, 0x50
        /*001a*/ 	.short	0x0000


	//----- nvinfo : EIATTR_MAXREG_COUNT
	.align		4
        /*001c*/ 	.byte	0x03, 0x1b
        /*001e*/ 	.short	0x00ff


	//----- nvinfo : EIATTR_NUM_BARRIERS
	.align		4
        /*0020*/ 	.byte	0x02, 0x4c
        /*0022*/ 	.byte	0x01
	.zero		1


	//----- nvinfo : EIATTR_MERCURY_ISA_VERSION
	.align		4
        /*0024*/ 	.byte	0x03, 0x5f
        /*0026*/ 	.short	0x0101


	//----- nvinfo : EIATTR_COOP_GROUP_MASK_REGIDS
	.align		4
        /*0028*/ 	.byte	0x04, 0x29
        /*002a*/ 	.short	(.L_2799 - .L_2798)


	//   ....[0]....
.L_2798:
        /*002c*/ 	.word	0xffffffff


	//   ....[1]....
        /*0030*/ 	.word	0xffffffff


	//   ....[2]....
        /*0034*/ 	.word	0xffffffff


	//   ....[3]....
        /*0038*/ 	.word	0xffffffff


	//   ....[4]....
        /*003c*/ 	.word	0xffffffff


	//   ....[5]....
        /*0040*/ 	.word	0xffffffff


	//   ....[6]....
        /*0044*/ 	.word	0xffffffff


	//   ....[7]....
        /*0048*/ 	.word	0xffffffff


	//   ....[8]....
        /*004c*/ 	.word	0xffffffff


	//   ....[9]....
        /*0050*/ 	.word	0xffffffff


	//   ....[10]....
        /*0054*/ 	.word	0xffffffff


	//   ....[11]....
        /*0058*/ 	.word	0xffffffff


	//   ....[12]....
        /*005c*/ 	.word	0xffffffff


	//   ....[13]....
        /*0060*/ 	.word	0xffffffff


	//   ....[14]....
        /*0064*/ 	.word	0xffffffff


	//   ....[15]....
        /*0068*/ 	.word	0xffffffff


	//   ....[16]....
        /*006c*/ 	.word	0xffffffff


	//   ....[17]....
        /*0070*/ 	.word	0xffffffff


	//   ....[18]....
        /*0074*/ 	.word	0xffffffff


	//   ....[19]....
        /*0078*/ 	.word	0xffffffff


	//   ....[20]....
        /*007c*/ 	.word	0xffffffff


	//   ....[21]....
        /*0080*/ 	.word	0xffffffff


	//   ....[22]....
        /*0084*/ 	.word	0xffffffff


	//   ....[23]....
        /*0088*/ 	.word	0xffffffff


	//   ....[24]....
        /*008c*/ 	.word	0xffffffff


	//   ....[25]....
        /*0090*/ 	.word	0xffffffff


	//   ....[26]....
        /*0094*/ 	.word	0xffffffff


	//   ....[27]....
        /*0098*/ 	.word	0xffffffff


	//   ....[28]....
        /*009c*/ 	.word	0xffffffff


	//   ....[29]....
        /*00a0*/ 	.word	0xffffffff


	//   ....[30]....
        /*00a4*/ 	.word	0xffffffff


	//   ....[31]....
        /*00a8*/ 	.word	0xffffffff


	//   ....[32]....
        /*00ac*/ 	.word	0xffffffff


	//   ....[33]....
        /*00b0*/ 	.word	0xffffffff


	//   ....[34]....
        /*00b4*/ 	.word	0xffffffff


	//   ....[35]....
        /*00b8*/ 	.word	0xffffffff


	//   ....[36]....
        /*00bc*/ 	.word	0xffffffff


	//   ....[37]....
        /*00c0*/ 	.word	0xffffffff


	//   ....[38]....
        /*00c4*/ 	.word	0xffffffff


	//   ....[39]....
        /*00c8*/ 	.word	0xffffffff


	//   ....[40]....
        /*00cc*/ 	.word	0xffffffff


	//   ....[41]....
        /*00d0*/ 	.word	0xffffffff


	//   ....[42]....
        /*00d4*/ 	.word	0xffffffff


	//   ....[43]....
        /*00d8*/ 	.word	0xffffffff


	//   ....[44]....
        /*00dc*/ 	.word	0xffffffff


	//   ....[45]....
        /*00e0*/ 	.word	0xffffffff


	//   ....[46]....
        /*00e4*/ 	.word	0xffffffff


	//   ....[47]....
        /*00e8*/ 	.word	0xffffffff


	//   ....[48]....
        /*00ec*/ 	.word	0xffffffff


	//   ....[49]....
        /*00f0*/ 	.word	0xffffffff


	//----- nvinfo : EIATTR_COOP_GROUP_INSTR_OFFSETS
	.align		4
.L_2799:
        /*00f4*/ 	.byte	0x04, 0x28
        /*00f6*/ 	.short	(.L_2801 - .L_2800)


	//   ....[0]....
.L_2800:
        /*00f8*/ 	.word	0x00000e90


	//   ....[1]....
        /*00fc*/ 	.word	0x00000fa0


	//   ....[2]....
        /*0100*/ 	.word	0x00001090


	//   ....[3]....
        /*0104*/ 	.word	0x00001790


	//   ....[4]....
        /*0108*/ 	.word	0x000019f0


	//   ....[5]....
        /*010c*/ 	.word	0x00002240


	//   ....[6]....
        /*0110*/ 	.word	0x00002270


	//   ....[7]....
        /*0114*/ 	.word	0x000023b0


	//   ....[8]....
        /*0118*/ 	.word	0x000023e0


	//   ....[9]....
        /*011c*/ 	.word	0x00002400


	//   ....[10]....
        /*0120*/ 	.word	0x00002460


	//   ....[11]....
        /*0124*/ 	.word	0x00002480


	//   ....[12]....
        /*0128*/ 	.word	0x000024c0


	//   ....[13]....
        /*012c*/ 	.word	0x000024e0


	//   ....[14]....
        /*0130*/ 	.word	0x00002520


	//   ....[15]....
        /*0134*/ 	.word	0x00002540


	//   ....[16]....
        /*0138*/ 	.word	0x00002590


	//   ....[17]....
        /*013c*/ 	.word	0x000025c0


	//   ....[18]....
        /*0140*/ 	.word	0x00002610


	//   ....[19]....
        /*0144*/ 	.word	0x00002640


	//   ....[20]....
        /*0148*/ 	.word	0x00002680


	//   ....[21]....
        /*014c*/ 	.word	0x000026b0


	//   ....[22]....
        /*0150*/ 	.word	0x000026d0


	//   ....[23]....
        /*0154*/ 	.word	0x000026f0


	//   ....[24]....
        /*0158*/ 	.word	0x00002710


	//   ....[25]....
        /*015c*/ 	.word	0x00002740


	//   ....[26]....
        /*0160*/ 	.word	0x00002780


	//   ....[27]....
        /*0164*/ 	.word	0x00002790


	//   ....[28]....
        /*0168*/ 	.word	0x000027d0


	//   ....[29]....
        /*016c*/ 	.word	0x00002840


	//   ....[30]....
        /*0170*/ 	.word	0x00002860


	//   ....[31]....
        /*0174*/ 	.word	0x00002880


	//   ....[32]....
        /*0178*/ 	.word	0x000028e0


	//   ....[33]....
        /*017c*/ 	.word	0x00003a30


	//   ....[34]....
        /*0180*/ 	.word	0x00003c00


	//   ....[35]....
        /*0184*/ 	.word	0x00003dd0


	//   ....[36]....
        /*0188*/ 	.word	0x00003fa0


	//   ....[37]....
        /*018c*/ 	.word	0x000040d0


	//   ....[38]....
        /*0190*/ 	.word	0x00004350


	//   ....[39]....
        /*0194*/ 	.word	0x00004540


	//   ....[40]....
        /*0198*/ 	.word	0x00004760


	//   ....[41]....
        /*019c*/ 	.word	0x000047b0


	//   ....[42]....
        /*01a0*/ 	.word	0x00004800


	//   ....[43]....
        /*01a4*/ 	.word	0x00004830


	//   ....[44]....
        /*01a8*/ 	.word	0x00004850


	//   ....[45]....
        /*01ac*/ 	.word	0x00004920


	//   ....[46]....
        /*01b0*/ 	.word	0x00004960


	//   ....[47]....
        /*01b4*/ 	.word	0x000049b0


	//   ....[48]....
        /*01b8*/ 	.word	0x000049e0


	//   ....[49]....
        /*01bc*/ 	.word	0x00004a00


	//----- nvinfo : EIATTR_VRC_CTA_INIT_COUNT
	.align		4
.L_2801:
        /*01c0*/ 	.byte	0x02, 0x4a
	.zero		1
	.zero		1


	//----- nvinfo : EIATTR_EXIT_INSTR_OFFSETS
	.align		4
        /*01c4*/ 	.byte	0x04, 0x1c
        /*01c6*/ 	.short	(.L_2803 - .L_2802)


	//   ....[0]....
.L_2802:
        /*01c8*/ 	.word	0x00004aa0


	//   ....[1]....
        /*01cc*/ 	.word	0x00004c00


	//----- nvinfo : EIATTR_MAX_THREADS
	.align		4
.L_2803:
        /*01d0*/ 	.byte	0x04, 0x05
        /*01d2*/ 	.short	(.L_2805 - .L_2804)
.L_2804:
        /*01d4*/ 	.word	0x00000020
        /*01d8*/ 	.word	0x00000001
        /*01dc*/ 	.word	0x00000001


	//----- nvinfo : EIATTR_CRS_STACK_SIZE
	.align		4
.L_2805:
        /*01e0*/ 	.byte	0x04, 0x1e
        /*01e2*/ 	.short	(.L_2807 - .L_2806)
.L_2806:
        /*01e4*/ 	.word	0x00000000


	//----- nvinfo : EIATTR_CBANK_PARAM_SIZE
	.align		4
.L_2807:
        /*01e8*/ 	.byte	0x03, 0x19
        /*01ea*/ 	.short	0x01f0


	//----- nvinfo : EIATTR_PARAM_CBANK
	.align		4
        /*01ec*/ 	.byte	0x04, 0x0a
        /*01ee*/ 	.short	(.L_2809 - .L_2808)
	.align		4
.L_2808:
        /*01f0*/ 	.word	index@(.nv.constant0._Z25selective_scan_bwd_kernelI32Selective_Scan_bwd_kernel_traitsILi32ELi16ELb1ELb1ELb1ELb0ELb0EffEEv12SSMParamsBwd)
        /*01f4*/ 	.short	0x0380
        /*01f6*/ 	.short	0x01f0


	//----- nvinfo : EIATTR_SW_WAR
	.align		4
.L_2809:
        /*01f8*/ 	.byte	0x04, 0x36
        /*01fa*/ 	.short	(.L_2811 - .L_2810)
.L_2810:
        /*01fc*/ 	.word	0x00000008
.L_2811:


//--------------------- .nv.info._Z25selective_scan_bwd_kernelI32Selective_Scan_bwd_kernel_traitsILi32ELi16ELb1ELb1ELb1ELb0ELb1EffEEv12SSMParamsBwd --------------------------
	.section	.nv.info._Z25selective_scan_bwd_kernelI32Selective_Scan_bwd_kernel_traitsILi32ELi16ELb1ELb1ELb1ELb0ELb1EffEEv12SSMParamsBwd,"",@"SHT_CUDA_INFO"
	.sectionflags	@""
	.align	4


	//----- nvinfo : EIATTR_CUDA_API_VERSION
	.align		4
        /*0000*/ 	.byte	0x04, 0x37
        /*0002*/ 	.short	(.L_2813 - .L_2812)
.L_2812:
        /*0004*/ 	.word	0x00000082


	//----- nvinfo : EIATTR_KPARAM_INFO
	.align		4
.L_2813:
        /*0008*/ 	.byte	0x04, 0x17
        /*000a*/ 	.short	(.L_2815 - .L_2814)
.L_2814:
        /*000c*/ 	.word	0x00000000
        /*0010*/ 	.short	0x0000
        /*0012*/ 	.short	0x0000
        /*0014*/ 	.byte	0x00, 0xf0, 0xc1, 0x07


	//----- nvinfo : EIATTR_SPARSE_MMA_MASK
	.align		4
.L_2815:
        /*0018*/ 	.byte	0x03, 0x50
        /*001a*/ 	.short	0x0000


	//----- nvinfo : EIATTR_MAXREG_COUNT
	.align		4
        /*001c*/ 	.byte	0x03, 0x1b
        /*001e*/ 	.short	0x00ff


	//----- nvinfo : EIATTR_NUM_BARRIERS
	.align		4
        /*0020*/ 	.byte	0x02, 0x4c
        /*0022*/ 	.byte	0x01
	.zero		1


	//----- nvinfo : EIATTR_MERCURY_ISA_VERSION
	.align		4
        /*0024*/ 	.byte	0x03, 0x5f
        /*0026*/ 	.short	0x0101


	//----- nvinfo : EIATTR_COOP_GROUP_MASK_REGIDS
	.align		4
        /*0028*/ 	.byte	0x04, 0x29
        /*002a*/ 	.short	(.L_2817 - .L_2816)


	//   ....[0]....
.L_2816:
        /*002c*/ 	.word	0xffffffff


	//   ....[1]....
        /*0030*/ 	.word	0xffffffff


	//   ....[2]....
        /*0034*/ 	.word	0xffffffff


	//   ....[3]....
        /*0038*/ 	.word	0xffffffff


	//   ....[4]....
        /*003c*/ 	.word	0xffffffff


	//   ....[5]....
        /*0040*/ 	.word	0xffffffff


	//   ....[6]....
        /*0044*/ 	.word	0xffffffff


	//   ....[7]....
        /*0048*/ 	.word	0xffffffff


	//   ....[8]....
        /*004c*/ 	.word	0xffffffff


	//   ....[9]....
        /*0050*/ 	.word	0xffffffff


	//   ....[10]....
        /*0054*/ 	.word	0xffffffff


	//   ....[11]....
        /*0058*/ 	.word	0xffffffff


	//   ....[12]....
        /*005c*/ 	.word	0xffffffff


	//   ....[13]....
        /*0060*/ 	.word	0xffffffff


	//   ....[14]....
        /*0064*/ 	.word	0xffffffff


	//   ....[15]....
        /*0068*/ 	.word	0xffffffff


	//   ....[16]....
        /*006c*/ 	.word	0xffffffff


	//   ....[17]....
        /*0070*/ 	.word	0xffffffff


	//   ....[18]....
        /*0074*/ 	.word	0xffffffff


	//   ....[19]....
        /*0078*/ 	.word	0xffffffff


	//   ....[20]....
        /*007c*/ 	.word	0xffffffff


	//   ....[21]....
        /*0080*/ 	.word	0xffffffff


	//   ....[22]....
        /*0084*/ 	.word	0xffffffff


	//   ....[23]....
        /*0088*/ 	.word	0xffffffff


	//   ....[24]....
        /*008c*/ 	.word	0xffffffff


	//   ....[25]....
        /*0090*/ 	.word	0xffffffff


	//   ....[26]....
        /*0094*/ 	.word	0xffffffff


	//   ....[27]....
        /*0098*/ 	.word	0xffffffff


	//   ....[28]....
        /*009c*/ 	.word	0xffffffff


	//   ....[29]....
        /*00a0*/ 	.word	0xffffffff


	//   ....[30]....
        /*00a4*/ 	.word	0xffffffff


	//   ....[31]....
        /*00a8*/ 	.word	0xffffffff


	//   ....[32]....
        /*00ac*/ 	.word	0xffffffff


	//   ....[33]....
        /*00b0*/ 	.word	0xffffffff


	//   ....[34]....
        /*00b4*/ 	.word	0xffffffff


	//   ....[35]....
        /*00b8*/ 	.word	0xffffffff


	//   ....[36]....
        /*00bc*/ 	.word	0xffffffff


	//   ....[37]....
        /*00c0*/ 	.word	0xffffffff


	//   ....[38]....
        /*00c4*/ 	.word	0xffffffff


	//   ....[39]....
        /*00c8*/ 	.word	0xffffffff


	//   ....[40]....
        /*00cc*/ 	.word	0xffffffff


	//   ....[41]....
        /*00d0*/ 	.word	0xffffffff


	//   ....[42]....
        /*00d4*/ 	.word	0xffffffff


	//   ....[43]....
        /*00d8*/ 	.word	0xffffffff


	//   ....[44]....
        /*00dc*/ 	.word	0xffffffff


	//   ....[45]....
        /*00e0*/ 	.word	0xffffffff


	//   ....[46]....
        /*00e4*/ 	.word	0xffffffff


	//   ....[47]....
        /*00e8*/ 	.word	0xffffffff


	//   ....[48]....
        /*00ec*/ 	.word	0xffffffff


	//   ....[49]....
        /*00f0*/ 	.word	0xffffffff


	//   ....[50]....
        /*00f4*/ 	.word	0xffffffff


	//   ....[51]....
        /*00f8*/ 	.word	0xffffffff


	//   ....[52]....
        /*00fc*/ 	.word	0xffffffff


	//   ....[53]....
        /*0100*/ 	.word	0xffffffff


	//----- nvinfo : EIATTR_COOP_GROUP_INSTR_OFFSETS
	.align		4
.L_2817:
        /*0104*/ 	.byte	0x04, 0x28
        /*0106*/ 	.short	(.L_2819 - .L_2818)


	//   ....[0]....
.L_2818:
        /*0108*/ 	.word	0x00000f10


	//   ....[1]....
        /*010c*/ 	.word	0x00001020


	//   ....[2]....
        /*0110*/ 	.word	0x000011e0


	//   ....[3]....
        /*0114*/ 	.word	0x000013f0


	//   ....[4]....
        /*0118*/ 	.word	0x00001a80


	//   ....[5]....
        /*011c*/ 	.word	0x000020d0


	//   ....[6]....
        /*0120*/ 	.word	0x00002440


	//   ....[7]....
        /*0124*/ 	.word	0x00002ad0


	//   ....[8]....
        /*0128*/ 	.word	0x00002d10


	//   ....[9]....
        /*012c*/ 	.word	0x000035c0


	//   ....[10]....
        /*0130*/ 	.word	0x000035f0


	//   ....[11]....
        /*0134*/ 	.word	0x00003720


	//   ....[12]....
        /*0138*/ 	.word	0x00003750


	//   ....[13]....
        /*013c*/ 	.word	0x00003770


	//   ....[14]....
        /*0140*/ 	.word	0x000037f0


	//   ....[15]....
        /*0144*/ 	.word	0x00003820


	//   ....[16]....
        /*0148*/ 	.word	0x00003840


	//   ....[17]....
        /*014c*/ 	.word	0x00003860


	//   ....[18]....
        /*0150*/ 	.word	0x00003880


	//   ....[19]....
        /*0154*/ 	.word	0x000038c0


	//   ....[20]....
        /*0158*/ 	.word	0x00003910


	//   ....[21]....
        /*015c*/ 	.word	0x00003940


	//   ....[22]....
        /*0160*/ 	.word	0x00003960


	//   ....[23]....
        /*0164*/ 	.word	0x000039a0


	//   ....[24]....
        /*0168*/ 	.word	0x00003a00


	//   ....[25]....
        /*016c*/ 	.word	0x00003a30


	//   ....[26]....
        /*0170*/ 	.word	0x00003a60


	//   ....[27]....
        /*0174*/ 	.word	0x00003a70


	//   ....[28]....
        /*0178*/ 	.word	0x00003a80


	//   ....[29]....
        /*017c*/ 	.word	0x00003ac0


	//   ....[30]....
        /*0180*/ 	.word	0x00003ad0


	//   ....[31]....
        /*0184*/ 	.word	0x00003af0


	//   ....[32]....
        /*0188*/ 	.word	0x00003b20


	//   ....[33]....
        /*018c*/ 	.word	0x00003b30


	//   ....[34]....
        /*0190*/ 	.word	0x00003c30


	//   ....[35]....
        /*0194*/ 	.word	0x00003c50


	//   ....[36]....
        /*0198*/ 	.word	0x00003c90


	//   ....[37]....
        /*019c*/ 	.word	0x00004db0


	//   ....[38]....
        /*01a0*/ 	.word	0x00004f80


	//   ....[39]....
        /*01a4*/ 	.word	0x00005150


	//   ....[40]....
        /*01a8*/ 	.word	0x000052a0


	//   ....[41]....
        /*01ac*/ 	.word	0x00005450


	//   ....[42]....
        /*01b0*/ 	.word	0x00005700


	//   ....[43]....
        /*01b4*/ 	.word	0x00005900


	//   ....[44]....
        /*01b8*/ 	.word	0x00005ae0


	//   ....[45]....
        /*01bc*/ 	.word	0x00005b20


	//   ....[46]....
        /*01c0*/ 	.word	0x00005b80


	//   ....[47]....
        /*01c4*/ 	.word	0x00005bb0


	//   ....[48]....
        /*01c8*/ 	.word	0x00005bd0


	//   ....[49]....
        /*01cc*/ 	.word	0x00005cf0


	//   ....[50]....
        /*01d0*/ 	.word	0x00005d30


	//   ....[51]....
        /*01d4*/ 	.word	0x00005d80


	//   ....[52]....
        /*01d8*/ 	.word	0x00005db0


	//   ....[53]....
        /*01dc*/ 	.word	0x00005dd0


	//----- nvinfo : EIATTR_VRC_CTA_INIT_COUNT
	.align		4
.L_2819:
        /*01e0*/ 	.byte	0x02, 0x4a
	.zero		1
	.zero		1


	//----- nvinfo : EIATTR_EXIT_INSTR_OFFSETS
	.align		4
        /*01e4*/ 	.byte	0x04, 0x1c
        /*01e6*/ 	.short	(.L_2821 - .L_2820)


	//   ....[0]....
.L_2820:
        /*01e8*/ 	.word	0x00005e90


	//   ....[1]....
        /*01ec*/ 	.word	0x00006020


	//----- nvinfo : EIATTR_MAX_THREADS
	.align		4
.L_2821:
        /*01f0*/ 	.byte	0x04, 0x05
        /*01f2*/ 	.short	(.L_2823 - .L_2822)
.L_2822:
        /*01f4*/ 	.word	0x00000020
        /*01f8*/ 	.word	0x00000001
        /*01fc*/ 	.word	0x00000001


	//----- nvinfo : EIATTR_CRS_STACK_SIZE
	.align		4
.L_2823:
        /*0200*/ 	.byte	0x04, 0x1e
        /*0202*/ 	.short	(.L_2825 - .L_2824)
.L_2824:
        /*0204*/ 	.word	0x00000000


	//----- nvinfo : EIATTR_CBANK_PARAM_SIZE
	.align		4
.L_2825:
        /*0208*/ 	.byte	0x03, 0x19
        /*020a*/ 	.short	0x01f0


	//----- nvinfo : EIATTR_PARAM_CBANK
	.align		4
        /*020c*/ 	.byte	0x04, 0x0a
        /*020e*/ 	.short	(.L_2827 - .L_2826)
	.align		4
.L_2826:
        /*0210*/ 	.word	index@(.nv.constant0._Z25selective_scan_bwd_kernelI32Selective_Scan_bwd_kernel_traitsILi32ELi16ELb1ELb1ELb1ELb0ELb1EffEEv12SSMParamsBwd)
        /*0214*/ 	.short	0x0380
        /*0216*/ 	.short	0x01f0


	//----- nvinfo : EIATTR_SW_WAR
	.align		4
.L_2827:
        /*0218*/ 	.byte	0x04, 0x36
        /*021a*/ 	.short	(.L_2829 - .L_2828)
.L_2828:
        /*021c*/ 	.word	0x00000008
.L_2829:


//--------------------- .nv.info._Z25selective_scan_bwd_kernelI32Selective_Scan_bwd_kernel_traitsILi32ELi16ELb1ELb1ELb1ELb1ELb0EffEEv12SSMParamsBwd --------------------------
	.section	.nv.info._Z25selective_scan_bwd_kernelI32Selective_Scan_bwd_kernel_traitsILi32ELi16ELb1ELb1ELb1ELb1ELb0EffEEv12SSMParamsBwd,"",@"SHT_CUDA_INFO"
	.sectionflags	@""
	.align	4


	//----- nvinfo : EIATTR_CUDA_API_VERSION
	.align		4
        /*0000*/ 	.byte	0x04, 0x37
        /*0002*/ 	.short	(.L_2831 - .L_2830)
.L_2830:
        /*0004*/ 	.word	0x00000082


	//----- nvinfo : EIATTR_KPARAM_INFO
	.align		4
.L_2831:
        /*0008*/ 	.byte	0x04, 0x17
        /*000a*/ 	.short	(.L_2833 - .L_2832)
.L_2832:
        /*000c*/ 	.word	0x00000000
        /*0010*/ 	.short	0x0000
        /*0012*/ 	.short	0x0000
        /*0014*/ 	.byte	0x00, 0xf0, 0xc1, 0x07


	//----- nvinfo : EIATTR_SPARSE_MMA_MASK
	.align		4
.L_2833:
        /*0018*/ 	.byte	0x03, 0x50
        /*001a*/ 	.short	0x0000


	//----- nvinfo : EIATTR_MAXREG_COUNT
	.align		4
        /*001c*/ 	.byte	0x03, 0x1b
        /*001e*/ 	.short	0x00ff


	//----- nvinfo : EIATTR_NUM_BARRIERS
	.align		4
        /*0020*/ 	.byte	0x02, 0x4c
        /*0022*/ 	.byte	0x01
	.zero		1


	//----- nvinfo : EIATTR_MERCURY_ISA_VERSION
	.align		4
        /*0024*/ 	.byte	0x03, 0x5f
        /*0026*/ 	.short	0x0101


	//----- nvinfo : EIATTR_COOP_GROUP_MASK_REGIDS
	.align		4
        /*0028*/ 	.byte	0x04, 0x29
        /*002a*/ 	.short	(.L_2835 - .L_2834)


	//   ....[0]....
.L_2834:
        /*002c*/ 	.word	0xffffffff


	//   ....[1]....
        /*0030*/ 	.word	0xffffffff


	//   ....[2]....
        /*0034*/ 	.word	0xffffffff


	//   ....[3]....
        /*0038*/ 	.word	0xffffffff


	//   ....[4]....
        /*003c*/ 	.word	0xffffffff


	//   ....[5]....
        /*0040*/ 	.word	0xffffffff


	//   ....[6]....
        /*0044*/ 	.word	0xffffffff


	//   ....[7]....
        /*0048*/ 	.word	0xffffffff


	//   ....[8]....
        /*004c*/ 	.word	0xffffffff


	//   ....[9]....
        /*0050*/ 	.word	0xffffffff


	//   ....[10]....
        /*0054*/ 	.word	0xffffffff


	//   ....[11]....
        /*0058*/ 	.word	0xffffffff


	//   ....[12]....
        /*005c*/ 	.word	0xffffffff


	//   ....[13]....
        /*0060*/ 	.word	0xffffffff


	//   ....[14]....
        /*0064*/ 	.word	0xffffffff


	//   ....[15]....
        /*0068*/ 	.word	0xffffffff


	//   ....[16]....
        /*006c*/ 	.word	0xffffffff


	//   ....[17]....
        /*0070*/ 	.word	0xffffffff


	//   ....[18]....
        /*0074*/ 	.word	0xffffffff


	//   ....[19]....
        /*0078*/ 	.word	0xffffffff


	//   ....[20]....
        /*007c*/ 	.word	0xffffffff


	//   ....[21]....
        /*0080*/ 	.word	0xffffffff


	//   ....[22]....
        /*0084*/ 	.word	0xffffffff


	//   ....[23]....
        /*0088*/ 	.word	0xffffffff


	//   ....[24]....
        /*008c*/ 	.word	0xffffffff


	//   ....[25]....
        /*0090*/ 	.word	0xffffffff


	//   ....[26]....
        /*0094*/ 	.word	0xffffffff


	//   ....[27]....
        /*0098*/ 	.word	0xffffffff


	//   ....[28]....
        /*009c*/ 	.word	0xffffffff


	//   ....[29]....
        /*00a0*/ 	.word	0xffffffff


	//   ....[30]....
        /*00a4*/ 	.word	0xffffffff


	//   ....[31]....
        /*00a8*/ 	.word	0xffffffff


	//   ....[32]....
        /*00ac*/ 	.word	0xffffffff


	//   ....[33]....
        /*00b0*/ 	.word	0xffffffff


	//   ....[34]....
        /*00b4*/ 	.word	0xffffffff


	//   ....[35]....
        /*00b8*/ 	.word	0xffffffff


	//   ....[36]....
        /*00bc*/ 	.word	0xffffffff


	//   ....[37]....
        /*00c0*/ 	.word	0xffffffff


	//   ....[38]....
        /*00c4*/ 	.word	0xffffffff


	//   ....[39]....
        /*00c8*/ 	.word	0xffffffff


	//   ....[40]....
        /*00cc*/ 	.word	0xffffffff


	//   ....[41]....
        /*00d0*/ 	.word	0xffffffff


	//   ....[42]....
        /*00d4*/ 	.word	0xffffffff


	//   ....[43]....
        /*00d8*/ 	.word	0xffffffff


	//   ....[44]....
        /*00dc*/ 	.word	0xffffffff


	//   ....[45]....
        /*00e0*/ 	.word	0xffffffff


	//   ....[46]....
        /*00e4*/ 	.word	0xffffffff


	//   ....[47]....
        /*00e8*/ 	.word	0xffffffff


	//   ....[48]....
        /*00ec*/ 	.word	0xffffffff


	//   ....[49]....
        /*00f0*/ 	.word	0xffffffff


	//   ....[50]....
        /*00f4*/ 	.word	0xffffffff


	//----- nvinfo : EIATTR_COOP_GROUP_INSTR_OFFSETS
	.align		4
.L_2835:
        /*00f8*/ 	.byte	0x04, 0x28
        /*00fa*/ 	.short	(.L_2837 - .L_2836)


	//   ....[0]....
.L_2836:
        /*00fc*/ 	.word	0x00000e80


	//   ....[1]....
        /*0100*/ 	.word	0x00000f60


	//   ....[2]....
        /*0104*/ 	.word	0x00001150


	//   ....[3]....
        /*0108*/ 	.word	0x000039d0


	//   ....[4]....
        /*010c*/ 	.word	0x00003bf0


	//   ....[5]....
        /*0110*/ 	.word	0x00004490


	//   ....[6]....
        /*0114*/ 	.word	0x000044c0


	//   ....[7]....
        /*0118*/ 	.word	0x00004600


	//   ....[8]....
        /*011c*/ 	.word	0x00004630


	//   ....[9]....
        /*0120*/ 	.word	0x00004650


	//   ....[10]....
        /*0124*/ 	.word	0x000046b0


	//   ....[11]....
        /*0128*/ 	.word	0x000046d0


	//   ....[12]....
        /*012c*/ 	.word	0x00004710


	//   ....[13]....
        /*0130*/ 	.word	0x00004730


	//   ....[14]....
        /*0134*/ 	.word	0x00004770


	//   ....[15]....
        /*0138*/ 	.word	0x00004790


	//   ....[16]....
        /*013c*/ 	.word	0x000047e0


	//   ....[17]....
        /*0140*/ 	.word	0x00004810


	//   ....[18]....
        /*0144*/ 	.word	0x00004860


	//   ....[19]....
        /*0148*/ 	.word	0x00004890


	//   ....[20]....
        /*014c*/ 	.word	0x000048d0


	//   ....[21]....
        /*0150*/ 	.word	0x00004900


	//   ....[22]....
        /*0154*/ 	.word	0x00004920


	//   ....[23]....
        /*0158*/ 	.word	0x00004950


	//   ....[24]....
        /*015c*/ 	.word	0x00004980


	//   ....[25]....
        /*0160*/ 	.word	0x000049a0


	//   ....[26]....
        /*0164*/ 	.word	0x000049d0


	//   ....[27]....
        /*0168*/ 	.word	0x000049e0


	//   ....[28]....
        /*016c*/ 	.word	0x000049f0


	//   ....[29]....
        /*0170*/ 	.word	0x00004a30


	//   ....[30]....
        /*0174*/ 	.word	0x00004aa0


	//   ....[31]....
        /*0178*/ 	.word	0x00004ac0


	//   ....[32]....
        /*017c*/ 	.word	0x00004b50


	//   ....[33]....
        /*0180*/ 	.word	0x00005c80


	//   ....[34]....
        /*0184*/ 	.word	0x00005e50


	//   ....[35]....
        /*0188*/ 	.word	0x00006020


	//   ....[36]....
        /*018c*/ 	.word	0x000061f0


	//   ....[37]....
        /*0190*/ 	.word	0x000062b0


	//   ....[38]....
        /*0194*/ 	.word	0x000064d0


	//   ....[39]....
        /*0198*/ 	.word	0x00006ae0


	//   ....[40]....
        /*019c*/ 	.word	0x00006f30


	//   ....[41]....
        /*01a0*/ 	.word	0x00007190


	//   ....[42]....
        /*01a4*/ 	.word	0x000071e0


	//   ....[43]....
        /*01a8*/ 	.word	0x00007230


	//   ....[44]....
        /*01ac*/ 	.word	0x00007260


	//   ....[45]....
        /*01b0*/ 	.word	0x00007280


	//   ....[46]....
        /*01b4*/ 	.word	0x00007350


	//   ....[47]....
        /*01b8*/ 	.word	0x00007390


	//   ....[48]....
        /*01bc*/ 	.word	0x000073e0


	//   ....[49]....
        /*01c0*/ 	.word	0x00007410


	//   ....[50]....
        /*01c4*/ 	.word	0x00007430


	//----- nvinfo : EIATTR_VRC_CTA_INIT_COUNT
	.align		4
.L_2837:
        /*01c8*/ 	.byte	0x02, 0x4a
	.zero		1
	.zero		1


	//----- nvinfo : EIATTR_EXIT_INSTR_OFFSETS
	.align		4
        /*01cc*/ 	.byte	0x04, 0x1c
        /*01ce*/ 	.short	(.L_2839 - .L_2838)


	//   ....[0]....
.L_2838:
        /*01d0*/ 	.word	0x000074d0


	//   ....[1]....
        /*01d4*/ 	.word	0x00007630


	//----- nvinfo : EIATTR_MAX_THREADS
	.align		4
.L_2839:
        /*01d8*/ 	.byte	0x04, 0x05
        /*01da*/ 	.short	(.L_2841 - .L_2840)
.L_2840:
        /*01dc*/ 	.word	0x00000020
        /*01e0*/ 	.word	0x00000001
        /*01e4*/ 	.word	0x00000001


	//----- nvinfo : EIATTR_CRS_STACK_SIZE
	.align		4
.L_2841:
        /*01e8*/ 	.byte	0x04, 0x1e
        /*01ea*/ 	.short	(.L_2843 - .L_2842)
.L_2842:
        /*01ec*/ 	.word	0x00000000


	//----- nvinfo : EIATTR_CBANK_PARAM_SIZE
	.align		4
.L_2843:
        /*01f0*/ 	.byte	0x03, 0x19
        /*01f2*/ 	.short	0x01f0


	//----- nvinfo : EIATTR_PARAM_CBANK
	.align		4
        /*01f4*/ 	.byte	0x04, 0x0a
        /*01f6*/ 	.short	(.L_2845 - .L_2844)
	.align		4
.L_2844:
        /*01f8*/ 	.word	index@(.nv.constant0._Z25selective_scan_bwd_kernelI32Selective_Scan_bwd_kernel_traitsILi32ELi16ELb1ELb1ELb1ELb1ELb0EffEEv12SSMParamsBwd)
        /*01fc*/ 	.short	0x0380
        /*01fe*/ 	.short	0x01f0


	//----- nvinfo : EIATTR_SW_WAR
	.align		4
.L_2845:
        /*0200*/ 	.byte	0x04, 0x36
        /*0202*/ 	.short	(.L_2847 - .L_2846)
.L_2846:
        /*0204*/ 	.word	0x00000008
.L_2847:


//--------------------- .nv.info._Z25selective_scan_bwd_kernelI32Selective_Scan_bwd_kernel_traitsILi32ELi16ELb1ELb1ELb1ELb1ELb1EffEEv12SSMParamsBwd --------------------------
	.section	.nv.info._Z25selective_scan_bwd_kernelI32Selective_Scan_bwd_kernel_traitsILi32ELi16ELb1ELb1ELb1ELb1ELb1EffEEv12SSMParamsBwd,"",@"SHT_CUDA_INFO"
	.sectionflags	@""
	.align	4


	//----- nvinfo : EIATTR_CUDA_API_VERSION
	.align		4
        /*0000*/ 	.byte	0x04, 0x37
        /*0002*/ 	.short	(.L_2849 - .L_2848)
.L_2848:
        /*0004*/ 	.word	0x00000082


	//----- nvinfo : EIATTR_KPARAM_INFO
	.align		4
.L_2849:
        /*0008*/ 	.byte	0x04, 0x17
        /*000a*/ 	.short	(.L_2851 - .L_2850)
.L_2850:
        /*000c*/ 	.word	0x00000000
        /*0010*/ 	.short	0x0000
        /*0012*/ 	.short	0x0000
        /*0014*/ 	.byte	0x00, 0xf0, 0xc1, 0x07


	//----- nvinfo : EIATTR_SPARSE_MMA_MASK
	.align		4
.L_2851:
        /*0018*/ 	.byte	0x03, 0x50
        /*001a*/ 	.short	0x0000


	//----- nvinfo : EIATTR_MAXREG_COUNT
	.align		4
        /*001c*/ 	.byte	0x03, 0x1b
        /*001e*/ 	.short	0x00ff


	//----- nvinfo : EIATTR_NUM_BARRIERS
	.align		4
        /*0020*/ 	.byte	0x02, 0x4c
        /*0022*/ 	.byte	0x01
	.zero		1


	//----- nvinfo : EIATTR_MERCURY_ISA_VERSION
	.align		4
        /*0024*/ 	.byte	0x03, 0x5f
        /*0026*/ 	.short	0x0101


	//----- nvinfo : EIATTR_COOP_GROUP_MASK_REGIDS
	.align		4
        /*0028*/ 	.byte	0x04, 0x29
        /*002a*/ 	.short	(.L_2853 - .L_2852)


	//   ....[0]....
.L_2852:
        /*002c*/ 	.word	0xffffffff


	//   ....[1]....
        /*0030*/ 	.word	0xffffffff


	//   ....[2]....
        /*0034*/ 	.word	0xffffffff


	//   ....[3]....
        /*0038*/ 	.word	0xffffffff


	//   ....[4]....
        /*003c*/ 	.word	0xffffffff


	//   ....[5]....
        /*0040*/ 	.word	0xffffffff


	//   ....[6]....
        /*0044*/ 	.word	0xffffffff


	//   ....[7]....
        /*0048*/ 	.word	0xffffffff


	//   ....[8]....
        /*004c*/ 	.word	0xffffffff


	//   ....[9]....
        /*0050*/ 	.word	0xffffffff


	//   ....[10]....
        /*0054*/ 	.word	0xffffffff


	//   ....[11]....
        /*0058*/ 	.word	0xffffffff


	//   ....[12]....
        /*005c*/ 	.word	0xffffffff


	//   ....[13]....
        /*0060*/ 	.word	0xffffffff


	//   ....[14]....
        /*0064*/ 	.word	0xffffffff


	//   ....[15]....
        /*0068*/ 	.word	0xffffffff


	//   ....[16]....
        /*006c*/ 	.word	0xffffffff


	//   ....[17]....
        /*0070*/ 	.word	0xffffffff


	//   ....[18]....
        /*0074*/ 	.word	0xffffffff


	//   ....[19]....
        /*0078*/ 	.word	0xffffffff


	//   ....[20]....
        /*007c*/ 	.word	0xffffffff


	//   ....[21]....
        /*0080*/ 	.word	0xffffffff


	//   ....[22]....
        /*0084*/ 	.word	0xffffffff


	//   ....[23]....
        /*0088*/ 	.word	0xffffffff


	//   ....[24]....
        /*008c*/ 	.word	0xffffffff


	//   ....[25]....
        /*0090*/ 	.word	0xffffffff


	//   ....[26]....
        /*0094*/ 	.word	0xffffffff


	//   ....[27]....
        /*0098*/ 	.word	0xffffffff


	//   ....[28]....
        /*009c*/ 	.word	0xffffffff


	//   ....[29]....
        /*00a0*/ 	.word	0xffffffff


	//   ....[30]....
        /*00a4*/ 	.word	0xffffffff


	//   ....[31]....
        /*00a8*/ 	.word	0xffffffff


	//   ....[32]....
        /*00ac*/ 	.word	0xffffffff


	//   ....[33]....
        /*00b0*/ 	.word	0xffffffff


	//   ....[34]....
        /*00b4*/ 	.word	0xffffffff


	//   ....[35]....
        /*00b8*/ 	.word	0xffffffff


	//   ....[36]....
        /*00bc*/ 	.word	0xffffffff


	//   ....[37]....
        /*00c0*/ 	.word	0xffffffff


	//   ....[38]....
        /*00c4*/ 	.word	0xffffffff


	//   ....[39]....
        /*00c8*/ 	.word	0xffffffff


	//   ....[40]....
        /*00cc*/ 	.word	0xffffffff


	//   ....[41]....
        /*00d0*/ 	.word	0xffffffff


	//   ....[42]....
        /*00d4*/ 	.word	0xffffffff


	//   ....[43]....
        /*00d8*/ 	.word	0xffffffff


	//   ....[44]....
        /*00dc*/ 	.word	0xffffffff


	//   ....[45]....
        /*00e0*/ 	.word	0xffffffff


	//   ....[46]....
        /*00e4*/ 	.word	0xffffffff


	//   ....[47]....
        /*00e8*/ 	.word	0xffffffff


	//   ....[48]....
        /*00ec*/ 	.word	0xffffffff


	//   ....[49]....
        /*00f0*/ 	.word	0xffffffff


	//   ....[50]....
        /*00f4*/ 	.word	0xffffffff


	//   ....[51]....
        /*00f8*/ 	.word	0xffffffff


	//   ....[52]....
        /*00fc*/ 	.word	0xffffffff


	//   ....[53]....
        /*0100*/ 	.word	0xffffffff


	//   ....[54]....
        /*0104*/ 	.word	0xffffffff


	//----- nvinfo : EIATTR_COOP_GROUP_INSTR_OFFSETS
	.align		4
.L_2853:
        /*0108*/ 	.byte	0x04, 0x28
        /*010a*/ 	.short	(.L_2855 - .L_2854)


	//   ....[0]....
.L_2854:
        /*010c*/ 	.word	0x00000eb0


	//   ....[1]....
        /*0110*/ 	.word	0x00000fc0


	//   ....[2]....
        /*0114*/ 	.word	0x00001180


	//   ....[3]....
        /*0118*/ 	.word	0x00003670


	//   ....[4]....
        /*011c*/ 	.word	0x00003c70


	//   ....[5]....
        /*0120*/ 	.word	0x00004330


	//   ....[6]....
        /*0124*/ 	.word	0x00004620


	//   ....[7]....
        /*0128*/ 	.word	0x00004cb0


	//   ....[8]....
        /*012c*/ 	.word	0x00004ee0


	//   ....[9]....
        /*0130*/ 	.word	0x000057a0


	//   ....[10]....
        /*0134*/ 	.word	0x000057d0


	//   ....[11]....
        /*0138*/ 	.word	0x00005910


	//   ....[12]....
        /*013c*/ 	.word	0x00005940


	//   ....[13]....
        /*0140*/ 	.word	0x00005960


	//   ....[14]....
        /*0144*/ 	.word	0x000059c0


	//   ....[15]....
        /*0148*/ 	.word	0x000059e0


	//   ....[16]....
        /*014c*/ 	.word	0x00005a20


	//   ....[17]....
        /*0150*/ 	.word	0x00005a40


	//   ....[18]....
        /*0154*/ 	.word	0x00005a80


	//   ....[19]....
        /*0158*/ 	.word	0x00005aa0


	//   ....[20]....
        /*015c*/ 	.word	0x00005af0


	//   ....[21]....
        /*0160*/ 	.word	0x00005b20


	//   ....[22]....
        /*0164*/ 	.word	0x00005b70


	//   ....[23]....
        /*0168*/ 	.word	0x00005ba0


	//   ....[24]....
        /*016c*/ 	.word	0x00005be0


	//   ....[25]....
        /*0170*/ 	.word	0x00005c10


	//   ....[26]....
        /*0174*/ 	.word	0x00005c30


	//   ....[27]....
        /*0178*/ 	.word	0x00005c50


	//   ....[28]....
        /*017c*/ 	.word	0x00005c70


	//   ....[29]....
        /*0180*/ 	.word	0x00005c90


	//   ....[30]....
        /*0184*/ 	.word	0x00005cb0


	//   ....[31]....
        /*0188*/ 	.word	0x00005cf0


	//   ....[32]....
        /*018c*/ 	.word	0x00005d00


	//   ....[33]....
        /*0190*/ 	.word	0x00005db0


	//   ....[34]....
        /*0194*/ 	.word	0x00005dd0


	//   ....[35]....
        /*0198*/ 	.word	0x00005df0


	//   ....[36]....
        /*019c*/ 	.word	0x00005e50


	//   ....[37]....
        /*01a0*/ 	.word	0x00006f90


	//   ....[38]....
        /*01a4*/ 	.word	0x00007160


	//   ....[39]....
        /*01a8*/ 	.word	0x00007330


	//   ....[40]....
        /*01ac*/ 	.word	0x00007500


	//   ....[41]....
        /*01b0*/ 	.word	0x00007630


	//   ....[42]....
        /*01b4*/ 	.word	0x000078c0


	//   ....[43]....
        /*01b8*/ 	.word	0x00007de0


	//   ....[44]....
        /*01bc*/ 	.word	0x000082c0


	//   ....[45]....
        /*01c0*/ 	.word	0x000084b0


	//   ....[46]....
        /*01c4*/ 	.word	0x00008500


	//   ....[47]....
        /*01c8*/ 	.word	0x00008550


	//   ....[48]....
        /*01cc*/ 	.word	0x00008580


	//   ....[49]....
        /*01d0*/ 	.word	0x000085a0


	//   ....[50]....
        /*01d4*/ 	.word	0x000086c0


	//   ....[51]....
        /*01d8*/ 	.word	0x00008700


	//   ....[52]....
        /*01dc*/ 	.word	0x00008750


	//   ....[53]....
        /*01e0*/ 	.word	0x00008780


	//   ....[54]....
        /*01e4*/ 	.word	0x000087a0


	//----- nvinfo : EIATTR_VRC_CTA_INIT_COUNT
	.align		4
.L_2855:
        /*01e8*/ 	.byte	0x02, 0x4a
	.zero		1
	.zero		1


	//----- nvinfo : EIATTR_EXIT_INSTR_OFFSETS
	.align		4
        /*01ec*/ 	.byte	0x04, 0x1c
        /*01ee*/ 	.short	(.L_2857 - .L_2856)


	//   ....[0]....
.L_2856:
        /*01f0*/ 	.word	0x00008860


	//   ....[1]....
        /*01f4*/ 	.word	0x000089f0


	//----- nvinfo : EIATTR_MAX_THREADS
	.align		4
.L_2857:
        /*01f8*/ 	.byte	0x04, 0x05
        /*01fa*/ 	.short	(.L_2859 - .L_2858)
.L_2858:
        /*01fc*/ 	.word	0x00000020
        /*0200*/ 	.word	0x00000001
        /*0204*/ 	.word	0x00000001


	//----- nvinfo : EIATTR_CRS_STACK_SIZE
	.align		4
.L_2859:
        /*0208*/ 	.byte	0x04, 0x1e
        /*020a*/ 	.short	(.L_2861 - .L_2860)
.L_2860:
        /*020c*/ 	.word	0x00000000


	//----- nvinfo : EIATTR_CBANK_PARAM_SIZE
	.align		4
.L_2861:
        /*0210*/ 	.byte	0x03, 0x19
        /*0212*/ 	.short	0x01f0


	//----- nvinfo : EIATTR_PARAM_CBANK
	.align		4
        /*0214*/ 	.byte	0x04, 0x0a
        /*0216*/ 	.short	(.L_2863 - .L_2862)
	.align		4
.L_2862:
        /*0218*/ 	.word	index@(.nv.constant0._Z25selective_scan_bwd_kernelI32Selective_Scan_bwd_kernel_traitsILi32ELi16ELb1ELb1ELb1ELb1ELb1EffEEv12SSMParamsBwd)
        /*021c*/ 	.short	0x0380
        /*021e*/ 	.short	0x01f0


	//----- nvinfo : EIATTR_SW_WAR
	.align		4
.L_2863:
        /*0220*/ 	.byte	0x04, 0x36
        /*0222*/ 	.short	(.L_2865 - .L_2864)
.L_2864:
        /*0224*/ 	.word	0x00000008
.L_2865:


//--------------------- .nv.info._Z25selective_scan_bwd_kernelI32Selective_Scan_bwd_kernel_traitsILi32ELi8ELb0ELb0ELb0ELb0ELb0EffEEv12SSMParamsBwd --------------------------
	.section	.nv.info._Z25selective_scan_bwd_kernelI32Selective_Scan_bwd_kernel_traitsILi32ELi8ELb0ELb0ELb0ELb0ELb0EffEEv12SSMParamsBwd,"",@"SHT_CUDA_INFO"
	.sectionflags	@""
	.align	4


	//----- nvinfo : EIATTR_CUDA_API_VERSION
	.align		4
        /*0000*/ 	.byte	0x04, 0x37
        /*0002*/ 	.short	(.L_2867 - .L_2866)
.L_2866:
        /*0004*/ 	.word	0x00000082


	//----- nvinfo : EIATTR_KPARAM_INFO
	.align		4
.L_2867:
        /*0008*/ 	.byte	0x04, 0x17
        /*000a*/ 	.short	(.L_2869 - .L_2868)
.L_2868:
        /*000c*/ 	.word	0x00000000
        /*0010*/ 	.short	0x0000
        /*0012*/ 	.short	0x0000
        /*0014*/ 	.byte	0x00, 0xf0, 0xc1, 0x07


	//----- nvinfo : EIATTR_SPARSE_MMA_MASK
	.align		4
.L_2869:
        /*0018*/ 	.byte	0x03, 0x50
        /*001a*/ 	.short	0x0000


	//----- nvinfo : EIATTR_MAXREG_COUNT
	.align		4
        /*001c*/ 	.byte	0x03, 0x1b
        /*001e*/ 	.short	0x00ff


	//----- nvinfo : EIATTR_NUM_BARRIERS
	.align		4
        /*0020*/ 	.byte	0x02, 0x4c
        /*0022*/ 	.byte	0x01
	.zero		1


	//----- nvinfo : EIATTR_MERCURY_ISA_VERSION
	.align		4
        /*0024*/ 	.byte	0x03, 0x5f
        /*0026*/ 	.short	0x0101


	//----- nvinfo : EIATTR_COOP_GROUP_MASK_REGIDS
	.align		4
        /*0028*/ 	.byte	0x04, 0x29
        /*002a*/ 	.short	(.L_2871 - .L_2870)


	//   ....[0]....
.L_2870:
        /*002c*/ 	.word	0xffffffff


	//   ....[1]....
        /*0030*/ 	.word	0xffffffff


	//   ....[2]....
        /*0034*/ 	.word	0xffffffff


	//   ....[3]....
        /*0038*/ 	.word	0xffffffff


	//   ....[4]....
        /*003c*/ 	.word	0xffffffff


	//   ....[5]....
        /*0040*/ 	.word	0xffffffff


	//   ....[6]....
        /*0044*/ 	.word	0xffffffff


	//   ....[7]....
        /*0048*/ 	.word	0xffffffff


	//   ....[8]....
        /*004c*/ 	.word	0xffffffff


	//   ....[9]....
        /*0050*/ 	.word	0xffffffff


	//   ....[10]....
        /*0054*/ 	.word	0xffffffff


	//   ....[11]....
        /*0058*/ 	.word	0xffffffff


	//   ....[12]....
        /*005c*/ 	.word	0xffffffff


	//   ....[13]....
        /*0060*/ 	.word	0xffffffff


	//   ....[14]....
        /*0064*/ 	.word	0xffffffff


	//   ....[15]....
        /*0068*/ 	.word	0xffffffff


	//   ....[16]....
        /*006c*/ 	.word	0xffffffff


	//   ....[17]....
        /*0070*/ 	.word	0xffffffff


	//   ....[18]....
        /*0074*/ 	.word	0xffffffff


	//   ....[19]....
        /*0078*/ 	.word	0xffffffff


	//   ....[20]....
        /*007c*/ 	.word	0xffffffff


	//   ....[21]....
        /*0080*/ 	.word	0xffffffff


	//   ....[22]....
        /*0084*/ 	.word	0xffffffff


	//   ....[23]....
        /*0088*/ 	.word	0xffffffff


	//   ....[24]....
        /*008c*/ 	.word	0xffffffff


	//   ....[25]....
        /*0090*/ 	.word	0xffffffff


	//   ....[26]....
        /*0094*/ 	.word	0xffffffff


	//   ....[27]....
        /*0098*/ 	.word	0xffffffff


	//   ....[28]....
        /*009c*/ 	.word	0xffffffff


	//   ....[29]....
        /*00a0*/ 	.word	0xffffffff


	//   ....[30]....
        /*00a4*/ 	.word	0xffffffff


	//   ....[31]....
        /*00a8*/ 	.word	0xffffffff


	//   ....[32]....
        /*00ac*/ 	.word	0xffffffff


	//   ....[33]....
        /*00b0*/ 	.word	0xffffffff


	//   ....[34]....
        /*00b4*/ 	.word	0xffffffff


	//   ....[35]....
        /*00b8*/ 	.word	0xffffffff


	//   ....[36]....
        /*00bc*/ 	.word	0xffffffff


	//   ....[37]....
        /*00c0*/ 	.word	0xffffffff


	//   ....[38]....
        /*00c4*/ 	.word	0xffffffff


	//   ....[39]....
        /*00c8*/ 	.word	0xffffffff


	//   ....[40]....
        /*00cc*/ 	.word	0xffffffff


	//   ....[41]....
        /*00d0*/ 	.word	0xffffffff


	//   ....[42]....
        /*00d4*/ 	.word	0xffffffff


	//   ....[43]....
        /*00d8*/ 	.word	0xffffffff


	//   ....[44]....
        /*00dc*/ 	.word	0xffffffff


	//   ....[45]....
        /*00e0*/ 	.word	0xffffffff


	//   ....[46]....
        /*00e4*/ 	.word	0xffffffff


	//   ....[47]....
        /*00e8*/ 	.word	0xffffffff


	//   ....[48]....
        /*00ec*/ 	.word	0xffffffff


	//   ....[49]....
        /*00f0*/ 	.word	0xffffffff


	//   ....[50]....
        /*00f4*/ 	.word	0xffffffff


	//   ....[51]....
        /*00f8*/ 	.word	0xffffffff


	//   ....[52]....
        /*00fc*/ 	.word	0xffffffff


	//----- nvinfo : EIATTR_COOP_GROUP_INSTR_OFFSETS
	.align		4
.L_2871:
        /*0100*/ 	.byte	0x04, 0x28
        /*0102*/ 	.short	(.L_2873 - .L_2872)


	//   ....[0]....
.L_2872:
        /*0104*/ 	.word	0x00000bd0


	//   ....[1]....
        /*0108*/ 	.word	0x00000db0


	//   ....[2]....
        /*010c*/ 	.word	0x00001040


	//   ....[3]....
        /*0110*/ 	.word	0x000019c0


	//   ....[4]....
        /*0114*/ 	.word	0x000019f0


	//   ....[5]....
        /*0118*/ 	.word	0x00001a30


	//   ....[6]....
        /*011c*/ 	.word	0x00001a90


	//   ....[7]....
        /*0120*/ 	.word	0x00001ab0


	//   ....[8]....
        /*0124*/ 	.word	0x00001ac0


	//   ....[9]....
        /*0128*/ 	.word	0x00001af0


	//   ....[10]....
        /*012c*/ 	.word	0x00001b20


	//   ....[11]....
        /*0130*/ 	.word	0x00001b60


	//   ....[12]....
        /*0134*/ 	.word	0x00001b80


	//   ....[13]....
        /*0138*/ 	.word	0x00001bb0


	//   ....[14]....
        /*013c*/ 	.word	0x00001bd0


	//   ....[15]....
        /*0140*/ 	.word	0x00001c20


	//   ....[16]....
        /*0144*/ 	.word	0x00001c50


	//   ....[17]....
        /*0148*/ 	.word	0x00001ca0


	//   ....[18]....
        /*014c*/ 	.word	0x00001ce0


	//   ....[19]....
        /*0150*/ 	.word	0x00001d00


	//   ....[20]....
        /*0154*/ 	.word	0x00001d30


	//   ....[21]....
        /*0158*/ 	.word	0x00001d80


	//   ....[22]....
        /*015c*/ 	.word	0x00001da0


	//   ....[23]....
        /*0160*/ 	.word	0x00001db0


	//   ....[24]....
        /*0164*/ 	.word	0x00001dd0


	//   ....[25]....
        /*0168*/ 	.word	0x00001df0


	//   ....[26]....
        /*016c*/ 	.word	0x00001e10


	//   ....[27]....
        /*0170*/ 	.word	0x00001e30


	//   ....[28]....
        /*0174*/ 	.word	0x00001e70


	//   ....[29]....
        /*0178*/ 	.word	0x00001e80


	//   ....[30]....
        /*017c*/ 	.word	0x00001f60


	//   ....[31]....
        /*0180*/ 	.word	0x000022b0


	//   ....[32]....
        /*0184*/ 	.word	0x000022f0


	//   ....[33]....
        /*0188*/ 	.word	0x00002480


	//   ....[34]....
        /*018c*/ 	.word	0x000024c0


	//   ....[35]....
        /*0190*/ 	.word	0x00002550


	//   ....[36]....
        /*0194*/ 	.word	0x00002570


	//   ....[37]....
        /*0198*/ 	.word	0x000025a0


	//   ....[38]....
        /*019c*/ 	.word	0x000025c0


	//   ....[39]....
        /*01a0*/ 	.word	0x000025f0


	//   ....[40]....
        /*01a4*/ 	.word	0x00002610


	//   ....[41]....
        /*01a8*/ 	.word	0x000029b0


	//   ....[42]....
        /*01ac*/ 	.word	0x00002cc0


	//   ....[43]....
        /*01b0*/ 	.word	0x00003000


	//   ....[44]....
        /*01b4*/ 	.word	0x00003050


	//   ....[45]....
        /*01b8*/ 	.word	0x000030a0


	//   ....[46]....
        /*01bc*/ 	.word	0x000030d0


	//   ....[47]....
        /*01c0*/ 	.word	0x000030f0


	//   ....[48]....
        /*01c4*/ 	.word	0x000031c0


	//   ....[49]....
        /*01c8*/ 	.word	0x00003200


	//   ....[50]....
        /*01cc*/ 	.word	0x00003250


	//   ....[51]....
        /*01d0*/ 	.word	0x00003280


	//   ....[52]....
        /*01d4*/ 	.word	0x000032a0


	//----- nvinfo : EIATTR_VRC_CTA_INIT_COUNT
	.align		4
.L_2873:
        /*01d8*/ 	.byte	0x02, 0x4a
	.zero		1
	.zero		1


	//----- nvinfo : EIATTR_EXIT_INSTR_OFFSETS
	.align		4
        /*01dc*/ 	.byte	0x04, 0x1c
        /*01de*/ 	.short	(.L_2875 - .L_2874)


	//   ....[0]....
.L_2874:
        /*01e0*/ 	.word	0x00003340


	//   ....[1]....
        /*01e4*/ 	.word	0x000037e0


	//----- nvinfo : EIATTR_MAX_THREADS
	.align		4
.L_2875:
        /*01e8*/ 	.byte	0x04, 0x05
        /*01ea*/ 	.short	(.L_2877 - .L_2876)
.L_2876:
        /*01ec*/ 	.word	0x00000020
        /*01f0*/ 	.word	0x00000001
        /*01f4*/ 	.word	0x00000001


	//----- nvinfo : EIATTR_CRS_STACK_SIZE
	.align		4
.L_2877:
        /*01f8*/ 	.byte	0x04, 0x1e
        /*01fa*/ 	.short	(.L_2879 - .L_2878)
.L_2878:
        /*01fc*/ 	.word	0x00000000


	//----- nvinfo : EIATTR_CBANK_PARAM_SIZE
	.align		4
.L_2879:
        /*0200*/ 	.byte	0x03, 0x19
        /*0202*/ 	.short	0x01f0


	//----- nvinfo : EIATTR_PARAM_CBANK
	.align		4
        /*0204*/ 	.byte	0x04, 0x0a
        /*0206*/ 	.short	(.L_2881 - .L_2880)
	.align		4
.L_2880:
        /*0208*/ 	.word	index@(.nv.constant0._Z25selective_scan_bwd_kernelI32Selective_Scan_bwd_kernel_traitsILi32ELi8ELb0ELb0ELb0ELb0ELb0EffEEv12SSMParamsBwd)
        /*020c*/ 	.short	0x0380
        /*020e*/ 	.short	0x01f0


	//----- nvinfo : EIATTR_SW_WAR
	.align		4
.L_2881:
        /*0210*/ 	.byte	0x04, 0x36
        /*0212*/ 	.short	(.L_2883 - .L_2882)
.L_2882:
        /*0214*/ 	.word	0x00000008
.L_2883:


//--------------------- .nv.info._Z25selective_scan_bwd_kernelI32Selective_Scan_bwd_kernel_traitsILi32ELi8ELb0ELb0ELb0ELb0ELb1EffEEv12SSMParamsBwd --------------------------
	.section	.nv.info._Z25selective_scan_bwd_kernelI32Selective_Scan_bwd_kernel_traitsILi32ELi8ELb0ELb0ELb0ELb0ELb1EffEEv12SSMParamsBwd,"",@"SHT_CUDA_INFO"
	.sectionflags	@""
	.align	4


	//----- nvinfo : EIATTR_CUDA_API_VERSION
	.align		4
        /*0000*/ 	.byte	0x04, 0x37
        /*0002*/ 	.short	(.L_2885 - .L_2884)
.L_2884:
        /*0004*/ 	.word	0x00000082


	//----- nvinfo : EIATTR_KPARAM_INFO
	.align		4
.L_2885:
        /*0008*/ 	.byte	0x04, 0x17
        /*000a*/ 	.short	(.L_2887 - .L_2886)
.L_2886:
        /*000c*/ 	.word	0x00000000
        /*0010*/ 	.short	0x0000
        /*0012*/ 	.short	0x0000
        /*0014*/ 	.byte	0x00, 0xf0, 0xc1, 0x07


	//----- nvinfo : EIATTR_SPARSE_MMA_MASK
	.align		4
.L_2887:
        /*0018*/ 	.byte	0x03, 0x50
        /*001a*/ 	.short	0x0000


	//----- nvinfo : EIATTR_MAXREG_COUNT
	.align		4
        /*001c*/ 	.byte	0x03, 0x1b
        /*001e*/ 	.short	0x00ff


	//----- nvinfo : EIATTR_NUM_BARRIERS
	.align		4
        /*0020*/ 	.byte	0x02, 0x4c
        /*0022*/ 	.byte	0x01
	.zero		1


	//----- nvinfo : EIATTR_MERCURY_ISA_VERSION
	.align		4
        /*0024*/ 	.byte	0x03, 0x5f
        /*0026*/ 	.short	0x0101


	//----- nvinfo : EIATTR_COOP_GROUP_MASK_REGIDS
	.align		4
        /*0028*/ 	.byte	0x04, 0x29
        /*002a*/ 	.short	(.L_2889 - .L_2888)


	//   ....[0]....
.L_2888:
        /*002c*/ 	.word	0xffffffff


	//   ....[1]....
        /*0030*/ 	.word	0xffffffff


	//   ....[2]....
        /*0034*/ 	.word	0xffffffff


	//   ....[3]....
        /*0038*/ 	.word	0xffffffff


	//   ....[4]....
        /*003c*/ 	.word	0xffffffff


	//   ....[5]....
        /*0040*/ 	.word	0xffffffff


	//   ....[6]....
        /*0044*/ 	.word	0xffffffff


	//   ....[7]....
        /*0048*/ 	.word	0xffffffff


	//   ....[8]....
        /*004c*/ 	.word	0xffffffff


	//   ....[9]....
        /*0050*/ 	.word	0xffffffff


	//   ....[10]....
        /*0054*/ 	.word	0xffffffff


	//   ....[11]....
        /*0058*/ 	.word	0xffffffff


	//   ....[12]....
        /*005c*/ 	.word	0xffffffff


	//   ....[13]....
        /*0060*/ 	.word	0xffffffff


	//   ....[14]....
        /*0064*/ 	.word	0xffffffff


	//   ....[15]....
        /*0068*/ 	.word	0xffffffff


	//   ....[16]....
        /*006c*/ 	.word	0xffffffff


	//   ....[17]....
        /*0070*/ 	.word	0xffffffff


	//   ....[18]....
        /*0074*/ 	.word	0xffffffff


	//   ....[19]....
        /*0078*/ 	.word	0xffffffff


	//   ....[20]....
        /*007c*/ 	.word	0xffffffff


	//   ....[21]....
        /*0080*/ 	.word	0xffffffff


	//   ....[22]....
        /*0084*/ 	.word	0xffffffff


	//   ....[23]....
        /*0088*/ 	.word	0xffffffff


	//   ....[24]....
        /*008c*/ 	.word	0xffffffff


	//   ....[25]....
        /*0090*/ 	.word	0xffffffff


	//   ....[26]....
        /*0094*/ 	.word	0xffffffff


	//   ....[27]....
        /*0098*/ 	.word	0xffffffff


	//   ....[28]....
        /*009c*/ 	.word	0xffffffff


	//   ....[29]....
        /*00a0*/ 	.word	0xffffffff


	//   ....[30]....
        /*00a4*/ 	.word	0xffffffff


	//   ....[31]....
        /*00a8*/ 	.word	0xffffffff


	//   ....[32]....
        /*00ac*/ 	.word	0xffffffff


	//   ....[33]....
        /*00b0*/ 	.word	0xffffffff


	//   ....[34]....
        /*00b4*/ 	.word	0xffffffff


	//   ....[35]....
        /*00b8*/ 	.word	0xffffffff


	//   ....[36]....
        /*00bc*/ 	.word	0xffffffff


	//   ....[37]....
        /*00c0*/ 	.word	0xffffffff


	//   ....[38]....
        /*00c4*/ 	.word	0xffffffff


	//   ....[39]....
        /*00c8*/ 	.word	0xffffffff


	//   ....[40]....
        /*00cc*/ 	.word	0xffffffff


	//   ....[41]....
        /*00d0*/ 	.word	0xffffffff


	//   ....[42]....
        /*00d4*/ 	.word	0xffffffff


	//   ....[43]....
        /*00d8*/ 	.word	0xffffffff


	//   ....[44]....
        /*00dc*/ 	.word	0xffffffff


	//   ....[45]....
        /*00e0*/ 	.word	0xffffffff


	//   ....[46]....
        /*00e4*/ 	.word	0xffffffff


	//   ....[47]....
        /*00e8*/ 	.word	0xffffffff


	//   ....[48]....
        /*00ec*/ 	.word	0xffffffff


	//   ....[49]....
        /*00f0*/ 	.word	0xffffffff


	//   ....[50]....
        /*00f4*/ 	.word	0xffffffff


	//   ....[51]....
        /*00f8*/ 	.word	0xffffffff


	//   ....[52]....
        /*00fc*/ 	.word	0xffffffff


	//   ....[53]....
        /*0100*/ 	.word	0xffffffff


	//   ....[54]....
        /*0104*/ 	.word	0xffffffff


	//   ....[55]....
        /*0108*/ 	.word	0xffffffff


	//   ....[56]....
        /*010c*/ 	.word	0xffffffff


	//----- nvinfo : EIATTR_COOP_GROUP_INSTR_OFFSETS
	.align		4
.L_2889:
        /*0110*/ 	.byte	0x04, 0x28
        /*0112*/ 	.short	(.L_2891 - .L_2890)


	//   ....[0]....
.L_2890:
        /*0114*/ 	.word	0x00000df0


	//   ....[1]....
        /*0118*/ 	.word	0x00000ff0


	//   ....[2]....
        /*011c*/ 	.word	0x00001200


	//   ....[3]....
        /*0120*/ 	.word	0x00001410


	//   ....[4]....
        /*0124*/ 	.word	0x00001880


	//   ....[5]....
        /*0128*/ 	.word	0x00001c20


	//   ....[6]....
        /*012c*/ 	.word	0x000020c0


	//   ....[7]....
        /*0130*/ 	.word	0x00002c50


	//   ....[8]....
        /*0134*/ 	.word	0x00002c80


	//   ....[9]....
        /*0138*/ 	.word	0x00002cc0


	//   ....[10]....
        /*013c*/ 	.word	0x00002ce0


	//   ....[11]....
        /*0140*/ 	.word	0x00002d30


	//   ....[12]....
        /*0144*/ 	.word	0x00002d40


	//   ....[13]....
        /*0148*/ 	.word	0x00002d80


	//   ....[14]....
        /*014c*/ 	.word	0x00002da0


	//   ....[15]....
        /*0150*/ 	.word	0x00002dd0


	//   ....[16]....
        /*0154*/ 	.word	0x00002e00


	//   ....[17]....
        /*0158*/ 	.word	0x00002e40


	//   ....[18]....
        /*015c*/ 	.word	0x00002e70


	//   ....[19]....
        /*0160*/ 	.word	0x00002e80


	//   ....[20]....
        /*0164*/ 	.word	0x00002ec0


	//   ....[21]....
        /*0168*/ 	.word	0x00002f30


	//   ....[22]....
        /*016c*/ 	.word	0x00002f50


	//   ....[23]....
        /*0170*/ 	.word	0x00002f80


	//   ....[24]....
        /*0174*/ 	.word	0x00002fb0


	//   ....[25]....
        /*0178*/ 	.word	0x00002ff0


	//   ....[26]....
        /*017c*/ 	.word	0x00003020


	//   ....[27]....
        /*0180*/ 	.word	0x00003030


	//   ....[28]....
        /*0184*/ 	.word	0x00003050


	//   ....[29]....
        /*0188*/ 	.word	0x00003070


	//   ....[30]....
        /*018c*/ 	.word	0x00003090


	//   ....[31]....
        /*0190*/ 	.word	0x000030a0


	//   ....[32]....
        /*0194*/ 	.word	0x000030e0


	//   ....[33]....
        /*0198*/ 	.word	0x00003100


	//   ....[34]....
        /*019c*/ 	.word	0x00003210


	//   ....[35]....
        /*01a0*/ 	.word	0x00003500


	//   ....[36]....
        /*01a4*/ 	.word	0x00003560


	//   ....[37]....
        /*01a8*/ 	.word	0x000036d0


	//   ....[38]....
        /*01ac*/ 	.word	0x00003730


	//   ....[39]....
        /*01b0*/ 	.word	0x00003750


	//   ....[40]....
        /*01b4*/ 	.word	0x00003780


	//   ....[41]....
        /*01b8*/ 	.word	0x000037a0


	//   ....[42]....
        /*01bc*/ 	.word	0x000037d0


	//   ....[43]....
        /*01c0*/ 	.word	0x00003820


	//   ....[44]....
        /*01c4*/ 	.word	0x00003870


	//   ....[45]....
        /*01c8*/ 	.word	0x00003c20


	//   ....[46]....
        /*01cc*/ 	.word	0x00003f50


	//   ....[47]....
        /*01d0*/ 	.word	0x00004260


	//   ....[48]....
        /*01d4*/ 	.word	0x000042b0


	//   ....[49]....
        /*01d8*/ 	.word	0x00004300


	//   ....[50]....
        /*01dc*/ 	.word	0x00004330


	//   ....[51]....
        /*01e0*/ 	.word	0x00004350


	//   ....[52]....
        /*01e4*/ 	.word	0x00004420


	//   ....[53]....
        /*01e8*/ 	.word	0x00004460


	//   ....[54]....
        /*01ec*/ 	.word	0x000044b0


	//   ....[55]....
        /*01f0*/ 	.word	0x000044e0


	//   ....[56]....
        /*01f4*/ 	.word	0x00004500


	//----- nvinfo : EIATTR_VRC_CTA_INIT_COUNT
	.align		4
.L_2891:
        /*01f8*/ 	.byte	0x02, 0x4a
	.zero		1
	.zero		1


	//----- nvinfo : EIATTR_EXIT_INSTR_OFFSETS
	.align		4
        /*01fc*/ 	.byte	0x04, 0x1c
        /*01fe*/ 	.short	(.L_2893 - .L_2892)


	//   ....[0]....
.L_2892:
        /*0200*/ 	.word	0x000045a0


	//   ....[1]....
        /*0204*/ 	.word	0x00004a30


	//----- nvinfo : EIATTR_MAX_THREADS
	.align		4
.L_2893:
        /*0208*/ 	.byte	0x04, 0x05
        /*020a*/ 	.short	(.L_2895 - .L_2894)
.L_2894:
        /*020c*/ 	.word	0x00000020
        /*0210*/ 	.word	0x00000001
        /*0214*/ 	.word	0x00000001


	//----- nvinfo : EIATTR_CRS_STACK_SIZE
	.align		4
.L_2895:
        /*0218*/ 	.byte	0x04, 0x1e
        /*021a*/ 	.short	(.L_2897 - .L_2896)
.L_2896:
        /*021c*/ 	.word	0x00000000


	//----- nvinfo : EIATTR_CBANK_PARAM_SIZE
	.align		4
.L_2897:
        /*0220*/ 	.byte	0x03, 0x19
        /*0222*/ 	.short	0x01f0


	//----- nvinfo : EIATTR_PARAM_CBANK
	.align		4
        /*0224*/ 	.byte	0x04, 0x0a
        /*0226*/ 	.short	(.L_2899 - .L_2898)
	.align		4
.L_2898:
        /*0228*/ 	.word	index@(.nv.constant0._Z25selective_scan_bwd_kernelI32Selective_Scan_bwd_kernel_traitsILi32ELi8ELb0ELb0ELb0ELb0ELb1EffEEv12SSMParamsBwd)
        /*022c*/ 	.short	0x0380
        /*022e*/ 	.short	0x01f0


	//----- nvinfo : EIATTR_SW_WAR
	.align		4
.L_2899:
        /*0230*/ 	.byte	0x04, 0x36
        /*0232*/ 	.short	(.L_2901 - .L_2900)
.L_2900:
        /*0234*/ 	.word	0x00000008
.L_2901:


//--------------------- .nv.info._Z25selective_scan_bwd_kernelI32Selective_Scan_bwd_kernel_traitsILi32ELi8ELb0ELb0ELb0ELb1ELb0EffEEv12SSMParamsBwd --------------------------
	.section	.nv.info._Z25selective_scan_bwd_kernelI32Selective_Scan_bwd_kernel_traitsILi32ELi8ELb0ELb0ELb0ELb1ELb0EffEEv12SSMParamsBwd,"",@"SHT_CUDA_INFO"
	.sectionflags	@""
	.align	4


	//----- nvinfo : EIATTR_CUDA_API_VERSION
	.align		4
        /*0000*/ 	.byte	0x04, 0x37
        /*0002*/ 	.short	(.L_2903 - .L_2902)
.L_2902:
        /*0004*/ 	.word	0x00000082


	//----- nvinfo : EIATTR_KPARAM_INFO
	.align		4
.L_2903:
        /*0008*/ 	.byte	0x04, 0x17
        /*000a*/ 	.short	(.L_2905 - .L_2904)
.L_2904:
        /*000c*/ 	.word	0x00000000
        /*0010*/ 	.short	0x0000
        /*0012*/ 	.short	0x0000
        /*0014*/ 	.byte	0x00, 0xf0, 0xc1, 0x07


	//----- nvinfo : EIATTR_SPARSE_MMA_MASK
	.align		4
.L_2905:
        /*0018*/ 	.byte	0x03, 0x50
        /*001a*/ 	.short	0x0000


	//----- nvinfo : EIATTR_MAXREG_COUNT
	.align		4
        /*001c*/ 	.byte	0x03, 0x1b
        /*001e*/ 	.short	0x00ff


	//----- nvinfo : EIATTR_NUM_BARRIERS
	.align		4
        /*0020*/ 	.byte	0x02, 0x4c
        /*0022*/ 	.byte	0x01
	.zero		1


	//----- nvinfo : EIATTR_MERCURY_ISA_VERSION
	.align		4
        /*0024*/ 	.byte	0x03, 0x5f
        /*0026*/ 	.short	0x0101


	//----- nvinfo : EIATTR_COOP_GROUP_MASK_REGIDS
	.align		4
        /*0028*/ 	.byte	0x04, 0x29
        /*002a*/ 	.short	(.L_2907 - .L_2906)


	//   ....[0]....
.L_2906:
        /*002c*/ 	.word	0xffffffff


	//   ....[1]....
        /*0030*/ 	.word	0xffffffff


	//   ....[2]....
        /*0034*/ 	.word	0xffffffff


	//   ....[3]....
        /*0038*/ 	.word	0xffffffff


	//   ....[4]....
        /*003c*/ 	.word	0xffffffff


	//   ....[5]....
        /*0040*/ 	.word	0xffffffff


	//   ....[6]....
        /*0044*/ 	.word	0xffffffff


	//   ....[7]....
        /*0048*/ 	.word	0xffffffff


	//   ....[8]....
        /*004c*/ 	.word	0xffffffff


	//   ....[9]....
        /*0050*/ 	.word	0xffffffff


	//   ....[10]....
        /*0054*/ 	.word	0xffffffff


	//   ....[11]....
        /*0058*/ 	.word	0xffffffff


	//   ....[12]....
        /*005c*/ 	.word	0xffffffff


	//   ....[13]....
        /*0060*/ 	.word	0xffffffff


	//   ....[14]....
        /*0064*/ 	.word	0xffffffff


	//   ....[15]....
        /*0068*/ 	.word	0xffffffff


	//   ....[16]....
        /*006c*/ 	.word	0xffffffff


	//   ....[17]....
        /*0070*/ 	.word	0xffffffff


	//   ....[18]....
        /*0074*/ 	.word	0xffffffff


	//   ....[19]....
        /*0078*/ 	.word	0xffffffff


	//   ....[20]....
        /*007c*/ 	.word	0xffffffff


	//   ....[21]....
        /*0080*/ 	.word	0xffffffff


	//   ....[22]....
        /*0084*/ 	.word	0xffffffff


	//   ....[23]....
        /*0088*/ 	.word	0xffffffff


	//   ....[24]....
        /*008c*/ 	.word	0xffffffff


	//   ....[25]....
        /*0090*/ 	.word	0xffffffff


	//   ....[26]....
        /*0094*/ 	.word	0xffffffff


	//   ....[27]....
        /*0098*/ 	.word	0xffffffff


	//   ....[28]....
        /*009c*/ 	.word	0xffffffff


	//   ....[29]....
        /*00a0*/ 	.word	0xffffffff


	//   ....[30]....
        /*00a4*/ 	.word	0xffffffff


	//   ....[31]....
        /*00a8*/ 	.word	0xffffffff


	//   ....[32]....
        /*00ac*/ 	.word	0xffffffff


	//   ....[33]....
        /*00b0*/ 	.word	0xffffffff


	//   ....[34]....
        /*00b4*/ 	.word	0xffffffff


	//   ....[35]....
        /*00b8*/ 	.word	0xffffffff


	//   ....[36]....
        /*00bc*/ 	.word	0xffffffff


	//   ....[37]....
        /*00c0*/ 	.word	0xffffffff


	//   ....[38]....
        /*00c4*/ 	.word	0xffffffff


	//   ....[39]....
        /*00c8*/ 	.word	0xffffffff


	//   ....[40]....
        /*00cc*/ 	.word	0xffffffff


	//   ....[41]....
        /*00d0*/ 	.word	0xffffffff


	//   ....[42]....
        /*00d4*/ 	.word	0xffffffff


	//   ....[43]....
        /*00d8*/ 	.word	0xffffffff


	//   ....[44]....
        /*00dc*/ 	.word	0xffffffff


	//   ....[45]....
        /*00e0*/ 	.word	0xffffffff


	//   ....[46]....
        /*00e4*/ 	.word	0xffffffff


	//   ....[47]....
        /*00e8*/ 	.word	0xffffffff


	//   ....[48]....
        /*00ec*/ 	.word	0xffffffff


	//   ....[49]....
        /*00f0*/ 	.word	0xffffffff


	//   ....[50]....
        /*00f4*/ 	.word	0xffffffff


	//   ....[51]....
        /*00f8*/ 	.word	0xffffffff


	//   ....[52]....
        /*00fc*/ 	.word	0xffffffff


	//   ....[53]....
        /*0100*/ 	.word	0xffffffff


	//----- nvinfo : EIATTR_COOP_GROUP_INSTR_OFFSETS
	.align		4
.L_2907:
        /*0104*/ 	.byte	0x04, 0x28
        /*0106*/ 	.short	(.L_2909 - .L_2908)


	//   ....[0]....
.L_2908:
        /*0108*/ 	.word	0x00000bc0


	//   ....[1]....
        /*010c*/ 	.word	0x00000dc0


	//   ....[2]....
        /*0110*/ 	.word	0x00001080


	//   ....[3]....
        /*0114*/ 	.word	0x00002aa0


	//   ....[4]....
        /*0118*/ 	.word	0x00002ad0


	//   ....[5]....
        /*011c*/ 	.word	0x00002b20


	//   ....[6]....
        /*0120*/ 	.word	0x00002b60


	//   ....[7]....
        /*0124*/ 	.word	0x00002ba0


	//   ....[8]....
        /*0128*/ 	.word	0x00002bb0


	//   ....[9]....
        /*012c*/ 	.word	0x00002be0


	//   ....[10]....
        /*0130*/ 	.word	0x00002c10


	//   ....[11]....
        /*0134*/ 	.word	0x00002c40


	//   ....[12]....
        /*0138*/ 	.word	0x00002c70


	//   ....[13]....
        /*013c*/ 	.word	0x00002cd0


	//   ....[14]....
        /*0140*/ 	.word	0x00002cf0


	//   ....[15]....
        /*0144*/ 	.word	0x00002d20


	//   ....[16]....
        /*0148*/ 	.word	0x00002d40


	//   ....[17]....
        /*014c*/ 	.word	0x00002d90


	//   ....[18]....
        /*0150*/ 	.word	0x00002db0


	//   ....[19]....
        /*0154*/ 	.word	0x00002df0


	//   ....[20]....
        /*0158*/ 	.word	0x00002e20


	//   ....[21]....
        /*015c*/ 	.word	0x00002e60


	//   ....[22]....
        /*0160*/ 	.word	0x00002e90


	//   ....[23]....
        /*0164*/ 	.word	0x00002eb0


	//   ....[24]....
        /*0168*/ 	.word	0x00002ed0


	//   ....[25]....
        /*016c*/ 	.word	0x00002ef0


	//   ....[26]....
        /*0170*/ 	.word	0x00002f10


	//   ....[27]....
        /*0174*/ 	.word	0x00002f30


	//   ....[28]....
        /*0178*/ 	.word	0x00002f60


	//   ....[29]....
        /*017c*/ 	.word	0x00002f70


	//   ....[30]....
        /*0180*/ 	.word	0x000030d0


	//   ....[31]....
        /*0184*/ 	.word	0x000033f0


	//   ....[32]....
        /*0188*/ 	.word	0x00003420


	//   ....[33]....
        /*018c*/ 	.word	0x000034b0


	//   ....[34]....
        /*0190*/ 	.word	0x000034e0


	//   ....[35]....
        /*0194*/ 	.word	0x00003520


	//   ....[36]....
        /*0198*/ 	.word	0x00003540


	//   ....[37]....
        /*019c*/ 	.word	0x00003570


	//   ....[38]....
        /*01a0*/ 	.word	0x00003590


	//   ....[39]....
        /*01a4*/ 	.word	0x000035c0


	//   ....[40]....
        /*01a8*/ 	.word	0x000035f0


	//   ....[41]....
        /*01ac*/ 	.word	0x00003b50


	//   ....[42]....
        /*01b0*/ 	.word	0x00003e90


	//   ....[43]....
        /*01b4*/ 	.word	0x000043a0


	//   ....[44]....
        /*01b8*/ 	.word	0x000046e0


	//   ....[45]....
        /*01bc*/ 	.word	0x00004730


	//   ....[46]....
        /*01c0*/ 	.word	0x00004780


	//   ....[47]....
        /*01c4*/ 	.word	0x000047b0


	//   ....[48]....
        /*01c8*/ 	.word	0x000047d0


	//   ....[49]....
        /*01cc*/ 	.word	0x000048a0


	//   ....[50]....
        /*01d0*/ 	.word	0x000048e0


	//   ....[51]....
        /*01d4*/ 	.word	0x00004930


	//   ....[52]....
        /*01d8*/ 	.word	0x00004960


	//   ....[53]....
        /*01dc*/ 	.word	0x00004980


	//----- nvinfo : EIATTR_VRC_CTA_INIT_COUNT
	.align		4
.L_2909:
        /*01e0*/ 	.byte	0x02, 0x4a
	.zero		1
	.zero		1


	//----- nvinfo : EIATTR_EXIT_INSTR_OFFSETS
	.align		4
        /*01e4*/ 	.byte	0x04, 0x1c
        /*01e6*/ 	.short	(.L_2911 - .L_2910)


	//   ....[0]....
.L_2910:
        /*01e8*/ 	.word	0x00004a20


	//   ....[1]....
        /*01ec*/ 	.word	0x00004eb0


	//----- nvinfo : EIATTR_MAX_THREADS
	.align		4
.L_2911:
        /*01f0*/ 	.byte	0x04, 0x05
        /*01f2*/ 	.short	(.L_2913 - .L_2912)
.L_2912:
        /*01f4*/ 	.word	0x00000020
        /*01f8*/ 	.word	0x00000001
        /*01fc*/ 	.word	0x00000001


	//----- nvinfo : EIATTR_CRS_STACK_SIZE
	.align		4
.L_2913:
        /*0200*/ 	.byte	0x04, 0x1e
        /*0202*/ 	.short	(.L_2915 - .L_2914)
.L_2914:
        /*0204*/ 	.word	0x00000000


	//----- nvinfo : EIATTR_CBANK_PARAM_SIZE
	.align		4
.L_2915:
        /*0208*/ 	.byte	0x03, 0x19
        /*020a*/ 	.short	0x01f0


	//----- nvinfo : EIATTR_PARAM_CBANK
	.align		4
        /*020c*/ 	.byte	0x04, 0x0a
        /*020e*/ 	.short	(.L_2917 - .L_2916)
	.align		4
.L_2916:
        /*0210*/ 	.word	index@(.nv.constant0._Z25selective_scan_bwd_kernelI32Selective_Scan_bwd_kernel_traitsILi32ELi8ELb0ELb0ELb0ELb1ELb0EffEEv12SSMParamsBwd)
        /*0214*/ 	.short	0x0380
        /*0216*/ 	.short	0x01f0


	//----- nvinfo : EIATTR_SW_WAR
	.align		4
.L_2917:
        /*0218*/ 	.byte	0x04, 0x36
        /*021a*/ 	.short	(.L_2919 - .L_2918)
.L_2918:
        /*021c*/ 	.word	0x00000008
.L_2919:


//--------------------- .nv.info._Z25selective_scan_bwd_kernelI32Selective_Scan_bwd_kernel_traitsILi32ELi8ELb0ELb0ELb0ELb1ELb1EffEEv12SSMParamsBwd --------------------------
	.section	.nv.info._Z25selective_scan_bwd_kernelI32Selective_Scan_bwd_kernel_traitsILi32ELi8ELb0ELb0ELb0ELb1ELb1EffEEv12SSMParamsBwd,"",@"SHT_CUDA_INFO"
	.sectionflags	@""
	.align	4


	//----- nvinfo : EIATTR_CUDA_API_VERSION
	.align		4
        /*0000*/ 	.byte	0x04, 0x37
        /*0002*/ 	.short	(.L_2921 - .L_2920)
.L_2920:
        /*0004*/ 	.word	0x00000082


	//----- nvinfo : EIATTR_KPARAM_INFO
	.align		4
.L_2921:
        /*0008*/ 	.byte	0x04, 0x17
        /*000a*/ 	.short	(.L_2923 - .L_2922)
.L_2922:
        /*000c*/ 	.word	0x00000000
        /*0010*/ 	.short	0x0000
        /*0012*/ 	.short	0x0000
        /*0014*/ 	.byte	0x00, 0xf0, 0xc1, 0x07


	//----- nvinfo : EIATTR_SPARSE_MMA_MASK
	.align		4
.L_2923:
        /*0018*/ 	.byte	0x03, 0x50
        /*001a*/ 	.short	0x0000


	//----- nvinfo : EIATTR_MAXREG_COUNT
	.align		4
        /*001c*/ 	.byte	0x03, 0x1b
        /*001e*/ 	.short	0x00ff


	//----- nvinfo : EIATTR_NUM_BARRIERS
	.align		4
        /*0020*/ 	.byte	0x02, 0x4c
        /*0022*/ 	.byte	0x01
	.zero		1


	//----- nvinfo : EIATTR_MERCURY_ISA_VERSION
	.align		4
        /*0024*/ 	.byte	0x03, 0x5f
        /*0026*/ 	.short	0x0101


	//----- nvinfo : EIATTR_COOP_GROUP_MASK_REGIDS
	.align		4
        /*0028*/ 	.byte	0x04, 0x29
        /*002a*/ 	.short	(.L_2925 - .L_2924)


	//   ....[0]....
.L_2924:
        /*002c*/ 	.word	0xffffffff


	//   ....[1]....
        /*0030*/ 	.word	0xffffffff


	//   ....[2]....
        /*0034*/ 	.word	0xffffffff


	//   ....[3]....
        /*0038*/ 	.word	0xffffffff


	//   ....[4]....
        /*003c*/ 	.word	0xffffffff


	//   ....[5]....
        /*0040*/ 	.word	0xffffffff


	//   ....[6]....
        /*0044*/ 	.word	0xffffffff


	//   ....[7]....
        /*0048*/ 	.word	0xffffffff


	//   ....[8]....
        /*004c*/ 	.word	0xffffffff


	//   ....[9]....
        /*0050*/ 	.word	0xffffffff


	//   ....[10]....
        /*0054*/ 	.word	0xffffffff


	//   ....[11]....
        /*0058*/ 	.word	0xffffffff


	//   ....[12]....
        /*005c*/ 	.word	0xffffffff


	//   ....[13]....
        /*0060*/ 	.word	0xffffffff


	//   ....[14]....
        /*0064*/ 	.word	0xffffffff


	//   ....[15]....
        /*0068*/ 	.word	0xffffffff


	//   ....[16]....
        /*006c*/ 	.word	0xffffffff


	//   ....[17]....
        /*0070*/ 	.word	0xffffffff


	//   ....[18]....
        /*0074*/ 	.word	0xffffffff


	//   ....[19]....
        /*0078*/ 	.word	0xffffffff


	//   ....[20]....
        /*007c*/ 	.word	0xffffffff


	//   ....[21]....
        /*0080*/ 	.word	0xffffffff


	//   ....[22]....
        /*0084*/ 	.word	0xffffffff


	//   ....[23]....
        /*0088*/ 	.word	0xffffffff


	//   ....[24]....
        /*008c*/ 	.word	0xffffffff


	//   ....[25]....
        /*0090*/ 	.word	0xffffffff


	//   ....[26]....
        /*0094*/ 	.word	0xffffffff


	//   ....[27]....
        /*0098*/ 	.word	0xffffffff


	//   ....[28]....
        /*009c*/ 	.word	0xffffffff


	//   ....[29]....
        /*00a0*/ 	.word	0xffffffff


	//   ....[30]....
        /*00a4*/ 	.word	0xffffffff


	//   ....[31]....
        /*00a8*/ 	.word	0xffffffff


	//   ....[32]....
        /*00ac*/ 	.word	0xffffffff


	//   ....[33]....
        /*00b0*/ 	.word	0xffffffff


	//   ....[34]....
        /*00b4*/ 	.word	0xffffffff


	//   ....[35]....
        /*00b8*/ 	.word	0xffffffff


	//   ....[36]....
        /*00bc*/ 	.word	0xffffffff


	//   ....[37]....
        /*00c0*/ 	.word	0xffffffff


	//   ....[38]....
        /*00c4*/ 	.word	0xffffffff


	//   ....[39]....
        /*00c8*/ 	.word	0xffffffff


	//   ....[40]....
        /*00cc*/ 	.word	0xffffffff


	//   ....[41]....
        /*00d0*/ 	.word	0xffffffff


	//   ....[42]....
        /*00d4*/ 	.word	0xffffffff


	//   ....[43]....
        /*00d8*/ 	.word	0xffffffff


	//   ....[44]....
        /*00dc*/ 	.word	0xffffffff


	//   ....[45]....
        /*00e0*/ 	.word	0xffffffff


	//   ....[46]....
        /*00e4*/ 	.word	0xffffffff


	//   ....[47]....
        /*00e8*/ 	.word	0xffffffff


	//   ....[48]....
        /*00ec*/ 	.word	0xffffffff


	//   ....[49]....
        /*00f0*/ 	.word	0xffffffff


	//   ....[50]....
        /*00f4*/ 	.word	0xffffffff


	//   ....[51]....
        /*00f8*/ 	.word	0xffffffff


	//   ....[52]....
        /*00fc*/ 	.word	0xffffffff


	//   ....[53]....
        /*0100*/ 	.word	0xffffffff


	//   ....[54]....
        /*0104*/ 	.word	0xffffffff


	//   ....[55]....
        /*0108*/ 	.word	0xffffffff


	//   ....[56]....
        /*010c*/ 	.word	0xffffffff


	//   ....[57]....
        /*0110*/ 	.word	0xffffffff


	//----- nvinfo : EIATTR_COOP_GROUP_INSTR_OFFSETS
	.align		4
.L_2925:
        /*0114*/ 	.byte	0x04, 0x28
        /*0116*/ 	.short	(.L_2927 - .L_2926)


	//   ....[0]....
.L_2926:
        /*0118*/ 	.word	0x00000bf0


	//   ....[1]....
        /*011c*/ 	.word	0x00000e00


	//   ....[2]....
        /*0120*/ 	.word	0x00001070


	//   ....[3]....
        /*0124*/ 	.word	0x000025d0


	//   ....[4]....
        /*0128*/ 	.word	0x00002a30


	//   ....[5]....
        /*012c*/ 	.word	0x00002da0


	//   ....[6]....
        /*0130*/ 	.word	0x00003290


	//   ....[7]....
        /*0134*/ 	.word	0x00003da0


	//   ....[8]....
        /*0138*/ 	.word	0x00003dd0


	//   ....[9]....
        /*013c*/ 	.word	0x00003e20


	//   ....[10]....
        /*0140*/ 	.word	0x00003e60


	//   ....[11]....
        /*0144*/ 	.word	0x00003ea0


	//   ....[12]....
        /*0148*/ 	.word	0x00003eb0


	//   ....[13]....
        /*014c*/ 	.word	0x00003ee0


	//   ....[14]....
        /*0150*/ 	.word	0x00003f10


	//   ....[15]....
        /*0154*/ 	.word	0x00003f40


	//   ....[16]....
        /*0158*/ 	.word	0x00003f70


	//   ....[17]....
        /*015c*/ 	.word	0x00003fd0


	//   ....[18]....
        /*0160*/ 	.word	0x00003ff0


	//   ....[19]....
        /*0164*/ 	.word	0x00004000


	//   ....[20]....
        /*0168*/ 	.word	0x00004040


	//   ....[21]....
        /*016c*/ 	.word	0x000040b0


	//   ....[22]....
        /*0170*/ 	.word	0x000040d0


	//   ....[23]....
        /*0174*/ 	.word	0x000040e0


	//   ....[24]....
        /*0178*/ 	.word	0x00004120


	//   ....[25]....
        /*017c*/ 	.word	0x00004170


	//   ....[26]....
        /*0180*/ 	.word	0x00004190


	//   ....[27]....
        /*0184*/ 	.word	0x000041a0


	//   ....[28]....
        /*0188*/ 	.word	0x000041b0


	//   ....[29]....
        /*018c*/ 	.word	0x000041d0


	//   ....[30]....
        /*0190*/ 	.word	0x00004200


	//   ....[31]....
        /*0194*/ 	.word	0x00004220


	//   ....[32]....
        /*0198*/ 	.word	0x00004260


	//   ....[33]....
        /*019c*/ 	.word	0x00004270


	//   ....[34]....
        /*01a0*/ 	.word	0x000043a0


	//   ....[35]....
        /*01a4*/ 	.word	0x000046c0


	//   ....[36]....
        /*01a8*/ 	.word	0x00004700


	//   ....[37]....
        /*01ac*/ 	.word	0x000047e0


	//   ....[38]....
        /*01b0*/ 	.word	0x00004800


	//   ....[39]....
        /*01b4*/ 	.word	0x00004830


	//   ....[40]....
        /*01b8*/ 	.word	0x00004850


	//   ....[41]....
        /*01bc*/ 	.word	0x00004880


	//   ....[42]....
        /*01c0*/ 	.word	0x000048a0


	//   ....[43]....
        /*01c4*/ 	.word	0x00004900


	//   ....[44]....
        /*01c8*/ 	.word	0x00004940


	//   ....[45]....
        /*01cc*/ 	.word	0x00004e80


	//   ....[46]....
        /*01d0*/ 	.word	0x000051c0


	//   ....[47]....
        /*01d4*/ 	.word	0x000056d0


	//   ....[48]....
        /*01d8*/ 	.word	0x000059d0


	//   ....[49]....
        /*01dc*/ 	.word	0x00005a20


	//   ....[50]....
        /*01e0*/ 	.word	0x00005a70


	//   ....[51]....
        /*01e4*/ 	.word	0x00005aa0


	//   ....[52]....
        /*01e8*/ 	.word	0x00005ac0


	//   ....[53]....
        /*01ec*/ 	.word	0x00005b90


	//   ....[54]....
        /*01f0*/ 	.word	0x00005bd0


	//   ....[55]....
        /*01f4*/ 	.word	0x00005c20


	//   ....[56]....
        /*01f8*/ 	.word	0x00005c50


	//   ....[57]....
        /*01fc*/ 	.word	0x00005c70


	//----- nvinfo : EIATTR_VRC_CTA_INIT_COUNT
	.align		4
.L_2927:
        /*0200*/ 	.byte	0x02, 0x4a
	.zero		1
	.zero		1


	//----- nvinfo : EIATTR_EXIT_INSTR_OFFSETS
	.align		4
        /*0204*/ 	.byte	0x04, 0x1c
        /*0206*/ 	.short	(.L_2929 - .L_2928)


	//   ....[0]....
.L_2928:
        /*0208*/ 	.word	0x00005d10


	//   ....[1]....
        /*020c*/ 	.word	0x000061a0


	//----- nvinfo : EIATTR_MAX_THREADS
	.align		4
.L_2929:
        /*0210*/ 	.byte	0x04, 0x05
        /*0212*/ 	.short	(.L_2931 - .L_2930)
.L_2930:
        /*0214*/ 	.word	0x00000020
        /*0218*/ 	.word	0x00000001
        /*021c*/ 	.word	0x00000001


	//----- nvinfo : EIATTR_CRS_STACK_SIZE
	.align		4
.L_2931:
        /*0220*/ 	.byte	0x04, 0x1e
        /*0222*/ 	.short	(.L_2933 - .L_2932)
.L_2932:
        /*0224*/ 	.word	0x00000000


	//----- nvinfo : EIATTR_CBANK_PARAM_SIZE
	.align		4
.L_2933:
        /*0228*/ 	.byte	0x03, 0x19
        /*022a*/ 	.short	0x01f0


	//----- nvinfo : EIATTR_PARAM_CBANK
	.align		4
        /*022c*/ 	.byte	0x04, 0x0a
        /*022e*/ 	.short	(.L_2935 - .L_2934)
	.align		4
.L_2934:
        /*0230*/ 	.word	index@(.nv.constant0._Z25selective_scan_bwd_kernelI32Selective_Scan_bwd_kernel_traitsILi32ELi8ELb0ELb0ELb0ELb1ELb1EffEEv12SSMParamsBwd)
        /*0234*/ 	.short	0x0380
        /*0236*/ 	.short	0x01f0


	//----- nvinfo : EIATTR_SW_WAR
	.align		4
.L_2935:
        /*0238*/ 	.byte	0x04, 0x36
        /*023a*/ 	.short	(.L_2937 - .L_2936)
.L_2936:
        /*023c*/ 	.word	0x00000008
.L_2937:


//--------------------- .nv.info._Z25selective_scan_bwd_kernelI32Selective_Scan_bwd_kernel_traitsILi32ELi8ELb0ELb0ELb1ELb0ELb0EffEEv12SSMParamsBwd --------------------------
	.section	.nv.info._Z25selective_scan_bwd_kernelI32Selective_Scan_bwd_kernel_traitsILi32ELi8ELb0ELb0ELb1ELb0ELb0EffEEv12SSMParamsBwd,"",@"SHT_CUDA_INFO"
	.sectionflags	@""
	.align	4


	//----- nvinfo : EIATTR_CUDA_API_VERSION
	.align		4
        /*0000*/ 	.byte	0x04, 0x37
        /*0002*/ 	.short	(.L_2939 - .L_2938)
.L_2938:
        /*0004*/ 	.word	0x00000082


	//----- nvinfo : EIATTR_KPARAM_INFO
	.align		4
.L_2939:
        /*0008*/ 	.byte	0x04, 0x17
        /*000a*/ 	.short	(.L_2941 - .L_2940)
.L_2940:
        /*000c*/ 	.word	0x00000000
        /*0010*/ 	.short	0x0000
        /*0012*/ 	.short	0x0000
        /*0014*/ 	.byte	0x00, 0xf0, 0xc1, 0x07


	//----- nvinfo : EIATTR_SPARSE_MMA_MASK
	.align		4
.L_2941:
        /*0018*/ 	.byte	0x03, 0x50
        /*001a*/ 	.short	0x0000


	//----- nvinfo : EIATTR_MAXREG_COUNT
	.align		4
        /*001c*/ 	.byte	0x03, 0x1b
        /*001e*/ 	.short	0x00ff


	//----- nvinfo : EIATTR_NUM_BARRIERS
	.align		4
        /*0020*/ 	.byte	0x02, 0x4c
        /*0022*/ 	.byte	0x01
	.zero		1


	//----- nvinfo : EIATTR_MERCURY_ISA_VERSION
	.align		4
        /*0024*/ 	.byte	0x03, 0x5f
        /*0026*/ 	.short	0x0101


	//----- nvinfo : EIATTR_COOP_GROUP_MASK_REGIDS
	.align		4
        /*0028*/ 	.byte	0x04, 0x29
        /*002a*/ 	.short	(.L_2943 - .L_2942)


	//   ....[0]....
.L_2942:
        /*002c*/ 	.word	0xffffffff


	//   ....[1]....
        /*0030*/ 	.word	0xffffffff


	//   ....[2]....
        /*0034*/ 	.word	0xffffffff


	//   ....[3]....
        /*0038*/ 	.word	0xffffffff


	//   ....[4]....
        /*003c*/ 	.word	0xffffffff


	//   ....[5]....
        /*0040*/ 	.word	0xffffffff


	//   ....[6]....
        /*0044*/ 	.word	0xffffffff


	//   ....[7]....
        /*0048*/ 	.word	0xffffffff


	//   ....[8]....
        /*004c*/ 	.word	0xffffffff


	//   ....[9]....
        /*0050*/ 	.word	0xffffffff


	//   ....[10]....
        /*0054*/ 	.word	0xffffffff


	//   ....[11]....
        /*0058*/ 	.word	0xffffffff


	//   ....[12]....
        /*005c*/ 	.word	0xffffffff


	//   ....[13]....
        /*0060*/ 	.word	0xffffffff


	//   ....[14]....
        /*0064*/ 	.word	0xffffffff


	//   ....[15]....
        /*0068*/ 	.word	0xffffffff


	//   ....[16]....
        /*006c*/ 	.word	0xffffffff


	//   ....[17]....
        /*0070*/ 	.word	0xffffffff


	//   ....[18]....
        /*0074*/ 	.word	0xffffffff


	//   ....[19]....
        /*0078*/ 	.word	0xffffffff


	//   ....[20]....
        /*007c*/ 	.word	0xffffffff


	//   ....[21]....
        /*0080*/ 	.word	0xffffffff


	//   ....[22]....
        /*0084*/ 	.word	0xffffffff


	//   ....[23]....
        /*0088*/ 	.word	0xffffffff


	//   ....[24]....
        /*008c*/ 	.word	0xffffffff


	//   ....[25]....
        /*0090*/ 	.word	0xffffffff


	//   ....[26]....
        /*0094*/ 	.word	0xffffffff


	//   ....[27]....
        /*0098*/ 	.word	0xffffffff


	//   ....[28]....
        /*009c*/ 	.word	0xffffffff


	//   ....[29]....
        /*00a0*/ 	.word	0xffffffff


	//   ....[30]....
        /*00a4*/ 	.word	0xffffffff


	//   ....[31]....
        /*00a8*/ 	.word	0xffffffff


	//   ....[32]....
        /*00ac*/ 	.word	0xffffffff


	//   ....[33]....
        /*00b0*/ 	.word	0xffffffff


	//   ....[34]....
        /*00b4*/ 	.word	0xffffffff


	//   ....[35]....
        /*00b8*/ 	.word	0xffffffff


	//   ....[36]....
        /*00bc*/ 	.word	0xffffffff


	//   ....[37]....
        /*00c0*/ 	.word	0xffffffff


	//   ....[38]....
        /*00c4*/ 	.word	0xffffffff


	//   ....[39]....
        /*00c8*/ 	.word	0xffffffff


	//   ....[40]....
        /*00cc*/ 	.word	0xffffffff


	//   ....[41]....
        /*00d0*/ 	.word	0xffffffff


	//   ....[42]....
        /*00d4*/ 	.word	0xffffffff


	//   ....[43]....
        /*00d8*/ 	.word	0xffffffff


	//   ....[44]....
        /*00dc*/ 	.word	0xffffffff


	//   ....[45]....
        /*00e0*/ 	.word	0xffffffff


	//   ....[46]....
        /*00e4*/ 	.word	0xffffffff


	//   ....[47]....
        /*00e8*/ 	.word	0xffffffff


	//   ....[48]....
        /*00ec*/ 	.word	0xffffffff


	//   ....[49]....
        /*00f0*/ 	.word	0xffffffff


	//   ....[50]....
        /*00f4*/ 	.word	0xffffffff


	//   ....[51]....
        /*00f8*/ 	.word	0xffffffff


	//   ....[52]....
        /*00fc*/ 	.word	0xffffffff


	//   ....[53]....
        /*0100*/ 	.word	0xffffffff


	//----- nvinfo : EIATTR_COOP_GROUP_INSTR_OFFSETS
	.align		4
.L_2943:
        /*0104*/ 	.byte	0x04, 0x28
        /*0106*/ 	.short	(.L_2945 - .L_2944)


	//   ....[0]....
.L_2944:
        /*0108*/ 	.word	0x00001060


	//   ....[1]....
        /*010c*/ 	.word	0x00001280


	//   ....[2]....
        /*0110*/ 	.word	0x000014f0


	//   ....[3]....
        /*0114*/ 	.word	0x00001cc0


	//   ....[4]....
        /*0118*/ 	.word	0x00002210


	//   ....[5]....
        /*011c*/ 	.word	0x00002240


	//   ....[6]....
        /*0120*/ 	.word	0x00002280


	//   ....[7]....
        /*0124*/ 	.word	0x000022c0


	//   ....[8]....
        /*0128*/ 	.word	0x00002300


	//   ....[9]....
        /*012c*/ 	.word	0x00002340


	//   ....[10]....
        /*0130*/ 	.word	0x00002350


	//   ....[11]....
        /*0134*/ 	.word	0x00002380


	//   ....[12]....
        /*0138*/ 	.word	0x000023c0


	//   ....[13]....
        /*013c*/ 	.word	0x000023e0


	//   ....[14]....
        /*0140*/ 	.word	0x00002430


	//   ....[15]....
        /*0144*/ 	.word	0x00002440


	//   ....[16]....
        /*0148*/ 	.word	0x00002480


	//   ....[17]....
        /*014c*/ 	.word	0x000024a0


	//   ....[18]....
        /*0150*/ 	.word	0x000024e0


	//   ....[19]....
        /*0154*/ 	.word	0x00002500


	//   ....[20]....
        /*0158*/ 	.word	0x00002530


	//   ....[21]....
        /*015c*/ 	.word	0x00002590


	//   ....[22]....
        /*0160*/ 	.word	0x000025c0


	//   ....[23]....
        /*0164*/ 	.word	0x000025e0


	//   ....[24]....
        /*0168*/ 	.word	0x00002650


	//   ....[25]....
        /*016c*/ 	.word	0x00002670


	//   ....[26]....
        /*0170*/ 	.word	0x00002690


	//   ....[27]....
        /*0174*/ 	.word	0x000026b0


	//   ....[28]....
        /*0178*/ 	.word	0x000026c0


	//   ....[29]....
        /*017c*/ 	.word	0x000026d0


	//   ....[30]....
        /*0180*/ 	.word	0x000026e0


	//   ....[31]....
        /*0184*/ 	.word	0x00002710


	//   ....[32]....
        /*0188*/ 	.word	0x00002fb0


	//   ....[33]....
        /*018c*/ 	.word	0x00002ff0


	//   ....[34]....
        /*0190*/ 	.word	0x00003180


	//   ....[35]....
        /*0194*/ 	.word	0x000031b0


	//   ....[36]....
        /*0198*/ 	.word	0x000031e0


	//   ....[37]....
        /*019c*/ 	.word	0x00003200


	//   ....[38]....
        /*01a0*/ 	.word	0x00003230


	//   ....[39]....
        /*01a4*/ 	.word	0x00003250


	//   ....[40]....
        /*01a8*/ 	.word	0x00003290


	//   ....[41]....
        /*01ac*/ 	.word	0x000032d0


	//   ....[42]....
        /*01b0*/ 	.word	0x00003650


	//   ....[43]....
        /*01b4*/ 	.word	0x00003930


	//   ....[44]....
        /*01b8*/ 	.word	0x00003ce0


	//   ....[45]....
        /*01bc*/ 	.word	0x00003d30


	//   ....[46]....
        /*01c0*/ 	.word	0x00003d80


	//   ....[47]....
        /*01c4*/ 	.word	0x00003db0


	//   ....[48]....
        /*01c8*/ 	.word	0x00003dd0


	//   ....[49]....
        /*01cc*/ 	.word	0x00003ea0


	//   ....[50]....
        /*01d0*/ 	.word	0x00003ee0


	//   ....[51]....
        /*01d4*/ 	.word	0x00003f30


	//   ....[52]....
        /*01d8*/ 	.word	0x00003f60


	//   ....[53]....
        /*01dc*/ 	.word	0x00003f80


	//----- nvinfo : EIATTR_VRC_CTA_INIT_COUNT
	.align		4
.L_2945:
        /*01e0*/ 	.byte	0x02, 0x4a
	.zero		1
	.zero		1


	//----- nvinfo : EIATTR_EXIT_INSTR_OFFSETS
	.align		4
        /*01e4*/ 	.byte	0x04, 0x1c
        /*01e6*/ 	.short	(.L_2947 - .L_2946)


	//   ....[0]....
.L_2946:
        /*01e8*/ 	.word	0x00004020


	//   ....[1]....
        /*01ec*/ 	.word	0x00004240


	//----- nvinfo : EIATTR_MAX_THREADS
	.align		4
.L_2947:
        /*01f0*/ 	.byte	0x04, 0x05
        /*01f2*/ 	.short	(.L_2949 - .L_2948)
.L_2948:
        /*01f4*/ 	.word	0x00000020
        /*01f8*/ 	.word	0x00000001
        /*01fc*/ 	.word	0x00000001


	//----- nvinfo : EIATTR_CRS_STACK_SIZE
	.align		4
.L_2949:
        /*0200*/ 	.byte	0x04, 0x1e
        /*0202*/ 	.short	(.L_2951 - .L_2950)
.L_2950:
        /*0204*/ 	.word	0x00000000


	//----- nvinfo : EIATTR_CBANK_PARAM_SIZE
	.align		4
.L_2951:
        /*0208*/ 	.byte	0x03, 0x19
        /*020a*/ 	.short	0x01f0


	//----- nvinfo : EIATTR_PARAM_CBANK
	.align		4
        /*020c*/ 	.byte	0x04, 0x0a
        /*020e*/ 	.short	(.L_2953 - .L_2952)
	.align		4
.L_2952:
        /*0210*/ 	.word	index@(.nv.constant0._Z25selective_scan_bwd_kernelI32Selective_Scan_bwd_kernel_traitsILi32ELi8ELb0ELb0ELb1ELb0ELb0EffEEv12SSMParamsBwd)
        /*0214*/ 	.short	0x0380
        /*0216*/ 	.short	0x01f0


	//----- nvinfo : EIATTR_SW_WAR
	.align		4
.L_2953:
        /*0218*/ 	.byte	0x04, 0x36
        /*021a*/ 	.short	(.L_2955 - .L_2954)
.L_2954:
        /*021c*/ 	.word	0x00000008
.L_2955:


//--------------------- .nv.info._Z25selective_scan_bwd_kernelI32Selective_Scan_bwd_kernel_traitsILi32ELi8ELb0ELb0ELb1ELb0ELb1EffEEv12SSMParamsBwd --------------------------
	.section	.nv.info._Z25selective_scan_bwd_kernelI32Selective_Scan_bwd_kernel_traitsILi32ELi8ELb0ELb0ELb1ELb0ELb1EffEEv12SSMParamsBwd,"",@"SHT_CUDA_INFO"
	.sectionflags	@""
	.align	4


	//----- nvinfo : EIATTR_CUDA_API_VERSION
	.align		4
        /*0000*/ 	.byte	0x04, 0x37
        /*0002*/ 	.short	(.L_2957 - .L_2956)
.L_2956:
        /*0004*/ 	.word	0x00000082


	//----- nvinfo : EIATTR_KPARAM_INFO
	.align		4
.L_2957:
        /*0008*/ 	.byte	0x04, 0x17
        /*000a*/ 	.short	(.L_2959 - .L_2958)
.L_2958:
        /*000c*/ 	.word	0x00000000
        /*0010*/ 	.short	0x0000
        /*0012*/ 	.short	0x0000
        /*0014*/ 	.byte	0x00, 0xf0, 0xc1, 0x07


	//----- nvinfo : EIATTR_SPARSE_MMA_MASK
	.align		4
.L_2959:
        /*0018*/ 	.byte	0x03, 0x50
        /*001a*/ 	.short	0x0000


	//----- nvinfo : EIATTR_MAXREG_COUNT
	.align		4
        /*001c*/ 	.byte	0x03, 0x1b
        /*001e*/ 	.short	0x00ff


	//----- nvinfo : EIATTR_NUM_BARRIERS
	.align		4
        /*0020*/ 	.byte	0x02, 0x4c
        /*0022*/ 	.byte	0x01
	.zero		1


	//----- nvinfo : EIATTR_MERCURY_ISA_VERSION
	.align		4
        /*0024*/ 	.byte	0x03, 0x5f
        /*0026*/ 	.short	0x0101


	//----- nvinfo : EIATTR_COOP_GROUP_MASK_REGIDS
	.align		4
        /*0028*/ 	.byte	0x04, 0x29
        /*002a*/ 	.short	(.L_2961 - .L_2960)


	//   ....[0]....
.L_2960:
        /*002c*/ 	.word	0xffffffff


	//   ....[1]....
        /*0030*/ 	.word	0xffffffff


	//   ....[2]....
        /*0034*/ 	.word	0xffffffff


	//   ....[3]....
        /*0038*/ 	.word	0xffffffff


	//   ....[4]....
        /*003c*/ 	.word	0xffffffff


	//   ....[5]....
        /*0040*/ 	.word	0xffffffff


	//   ....[6]....
        /*0044*/ 	.word	0xffffffff


	//   ....[7]....
        /*0048*/ 	.word	0xffffffff


	//   ....[8]....
        /*004c*/ 	.word	0xffffffff


	//   ....[9]....
        /*0050*/ 	.word	0xffffffff


	//   ....[10]....
        /*0054*/ 	.word	0xffffffff


	//   ....[11]....
        /*0058*/ 	.word	0xffffffff


	//   ....[12]....
        /*005c*/ 	.word	0xffffffff


	//   ....[13]....
        /*0060*/ 	.word	0xffffffff


	//   ....[14]....
        /*0064*/ 	.word	0xffffffff


	//   ....[15]....
        /*0068*/ 	.word	0xffffffff


	//   ....[16]....
        /*006c*/ 	.word	0xffffffff


	//   ....[17]....
        /*0070*/ 	.word	0xffffffff


	//   ....[18]....
        /*0074*/ 	.word	0xffffffff


	//   ....[19]....
        /*0078*/ 	.word	0xffffffff


	//   ....[20]....
        /*007c*/ 	.word	0xffffffff


	//   ....[21]....
        /*0080*/ 	.word	0xffffffff


	//   ....[22]....
        /*0084*/ 	.word	0xffffffff


	//   ....[23]....
        /*0088*/ 	.word	0xffffffff


	//   ....[24]....
        /*008c*/ 	.word	0xffffffff


	//   ....[25]....
        /*0090*/ 	.word	0xffffffff


	//   ....[26]....
        /*0094*/ 	.word	0xffffffff


	//   ....[27]....
        /*0098*/ 	.word	0xffffffff


	//   ....[28]....
        /*009c*/ 	.word	0xffffffff


	//   ....[29]....
        /*00a0*/ 	.word	0xffffffff


	//   ....[30]....
        /*00a4*/ 	.word	0xffffffff


	//   ....[31]....
        /*00a8*/ 	.word	0xffffffff


	//   ....[32]....
        /*00ac*/ 	.word	0xffffffff


	//   ....[33]....
        /*00b0*/ 	.word	0xffffffff


	//   ....[34]....
        /*00b4*/ 	.word	0xffffffff


	//   ....[35]....
        /*00b8*/ 	.word	0xffffffff


	//   ....[36]....
        /*00bc*/ 	.word	0xffffffff


	//   ....[37]....
        /*00c0*/ 	.word	0xffffffff


	//   ....[38]....
        /*00c4*/ 	.word	0xffffffff


	//   ....[39]....
        /*00c8*/ 	.word	0xffffffff


	//   ....[40]....
        /*00cc*/ 	.word	0xffffffff


	//   ....[41]....
        /*00d0*/ 	.word	0xffffffff


	//   ....[42]....
        /*00d4*/ 	.word	0xffffffff


	//   ....[43]....
        /*00d8*/ 	.word	0xffffffff


	//   ....[44]....
        /*00dc*/ 	.word	0xffffffff


	//   ....[45]....
        /*00e0*/ 	.word	0xffffffff


	//   ....[46]....
        /*00e4*/ 	.word	0xffffffff


	//   ....[47]....
        /*00e8*/ 	.word	0xffffffff


	//   ....[48]....
        /*00ec*/ 	.word	0xffffffff


	//   ....[49]....
        /*00f0*/ 	.word	0xffffffff


	//   ....[50]....
        /*00f4*/ 	.word	0xffffffff


	//   ....[51]....
        /*00f8*/ 	.word	0xffffffff


	//   ....[52]....
        /*00fc*/ 	.word	0xffffffff


	//   ....[53]....
        /*0100*/ 	.word	0xffffffff


	//   ....[54]....
        /*0104*/ 	.word	0xffffffff


	//   ....[55]....
        /*0108*/ 	.word	0xffffffff


	//   ....[56]....
        /*010c*/ 	.word	0xffffffff


	//   ....[57]....
        /*0110*/ 	.word	0xffffffff


	//----- nvinfo : EIATTR_COOP_GROUP_INSTR_OFFSETS
	.align		4
.L_2961:
        /*0114*/ 	.byte	0x04, 0x28
        /*0116*/ 	.short	(.L_2963 - .L_2962)


	//   ....[0]....
.L_2962:
        /*0118*/ 	.word	0x00001230


	//   ....[1]....
        /*011c*/ 	.word	0x00001460


	//   ....[2]....
        /*0120*/ 	.word	0x00001670


	//   ....[3]....
        /*0124*/ 	.word	0x000018a0


	//   ....[4]....
        /*0128*/ 	.word	0x00001cd0


	//   ....[5]....
        /*012c*/ 	.word	0x00002030


	//   ....[6]....
        /*0130*/ 	.word	0x00002530


	//   ....[7]....
        /*0134*/ 	.word	0x00002f10


	//   ....[8]....
        /*0138*/ 	.word	0x00003460


	//   ....[9]....
        /*013c*/ 	.word	0x00003490


	//   ....[10]....
        /*0140*/ 	.word	0x000034d0


	//   ....[11]....
        /*0144*/ 	.word	0x00003510


	//   ....[12]....
        /*0148*/ 	.word	0x00003550


	//   ....[13]....
        /*014c*/ 	.word	0x00003590


	//   ....[14]....
        /*0150*/ 	.word	0x000035a0


	//   ....[15]....
        /*0154*/ 	.word	0x000035d0


	//   ....[16]....
        /*0158*/ 	.word	0x00003610


	//   ....[17]....
        /*015c*/ 	.word	0x00003630


	//   ....[18]....
        /*0160*/ 	.word	0x00003680


	//   ....[19]....
        /*0164*/ 	.word	0x00003690


	//   ....[20]....
        /*0168*/ 	.word	0x000036d0


	//   ....[21]....
        /*016c*/ 	.word	0x000036f0


	//   ....[22]....
        /*0170*/ 	.word	0x00003730


	//   ....[23]....
        /*0174*/ 	.word	0x00003750


	//   ....[24]....
        /*0178*/ 	.word	0x00003780


	//   ....[25]....
        /*017c*/ 	.word	0x000037d0


	//   ....[26]....
        /*0180*/ 	.word	0x00003800


	//   ....[27]....
        /*0184*/ 	.word	0x00003830


	//   ....[28]....
        /*0188*/ 	.word	0x000038a0


	//   ....[29]....
        /*018c*/ 	.word	0x000038c0


	//   ....[30]....
        /*0190*/ 	.word	0x000038e0


	//   ....[31]....
        /*0194*/ 	.word	0x00003900


	//   ....[32]....
        /*0198*/ 	.word	0x00003910


	//   ....[33]....
        /*019c*/ 	.word	0x00003920


	//   ....[34]....
        /*01a0*/ 	.word	0x00003930


	//   ....[35]....
        /*01a4*/ 	.word	0x00003960


	//   ....[36]....
        /*01a8*/ 	.word	0x00004200


	//   ....[37]....
        /*01ac*/ 	.word	0x00004240


	//   ....[38]....
        /*01b0*/ 	.word	0x000043d0


	//   ....[39]....
        /*01b4*/ 	.word	0x00004400


	//   ....[40]....
        /*01b8*/ 	.word	0x00004430


	//   ....[41]....
        /*01bc*/ 	.word	0x00004450


	//   ....[42]....
        /*01c0*/ 	.word	0x00004480


	//   ....[43]....
        /*01c4*/ 	.word	0x000044a0


	//   ....[44]....
        /*01c8*/ 	.word	0x000044e0


	//   ....[45]....
        /*01cc*/ 	.word	0x00004520


	//   ....[46]....
        /*01d0*/ 	.word	0x00004890


	//   ....[47]....
        /*01d4*/ 	.word	0x00004b70


	//   ....[48]....
        /*01d8*/ 	.word	0x00004f20


	//   ....[49]....
        /*01dc*/ 	.word	0x00004f70


	//   ....[50]....
        /*01e0*/ 	.word	0x00004fc0


	//   ....[51]....
        /*01e4*/ 	.word	0x00004ff0


	//   ....[52]....
        /*01e8*/ 	.word	0x00005010


	//   ....[53]....
        /*01ec*/ 	.word	0x000050e0


	//   ....[54]....
        /*01f0*/ 	.word	0x00005120


	//   ....[55]....
        /*01f4*/ 	.word	0x00005170


	//   ....[56]....
        /*01f8*/ 	.word	0x000051a0


	//   ....[57]....
        /*01fc*/ 	.word	0x000051c0


	//----- nvinfo : EIATTR_VRC_CTA_INIT_COUNT
	.align		4
.L_2963:
        /*0200*/ 	.byte	0x02, 0x4a
	.zero		1
	.zero		1


	//----- nvinfo : EIATTR_EXIT_INSTR_OFFSETS
	.align		4
        /*0204*/ 	.byte	0x04, 0x1c
        /*0206*/ 	.short	(.L_2965 - .L_2964)


	//   ....[0]....
.L_2964:
        /*0208*/ 	.word	0x00005260


	//   ....[1]....
        /*020c*/ 	.word	0x00005480


	//----- nvinfo : EIATTR_MAX_THREADS
	.align		4
.L_2965:
        /*0210*/ 	.byte	0x04, 0x05
        /*0212*/ 	.short	(.L_2967 - .L_2966)
.L_2966:
        /*0214*/ 	.word	0x00000020
        /*0218*/ 	.word	0x00000001
        /*021c*/ 	.word	0x00000001


	//----- nvinfo : EIATTR_CRS_STACK_SIZE
	.align		4
.L_2967:
        /*0220*/ 	.byte	0x04, 0x1e
        /*0222*/ 	.short	(.L_2969 - .L_2968)
.L_2968:
        /*0224*/ 	.word	0x00000000


	//----- nvinfo : EIATTR_CBANK_PARAM_SIZE
	.align		4
.L_2969:
        /*0228*/ 	.byte	0x03, 0x19
        /*022a*/ 	.short	0x01f0


	//----- nvinfo : EIATTR_PARAM_CBANK
	.align		4
        /*022c*/ 	.byte	0x04, 0x0a
        /*022e*/ 	.short	(.L_2971 - .L_2970)
	.align		4
.L_2970:
        /*0230*/ 	.word	index@(.nv.constant0._Z25selective_scan_bwd_kernelI32Selective_Scan_bwd_kernel_traitsILi32ELi8ELb0ELb0ELb1ELb0ELb1EffEEv12SSMParamsBwd)
        /*0234*/ 	.short	0x0380
        /*0236*/ 	.short	0x01f0


	//----- nvinfo : EIATTR_SW_WAR
	.align		4
.L_2971:
        /*0238*/ 	.byte	0x04, 0x36
        /*023a*/ 	.short	(.L_2973 - .L_2972)
.L_2972:
        /*023c*/ 	.word	0x00000008
.L_2973:


//--------------------- .nv.info._Z25selective_scan_bwd_kernelI32Selective_Scan_bwd_kernel_traitsILi32ELi8ELb0ELb0ELb1ELb1ELb0EffEEv12SSMParamsBwd --------------------------
	.section	.nv.info._Z25selective_scan_bwd_kernelI32Selective_Scan_bwd_kernel_traitsILi32ELi8ELb0ELb0ELb1ELb1ELb0EffEEv12SSMParamsBwd,"",@"SHT_CUDA_INFO"
	.sectionflags	@""
	.align	4


	//----- nvinfo : EIATTR_CUDA_API_VERSION
	.align		4
        /*0000*/ 	.byte	0x04, 0x37
        /*0002*/ 	.short	(.L_2975 - .L_2974)
.L_2974:
        /*0004*/ 	.word	0x00000082


	//----- nvinfo : EIATTR_KPARAM_INFO
	.align		4
.L_2975:
        /*0008*/ 	.byte	0x04, 0x17
        /*000a*/ 	.short	(.L_2977 - .L_2976)
.L_2976:
        /*000c*/ 	.word	0x00000000
        /*0010*/ 	.short	0x0000
        /*0012*/ 	.short	0x0000
        /*0014*/ 	.byte	0x00, 0xf0, 0xc1, 0x07


	//----- nvinfo : EIATTR_SPARSE_MMA_MASK
	.align		4
.L_2977:
        /*0018*/ 	.byte	0x03, 0x50
        /*001a*/ 	.short	0x0000


	//----- nvinfo : EIATTR_MAXREG_COUNT
	.align		4
        /*001c*/ 	.byte	0x03, 0x1b
        /*001e*/ 	.short	0x00ff


	//----- nvinfo : EIATTR_NUM_BARRIERS
	.align		4
        /*0020*/ 	.byte	0x02, 0x4c
        /*0022*/ 	.byte	0x01
	.zero		1


	//----- nvinfo : EIATTR_MERCURY_ISA_VERSION
	.align		4
        /*0024*/ 	.byte	0x03, 0x5f
        /*0026*/ 	.short	0x0101


	//----- nvinfo : EIATTR_COOP_GROUP_MASK_REGIDS
	.align		4
        /*0028*/ 	.byte	0x04, 0x29
        /*002a*/ 	.short	(.L_2979 - .L_2978)


	//   ....[0]....
.L_2978:
        /*002c*/ 	.word	0xffffffff


	//   ....[1]....
        /*0030*/ 	.word	0xffffffff


	//   ....[2]....
        /*0034*/ 	.word	0xffffffff


	//   ....[3]....
        /*0038*/ 	.word	0xffffffff


	//   ....[4]....
        /*003c*/ 	.word	0xffffffff


	//   ....[5]....
        /*0040*/ 	.word	0xffffffff


	//   ....[6]....
        /*0044*/ 	.word	0xffffffff


	//   ....[7]....
        /*0048*/ 	.word	0xffffffff


	//   ....[8]....
        /*004c*/ 	.word	0xffffffff


	//   ....[9]....
        /*0050*/ 	.word	0xffffffff


	//   ....[10]....
        /*0054*/ 	.word	0xffffffff


	//   ....[11]....
        /*0058*/ 	.word	0xffffffff


	//   ....[12]....
        /*005c*/ 	.word	0xffffffff


	//   ....[13]....
        /*0060*/ 	.word	0xffffffff


	//   ....[14]....
        /*0064*/ 	.word	0xffffffff


	//   ....[15]....
        /*0068*/ 	.word	0xffffffff


	//   ....[16]....
        /*006c*/ 	.word	0xffffffff


	//   ....[17]....
        /*0070*/ 	.word	0xffffffff


	//   ....[18]....
        /*0074*/ 	.word	0xffffffff


	//   ....[19]....
        /*0078*/ 	.word	0xffffffff


	//   ....[20]....
        /*007c*/ 	.word	0xffffffff


	//   ....[21]....
        /*0080*/ 	.word	0xffffffff


	//   ....[22]....
        /*0084*/ 	.word	0xffffffff


	//   ....[23]....
        /*0088*/ 	.word	0xffffffff


	//   ....[24]....
        /*008c*/ 	.word	0xffffffff


	//   ....[25]....
        /*0090*/ 	.word	0xffffffff


	//   ....[26]....
        /*0094*/ 	.word	0xffffffff


	//   ....[27]....
        /*0098*/ 	.word	0xffffffff


	//   ....[28]....
        /*009c*/ 	.word	0xffffffff


	//   ....[29]....
        /*00a0*/ 	.word	0xffffffff


	//   ....[30]....
        /*00a4*/ 	.word	0xffffffff


	//   ....[31]....
        /*00a8*/ 	.word	0xffffffff


	//   ....[32]....
        /*00ac*/ 	.word	0xffffffff


	//   ....[33]....
        /*00b0*/ 	.word	0xffffffff


	//   ....[34]....
        /*00b4*/ 	.word	0xffffffff


	//   ....[35]....
        /*00b8*/ 	.word	0xffffffff


	//   ....[36]....
        /*00bc*/ 	.word	0xffffffff


	//   ....[37]....
        /*00c0*/ 	.word	0xffffffff


	//   ....[38]....
        /*00c4*/ 	.word	0xffffffff


	//   ....[39]....
        /*00c8*/ 	.word	0xffffffff


	//   ....[40]....
        /*00cc*/ 	.word	0xffffffff


	//   ....[41]....
        /*00d0*/ 	.word	0xffffffff


	//   ....[42]....
        /*00d4*/ 	.word	0xffffffff


	//   ....[43]....
        /*00d8*/ 	.word	0xffffffff


	//   ....[44]....
        /*00dc*/ 	.word	0xffffffff


	//   ....[45]....
        /*00e0*/ 	.word	0xffffffff


	//   ....[46]....
        /*00e4*/ 	.word	0xffffffff


	//   ....[47]....
        /*00e8*/ 	.word	0xffffffff


	//   ....[48]....
        /*00ec*/ 	.word	0xffffffff


	//   ....[49]....
        /*00f0*/ 	.word	0xffffffff


	//   ....[50]....
        /*00f4*/ 	.word	0xffffffff


	//   ....[51]....
        /*00f8*/ 	.word	0xffffffff


	//   ....[52]....
        /*00fc*/ 	.word	0xffffffff


	//   ....[53]....
        /*0100*/ 	.word	0xffffffff


	//   ....[54]....
        /*0104*/ 	.word	0xffffffff


	//----- nvinfo : EIATTR_COOP_GROUP_INSTR_OFFSETS
	.align		4
.L_2979:
        /*0108*/ 	.byte	0x04, 0x28
        /*010a*/ 	.short	(.L_2981 - .L_2980)


	//   ....[0]....
.L_2980:
        /*010c*/ 	.word	0x00001040


	//   ....[1]....
        /*0110*/ 	.word	0x00001270


	//   ....[2]....
        /*0114*/ 	.word	0x00001530


	//   ....[3]....
        /*0118*/ 	.word	0x00002dc0


	//   ....[4]....
        /*011c*/ 	.word	0x00003310


	//   ....[5]....
        /*0120*/ 	.word	0x00003340


	//   ....[6]....
        /*0124*/ 	.word	0x00003380


	//   ....[7]....
        /*0128*/ 	.word	0x000033c0


	//   ....[8]....
        /*012c*/ 	.word	0x00003400


	//   ....[9]....
        /*0130*/ 	.word	0x00003440


	//   ....[10]....
        /*0134*/ 	.word	0x00003450


	//   ....[11]....
        /*0138*/ 	.word	0x00003480


	//   ....[12]....
        /*013c*/ 	.word	0x000034c0


	//   ....[13]....
        /*0140*/ 	.word	0x000034e0


	//   ....[14]....
        /*0144*/ 	.word	0x00003530


	//   ....[15]....
        /*0148*/ 	.word	0x00003540


	//   ....[16]....
        /*014c*/ 	.word	0x00003580


	//   ....[17]....
        /*0150*/ 	.word	0x000035a0


	//   ....[18]....
        /*0154*/ 	.word	0x000035e0


	//   ....[19]....
        /*0158*/ 	.word	0x00003600


	//   ....[20]....
        /*015c*/ 	.word	0x00003630


	//   ....[21]....
        /*0160*/ 	.word	0x00003680


	//   ....[22]....
        /*0164*/ 	.word	0x000036b0


	//   ....[23]....
        /*0168*/ 	.word	0x000036e0


	//   ....[24]....
        /*016c*/ 	.word	0x00003750


	//   ....[25]....
        /*0170*/ 	.word	0x00003770


	//   ....[26]....
        /*0174*/ 	.word	0x00003790


	//   ....[27]....
        /*0178*/ 	.word	0x000037b0


	//   ....[28]....
        /*017c*/ 	.word	0x000037c0


	//   ....[29]....
        /*0180*/ 	.word	0x000037d0


	//   ....[30]....
        /*0184*/ 	.word	0x000037e0


	//   ....[31]....
        /*0188*/ 	.word	0x00003810


	//   ....[32]....
        /*018c*/ 	.word	0x000040b0


	//   ....[33]....
        /*0190*/ 	.word	0x000040f0


	//   ....[34]....
        /*0194*/ 	.word	0x00004280


	//   ....[35]....
        /*0198*/ 	.word	0x000042b0


	//   ....[36]....
        /*019c*/ 	.word	0x000042e0


	//   ....[37]....
        /*01a0*/ 	.word	0x00004300


	//   ....[38]....
        /*01a4*/ 	.word	0x00004330


	//   ....[39]....
        /*01a8*/ 	.word	0x00004350


	//   ....[40]....
        /*01ac*/ 	.word	0x00004390


	//   ....[41]....
        /*01b0*/ 	.word	0x000043d0


	//   ....[42]....
        /*01b4*/ 	.word	0x00004830


	//   ....[43]....
        /*01b8*/ 	.word	0x00004b50


	//   ....[44]....
        /*01bc*/ 	.word	0x00005030


	//   ....[45]....
        /*01c0*/ 	.word	0x000053e0


	//   ....[46]....
        /*01c4*/ 	.word	0x00005430


	//   ....[47]....
        /*01c8*/ 	.word	0x00005480


	//   ....[48]....
        /*01cc*/ 	.word	0x000054b0


	//   ....[49]....
        /*01d0*/ 	.word	0x000054d0


	//   ....[50]....
        /*01d4*/ 	.word	0x000055a0


	//   ....[51]....
        /*01d8*/ 	.word	0x000055e0


	//   ....[52]....
        /*01dc*/ 	.word	0x00005630


	//   ....[53]....
        /*01e0*/ 	.word	0x00005660


	//   ....[54]....
        /*01e4*/ 	.word	0x00005680


	//----- nvinfo : EIATTR_VRC_CTA_INIT_COUNT
	.align		4
.L_2981:
        /*01e8*/ 	.byte	0x02, 0x4a
	.zero		1
	.zero		1


	//----- nvinfo : EIATTR_EXIT_INSTR_OFFSETS
	.align		4
        /*01ec*/ 	.byte	0x04, 0x1c
        /*01ee*/ 	.short	(.L_2983 - .L_2982)


	//   ....[0]....
.L_2982:
        /*01f0*/ 	.word	0x00005720


	//   ....[1]....
        /*01f4*/ 	.word	0x00005940


	//----- nvinfo : EIATTR_MAX_THREADS
	.align		4
.L_2983:
        /*01f8*/ 	.byte	0x04, 0x05
        /*01fa*/ 	.short	(.L_2985 - .L_2984)
.L_2984:
        /*01fc*/ 	.word	0x00000020
        /*0200*/ 	.word	0x00000001
        /*0204*/ 	.word	0x00000001


	//----- nvinfo : EIATTR_CRS_STACK_SIZE
	.align		4
.L_2985:
        /*0208*/ 	.byte	0x04, 0x1e
        /*020a*/ 	.short	(.L_2987 - .L_2986)
.L_2986:
        /*020c*/ 	.word	0x00000000


	//----- nvinfo : EIATTR_CBANK_PARAM_SIZE
	.align		4
.L_2987:
        /*0210*/ 	.byte	0x03, 0x19
        /*0212*/ 	.short	0x01f0


	//----- nvinfo : EIATTR_PARAM_CBANK
	.align		4
        /*0214*/ 	.byte	0x04, 0x0a
        /*0216*/ 	.short	(.L_2989 - .L_2988)
	.align		4
.L_2988:
        /*0218*/ 	.word	index@(.nv.constant0._Z25selective_scan_bwd_kernelI32Selective_Scan_bwd_kernel_traitsILi32ELi8ELb0ELb0ELb1ELb1ELb0EffEEv12SSMParamsBwd)
        /*021c*/ 	.short	0x0380
        /*021e*/ 	.short	0x01f0


	//----- nvinfo : EIATTR_SW_WAR
	.align		4
.L_2989:
        /*0220*/ 	.byte	0x04, 0x36
        /*0222*/ 	.short	(.L_2991 - .L_2990)
.L_2990:
        /*0224*/ 	.word	0x00000008
.L_2991:


//--------------------- .nv.info._Z25selective_scan_bwd_kernelI32Selective_Scan_bwd_kernel_traitsILi32ELi8ELb0ELb0ELb1ELb1ELb1EffEEv12SSMParamsBwd --------------------------
	.section	.nv.info._Z25selective_scan_bwd_kernelI32Selective_Scan_bwd_kernel_traitsILi32ELi8ELb0ELb0ELb1ELb1ELb1EffEEv12SSMParamsBwd,"",@"SHT_CUDA_INFO"
	.sectionflags	@""
	.align	4


	//----- nvinfo : EIATTR_CUDA_API_VERSION
	.align		4
        /*0000*/ 	.byte	0x04, 0x37
        /*0002*/ 	.short	(.L_2993 - .L_2992)
.L_2992:
        /*0004*/ 	.word	0x00000082


	//----- nvinfo : EIATTR_KPARAM_INFO
	.align		4
.L_2993:
        /*0008*/ 	.byte	0x04, 0x17
        /*000a*/ 	.short	(.L_2995 - .L_2994)
.L_2994:
        /*000c*/ 	.word	0x00000000
        /*0010*/ 	.short	0x0000
        /*0012*/ 	.short	0x0000
        /*0014*/ 	.byte	0x00, 0xf0, 0xc1, 0x07


	//----- nvinfo : EIATTR_SPARSE_MMA_MASK
	.align		4
.L_2995:
        /*0018*/ 	.byte	0x03, 0x50
        /*001a*/ 	.short	0x0000


	//----- nvinfo : EIATTR_MAXREG_COUNT
	.align		4
        /*001c*/ 	.byte	0x03, 0x1b
        /*001e*/ 	.short	0x00ff


	//----- nvinfo : EIATTR_NUM_BARRIERS
	.align		4
        /*0020*/ 	.byte	0x02, 0x4c
        /*0022*/ 	.byte	0x01
	.zero		1


	//----- nvinfo : EIATTR_MERCURY_ISA_VERSION
	.align		4
        /*0024*/ 	.byte	0x03, 0x5f
        /*0026*/ 	.short	0x0101


	//----- nvinfo : EIATTR_COOP_GROUP_MASK_REGIDS
	.align		4
        /*0028*/ 	.byte	0x04, 0x29
        /*002a*/ 	.short	(.L_2997 - .L_2996)


	//   ....[0]....
.L_2996:
        /*002c*/ 	.word	0xffffffff


	//   ....[1]....
        /*0030*/ 	.word	0xffffffff


	//   ....[2]....
        /*0034*/ 	.word	0xffffffff


	//   ....[3]....
        /*0038*/ 	.word	0xffffffff


	//   ....[4]....
        /*003c*/ 	.word	0xffffffff


	//   ....[5]....
        /*0040*/ 	.word	0xffffffff


	//   ....[6]....
        /*0044*/ 	.word	0xffffffff


	//   ....[7]....
        /*0048*/ 	.word	0xffffffff


	//   ....[8]....
        /*004c*/ 	.word	0xffffffff


	//   ....[9]....
        /*0050*/ 	.word	0xffffffff


	//   ....[10]....
        /*0054*/ 	.word	0xffffffff


	//   ....[11]....
        /*0058*/ 	.word	0xffffffff


	//   ....[12]....
        /*005c*/ 	.word	0xffffffff


	//   ....[13]....
        /*0060*/ 	.word	0xffffffff


	//   ....[14]....
        /*0064*/ 	.word	0xffffffff


	//   ....[15]....
        /*0068*/ 	.word	0xffffffff


	//   ....[16]....
        /*006c*/ 	.word	0xffffffff


	//   ....[17]....
        /*0070*/ 	.word	0xffffffff


	//   ....[18]....
        /*0074*/ 	.word	0xffffffff


	//   ....[19]....
        /*0078*/ 	.word	0xffffffff


	//   ....[20]....
        /*007c*/ 	.word	0xffffffff


	//   ....[21]....
        /*0080*/ 	.word	0xffffffff


	//   ....[22]....
        /*0084*/ 	.word	0xffffffff


	//   ....[23]....
        /*0088*/ 	.word	0xffffffff


	//   ....[24]....
        /*008c*/ 	.word	0xffffffff


	//   ....[25]....
        /*0090*/ 	.word	0xffffffff


	//   ....[26]....
        /*0094*/ 	.word	0xffffffff


	//   ....[27]....
        /*0098*/ 	.word	0xffffffff


	//   ....[28]....
        /*009c*/ 	.word	0xffffffff


	//   ....[29]....
        /*00a0*/ 	.word	0xffffffff


	//   ....[30]....
        /*00a4*/ 	.word	0xffffffff


	//   ....[31]....
        /*00a8*/ 	.word	0xffffffff


	//   ....[32]....
        /*00ac*/ 	.word	0xffffffff


	//   ....[33]....
        /*00b0*/ 	.word	0xffffffff


	//   ....[34]....
        /*00b4*/ 	.word	0xffffffff


	//   ....[35]....
        /*00b8*/ 	.word	0xffffffff


	//   ....[36]....
        /*00bc*/ 	.word	0xffffffff


	//   ....[37]....
        /*00c0*/ 	.word	0xffffffff


	//   ....[38]....
        /*00c4*/ 	.word	0xffffffff


	//   ....[39]....
        /*00c8*/ 	.word	0xffffffff


	//   ....[40]....
        /*00cc*/ 	.word	0xffffffff


	//   ....[41]....
        /*00d0*/ 	.word	0xffffffff


	//   ....[42]....
        /*00d4*/ 	.word	0xffffffff


	//   ....[43]....
        /*00d8*/ 	.word	0xffffffff


	//   ....[44]....
        /*00dc*/ 	.word	0xffffffff


	//   ....[45]....
        /*00e0*/ 	.word	0xffffffff


	//   ....[46]....
        /*00e4*/ 	.word	0xffffffff


	//   ....[47]....
        /*00e8*/ 	.word	0xffffffff


	//   ....[48]....
        /*00ec*/ 	.word	0xffffffff


	//   ....[49]....
        /*00f0*/ 	.word	0xffffffff


	//   ....[50]....
        /*00f4*/ 	.word	0xffffffff


	//   ....[51]....
        /*00f8*/ 	.word	0xffffffff


	//   ....[52]....
        /*00fc*/ 	.word	0xffffffff


	//   ....[53]....
        /*0100*/ 	.word	0xffffffff


	//   ....[54]....
        /*0104*/ 	.word	0xffffffff


	//   ....[55]....
        /*0108*/ 	.word	0xffffffff


	//   ....[56]....
        /*010c*/ 	.word	0xffffffff


	//   ....[57]....
        /*0110*/ 	.word	0xffffffff


	//   ....[58]....
        /*0114*/ 	.word	0xffffffff


	//----- nvinfo : EIATTR_COOP_GROUP_INSTR_OFFSETS
	.align		4
.L_2997:
        /*0118*/ 	.byte	0x04, 0x28
        /*011a*/ 	.short	(.L_2999 - .L_2998)


	//   ....[0]....
.L_2998:
        /*011c*/ 	.word	0x00001190


	//   ....[1]....
        /*0120*/ 	.word	0x000013c0


	//   ....[2]....
        /*0124*/ 	.word	0x00001620


	//   ....[3]....
        /*0128*/ 	.word	0x00002a30


	//   ....[4]....
        /*012c*/ 	.word	0x00002e80


	//   ....[5]....
        /*0130*/ 	.word	0x000031a0


	//   ....[6]....
        /*0134*/ 	.word	0x000036a0


	//   ....[7]....
        /*0138*/ 	.word	0x00003ff0


	//   ....[8]....
        /*013c*/ 	.word	0x00004540


	//   ....[9]....
        /*0140*/ 	.word	0x00004570


	//   ....[10]....
        /*0144*/ 	.word	0x000045b0


	//   ....[11]....
        /*0148*/ 	.word	0x000045f0


	//   ....[12]....
        /*014c*/ 	.word	0x00004630


	//   ....[13]....
        /*0150*/ 	.word	0x00004670


	//   ....[14]....
        /*0154*/ 	.word	0x00004680


	//   ....[15]....
        /*0158*/ 	.word	0x000046b0


	//   ....[16]....
        /*015c*/ 	.word	0x000046f0


	//   ....[17]....
        /*0160*/ 	.word	0x00004710


	//   ....[18]....
        /*0164*/ 	.word	0x00004760


	//   ....[19]....
        /*0168*/ 	.word	0x00004770


	//   ....[20]....
        /*016c*/ 	.word	0x000047b0


	//   ....[21]....
        /*0170*/ 	.word	0x000047d0


	//   ....[22]....
        /*0174*/ 	.word	0x00004810


	//   ....[23]....
        /*0178*/ 	.word	0x00004830


	//   ....[24]....
        /*017c*/ 	.word	0x00004860


	//   ....[25]....
        /*0180*/ 	.word	0x000048b0


	//   ....[26]....
        /*0184*/ 	.word	0x000048f0


	//   ....[27]....
        /*0188*/ 	.word	0x00004910


	//   ....[28]....
        /*018c*/ 	.word	0x00004980


	//   ....[29]....
        /*0190*/ 	.word	0x000049a0


	//   ....[30]....
        /*0194*/ 	.word	0x000049c0


	//   ....[31]....
        /*0198*/ 	.word	0x000049e0


	//   ....[32]....
        /*019c*/ 	.word	0x000049f0


	//   ....[33]....
        /*01a0*/ 	.word	0x00004a00


	//   ....[34]....
        /*01a4*/ 	.word	0x00004a10


	//   ....[35]....
        /*01a8*/ 	.word	0x00004a40


	//   ....[36]....
        /*01ac*/ 	.word	0x000052e0


	//   ....[37]....
        /*01b0*/ 	.word	0x00005320


	//   ....[38]....
        /*01b4*/ 	.word	0x000054b0


	//   ....[39]....
        /*01b8*/ 	.word	0x000054e0


	//   ....[40]....
        /*01bc*/ 	.word	0x00005510


	//   ....[41]....
        /*01c0*/ 	.word	0x00005530


	//   ....[42]....
        /*01c4*/ 	.word	0x00005560


	//   ....[43]....
        /*01c8*/ 	.word	0x00005580


	//   ....[44]....
        /*01cc*/ 	.word	0x000055c0


	//   ....[45]....
        /*01d0*/ 	.word	0x00005600


	//   ....[46]....
        /*01d4*/ 	.word	0x00005a40


	//   ....[47]....
        /*01d8*/ 	.word	0x00005d00


	//   ....[48]....
        /*01dc*/ 	.word	0x00006250


	//   ....[49]....
        /*01e0*/ 	.word	0x00006600


	//   ....[50]....
        /*01e4*/ 	.word	0x00006650


	//   ....[51]....
        /*01e8*/ 	.word	0x000066a0


	//   ....[52]....
        /*01ec*/ 	.word	0x000066d0


	//   ....[53]....
        /*01f0*/ 	.word	0x000066f0


	//   ....[54]....
        /*01f4*/ 	.word	0x000067c0


	//   ....[55]....
        /*01f8*/ 	.word	0x00006800


	//   ....[56]....
        /*01fc*/ 	.word	0x00006850


	//   ....[57]....
        /*0200*/ 	.word	0x00006880


	//   ....[58]....
        /*0204*/ 	.word	0x000068a0


	//----- nvinfo : EIATTR_VRC_CTA_INIT_COUNT
	.align		4
.L_2999:
        /*0208*/ 	.byte	0x02, 0x4a
	.zero		1
	.zero		1


	//----- nvinfo : EIATTR_EXIT_INSTR_OFFSETS
	.align		4
        /*020c*/ 	.byte	0x04, 0x1c
        /*020e*/ 	.short	(.L_3001 - .L_3000)


	//   ....[0]....
.L_3000:
        /*0210*/ 	.word	0x00006940


	//   ....[1]....
        /*0214*/ 	.word	0x00006b60


	//----- nvinfo : EIATTR_MAX_THREADS
	.align		4
.L_3001:
        /*0218*/ 	.byte	0x04, 0x05
        /*021a*/ 	.short	(.L_3003 - .L_3002)
.L_3002:
        /*021c*/ 	.word	0x00000020
        /*0220*/ 	.word	0x00000001
        /*0224*/ 	.word	0x00000001


	//----- nvinfo : EIATTR_CRS_STACK_SIZE
	.align		4
.L_3003:
        /*0228*/ 	.byte	0x04, 0x1e
        /*022a*/ 	.short	(.L_3005 - .L_3004)
.L_3004:
        /*022c*/ 	.word	0x00000000


	//----- nvinfo : EIATTR_CBANK_PARAM_SIZE
	.align		4
.L_3005:
        /*0230*/ 	.byte	0x03, 0x19
        /*0232*/ 	.short	0x01f0


	//----- nvinfo : EIATTR_PARAM_CBANK
	.align		4
        /*0234*/ 	.byte	0x04, 0x0a
        /*0236*/ 	.short	(.L_3007 - .L_3006)
	.align		4
.L_3006:
        /*0238*/ 	.word	index@(.nv.constant0._Z25selective_scan_bwd_kernelI32Selective_Scan_bwd_kernel_traitsILi32ELi8ELb0ELb0ELb1ELb1ELb1EffEEv12SSMParamsBwd)
        /*023c*/ 	.short	0x0380
        /*023e*/ 	.short	0x01f0


	//----- nvinfo : EIATTR_SW_WAR
	.align		4
.L_3007:
        /*0240*/ 	.byte	0x04, 0x36
        /*0242*/ 	.short	(.L_3009 - .L_3008)
.L_3008:
        /*0244*/ 	.word	0x00000008
.L_3009:


//--------------------- .nv.info._Z25selective_scan_bwd_kernelI32Selective_Scan_bwd_kernel_traitsILi32ELi8ELb0ELb1ELb0ELb0ELb0EffEEv12SSMParamsBwd --------------------------
	.section	.nv.info._Z25selective_scan_bwd_kernelI32Selective_Scan_bwd_kernel_traitsILi32ELi8ELb0ELb1ELb0ELb0ELb0EffEEv12SSMParamsBwd,"",@"SHT_CUDA_INFO"
	.sectionflags	@""
	.align	4


	//----- nvinfo : EIATTR_CUDA_API_VERSION
	.align		4
        /*0000*/ 	.byte	0x04, 0x37
        /*0002*/ 	.short	(.L_3011 - .L_3010)
.L_3010:
        /*0004*/ 	.word	0x00000082


	//----- nvinfo : EIATTR_KPARAM_INFO
	.align		4
.L_3011:
        /*0008*/ 	.byte	0x04, 0x17
        /*000a*/ 	.short	(.L_3013 - .L_3012)
.L_3012:
        /*000c*/ 	.word	0x00000000
        /*0010*/ 	.short	0x0000
        /*0012*/ 	.short	0x0000
        /*0014*/ 	.byte	0x00, 0xf0, 0xc1, 0x07


	//----- nvinfo : EIATTR_SPARSE_MMA_MASK
	.align		4
.L_3013:
        /*0018*/ 	.byte	0x03, 0x50
        /*001a*/ 	.short	0x0000


	//----- nvinfo : EIATTR_MAXREG_COUNT
	.align		4
        /*001c*/ 	.byte	0x03, 0x1b
        /*001e*/ 	.short	0x00ff


	//----- nvinfo : EIATTR_NUM_BARRIERS
	.align		4
        /*0020*/ 	.byte	0x02, 0x4c
        /*0022*/ 	.byte	0x01
	.zero		1


	//----- nvinfo : EIATTR_MERCURY_ISA_VERSION
	.align		4
        /*0024*/ 	.byte	0x03, 0x5f
        /*0026*/ 	.short	0x0101


	//----- nvinfo : EIATTR_COOP_GROUP_MASK_REGIDS
	.align		4
        /*0028*/ 	.byte	0x04, 0x29
        /*002a*/ 	.short	(.L_3015 - .L_3014)


	//   ....[0]....
.L_3014:
        /*002c*/ 	.word	0xffffffff


	//   ....[1]....
        /*0030*/ 	.word	0xffffffff


	//   ....[2]....
        /*0034*/ 	.word	0xffffffff


	//   ....[3]....
        /*0038*/ 	.word	0xffffffff


	//   ....[4]....
        /*003c*/ 	.word	0xffffffff


	//   ....[5]....
        /*0040*/ 	.word	0xffffffff


	//   ....[6]....
        /*0044*/ 	.word	0xffffffff


	//   ....[7]....
        /*0048*/ 	.word	0xffffffff


	//   ....[8]....
        /*004c*/ 	.word	0xffffffff


	//   ....[9]....
        /*0050*/ 	.word	0xffffffff


	//   ....[10]....
        /*0054*/ 	.word	0xffffffff


	//   ....[11]....
        /*0058*/ 	.word	0xffffffff


	//   ....[12]....
        /*005c*/ 	.word	0xffffffff


	//   ....[13]....
        /*0060*/ 	.word	0xffffffff


	//   ....[14]....
        /*0064*/ 	.word	0xffffffff


	//   ....[15]....
        /*0068*/ 	.word	0xffffffff


	//   ....[16]....
        /*006c*/ 	.word	0xffffffff


	//   ....[17]....
        /*0070*/ 	.word	0xffffffff


	//   ....[18]....
        /*0074*/ 	.word	0xffffffff


	//   ....[19]....
        /*0078*/ 	.word	0xffffffff


	//   ....[20]....
        /*007c*/ 	.word	0xffffffff


	//   ....[21]....
        /*0080*/ 	.word	0xffffffff


	//   ....[22]....
        /*0084*/ 	.word	0xffffffff


	//   ....[23]....
        /*0088*/ 	.word	0xffffffff


	//   ....[24]....
        /*008c*/ 	.word	0xffffffff


	//   ....[25]....
        /*0090*/ 	.word	0xffffffff


	//   ....[26]....
        /*0094*/ 	.word	0xffffffff


	//   ....[27]....
        /*0098*/ 	.word	0xffffffff


	//   ....[28]....
        /*009c*/ 	.word	0xffffffff


	//   ....[29]....
        /*00a0*/ 	.word	0xffffffff


	//   ....[30]....
        /*00a4*/ 	.word	0xffffffff


	//   ....[31]....
        /*00a8*/ 	.word	0xffffffff


	//   ....[32]....
        /*00ac*/ 	.word	0xffffffff


	//   ....[33]....
        /*00b0*/ 	.word	0xffffffff


	//   ....[34]....
        /*00b4*/ 	.word	0xffffffff


	//   ....[35]....
        /*00b8*/ 	.word	0xffffffff


	//   ....[36]....
        /*00bc*/ 	.word	0xffffffff


	//   ....[37]....
        /*00c0*/ 	.word	0xffffffff


	//   ....[38]....
        /*00c4*/ 	.word	0xffffffff


	//   ....[39]....
        /*00c8*/ 	.word	0xffffffff


	//   ....[40]....
        /*00cc*/ 	.word	0xffffffff


	//   ....[41]....
        /*00d0*/ 	.word	0xffffffff


	//   ....[42]....
        /*00d4*/ 	.word	0xffffffff


	//   ....[43]....
        /*00d8*/ 	.word	0xffffffff


	//   ....[44]....
        /*00dc*/ 	.word	0xffffffff


	//   ....[45]....
        /*00e0*/ 	.word	0xffffffff


	//   ....[46]....
        /*00e4*/ 	.word	0xffffffff


	//   ....[47]....
        /*00e8*/ 	.word	0xffffffff


	//   ....[48]....
        /*00ec*/ 	.word	0xffffffff


	//   ....[49]....
        /*00f0*/ 	.word	0xffffffff


	//   ....[50]....
        /*00f4*/ 	.word	0xffffffff


	//   ....[51]....
        /*00f8*/ 	.word	0xffffffff


	//   ....[52]....
        /*00fc*/ 	.word	0xffffffff


	//   ....[53]....
        /*0100*/ 	.word	0xffffffff


	//----- nvinfo : EIATTR_COOP_GROUP_INSTR_OFFSETS
	.align		4
.L_3015:
        /*0104*/ 	.byte	0x04, 0x28
        /*0106*/ 	.short	(.L_3017 - .L_3016)


	//   ....[0]....
.L_3016:
        /*0108*/ 	.word	0x00001000


	//   ....[1]....
        /*010c*/ 	.word	0x00001230


	//   ....[2]....
        /*0110*/ 	.word	0x00001470


	//   ....[3]....
        /*0114*/ 	.word	0x00001bb0


	//   ....[4]....
        /*0118*/ 	.word	0x000021b0


	//   ....[5]....
        /*011c*/ 	.word	0x000021e0


	//   ....[6]....
        /*0120*/ 	.word	0x00002210


	//   ....[7]....
        /*0124*/ 	.word	0x00002230


	//   ....[8]....
        /*0128*/ 	.word	0x00002270


	//   ....[9]....
        /*012c*/ 	.word	0x000022c0


	//   ....[10]....
        /*0130*/ 	.word	0x000022f0


	//   ....[11]....
        /*0134*/ 	.word	0x00002310


	//   ....[12]....
        /*0138*/ 	.word	0x00002340


	//   ....[13]....
        /*013c*/ 	.word	0x00002370


	//   ....[14]....
        /*0140*/ 	.word	0x000023a0


	//   ....[15]....
        /*0144*/ 	.word	0x000023d0


	//   ....[16]....
        /*0148*/ 	.word	0x00002420


	//   ....[17]....
        /*014c*/ 	.word	0x00002440


	//   ....[18]....
        /*0150*/ 	.word	0x00002470


	//   ....[19]....
        /*0154*/ 	.word	0x000024e0


	//   ....[20]....
        /*0158*/ 	.word	0x00002520


	//   ....[21]....
        /*015c*/ 	.word	0x00002530


	//   ....[22]....
        /*0160*/ 	.word	0x00002590


	//   ....[23]....
        /*0164*/ 	.word	0x000025b0


	//   ....[24]....
        /*0168*/ 	.word	0x000025e0


	//   ....[25]....
        /*016c*/ 	.word	0x000025f0


	//   ....[26]....
        /*0170*/ 	.word	0x00002600


	//   ....[27]....
        /*0174*/ 	.word	0x00002610


	//   ....[28]....
        /*0178*/ 	.word	0x00002630


	//   ....[29]....
        /*017c*/ 	.word	0x00002670


	//   ....[30]....
        /*0180*/ 	.word	0x00002680


	//   ....[31]....
        /*0184*/ 	.word	0x000027b0


	//   ....[32]....
        /*0188*/ 	.word	0x00002e40


	//   ....[33]....
        /*018c*/ 	.word	0x00002e80


	//   ....[34]....
        /*0190*/ 	.word	0x00003010


	//   ....[35]....
        /*0194*/ 	.word	0x00003050


	//   ....[36]....
        /*0198*/ 	.word	0x00003110


	//   ....[37]....
        /*019c*/ 	.word	0x00003130


	//   ....[38]....
        /*01a0*/ 	.word	0x00003160


	//   ....[39]....
        /*01a4*/ 	.word	0x00003190


	//   ....[40]....
        /*01a8*/ 	.word	0x00003200


	//   ....[41]....
        /*01ac*/ 	.word	0x00003240


	//   ....[42]....
        /*01b0*/ 	.word	0x000035e0


	//   ....[43]....
        /*01b4*/ 	.word	0x00003870


	//   ....[44]....
        /*01b8*/ 	.word	0x00003bf0


	//   ....[45]....
        /*01bc*/ 	.word	0x00003c40


	//   ....[46]....
        /*01c0*/ 	.word	0x00003c90


	//   ....[47]....
        /*01c4*/ 	.word	0x00003cc0


	//   ....[48]....
        /*01c8*/ 	.word	0x00003ce0


	//   ....[49]....
        /*01cc*/ 	.word	0x00003db0


	//   ....[50]....
        /*01d0*/ 	.word	0x00003df0


	//   ....[51]....
        /*01d4*/ 	.word	0x00003e40


	//   ....[52]....
        /*01d8*/ 	.word	0x00003e70


	//   ....[53]....
        /*01dc*/ 	.word	0x00003e90


	//----- nvinfo : EIATTR_VRC_CTA_INIT_COUNT
	.align		4
.L_3017:
        /*01e0*/ 	.byte	0x02, 0x4a
	.zero		1
	.zero		1


	//----- nvinfo : EIATTR_EXIT_INSTR_OFFSETS
	.align		4
        /*01e4*/ 	.byte	0x04, 0x1c
        /*01e6*/ 	.short	(.L_3019 - .L_3018)


	//   ....[0]....
.L_3018:
        /*01e8*/ 	.word	0x00003f30


	//   ....[1]....
        /*01ec*/ 	.word	0x00004190


	//----- nvinfo : EIATTR_MAX_THREADS
	.align		4
.L_3019:
        /*01f0*/ 	.byte	0x04, 0x05
        /*01f2*/ 	.short	(.L_3021 - .L_3020)
.L_3020:
        /*01f4*/ 	.word	0x00000020
        /*01f8*/ 	.word	0x00000001
        /*01fc*/ 	.word	0x00000001


	//----- nvinfo : EIATTR_CRS_STACK_SIZE
	.align		4
.L_3021:
        /*0200*/ 	.byte	0x04, 0x1e
        /*0202*/ 	.short	(.L_3023 - .L_3022)
.L_3022:
        /*0204*/ 	.word	0x00000000


	//----- nvinfo : EIATTR_CBANK_PARAM_SIZE
	.align		4
.L_3023:
        /*0208*/ 	.byte	0x03, 0x19
        /*020a*/ 	.short	0x01f0


	//----- nvinfo : EIATTR_PARAM_CBANK
	.align		4
        /*020c*/ 	.byte	0x04, 0x0a
        /*020e*/ 	.short	(.L_3025 - .L_3024)
	.align		4
.L_3024:
        /*0210*/ 	.word	index@(.nv.constant0._Z25selective_scan_bwd_kernelI32Selective_Scan_bwd_kernel_traitsILi32ELi8ELb0ELb1ELb0ELb0ELb0EffEEv12SSMParamsBwd)
        /*0214*/ 	.short	0x0380
        /*0216*/ 	.short	0x01f0


	//----- nvinfo : EIATTR_SW_WAR
	.align		4
.L_3025:
        /*0218*/ 	.byte	0x04, 0x36
        /*021a*/ 	.short	(.L_3027 - .L_3026)
.L_3026:
        /*021c*/ 	.word	0x00000008
.L_3027:


//--------------------- .nv.info._Z25selective_scan_bwd_kernelI32Selective_Scan_bwd_kernel_traitsILi32ELi8ELb0ELb1ELb0ELb0ELb1EffEEv12SSMParamsBwd --------------------------
	.section	.nv.info._Z25selective_scan_bwd_kernelI32Selective_Scan_bwd_kernel_traitsILi32ELi8ELb0ELb1ELb0ELb0ELb1EffEEv12SSMParamsBwd,"",@"SHT_CUDA_INFO"
	.sectionflags	@""
	.align	4


	//----- nvinfo : EIATTR_CUDA_API_VERSION
	.align		4
        /*0000*/ 	.byte	0x04, 0x37
        /*0002*/ 	.short	(.L_3029 - .L_3028)
.L_3028:
        /*0004*/ 	.word	0x00000082


	//----- nvinfo : EIATTR_KPARAM_INFO
	.align		4
.L_3029:
        /*0008*/ 	.byte	0x04, 0x17
        /*000a*/ 	.short	(.L_3031 - .L_3030)
.L_3030:
        /*000c*/ 	.word	0x00000000
        /*0010*/ 	.short	0x0000
        /*0012*/ 	.short	0x0000
        /*0014*/ 	.byte	0x00, 0xf0, 0xc1, 0x07


	//----- nvinfo : EIATTR_SPARSE_MMA_MASK
	.align		4
.L_3031:
        /*0018*/ 	.byte	0x03, 0x50
        /*001a*/ 	.short	0x0000


	//----- nvinfo : EIATTR_MAXREG_COUNT
	.align		4
        /*001c*/ 	.byte	0x03, 0x1b
        /*001e*/ 	.short	0x00ff


	//----- nvinfo : EIATTR_NUM_BARRIERS
	.align		4
        /*0020*/ 	.byte	0x02, 0x4c
        /*0022*/ 	.byte	0x01
	.zero		1


	//----- nvinfo : EIATTR_MERCURY_ISA_VERSION
	.align		4
        /*0024*/ 	.byte	0x03, 0x5f
        /*0026*/ 	.short	0x0101


	//----- nvinfo : EIATTR_COOP_GROUP_MASK_REGIDS
	.align		4
        /*0028*/ 	.byte	0x04, 0x29
        /*002a*/ 	.short	(.L_3033 - .L_3032)


	//   ....[0]....
.L_3032:
        /*002c*/ 	.word	0xffffffff


	//   ....[1]....
        /*0030*/ 	.word	0xffffffff


	//   ....[2]....
        /*0034*/ 	.word	0xffffffff


	//   ....[3]....
        /*0038*/ 	.word	0xffffffff


	//   ....[4]....
        /*003c*/ 	.word	0xffffffff


	//   ....[5]....
        /*0040*/ 	.word	0xffffffff


	//   ....[6]....
        /*0044*/ 	.word	0xffffffff


	//   ....[7]....
        /*0048*/ 	.word	0xffffffff


	//   ....[8]....
        /*004c*/ 	.word	0xffffffff


	//   ....[9]....
        /*0050*/ 	.word	0xffffffff


	//   ....[10]....
        /*0054*/ 	.word	0xffffffff


	//   ....[11]....
        /*0058*/ 	.word	0xffffffff


	//   ....[12]....
        /*005c*/ 	.word	0xffffffff


	//   ....[13]....
        /*0060*/ 	.word	0xffffffff


	//   ....[14]....
        /*0064*/ 	.word	0xffffffff


	//   ....[15]....
        /*0068*/ 	.word	0xffffffff


	//   ....[16]....
        /*006c*/ 	.word	0xffffffff


	//   ....[17]....
        /*0070*/ 	.word	0xffffffff


	//   ....[18]....
        /*0074*/ 	.word	0xffffffff


	//   ....[19]....
        /*0078*/ 	.word	0xffffffff


	//   ....[20]....
        /*007c*/ 	.word	0xffffffff


	//   ....[21]....
        /*0080*/ 	.word	0xffffffff


	//   ....[22]....
        /*0084*/ 	.word	0xffffffff


	//   ....[23]....
        /*0088*/ 	.word	0xffffffff


	//   ....[24]....
        /*008c*/ 	.word	0xffffffff


	//   ....[25]....
        /*0090*/ 	.word	0xffffffff


	//   ....[26]....
        /*0094*/ 	.word	0xffffffff


	//   ....[27]....
        /*0098*/ 	.word	0xffffffff


	//   ....[28]....
        /*009c*/ 	.word	0xffffffff


	//   ....[29]....
        /*00a0*/ 	.word	0xffffffff


	//   ....[30]....
        /*00a4*/ 	.word	0xffffffff


	//   ....[31]....
        /*00a8*/ 	.word	0xffffffff


	//   ....[32]....
        /*00ac*/ 	.word	0xffffffff


	//   ....[33]....
        /*00b0*/ 	.word	0xffffffff


	//   ....[34]....
        /*00b4*/ 	.word	0xffffffff


	//   ....[35]....
        /*00b8*/ 	.word	0xffffffff


	//   ....[36]....
        /*00bc*/ 	.word	0xffffffff


	//   ....[37]....
        /*00c0*/ 	.word	0xffffffff


	//   ....[38]....
        /*00c4*/ 	.word	0xffffffff


	//   ....[39]....
        /*00c8*/ 	.word	0xffffffff


	//   ....[40]....
        /*00cc*/ 	.word	0xffffffff


	//   ....[41]....
        /*00d0*/ 	.word	0xffffffff


	//   ....[42]....
        /*00d4*/ 	.word	0xffffffff


	//   ....[43]....
        /*00d8*/ 	.word	0xffffffff


	//   ....[44]....
        /*00dc*/ 	.word	0xffffffff


	//   ....[45]....
        /*00e0*/ 	.word	0xffffffff


	//   ....[46]....
        /*00e4*/ 	.word	0xffffffff


	//   ....[47]....
        /*00e8*/ 	.word	0xffffffff


	//   ....[48]....
        /*00ec*/ 	.word	0xffffffff


	//   ....[49]....
        /*00f0*/ 	.word	0xffffffff


	//   ....[50]....
        /*00f4*/ 	.word	0xffffffff


	//   ....[51]....
        /*00f8*/ 	.word	0xffffffff


	//   ....[52]....
        /*00fc*/ 	.word	0xffffffff


	//   ....[53]....
        /*0100*/ 	.word	0xffffffff


	//   ....[54]....
        /*0104*/ 	.word	0xffffffff


	//   ....[55]....
        /*0108*/ 	.word	0xffffffff


	//   ....[56]....
        /*010c*/ 	.word	0xffffffff


	//   ....[57]....
        /*0110*/ 	.word	0xffffffff


	//----- nvinfo : EIATTR_COOP_GROUP_INSTR_OFFSETS
	.align		4
.L_3033:
        /*0114*/ 	.byte	0x04, 0x28
        /*0116*/ 	.short	(.L_3035 - .L_3034)


	//   ....[0]....
.L_3034:
        /*0118*/ 	.word	0x000011d0


	//   ....[1]....
        /*011c*/ 	.word	0x00001400


	//   ....[2]....
        /*0120*/ 	.word	0x00001620


	//   ....[3]....
        /*0124*/ 	.word	0x00001840


	//   ....[4]....
        /*0128*/ 	.word	0x00001ca0


	//   ....[5]....
        /*012c*/ 	.word	0x00001fe0


	//   ....[6]....
        /*0130*/ 	.word	0x000024b0


	//   ....[7]....
        /*0134*/ 	.word	0x00002df0


	//   ....[8]....
        /*0138*/ 	.word	0x00003410


	//   ....[9]....
        /*013c*/ 	.word	0x00003450


	//   ....[10]....
        /*0140*/ 	.word	0x00003480


	//   ....[11]....
        /*0144*/ 	.word	0x000034a0


	//   ....[12]....
        /*0148*/ 	.word	0x000034e0


	//   ....[13]....
        /*014c*/ 	.word	0x000034f0


	//   ....[14]....
        /*0150*/ 	.word	0x00003530


	//   ....[15]....
        /*0154*/ 	.word	0x00003570


	//   ....[16]....
        /*0158*/ 	.word	0x000035a0


	//   ....[17]....
        /*015c*/ 	.word	0x000035b0


	//   ....[18]....
        /*0160*/ 	.word	0x000035f0


	//   ....[19]....
        /*0164*/ 	.word	0x00003610


	//   ....[20]....
        /*0168*/ 	.word	0x00003650


	//   ....[21]....
        /*016c*/ 	.word	0x00003680


	//   ....[22]....
        /*0170*/ 	.word	0x00003700


	//   ....[23]....
        /*0174*/ 	.word	0x00003730


	//   ....[24]....
        /*0178*/ 	.word	0x00003750


	//   ....[25]....
        /*017c*/ 	.word	0x00003770


	//   ....[26]....
        /*0180*/ 	.word	0x000037c0


	//   ....[27]....
        /*0184*/ 	.word	0x000037e0


	//   ....[28]....
        /*0188*/ 	.word	0x00003800


	//   ....[29]....
        /*018c*/ 	.word	0x00003820


	//   ....[30]....
        /*0190*/ 	.word	0x00003840


	//   ....[31]....
        /*0194*/ 	.word	0x00003850


	//   ....[32]....
        /*0198*/ 	.word	0x00003860


	//   ....[33]....
        /*019c*/ 	.word	0x000038b0


	//   ....[34]....
        /*01a0*/ 	.word	0x000038d0


	//   ....[35]....
        /*01a4*/ 	.word	0x00003a10


	//   ....[36]....
        /*01a8*/ 	.word	0x00004080


	//   ....[37]....
        /*01ac*/ 	.word	0x000040c0


	//   ....[38]....
        /*01b0*/ 	.word	0x00004250


	//   ....[39]....
        /*01b4*/ 	.word	0x00004290


	//   ....[40]....
        /*01b8*/ 	.word	0x00004310


	//   ....[41]....
        /*01bc*/ 	.word	0x00004330


	//   ....[42]....
        /*01c0*/ 	.word	0x00004360


	//   ....[43]....
        /*01c4*/ 	.word	0x00004390


	//   ....[44]....
        /*01c8*/ 	.word	0x00004420


	//   ....[45]....
        /*01cc*/ 	.word	0x00004460


	//   ....[46]....
        /*01d0*/ 	.word	0x00004810


	//   ....[47]....
        /*01d4*/ 	.word	0x00004aa0


	//   ....[48]....
        /*01d8*/ 	.word	0x00004e20


	//   ....[49]....
        /*01dc*/ 	.word	0x00004e70


	//   ....[50]....
        /*01e0*/ 	.word	0x00004ec0


	//   ....[51]....
        /*01e4*/ 	.word	0x00004ef0


	//   ....[52]....
        /*01e8*/ 	.word	0x00004f10


	//   ....[53]....
        /*01ec*/ 	.word	0x00004fe0


	//   ....[54]....
        /*01f0*/ 	.word	0x00005020


	//   ....[55]....
        /*01f4*/ 	.word	0x00005070


	//   ....[56]....
        /*01f8*/ 	.word	0x000050a0


	//   ....[57]....
        /*01fc*/ 	.word	0x000050c0


	//----- nvinfo : EIATTR_VRC_CTA_INIT_COUNT
	.align		4
.L_3035:
        /*0200*/ 	.byte	0x02, 0x4a
	.zero		1
	.zero		1


	//----- nvinfo : EIATTR_EXIT_INSTR_OFFSETS
	.align		4
        /*0204*/ 	.byte	0x04, 0x1c
        /*0206*/ 	.short	(.L_3037 - .L_3036)


	//   ....[0]....
.L_3036:
        /*0208*/ 	.word	0x00005160


	//   ....[1]....
        /*020c*/ 	.word	0x000053c0


	//----- nvinfo : EIATTR_MAX_THREADS
	.align		4
.L_3037:
        /*0210*/ 	.byte	0x04, 0x05
        /*0212*/ 	.short	(.L_3039 - .L_3038)
.L_3038:
        /*0214*/ 	.word	0x00000020
        /*0218*/ 	.word	0x00000001
        /*021c*/ 	.word	0x00000001


	//----- nvinfo : EIATTR_CRS_STACK_SIZE
	.align		4
.L_3039:
        /*0220*/ 	.byte	0x04, 0x1e
        /*0222*/ 	.short	(.L_3041 - .L_3040)
.L_3040:
        /*0224*/ 	.word	0x00000000


	//----- nvinfo : EIATTR_CBANK_PARAM_SIZE
	.align		4
.L_3041:
        /*0228*/ 	.byte	0x03, 0x19
        /*022a*/ 	.short	0x01f0


	//----- nvinfo : EIATTR_PARAM_CBANK
	.align		4
        /*022c*/ 	.byte	0x04, 0x0a
        /*022e*/ 	.short	(.L_3043 - .L_3042)
	.align		4
.L_3042:
        /*0230*/ 	.word	index@(.nv.constant0._Z25selective_scan_bwd_kernelI32Selective_Scan_bwd_kernel_traitsILi32ELi8ELb0ELb1ELb0ELb0ELb1EffEEv12SSMParamsBwd)
        /*0234*/ 	.short	0x0380
        /*0236*/ 	.short	0x01f0


	//----- nvinfo : EIATTR_SW_WAR
	.align		4
.L_3043:
        /*0238*/ 	.byte	0x04, 0x36
        /*023a*/ 	.short	(.L_3045 - .L_3044)
.L_3044:
        /*023c*/ 	.word	0x00000008
.L_3045:


//--------------------- .nv.info._Z25selective_scan_bwd_kernelI32Selective_Scan_bwd_kernel_traitsILi32ELi8ELb0ELb1ELb0ELb1ELb0EffEEv12SSMParamsBwd --------------------------
	.section	.nv.info._Z25selective_scan_bwd_kernelI32Selective_Scan_bwd_kernel_traitsILi32ELi8ELb0ELb1ELb0ELb1ELb0EffEEv12SSMParamsBwd,"",@"SHT_CUDA_INFO"
	.sectionflags	@""
	.align	4


	//----- nvinfo : EIATTR_CUDA_API_VERSION
	.align		4
        /*0000*/ 	.byte	0x04, 0x37
        /*0002*/ 	.short	(.L_3047 - .L_3046)
.L_3046:
        /*0004*/ 	.word	0x00000082


	//----- nvinfo : EIATTR_KPARAM_INFO
	.align		4
.L_3047:
        /*0008*/ 	.byte	0x04, 0x17
        /*000a*/ 	.short	(.L_3049 - .L_3048)
.L_3048:
        /*000c*/ 	.word	0x00000000
        /*0010*/ 	.short	0x0000
        /*0012*/ 	.short	0x0000
        /*0014*/ 	.byte	0x00, 0xf0, 0xc1, 0x07


	//----- nvinfo : EIATTR_SPARSE_MMA_MASK
	.align		4
.L_3049:
        /*0018*/ 	.byte	0x03, 0x50
        /*001a*/ 	.short	0x0000


	//----- nvinfo : EIATTR_MAXREG_COUNT
	.align		4
        /*001c*/ 	.byte	0x03, 0x1b
        /*001e*/ 	.short	0x00ff


	//----- nvinfo : EIATTR_NUM_BARRIERS
	.align		4
        /*0020*/ 	.byte	0x02, 0x4c
        /*0022*/ 	.byte	0x01
	.zero		1


	//----- nvinfo : EIATTR_MERCURY_ISA_VERSION
	.align		4
        /*0024*/ 	.byte	0x03, 0x5f
        /*0026*/ 	.short	0x0101


	//----- nvinfo : EIATTR_COOP_GROUP_MASK_REGIDS
	.align		4
        /*0028*/ 	.byte	0x04, 0x29
        /*002a*/ 	.short	(.L_3051 - .L_3050)


	//   ....[0]....
.L_3050:
        /*002c*/ 	.word	0xffffffff


	//   ....[1]....
        /*0030*/ 	.word	0xffffffff


	//   ....[2]....
        /*0034*/ 	.word	0xffffffff


	//   ....[3]....
        /*0038*/ 	.word	0xffffffff


	//   ....[4]....
        /*003c*/ 	.word	0xffffffff


	//   ....[5]....
        /*0040*/ 	.word	0xffffffff


	//   ....[6]....
        /*0044*/ 	.word	0xffffffff


	//   ....[7]....
        /*0048*/ 	.word	0xffffffff


	//   ....[8]....
        /*004c*/ 	.word	0xffffffff


	//   ....[9]....
        /*0050*/ 	.word	0xffffffff


	//   ....[10]....
        /*0054*/ 	.word	0xffffffff


	//   ....[11]....
        /*0058*/ 	.word	0xffffffff


	//   ....[12]....
        /*005c*/ 	.word	0xffffffff


	//   ....[13]....
        /*0060*/ 	.word	0xffffffff


	//   ....[14]....
        /*0064*/ 	.word	0xffffffff


	//   ....[15]....
        /*0068*/ 	.word	0xffffffff


	//   ....[16]....
        /*006c*/ 	.word	0xffffffff


	//   ....[17]....
        /*0070*/ 	.word	0xffffffff


	//   ....[18]....
        /*0074*/ 	.word	0xffffffff


	//   ....[19]....
        /*0078*/ 	.word	0xffffffff


	//   ....[20]....
        /*007c*/ 	.word	0xffffffff


	//   ....[21]....
        /*0080*/ 	.word	0xffffffff


	//   ....[22]....
        /*0084*/ 	.word	0xffffffff


	//   ....[23]....
        /*0088*/ 	.word	0xffffffff


	//   ....[24]....
        /*008c*/ 	.word	0xffffffff


	//   ....[25]....
        /*0090*/ 	.word	0xffffffff


	//   ....[26]....
        /*0094*/ 	.word	0xffffffff


	//   ....[27]....
        /*0098*/ 	.word	0xffffffff


	//   ....[28]....
        /*009c*/ 	.word	0xffffffff


	//   ....[29]....
        /*00a0*/ 	.word	0xffffffff


	//   ....[30]....
        /*00a4*/ 	.word	0xffffffff


	//   ....[31]....
        /*00a8*/ 	.word	0xffffffff


	//   ....[32]....
        /*00ac*/ 	.word	0xffffffff


	//   ....[33]....
        /*00b0*/ 	.word	0xffffffff


	//   ....[34]....
        /*00b4*/ 	.word	0xffffffff


	//   ....[35]....
        /*00b8*/ 	.word	0xffffffff


	//   ....[36]....
        /*00bc*/ 	.word	0xffffffff


	//   ....[37]....
        /*00c0*/ 	.word	0xffffffff


	//   ....[38]....
        /*00c4*/ 	.word	0xffffffff


	//   ....[39]....
        /*00c8*/ 	.word	0xffffffff


	//   ....[40]....
        /*00cc*/ 	.word	0xffffffff


	//   ....[41]....
        /*00d0*/ 	.word	0xffffffff


	//   ....[42]....
        /*00d4*/ 	.word	0xffffffff


	//   ....[43]....
        /*00d8*/ 	.word	0xffffffff


	//   ....[44]....
        /*00dc*/ 	.word	0xffffffff


	//   ....[45]....
        /*00e0*/ 	.word	0xffffffff


	//   ....[46]....
        /*00e4*/ 	.word	0xffffffff


	//   ....[47]....
        /*00e8*/ 	.word	0xffffffff


	//   ....[48]....
        /*00ec*/ 	.word	0xffffffff


	//   ....[49]....
        /*00f0*/ 	.word	0xffffffff


	//   ....[50]....
        /*00f4*/ 	.word	0xffffffff


	//   ....[51]....
        /*00f8*/ 	.word	0xffffffff


	//   ....[52]....
        /*00fc*/ 	.word	0xffffffff


	//   ....[53]....
        /*0100*/ 	.word	0xffffffff


	//   ....[54]....
        /*0104*/ 	.word	0xffffffff


	//----- nvinfo : EIATTR_COOP_GROUP_INSTR_OFFSETS
	.align		4
.L_3051:
        /*0108*/ 	.byte	0x04, 0x28
        /*010a*/ 	.short	(.L_3053 - .L_3052)


	//   ....[0]....
.L_3052:
        /*010c*/ 	.word	0x00001000


	//   ....[1]....
        /*0110*/ 	.word	0x000011f0


	//   ....[2]....
        /*0114*/ 	.word	0x000014c0


	//   ....[3]....
        /*0118*/ 	.word	0x00002ca0


	//   ....[4]....
        /*011c*/ 	.word	0x00003270


	//   ....[5]....
        /*0120*/ 	.word	0x000032b0


	//   ....[6]....
        /*0124*/ 	.word	0x00003330


	//   ....[7]....
        /*0128*/ 	.word	0x00003360


	//   ....[8]....
        /*012c*/ 	.word	0x00003380


	//   ....[9]....
        /*0130*/ 	.word	0x000033a0


	//   ....[10]....
        /*0134*/ 	.word	0x00003400


	//   ....[11]....
        /*0138*/ 	.word	0x00003420


	//   ....[12]....
        /*013c*/ 	.word	0x00003440


	//   ....[13]....
        /*0140*/ 	.word	0x00003460


	//   ....[14]....
        /*0144*/ 	.word	0x000034c0


	//   ....[15]....
        /*0148*/ 	.word	0x000034f0


	//   ....[16]....
        /*014c*/ 	.word	0x00003510


	//   ....[17]....
        /*0150*/ 	.word	0x00003540


	//   ....[18]....
        /*0154*/ 	.word	0x000035d0


	//   ....[19]....
        /*0158*/ 	.word	0x000035f0


	//   ....[20]....
        /*015c*/ 	.word	0x00003610


	//   ....[21]....
        /*0160*/ 	.word	0x00003620


	//   ....[22]....
        /*0164*/ 	.word	0x00003680


	//   ....[23]....
        /*0168*/ 	.word	0x000036a0


	//   ....[24]....
        /*016c*/ 	.word	0x000036c0


	//   ....[25]....
        /*0170*/ 	.word	0x000036e0


	//   ....[26]....
        /*0174*/ 	.word	0x000036f0


	//   ....[27]....
        /*0178*/ 	.word	0x00003700


	//   ....[28]....
        /*017c*/ 	.word	0x00003710


	//   ....[29]....
        /*0180*/ 	.word	0x00003750


	//   ....[30]....
        /*0184*/ 	.word	0x00003770


	//   ....[31]....
        /*0188*/ 	.word	0x000038d0


	//   ....[32]....
        /*018c*/ 	.word	0x00003f30


	//   ....[33]....
        /*0190*/ 	.word	0x00003f70


	//   ....[34]....
        /*0194*/ 	.word	0x00004100


	//   ....[35]....
        /*0198*/ 	.word	0x00004130


	//   ....[36]....
        /*019c*/ 	.word	0x00004160


	//   ....[37]....
        /*01a0*/ 	.word	0x00004180


	//   ....[38]....
        /*01a4*/ 	.word	0x000041b0


	//   ....[39]....
        /*01a8*/ 	.word	0x000041e0


	//   ....[40]....
        /*01ac*/ 	.word	0x000042b0


	//   ....[41]....
        /*01b0*/ 	.word	0x000042f0


	//   ....[42]....
        /*01b4*/ 	.word	0x00004720


	//   ....[43]....
        /*01b8*/ 	.word	0x00004ab0


	//   ....[44]....
        /*01bc*/ 	.word	0x00004f50


	//   ....[45]....
        /*01c0*/ 	.word	0x000052d0


	//   ....[46]....
        /*01c4*/ 	.word	0x00005320


	//   ....[47]....
        /*01c8*/ 	.word	0x00005370


	//   ....[48]....
        /*01cc*/ 	.word	0x000053a0


	//   ....[49]....
        /*01d0*/ 	.word	0x000053c0


	//   ....[50]....
        /*01d4*/ 	.word	0x00005490


	//   ....[51]....
        /*01d8*/ 	.word	0x000054d0


	//   ....[52]....
        /*01dc*/ 	.word	0x00005520


	//   ....[53]....
        /*01e0*/ 	.word	0x00005550


	//   ....[54]....
        /*01e4*/ 	.word	0x00005570


	//----- nvinfo : EIATTR_VRC_CTA_INIT_COUNT
	.align		4
.L_3053:
        /*01e8*/ 	.byte	0x02, 0x4a
	.zero		1
	.zero		1


	//----- nvinfo : EIATTR_EXIT_INSTR_OFFSETS
	.align		4
        /*01ec*/ 	.byte	0x04, 0x1c
        /*01ee*/ 	.short	(.L_3055 - .L_3054)


	//   ....[0]....
.L_3054:
        /*01f0*/ 	.word	0x00005610


	//   ....[1]....
        /*01f4*/ 	.word	0x00005870


	//----- nvinfo : EIATTR_MAX_THREADS
	.align		4
.L_3055:
        /*01f8*/ 	.byte	0x04, 0x05
        /*01fa*/ 	.short	(.L_3057 - .L_3056)
.L_3056:
        /*01fc*/ 	.word	0x00000020
        /*0200*/ 	.word	0x00000001
        /*0204*/ 	.word	0x00000001


	//----- nvinfo : EIATTR_CRS_STACK_SIZE
	.align		4
.L_3057:
        /*0208*/ 	.byte	0x04, 0x1e
        /*020a*/ 	.short	(.L_3059 - .L_3058)
.L_3058:
        /*020c*/ 	.word	0x00000000


	//----- nvinfo : EIATTR_CBANK_PARAM_SIZE
	.align		4
.L_3059:
        /*0210*/ 	.byte	0x03, 0x19
        /*0212*/ 	.short	0x01f0


	//----- nvinfo : EIATTR_PARAM_CBANK
	.align		4
        /*0214*/ 	.byte	0x04, 0x0a
        /*0216*/ 	.short	(.L_3061 - .L_3060)
	.align		4
.L_3060:
        /*0218*/ 	.word	index@(.nv.constant0._Z25selective_scan_bwd_kernelI32Selective_Scan_bwd_kernel_traitsILi32ELi8ELb0ELb1ELb0ELb1ELb0EffEEv12SSMParamsBwd)
        /*021c*/ 	.short	0x0380
        /*021e*/ 	.short	0x01f0


	//----- nvinfo : EIATTR_SW_WAR
	.align		4
.L_3061:
        /*0220*/ 	.byte	0x04, 0x36
        /*0222*/ 	.short	(.L_3063 - .L_3062)
.L_3062:
        /*0224*/ 	.word	0x00000008
.L_3063:


//--------------------- .nv.info._Z25selective_scan_bwd_kernelI32Selective_Scan_bwd_kernel_traitsILi32ELi8ELb0ELb1ELb0ELb1ELb1EffEEv12SSMParamsBwd --------------------------
	.section	.nv.info._Z25selective_scan_bwd_kernelI32Selective_Scan_bwd_kernel_traitsILi32ELi8ELb0ELb1ELb0ELb1ELb1EffEEv12SSMParamsBwd,"",@"SHT_CUDA_INFO"
	.sectionflags	@""
	.align	4


	//----- nvinfo : EIATTR_CUDA_API_VERSION
	.align		4
        /*0000*/ 	.byte	0x04, 0x37
        /*0002*/ 	.short	(.L_3065 - .L_3064)
.L_3064:
        /*0004*/ 	.word	0x00000082


	//----- nvinfo : EIATTR_KPARAM_INFO
	.align		4
.L_3065:
        /*0008*/ 	.byte	0x04, 0x17
        /*000a*/ 	.short	(.L_3067 - .L_3066)
.L_3066:
        /*000c*/ 	.word	0x00000000
        /*0010*/ 	.short	0x0000
        /*0012*/ 	.short	0x0000
        /*0014*/ 	.byte	0x00, 0xf0, 0xc1, 0x07


	//----- nvinfo : EIATTR_SPARSE_MMA_MASK
	.align		4
.L_3067:
        /*0018*/ 	.byte	0x03, 0x50
        /*001a*/ 	.short	0x0000


	//----- nvinfo : EIATTR_MAXREG_COUNT
	.align		4
        /*001c*/ 	.byte	0x03, 0x1b
        /*001e*/ 	.short	0x00ff


	//----- nvinfo : EIATTR_NUM_BARRIERS
	.align		4
        /*0020*/ 	.byte	0x02, 0x4c
        /*0022*/ 	.byte	0x01
	.zero		1


	//----- nvinfo : EIATTR_MERCURY_ISA_VERSION
	.align		4
        /*0024*/ 	.byte	0x03, 0x5f
        /*0026*/ 	.short	0x0101


	//----- nvinfo : EIATTR_COOP_GROUP_MASK_REGIDS
	.align		4
        /*0028*/ 	.byte	0x04, 0x29
        /*002a*/ 	.short	(.L_3069 - .L_3068)


	//   ....[0]....
.L_3068:
        /*002c*/ 	.word	0xffffffff


	//   ....[1]....
        /*0030*/ 	.word	0xffffffff


	//   ....[2]....
        /*0034*/ 	.word	0xffffffff


	//   ....[3]....
        /*0038*/ 	.word	0xffffffff


	//   ....[4]....
        /*003c*/ 	.word	0xffffffff


	//   ....[5]....
        /*0040*/ 	.word	0xffffffff


	//   ....[6]....
        /*0044*/ 	.word	0xffffffff


	//   ....[7]....
        /*0048*/ 	.word	0xffffffff


	//   ....[8]....
        /*004c*/ 	.word	0xffffffff


	//   ....[9]....
        /*0050*/ 	.word	0xffffffff


	//   ....[10]....
        /*0054*/ 	.word	0xffffffff


	//   ....[11]....
        /*0058*/ 	.word	0xffffffff


	//   ....[12]....
        /*005c*/ 	.word	0xffffffff


	//   ....[13]....
        /*0060*/ 	.word	0xffffffff


	//   ....[14]....
        /*0064*/ 	.word	0xffffffff


	//   ....[15]....
        /*0068*/ 	.word	0xffffffff


	//   ....[16]....
        /*006c*/ 	.word	0xffffffff


	//   ....[17]....
        /*0070*/ 	.word	0xffffffff


	//   ....[18]....
        /*0074*/ 	.word	0xffffffff


	//   ....[19]....
        /*0078*/ 	.word	0xffffffff


	//   ....[20]....
        /*007c*/ 	.word	0xffffffff


	//   ....[21]....
        /*0080*/ 	.word	0xffffffff


	//   ....[22]....
        /*0084*/ 	.word	0xffffffff


	//   ....[23]....
        /*0088*/ 	.word	0xffffffff


	//   ....[24]....
        /*008c*/ 	.word	0xffffffff


	//   ....[25]....
        /*0090*/ 	.word	0xffffffff


	//   ....[26]....
        /*0094*/ 	.word	0xffffffff


	//   ....[27]....
        /*0098*/ 	.word	0xffffffff


	//   ....[28]....
        /*009c*/ 	.word	0xffffffff


	//   ....[29]....
        /*00a0*/ 	.word	0xffffffff


	//   ....[30]....
        /*00a4*/ 	.word	0xffffffff


	//   ....[31]....
        /*00a8*/ 	.word	0xffffffff


	//   ....[32]....
        /*00ac*/ 	.word	0xffffffff


	//   ....[33]....
        /*00b0*/ 	.word	0xffffffff


	//   ....[34]....
        /*00b4*/ 	.word	0xffffffff


	//   ....[35]....
        /*00b8*/ 	.word	0xffffffff


	//   ....[36]....
        /*00bc*/ 	.word	0xffffffff


	//   ....[37]....
        /*00c0*/ 	.word	0xffffffff


	//   ....[38]....
        /*00c4*/ 	.word	0xffffffff


	//   ....[39]....
        /*00c8*/ 	.word	0xffffffff


	//   ....[40]....
        /*00cc*/ 	.word	0xffffffff


	//   ....[41]....
        /*00d0*/ 	.word	0xffffffff


	//   ....[42]....
        /*00d4*/ 	.word	0xffffffff


	//   ....[43]....
        /*00d8*/ 	.word	0xffffffff


	//   ....[44]....
        /*00dc*/ 	.word	0xffffffff


	//   ....[45]....
        /*00e0*/ 	.word	0xffffffff


	//   ....[46]....
        /*00e4*/ 	.word	0xffffffff


	//   ....[47]....
        /*00e8*/ 	.word	0xffffffff


	//   ....[48]....
        /*00ec*/ 	.word	0xffffffff


	//   ....[49]....
        /*00f0*/ 	.word	0xffffffff


	//   ....[50]....
        /*00f4*/ 	.word	0xffffffff


	//   ....[51]....
        /*00f8*/ 	.word	0xffffffff


	//   ....[52]....
        /*00fc*/ 	.word	0xffffffff


	//   ....[53]....
        /*0100*/ 	.word	0xffffffff


	//   ....[54]....
        /*0104*/ 	.word	0xffffffff


	//   ....[55]....
        /*0108*/ 	.word	0xffffffff


	//   ....[56]....
        /*010c*/ 	.word	0xffffffff


	//   ....[57]....
        /*0110*/ 	.word	0xffffffff


	//   ....[58]....
        /*0114*/ 	.word	0xffffffff


	//----- nvinfo : EIATTR_COOP_GROUP_INSTR_OFFSETS
	.align		4
.L_3069:
        /*0118*/ 	.byte	0x04, 0x28
        /*011a*/ 	.short	(.L_3071 - .L_3070)


	//   ....[0]....
.L_3070:
        /*011c*/ 	.word	0x00001110


	//   ....[1]....
        /*0120*/ 	.word	0x00001340


	//   ....[2]....
        /*0124*/ 	.word	0x000015b0


	//   ....[3]....
        /*0128*/ 	.word	0x00002990


	//   ....[4]....
        /*012c*/ 	.word	0x00002e00


	//   ....[5]....
        /*0130*/ 	.word	0x00003120


	//   ....[6]....
        /*0134*/ 	.word	0x00003610


	//   ....[7]....
        /*0138*/ 	.word	0x00003eb0


	//   ....[8]....
        /*013c*/ 	.word	0x00004480


	//   ....[9]....
        /*0140*/ 	.word	0x000044c0


	//   ....[10]....
        /*0144*/ 	.word	0x00004540


	//   ....[11]....
        /*0148*/ 	.word	0x00004570


	//   ....[12]....
        /*014c*/ 	.word	0x00004590


	//   ....[13]....
        /*0150*/ 	.word	0x000045b0


	//   ....[14]....
        /*0154*/ 	.word	0x00004610


	//   ....[15]....
        /*0158*/ 	.word	0x00004630


	//   ....[16]....
        /*015c*/ 	.word	0x00004650


	//   ....[17]....
        /*0160*/ 	.word	0x00004670


	//   ....[18]....
        /*0164*/ 	.word	0x000046d0


	//   ....[19]....
        /*0168*/ 	.word	0x00004700


	//   ....[20]....
        /*016c*/ 	.word	0x00004720


	//   ....[21]....
        /*0170*/ 	.word	0x00004750


	//   ....[22]....
        /*0174*/ 	.word	0x000047e0


	//   ....[23]....
        /*0178*/ 	.word	0x00004800


	//   ....[24]....
        /*017c*/ 	.word	0x00004820


	//   ....[25]....
        /*0180*/ 	.word	0x00004830


	//   ....[26]....
        /*0184*/ 	.word	0x00004890


	//   ....[27]....
        /*0188*/ 	.word	0x000048b0


	//   ....[28]....
        /*018c*/ 	.word	0x000048d0


	//   ....[29]....
        /*0190*/ 	.word	0x000048f0


	//   ....[30]....
        /*0194*/ 	.word	0x00004900


	//   ....[31]....
        /*0198*/ 	.word	0x00004910


	//   ....[32]....
        /*019c*/ 	.word	0x00004920


	//   ....[33]....
        /*01a0*/ 	.word	0x00004960


	//   ....[34]....
        /*01a4*/ 	.word	0x00004980


	//   ....[35]....
        /*01a8*/ 	.word	0x00004ae0


	//   ....[36]....
        /*01ac*/ 	.word	0x00005140


	//   ....[37]....
        /*01b0*/ 	.word	0x00005180


	//   ....[38]....
        /*01b4*/ 	.word	0x00005310


	//   ....[39]....
        /*01b8*/ 	.word	0x00005340


	//   ....[40]....
        /*01bc*/ 	.word	0x00005370


	//   ....[41]....
        /*01c0*/ 	.word	0x00005390


	//   ....[42]....
        /*01c4*/ 	.word	0x000053c0


	//   ....[43]....
        /*01c8*/ 	.word	0x000053f0


	//   ....[44]....
        /*01cc*/ 	.word	0x000054c0


	//   ....[45]....
        /*01d0*/ 	.word	0x00005500


	//   ....[46]....
        /*01d4*/ 	.word	0x00005910


	//   ....[47]....
        /*01d8*/ 	.word	0x00005c00


	//   ....[48]....
        /*01dc*/ 	.word	0x00006150


	//   ....[49]....
        /*01e0*/ 	.word	0x000064d0


	//   ....[50]....
        /*01e4*/ 	.word	0x00006520


	//   ....[51]....
        /*01e8*/ 	.word	0x00006570


	//   ....[52]....
        /*01ec*/ 	.word	0x000065a0


	//   ....[53]....
        /*01f0*/ 	.word	0x000065c0


	//   ....[54]....
        /*01f4*/ 	.word	0x00006690


	//   ....[55]....
        /*01f8*/ 	.word	0x000066d0


	//   ....[56]....
        /*01fc*/ 	.word	0x00006720


	//   ....[57]....
        /*0200*/ 	.word	0x00006750


	//   ....[58]....
        /*0204*/ 	.word	0x00006770


	//----- nvinfo : EIATTR_VRC_CTA_INIT_COUNT
	.align		4
.L_3071:
        /*0208*/ 	.byte	0x02, 0x4a
	.zero		1
	.zero		1


	//----- nvinfo : EIATTR_EXIT_INSTR_OFFSETS
	.align		4
        /*020c*/ 	.byte	0x04, 0x1c
        /*020e*/ 	.short	(.L_3073 - .L_3072)


	//   ....[0]....
.L_3072:
        /*0210*/ 	.word	0x00006810


	//   ....[1]....
        /*0214*/ 	.word	0x00006a70


	//----- nvinfo : EIATTR_MAX_THREADS
	.align		4
.L_3073:
        /*0218*/ 	.byte	0x04, 0x05
        /*021a*/ 	.short	(.L_3075 - .L_3074)
.L_3074:
        /*021c*/ 	.word	0x00000020
        /*0220*/ 	.word	0x00000001
        /*0224*/ 	.word	0x00000001


	//----- nvinfo : EIATTR_CRS_STACK_SIZE
	.align		4
.L_3075:
        /*0228*/ 	.byte	0x04, 0x1e
        /*022a*/ 	.short	(.L_3077 - .L_3076)
.L_3076:
        /*022c*/ 	.word	0x00000000


	//----- nvinfo : EIATTR_CBANK_PARAM_SIZE
	.align		4
.L_3077:
        /*0230*/ 	.byte	0x03, 0x19
        /*0232*/ 	.short	0x01f0


	//----- nvinfo : EIATTR_PARAM_CBANK
	.align		4
        /*0234*/ 	.byte	0x04, 0x0a
        /*0236*/ 	.short	(.L_3079 - .L_3078)
	.align		4
.L_3078:
        /*0238*/ 	.word	index@(.nv.constant0._Z25selective_scan_bwd_kernelI32Selective_Scan_bwd_kernel_traitsILi32ELi8ELb0ELb1ELb0ELb1ELb1EffEEv12SSMParamsBwd)
        /*023c*/ 	.short	0x0380
        /*023e*/ 	.short	0x01f0


	//----- nvinfo : EIATTR_SW_WAR
	.align		4
.L_3079:
        /*0240*/ 	.byte	0x04, 0x36
        /*0242*/ 	.short	(.L_3081 - .L_3080)
.L_3080:
        /*0244*/ 	.word	0x00000008
.L_3081:


//--------------------- .nv.info._Z25selective_scan_bwd_kernelI32Selective_Scan_bwd_kernel_traitsILi32ELi8ELb0ELb1ELb1ELb0ELb0EffEEv12SSMParamsBwd --------------------------
	.section	.nv.info._Z25selective_scan_bwd_kernelI32Selective_Scan_bwd_kernel_traitsILi32ELi8ELb0ELb1ELb1ELb0ELb0EffEEv12SSMParamsBwd,"",@"SHT_CUDA_INFO"
	.sectionflags	@""
	.align	4


	//----- nvinfo : EIATTR_CUDA_API_VERSION
	.align		4
        /*0000*/ 	.byte	0x04, 0x37
        /*0002*/ 	.short	(.L_3083 - .L_3082)
.L_3082:
        /*0004*/ 	.word	0x00000082


	//----- nvinfo : EIATTR_KPARAM_INFO
	.align		4
.L_3083:
        /*0008*/ 	.byte	0x04, 0x17
        /*000a*/ 	.short	(.L_3085 - .L_3084)
.L_3084:
        /*000c*/ 	.word	0x00000000
        /*0010*/ 	.short	0x0000
        /*0012*/ 	.short	0x0000
        /*0014*/ 	.byte	0x00, 0xf0, 0xc1, 0x07


	//----- nvinfo : EIATTR_SPARSE_MMA_MASK
	.align		4
.L_3085:
        /*0018*/ 	.byte	0x03, 0x50
        /*001a*/ 	.short	0x0000


	//----- nvinfo : EIATTR_MAXREG_COUNT
	.align		4
        /*001c*/ 	.byte	0x03, 0x1b
        /*001e*/ 	.short	0x00ff


	//----- nvinfo : EIATTR_NUM_BARRIERS
	.align		4
        /*0020*/ 	.byte	0x02, 0x4c
        /*0022*/ 	.byte	0x01
	.zero		1


	//----- nvinfo : EIATTR_MERCURY_ISA_VERSION
	.align		4
        /*0024*/ 	.byte	0x03, 0x5f
        /*0026*/ 	.short	0x0101


	//----- nvinfo : EIATTR_COOP_GROUP_MASK_REGIDS
	.align		4
        /*0028*/ 	.byte	0x04, 0x29
        /*002a*/ 	.short	(.L_3087 - .L_3086)


	//   ....[0]....
.L_3086:
        /*002c*/ 	.word	0xffffffff


	//   ....[1]....
        /*0030*/ 	.word	0xffffffff


	//   ....[2]....
        /*0034*/ 	.word	0xffffffff


	//   ....[3]....
        /*0038*/ 	.word	0xffffffff


	//   ....[4]....
        /*003c*/ 	.word	0xffffffff


	//   ....[5]....
        /*0040*/ 	.word	0xffffffff


	//   ....[6]....
        /*0044*/ 	.word	0xffffffff


	//   ....[7]....
        /*0048*/ 	.word	0xffffffff


	//   ....[8]....
        /*004c*/ 	.word	0xffffffff


	//   ....[9]....
        /*0050*/ 	.word	0xffffffff


	//   ....[10]....
        /*0054*/ 	.word	0xffffffff


	//   ....[11]....
        /*0058*/ 	.word	0xffffffff


	//   ....[12]....
        /*005c*/ 	.word	0xffffffff


	//   ....[13]....
        /*0060*/ 	.word	0xffffffff


	//   ....[14]....
        /*0064*/ 	.word	0xffffffff


	//   ....[15]....
        /*0068*/ 	.word	0xffffffff


	//   ....[16]....
        /*006c*/ 	.word	0xffffffff


	//   ....[17]....
        /*0070*/ 	.word	0xffffffff


	//   ....[18]....
        /*0074*/ 	.word	0xffffffff


	//   ....[19]....
        /*0078*/ 	.word	0xffffffff


	//   ....[20]....
        /*007c*/ 	.word	0xffffffff


	//   ....[21]....
        /*0080*/ 	.word	0xffffffff


	//   ....[22]....
        /*0084*/ 	.word	0xffffffff


	//   ....[23]....
        /*0088*/ 	.word	0xffffffff


	//   ....[24]....
        /*008c*/ 	.word	0xffffffff


	//   ....[25]....
        /*0090*/ 	.word	0xffffffff


	//   ....[26]....
        /*0094*/ 	.word	0xffffffff


	//   ....[27]....
        /*0098*/ 	.word	0xffffffff


	//   ....[28]....
        /*009c*/ 	.word	0xffffffff


	//   ....[29]....
        /*00a0*/ 	.word	0xffffffff


	//   ....[30]....
        /*00a4*/ 	.word	0xffffffff


	//   ....[31]....
        /*00a8*/ 	.word	0xffffffff


	//   ....[32]....
        /*00ac*/ 	.word	0xffffffff


	//   ....[33]....
        /*00b0*/ 	.word	0xffffffff


	//   ....[34]....
        /*00b4*/ 	.word	0xffffffff


	//   ....[35]....
        /*00b8*/ 	.word	0xffffffff


	//   ....[36]....
        /*00bc*/ 	.word	0xffffffff


	//   ....[37]....
        /*00c0*/ 	.word	0xffffffff


	//   ....[38]....
        /*00c4*/ 	.word	0xffffffff


	//   ....[39]....
        /*00c8*/ 	.word	0xffffffff


	//   ....[40]....
        /*00cc*/ 	.word	0xffffffff


	//   ....[41]....
        /*00d0*/ 	.word	0xffffffff


	//   ....[42]....
        /*00d4*/ 	.word	0xffffffff


	//   ....[43]....
        /*00d8*/ 	.word	0xffffffff


	//   ....[44]....
        /*00dc*/ 	.word	0xffffffff


	//   ....[45]....
        /*00e0*/ 	.word	0xffffffff


	//   ....[46]....
        /*00e4*/ 	.word	0xffffffff


	//   ....[47]....
        /*00e8*/ 	.word	0xffffffff


	//   ....[48]....
        /*00ec*/ 	.word	0xffffffff


	//   ....[49]....
        /*00f0*/ 	.word	0xffffffff


	//----- nvinfo : EIATTR_COOP_GROUP_INSTR_OFFSETS
	.align		4
.L_3087:
        /*00f4*/ 	.byte	0x04, 0x28
        /*00f6*/ 	.short	(.L_3089 - .L_3088)


	//   ....[0]....
.L_3088:
        /*00f8*/ 	.word	0x00001130


	//   ....[1]....
        /*00fc*/ 	.word	0x00001340


	//   ....[2]....
        /*0100*/ 	.word	0x00001590


	//   ....[3]....
        /*0104*/ 	.word	0x00001d40


	//   ....[4]....
        /*0108*/ 	.word	0x00002090


	//   ....[5]....
        /*010c*/ 	.word	0x00002520


	//   ....[6]....
        /*0110*/ 	.word	0x00002550


	//   ....[7]....
        /*0114*/ 	.word	0x00002570


	//   ....[8]....
        /*0118*/ 	.word	0x000025d0


	//   ....[9]....
        /*011c*/ 	.word	0x000025f0


	//   ....[10]....
        /*0120*/ 	.word	0x00002610


	//   ....[11]....
        /*0124*/ 	.word	0x00002630


	//   ....[12]....
        /*0128*/ 	.word	0x00002680


	//   ....[13]....
        /*012c*/ 	.word	0x000026b0


	//   ....[14]....
        /*0130*/ 	.word	0x000026d0


	//   ....[15]....
        /*0134*/ 	.word	0x000026f0


	//   ....[16]....
        /*0138*/ 	.word	0x00002730


	//   ....[17]....
        /*013c*/ 	.word	0x00002790


	//   ....[18]....
        /*0140*/ 	.word	0x000027c0


	//   ....[19]....
        /*0144*/ 	.word	0x000027e0


	//   ....[20]....
        /*0148*/ 	.word	0x00002820


	//   ....[21]....
        /*014c*/ 	.word	0x00002870


	//   ....[22]....
        /*0150*/ 	.word	0x00002890


	//   ....[23]....
        /*0154*/ 	.word	0x000028b0


	//   ....[24]....
        /*0158*/ 	.word	0x000028d0


	//   ....[25]....
        /*015c*/ 	.word	0x000028e0


	//   ....[26]....
        /*0160*/ 	.word	0x00002910


	//   ....[27]....
        /*0164*/ 	.word	0x00002930


	//   ....[28]....
        /*0168*/ 	.word	0x00002960


	//   ....[29]....
        /*016c*/ 	.word	0x00002980


	//   ....[30]....
        /*0170*/ 	.word	0x000029a0


	//   ....[31]....
        /*0174*/ 	.word	0x000029d0


	//   ....[32]....
        /*0178*/ 	.word	0x00002af0


	//   ....[33]....
        /*017c*/ 	.word	0x00003360


	//   ....[34]....
        /*0180*/ 	.word	0x00003530


	//   ....[35]....
        /*0184*/ 	.word	0x00003680


	//   ....[36]....
        /*0188*/ 	.word	0x000036d0


	//   ....[37]....
        /*018c*/ 	.word	0x00003700


	//   ....[38]....
        /*0190*/ 	.word	0x00003940


	//   ....[39]....
        /*0194*/ 	.word	0x00003c20


	//   ....[40]....
        /*0198*/ 	.word	0x00003ff0


	//   ....[41]....
        /*019c*/ 	.word	0x00004040


	//   ....[42]....
        /*01a0*/ 	.word	0x00004090


	//   ....[43]....
        /*01a4*/ 	.word	0x000040c0


	//   ....[44]....
        /*01a8*/ 	.word	0x000040e0


	//   ....[45]....
        /*01ac*/ 	.word	0x000041b0


	//   ....[46]....
        /*01b0*/ 	.word	0x000041f0


	//   ....[47]....
        /*01b4*/ 	.word	0x00004240


	//   ....[48]....
        /*01b8*/ 	.word	0x00004270


	//   ....[49]....
        /*01bc*/ 	.word	0x00004290


	//----- nvinfo : EIATTR_VRC_CTA_INIT_COUNT
	.align		4
.L_3089:
        /*01c0*/ 	.byte	0x02, 0x4a
	.zero		1
	.zero		1


	//----- nvinfo : EIATTR_EXIT_INSTR_OFFSETS
	.align		4
        /*01c4*/ 	.byte	0x04, 0x1c
        /*01c6*/ 	.short	(.L_3091 - .L_3090)


	//   ....[0]....
.L_3090:
        /*01c8*/ 	.word	0x00004330


	//   ....[1]....
        /*01cc*/ 	.word	0x00004490


	//----- nvinfo : EIATTR_MAX_THREADS
	.align		4
.L_3091:
        /*01d0*/ 	.byte	0x04, 0x05
        /*01d2*/ 	.short	(.L_3093 - .L_3092)
.L_3092:
        /*01d4*/ 	.word	0x00000020
        /*01d8*/ 	.word	0x00000001
        /*01dc*/ 	.word	0x00000001


	//----- nvinfo : EIATTR_CRS_STACK_SIZE
	.align		4
.L_3093:
        /*01e0*/ 	.byte	0x04, 0x1e
        /*01e2*/ 	.short	(.L_3095 - .L_3094)
.L_3094:
        /*01e4*/ 	.word	0x00000000


	//----- nvinfo : EIATTR_CBANK_PARAM_SIZE
	.align		4
.L_3095:
        /*01e8*/ 	.byte	0x03, 0x19
        /*01ea*/ 	.short	0x01f0


	//----- nvinfo : EIATTR_PARAM_CBANK
	.align		4
        /*01ec*/ 	.byte	0x04, 0x0a
        /*01ee*/ 	.short	(.L_3097 - .L_3096)
	.align		4
.L_3096:
        /*01f0*/ 	.word	index@(.nv.constant0._Z25selective_scan_bwd_kernelI32Selective_Scan_bwd_kernel_traitsILi32ELi8ELb0ELb1ELb1ELb0ELb0EffEEv12SSMParamsBwd)
        /*01f4*/ 	.short	0x0380
        /*01f6*/ 	.short	0x01f0


	//----- nvinfo : EIATTR_SW_WAR
	.align		4
.L_3097:
        /*01f8*/ 	.byte	0x04, 0x36
        /*01fa*/ 	.short	(.L_3099 - .L_3098)
.L_3098:
        /*01fc*/ 	.word	0x00000008
.L_3099:


//--------------------- .nv.info._Z25selective_scan_bwd_kernelI32Selective_Scan_bwd_kernel_traitsILi32ELi8ELb0ELb1ELb1ELb0ELb1EffEEv12SSMParamsBwd --------------------------
	.section	.nv.info._Z25selective_scan_bwd_kernelI32Selective_Scan_bwd_kernel_traitsILi32ELi8ELb0ELb1ELb1ELb0ELb1EffEEv12SSMParamsBwd,"",@"SHT_CUDA_INFO"
	.sectionflags	@""
	.align	4


	//----- nvinfo : EIATTR_CUDA_API_VERSION
	.align		4
        /*0000*/ 	.byte	0x04, 0x37
        /*0002*/ 	.short	(.L_3101 - .L_3100)
.L_3100:
        /*0004*/ 	.word	0x00000082


	//----- nvinfo : EIATTR_KPARAM_INFO
	.align		4
.L_3101:
        /*0008*/ 	.byte	0x04, 0x17
        /*000a*/ 	.short	(.L_3103 - .L_3102)
.L_3102:
        /*000c*/ 	.word	0x00000000
        /*0010*/ 	.short	0x0000
        /*0012*/ 	.short	0x0000
        /*0014*/ 	.byte	0x00, 0xf0, 0xc1, 0x07


	//----- nvinfo : EIATTR_SPARSE_MMA_MASK
	.align		4
.L_3103:
        /*0018*/ 	.byte	0x03, 0x50
        /*001a*/ 	.short	0x0000


	//----- nvinfo : EIATTR_MAXREG_COUNT
	.align		4
        /*001c*/ 	.byte	0x03, 0x1b
        /*001e*/ 	.short	0x00ff


	//----- nvinfo : EIATTR_NUM_BARRIERS
	.align		4
        /*0020*/ 	.byte	0x02, 0x4c
        /*0022*/ 	.byte	0x01
	.zero		1


	//----- nvinfo : EIATTR_MERCURY_ISA_VERSION
	.align		4
        /*0024*/ 	.byte	0x03, 0x5f
        /*0026*/ 	.short	0x0101


	//----- nvinfo : EIATTR_COOP_GROUP_MASK_REGIDS
	.align		4
        /*0028*/ 	.byte	0x04, 0x29
        /*002a*/ 	.short	(.L_3105 - .L_3104)


	//   ....[0]....
.L_3104:
        /*002c*/ 	.word	0xffffffff


	//   ....[1]....
        /*0030*/ 	.word	0xffffffff


	//   ....[2]....
        /*0034*/ 	.word	0xffffffff


	//   ....[3]....
        /*0038*/ 	.word	0xffffffff


	//   ....[4]....
        /*003c*/ 	.word	0xffffffff


	//   ....[5]....
        /*0040*/ 	.word	0xffffffff


	//   ....[6]....
        /*0044*/ 	.word	0xffffffff


	//   ....[7]....
        /*0048*/ 	.word	0xffffffff


	//   ....[8]....
        /*004c*/ 	.word	0xffffffff


	//   ....[9]....
        /*0050*/ 	.word	0xffffffff


	//   ....[10]....
        /*0054*/ 	.word	0xffffffff


	//   ....[11]....
        /*0058*/ 	.word	0xffffffff


	//   ....[12]....
        /*005c*/ 	.word	0xffffffff


	//   ....[13]....
        /*0060*/ 	.word	0xffffffff


	//   ....[14]....
        /*0064*/ 	.word	0xffffffff


	//   ....[15]....
        /*0068*/ 	.word	0xffffffff


	//   ....[16]....
        /*006c*/ 	.word	0xffffffff


	//   ....[17]....
        /*0070*/ 	.word	0xffffffff


	//   ....[18]....
        /*0074*/ 	.word	0xffffffff


	//   ....[19]....
        /*0078*/ 	.word	0xffffffff


	//   ....[20]....
        /*007c*/ 	.word	0xffffffff


	//   ....[21]....
        /*0080*/ 	.word	0xffffffff


	//   ....[22]....
        /*0084*/ 	.word	0xffffffff


	//   ....[23]....
        /*0088*/ 	.word	0xffffffff


	//   ....[24]....
        /*008c*/ 	.word	0xffffffff


	//   ....[25]....
        /*0090*/ 	.word	0xffffffff


	//   ....[26]....
        /*0094*/ 	.word	0xffffffff


	//   ....[27]....
        /*0098*/ 	.word	0xffffffff


	//   ....[28]....
        /*009c*/ 	.word	0xffffffff


	//   ....[29]....
        /*00a0*/ 	.word	0xffffffff


	//   ....[30]....
        /*00a4*/ 	.word	0xffffffff


	//   ....[31]....
        /*00a8*/ 	.word	0xffffffff


	//   ....[32]....
        /*00ac*/ 	.word	0xffffffff


	//   ....[33]....
        /*00b0*/ 	.word	0xffffffff


	//   ....[34]....
        /*00b4*/ 	.word	0xffffffff


	//   ....[35]....
        /*00b8*/ 	.word	0xffffffff


	//   ....[36]....
        /*00bc*/ 	.word	0xffffffff


	//   ....[37]....
        /*00c0*/ 	.word	0xffffffff


	//   ....[38]....
        /*00c4*/ 	.word	0xffffffff


	//   ....[39]....
        /*00c8*/ 	.word	0xffffffff


	//   ....[40]....
        /*00cc*/ 	.word	0xffffffff


	//   ....[41]....
        /*00d0*/ 	.word	0xffffffff


	//   ....[42]....
        /*00d4*/ 	.word	0xffffffff


	//   ....[43]....
        /*00d8*/ 	.word	0xffffffff


	//   ....[44]....
        /*00dc*/ 	.word	0xffffffff


	//   ....[45]....
        /*00e0*/ 	.word	0xffffffff


	//   ....[46]....
        /*00e4*/ 	.word	0xffffffff


	//   ....[47]....
        /*00e8*/ 	.word	0xffffffff


	//   ....[48]....
        /*00ec*/ 	.word	0xffffffff


	//   ....[49]....
        /*00f0*/ 	.word	0xffffffff


	//   ....[50]....
        /*00f4*/ 	.word	0xffffffff


	//   ....[51]....
        /*00f8*/ 	.word	0xffffffff


	//   ....[52]....
        /*00fc*/ 	.word	0xffffffff


	//   ....[53]....
        /*0100*/ 	.word	0xffffffff


	//----- nvinfo : EIATTR_COOP_GROUP_INSTR_OFFSETS
	.align		4
.L_3105:
        /*0104*/ 	.byte	0x04, 0x28
        /*0106*/ 	.short	(.L_3107 - .L_3106)


	//   ....[0]....
.L_3106:
        /*0108*/ 	.word	0x000012f0


	//   ....[1]....
        /*010c*/ 	.word	0x00001520


	//   ....[2]....
        /*0110*/ 	.word	0x00001730


	//   ....[3]....
        /*0114*/ 	.word	0x00001940


	//   ....[4]....
        /*0118*/ 	.word	0x00001da0


	//   ....[5]....
        /*011c*/ 	.word	0x000020e0


	//   ....[6]....
        /*0120*/ 	.word	0x000025f0


	//   ....[7]....
        /*0124*/ 	.word	0x00002f80


	//   ....[8]....
        /*0128*/ 	.word	0x00003300


	//   ....[9]....
        /*012c*/ 	.word	0x00003760


	//   ....[10]....
        /*0130*/ 	.word	0x00003790


	//   ....[11]....
        /*0134*/ 	.word	0x000037b0


	//   ....[12]....
        /*0138*/ 	.word	0x00003810


	//   ....[13]....
        /*013c*/ 	.word	0x00003830


	//   ....[14]....
        /*0140*/ 	.word	0x00003850


	//   ....[15]....
        /*0144*/ 	.word	0x00003870


	//   ....[16]....
        /*0148*/ 	.word	0x000038a0


	//   ....[17]....
        /*014c*/ 	.word	0x000038e0


	//   ....[18]....
        /*0150*/ 	.word	0x00003910


	//   ....[19]....
        /*0154*/ 	.word	0x00003940


	//   ....[20]....
        /*0158*/ 	.word	0x00003960


	//   ....[21]....
        /*015c*/ 	.word	0x000039a0


	//   ....[22]....
        /*0160*/ 	.word	0x00003a00


	//   ....[23]....
        /*0164*/ 	.word	0x00003a50


	//   ....[24]....
        /*0168*/ 	.word	0x00003a60


	//   ....[25]....
        /*016c*/ 	.word	0x00003a90


	//   ....[26]....
        /*0170*/ 	.word	0x00003ad0


	//   ....[27]....
        /*0174*/ 	.word	0x00003b00


	//   ....[28]....
        /*0178*/ 	.word	0x00003b30


	//   ....[29]....
        /*017c*/ 	.word	0x00003b40


	//   ....[30]....
        /*0180*/ 	.word	0x00003b50


	//   ....[31]....
        /*0184*/ 	.word	0x00003b70


	//   ....[32]....
        /*0188*/ 	.word	0x00003ba0


	//   ....[33]....
        /*018c*/ 	.word	0x00003bc0


	//   ....[34]....
        /*0190*/ 	.word	0x00003bf0


	//   ....[35]....
        /*0194*/ 	.word	0x00003c00


	//   ....[36]....
        /*0198*/ 	.word	0x00003d30


	//   ....[37]....
        /*019c*/ 	.word	0x000045a0


	//   ....[38]....
        /*01a0*/ 	.word	0x00004770


	//   ....[39]....
        /*01a4*/ 	.word	0x00004810


	//   ....[40]....
        /*01a8*/ 	.word	0x00004850


	//   ....[41]....
        /*01ac*/ 	.word	0x000048d0


	//   ....[42]....
        /*01b0*/ 	.word	0x00004b80


	//   ....[43]....
        /*01b4*/ 	.word	0x00004e60


	//   ....[44]....
        /*01b8*/ 	.word	0x00005230


	//   ....[45]....
        /*01bc*/ 	.word	0x00005280


	//   ....[46]....
        /*01c0*/ 	.word	0x000052d0


	//   ....[47]....
        /*01c4*/ 	.word	0x00005300


	//   ....[48]....
        /*01c8*/ 	.word	0x00005320


	//   ....[49]....
        /*01cc*/ 	.word	0x000053f0


	//   ....[50]....
        /*01d0*/ 	.word	0x00005430


	//   ....[51]....
        /*01d4*/ 	.word	0x00005480


	//   ....[52]....
        /*01d8*/ 	.word	0x000054b0


	//   ....[53]....
        /*01dc*/ 	.word	0x000054d0


	//----- nvinfo : EIATTR_VRC_CTA_INIT_COUNT
	.align		4
.L_3107:
        /*01e0*/ 	.byte	0x02, 0x4a
	.zero		1
	.zero		1


	//----- nvinfo : EIATTR_EXIT_INSTR_OFFSETS
	.align		4
        /*01e4*/ 	.byte	0x04, 0x1c
        /*01e6*/ 	.short	(.L_3109 - .L_3108)


	//   ....[0]....
.L_3108:
        /*01e8*/ 	.word	0x00005570


	//   ....[1]....
        /*01ec*/ 	.word	0x000056d0


	//----- nvinfo : EIATTR_MAX_THREADS
	.align		4
.L_3109:
        /*01f0*/ 	.byte	0x04, 0x05
        /*01f2*/ 	.short	(.L_3111 - .L_3110)
.L_3110:
        /*01f4*/ 	.word	0x00000020
        /*01f8*/ 	.word	0x00000001
        /*01fc*/ 	.word	0x00000001


	//----- nvinfo : EIATTR_CRS_STACK_SIZE
	.align		4
.L_3111:
        /*0200*/ 	.byte	0x04, 0x1e
        /*0202*/ 	.short	(.L_3113 - .L_3112)
.L_3112:
        /*0204*/ 	.word	0x00000000


	//----- nvinfo : EIATTR_CBANK_PARAM_SIZE
	.align		4
.L_3113:
        /*0208*/ 	.byte	0x03, 0x19
        /*020a*/ 	.short	0x01f0


	//----- nvinfo : EIATTR_PARAM_CBANK
	.align		4
        /*020c*/ 	.byte	0x04, 0x0a
        /*020e*/ 	.short	(.L_3115 - .L_3114)
	.align		4
.L_3114:
        /*0210*/ 	.word	index@(.nv.constant0._Z25selective_scan_bwd_kernelI32Selective_Scan_bwd_kernel_traitsILi32ELi8ELb0ELb1ELb1ELb0ELb1EffEEv12SSMParamsBwd)
        /*0214*/ 	.short	0x0380
        /*0216*/ 	.short	0x01f0


	//----- nvinfo : EIATTR_SW_WAR
	.align		4
.L_3115:
        /*0218*/ 	.byte	0x04, 0x36
        /*021a*/ 	.short	(.L_3117 - .L_3116)
.L_3116:
        /*021c*/ 	.word	0x00000008
.L_3117:


//--------------------- .nv.info._Z25selective_scan_bwd_kernelI32Selective_Scan_bwd_kernel_traitsILi32ELi8ELb0ELb1ELb1ELb1ELb0EffEEv12SSMParamsBwd --------------------------
	.section	.nv.info._Z25selective_scan_bwd_kernelI32Selective_Scan_bwd_kernel_traitsILi32ELi8ELb0ELb1ELb1ELb1ELb0EffEEv12SSMParamsBwd,"",@"SHT_CUDA_INFO"
	.sectionflags	@""
	.align	4


	//----- nvinfo : EIATTR_CUDA_API_VERSION
	.align		4
        /*0000*/ 	.byte	0x04, 0x37
        /*0002*/ 	.short	(.L_3119 - .L_3118)
.L_3118:
        /*0004*/ 	.word	0x00000082


	//----- nvinfo : EIATTR_KPARAM_INFO
	.align		4
.L_3119:
        /*0008*/ 	.byte	0x04, 0x17
        /*000a*/ 	.short	(.L_3121 - .L_3120)
.L_3120:
        /*000c*/ 	.word	0x00000000
        /*0010*/ 	.short	0x0000
        /*0012*/ 	.short	0x0000
        /*0014*/ 	.byte	0x00, 0xf0, 0xc1, 0x07


	//----- nvinfo : EIATTR_SPARSE_MMA_MASK
	.align		4
.L_3121:
        /*0018*/ 	.byte	0x03, 0x50
        /*001a*/ 	.short	0x0000


	//----- nvinfo : EIATTR_MAXREG_COUNT
	.align		4
        /*001c*/ 	.byte	0x03, 0x1b
        /*001e*/ 	.short	0x00ff


	//----- nvinfo : EIATTR_NUM_BARRIERS
	.align		4
        /*0020*/ 	.byte	0x02, 0x4c
        /*0022*/ 	.byte	0x01
	.zero		1


	//----- nvinfo : EIATTR_MERCURY_ISA_VERSION
	.align		4
        /*0024*/ 	.byte	0x03, 0x5f
        /*0026*/ 	.short	0x0101


	//----- nvinfo : EIATTR_COOP_GROUP_MASK_REGIDS
	.align		4
        /*0028*/ 	.byte	0x04, 0x29
        /*002a*/ 	.short	(.L_3123 - .L_3122)


	//   ....[0]....
.L_3122:
        /*002c*/ 	.word	0xffffffff


	//   ....[1]....
        /*0030*/ 	.word	0xffffffff


	//   ....[2]....
        /*0034*/ 	.word	0xffffffff


	//   ....[3]....
        /*0038*/ 	.word	0xffffffff


	//   ....[4]....
        /*003c*/ 	.word	0xffffffff


	//   ....[5]....
        /*0040*/ 	.word	0xffffffff


	//   ....[6]....
        /*0044*/ 	.word	0xffffffff


	//   ....[7]....
        /*0048*/ 	.word	0xffffffff


	//   ....[8]....
        /*004c*/ 	.word	0xffffffff


	//   ....[9]....
        /*0050*/ 	.word	0xffffffff


	//   ....[10]....
        /*0054*/ 	.word	0xffffffff


	//   ....[11]....
        /*0058*/ 	.word	0xffffffff


	//   ....[12]....
        /*005c*/ 	.word	0xffffffff


	//   ....[13]....
        /*0060*/ 	.word	0xffffffff


	//   ....[14]....
        /*0064*/ 	.word	0xffffffff


	//   ....[15]....
        /*0068*/ 	.word	0xffffffff


	//   ....[16]....
        /*006c*/ 	.word	0xffffffff


	//   ....[17]....
        /*0070*/ 	.word	0xffffffff


	//   ....[18]....
        /*0074*/ 	.word	0xffffffff


	//   ....[19]....
        /*0078*/ 	.word	0xffffffff


	//   ....[20]....
        /*007c*/ 	.word	0xffffffff


	//   ....[21]....
        /*0080*/ 	.word	0xffffffff


	//   ....[22]....
        /*0084*/ 	.word	0xffffffff


	//   ....[23]....
        /*0088*/ 	.word	0xffffffff


	//   ....[24]....
        /*008c*/ 	.word	0xffffffff


	//   ....[25]....
        /*0090*/ 	.word	0xffffffff


	//   ....[26]....
        /*0094*/ 	.word	0xffffffff


	//   ....[27]....
        /*0098*/ 	.word	0xffffffff


	//   ....[28]....
        /*009c*/ 	.word	0xffffffff


	//   ....[29]....
        /*00a0*/ 	.word	0xffffffff


	//   ....[30]....
        /*00a4*/ 	.word	0xffffffff


	//   ....[31]....
        /*00a8*/ 	.word	0xffffffff


	//   ....[32]....
        /*00ac*/ 	.word	0xffffffff


	//   ....[33]....
        /*00b0*/ 	.word	0xffffffff


	//   ....[34]....
        /*00b4*/ 	.word	0xffffffff


	//   ....[35]....
        /*00b8*/ 	.word	0xffffffff


	//   ....[36]....
        /*00bc*/ 	.word	0xffffffff


	//   ....[37]....
        /*00c0*/ 	.word	0xffffffff


	//   ....[38]....
        /*00c4*/ 	.word	0xffffffff


	//   ....[39]....
        /*00c8*/ 	.word	0xffffffff


	//   ....[40]....
        /*00cc*/ 	.word	0xffffffff


	//   ....[41]....
        /*00d0*/ 	.word	0xffffffff


	//   ....[42]....
        /*00d4*/ 	.word	0xffffffff


	//   ....[43]....
        /*00d8*/ 	.word	0xffffffff


	//   ....[44]....
        /*00dc*/ 	.word	0xffffffff


	//   ....[45]....
        /*00e0*/ 	.word	0xffffffff


	//   ....[46]....
        /*00e4*/ 	.word	0xffffffff


	//   ....[47]....
        /*00e8*/ 	.word	0xffffffff


	//   ....[48]....
        /*00ec*/ 	.word	0xffffffff


	//   ....[49]....
        /*00f0*/ 	.word	0xffffffff


	//   ....[50]....
        /*00f4*/ 	.word	0xffffffff


	//----- nvinfo : EIATTR_COOP_GROUP_INSTR_OFFSETS
	.align		4
.L_3123:
        /*00f8*/ 	.byte	0x04, 0x28
        /*00fa*/ 	.short	(.L_3125 - .L_3124)


	//   ....[0]....
.L_3124:
        /*00fc*/ 	.word	0x00001110


	//   ....[1]....
        /*0100*/ 	.word	0x00001310


	//   ....[2]....
        /*0104*/ 	.word	0x000015f0


	//   ....[3]....
        /*0108*/ 	.word	0x00002e30


	//   ....[4]....
        /*010c*/ 	.word	0x000031b0


	//   ....[5]....
        /*0110*/ 	.word	0x00003620


	//   ....[6]....
        /*0114*/ 	.word	0x00003650


	//   ....[7]....
        /*0118*/ 	.word	0x00003670


	//   ....[8]....
        /*011c*/ 	.word	0x000036d0


	//   ....[9]....
        /*0120*/ 	.word	0x000036f0


	//   ....[10]....
        /*0124*/ 	.word	0x00003710


	//   ....[11]....
        /*0128*/ 	.word	0x00003730


	//   ....[12]....
        /*012c*/ 	.word	0x00003760


	//   ....[13]....
        /*0130*/ 	.word	0x000037a0


	//   ....[14]....
        /*0134*/ 	.word	0x000037d0


	//   ....[15]....
        /*0138*/ 	.word	0x00003800


	//   ....[16]....
        /*013c*/ 	.word	0x00003820


	//   ....[17]....
        /*0140*/ 	.word	0x00003860


	//   ....[18]....
        /*0144*/ 	.word	0x000038c0


	//   ....[19]....
        /*0148*/ 	.word	0x00003910


	//   ....[20]....
        /*014c*/ 	.word	0x00003920


	//   ....[21]....
        /*0150*/ 	.word	0x00003950


	//   ....[22]....
        /*0154*/ 	.word	0x00003990


	//   ....[23]....
        /*0158*/ 	.word	0x000039c0


	//   ....[24]....
        /*015c*/ 	.word	0x000039f0


	//   ....[25]....
        /*0160*/ 	.word	0x00003a00


	//   ....[26]....
        /*0164*/ 	.word	0x00003a10


	//   ....[27]....
        /*0168*/ 	.word	0x00003a30


	//   ....[28]....
        /*016c*/ 	.word	0x00003a60


	//   ....[29]....
        /*0170*/ 	.word	0x00003a80


	//   ....[30]....
        /*0174*/ 	.word	0x00003ab0


	//   ....[31]....
        /*0178*/ 	.word	0x00003ac0


	//   ....[32]....
        /*017c*/ 	.word	0x00003bf0


	//   ....[33]....
        /*0180*/ 	.word	0x00004460


	//   ....[34]....
        /*0184*/ 	.word	0x00004630


	//   ....[35]....
        /*0188*/ 	.word	0x000046d0


	//   ....[36]....
        /*018c*/ 	.word	0x00004710


	//   ....[37]....
        /*0190*/ 	.word	0x00004790


	//   ....[38]....
        /*0194*/ 	.word	0x00004b10


	//   ....[39]....
        /*0198*/ 	.word	0x00004e60


	//   ....[40]....
        /*019c*/ 	.word	0x00005310


	//   ....[41]....
        /*01a0*/ 	.word	0x000056e0


	//   ....[42]....
        /*01a4*/ 	.word	0x00005730


	//   ....[43]....
        /*01a8*/ 	.word	0x00005780


	//   ....[44]....
        /*01ac*/ 	.word	0x000057b0


	//   ....[45]....
        /*01b0*/ 	.word	0x000057d0


	//   ....[46]....
        /*01b4*/ 	.word	0x000058a0


	//   ....[47]....
        /*01b8*/ 	.word	0x000058e0


	//   ....[48]....
        /*01bc*/ 	.word	0x00005930


	//   ....[49]....
        /*01c0*/ 	.word	0x00005960


	//   ....[50]....
        /*01c4*/ 	.word	0x00005980


	//----- nvinfo : EIATTR_VRC_CTA_INIT_COUNT
	.align		4
.L_3125:
        /*01c8*/ 	.byte	0x02, 0x4a
	.zero		1
	.zero		1


	//----- nvinfo : EIATTR_EXIT_INSTR_OFFSETS
	.align		4
        /*01cc*/ 	.byte	0x04, 0x1c
        /*01ce*/ 	.short	(.L_3127 - .L_3126)


	//   ....[0]....
.L_3126:
        /*01d0*/ 	.word	0x00005a20


	//   ....[1]....
        /*01d4*/ 	.word	0x00005b80


	//----- nvinfo : EIATTR_MAX_THREADS
	.align		4
.L_3127:
        /*01d8*/ 	.byte	0x04, 0x05
        /*01da*/ 	.short	(.L_3129 - .L_3128)
.L_3128:
        /*01dc*/ 	.word	0x00000020
        /*01e0*/ 	.word	0x00000001
        /*01e4*/ 	.word	0x00000001


	//----- nvinfo : EIATTR_CRS_STACK_SIZE
	.align		4
.L_3129:
        /*01e8*/ 	.byte	0x04, 0x1e
        /*01ea*/ 	.short	(.L_3131 - .L_3130)
.L_3130:
        /*01ec*/ 	.word	0x00000000


	//----- nvinfo : EIATTR_CBANK_PARAM_SIZE
	.align		4
.L_3131:
        /*01f0*/ 	.byte	0x03, 0x19
        /*01f2*/ 	.short	0x01f0


	//----- nvinfo : EIATTR_PARAM_CBANK
	.align		4
        /*01f4*/ 	.byte	0x04, 0x0a
        /*01f6*/ 	.short	(.L_3133 - .L_3132)
	.align		4
.L_3132:
        /*01f8*/ 	.word	index@(.nv.constant0._Z25selective_scan_bwd_kernelI32Selective_Scan_bwd_kernel_traitsILi32ELi8ELb0ELb1ELb1ELb1ELb0EffEEv12SSMParamsBwd)
        /*01fc*/ 	.short	0x0380
        /*01fe*/ 	.short	0x01f0


	//----- nvinfo : EIATTR_SW_WAR
	.align		4
.L_3133:
        /*0200*/ 	.byte	0x04, 0x36
        /*0202*/ 	.short	(.L_3135 - .L_3134)
.L_3134:
        /*0204*/ 	.word	0x00000008
.L_3135:


//--------------------- .nv.info._Z25selective_scan_bwd_kernelI32Selective_Scan_bwd_kernel_traitsILi32ELi8ELb0ELb1ELb1ELb1ELb1EffEEv12SSMParamsBwd --------------------------
	.section	.nv.info._Z25selective_scan_bwd_kernelI32Selective_Scan_bwd_kernel_traitsILi32ELi8ELb0ELb1ELb1ELb1ELb1EffEEv12SSMParamsBwd,"",@"SHT_CUDA_INFO"
	.sectionflags	@""
	.align	4


	//----- nvinfo : EIATTR_CUDA_API_VERSION
	.align		4
        /*0000*/ 	.byte	0x04, 0x37
        /*0002*/ 	.short	(.L_3137 - .L_3136)
.L_3136:
        /*0004*/ 	.word	0x00000082


	//----- nvinfo : EIATTR_KPARAM_INFO
	.align		4
.L_3137:
        /*0008*/ 	.byte	0x04, 0x17
        /*000a*/ 	.short	(.L_3139 - .L_3138)
.L_3138:
        /*000c*/ 	.word	0x00000000
        /*0010*/ 	.short	0x0000
        /*0012*/ 	.short	0x0000
        /*0014*/ 	.byte	0x00, 0xf0, 0xc1, 0x07


	//----- nvinfo : EIATTR_SPARSE_MMA_MASK
	.align		4
.L_3139:
        /*0018*/ 	.byte	0x03, 0x50
        /*001a*/ 	.short	0x0000


	//----- nvinfo : EIATTR_MAXREG_COUNT
	.align		4
        /*001c*/ 	.byte	0x03, 0x1b
        /*001e*/ 	.short	0x00ff


	//----- nvinfo : EIATTR_NUM_BARRIERS
	.align		4
        /*0020*/ 	.byte	0x02, 0x4c
        /*0022*/ 	.byte	0x01
	.zero		1


	//----- nvinfo : EIATTR_MERCURY_ISA_VERSION
	.align		4
        /*0024*/ 	.byte	0x03, 0x5f
        /*0026*/ 	.short	0x0101


	//----- nvinfo : EIATTR_COOP_GROUP_MASK_REGIDS
	.align		4
        /*0028*/ 	.byte	0x04, 0x29
        /*002a*/ 	.short	(.L_3141 - .L_3140)


	//   ....[0]....
.L_3140:
        /*002c*/ 	.word	0xffffffff


	//   ....[1]....
        /*0030*/ 	.word	0xffffffff


	//   ....[2]....
        /*0034*/ 	.word	0xffffffff


	//   ....[3]....
        /*0038*/ 	.word	0xffffffff


	//   ....[4]....
        /*003c*/ 	.word	0xffffffff


	//   ....[5]....
        /*0040*/ 	.word	0xffffffff


	//   ....[6]....
        /*0044*/ 	.word	0xffffffff


	//   ....[7]....
        /*0048*/ 	.word	0xffffffff


	//   ....[8]....
        /*004c*/ 	.word	0xffffffff


	//   ....[9]....
        /*0050*/ 	.word	0xffffffff


	//   ....[10]....
        /*0054*/ 	.word	0xffffffff


	//   ....[11]....
        /*0058*/ 	.word	0xffffffff


	//   ....[12]....
        /*005c*/ 	.word	0xffffffff


	//   ....[13]....
        /*0060*/ 	.word	0xffffffff


	//   ....[14]....
        /*0064*/ 	.word	0xffffffff


	//   ....[15]....
        /*0068*/ 	.word	0xffffffff


	//   ....[16]....
        /*006c*/ 	.word	0xffffffff


	//   ....[17]....
        /*0070*/ 	.word	0xffffffff


	//   ....[18]....
        /*0074*/ 	.word	0xffffffff


	//   ....[19]....
        /*0078*/ 	.word	0xffffffff


	//   ....[20]....
        /*007c*/ 	.word	0xffffffff


	//   ....[21]....
        /*0080*/ 	.word	0xffffffff


	//   ....[22]....
        /*0084*/ 	.word	0xffffffff


	//   ....[23]....
        /*0088*/ 	.word	0xffffffff


	//   ....[24]....
        /*008c*/ 	.word	0xffffffff


	//   ....[25]....
        /*0090*/ 	.word	0xffffffff


	//   ....[26]....
        /*0094*/ 	.word	0xffffffff


	//   ....[27]....
        /*0098*/ 	.word	0xffffffff


	//   ....[28]....
        /*009c*/ 	.word	0xffffffff


	//   ....[29]....
        /*00a0*/ 	.word	0xffffffff


	//   ....[30]....
        /*00a4*/ 	.word	0xffffffff


	//   ....[31]....
        /*00a8*/ 	.word	0xffffffff


	//   ....[32]....
        /*00ac*/ 	.word	0xffffffff


	//   ....[33]....
        /*00b0*/ 	.word	0xffffffff


	//   ....[34]....
        /*00b4*/ 	.word	0xffffffff


	//   ....[35]....
        /*00b8*/ 	.word	0xffffffff


	//   ....[36]....
        /*00bc*/ 	.word	0xffffffff


	//   ....[37]....
        /*00c0*/ 	.word	0xffffffff


	//   ....[38]....
        /*00c4*/ 	.word	0xffffffff


	//   ....[39]....
        /*00c8*/ 	.word	0xffffffff


	//   ....[40]....
        /*00cc*/ 	.word	0xffffffff


	//   ....[41]....
        /*00d0*/ 	.word	0xffffffff


	//   ....[42]....
        /*00d4*/ 	.word	0xffffffff


	//   ....[43]....
        /*00d8*/ 	.word	0xffffffff


	//   ....[44]....
        /*00dc*/ 	.word	0xffffffff


	//   ....[45]....
        /*00e0*/ 	.word	0xffffffff


	//   ....[46]....
        /*00e4*/ 	.word	0xffffffff


	//   ....[47]....
        /*00e8*/ 	.word	0xffffffff


	//   ....[48]....
        /*00ec*/ 	.word	0xffffffff


	//   ....[49]....
        /*00f0*/ 	.word	0xffffffff


	//   ....[50]....
        /*00f4*/ 	.word	0xffffffff


	//   ....[51]....
        /*00f8*/ 	.word	0xffffffff


	//   ....[52]....
        /*00fc*/ 	.word	0xffffffff


	//   ....[53]....
        /*0100*/ 	.word	0xffffffff


	//   ....[54]....
        /*0104*/ 	.word	0xffffffff


	//----- nvinfo : EIATTR_COOP_GROUP_INSTR_OFFSETS
	.align		4
.L_3141:
        /*0108*/ 	.byte	0x04, 0x28
        /*010a*/ 	.short	(.L_3143 - .L_3142)


	//   ....[0]....
.L_3142:
        /*010c*/ 	.word	0x00001230


	//   ....[1]....
        /*0110*/ 	.word	0x00001470


	//   ....[2]....
        /*0114*/ 	.word	0x000016e0


	//   ....[3]....
        /*0118*/ 	.word	0x00002af0


	//   ....[4]....
        /*011c*/ 	.word	0x00002f30


	//   ....[5]....
        /*0120*/ 	.word	0x00003270


	//   ....[6]....
        /*0124*/ 	.word	0x00003750


	//   ....[7]....
        /*0128*/ 	.word	0x00004070


	//   ....[8]....
        /*012c*/ 	.word	0x000043f0


	//   ....[9]....
        /*0130*/ 	.word	0x00004860


	//   ....[10]....
        /*0134*/ 	.word	0x00004890


	//   ....[11]....
        /*0138*/ 	.word	0x000048b0


	//   ....[12]....
        /*013c*/ 	.word	0x00004910


	//   ....[13]....
        /*0140*/ 	.word	0x00004930


	//   ....[14]....
        /*0144*/ 	.word	0x00004950


	//   ....[15]....
        /*0148*/ 	.word	0x00004970


	//   ....[16]....
        /*014c*/ 	.word	0x000049a0


	//   ....[17]....
        /*0150*/ 	.word	0x000049e0


	//   ....[18]....
        /*0154*/ 	.word	0x00004a10


	//   ....[19]....
        /*0158*/ 	.word	0x00004a40


	//   ....[20]....
        /*015c*/ 	.word	0x00004a60


	//   ....[21]....
        /*0160*/ 	.word	0x00004aa0


	//   ....[22]....
        /*0164*/ 	.word	0x00004b00


	//   ....[23]....
        /*0168*/ 	.word	0x00004b50


	//   ....[24]....
        /*016c*/ 	.word	0x00004b60


	//   ....[25]....
        /*0170*/ 	.word	0x00004b90


	//   ....[26]....
        /*0174*/ 	.word	0x00004bd0


	//   ....[27]....
        /*0178*/ 	.word	0x00004c00


	//   ....[28]....
        /*017c*/ 	.word	0x00004c30


	//   ....[29]....
        /*0180*/ 	.word	0x00004c40


	//   ....[30]....
        /*0184*/ 	.word	0x00004c50


	//   ....[31]....
        /*0188*/ 	.word	0x00004c70


	//   ....[32]....
        /*018c*/ 	.word	0x00004ca0


	//   ....[33]....
        /*0190*/ 	.word	0x00004cc0


	//   ....[34]....
        /*0194*/ 	.word	0x00004cf0


	//   ....[35]....
        /*0198*/ 	.word	0x00004d00


	//   ....[36]....
        /*019c*/ 	.word	0x00004e00


	//   ....[37]....
        /*01a0*/ 	.word	0x000056a0


	//   ....[38]....
        /*01a4*/ 	.word	0x00005870


	//   ....[39]....
        /*01a8*/ 	.word	0x000059b0


	//   ....[40]....
        /*01ac*/ 	.word	0x00005a10


	//   ....[41]....
        /*01b0*/ 	.word	0x00005a40


	//   ....[42]....
        /*01b4*/ 	.word	0x00005d30


	//   ....[43]....
        /*01b8*/ 	.word	0x00006040


	//   ....[44]....
        /*01bc*/ 	.word	0x00006570


	//   ....[45]....
        /*01c0*/ 	.word	0x00006910


	//   ....[46]....
        /*01c4*/ 	.word	0x00006960


	//   ....[47]....
        /*01c8*/ 	.word	0x000069b0


	//   ....[48]....
        /*01cc*/ 	.word	0x000069e0


	//   ....[49]....
        /*01d0*/ 	.word	0x00006a00


	//   ....[50]....
        /*01d4*/ 	.word	0x00006ad0


	//   ....[51]....
        /*01d8*/ 	.word	0x00006b10


	//   ....[52]....
        /*01dc*/ 	.word	0x00006b60


	//   ....[53]....
        /*01e0*/ 	.word	0x00006b90


	//   ....[54]....
        /*01e4*/ 	.word	0x00006bb0


	//----- nvinfo : EIATTR_VRC_CTA_INIT_COUNT
	.align		4
.L_3143:
        /*01e8*/ 	.byte	0x02, 0x4a
	.zero		1
	.zero		1


	//----- nvinfo : EIATTR_EXIT_INSTR_OFFSETS
	.align		4
        /*01ec*/ 	.byte	0x04, 0x1c
        /*01ee*/ 	.short	(.L_3145 - .L_3144)


	//   ....[0]....
.L_3144:
        /*01f0*/ 	.word	0x00006c50


	//   ....[1]....
        /*01f4*/ 	.word	0x00006db0


	//----- nvinfo : EIATTR_MAX_THREADS
	.align		4
.L_3145:
        /*01f8*/ 	.byte	0x04, 0x05
        /*01fa*/ 	.short	(.L_3147 - .L_3146)
.L_3146:
        /*01fc*/ 	.word	0x00000020
        /*0200*/ 	.word	0x00000001
        /*0204*/ 	.word	0x00000001


	//----- nvinfo : EIATTR_CRS_STACK_SIZE
	.align		4
.L_3147:
        /*0208*/ 	.byte	0x04, 0x1e
        /*020a*/ 	.short	(.L_3149 - .L_3148)
.L_3148:
        /*020c*/ 	.word	0x00000000


	//----- nvinfo : EIATTR_CBANK_PARAM_SIZE
	.align		4
.L_3149:
        /*0210*/ 	.byte	0x03, 0x19
        /*0212*/ 	.short	0x01f0


	//----- nvinfo : EIATTR_PARAM_CBANK
	.align		4
        /*0214*/ 	.byte	0x04, 0x0a
        /*0216*/ 	.short	(.L_3151 - .L_3150)
	.align		4
.L_3150:
        /*0218*/ 	.word	index@(.nv.constant0._Z25selective_scan_bwd_kernelI32Selective_Scan_bwd_kernel_traitsILi32ELi8ELb0ELb1ELb1ELb1ELb1EffEEv12SSMParamsBwd)
        /*021c*/ 	.short	0x0380
        /*021e*/ 	.short	0x01f0


	//----- nvinfo : EIATTR_SW_WAR
	.align		4
.L_3151:
        /*0220*/ 	.byte	0x04, 0x36
        /*0222*/ 	.short	(.L_3153 - .L_3152)
.L_3152:
        /*0224*/ 	.word	0x00000008
.L_3153:


//--------------------- .nv.info._Z25selective_scan_bwd_kernelI32Selective_Scan_bwd_kernel_traitsILi32ELi8ELb1ELb0ELb0ELb0ELb0EffEEv12SSMParamsBwd --------------------------
	.section	.nv.info._Z25selective_scan_bwd_kernelI32Selective_Scan_bwd_kernel_traitsILi32ELi8ELb1ELb0ELb0ELb0ELb0EffEEv12SSMParamsBwd,"",@"SHT_CUDA_INFO"
	.sectionflags	@""
	.align	4


	//----- nvinfo : EIATTR_CUDA_API_VERSION
	.align		4
        /*0000*/ 	.byte	0x04, 0x37
        /*0002*/ 	.short	(.L_3155 - .L_3154)
.L_3154:
        /*0004*/ 	.word	0x00000082


	//----- nvinfo : EIATTR_KPARAM_INFO
	.align		4
.L_3155:
        /*0008*/ 	.byte	0x04, 0x17
        /*000a*/ 	.short	(.L_3157 - .L_3156)
.L_3156:
        /*000c*/ 	.word	0x00000000
        /*0010*/ 	.short	0x0000
        /*0012*/ 	.short	0x0000
        /*0014*/ 	.byte	0x00, 0xf0, 0xc1, 0x07


	//----- nvinfo : EIATTR_SPARSE_MMA_MASK
	.align		4
.L_3157:
        /*0018*/ 	.byte	0x03, 0x50
        /*001a*/ 	.short	0x0000


	//----- nvinfo : EIATTR_MAXREG_COUNT
	.align		4
        /*001c*/ 	.byte	0x03, 0x1b
        /*001e*/ 	.short	0x00ff


	//----- nvinfo : EIATTR_NUM_BARRIERS
	.align		4
        /*0020*/ 	.byte	0x02, 0x4c
        /*0022*/ 	.byte	0x01
	.zero		1


	//----- nvinfo : EIATTR_MERCURY_ISA_VERSION
	.align		4
        /*0024*/ 	.byte	0x03, 0x5f
        /*0026*/ 	.short	0x0101


	//----- nvinfo : EIATTR_COOP_GROUP_MASK_REGIDS
	.align		4
        /*0028*/ 	.byte	0x04, 0x29
        /*002a*/ 	.short	(.L_3159 - .L_3158)


	//   ....[0]....
.L_3158:
        /*002c*/ 	.word	0xffffffff


	//   ....[1]....
        /*0030*/ 	.word	0xffffffff


	//   ....[2]....
        /*0034*/ 	.word	0xffffffff


	//   ....[3]....
        /*0038*/ 	.word	0xffffffff


	//   ....[4]....
        /*003c*/ 	.word	0xffffffff


	//   ....[5]....
        /*0040*/ 	.word	0xffffffff


	//   ....[6]....
        /*0044*/ 	.word	0xffffffff


	//   ....[7]....
        /*0048*/ 	.word	0xffffffff


	//   ....[8]....
        /*004c*/ 	.word	0xffffffff


	//   ....[9]....
        /*0050*/ 	.word	0xffffffff


	//   ....[10]....
        /*0054*/ 	.word	0xffffffff


	//   ....[11]....
        /*0058*/ 	.word	0xffffffff


	//   ....[12]....
        /*005c*/ 	.word	0xffffffff


	//   ....[13]....
        /*0060*/ 	.word	0xffffffff


	//   ....[14]....
        /*0064*/ 	.word	0xffffffff


	//   ....[15]....
        /*0068*/ 	.word	0xffffffff


	//   ....[16]....
        /*006c*/ 	.word	0xffffffff


	//   ....[17]....
        /*0070*/ 	.word	0xffffffff


	//   ....[18]....
        /*0074*/ 	.word	0xffffffff


	//   ....[19]....
        /*0078*/ 	.word	0xffffffff


	//   ....[20]....
        /*007c*/ 	.word	0xffffffff


	//   ....[21]....
        /*0080*/ 	.word	0xffffffff


	//   ....[22]....
        /*0084*/ 	.word	0xffffffff


	//   ....[23]....
        /*0088*/ 	.word	0xffffffff


	//   ....[24]....
        /*008c*/ 	.word	0xffffffff


	//   ....[25]....
        /*0090*/ 	.word	0xffffffff


	//   ....[26]....
        /*0094*/ 	.word	0xffffffff


	//   ....[27]....
        /*0098*/ 	.word	0xffffffff


	//   ....[28]....
        /*009c*/ 	.word	0xffffffff


	//   ....[29]....
        /*00a0*/ 	.word	0xffffffff


	//   ....[30]....
        /*00a4*/ 	.word	0xffffffff


	//   ....[31]....
        /*00a8*/ 	.word	0xffffffff


	//   ....[32]....
        /*00ac*/ 	.word	0xffffffff


	//   ....[33]....
        /*00b0*/ 	.word	0xffffffff


	//   ....[34]....
        /*00b4*/ 	.word	0xffffffff


	//   ....[35]....
        /*00b8*/ 	.word	0xffffffff


	//   ....[36]....
        /*00bc*/ 	.word	0xffffffff


	//   ....[37]....
        /*00c0*/ 	.word	0xffffffff


	//   ....[38]....
        /*00c4*/ 	.word	0xffffffff


	//   ....[39]....
        /*00c8*/ 	.word	0xffffffff


	//   ....[40]....
        /*00cc*/ 	.word	0xffffffff


	//   ....[41]....
        /*00d0*/ 	.word	0xffffffff


	//   ....[42]....
        /*00d4*/ 	.word	0xffffffff


	//   ....[43]....
        /*00d8*/ 	.word	0xffffffff


	//   ....[44]....
        /*00dc*/ 	.word	0xffffffff


	//   ....[45]....
        /*00e0*/ 	.word	0xffffffff


	//   ....[46]....
        /*00e4*/ 	.word	0xffffffff


	//   ....[47]....
        /*00e8*/ 	.word	0xffffffff


	//   ....[48]....
        /*00ec*/ 	.word	0xffffffff


	//   ....[49]....
        /*00f0*/ 	.word	0xffffffff


	//   ....[50]....
        /*00f4*/ 	.word	0xffffffff


	//   ....[51]....
        /*00f8*/ 	.word	0xffffffff


	//   ....[52]....
        /*00fc*/ 	.word	0xffffffff


	//----- nvinfo : EIATTR_COOP_GROUP_INSTR_OFFSETS
	.align		4
.L_3159:
        /*0100*/ 	.byte	0x04, 0x28
        /*0102*/ 	.short	(.L_3161 - .L_3160)


	//   ....[0]....
.L_3160:
        /*0104*/ 	.word	0x00000730


	//   ....[1]....
        /*0108*/ 	.word	0x000007c0


	//   ....[2]....
        /*010c*/ 	.word	0x00000880


	//   ....[3]....
        /*0110*/ 	.word	0x00001140


	//   ....[4]....
        /*0114*/ 	.word	0x00001160


	//   ....[5]....
        /*0118*/ 	.word	0x000011a0


	//   ....[6]....
        /*011c*/ 	.word	0x00001240


	//   ....[7]....
        /*0120*/ 	.word	0x00001250


	//   ....[8]....
        /*0124*/ 	.word	0x00001270


	//   ....[9]....
        /*0128*/ 	.word	0x00001290


	//   ....[10]....
        /*012c*/ 	.word	0x000012c0


	//   ....[11]....
        /*0130*/ 	.word	0x00001300


	//   ....[12]....
        /*0134*/ 	.word	0x00001330


	//   ....[13]....
        /*0138*/ 	.word	0x00001350


	//   ....[14]....
        /*013c*/ 	.word	0x00001370


	//   ....[15]....
        /*0140*/ 	.word	0x000013c0


	//   ....[16]....
        /*0144*/ 	.word	0x00001400


	//   ....[17]....
        /*0148*/ 	.word	0x00001430


	//   ....[18]....
        /*014c*/ 	.word	0x00001470


	//   ....[19]....
        /*0150*/ 	.word	0x00001490


	//   ....[20]....
        /*0154*/ 	.word	0x000014e0


	//   ....[21]....
        /*0158*/ 	.word	0x00001500


	//   ....[22]....
        /*015c*/ 	.word	0x00001540


	//   ....[23]....
        /*0160*/ 	.word	0x00001550


	//   ....[24]....
        /*0164*/ 	.word	0x00001560


	//   ....[25]....
        /*0168*/ 	.word	0x00001580


	//   ....[26]....
        /*016c*/ 	.word	0x000015c0


	//   ....[27]....
        /*0170*/ 	.word	0x000015e0


	//   ....[28]....
        /*0174*/ 	.word	0x00001610


	//   ....[29]....
        /*0178*/ 	.word	0x00001620


	//   ....[30]....
        /*017c*/ 	.word	0x00001710


	//   ....[31]....
        /*0180*/ 	.word	0x00001a10


	//   ....[32]....
        /*0184*/ 	.word	0x00001a50


	//   ....[33]....
        /*0188*/ 	.word	0x00001b50


	//   ....[34]....
        /*018c*/ 	.word	0x00001b70


	//   ....[35]....
        /*0190*/ 	.word	0x00001ba0


	//   ....[36]....
        /*0194*/ 	.word	0x00001bc0


	//   ....[37]....
        /*0198*/ 	.word	0x00001c10


	//   ....[38]....
        /*019c*/ 	.word	0x00001c30


	//   ....[39]....
        /*01a0*/ 	.word	0x00001cb0


	//   ....[40]....
        /*01a4*/ 	.word	0x00001cf0


	//   ....[41]....
        /*01a8*/ 	.word	0x00002080


	//   ....[42]....
        /*01ac*/ 	.word	0x000021e0


	//   ....[43]....
        /*01b0*/ 	.word	0x000023a0


	//   ....[44]....
        /*01b4*/ 	.word	0x000023f0


	//   ....[45]....
        /*01b8*/ 	.word	0x00002440


	//   ....[46]....
        /*01bc*/ 	.word	0x00002470


	//   ....[47]....
        /*01c0*/ 	.word	0x00002490


	//   ....[48]....
        /*01c4*/ 	.word	0x00002560


	//   ....[49]....
        /*01c8*/ 	.word	0x000025a0


	//   ....[50]....
        /*01cc*/ 	.word	0x000025f0


	//   ....[51]....
        /*01d0*/ 	.word	0x00002620


	//   ....[52]....
        /*01d4*/ 	.word	0x00002640


	//----- nvinfo : EIATTR_VRC_CTA_INIT_COUNT
	.align		4
.L_3161:
        /*01d8*/ 	.byte	0x02, 0x4a
	.zero		1
	.zero		1


	//----- nvinfo : EIATTR_EXIT_INSTR_OFFSETS
	.align		4
        /*01dc*/ 	.byte	0x04, 0x1c
        /*01de*/ 	.short	(.L_3163 - .L_3162)


	//   ....[0]....
.L_3162:
        /*01e0*/ 	.word	0x000026e0


	//   ....[1]....
        /*01e4*/ 	.word	0x00002b70


	//----- nvinfo : EIATTR_MAX_THREADS
	.align		4
.L_3163:
        /*01e8*/ 	.byte	0x04, 0x05
        /*01ea*/ 	.short	(.L_3165 - .L_3164)
.L_3164:
        /*01ec*/ 	.word	0x00000020
        /*01f0*/ 	.word	0x00000001
        /*01f4*/ 	.word	0x00000001


	//----- nvinfo : EIATTR_CRS_STACK_SIZE
	.align		4
.L_3165:
        /*01f8*/ 	.byte	0x04, 0x1e
        /*01fa*/ 	.short	(.L_3167 - .L_3166)
.L_3166:
        /*01fc*/ 	.word	0x00000000


	//----- nvinfo : EIATTR_CBANK_PARAM_SIZE
	.align		4
.L_3167:
        /*0200*/ 	.byte	0x03, 0x19
        /*0202*/ 	.short	0x01f0


	//----- nvinfo : EIATTR_PARAM_CBANK
	.align		4
        /*0204*/ 	.byte	0x04, 0x0a
        /*0206*/ 	.short	(.L_3169 - .L_3168)
	.align		4
.L_3168:
        /*0208*/ 	.word	index@(.nv.constant0._Z25selective_scan_bwd_kernelI32Selective_Scan_bwd_kernel_traitsILi32ELi8ELb1ELb0ELb0ELb0ELb0EffEEv12SSMParamsBwd)
        /*020c*/ 	.short	0x0380
        /*020e*/ 	.short	0x01f0


	//----- nvinfo : EIATTR_SW_WAR
	.align		4
.L_3169:
        /*0210*/ 	.byte	0x04, 0x36
        /*0212*/ 	.short	(.L_3171 - .L_3170)
.L_3170:
        /*0214*/ 	.word	0x00000008
.L_3171:


//--------------------- .nv.info._Z25selective_scan_bwd_kernelI32Selective_Scan_bwd_kernel_traitsILi32ELi8ELb1ELb0ELb0ELb0ELb1EffEEv12SSMParamsBwd --------------------------
	.section	.nv.info._Z25selective_scan_bwd_kernelI32Selective_Scan_bwd_kernel_traitsILi32ELi8ELb1ELb0ELb0ELb0ELb1EffEEv12SSMParamsBwd,"",@"SHT_CUDA_INFO"
	.sectionflags	@""
	.align	4


	//----- nvinfo : EIATTR_CUDA_API_VERSION
	.align		4
        /*0000*/ 	.byte	0x04, 0x37
        /*0002*/ 	.short	(.L_3173 - .L_3172)
.L_3172:
        /*0004*/ 	.word	0x00000082


	//----- nvinfo : EIATTR_KPARAM_INFO
	.align		4
.L_3173:
        /*0008*/ 	.byte	0x04, 0x17
        /*000a*/ 	.short	(.L_3175 - .L_3174)
.L_3174:
        /*000c*/ 	.word	0x00000000
        /*0010*/ 	.short	0x0000
        /*0012*/ 	.short	0x0000
        /*0014*/ 	.byte	0x00, 0xf0, 0xc1, 0x07


	//----- nvinfo : EIATTR_SPARSE_MMA_MASK
	.align		4
.L_3175:
        /*0018*/ 	.byte	0x03, 0x50
        /*001a*/ 	.short	0x0000


	//----- nvinfo : EIATTR_MAXREG_COUNT
	.align		4
        /*001c*/ 	.byte	0x03, 0x1b
        /*001e*/ 	.short	0x00ff


	//----- nvinfo : EIATTR_NUM_BARRIERS
	.align		4
        /*0020*/ 	.byte	0x02, 0x4c
        /*0022*/ 	.byte	0x01
	.zero		1


	//----- nvinfo : EIATTR_MERCURY_ISA_VERSION
	.align		4
        /*0024*/ 	.byte	0x03, 0x5f
        /*0026*/ 	.short	0x0101


	//----- nvinfo : EIATTR_COOP_GROUP_MASK_REGIDS
	.align		4
        /*0028*/ 	.byte	0x04, 0x29
        /*002a*/ 	.short	(.L_3177 - .L_3176)


	//   ....[0]....
.L_3176:
        /*002c*/ 	.word	0xffffffff


	//   ....[1]....
        /*0030*/ 	.word	0xffffffff


	//   ....[2]....
        /*0034*/ 	.word	0xffffffff


	//   ....[3]....
        /*0038*/ 	.word	0xffffffff


	//   ....[4]....
        /*003c*/ 	.word	0xffffffff


	//   ....[5]....
        /*0040*/ 	.word	0xffffffff


	//   ....[6]....
        /*0044*/ 	.word	0xffffffff


	//   ....[7]....
        /*0048*/ 	.word	0xffffffff


	//   ....[8]....
        /*004c*/ 	.word	0xffffffff


	//   ....[9]....
        /*0050*/ 	.word	0xffffffff


	//   ....[10]....
        /*0054*/ 	.word	0xffffffff


	//   ....[11]....
        /*0058*/ 	.word	0xffffffff


	//   ....[12]....
        /*005c*/ 	.word	0xffffffff


	//   ....[13]....
        /*0060*/ 	.word	0xffffffff


	//   ....[14]....
        /*0064*/ 	.word	0xffffffff


	//   ....[15]....
        /*0068*/ 	.word	0xffffffff


	//   ....[16]....
        /*006c*/ 	.word	0xffffffff


	//   ....[17]....
        /*0070*/ 	.word	0xffffffff


	//   ....[18]....
        /*0074*/ 	.word	0xffffffff


	//   ....[19]....
        /*0078*/ 	.word	0xffffffff


	//   ....[20]....
        /*007c*/ 	.word	0xffffffff


	//   ....[21]....
        /*0080*/ 	.word	0xffffffff


	//   ....[22]....
        /*0084*/ 	.word	0xffffffff


	//   ....[23]....
        /*0088*/ 	.word	0xffffffff


	//   ....[24]....
        /*008c*/ 	.word	0xffffffff


	//   ....[25]....
        /*0090*/ 	.word	0xffffffff


	//   ....[26]....
        /*0094*/ 	.word	0xffffffff


	//   ....[27]....
        /*0098*/ 	.word	0xffffffff


	//   ....[28]....
        /*009c*/ 	.word	0xffffffff


	//   ....[29]....
        /*00a0*/ 	.word	0xffffffff


	//   ....[30]....
        /*00a4*/ 	.word	0xffffffff


	//   ....[31]....
        /*00a8*/ 	.word	0xffffffff


	//   ....[32]....
        /*00ac*/ 	.word	0xffffffff


	//   ....[33]....
        /*00b0*/ 	.word	0xffffffff


	//   ....[34]....
        /*00b4*/ 	.word	0xffffffff


	//   ....[35]....
        /*00b8*/ 	.word	0xffffffff


	//   ....[36]....
        /*00bc*/ 	.word	0xffffffff


	//   ....[37]....
        /*00c0*/ 	.word	0xffffffff


	//   ....[38]....
        /*00c4*/ 	.word	0xffffffff


	//   ....[39]....
        /*00c8*/ 	.word	0xffffffff


	//   ....[40]....
        /*00cc*/ 	.word	0xffffffff


	//   ....[41]....
        /*00d0*/ 	.word	0xffffffff


	//   ....[42]....
        /*00d4*/ 	.word	0xffffffff


	//   ....[43]....
        /*00d8*/ 	.word	0xffffffff


	//   ....[44]....
        /*00dc*/ 	.word	0xffffffff


	//   ....[45]....
        /*00e0*/ 	.word	0xffffffff


	//   ....[46]....
        /*00e4*/ 	.word	0xffffffff


	//   ....[47]....
        /*00e8*/ 	.word	0xffffffff


	//   ....[48]....
        /*00ec*/ 	.word	0xffffffff


	//   ....[49]....
        /*00f0*/ 	.word	0xffffffff


	//   ....[50]....
        /*00f4*/ 	.word	0xffffffff


	//   ....[51]....
        /*00f8*/ 	.word	0xffffffff


	//   ....[52]....
        /*00fc*/ 	.word	0xffffffff


	//   ....[53]....
        /*0100*/ 	.word	0xffffffff


	//   ....[54]....
        /*0104*/ 	.word	0xffffffff


	//   ....[55]....
        /*0108*/ 	.word	0xffffffff


	//   ....[56]....
        /*010c*/ 	.word	0xffffffff


	//----- nvinfo : EIATTR_COOP_GROUP_INSTR_OFFSETS
	.align		4
.L_3177:
        /*0110*/ 	.byte	0x04, 0x28
        /*0112*/ 	.short	(.L_3179 - .L_3178)


	//   ....[0]....
.L_3178:
        /*0114*/ 	.word	0x000007e0


	//   ....[1]....
        /*0118*/ 	.word	0x000008b0


	//   ....[2]....
        /*011c*/ 	.word	0x000009e0


	//   ....[3]....
        /*0120*/ 	.word	0x00000b00


	//   ....[4]....
        /*0124*/ 	.word	0x00000e30


	//   ....[5]....
        /*0128*/ 	.word	0x00001190


	//   ....[6]....
        /*012c*/ 	.word	0x000013c0


	//   ....[7]....
        /*0130*/ 	.word	0x00001cf0


	//   ....[8]....
        /*0134*/ 	.word	0x00001d10


	//   ....[9]....
        /*0138*/ 	.word	0x00001d60


	//   ....[10]....
        /*013c*/ 	.word	0x00001e00


	//   ....[11]....
        /*0140*/ 	.word	0x00001e10


	//   ....[12]....
        /*0144*/ 	.word	0x00001e30


	//   ....[13]....
        /*0148*/ 	.word	0x00001e50


	//   ....[14]....
        /*014c*/ 	.word	0x00001e80


	//   ....[15]....
        /*0150*/ 	.word	0x00001ec0


	//   ....[16]....
        /*0154*/ 	.word	0x00001ef0


	//   ....[17]....
        /*0158*/ 	.word	0x00001f10


	//   ....[18]....
        /*015c*/ 	.word	0x00001f30


	//   ....[19]....
        /*0160*/ 	.word	0x00001f90


	//   ....[20]....
        /*0164*/ 	.word	0x00001fc0


	//   ....[21]....
        /*0168*/ 	.word	0x00001ff0


	//   ....[22]....
        /*016c*/ 	.word	0x00002020


	//   ....[23]....
        /*0170*/ 	.word	0x00002060


	//   ....[24]....
        /*0174*/ 	.word	0x000020a0


	//   ....[25]....
        /*0178*/ 	.word	0x000020c0


	//   ....[26]....
        /*017c*/ 	.word	0x000020f0


	//   ....[27]....
        /*0180*/ 	.word	0x00002110


	//   ....[28]....
        /*0184*/ 	.word	0x00002130


	//   ....[29]....
        /*0188*/ 	.word	0x00002150


	//   ....[30]....
        /*018c*/ 	.word	0x00002180


	//   ....[31]....
        /*0190*/ 	.word	0x000021a0


	//   ....[32]....
        /*0194*/ 	.word	0x000021b0


	//   ....[33]....
        /*0198*/ 	.word	0x000021e0


	//   ....[34]....
        /*019c*/ 	.word	0x000022e0


	//   ....[35]....
        /*01a0*/ 	.word	0x000025d0


	//   ....[36]....
        /*01a4*/ 	.word	0x00002610


	//   ....[37]....
        /*01a8*/ 	.word	0x00002750


	//   ....[38]....
        /*01ac*/ 	.word	0x00002770


	//   ....[39]....
        /*01b0*/ 	.word	0x000027a0


	//   ....[40]....
        /*01b4*/ 	.word	0x000027c0


	//   ....[41]....
        /*01b8*/ 	.word	0x00002810


	//   ....[42]....
        /*01bc*/ 	.word	0x00002830


	//   ....[43]....
        /*01c0*/ 	.word	0x000028a0


	//   ....[44]....
        /*01c4*/ 	.word	0x000028e0


	//   ....[45]....
        /*01c8*/ 	.word	0x00002c40


	//   ....[46]....
        /*01cc*/ 	.word	0x00002d80


	//   ....[47]....
        /*01d0*/ 	.word	0x00002f50


	//   ....[48]....
        /*01d4*/ 	.word	0x00002fa0


	//   ....[49]....
        /*01d8*/ 	.word	0x00002ff0


	//   ....[50]....
        /*01dc*/ 	.word	0x00003020


	//   ....[51]....
        /*01e0*/ 	.word	0x00003040


	//   ....[52]....
        /*01e4*/ 	.word	0x00003110


	//   ....[53]....
        /*01e8*/ 	.word	0x00003150


	//   ....[54]....
        /*01ec*/ 	.word	0x000031a0


	//   ....[55]....
        /*01f0*/ 	.word	0x000031d0


	//   ....[56]....
        /*01f4*/ 	.word	0x000031f0


	//----- nvinfo : EIATTR_VRC_CTA_INIT_COUNT
	.align		4
.L_3179:
        /*01f8*/ 	.byte	0x02, 0x4a
	.zero		1
	.zero		1


	//----- nvinfo : EIATTR_EXIT_INSTR_OFFSETS
	.align		4
        /*01fc*/ 	.byte	0x04, 0x1c
        /*01fe*/ 	.short	(.L_3181 - .L_3180)


	//   ....[0]....
.L_3180:
        /*0200*/ 	.word	0x00003290


	//   ....[1]....
        /*0204*/ 	.word	0x00003720


	//----- nvinfo : EIATTR_MAX_THREADS
	.align		4
.L_3181:
        /*0208*/ 	.byte	0x04, 0x05
        /*020a*/ 	.short	(.L_3183 - .L_3182)
.L_3182:
        /*020c*/ 	.word	0x00000020
        /*0210*/ 	.word	0x00000001
        /*0214*/ 	.word	0x00000001


	//----- nvinfo : EIATTR_CRS_STACK_SIZE
	.align		4
.L_3183:
        /*0218*/ 	.byte	0x04, 0x1e
        /*021a*/ 	.short	(.L_3185 - .L_3184)
.L_3184:
        /*021c*/ 	.word	0x00000000


	//----- nvinfo : EIATTR_CBANK_PARAM_SIZE
	.align		4
.L_3185:
        /*0220*/ 	.byte	0x03, 0x19
        /*0222*/ 	.short	0x01f0


	//----- nvinfo : EIATTR_PARAM_CBANK
	.align		4
        /*0224*/ 	.byte	0x04, 0x0a
        /*0226*/ 	.short	(.L_3187 - .L_3186)
	.align		4
.L_3186:
        /*0228*/ 	.word	index@(.nv.constant0._Z25selective_scan_bwd_kernelI32Selective_Scan_bwd_kernel_traitsILi32ELi8ELb1ELb0ELb0ELb0ELb1EffEEv12SSMParamsBwd)
        /*022c*/ 	.short	0x0380
        /*022e*/ 	.short	0x01f0


	//----- nvinfo : EIATTR_SW_WAR
	.align		4
.L_3187:
        /*0230*/ 	.byte	0x04, 0x36
        /*0232*/ 	.short	(.L_3189 - .L_3188)
.L_3188:
        /*0234*/ 	.word	0x00000008
.L_3189:


//--------------------- .nv.info._Z25selective_scan_bwd_kernelI32Selective_Scan_bwd_kernel_traitsILi32ELi8ELb1ELb0ELb0ELb1ELb0EffEEv12SSMParamsBwd --------------------------
	.section	.nv.info._Z25selective_scan_bwd_kernelI32Selective_Scan_bwd_kernel_traitsILi32ELi8ELb1ELb0ELb0ELb1ELb0EffEEv12SSMParamsBwd,"",@"SHT_CUDA_INFO"
	.sectionflags	@""
	.align	4


	//----- nvinfo : EIATTR_CUDA_API_VERSION
	.align		4
        /*0000*/ 	.byte	0x04, 0x37
        /*0002*/ 	.short	(.L_3191 - .L_3190)
.L_3190:
        /*0004*/ 	.word	0x00000082


	//----- nvinfo : EIATTR_KPARAM_INFO
	.align		4
.L_3191:
        /*0008*/ 	.byte	0x04, 0x17
        /*000a*/ 	.short	(.L_3193 - .L_3192)
.L_3192:
        /*000c*/ 	.word	0x00000000
        /*0010*/ 	.short	0x0000
        /*0012*/ 	.short	0x0000
        /*0014*/ 	.byte	0x00, 0xf0, 0xc1, 0x07


	//----- nvinfo : EIATTR_SPARSE_MMA_MASK
	.align		4
.L_3193:
        /*0018*/ 	.byte	0x03, 0x50
        /*001a*/ 	.short	0x0000


	//----- nvinfo : EIATTR_MAXREG_COUNT
	.align		4
        /*001c*/ 	.byte	0x03, 0x1b
        /*001e*/ 	.short	0x00ff


	//----- nvinfo : EIATTR_NUM_BARRIERS
	.align		4
        /*0020*/ 	.byte	0x02, 0x4c
        /*0022*/ 	.byte	0x01
	.zero		1


	//----- nvinfo : EIATTR_MERCURY_ISA_VERSION
	.align		4
        /*0024*/ 	.byte	0x03, 0x5f
        /*0026*/ 	.short	0x0101


	//----- nvinfo : EIATTR_COOP_GROUP_MASK_REGIDS
	.align		4
        /*0028*/ 	.byte	0x04, 0x29
        /*002a*/ 	.short	(.L_3195 - .L_3194)


	//   ....[0]....
.L_3194:
        /*002c*/ 	.word	0xffffffff


	//   ....[1]....
        /*0030*/ 	.word	0xffffffff


	//   ....[2]....
        /*0034*/ 	.word	0xffffffff


	//   ....[3]....
        /*0038*/ 	.word	0xffffffff


	//   ....[4]....
        /*003c*/ 	.word	0xffffffff


	//   ....[5]....
        /*0040*/ 	.word	0xffffffff


	//   ....[6]....
        /*0044*/ 	.word	0xffffffff


	//   ....[7]....
        /*0048*/ 	.word	0xffffffff


	//   ....[8]....
        /*004c*/ 	.word	0xffffffff


	//   ....[9]....
        /*0050*/ 	.word	0xffffffff


	//   ....[10]....
        /*0054*/ 	.word	0xffffffff


	//   ....[11]....
        /*0058*/ 	.word	0xffffffff


	//   ....[12]....
        /*005c*/ 	.word	0xffffffff


	//   ....[13]....
        /*0060*/ 	.word	0xffffffff


	//   ....[14]....
        /*0064*/ 	.word	0xffffffff


	//   ....[15]....
        /*0068*/ 	.word	0xffffffff


	//   ....[16]....
        /*006c*/ 	.word	0xffffffff


	//   ....[17]....
        /*0070*/ 	.word	0xffffffff


	//   ....[18]....
        /*0074*/ 	.word	0xffffffff


	//   ....[19]....
        /*0078*/ 	.word	0xffffffff


	//   ....[20]....
        /*007c*/ 	.word	0xffffffff


	//   ....[21]....
        /*0080*/ 	.word	0xffffffff


	//   ....[22]....
        /*0084*/ 	.word	0xffffffff


	//   ....[23]....
        /*0088*/ 	.word	0xffffffff


	//   ....[24]....
        /*008c*/ 	.word	0xffffffff


	//   ....[25]....
        /*0090*/ 	.word	0xffffffff


	//   ....[26]....
        /*0094*/ 	.word	0xffffffff


	//   ....[27]....
        /*0098*/ 	.word	0xffffffff


	//   ....[28]....
        /*009c*/ 	.word	0xffffffff


	//   ....[29]....
        /*00a0*/ 	.word	0xffffffff


	//   ....[30]....
        /*00a4*/ 	.word	0xffffffff


	//   ....[31]....
        /*00a8*/ 	.word	0xffffffff


	//   ....[32]....
        /*00ac*/ 	.word	0xffffffff


	//   ....[33]....
        /*00b0*/ 	.word	0xffffffff


	//   ....[34]....
        /*00b4*/ 	.word	0xffffffff


	//   ....[35]....
        /*00b8*/ 	.word	0xffffffff


	//   ....[36]....
        /*00bc*/ 	.word	0xffffffff


	//   ....[37]....
        /*00c0*/ 	.word	0xffffffff


	//   ....[38]....
        /*00c4*/ 	.word	0xffffffff


	//   ....[39]....
        /*00c8*/ 	.word	0xffffffff


	//   ....[40]....
        /*00cc*/ 	.word	0xffffffff


	//   ....[41]....
        /*00d0*/ 	.word	0xffffffff


	//   ....[42]....
        /*00d4*/ 	.word	0xffffffff


	//   ....[43]....
        /*00d8*/ 	.word	0xffffffff


	//   ....[44]....
        /*00dc*/ 	.word	0xffffffff


	//   ....[45]....
        /*00e0*/ 	.word	0xffffffff


	//   ....[46]....
        /*00e4*/ 	.word	0xffffffff


	//   ....[47]....
        /*00e8*/ 	.word	0xffffffff


	//   ....[48]....
        /*00ec*/ 	.word	0xffffffff


	//   ....[49]....
        /*00f0*/ 	.word	0xffffffff


	//   ....[50]....
        /*00f4*/ 	.word	0xffffffff


	//   ....[51]....
        /*00f8*/ 	.word	0xffffffff


	//   ....[52]....
        /*00fc*/ 	.word	0xffffffff


	//   ....[53]....
        /*0100*/ 	.word	0xffffffff


	//----- nvinfo : EIATTR_COOP_GROUP_INSTR_OFFSETS
	.align		4
.L_3195:
        /*0104*/ 	.byte	0x04, 0x28
        /*0106*/ 	.short	(.L_3197 - .L_3196)


	//   ....[0]....
.L_3196:
        /*0108*/ 	.word	0x00000720


	//   ....[1]....
        /*010c*/ 	.word	0x000007d0


	//   ....[2]....
        /*0110*/ 	.word	0x00000930


	//   ....[3]....
        /*0114*/ 	.word	0x00002270


	//   ....[4]....
        /*0118*/ 	.word	0x00002290


	//   ....[5]....
        /*011c*/ 	.word	0x000022d0


	//   ....[6]....
        /*0120*/ 	.word	0x00002370


	//   ....[7]....
        /*0124*/ 	.word	0x00002380


	//   ....[8]....
        /*0128*/ 	.word	0x000023a0


	//   ....[9]....
        /*012c*/ 	.word	0x000023c0


	//   ....[10]....
        /*0130*/ 	.word	0x000023f0


	//   ....[11]....
        /*0134*/ 	.word	0x00002430


	//   ....[12]....
        /*0138*/ 	.word	0x00002460


	//   ....[13]....
        /*013c*/ 	.word	0x00002480


	//   ....[14]....
        /*0140*/ 	.word	0x000024a0


	//   ....[15]....
        /*0144*/ 	.word	0x000024f0


	//   ....[16]....
        /*0148*/ 	.word	0x00002530


	//   ....[17]....
        /*014c*/ 	.word	0x00002560


	//   ....[18]....
        /*0150*/ 	.word	0x000025a0


	//   ....[19]....
        /*0154*/ 	.word	0x000025c0


	//   ....[20]....
        /*0158*/ 	.word	0x00002610


	//   ....[21]....
        /*015c*/ 	.word	0x00002630


	//   ....[22]....
        /*0160*/ 	.word	0x00002670


	//   ....[23]....
        /*0164*/ 	.word	0x00002680


	//   ....[24]....
        /*0168*/ 	.word	0x00002690


	//   ....[25]....
        /*016c*/ 	.word	0x000026b0


	//   ....[26]....
        /*0170*/ 	.word	0x000026f0


	//   ....[27]....
        /*0174*/ 	.word	0x00002710


	//   ....[28]....
        /*0178*/ 	.word	0x00002740


	//   ....[29]....
        /*017c*/ 	.word	0x00002750


	//   ....[30]....
        /*0180*/ 	.word	0x00002830


	//   ....[31]....
        /*0184*/ 	.word	0x00002b40


	//   ....[32]....
        /*0188*/ 	.word	0x00002b80


	//   ....[33]....
        /*018c*/ 	.word	0x00002cc0


	//   ....[34]....
        /*0190*/ 	.word	0x00002ce0


	//   ....[35]....
        /*0194*/ 	.word	0x00002d10


	//   ....[36]....
        /*0198*/ 	.word	0x00002d30


	//   ....[37]....
        /*019c*/ 	.word	0x00002d60


	//   ....[38]....
        /*01a0*/ 	.word	0x00002d80


	//   ....[39]....
        /*01a4*/ 	.word	0x00002db0


	//   ....[40]....
        /*01a8*/ 	.word	0x00002df0


	//   ....[41]....
        /*01ac*/ 	.word	0x00003180


	//   ....[42]....
        /*01b0*/ 	.word	0x000034d0


	//   ....[43]....
        /*01b4*/ 	.word	0x000036f0


	//   ....[44]....
        /*01b8*/ 	.word	0x000038d0


	//   ....[45]....
        /*01bc*/ 	.word	0x00003920


	//   ....[46]....
        /*01c0*/ 	.word	0x00003970


	//   ....[47]....
        /*01c4*/ 	.word	0x000039a0


	//   ....[48]....
        /*01c8*/ 	.word	0x000039c0


	//   ....[49]....
        /*01cc*/ 	.word	0x00003a90


	//   ....[50]....
        /*01d0*/ 	.word	0x00003ad0


	//   ....[51]....
        /*01d4*/ 	.word	0x00003b20


	//   ....[52]....
        /*01d8*/ 	.word	0x00003b50


	//   ....[53]....
        /*01dc*/ 	.word	0x00003b70


	//----- nvinfo : EIATTR_VRC_CTA_INIT_COUNT
	.align		4
.L_3197:
        /*01e0*/ 	.byte	0x02, 0x4a
	.zero		1
	.zero		1


	//----- nvinfo : EIATTR_EXIT_INSTR_OFFSETS
	.align		4
        /*01e4*/ 	.byte	0x04, 0x1c
        /*01e6*/ 	.short	(.L_3199 - .L_3198)


	//   ....[0]....
.L_3198:
        /*01e8*/ 	.word	0x00003c10


	//   ....[1]....
        /*01ec*/ 	.word	0x000040a0


	//----- nvinfo : EIATTR_MAX_THREADS
	.align		4
.L_3199:
        /*01f0*/ 	.byte	0x04, 0x05
        /*01f2*/ 	.short	(.L_3201 - .L_3200)
.L_3200:
        /*01f4*/ 	.word	0x00000020
        /*01f8*/ 	.word	0x00000001
        /*01fc*/ 	.word	0x00000001


	//----- nvinfo : EIATTR_CRS_STACK_SIZE
	.align		4
.L_3201:
        /*0200*/ 	.byte	0x04, 0x1e
        /*0202*/ 	.short	(.L_3203 - .L_3202)
.L_3202:
        /*0204*/ 	.word	0x00000000


	//----- nvinfo : EIATTR_CBANK_PARAM_SIZE
	.align		4
.L_3203:
        /*0208*/ 	.byte	0x03, 0x19
        /*020a*/ 	.short	0x01f0


	//----- nvinfo : EIATTR_PARAM_CBANK
	.align		4
        /*020c*/ 	.byte	0x04, 0x0a
        /*020e*/ 	.short	(.L_3205 - .L_3204)
	.align		4
.L_3204:
        /*0210*/ 	.word	index@(.nv.constant0._Z25selective_scan_bwd_kernelI32Selective_Scan_bwd_kernel_traitsILi32ELi8ELb1ELb0ELb0ELb1ELb0EffEEv12SSMParamsBwd)
        /*0214*/ 	.short	0x0380
        /*0216*/ 	.short	0x01f0


	//----- nvinfo : EIATTR_SW_WAR
	.align		4
.L_3205:
        /*0218*/ 	.byte	0x04, 0x36
        /*021a*/ 	.short	(.L_3207 - .L_3206)
.L_3206:
        /*021c*/ 	.word	0x00000008
.L_3207:


//--------------------- .nv.info._Z25selective_scan_bwd_kernelI32Selective_Scan_bwd_kernel_traitsILi32ELi8ELb1ELb0ELb0ELb1ELb1EffEEv12SSMParamsBwd --------------------------
	.section	.nv.info._Z25selective_scan_bwd_kernelI32Selective_Scan_bwd_kernel_traitsILi32ELi8ELb1ELb0ELb0ELb1ELb1EffEEv12SSMParamsBwd,"",@"SHT_CUDA_INFO"
	.sectionflags	@""
	.align	4


	//----- nvinfo : EIATTR_CUDA_API_VERSION
	.align		4
        /*0000*/ 	.byte	0x04, 0x37
        /*0002*/ 	.short	(.L_3209 - .L_3208)
.L_3208:
        /*0004*/ 	.word	0x00000082


	//----- nvinfo : EIATTR_KPARAM_INFO
	.align		4
.L_3209:
        /*0008*/ 	.byte	0x04, 0x17
        /*000a*/ 	.short	(.L_3211 - .L_3210)
.L_3210:
        /*000c*/ 	.word	0x00000000
        /*0010*/ 	.short	0x0000
        /*0012*/ 	.short	0x0000
        /*0014*/ 	.byte	0x00, 0xf0, 0xc1, 0x07


	//----- nvinfo : EIATTR_SPARSE_MMA_MASK
	.align		4
.L_3211:
        /*0018*/ 	.byte	0x03, 0x50
        /*001a*/ 	.short	0x0000


	//----- nvinfo : EIATTR_MAXREG_COUNT
	.align		4
        /*001c*/ 	.byte	0x03, 0x1b
        /*001e*/ 	.short	0x00ff


	//----- nvinfo : EIATTR_NUM_BARRIERS
	.align		4
        /*0020*/ 	.byte	0x02, 0x4c
        /*0022*/ 	.byte	0x01
	.zero		1


	//----- nvinfo : EIATTR_MERCURY_ISA_VERSION
	.align		4
        /*0024*/ 	.byte	0x03, 0x5f
        /*0026*/ 	.short	0x0101


	//----- nvinfo : EIATTR_COOP_GROUP_MASK_REGIDS
	.align		4
        /*0028*/ 	.byte	0x04, 0x29
        /*002a*/ 	.short	(.L_3213 - .L_3212)


	//   ....[0]....
.L_3212:
        /*002c*/ 	.word	0xffffffff


	//   ....[1]....
        /*0030*/ 	.word	0xffffffff


	//   ....[2]....
        /*0034*/ 	.word	0xffffffff


	//   ....[3]....
        /*0038*/ 	.word	0xffffffff


	//   ....[4]....
        /*003c*/ 	.word	0xffffffff


	//   ....[5]....
        /*0040*/ 	.word	0xffffffff


	//   ....[6]....
        /*0044*/ 	.word	0xffffffff


	//   ....[7]....
        /*0048*/ 	.word	0xffffffff


	//   ....[8]....
        /*004c*/ 	.word	0xffffffff


	//   ....[9]....
        /*0050*/ 	.word	0xffffffff


	//   ....[10]....
        /*0054*/ 	.word	0xffffffff


	//   ....[11]....
        /*0058*/ 	.word	0xffffffff


	//   ....[12]....
        /*005c*/ 	.word	0xffffffff


	//   ....[13]....
        /*0060*/ 	.word	0xffffffff


	//   ....[14]....
        /*0064*/ 	.word	0xffffffff


	//   ....[15]....
        /*0068*/ 	.word	0xffffffff


	//   ....[16]....
        /*006c*/ 	.word	0xffffffff


	//   ....[17]....
        /*0070*/ 	.word	0xffffffff


	//   ....[18]....
        /*0074*/ 	.word	0xffffffff


	//   ....[19]....
        /*0078*/ 	.word	0xffffffff


	//   ....[20]....
        /*007c*/ 	.word	0xffffffff


	//   ....[21]....
        /*0080*/ 	.word	0xffffffff


	//   ....[22]....
        /*0084*/ 	.word	0xffffffff


	//   ....[23]....
        /*0088*/ 	.word	0xffffffff


	//   ....[24]....
        /*008c*/ 	.word	0xffffffff


	//   ....[25]....
        /*0090*/ 	.word	0xffffffff


	//   ....[26]....
        /*0094*/ 	.word	0xffffffff


	//   ....[27]....
        /*0098*/ 	.word	0xffffffff


	//   ....[28]....
        /*009c*/ 	.word	0xffffffff


	//   ....[29]....
        /*00a0*/ 	.word	0xffffffff


	//   ....[30]....
        /*00a4*/ 	.word	0xffffffff


	//   ....[31]....
        /*00a8*/ 	.word	0xffffffff


	//   ....[32]....
        /*00ac*/ 	.word	0xffffffff


	//   ....[33]....
        /*00b0*/ 	.word	0xffffffff


	//   ....[34]....
        /*00b4*/ 	.word	0xffffffff


	//   ....[35]....
        /*00b8*/ 	.word	0xffffffff


	//   ....[36]....
        /*00bc*/ 	.word	0xffffffff


	//   ....[37]....
        /*00c0*/ 	.word	0xffffffff


	//   ....[38]....
        /*00c4*/ 	.word	0xffffffff


	//   ....[39]....
        /*00c8*/ 	.word	0xffffffff


	//   ....[40]....
        /*00cc*/ 	.word	0xffffffff


	//   ....[41]....
        /*00d0*/ 	.word	0xffffffff


	//   ....[42]....
        /*00d4*/ 	.word	0xffffffff


	//   ....[43]....
        /*00d8*/ 	.word	0xffffffff


	//   ....[44]....
        /*00dc*/ 	.word	0xffffffff


	//   ....[45]....
        /*00e0*/ 	.word	0xffffffff


	//   ....[46]....
        /*00e4*/ 	.word	0xffffffff


	//   ....[47]....
        /*00e8*/ 	.word	0xffffffff


	//   ....[48]....
        /*00ec*/ 	.word	0xffffffff


	//   ....[49]....
        /*00f0*/ 	.word	0xffffffff


	//   ....[50]....
        /*00f4*/ 	.word	0xffffffff


	//   ....[51]....
        /*00f8*/ 	.word	0xffffffff


	//   ....[52]....
        /*00fc*/ 	.word	0xffffffff


	//   ....[53]....
        /*0100*/ 	.word	0xffffffff


	//   ....[54]....
        /*0104*/ 	.word	0xffffffff


	//   ....[55]....
        /*0108*/ 	.word	0xffffffff


	//   ....[56]....
        /*010c*/ 	.word	0xffffffff


	//   ....[57]....
        /*0110*/ 	.word	0xffffffff


	//----- nvinfo : EIATTR_COOP_GROUP_INSTR_OFFSETS
	.align		4
.L_3213:
        /*0114*/ 	.byte	0x04, 0x28
        /*0116*/ 	.short	(.L_3215 - .L_3214)


	//   ....[0]....
.L_3214:
        /*0118*/ 	.word	0x00000770


	//   ....[1]....
        /*011c*/ 	.word	0x00000820


	//   ....[2]....
        /*0120*/ 	.word	0x00000980


	//   ....[3]....
        /*0124*/ 	.word	0x00001c80


	//   ....[4]....
        /*0128*/ 	.word	0x00001f80


	//   ....[5]....
        /*012c*/ 	.word	0x000022c0


	//   ....[6]....
        /*0130*/ 	.word	0x000024d0


	//   ....[7]....
        /*0134*/ 	.word	0x00002dd0


	//   ....[8]....
        /*0138*/ 	.word	0x00002df0


	//   ....[9]....
        /*013c*/ 	.word	0x00002e60


	//   ....[10]....
        /*0140*/ 	.word	0x00002ee0


	//   ....[11]....
        /*0144*/ 	.word	0x00002f00


	//   ....[12]....
        /*0148*/ 	.word	0x00002f10


	//   ....[13]....
        /*014c*/ 	.word	0x00002f40


	//   ....[14]....
        /*0150*/ 	.word	0x00002f70


	//   ....[15]....
        /*0154*/ 	.word	0x00002fb0


	//   ....[16]....
        /*0158*/ 	.word	0x00002fd0


	//   ....[17]....
        /*015c*/ 	.word	0x00003000


	//   ....[18]....
        /*0160*/ 	.word	0x00003020


	//   ....[19]....
        /*0164*/ 	.word	0x00003080


	//   ....[20]....
        /*0168*/ 	.word	0x000030a0


	//   ....[21]....
        /*016c*/ 	.word	0x000030f0


	//   ....[22]....
        /*0170*/ 	.word	0x00003120


	//   ....[23]....
        /*0174*/ 	.word	0x00003150


	//   ....[24]....
        /*0178*/ 	.word	0x00003180


	//   ....[25]....
        /*017c*/ 	.word	0x000031c0


	//   ....[26]....
        /*0180*/ 	.word	0x000031e0


	//   ....[27]....
        /*0184*/ 	.word	0x00003200


	//   ....[28]....
        /*0188*/ 	.word	0x00003220


	//   ....[29]....
        /*018c*/ 	.word	0x00003240


	//   ....[30]....
        /*0190*/ 	.word	0x00003260


	//   ....[31]....
        /*0194*/ 	.word	0x00003280


	//   ....[32]....
        /*0198*/ 	.word	0x000032c0


	//   ....[33]....
        /*019c*/ 	.word	0x000032d0


	//   ....[34]....
        /*01a0*/ 	.word	0x000033b0


	//   ....[35]....
        /*01a4*/ 	.word	0x000036a0


	//   ....[36]....
        /*01a8*/ 	.word	0x000036e0


	//   ....[37]....
        /*01ac*/ 	.word	0x000037f0


	//   ....[38]....
        /*01b0*/ 	.word	0x00003820


	//   ....[39]....
        /*01b4*/ 	.word	0x00003890


	//   ....[40]....
        /*01b8*/ 	.word	0x000038b0


	//   ....[41]....
        /*01bc*/ 	.word	0x000038e0


	//   ....[42]....
        /*01c0*/ 	.word	0x00003900


	//   ....[43]....
        /*01c4*/ 	.word	0x00003930


	//   ....[44]....
        /*01c8*/ 	.word	0x00003970


	//   ....[45]....
        /*01cc*/ 	.word	0x00003d50


	//   ....[46]....
        /*01d0*/ 	.word	0x00004030


	//   ....[47]....
        /*01d4*/ 	.word	0x00004250


	//   ....[48]....
        /*01d8*/ 	.word	0x00004440


	//   ....[49]....
        /*01dc*/ 	.word	0x00004490


	//   ....[50]....
        /*01e0*/ 	.word	0x000044e0


	//   ....[51]....
        /*01e4*/ 	.word	0x00004510


	//   ....[52]....
        /*01e8*/ 	.word	0x00004530


	//   ....[53]....
        /*01ec*/ 	.word	0x00004600


	//   ....[54]....
        /*01f0*/ 	.word	0x00004640


	//   ....[55]....
        /*01f4*/ 	.word	0x00004690


	//   ....[56]....
        /*01f8*/ 	.word	0x000046c0


	//   ....[57]....
        /*01fc*/ 	.word	0x000046e0


	//----- nvinfo : EIATTR_VRC_CTA_INIT_COUNT
	.align		4
.L_3215:
        /*0200*/ 	.byte	0x02, 0x4a
	.zero		1
	.zero		1


	//----- nvinfo : EIATTR_EXIT_INSTR_OFFSETS
	.align		4
        /*0204*/ 	.byte	0x04, 0x1c
        /*0206*/ 	.short	(.L_3217 - .L_3216)


	//   ....[0]....
.L_3216:
        /*0208*/ 	.word	0x00004780


	//   ....[1]....
        /*020c*/ 	.word	0x00004c10


	//----- nvinfo : EIATTR_MAX_THREADS
	.align		4
.L_3217:
        /*0210*/ 	.byte	0x04, 0x05
        /*0212*/ 	.short	(.L_3219 - .L_3218)
.L_3218:
        /*0214*/ 	.word	0x00000020
        /*0218*/ 	.word	0x00000001
        /*021c*/ 	.word	0x00000001


	//----- nvinfo : EIATTR_CRS_STACK_SIZE
	.align		4
.L_3219:
        /*0220*/ 	.byte	0x04, 0x1e
        /*0222*/ 	.short	(.L_3221 - .L_3220)
.L_3220:
        /*0224*/ 	.word	0x00000000


	//----- nvinfo : EIATTR_CBANK_PARAM_SIZE
	.align		4
.L_3221:
        /*0228*/ 	.byte	0x03, 0x19
        /*022a*/ 	.short	0x01f0


	//----- nvinfo : EIATTR_PARAM_CBANK
	.align		4
        /*022c*/ 	.byte	0x04, 0x0a
        /*022e*/ 	.short	(.L_3223 - .L_3222)
	.align		4
.L_3222:
        /*0230*/ 	.word	index@(.nv.constant0._Z25selective_scan_bwd_kernelI32Selective_Scan_bwd_kernel_traitsILi32ELi8ELb1ELb0ELb0ELb1ELb1EffEEv12SSMParamsBwd)
        /*0234*/ 	.short	0x0380
        /*0236*/ 	.short	0x01f0


	//----- nvinfo : EIATTR_SW_WAR
	.align		4
.L_3223:
        /*0238*/ 	.byte	0x04, 0x36
        /*023a*/ 	.short	(.L_3225 - .L_3224)
.L_3224:
        /*023c*/ 	.word	0x00000008
.L_3225:


//--------------------- .nv.info._Z25selective_scan_bwd_kernelI32Selective_Scan_bwd_kernel_traitsILi32ELi8ELb1ELb0ELb1ELb0ELb0EffEEv12SSMParamsBwd --------------------------
	.section	.nv.info._Z25selective_scan_bwd_kernelI32Selective_Scan_bwd_kernel_traitsILi32ELi8ELb1ELb0ELb1ELb0ELb0EffEEv12SSMParamsBwd,"",@"SHT_CUDA_INFO"
	.sectionflags	@""
	.align	4


	//----- nvinfo : EIATTR_CUDA_API_VERSION
	.align		4
        /*0000*/ 	.byte	0x04, 0x37
        /*0002*/ 	.short	(.L_3227 - .L_3226)
.L_3226:
        /*0004*/ 	.word	0x00000082


	//----- nvinfo : EIATTR_KPARAM_INFO
	.align		4
.L_3227:
        /*0008*/ 	.byte	0x04, 0x17
        /*000a*/ 	.short	(.L_3229 - .L_3228)
.L_3228:
        /*000c*/ 	.word	0x00000000
        /*0010*/ 	.short	0x0000
        /*0012*/ 	.short	0x0000
        /*0014*/ 	.byte	0x00, 0xf0, 0xc1, 0x07


	//----- nvinfo : EIATTR_SPARSE_MMA_MASK
	.align		4
.L_3229:
        /*0018*/ 	.byte	0x03, 0x50
        /*001a*/ 	.short	0x0000


	//----- nvinfo : EIATTR_MAXREG_COUNT
	.align		4
        /*001c*/ 	.byte	0x03, 0x1b
        /*001e*/ 	.short	0x00ff


	//----- nvinfo : EIATTR_NUM_BARRIERS
	.align		4
        /*0020*/ 	.byte	0x02, 0x4c
        /*0022*/ 	.byte	0x01
	.zero		1


	//----- nvinfo : EIATTR_MERCURY_ISA_VERSION
	.align		4
        /*0024*/ 	.byte	0x03, 0x5f
        /*0026*/ 	.short	0x0101


	//----- nvinfo : EIATTR_COOP_GROUP_MASK_REGIDS
	.align		4
        /*0028*/ 	.byte	0x04, 0x29
        /*002a*/ 	.short	(.L_3231 - .L_3230)


	//   ....[0]....
.L_3230:
        /*002c*/ 	.word	0xffffffff


	//   ....[1]....
        /*0030*/ 	.word	0xffffffff


	//   ....[2]....
        /*0034*/ 	.word	0xffffffff


	//   ....[3]....
        /*0038*/ 	.word	0xffffffff


	//   ....[4]....
        /*003c*/ 	.word	0xffffffff


	//   ....[5]....
        /*0040*/ 	.word	0xffffffff


	//   ....[6]....
        /*0044*/ 	.word	0xffffffff


	//   ....[7]....
        /*0048*/ 	.word	0xffffffff


	//   ....[8]....
        /*004c*/ 	.word	0xffffffff


	//   ....[9]....
        /*0050*/ 	.word	0xffffffff


	//   ....[10]....
        /*0054*/ 	.word	0xffffffff


	//   ....[11]....
        /*0058*/ 	.word	0xffffffff


	//   ....[12]....
        /*005c*/ 	.word	0xffffffff


	//   ....[13]....
        /*0060*/ 	.word	0xffffffff


	//   ....[14]....
        /*0064*/ 	.word	0xffffffff


	//   ....[15]....
        /*0068*/ 	.word	0xffffffff


	//   ....[16]....
        /*006c*/ 	.word	0xffffffff


	//   ....[17]....
        /*0070*/ 	.word	0xffffffff


	//   ....[18]....
        /*0074*/ 	.word	0xffffffff


	//   ....[19]....
        /*0078*/ 	.word	0xffffffff


	//   ....[20]....
        /*007c*/ 	.word	0xffffffff


	//   ....[21]....
        /*0080*/ 	.word	0xffffffff


	//   ....[22]....
        /*0084*/ 	.word	0xffffffff


	//   ....[23]....
        /*0088*/ 	.word	0xffffffff


	//   ....[24]....
        /*008c*/ 	.word	0xffffffff


	//   ....[25]....
        /*0090*/ 	.word	0xffffffff


	//   ....[26]....
        /*0094*/ 	.word	0xffffffff


	//   ....[27]....
        /*0098*/ 	.word	0xffffffff


	//   ....[28]....
        /*009c*/ 	.word	0xffffffff


	//   ....[29]....
        /*00a0*/ 	.word	0xffffffff


	//   ....[30]....
        /*00a4*/ 	.word	0xffffffff


	//   ....[31]....
        /*00a8*/ 	.word	0xffffffff


	//   ....[32]....
        /*00ac*/ 	.word	0xffffffff


	//   ....[33]....
        /*00b0*/ 	.word	0xffffffff


	//   ....[34]....
        /*00b4*/ 	.word	0xffffffff


	//   ....[35]....
        /*00b8*/ 	.word	0xffffffff


	//   ....[36]....
        /*00bc*/ 	.word	0xffffffff


	//   ....[37]....
        /*00c0*/ 	.word	0xffffffff


	//   ....[38]....
        /*00c4*/ 	.word	0xffffffff


	//   ....[39]....
        /*00c8*/ 	.word	0xffffffff


	//   ....[40]....
        /*00cc*/ 	.word	0xffffffff


	//   ....[41]....
        /*00d0*/ 	.word	0xffffffff


	//   ....[42]....
        /*00d4*/ 	.word	0xffffffff


	//   ....[43]....
        /*00d8*/ 	.word	0xffffffff


	//   ....[44]....
        /*00dc*/ 	.word	0xffffffff


	//   ....[45]....
        /*00e0*/ 	.word	0xffffffff


	//   ....[46]....
        /*00e4*/ 	.word	0xffffffff


	//   ....[47]....
        /*00e8*/ 	.word	0xffffffff


	//   ....[48]....
        /*00ec*/ 	.word	0xffffffff


	//   ....[49]....
        /*00f0*/ 	.word	0xffffffff


	//   ....[50]....
        /*00f4*/ 	.word	0xffffffff


	//   ....[51]....
        /*00f8*/ 	.word	0xffffffff


	//   ....[52]....
        /*00fc*/ 	.word	0xffffffff


	//   ....[53]....
        /*0100*/ 	.word	0xffffffff


	//----- nvinfo : EIATTR_COOP_GROUP_INSTR_OFFSETS
	.align		4
.L_3231:
        /*0104*/ 	.byte	0x04, 0x28
        /*0106*/ 	.short	(.L_3233 - .L_3232)


	//   ....[0]....
.L_3232:
        /*0108*/ 	.word	0x00000c20


	//   ....[1]....
        /*010c*/ 	.word	0x00000cd0


	//   ....[2]....
        /*0110*/ 	.word	0x00000d80


	//   ....[3]....
        /*0114*/ 	.word	0x00001330


	//   ....[4]....
        /*0118*/ 	.word	0x00001850


	//   ....[5]....
        /*011c*/ 	.word	0x00001890


	//   ....[6]....
        /*0120*/ 	.word	0x000018d0


	//   ....[7]....
        /*0124*/ 	.word	0x00001900


	//   ....[8]....
        /*0128*/ 	.word	0x00001940


	//   ....[9]....
        /*012c*/ 	.word	0x00001970


	//   ....[10]....
        /*0130*/ 	.word	0x000019a0


	//   ....[11]....
        /*0134*/ 	.word	0x000019c0


	//   ....[12]....
        /*0138*/ 	.word	0x00001a00


	//   ....[13]....
        /*013c*/ 	.word	0x00001a20


	//   ....[14]....
        /*0140*/ 	.word	0x00001a60


	//   ....[15]....
        /*0144*/ 	.word	0x00001a80


	//   ....[16]....
        /*0148*/ 	.word	0x00001ac0


	//   ....[17]....
        /*014c*/ 	.word	0x00001ae0


	//   ....[18]....
        /*0150*/ 	.word	0x00001b10


	//   ....[19]....
        /*0154*/ 	.word	0x00001b50


	//   ....[20]....
        /*0158*/ 	.word	0x00001b80


	//   ....[21]....
        /*015c*/ 	.word	0x00001bd0


	//   ....[22]....
        /*0160*/ 	.word	0x00001be0


	//   ....[23]....
        /*0164*/ 	.word	0x00001c30


	//   ....[24]....
        /*0168*/ 	.word	0x00001c80


	//   ....[25]....
        /*016c*/ 	.word	0x00001c90


	//   ....[26]....
        /*0170*/ 	.word	0x00001cd0


	//   ....[27]....
        /*0174*/ 	.word	0x00001cf0


	//   ....[28]....
        /*0178*/ 	.word	0x00001d00


	//   ....[29]....
        /*017c*/ 	.word	0x00001d10


	//   ....[30]....
        /*0180*/ 	.word	0x00001d20


	//   ....[31]....
        /*0184*/ 	.word	0x00001d60


	//   ....[32]....
        /*0188*/ 	.word	0x00002610


	//   ....[33]....
        /*018c*/ 	.word	0x00002650


	//   ....[34]....
        /*0190*/ 	.word	0x000027e0


	//   ....[35]....
        /*0194*/ 	.word	0x00002820


	//   ....[36]....
        /*0198*/ 	.word	0x00002950


	//   ....[37]....
        /*019c*/ 	.word	0x00002970


	//   ....[38]....
        /*01a0*/ 	.word	0x000029a0


	//   ....[39]....
        /*01a4*/ 	.word	0x000029c0


	//   ....[40]....
        /*01a8*/ 	.word	0x000029f0


	//   ....[41]....
        /*01ac*/ 	.word	0x00002a10


	//   ....[42]....
        /*01b0*/ 	.word	0x00002c50


	//   ....[43]....
        /*01b4*/ 	.word	0x00002dc0


	//   ....[44]....
        /*01b8*/ 	.word	0x00002f80


	//   ....[45]....
        /*01bc*/ 	.word	0x00002fd0


	//   ....[46]....
        /*01c0*/ 	.word	0x00003020


	//   ....[47]....
        /*01c4*/ 	.word	0x00003050


	//   ....[48]....
        /*01c8*/ 	.word	0x00003070


	//   ....[49]....
        /*01cc*/ 	.word	0x00003140


	//   ....[50]....
        /*01d0*/ 	.word	0x00003180


	//   ....[51]....
        /*01d4*/ 	.word	0x000031d0


	//   ....[52]....
        /*01d8*/ 	.word	0x00003200


	//   ....[53]....
        /*01dc*/ 	.word	0x00003220


	//----- nvinfo : EIATTR_VRC_CTA_INIT_COUNT
	.align		4
.L_3233:
        /*01e0*/ 	.byte	0x02, 0x4a
	.zero		1
	.zero		1


	//----- nvinfo : EIATTR_EXIT_INSTR_OFFSETS
	.align		4
        /*01e4*/ 	.byte	0x04, 0x1c
        /*01e6*/ 	.short	(.L_3235 - .L_3234)


	//   ....[0]....
.L_3234:
        /*01e8*/ 	.word	0x000032c0


	//   ....[1]....
        /*01ec*/ 	.word	0x000034e0


	//----- nvinfo : EIATTR_MAX_THREADS
	.align		4
.L_3235:
        /*01f0*/ 	.byte	0x04, 0x05
        /*01f2*/ 	.short	(.L_3237 - .L_3236)
.L_3236:
        /*01f4*/ 	.word	0x00000020
        /*01f8*/ 	.word	0x00000001
        /*01fc*/ 	.word	0x00000001


	//----- nvinfo : EIATTR_CRS_STACK_SIZE
	.align		4
.L_3237:
        /*0200*/ 	.byte	0x04, 0x1e
        /*0202*/ 	.short	(.L_3239 - .L_3238)
.L_3238:
        /*0204*/ 	.word	0x00000000


	//----- nvinfo : EIATTR_CBANK_PARAM_SIZE
	.align		4
.L_3239:
        /*0208*/ 	.byte	0x03, 0x19
        /*020a*/ 	.short	0x01f0


	//----- nvinfo : EIATTR_PARAM_CBANK
	.align		4
        /*020c*/ 	.byte	0x04, 0x0a
        /*020e*/ 	.short	(.L_3241 - .L_3240)
	.align		4
.L_3240:
        /*0210*/ 	.word	index@(.nv.constant0._Z25selective_scan_bwd_kernelI32Selective_Scan_bwd_kernel_traitsILi32ELi8ELb1ELb0ELb1ELb0ELb0EffEEv12SSMParamsBwd)
        /*0214*/ 	.short	0x0380
        /*0216*/ 	.short	0x01f0


	//----- nvinfo : EIATTR_SW_WAR
	.align		4
.L_3241:
        /*0218*/ 	.byte	0x04, 0x36
        /*021a*/ 	.short	(.L_3243 - .L_3242)
.L_3242:
        /*021c*/ 	.word	0x00000008
.L_3243:


//--------------------- .nv.info._Z25selective_scan_bwd_kernelI32Selective_Scan_bwd_kernel_traitsILi32ELi8ELb1ELb0ELb1ELb0ELb1EffEEv12SSMParamsBwd --------------------------
	.section	.nv.info._Z25selective_scan_bwd_kernelI32Selective_Scan_bwd_kernel_traitsILi32ELi8ELb1ELb0ELb1ELb0ELb1EffEEv12SSMParamsBwd,"",@"SHT_CUDA_INFO"
	.sectionflags	@""
	.align	4


	//----- nvinfo : EIATTR_CUDA_API_VERSION
	.align		4
        /*0000*/ 	.byte	0x04, 0x37
        /*0002*/ 	.short	(.L_3245 - .L_3244)
.L_3244:
        /*0004*/ 	.word	0x00000082


	//----- nvinfo : EIATTR_KPARAM_INFO
	.align		4
.L_3245:
        /*0008*/ 	.byte	0x04, 0x17
        /*000a*/ 	.short	(.L_3247 - .L_3246)
.L_3246:
        /*000c*/ 	.word	0x00000000
        /*0010*/ 	.short	0x0000
        /*0012*/ 	.short	0x0000
        /*0014*/ 	.byte	0x00, 0xf0, 0xc1, 0x07


	//----- nvinfo : EIATTR_SPARSE_MMA_MASK
	.align		4
.L_3247:
        /*0018*/ 	.byte	0x03, 0x50
        /*001a*/ 	.short	0x0000


	//----- nvinfo : EIATTR_MAXREG_COUNT
	.align		4
        /*001c*/ 	.byte	0x03, 0x1b
        /*001e*/ 	.short	0x00ff


	//----- nvinfo : EIATTR_NUM_BARRIERS
	.align		4
        /*0020*/ 	.byte	0x02, 0x4c
        /*0022*/ 	.byte	0x01
	.zero		1


	//----- nvinfo : EIATTR_MERCURY_ISA_VERSION
	.align		4
        /*0024*/ 	.byte	0x03, 0x5f
        /*0026*/ 	.short	0x0101


	//----- nvinfo : EIATTR_COOP_GROUP_MASK_REGIDS
	.align		4
        /*0028*/ 	.byte	0x04, 0x29
        /*002a*/ 	.short	(.L_3249 - .L_3248)


	//   ....[0]....
.L_3248:
        /*002c*/ 	.word	0xffffffff


	//   ....[1]....
        /*0030*/ 	.word	0xffffffff


	//   ....[2]....
        /*0034*/ 	.word	0xffffffff


	//   ....[3]....
        /*0038*/ 	.word	0xffffffff


	//   ....[4]....
        /*003c*/ 	.word	0xffffffff


	//   ....[5]....
        /*0040*/ 	.word	0xffffffff


	//   ....[6]....
        /*0044*/ 	.word	0xffffffff


	//   ....[7]....
        /*0048*/ 	.word	0xffffffff


	//   ....[8]....
        /*004c*/ 	.word	0xffffffff


	//   ....[9]....
        /*0050*/ 	.word	0xffffffff


	//   ....[10]....
        /*0054*/ 	.word	0xffffffff


	//   ....[11]....
        /*0058*/ 	.word	0xffffffff


	//   ....[12]....
        /*005c*/ 	.word	0xffffffff


	//   ....[13]....
        /*0060*/ 	.word	0xffffffff


	//   ....[14]....
        /*0064*/ 	.word	0xffffffff


	//   ....[15]....
        /*0068*/ 	.word	0xffffffff


	//   ....[16]....
        /*006c*/ 	.word	0xffffffff


	//   ....[17]....
        /*0070*/ 	.word	0xffffffff


	//   ....[18]....
        /*0074*/ 	.word	0xffffffff


	//   ....[19]....
        /*0078*/ 	.word	0xffffffff


	//   ....[20]....
        /*007c*/ 	.word	0xffffffff


	//   ....[21]....
        /*0080*/ 	.word	0xffffffff


	//   ....[22]....
        /*0084*/ 	.word	0xffffffff


	//   ....[23]....
        /*0088*/ 	.word	0xffffffff


	//   ....[24]....
        /*008c*/ 	.word	0xffffffff


	//   ....[25]....
        /*0090*/ 	.word	0xffffffff


	//   ....[26]....
        /*0094*/ 	.word	0xffffffff


	//   ....[27]....
        /*0098*/ 	.word	0xffffffff


	//   ....[28]....
        /*009c*/ 	.word	0xffffffff


	//   ....[29]....
        /*00a0*/ 	.word	0xffffffff


	//   ....[30]....
        /*00a4*/ 	.word	0xffffffff


	//   ....[31]....
        /*00a8*/ 	.word	0xffffffff


	//   ....[32]....
        /*00ac*/ 	.word	0xffffffff


	//   ....[33]....
        /*00b0*/ 	.word	0xffffffff


	//   ....[34]....
        /*00b4*/ 	.word	0xffffffff


	//   ....[35]....
        /*00b8*/ 	.word	0xffffffff


	//   ....[36]....
        /*00bc*/ 	.word	0xffffffff


	//   ....[37]....
        /*00c0*/ 	.word	0xffffffff


	//   ....[38]....
        /*00c4*/ 	.word	0xffffffff


	//   ....[39]....
        /*00c8*/ 	.word	0xffffffff


	//   ....[40]....
        /*00cc*/ 	.word	0xffffffff


	//   ....[41]....
        /*00d0*/ 	.word	0xffffffff


	//   ....[42]....
        /*00d4*/ 	.word	0xffffffff


	//   ....[43]....
        /*00d8*/ 	.word	0xffffffff


	//   ....[44]....
        /*00dc*/ 	.word	0xffffffff


	//   ....[45]....
        /*00e0*/ 	.word	0xffffffff


	//   ....[46]....
        /*00e4*/ 	.word	0xffffffff


	//   ....[47]....
        /*00e8*/ 	.word	0xffffffff


	//   ....[48]....
        /*00ec*/ 	.word	0xffffffff


	//   ....[49]....
        /*00f0*/ 	.word	0xffffffff


	//   ....[50]....
        /*00f4*/ 	.word	0xffffffff


	//   ....[51]....
        /*00f8*/ 	.word	0xffffffff


	//   ....[52]....
        /*00fc*/ 	.word	0xffffffff


	//   ....[53]....
        /*0100*/ 	.word	0xffffffff


	//   ....[54]....
        /*0104*/ 	.word	0xffffffff


	//   ....[55]....
        /*0108*/ 	.word	0xffffffff


	//   ....[56]....
        /*010c*/ 	.word	0xffffffff


	//   ....[57]....
        /*0110*/ 	.word	0xffffffff


	//----- nvinfo : EIATTR_COOP_GROUP_INSTR_OFFSETS
	.align		4
.L_3249:
        /*0114*/ 	.byte	0x04, 0x28
        /*0116*/ 	.short	(.L_3251 - .L_3250)


	//   ....[0]....
.L_3250:
        /*0118*/ 	.word	0x00000cc0


	//   ....[1]....
        /*011c*/ 	.word	0x00000d80


	//   ....[2]....
        /*0120*/ 	.word	0x00000ea0


	//   ....[3]....
        /*0124*/ 	.word	0x00000f90


	//   ....[4]....
        /*0128*/ 	.word	0x00001360


	//   ....[5]....
        /*012c*/ 	.word	0x000016b0


	//   ....[6]....
        /*0130*/ 	.word	0x00001850


	//   ....[7]....
        /*0134*/ 	.word	0x00001e10


	//   ....[8]....
        /*0138*/ 	.word	0x00002330


	//   ....[9]....
        /*013c*/ 	.word	0x00002360


	//   ....[10]....
        /*0140*/ 	.word	0x000023b0


	//   ....[11]....
        /*0144*/ 	.word	0x000023e0


	//   ....[12]....
        /*0148*/ 	.word	0x00002420


	//   ....[13]....
        /*014c*/ 	.word	0x00002450


	//   ....[14]....
        /*0150*/ 	.word	0x00002480


	//   ....[15]....
        /*0154*/ 	.word	0x000024a0


	//   ....[16]....
        /*0158*/ 	.word	0x000024e0


	//   ....[17]....
        /*015c*/ 	.word	0x00002500


	//   ....[18]....
        /*0160*/ 	.word	0x00002540


	//   ....[19]....
        /*0164*/ 	.word	0x00002560


	//   ....[20]....
        /*0168*/ 	.word	0x000025a0


	//   ....[21]....
        /*016c*/ 	.word	0x000025c0


	//   ....[22]....
        /*0170*/ 	.word	0x000025f0


	//   ....[23]....
        /*0174*/ 	.word	0x00002630


	//   ....[24]....
        /*0178*/ 	.word	0x00002660


	//   ....[25]....
        /*017c*/ 	.word	0x000026b0


	//   ....[26]....
        /*0180*/ 	.word	0x000026c0


	//   ....[27]....
        /*0184*/ 	.word	0x00002710


	//   ....[28]....
        /*0188*/ 	.word	0x00002760


	//   ....[29]....
        /*018c*/ 	.word	0x00002770


	//   ....[30]....
        /*0190*/ 	.word	0x000027a0


	//   ....[31]....
        /*0194*/ 	.word	0x000027c0


	//   ....[32]....
        /*0198*/ 	.word	0x000027e0


	//   ....[33]....
        /*019c*/ 	.word	0x000027f0


	//   ....[34]....
        /*01a0*/ 	.word	0x00002800


	//   ....[35]....
        /*01a4*/ 	.word	0x00002840


	//   ....[36]....
        /*01a8*/ 	.word	0x000030f0


	//   ....[37]....
        /*01ac*/ 	.word	0x00003130


	//   ....[38]....
        /*01b0*/ 	.word	0x000032c0


	//   ....[39]....
        /*01b4*/ 	.word	0x00003300


	//   ....[40]....
        /*01b8*/ 	.word	0x00003430


	//   ....[41]....
        /*01bc*/ 	.word	0x00003450


	//   ....[42]....
        /*01c0*/ 	.word	0x00003480


	//   ....[43]....
        /*01c4*/ 	.word	0x000034a0


	//   ....[44]....
        /*01c8*/ 	.word	0x000034d0


	//   ....[45]....
        /*01cc*/ 	.word	0x000034f0


	//   ....[46]....
        /*01d0*/ 	.word	0x00003730


	//   ....[47]....
        /*01d4*/ 	.word	0x000038a0


	//   ....[48]....
        /*01d8*/ 	.word	0x00003a60


	//   ....[49]....
        /*01dc*/ 	.word	0x00003ab0


	//   ....[50]....
        /*01e0*/ 	.word	0x00003b00


	//   ....[51]....
        /*01e4*/ 	.word	0x00003b30


	//   ....[52]....
        /*01e8*/ 	.word	0x00003b50


	//   ....[53]....
        /*01ec*/ 	.word	0x00003c20


	//   ....[54]....
        /*01f0*/ 	.word	0x00003c60


	//   ....[55]....
        /*01f4*/ 	.word	0x00003cb0


	//   ....[56]....
        /*01f8*/ 	.word	0x00003ce0


	//   ....[57]....
        /*01fc*/ 	.word	0x00003d00


	//----- nvinfo : EIATTR_VRC_CTA_INIT_COUNT
	.align		4
.L_3251:
        /*0200*/ 	.byte	0x02, 0x4a
	.zero		1
	.zero		1


	//----- nvinfo : EIATTR_EXIT_INSTR_OFFSETS
	.align		4
        /*0204*/ 	.byte	0x04, 0x1c
        /*0206*/ 	.short	(.L_3253 - .L_3252)


	//   ....[0]....
.L_3252:
        /*0208*/ 	.word	0x00003da0


	//   ....[1]....
        /*020c*/ 	.word	0x00003fc0


	//----- nvinfo : EIATTR_MAX_THREADS
	.align		4
.L_3253:
        /*0210*/ 	.byte	0x04, 0x05
        /*0212*/ 	.short	(.L_3255 - .L_3254)
.L_3254:
        /*0214*/ 	.word	0x00000020
        /*0218*/ 	.word	0x00000001
        /*021c*/ 	.word	0x00000001


	//----- nvinfo : EIATTR_CRS_STACK_SIZE
	.align		4
.L_3255:
        /*0220*/ 	.byte	0x04, 0x1e
        /*0222*/ 	.short	(.L_3257 - .L_3256)
.L_3256:
        /*0224*/ 	.word	0x00000000


	//----- nvinfo : EIATTR_CBANK_PARAM_SIZE
	.align		4
.L_3257:
        /*0228*/ 	.byte	0x03, 0x19
        /*022a*/ 	.short	0x01f0


	//----- nvinfo : EIATTR_PARAM_CBANK
	.align		4
        /*022c*/ 	.byte	0x04, 0x0a
        /*022e*/ 	.short	(.L_3259 - .L_3258)
	.align		4
.L_3258:
        /*0230*/ 	.word	index@(.nv.constant0._Z25selective_scan_bwd_kernelI32Selective_Scan_bwd_kernel_traitsILi32ELi8ELb1ELb0ELb1ELb0ELb1EffEEv12SSMParamsBwd)
        /*0234*/ 	.short	0x0380
        /*0236*/ 	.short	0x01f0


	//----- nvinfo : EIATTR_SW_WAR
	.align		4
.L_3259:
        /*0238*/ 	.byte	0x04, 0x36
        /*023a*/ 	.short	(.L_3261 - .L_3260)
.L_3260:
        /*023c*/ 	.word	0x00000008
.L_3261:


//--------------------- .nv.info._Z25selective_scan_bwd_kernelI32Selective_Scan_bwd_kernel_traitsILi32ELi8ELb1ELb0ELb1ELb1ELb0EffEEv12SSMParamsBwd --------------------------
	.section	.nv.info._Z25selective_scan_bwd_kernelI32Selective_Scan_bwd_kernel_traitsILi32ELi8ELb1ELb0ELb1ELb1ELb0EffEEv12SSMParamsBwd,"",@"SHT_CUDA_INFO"
	.sectionflags	@""
	.align	4


	//----- nvinfo : EIATTR_CUDA_API_VERSION
	.align		4
        /*0000*/ 	.byte	0x04, 0x37
        /*0002*/ 	.short	(.L_3263 - .L_3262)
.L_3262:
        /*0004*/ 	.word	0x00000082


	//----- nvinfo : EIATTR_KPARAM_INFO
	.align		4
.L_3263:
        /*0008*/ 	.byte	0x04, 0x17
        /*000a*/ 	.short	(.L_3265 - .L_3264)
.L_3264:
        /*000c*/ 	.word	0x00000000
        /*0010*/ 	.short	0x0000
        /*0012*/ 	.short	0x0000
        /*0014*/ 	.byte	0x00, 0xf0, 0xc1, 0x07


	//----- nvinfo : EIATTR_SPARSE_MMA_MASK
	.align		4
.L_3265:
        /*0018*/ 	.byte	0x03, 0x50
        /*001a*/ 	.short	0x0000


	//----- nvinfo : EIATTR_MAXREG_COUNT
	.align		4
        /*001c*/ 	.byte	0x03, 0x1b
        /*001e*/ 	.short	0x00ff


	//----- nvinfo : EIATTR_NUM_BARRIERS
	.align		4
        /*0020*/ 	.byte	0x02, 0x4c
        /*0022*/ 	.byte	0x01
	.zero		1


	//----- nvinfo : EIATTR_MERCURY_ISA_VERSION
	.align		4
        /*0024*/ 	.byte	0x03, 0x5f
        /*0026*/ 	.short	0x0101


	//----- nvinfo : EIATTR_COOP_GROUP_MASK_REGIDS
	.align		4
        /*0028*/ 	.byte	0x04, 0x29
        /*002a*/ 	.short	(.L_3267 - .L_3266)


	//   ....[0]....
.L_3266:
        /*002c*/ 	.word	0xffffffff


	//   ....[1]....
        /*0030*/ 	.word	0xffffffff


	//   ....[2]....
        /*0034*/ 	.word	0xffffffff


	//   ....[3]....
        /*0038*/ 	.word	0xffffffff


	//   ....[4]....
        /*003c*/ 	.word	0xffffffff


	//   ....[5]....
        /*0040*/ 	.word	0xffffffff


	//   ....[6]....
        /*0044*/ 	.word	0xffffffff


	//   ....[7]....
        /*0048*/ 	.word	0xffffffff


	//   ....[8]....
        /*004c*/ 	.word	0xffffffff


	//   ....[9]....
        /*0050*/ 	.word	0xffffffff


	//   ....[10]....
        /*0054*/ 	.word	0xffffffff


	//   ....[11]....
        /*0058*/ 	.word	0xffffffff


	//   ....[12]....
        /*005c*/ 	.word	0xffffffff


	//   ....[13]....
        /*0060*/ 	.word	0xffffffff


	//   ....[14]....
        /*0064*/ 	.word	0xffffffff


	//   ....[15]....
        /*0068*/ 	.word	0xffffffff


	//   ....[16]....
        /*006c*/ 	.word	0xffffffff


	//   ....[17]....
        /*0070*/ 	.word	0xffffffff


	//   ....[18]....
        /*0074*/ 	.word	0xffffffff


	//   ....[19]....
        /*0078*/ 	.word	0xffffffff


	//   ....[20]....
        /*007c*/ 	.word	0xffffffff


	//   ....[21]....
        /*0080*/ 	.word	0xffffffff


	//   ....[22]....
        /*0084*/ 	.word	0xffffffff


	//   ....[23]....
        /*0088*/ 	.word	0xffffffff


	//   ....[24]....
        /*008c*/ 	.word	0xffffffff


	//   ....[25]....
        /*0090*/ 	.word	0xffffffff


	//   ....[26]....
        /*0094*/ 	.word	0xffffffff


	//   ....[27]....
        /*0098*/ 	.word	0xffffffff


	//   ....[28]....
        /*009c*/ 	.word	0xffffffff


	//   ....[29]....
        /*00a0*/ 	.word	0xffffffff


	//   ....[30]....
        /*00a4*/ 	.word	0xffffffff


	//   ....[31]....
        /*00a8*/ 	.word	0xffffffff


	//   ....[32]....
        /*00ac*/ 	.word	0xffffffff


	//   ....[33]....
        /*00b0*/ 	.word	0xffffffff


	//   ....[34]....
        /*00b4*/ 	.word	0xffffffff


	//   ....[35]....
        /*00b8*/ 	.word	0xffffffff


	//   ....[36]....
        /*00bc*/ 	.word	0xffffffff


	//   ....[37]....
        /*00c0*/ 	.word	0xffffffff


	//   ....[38]....
        /*00c4*/ 	.word	0xffffffff


	//   ....[39]....
        /*00c8*/ 	.word	0xffffffff


	//   ....[40]....
        /*00cc*/ 	.word	0xffffffff


	//   ....[41]....
        /*00d0*/ 	.word	0xffffffff


	//   ....[42]....
        /*00d4*/ 	.word	0xffffffff


	//   ....[43]....
        /*00d8*/ 	.word	0xffffffff


	//   ....[44]....
        /*00dc*/ 	.word	0xffffffff


	//   ....[45]....
        /*00e0*/ 	.word	0xffffffff


	//   ....[46]....
        /*00e4*/ 	.word	0xffffffff


	//   ....[47]....
        /*00e8*/ 	.word	0xffffffff


	//   ....[48]....
        /*00ec*/ 	.word	0xffffffff


	//   ....[49]....
        /*00f0*/ 	.word	0xffffffff


	//   ....[50]....
        /*00f4*/ 	.word	0xffffffff


	//   ....[51]....
        /*00f8*/ 	.word	0xffffffff


	//   ....[52]....
        /*00fc*/ 	.word	0xffffffff


	//   ....[53]....
        /*0100*/ 	.word	0xffffffff


	//   ....[54]....
        /*0104*/ 	.word	0xffffffff


	//----- nvinfo : EIATTR_COOP_GROUP_INSTR_OFFSETS
	.align		4
.L_3267:
        /*0108*/ 	.byte	0x04, 0x28
        /*010a*/ 	.short	(.L_3269 - .L_3268)


	//   ....[0]....
.L_3268:
        /*010c*/ 	.word	0x00000c00


	//   ....[1]....
        /*0110*/ 	.word	0x00000cb0


	//   ....[2]....
        /*0114*/ 	.word	0x00000e10


	//   ....[3]....
        /*0118*/ 	.word	0x00002430


	//   ....[4]....
        /*011c*/ 	.word	0x00002950


	//   ....[5]....
        /*0120*/ 	.word	0x00002980


	//   ....[6]....
        /*0124*/ 	.word	0x000029d0


	//   ....[7]....
        /*0128*/ 	.word	0x00002a00


	//   ....[8]....
        /*012c*/ 	.word	0x00002a40


	//   ....[9]....
        /*0130*/ 	.word	0x00002a70


	//   ....[10]....
        /*0134*/ 	.word	0x00002aa0


	//   ....[11]....
        /*0138*/ 	.word	0x00002ac0


	//   ....[12]....
        /*013c*/ 	.word	0x00002b00


	//   ....[13]....
        /*0140*/ 	.word	0x00002b20


	//   ....[14]....
        /*0144*/ 	.word	0x00002b60


	//   ....[15]....
        /*0148*/ 	.word	0x00002b80


	//   ....[16]....
        /*014c*/ 	.word	0x00002bc0


	//   ....[17]....
        /*0150*/ 	.word	0x00002be0


	//   ....[18]....
        /*0154*/ 	.word	0x00002c10


	//   ....[19]....
        /*0158*/ 	.word	0x00002c50


	//   ....[20]....
        /*015c*/ 	.word	0x00002c80


	//   ....[21]....
        /*0160*/ 	.word	0x00002cd0


	//   ....[22]....
        /*0164*/ 	.word	0x00002ce0


	//   ....[23]....
        /*0168*/ 	.word	0x00002d30


	//   ....[24]....
        /*016c*/ 	.word	0x00002d80


	//   ....[25]....
        /*0170*/ 	.word	0x00002d90


	//   ....[26]....
        /*0174*/ 	.word	0x00002dc0


	//   ....[27]....
        /*0178*/ 	.word	0x00002de0


	//   ....[28]....
        /*017c*/ 	.word	0x00002e00


	//   ....[29]....
        /*0180*/ 	.word	0x00002e10


	//   ....[30]....
        /*0184*/ 	.word	0x00002e20


	//   ....[31]....
        /*0188*/ 	.word	0x00002e60


	//   ....[32]....
        /*018c*/ 	.word	0x00003710


	//   ....[33]....
        /*0190*/ 	.word	0x00003750


	//   ....[34]....
        /*0194*/ 	.word	0x000038e0


	//   ....[35]....
        /*0198*/ 	.word	0x00003920


	//   ....[36]....
        /*019c*/ 	.word	0x00003a50


	//   ....[37]....
        /*01a0*/ 	.word	0x00003a70


	//   ....[38]....
        /*01a4*/ 	.word	0x00003aa0


	//   ....[39]....
        /*01a8*/ 	.word	0x00003ac0


	//   ....[40]....
        /*01ac*/ 	.word	0x00003af0


	//   ....[41]....
        /*01b0*/ 	.word	0x00003b10


	//   ....[42]....
        /*01b4*/ 	.word	0x00003cd0


	//   ....[43]....
        /*01b8*/ 	.word	0x000040f0


	//   ....[44]....
        /*01bc*/ 	.word	0x000042c0


	//   ....[45]....
        /*01c0*/ 	.word	0x00004480


	//   ....[46]....
        /*01c4*/ 	.word	0x000044d0


	//   ....[47]....
        /*01c8*/ 	.word	0x00004520


	//   ....[48]....
        /*01cc*/ 	.word	0x00004550


	//   ....[49]....
        /*01d0*/ 	.word	0x00004570


	//   ....[50]....
        /*01d4*/ 	.word	0x00004640


	//   ....[51]....
        /*01d8*/ 	.word	0x00004680


	//   ....[52]....
        /*01dc*/ 	.word	0x000046d0


	//   ....[53]....
        /*01e0*/ 	.word	0x00004700


	//   ....[54]....
        /*01e4*/ 	.word	0x00004720


	//----- nvinfo : EIATTR_VRC_CTA_INIT_COUNT
	.align		4
.L_3269:
        /*01e8*/ 	.byte	0x02, 0x4a
	.zero		1
	.zero		1


	//----- nvinfo : EIATTR_EXIT_INSTR_OFFSETS
	.align		4
        /*01ec*/ 	.byte	0x04, 0x1c
        /*01ee*/ 	.short	(.L_3271 - .L_3270)


	//   ....[0]....
.L_3270:
        /*01f0*/ 	.word	0x000047c0


	//   ....[1]....
        /*01f4*/ 	.word	0x000049e0


	//----- nvinfo : EIATTR_MAX_THREADS
	.align		4
.L_3271:
        /*01f8*/ 	.byte	0x04, 0x05
        /*01fa*/ 	.short	(.L_3273 - .L_3272)
.L_3272:
        /*01fc*/ 	.word	0x00000020
        /*0200*/ 	.word	0x00000001
        /*0204*/ 	.word	0x00000001


	//----- nvinfo : EIATTR_CRS_STACK_SIZE
	.align		4
.L_3273:
        /*0208*/ 	.byte	0x04, 0x1e
        /*020a*/ 	.short	(.L_3275 - .L_3274)
.L_3274:
        /*020c*/ 	.word	0x00000000


	//----- nvinfo : EIATTR_CBANK_PARAM_SIZE
	.align		4
.L_3275:
        /*0210*/ 	.byte	0x03, 0x19
        /*0212*/ 	.short	0x01f0


	//----- nvinfo : EIATTR_PARAM_CBANK
	.align		4
        /*0214*/ 	.byte	0x04, 0x0a
        /*0216*/ 	.short	(.L_3277 - .L_3276)
	.align		4
.L_3276:
        /*0218*/ 	.word	index@(.nv.constant0._Z25selective_scan_bwd_kernelI32Selective_Scan_bwd_kernel_traitsILi32ELi8ELb1ELb0ELb1ELb1ELb0EffEEv12SSMParamsBwd)
        /*021c*/ 	.short	0x0380
        /*021e*/ 	.short	0x01f0


	//----- nvinfo : EIATTR_SW_WAR
	.align		4
.L_3277:
        /*0220*/ 	.byte	0x04, 0x36
        /*0222*/ 	.short	(.L_3279 - .L_3278)
.L_3278:
        /*0224*/ 	.word	0x00000008
.L_3279:


//--------------------- .nv.info._Z25selective_scan_bwd_kernelI32Selective_Scan_bwd_kernel_traitsILi32ELi8ELb1ELb0ELb1ELb1ELb1EffEEv12SSMParamsBwd --------------------------
	.section	.nv.info._Z25selective_scan_bwd_kernelI32Selective_Scan_bwd_kernel_traitsILi32ELi8ELb1ELb0ELb1ELb1ELb1EffEEv12SSMParamsBwd,"",@"SHT_CUDA_INFO"
	.sectionflags	@""
	.align	4


	//----- nvinfo : EIATTR_CUDA_API_VERSION
	.align		4
        /*0000*/ 	.byte	0x04, 0x37
        /*0002*/ 	.short	(.L_3281 - .L_3280)
.L_3280:
        /*0004*/ 	.word	0x00000082


	//----- nvinfo : EIATTR_KPARAM_INFO
	.align		4
.L_3281:
        /*0008*/ 	.byte	0x04, 0x17
        /*000a*/ 	.short	(.L_3283 - .L_3282)
.L_3282:
        /*000c*/ 	.word	0x00000000
        /*0010*/ 	.short	0x0000
        /*0012*/ 	.short	0x0000
        /*0014*/ 	.byte	0x00, 0xf0, 0xc1, 0x07


	//----- nvinfo : EIATTR_SPARSE_MMA_MASK
	.align		4
.L_3283:
        /*0018*/ 	.byte	0x03, 0x50
        /*001a*/ 	.short	0x0000


	//----- nvinfo : EIATTR_MAXREG_COUNT
	.align		4
        /*001c*/ 	.byte	0x03, 0x1b
        /*001e*/ 	.short	0x00ff


	//----- nvinfo : EIATTR_NUM_BARRIERS
	.align		4
        /*0020*/ 	.byte	0x02, 0x4c
        /*0022*/ 	.byte	0x01
	.zero		1


	//----- nvinfo : EIATTR_MERCURY_ISA_VERSION
	.align		4
        /*0024*/ 	.byte	0x03, 0x5f
        /*0026*/ 	.short	0x0101


	//----- nvinfo : EIATTR_COOP_GROUP_MASK_REGIDS
	.align		4
        /*0028*/ 	.byte	0x04, 0x29
        /*002a*/ 	.short	(.L_3285 - .L_3284)


	//   ....[0]....
.L_3284:
        /*002c*/ 	.word	0xffffffff


	//   ....[1]....
        /*0030*/ 	.word	0xffffffff


	//   ....[2]....
        /*0034*/ 	.word	0xffffffff


	//   ....[3]....
        /*0038*/ 	.word	0xffffffff


	//   ....[4]....
        /*003c*/ 	.word	0xffffffff


	//   ....[5]....
        /*0040*/ 	.word	0xffffffff


	//   ....[6]....
        /*0044*/ 	.word	0xffffffff


	//   ....[7]....
        /*0048*/ 	.word	0xffffffff


	//   ....[8]....
        /*004c*/ 	.word	0xffffffff


	//   ....[9]....
        /*0050*/ 	.word	0xffffffff


	//   ....[10]....
        /*0054*/ 	.word	0xffffffff


	//   ....[11]....
        /*0058*/ 	.word	0xffffffff


	//   ....[12]....
        /*005c*/ 	.word	0xffffffff


	//   ....[13]....
        /*0060*/ 	.word	0xffffffff


	//   ....[14]....
        /*0064*/ 	.word	0xffffffff


	//   ....[15]....
        /*0068*/ 	.word	0xffffffff


	//   ....[16]....
        /*006c*/ 	.word	0xffffffff


	//   ....[17]....
        /*0070*/ 	.word	0xffffffff


	//   ....[18]....
        /*0074*/ 	.word	0xffffffff


	//   ....[19]....
        /*0078*/ 	.word	0xffffffff


	//   ....[20]....
        /*007c*/ 	.word	0xffffffff


	//   ....[21]....
        /*0080*/ 	.word	0xffffffff


	//   ....[22]....
        /*0084*/ 	.word	0xffffffff


	//   ....[23]....
        /*0088*/ 	.word	0xffffffff


	//   ....[24]....
        /*008c*/ 	.word	0xffffffff


	//   ....[25]....
        /*0090*/ 	.word	0xffffffff


	//   ....[26]....
        /*0094*/ 	.word	0xffffffff


	//   ....[27]....
        /*0098*/ 	.word	0xffffffff


	//   ....[28]....
        /*009c*/ 	.word	0xffffffff


	//   ....[29]....
        /*00a0*/ 	.word	0xffffffff


	//   ....[30]....
        /*00a4*/ 	.word	0xffffffff


	//   ....[31]....
        /*00a8*/ 	.word	0xffffffff


	//   ....[32]....
        /*00ac*/ 	.word	0xffffffff


	//   ....[33]....
        /*00b0*/ 	.word	0xffffffff


	//   ....[34]....
        /*00b4*/ 	.word	0xffffffff


	//   ....[35]....
        /*00b8*/ 	.word	0xffffffff


	//   ....[36]....
        /*00bc*/ 	.word	0xffffffff


	//   ....[37]....
        /*00c0*/ 	.word	0xffffffff


	//   ....[38]....
        /*00c4*/ 	.word	0xffffffff


	//   ....[39]....
        /*00c8*/ 	.word	0xffffffff


	//   ....[40]....
        /*00cc*/ 	.word	0xffffffff


	//   ....[41]....
        /*00d0*/ 	.word	0xffffffff


	//   ....[42]....
        /*00d4*/ 	.word	0xffffffff


	//   ....[43]....
        /*00d8*/ 	.word	0xffffffff


	//   ....[44]....
        /*00dc*/ 	.word	0xffffffff


	//   ....[45]....
        /*00e0*/ 	.word	0xffffffff


	//   ....[46]....
        /*00e4*/ 	.word	0xffffffff


	//   ....[47]....
        /*00e8*/ 	.word	0xffffffff


	//   ....[48]....
        /*00ec*/ 	.word	0xffffffff


	//   ....[49]....
        /*00f0*/ 	.word	0xffffffff


	//   ....[50]....
        /*00f4*/ 	.word	0xffffffff


	//   ....[51]....
        /*00f8*/ 	.word	0xffffffff


	//   ....[52]....
        /*00fc*/ 	.word	0xffffffff


	//   ....[53]....
        /*0100*/ 	.word	0xffffffff


	//   ....[54]....
        /*0104*/ 	.word	0xffffffff


	//   ....[55]....
        /*0108*/ 	.word	0xffffffff


	//   ....[56]....
        /*010c*/ 	.word	0xffffffff


	//   ....[57]....
        /*0110*/ 	.word	0xffffffff


	//   ....[58]....
        /*0114*/ 	.word	0xffffffff


	//----- nvinfo : EIATTR_COOP_GROUP_INSTR_OFFSETS
	.align		4
.L_3285:
        /*0118*/ 	.byte	0x04, 0x28
        /*011a*/ 	.short	(.L_3287 - .L_3286)


	//   ....[0]....
.L_3286:
        /*011c*/ 	.word	0x00000c70


	//   ....[1]....
        /*0120*/ 	.word	0x00000d20


	//   ....[2]....
        /*0124*/ 	.word	0x00000ed0


	//   ....[3]....
        /*0128*/ 	.word	0x00002110


	//   ....[4]....
        /*012c*/ 	.word	0x00002420


	//   ....[5]....
        /*0130*/ 	.word	0x00002780


	//   ....[6]....
        /*0134*/ 	.word	0x00002950


	//   ....[7]....
        /*0138*/ 	.word	0x00002f10


	//   ....[8]....
        /*013c*/ 	.word	0x00003410


	//   ....[9]....
        /*0140*/ 	.word	0x00003440


	//   ....[10]....
        /*0144*/ 	.word	0x000034b0


	//   ....[11]....
        /*0148*/ 	.word	0x000034f0


	//   ....[12]....
        /*014c*/ 	.word	0x00003520


	//   ....[13]....
        /*0150*/ 	.word	0x00003530


	//   ....[14]....
        /*0154*/ 	.word	0x00003580


	//   ....[15]....
        /*0158*/ 	.word	0x000035a0


	//   ....[16]....
        /*015c*/ 	.word	0x000035e0


	//   ....[17]....
        /*0160*/ 	.word	0x000035f0


	//   ....[18]....
        /*0164*/ 	.word	0x00003640


	//   ....[19]....
        /*0168*/ 	.word	0x00003660


	//   ....[20]....
        /*016c*/ 	.word	0x000036a0


	//   ....[21]....
        /*0170*/ 	.word	0x000036b0


	//   ....[22]....
        /*0174*/ 	.word	0x000036f0


	//   ....[23]....
        /*0178*/ 	.word	0x00003730


	//   ....[24]....
        /*017c*/ 	.word	0x00003760


	//   ....[25]....
        /*0180*/ 	.word	0x000037b0


	//   ....[26]....
        /*0184*/ 	.word	0x000037c0


	//   ....[27]....
        /*0188*/ 	.word	0x00003810


	//   ....[28]....
        /*018c*/ 	.word	0x00003860


	//   ....[29]....
        /*0190*/ 	.word	0x00003870


	//   ....[30]....
        /*0194*/ 	.word	0x000038a0


	//   ....[31]....
        /*0198*/ 	.word	0x000038d0


	//   ....[32]....
        /*019c*/ 	.word	0x000038e0


	//   ....[33]....
        /*01a0*/ 	.word	0x000038f0


	//   ....[34]....
        /*01a4*/ 	.word	0x00003900


	//   ....[35]....
        /*01a8*/ 	.word	0x00003940


	//   ....[36]....
        /*01ac*/ 	.word	0x000041f0


	//   ....[37]....
        /*01b0*/ 	.word	0x00004230


	//   ....[38]....
        /*01b4*/ 	.word	0x000043c0


	//   ....[39]....
        /*01b8*/ 	.word	0x00004400


	//   ....[40]....
        /*01bc*/ 	.word	0x00004530


	//   ....[41]....
        /*01c0*/ 	.word	0x00004550


	//   ....[42]....
        /*01c4*/ 	.word	0x00004580


	//   ....[43]....
        /*01c8*/ 	.word	0x000045a0


	//   ....[44]....
        /*01cc*/ 	.word	0x000045d0


	//   ....[45]....
        /*01d0*/ 	.word	0x000045f0


	//   ....[46]....
        /*01d4*/ 	.word	0x000047b0


	//   ....[47]....
        /*01d8*/ 	.word	0x00004b30


	//   ....[48]....
        /*01dc*/ 	.word	0x00004d90


	//   ....[49]....
        /*01e0*/ 	.word	0x00004f60


	//   ....[50]....
        /*01e4*/ 	.word	0x00004fb0


	//   ....[51]....
        /*01e8*/ 	.word	0x00005000


	//   ....[52]....
        /*01ec*/ 	.word	0x00005030


	//   ....[53]....
        /*01f0*/ 	.word	0x00005050


	//   ....[54]....
        /*01f4*/ 	.word	0x00005120


	//   ....[55]....
        /*01f8*/ 	.word	0x00005160


	//   ....[56]....
        /*01fc*/ 	.word	0x000051b0


	//   ....[57]....
        /*0200*/ 	.word	0x000051e0


	//   ....[58]....
        /*0204*/ 	.word	0x00005200


	//----- nvinfo : EIATTR_VRC_CTA_INIT_COUNT
	.align		4
.L_3287:
        /*0208*/ 	.byte	0x02, 0x4a
	.zero		1
	.zero		1


	//----- nvinfo : EIATTR_EXIT_INSTR_OFFSETS
	.align		4
        /*020c*/ 	.byte	0x04, 0x1c
        /*020e*/ 	.short	(.L_3289 - .L_3288)


	//   ....[0]....
.L_3288:
        /*0210*/ 	.word	0x000052a0


	//   ....[1]....
        /*0214*/ 	.word	0x000054c0


	//----- nvinfo : EIATTR_MAX_THREADS
	.align		4
.L_3289:
        /*0218*/ 	.byte	0x04, 0x05
        /*021a*/ 	.short	(.L_3291 - .L_3290)
.L_3290:
        /*021c*/ 	.word	0x00000020
        /*0220*/ 	.word	0x00000001
        /*0224*/ 	.word	0x00000001


	//----- nvinfo : EIATTR_CRS_STACK_SIZE
	.align		4
.L_3291:
        /*0228*/ 	.byte	0x04, 0x1e
        /*022a*/ 	.short	(.L_3293 - .L_3292)
.L_3292:
        /*022c*/ 	.word	0x00000000


	//----- nvinfo : EIATTR_CBANK_PARAM_SIZE
	.align		4
.L_3293:
        /*0230*/ 	.byte	0x03, 0x19
        /*0232*/ 	.short	0x01f0


	//----- nvinfo : EIATTR_PARAM_CBANK
	.align		4
        /*0234*/ 	.byte	0x04, 0x0a
        /*0236*/ 	.short	(.L_3295 - .L_3294)
	.align		4
.L_3294:
        /*0238*/ 	.word	index@(.nv.constant0._Z25selective_scan_bwd_kernelI32Selective_Scan_bwd_kernel_traitsILi32ELi8ELb1ELb0ELb1ELb1ELb1EffEEv12SSMParamsBwd)
        /*023c*/ 	.short	0x0380
        /*023e*/ 	.short	0x01f0


	//----- nvinfo : EIATTR_SW_WAR
	.align		4
.L_3295:
        /*0240*/ 	.byte	0x04, 0x36
        /*0242*/ 	.short	(.L_3297 - .L_3296)
.L_3296:
        /*0244*/ 	.word	0x00000008
.L_3297:


//--------------------- .nv.info._Z25selective_scan_bwd_kernelI32Selective_Scan_bwd_kernel_traitsILi32ELi8ELb1ELb1ELb0ELb0ELb0EffEEv12SSMParamsBwd --------------------------
	.section	.nv.info._Z25selective_scan_bwd_kernelI32Selective_Scan_bwd_kernel_traitsILi32ELi8ELb1ELb1ELb0ELb0ELb0EffEEv12SSMParamsBwd,"",@"SHT_CUDA_INFO"
	.sectionflags	@""
	.align	4


	//----- nvinfo : EIATTR_CUDA_API_VERSION
	.align		4
        /*0000*/ 	.byte	0x04, 0x37
        /*0002*/ 	.short	(.L_3299 - .L_3298)
.L_3298:
        /*0004*/ 	.word	0x00000082


	//----- nvinfo : EIATTR_KPARAM_INFO
	.align		4
.L_3299:
        /*0008*/ 	.byte	0x04, 0x17
        /*000a*/ 	.short	(.L_3301 - .L_3300)
.L_3300:
        /*000c*/ 	.word	0x00000000
        /*0010*/ 	.short	0x0000
        /*0012*/ 	.short	0x0000
        /*0014*/ 	.byte	0x00, 0xf0, 0xc1, 0x07


	//----- nvinfo : EIATTR_SPARSE_MMA_MASK
	.align		4
.L_3301:
        /*0018*/ 	.byte	0x03, 0x50
        /*001a*/ 	.short	0x0000


	//----- nvinfo : EIATTR_MAXREG_COUNT
	.align		4
        /*001c*/ 	.byte	0x03, 0x1b
        /*001e*/ 	.short	0x00ff


	//----- nvinfo : EIATTR_NUM_BARRIERS
	.align		4
        /*0020*/ 	.byte	0x02, 0x4c
        /*0022*/ 	.byte	0x01
	.zero		1


	//----- nvinfo : EIATTR_MERCURY_ISA_VERSION
	.align		4
        /*0024*/ 	.byte	0x03, 0x5f
        /*0026*/ 	.short	0x0101


	//----- nvinfo : EIATTR_COOP_GROUP_MASK_REGIDS
	.align		4
        /*0028*/ 	.byte	0x04, 0x29
        /*002a*/ 	.short	(.L_3303 - .L_3302)


	//   ....[0]....
.L_3302:
        /*002c*/ 	.word	0xffffffff


	//   ....[1]....
        /*0030*/ 	.word	0xffffffff


	//   ....[2]....
        /*0034*/ 	.word	0xffffffff


	//   ....[3]....
        /*0038*/ 	.word	0xffffffff


	//   ....[4]....
        /*003c*/ 	.word	0xffffffff


	//   ....[5]....
        /*0040*/ 	.word	0xffffffff


	//   ....[6]....
        /*0044*/ 	.word	0xffffffff


	//   ....[7]....
        /*0048*/ 	.word	0xffffffff


	//   ....[8]....
        /*004c*/ 	.word	0xffffffff


	//   ....[9]....
        /*0050*/ 	.word	0xffffffff


	//   ....[10]....
        /*0054*/ 	.word	0xffffffff


	//   ....[11]....
        /*0058*/ 	.word	0xffffffff


	//   ....[12]....
        /*005c*/ 	.word	0xffffffff


	//   ....[13]....
        /*0060*/ 	.word	0xffffffff


	//   ....[14]....
        /*0064*/ 	.word	0xffffffff


	//   ....[15]....
        /*0068*/ 	.word	0xffffffff


	//   ....[16]....
        /*006c*/ 	.word	0xffffffff


	//   ....[17]....
        /*0070*/ 	.word	0xffffffff


	//   ....[18]....
        /*0074*/ 	.word	0xffffffff


	//   ....[19]....
        /*0078*/ 	.word	0xffffffff


	//   ....[20]....
        /*007c*/ 	.word	0xffffffff


	//   ....[21]....
        /*0080*/ 	.word	0xffffffff


	//   ....[22]....
        /*0084*/ 	.word	0xffffffff


	//   ....[23]....
        /*0088*/ 	.word	0xffffffff


	//   ....[24]....
        /*008c*/ 	.word	0xffffffff


	//   ....[25]....
        /*0090*/ 	.word	0xffffffff


	//   ....[26]....
        /*0094*/ 	.word	0xffffffff


	//   ....[27]....
        /*0098*/ 	.word	0xffffffff


	//   ....[28]....
        /*009c*/ 	.word	0xffffffff


	//   ....[29]....
        /*00a0*/ 	.word	0xffffffff


	//   ....[30]....
        /*00a4*/ 	.word	0xffffffff


	//   ....[31]....
        /*00a8*/ 	.word	0xffffffff


	//   ....[32]....
        /*00ac*/ 	.word	0xffffffff


	//   ....[33]....
        /*00b0*/ 	.word	0xffffffff


	//   ....[34]....
        /*00b4*/ 	.word	0xffffffff


	//   ....[35]....
        /*00b8*/ 	.word	0xffffffff


	//   ....[36]....
        /*00bc*/ 	.word	0xffffffff


	//   ....[37]....
        /*00c0*/ 	.word	0xffffffff


	//   ....[38]....
        /*00c4*/ 	.word	0xffffffff


	//   ....[39]....
        /*00c8*/ 	.word	0xffffffff


	//   ....[40]....
        /*00cc*/ 	.word	0xffffffff


	//   ....[41]....
        /*00d0*/ 	.word	0xffffffff


	//   ....[42]....
        /*00d4*/ 	.word	0xffffffff


	//   ....[43]....
        /*00d8*/ 	.word	0xffffffff


	//   ....[44]....
        /*00dc*/ 	.word	0xffffffff


	//   ....[45]....
        /*00e0*/ 	.word	0xffffffff


	//   ....[46]....
        /*00e4*/ 	.word	0xffffffff


	//   ....[47]....
        /*00e8*/ 	.word	0xffffffff


	//   ....[48]....
        /*00ec*/ 	.word	0xffffffff


	//   ....[49]....
        /*00f0*/ 	.word	0xffffffff


	//   ....[50]....
        /*00f4*/ 	.word	0xffffffff


	//   ....[51]....
        /*00f8*/ 	.word	0xffffffff


	//   ....[52]....
        /*00fc*/ 	.word	0xffffffff


	//   ....[53]....
        /*0100*/ 	.word	0xffffffff


	//----- nvinfo : EIATTR_COOP_GROUP_INSTR_OFFSETS
	.align		4
.L_3303:
        /*0104*/ 	.byte	0x04, 0x28
        /*0106*/ 	.short	(.L_3305 - .L_3304)


	//   ....[0]....
.L_3304:
        /*0108*/ 	.word	0x00000bf0


	//   ....[1]....
        /*010c*/ 	.word	0x00000ca0


	//   ....[2]....
        /*0110*/ 	.word	0x00000d60


	//   ....[3]....
        /*0114*/ 	.word	0x00001290


	//   ....[4]....
        /*0118*/ 	.word	0x00001850


	//   ....[5]....
        /*011c*/ 	.word	0x00001880


	//   ....[6]....
        /*0120*/ 	.word	0x000018c0


	//   ....[7]....
        /*0124*/ 	.word	0x000018e0


	//   ....[8]....
        /*0128*/ 	.word	0x00001900


	//   ....[9]....
        /*012c*/ 	.word	0x00001930


	//   ....[10]....
        /*0130*/ 	.word	0x00001980


	//   ....[11]....
        /*0134*/ 	.word	0x000019a0


	//   ....[12]....
        /*0138*/ 	.word	0x000019d0


	//   ....[13]....
        /*013c*/ 	.word	0x000019f0


	//   ....[14]....
        /*0140*/ 	.word	0x00001a30


	//   ....[15]....
        /*0144*/ 	.word	0x00001a60


	//   ....[16]....
        /*0148*/ 	.word	0x00001a90


	//   ....[17]....
        /*014c*/ 	.word	0x00001ad0


	//   ....[18]....
        /*0150*/ 	.word	0x00001b60


	//   ....[19]....
        /*0154*/ 	.word	0x00001b80


	//   ....[20]....
        /*0158*/ 	.word	0x00001ba0


	//   ....[21]....
        /*015c*/ 	.word	0x00001bb0


	//   ....[22]....
        /*0160*/ 	.word	0x00001c10


	//   ....[23]....
        /*0164*/ 	.word	0x00001c30


	//   ....[24]....
        /*0168*/ 	.word	0x00001c50


	//   ....[25]....
        /*016c*/ 	.word	0x00001c70


	//   ....[26]....
        /*0170*/ 	.word	0x00001c80


	//   ....[27]....
        /*0174*/ 	.word	0x00001c90


	//   ....[28]....
        /*0178*/ 	.word	0x00001ca0


	//   ....[29]....
        /*017c*/ 	.word	0x00001ce0


	//   ....[30]....
        /*0180*/ 	.word	0x00001d00


	//   ....[31]....
        /*0184*/ 	.word	0x00001e30


	//   ....[32]....
        /*0188*/ 	.word	0x000024e0


	//   ....[33]....
        /*018c*/ 	.word	0x00002520


	//   ....[34]....
        /*0190*/ 	.word	0x00002590


	//   ....[35]....
        /*0194*/ 	.word	0x000025b0


	//   ....[36]....
        /*0198*/ 	.word	0x000025e0


	//   ....[37]....
        /*019c*/ 	.word	0x00002600


	//   ....[38]....
        /*01a0*/ 	.word	0x00002630


	//   ....[39]....
        /*01a4*/ 	.word	0x00002650


	//   ....[40]....
        /*01a8*/ 	.word	0x000026b0


	//   ....[41]....
        /*01ac*/ 	.word	0x000026f0


	//   ....[42]....
        /*01b0*/ 	.word	0x00002ba0


	//   ....[43]....
        /*01b4*/ 	.word	0x00002d10


	//   ....[44]....
        /*01b8*/ 	.word	0x00002ed0


	//   ....[45]....
        /*01bc*/ 	.word	0x00002f20


	//   ....[46]....
        /*01c0*/ 	.word	0x00002f70


	//   ....[47]....
        /*01c4*/ 	.word	0x00002fa0


	//   ....[48]....
        /*01c8*/ 	.word	0x00002fc0


	//   ....[49]....
        /*01cc*/ 	.word	0x00003090


	//   ....[50]....
        /*01d0*/ 	.word	0x000030d0


	//   ....[51]....
        /*01d4*/ 	.word	0x00003120


	//   ....[52]....
        /*01d8*/ 	.word	0x00003150


	//   ....[53]....
        /*01dc*/ 	.word	0x00003170


	//----- nvinfo : EIATTR_VRC_CTA_INIT_COUNT
	.align		4
.L_3305:
        /*01e0*/ 	.byte	0x02, 0x4a
	.zero		1
	.zero		1


	//----- nvinfo : EIATTR_EXIT_INSTR_OFFSETS
	.align		4
        /*01e4*/ 	.byte	0x04, 0x1c
        /*01e6*/ 	.short	(.L_3307 - .L_3306)


	//   ....[0]....
.L_3306:
        /*01e8*/ 	.word	0x00003210


	//   ....[1]....
        /*01ec*/ 	.word	0x00003470


	//----- nvinfo : EIATTR_MAX_THREADS
	.align		4
.L_3307:
        /*01f0*/ 	.byte	0x04, 0x05
        /*01f2*/ 	.short	(.L_3309 - .L_3308)
.L_3308:
        /*01f4*/ 	.word	0x00000020
        /*01f8*/ 	.word	0x00000001
        /*01fc*/ 	.word	0x00000001


	//----- nvinfo : EIATTR_CRS_STACK_SIZE
	.align		4
.L_3309:
        /*0200*/ 	.byte	0x04, 0x1e
        /*0202*/ 	.short	(.L_3311 - .L_3310)
.L_3310:
        /*0204*/ 	.word	0x00000000


	//----- nvinfo : EIATTR_CBANK_PARAM_SIZE
	.align		4
.L_3311:
        /*0208*/ 	.byte	0x03, 0x19
        /*020a*/ 	.short	0x01f0


	//----- nvinfo : EIATTR_PARAM_CBANK
	.align		4
        /*020c*/ 	.byte	0x04, 0x0a
        /*020e*/ 	.short	(.L_3313 - .L_3312)
	.align		4
.L_3312:
        /*0210*/ 	.word	index@(.nv.constant0._Z25selective_scan_bwd_kernelI32Selective_Scan_bwd_kernel_traitsILi32ELi8ELb1ELb1ELb0ELb0ELb0EffEEv12SSMParamsBwd)
        /*0214*/ 	.short	0x0380
        /*0216*/ 	.short	0x01f0


	//----- nvinfo : EIATTR_SW_WAR
	.align		4
.L_3313:
        /*0218*/ 	.byte	0x04, 0x36
        /*021a*/ 	.short	(.L_3315 - .L_3314)
.L_3314:
        /*021c*/ 	.word	0x00000008
.L_3315:


//--------------------- .nv.info._Z25selective_scan_bwd_kernelI32Selective_Scan_bwd_kernel_traitsILi32ELi8ELb1ELb1ELb0ELb0ELb1EffEEv12SSMParamsBwd --------------------------
	.section	.nv.info._Z25selective_scan_bwd_kernelI32Selective_Scan_bwd_kernel_traitsILi32ELi8ELb1ELb1ELb0ELb0ELb1EffEEv12SSMParamsBwd,"",@"SHT_CUDA_INFO"
	.sectionflags	@""
	.align	4


	//----- nvinfo : EIATTR_CUDA_API_VERSION
	.align		4
        /*0000*/ 	.byte	0x04, 0x37
        /*0002*/ 	.short	(.L_3317 - .L_3316)
.L_3316:
        /*0004*/ 	.word	0x00000082


	//----- nvinfo : EIATTR_KPARAM_INFO
	.align		4
.L_3317:
        /*0008*/ 	.byte	0x04, 0x17
        /*000a*/ 	.short	(.L_3319 - .L_3318)
.L_3318:
        /*000c*/ 	.word	0x00000000
        /*0010*/ 	.short	0x0000
        /*0012*/ 	.short	0x0000
        /*0014*/ 	.byte	0x00, 0xf0, 0xc1, 0x07


	//----- nvinfo : EIATTR_SPARSE_MMA_MASK
	.align		4
.L_3319:
        /*0018*/ 	.byte	0x03, 0x50
        /*001a*/ 	.short	0x0000


	//----- nvinfo : EIATTR_MAXREG_COUNT
	.align		4
        /*001c*/ 	.byte	0x03, 0x1b
        /*001e*/ 	.short	0x00ff


	//----- nvinfo : EIATTR_NUM_BARRIERS
	.align		4
        /*0020*/ 	.byte	0x02, 0x4c
        /*0022*/ 	.byte	0x01
	.zero		1


	//----- nvinfo : EIATTR_MERCURY_ISA_VERSION
	.align		4
        /*0024*/ 	.byte	0x03, 0x5f
        /*0026*/ 	.short	0x0101


	//----- nvinfo : EIATTR_COOP_GROUP_MASK_REGIDS
	.align		4
        /*0028*/ 	.byte	0x04, 0x29
        /*002a*/ 	.short	(.L_3321 - .L_3320)


	//   ....[0]....
.L_3320:
        /*002c*/ 	.word	0xffffffff


	//   ....[1]....
        /*0030*/ 	.word	0xffffffff


	//   ....[2]....
        /*0034*/ 	.word	0xffffffff


	//   ....[3]....
        /*0038*/ 	.word	0xffffffff


	//   ....[4]....
        /*003c*/ 	.word	0xffffffff


	//   ....[5]....
        /*0040*/ 	.word	0xffffffff


	//   ....[6]....
        /*0044*/ 	.word	0xffffffff


	//   ....[7]....
        /*0048*/ 	.word	0xffffffff


	//   ....[8]....
        /*004c*/ 	.word	0xffffffff


	//   ....[9]....
        /*0050*/ 	.word	0xffffffff


	//   ....[10]....
        /*0054*/ 	.word	0xffffffff


	//   ....[11]....
        /*0058*/ 	.word	0xffffffff


	//   ....[12]....
        /*005c*/ 	.word	0xffffffff


	//   ....[13]....
        /*0060*/ 	.word	0xffffffff


	//   ....[14]....
        /*0064*/ 	.word	0xffffffff


	//   ....[15]....
        /*0068*/ 	.word	0xffffffff


	//   ....[16]....
        /*006c*/ 	.word	0xffffffff


	//   ....[17]....
        /*0070*/ 	.word	0xffffffff


	//   ....[18]....
        /*0074*/ 	.word	0xffffffff


	//   ....[19]....
        /*0078*/ 	.word	0xffffffff


	//   ....[20]....
        /*007c*/ 	.word	0xffffffff


	//   ....[21]....
        /*0080*/ 	.word	0xffffffff


	//   ....[22]....
        /*0084*/ 	.word	0xffffffff


	//   ....[23]....
        /*0088*/ 	.word	0xffffffff


	//   ....[24]....
        /*008c*/ 	.word	0xffffffff


	//   ....[25]....
        /*0090*/ 	.word	0xffffffff


	//   ....[26]....
        /*0094*/ 	.word	0xffffffff


	//   ....[27]....
        /*0098*/ 	.word	0xffffffff


	//   ....[28]....
        /*009c*/ 	.word	0xffffffff


	//   ....[29]....
        /*00a0*/ 	.word	0xffffffff


	//   ....[30]....
        /*00a4*/ 	.word	0xffffffff


	//   ....[31]....
        /*00a8*/ 	.word	0xffffffff


	//   ....[32]....
        /*00ac*/ 	.word	0xffffffff


	//   ....[33]....
        /*00b0*/ 	.word	0xffffffff


	//   ....[34]....
        /*00b4*/ 	.word	0xffffffff


	//   ....[35]....
        /*00b8*/ 	.word	0xffffffff


	//   ....[36]....
        /*00bc*/ 	.word	0xffffffff


	//   ....[37]....
        /*00c0*/ 	.word	0xffffffff


	//   ....[38]....
        /*00c4*/ 	.word	0xffffffff


	//   ....[39]....
        /*00c8*/ 	.word	0xffffffff


	//   ....[40]....
        /*00cc*/ 	.word	0xffffffff


	//   ....[41]....
        /*00d0*/ 	.word	0xffffffff


	//   ....[42]....
        /*00d4*/ 	.word	0xffffffff


	//   ....[43]....
        /*00d8*/ 	.word	0xffffffff


	//   ....[44]....
        /*00dc*/ 	.word	0xffffffff


	//   ....[45]....
        /*00e0*/ 	.word	0xffffffff


	//   ....[46]....
        /*00e4*/ 	.word	0xffffffff


	//   ....[47]....
        /*00e8*/ 	.word	0xffffffff


	//   ....[48]....
        /*00ec*/ 	.word	0xffffffff


	//   ....[49]....
        /*00f0*/ 	.word	0xffffffff


	//   ....[50]....
        /*00f4*/ 	.word	0xffffffff


	//   ....[51]....
        /*00f8*/ 	.word	0xffffffff


	//   ....[52]....
        /*00fc*/ 	.word	0xffffffff


	//   ....[53]....
        /*0100*/ 	.word	0xffffffff


	//   ....[54]....
        /*0104*/ 	.word	0xffffffff


	//   ....[55]....
        /*0108*/ 	.word	0xffffffff


	//   ....[56]....
        /*010c*/ 	.word	0xffffffff


	//   ....[57]....
        /*0110*/ 	.word	0xffffffff


	//----- nvinfo : EIATTR_COOP_GROUP_INSTR_OFFSETS
	.align		4
.L_3321:
        /*0114*/ 	.byte	0x04, 0x28
        /*0116*/ 	.short	(.L_3323 - .L_3322)


	//   ....[0]....
.L_3322:
        /*0118*/ 	.word	0x00000c90


	//   ....[1]....
        /*011c*/ 	.word	0x00000d50


	//   ....[2]....
        /*0120*/ 	.word	0x00000e70


	//   ....[3]....
        /*0124*/ 	.word	0x00000f60


	//   ....[4]....
        /*0128*/ 	.word	0x00001360


	//   ....[5]....
        /*012c*/ 	.word	0x00001660


	//   ....[6]....
        /*0130*/ 	.word	0x00001820


	//   ....[7]....
        /*0134*/ 	.word	0x00001d70


	//   ....[8]....
        /*0138*/ 	.word	0x000022f0


	//   ....[9]....
        /*013c*/ 	.word	0x00002310


	//   ....[10]....
        /*0140*/ 	.word	0x00002390


	//   ....[11]....
        /*0144*/ 	.word	0x000023b0


	//   ....[12]....
        /*0148*/ 	.word	0x000023f0


	//   ....[13]....
        /*014c*/ 	.word	0x00002400


	//   ....[14]....
        /*0150*/ 	.word	0x00002440


	//   ....[15]....
        /*0154*/ 	.word	0x00002480


	//   ....[16]....
        /*0158*/ 	.word	0x000024b0


	//   ....[17]....
        /*015c*/ 	.word	0x000024c0


	//   ....[18]....
        /*0160*/ 	.word	0x00002500


	//   ....[19]....
        /*0164*/ 	.word	0x00002520


	//   ....[20]....
        /*0168*/ 	.word	0x00002560


	//   ....[21]....
        /*016c*/ 	.word	0x00002590


	//   ....[22]....
        /*0170*/ 	.word	0x00002610


	//   ....[23]....
        /*0174*/ 	.word	0x00002640


	//   ....[24]....
        /*0178*/ 	.word	0x00002660


	//   ....[25]....
        /*017c*/ 	.word	0x00002680


	//   ....[26]....
        /*0180*/ 	.word	0x000026e0


	//   ....[27]....
        /*0184*/ 	.word	0x000026f0


	//   ....[28]....
        /*0188*/ 	.word	0x00002710


	//   ....[29]....
        /*018c*/ 	.word	0x00002730


	//   ....[30]....
        /*0190*/ 	.word	0x00002750


	//   ....[31]....
        /*0194*/ 	.word	0x00002760


	//   ....[32]....
        /*0198*/ 	.word	0x00002780


	//   ....[33]....
        /*019c*/ 	.word	0x000027c0


	//   ....[34]....
        /*01a0*/ 	.word	0x000027d0


	//   ....[35]....
        /*01a4*/ 	.word	0x000028c0


	//   ....[36]....
        /*01a8*/ 	.word	0x00002fb0


	//   ....[37]....
        /*01ac*/ 	.word	0x00002ff0


	//   ....[38]....
        /*01b0*/ 	.word	0x00003060


	//   ....[39]....
        /*01b4*/ 	.word	0x00003080


	//   ....[40]....
        /*01b8*/ 	.word	0x000030b0


	//   ....[41]....
        /*01bc*/ 	.word	0x000030d0


	//   ....[42]....
        /*01c0*/ 	.word	0x00003100


	//   ....[43]....
        /*01c4*/ 	.word	0x00003120


	//   ....[44]....
        /*01c8*/ 	.word	0x00003180


	//   ....[45]....
        /*01cc*/ 	.word	0x000031c0


	//   ....[46]....
        /*01d0*/ 	.word	0x00003670


	//   ....[47]....
        /*01d4*/ 	.word	0x000037e0


	//   ....[48]....
        /*01d8*/ 	.word	0x000039a0


	//   ....[49]....
        /*01dc*/ 	.word	0x000039f0


	//   ....[50]....
        /*01e0*/ 	.word	0x00003a40


	//   ....[51]....
        /*01e4*/ 	.word	0x00003a70


	//   ....[52]....
        /*01e8*/ 	.word	0x00003a90


	//   ....[53]....
        /*01ec*/ 	.word	0x00003b60


	//   ....[54]....
        /*01f0*/ 	.word	0x00003ba0


	//   ....[55]....
        /*01f4*/ 	.word	0x00003bf0


	//   ....[56]....
        /*01f8*/ 	.word	0x00003c20


	//   ....[57]....
        /*01fc*/ 	.word	0x00003c40


	//----- nvinfo : EIATTR_VRC_CTA_INIT_COUNT
	.align		4
.L_3323:
        /*0200*/ 	.byte	0x02, 0x4a
	.zero		1
	.zero		1


	//----- nvinfo : EIATTR_EXIT_INSTR_OFFSETS
	.align		4
        /*0204*/ 	.byte	0x04, 0x1c
        /*0206*/ 	.short	(.L_3325 - .L_3324)


	//   ....[0]....
.L_3324:
        /*0208*/ 	.word	0x00003ce0


	//   ....[1]....
        /*020c*/ 	.word	0x00003f50


	//----- nvinfo : EIATTR_MAX_THREADS
	.align		4
.L_3325:
        /*0210*/ 	.byte	0x04, 0x05
        /*0212*/ 	.short	(.L_3327 - .L_3326)
.L_3326:
        /*0214*/ 	.word	0x00000020
        /*0218*/ 	.word	0x00000001
        /*021c*/ 	.word	0x00000001


	//----- nvinfo : EIATTR_CRS_STACK_SIZE
	.align		4
.L_3327:
        /*0220*/ 	.byte	0x04, 0x1e
        /*0222*/ 	.short	(.L_3329 - .L_3328)
.L_3328:
        /*0224*/ 	.word	0x00000000


	//----- nvinfo : EIATTR_CBANK_PARAM_SIZE
	.align		4
.L_3329:
        /*0228*/ 	.byte	0x03, 0x19
        /*022a*/ 	.short	0x01f0


	//----- nvinfo : EIATTR_PARAM_CBANK
	.align		4
        /*022c*/ 	.byte	0x04, 0x0a
        /*022e*/ 	.short	(.L_3331 - .L_3330)
	.align		4
.L_3330:
        /*0230*/ 	.word	index@(.nv.constant0._Z25selective_scan_bwd_kernelI32Selective_Scan_bwd_kernel_traitsILi32ELi8ELb1ELb1ELb0ELb0ELb1EffEEv12SSMParamsBwd)
        /*0234*/ 	.short	0x0380
        /*0236*/ 	.short	0x01f0


	//----- nvinfo : EIATTR_SW_WAR
	.align		4
.L_3331:
        /*0238*/ 	.byte	0x04, 0x36
        /*023a*/ 	.short	(.L_3333 - .L_3332)
.L_3332:
        /*023c*/ 	.word	0x00000008
.L_3333:


//--------------------- .nv.info._Z25selective_scan_bwd_kernelI32Selective_Scan_bwd_kernel_traitsILi32ELi8ELb1ELb1ELb0ELb1ELb0EffEEv12SSMParamsBwd --------------------------
	.section	.nv.info._Z25selective_scan_bwd_kernelI32Selective_Scan_bwd_kernel_traitsILi32ELi8ELb1ELb1ELb0ELb1ELb0EffEEv12SSMParamsBwd,"",@"SHT_CUDA_INFO"
	.sectionflags	@""
	.align	4


	//----- nvinfo : EIATTR_CUDA_API_VERSION
	.align		4
        /*0000*/ 	.byte	0x04, 0x37
        /*0002*/ 	.short	(.L_3335 - .L_3334)
.L_3334:
        /*0004*/ 	.word	0x00000082


	//----- nvinfo : EIATTR_KPARAM_INFO
	.align		4
.L_3335:
        /*0008*/ 	.byte	0x04, 0x17
        /*000a*/ 	.short	(.L_3337 - .L_3336)
.L_3336:
        /*000c*/ 	.word	0x00000000
        /*0010*/ 	.short	0x0000
        /*0012*/ 	.short	0x0000
        /*0014*/ 	.byte	0x00, 0xf0, 0xc1, 0x07


	//----- nvinfo : EIATTR_SPARSE_MMA_MASK
	.align		4
.L_3337:
        /*0018*/ 	.byte	0x03, 0x50
        /*001a*/ 	.short	0x0000


	//----- nvinfo : EIATTR_MAXREG_COUNT
	.align		4
        /*001c*/ 	.byte	0x03, 0x1b
        /*001e*/ 	.short	0x00ff


	//----- nvinfo : EIATTR_NUM_BARRIERS
	.align		4
        /*0020*/ 	.byte	0x02, 0x4c
        /*0022*/ 	.byte	0x01
	.zero		1


	//----- nvinfo : EIATTR_MERCURY_ISA_VERSION
	.align		4
        /*0024*/ 	.byte	0x03, 0x5f
        /*0026*/ 	.short	0x0101


	//----- nvinfo : EIATTR_COOP_GROUP_MASK_REGIDS
	.align		4
        /*0028*/ 	.byte	0x04, 0x29
        /*002a*/ 	.short	(.L_3339 - .L_3338)


	//   ....[0]....
.L_3338:
        /*002c*/ 	.word	0xffffffff


	//   ....[1]....
        /*0030*/ 	.word	0xffffffff


	//   ....[2]....
        /*0034*/ 	.word	0xffffffff


	//   ....[3]....
        /*0038*/ 	.word	0xffffffff


	//   ....[4]....
        /*003c*/ 	.word	0xffffffff


	//   ....[5]....
        /*0040*/ 	.word	0xffffffff


	//   ....[6]....
        /*0044*/ 	.word	0xffffffff


	//   ....[7]....
        /*0048*/ 	.word	0xffffffff


	//   ....[8]....
        /*004c*/ 	.word	0xffffffff


	//   ....[9]....
        /*0050*/ 	.word	0xffffffff


	//   ....[10]....
        /*0054*/ 	.word	0xffffffff


	//   ....[11]....
        /*0058*/ 	.word	0xffffffff


	//   ....[12]....
        /*005c*/ 	.word	0xffffffff


	//   ....[13]....
        /*0060*/ 	.word	0xffffffff


	//   ....[14]....
        /*0064*/ 	.word	0xffffffff


	//   ....[15]....
        /*0068*/ 	.word	0xffffffff


	//   ....[16]....
        /*006c*/ 	.word	0xffffffff


	//   ....[17]....
        /*0070*/ 	.word	0xffffffff


	//   ....[18]....
        /*0074*/ 	.word	0xffffffff


	//   ....[19]....
        /*0078*/ 	.word	0xffffffff


	//   ....[20]....
        /*007c*/ 	.word	0xffffffff


	//   ....[21]....
        /*0080*/ 	.word	0xffffffff


	//   ....[22]....
        /*0084*/ 	.word	0xffffffff


	//   ....[23]....
        /*0088*/ 	.word	0xffffffff


	//   ....[24]....
        /*008c*/ 	.word	0xffffffff


	//   ....[25]....
        /*0090*/ 	.word	0xffffffff


	//   ....[26]....
        /*0094*/ 	.word	0xffffffff


	//   ....[27]....
        /*0098*/ 	.word	0xffffffff


	//   ....[28]....
        /*009c*/ 	.word	0xffffffff


	//   ....[29]....
        /*00a0*/ 	.word	0xffffffff


	//   ....[30]....
        /*00a4*/ 	.word	0xffffffff


	//   ....[31]....
        /*00a8*/ 	.word	0xffffffff


	//   ....[32]....
        /*00ac*/ 	.word	0xffffffff


	//   ....[33]....
        /*00b0*/ 	.word	0xffffffff


	//   ....[34]....
        /*00b4*/ 	.word	0xffffffff


	//   ....[35]....
        /*00b8*/ 	.word	0xffffffff


	//   ....[36]....
        /*00bc*/ 	.word	0xffffffff


	//   ....[37]....
        /*00c0*/ 	.word	0xffffffff


	//   ....[38]....
        /*00c4*/ 	.word	0xffffffff


	//   ....[39]....
        /*00c8*/ 	.word	0xffffffff


	//   ....[40]....
        /*00cc*/ 	.word	0xffffffff


	//   ....[41]....
        /*00d0*/ 	.word	0xffffffff


	//   ....[42]....
        /*00d4*/ 	.word	0xffffffff


	//   ....[43]....
        /*00d8*/ 	.word	0xffffffff


	//   ....[44]....
        /*00dc*/ 	.word	0xffffffff


	//   ....[45]....
        /*00e0*/ 	.word	0xffffffff


	//   ....[46]....
        /*00e4*/ 	.word	0xffffffff


	//   ....[47]....
        /*00e8*/ 	.word	0xffffffff


	//   ....[48]....
        /*00ec*/ 	.word	0xffffffff


	//   ....[49]....
        /*00f0*/ 	.word	0xffffffff


	//   ....[50]....
        /*00f4*/ 	.word	0xffffffff


	//   ....[51]....
        /*00f8*/ 	.word	0xffffffff


	//   ....[52]....
        /*00fc*/ 	.word	0xffffffff


	//   ....[53]....
        /*0100*/ 	.word	0xffffffff


	//   ....[54]....
        /*0104*/ 	.word	0xffffffff


	//----- nvinfo : EIATTR_COOP_GROUP_INSTR_OFFSETS
	.align		4
.L_3339:
        /*0108*/ 	.byte	0x04, 0x28
        /*010a*/ 	.short	(.L_3341 - .L_3340)


	//   ....[0]....
.L_3340:
        /*010c*/ 	.word	0x00000ba0


	//   ....[1]....
        /*0110*/ 	.word	0x00000c30


	//   ....[2]....
        /*0114*/ 	.word	0x00000d90


	//   ....[3]....
        /*0118*/ 	.word	0x00002340


	//   ....[4]....
        /*011c*/ 	.word	0x000028c0


	//   ....[5]....
        /*0120*/ 	.word	0x000028f0


	//   ....[6]....
        /*0124*/ 	.word	0x00002920


	//   ....[7]....
        /*0128*/ 	.word	0x000029c0


	//   ....[8]....
        /*012c*/ 	.word	0x000029e0


	//   ....[9]....
        /*0130*/ 	.word	0x00002a00


	//   ....[10]....
        /*0134*/ 	.word	0x00002a10


	//   ....[11]....
        /*0138*/ 	.word	0x00002a40


	//   ....[12]....
        /*013c*/ 	.word	0x00002a90


	//   ....[13]....
        /*0140*/ 	.word	0x00002ab0


	//   ....[14]....
        /*0144*/ 	.word	0x00002ad0


	//   ....[15]....
        /*0148*/ 	.word	0x00002af0


	//   ....[16]....
        /*014c*/ 	.word	0x00002b40


	//   ....[17]....
        /*0150*/ 	.word	0x00002ba0


	//   ....[18]....
        /*0154*/ 	.word	0x00002bf0


	//   ....[19]....
        /*0158*/ 	.word	0x00002c00


	//   ....[20]....
        /*015c*/ 	.word	0x00002c30


	//   ....[21]....
        /*0160*/ 	.word	0x00002c70


	//   ....[22]....
        /*0164*/ 	.word	0x00002ca0


	//   ....[23]....
        /*0168*/ 	.word	0x00002cc0


	//   ....[24]....
        /*016c*/ 	.word	0x00002ce0


	//   ....[25]....
        /*0170*/ 	.word	0x00002cf0


	//   ....[26]....
        /*0174*/ 	.word	0x00002d30


	//   ....[27]....
        /*0178*/ 	.word	0x00002d50


	//   ....[28]....
        /*017c*/ 	.word	0x00002d90


	//   ....[29]....
        /*0180*/ 	.word	0x00002da0


	//   ....[30]....
        /*0184*/ 	.word	0x00002e00


	//   ....[31]....
        /*0188*/ 	.word	0x00002e90


	//   ....[32]....
        /*018c*/ 	.word	0x00003590


	//   ....[33]....
        /*0190*/ 	.word	0x000035d0


	//   ....[34]....
        /*0194*/ 	.word	0x00003620


	//   ....[35]....
        /*0198*/ 	.word	0x00003640


	//   ....[36]....
        /*019c*/ 	.word	0x00003670


	//   ....[37]....
        /*01a0*/ 	.word	0x00003690


	//   ....[38]....
        /*01a4*/ 	.word	0x000036c0


	//   ....[39]....
        /*01a8*/ 	.word	0x000036e0


	//   ....[40]....
        /*01ac*/ 	.word	0x00003740


	//   ....[41]....
        /*01b0*/ 	.word	0x00003780


	//   ....[42]....
        /*01b4*/ 	.word	0x00003bf0


	//   ....[43]....
        /*01b8*/ 	.word	0x00003f50


	//   ....[44]....
        /*01bc*/ 	.word	0x000041c0


	//   ....[45]....
        /*01c0*/ 	.word	0x00004380


	//   ....[46]....
        /*01c4*/ 	.word	0x000043d0


	//   ....[47]....
        /*01c8*/ 	.word	0x00004420


	//   ....[48]....
        /*01cc*/ 	.word	0x00004450


	//   ....[49]....
        /*01d0*/ 	.word	0x00004470


	//   ....[50]....
        /*01d4*/ 	.word	0x00004540


	//   ....[51]....
        /*01d8*/ 	.word	0x00004580


	//   ....[52]....
        /*01dc*/ 	.word	0x000045d0


	//   ....[53]....
        /*01e0*/ 	.word	0x00004600


	//   ....[54]....
        /*01e4*/ 	.word	0x00004620


	//----- nvinfo : EIATTR_VRC_CTA_INIT_COUNT
	.align		4
.L_3341:
        /*01e8*/ 	.byte	0x02, 0x4a
	.zero		1
	.zero		1


	//----- nvinfo : EIATTR_EXIT_INSTR_OFFSETS
	.align		4
        /*01ec*/ 	.byte	0x04, 0x1c
        /*01ee*/ 	.short	(.L_3343 - .L_3342)


	//   ....[0]....
.L_3342:
        /*01f0*/ 	.word	0x000046c0


	//   ....[1]....
        /*01f4*/ 	.word	0x00004920


	//----- nvinfo : EIATTR_MAX_THREADS
	.align		4
.L_3343:
        /*01f8*/ 	.byte	0x04, 0x05
        /*01fa*/ 	.short	(.L_3345 - .L_3344)
.L_3344:
        /*01fc*/ 	.word	0x00000020
        /*0200*/ 	.word	0x00000001
        /*0204*/ 	.word	0x00000001


	//----- nvinfo : EIATTR_CRS_STACK_SIZE
	.align		4
.L_3345:
        /*0208*/ 	.byte	0x04, 0x1e
        /*020a*/ 	.short	(.L_3347 - .L_3346)
.L_3346:
        /*020c*/ 	.word	0x00000000


	//----- nvinfo : EIATTR_CBANK_PARAM_SIZE
	.align		4
.L_3347:
        /*0210*/ 	.byte	0x03, 0x19
        /*0212*/ 	.short	0x01f0


	//----- nvinfo : EIATTR_PARAM_CBANK
	.align		4
        /*0214*/ 	.byte	0x04, 0x0a
        /*0216*/ 	.short	(.L_3349 - .L_3348)
	.align		4
.L_3348:
        /*0218*/ 	.word	index@(.nv.constant0._Z25selective_scan_bwd_kernelI32Selective_Scan_bwd_kernel_traitsILi32ELi8ELb1ELb1ELb0ELb1ELb0EffEEv12SSMParamsBwd)
        /*021c*/ 	.short	0x0380
        /*021e*/ 	.short	0x01f0


	//----- nvinfo : EIATTR_SW_WAR
	.align		4
.L_3349:
        /*0220*/ 	.byte	0x04, 0x36
        /*0222*/ 	.short	(.L_3351 - .L_3350)
.L_3350:
        /*0224*/ 	.word	0x00000008
.L_3351:


//--------------------- .nv.info._Z25selective_scan_bwd_kernelI32Selective_Scan_bwd_kernel_traitsILi32ELi8ELb1ELb1ELb0ELb1ELb1EffEEv12SSMParamsBwd --------------------------
	.section	.nv.info._Z25selective_scan_bwd_kernelI32Selective_Scan_bwd_kernel_traitsILi32ELi8ELb1ELb1ELb0ELb1ELb1EffEEv12SSMParamsBwd,"",@"SHT_CUDA_INFO"
	.sectionflags	@""
	.align	4


	//----- nvinfo : EIATTR_CUDA_API_VERSION
	.align		4
        /*0000*/ 	.byte	0x04, 0x37
        /*0002*/ 	.short	(.L_3353 - .L_3352)
.L_3352:
        /*0004*/ 	.word	0x00000082


	//----- nvinfo : EIATTR_KPARAM_INFO
	.align		4
.L_3353:
        /*0008*/ 	.byte	0x04, 0x17
        /*000a*/ 	.short	(.L_3355 - .L_3354)
.L_3354:
        /*000c*/ 	.word	0x00000000
        /*0010*/ 	.short	0x0000
        /*0012*/ 	.short	0x0000
        /*0014*/ 	.byte	0x00, 0xf0, 0xc1, 0x07


	//----- nvinfo : EIATTR_SPARSE_MMA_MASK
	.align		4
.L_3355:
        /*0018*/ 	.byte	0x03, 0x50
        /*001a*/ 	.short	0x0000


	//----- nvinfo : EIATTR_MAXREG_COUNT
	.align		4
        /*001c*/ 	.byte	0x03, 0x1b
        /*001e*/ 	.short	0x00ff


	//----- nvinfo : EIATTR_NUM_BARRIERS
	.align		4
        /*0020*/ 	.byte	0x02, 0x4c
        /*0022*/ 	.byte	0x01
	.zero		1


	//----- nvinfo : EIATTR_MERCURY_ISA_VERSION
	.align		4
        /*0024*/ 	.byte	0x03, 0x5f
        /*0026*/ 	.short	0x0101


	//----- nvinfo : EIATTR_COOP_GROUP_MASK_REGIDS
	.align		4
        /*0028*/ 	.byte	0x04, 0x29
        /*002a*/ 	.short	(.L_3357 - .L_3356)


	//   ....[0]....
.L_3356:
        /*002c*/ 	.word	0xffffffff


	//   ....[1]....
        /*0030*/ 	.word	0xffffffff


	//   ....[2]....
        /*0034*/ 	.word	0xffffffff


	//   ....[3]....
        /*0038*/ 	.word	0xffffffff


	//   ....[4]....
        /*003c*/ 	.word	0xffffffff


	//   ....[5]....
        /*0040*/ 	.word	0xffffffff


	//   ....[6]....
        /*0044*/ 	.word	0xffffffff


	//   ....[7]....
        /*0048*/ 	.word	0xffffffff


	//   ....[8]....
        /*004c*/ 	.word	0xffffffff


	//   ....[9]....
        /*0050*/ 	.word	0xffffffff


	//   ....[10]....
        /*0054*/ 	.word	0xffffffff


	//   ....[11]....
        /*0058*/ 	.word	0xffffffff


	//   ....[12]....
        /*005c*/ 	.word	0xffffffff


	//   ....[13]....
        /*0060*/ 	.word	0xffffffff


	//   ....[14]....
        /*0064*/ 	.word	0xffffffff


	//   ....[15]....
        /*0068*/ 	.word	0xffffffff


	//   ....[16]....
        /*006c*/ 	.word	0xffffffff


	//   ....[17]....
        /*0070*/ 	.word	0xffffffff


	//   ....[18]....
        /*0074*/ 	.word	0xffffffff


	//   ....[19]....
        /*0078*/ 	.word	0xffffffff


	//   ....[20]....
        /*007c*/ 	.word	0xffffffff


	//   ....[21]....
        /*0080*/ 	.word	0xffffffff


	//   ....[22]....
        /*0084*/ 	.word	0xffffffff


	//   ....[23]....
        /*0088*/ 	.word	0xffffffff


	//   ....[24]....
        /*008c*/ 	.word	0xffffffff


	//   ....[25]....
        /*0090*/ 	.word	0xffffffff


	//   ....[26]....
        /*0094*/ 	.word	0xffffffff


	//   ....[27]....
        /*0098*/ 	.word	0xffffffff


	//   ....[28]....
        /*009c*/ 	.word	0xffffffff


	//   ....[29]....
        /*00a0*/ 	.word	0xffffffff


	//   ....[30]....
        /*00a4*/ 	.word	0xffffffff


	//   ....[31]....
        /*00a8*/ 	.word	0xffffffff


	//   ....[32]....
        /*00ac*/ 	.word	0xffffffff


	//   ....[33]....
        /*00b0*/ 	.word	0xffffffff


	//   ....[34]....
        /*00b4*/ 	.word	0xffffffff


	//   ....[35]....
        /*00b8*/ 	.word	0xffffffff


	//   ....[36]....
        /*00bc*/ 	.word	0xffffffff


	//   ....[37]....
        /*00c0*/ 	.word	0xffffffff


	//   ....[38]....
        /*00c4*/ 	.word	0xffffffff


	//   ....[39]....
        /*00c8*/ 	.word	0xffffffff


	//   ....[40]....
        /*00cc*/ 	.word	0xffffffff


	//   ....[41]....
        /*00d0*/ 	.word	0xffffffff


	//   ....[42]....
        /*00d4*/ 	.word	0xffffffff


	//   ....[43]....
        /*00d8*/ 	.word	0xffffffff


	//   ....[44]....
        /*00dc*/ 	.word	0xffffffff


	//   ....[45]....
        /*00e0*/ 	.word	0xffffffff


	//   ....[46]....
        /*00e4*/ 	.word	0xffffffff


	//   ....[47]....
        /*00e8*/ 	.word	0xffffffff


	//   ....[48]....
        /*00ec*/ 	.word	0xffffffff


	//   ....[49]....
        /*00f0*/ 	.word	0xffffffff


	//   ....[50]....
        /*00f4*/ 	.word	0xffffffff


	//   ....[51]....
        /*00f8*/ 	.word	0xffffffff


	//   ....[52]....
        /*00fc*/ 	.word	0xffffffff


	//   ....[53]....
        /*0100*/ 	.word	0xffffffff


	//   ....[54]....
        /*0104*/ 	.word	0xffffffff


	//   ....[55]....
        /*0108*/ 	.word	0xffffffff


	//   ....[56]....
        /*010c*/ 	.word	0xffffffff


	//   ....[57]....
        /*0110*/ 	.word	0xffffffff


	//   ....[58]....
        /*0114*/ 	.word	0xffffffff


	//----- nvinfo : EIATTR_COOP_GROUP_INSTR_OFFSETS
	.align		4
.L_3357:
        /*0118*/ 	.byte	0x04, 0x28
        /*011a*/ 	.short	(.L_3359 - .L_3358)


	//   ....[0]....
.L_3358:
        /*011c*/ 	.word	0x00000c10


	//   ....[1]....
        /*0120*/ 	.word	0x00000cc0


	//   ....[2]....
        /*0124*/ 	.word	0x00000e70


	//   ....[3]....
        /*0128*/ 	.word	0x000020b0


	//   ....[4]....
        /*012c*/ 	.word	0x000023b0


	//   ....[5]....
        /*0130*/ 	.word	0x000026d0


	//   ....[6]....
        /*0134*/ 	.word	0x000028f0


	//   ....[7]....
        /*0138*/ 	.word	0x00002e40


	//   ....[8]....
        /*013c*/ 	.word	0x00003390


	//   ....[9]....
        /*0140*/ 	.word	0x000033b0


	//   ....[10]....
        /*0144*/ 	.word	0x00003420


	//   ....[11]....
        /*0148*/ 	.word	0x00003480


	//   ....[12]....
        /*014c*/ 	.word	0x000034a0


	//   ....[13]....
        /*0150*/ 	.word	0x000034d0


	//   ....[14]....
        /*0154*/ 	.word	0x00003510


	//   ....[15]....
        /*0158*/ 	.word	0x00003550


	//   ....[16]....
        /*015c*/ 	.word	0x00003560


	//   ....[17]....
        /*0160*/ 	.word	0x00003590


	//   ....[18]....
        /*0164*/ 	.word	0x000035e0


	//   ....[19]....
        /*0168*/ 	.word	0x00003630


	//   ....[20]....
        /*016c*/ 	.word	0x00003660


	//   ....[21]....
        /*0170*/ 	.word	0x00003670


	//   ....[22]....
        /*0174*/ 	.word	0x000036e0


	//   ....[23]....
        /*0178*/ 	.word	0x00003700


	//   ....[24]....
        /*017c*/ 	.word	0x00003740


	//   ....[25]....
        /*0180*/ 	.word	0x00003750


	//   ....[26]....
        /*0184*/ 	.word	0x00003790


	//   ....[27]....
        /*0188*/ 	.word	0x000037c0


	//   ....[28]....
        /*018c*/ 	.word	0x000037e0


	//   ....[29]....
        /*0190*/ 	.word	0x00003800


	//   ....[30]....
        /*0194*/ 	.word	0x00003820


	//   ....[31]....
        /*0198*/ 	.word	0x00003830


	//   ....[32]....
        /*019c*/ 	.word	0x00003850


	//   ....[33]....
        /*01a0*/ 	.word	0x00003890


	//   ....[34]....
        /*01a4*/ 	.word	0x000038b0


	//   ....[35]....
        /*01a8*/ 	.word	0x000039b0


	//   ....[36]....
        /*01ac*/ 	.word	0x00004080


	//   ....[37]....
        /*01b0*/ 	.word	0x000040c0


	//   ....[38]....
        /*01b4*/ 	.word	0x00004130


	//   ....[39]....
        /*01b8*/ 	.word	0x00004150


	//   ....[40]....
        /*01bc*/ 	.word	0x00004180


	//   ....[41]....
        /*01c0*/ 	.word	0x000041a0


	//   ....[42]....
        /*01c4*/ 	.word	0x000041d0


	//   ....[43]....
        /*01c8*/ 	.word	0x000041f0


	//   ....[44]....
        /*01cc*/ 	.word	0x00004250


	//   ....[45]....
        /*01d0*/ 	.word	0x00004290


	//   ....[46]....
        /*01d4*/ 	.word	0x000046c0


	//   ....[47]....
        /*01d8*/ 	.word	0x00004a40


	//   ....[48]....
        /*01dc*/ 	.word	0x00004ca0


	//   ....[49]....
        /*01e0*/ 	.word	0x00004e70


	//   ....[50]....
        /*01e4*/ 	.word	0x00004ec0


	//   ....[51]....
        /*01e8*/ 	.word	0x00004f10


	//   ....[52]....
        /*01ec*/ 	.word	0x00004f40


	//   ....[53]....
        /*01f0*/ 	.word	0x00004f60


	//   ....[54]....
        /*01f4*/ 	.word	0x00005030


	//   ....[55]....
        /*01f8*/ 	.word	0x00005070


	//   ....[56]....
        /*01fc*/ 	.word	0x000050c0


	//   ....[57]....
        /*0200*/ 	.word	0x000050f0


	//   ....[58]....
        /*0204*/ 	.word	0x00005110


	//----- nvinfo : EIATTR_VRC_CTA_INIT_COUNT
	.align		4
.L_3359:
        /*0208*/ 	.byte	0x02, 0x4a
	.zero		1
	.zero		1


	//----- nvinfo : EIATTR_EXIT_INSTR_OFFSETS
	.align		4
        /*020c*/ 	.byte	0x04, 0x1c
        /*020e*/ 	.short	(.L_3361 - .L_3360)


	//   ....[0]....
.L_3360:
        /*0210*/ 	.word	0x000051b0


	//   ....[1]....
        /*0214*/ 	.word	0x00005410


	//----- nvinfo : EIATTR_MAX_THREADS
	.align		4
.L_3361:
        /*0218*/ 	.byte	0x04, 0x05
        /*021a*/ 	.short	(.L_3363 - .L_3362)
.L_3362:
        /*021c*/ 	.word	0x00000020
        /*0220*/ 	.word	0x00000001
        /*0224*/ 	.word	0x00000001


	//----- nvinfo : EIATTR_CRS_STACK_SIZE
	.align		4
.L_3363:
        /*0228*/ 	.byte	0x04, 0x1e
        /*022a*/ 	.short	(.L_3365 - .L_3364)
.L_3364:
        /*022c*/ 	.word	0x00000000


	//----- nvinfo : EIATTR_CBANK_PARAM_SIZE
	.align		4
.L_3365:
        /*0230*/ 	.byte	0x03, 0x19
        /*0232*/ 	.short	0x01f0


	//----- nvinfo : EIATTR_PARAM_CBANK
	.align		4
        /*0234*/ 	.byte	0x04, 0x0a
        /*0236*/ 	.short	(.L_3367 - .L_3366)
	.align		4
.L_3366:
        /*0238*/ 	.word	index@(.nv.constant0._Z25selective_scan_bwd_kernelI32Selective_Scan_bwd_kernel_traitsILi32ELi8ELb1ELb1ELb0ELb1ELb1EffEEv12SSMParamsBwd)
        /*023c*/ 	.short	0x0380
        /*023e*/ 	.short	0x01f0


	//----- nvinfo : EIATTR_SW_WAR
	.align		4
.L_3367:
        /*0240*/ 	.byte	0x04, 0x36
        /*0242*/ 	.short	(.L_3369 - .L_3368)
.L_3368:
        /*0244*/ 	.word	0x00000008
.L_3369:


//--------------------- .nv.info._Z25selective_scan_bwd_kernelI32Selective_Scan_bwd_kernel_traitsILi32ELi8ELb1ELb1ELb1ELb0ELb0EffEEv12SSMParamsBwd --------------------------
	.section	.nv.info._Z25selective_scan_bwd_kernelI32Selective_Scan_bwd_kernel_traitsILi32ELi8ELb1ELb1ELb1ELb0ELb0EffEEv12SSMParamsBwd,"",@"SHT_CUDA_INFO"
	.sectionflags	@""
	.align	4


	//----- nvinfo : EIATTR_CUDA_API_VERSION
	.align		4
        /*0000*/ 	.byte	0x04, 0x37
        /*0002*/ 	.short	(.L_3371 - .L_3370)
.L_3370:
        /*0004*/ 	.word	0x00000082


	//----- nvinfo : EIATTR_KPARAM_INFO
	.align		4
.L_3371:
        /*0008*/ 	.byte	0x04, 0x17
        /*000a*/ 	.short	(.L_3373 - .L_3372)
.L_3372:
        /*000c*/ 	.word	0x00000000
        /*0010*/ 	.short	0x0000
        /*0012*/ 	.short	0x0000
        /*0014*/ 	.byte	0x00, 0xf0, 0xc1, 0x07


	//----- nvinfo : EIATTR_SPARSE_MMA_MASK
	.align		4
.L_3373:
        /*0018*/ 	.byte	0x03, 0x50
        /*001a*/ 	.short	0x0000


	//----- nvinfo : EIATTR_MAXREG_COUNT
	.align		4
        /*001c*/ 	.byte	0x03, 0x1b
        /*001e*/ 	.short	0x00ff


	//----- nvinfo : EIATTR_NUM_BARRIERS
	.align		4
        /*0020*/ 	.byte	0x02, 0x4c
        /*0022*/ 	.byte	0x01
	.zero		1


	//----- nvinfo : EIATTR_MERCURY_ISA_VERSION
	.align		4
        /*0024*/ 	.byte	0x03, 0x5f
        /*0026*/ 	.short	0x0101


	//----- nvinfo : EIATTR_COOP_GROUP_MASK_REGIDS
	.align		4
        /*0028*/ 	.byte	0x04, 0x29
        /*002a*/ 	.short	(.L_3375 - .L_3374)


	//   ....[0]....
.L_3374:
        /*002c*/ 	.word	0xffffffff


	//   ....[1]....
        /*0030*/ 	.word	0xffffffff


	//   ....[2]....
        /*0034*/ 	.word	0xffffffff


	//   ....[3]....
        /*0038*/ 	.word	0xffffffff


	//   ....[4]....
        /*003c*/ 	.word	0xffffffff


	//   ....[5]....
        /*0040*/ 	.word	0xffffffff


	//   ....[6]....
        /*0044*/ 	.word	0xffffffff


	//   ....[7]....
        /*0048*/ 	.word	0xffffffff


	//   ....[8]....
        /*004c*/ 	.word	0xffffffff


	//   ....[9]....
        /*0050*/ 	.word	0xffffffff


	//   ....[10]....
        /*0054*/ 	.word	0xffffffff


	//   ....[11]....
        /*0058*/ 	.word	0xffffffff


	//   ....[12]....
        /*005c*/ 	.word	0xffffffff


	//   ....[13]....
        /*0060*/ 	.word	0xffffffff


	//   ....[14]....
        /*0064*/ 	.word	0xffffffff


	//   ....[15]....
        /*0068*/ 	.word	0xffffffff


	//   ....[16]....
        /*006c*/ 	.word	0xffffffff


	//   ....[17]....
        /*0070*/ 	.word	0xffffffff


	//   ....[18]....
        /*0074*/ 	.word	0xffffffff


	//   ....[19]....
        /*0078*/ 	.word	0xffffffff


	//   ....[20]....
        /*007c*/ 	.word	0xffffffff


	//   ....[21]....
        /*0080*/ 	.word	0xffffffff


	//   ....[22]....
        /*0084*/ 	.word	0xffffffff


	//   ....[23]....
        /*0088*/ 	.word	0xffffffff


	//   ....[24]....
        /*008c*/ 	.word	0xffffffff


	//   ....[25]....
        /*0090*/ 	.word	0xffffffff


	//   ....[26]....
        /*0094*/ 	.word	0xffffffff


	//   ....[27]....
        /*0098*/ 	.word	0xffffffff


	//   ....[28]....
        /*009c*/ 	.word	0xffffffff


	//   ....[29]....
        /*00a0*/ 	.word	0xffffffff


	//   ....[30]....
        /*00a4*/ 	.word	0xffffffff


	//   ....[31]....
        /*00a8*/ 	.word	0xffffffff


	//   ....[32]....
        /*00ac*/ 	.word	0xffffffff


	//   ....[33]....
        /*00b0*/ 	.word	0xffffffff


	//   ....[34]....
        /*00b4*/ 	.word	0xffffffff


	//   ....[35]....
        /*00b8*/ 	.word	0xffffffff


	//   ....[36]....
        /*00bc*/ 	.word	0xffffffff


	//   ....[37]....
        /*00c0*/ 	.word	0xffffffff


	//   ....[38]....
        /*00c4*/ 	.word	0xffffffff


	//   ....[39]....
        /*00c8*/ 	.word	0xffffffff


	//   ....[40]....
        /*00cc*/ 	.word	0xffffffff


	//   ....[41]....
        /*00d0*/ 	.word	0xffffffff


	//   ....[42]....
        /*00d4*/ 	.word	0xffffffff


	//   ....[43]....
        /*00d8*/ 	.word	0xffffffff


	//   ....[44]....
        /*00dc*/ 	.word	0xffffffff


	//   ....[45]....
        /*00e0*/ 	.word	0xffffffff


	//   ....[46]....
        /*00e4*/ 	.word	0xffffffff


	//   ....[47]....
        /*00e8*/ 	.word	0xffffffff


	//   ....[48]....
        /*00ec*/ 	.word	0xffffffff


	//   ....[49]....
        /*00f0*/ 	.word	0xffffffff


	//----- nvinfo : EIATTR_COOP_GROUP_INSTR_OFFSETS
	.align		4
.L_3375:
        /*00f4*/ 	.byte	0x04, 0x28
        /*00f6*/ 	.short	(.L_3377 - .L_3376)


	//   ....[0]....
.L_3376:
        /*00f8*/ 	.word	0x00000cd0


	//   ....[1]....
        /*00fc*/ 	.word	0x00000d50


	//   ....[2]....
        /*0100*/ 	.word	0x00000e00


	//   ....[3]....
        /*0104*/ 	.word	0x00001360


	//   ....[4]....
        /*0108*/ 	.word	0x00001540


	//   ....[5]....
        /*010c*/ 	.word	0x00001960


	//   ....[6]....
        /*0110*/ 	.word	0x00001990


	//   ....[7]....
        /*0114*/ 	.word	0x00001a20


	//   ....[8]....
        /*0118*/ 	.word	0x00001a40


	//   ....[9]....
        /*011c*/ 	.word	0x00001a50


	//   ....[10]....
        /*0120*/ 	.word	0x00001a60


	//   ....[11]....
        /*0124*/ 	.word	0x00001ac0


	//   ....[12]....
        /*0128*/ 	.word	0x00001b00


	//   ....[13]....
        /*012c*/ 	.word	0x00001b10


	//   ....[14]....
        /*0130*/ 	.word	0x00001b20


	//   ....[15]....
        /*0134*/ 	.word	0x00001b70


	//   ....[16]....
        /*0138*/ 	.word	0x00001bb0


	//   ....[17]....
        /*013c*/ 	.word	0x00001bf0


	//   ....[18]....
        /*0140*/ 	.word	0x00001c00


	//   ....[19]....
        /*0144*/ 	.word	0x00001c80


	//   ....[20]....
        /*0148*/ 	.word	0x00001cb0


	//   ....[21]....
        /*014c*/ 	.word	0x00001cd0


	//   ....[22]....
        /*0150*/ 	.word	0x00001ce0


	//   ....[23]....
        /*0154*/ 	.word	0x00001d30


	//   ....[24]....
        /*0158*/ 	.word	0x00001d50


	//   ....[25]....
        /*015c*/ 	.word	0x00001d80


	//   ....[26]....
        /*0160*/ 	.word	0x00001da0


	//   ....[27]....
        /*0164*/ 	.word	0x00001db0


	//   ....[28]....
        /*0168*/ 	.word	0x00001dc0


	//   ....[29]....
        /*016c*/ 	.word	0x00001e00


	//   ....[30]....
        /*0170*/ 	.word	0x00001e20


	//   ....[31]....
        /*0174*/ 	.word	0x00001e50


	//   ....[32]....
        /*0178*/ 	.word	0x00001f60


	//   ....[33]....
        /*017c*/ 	.word	0x000027e0


	//   ....[34]....
        /*0180*/ 	.word	0x000028e0


	//   ....[35]....
        /*0184*/ 	.word	0x00002a20


	//   ....[36]....
        /*0188*/ 	.word	0x00002ab0


	//   ....[37]....
        /*018c*/ 	.word	0x00002b80


	//   ....[38]....
        /*0190*/ 	.word	0x00002d80


	//   ....[39]....
        /*0194*/ 	.word	0x00002f00


	//   ....[40]....
        /*0198*/ 	.word	0x000030b0


	//   ....[41]....
        /*019c*/ 	.word	0x00003100


	//   ....[42]....
        /*01a0*/ 	.word	0x00003150


	//   ....[43]....
        /*01a4*/ 	.word	0x00003180


	//   ....[44]....
        /*01a8*/ 	.word	0x000031a0


	//   ....[45]....
        /*01ac*/ 	.word	0x00003270


	//   ....[46]....
        /*01b0*/ 	.word	0x000032b0


	//   ....[47]....
        /*01b4*/ 	.word	0x00003300


	//   ....[48]....
        /*01b8*/ 	.word	0x00003330


	//   ....[49]....
        /*01bc*/ 	.word	0x00003350


	//----- nvinfo : EIATTR_VRC_CTA_INIT_COUNT
	.align		4
.L_3377:
        /*01c0*/ 	.byte	0x02, 0x4a
	.zero		1
	.zero		1


	//----- nvinfo : EIATTR_EXIT_INSTR_OFFSETS
	.align		4
        /*01c4*/ 	.byte	0x04, 0x1c
        /*01c6*/ 	.short	(.L_3379 - .L_3378)


	//   ....[0]....
.L_3378:
        /*01c8*/ 	.word	0x000033f0


	//   ....[1]....
        /*01cc*/ 	.word	0x00003550


	//----- nvinfo : EIATTR_MAX_THREADS
	.align		4
.L_3379:
        /*01d0*/ 	.byte	0x04, 0x05
        /*01d2*/ 	.short	(.L_3381 - .L_3380)
.L_3380:
        /*01d4*/ 	.word	0x00000020
        /*01d8*/ 	.word	0x00000001
        /*01dc*/ 	.word	0x00000001


	//----- nvinfo : EIATTR_CRS_STACK_SIZE
	.align		4
.L_3381:
        /*01e0*/ 	.byte	0x04, 0x1e
        /*01e2*/ 	.short	(.L_3383 - .L_3382)
.L_3382:
        /*01e4*/ 	.word	0x00000000


	//----- nvinfo : EIATTR_CBANK_PARAM_SIZE
	.align		4
.L_3383:
        /*01e8*/ 	.byte	0x03, 0x19
        /*01ea*/ 	.short	0x01f0


	//----- nvinfo : EIATTR_PARAM_CBANK
	.align		4
        /*01ec*/ 	.byte	0x04, 0x0a
        /*01ee*/ 	.short	(.L_3385 - .L_3384)
	.align		4
.L_3384:
        /*01f0*/ 	.word	index@(.nv.constant0._Z25selective_scan_bwd_kernelI32Selective_Scan_bwd_kernel_traitsILi32ELi8ELb1ELb1ELb1ELb0ELb0EffEEv12SSMParamsBwd)
        /*01f4*/ 	.short	0x0380
        /*01f6*/ 	.short	0x01f0


	//----- nvinfo : EIATTR_SW_WAR
	.align		4
.L_3385:
        /*01f8*/ 	.byte	0x04, 0x36
        /*01fa*/ 	.short	(.L_3387 - .L_3386)
.L_3386:
        /*01fc*/ 	.word	0x00000008
.L_3387:


//--------------------- .nv.info._Z25selective_scan_bwd_kernelI32Selective_Scan_bwd_kernel_traitsILi32ELi8ELb1ELb1ELb1ELb0ELb1EffEEv12SSMParamsBwd --------------------------
	.section	.nv.info._Z25selective_scan_bwd_kernelI32Selective_Scan_bwd_kernel_traitsILi32ELi8ELb1ELb1ELb1ELb0ELb1EffEEv12SSMParamsBwd,"",@"SHT_CUDA_INFO"
	.sectionflags	@""
	.align	4


	//----- nvinfo : EIATTR_CUDA_API_VERSION
	.align		4
        /*0000*/ 	.byte	0x04, 0x37
        /*0002*/ 	.short	(.L_3389 - .L_3388)
.L_3388:
        /*0004*/ 	.word	0x00000082


	//----- nvinfo : EIATTR_KPARAM_INFO
	.align		4
.L_3389:
        /*0008*/ 	.byte	0x04, 0x17
        /*000a*/ 	.short	(.L_3391 - .L_3390)
.L_3390:
        /*000c*/ 	.word	0x00000000
        /*0010*/ 	.short	0x0000
        /*0012*/ 	.short	0x0000
        /*0014*/ 	.byte	0x00, 0xf0, 0xc1, 0x07


	//----- nvinfo : EIATTR_SPARSE_MMA_MASK
	.align		4
.L_3391:
        /*0018*/ 	.byte	0x03, 0x50
        /*001a*/ 	.short	0x0000


	//----- nvinfo : EIATTR_MAXREG_COUNT
	.align		4
        /*001c*/ 	.byte	0x03, 0x1b
        /*001e*/ 	.short	0x00ff


	//----- nvinfo : EIATTR_NUM_BARRIERS
	.align		4
        /*0020*/ 	.byte	0x02, 0x4c
        /*0022*/ 	.byte	0x01
	.zero		1


	//----- nvinfo : EIATTR_MERCURY_ISA_VERSION
	.align		4
        /*0024*/ 	.byte	0x03, 0x5f
        /*0026*/ 	.short	0x0101


	//----- nvinfo : EIATTR_COOP_GROUP_MASK_REGIDS
	.align		4
        /*0028*/ 	.byte	0x04, 0x29
        /*002a*/ 	.short	(.L_3393 - .L_3392)


	//   ....[0]....
.L_3392:
        /*002c*/ 	.word	0xffffffff


	//   ....[1]....
        /*0030*/ 	.word	0xffffffff


	//   ....[2]....
        /*0034*/ 	.word	0xffffffff


	//   ....[3]....
        /*0038*/ 	.word	0xffffffff


	//   ....[4]....
        /*003c*/ 	.word	0xffffffff


	//   ....[5]....
        /*0040*/ 	.word	0xffffffff


	//   ....[6]....
        /*0044*/ 	.word	0xffffffff


	//   ....[7]....
        /*0048*/ 	.word	0xffffffff


	//   ....[8]....
        /*004c*/ 	.word	0xffffffff


	//   ....[9]....
        /*0050*/ 	.word	0xffffffff


	//   ....[10]....
        /*0054*/ 	.word	0xffffffff


	//   ....[11]....
        /*0058*/ 	.word	0xffffffff


	//   ....[12]....
        /*005c*/ 	.word	0xffffffff


	//   ....[13]....
        /*0060*/ 	.word	0xffffffff


	//   ....[14]....
        /*0064*/ 	.word	0xffffffff


	//   ....[15]....
        /*0068*/ 	.word	0xffffffff


	//   ....[16]....
        /*006c*/ 	.word	0xffffffff


	//   ....[17]....
        /*0070*/ 	.word	0xffffffff


	//   ....[18]....
        /*0074*/ 	.word	0xffffffff


	//   ....[19]....
        /*0078*/ 	.word	0xffffffff


	//   ....[20]....
        /*007c*/ 	.word	0xffffffff


	//   ....[21]....
        /*0080*/ 	.word	0xffffffff


	//   ....[22]....
        /*0084*/ 	.word	0xffffffff


	//   ....[23]....
        /*0088*/ 	.word	0xffffffff


	//   ....[24]....
        /*008c*/ 	.word	0xffffffff


	//   ....[25]....
        /*0090*/ 	.word	0xffffffff


	//   ....[26]....
        /*0094*/ 	.word	0xffffffff


	//   ....[27]....
        /*0098*/ 	.word	0xffffffff


	//   ....[28]....
        /*009c*/ 	.word	0xffffffff


	//   ....[29]....
        /*00a0*/ 	.word	0xffffffff


	//   ....[30]....
        /*00a4*/ 	.word	0xffffffff


	//   ....[31]....
        /*00a8*/ 	.word	0xffffffff


	//   ....[32]....
        /*00ac*/ 	.word	0xffffffff


	//   ....[33]....
        /*00b0*/ 	.word	0xffffffff


	//   ....[34]....
        /*00b4*/ 	.word	0xffffffff


	//   ....[35]....
        /*00b8*/ 	.word	0xffffffff


	//   ....[36]....
        /*00bc*/ 	.word	0xffffffff


	//   ....[37]....
        /*00c0*/ 	.word	0xffffffff


	//   ....[38]....
        /*00c4*/ 	.word	0xffffffff


	//   ....[39]....
        /*00c8*/ 	.word	0xffffffff


	//   ....[40]....
        /*00cc*/ 	.word	0xffffffff


	//   ....[41]....
        /*00d0*/ 	.word	0xffffffff


	//   ....[42]....
        /*00d4*/ 	.word	0xffffffff


	//   ....[43]....
        /*00d8*/ 	.word	0xffffffff


	//   ....[44]....
        /*00dc*/ 	.word	0xffffffff


	//   ....[45]....
        /*00e0*/ 	.word	0xffffffff


	//   ....[46]....
        /*00e4*/ 	.word	0xffffffff


	//   ....[47]....
        /*00e8*/ 	.word	0xffffffff


	//   ....[48]....
        /*00ec*/ 	.word	0xffffffff


	//   ....[49]....
        /*00f0*/ 	.word	0xffffffff


	//   ....[50]....
        /*00f4*/ 	.word	0xffffffff


	//   ....[51]....
        /*00f8*/ 	.word	0xffffffff


	//   ....[52]....
        /*00fc*/ 	.word	0xffffffff


	//   ....[53]....
        /*0100*/ 	.word	0xffffffff


	//----- nvinfo : EIATTR_COOP_GROUP_INSTR_OFFSETS
	.align		4
.L_3393:
        /*0104*/ 	.byte	0x04, 0x28
        /*0106*/ 	.short	(.L_3395 - .L_3394)


	//   ....[0]....
.L_3394:
        /*0108*/ 	.word	0x00000d70


	//   ....[1]....
        /*010c*/ 	.word	0x00000e60


	//   ....[2]....
        /*0110*/ 	.word	0x00000f70


	//   ....[3]....
        /*0114*/ 	.word	0x00001060


	//   ....[4]....
        /*0118*/ 	.word	0x000013c0


	//   ....[5]....
        /*011c*/ 	.word	0x00001750


	//   ....[6]....
        /*0120*/ 	.word	0x00001920


	//   ....[7]....
        /*0124*/ 	.word	0x00001e90


	//   ....[8]....
        /*0128*/ 	.word	0x00002030


	//   ....[9]....
        /*012c*/ 	.word	0x00002460


	//   ....[10]....
        /*0130*/ 	.word	0x000024a0


	//   ....[11]....
        /*0134*/ 	.word	0x000024d0


	//   ....[12]....
        /*0138*/ 	.word	0x00002570


	//   ....[13]....
        /*013c*/ 	.word	0x00002590


	//   ....[14]....
        /*0140*/ 	.word	0x000025b0


	//   ....[15]....
        /*0144*/ 	.word	0x000025c0


	//   ....[16]....
        /*0148*/ 	.word	0x00002610


	//   ....[17]....
        /*014c*/ 	.word	0x00002650


	//   ....[18]....
        /*0150*/ 	.word	0x00002670


	//   ....[19]....
        /*0154*/ 	.word	0x00002680


	//   ....[20]....
        /*0158*/ 	.word	0x000026c0


	//   ....[21]....
        /*015c*/ 	.word	0x00002720


	//   ....[22]....
        /*0160*/ 	.word	0x00002750


	//   ....[23]....
        /*0164*/ 	.word	0x00002770


	//   ....[24]....
        /*0168*/ 	.word	0x000027b0


	//   ....[25]....
        /*016c*/ 	.word	0x000027f0


	//   ....[26]....
        /*0170*/ 	.word	0x00002820


	//   ....[27]....
        /*0174*/ 	.word	0x00002840


	//   ....[28]....
        /*0178*/ 	.word	0x00002860


	//   ....[29]....
        /*017c*/ 	.word	0x00002890


	//   ....[30]....
        /*0180*/ 	.word	0x000028a0


	//   ....[31]....
        /*0184*/ 	.word	0x000028c0


	//   ....[32]....
        /*0188*/ 	.word	0x00002900


	//   ....[33]....
        /*018c*/ 	.word	0x00002920


	//   ....[34]....
        /*0190*/ 	.word	0x00002930


	//   ....[35]....
        /*0194*/ 	.word	0x00002950


	//   ....[36]....
        /*0198*/ 	.word	0x00002ac0


	//   ....[37]....
        /*019c*/ 	.word	0x00003310


	//   ....[38]....
        /*01a0*/ 	.word	0x000034e0


	//   ....[39]....
        /*01a4*/ 	.word	0x000035c0


	//   ....[40]....
        /*01a8*/ 	.word	0x00003650


	//   ....[41]....
        /*01ac*/ 	.word	0x00003680


	//   ....[42]....
        /*01b0*/ 	.word	0x000038b0


	//   ....[43]....
        /*01b4*/ 	.word	0x00003a60


	//   ....[44]....
        /*01b8*/ 	.word	0x00003bd0


	//   ....[45]....
        /*01bc*/ 	.word	0x00003c20


	//   ....[46]....
        /*01c0*/ 	.word	0x00003c70


	//   ....[47]....
        /*01c4*/ 	.word	0x00003ca0


	//   ....[48]....
        /*01c8*/ 	.word	0x00003cc0


	//   ....[49]....
        /*01cc*/ 	.word	0x00003d90


	//   ....[50]....
        /*01d0*/ 	.word	0x00003dd0


	//   ....[51]....
        /*01d4*/ 	.word	0x00003e20


	//   ....[52]....
        /*01d8*/ 	.word	0x00003e50


	//   ....[53]....
        /*01dc*/ 	.word	0x00003e70


	//----- nvinfo : EIATTR_VRC_CTA_INIT_COUNT
	.align		4
.L_3395:
        /*01e0*/ 	.byte	0x02, 0x4a
	.zero		1
	.zero		1


	//----- nvinfo : EIATTR_EXIT_INSTR_OFFSETS
	.align		4
        /*01e4*/ 	.byte	0x04, 0x1c
        /*01e6*/ 	.short	(.L_3397 - .L_3396)


	//   ....[0]....
.L_3396:
        /*01e8*/ 	.word	0x00003f10


	//   ....[1]....
        /*01ec*/ 	.word	0x00004070


	//----- nvinfo : EIATTR_MAX_THREADS
	.align		4
.L_3397:
        /*01f0*/ 	.byte	0x04, 0x05
        /*01f2*/ 	.short	(.L_3399 - .L_3398)
.L_3398:
        /*01f4*/ 	.word	0x00000020
        /*01f8*/ 	.word	0x00000001
        /*01fc*/ 	.word	0x00000001


	//----- nvinfo : EIATTR_CRS_STACK_SIZE
	.align		4
.L_3399:
        /*0200*/ 	.byte	0x04, 0x1e
        /*0202*/ 	.short	(.L_3401 - .L_3400)
.L_3400:
        /*0204*/ 	.word	0x00000000


	//----- nvinfo : EIATTR_CBANK_PARAM_SIZE
	.align		4
.L_3401:
        /*0208*/ 	.byte	0x03, 0x19
        /*020a*/ 	.short	0x01f0


	//----- nvinfo : EIATTR_PARAM_CBANK
	.align		4
        /*020c*/ 	.byte	0x04, 0x0a
        /*020e*/ 	.short	(.L_3403 - .L_3402)
	.align		4
.L_3402:
        /*0210*/ 	.word	index@(.nv.constant0._Z25selective_scan_bwd_kernelI32Selective_Scan_bwd_kernel_traitsILi32ELi8ELb1ELb1ELb1ELb0ELb1EffEEv12SSMParamsBwd)
        /*0214*/ 	.short	0x0380
        /*0216*/ 	.short	0x01f0


	//----- nvinfo : EIATTR_SW_WAR
	.align		4
.L_3403:
        /*0218*/ 	.byte	0x04, 0x36
        /*021a*/ 	.short	(.L_3405 - .L_3404)
.L_3404:
        /*021c*/ 	.word	0x00000008
.L_3405:


//--------------------- .nv.info._Z25selective_scan_bwd_kernelI32Selective_Scan_bwd_kernel_traitsILi32ELi8ELb1ELb1ELb1ELb1ELb0EffEEv12SSMParamsBwd --------------------------
	.section	.nv.info._Z25selective_scan_bwd_kernelI32Selective_Scan_bwd_kernel_traitsILi32ELi8ELb1ELb1ELb1ELb1ELb0EffEEv12SSMParamsBwd,"",@"SHT_CUDA_INFO"
	.sectionflags	@""
	.align	4


	//----- nvinfo : EIATTR_CUDA_API_VERSION
	.align		4
        /*0000*/ 	.byte	0x04, 0x37
        /*0002*/ 	.short	(.L_3407 - .L_3406)
.L_3406:
        /*0004*/ 	.word	0x00000082


	//----- nvinfo : EIATTR_KPARAM_INFO
	.align		4
.L_3407:
        /*0008*/ 	.byte	0x04, 0x17
        /*000a*/ 	.short	(.L_3409 - .L_3408)
.L_3408:
        /*000c*/ 	.word	0x00000000
        /*0010*/ 	.short	0x0000
        /*0012*/ 	.short	0x0000
        /*0014*/ 	.byte	0x00, 0xf0, 0xc1, 0x07


	//----- nvinfo : EIATTR_SPARSE_MMA_MASK
	.align		4
.L_3409:
        /*0018*/ 	.byte	0x03, 0x50
        /*001a*/ 	.short	0x0000


	//----- nvinfo : EIATTR_MAXREG_COUNT
	.align		4
        /*001c*/ 	.byte	0x03, 0x1b
        /*001e*/ 	.short	0x00ff


	//----- nvinfo : EIATTR_NUM_BARRIERS
	.align		4
        /*0020*/ 	.byte	0x02, 0x4c
        /*0022*/ 	.byte	0x01
	.zero		1


	//----- nvinfo : EIATTR_MERCURY_ISA_VERSION
	.align		4
        /*0024*/ 	.byte	0x03, 0x5f
        /*0026*/ 	.short	0x0101


	//----- nvinfo : EIATTR_COOP_GROUP_MASK_REGIDS
	.align		4
        /*0028*/ 	.byte	0x04, 0x29
        /*002a*/ 	.short	(.L_3411 - .L_3410)


	//   ....[0]....
.L_3410:
        /*002c*/ 	.word	0xffffffff


	//   ....[1]....
        /*0030*/ 	.word	0xffffffff


	//   ....[2]....
        /*0034*/ 	.word	0xffffffff


	//   ....[3]....
        /*0038*/ 	.word	0xffffffff


	//   ....[4]....
        /*003c*/ 	.word	0xffffffff


	//   ....[5]....
        /*0040*/ 	.word	0xffffffff


	//   ....[6]....
        /*0044*/ 	.word	0xffffffff


	//   ....[7]....
        /*0048*/ 	.word	0xffffffff


	//   ....[8]....
        /*004c*/ 	.word	0xffffffff


	//   ....[9]....
        /*0050*/ 	.word	0xffffffff


	//   ....[10]....
        /*0054*/ 	.word	0xffffffff


	//   ....[11]....
        /*0058*/ 	.word	0xffffffff


	//   ....[12]....
        /*005c*/ 	.word	0xffffffff


	//   ....[13]....
        /*0060*/ 	.word	0xffffffff


	//   ....[14]....
        /*0064*/ 	.word	0xffffffff


	//   ....[15]....
        /*0068*/ 	.word	0xffffffff


	//   ....[16]....
        /*006c*/ 	.word	0xffffffff


	//   ....[17]....
        /*0070*/ 	.word	0xffffffff


	//   ....[18]....
        /*0074*/ 	.word	0xffffffff


	//   ....[19]....
        /*0078*/ 	.word	0xffffffff


	//   ....[20]....
        /*007c*/ 	.word	0xffffffff


	//   ....[21]....
        /*0080*/ 	.word	0xffffffff


	//   ....[22]....
        /*0084*/ 	.word	0xffffffff


	//   ....[23]....
        /*0088*/ 	.word	0xffffffff


	//   ....[24]....
        /*008c*/ 	.word	0xffffffff


	//   ....[25]....
        /*0090*/ 	.word	0xffffffff


	//   ....[26]....
        /*0094*/ 	.word	0xffffffff


	//   ....[27]....
        /*0098*/ 	.word	0xffffffff


	//   ....[28]....
        /*009c*/ 	.word	0xffffffff


	//   ....[29]....
        /*00a0*/ 	.word	0xffffffff


	//   ....[30]....
        /*00a4*/ 	.word	0xffffffff


	//   ....[31]....
        /*00a8*/ 	.word	0xffffffff


	//   ....[32]....
        /*00ac*/ 	.word	0xffffffff


	//   ....[33]....
        /*00b0*/ 	.word	0xffffffff


	//   ....[34]....
        /*00b4*/ 	.word	0xffffffff


	//   ....[35]....
        /*00b8*/ 	.word	0xffffffff


	//   ....[36]....
        /*00bc*/ 	.word	0xffffffff


	//   ....[37]....
        /*00c0*/ 	.word	0xffffffff


	//   ....[38]....
        /*00c4*/ 	.word	0xffffffff


	//   ....[39]....
        /*00c8*/ 	.word	0xffffffff


	//   ....[40]....
        /*00cc*/ 	.word	0xffffffff


	//   ....[41]....
        /*00d0*/ 	.word	0xffffffff


	//   ....[42]....
        /*00d4*/ 	.word	0xffffffff


	//   ....[43]....
        /*00d8*/ 	.word	0xffffffff


	//   ....[44]....
        /*00dc*/ 	.word	0xffffffff


	//   ....[45]....
        /*00e0*/ 	.word	0xffffffff


	//   ....[46]....
        /*00e4*/ 	.word	0xffffffff


	//   ....[47]....
        /*00e8*/ 	.word	0xffffffff


	//   ....[48]....
        /*00ec*/ 	.word	0xffffffff


	//   ....[49]....
        /*00f0*/ 	.word	0xffffffff


	//   ....[50]....
        /*00f4*/ 	.word	0xffffffff


	//----- nvinfo : EIATTR_COOP_GROUP_INSTR_OFFSETS
	.align		4
.L_3411:
        /*00f8*/ 	.byte	0x04, 0x28
        /*00fa*/ 	.short	(.L_3413 - .L_3412)


	//   ....[0]....
.L_3412:
        /*00fc*/ 	.word	0x00000cc0


	//   ....[1]....
        /*0100*/ 	.word	0x00000d50


	//   ....[2]....
        /*0104*/ 	.word	0x00000eb0


	//   ....[3]....
        /*0108*/ 	.word	0x00002480


	//   ....[4]....
        /*010c*/ 	.word	0x00002630


	//   ....[5]....
        /*0110*/ 	.word	0x00002a70


	//   ....[6]....
        /*0114*/ 	.word	0x00002aa0


	//   ....[7]....
        /*0118*/ 	.word	0x00002ac0


	//   ....[8]....
        /*011c*/ 	.word	0x00002b20


	//   ....[9]....
        /*0120*/ 	.word	0x00002b40


	//   ....[10]....
        /*0124*/ 	.word	0x00002b90


	//   ....[11]....
        /*0128*/ 	.word	0x00002bc0


	//   ....[12]....
        /*012c*/ 	.word	0x00002be0


	//   ....[13]....
        /*0130*/ 	.word	0x00002c10


	//   ....[14]....
        /*0134*/ 	.word	0x00002c40


	//   ....[15]....
        /*0138*/ 	.word	0x00002c80


	//   ....[16]....
        /*013c*/ 	.word	0x00002ca0


	//   ....[17]....
        /*0140*/ 	.word	0x00002ce0


	//   ....[18]....
        /*0144*/ 	.word	0x00002d10


	//   ....[19]....
        /*0148*/ 	.word	0x00002d60


	//   ....[20]....
        /*014c*/ 	.word	0x00002db0


	//   ....[21]....
        /*0150*/ 	.word	0x00002df0


	//   ....[22]....
        /*0154*/ 	.word	0x00002e00


	//   ....[23]....
        /*0158*/ 	.word	0x00002e50


	//   ....[24]....
        /*015c*/ 	.word	0x00002e80


	//   ....[25]....
        /*0160*/ 	.word	0x00002ea0


	//   ....[26]....
        /*0164*/ 	.word	0x00002ec0


	//   ....[27]....
        /*0168*/ 	.word	0x00002ed0


	//   ....[28]....
        /*016c*/ 	.word	0x00002ee0


	//   ....[29]....
        /*0170*/ 	.word	0x00002ef0


	//   ....[30]....
        /*0174*/ 	.word	0x00002f30


	//   ....[31]....
        /*0178*/ 	.word	0x00002f50


	//   ....[32]....
        /*017c*/ 	.word	0x00003020


	//   ....[33]....
        /*0180*/ 	.word	0x00003900


	//   ....[34]....
        /*0184*/ 	.word	0x00003ad0


	//   ....[35]....
        /*0188*/ 	.word	0x00003c00


	//   ....[36]....
        /*018c*/ 	.word	0x00003c80


	//   ....[37]....
        /*0190*/ 	.word	0x00003ca0


	//   ....[38]....
        /*0194*/ 	.word	0x00003e00


	//   ....[39]....
        /*0198*/ 	.word	0x000041e0


	//   ....[40]....
        /*019c*/ 	.word	0x00004430


	//   ....[41]....
        /*01a0*/ 	.word	0x000045d0


	//   ....[42]....
        /*01a4*/ 	.word	0x00004620


	//   ....[43]....
        /*01a8*/ 	.word	0x00004670


	//   ....[44]....
        /*01ac*/ 	.word	0x000046a0


	//   ....[45]....
        /*01b0*/ 	.word	0x000046c0


	//   ....[46]....
        /*01b4*/ 	.word	0x00004790


	//   ....[47]....
        /*01b8*/ 	.word	0x000047d0


	//   ....[48]....
        /*01bc*/ 	.word	0x00004820


	//   ....[49]....
        /*01c0*/ 	.word	0x00004850


	//   ....[50]....
        /*01c4*/ 	.word	0x00004870


	//----- nvinfo : EIATTR_VRC_CTA_INIT_COUNT
	.align		4
.L_3413:
        /*01c8*/ 	.byte	0x02, 0x4a
	.zero		1
	.zero		1


	//----- nvinfo : EIATTR_EXIT_INSTR_OFFSETS
	.align		4
        /*01cc*/ 	.byte	0x04, 0x1c
        /*01ce*/ 	.short	(.L_3415 - .L_3414)


	//   ....[0]....
.L_3414:
        /*01d0*/ 	.word	0x00004910


	//   ....[1]....
        /*01d4*/ 	.word	0x00004a70


	//----- nvinfo : EIATTR_MAX_THREADS
	.align		4
.L_3415:
        /*01d8*/ 	.byte	0x04, 0x05
        /*01da*/ 	.short	(.L_3417 - .L_3416)
.L_3416:
        /*01dc*/ 	.word	0x00000020
        /*01e0*/ 	.word	0x00000001
        /*01e4*/ 	.word	0x00000001


	//----- nvinfo : EIATTR_CRS_STACK_SIZE
	.align		4
.L_3417:
        /*01e8*/ 	.byte	0x04, 0x1e
        /*01ea*/ 	.short	(.L_3419 - .L_3418)
.L_3418:
        /*01ec*/ 	.word	0x00000000


	//----- nvinfo : EIATTR_CBANK_PARAM_SIZE
	.align		4
.L_3419:
        /*01f0*/ 	.byte	0x03, 0x19
        /*01f2*/ 	.short	0x01f0


	//----- nvinfo : EIATTR_PARAM_CBANK
	.align		4
        /*01f4*/ 	.byte	0x04, 0x0a
        /*01f6*/ 	.short	(.L_3421 - .L_3420)
	.align		4
.L_3420:
        /*01f8*/ 	.word	index@(.nv.constant0._Z25selective_scan_bwd_kernelI32Selective_Scan_bwd_kernel_traitsILi32ELi8ELb1ELb1ELb1ELb1ELb0EffEEv12SSMParamsBwd)
        /*01fc*/ 	.short	0x0380
        /*01fe*/ 	.short	0x01f0


	//----- nvinfo : EIATTR_SW_WAR
	.align		4
.L_3421:
        /*0200*/ 	.byte	0x04, 0x36
        /*0202*/ 	.short	(.L_3423 - .L_3422)
.L_3422:
        /*0204*/ 	.word	0x00000008
.L_3423:


//--------------------- .nv.info._Z25selective_scan_bwd_kernelI32Selective_Scan_bwd_kernel_traitsILi32ELi8ELb1ELb1ELb1ELb1ELb1EffEEv12SSMParamsBwd --------------------------
	.section	.nv.info._Z25selective_scan_bwd_kernelI32Selective_Scan_bwd_kernel_traitsILi32ELi8ELb1ELb1ELb1ELb1ELb1EffEEv12SSMParamsBwd,"",@"SHT_CUDA_INFO"
	.sectionflags	@""
	.align	4


	//----- nvinfo : EIATTR_CUDA_API_VERSION
	.align		4
        /*0000*/ 	.byte	0x04, 0x37
        /*0002*/ 	.short	(.L_3425 - .L_3424)
.L_3424:
        /*0004*/ 	.word	0x00000082


	//----- nvinfo : EIATTR_KPARAM_INFO
	.align		4
.L_3425:
        /*0008*/ 	.byte	0x04, 0x17
        /*000a*/ 	.short	(.L_3427 - .L_3426)
.L_3426:
        /*000c*/ 	.word	0x00000000
        /*0010*/ 	.short	0x0000
        /*0012*/ 	.short	0x0000
        /*0014*/ 	.byte	0x00, 0xf0, 0xc1, 0x07


	//----- nvinfo : EIATTR_SPARSE_MMA_MASK
	.align		4
.L_3427:
        /*0018*/ 	.byte	0x03, 0x50
        /*001a*/ 	.short	0x0000


	//----- nvinfo : EIATTR_MAXREG_COUNT
	.align		4
        /*001c*/ 	.byte	0x03, 0x1b
        /*001e*/ 	.short	0x00ff


	//----- nvinfo : EIATTR_NUM_BARRIERS
	.align		4
        /*0020*/ 	.byte	0x02, 0x4c
        /*0022*/ 	.byte	0x01
	.zero		1


	//----- nvinfo : EIATTR_MERCURY_ISA_VERSION
	.align		4
        /*0024*/ 	.byte	0x03, 0x5f
        /*0026*/ 	.short	0x0101


	//----- nvinfo : EIATTR_COOP_GROUP_MASK_REGIDS
	.align		4
        /*0028*/ 	.byte	0x04, 0x29
        /*002a*/ 	.short	(.L_3429 - .L_3428)


	//   ....[0]....
.L_3428:
        /*002c*/ 	.word	0xffffffff


	//   ....[1]....
        /*0030*/ 	.word	0xffffffff


	//   ....[2]....
        /*0034*/ 	.word	0xffffffff


	//   ....[3]....
        /*0038*/ 	.word	0xffffffff


	//   ....[4]....
        /*003c*/ 	.word	0xffffffff


	//   ....[5]....
        /*0040*/ 	.word	0xffffffff


	//   ....[6]....
        /*0044*/ 	.word	0xffffffff


	//   ....[7]....
        /*0048*/ 	.word	0xffffffff


	//   ....[8]....
        /*004c*/ 	.word	0xffffffff


	//   ....[9]....
        /*0050*/ 	.word	0xffffffff


	//   ....[10]....
        /*0054*/ 	.word	0xffffffff


	//   ....[11]....
        /*0058*/ 	.word	0xffffffff


	//   ....[12]....
        /*005c*/ 	.word	0xffffffff


	//   ....[13]....
        /*0060*/ 	.word	0xffffffff


	//   ....[14]....
        /*0064*/ 	.word	0xffffffff


	//   ....[15]....
        /*0068*/ 	.word	0xffffffff


	//   ....[16]....
        /*006c*/ 	.word	0xffffffff


	//   ....[17]....
        /*0070*/ 	.word	0xffffffff


	//   ....[18]....
        /*0074*/ 	.word	0xffffffff


	//   ....[19]....
        /*0078*/ 	.word	0xffffffff


	//   ....[20]....
        /*007c*/ 	.word	0xffffffff


	//   ....[21]....
        /*0080*/ 	.word	0xffffffff


	//   ....[22]....
        /*0084*/ 	.word	0xffffffff


	//   ....[23]....
        /*0088*/ 	.word	0xffffffff


	//   ....[24]....
        /*008c*/ 	.word	0xffffffff


	//   ....[25]....
        /*0090*/ 	.word	0xffffffff


	//   ....[26]....
        /*0094*/ 	.word	0xffffffff


	//   ....[27]....
        /*0098*/ 	.word	0xffffffff


	//   ....[28]....
        /*009c*/ 	.word	0xffffffff


	//   ....[29]....
        /*00a0*/ 	.word	0xffffffff


	//   ....[30]....
        /*00a4*/ 	.word	0xffffffff


	//   ....[31]....
        /*00a8*/ 	.word	0xffffffff


	//   ....[32]....
        /*00ac*/ 	.word	0xffffffff


	//   ....[33]....
        /*00b0*/ 	.word	0xffffffff


	//   ....[34]....
        /*00b4*/ 	.word	0xffffffff


	//   ....[35]....
        /*00b8*/ 	.word	0xffffffff


	//   ....[36]....
        /*00bc*/ 	.word	0xffffffff


	//   ....[37]....
        /*00c0*/ 	.word	0xffffffff


	//   ....[38]....
        /*00c4*/ 	.word	0xffffffff


	//   ....[39]....
        /*00c8*/ 	.word	0xffffffff


	//   ....[40]....
        /*00cc*/ 	.word	0xffffffff


	//   ....[41]....
        /*00d0*/ 	.word	0xffffffff


	//   ....[42]....
        /*00d4*/ 	.word	0xffffffff


	//   ....[43]....
        /*00d8*/ 	.word	0xffffffff


	//   ....[44]....
        /*00dc*/ 	.word	0xffffffff


	//   ....[45]....
        /*00e0*/ 	.word	0xffffffff


	//   ....[46]....
        /*00e4*/ 	.word	0xffffffff


	//   ....[47]....
        /*00e8*/ 	.word	0xffffffff


	//   ....[48]....
        /*00ec*/ 	.word	0xffffffff


	//   ....[49]....
        /*00f0*/ 	.word	0xffffffff


	//   ....[50]....
        /*00f4*/ 	.word	0xffffffff


	//   ....[51]....
        /*00f8*/ 	.word	0xffffffff


	//   ....[52]....
        /*00fc*/ 	.word	0xffffffff


	//   ....[53]....
        /*0100*/ 	.word	0xffffffff


	//   ....[54]....
        /*0104*/ 	.word	0xffffffff


	//----- nvinfo : EIATTR_COOP_GROUP_INSTR_OFFSETS
	.align		4
.L_3429:
        /*0108*/ 	.byte	0x04, 0x28
        /*010a*/ 	.short	(.L_3431 - .L_3430)


	//   ....[0]....
.L_3430:
        /*010c*/ 	.word	0x00000d00


	//   ....[1]....
        /*0110*/ 	.word	0x00000db0


	//   ....[2]....
        /*0114*/ 	.word	0x00000f90


	//   ....[3]....
        /*0118*/ 	.word	0x000021d0


	//   ....[4]....
        /*011c*/ 	.word	0x000024f0


	//   ....[5]....
        /*0120*/ 	.word	0x00002800


	//   ....[6]....
        /*0124*/ 	.word	0x00002a10


	//   ....[7]....
        /*0128*/ 	.word	0x00002f80


	//   ....[8]....
        /*012c*/ 	.word	0x00003120


	//   ....[9]....
        /*0130*/ 	.word	0x00003550


	//   ....[10]....
        /*0134*/ 	.word	0x00003590


	//   ....[11]....
        /*0138*/ 	.word	0x000035c0


	//   ....[12]....
        /*013c*/ 	.word	0x00003660


	//   ....[13]....
        /*0140*/ 	.word	0x00003680


	//   ....[14]....
        /*0144*/ 	.word	0x000036a0


	//   ....[15]....
        /*0148*/ 	.word	0x000036b0


	//   ....[16]....
        /*014c*/ 	.word	0x000036e0


	//   ....[17]....
        /*0150*/ 	.word	0x00003730


	//   ....[18]....
        /*0154*/ 	.word	0x00003750


	//   ....[19]....
        /*0158*/ 	.word	0x00003780


	//   ....[20]....
        /*015c*/ 	.word	0x000037a0


	//   ....[21]....
        /*0160*/ 	.word	0x000037e0


	//   ....[22]....
        /*0164*/ 	.word	0x00003840


	//   ....[23]....
        /*0168*/ 	.word	0x00003890


	//   ....[24]....
        /*016c*/ 	.word	0x000038a0


	//   ....[25]....
        /*0170*/ 	.word	0x000038d0


	//   ....[26]....
        /*0174*/ 	.word	0x00003910


	//   ....[27]....
        /*0178*/ 	.word	0x00003940


	//   ....[28]....
        /*017c*/ 	.word	0x00003970


	//   ....[29]....
        /*0180*/ 	.word	0x00003980


	//   ....[30]....
        /*0184*/ 	.word	0x00003990


	//   ....[31]....
        /*0188*/ 	.word	0x000039b0


	//   ....[32]....
        /*018c*/ 	.word	0x000039e0


	//   ....[33]....
        /*0190*/ 	.word	0x00003a00


	//   ....[34]....
        /*0194*/ 	.word	0x00003a30


	//   ....[35]....
        /*0198*/ 	.word	0x00003a40


	//   ....[36]....
        /*019c*/ 	.word	0x00003b60


	//   ....[37]....
        /*01a0*/ 	.word	0x00004400


	//   ....[38]....
        /*01a4*/ 	.word	0x000045d0


	//   ....[39]....
        /*01a8*/ 	.word	0x000046b0


	//   ....[40]....
        /*01ac*/ 	.word	0x00004740


	//   ....[41]....
        /*01b0*/ 	.word	0x00004770


	//   ....[42]....
        /*01b4*/ 	.word	0x00004900


	//   ....[43]....
        /*01b8*/ 	.word	0x00004960


	//   ....[44]....
        /*01bc*/ 	.word	0x00004f10


	//   ....[45]....
        /*01c0*/ 	.word	0x000050c0


	//   ....[46]....
        /*01c4*/ 	.word	0x00005110


	//   ....[47]....
        /*01c8*/ 	.word	0x00005160


	//   ....[48]....
        /*01cc*/ 	.word	0x00005190


	//   ....[49]....
        /*01d0*/ 	.word	0x000051b0


	//   ....[50]....
        /*01d4*/ 	.word	0x00005280


	//   ....[51]....
        /*01d8*/ 	.word	0x000052c0


	//   ....[52]....
        /*01dc*/ 	.word	0x00005310


	//   ....[53]....
        /*01e0*/ 	.word	0x00005340


	//   ....[54]....
        /*01e4*/ 	.word	0x00005360


	//----- nvinfo : EIATTR_VRC_CTA_INIT_COUNT
	.align		4
.L_3431:
        /*01e8*/ 	.byte	0x02, 0x4a
	.zero		1
	.zero		1


	//----- nvinfo : EIATTR_EXIT_INSTR_OFFSETS
	.align		4
        /*01ec*/ 	.byte	0x04, 0x1c
        /*01ee*/ 	.short	(.L_3433 - .L_3432)


	//   ....[0]....
.L_3432:
        /*01f0*/ 	.word	0x00005400


	//   ....[1]....
        /*01f4*/ 	.word	0x00005560


	//----- nvinfo : EIATTR_MAX_THREADS
	.align		4
.L_3433:
        /*01f8*/ 	.byte	0x04, 0x05
        /*01fa*/ 	.short	(.L_3435 - .L_3434)
.L_3434:
        /*01fc*/ 	.word	0x00000020
        /*0200*/ 	.word	0x00000001
        /*0204*/ 	.word	0x00000001


	//----- nvinfo : EIATTR_CRS_STACK_SIZE
	.align		4
.L_3435:
        /*0208*/ 	.byte	0x04, 0x1e
        /*020a*/ 	.short	(.L_3437 - .L_3436)
.L_3436:
        /*020c*/ 	.word	0x00000000


	//----- nvinfo : EIATTR_CBANK_PARAM_SIZE
	.align		4
.L_3437:
        /*0210*/ 	.byte	0x03, 0x19
        /*0212*/ 	.short	0x01f0


	//----- nvinfo : EIATTR_PARAM_CBANK
	.align		4
        /*0214*/ 	.byte	0x04, 0x0a
        /*0216*/ 	.short	(.L_3439 - .L_3438)
	.align		4
.L_3438:
        /*0218*/ 	.word	index@(.nv.constant0._Z25selective_scan_bwd_kernelI32Selective_Scan_bwd_kernel_traitsILi32ELi8ELb1ELb1ELb1ELb1ELb1EffEEv12SSMParamsBwd)
        /*021c*/ 	.short	0x0380
        /*021e*/ 	.short	0x01f0


	//----- nvinfo : EIATTR_SW_WAR
	.align		4
.L_3439:
        /*0220*/ 	.byte	0x04, 0x36
        /*0222*/ 	.short	(.L_3441 - .L_3440)
.L_3440:
        /*0224*/ 	.word	0x00000008
.L_3441:


//--------------------- .nv.info._Z25selective_scan_bwd_kernelI32Selective_Scan_bwd_kernel_traitsILi32ELi4ELb0ELb0ELb0ELb0ELb0EffEEv12SSMParamsBwd --------------------------
	.section	.nv.info._Z25selective_scan_bwd_kernelI32Selective_Scan_bwd_kernel_traitsILi32ELi4ELb0ELb0ELb0ELb0ELb0EffEEv12SSMParamsBwd,"",@"SHT_CUDA_INFO"
	.sectionflags	@""
	.align	4


	//----- nvinfo : EIATTR_CUDA_API_VERSION
	.align		4
        /*0000*/ 	.byte	0x04, 0x37
        /*0002*/ 	.short	(.L_3443 - .L_3442)
.L_3442:
        /*0004*/ 	.word	0x00000082


	//----- nvinfo : EIATTR_KPARAM_INFO
	.align		4
.L_3443:
        /*0008*/ 	.byte	0x04, 0x17
        /*000a*/ 	.short	(.L_3445 - .L_3444)
.L_3444:
        /*000c*/ 	.word	0x00000000
        /*0010*/ 	.short	0x0000
        /*0012*/ 	.short	0x0000
        /*0014*/ 	.byte	0x00, 0xf0, 0xc1, 0x07


	//----- nvinfo : EIATTR_SPARSE_MMA_MASK
	.align		4
.L_3445:
        /*0018*/ 	.byte	0x03, 0x50
        /*001a*/ 	.short	0x0000


	//----- nvinfo : EIATTR_MAXREG_COUNT
	.align		4
        /*001c*/ 	.byte	0x03, 0x1b
        /*001e*/ 	.short	0x00ff


	//----- nvinfo : EIATTR_NUM_BARRIERS
	.align		4
        /*0020*/ 	.byte	0x02, 0x4c
        /*0022*/ 	.byte	0x01
	.zero		1


	//----- nvinfo : EIATTR_MERCURY_ISA_VERSION
	.align		4
        /*0024*/ 	.byte	0x03, 0x5f
        /*0026*/ 	.short	0x0101


	//----- nvinfo : EIATTR_COOP_GROUP_MASK_REGIDS
	.align		4
        /*0028*/ 	.byte	0x04, 0x29
        /*002a*/ 	.short	(.L_3447 - .L_3446)


	//   ....[0]....
.L_3446:
        /*002c*/ 	.word	0xffffffff


	//   ....[1]....
        /*0030*/ 	.word	0xffffffff


	//   ....[2]....
        /*0034*/ 	.word	0xffffffff


	//   ....[3]....
        /*0038*/ 	.word	0xffffffff


	//   ....[4]....
        /*003c*/ 	.word	0xffffffff


	//   ....[5]....
        /*0040*/ 	.word	0xffffffff


	//   ....[6]....
        /*0044*/ 	.word	0xffffffff


	//   ....[7]....
        /*0048*/ 	.word	0xffffffff


	//   ....[8]....
        /*004c*/ 	.word	0xffffffff


	//   ....[9]....
        /*0050*/ 	.word	0xffffffff


	//   ....[10]....
        /*0054*/ 	.word	0xffffffff


	//   ....[11]....
        /*0058*/ 	.word	0xffffffff


	//   ....[12]....
        /*005c*/ 	.word	0xffffffff


	//   ....[13]....
        /*0060*/ 	.word	0xffffffff


	//   ....[14]....
        /*0064*/ 	.word	0xffffffff


	//   ....[15]....
        /*0068*/ 	.word	0xffffffff


	//   ....[16]....
        /*006c*/ 	.word	0xffffffff


	//   ....[17]....
        /*0070*/ 	.word	0xffffffff


	//   ....[18]....
        /*0074*/ 	.word	0xffffffff


	//   ....[19]....
        /*0078*/ 	.word	0xffffffff


	//   ....[20]....
        /*007c*/ 	.word	0xffffffff


	//   ....[21]....
        /*0080*/ 	.word	0xffffffff


	//   ....[22]....
        /*0084*/ 	.word	0xffffffff


	//   ....[23]....
        /*0088*/ 	.word	0xffffffff


	//   ....[24]....
        /*008c*/ 	.word	0xffffffff


	//   ....[25]....
        /*0090*/ 	.word	0xffffffff


	//   ....[26]....
        /*0094*/ 	.word	0xffffffff


	//   ....[27]....
        /*0098*/ 	.word	0xffffffff


	//   ....[28]....
        /*009c*/ 	.word	0xffffffff


	//   ....[29]....
        /*00a0*/ 	.word	0xffffffff


	//   ....[30]....
        /*00a4*/ 	.word	0xffffffff


	//   ....[31]....
        /*00a8*/ 	.word	0xffffffff


	//   ....[32]....
        /*00ac*/ 	.word	0xffffffff


	//   ....[33]....
        /*00b0*/ 	.word	0xffffffff


	//   ....[34]....
        /*00b4*/ 	.word	0xffffffff


	//   ....[35]....
        /*00b8*/ 	.word	0xffffffff


	//   ....[36]....
        /*00bc*/ 	.word	0xffffffff


	//   ....[37]....
        /*00c0*/ 	.word	0xffffffff


	//   ....[38]....
        /*00c4*/ 	.word	0xffffffff


	//   ....[39]....
        /*00c8*/ 	.word	0xffffffff


	//   ....[40]....
        /*00cc*/ 	.word	0xffffffff


	//   ....[41]....
        /*00d0*/ 	.word	0xffffffff


	//   ....[42]....
        /*00d4*/ 	.word	0xffffffff


	//   ....[43]....
        /*00d8*/ 	.word	0xffffffff


	//   ....[44]....
        /*00dc*/ 	.word	0xffffffff


	//   ....[45]....
        /*00e0*/ 	.word	0xffffffff


	//   ....[46]....
        /*00e4*/ 	.word	0xffffffff


	//   ....[47]....
        /*00e8*/ 	.word	0xffffffff


	//   ....[48]....
        /*00ec*/ 	.word	0xffffffff


	//   ....[49]....
        /*00f0*/ 	.word	0xffffffff


	//   ....[50]....
        /*00f4*/ 	.word	0xffffffff


	//   ....[51]....
        /*00f8*/ 	.word	0xffffffff


	//   ....[52]....
        /*00fc*/ 	.word	0xffffffff


	//----- nvinfo : EIATTR_COOP_GROUP_INSTR_OFFSETS
	.align		4
.L_3447:
        /*0100*/ 	.byte	0x04, 0x28
        /*0102*/ 	.short	(.L_3449 - .L_3448)


	//   ....[0]....
.L_3448:
        /*0104*/ 	.word	0x00000900


	//   ....[1]....
        /*0108*/ 	.word	0x000009e0


	//   ....[2]....
        /*010c*/ 	.word	0x00000ac0


	//   ....[3]....
        /*0110*/ 	.word	0x00001160


	//   ....[4]....
        /*0114*/ 	.word	0x000011a0


	//   ....[5]....
        /*0118*/ 	.word	0x000011d0


	//   ....[6]....
        /*011c*/ 	.word	0x00001210


	//   ....[7]....
        /*0120*/ 	.word	0x00001240


	//   ....[8]....
        /*0124*/ 	.word	0x00001260


	//   ....[9]....
        /*0128*/ 	.word	0x00001270


	//   ....[10]....
        /*012c*/ 	.word	0x000012b0


	//   ....[11]....
        /*0130*/ 	.word	0x00001300


	//   ....[12]....
        /*0134*/ 	.word	0x00001310


	//   ....[13]....
        /*0138*/ 	.word	0x00001330


	//   ....[14]....
        /*013c*/ 	.word	0x00001360


	//   ....[15]....
        /*0140*/ 	.word	0x00001390


	//   ....[16]....
        /*0144*/ 	.word	0x000013d0


	//   ....[17]....
        /*0148*/ 	.word	0x00001400


	//   ....[18]....
        /*014c*/ 	.word	0x00001440


	//   ....[19]....
        /*0150*/ 	.word	0x00001470


	//   ....[20]....
        /*0154*/ 	.word	0x000014c0


	//   ....[21]....
        /*0158*/ 	.word	0x00001500


	//   ....[22]....
        /*015c*/ 	.word	0x00001510


	//   ....[23]....
        /*0160*/ 	.word	0x00001530


	//   ....[24]....
        /*0164*/ 	.word	0x00001550


	//   ....[25]....
        /*0168*/ 	.word	0x00001590


	//   ....[26]....
        /*016c*/ 	.word	0x000015c0


	//   ....[27]....
        /*0170*/ 	.word	0x000015e0


	//   ....[28]....
        /*0174*/ 	.word	0x000015f0


	//   ....[29]....
        /*0178*/ 	.word	0x00001600


	//   ....[30]....
        /*017c*/ 	.word	0x000016a0


	//   ....[31]....
        /*0180*/ 	.word	0x00001890


	//   ....[32]....
        /*0184*/ 	.word	0x000018d0


	//   ....[33]....
        /*0188*/ 	.word	0x00001970


	//   ....[34]....
        /*018c*/ 	.word	0x000019a0


	//   ....[35]....
        /*0190*/ 	.word	0x00001a00


	//   ....[36]....
        /*0194*/ 	.word	0x00001a20


	//   ....[37]....
        /*0198*/ 	.word	0x00001a50


	//   ....[38]....
        /*019c*/ 	.word	0x00001a70


	//   ....[39]....
        /*01a0*/ 	.word	0x00001aa0


	//   ....[40]....
        /*01a4*/ 	.word	0x00001ac0


	//   ....[41]....
        /*01a8*/ 	.word	0x00001d50


	//   ....[42]....
        /*01ac*/ 	.word	0x00001f70


	//   ....[43]....
        /*01b0*/ 	.word	0x00002220


	//   ....[44]....
        /*01b4*/ 	.word	0x00002270


	//   ....[45]....
        /*01b8*/ 	.word	0x000022c0


	//   ....[46]....
        /*01bc*/ 	.word	0x000022f0


	//   ....[47]....
        /*01c0*/ 	.word	0x00002310


	//   ....[48]....
        /*01c4*/ 	.word	0x000023e0


	//   ....[49]....
        /*01c8*/ 	.word	0x00002420


	//   ....[50]....
        /*01cc*/ 	.word	0x00002470


	//   ....[51]....
        /*01d0*/ 	.word	0x000024a0


	//   ....[52]....
        /*01d4*/ 	.word	0x000024c0


	//----- nvinfo : EIATTR_VRC_CTA_INIT_COUNT
	.align		4
.L_3449:
        /*01d8*/ 	.byte	0x02, 0x4a
	.zero		1
	.zero		1


	//----- nvinfo : EIATTR_EXIT_INSTR_OFFSETS
	.align		4
        /*01dc*/ 	.byte	0x04, 0x1c
        /*01de*/ 	.short	(.L_3451 - .L_3450)


	//   ....[0]....
.L_3450:
        /*01e0*/ 	.word	0x00002560


	//   ....[1]....
        /*01e4*/ 	.word	0x000029f0


	//----- nvinfo : EIATTR_MAX_THREADS
	.align		4
.L_3451:
        /*01e8*/ 	.byte	0x04, 0x05
        /*01ea*/ 	.short	(.L_3453 - .L_3452)
.L_3452:
        /*01ec*/ 	.word	0x00000020
        /*01f0*/ 	.word	0x00000001
        /*01f4*/ 	.word	0x00000001


	//----- nvinfo : EIATTR_CRS_STACK_SIZE
	.align		4
.L_3453:
        /*01f8*/ 	.byte	0x04, 0x1e
        /*01fa*/ 	.short	(.L_3455 - .L_3454)
.L_3454:
        /*01fc*/ 	.word	0x00000000


	//----- nvinfo : EIATTR_CBANK_PARAM_SIZE
	.align		4
.L_3455:
        /*0200*/ 	.byte	0x03, 0x19
        /*0202*/ 	.short	0x01f0


	//----- nvinfo : EIATTR_PARAM_CBANK
	.align		4
        /*0204*/ 	.byte	0x04, 0x0a
        /*0206*/ 	.short	(.L_3457 - .L_3456)
	.align		4
.L_3456:
        /*0208*/ 	.word	index@(.nv.constant0._Z25selective_scan_bwd_kernelI32Selective_Scan_bwd_kernel_traitsILi32ELi4ELb0ELb0ELb0ELb0ELb0EffEEv12SSMParamsBwd)
        /*020c*/ 	.short	0x0380
        /*020e*/ 	.short	0x01f0


	//----- nvinfo : EIATTR_SW_WAR
	.align		4
.L_3457:
        /*0210*/ 	.byte	0x04, 0x36
        /*0212*/ 	.short	(.L_3459 - .L_3458)
.L_3458:
        /*0214*/ 	.word	0x00000008
.L_3459:


//--------------------- .nv.info._Z25selective_scan_bwd_kernelI32Selective_Scan_bwd_kernel_traitsILi32ELi4ELb0ELb0ELb0ELb0ELb1EffEEv12SSMParamsBwd --------------------------
	.section	.nv.info._Z25selective_scan_bwd_kernelI32Selective_Scan_bwd_kernel_traitsILi32ELi4ELb0ELb0ELb0ELb0ELb1EffEEv12SSMParamsBwd,"",@"SHT_CUDA_INFO"
	.sectionflags	@""
	.align	4


	//----- nvinfo : EIATTR_CUDA_API_VERSION
	.align		4
        /*0000*/ 	.byte	0x04, 0x37
        /*0002*/ 	.short	(.L_3461 - .L_3460)
.L_3460:
        /*0004*/ 	.word	0x00000082


	//----- nvinfo : EIATTR_KPARAM_INFO
	.align		4
.L_3461:
        /*0008*/ 	.byte	0x04, 0x17
        /*000a*/ 	.short	(.L_3463 - .L_3462)
.L_3462:
        /*000c*/ 	.word	0x00000000
        /*0010*/ 	.short	0x0000
        /*0012*/ 	.short	0x0000
        /*0014*/ 	.byte	0x00, 0xf0, 0xc1, 0x07


	//----- nvinfo : EIATTR_SPARSE_MMA_MASK
	.align		4
.L_3463:
        /*0018*/ 	.byte	0x03, 0x50
        /*001a*/ 	.short	0x0000


	//----- nvinfo : EIATTR_MAXREG_COUNT
	.align		4
        /*001c*/ 	.byte	0x03, 0x1b
        /*001e*/ 	.short	0x00ff


	//----- nvinfo : EIATTR_NUM_BARRIERS
	.align		4
        /*0020*/ 	.byte	0x02, 0x4c
        /*0022*/ 	.byte	0x01
	.zero		1


	//----- nvinfo : EIATTR_MERCURY_ISA_VERSION
	.align		4
        /*0024*/ 	.byte	0x03, 0x5f
        /*0026*/ 	.short	0x0101


	//----- nvinfo : EIATTR_COOP_GROUP_MASK_REGIDS
	.align		4
        /*0028*/ 	.byte	0x04, 0x29
        /*002a*/ 	.short	(.L_3465 - .L_3464)


	//   ....[0]....
.L_3464:
        /*002c*/ 	.word	0xffffffff


	//   ....[1]....
        /*0030*/ 	.word	0xffffffff


	//   ....[2]....
        /*0034*/ 	.word	0xffffffff


	//   ....[3]....
        /*0038*/ 	.word	0xffffffff


	//   ....[4]....
        /*003c*/ 	.word	0xffffffff


	//   ....[5]....
        /*0040*/ 	.word	0xffffffff


	//   ....[6]....
        /*0044*/ 	.word	0xffffffff


	//   ....[7]....
        /*0048*/ 	.word	0xffffffff


	//   ....[8]....
        /*004c*/ 	.word	0xffffffff


	//   ....[9]....
        /*0050*/ 	.word	0xffffffff


	//   ....[10]....
        /*0054*/ 	.word	0xffffffff


	//   ....[11]....
        /*0058*/ 	.word	0xffffffff


	//   ....[12]....
        /*005c*/ 	.word	0xffffffff


	//   ....[13]....
        /*0060*/ 	.word	0xffffffff


	//   ....[14]....
        /*0064*/ 	.word	0xffffffff


	//   ....[15]....
        /*0068*/ 	.word	0xffffffff


	//   ....[16]....
        /*006c*/ 	.word	0xffffffff


	//   ....[17]....
        /*0070*/ 	.word	0xffffffff


	//   ....[18]....
        /*0074*/ 	.word	0xffffffff


	//   ....[19]....
        /*0078*/ 	.word	0xffffffff


	//   ....[20]....
        /*007c*/ 	.word	0xffffffff


	//   ....[21]....
        /*0080*/ 	.word	0xffffffff


	//   ....[22]....
        /*0084*/ 	.word	0xffffffff


	//   ....[23]....
        /*0088*/ 	.word	0xffffffff


	//   ....[24]....
        /*008c*/ 	.word	0xffffffff


	//   ....[25]....
        /*0090*/ 	.word	0xffffffff


	//   ....[26]....
        /*0094*/ 	.word	0xffffffff


	//   ....[27]....
        /*0098*/ 	.word	0xffffffff


	//   ....[28]....
        /*009c*/ 	.word	0xffffffff


	//   ....[29]....
        /*00a0*/ 	.word	0xffffffff


	//   ....[30]....
        /*00a4*/ 	.word	0xffffffff


	//   ....[31]....
        /*00a8*/ 	.word	0xffffffff


	//   ....[32]....
        /*00ac*/ 	.word	0xffffffff


	//   ....[33]....
        /*00b0*/ 	.word	0xffffffff


	//   ....[34]....
        /*00b4*/ 	.word	0xffffffff


	//   ....[35]....
        /*00b8*/ 	.word	0xffffffff


	//   ....[36]....
        /*00bc*/ 	.word	0xffffffff


	//   ....[37]....
        /*00c0*/ 	.word	0xffffffff


	//   ....[38]....
        /*00c4*/ 	.word	0xffffffff


	//   ....[39]....
        /*00c8*/ 	.word	0xffffffff


	//   ....[40]....
        /*00cc*/ 	.word	0xffffffff


	//   ....[41]....
        /*00d0*/ 	.word	0xffffffff


	//   ....[42]....
        /*00d4*/ 	.word	0xffffffff


	//   ....[43]....
        /*00d8*/ 	.word	0xffffffff


	//   ....[44]....
        /*00dc*/ 	.word	0xffffffff


	//   ....[45]....
        /*00e0*/ 	.word	0xffffffff


	//   ....[46]....
        /*00e4*/ 	.word	0xffffffff


	//   ....[47]....
        /*00e8*/ 	.word	0xffffffff


	//   ....[48]....
        /*00ec*/ 	.word	0xffffffff


	//   ....[49]....
        /*00f0*/ 	.word	0xffffffff


	//   ....[50]....
        /*00f4*/ 	.word	0xffffffff


	//   ....[51]....
        /*00f8*/ 	.word	0xffffffff


	//   ....[52]....
        /*00fc*/ 	.word	0xffffffff


	//   ....[53]....
        /*0100*/ 	.word	0xffffffff


	//   ....[54]....
        /*0104*/ 	.word	0xffffffff


	//   ....[55]....
        /*0108*/ 	.word	0xffffffff


	//   ....[56]....
        /*010c*/ 	.word	0xffffffff


	//----- nvinfo : EIATTR_COOP_GROUP_INSTR_OFFSETS
	.align		4
.L_3465:
        /*0110*/ 	.byte	0x04, 0x28
        /*0112*/ 	.short	(.L_3467 - .L_3466)


	//   ....[0]....
.L_3466:
        /*0114*/ 	.word	0x00000960


	//   ....[1]....
        /*0118*/ 	.word	0x00000a40


	//   ....[2]....
        /*011c*/ 	.word	0x00000bc0


	//   ....[3]....
        /*0120*/ 	.word	0x00000d40


	//   ....[4]....
        /*0124*/ 	.word	0x00000f30


	//   ....[5]....
        /*0128*/ 	.word	0x00001180


	//   ....[6]....
        /*012c*/ 	.word	0x000013d0


	//   ....[7]....
        /*0130*/ 	.word	0x00001c30


	//   ....[8]....
        /*0134*/ 	.word	0x00001c70


	//   ....[9]....
        /*0138*/ 	.word	0x00001c90


	//   ....[10]....
        /*013c*/ 	.word	0x00001cf0


	//   ....[11]....
        /*0140*/ 	.word	0x00001d20


	//   ....[12]....
        /*0144*/ 	.word	0x00001d40


	//   ....[13]....
        /*0148*/ 	.word	0x00001d50


	//   ....[14]....
        /*014c*/ 	.word	0x00001d90


	//   ....[15]....
        /*0150*/ 	.word	0x00001de0


	//   ....[16]....
        /*0154*/ 	.word	0x00001df0


	//   ....[17]....
        /*0158*/ 	.word	0x00001e10


	//   ....[18]....
        /*015c*/ 	.word	0x00001e40


	//   ....[19]....
        /*0160*/ 	.word	0x00001e70


	//   ....[20]....
        /*0164*/ 	.word	0x00001eb0


	//   ....[21]....
        /*0168*/ 	.word	0x00001ee0


	//   ....[22]....
        /*016c*/ 	.word	0x00001f20


	//   ....[23]....
        /*0170*/ 	.word	0x00001f50


	//   ....[24]....
        /*0174*/ 	.word	0x00001fa0


	//   ....[25]....
        /*0178*/ 	.word	0x00001fe0


	//   ....[26]....
        /*017c*/ 	.word	0x00001ff0


	//   ....[27]....
        /*0180*/ 	.word	0x00002010


	//   ....[28]....
        /*0184*/ 	.word	0x00002030


	//   ....[29]....
        /*0188*/ 	.word	0x00002070


	//   ....[30]....
        /*018c*/ 	.word	0x00002090


	//   ....[31]....
        /*0190*/ 	.word	0x000020c0


	//   ....[32]....
        /*0194*/ 	.word	0x000020d0


	//   ....[33]....
        /*0198*/ 	.word	0x000020e0


	//   ....[34]....
        /*019c*/ 	.word	0x00002170


	//   ....[35]....
        /*01a0*/ 	.word	0x00002340


	//   ....[36]....
        /*01a4*/ 	.word	0x00002380


	//   ....[37]....
        /*01a8*/ 	.word	0x00002430


	//   ....[38]....
        /*01ac*/ 	.word	0x00002450


	//   ....[39]....
        /*01b0*/ 	.word	0x00002480


	//   ....[40]....
        /*01b4*/ 	.word	0x000024a0


	//   ....[41]....
        /*01b8*/ 	.word	0x000024d0


	//   ....[42]....
        /*01bc*/ 	.word	0x000024f0


	//   ....[43]....
        /*01c0*/ 	.word	0x00002520


	//   ....[44]....
        /*01c4*/ 	.word	0x00002540


	//   ....[45]....
        /*01c8*/ 	.word	0x000027f0


	//   ....[46]....
        /*01cc*/ 	.word	0x00002a10


	//   ....[47]....
        /*01d0*/ 	.word	0x00002cc0


	//   ....[48]....
        /*01d4*/ 	.word	0x00002d10


	//   ....[49]....
        /*01d8*/ 	.word	0x00002d60


	//   ....[50]....
        /*01dc*/ 	.word	0x00002d90


	//   ....[51]....
        /*01e0*/ 	.word	0x00002db0


	//   ....[52]....
        /*01e4*/ 	.word	0x00002e80


	//   ....[53]....
        /*01e8*/ 	.word	0x00002ec0


	//   ....[54]....
        /*01ec*/ 	.word	0x00002f10


	//   ....[55]....
        /*01f0*/ 	.word	0x00002f40


	//   ....[56]....
        /*01f4*/ 	.word	0x00002f60


	//----- nvinfo : EIATTR_VRC_CTA_INIT_COUNT
	.align		4
.L_3467:
        /*01f8*/ 	.byte	0x02, 0x4a
	.zero		1
	.zero		1


	//----- nvinfo : EIATTR_EXIT_INSTR_OFFSETS
	.align		4
        /*01fc*/ 	.byte	0x04, 0x1c
        /*01fe*/ 	.short	(.L_3469 - .L_3468)


	//   ....[0]....
.L_3468:
        /*0200*/ 	.word	0x00003000


	//   ....[1]....
        /*0204*/ 	.word	0x00003490


	//----- nvinfo : EIATTR_MAX_THREADS
	.align		4
.L_3469:
        /*0208*/ 	.byte	0x04, 0x05
        /*020a*/ 	.short	(.L_3471 - .L_3470)
.L_3470:
        /*020c*/ 	.word	0x00000020
        /*0210*/ 	.word	0x00000001
        /*0214*/ 	.word	0x00000001


	//----- nvinfo : EIATTR_CRS_STACK_SIZE
	.align		4
.L_3471:
        /*0218*/ 	.byte	0x04, 0x1e
        /*021a*/ 	.short	(.L_3473 - .L_3472)
.L_3472:
        /*021c*/ 	.word	0x00000000


	//----- nvinfo : EIATTR_CBANK_PARAM_SIZE
	.align		4
.L_3473:
        /*0220*/ 	.byte	0x03, 0x19
        /*0222*/ 	.short	0x01f0


	//----- nvinfo : EIATTR_PARAM_CBANK
	.align		4
        /*0224*/ 	.byte	0x04, 0x0a
        /*0226*/ 	.short	(.L_3475 - .L_3474)
	.align		4
.L_3474:
        /*0228*/ 	.word	index@(.nv.constant0._Z25selective_scan_bwd_kernelI32Selective_Scan_bwd_kernel_traitsILi32ELi4ELb0ELb0ELb0ELb0ELb1EffEEv12SSMParamsBwd)
        /*022c*/ 	.short	0x0380
        /*022e*/ 	.short	0x01f0


	//----- nvinfo : EIATTR_SW_WAR
	.align		4
.L_3475:
        /*0230*/ 	.byte	0x04, 0x36
        /*0232*/ 	.short	(.L_3477 - .L_3476)
.L_3476:
        /*0234*/ 	.word	0x00000008
.L_3477:


//--------------------- .nv.info._Z25selective_scan_bwd_kernelI32Selective_Scan_bwd_kernel_traitsILi32ELi4ELb0ELb0ELb0ELb1ELb0EffEEv12SSMParamsBwd --------------------------
	.section	.nv.info._Z25selective_scan_bwd_kernelI32Selective_Scan_bwd_kernel_traitsILi32ELi4ELb0ELb0ELb0ELb1ELb0EffEEv12SSMParamsBwd,"",@"SHT_CUDA_INFO"
	.sectionflags	@""
	.align	4


	//----- nvinfo : EIATTR_CUDA_API_VERSION
	.align		4
        /*0000*/ 	.byte	0x04, 0x37
        /*0002*/ 	.short	(.L_3479 - .L_3478)
.L_3478:
        /*0004*/ 	.word	0x00000082


	//----- nvinfo : EIATTR_KPARAM_INFO
	.align		4
.L_3479:
        /*0008*/ 	.byte	0x04, 0x17
        /*000a*/ 	.short	(.L_3481 - .L_3480)
.L_3480:
        /*000c*/ 	.word	0x00000000
        /*0010*/ 	.short	0x0000
        /*0012*/ 	.short	0x0000
        /*0014*/ 	.byte	0x00, 0xf0, 0xc1, 0x07


	//----- nvinfo : EIATTR_SPARSE_MMA_MASK
	.align		4
.L_3481:
        /*0018*/ 	.byte	0x03, 0x50
        /*001a*/ 	.short	0x0000


	//----- nvinfo : EIATTR_MAXREG_COUNT
	.align		4
        /*001c*/ 	.byte	0x03, 0x1b
        /*001e*/ 	.short	0x00ff


	//----- nvinfo : EIATTR_NUM_BARRIERS
	.align		4
        /*0020*/ 	.byte	0x02, 0x4c
        /*0022*/ 	.byte	0x01
	.zero		1


	//----- nvinfo : EIATTR_MERCURY_ISA_VERSION
	.align		4
        /*0024*/ 	.byte	0x03, 0x5f
        /*0026*/ 	.short	0x0101


	//----- nvinfo : EIATTR_COOP_GROUP_MASK_REGIDS
	.align		4
        /*0028*/ 	.byte	0x04, 0x29
        /*002a*/ 	.short	(.L_3483 - .L_3482)


	//   ....[0]....
.L_3482:
        /*002c*/ 	.word	0xffffffff


	//   ....[1]....
        /*0030*/ 	.word	0xffffffff


	//   ....[2]....
        /*0034*/ 	.word	0xffffffff


	//   ....[3]....
        /*0038*/ 	.word	0xffffffff


	//   ....[4]....
        /*003c*/ 	.word	0xffffffff


	//   ....[5]....
        /*0040*/ 	.word	0xffffffff


	//   ....[6]....
        /*0044*/ 	.word	0xffffffff


	//   ....[7]....
        /*0048*/ 	.word	0xffffffff


	//   ....[8]....
        /*004c*/ 	.word	0xffffffff


	//   ....[9]....
        /*0050*/ 	.word	0xffffffff


	//   ....[10]....
        /*0054*/ 	.word	0xffffffff


	//   ....[11]....
        /*0058*/ 	.word	0xffffffff


	//   ....[12]....
        /*005c*/ 	.word	0xffffffff


	//   ....[13]....
        /*0060*/ 	.word	0xffffffff


	//   ....[14]....
        /*0064*/ 	.word	0xffffffff


	//   ....[15]....
        /*0068*/ 	.word	0xffffffff


	//   ....[16]....
        /*006c*/ 	.word	0xffffffff


	//   ....[17]....
        /*0070*/ 	.word	0xffffffff


	//   ....[18]....
        /*0074*/ 	.word	0xffffffff


	//   ....[19]....
        /*0078*/ 	.word	0xffffffff


	//   ....[20]....
        /*007c*/ 	.word	0xffffffff


	//   ....[21]....
        /*0080*/ 	.word	0xffffffff


	//   ....[22]....
        /*0084*/ 	.word	0xffffffff


	//   ....[23]....
        /*0088*/ 	.word	0xffffffff


	//   ....[24]....
        /*008c*/ 	.word	0xffffffff


	//   ....[25]....
        /*0090*/ 	.word	0xffffffff


	//   ....[26]....
        /*0094*/ 	.word	0xffffffff


	//   ....[27]....
        /*0098*/ 	.word	0xffffffff


	//   ....[28]....
        /*009c*/ 	.word	0xffffffff


	//   ....[29]....
        /*00a0*/ 	.word	0xffffffff


	//   ....[30]....
        /*00a4*/ 	.word	0xffffffff


	//   ....[31]....
        /*00a8*/ 	.word	0xffffffff


	//   ....[32]....
        /*00ac*/ 	.word	0xffffffff


	//   ....[33]....
        /*00b0*/ 	.word	0xffffffff


	//   ....[34]....
        /*00b4*/ 	.word	0xffffffff


	//   ....[35]....
        /*00b8*/ 	.word	0xffffffff


	//   ....[36]....
        /*00bc*/ 	.word	0xffffffff


	//   ....[37]....
        /*00c0*/ 	.word	0xffffffff


	//   ....[38]....
        /*00c4*/ 	.word	0xffffffff


	//   ....[39]....
        /*00c8*/ 	.word	0xffffffff


	//   ....[40]....
        /*00cc*/ 	.word	0xffffffff


	//   ....[41]....
        /*00d0*/ 	.word	0xffffffff


	//   ....[42]....
        /*00d4*/ 	.word	0xffffffff


	//   ....[43]....
        /*00d8*/ 	.word	0xffffffff


	//   ....[44]....
        /*00dc*/ 	.word	0xffffffff


	//   ....[45]....
        /*00e0*/ 	.word	0xffffffff


	//   ....[46]....
        /*00e4*/ 	.word	0xffffffff


	//   ....[47]....
        /*00e8*/ 	.word	0xffffffff


	//   ....[48]....
        /*00ec*/ 	.word	0xffffffff


	//   ....[49]....
        /*00f0*/ 	.word	0xffffffff


	//   ....[50]....
        /*00f4*/ 	.word	0xffffffff


	//   ....[51]....
        /*00f8*/ 	.word	0xffffffff


	//   ....[52]....
        /*00fc*/ 	.word	0xffffffff


	//   ....[53]....
        /*0100*/ 	.word	0xffffffff


	//----- nvinfo : EIATTR_COOP_GROUP_INSTR_OFFSETS
	.align		4
.L_3483:
        /*0104*/ 	.byte	0x04, 0x28
        /*0106*/ 	.short	(.L_3485 - .L_3484)


	//   ....[0]....
.L_3484:
        /*0108*/ 	.word	0x000008d0


	//   ....[1]....
        /*010c*/ 	.word	0x000009e0


	//   ....[2]....
        /*0110*/ 	.word	0x00000b20


	//   ....[3]....
        /*0114*/ 	.word	0x000019f0


	//   ....[4]....
        /*0118*/ 	.word	0x00001a30


	//   ....[5]....
        /*011c*/ 	.word	0x00001a60


	//   ....[6]....
        /*0120*/ 	.word	0x00001aa0


	//   ....[7]....
        /*0124*/ 	.word	0x00001ad0


	//   ....[8]....
        /*0128*/ 	.word	0x00001af0


	//   ....[9]....
        /*012c*/ 	.word	0x00001b00


	//   ....[10]....
        /*0130*/ 	.word	0x00001b40


	//   ....[11]....
        /*0134*/ 	.word	0x00001b90


	//   ....[12]....
        /*0138*/ 	.word	0x00001ba0


	//   ....[13]....
        /*013c*/ 	.word	0x00001bc0


	//   ....[14]....
        /*0140*/ 	.word	0x00001bf0


	//   ....[15]....
        /*0144*/ 	.word	0x00001c20


	//   ....[16]....
        /*0148*/ 	.word	0x00001c60


	//   ....[17]....
        /*014c*/ 	.word	0x00001c90


	//   ....[18]....
        /*0150*/ 	.word	0x00001cd0


	//   ....[19]....
        /*0154*/ 	.word	0x00001d00


	//   ....[20]....
        /*0158*/ 	.word	0x00001d50


	//   ....[21]....
        /*015c*/ 	.word	0x00001d90


	//   ....[22]....
        /*0160*/ 	.word	0x00001da0


	//   ....[23]....
        /*0164*/ 	.word	0x00001dc0


	//   ....[24]....
        /*0168*/ 	.word	0x00001de0


	//   ....[25]....
        /*016c*/ 	.word	0x00001e20


	//   ....[26]....
        /*0170*/ 	.word	0x00001e50


	//   ....[27]....
        /*0174*/ 	.word	0x00001e70


	//   ....[28]....
        /*0178*/ 	.word	0x00001e80


	//   ....[29]....
        /*017c*/ 	.word	0x00001e90


	//   ....[30]....
        /*0180*/ 	.word	0x00001f30


	//   ....[31]....
        /*0184*/ 	.word	0x00002100


	//   ....[32]....
        /*0188*/ 	.word	0x00002140


	//   ....[33]....
        /*018c*/ 	.word	0x00002200


	//   ....[34]....
        /*0190*/ 	.word	0x00002230


	//   ....[35]....
        /*0194*/ 	.word	0x00002290


	//   ....[36]....
        /*0198*/ 	.word	0x000022b0


	//   ....[37]....
        /*019c*/ 	.word	0x000022e0


	//   ....[38]....
        /*01a0*/ 	.word	0x00002300


	//   ....[39]....
        /*01a4*/ 	.word	0x00002330


	//   ....[40]....
        /*01a8*/ 	.word	0x00002350


	//   ....[41]....
        /*01ac*/ 	.word	0x000026e0


	//   ....[42]....
        /*01b0*/ 	.word	0x00002730


	//   ....[43]....
        /*01b4*/ 	.word	0x00002af0


	//   ....[44]....
        /*01b8*/ 	.word	0x00002da0


	//   ....[45]....
        /*01bc*/ 	.word	0x00002df0


	//   ....[46]....
        /*01c0*/ 	.word	0x00002e40


	//   ....[47]....
        /*01c4*/ 	.word	0x00002e70


	//   ....[48]....
        /*01c8*/ 	.word	0x00002e90


	//   ....[49]....
        /*01cc*/ 	.word	0x00002f60


	//   ....[50]....
        /*01d0*/ 	.word	0x00002fa0


	//   ....[51]....
        /*01d4*/ 	.word	0x00002ff0


	//   ....[52]....
        /*01d8*/ 	.word	0x00003020


	//   ....[53]....
        /*01dc*/ 	.word	0x00003040


	//----- nvinfo : EIATTR_VRC_CTA_INIT_COUNT
	.align		4
.L_3485:
        /*01e0*/ 	.byte	0x02, 0x4a
	.zero		1
	.zero		1


	//----- nvinfo : EIATTR_EXIT_INSTR_OFFSETS
	.align		4
        /*01e4*/ 	.byte	0x04, 0x1c
        /*01e6*/ 	.short	(.L_3487 - .L_3486)


	//   ....[0]....
.L_3486:
        /*01e8*/ 	.word	0x000030e0


	//   ....[1]....
        /*01ec*/ 	.word	0x00003570


	//----- nvinfo : EIATTR_MAX_THREADS
	.align		4
.L_3487:
        /*01f0*/ 	.byte	0x04, 0x05
        /*01f2*/ 	.short	(.L_3489 - .L_3488)
.L_3488:
        /*01f4*/ 	.word	0x00000020
        /*01f8*/ 	.word	0x00000001
        /*01fc*/ 	.word	0x00000001


	//----- nvinfo : EIATTR_CRS_STACK_SIZE
	.align		4
.L_3489:
        /*0200*/ 	.byte	0x04, 0x1e
        /*0202*/ 	.short	(.L_3491 - .L_3490)
.L_3490:
        /*0204*/ 	.word	0x00000000


	//----- nvinfo : EIATTR_CBANK_PARAM_SIZE
	.align		4
.L_3491:
        /*0208*/ 	.byte	0x03, 0x19
        /*020a*/ 	.short	0x01f0


	//----- nvinfo : EIATTR_PARAM_CBANK
	.align		4
        /*020c*/ 	.byte	0x04, 0x0a
        /*020e*/ 	.short	(.L_3493 - .L_3492)
	.align		4
.L_3492:
        /*0210*/ 	.word	index@(.nv.constant0._Z25selective_scan_bwd_kernelI32Selective_Scan_bwd_kernel_traitsILi32ELi4ELb0ELb0ELb0ELb1ELb0EffEEv12SSMParamsBwd)
        /*0214*/ 	.short	0x0380
        /*0216*/ 	.short	0x01f0


	//----- nvinfo : EIATTR_SW_WAR
	.align		4
.L_3493:
        /*0218*/ 	.byte	0x04, 0x36
        /*021a*/ 	.short	(.L_3495 - .L_3494)
.L_3494:
        /*021c*/ 	.word	0x00000008
.L_3495:


//--------------------- .nv.info._Z25selective_scan_bwd_kernelI32Selective_Scan_bwd_kernel_traitsILi32ELi4ELb0ELb0ELb0ELb1ELb1EffEEv12SSMParamsBwd --------------------------
	.section	.nv.info._Z25selective_scan_bwd_kernelI32Selective_Scan_bwd_kernel_traitsILi32ELi4ELb0ELb0ELb0ELb1ELb1EffEEv12SSMParamsBwd,"",@"SHT_CUDA_INFO"
	.sectionflags	@""
	.align	4


	//----- nvinfo : EIATTR_CUDA_API_VERSION
	.align		4
        /*0000*/ 	.byte	0x04, 0x37
        /*0002*/ 	.short	(.L_3497 - .L_3496)
.L_3496:
        /*0004*/ 	.word	0x00000082


	//----- nvinfo : EIATTR_KPARAM_INFO
	.align		4
.L_3497:
        /*0008*/ 	.byte	0x04, 0x17
        /*000a*/ 	.short	(.L_3499 - .L_3498)
.L_3498:
        /*000c*/ 	.word	0x00000000
        /*0010*/ 	.short	0x0000
        /*0012*/ 	.short	0x0000
        /*0014*/ 	.byte	0x00, 0xf0, 0xc1, 0x07


	//----- nvinfo : EIATTR_SPARSE_MMA_MASK
	.align		4
.L_3499:
        /*0018*/ 	.byte	0x03, 0x50
        /*001a*/ 	.short	0x0000


	//----- nvinfo : EIATTR_MAXREG_COUNT
	.align		4
        /*001c*/ 	.byte	0x03, 0x1b
        /*001e*/ 	.short	0x00ff


	//----- nvinfo : EIATTR_NUM_BARRIERS
	.align		4
        /*0020*/ 	.byte	0x02, 0x4c
        /*0022*/ 	.byte	0x01
	.zero		1


	//----- nvinfo : EIATTR_MERCURY_ISA_VERSION
	.align		4
        /*0024*/ 	.byte	0x03, 0x5f
        /*0026*/ 	.short	0x0101


	//----- nvinfo : EIATTR_COOP_GROUP_MASK_REGIDS
	.align		4
        /*0028*/ 	.byte	0x04, 0x29
        /*002a*/ 	.short	(.L_3501 - .L_3500)


	//   ....[0]....
.L_3500:
        /*002c*/ 	.word	0xffffffff


	//   ....[1]....
        /*0030*/ 	.word	0xffffffff


	//   ....[2]....
        /*0034*/ 	.word	0xffffffff


	//   ....[3]....
        /*0038*/ 	.word	0xffffffff


	//   ....[4]....
        /*003c*/ 	.word	0xffffffff


	//   ....[5]....
        /*0040*/ 	.word	0xffffffff


	//   ....[6]....
        /*0044*/ 	.word	0xffffffff


	//   ....[7]....
        /*0048*/ 	.word	0xffffffff


	//   ....[8]....
        /*004c*/ 	.word	0xffffffff


	//   ....[9]....
        /*0050*/ 	.word	0xffffffff


	//   ....[10]....
        /*0054*/ 	.word	0xffffffff


	//   ....[11]....
        /*0058*/ 	.word	0xffffffff


	//   ....[12]....
        /*005c*/ 	.word	0xffffffff


	//   ....[13]....
        /*0060*/ 	.word	0xffffffff


	//   ....[14]....
        /*0064*/ 	.word	0xffffffff


	//   ....[15]....
        /*0068*/ 	.word	0xffffffff


	//   ....[16]....
        /*006c*/ 	.word	0xffffffff


	//   ....[17]....
        /*0070*/ 	.word	0xffffffff


	//   ....[18]....
        /*0074*/ 	.word	0xffffffff


	//   ....[19]....
        /*0078*/ 	.word	0xffffffff


	//   ....[20]....
        /*007c*/ 	.word	0xffffffff


	//   ....[21]....
        /*0080*/ 	.word	0xffffffff


	//   ....[22]....
        /*0084*/ 	.word	0xffffffff


	//   ....[23]....
        /*0088*/ 	.word	0xffffffff


	//   ....[24]....
        /*008c*/ 	.word	0xffffffff


	//   ....[25]....
        /*0090*/ 	.word	0xffffffff


	//   ....[26]....
        /*0094*/ 	.word	0xffffffff


	//   ....[27]....
        /*0098*/ 	.word	0xffffffff


	//   ....[28]....
        /*009c*/ 	.word	0xffffffff


	//   ....[29]....
        /*00a0*/ 	.word	0xffffffff


	//   ....[30]....
        /*00a4*/ 	.word	0xffffffff


	//   ....[31]....
        /*00a8*/ 	.word	0xffffffff


	//   ....[32]....
        /*00ac*/ 	.word	0xffffffff


	//   ....[33]....
        /*00b0*/ 	.word	0xffffffff


	//   ....[34]....
        /*00b4*/ 	.word	0xffffffff


	//   ....[35]....
        /*00b8*/ 	.word	0xffffffff


	//   ....[36]....
        /*00bc*/ 	.word	0xffffffff


	//   ....[37]....
        /*00c0*/ 	.word	0xffffffff


	//   ....[38]....
        /*00c4*/ 	.word	0xffffffff


	//   ....[39]....
        /*00c8*/ 	.word	0xffffffff


	//   ....[40]....
        /*00cc*/ 	.word	0xffffffff


	//   ....[41]....
        /*00d0*/ 	.word	0xffffffff


	//   ....[42]....
        /*00d4*/ 	.word	0xffffffff


	//   ....[43]....
        /*00d8*/ 	.word	0xffffffff


	//   ....[44]....
        /*00dc*/ 	.word	0xffffffff


	//   ....[45]....
        /*00e0*/ 	.word	0xffffffff


	//   ....[46]....
        /*00e4*/ 	.word	0xffffffff


	//   ....[47]....
        /*00e8*/ 	.word	0xffffffff


	//   ....[48]....
        /*00ec*/ 	.word	0xffffffff


	//   ....[49]....
        /*00f0*/ 	.word	0xffffffff


	//   ....[50]....
        /*00f4*/ 	.word	0xffffffff


	//   ....[51]....
        /*00f8*/ 	.word	0xffffffff


	//   ....[52]....
        /*00fc*/ 	.word	0xffffffff


	//   ....[53]....
        /*0100*/ 	.word	0xffffffff


	//   ....[54]....
        /*0104*/ 	.word	0xffffffff


	//   ....[55]....
        /*0108*/ 	.word	0xffffffff


	//   ....[56]....
        /*010c*/ 	.word	0xffffffff


	//   ....[57]....
        /*0110*/ 	.word	0xffffffff


	//----- nvinfo : EIATTR_COOP_GROUP_INSTR_OFFSETS
	.align		4
.L_3501:
        /*0114*/ 	.byte	0x04, 0x28
        /*0116*/ 	.short	(.L_3503 - .L_3502)


	//   ....[0]....
.L_3502:
        /*0118*/ 	.word	0x000008c0


	//   ....[1]....
        /*011c*/ 	.word	0x000009d0


	//   ....[2]....
        /*0120*/ 	.word	0x00000ae0


	//   ....[3]....
        /*0124*/ 	.word	0x00001600


	//   ....[4]....
        /*0128*/ 	.word	0x000018b0


	//   ....[5]....
        /*012c*/ 	.word	0x00001a40


	//   ....[6]....
        /*0130*/ 	.word	0x00001c50


	//   ....[7]....
        /*0134*/ 	.word	0x000024c0


	//   ....[8]....
        /*0138*/ 	.word	0x00002500


	//   ....[9]....
        /*013c*/ 	.word	0x00002530


	//   ....[10]....
        /*0140*/ 	.word	0x00002540


	//   ....[11]....
        /*0144*/ 	.word	0x000025b0


	//   ....[12]....
        /*0148*/ 	.word	0x000025c0


	//   ....[13]....
        /*014c*/ 	.word	0x000025e0


	//   ....[14]....
        /*0150*/ 	.word	0x00002610


	//   ....[15]....
        /*0154*/ 	.word	0x00002640


	//   ....[16]....
        /*0158*/ 	.word	0x00002680


	//   ....[17]....
        /*015c*/ 	.word	0x000026c0


	//   ....[18]....
        /*0160*/ 	.word	0x000026d0


	//   ....[19]....
        /*0164*/ 	.word	0x000026f0


	//   ....[20]....
        /*0168*/ 	.word	0x00002740


	//   ....[21]....
        /*016c*/ 	.word	0x00002790


	//   ....[22]....
        /*0170*/ 	.word	0x000027b0


	//   ....[23]....
        /*0174*/ 	.word	0x000027e0


	//   ....[24]....
        /*0178*/ 	.word	0x00002830


	//   ....[25]....
        /*017c*/ 	.word	0x00002870


	//   ....[26]....
        /*0180*/ 	.word	0x00002880


	//   ....[27]....
        /*0184*/ 	.word	0x000028a0


	//   ....[28]....
        /*0188*/ 	.word	0x000028b0


	//   ....[29]....
        /*018c*/ 	.word	0x000028d0


	//   ....[30]....
        /*0190*/ 	.word	0x00002910


	//   ....[31]....
        /*0194*/ 	.word	0x00002950


	//   ....[32]....
        /*0198*/ 	.word	0x00002960


	//   ....[33]....
        /*019c*/ 	.word	0x00002970


	//   ....[34]....
        /*01a0*/ 	.word	0x00002a10


	//   ....[35]....
        /*01a4*/ 	.word	0x00002bc0


	//   ....[36]....
        /*01a8*/ 	.word	0x00002c00


	//   ....[37]....
        /*01ac*/ 	.word	0x00002d00


	//   ....[38]....
        /*01b0*/ 	.word	0x00002d20


	//   ....[39]....
        /*01b4*/ 	.word	0x00002d50


	//   ....[40]....
        /*01b8*/ 	.word	0x00002d70


	//   ....[41]....
        /*01bc*/ 	.word	0x00002da0


	//   ....[42]....
        /*01c0*/ 	.word	0x00002dc0


	//   ....[43]....
        /*01c4*/ 	.word	0x00002df0


	//   ....[44]....
        /*01c8*/ 	.word	0x00002e10


	//   ....[45]....
        /*01cc*/ 	.word	0x000031c0


	//   ....[46]....
        /*01d0*/ 	.word	0x00003210


	//   ....[47]....
        /*01d4*/ 	.word	0x000035a0


	//   ....[48]....
        /*01d8*/ 	.word	0x00003850


	//   ....[49]....
        /*01dc*/ 	.word	0x000038a0


	//   ....[50]....
        /*01e0*/ 	.word	0x000038f0


	//   ....[51]....
        /*01e4*/ 	.word	0x00003920


	//   ....[52]....
        /*01e8*/ 	.word	0x00003940


	//   ....[53]....
        /*01ec*/ 	.word	0x00003a10


	//   ....[54]....
        /*01f0*/ 	.word	0x00003a50


	//   ....[55]....
        /*01f4*/ 	.word	0x00003aa0


	//   ....[56]....
        /*01f8*/ 	.word	0x00003ad0


	//   ....[57]....
        /*01fc*/ 	.word	0x00003af0


	//----- nvinfo : EIATTR_VRC_CTA_INIT_COUNT
	.align		4
.L_3503:
        /*0200*/ 	.byte	0x02, 0x4a
	.zero		1
	.zero		1


	//----- nvinfo : EIATTR_EXIT_INSTR_OFFSETS
	.align		4
        /*0204*/ 	.byte	0x04, 0x1c
        /*0206*/ 	.short	(.L_3505 - .L_3504)


	//   ....[0]....
.L_3504:
        /*0208*/ 	.word	0x00003b90


	//   ....[1]....
        /*020c*/ 	.word	0x00004020


	//----- nvinfo : EIATTR_MAX_THREADS
	.align		4
.L_3505:
        /*0210*/ 	.byte	0x04, 0x05
        /*0212*/ 	.short	(.L_3507 - .L_3506)
.L_3506:
        /*0214*/ 	.word	0x00000020
        /*0218*/ 	.word	0x00000001
        /*021c*/ 	.word	0x00000001


	//----- nvinfo : EIATTR_CRS_STACK_SIZE
	.align		4
.L_3507:
        /*0220*/ 	.byte	0x04, 0x1e
        /*0222*/ 	.short	(.L_3509 - .L_3508)
.L_3508:
        /*0224*/ 	.word	0x00000000


	//----- nvinfo : EIATTR_CBANK_PARAM_SIZE
	.align		4
.L_3509:
        /*0228*/ 	.byte	0x03, 0x19
        /*022a*/ 	.short	0x01f0


	//----- nvinfo : EIATTR_PARAM_CBANK
	.align		4
        /*022c*/ 	.byte	0x04, 0x0a
        /*022e*/ 	.short	(.L_3511 - .L_3510)
	.align		4
.L_3510:
        /*0230*/ 	.word	index@(.nv.constant0._Z25selective_scan_bwd_kernelI32Selective_Scan_bwd_kernel_traitsILi32ELi4ELb0ELb0ELb0ELb1ELb1EffEEv12SSMParamsBwd)
        /*0234*/ 	.short	0x0380
        /*0236*/ 	.short	0x01f0


	//----- nvinfo : EIATTR_SW_WAR
	.align		4
.L_3511:
        /*0238*/ 	.byte	0x04, 0x36
        /*023a*/ 	.short	(.L_3513 - .L_3512)
.L_3512:
        /*023c*/ 	.word	0x00000008
.L_3513:


//--------------------- .nv.info._Z25selective_scan_bwd_kernelI32Selective_Scan_bwd_kernel_traitsILi32ELi4ELb0ELb0ELb1ELb0ELb0EffEEv12SSMParamsBwd --------------------------
	.section	.nv.info._Z25selective_scan_bwd_kernelI32Selective_Scan_bwd_kernel_traitsILi32ELi4ELb0ELb0ELb1ELb0ELb0EffEEv12SSMParamsBwd,"",@"SHT_CUDA_INFO"
	.sectionflags	@""
	.align	4


	//----- nvinfo : EIATTR_CUDA_API_VERSION
	.align		4
        /*0000*/ 	.byte	0x04, 0x37
        /*0002*/ 	.short	(.L_3515 - .L_3514)
.L_3514:
        /*0004*/ 	.word	0x00000082


	//----- nvinfo : EIATTR_KPARAM_INFO
	.align		4
.L_3515:
        /*0008*/ 	.byte	0x04, 0x17
        /*000a*/ 	.short	(.L_3517 - .L_3516)
.L_3516:
        /*000c*/ 	.word	0x00000000
        /*0010*/ 	.short	0x0000
        /*0012*/ 	.short	0x0000
        /*0014*/ 	.byte	0x00, 0xf0, 0xc1, 0x07


	//----- nvinfo : EIATTR_SPARSE_MMA_MASK
	.align		4
.L_3517:
        /*0018*/ 	.byte	0x03, 0x50
        /*001a*/ 	.short	0x0000


	//----- nvinfo : EIATTR_MAXREG_COUNT
	.align		4
        /*001c*/ 	.byte	0x03, 0x1b
        /*001e*/ 	.short	0x00ff


	//----- nvinfo : EIATTR_NUM_BARRIERS
	.align		4
        /*0020*/ 	.byte	0x02, 0x4c
        /*0022*/ 	.byte	0x01
	.zero		1


	//----- nvinfo : EIATTR_MERCURY_ISA_VERSION
	.align		4
        /*0024*/ 	.byte	0x03, 0x5f
        /*0026*/ 	.short	0x0101


	//----- nvinfo : EIATTR_COOP_GROUP_MASK_REGIDS
	.align		4
        /*0028*/ 	.byte	0x04, 0x29
        /*002a*/ 	.short	(.L_3519 - .L_3518)


	//   ....[0]....
.L_3518:
        /*002c*/ 	.word	0xffffffff


	//   ....[1]....
        /*0030*/ 	.word	0xffffffff


	//   ....[2]....
        /*0034*/ 	.word	0xffffffff


	//   ....[3]....
        /*0038*/ 	.word	0xffffffff


	//   ....[4]....
        /*003c*/ 	.word	0xffffffff


	//   ....[5]....
        /*0040*/ 	.word	0xffffffff


	//   ....[6]....
        /*0044*/ 	.word	0xffffffff


	//   ....[7]....
        /*0048*/ 	.word	0xffffffff


	//   ....[8]....
        /*004c*/ 	.word	0xffffffff


	//   ....[9]....
        /*0050*/ 	.word	0xffffffff


	//   ....[10]....
        /*0054*/ 	.word	0xffffffff


	//   ....[11]....
        /*0058*/ 	.word	0xffffffff


	//   ....[12]....
        /*005c*/ 	.word	0xffffffff


	//   ....[13]....
        /*0060*/ 	.word	0xffffffff


	//   ....[14]....
        /*0064*/ 	.word	0xffffffff


	//   ....[15]....
        /*0068*/ 	.word	0xffffffff


	//   ....[16]....
        /*006c*/ 	.word	0xffffffff


	//   ....[17]....
        /*0070*/ 	.word	0xffffffff


	//   ....[18]....
        /*0074*/ 	.word	0xffffffff


	//   ....[19]....
        /*0078*/ 	.word	0xffffffff


	//   ....[20]....
        /*007c*/ 	.word	0xffffffff


	//   ....[21]....
        /*0080*/ 	.word	0xffffffff


	//   ....[22]....
        /*0084*/ 	.word	0xffffffff


	//   ....[23]....
        /*0088*/ 	.word	0xffffffff


	//   ....[24]....
        /*008c*/ 	.word	0xffffffff


	//   ....[25]....
        /*0090*/ 	.word	0xffffffff


	//   ....[26]....
        /*0094*/ 	.word	0xffffffff


	//   ....[27]....
        /*0098*/ 	.word	0xffffffff


	//   ....[28]....
        /*009c*/ 	.word	0xffffffff


	//   ....[29]....
        /*00a0*/ 	.word	0xffffffff


	//   ....[30]....
        /*00a4*/ 	.word	0xffffffff


	//   ....[31]....
        /*00a8*/ 	.word	0xffffffff


	//   ....[32]....
        /*00ac*/ 	.word	0xffffffff


	//   ....[33]....
        /*00b0*/ 	.word	0xffffffff


	//   ....[34]....
        /*00b4*/ 	.word	0xffffffff


	//   ....[35]....
        /*00b8*/ 	.word	0xffffffff


	//   ....[36]....
        /*00bc*/ 	.word	0xffffffff


	//   ....[37]....
        /*00c0*/ 	.word	0xffffffff


	//   ....[38]....
        /*00c4*/ 	.word	0xffffffff


	//   ....[39]....
        /*00c8*/ 	.word	0xffffffff


	//   ....[40]....
        /*00cc*/ 	.word	0xffffffff


	//   ....[41]....
        /*00d0*/ 	.word	0xffffffff


	//   ....[42]....
        /*00d4*/ 	.word	0xffffffff


	//   ....[43]....
        /*00d8*/ 	.word	0xffffffff


	//   ....[44]....
        /*00dc*/ 	.word	0xffffffff


	//   ....[45]....
        /*00e0*/ 	.word	0xffffffff


	//   ....[46]....
        /*00e4*/ 	.word	0xffffffff


	//   ....[47]....
        /*00e8*/ 	.word	0xffffffff


	//   ....[48]....
        /*00ec*/ 	.word	0xffffffff


	//   ....[49]....
        /*00f0*/ 	.word	0xffffffff


	//   ....[50]....
        /*00f4*/ 	.word	0xffffffff


	//   ....[51]....
        /*00f8*/ 	.word	0xffffffff


	//   ....[52]....
        /*00fc*/ 	.word	0xffffffff


	//   ....[53]....
        /*0100*/ 	.word	0xffffffff


	//----- nvinfo : EIATTR_COOP_GROUP_INSTR_OFFSETS
	.align		4
.L_3519:
        /*0104*/ 	.byte	0x04, 0x28
        /*0106*/ 	.short	(.L_3521 - .L_3520)


	//   ....[0]....
.L_3520:
        /*0108*/ 	.word	0x00000c10


	//   ....[1]....
        /*010c*/ 	.word	0x00000cd0


	//   ....[2]....
        /*0110*/ 	.word	0x00000db0


	//   ....[3]....
        /*0114*/ 	.word	0x00001320


	//   ....[4]....
        /*0118*/ 	.word	0x00001610


	//   ....[5]....
        /*011c*/ 	.word	0x00001640


	//   ....[6]....
        /*0120*/ 	.word	0x00001670


	//   ....[7]....
        /*0124*/ 	.word	0x000016a0


	//   ....[8]....
        /*0128*/ 	.word	0x000016e0


	//   ....[9]....
        /*012c*/ 	.word	0x00001720


	//   ....[10]....
        /*0130*/ 	.word	0x00001750


	//   ....[11]....
        /*0134*/ 	.word	0x00001760


	//   ....[12]....
        /*0138*/ 	.word	0x000017b0


	//   ....[13]....
        /*013c*/ 	.word	0x000017e0


	//   ....[14]....
        /*0140*/ 	.word	0x00001810


	//   ....[15]....
        /*0144*/ 	.word	0x00001820


	//   ....[16]....
        /*0148*/ 	.word	0x00001870


	//   ....[17]....
        /*014c*/ 	.word	0x000018a0


	//   ....[18]....
        /*0150*/ 	.word	0x000018d0


	//   ....[19]....
        /*0154*/ 	.word	0x000018e0


	//   ....[20]....
        /*0158*/ 	.word	0x00001950


	//   ....[21]....
        /*015c*/ 	.word	0x00001980


	//   ....[22]....
        /*0160*/ 	.word	0x000019b0


	//   ....[23]....
        /*0164*/ 	.word	0x000019d0


	//   ....[24]....
        /*0168*/ 	.word	0x00001a40


	//   ....[25]....
        /*016c*/ 	.word	0x00001a60


	//   ....[26]....
        /*0170*/ 	.word	0x00001a80


	//   ....[27]....
        /*0174*/ 	.word	0x00001aa0


	//   ....[28]....
        /*0178*/ 	.word	0x00001ab0


	//   ....[29]....
        /*017c*/ 	.word	0x00001ac0


	//   ....[30]....
        /*0180*/ 	.word	0x00001ad0


	//   ....[31]....
        /*0184*/ 	.word	0x00001ae0


	//   ....[32]....
        /*0188*/ 	.word	0x00001f70


	//   ....[33]....
        /*018c*/ 	.word	0x00001fb0


	//   ....[34]....
        /*0190*/ 	.word	0x00002110


	//   ....[35]....
        /*0194*/ 	.word	0x00002130


	//   ....[36]....
        /*0198*/ 	.word	0x00002160


	//   ....[37]....
        /*019c*/ 	.word	0x00002180


	//   ....[38]....
        /*01a0*/ 	.word	0x000021b0


	//   ....[39]....
        /*01a4*/ 	.word	0x000021d0


	//   ....[40]....
        /*01a8*/ 	.word	0x00002200


	//   ....[41]....
        /*01ac*/ 	.word	0x00002220


	//   ....[42]....
        /*01b0*/ 	.word	0x000023f0


	//   ....[43]....
        /*01b4*/ 	.word	0x000025c0


	//   ....[44]....
        /*01b8*/ 	.word	0x000028c0


	//   ....[45]....
        /*01bc*/ 	.word	0x00002910


	//   ....[46]....
        /*01c0*/ 	.word	0x00002960


	//   ....[47]....
        /*01c4*/ 	.word	0x00002990


	//   ....[48]....
        /*01c8*/ 	.word	0x000029b0


	//   ....[49]....
        /*01cc*/ 	.word	0x00002a80


	//   ....[50]....
        /*01d0*/ 	.word	0x00002ac0


	//   ....[51]....
        /*01d4*/ 	.word	0x00002b10


	//   ....[52]....
        /*01d8*/ 	.word	0x00002b40


	//   ....[53]....
        /*01dc*/ 	.word	0x00002b60


	//----- nvinfo : EIATTR_VRC_CTA_INIT_COUNT
	.align		4
.L_3521:
        /*01e0*/ 	.byte	0x02, 0x4a
	.zero		1
	.zero		1


	//----- nvinfo : EIATTR_EXIT_INSTR_OFFSETS
	.align		4
        /*01e4*/ 	.byte	0x04, 0x1c
        /*01e6*/ 	.short	(.L_3523 - .L_3522)


	//   ....[0]....
.L_3522:
        /*01e8*/ 	.word	0x00002c00


	//   ....[1]....
        /*01ec*/ 	.word	0x00002e20


	//----- nvinfo : EIATTR_MAX_THREADS
	.align		4
.L_3523:
        /*01f0*/ 	.byte	0x04, 0x05
        /*01f2*/ 	.short	(.L_3525 - .L_3524)
.L_3524:
        /*01f4*/ 	.word	0x00000020
        /*01f8*/ 	.word	0x00000001
        /*01fc*/ 	.word	0x00000001


	//----- nvinfo : EIATTR_CRS_STACK_SIZE
	.align		4
.L_3525:
        /*0200*/ 	.byte	0x04, 0x1e
        /*0202*/ 	.short	(.L_3527 - .L_3526)
.L_3526:
        /*0204*/ 	.word	0x00000000


	//----- nvinfo : EIATTR_CBANK_PARAM_SIZE
	.align		4
.L_3527:
        /*0208*/ 	.byte	0x03, 0x19
        /*020a*/ 	.short	0x01f0


	//----- nvinfo : EIATTR_PARAM_CBANK
	.align		4
        /*020c*/ 	.byte	0x04, 0x0a
        /*020e*/ 	.short	(.L_3529 - .L_3528)
	.align		4
.L_3528:
        /*0210*/ 	.word	index@(.nv.constant0._Z25selective_scan_bwd_kernelI32Selective_Scan_bwd_kernel_traitsILi32ELi4ELb0ELb0ELb1ELb0ELb0EffEEv12SSMParamsBwd)
        /*0214*/ 	.short	0x0380
        /*0216*/ 	.short	0x01f0


	//----- nvinfo : EIATTR_SW_WAR
	.align		4
.L_3529:
        /*0218*/ 	.byte	0x04, 0x36
        /*021a*/ 	.short	(.L_3531 - .L_3530)
.L_3530:
        /*021c*/ 	.word	0x00000008
.L_3531:


//--------------------- .nv.info._Z25selective_scan_bwd_kernelI32Selective_Scan_bwd_kernel_traitsILi32ELi4ELb0ELb0ELb1ELb0ELb1EffEEv12SSMParamsBwd --------------------------
	.section	.nv.info._Z25selective_scan_bwd_kernelI32Selective_Scan_bwd_kernel_traitsILi32ELi4ELb0ELb0ELb1ELb0ELb1EffEEv12SSMParamsBwd,"",@"SHT_CUDA_INFO"
	.sectionflags	@""
	.align	4


	//----- nvinfo : EIATTR_CUDA_API_VERSION
	.align		4
        /*0000*/ 	.byte	0x04, 0x37
        /*0002*/ 	.short	(.L_3533 - .L_3532)
.L_3532:
        /*0004*/ 	.word	0x00000082


	//----- nvinfo : EIATTR_KPARAM_INFO
	.align		4
.L_3533:
        /*0008*/ 	.byte	0x04, 0x17
        /*000a*/ 	.short	(.L_3535 - .L_3534)
.L_3534:
        /*000c*/ 	.word	0x00000000
        /*0010*/ 	.short	0x0000
        /*0012*/ 	.short	0x0000
        /*0014*/ 	.byte	0x00, 0xf0, 0xc1, 0x07


	//----- nvinfo : EIATTR_SPARSE_MMA_MASK
	.align		4
.L_3535:
        /*0018*/ 	.byte	0x03, 0x50
        /*001a*/ 	.short	0x0000


	//----- nvinfo : EIATTR_MAXREG_COUNT
	.align		4
        /*001c*/ 	.byte	0x03, 0x1b
        /*001e*/ 	.short	0x00ff


	//----- nvinfo : EIATTR_NUM_BARRIERS
	.align		4
        /*0020*/ 	.byte	0x02, 0x4c
        /*0022*/ 	.byte	0x01
	.zero		1


	//----- nvinfo : EIATTR_MERCURY_ISA_VERSION
	.align		4
        /*0024*/ 	.byte	0x03, 0x5f
        /*0026*/ 	.short	0x0101


	//----- nvinfo : EIATTR_COOP_GROUP_MASK_REGIDS
	.align		4
        /*0028*/ 	.byte	0x04, 0x29
        /*002a*/ 	.short	(.L_3537 - .L_3536)


	//   ....[0]....
.L_3536:
        /*002c*/ 	.word	0xffffffff


	//   ....[1]....
        /*0030*/ 	.word	0xffffffff


	//   ....[2]....
        /*0034*/ 	.word	0xffffffff


	//   ....[3]....
        /*0038*/ 	.word	0xffffffff


	//   ....[4]....
        /*003c*/ 	.word	0xffffffff


	//   ....[5]....
        /*0040*/ 	.word	0xffffffff


	//   ....[6]....
        /*0044*/ 	.word	0xffffffff


	//   ....[7]....
        /*0048*/ 	.word	0xffffffff


	//   ....[8]....
        /*004c*/ 	.word	0xffffffff


	//   ....[9]....
        /*0050*/ 	.word	0xffffffff


	//   ....[10]....
        /*0054*/ 	.word	0xffffffff


	//   ....[11]....
        /*0058*/ 	.word	0xffffffff


	//   ....[12]....
        /*005c*/ 	.word	0xffffffff


	//   ....[13]....
        /*0060*/ 	.word	0xffffffff


	//   ....[14]....
        /*0064*/ 	.word	0xffffffff


	//   ....[15]....
        /*0068*/ 	.word	0xffffffff


	//   ....[16]....
        /*006c*/ 	.word	0xffffffff


	//   ....[17]....
        /*0070*/ 	.word	0xffffffff


	//   ....[18]....
        /*0074*/ 	.word	0xffffffff


	//   ....[19]....
        /*0078*/ 	.word	0xffffffff


	//   ....[20]....
        /*007c*/ 	.word	0xffffffff


	//   ....[21]....
        /*0080*/ 	.word	0xffffffff


	//   ....[22]....
        /*0084*/ 	.word	0xffffffff


	//   ....[23]....
        /*0088*/ 	.word	0xffffffff


	//   ....[24]....
        /*008c*/ 	.word	0xffffffff


	//   ....[25]....
        /*0090*/ 	.word	0xffffffff


	//   ....[26]....
        /*0094*/ 	.word	0xffffffff


	//   ....[27]....
        /*0098*/ 	.word	0xffffffff


	//   ....[28]....
        /*009c*/ 	.word	0xffffffff


	//   ....[29]....
        /*00a0*/ 	.word	0xffffffff


	//   ....[30]....
        /*00a4*/ 	.word	0xffffffff


	//   ....[31]....
        /*00a8*/ 	.word	0xffffffff


	//   ....[32]....
        /*00ac*/ 	.word	0xffffffff


	//   ....[33]....
        /*00b0*/ 	.word	0xffffffff


	//   ....[34]....
        /*00b4*/ 	.word	0xffffffff


	//   ....[35]....
        /*00b8*/ 	.word	0xffffffff


	//   ....[36]....
        /*00bc*/ 	.word	0xffffffff


	//   ....[37]....
        /*00c0*/ 	.word	0xffffffff


	//   ....[38]....
        /*00c4*/ 	.word	0xffffffff


	//   ....[39]....
        /*00c8*/ 	.word	0xffffffff


	//   ....[40]....
        /*00cc*/ 	.word	0xffffffff


	//   ....[41]....
        /*00d0*/ 	.word	0xffffffff


	//   ....[42]....
        /*00d4*/ 	.word	0xffffffff


	//   ....[43]....
        /*00d8*/ 	.word	0xffffffff


	//   ....[44]....
        /*00dc*/ 	.word	0xffffffff


	//   ....[45]....
        /*00e0*/ 	.word	0xffffffff


	//   ....[46]....
        /*00e4*/ 	.word	0xffffffff


	//   ....[47]....
        /*00e8*/ 	.word	0xffffffff


	//   ....[48]....
        /*00ec*/ 	.word	0xffffffff


	//   ....[49]....
        /*00f0*/ 	.word	0xffffffff


	//   ....[50]....
        /*00f4*/ 	.word	0xffffffff


	//   ....[51]....
        /*00f8*/ 	.word	0xffffffff


	//   ....[52]....
        /*00fc*/ 	.word	0xffffffff


	//   ....[53]....
        /*0100*/ 	.word	0xffffffff


	//   ....[54]....
        /*0104*/ 	.word	0xffffffff


	//   ....[55]....
        /*0108*/ 	.word	0xffffffff


	//   ....[56]....
        /*010c*/ 	.word	0xffffffff


	//   ....[57]....
        /*0110*/ 	.word	0xffffffff


	//----- nvinfo : EIATTR_COOP_GROUP_INSTR_OFFSETS
	.align		4
.L_3537:
        /*0114*/ 	.byte	0x04, 0x28
        /*0116*/ 	.short	(.L_3539 - .L_3538)


	//   ....[0]....
.L_3538:
        /*0118*/ 	.word	0x00000ca0


	//   ....[1]....
        /*011c*/ 	.word	0x00000d90


	//   ....[2]....
        /*0120*/ 	.word	0x00000f10


	//   ....[3]....
        /*0124*/ 	.word	0x00001090


	//   ....[4]....
        /*0128*/ 	.word	0x000012e0


	//   ....[5]....
        /*012c*/ 	.word	0x00001460


	//   ....[6]....
        /*0130*/ 	.word	0x00001690


	//   ....[7]....
        /*0134*/ 	.word	0x00001d80


	//   ....[8]....
        /*0138*/ 	.word	0x00002080


	//   ....[9]....
        /*013c*/ 	.word	0x000020b0


	//   ....[10]....
        /*0140*/ 	.word	0x000020e0


	//   ....[11]....
        /*0144*/ 	.word	0x00002110


	//   ....[12]....
        /*0148*/ 	.word	0x00002150


	//   ....[13]....
        /*014c*/ 	.word	0x00002190


	//   ....[14]....
        /*0150*/ 	.word	0x000021c0


	//   ....[15]....
        /*0154*/ 	.word	0x000021d0


	//   ....[16]....
        /*0158*/ 	.word	0x00002220


	//   ....[17]....
        /*015c*/ 	.word	0x00002250


	//   ....[18]....
        /*0160*/ 	.word	0x00002280


	//   ....[19]....
        /*0164*/ 	.word	0x00002290


	//   ....[20]....
        /*0168*/ 	.word	0x000022e0


	//   ....[21]....
        /*016c*/ 	.word	0x00002310


	//   ....[22]....
        /*0170*/ 	.word	0x00002340


	//   ....[23]....
        /*0174*/ 	.word	0x00002350


	//   ....[24]....
        /*0178*/ 	.word	0x000023b0


	//   ....[25]....
        /*017c*/ 	.word	0x000023f0


	//   ....[26]....
        /*0180*/ 	.word	0x00002410


	//   ....[27]....
        /*0184*/ 	.word	0x00002440


	//   ....[28]....
        /*0188*/ 	.word	0x000024b0


	//   ....[29]....
        /*018c*/ 	.word	0x000024d0


	//   ....[30]....
        /*0190*/ 	.word	0x000024f0


	//   ....[31]....
        /*0194*/ 	.word	0x00002510


	//   ....[32]....
        /*0198*/ 	.word	0x00002520


	//   ....[33]....
        /*019c*/ 	.word	0x00002530


	//   ....[34]....
        /*01a0*/ 	.word	0x00002540


	//   ....[35]....
        /*01a4*/ 	.word	0x00002550


	//   ....[36]....
        /*01a8*/ 	.word	0x000029e0


	//   ....[37]....
        /*01ac*/ 	.word	0x00002a20


	//   ....[38]....
        /*01b0*/ 	.word	0x00002b80


	//   ....[39]....
        /*01b4*/ 	.word	0x00002ba0


	//   ....[40]....
        /*01b8*/ 	.word	0x00002bd0


	//   ....[41]....
        /*01bc*/ 	.word	0x00002bf0


	//   ....[42]....
        /*01c0*/ 	.word	0x00002c20


	//   ....[43]....
        /*01c4*/ 	.word	0x00002c40


	//   ....[44]....
        /*01c8*/ 	.word	0x00002c70


	//   ....[45]....
        /*01cc*/ 	.word	0x00002c90


	//   ....[46]....
        /*01d0*/ 	.word	0x00002e40


	//   ....[47]....
        /*01d4*/ 	.word	0x00003020


	//   ....[48]....
        /*01d8*/ 	.word	0x00003320


	//   ....[49]....
        /*01dc*/ 	.word	0x00003370


	//   ....[50]....
        /*01e0*/ 	.word	0x000033c0


	//   ....[51]....
        /*01e4*/ 	.word	0x000033f0


	//   ....[52]....
        /*01e8*/ 	.word	0x00003410


	//   ....[53]....
        /*01ec*/ 	.word	0x000034e0


	//   ....[54]....
        /*01f0*/ 	.word	0x00003520


	//   ....[55]....
        /*01f4*/ 	.word	0x00003570


	//   ....[56]....
        /*01f8*/ 	.word	0x000035a0


	//   ....[57]....
        /*01fc*/ 	.word	0x000035c0


	//----- nvinfo : EIATTR_VRC_CTA_INIT_COUNT
	.align		4
.L_3539:
        /*0200*/ 	.byte	0x02, 0x4a
	.zero		1
	.zero		1


	//----- nvinfo : EIATTR_EXIT_INSTR_OFFSETS
	.align		4
        /*0204*/ 	.byte	0x04, 0x1c
        /*0206*/ 	.short	(.L_3541 - .L_3540)


	//   ....[0]....
.L_3540:
        /*0208*/ 	.word	0x00003660


	//   ....[1]....
        /*020c*/ 	.word	0x00003880


	//----- nvinfo : EIATTR_MAX_THREADS
	.align		4
.L_3541:
        /*0210*/ 	.byte	0x04, 0x05
        /*0212*/ 	.short	(.L_3543 - .L_3542)
.L_3542:
        /*0214*/ 	.word	0x00000020
        /*0218*/ 	.word	0x00000001
        /*021c*/ 	.word	0x00000001


	//----- nvinfo : EIATTR_CRS_STACK_SIZE
	.align		4
.L_3543:
        /*0220*/ 	.byte	0x04, 0x1e
        /*0222*/ 	.short	(.L_3545 - .L_3544)
.L_3544:
        /*0224*/ 	.word	0x00000000


	//----- nvinfo : EIATTR_CBANK_PARAM_SIZE
	.align		4
.L_3545:
        /*0228*/ 	.byte	0x03, 0x19
        /*022a*/ 	.short	0x01f0


	//----- nvinfo : EIATTR_PARAM_CBANK
	.align		4
        /*022c*/ 	.byte	0x04, 0x0a
        /*022e*/ 	.short	(.L_3547 - .L_3546)
	.align		4
.L_3546:
        /*0230*/ 	.word	index@(.nv.constant0._Z25selective_scan_bwd_kernelI32Selective_Scan_bwd_kernel_traitsILi32ELi4ELb0ELb0ELb1ELb0ELb1EffEEv12SSMParamsBwd)
        /*0234*/ 	.short	0x0380
        /*0236*/ 	.short	0x01f0


	//----- nvinfo : EIATTR_SW_WAR
	.align		4
.L_3547:
        /*0238*/ 	.byte	0x04, 0x36
        /*023a*/ 	.short	(.L_3549 - .L_3548)
.L_3548:
        /*023c*/ 	.word	0x00000008
.L_3549:


//--------------------- .nv.info._Z25selective_scan_bwd_kernelI32Selective_Scan_bwd_kernel_traitsILi32ELi4ELb0ELb0ELb1ELb1ELb0EffEEv12SSMParamsBwd --------------------------
	.section	.nv.info._Z25selective_scan_bwd_kernelI32Selective_Scan_bwd_kernel_traitsILi32ELi4ELb0ELb0ELb1ELb1ELb0EffEEv12SSMParamsBwd,"",@"SHT_CUDA_INFO"
	.sectionflags	@""
	.align	4


	//----- nvinfo : EIATTR_CUDA_API_VERSION
	.align		4
        /*0000*/ 	.byte	0x04, 0x37
        /*0002*/ 	.short	(.L_3551 - .L_3550)
.L_3550:
        /*0004*/ 	.word	0x00000082


	//----- nvinfo : EIATTR_KPARAM_INFO
	.align		4
.L_3551:
        /*0008*/ 	.byte	0x04, 0x17
        /*000a*/ 	.short	(.L_3553 - .L_3552)
.L_3552:
        /*000c*/ 	.word	0x00000000
        /*0010*/ 	.short	0x0000
        /*0012*/ 	.short	0x0000
        /*0014*/ 	.byte	0x00, 0xf0, 0xc1, 0x07


	//----- nvinfo : EIATTR_SPARSE_MMA_MASK
	.align		4
.L_3553:
        /*0018*/ 	.byte	0x03, 0x50
        /*001a*/ 	.short	0x0000


	//----- nvinfo : EIATTR_MAXREG_COUNT
	.align		4
        /*001c*/ 	.byte	0x03, 0x1b
        /*001e*/ 	.short	0x00ff


	//----- nvinfo : EIATTR_NUM_BARRIERS
	.align		4
        /*0020*/ 	.byte	0x02, 0x4c
        /*0022*/ 	.byte	0x01
	.zero		1


	//----- nvinfo : EIATTR_MERCURY_ISA_VERSION
	.align		4
        /*0024*/ 	.byte	0x03, 0x5f
        /*0026*/ 	.short	0x0101


	//----- nvinfo : EIATTR_COOP_GROUP_MASK_REGIDS
	.align		4
        /*0028*/ 	.byte	0x04, 0x29
        /*002a*/ 	.short	(.L_3555 - .L_3554)


	//   ....[0]....
.L_3554:
        /*002c*/ 	.word	0xffffffff


	//   ....[1]....
        /*0030*/ 	.word	0xffffffff


	//   ....[2]....
        /*0034*/ 	.word	0xffffffff


	//   ....[3]....
        /*0038*/ 	.word	0xffffffff


	//   ....[4]....
        /*003c*/ 	.word	0xffffffff


	//   ....[5]....
        /*0040*/ 	.word	0xffffffff


	//   ....[6]....
        /*0044*/ 	.word	0xffffffff


	//   ....[7]....
        /*0048*/ 	.word	0xffffffff


	//   ....[8]....
        /*004c*/ 	.word	0xffffffff


	//   ....[9]....
        /*0050*/ 	.word	0xffffffff


	//   ....[10]....
        /*0054*/ 	.word	0xffffffff


	//   ....[11]....
        /*0058*/ 	.word	0xffffffff


	//   ....[12]....
        /*005c*/ 	.word	0xffffffff


	//   ....[13]....
        /*0060*/ 	.word	0xffffffff


	//   ....[14]....
        /*0064*/ 	.word	0xffffffff


	//   ....[15]....
        /*0068*/ 	.word	0xffffffff


	//   ....[16]....
        /*006c*/ 	.word	0xffffffff


	//   ....[17]....
        /*0070*/ 	.word	0xffffffff


	//   ....[18]....
        /*0074*/ 	.word	0xffffffff


	//   ....[19]....
        /*0078*/ 	.word	0xffffffff


	//   ....[20]....
        /*007c*/ 	.word	0xffffffff


	//   ....[21]....
        /*0080*/ 	.word	0xffffffff


	//   ....[22]....
        /*0084*/ 	.word	0xffffffff


	//   ....[23]....
        /*0088*/ 	.word	0xffffffff


	//   ....[24]....
        /*008c*/ 	.word	0xffffffff


	//   ....[25]....
        /*0090*/ 	.word	0xffffffff


	//   ....[26]....
        /*0094*/ 	.word	0xffffffff


	//   ....[27]....
        /*0098*/ 	.word	0xffffffff


	//   ....[28]....
        /*009c*/ 	.word	0xffffffff


	//   ....[29]....
        /*00a0*/ 	.word	0xffffffff


	//   ....[30]....
        /*00a4*/ 	.word	0xffffffff


	//   ....[31]....
        /*00a8*/ 	.word	0xffffffff


	//   ....[32]....
        /*00ac*/ 	.word	0xffffffff


	//   ....[33]....
        /*00b0*/ 	.word	0xffffffff


	//   ....[34]....
        /*00b4*/ 	.word	0xffffffff


	//   ....[35]....
        /*00b8*/ 	.word	0xffffffff


	//   ....[36]....
        /*00bc*/ 	.word	0xffffffff


	//   ....[37]....
        /*00c0*/ 	.word	0xffffffff


	//   ....[38]....
        /*00c4*/ 	.word	0xffffffff


	//   ....[39]....
        /*00c8*/ 	.word	0xffffffff


	//   ....[40]....
        /*00cc*/ 	.word	0xffffffff


	//   ....[41]....
        /*00d0*/ 	.word	0xffffffff


	//   ....[42]....
        /*00d4*/ 	.word	0xffffffff


	//   ....[43]....
        /*00d8*/ 	.word	0xffffffff


	//   ....[44]....
        /*00dc*/ 	.word	0xffffffff


	//   ....[45]....
        /*00e0*/ 	.word	0xffffffff


	//   ....[46]....
        /*00e4*/ 	.word	0xffffffff


	//   ....[47]....
        /*00e8*/ 	.word	0xffffffff


	//   ....[48]....
        /*00ec*/ 	.word	0xffffffff


	//   ....[49]....
        /*00f0*/ 	.word	0xffffffff


	//   ....[50]....
        /*00f4*/ 	.word	0xffffffff


	//   ....[51]....
        /*00f8*/ 	.word	0xffffffff


	//   ....[52]....
        /*00fc*/ 	.word	0xffffffff


	//   ....[53]....
        /*0100*/ 	.word	0xffffffff


	//   ....[54]....
        /*0104*/ 	.word	0xffffffff


	//----- nvinfo : EIATTR_COOP_GROUP_INSTR_OFFSETS
	.align		4
.L_3555:
        /*0108*/ 	.byte	0x04, 0x28
        /*010a*/ 	.short	(.L_3557 - .L_3556)


	//   ....[0]....
.L_3556:
        /*010c*/ 	.word	0x00000bc0


	//   ....[1]....
        /*0110*/ 	.word	0x00000cd0


	//   ....[2]....
        /*0114*/ 	.word	0x00000e10


	//   ....[3]....
        /*0118*/ 	.word	0x00001bb0


	//   ....[4]....
        /*011c*/ 	.word	0x00001ea0


	//   ....[5]....
        /*0120*/ 	.word	0x00001ed0


	//   ....[6]....
        /*0124*/ 	.word	0x00001f10


	//   ....[7]....
        /*0128*/ 	.word	0x00001f30


	//   ....[8]....
        /*012c*/ 	.word	0x00001f70


	//   ....[9]....
        /*0130*/ 	.word	0x00001fc0


	//   ....[10]....
        /*0134*/ 	.word	0x00001fe0


	//   ....[11]....
        /*0138*/ 	.word	0x00001ff0


	//   ....[12]....
        /*013c*/ 	.word	0x00002030


	//   ....[13]....
        /*0140*/ 	.word	0x00002060


	//   ....[14]....
        /*0144*/ 	.word	0x00002090


	//   ....[15]....
        /*0148*/ 	.word	0x000020b0


	//   ....[16]....
        /*014c*/ 	.word	0x00002100


	//   ....[17]....
        /*0150*/ 	.word	0x00002130


	//   ....[18]....
        /*0154*/ 	.word	0x00002150


	//   ....[19]....
        /*0158*/ 	.word	0x00002170


	//   ....[20]....
        /*015c*/ 	.word	0x000021d0


	//   ....[21]....
        /*0160*/ 	.word	0x00002200


	//   ....[22]....
        /*0164*/ 	.word	0x00002250


	//   ....[23]....
        /*0168*/ 	.word	0x00002260


	//   ....[24]....
        /*016c*/ 	.word	0x000022c0


	//   ....[25]....
        /*0170*/ 	.word	0x000022e0


	//   ....[26]....
        /*0174*/ 	.word	0x00002300


	//   ....[27]....
        /*0178*/ 	.word	0x00002330


	//   ....[28]....
        /*017c*/ 	.word	0x00002340


	//   ....[29]....
        /*0180*/ 	.word	0x00002350


	//   ....[30]....
        /*0184*/ 	.word	0x00002360


	//   ....[31]....
        /*0188*/ 	.word	0x00002370


	//   ....[32]....
        /*018c*/ 	.word	0x00002800


	//   ....[33]....
        /*0190*/ 	.word	0x00002840


	//   ....[34]....
        /*0194*/ 	.word	0x000029a0


	//   ....[35]....
        /*0198*/ 	.word	0x000029c0


	//   ....[36]....
        /*019c*/ 	.word	0x000029f0


	//   ....[37]....
        /*01a0*/ 	.word	0x00002a10


	//   ....[38]....
        /*01a4*/ 	.word	0x00002a40


	//   ....[39]....
        /*01a8*/ 	.word	0x00002a60


	//   ....[40]....
        /*01ac*/ 	.word	0x00002a90


	//   ....[41]....
        /*01b0*/ 	.word	0x00002ab0


	//   ....[42]....
        /*01b4*/ 	.word	0x00002d60


	//   ....[43]....
        /*01b8*/ 	.word	0x00002da0


	//   ....[44]....
        /*01bc*/ 	.word	0x00003140


	//   ....[45]....
        /*01c0*/ 	.word	0x00003440


	//   ....[46]....
        /*01c4*/ 	.word	0x00003490


	//   ....[47]....
        /*01c8*/ 	.word	0x000034e0


	//   ....[48]....
        /*01cc*/ 	.word	0x00003510


	//   ....[49]....
        /*01d0*/ 	.word	0x00003530


	//   ....[50]....
        /*01d4*/ 	.word	0x00003600


	//   ....[51]....
        /*01d8*/ 	.word	0x00003640


	//   ....[52]....
        /*01dc*/ 	.word	0x00003690


	//   ....[53]....
        /*01e0*/ 	.word	0x000036c0


	//   ....[54]....
        /*01e4*/ 	.word	0x000036e0


	//----- nvinfo : EIATTR_VRC_CTA_INIT_COUNT
	.align		4
.L_3557:
        /*01e8*/ 	.byte	0x02, 0x4a
	.zero		1
	.zero		1


	//----- nvinfo : EIATTR_EXIT_INSTR_OFFSETS
	.align		4
        /*01ec*/ 	.byte	0x04, 0x1c
        /*01ee*/ 	.short	(.L_3559 - .L_3558)


	//   ....[0]....
.L_3558:
        /*01f0*/ 	.word	0x00003780


	//   ....[1]....
        /*01f4*/ 	.word	0x000039a0


	//----- nvinfo : EIATTR_MAX_THREADS
	.align		4
.L_3559:
        /*01f8*/ 	.byte	0x04, 0x05
        /*01fa*/ 	.short	(.L_3561 - .L_3560)
.L_3560:
        /*01fc*/ 	.word	0x00000020
        /*0200*/ 	.word	0x00000001
        /*0204*/ 	.word	0x00000001


	//----- nvinfo : EIATTR_CRS_STACK_SIZE
	.align		4
.L_3561:
        /*0208*/ 	.byte	0x04, 0x1e
        /*020a*/ 	.short	(.L_3563 - .L_3562)
.L_3562:
        /*020c*/ 	.word	0x00000000


	//----- nvinfo : EIATTR_CBANK_PARAM_SIZE
	.align		4
.L_3563:
        /*0210*/ 	.byte	0x03, 0x19
        /*0212*/ 	.short	0x01f0


	//----- nvinfo : EIATTR_PARAM_CBANK
	.align		4
        /*0214*/ 	.byte	0x04, 0x0a
        /*0216*/ 	.short	(.L_3565 - .L_3564)
	.align		4
.L_3564:
        /*0218*/ 	.word	index@(.nv.constant0._Z25selective_scan_bwd_kernelI32Selective_Scan_bwd_kernel_traitsILi32ELi4ELb0ELb0ELb1ELb1ELb0EffEEv12SSMParamsBwd)
        /*021c*/ 	.short	0x0380
        /*021e*/ 	.short	0x01f0


	//----- nvinfo : EIATTR_SW_WAR
	.align		4
.L_3565:
        /*0220*/ 	.byte	0x04, 0x36
        /*0222*/ 	.short	(.L_3567 - .L_3566)
.L_3566:
        /*0224*/ 	.word	0x00000008
.L_3567:


//--------------------- .nv.info._Z25selective_scan_bwd_kernelI32Selective_Scan_bwd_kernel_traitsILi32ELi4ELb0ELb0ELb1ELb1ELb1EffEEv12SSMParamsBwd --------------------------
	.section	.nv.info._Z25selective_scan_bwd_kernelI32Selective_Scan_bwd_kernel_traitsILi32ELi4ELb0ELb0ELb1ELb1ELb1EffEEv12SSMParamsBwd,"",@"SHT_CUDA_INFO"
	.sectionflags	@""
	.align	4


	//----- nvinfo : EIATTR_CUDA_API_VERSION
	.align		4
        /*0000*/ 	.byte	0x04, 0x37
        /*0002*/ 	.short	(.L_3569 - .L_3568)
.L_3568:
        /*0004*/ 	.word	0x00000082


	//----- nvinfo : EIATTR_KPARAM_INFO
	.align		4
.L_3569:
        /*0008*/ 	.byte	0x04, 0x17
        /*000a*/ 	.short	(.L_3571 - .L_3570)
.L_3570:
        /*000c*/ 	.word	0x00000000
        /*0010*/ 	.short	0x0000
        /*0012*/ 	.short	0x0000
        /*0014*/ 	.byte	0x00, 0xf0, 0xc1, 0x07


	//----- nvinfo : EIATTR_SPARSE_MMA_MASK
	.align		4
.L_3571:
        /*0018*/ 	.byte	0x03, 0x50
        /*001a*/ 	.short	0x0000


	//----- nvinfo : EIATTR_MAXREG_COUNT
	.align		4
        /*001c*/ 	.byte	0x03, 0x1b
        /*001e*/ 	.short	0x00ff


	//----- nvinfo : EIATTR_NUM_BARRIERS
	.align		4
        /*0020*/ 	.byte	0x02, 0x4c
        /*0022*/ 	.byte	0x01
	.zero		1


	//----- nvinfo : EIATTR_MERCURY_ISA_VERSION
	.align		4
        /*0024*/ 	.byte	0x03, 0x5f
        /*0026*/ 	.short	0x0101


	//----- nvinfo : EIATTR_COOP_GROUP_MASK_REGIDS
	.align		4
        /*0028*/ 	.byte	0x04, 0x29
        /*002a*/ 	.short	(.L_3573 - .L_3572)


	//   ....[0]....
.L_3572:
        /*002c*/ 	.word	0xffffffff


	//   ....[1]....
        /*0030*/ 	.word	0xffffffff


	//   ....[2]....
        /*0034*/ 	.word	0xffffffff


	//   ....[3]....
        /*0038*/ 	.word	0xffffffff


	//   ....[4]....
        /*003c*/ 	.word	0xffffffff


	//   ....[5]....
        /*0040*/ 	.word	0xffffffff


	//   ....[6]....
        /*0044*/ 	.word	0xffffffff


	//   ....[7]....
        /*0048*/ 	.word	0xffffffff


	//   ....[8]....
        /*004c*/ 	.word	0xffffffff


	//   ....[9]....
        /*0050*/ 	.word	0xffffffff


	//   ....[10]....
        /*0054*/ 	.word	0xffffffff


	//   ....[11]....
        /*0058*/ 	.word	0xffffffff


	//   ....[12]....
        /*005c*/ 	.word	0xffffffff


	//   ....[13]....
        /*0060*/ 	.word	0xffffffff


	//   ....[14]....
        /*0064*/ 	.word	0xffffffff


	//   ....[15]....
        /*0068*/ 	.word	0xffffffff


	//   ....[16]....
        /*006c*/ 	.word	0xffffffff


	//   ....[17]....
        /*0070*/ 	.word	0xffffffff


	//   ....[18]....
        /*0074*/ 	.word	0xffffffff


	//   ....[19]....
        /*0078*/ 	.word	0xffffffff


	//   ....[20]....
        /*007c*/ 	.word	0xffffffff


	//   ....[21]....
        /*0080*/ 	.word	0xffffffff


	//   ....[22]....
        /*0084*/ 	.word	0xffffffff


	//   ....[23]....
        /*0088*/ 	.word	0xffffffff


	//   ....[24]....
        /*008c*/ 	.word	0xffffffff


	//   ....[25]....
        /*0090*/ 	.word	0xffffffff


	//   ....[26]....
        /*0094*/ 	.word	0xffffffff


	//   ....[27]....
        /*0098*/ 	.word	0xffffffff


	//   ....[28]....
        /*009c*/ 	.word	0xffffffff


	//   ....[29]....
        /*00a0*/ 	.word	0xffffffff


	//   ....[30]....
        /*00a4*/ 	.word	0xffffffff


	//   ....[31]....
        /*00a8*/ 	.word	0xffffffff


	//   ....[32]....
        /*00ac*/ 	.word	0xffffffff


	//   ....[33]....
        /*00b0*/ 	.word	0xffffffff


	//   ....[34]....
        /*00b4*/ 	.word	0xffffffff


	//   ....[35]....
        /*00b8*/ 	.word	0xffffffff


	//   ....[36]....
        /*00bc*/ 	.word	0xffffffff


	//   ....[37]....
        /*00c0*/ 	.word	0xffffffff


	//   ....[38]....
        /*00c4*/ 	.word	0xffffffff


	//   ....[39]....
        /*00c8*/ 	.word	0xffffffff


	//   ....[40]....
        /*00cc*/ 	.word	0xffffffff


	//   ....[41]....
        /*00d0*/ 	.word	0xffffffff


	//   ....[42]....
        /*00d4*/ 	.word	0xffffffff


	//   ....[43]....
        /*00d8*/ 	.word	0xffffffff


	//   ....[44]....
        /*00dc*/ 	.word	0xffffffff


	//   ....[45]....
        /*00e0*/ 	.word	0xffffffff


	//   ....[46]....
        /*00e4*/ 	.word	0xffffffff


	//   ....[47]....
        /*00e8*/ 	.word	0xffffffff


	//   ....[48]....
        /*00ec*/ 	.word	0xffffffff


	//   ....[49]....
        /*00f0*/ 	.word	0xffffffff


	//   ....[50]....
        /*00f4*/ 	.word	0xffffffff


	//   ....[51]....
        /*00f8*/ 	.word	0xffffffff


	//   ....[52]....
        /*00fc*/ 	.word	0xffffffff


	//   ....[53]....
        /*0100*/ 	.word	0xffffffff


	//   ....[54]....
        /*0104*/ 	.word	0xffffffff


	//   ....[55]....
        /*0108*/ 	.word	0xffffffff


	//   ....[56]....
        /*010c*/ 	.word	0xffffffff


	//   ....[57]....
        /*0110*/ 	.word	0xffffffff


	//   ....[58]....
        /*0114*/ 	.word	0xffffffff


	//----- nvinfo : EIATTR_COOP_GROUP_INSTR_OFFSETS
	.align		4
.L_3573:
        /*0118*/ 	.byte	0x04, 0x28
        /*011a*/ 	.short	(.L_3575 - .L_3574)


	//   ....[0]....
.L_3574:
        /*011c*/ 	.word	0x00000bf0


	//   ....[1]....
        /*0120*/ 	.word	0x00000d20


	//   ....[2]....
        /*0124*/ 	.word	0x00000e30


	//   ....[3]....
        /*0128*/ 	.word	0x00001950


	//   ....[4]....
        /*012c*/ 	.word	0x00001b70


	//   ....[5]....
        /*0130*/ 	.word	0x00001d00


	//   ....[6]....
        /*0134*/ 	.word	0x00001f10


	//   ....[7]....
        /*0138*/ 	.word	0x00002620


	//   ....[8]....
        /*013c*/ 	.word	0x00002910


	//   ....[9]....
        /*0140*/ 	.word	0x00002940


	//   ....[10]....
        /*0144*/ 	.word	0x00002970


	//   ....[11]....
        /*0148*/ 	.word	0x000029a0


	//   ....[12]....
        /*014c*/ 	.word	0x000029e0


	//   ....[13]....
        /*0150*/ 	.word	0x00002a30


	//   ....[14]....
        /*0154*/ 	.word	0x00002a50


	//   ....[15]....
        /*0158*/ 	.word	0x00002a60


	//   ....[16]....
        /*015c*/ 	.word	0x00002aa0


	//   ....[17]....
        /*0160*/ 	.word	0x00002af0


	//   ....[18]....
        /*0164*/ 	.word	0x00002b10


	//   ....[19]....
        /*0168*/ 	.word	0x00002b20


	//   ....[20]....
        /*016c*/ 	.word	0x00002b70


	//   ....[21]....
        /*0170*/ 	.word	0x00002ba0


	//   ....[22]....
        /*0174*/ 	.word	0x00002bd0


	//   ....[23]....
        /*0178*/ 	.word	0x00002be0


	//   ....[24]....
        /*017c*/ 	.word	0x00002c50


	//   ....[25]....
        /*0180*/ 	.word	0x00002c80


	//   ....[26]....
        /*0184*/ 	.word	0x00002ca0


	//   ....[27]....
        /*0188*/ 	.word	0x00002cd0


	//   ....[28]....
        /*018c*/ 	.word	0x00002d40


	//   ....[29]....
        /*0190*/ 	.word	0x00002d60


	//   ....[30]....
        /*0194*/ 	.word	0x00002d80


	//   ....[31]....
        /*0198*/ 	.word	0x00002da0


	//   ....[32]....
        /*019c*/ 	.word	0x00002db0


	//   ....[33]....
        /*01a0*/ 	.word	0x00002dc0


	//   ....[34]....
        /*01a4*/ 	.word	0x00002dd0


	//   ....[35]....
        /*01a8*/ 	.word	0x00002de0


	//   ....[36]....
        /*01ac*/ 	.word	0x00003270


	//   ....[37]....
        /*01b0*/ 	.word	0x000032b0


	//   ....[38]....
        /*01b4*/ 	.word	0x00003410


	//   ....[39]....
        /*01b8*/ 	.word	0x00003430


	//   ....[40]....
        /*01bc*/ 	.word	0x00003460


	//   ....[41]....
        /*01c0*/ 	.word	0x00003480


	//   ....[42]....
        /*01c4*/ 	.word	0x000034b0


	//   ....[43]....
        /*01c8*/ 	.word	0x000034d0


	//   ....[44]....
        /*01cc*/ 	.word	0x00003500


	//   ....[45]....
        /*01d0*/ 	.word	0x00003520


	//   ....[46]....
        /*01d4*/ 	.word	0x000037b0


	//   ....[47]....
        /*01d8*/ 	.word	0x000037f0


	//   ....[48]....
        /*01dc*/ 	.word	0x00003bb0


	//   ....[49]....
        /*01e0*/ 	.word	0x00003eb0


	//   ....[50]....
        /*01e4*/ 	.word	0x00003f00


	//   ....[51]....
        /*01e8*/ 	.word	0x00003f50


	//   ....[52]....
        /*01ec*/ 	.word	0x00003f80


	//   ....[53]....
        /*01f0*/ 	.word	0x00003fa0


	//   ....[54]....
        /*01f4*/ 	.word	0x00004070


	//   ....[55]....
        /*01f8*/ 	.word	0x000040b0


	//   ....[56]....
        /*01fc*/ 	.word	0x00004100


	//   ....[57]....
        /*0200*/ 	.word	0x00004130


	//   ....[58]....
        /*0204*/ 	.word	0x00004150


	//----- nvinfo : EIATTR_VRC_CTA_INIT_COUNT
	.align		4
.L_3575:
        /*0208*/ 	.byte	0x02, 0x4a
	.zero		1
	.zero		1


	//----- nvinfo : EIATTR_EXIT_INSTR_OFFSETS
	.align		4
        /*020c*/ 	.byte	0x04, 0x1c
        /*020e*/ 	.short	(.L_3577 - .L_3576)


	//   ....[0]....
.L_3576:
        /*0210*/ 	.word	0x000041f0


	//   ....[1]....
        /*0214*/ 	.word	0x00004410


	//----- nvinfo : EIATTR_MAX_THREADS
	.align		4
.L_3577:
        /*0218*/ 	.byte	0x04, 0x05
        /*021a*/ 	.short	(.L_3579 - .L_3578)
.L_3578:
        /*021c*/ 	.word	0x00000020
        /*0220*/ 	.word	0x00000001
        /*0224*/ 	.word	0x00000001


	//----- nvinfo : EIATTR_CRS_STACK_SIZE
	.align		4
.L_3579:
        /*0228*/ 	.byte	0x04, 0x1e
        /*022a*/ 	.short	(.L_3581 - .L_3580)
.L_3580:
        /*022c*/ 	.word	0x00000000


	//----- nvinfo : EIATTR_CBANK_PARAM_SIZE
	.align		4
.L_3581:
        /*0230*/ 	.byte	0x03, 0x19
        /*0232*/ 	.short	0x01f0


	//----- nvinfo : EIATTR_PARAM_CBANK
	.align		4
        /*0234*/ 	.byte	0x04, 0x0a
        /*0236*/ 	.short	(.L_3583 - .L_3582)
	.align		4
.L_3582:
        /*0238*/ 	.word	index@(.nv.constant0._Z25selective_scan_bwd_kernelI32Selective_Scan_bwd_kernel_traitsILi32ELi4ELb0ELb0ELb1ELb1ELb1EffEEv12SSMParamsBwd)
        /*023c*/ 	.short	0x0380
        /*023e*/ 	.short	0x01f0


	//----- nvinfo : EIATTR_SW_WAR
	.align		4
.L_3583:
        /*0240*/ 	.byte	0x04, 0x36
        /*0242*/ 	.short	(.L_3585 - .L_3584)
.L_3584:
        /*0244*/ 	.word	0x00000008
.L_3585:


//--------------------- .nv.info._Z25selective_scan_bwd_kernelI32Selective_Scan_bwd_kernel_traitsILi32ELi4ELb0ELb1ELb0ELb0ELb0EffEEv12SSMParamsBwd --------------------------
	.section	.nv.info._Z25selective_scan_bwd_kernelI32Selective_Scan_bwd_kernel_traitsILi32ELi4ELb0ELb1ELb0ELb0ELb0EffEEv12SSMParamsBwd,"",@"SHT_CUDA_INFO"
	.sectionflags	@""
	.align	4


	//----- nvinfo : EIATTR_CUDA_API_VERSION
	.align		4
        /*0000*/ 	.byte	0x04, 0x37
        /*0002*/ 	.short	(.L_3587 - .L_3586)
.L_3586:
        /*0004*/ 	.word	0x00000082


	//----- nvinfo : EIATTR_KPARAM_INFO
	.align		4
.L_3587:
        /*0008*/ 	.byte	0x04, 0x17
        /*000a*/ 	.short	(.L_3589 - .L_3588)
.L_3588:
        /*000c*/ 	.word	0x00000000
        /*0010*/ 	.short	0x0000
        /*0012*/ 	.short	0x0000
        /*0014*/ 	.byte	0x00, 0xf0, 0xc1, 0x07


	//----- nvinfo : EIATTR_SPARSE_MMA_MASK
	.align		4
.L_3589:
        /*0018*/ 	.byte	0x03, 0x50
        /*001a*/ 	.short	0x0000


	//----- nvinfo : EIATTR_MAXREG_COUNT
	.align		4
        /*001c*/ 	.byte	0x03, 0x1b
        /*001e*/ 	.short	0x00ff


	//----- nvinfo : EIATTR_NUM_BARRIERS
	.align		4
        /*0020*/ 	.byte	0x02, 0x4c
        /*0022*/ 	.byte	0x01
	.zero		1


	//----- nvinfo : EIATTR_MERCURY_ISA_VERSION
	.align		4
        /*0024*/ 	.byte	0x03, 0x5f
        /*0026*/ 	.short	0x0101


	//----- nvinfo : EIATTR_COOP_GROUP_MASK_REGIDS
	.align		4
        /*0028*/ 	.byte	0x04, 0x29
        /*002a*/ 	.short	(.L_3591 - .L_3590)


	//   ....[0]....
.L_3590:
        /*002c*/ 	.word	0xffffffff


	//   ....[1]....
        /*0030*/ 	.word	0xffffffff


	//   ....[2]....
        /*0034*/ 	.word	0xffffffff


	//   ....[3]....
        /*0038*/ 	.word	0xffffffff


	//   ....[4]....
        /*003c*/ 	.word	0xffffffff


	//   ....[5]....
        /*0040*/ 	.word	0xffffffff


	//   ....[6]....
        /*0044*/ 	.word	0xffffffff


	//   ....[7]....
        /*0048*/ 	.word	0xffffffff


	//   ....[8]....
        /*004c*/ 	.word	0xffffffff


	//   ....[9]....
        /*0050*/ 	.word	0xffffffff


	//   ....[10]....
        /*0054*/ 	.word	0xffffffff


	//   ....[11]....
        /*0058*/ 	.word	0xffffffff


	//   ....[12]....
        /*005c*/ 	.word	0xffffffff


	//   ....[13]....
        /*0060*/ 	.word	0xffffffff


	//   ....[14]....
        /*0064*/ 	.word	0xffffffff


	//   ....[15]....
        /*0068*/ 	.word	0xffffffff


	//   ....[16]....
        /*006c*/ 	.word	0xffffffff


	//   ....[17]....
        /*0070*/ 	.word	0xffffffff


	//   ....[18]....
        /*0074*/ 	.word	0xffffffff


	//   ....[19]....
        /*0078*/ 	.word	0xffffffff


	//   ....[20]....
        /*007c*/ 	.word	0xffffffff


	//   ....[21]....
        /*0080*/ 	.word	0xffffffff


	//   ....[22]....
        /*0084*/ 	.word	0xffffffff


	//   ....[23]....
        /*0088*/ 	.word	0xffffffff


	//   ....[24]....
        /*008c*/ 	.word	0xffffffff


	//   ....[25]....
        /*0090*/ 	.word	0xffffffff


	//   ....[26]....
        /*0094*/ 	.word	0xffffffff


	//   ....[27]....
        /*0098*/ 	.word	0xffffffff


	//   ....[28]....
        /*009c*/ 	.word	0xffffffff


	//   ....[29]....
        /*00a0*/ 	.word	0xffffffff


	//   ....[30]....
        /*00a4*/ 	.word	0xffffffff


	//   ....[31]....
        /*00a8*/ 	.word	0xffffffff


	//   ....[32]....
        /*00ac*/ 	.word	0xffffffff


	//   ....[33]....
        /*00b0*/ 	.word	0xffffffff


	//   ....[34]....
        /*00b4*/ 	.word	0xffffffff


	//   ....[35]....
        /*00b8*/ 	.word	0xffffffff


	//   ....[36]....
        /*00bc*/ 	.word	0xffffffff


	//   ....[37]....
        /*00c0*/ 	.word	0xffffffff


	//   ....[38]....
        /*00c4*/ 	.word	0xffffffff


	//   ....[39]....
        /*00c8*/ 	.word	0xffffffff


	//   ....[40]....
        /*00cc*/ 	.word	0xffffffff


	//   ....[41]....
        /*00d0*/ 	.word	0xffffffff


	//   ....[42]....
        /*00d4*/ 	.word	0xffffffff


	//   ....[43]....
        /*00d8*/ 	.word	0xffffffff


	//   ....[44]....
        /*00dc*/ 	.word	0xffffffff


	//   ....[45]....
        /*00e0*/ 	.word	0xffffffff


	//   ....[46]....
        /*00e4*/ 	.word	0xffffffff


	//   ....[47]....
        /*00e8*/ 	.word	0xffffffff


	//   ....[48]....
        /*00ec*/ 	.word	0xffffffff


	//   ....[49]....
        /*00f0*/ 	.word	0xffffffff


	//   ....[50]....
        /*00f4*/ 	.word	0xffffffff


	//   ....[51]....
        /*00f8*/ 	.word	0xffffffff


	//   ....[52]....
        /*00fc*/ 	.word	0xffffffff


	//   ....[53]....
        /*0100*/ 	.word	0xffffffff


	//----- nvinfo : EIATTR_COOP_GROUP_INSTR_OFFSETS
	.align		4
.L_3591:
        /*0104*/ 	.byte	0x04, 0x28
        /*0106*/ 	.short	(.L_3593 - .L_3592)


	//   ....[0]....
.L_3592:
        /*0108*/ 	.word	0x00000bd0


	//   ....[1]....
        /*010c*/ 	.word	0x00000cb0


	//   ....[2]....
        /*0110*/ 	.word	0x00000d90


	//   ....[3]....
        /*0114*/ 	.word	0x00001260


	//   ....[4]....
        /*0118*/ 	.word	0x00001610


	//   ....[5]....
        /*011c*/ 	.word	0x00001650


	//   ....[6]....
        /*0120*/ 	.word	0x000016c0


	//   ....[7]....
        /*0124*/ 	.word	0x000016d0


	//   ....[8]....
        /*0128*/ 	.word	0x000016e0


	//   ....[9]....
        /*012c*/ 	.word	0x000016f0


	//   ....[10]....
        /*0130*/ 	.word	0x00001720


	//   ....[11]....
        /*0134*/ 	.word	0x00001780


	//   ....[12]....
        /*0138*/ 	.word	0x000017a0


	//   ....[13]....
        /*013c*/ 	.word	0x000017b0


	//   ....[14]....
        /*0140*/ 	.word	0x000017d0


	//   ....[15]....
        /*0144*/ 	.word	0x00001840


	//   ....[16]....
        /*0148*/ 	.word	0x00001880


	//   ....[17]....
        /*014c*/ 	.word	0x000018a0


	//   ....[18]....
        /*0150*/ 	.word	0x000018c0


	//   ....[19]....
        /*0154*/ 	.word	0x00001940


	//   ....[20]....
        /*0158*/ 	.word	0x00001960


	//   ....[21]....
        /*015c*/ 	.word	0x00001970


	//   ....[22]....
        /*0160*/ 	.word	0x00001990


	//   ....[23]....
        /*0164*/ 	.word	0x000019b0


	//   ....[24]....
        /*0168*/ 	.word	0x00001a10


	//   ....[25]....
        /*016c*/ 	.word	0x00001a30


	//   ....[26]....
        /*0170*/ 	.word	0x00001a40


	//   ....[27]....
        /*0174*/ 	.word	0x00001a50


	//   ....[28]....
        /*0178*/ 	.word	0x00001a60


	//   ....[29]....
        /*017c*/ 	.word	0x00001b00


	//   ....[30]....
        /*0180*/ 	.word	0x00001c00


	//   ....[31]....
        /*0184*/ 	.word	0x00001c40


	//   ....[32]....
        /*0188*/ 	.word	0x00001ed0


	//   ....[33]....
        /*018c*/ 	.word	0x00001f10


	//   ....[34]....
        /*0190*/ 	.word	0x00001f60


	//   ....[35]....
        /*0194*/ 	.word	0x00001f80


	//   ....[36]....
        /*0198*/ 	.word	0x00001fb0


	//   ....[37]....
        /*019c*/ 	.word	0x00001fd0


	//   ....[38]....
        /*01a0*/ 	.word	0x00002000


	//   ....[39]....
        /*01a4*/ 	.word	0x00002020


	//   ....[40]....
        /*01a8*/ 	.word	0x00002070


	//   ....[41]....
        /*01ac*/ 	.word	0x000020b0


	//   ....[42]....
        /*01b0*/ 	.word	0x00002380


	//   ....[43]....
        /*01b4*/ 	.word	0x00002560


	//   ....[44]....
        /*01b8*/ 	.word	0x00002860


	//   ....[45]....
        /*01bc*/ 	.word	0x000028b0


	//   ....[46]....
        /*01c0*/ 	.word	0x00002900


	//   ....[47]....
        /*01c4*/ 	.word	0x00002930


	//   ....[48]....
        /*01c8*/ 	.word	0x00002950


	//   ....[49]....
        /*01cc*/ 	.word	0x00002a20


	//   ....[50]....
        /*01d0*/ 	.word	0x00002a60


	//   ....[51]....
        /*01d4*/ 	.word	0x00002ab0


	//   ....[52]....
        /*01d8*/ 	.word	0x00002ae0


	//   ....[53]....
        /*01dc*/ 	.word	0x00002b00


	//----- nvinfo : EIATTR_VRC_CTA_INIT_COUNT
	.align		4
.L_3593:
        /*01e0*/ 	.byte	0x02, 0x4a
	.zero		1
	.zero		1


	//----- nvinfo : EIATTR_EXIT_INSTR_OFFSETS
	.align		4
        /*01e4*/ 	.byte	0x04, 0x1c
        /*01e6*/ 	.short	(.L_3595 - .L_3594)


	//   ....[0]....
.L_3594:
        /*01e8*/ 	.word	0x00002ba0


	//   ....[1]....
        /*01ec*/ 	.word	0x00002e00


	//----- nvinfo : EIATTR_MAX_THREADS
	.align		4
.L_3595:
        /*01f0*/ 	.byte	0x04, 0x05
        /*01f2*/ 	.short	(.L_3597 - .L_3596)
.L_3596:
        /*01f4*/ 	.word	0x00000020
        /*01f8*/ 	.word	0x00000001
        /*01fc*/ 	.word	0x00000001


	//----- nvinfo : EIATTR_CRS_STACK_SIZE
	.align		4
.L_3597:
        /*0200*/ 	.byte	0x04, 0x1e
        /*0202*/ 	.short	(.L_3599 - .L_3598)
.L_3598:
        /*0204*/ 	.word	0x00000000


	//----- nvinfo : EIATTR_CBANK_PARAM_SIZE
	.align		4
.L_3599:
        /*0208*/ 	.byte	0x03, 0x19
        /*020a*/ 	.short	0x01f0


	//----- nvinfo : EIATTR_PARAM_CBANK
	.align		4
        /*020c*/ 	.byte	0x04, 0x0a
        /*020e*/ 	.short	(.L_3601 - .L_3600)
	.align		4
.L_3600:
        /*0210*/ 	.word	index@(.nv.constant0._Z25selective_scan_bwd_kernelI32Selective_Scan_bwd_kernel_traitsILi32ELi4ELb0ELb1ELb0ELb0ELb0EffEEv12SSMParamsBwd)
        /*0214*/ 	.short	0x0380
        /*0216*/ 	.short	0x01f0


	//----- nvinfo : EIATTR_SW_WAR
	.align		4
.L_3601:
        /*0218*/ 	.byte	0x04, 0x36
        /*021a*/ 	.short	(.L_3603 - .L_3602)
.L_3602:
        /*021c*/ 	.word	0x00000008
.L_3603:


//--------------------- .nv.info._Z25selective_scan_bwd_kernelI32Selective_Scan_bwd_kernel_traitsILi32ELi4ELb0ELb1ELb0ELb0ELb1EffEEv12SSMParamsBwd --------------------------
	.section	.nv.info._Z25selective_scan_bwd_kernelI32Selective_Scan_bwd_kernel_traitsILi32ELi4ELb0ELb1ELb0ELb0ELb1EffEEv12SSMParamsBwd,"",@"SHT_CUDA_INFO"
	.sectionflags	@""
	.align	4


	//----- nvinfo : EIATTR_CUDA_API_VERSION
	.align		4
        /*0000*/ 	.byte	0x04, 0x37
        /*0002*/ 	.short	(.L_3605 - .L_3604)
.L_3604:
        /*0004*/ 	.word	0x00000082


	//----- nvinfo : EIATTR_KPARAM_INFO
	.align		4
.L_3605:
        /*0008*/ 	.byte	0x04, 0x17
        /*000a*/ 	.short	(.L_3607 - .L_3606)
.L_3606:
        /*000c*/ 	.word	0x00000000
        /*0010*/ 	.short	0x0000
        /*0012*/ 	.short	0x0000
        /*0014*/ 	.byte	0x00, 0xf0, 0xc1, 0x07


	//----- nvinfo : EIATTR_SPARSE_MMA_MASK
	.align		4
.L_3607:
        /*0018*/ 	.byte	0x03, 0x50
        /*001a*/ 	.short	0x0000


	//----- nvinfo : EIATTR_MAXREG_COUNT
	.align		4
        /*001c*/ 	.byte	0x03, 0x1b
        /*001e*/ 	.short	0x00ff


	//----- nvinfo : EIATTR_NUM_BARRIERS
	.align		4
        /*0020*/ 	.byte	0x02, 0x4c
        /*0022*/ 	.byte	0x01
	.zero		1


	//----- nvinfo : EIATTR_MERCURY_ISA_VERSION
	.align		4
        /*0024*/ 	.byte	0x03, 0x5f
        /*0026*/ 	.short	0x0101


	//----- nvinfo : EIATTR_COOP_GROUP_MASK_REGIDS
	.align		4
        /*0028*/ 	.byte	0x04, 0x29
        /*002a*/ 	.short	(.L_3609 - .L_3608)


	//   ....[0]....
.L_3608:
        /*002c*/ 	.word	0xffffffff


	//   ....[1]....
        /*0030*/ 	.word	0xffffffff


	//   ....[2]....
        /*0034*/ 	.word	0xffffffff


	//   ....[3]....
        /*0038*/ 	.word	0xffffffff


	//   ....[4]....
        /*003c*/ 	.word	0xffffffff


	//   ....[5]....
        /*0040*/ 	.word	0xffffffff


	//   ....[6]....
        /*0044*/ 	.word	0xffffffff


	//   ....[7]....
        /*0048*/ 	.word	0xffffffff


	//   ....[8]....
        /*004c*/ 	.word	0xffffffff


	//   ....[9]....
        /*0050*/ 	.word	0xffffffff


	//   ....[10]....
        /*0054*/ 	.word	0xffffffff


	//   ....[11]....
        /*0058*/ 	.word	0xffffffff


	//   ....[12]....
        /*005c*/ 	.word	0xffffffff


	//   ....[13]....
        /*0060*/ 	.word	0xffffffff


	//   ....[14]....
        /*0064*/ 	.word	0xffffffff


	//   ....[15]....
        /*0068*/ 	.word	0xffffffff


	//   ....[16]....
        /*006c*/ 	.word	0xffffffff


	//   ....[17]....
        /*0070*/ 	.word	0xffffffff


	//   ....[18]....
        /*0074*/ 	.word	0xffffffff


	//   ....[19]....
        /*0078*/ 	.word	0xffffffff


	//   ....[20]....
        /*007c*/ 	.word	0xffffffff


	//   ....[21]....
        /*0080*/ 	.word	0xffffffff


	//   ....[22]....
        /*0084*/ 	.word	0xffffffff


	//   ....[23]....
        /*0088*/ 	.word	0xffffffff


	//   ....[24]....
        /*008c*/ 	.word	0xffffffff


	//   ....[25]....
        /*0090*/ 	.word	0xffffffff


	//   ....[26]....
        /*0094*/ 	.word	0xffffffff


	//   ....[27]....
        /*0098*/ 	.word	0xffffffff


	//   ....[28]....
        /*009c*/ 	.word	0xffffffff


	//   ....[29]....
        /*00a0*/ 	.word	0xffffffff


	//   ....[30]....
        /*00a4*/ 	.word	0xffffffff


	//   ....[31]....
        /*00a8*/ 	.word	0xffffffff


	//   ....[32]....
        /*00ac*/ 	.word	0xffffffff


	//   ....[33]....
        /*00b0*/ 	.word	0xffffffff


	//   ....[34]....
        /*00b4*/ 	.word	0xffffffff


	//   ....[35]....
        /*00b8*/ 	.word	0xffffffff


	//   ....[36]....
        /*00bc*/ 	.word	0xffffffff


	//   ....[37]....
        /*00c0*/ 	.word	0xffffffff


	//   ....[38]....
        /*00c4*/ 	.word	0xffffffff


	//   ....[39]....
        /*00c8*/ 	.word	0xffffffff


	//   ....[40]....
        /*00cc*/ 	.word	0xffffffff


	//   ....[41]....
        /*00d0*/ 	.word	0xffffffff


	//   ....[42]....
        /*00d4*/ 	.word	0xffffffff


	//   ....[43]....
        /*00d8*/ 	.word	0xffffffff


	//   ....[44]....
        /*00dc*/ 	.word	0xffffffff


	//   ....[45]....
        /*00e0*/ 	.word	0xffffffff


	//   ....[46]....
        /*00e4*/ 	.word	0xffffffff


	//   ....[47]....
        /*00e8*/ 	.word	0xffffffff


	//   ....[48]....
        /*00ec*/ 	.word	0xffffffff


	//   ....[49]....
        /*00f0*/ 	.word	0xffffffff


	//   ....[50]....
        /*00f4*/ 	.word	0xffffffff


	//   ....[51]....
        /*00f8*/ 	.word	0xffffffff


	//   ....[52]....
        /*00fc*/ 	.word	0xffffffff


	//   ....[53]....
        /*0100*/ 	.word	0xffffffff


	//   ....[54]....
        /*0104*/ 	.word	0xffffffff


	//   ....[55]....
        /*0108*/ 	.word	0xffffffff


	//   ....[56]....
        /*010c*/ 	.word	0xffffffff


	//   ....[57]....
        /*0110*/ 	.word	0xffffffff


	//----- nvinfo : EIATTR_COOP_GROUP_INSTR_OFFSETS
	.align		4
.L_3609:
        /*0114*/ 	.byte	0x04, 0x28
        /*0116*/ 	.short	(.L_3611 - .L_3610)


	//   ....[0]....
.L_3610:
        /*0118*/ 	.word	0x00000c50


	//   ....[1]....
        /*011c*/ 	.word	0x00000d50


	//   ....[2]....
        /*0120*/ 	.word	0x00000ed0


	//   ....[3]....
        /*0124*/ 	.word	0x00001040


	//   ....[4]....
        /*0128*/ 	.word	0x000012d0


	//   ....[5]....
        /*012c*/ 	.word	0x00001440


	//   ....[6]....
        /*0130*/ 	.word	0x00001630


	//   ....[7]....
        /*0134*/ 	.word	0x00001c90


	//   ....[8]....
        /*0138*/ 	.word	0x00002030


	//   ....[9]....
        /*013c*/ 	.word	0x00002060


	//   ....[10]....
        /*0140*/ 	.word	0x000020b0


	//   ....[11]....
        /*0144*/ 	.word	0x000020e0


	//   ....[12]....
        /*0148*/ 	.word	0x00002100


	//   ....[13]....
        /*014c*/ 	.word	0x00002120


	//   ....[14]....
        /*0150*/ 	.word	0x00002180


	//   ....[15]....
        /*0154*/ 	.word	0x000021a0


	//   ....[16]....
        /*0158*/ 	.word	0x000021d0


	//   ....[17]....
        /*015c*/ 	.word	0x000021e0


	//   ....[18]....
        /*0160*/ 	.word	0x00002250


	//   ....[19]....
        /*0164*/ 	.word	0x00002280


	//   ....[20]....
        /*0168*/ 	.word	0x000022b0


	//   ....[21]....
        /*016c*/ 	.word	0x000022d0


	//   ....[22]....
        /*0170*/ 	.word	0x00002350


	//   ....[23]....
        /*0174*/ 	.word	0x00002380


	//   ....[24]....
        /*0178*/ 	.word	0x00002390


	//   ....[25]....
        /*017c*/ 	.word	0x000023a0


	//   ....[26]....
        /*0180*/ 	.word	0x000023c0


	//   ....[27]....
        /*0184*/ 	.word	0x00002410


	//   ....[28]....
        /*0188*/ 	.word	0x00002450


	//   ....[29]....
        /*018c*/ 	.word	0x00002460


	//   ....[30]....
        /*0190*/ 	.word	0x00002470


	//   ....[31]....
        /*0194*/ 	.word	0x00002480


	//   ....[32]....
        /*0198*/ 	.word	0x00002490


	//   ....[33]....
        /*019c*/ 	.word	0x00002510


	//   ....[34]....
        /*01a0*/ 	.word	0x000025f0


	//   ....[35]....
        /*01a4*/ 	.word	0x00002670


	//   ....[36]....
        /*01a8*/ 	.word	0x00002900


	//   ....[37]....
        /*01ac*/ 	.word	0x00002940


	//   ....[38]....
        /*01b0*/ 	.word	0x00002970


	//   ....[39]....
        /*01b4*/ 	.word	0x00002990


	//   ....[40]....
        /*01b8*/ 	.word	0x000029c0


	//   ....[41]....
        /*01bc*/ 	.word	0x000029e0


	//   ....[42]....
        /*01c0*/ 	.word	0x00002a10


	//   ....[43]....
        /*01c4*/ 	.word	0x00002a30


	//   ....[44]....
        /*01c8*/ 	.word	0x00002a90


	//   ....[45]....
        /*01cc*/ 	.word	0x00002ad0


	//   ....[46]....
        /*01d0*/ 	.word	0x00002db0


	//   ....[47]....
        /*01d4*/ 	.word	0x00002f80


	//   ....[48]....
        /*01d8*/ 	.word	0x00003280


	//   ....[49]....
        /*01dc*/ 	.word	0x000032d0


	//   ....[50]....
        /*01e0*/ 	.word	0x00003320


	//   ....[51]....
        /*01e4*/ 	.word	0x00003350


	//   ....[52]....
        /*01e8*/ 	.word	0x00003370


	//   ....[53]....
        /*01ec*/ 	.word	0x00003440


	//   ....[54]....
        /*01f0*/ 	.word	0x00003480


	//   ....[55]....
        /*01f4*/ 	.word	0x000034d0


	//   ....[56]....
        /*01f8*/ 	.word	0x00003500


	//   ....[57]....
        /*01fc*/ 	.word	0x00003520


	//----- nvinfo : EIATTR_VRC_CTA_INIT_COUNT
	.align		4
.L_3611:
        /*0200*/ 	.byte	0x02, 0x4a
	.zero		1
	.zero		1


	//----- nvinfo : EIATTR_EXIT_INSTR_OFFSETS
	.align		4
        /*0204*/ 	.byte	0x04, 0x1c
        /*0206*/ 	.short	(.L_3613 - .L_3612)


	//   ....[0]....
.L_3612:
        /*0208*/ 	.word	0x000035c0


	//   ....[1]....
        /*020c*/ 	.word	0x00003820


	//----- nvinfo : EIATTR_MAX_THREADS
	.align		4
.L_3613:
        /*0210*/ 	.byte	0x04, 0x05
        /*0212*/ 	.short	(.L_3615 - .L_3614)
.L_3614:
        /*0214*/ 	.word	0x00000020
        /*0218*/ 	.word	0x00000001
        /*021c*/ 	.word	0x00000001


	//----- nvinfo : EIATTR_CRS_STACK_SIZE
	.align		4
.L_3615:
        /*0220*/ 	.byte	0x04, 0x1e
        /*0222*/ 	.short	(.L_3617 - .L_3616)
.L_3616:
        /*0224*/ 	.word	0x00000000


	//----- nvinfo : EIATTR_CBANK_PARAM_SIZE
	.align		4
.L_3617:
        /*0228*/ 	.byte	0x03, 0x19
        /*022a*/ 	.short	0x01f0


	//----- nvinfo : EIATTR_PARAM_CBANK
	.align		4
        /*022c*/ 	.byte	0x04, 0x0a
        /*022e*/ 	.short	(.L_3619 - .L_3618)
	.align		4
.L_3618:
        /*0230*/ 	.word	index@(.nv.constant0._Z25selective_scan_bwd_kernelI32Selective_Scan_bwd_kernel_traitsILi32ELi4ELb0ELb1ELb0ELb0ELb1EffEEv12SSMParamsBwd)
        /*0234*/ 	.short	0x0380
        /*0236*/ 	.short	0x01f0


	//----- nvinfo : EIATTR_SW_WAR
	.align		4
.L_3619:
        /*0238*/ 	.byte	0x04, 0x36
        /*023a*/ 	.short	(.L_3621 - .L_3620)
.L_3620:
        /*023c*/ 	.word	0x00000008
.L_3621:


//--------------------- .nv.info._Z25selective_scan_bwd_kernelI32Selective_Scan_bwd_kernel_traitsILi32ELi4ELb0ELb1ELb0ELb1ELb0EffEEv12SSMParamsBwd --------------------------
	.section	.nv.info._Z25selective_scan_bwd_kernelI32Selective_Scan_bwd_kernel_traitsILi32ELi4ELb0ELb1ELb0ELb1ELb0EffEEv12SSMParamsBwd,"",@"SHT_CUDA_INFO"
	.sectionflags	@""
	.align	4


	//----- nvinfo : EIATTR_CUDA_API_VERSION
	.align		4
        /*0000*/ 	.byte	0x04, 0x37
        /*0002*/ 	.short	(.L_3623 - .L_3622)
.L_3622:
        /*0004*/ 	.word	0x00000082


	//----- nvinfo : EIATTR_KPARAM_INFO
	.align		4
.L_3623:
        /*0008*/ 	.byte	0x04, 0x17
        /*000a*/ 	.short	(.L_3625 - .L_3624)
.L_3624:
        /*000c*/ 	.word	0x00000000
        /*0010*/ 	.short	0x0000
        /*0012*/ 	.short	0x0000
        /*0014*/ 	.byte	0x00, 0xf0, 0xc1, 0x07


	//----- nvinfo : EIATTR_SPARSE_MMA_MASK
	.align		4
.L_3625:
        /*0018*/ 	.byte	0x03, 0x50
        /*001a*/ 	.short	0x0000


	//----- nvinfo : EIATTR_MAXREG_COUNT
	.align		4
        /*001c*/ 	.byte	0x03, 0x1b
        /*001e*/ 	.short	0x00ff


	//----- nvinfo : EIATTR_NUM_BARRIERS
	.align		4
        /*0020*/ 	.byte	0x02, 0x4c
        /*0022*/ 	.byte	0x01
	.zero		1


	//----- nvinfo : EIATTR_MERCURY_ISA_VERSION
	.align		4
        /*0024*/ 	.byte	0x03, 0x5f
        /*0026*/ 	.short	0x0101


	//----- nvinfo : EIATTR_COOP_GROUP_MASK_REGIDS
	.align		4
        /*0028*/ 	.byte	0x04, 0x29
        /*002a*/ 	.short	(.L_3627 - .L_3626)


	//   ....[0]....
.L_3626:
        /*002c*/ 	.word	0xffffffff


	//   ....[1]....
        /*0030*/ 	.word	0xffffffff


	//   ....[2]....
        /*0034*/ 	.word	0xffffffff


	//   ....[3]....
        /*0038*/ 	.word	0xffffffff


	//   ....[4]....
        /*003c*/ 	.word	0xffffffff


	//   ....[5]....
        /*0040*/ 	.word	0xffffffff


	//   ....[6]....
        /*0044*/ 	.word	0xffffffff


	//   ....[7]....
        /*0048*/ 	.word	0xffffffff


	//   ....[8]....
        /*004c*/ 	.word	0xffffffff


	//   ....[9]....
        /*0050*/ 	.word	0xffffffff


	//   ....[10]....
        /*0054*/ 	.word	0xffffffff


	//   ....[11]....
        /*0058*/ 	.word	0xffffffff


	//   ....[12]....
        /*005c*/ 	.word	0xffffffff


	//   ....[13]....
        /*0060*/ 	.word	0xffffffff


	//   ....[14]....
        /*0064*/ 	.word	0xffffffff


	//   ....[15]....
        /*0068*/ 	.word	0xffffffff


	//   ....[16]....
        /*006c*/ 	.word	0xffffffff


	//   ....[17]....
        /*0070*/ 	.word	0xffffffff


	//   ....[18]....
        /*0074*/ 	.word	0xffffffff


	//   ....[19]....
        /*0078*/ 	.word	0xffffffff


	//   ....[20]....
        /*007c*/ 	.word	0xffffffff


	//   ....[21]....
        /*0080*/ 	.word	0xffffffff


	//   ....[22]....
        /*0084*/ 	.word	0xffffffff


	//   ....[23]....
        /*0088*/ 	.word	0xffffffff


	//   ....[24]....
        /*008c*/ 	.word	0xffffffff


	//   ....[25]....
        /*0090*/ 	.word	0xffffffff


	//   ....[26]....
        /*0094*/ 	.word	0xffffffff


	//   ....[27]....
        /*0098*/ 	.word	0xffffffff


	//   ....[28]....
        /*009c*/ 	.word	0xffffffff


	//   ....[29]....
        /*00a0*/ 	.word	0xffffffff


	//   ....[30]....
        /*00a4*/ 	.word	0xffffffff


	//   ....[31]....
        /*00a8*/ 	.word	0xffffffff


	//   ....[32]....
        /*00ac*/ 	.word	0xffffffff


	//   ....[33]....
        /*00b0*/ 	.word	0xffffffff


	//   ....[34]....
        /*00b4*/ 	.word	0xffffffff


	//   ....[35]....
        /*00b8*/ 	.word	0xffffffff


	//   ....[36]....
        /*00bc*/ 	.word	0xffffffff


	//   ....[37]....
        /*00c0*/ 	.word	0xffffffff


	//   ....[38]....
        /*00c4*/ 	.word	0xffffffff


	//   ....[39]....
        /*00c8*/ 	.word	0xffffffff


	//   ....[40]....
        /*00cc*/ 	.word	0xffffffff


	//   ....[41]....
        /*00d0*/ 	.word	0xffffffff


	//   ....[42]....
        /*00d4*/ 	.word	0xffffffff


	//   ....[43]....
        /*00d8*/ 	.word	0xffffffff


	//   ....[44]....
        /*00dc*/ 	.word	0xffffffff


	//   ....[45]....
        /*00e0*/ 	.word	0xffffffff


	//   ....[46]....
        /*00e4*/ 	.word	0xffffffff


	//   ....[47]....
        /*00e8*/ 	.word	0xffffffff


	//   ....[48]....
        /*00ec*/ 	.word	0xffffffff


	//   ....[49]....
        /*00f0*/ 	.word	0xffffffff


	//   ....[50]....
        /*00f4*/ 	.word	0xffffffff


	//   ....[51]....
        /*00f8*/ 	.word	0xffffffff


	//   ....[52]....
        /*00fc*/ 	.word	0xffffffff


	//   ....[53]....
        /*0100*/ 	.word	0xffffffff


	//   ....[54]....
        /*0104*/ 	.word	0xffffffff


	//----- nvinfo : EIATTR_COOP_GROUP_INSTR_OFFSETS
	.align		4
.L_3627:
        /*0108*/ 	.byte	0x04, 0x28
        /*010a*/ 	.short	(.L_3629 - .L_3628)


	//   ....[0]....
.L_3628:
        /*010c*/ 	.word	0x00000b80


	//   ....[1]....
        /*0110*/ 	.word	0x00000c90


	//   ....[2]....
        /*0114*/ 	.word	0x00000dd0


	//   ....[3]....
        /*0118*/ 	.word	0x00001ad0


	//   ....[4]....
        /*011c*/ 	.word	0x00001e80


	//   ....[5]....
        /*0120*/ 	.word	0x00001ea0


	//   ....[6]....
        /*0124*/ 	.word	0x00001f10


	//   ....[7]....
        /*0128*/ 	.word	0x00001f40


	//   ....[8]....
        /*012c*/ 	.word	0x00001f50


	//   ....[9]....
        /*0130*/ 	.word	0x00001f60


	//   ....[10]....
        /*0134*/ 	.word	0x00001fc0


	//   ....[11]....
        /*0138*/ 	.word	0x00002000


	//   ....[12]....
        /*013c*/ 	.word	0x00002010


	//   ....[13]....
        /*0140*/ 	.word	0x00002020


	//   ....[14]....
        /*0144*/ 	.word	0x00002080


	//   ....[15]....
        /*0148*/ 	.word	0x000020c0


	//   ....[16]....
        /*014c*/ 	.word	0x000020f0


	//   ....[17]....
        /*0150*/ 	.word	0x00002110


	//   ....[18]....
        /*0154*/ 	.word	0x00002190


	//   ....[19]....
        /*0158*/ 	.word	0x000021c0


	//   ....[20]....
        /*015c*/ 	.word	0x000021d0


	//   ....[21]....
        /*0160*/ 	.word	0x000021e0


	//   ....[22]....
        /*0164*/ 	.word	0x00002210


	//   ....[23]....
        /*0168*/ 	.word	0x00002250


	//   ....[24]....
        /*016c*/ 	.word	0x00002280


	//   ....[25]....
        /*0170*/ 	.word	0x000022a0


	//   ....[26]....
        /*0174*/ 	.word	0x000022b0


	//   ....[27]....
        /*0178*/ 	.word	0x000022c0


	//   ....[28]....
        /*017c*/ 	.word	0x000022d0


	//   ....[29]....
        /*0180*/ 	.word	0x00002360


	//   ....[30]....
        /*0184*/ 	.word	0x00002430


	//   ....[31]....
        /*0188*/ 	.word	0x000024b0


	//   ....[32]....
        /*018c*/ 	.word	0x00002740


	//   ....[33]....
        /*0190*/ 	.word	0x00002780


	//   ....[34]....
        /*0194*/ 	.word	0x00002870


	//   ....[35]....
        /*0198*/ 	.word	0x00002890


	//   ....[36]....
        /*019c*/ 	.word	0x000028c0


	//   ....[37]....
        /*01a0*/ 	.word	0x000028e0


	//   ....[38]....
        /*01a4*/ 	.word	0x00002910


	//   ....[39]....
        /*01a8*/ 	.word	0x00002930


	//   ....[40]....
        /*01ac*/ 	.word	0x00002980


	//   ....[41]....
        /*01b0*/ 	.word	0x000029c0


	//   ....[42]....
        /*01b4*/ 	.word	0x00002ce0


	//   ....[43]....
        /*01b8*/ 	.word	0x00002d20


	//   ....[44]....
        /*01bc*/ 	.word	0x000030c0


	//   ....[45]....
        /*01c0*/ 	.word	0x000033c0


	//   ....[46]....
        /*01c4*/ 	.word	0x00003410


	//   ....[47]....
        /*01c8*/ 	.word	0x00003460


	//   ....[48]....
        /*01cc*/ 	.word	0x00003490


	//   ....[49]....
        /*01d0*/ 	.word	0x000034b0


	//   ....[50]....
        /*01d4*/ 	.word	0x00003580


	//   ....[51]....
        /*01d8*/ 	.word	0x000035c0


	//   ....[52]....
        /*01dc*/ 	.word	0x00003610


	//   ....[53]....
        /*01e0*/ 	.word	0x00003640


	//   ....[54]....
        /*01e4*/ 	.word	0x00003660


	//----- nvinfo : EIATTR_VRC_CTA_INIT_COUNT
	.align		4
.L_3629:
        /*01e8*/ 	.byte	0x02, 0x4a
	.zero		1
	.zero		1


	//----- nvinfo : EIATTR_EXIT_INSTR_OFFSETS
	.align		4
        /*01ec*/ 	.byte	0x04, 0x1c
        /*01ee*/ 	.short	(.L_3631 - .L_3630)


	//   ....[0]....
.L_3630:
        /*01f0*/ 	.word	0x00003700


	//   ....[1]....
        /*01f4*/ 	.word	0x00003970


	//----- nvinfo : EIATTR_MAX_THREADS
	.align		4
.L_3631:
        /*01f8*/ 	.byte	0x04, 0x05
        /*01fa*/ 	.short	(.L_3633 - .L_3632)
.L_3632:
        /*01fc*/ 	.word	0x00000020
        /*0200*/ 	.word	0x00000001
        /*0204*/ 	.word	0x00000001


	//----- nvinfo : EIATTR_CRS_STACK_SIZE
	.align		4
.L_3633:
        /*0208*/ 	.byte	0x04, 0x1e
        /*020a*/ 	.short	(.L_3635 - .L_3634)
.L_3634:
        /*020c*/ 	.word	0x00000000


	//----- nvinfo : EIATTR_CBANK_PARAM_SIZE
	.align		4
.L_3635:
        /*0210*/ 	.byte	0x03, 0x19
        /*0212*/ 	.short	0x01f0


	//----- nvinfo : EIATTR_PARAM_CBANK
	.align		4
        /*0214*/ 	.byte	0x04, 0x0a
        /*0216*/ 	.short	(.L_3637 - .L_3636)
	.align		4
.L_3636:
        /*0218*/ 	.word	index@(.nv.constant0._Z25selective_scan_bwd_kernelI32Selective_Scan_bwd_kernel_traitsILi32ELi4ELb0ELb1ELb0ELb1ELb0EffEEv12SSMParamsBwd)
        /*021c*/ 	.short	0x0380
        /*021e*/ 	.short	0x01f0


	//----- nvinfo : EIATTR_SW_WAR
	.align		4
.L_3637:
        /*0220*/ 	.byte	0x04, 0x36
        /*0222*/ 	.short	(.L_3639 - .L_3638)
.L_3638:
        /*0224*/ 	.word	0x00000008
.L_3639:


//--------------------- .nv.info._Z25selective_scan_bwd_kernelI32Selective_Scan_bwd_kernel_traitsILi32ELi4ELb0ELb1ELb0ELb1ELb1EffEEv12SSMParamsBwd --------------------------
	.section	.nv.info._Z25selective_scan_bwd_kernelI32Selective_Scan_bwd_kernel_traitsILi32ELi4ELb0ELb1ELb0ELb1ELb1EffEEv12SSMParamsBwd,"",@"SHT_CUDA_INFO"
	.sectionflags	@""
	.align	4


	//----- nvinfo : EIATTR_CUDA_API_VERSION
	.align		4
        /*0000*/ 	.byte	0x04, 0x37
        /*0002*/ 	.short	(.L_3641 - .L_3640)
.L_3640:
        /*0004*/ 	.word	0x00000082


	//----- nvinfo : EIATTR_KPARAM_INFO
	.align		4
.L_3641:
        /*0008*/ 	.byte	0x04, 0x17
        /*000a*/ 	.short	(.L_3643 - .L_3642)
.L_3642:
        /*000c*/ 	.word	0x00000000
        /*0010*/ 	.short	0x0000
        /*0012*/ 	.short	0x0000
        /*0014*/ 	.byte	0x00, 0xf0, 0xc1, 0x07


	//----- nvinfo : EIATTR_SPARSE_MMA_MASK
	.align		4
.L_3643:
        /*0018*/ 	.byte	0x03, 0x50
        /*001a*/ 	.short	0x0000


	//----- nvinfo : EIATTR_MAXREG_COUNT
	.align		4
        /*001c*/ 	.byte	0x03, 0x1b
        /*001e*/ 	.short	0x00ff


	//----- nvinfo : EIATTR_NUM_BARRIERS
	.align		4
        /*0020*/ 	.byte	0x02, 0x4c
        /*0022*/ 	.byte	0x01
	.zero		1


	//----- nvinfo : EIATTR_MERCURY_ISA_VERSION
	.align		4
        /*0024*/ 	.byte	0x03, 0x5f
        /*0026*/ 	.short	0x0101


	//----- nvinfo : EIATTR_COOP_GROUP_MASK_REGIDS
	.align		4
        /*0028*/ 	.byte	0x04, 0x29
        /*002a*/ 	.short	(.L_3645 - .L_3644)


	//   ....[0]....
.L_3644:
        /*002c*/ 	.word	0xffffffff


	//   ....[1]....
        /*0030*/ 	.word	0xffffffff


	//   ....[2]....
        /*0034*/ 	.word	0xffffffff


	//   ....[3]....
        /*0038*/ 	.word	0xffffffff


	//   ....[4]....
        /*003c*/ 	.word	0xffffffff


	//   ....[5]....
        /*0040*/ 	.word	0xffffffff


	//   ....[6]....
        /*0044*/ 	.word	0xffffffff


	//   ....[7]....
        /*0048*/ 	.word	0xffffffff


	//   ....[8]....
        /*004c*/ 	.word	0xffffffff


	//   ....[9]....
        /*0050*/ 	.word	0xffffffff


	//   ....[10]....
        /*0054*/ 	.word	0xffffffff


	//   ....[11]....
        /*0058*/ 	.word	0xffffffff


	//   ....[12]....
        /*005c*/ 	.word	0xffffffff


	//   ....[13]....
        /*0060*/ 	.word	0xffffffff


	//   ....[14]....
        /*0064*/ 	.word	0xffffffff


	//   ....[15]....
        /*0068*/ 	.word	0xffffffff


	//   ....[16]....
        /*006c*/ 	.word	0xffffffff


	//   ....[17]....
        /*0070*/ 	.word	0xffffffff


	//   ....[18]....
        /*0074*/ 	.word	0xffffffff


	//   ....[19]....
        /*0078*/ 	.word	0xffffffff


	//   ....[20]....
        /*007c*/ 	.word	0xffffffff


	//   ....[21]....
        /*0080*/ 	.word	0xffffffff


	//   ....[22]....
        /*0084*/ 	.word	0xffffffff


	//   ....[23]....
        /*0088*/ 	.word	0xffffffff


	//   ....[24]....
        /*008c*/ 	.word	0xffffffff


	//   ....[25]....
        /*0090*/ 	.word	0xffffffff


	//   ....[26]....
        /*0094*/ 	.word	0xffffffff


	//   ....[27]....
        /*0098*/ 	.word	0xffffffff


	//   ....[28]....
        /*009c*/ 	.word	0xffffffff


	//   ....[29]....
        /*00a0*/ 	.word	0xffffffff


	//   ....[30]....
        /*00a4*/ 	.word	0xffffffff


	//   ....[31]....
        /*00a8*/ 	.word	0xffffffff


	//   ....[32]....
        /*00ac*/ 	.word	0xffffffff


	//   ....[33]....
        /*00b0*/ 	.word	0xffffffff


	//   ....[34]....
        /*00b4*/ 	.word	0xffffffff


	//   ....[35]....
        /*00b8*/ 	.word	0xffffffff


	//   ....[36]....
        /*00bc*/ 	.word	0xffffffff


	//   ....[37]....
        /*00c0*/ 	.word	0xffffffff


	//   ....[38]....
        /*00c4*/ 	.word	0xffffffff


	//   ....[39]....
        /*00c8*/ 	.word	0xffffffff


	//   ....[40]....
        /*00cc*/ 	.word	0xffffffff


	//   ....[41]....
        /*00d0*/ 	.word	0xffffffff


	//   ....[42]....
        /*00d4*/ 	.word	0xffffffff


	//   ....[43]....
        /*00d8*/ 	.word	0xffffffff


	//   ....[44]....
        /*00dc*/ 	.word	0xffffffff


	//   ....[45]....
        /*00e0*/ 	.word	0xffffffff


	//   ....[46]....
        /*00e4*/ 	.word	0xffffffff


	//   ....[47]....
        /*00e8*/ 	.word	0xffffffff


	//   ....[48]....
        /*00ec*/ 	.word	0xffffffff


	//   ....[49]....
        /*00f0*/ 	.word	0xffffffff


	//   ....[50]....
        /*00f4*/ 	.word	0xffffffff


	//   ....[51]....
        /*00f8*/ 	.word	0xffffffff


	//   ....[52]....
        /*00fc*/ 	.word	0xffffffff


	//   ....[53]....
        /*0100*/ 	.word	0xffffffff


	//   ....[54]....
        /*0104*/ 	.word	0xffffffff


	//   ....[55]....
        /*0108*/ 	.word	0xffffffff


	//   ....[56]....
        /*010c*/ 	.word	0xffffffff


	//   ....[57]....
        /*0110*/ 	.word	0xffffffff


	//   ....[58]....
        /*0114*/ 	.word	0xffffffff


	//----- nvinfo : EIATTR_COOP_GROUP_INSTR_OFFSETS
	.align		4
.L_3645:
        /*0118*/ 	.byte	0x04, 0x28
        /*011a*/ 	.short	(.L_3647 - .L_3646)


	//   ....[0]....
.L_3646:
        /*011c*/ 	.word	0x00000b90


	//   ....[1]....
        /*0120*/ 	.word	0x00000cb0


	//   ....[2]....
        /*0124*/ 	.word	0x00000dd0


	//   ....[3]....
        /*0128*/ 	.word	0x000018f0


	//   ....[4]....
        /*012c*/ 	.word	0x00001b20


	//   ....[5]....
        /*0130*/ 	.word	0x00001c90


	//   ....[6]....
        /*0134*/ 	.word	0x00001eb0


	//   ....[7]....
        /*0138*/ 	.word	0x00002520


	//   ....[8]....
        /*013c*/ 	.word	0x000028c0


	//   ....[9]....
        /*0140*/ 	.word	0x000028f0


	//   ....[10]....
        /*0144*/ 	.word	0x00002970


	//   ....[11]....
        /*0148*/ 	.word	0x00002990


	//   ....[12]....
        /*014c*/ 	.word	0x000029a0


	//   ....[13]....
        /*0150*/ 	.word	0x000029b0


	//   ....[14]....
        /*0154*/ 	.word	0x00002a10


	//   ....[15]....
        /*0158*/ 	.word	0x00002a50


	//   ....[16]....
        /*015c*/ 	.word	0x00002a60


	//   ....[17]....
        /*0160*/ 	.word	0x00002a70


	//   ....[18]....
        /*0164*/ 	.word	0x00002ae0


	//   ....[19]....
        /*0168*/ 	.word	0x00002b20


	//   ....[20]....
        /*016c*/ 	.word	0x00002b50


	//   ....[21]....
        /*0170*/ 	.word	0x00002b60


	//   ....[22]....
        /*0174*/ 	.word	0x00002bb0


	//   ....[23]....
        /*0178*/ 	.word	0x00002c00


	//   ....[24]....
        /*017c*/ 	.word	0x00002c20


	//   ....[25]....
        /*0180*/ 	.word	0x00002c30


	//   ....[26]....
        /*0184*/ 	.word	0x00002c50


	//   ....[27]....
        /*0188*/ 	.word	0x00002c70


	//   ....[28]....
        /*018c*/ 	.word	0x00002cd0


	//   ....[29]....
        /*0190*/ 	.word	0x00002cf0


	//   ....[30]....
        /*0194*/ 	.word	0x00002d00


	//   ....[31]....
        /*0198*/ 	.word	0x00002d10


	//   ....[32]....
        /*019c*/ 	.word	0x00002d20


	//   ....[33]....
        /*01a0*/ 	.word	0x00002e30


	//   ....[34]....
        /*01a4*/ 	.word	0x00002e60


	//   ....[35]....
        /*01a8*/ 	.word	0x00002f00


	//   ....[36]....
        /*01ac*/ 	.word	0x00003190


	//   ....[37]....
        /*01b0*/ 	.word	0x000031d0


	//   ....[38]....
        /*01b4*/ 	.word	0x00003220


	//   ....[39]....
        /*01b8*/ 	.word	0x00003240


	//   ....[40]....
        /*01bc*/ 	.word	0x00003270


	//   ....[41]....
        /*01c0*/ 	.word	0x00003290


	//   ....[42]....
        /*01c4*/ 	.word	0x000032c0


	//   ....[43]....
        /*01c8*/ 	.word	0x000032e0


	//   ....[44]....
        /*01cc*/ 	.word	0x00003330


	//   ....[45]....
        /*01d0*/ 	.word	0x00003370


	//   ....[46]....
        /*01d4*/ 	.word	0x00003710


	//   ....[47]....
        /*01d8*/ 	.word	0x00003750


	//   ....[48]....
        /*01dc*/ 	.word	0x00003b00


	//   ....[49]....
        /*01e0*/ 	.word	0x00003e00


	//   ....[50]....
        /*01e4*/ 	.word	0x00003e50


	//   ....[51]....
        /*01e8*/ 	.word	0x00003ea0


	//   ....[52]....
        /*01ec*/ 	.word	0x00003ed0


	//   ....[53]....
        /*01f0*/ 	.word	0x00003ef0


	//   ....[54]....
        /*01f4*/ 	.word	0x00003fc0


	//   ....[55]....
        /*01f8*/ 	.word	0x00004000


	//   ....[56]....
        /*01fc*/ 	.word	0x00004050


	//   ....[57]....
        /*0200*/ 	.word	0x00004080


	//   ....[58]....
        /*0204*/ 	.word	0x000040a0


	//----- nvinfo : EIATTR_VRC_CTA_INIT_COUNT
	.align		4
.L_3647:
        /*0208*/ 	.byte	0x02, 0x4a
	.zero		1
	.zero		1


	//----- nvinfo : EIATTR_EXIT_INSTR_OFFSETS
	.align		4
        /*020c*/ 	.byte	0x04, 0x1c
        /*020e*/ 	.short	(.L_3649 - .L_3648)


	//   ....[0]....
.L_3648:
        /*0210*/ 	.word	0x00004140


	//   ....[1]....
        /*0214*/ 	.word	0x000043a0


	//----- nvinfo : EIATTR_MAX_THREADS
	.align		4
.L_3649:
        /*0218*/ 	.byte	0x04, 0x05
        /*021a*/ 	.short	(.L_3651 - .L_3650)
.L_3650:
        /*021c*/ 	.word	0x00000020
        /*0220*/ 	.word	0x00000001
        /*0224*/ 	.word	0x00000001


	//----- nvinfo : EIATTR_CRS_STACK_SIZE
	.align		4
.L_3651:
        /*0228*/ 	.byte	0x04, 0x1e
        /*022a*/ 	.short	(.L_3653 - .L_3652)
.L_3652:
        /*022c*/ 	.word	0x00000000


	//----- nvinfo : EIATTR_CBANK_PARAM_SIZE
	.align		4
.L_3653:
        /*0230*/ 	.byte	0x03, 0x19
        /*0232*/ 	.short	0x01f0


	//----- nvinfo : EIATTR_PARAM_CBANK
	.align		4
        /*0234*/ 	.byte	0x04, 0x0a
        /*0236*/ 	.short	(.L_3655 - .L_3654)
	.align		4
.L_3654:
        /*0238*/ 	.word	index@(.nv.constant0._Z25selective_scan_bwd_kernelI32Selective_Scan_bwd_kernel_traitsILi32ELi4ELb0ELb1ELb0ELb1ELb1EffEEv12SSMParamsBwd)
        /*023c*/ 	.short	0x0380
        /*023e*/ 	.short	0x01f0


	//----- nvinfo : EIATTR_SW_WAR
	.align		4
.L_3655:
        /*0240*/ 	.byte	0x04, 0x36
        /*0242*/ 	.short	(.L_3657 - .L_3656)
.L_3656:
        /*0244*/ 	.word	0x00000008
.L_3657:


//--------------------- .nv.info._Z25selective_scan_bwd_kernelI32Selective_Scan_bwd_kernel_traitsILi32ELi4ELb0ELb1ELb1ELb0ELb0EffEEv12SSMParamsBwd --------------------------
	.section	.nv.info._Z25selective_scan_bwd_kernelI32Selective_Scan_bwd_kernel_traitsILi32ELi4ELb0ELb1ELb1ELb0ELb0EffEEv12SSMParamsBwd,"",@"SHT_CUDA_INFO"
	.sectionflags	@""
	.align	4


	//----- nvinfo : EIATTR_CUDA_API_VERSION
	.align		4
        /*0000*/ 	.byte	0x04, 0x37
        /*0002*/ 	.short	(.L_3659 - .L_3658)
.L_3658:
        /*0004*/ 	.word	0x00000082


	//----- nvinfo : EIATTR_KPARAM_INFO
	.align		4
.L_3659:
        /*0008*/ 	.byte	0x04, 0x17
        /*000a*/ 	.short	(.L_3661 - .L_3660)
.L_3660:
        /*000c*/ 	.word	0x00000000
        /*0010*/ 	.short	0x0000
        /*0012*/ 	.short	0x0000
        /*0014*/ 	.byte	0x00, 0xf0, 0xc1, 0x07


	//----- nvinfo : EIATTR_SPARSE_MMA_MASK
	.align		4
.L_3661:
        /*0018*/ 	.byte	0x03, 0x50
        /*001a*/ 	.short	0x0000


	//----- nvinfo : EIATTR_MAXREG_COUNT
	.align		4
        /*001c*/ 	.byte	0x03, 0x1b
        /*001e*/ 	.short	0x00ff


	//----- nvinfo : EIATTR_NUM_BARRIERS
	.align		4
        /*0020*/ 	.byte	0x02, 0x4c
        /*0022*/ 	.byte	0x01
	.zero		1


	//----- nvinfo : EIATTR_MERCURY_ISA_VERSION
	.align		4
        /*0024*/ 	.byte	0x03, 0x5f
        /*0026*/ 	.short	0x0101


	//----- nvinfo : EIATTR_COOP_GROUP_MASK_REGIDS
	.align		4
        /*0028*/ 	.byte	0x04, 0x29
        /*002a*/ 	.short	(.L_3663 - .L_3662)


	//   ....[0]....
.L_3662:
        /*002c*/ 	.word	0xffffffff


	//   ....[1]....
        /*0030*/ 	.word	0xffffffff


	//   ....[2]....
        /*0034*/ 	.word	0xffffffff


	//   ....[3]....
        /*0038*/ 	.word	0xffffffff


	//   ....[4]....
        /*003c*/ 	.word	0xffffffff


	//   ....[5]....
        /*0040*/ 	.word	0xffffffff


	//   ....[6]....
        /*0044*/ 	.word	0xffffffff


	//   ....[7]....
        /*0048*/ 	.word	0xffffffff


	//   ....[8]....
        /*004c*/ 	.word	0xffffffff


	//   ....[9]....
        /*0050*/ 	.word	0xffffffff


	//   ....[10]....
        /*0054*/ 	.word	0xffffffff


	//   ....[11]....
        /*0058*/ 	.word	0xffffffff


	//   ....[12]....
        /*005c*/ 	.word	0xffffffff


	//   ....[13]....
        /*0060*/ 	.word	0xffffffff


	//   ....[14]....
        /*0064*/ 	.word	0xffffffff


	//   ....[15]....
        /*0068*/ 	.word	0xffffffff


	//   ....[16]....
        /*006c*/ 	.word	0xffffffff


	//   ....[17]....
        /*0070*/ 	.word	0xffffffff


	//   ....[18]....
        /*0074*/ 	.word	0xffffffff


	//   ....[19]....
        /*0078*/ 	.word	0xffffffff


	//   ....[20]....
        /*007c*/ 	.word	0xffffffff


	//   ....[21]....
        /*0080*/ 	.word	0xffffffff


	//   ....[22]....
        /*0084*/ 	.word	0xffffffff


	//   ....[23]....
        /*0088*/ 	.word	0xffffffff


	//   ....[24]....
        /*008c*/ 	.word	0xffffffff


	//   ....[25]....
        /*0090*/ 	.word	0xffffffff


	//   ....[26]....
        /*0094*/ 	.word	0xffffffff


	//   ....[27]....
        /*0098*/ 	.word	0xffffffff


	//   ....[28]....
        /*009c*/ 	.word	0xffffffff


	//   ....[29]....
        /*00a0*/ 	.word	0xffffffff


	//   ....[30]....
        /*00a4*/ 	.word	0xffffffff


	//   ....[31]....
        /*00a8*/ 	.word	0xffffffff


	//   ....[32]....
        /*00ac*/ 	.word	0xffffffff


	//   ....[33]....
        /*00b0*/ 	.word	0xffffffff


	//   ....[34]....
        /*00b4*/ 	.word	0xffffffff


	//   ....[35]....
        /*00b8*/ 	.word	0xffffffff


	//   ....[36]....
        /*00bc*/ 	.word	0xffffffff


	//   ....[37]....
        /*00c0*/ 	.word	0xffffffff


	//   ....[38]....
        /*00c4*/ 	.word	0xffffffff


	//   ....[39]....
        /*00c8*/ 	.word	0xffffffff


	//   ....[40]....
        /*00cc*/ 	.word	0xffffffff


	//   ....[41]....
        /*00d0*/ 	.word	0xffffffff


	//   ....[42]....
        /*00d4*/ 	.word	0xffffffff


	//   ....[43]....
        /*00d8*/ 	.word	0xffffffff


	//   ....[44]....
        /*00dc*/ 	.word	0xffffffff


	//   ....[45]....
        /*00e0*/ 	.word	0xffffffff


	//   ....[46]....
        /*00e4*/ 	.word	0xffffffff


	//   ....[47]....
        /*00e8*/ 	.word	0xffffffff


	//   ....[48]....
        /*00ec*/ 	.word	0xffffffff


	//   ....[49]....
        /*00f0*/ 	.word	0xffffffff


	//----- nvinfo : EIATTR_COOP_GROUP_INSTR_OFFSETS
	.align		4
.L_3663:
        /*00f4*/ 	.byte	0x04, 0x28
        /*00f6*/ 	.short	(.L_3665 - .L_3664)


	//   ....[0]....
.L_3664:
        /*00f8*/ 	.word	0x00000d00


	//   ....[1]....
        /*00fc*/ 	.word	0x00000dc0


	//   ....[2]....
        /*0100*/ 	.word	0x00000ea0


	//   ....[3]....
        /*0104*/ 	.word	0x000013d0


	//   ....[4]....
        /*0108*/ 	.word	0x00001590


	//   ....[5]....
        /*010c*/ 	.word	0x00001810


	//   ....[6]....
        /*0110*/ 	.word	0x00001850


	//   ....[7]....
        /*0114*/ 	.word	0x00001890


	//   ....[8]....
        /*0118*/ 	.word	0x000018a0


	//   ....[9]....
        /*011c*/ 	.word	0x00001900


	//   ....[10]....
        /*0120*/ 	.word	0x00001910


	//   ....[11]....
        /*0124*/ 	.word	0x00001930


	//   ....[12]....
        /*0128*/ 	.word	0x00001960


	//   ....[13]....
        /*012c*/ 	.word	0x00001990


	//   ....[14]....
        /*0130*/ 	.word	0x000019d0


	//   ....[15]....
        /*0134*/ 	.word	0x00001a10


	//   ....[16]....
        /*0138*/ 	.word	0x00001a30


	//   ....[17]....
        /*013c*/ 	.word	0x00001a60


	//   ....[18]....
        /*0140*/ 	.word	0x00001ae0


	//   ....[19]....
        /*0144*/ 	.word	0x00001b00


	//   ....[20]....
        /*0148*/ 	.word	0x00001b40


	//   ....[21]....
        /*014c*/ 	.word	0x00001b50


	//   ....[22]....
        /*0150*/ 	.word	0x00001b90


	//   ....[23]....
        /*0154*/ 	.word	0x00001bd0


	//   ....[24]....
        /*0158*/ 	.word	0x00001bf0


	//   ....[25]....
        /*015c*/ 	.word	0x00001c10


	//   ....[26]....
        /*0160*/ 	.word	0x00001c40


	//   ....[27]....
        /*0164*/ 	.word	0x00001c70


	//   ....[28]....
        /*0168*/ 	.word	0x00001c90


	//   ....[29]....
        /*016c*/ 	.word	0x00001ca0


	//   ....[30]....
        /*0170*/ 	.word	0x00001cb0


	//   ....[31]....
        /*0174*/ 	.word	0x00001cc0


	//   ....[32]....
        /*0178*/ 	.word	0x00001de0


	//   ....[33]....
        /*017c*/ 	.word	0x000021b0


	//   ....[34]....
        /*0180*/ 	.word	0x00002370


	//   ....[35]....
        /*0184*/ 	.word	0x00002390


	//   ....[36]....
        /*0188*/ 	.word	0x000023b0


	//   ....[37]....
        /*018c*/ 	.word	0x000023d0


	//   ....[38]....
        /*0190*/ 	.word	0x00002530


	//   ....[39]....
        /*0194*/ 	.word	0x00002700


	//   ....[40]....
        /*0198*/ 	.word	0x00002a20


	//   ....[41]....
        /*019c*/ 	.word	0x00002a70


	//   ....[42]....
        /*01a0*/ 	.word	0x00002ac0


	//   ....[43]....
        /*01a4*/ 	.word	0x00002af0


	//   ....[44]....
        /*01a8*/ 	.word	0x00002b10


	//   ....[45]....
        /*01ac*/ 	.word	0x00002be0


	//   ....[46]....
        /*01b0*/ 	.word	0x00002c20


	//   ....[47]....
        /*01b4*/ 	.word	0x00002c70


	//   ....[48]....
        /*01b8*/ 	.word	0x00002ca0


	//   ....[49]....
        /*01bc*/ 	.word	0x00002cc0


	//----- nvinfo : EIATTR_VRC_CTA_INIT_COUNT
	.align		4
.L_3665:
        /*01c0*/ 	.byte	0x02, 0x4a
	.zero		1
	.zero		1


	//----- nvinfo : EIATTR_EXIT_INSTR_OFFSETS
	.align		4
        /*01c4*/ 	.byte	0x04, 0x1c
        /*01c6*/ 	.short	(.L_3667 - .L_3666)


	//   ....[0]....
.L_3666:
        /*01c8*/ 	.word	0x00002d60


	//   ....[1]....
        /*01cc*/ 	.word	0x00002ec0


	//----- nvinfo : EIATTR_MAX_THREADS
	.align		4
.L_3667:
        /*01d0*/ 	.byte	0x04, 0x05
        /*01d2*/ 	.short	(.L_3669 - .L_3668)
.L_3668:
        /*01d4*/ 	.word	0x00000020
        /*01d8*/ 	.word	0x00000001
        /*01dc*/ 	.word	0x00000001


	//----- nvinfo : EIATTR_CRS_STACK_SIZE
	.align		4
.L_3669:
        /*01e0*/ 	.byte	0x04, 0x1e
        /*01e2*/ 	.short	(.L_3671 - .L_3670)
.L_3670:
        /*01e4*/ 	.word	0x00000000


	//----- nvinfo : EIATTR_CBANK_PARAM_SIZE
	.align		4
.L_3671:
        /*01e8*/ 	.byte	0x03, 0x19
        /*01ea*/ 	.short	0x01f0


	//----- nvinfo : EIATTR_PARAM_CBANK
	.align		4
        /*01ec*/ 	.byte	0x04, 0x0a
        /*01ee*/ 	.short	(.L_3673 - .L_3672)
	.align		4
.L_3672:
        /*01f0*/ 	.word	index@(.nv.constant0._Z25selective_scan_bwd_kernelI32Selective_Scan_bwd_kernel_traitsILi32ELi4ELb0ELb1ELb1ELb0ELb0EffEEv12SSMParamsBwd)
        /*01f4*/ 	.short	0x0380
        /*01f6*/ 	.short	0x01f0


	//----- nvinfo : EIATTR_SW_WAR
	.align		4
.L_3673:
        /*01f8*/ 	.byte	0x04, 0x36
        /*01fa*/ 	.short	(.L_3675 - .L_3674)
.L_3674:
        /*01fc*/ 	.word	0x00000008
.L_3675:


//--------------------- .nv.info._Z25selective_scan_bwd_kernelI32Selective_Scan_bwd_kernel_traitsILi32ELi4ELb0ELb1ELb1ELb0ELb1EffEEv12SSMParamsBwd --------------------------
	.section	.nv.info._Z25selective_scan_bwd_kernelI32Selective_Scan_bwd_kernel_traitsILi32ELi4ELb0ELb1ELb1ELb0ELb1EffEEv12SSMParamsBwd,"",@"SHT_CUDA_INFO"
	.sectionflags	@""
	.align	4


	//----- nvinfo : EIATTR_CUDA_API_VERSION
	.align		4
        /*0000*/ 	.byte	0x04, 0x37
        /*0002*/ 	.short	(.L_3677 - .L_3676)
.L_3676:
        /*0004*/ 	.word	0x00000082


	//----- nvinfo : EIATTR_KPARAM_INFO
	.align		4
.L_3677:
        /*0008*/ 	.byte	0x04, 0x17
        /*000a*/ 	.short	(.L_3679 - .L_3678)
.L_3678:
        /*000c*/ 	.word	0x00000000
        /*0010*/ 	.short	0x0000
        /*0012*/ 	.short	0x0000
        /*0014*/ 	.byte	0x00, 0xf0, 0xc1, 0x07


	//----- nvinfo : EIATTR_SPARSE_MMA_MASK
	.align		4
.L_3679:
        /*0018*/ 	.byte	0x03, 0x50
        /*001a*/ 	.short	0x0000


	//----- nvinfo : EIATTR_MAXREG_COUNT
	.align		4
        /*001c*/ 	.byte	0x03, 0x1b
        /*001e*/ 	.short	0x00ff


	//----- nvinfo : EIATTR_NUM_BARRIERS
	.align		4
        /*0020*/ 	.byte	0x02, 0x4c
        /*0022*/ 	.byte	0x01
	.zero		1


	//----- nvinfo : EIATTR_MERCURY_ISA_VERSION
	.align		4
        /*0024*/ 	.byte	0x03, 0x5f
        /*0026*/ 	.short	0x0101


	//----- nvinfo : EIATTR_COOP_GROUP_MASK_REGIDS
	.align		4
        /*0028*/ 	.byte	0x04, 0x29
        /*002a*/ 	.short	(.L_3681 - .L_3680)


	//   ....[0]....
.L_3680:
        /*002c*/ 	.word	0xffffffff


	//   ....[1]....
        /*0030*/ 	.word	0xffffffff


	//   ....[2]....
        /*0034*/ 	.word	0xffffffff


	//   ....[3]....
        /*0038*/ 	.word	0xffffffff


	//   ....[4]....
        /*003c*/ 	.word	0xffffffff


	//   ....[5]....
        /*0040*/ 	.word	0xffffffff


	//   ....[6]....
        /*0044*/ 	.word	0xffffffff


	//   ....[7]....
        /*0048*/ 	.word	0xffffffff


	//   ....[8]....
        /*004c*/ 	.word	0xffffffff


	//   ....[9]....
        /*0050*/ 	.word	0xffffffff


	//   ....[10]....
        /*0054*/ 	.word	0xffffffff


	//   ....[11]....
        /*0058*/ 	.word	0xffffffff


	//   ....[12]....
        /*005c*/ 	.word	0xffffffff


	//   ....[13]....
        /*0060*/ 	.word	0xffffffff


	//   ....[14]....
        /*0064*/ 	.word	0xffffffff


	//   ....[15]....
        /*0068*/ 	.word	0xffffffff


	//   ....[16]....
        /*006c*/ 	.word	0xffffffff


	//   ....[17]....
        /*0070*/ 	.word	0xffffffff


	//   ....[18]....
        /*0074*/ 	.word	0xffffffff


	//   ....[19]....
        /*0078*/ 	.word	0xffffffff


	//   ....[20]....
        /*007c*/ 	.word	0xffffffff


	//   ....[21]....
        /*0080*/ 	.word	0xffffffff


	//   ....[22]....
        /*0084*/ 	.word	0xffffffff


	//   ....[23]....
        /*0088*/ 	.word	0xffffffff


	//   ....[24]....
        /*008c*/ 	.word	0xffffffff


	//   ....[25]....
        /*0090*/ 	.word	0xffffffff


	//   ....[26]....
        /*0094*/ 	.word	0xffffffff


	//   ....[27]....
        /*0098*/ 	.word	0xffffffff


	//   ....[28]....
        /*009c*/ 	.word	0xffffffff


	//   ....[29]....
        /*00a0*/ 	.word	0xffffffff


	//   ....[30]....
        /*00a4*/ 	.word	0xffffffff


	//   ....[31]....
        /*00a8*/ 	.word	0xffffffff


	//   ....[32]....
        /*00ac*/ 	.word	0xffffffff


	//   ....[33]....
        /*00b0*/ 	.word	0xffffffff


	//   ....[34]....
        /*00b4*/ 	.word	0xffffffff


	//   ....[35]....
        /*00b8*/ 	.word	0xffffffff


	//   ....[36]....
        /*00bc*/ 	.word	0xffffffff


	//   ....[37]....
        /*00c0*/ 	.word	0xffffffff


	//   ....[38]....
        /*00c4*/ 	.word	0xffffffff


	//   ....[39]....
        /*00c8*/ 	.word	0xffffffff


	//   ....[40]....
        /*00cc*/ 	.word	0xffffffff


	//   ....[41]....
        /*00d0*/ 	.word	0xffffffff


	//   ....[42]....
        /*00d4*/ 	.word	0xffffffff


	//   ....[43]....
        /*00d8*/ 	.word	0xffffffff


	//   ....[44]....
        /*00dc*/ 	.word	0xffffffff


	//   ....[45]....
        /*00e0*/ 	.word	0xffffffff


	//   ....[46]....
        /*00e4*/ 	.word	0xffffffff


	//   ....[47]....
        /*00e8*/ 	.word	0xffffffff


	//   ....[48]....
        /*00ec*/ 	.word	0xffffffff


	//   ....[49]....
        /*00f0*/ 	.word	0xffffffff


	//   ....[50]....
        /*00f4*/ 	.word	0xffffffff


	//   ....[51]....
        /*00f8*/ 	.word	0xffffffff


	//   ....[52]....
        /*00fc*/ 	.word	0xffffffff


	//   ....[53]....
        /*0100*/ 	.word	0xffffffff


	//----- nvinfo : EIATTR_COOP_GROUP_INSTR_OFFSETS
	.align		4
.L_3681:
        /*0104*/ 	.byte	0x04, 0x28
        /*0106*/ 	.short	(.L_3683 - .L_3682)


	//   ....[0]....
.L_3682:
        /*0108*/ 	.word	0x00000d90


	//   ....[1]....
        /*010c*/ 	.word	0x00000e80


	//   ....[2]....
        /*0110*/ 	.word	0x00001000


	//   ....[3]....
        /*0114*/ 	.word	0x00001180


	//   ....[4]....
        /*0118*/ 	.word	0x00001400


	//   ....[5]....
        /*011c*/ 	.word	0x00001570


	//   ....[6]....
        /*0120*/ 	.word	0x00001780


	//   ....[7]....
        /*0124*/ 	.word	0x00001e40


	//   ....[8]....
        /*0128*/ 	.word	0x00002010


	//   ....[9]....
        /*012c*/ 	.word	0x00002280


	//   ....[10]....
        /*0130*/ 	.word	0x000022c0


	//   ....[11]....
        /*0134*/ 	.word	0x00002300


	//   ....[12]....
        /*0138*/ 	.word	0x00002310


	//   ....[13]....
        /*013c*/ 	.word	0x00002370


	//   ....[14]....
        /*0140*/ 	.word	0x00002380


	//   ....[15]....
        /*0144*/ 	.word	0x000023a0


	//   ....[16]....
        /*0148*/ 	.word	0x000023d0


	//   ....[17]....
        /*014c*/ 	.word	0x00002400


	//   ....[18]....
        /*0150*/ 	.word	0x00002440


	//   ....[19]....
        /*0154*/ 	.word	0x00002480


	//   ....[20]....
        /*0158*/ 	.word	0x000024a0


	//   ....[21]....
        /*015c*/ 	.word	0x000024d0


	//   ....[22]....
        /*0160*/ 	.word	0x00002560


	//   ....[23]....
        /*0164*/ 	.word	0x00002570


	//   ....[24]....
        /*0168*/ 	.word	0x000025b0


	//   ....[25]....
        /*016c*/ 	.word	0x000025c0


	//   ....[26]....
        /*0170*/ 	.word	0x00002610


	//   ....[27]....
        /*0174*/ 	.word	0x00002630


	//   ....[28]....
        /*0178*/ 	.word	0x00002660


	//   ....[29]....
        /*017c*/ 	.word	0x00002680


	//   ....[30]....
        /*0180*/ 	.word	0x000026b0


	//   ....[31]....
        /*0184*/ 	.word	0x000026e0


	//   ....[32]....
        /*0188*/ 	.word	0x00002700


	//   ....[33]....
        /*018c*/ 	.word	0x00002710


	//   ....[34]....
        /*0190*/ 	.word	0x00002720


	//   ....[35]....
        /*0194*/ 	.word	0x00002730


	//   ....[36]....
        /*0198*/ 	.word	0x00002800


	//   ....[37]....
        /*019c*/ 	.word	0x00002c20


	//   ....[38]....
        /*01a0*/ 	.word	0x00002de0


	//   ....[39]....
        /*01a4*/ 	.word	0x00002e00


	//   ....[40]....
        /*01a8*/ 	.word	0x00002e20


	//   ....[41]....
        /*01ac*/ 	.word	0x00002e40


	//   ....[42]....
        /*01b0*/ 	.word	0x00002f90


	//   ....[43]....
        /*01b4*/ 	.word	0x00003180


	//   ....[44]....
        /*01b8*/ 	.word	0x00003480


	//   ....[45]....
        /*01bc*/ 	.word	0x000034d0


	//   ....[46]....
        /*01c0*/ 	.word	0x00003520


	//   ....[47]....
        /*01c4*/ 	.word	0x00003550


	//   ....[48]....
        /*01c8*/ 	.word	0x00003570


	//   ....[49]....
        /*01cc*/ 	.word	0x00003640


	//   ....[50]....
        /*01d0*/ 	.word	0x00003680


	//   ....[51]....
        /*01d4*/ 	.word	0x000036d0


	//   ....[52]....
        /*01d8*/ 	.word	0x00003700


	//   ....[53]....
        /*01dc*/ 	.word	0x00003720


	//----- nvinfo : EIATTR_VRC_CTA_INIT_COUNT
	.align		4
.L_3683:
        /*01e0*/ 	.byte	0x02, 0x4a
	.zero		1
	.zero		1


	//----- nvinfo : EIATTR_EXIT_INSTR_OFFSETS
	.align		4
        /*01e4*/ 	.byte	0x04, 0x1c
        /*01e6*/ 	.short	(.L_3685 - .L_3684)


	//   ....[0]....
.L_3684:
        /*01e8*/ 	.word	0x000037c0


	//   ....[1]....
        /*01ec*/ 	.word	0x00003920


	//----- nvinfo : EIATTR_MAX_THREADS
	.align		4
.L_3685:
        /*01f0*/ 	.byte	0x04, 0x05
        /*01f2*/ 	.short	(.L_3687 - .L_3686)
.L_3686:
        /*01f4*/ 	.word	0x00000020
        /*01f8*/ 	.word	0x00000001
        /*01fc*/ 	.word	0x00000001


	//----- nvinfo : EIATTR_CRS_STACK_SIZE
	.align		4
.L_3687:
        /*0200*/ 	.byte	0x04, 0x1e
        /*0202*/ 	.short	(.L_3689 - .L_3688)
.L_3688:
        /*0204*/ 	.word	0x00000000


	//----- nvinfo : EIATTR_CBANK_PARAM_SIZE
	.align		4
.L_3689:
        /*0208*/ 	.byte	0x03, 0x19
        /*020a*/ 	.short	0x01f0


	//----- nvinfo : EIATTR_PARAM_CBANK
	.align		4
        /*020c*/ 	.byte	0x04, 0x0a
        /*020e*/ 	.short	(.L_3691 - .L_3690)
	.align		4
.L_3690:
        /*0210*/ 	.word	index@(.nv.constant0._Z25selective_scan_bwd_kernelI32Selective_Scan_bwd_kernel_traitsILi32ELi4ELb0ELb1ELb1ELb0ELb1EffEEv12SSMParamsBwd)
        /*0214*/ 	.short	0x0380
        /*0216*/ 	.short	0x01f0


	//----- nvinfo : EIATTR_SW_WAR
	.align		4
.L_3691:
        /*0218*/ 	.byte	0x04, 0x36
        /*021a*/ 	.short	(.L_3693 - .L_3692)
.L_3692:
        /*021c*/ 	.word	0x00000008
.L_3693:


//--------------------- .nv.info._Z25selective_scan_bwd_kernelI32Selective_Scan_bwd_kernel_traitsILi32ELi4ELb0ELb1ELb1ELb1ELb0EffEEv12SSMParamsBwd --------------------------
	.section	.nv.info._Z25selective_scan_bwd_kernelI32Selective_Scan_bwd_kernel_traitsILi32ELi4ELb0ELb1ELb1ELb1ELb0EffEEv12SSMParamsBwd,"",@"SHT_CUDA_INFO"
	.sectionflags	@""
	.align	4


	//----- nvinfo : EIATTR_CUDA_API_VERSION
	.align		4
        /*0000*/ 	.byte	0x04, 0x37
        /*0002*/ 	.short	(.L_3695 - .L_3694)
.L_3694:
        /*0004*/ 	.word	0x00000082


	//----- nvinfo : EIATTR_KPARAM_INFO
	.align		4
.L_3695:
        /*0008*/ 	.byte	0x04, 0x17
        /*000a*/ 	.short	(.L_3697 - .L_3696)
.L_3696:
        /*000c*/ 	.word	0x00000000
        /*0010*/ 	.short	0x0000
        /*0012*/ 	.short	0x0000
        /*0014*/ 	.byte	0x00, 0xf0, 0xc1, 0x07


	//----- nvinfo : EIATTR_SPARSE_MMA_MASK
	.align		4
.L_3697:
        /*0018*/ 	.byte	0x03, 0x50
        /*001a*/ 	.short	0x0000


	//----- nvinfo : EIATTR_MAXREG_COUNT
	.align		4
        /*001c*/ 	.byte	0x03, 0x1b
        /*001e*/ 	.short	0x00ff


	//----- nvinfo : EIATTR_NUM_BARRIERS
	.align		4
        /*0020*/ 	.byte	0x02, 0x4c
        /*0022*/ 	.byte	0x01
	.zero		1


	//----- nvinfo : EIATTR_MERCURY_ISA_VERSION
	.align		4
        /*0024*/ 	.byte	0x03, 0x5f
        /*0026*/ 	.short	0x0101


	//----- nvinfo : EIATTR_COOP_GROUP_MASK_REGIDS
	.align		4
        /*0028*/ 	.byte	0x04, 0x29
        /*002a*/ 	.short	(.L_3699 - .L_3698)


	//   ....[0]....
.L_3698:
        /*002c*/ 	.word	0xffffffff


	//   ....[1]....
        /*0030*/ 	.word	0xffffffff


	//   ....[2]....
        /*0034*/ 	.word	0xffffffff


	//   ....[3]....
        /*0038*/ 	.word	0xffffffff


	//   ....[4]....
        /*003c*/ 	.word	0xffffffff


	//   ....[5]....
        /*0040*/ 	.word	0xffffffff


	//   ....[6]....
        /*0044*/ 	.word	0xffffffff


	//   ....[7]....
        /*0048*/ 	.word	0xffffffff


	//   ....[8]....
        /*004c*/ 	.word	0xffffffff


	//   ....[9]....
        /*0050*/ 	.word	0xffffffff


	//   ....[10]....
        /*0054*/ 	.word	0xffffffff


	//   ....[11]....
        /*0058*/ 	.word	0xffffffff


	//   ....[12]....
        /*005c*/ 	.word	0xffffffff


	//   ....[13]....
        /*0060*/ 	.word	0xffffffff


	//   ....[14]....
        /*0064*/ 	.word	0xffffffff


	//   ....[15]....
        /*0068*/ 	.word	0xffffffff


	//   ....[16]....
        /*006c*/ 	.word	0xffffffff


	//   ....[17]....
        /*0070*/ 	.word	0xffffffff


	//   ....[18]....
        /*0074*/ 	.word	0xffffffff


	//   ....[19]....
        /*0078*/ 	.word	0xffffffff


	//   ....[20]....
        /*007c*/ 	.word	0xffffffff


	//   ....[21]....
        /*0080*/ 	.word	0xffffffff


	//   ....[22]....
        /*0084*/ 	.word	0xffffffff


	//   ....[23]....
        /*0088*/ 	.word	0xffffffff


	//   ....[24]....
        /*008c*/ 	.word	0xffffffff


	//   ....[25]....
        /*0090*/ 	.word	0xffffffff


	//   ....[26]....
        /*0094*/ 	.word	0xffffffff


	//   ....[27]....
        /*0098*/ 	.word	0xffffffff


	//   ....[28]....
        /*009c*/ 	.word	0xffffffff


	//   ....[29]....
        /*00a0*/ 	.word	0xffffffff


	//   ....[30]....
        /*00a4*/ 	.word	0xffffffff


	//   ....[31]....
        /*00a8*/ 	.word	0xffffffff


	//   ....[32]....
        /*00ac*/ 	.word	0xffffffff


	//   ....[33]....
        /*00b0*/ 	.word	0xffffffff


	//   ....[34]....
        /*00b4*/ 	.word	0xffffffff


	//   ....[35]....
        /*00b8*/ 	.word	0xffffffff


	//   ....[36]....
        /*00bc*/ 	.word	0xffffffff


	//   ....[37]....
        /*00c0*/ 	.word	0xffffffff


	//   ....[38]....
        /*00c4*/ 	.word	0xffffffff


	//   ....[39]....
        /*00c8*/ 	.word	0xffffffff


	//   ....[40]....
        /*00cc*/ 	.word	0xffffffff


	//   ....[41]....
        /*00d0*/ 	.word	0xffffffff


	//   ....[42]....
        /*00d4*/ 	.word	0xffffffff


	//   ....[43]....
        /*00d8*/ 	.word	0xffffffff


	//   ....[44]....
        /*00dc*/ 	.word	0xffffffff


	//   ....[45]....
        /*00e0*/ 	.word	0xffffffff


	//   ....[46]....
        /*00e4*/ 	.word	0xffffffff


	//   ....[47]....
        /*00e8*/ 	.word	0xffffffff


	//   ....[48]....
        /*00ec*/ 	.word	0xffffffff


	//   ....[49]....
        /*00f0*/ 	.word	0xffffffff


	//   ....[50]....
        /*00f4*/ 	.word	0xffffffff


	//----- nvinfo : EIATTR_COOP_GROUP_INSTR_OFFSETS
	.align		4
.L_3699:
        /*00f8*/ 	.byte	0x04, 0x28
        /*00fa*/ 	.short	(.L_3701 - .L_3700)


	//   ....[0]....
.L_3700:
        /*00fc*/ 	.word	0x00000ca0


	//   ....[1]....
        /*0100*/ 	.word	0x00000db0


	//   ....[2]....
        /*0104*/ 	.word	0x00000ef0


	//   ....[3]....
        /*0108*/ 	.word	0x00001c50


	//   ....[4]....
        /*010c*/ 	.word	0x00001e10


	//   ....[5]....
        /*0110*/ 	.word	0x00002090


	//   ....[6]....
        /*0114*/ 	.word	0x000020d0


	//   ....[7]....
        /*0118*/ 	.word	0x00002110


	//   ....[8]....
        /*011c*/ 	.word	0x00002130


	//   ....[9]....
        /*0120*/ 	.word	0x000021a0


	//   ....[10]....
        /*0124*/ 	.word	0x000021b0


	//   ....[11]....
        /*0128*/ 	.word	0x000021d0


	//   ....[12]....
        /*012c*/ 	.word	0x00002200


	//   ....[13]....
        /*0130*/ 	.word	0x00002250


	//   ....[14]....
        /*0134*/ 	.word	0x00002270


	//   ....[15]....
        /*0138*/ 	.word	0x000022b0


	//   ....[16]....
        /*013c*/ 	.word	0x000022d0


	//   ....[17]....
        /*0140*/ 	.word	0x00002300


	//   ....[18]....
        /*0144*/ 	.word	0x00002340


	//   ....[19]....
        /*0148*/ 	.word	0x00002370


	//   ....[20]....
        /*014c*/ 	.word	0x000023c0


	//   ....[21]....
        /*0150*/ 	.word	0x000023e0


	//   ....[22]....
        /*0154*/ 	.word	0x00002420


	//   ....[23]....
        /*0158*/ 	.word	0x00002450


	//   ....[24]....
        /*015c*/ 	.word	0x00002470


	//   ....[25]....
        /*0160*/ 	.word	0x00002490


	//   ....[26]....
        /*0164*/ 	.word	0x000024a0


	//   ....[27]....
        /*0168*/ 	.word	0x000024e0


	//   ....[28]....
        /*016c*/ 	.word	0x00002520


	//   ....[29]....
        /*0170*/ 	.word	0x00002530


	//   ....[30]....
        /*0174*/ 	.word	0x00002540


	//   ....[31]....
        /*0178*/ 	.word	0x00002550


	//   ....[32]....
        /*017c*/ 	.word	0x00002600


	//   ....[33]....
        /*0180*/ 	.word	0x00002a30


	//   ....[34]....
        /*0184*/ 	.word	0x00002bf0


	//   ....[35]....
        /*0188*/ 	.word	0x00002c10


	//   ....[36]....
        /*018c*/ 	.word	0x00002c30


	//   ....[37]....
        /*0190*/ 	.word	0x00002c50


	//   ....[38]....
        /*0194*/ 	.word	0x00002e90


	//   ....[39]....
        /*0198*/ 	.word	0x00002ed0


	//   ....[40]....
        /*019c*/ 	.word	0x00003290


	//   ....[41]....
        /*01a0*/ 	.word	0x00003590


	//   ....[42]....
        /*01a4*/ 	.word	0x000035e0


	//   ....[43]....
        /*01a8*/ 	.word	0x00003630


	//   ....[44]....
        /*01ac*/ 	.word	0x00003660


	//   ....[45]....
        /*01b0*/ 	.word	0x00003680


	//   ....[46]....
        /*01b4*/ 	.word	0x00003750


	//   ....[47]....
        /*01b8*/ 	.word	0x00003790


	//   ....[48]....
        /*01bc*/ 	.word	0x000037e0


	//   ....[49]....
        /*01c0*/ 	.word	0x00003810


	//   ....[50]....
        /*01c4*/ 	.word	0x00003830


	//----- nvinfo : EIATTR_VRC_CTA_INIT_COUNT
	.align		4
.L_3701:
        /*01c8*/ 	.byte	0x02, 0x4a
	.zero		1
	.zero		1


	//----- nvinfo : EIATTR_EXIT_INSTR_OFFSETS
	.align		4
        /*01cc*/ 	.byte	0x04, 0x1c
        /*01ce*/ 	.short	(.L_3703 - .L_3702)


	//   ....[0]....
.L_3702:
        /*01d0*/ 	.word	0x000038d0


	//   ....[1]....
        /*01d4*/ 	.word	0x00003a30


	//----- nvinfo : EIATTR_MAX_THREADS
	.align		4
.L_3703:
        /*01d8*/ 	.byte	0x04, 0x05
        /*01da*/ 	.short	(.L_3705 - .L_3704)
.L_3704:
        /*01dc*/ 	.word	0x00000020
        /*01e0*/ 	.word	0x00000001
        /*01e4*/ 	.word	0x00000001


	//----- nvinfo : EIATTR_CRS_STACK_SIZE
	.align		4
.L_3705:
        /*01e8*/ 	.byte	0x04, 0x1e
        /*01ea*/ 	.short	(.L_3707 - .L_3706)
.L_3706:
        /*01ec*/ 	.word	0x00000000


	//----- nvinfo : EIATTR_CBANK_PARAM_SIZE
	.align		4
.L_3707:
        /*01f0*/ 	.byte	0x03, 0x19
        /*01f2*/ 	.short	0x01f0


	//----- nvinfo : EIATTR_PARAM_CBANK
	.align		4
        /*01f4*/ 	.byte	0x04, 0x0a
        /*01f6*/ 	.short	(.L_3709 - .L_3708)
	.align		4
.L_3708:
        /*01f8*/ 	.word	index@(.nv.constant0._Z25selective_scan_bwd_kernelI32Selective_Scan_bwd_kernel_traitsILi32ELi4ELb0ELb1ELb1ELb1ELb0EffEEv12SSMParamsBwd)
        /*01fc*/ 	.short	0x0380
        /*01fe*/ 	.short	0x01f0


	//----- nvinfo : EIATTR_SW_WAR
	.align		4
.L_3709:
        /*0200*/ 	.byte	0x04, 0x36
        /*0202*/ 	.short	(.L_3711 - .L_3710)
.L_3710:
        /*0204*/ 	.word	0x00000008
.L_3711:


//--------------------- .nv.info._Z25selective_scan_bwd_kernelI32Selective_Scan_bwd_kernel_traitsILi32ELi4ELb0ELb1ELb1ELb1ELb1EffEEv12SSMParamsBwd --------------------------
	.section	.nv.info._Z25selective_scan_bwd_kernelI32Selective_Scan_bwd_kernel_traitsILi32ELi4ELb0ELb1ELb1ELb1ELb1EffEEv12SSMParamsBwd,"",@"SHT_CUDA_INFO"
	.sectionflags	@""
	.align	4


	//----- nvinfo : EIATTR_CUDA_API_VERSION
	.align		4
        /*0000*/ 	.byte	0x04, 0x37
        /*0002*/ 	.short	(.L_3713 - .L_3712)
.L_3712:
        /*0004*/ 	.word	0x00000082


	//----- nvinfo : EIATTR_KPARAM_INFO
	.align		4
.L_3713:
        /*0008*/ 	.byte	0x04, 0x17
        /*000a*/ 	.short	(.L_3715 - .L_3714)
.L_3714:
        /*000c*/ 	.word	0x00000000
        /*0010*/ 	.short	0x0000
        /*0012*/ 	.short	0x0000
        /*0014*/ 	.byte	0x00, 0xf0, 0xc1, 0x07


	//----- nvinfo : EIATTR_SPARSE_MMA_MASK
	.align		4
.L_3715:
        /*0018*/ 	.byte	0x03, 0x50
        /*001a*/ 	.short	0x0000


	//----- nvinfo : EIATTR_MAXREG_COUNT
	.align		4
        /*001c*/ 	.byte	0x03, 0x1b
        /*001e*/ 	.short	0x00ff


	//----- nvinfo : EIATTR_NUM_BARRIERS
	.align		4
        /*0020*/ 	.byte	0x02, 0x4c
        /*0022*/ 	.byte	0x01
	.zero		1


	//----- nvinfo : EIATTR_MERCURY_ISA_VERSION
	.align		4
        /*0024*/ 	.byte	0x03, 0x5f
        /*0026*/ 	.short	0x0101


	//----- nvinfo : EIATTR_COOP_GROUP_MASK_REGIDS
	.align		4
        /*0028*/ 	.byte	0x04, 0x29
        /*002a*/ 	.short	(.L_3717 - .L_3716)


	//   ....[0]....
.L_3716:
        /*002c*/ 	.word	0xffffffff


	//   ....[1]....
        /*0030*/ 	.word	0xffffffff


	//   ....[2]....
        /*0034*/ 	.word	0xffffffff


	//   ....[3]....
        /*0038*/ 	.word	0xffffffff


	//   ....[4]....
        /*003c*/ 	.word	0xffffffff


	//   ....[5]....
        /*0040*/ 	.word	0xffffffff


	//   ....[6]....
        /*0044*/ 	.word	0xffffffff


	//   ....[7]....
        /*0048*/ 	.word	0xffffffff


	//   ....[8]....
        /*004c*/ 	.word	0xffffffff


	//   ....[9]....
        /*0050*/ 	.word	0xffffffff


	//   ....[10]....
        /*0054*/ 	.word	0xffffffff


	//   ....[11]....
        /*0058*/ 	.word	0xffffffff


	//   ....[12]....
        /*005c*/ 	.word	0xffffffff


	//   ....[13]....
        /*0060*/ 	.word	0xffffffff


	//   ....[14]....
        /*0064*/ 	.word	0xffffffff


	//   ....[15]....
        /*0068*/ 	.word	0xffffffff


	//   ....[16]....
        /*006c*/ 	.word	0xffffffff


	//   ....[17]....
        /*0070*/ 	.word	0xffffffff


	//   ....[18]....
        /*0074*/ 	.word	0xffffffff


	//   ....[19]....
        /*0078*/ 	.word	0xffffffff


	//   ....[20]....
        /*007c*/ 	.word	0xffffffff


	//   ....[21]....
        /*0080*/ 	.word	0xffffffff


	//   ....[22]....
        /*0084*/ 	.word	0xffffffff


	//   ....[23]....
        /*0088*/ 	.word	0xffffffff


	//   ....[24]....
        /*008c*/ 	.word	0xffffffff


	//   ....[25]....
        /*0090*/ 	.word	0xffffffff


	//   ....[26]....
        /*0094*/ 	.word	0xffffffff


	//   ....[27]....
        /*0098*/ 	.word	0xffffffff


	//   ....[28]....
        /*009c*/ 	.word	0xffffffff


	//   ....[29]....
        /*00a0*/ 	.word	0xffffffff


	//   ....[30]....
        /*00a4*/ 	.word	0xffffffff


	//   ....[31]....
        /*00a8*/ 	.word	0xffffffff


	//   ....[32]....
        /*00ac*/ 	.word	0xffffffff


	//   ....[33]....
        /*00b0*/ 	.word	0xffffffff


	//   ....[34]....
        /*00b4*/ 	.word	0xffffffff


	//   ....[35]....
        /*00b8*/ 	.word	0xffffffff


	//   ....[36]....
        /*00bc*/ 	.word	0xffffffff


	//   ....[37]....
        /*00c0*/ 	.word	0xffffffff


	//   ....[38]....
        /*00c4*/ 	.word	0xffffffff


	//   ....[39]....
        /*00c8*/ 	.word	0xffffffff


	//   ....[40]....
        /*00cc*/ 	.word	0xffffffff


	//   ....[41]....
        /*00d0*/ 	.word	0xffffffff


	//   ....[42]....
        /*00d4*/ 	.word	0xffffffff


	//   ....[43]....
        /*00d8*/ 	.word	0xffffffff


	//   ....[44]....
        /*00dc*/ 	.word	0xffffffff


	//   ....[45]....
        /*00e0*/ 	.word	0xffffffff


	//   ....[46]....
        /*00e4*/ 	.word	0xffffffff


	//   ....[47]....
        /*00e8*/ 	.word	0xffffffff


	//   ....[48]....
        /*00ec*/ 	.word	0xffffffff


	//   ....[49]....
        /*00f0*/ 	.word	0xffffffff


	//   ....[50]....
        /*00f4*/ 	.word	0xffffffff


	//   ....[51]....
        /*00f8*/ 	.word	0xffffffff


	//   ....[52]....
        /*00fc*/ 	.word	0xffffffff


	//   ....[53]....
        /*0100*/ 	.word	0xffffffff


	//   ....[54]....
        /*0104*/ 	.word	0xffffffff


	//----- nvinfo : EIATTR_COOP_GROUP_INSTR_OFFSETS
	.align		4
.L_3717:
        /*0108*/ 	.byte	0x04, 0x28
        /*010a*/ 	.short	(.L_3719 - .L_3718)


	//   ....[0]....
.L_3718:
        /*010c*/ 	.word	0x00000ce0


	//   ....[1]....
        /*0110*/ 	.word	0x00000e10


	//   ....[2]....
        /*0114*/ 	.word	0x00000f20


	//   ....[3]....
        /*0118*/ 	.word	0x00001a40


	//   ....[4]....
        /*011c*/ 	.word	0x00001ca0


	//   ....[5]....
        /*0120*/ 	.word	0x00001df0


	//   ....[6]....
        /*0124*/ 	.word	0x00002000


	//   ....[7]....
        /*0128*/ 	.word	0x000026d0


	//   ....[8]....
        /*012c*/ 	.word	0x000028b0


	//   ....[9]....
        /*0130*/ 	.word	0x00002b10


	//   ....[10]....
        /*0134*/ 	.word	0x00002b50


	//   ....[11]....
        /*0138*/ 	.word	0x00002b90


	//   ....[12]....
        /*013c*/ 	.word	0x00002ba0


	//   ....[13]....
        /*0140*/ 	.word	0x00002c10


	//   ....[14]....
        /*0144*/ 	.word	0x00002c30


	//   ....[15]....
        /*0148*/ 	.word	0x00002c50


	//   ....[16]....
        /*014c*/ 	.word	0x00002c80


	//   ....[17]....
        /*0150*/ 	.word	0x00002ce0


	//   ....[18]....
        /*0154*/ 	.word	0x00002d20


	//   ....[19]....
        /*0158*/ 	.word	0x00002d40


	//   ....[20]....
        /*015c*/ 	.word	0x00002d50


	//   ....[21]....
        /*0160*/ 	.word	0x00002dd0


	//   ....[22]....
        /*0164*/ 	.word	0x00002df0


	//   ....[23]....
        /*0168*/ 	.word	0x00002e00


	//   ....[24]....
        /*016c*/ 	.word	0x00002e30


	//   ....[25]....
        /*0170*/ 	.word	0x00002e80


	//   ....[26]....
        /*0174*/ 	.word	0x00002e90


	//   ....[27]....
        /*0178*/ 	.word	0x00002ed0


	//   ....[28]....
        /*017c*/ 	.word	0x00002ee0


	//   ....[29]....
        /*0180*/ 	.word	0x00002f00


	//   ....[30]....
        /*0184*/ 	.word	0x00002f40


	//   ....[31]....
        /*0188*/ 	.word	0x00002f70


	//   ....[32]....
        /*018c*/ 	.word	0x00002f90


	//   ....[33]....
        /*0190*/ 	.word	0x00002fa0


	//   ....[34]....
        /*0194*/ 	.word	0x00002fb0


	//   ....[35]....
        /*0198*/ 	.word	0x00002fc0


	//   ....[36]....
        /*019c*/ 	.word	0x000030e0


	//   ....[37]....
        /*01a0*/ 	.word	0x000034b0


	//   ....[38]....
        /*01a4*/ 	.word	0x00003670


	//   ....[39]....
        /*01a8*/ 	.word	0x00003690


	//   ....[40]....
        /*01ac*/ 	.word	0x000036b0


	//   ....[41]....
        /*01b0*/ 	.word	0x000036d0


	//   ....[42]....
        /*01b4*/ 	.word	0x000038f0


	//   ....[43]....
        /*01b8*/ 	.word	0x00003930


	//   ....[44]....
        /*01bc*/ 	.word	0x00003d10


	//   ....[45]....
        /*01c0*/ 	.word	0x00004010


	//   ....[46]....
        /*01c4*/ 	.word	0x00004060


	//   ....[47]....
        /*01c8*/ 	.word	0x000040b0


	//   ....[48]....
        /*01cc*/ 	.word	0x000040e0


	//   ....[49]....
        /*01d0*/ 	.word	0x00004100


	//   ....[50]....
        /*01d4*/ 	.word	0x000041d0


	//   ....[51]....
        /*01d8*/ 	.word	0x00004210


	//   ....[52]....
        /*01dc*/ 	.word	0x00004260


	//   ....[53]....
        /*01e0*/ 	.word	0x00004290


	//   ....[54]....
        /*01e4*/ 	.word	0x000042b0


	//----- nvinfo : EIATTR_VRC_CTA_INIT_COUNT
	.align		4
.L_3719:
        /*01e8*/ 	.byte	0x02, 0x4a
	.zero		1
	.zero		1


	//----- nvinfo : EIATTR_EXIT_INSTR_OFFSETS
	.align		4
        /*01ec*/ 	.byte	0x04, 0x1c
        /*01ee*/ 	.short	(.L_3721 - .L_3720)


	//   ....[0]....
.L_3720:
        /*01f0*/ 	.word	0x00004350


	//   ....[1]....
        /*01f4*/ 	.word	0x000044b0


	//----- nvinfo : EIATTR_MAX_THREADS
	.align		4
.L_3721:
        /*01f8*/ 	.byte	0x04, 0x05
        /*01fa*/ 	.short	(.L_3723 - .L_3722)
.L_3722:
        /*01fc*/ 	.word	0x00000020
        /*0200*/ 	.word	0x00000001
        /*0204*/ 	.word	0x00000001


	//----- nvinfo : EIATTR_CRS_STACK_SIZE
	.align		4
.L_3723:
        /*0208*/ 	.byte	0x04, 0x1e
        /*020a*/ 	.short	(.L_3725 - .L_3724)
.L_3724:
        /*020c*/ 	.word	0x00000000


	//----- nvinfo : EIATTR_CBANK_PARAM_SIZE
	.align		4
.L_3725:
        /*0210*/ 	.byte	0x03, 0x19
        /*0212*/ 	.short	0x01f0


	//----- nvinfo : EIATTR_PARAM_CBANK
	.align		4
        /*0214*/ 	.byte	0x04, 0x0a
        /*0216*/ 	.short	(.L_3727 - .L_3726)
	.align		4
.L_3726:
        /*0218*/ 	.word	index@(.nv.constant0._Z25selective_scan_bwd_kernelI32Selective_Scan_bwd_kernel_traitsILi32ELi4ELb0ELb1ELb1ELb1ELb1EffEEv12SSMParamsBwd)
        /*021c*/ 	.short	0x0380
        /*021e*/ 	.short	0x01f0


	//----- nvinfo : EIATTR_SW_WAR
	.align		4
.L_3727:
        /*0220*/ 	.byte	0x04, 0x36
        /*0222*/ 	.short	(.L_3729 - .L_3728)
.L_3728:
        /*0224*/ 	.word	0x00000008
.L_3729:


//--------------------- .nv.info._Z25selective_scan_bwd_kernelI32Selective_Scan_bwd_kernel_traitsILi32ELi4ELb1ELb0ELb0ELb0ELb0EffEEv12SSMParamsBwd --------------------------
	.section	.nv.info._Z25selective_scan_bwd_kernelI32Selective_Scan_bwd_kernel_traitsILi32ELi4ELb1ELb0ELb0ELb0ELb0EffEEv12SSMParamsBwd,"",@"SHT_CUDA_INFO"
	.sectionflags	@""
	.align	4


	//----- nvinfo : EIATTR_CUDA_API_VERSION
	.align		4
        /*0000*/ 	.byte	0x04, 0x37
        /*0002*/ 	.short	(.L_3731 - .L_3730)
.L_3730:
        /*0004*/ 	.word	0x00000082


	//----- nvinfo : EIATTR_KPARAM_INFO
	.align		4
.L_3731:
        /*0008*/ 	.byte	0x04, 0x17
        /*000a*/ 	.short	(.L_3733 - .L_3732)
.L_3732:
        /*000c*/ 	.word	0x00000000
        /*0010*/ 	.short	0x0000
        /*0012*/ 	.short	0x0000
        /*0014*/ 	.byte	0x00, 0xf0, 0xc1, 0x07


	//----- nvinfo : EIATTR_SPARSE_MMA_MASK
	.align		4
.L_3733:
        /*0018*/ 	.byte	0x03, 0x50
        /*001a*/ 	.short	0x0000


	//----- nvinfo : EIATTR_MAXREG_COUNT
	.align		4
        /*001c*/ 	.byte	0x03, 0x1b
        /*001e*/ 	.short	0x00ff


	//----- nvinfo : EIATTR_NUM_BARRIERS
	.align		4
        /*0020*/ 	.byte	0x02, 0x4c
        /*0022*/ 	.byte	0x01
	.zero		1


	//----- nvinfo : EIATTR_MERCURY_ISA_VERSION
	.align		4
        /*0024*/ 	.byte	0x03, 0x5f
        /*0026*/ 	.short	0x0101


	//----- nvinfo : EIATTR_COOP_GROUP_MASK_REGIDS
	.align		4
        /*0028*/ 	.byte	0x04, 0x29
        /*002a*/ 	.short	(.L_3735 - .L_3734)


	//   ....[0]....
.L_3734:
        /*002c*/ 	.word	0xffffffff


	//   ....[1]....
        /*0030*/ 	.word	0xffffffff


	//   ....[2]....
        /*0034*/ 	.word	0xffffffff


	//   ....[3]....
        /*0038*/ 	.word	0xffffffff


	//   ....[4]....
        /*003c*/ 	.word	0xffffffff


	//   ....[5]....
        /*0040*/ 	.word	0xffffffff


	//   ....[6]....
        /*0044*/ 	.word	0xffffffff


	//   ....[7]....
        /*0048*/ 	.word	0xffffffff


	//   ....[8]....
        /*004c*/ 	.word	0xffffffff


	//   ....[9]....
        /*0050*/ 	.word	0xffffffff


	//   ....[10]....
        /*0054*/ 	.word	0xffffffff


	//   ....[11]....
        /*0058*/ 	.word	0xffffffff


	//   ....[12]....
        /*005c*/ 	.word	0xffffffff


	//   ....[13]....
        /*0060*/ 	.word	0xffffffff


	//   ....[14]....
        /*0064*/ 	.word	0xffffffff


	//   ....[15]....
        /*0068*/ 	.word	0xffffffff


	//   ....[16]....
        /*006c*/ 	.word	0xffffffff


	//   ....[17]....
        /*0070*/ 	.word	0xffffffff


	//   ....[18]....
        /*0074*/ 	.word	0xffffffff


	//   ....[19]....
        /*0078*/ 	.word	0xffffffff


	//   ....[20]....
        /*007c*/ 	.word	0xffffffff


	//   ....[21]....
        /*0080*/ 	.word	0xffffffff


	//   ....[22]....
        /*0084*/ 	.word	0xffffffff


	//   ....[23]....
        /*0088*/ 	.word	0xffffffff


	//   ....[24]....
        /*008c*/ 	.word	0xffffffff


	//   ....[25]....
        /*0090*/ 	.word	0xffffffff


	//   ....[26]....
        /*0094*/ 	.word	0xffffffff


	//   ....[27]....
        /*0098*/ 	.word	0xffffffff


	//   ....[28]....
        /*009c*/ 	.word	0xffffffff


	//   ....[29]....
        /*00a0*/ 	.word	0xffffffff


	//   ....[30]....
        /*00a4*/ 	.word	0xffffffff


	//   ....[31]....
        /*00a8*/ 	.word	0xffffffff


	//   ....[32]....
        /*00ac*/ 	.word	0xffffffff


	//   ....[33]....
        /*00b0*/ 	.word	0xffffffff


	//   ....[34]....
        /*00b4*/ 	.word	0xffffffff


	//   ....[35]....
        /*00b8*/ 	.word	0xffffffff


	//   ....[36]....
        /*00bc*/ 	.word	0xffffffff


	//   ....[37]....
        /*00c0*/ 	.word	0xffffffff


	//   ....[38]....
        /*00c4*/ 	.word	0xffffffff


	//   ....[39]....
        /*00c8*/ 	.word	0xffffffff


	//   ....[40]....
        /*00cc*/ 	.word	0xffffffff


	//   ....[41]....
        /*00d0*/ 	.word	0xffffffff


	//   ....[42]....
        /*00d4*/ 	.word	0xffffffff


	//   ....[43]....
        /*00d8*/ 	.word	0xffffffff


	//   ....[44]....
        /*00dc*/ 	.word	0xffffffff


	//   ....[45]....
        /*00e0*/ 	.word	0xffffffff


	//   ....[46]....
        /*00e4*/ 	.word	0xffffffff


	//   ....[47]....
        /*00e8*/ 	.word	0xffffffff


	//   ....[48]....
        /*00ec*/ 	.word	0xffffffff


	//   ....[49]....
        /*00f0*/ 	.word	0xffffffff


	//   ....[50]....
        /*00f4*/ 	.word	0xffffffff


	//   ....[51]....
        /*00f8*/ 	.word	0xffffffff


	//   ....[52]....
        /*00fc*/ 	.word	0xffffffff


	//----- nvinfo : EIATTR_COOP_GROUP_INSTR_OFFSETS
	.align		4
.L_3735:
        /*0100*/ 	.byte	0x04, 0x28
        /*0102*/ 	.short	(.L_3737 - .L_3736)


	//   ....[0]....
.L_3736:
        /*0104*/ 	.word	0x00000710


	//   ....[1]....
        /*0108*/ 	.word	0x00000790


	//   ....[2]....
        /*010c*/ 	.word	0x00000820


	//   ....[3]....
        /*0110*/ 	.word	0x00000ec0


	//   ....[4]....
        /*0114*/ 	.word	0x00000f00


	//   ....[5]....
        /*0118*/ 	.word	0x00000f30


	//   ....[6]....
        /*011c*/ 	.word	0x00000f70


	//   ....[7]....
        /*0120*/ 	.word	0x00000fa0


	//   ....[8]....
        /*0124*/ 	.word	0x00000fc0


	//   ....[9]....
        /*0128*/ 	.word	0x00000fd0


	//   ....[10]....
        /*012c*/ 	.word	0x00001010


	//   ....[11]....
        /*0130*/ 	.word	0x00001060


	//   ....[12]....
        /*0134*/ 	.word	0x00001070


	//   ....[13]....
        /*0138*/ 	.word	0x00001090


	//   ....[14]....
        /*013c*/ 	.word	0x000010c0


	//   ....[15]....
        /*0140*/ 	.word	0x000010f0


	//   ....[16]....
        /*0144*/ 	.word	0x00001130


	//   ....[17]....
        /*0148*/ 	.word	0x00001160


	//   ....[18]....
        /*014c*/ 	.word	0x000011a0


	//   ....[19]....
        /*0150*/ 	.word	0x000011d0


	//   ....[20]....
        /*0154*/ 	.word	0x00001220


	//   ....[21]....
        /*0158*/ 	.word	0x00001260


	//   ....[22]....
        /*015c*/ 	.word	0x00001270


	//   ....[23]....
        /*0160*/ 	.word	0x00001290


	//   ....[24]....
        /*0164*/ 	.word	0x000012b0


	//   ....[25]....
        /*0168*/ 	.word	0x000012f0


	//   ....[26]....
        /*016c*/ 	.word	0x00001320


	//   ....[27]....
        /*0170*/ 	.word	0x00001340


	//   ....[28]....
        /*0174*/ 	.word	0x00001350


	//   ....[29]....
        /*0178*/ 	.word	0x00001360


	//   ....[30]....
        /*017c*/ 	.word	0x000013d0


	//   ....[31]....
        /*0180*/ 	.word	0x000015c0


	//   ....[32]....
        /*0184*/ 	.word	0x00001600


	//   ....[33]....
        /*0188*/ 	.word	0x00001660


	//   ....[34]....
        /*018c*/ 	.word	0x00001680


	//   ....[35]....
        /*0190*/ 	.word	0x000016b0


	//   ....[36]....
        /*0194*/ 	.word	0x000016d0


	//   ....[37]....
        /*0198*/ 	.word	0x00001700


	//   ....[38]....
        /*019c*/ 	.word	0x00001720


	//   ....[39]....
        /*01a0*/ 	.word	0x00001770


	//   ....[40]....
        /*01a4*/ 	.word	0x00001790


	//   ....[41]....
        /*01a8*/ 	.word	0x00001ae0


	//   ....[42]....
        /*01ac*/ 	.word	0x00001c40


	//   ....[43]....
        /*01b0*/ 	.word	0x00001d70


	//   ....[44]....
        /*01b4*/ 	.word	0x00001dc0


	//   ....[45]....
        /*01b8*/ 	.word	0x00001e10


	//   ....[46]....
        /*01bc*/ 	.word	0x00001e40


	//   ....[47]....
        /*01c0*/ 	.word	0x00001e60


	//   ....[48]....
        /*01c4*/ 	.word	0x00001f30


	//   ....[49]....
        /*01c8*/ 	.word	0x00001f70


	//   ....[50]....
        /*01cc*/ 	.word	0x00001fc0


	//   ....[51]....
        /*01d0*/ 	.word	0x00001ff0


	//   ....[52]....
        /*01d4*/ 	.word	0x00002010


	//----- nvinfo : EIATTR_VRC_CTA_INIT_COUNT
	.align		4
.L_3737:
        /*01d8*/ 	.byte	0x02, 0x4a
	.zero		1
	.zero		1


	//----- nvinfo : EIATTR_EXIT_INSTR_OFFSETS
	.align		4
        /*01dc*/ 	.byte	0x04, 0x1c
        /*01de*/ 	.short	(.L_3739 - .L_3738)


	//   ....[0]....
.L_3738:
        /*01e0*/ 	.word	0x000020b0


	//   ....[1]....
        /*01e4*/ 	.word	0x00002540


	//----- nvinfo : EIATTR_MAX_THREADS
	.align		4
.L_3739:
        /*01e8*/ 	.byte	0x04, 0x05
        /*01ea*/ 	.short	(.L_3741 - .L_3740)
.L_3740:
        /*01ec*/ 	.word	0x00000020
        /*01f0*/ 	.word	0x00000001
        /*01f4*/ 	.word	0x00000001


	//----- nvinfo : EIATTR_CRS_STACK_SIZE
	.align		4
.L_3741:
        /*01f8*/ 	.byte	0x04, 0x1e
        /*01fa*/ 	.short	(.L_3743 - .L_3742)
.L_3742:
        /*01fc*/ 	.word	0x00000000


	//----- nvinfo : EIATTR_CBANK_PARAM_SIZE
	.align		4
.L_3743:
        /*0200*/ 	.byte	0x03, 0x19
        /*0202*/ 	.short	0x01f0


	//----- nvinfo : EIATTR_PARAM_CBANK
	.align		4
        /*0204*/ 	.byte	0x04, 0x0a
        /*0206*/ 	.short	(.L_3745 - .L_3744)
	.align		4
.L_3744:
        /*0208*/ 	.word	index@(.nv.constant0._Z25selective_scan_bwd_kernelI32Selective_Scan_bwd_kernel_traitsILi32ELi4ELb1ELb0ELb0ELb0ELb0EffEEv12SSMParamsBwd)
        /*020c*/ 	.short	0x0380
        /*020e*/ 	.short	0x01f0


	//----- nvinfo : EIATTR_SW_WAR
	.align		4
.L_3745:
        /*0210*/ 	.byte	0x04, 0x36
        /*0212*/ 	.short	(.L_3747 - .L_3746)
.L_3746:
        /*0214*/ 	.word	0x00000008
.L_3747:


//--------------------- .nv.info._Z25selective_scan_bwd_kernelI32Selective_Scan_bwd_kernel_traitsILi32ELi4ELb1ELb0ELb0ELb0ELb1EffEEv12SSMParamsBwd --------------------------
	.section	.nv.info._Z25selective_scan_bwd_kernelI32Selective_Scan_bwd_kernel_traitsILi32ELi4ELb1ELb0ELb0ELb0ELb1EffEEv12SSMParamsBwd,"",@"SHT_CUDA_INFO"
	.sectionflags	@""
	.align	4


	//----- nvinfo : EIATTR_CUDA_API_VERSION
	.align		4
        /*0000*/ 	.byte	0x04, 0x37
        /*0002*/ 	.short	(.L_3749 - .L_3748)
.L_3748:
        /*0004*/ 	.word	0x00000082


	//----- nvinfo : EIATTR_KPARAM_INFO
	.align		4
.L_3749:
        /*0008*/ 	.byte	0x04, 0x17
        /*000a*/ 	.short	(.L_3751 - .L_3750)
.L_3750:
        /*000c*/ 	.word	0x00000000
        /*0010*/ 	.short	0x0000
        /*0012*/ 	.short	0x0000
        /*0014*/ 	.byte	0x00, 0xf0, 0xc1, 0x07


	//----- nvinfo : EIATTR_SPARSE_MMA_MASK
	.align		4
.L_3751:
        /*0018*/ 	.byte	0x03, 0x50
        /*001a*/ 	.short	0x0000


	//----- nvinfo : EIATTR_MAXREG_COUNT
	.align		4
        /*001c*/ 	.byte	0x03, 0x1b
        /*001e*/ 	.short	0x00ff


	//----- nvinfo : EIATTR_NUM_BARRIERS
	.align		4
        /*0020*/ 	.byte	0x02, 0x4c
        /*0022*/ 	.byte	0x01
	.zero		1


	//----- nvinfo : EIATTR_MERCURY_ISA_VERSION
	.align		4
        /*0024*/ 	.byte	0x03, 0x5f
        /*0026*/ 	.short	0x0101


	//----- nvinfo : EIATTR_COOP_GROUP_MASK_REGIDS
	.align		4
        /*0028*/ 	.byte	0x04, 0x29
        /*002a*/ 	.short	(.L_3753 - .L_3752)


	//   ....[0]....
.L_3752:
        /*002c*/ 	.word	0xffffffff


	//   ....[1]....
        /*0030*/ 	.word	0xffffffff


	//   ....[2]....
        /*0034*/ 	.word	0xffffffff


	//   ....[3]....
        /*0038*/ 	.word	0xffffffff


	//   ....[4]....
        /*003c*/ 	.word	0xffffffff


	//   ....[5]....
        /*0040*/ 	.word	0xffffffff


	//   ....[6]....
        /*0044*/ 	.word	0xffffffff


	//   ....[7]....
        /*0048*/ 	.word	0xffffffff


	//   ....[8]....
        /*004c*/ 	.word	0xffffffff


	//   ....[9]....
        /*0050*/ 	.word	0xffffffff


	//   ....[10]....
        /*0054*/ 	.word	0xffffffff


	//   ....[11]....
        /*0058*/ 	.word	0xffffffff


	//   ....[12]....
        /*005c*/ 	.word	0xffffffff


	//   ....[13]....
        /*0060*/ 	.word	0xffffffff


	//   ....[14]....
        /*0064*/ 	.word	0xffffffff


	//   ....[15]....
        /*0068*/ 	.word	0xffffffff


	//   ....[16]....
        /*006c*/ 	.word	0xffffffff


	//   ....[17]....
        /*0070*/ 	.word	0xffffffff


	//   ....[18]....
        /*0074*/ 	.word	0xffffffff


	//   ....[19]....
        /*0078*/ 	.word	0xffffffff


	//   ....[20]....
        /*007c*/ 	.word	0xffffffff


	//   ....[21]....
        /*0080*/ 	.word	0xffffffff


	//   ....[22]....
        /*0084*/ 	.word	0xffffffff


	//   ....[23]....
        /*0088*/ 	.word	0xffffffff


	//   ....[24]....
        /*008c*/ 	.word	0xffffffff


	//   ....[25]....
        /*0090*/ 	.word	0xffffffff


	//   ....[26]....
        /*0094*/ 	.word	0xffffffff


	//   ....[27]....
        /*0098*/ 	.word	0xffffffff


	//   ....[28]....
        /*009c*/ 	.word	0xffffffff


	//   ....[29]....
        /*00a0*/ 	.word	0xffffffff


	//   ....[30]....
        /*00a4*/ 	.word	0xffffffff


	//   ....[31]....
        /*00a8*/ 	.word	0xffffffff


	//   ....[32]....
        /*00ac*/ 	.word	0xffffffff


	//   ....[33]....
        /*00b0*/ 	.word	0xffffffff


	//   ....[34]....
        /*00b4*/ 	.word	0xffffffff


	//   ....[35]....
        /*00b8*/ 	.word	0xffffffff


	//   ....[36]....
        /*00bc*/ 	.word	0xffffffff


	//   ....[37]....
        /*00c0*/ 	.word	0xffffffff


	//   ....[38]....
        /*00c4*/ 	.word	0xffffffff


	//   ....[39]....
        /*00c8*/ 	.word	0xffffffff


	//   ....[40]....
        /*00cc*/ 	.word	0xffffffff


	//   ....[41]....
        /*00d0*/ 	.word	0xffffffff


	//   ....[42]....
        /*00d4*/ 	.word	0xffffffff


	//   ....[43]....
        /*00d8*/ 	.word	0xffffffff


	//   ....[44]....
        /*00dc*/ 	.word	0xffffffff


	//   ....[45]....
        /*00e0*/ 	.word	0xffffffff


	//   ....[46]....
        /*00e4*/ 	.word	0xffffffff


	//   ....[47]....
        /*00e8*/ 	.word	0xffffffff


	//   ....[48]....
        /*00ec*/ 	.word	0xffffffff


	//   ....[49]....
        /*00f0*/ 	.word	0xffffffff


	//   ....[50]....
        /*00f4*/ 	.word	0xffffffff


	//   ....[51]....
        /*00f8*/ 	.word	0xffffffff


	//   ....[52]....
        /*00fc*/ 	.word	0xffffffff


	//   ....[53]....
        /*0100*/ 	.word	0xffffffff


	//   ....[54]....
        /*0104*/ 	.word	0xffffffff


	//   ....[55]....
        /*0108*/ 	.word	0xffffffff


	//   ....[56]....
        /*010c*/ 	.word	0xffffffff


	//----- nvinfo : EIATTR_COOP_GROUP_INSTR_OFFSETS
	.align		4
.L_3753:
        /*0110*/ 	.byte	0x04, 0x28
        /*0112*/ 	.short	(.L_3755 - .L_3754)


	//   ....[0]....
.L_3754:
        /*0114*/ 	.word	0x00000770


	//   ....[1]....
        /*0118*/ 	.word	0x000007e0


	//   ....[2]....
        /*011c*/ 	.word	0x000008e0


	//   ....[3]....
        /*0120*/ 	.word	0x000009d0


	//   ....[4]....
        /*0124*/ 	.word	0x00000bb0


	//   ....[5]....
        /*0128*/ 	.word	0x00000d40


	//   ....[6]....
        /*012c*/ 	.word	0x00000e80


	//   ....[7]....
        /*0130*/ 	.word	0x00001600


	//   ....[8]....
        /*0134*/ 	.word	0x00001640


	//   ....[9]....
        /*0138*/ 	.word	0x00001670


	//   ....[10]....
        /*013c*/ 	.word	0x000016b0


	//   ....[11]....
        /*0140*/ 	.word	0x000016e0


	//   ....[12]....
        /*0144*/ 	.word	0x00001700


	//   ....[13]....
        /*0148*/ 	.word	0x00001710


	//   ....[14]....
        /*014c*/ 	.word	0x00001750


	//   ....[15]....
        /*0150*/ 	.word	0x000017a0


	//   ....[16]....
        /*0154*/ 	.word	0x000017b0


	//   ....[17]....
        /*0158*/ 	.word	0x000017d0


	//   ....[18]....
        /*015c*/ 	.word	0x00001800


	//   ....[19]....
        /*0160*/ 	.word	0x00001830


	//   ....[20]....
        /*0164*/ 	.word	0x00001870


	//   ....[21]....
        /*0168*/ 	.word	0x000018a0


	//   ....[22]....
        /*016c*/ 	.word	0x000018e0


	//   ....[23]....
        /*0170*/ 	.word	0x00001910


	//   ....[24]....
        /*0174*/ 	.word	0x00001960


	//   ....[25]....
        /*0178*/ 	.word	0x000019a0


	//   ....[26]....
        /*017c*/ 	.word	0x000019b0


	//   ....[27]....
        /*0180*/ 	.word	0x000019d0


	//   ....[28]....
        /*0184*/ 	.word	0x000019f0


	//   ....[29]....
        /*0188*/ 	.word	0x00001a30


	//   ....[30]....
        /*018c*/ 	.word	0x00001a60


	//   ....[31]....
        /*0190*/ 	.word	0x00001a80


	//   ....[32]....
        /*0194*/ 	.word	0x00001a90


	//   ....[33]....
        /*0198*/ 	.word	0x00001aa0


	//   ....[34]....
        /*019c*/ 	.word	0x00001b10


	//   ....[35]....
        /*01a0*/ 	.word	0x00001ce0


	//   ....[36]....
        /*01a4*/ 	.word	0x00001d20


	//   ....[37]....
        /*01a8*/ 	.word	0x00001da0


	//   ....[38]....
        /*01ac*/ 	.word	0x00001dc0


	//   ....[39]....
        /*01b0*/ 	.word	0x00001df0


	//   ....[40]....
        /*01b4*/ 	.word	0x00001e10


	//   ....[41]....
        /*01b8*/ 	.word	0x00001e40


	//   ....[42]....
        /*01bc*/ 	.word	0x00001e60


	//   ....[43]....
        /*01c0*/ 	.word	0x00001eb0


	//   ....[44]....
        /*01c4*/ 	.word	0x00001ed0


	//   ....[45]....
        /*01c8*/ 	.word	0x00002210


	//   ....[46]....
        /*01cc*/ 	.word	0x00002370


	//   ....[47]....
        /*01d0*/ 	.word	0x000024a0


	//   ....[48]....
        /*01d4*/ 	.word	0x000024e0


	//   ....[49]....
        /*01d8*/ 	.word	0x00002540


	//   ....[50]....
        /*01dc*/ 	.word	0x00002570


	//   ....[51]....
        /*01e0*/ 	.word	0x00002590


	//   ....[52]....
        /*01e4*/ 	.word	0x00002660


	//   ....[53]....
        /*01e8*/ 	.word	0x000026a0


	//   ....[54]....
        /*01ec*/ 	.word	0x000026f0


	//   ....[55]....
        /*01f0*/ 	.word	0x00002720


	//   ....[56]....
        /*01f4*/ 	.word	0x00002740


	//----- nvinfo : EIATTR_VRC_CTA_INIT_COUNT
	.align		4
.L_3755:
        /*01f8*/ 	.byte	0x02, 0x4a
	.zero		1
	.zero		1


	//----- nvinfo : EIATTR_EXIT_INSTR_OFFSETS
	.align		4
        /*01fc*/ 	.byte	0x04, 0x1c
        /*01fe*/ 	.short	(.L_3757 - .L_3756)


	//   ....[0]....
.L_3756:
        /*0200*/ 	.word	0x000027e0


	//   ....[1]....
        /*0204*/ 	.word	0x00002c80


	//----- nvinfo : EIATTR_MAX_THREADS
	.align		4
.L_3757:
        /*0208*/ 	.byte	0x04, 0x05
        /*020a*/ 	.short	(.L_3759 - .L_3758)
.L_3758:
        /*020c*/ 	.word	0x00000020
        /*0210*/ 	.word	0x00000001
        /*0214*/ 	.word	0x00000001


	//----- nvinfo : EIATTR_CRS_STACK_SIZE
	.align		4
.L_3759:
        /*0218*/ 	.byte	0x04, 0x1e
        /*021a*/ 	.short	(.L_3761 - .L_3760)
.L_3760:
        /*021c*/ 	.word	0x00000000


	//----- nvinfo : EIATTR_CBANK_PARAM_SIZE
	.align		4
.L_3761:
        /*0220*/ 	.byte	0x03, 0x19
        /*0222*/ 	.short	0x01f0


	//----- nvinfo : EIATTR_PARAM_CBANK
	.align		4
        /*0224*/ 	.byte	0x04, 0x0a
        /*0226*/ 	.short	(.L_3763 - .L_3762)
	.align		4
.L_3762:
        /*0228*/ 	.word	index@(.nv.constant0._Z25selective_scan_bwd_kernelI32Selective_Scan_bwd_kernel_traitsILi32ELi4ELb1ELb0ELb0ELb0ELb1EffEEv12SSMParamsBwd)
        /*022c*/ 	.short	0x0380
        /*022e*/ 	.short	0x01f0


	//----- nvinfo : EIATTR_SW_WAR
	.align		4
.L_3763:
        /*0230*/ 	.byte	0x04, 0x36
        /*0232*/ 	.short	(.L_3765 - .L_3764)
.L_3764:
        /*0234*/ 	.word	0x00000008
.L_3765:


//--------------------- .nv.info._Z25selective_scan_bwd_kernelI32Selective_Scan_bwd_kernel_traitsILi32ELi4ELb1ELb0ELb0ELb1ELb0EffEEv12SSMParamsBwd --------------------------
	.section	.nv.info._Z25selective_scan_bwd_kernelI32Selective_Scan_bwd_kernel_traitsILi32ELi4ELb1ELb0ELb0ELb1ELb0EffEEv12SSMParamsBwd,"",@"SHT_CUDA_INFO"
	.sectionflags	@""
	.align	4


	//----- nvinfo : EIATTR_CUDA_API_VERSION
	.align		4
        /*0000*/ 	.byte	0x04, 0x37
        /*0002*/ 	.short	(.L_3767 - .L_3766)
.L_3766:
        /*0004*/ 	.word	0x00000082


	//----- nvinfo : EIATTR_KPARAM_INFO
	.align		4
.L_3767:
        /*0008*/ 	.byte	0x04, 0x17
        /*000a*/ 	.short	(.L_3769 - .L_3768)
.L_3768:
        /*000c*/ 	.word	0x00000000
        /*0010*/ 	.short	0x0000
        /*0012*/ 	.short	0x0000
        /*0014*/ 	.byte	0x00, 0xf0, 0xc1, 0x07


	//----- nvinfo : EIATTR_SPARSE_MMA_MASK
	.align		4
.L_3769:
        /*0018*/ 	.byte	0x03, 0x50
        /*001a*/ 	.short	0x0000


	//----- nvinfo : EIATTR_MAXREG_COUNT
	.align		4
        /*001c*/ 	.byte	0x03, 0x1b
        /*001e*/ 	.short	0x00ff


	//----- nvinfo : EIATTR_NUM_BARRIERS
	.align		4
        /*0020*/ 	.byte	0x02, 0x4c
        /*0022*/ 	.byte	0x01
	.zero		1


	//----- nvinfo : EIATTR_MERCURY_ISA_VERSION
	.align		4
        /*0024*/ 	.byte	0x03, 0x5f
        /*0026*/ 	.short	0x0101


	//----- nvinfo : EIATTR_COOP_GROUP_MASK_REGIDS
	.align		4
        /*0028*/ 	.byte	0x04, 0x29
        /*002a*/ 	.short	(.L_3771 - .L_3770)


	//   ....[0]....
.L_3770:
        /*002c*/ 	.word	0xffffffff


	//   ....[1]....
        /*0030*/ 	.word	0xffffffff


	//   ....[2]....
        /*0034*/ 	.word	0xffffffff


	//   ....[3]....
        /*0038*/ 	.word	0xffffffff


	//   ....[4]....
        /*003c*/ 	.word	0xffffffff


	//   ....[5]....
        /*0040*/ 	.word	0xffffffff


	//   ....[6]....
        /*0044*/ 	.word	0xffffffff


	//   ....[7]....
        /*0048*/ 	.word	0xffffffff


	//   ....[8]....
        /*004c*/ 	.word	0xffffffff


	//   ....[9]....
        /*0050*/ 	.word	0xffffffff


	//   ....[10]....
        /*0054*/ 	.word	0xffffffff


	//   ....[11]....
        /*0058*/ 	.word	0xffffffff


	//   ....[12]....
        /*005c*/ 	.word	0xffffffff


	//   ....[13]....
        /*0060*/ 	.word	0xffffffff


	//   ....[14]....
        /*0064*/ 	.word	0xffffffff


	//   ....[15]....
        /*0068*/ 	.word	0xffffffff


	//   ....[16]....
        /*006c*/ 	.word	0xffffffff


	//   ....[17]....
        /*0070*/ 	.word	0xffffffff


	//   ....[18]....
        /*0074*/ 	.word	0xffffffff


	//   ....[19]....
        /*0078*/ 	.word	0xffffffff


	//   ....[20]....
        /*007c*/ 	.word	0xffffffff


	//   ....[21]....
        /*0080*/ 	.word	0xffffffff


	//   ....[22]....
        /*0084*/ 	.word	0xffffffff


	//   ....[23]....
        /*0088*/ 	.word	0xffffffff


	//   ....[24]....
        /*008c*/ 	.word	0xffffffff


	//   ....[25]....
        /*0090*/ 	.word	0xffffffff


	//   ....[26]....
        /*0094*/ 	.word	0xffffffff


	//   ....[27]....
        /*0098*/ 	.word	0xffffffff


	//   ....[28]....
        /*009c*/ 	.word	0xffffffff


	//   ....[29]....
        /*00a0*/ 	.word	0xffffffff


	//   ....[30]....
        /*00a4*/ 	.word	0xffffffff


	//   ....[31]....
        /*00a8*/ 	.word	0xffffffff


	//   ....[32]....
        /*00ac*/ 	.word	0xffffffff


	//   ....[33]....
        /*00b0*/ 	.word	0xffffffff


	//   ....[34]....
        /*00b4*/ 	.word	0xffffffff


	//   ....[35]....
        /*00b8*/ 	.word	0xffffffff


	//   ....[36]....
        /*00bc*/ 	.word	0xffffffff


	//   ....[37]....
        /*00c0*/ 	.word	0xffffffff


	//   ....[38]....
        /*00c4*/ 	.word	0xffffffff


	//   ....[39]....
        /*00c8*/ 	.word	0xffffffff


	//   ....[40]....
        /*00cc*/ 	.word	0xffffffff


	//   ....[41]....
        /*00d0*/ 	.word	0xffffffff


	//   ....[42]....
        /*00d4*/ 	.word	0xffffffff


	//   ....[43]....
        /*00d8*/ 	.word	0xffffffff


	//   ....[44]....
        /*00dc*/ 	.word	0xffffffff


	//   ....[45]....
        /*00e0*/ 	.word	0xffffffff


	//   ....[46]....
        /*00e4*/ 	.word	0xffffffff


	//   ....[47]....
        /*00e8*/ 	.word	0xffffffff


	//   ....[48]....
        /*00ec*/ 	.word	0xffffffff


	//   ....[49]....
        /*00f0*/ 	.word	0xffffffff


	//   ....[50]....
        /*00f4*/ 	.word	0xffffffff


	//   ....[51]....
        /*00f8*/ 	.word	0xffffffff


	//   ....[52]....
        /*00fc*/ 	.word	0xffffffff


	//   ....[53]....
        /*0100*/ 	.word	0xffffffff


	//----- nvinfo : EIATTR_COOP_GROUP_INSTR_OFFSETS
	.align		4
.L_3771:
        /*0104*/ 	.byte	0x04, 0x28
        /*0106*/ 	.short	(.L_3773 - .L_3772)


	//   ....[0]....
.L_3772:
        /*0108*/ 	.word	0x000006d0


	//   ....[1]....
        /*010c*/ 	.word	0x00000730


	//   ....[2]....
        /*0110*/ 	.word	0x00000810


	//   ....[3]....
        /*0114*/ 	.word	0x000016f0


	//   ....[4]....
        /*0118*/ 	.word	0x00001730


	//   ....[5]....
        /*011c*/ 	.word	0x00001760


	//   ....[6]....
        /*0120*/ 	.word	0x000017a0


	//   ....[7]....
        /*0124*/ 	.word	0x000017d0


	//   ....[8]....
        /*0128*/ 	.word	0x000017f0


	//   ....[9]....
        /*012c*/ 	.word	0x00001800


	//   ....[10]....
        /*0130*/ 	.word	0x00001840


	//   ....[11]....
        /*0134*/ 	.word	0x00001890


	//   ....[12]....
        /*0138*/ 	.word	0x000018a0


	//   ....[13]....
        /*013c*/ 	.word	0x000018c0


	//   ....[14]....
        /*0140*/ 	.word	0x000018f0


	//   ....[15]....
        /*0144*/ 	.word	0x00001950


	//   ....[16]....
        /*0148*/ 	.word	0x00001980


	//   ....[17]....
        /*014c*/ 	.word	0x000019a0


	//   ....[18]....
        /*0150*/ 	.word	0x000019d0


	//   ....[19]....
        /*0154*/ 	.word	0x00001a40


	//   ....[20]....
        /*0158*/ 	.word	0x00001a60


	//   ....[21]....
        /*015c*/ 	.word	0x00001a90


	//   ....[22]....
        /*0160*/ 	.word	0x00001aa0


	//   ....[23]....
        /*0164*/ 	.word	0x00001ad0


	//   ....[24]....
        /*0168*/ 	.word	0x00001af0


	//   ....[25]....
        /*016c*/ 	.word	0x00001b30


	//   ....[26]....
        /*0170*/ 	.word	0x00001b50


	//   ....[27]....
        /*0174*/ 	.word	0x00001b70


	//   ....[28]....
        /*0178*/ 	.word	0x00001b80


	//   ....[29]....
        /*017c*/ 	.word	0x00001b90


	//   ....[30]....
        /*0180*/ 	.word	0x00001c30


	//   ....[31]....
        /*0184*/ 	.word	0x00001e10


	//   ....[32]....
        /*0188*/ 	.word	0x00001e50


	//   ....[33]....
        /*018c*/ 	.word	0x00001ee0


	//   ....[34]....
        /*0190*/ 	.word	0x00001f00


	//   ....[35]....
        /*0194*/ 	.word	0x00001f30


	//   ....[36]....
        /*0198*/ 	.word	0x00001f50


	//   ....[37]....
        /*019c*/ 	.word	0x00001fa0


	//   ....[38]....
        /*01a0*/ 	.word	0x00001fb0


	//   ....[39]....
        /*01a4*/ 	.word	0x00001fe0


	//   ....[40]....
        /*01a8*/ 	.word	0x00002010


	//   ....[41]....
        /*01ac*/ 	.word	0x000022f0


	//   ....[42]....
        /*01b0*/ 	.word	0x000023f0


	//   ....[43]....
        /*01b4*/ 	.word	0x00002640


	//   ....[44]....
        /*01b8*/ 	.word	0x000027b0


	//   ....[45]....
        /*01bc*/ 	.word	0x00002800


	//   ....[46]....
        /*01c0*/ 	.word	0x00002850


	//   ....[47]....
        /*01c4*/ 	.word	0x00002880


	//   ....[48]....
        /*01c8*/ 	.word	0x000028a0


	//   ....[49]....
        /*01cc*/ 	.word	0x00002970


	//   ....[50]....
        /*01d0*/ 	.word	0x000029b0


	//   ....[51]....
        /*01d4*/ 	.word	0x00002a00


	//   ....[52]....
        /*01d8*/ 	.word	0x00002a30


	//   ....[53]....
        /*01dc*/ 	.word	0x00002a50


	//----- nvinfo : EIATTR_VRC_CTA_INIT_COUNT
	.align		4
.L_3773:
        /*01e0*/ 	.byte	0x02, 0x4a
	.zero		1
	.zero		1


	//----- nvinfo : EIATTR_EXIT_INSTR_OFFSETS
	.align		4
        /*01e4*/ 	.byte	0x04, 0x1c
        /*01e6*/ 	.short	(.L_3775 - .L_3774)


	//   ....[0]....
.L_3774:
        /*01e8*/ 	.word	0x00002af0


	//   ....[1]....
        /*01ec*/ 	.word	0x00002f80


	//----- nvinfo : EIATTR_MAX_THREADS
	.align		4
.L_3775:
        /*01f0*/ 	.byte	0x04, 0x05
        /*01f2*/ 	.short	(.L_3777 - .L_3776)
.L_3776:
        /*01f4*/ 	.word	0x00000020
        /*01f8*/ 	.word	0x00000001
        /*01fc*/ 	.word	0x00000001


	//----- nvinfo : EIATTR_CRS_STACK_SIZE
	.align		4
.L_3777:
        /*0200*/ 	.byte	0x04, 0x1e
        /*0202*/ 	.short	(.L_3779 - .L_3778)
.L_3778:
        /*0204*/ 	.word	0x00000000


	//----- nvinfo : EIATTR_CBANK_PARAM_SIZE
	.align		4
.L_3779:
        /*0208*/ 	.byte	0x03, 0x19
        /*020a*/ 	.short	0x01f0


	//----- nvinfo : EIATTR_PARAM_CBANK
	.align		4
        /*020c*/ 	.byte	0x04, 0x0a
        /*020e*/ 	.short	(.L_3781 - .L_3780)
	.align		4
.L_3780:
        /*0210*/ 	.word	index@(.nv.constant0._Z25selective_scan_bwd_kernelI32Selective_Scan_bwd_kernel_traitsILi32ELi4ELb1ELb0ELb0ELb1ELb0EffEEv12SSMParamsBwd)
        /*0214*/ 	.short	0x0380
        /*0216*/ 	.short	0x01f0


	//----- nvinfo : EIATTR_SW_WAR
	.align		4
.L_3781:
        /*0218*/ 	.byte	0x04, 0x36
        /*021a*/ 	.short	(.L_3783 - .L_3782)
.L_3782:
        /*021c*/ 	.word	0x00000008
.L_3783:


//--------------------- .nv.info._Z25selective_scan_bwd_kernelI32Selective_Scan_bwd_kernel_traitsILi32ELi4ELb1ELb0ELb0ELb1ELb1EffEEv12SSMParamsBwd --------------------------
	.section	.nv.info._Z25selective_scan_bwd_kernelI32Selective_Scan_bwd_kernel_traitsILi32ELi4ELb1ELb0ELb0ELb1ELb1EffEEv12SSMParamsBwd,"",@"SHT_CUDA_INFO"
	.sectionflags	@""
	.align	4


	//----- nvinfo : EIATTR_CUDA_API_VERSION
	.align		4
        /*0000*/ 	.byte	0x04, 0x37
        /*0002*/ 	.short	(.L_3785 - .L_3784)
.L_3784:
        /*0004*/ 	.word	0x00000082


	//----- nvinfo : EIATTR_KPARAM_INFO
	.align		4
.L_3785:
        /*0008*/ 	.byte	0x04, 0x17
        /*000a*/ 	.short	(.L_3787 - .L_3786)
.L_3786:
        /*000c*/ 	.word	0x00000000
        /*0010*/ 	.short	0x0000
        /*0012*/ 	.short	0x0000
        /*0014*/ 	.byte	0x00, 0xf0, 0xc1, 0x07


	//----- nvinfo : EIATTR_SPARSE_MMA_MASK
	.align		4
.L_3787:
        /*0018*/ 	.byte	0x03, 0x50
        /*001a*/ 	.short	0x0000


	//----- nvinfo : EIATTR_MAXREG_COUNT
	.align		4
        /*001c*/ 	.byte	0x03, 0x1b
        /*001e*/ 	.short	0x00ff


	//----- nvinfo : EIATTR_NUM_BARRIERS
	.align		4
        /*0020*/ 	.byte	0x02, 0x4c
        /*0022*/ 	.byte	0x01
	.zero		1


	//----- nvinfo : EIATTR_MERCURY_ISA_VERSION
	.align		4
        /*0024*/ 	.byte	0x03, 0x5f
        /*0026*/ 	.short	0x0101


	//----- nvinfo : EIATTR_COOP_GROUP_MASK_REGIDS
	.align		4
        /*0028*/ 	.byte	0x04, 0x29
        /*002a*/ 	.short	(.L_3789 - .L_3788)


	//   ....[0]....
.L_3788:
        /*002c*/ 	.word	0xffffffff


	//   ....[1]....
        /*0030*/ 	.word	0xffffffff


	//   ....[2]....
        /*0034*/ 	.word	0xffffffff


	//   ....[3]....
        /*0038*/ 	.word	0xffffffff


	//   ....[4]....
        /*003c*/ 	.word	0xffffffff


	//   ....[5]....
        /*0040*/ 	.word	0xffffffff


	//   ....[6]....
        /*0044*/ 	.word	0xffffffff


	//   ....[7]....
        /*0048*/ 	.word	0xffffffff


	//   ....[8]....
        /*004c*/ 	.word	0xffffffff


	//   ....[9]....
        /*0050*/ 	.word	0xffffffff


	//   ....[10]....
        /*0054*/ 	.word	0xffffffff


	//   ....[11]....
        /*0058*/ 	.word	0xffffffff


	//   ....[12]....
        /*005c*/ 	.word	0xffffffff


	//   ....[13]....
        /*0060*/ 	.word	0xffffffff


	//   ....[14]....
        /*0064*/ 	.word	0xffffffff


	//   ....[15]....
        /*0068*/ 	.word	0xffffffff


	//   ....[16]....
        /*006c*/ 	.word	0xffffffff


	//   ....[17]....
        /*0070*/ 	.word	0xffffffff


	//   ....[18]....
        /*0074*/ 	.word	0xffffffff


	//   ....[19]....
        /*0078*/ 	.word	0xffffffff


	//   ....[20]....
        /*007c*/ 	.word	0xffffffff


	//   ....[21]....
        /*0080*/ 	.word	0xffffffff


	//   ....[22]....
        /*0084*/ 	.word	0xffffffff


	//   ....[23]....
        /*0088*/ 	.word	0xffffffff


	//   ....[24]....
        /*008c*/ 	.word	0xffffffff


	//   ....[25]....
        /*0090*/ 	.word	0xffffffff


	//   ....[26]....
        /*0094*/ 	.word	0xffffffff


	//   ....[27]....
        /*0098*/ 	.word	0xffffffff


	//   ....[28]....
        /*009c*/ 	.word	0xffffffff


	//   ....[29]....
        /*00a0*/ 	.word	0xffffffff


	//   ....[30]....
        /*00a4*/ 	.word	0xffffffff


	//   ....[31]....
        /*00a8*/ 	.word	0xffffffff


	//   ....[32]....
        /*00ac*/ 	.word	0xffffffff


	//   ....[33]....
        /*00b0*/ 	.word	0xffffffff


	//   ....[34]....
        /*00b4*/ 	.word	0xffffffff


	//   ....[35]....
        /*00b8*/ 	.word	0xffffffff


	//   ....[36]....
        /*00bc*/ 	.word	0xffffffff


	//   ....[37]....
        /*00c0*/ 	.word	0xffffffff


	//   ....[38]....
        /*00c4*/ 	.word	0xffffffff


	//   ....[39]....
        /*00c8*/ 	.word	0xffffffff


	//   ....[40]....
        /*00cc*/ 	.word	0xffffffff


	//   ....[41]....
        /*00d0*/ 	.word	0xffffffff


	//   ....[42]....
        /*00d4*/ 	.word	0xffffffff


	//   ....[43]....
        /*00d8*/ 	.word	0xffffffff


	//   ....[44]....
        /*00dc*/ 	.word	0xffffffff


	//   ....[45]....
        /*00e0*/ 	.word	0xffffffff


	//   ....[46]....
        /*00e4*/ 	.word	0xffffffff


	//   ....[47]....
        /*00e8*/ 	.word	0xffffffff


	//   ....[48]....
        /*00ec*/ 	.word	0xffffffff


	//   ....[49]....
        /*00f0*/ 	.word	0xffffffff


	//   ....[50]....
        /*00f4*/ 	.word	0xffffffff


	//   ....[51]....
        /*00f8*/ 	.word	0xffffffff


	//   ....[52]....
        /*00fc*/ 	.word	0xffffffff


	//   ....[53]....
        /*0100*/ 	.word	0xffffffff


	//   ....[54]....
        /*0104*/ 	.word	0xffffffff


	//   ....[55]....
        /*0108*/ 	.word	0xffffffff


	//   ....[56]....
        /*010c*/ 	.word	0xffffffff


	//   ....[57]....
        /*0110*/ 	.word	0xffffffff


	//----- nvinfo : EIATTR_COOP_GROUP_INSTR_OFFSETS
	.align		4
.L_3789:
        /*0114*/ 	.byte	0x04, 0x28
        /*0116*/ 	.short	(.L_3791 - .L_3790)


	//   ....[0]....
.L_3790:
        /*0118*/ 	.word	0x000006f0


	//   ....[1]....
        /*011c*/ 	.word	0x00000770


	//   ....[2]....
        /*0120*/ 	.word	0x00000850


	//   ....[3]....
        /*0124*/ 	.word	0x000012a0


	//   ....[4]....
        /*0128*/ 	.word	0x00001480


	//   ....[5]....
        /*012c*/ 	.word	0x00001610


	//   ....[6]....
        /*0130*/ 	.word	0x00001710


	//   ....[7]....
        /*0134*/ 	.word	0x00001ea0


	//   ....[8]....
        /*0138*/ 	.word	0x00001ee0


	//   ....[9]....
        /*013c*/ 	.word	0x00001f10


	//   ....[10]....
        /*0140*/ 	.word	0x00001f20


	//   ....[11]....
        /*0144*/ 	.word	0x00001f90


	//   ....[12]....
        /*0148*/ 	.word	0x00001fa0


	//   ....[13]....
        /*014c*/ 	.word	0x00001fc0


	//   ....[14]....
        /*0150*/ 	.word	0x00001ff0


	//   ....[15]....
        /*0154*/ 	.word	0x00002050


	//   ....[16]....
        /*0158*/ 	.word	0x00002090


	//   ....[17]....
        /*015c*/ 	.word	0x000020a0


	//   ....[18]....
        /*0160*/ 	.word	0x000020b0


	//   ....[19]....
        /*0164*/ 	.word	0x00002110


	//   ....[20]....
        /*0168*/ 	.word	0x00002130


	//   ....[21]....
        /*016c*/ 	.word	0x00002170


	//   ....[22]....
        /*0170*/ 	.word	0x00002190


	//   ....[23]....
        /*0174*/ 	.word	0x000021d0


	//   ....[24]....
        /*0178*/ 	.word	0x00002220


	//   ....[25]....
        /*017c*/ 	.word	0x00002240


	//   ....[26]....
        /*0180*/ 	.word	0x00002260


	//   ....[27]....
        /*0184*/ 	.word	0x00002290


	//   ....[28]....
        /*0188*/ 	.word	0x000022b0


	//   ....[29]....
        /*018c*/ 	.word	0x000022f0


	//   ....[30]....
        /*0190*/ 	.word	0x00002310


	//   ....[31]....
        /*0194*/ 	.word	0x00002330


	//   ....[32]....
        /*0198*/ 	.word	0x00002340


	//   ....[33]....
        /*019c*/ 	.word	0x00002350


	//   ....[34]....
        /*01a0*/ 	.word	0x000023e0


	//   ....[35]....
        /*01a4*/ 	.word	0x00002590


	//   ....[36]....
        /*01a8*/ 	.word	0x000025d0


	//   ....[37]....
        /*01ac*/ 	.word	0x00002610


	//   ....[38]....
        /*01b0*/ 	.word	0x00002630


	//   ....[39]....
        /*01b4*/ 	.word	0x00002660


	//   ....[40]....
        /*01b8*/ 	.word	0x00002680


	//   ....[41]....
        /*01bc*/ 	.word	0x000026b0


	//   ....[42]....
        /*01c0*/ 	.word	0x000026d0


	//   ....[43]....
        /*01c4*/ 	.word	0x00002710


	//   ....[44]....
        /*01c8*/ 	.word	0x00002730


	//   ....[45]....
        /*01cc*/ 	.word	0x00002a90


	//   ....[46]....
        /*01d0*/ 	.word	0x00002c30


	//   ....[47]....
        /*01d4*/ 	.word	0x00002de0


	//   ....[48]....
        /*01d8*/ 	.word	0x00002f50


	//   ....[49]....
        /*01dc*/ 	.word	0x00002fa0


	//   ....[50]....
        /*01e0*/ 	.word	0x00002ff0


	//   ....[51]....
        /*01e4*/ 	.word	0x00003020


	//   ....[52]....
        /*01e8*/ 	.word	0x00003040


	//   ....[53]....
        /*01ec*/ 	.word	0x00003110


	//   ....[54]....
        /*01f0*/ 	.word	0x00003150


	//   ....[55]....
        /*01f4*/ 	.word	0x000031a0


	//   ....[56]....
        /*01f8*/ 	.word	0x000031d0


	//   ....[57]....
        /*01fc*/ 	.word	0x000031f0


	//----- nvinfo : EIATTR_VRC_CTA_INIT_COUNT
	.align		4
.L_3791:
        /*0200*/ 	.byte	0x02, 0x4a
	.zero		1
	.zero		1


	//----- nvinfo : EIATTR_EXIT_INSTR_OFFSETS
	.align		4
        /*0204*/ 	.byte	0x04, 0x1c
        /*0206*/ 	.short	(.L_3793 - .L_3792)


	//   ....[0]....
.L_3792:
        /*0208*/ 	.word	0x00003290


	//   ....[1]....
        /*020c*/ 	.word	0x00003720


	//----- nvinfo : EIATTR_MAX_THREADS
	.align		4
.L_3793:
        /*0210*/ 	.byte	0x04, 0x05
        /*0212*/ 	.short	(.L_3795 - .L_3794)
.L_3794:
        /*0214*/ 	.word	0x00000020
        /*0218*/ 	.word	0x00000001
        /*021c*/ 	.word	0x00000001


	//----- nvinfo : EIATTR_CRS_STACK_SIZE
	.align		4
.L_3795:
        /*0220*/ 	.byte	0x04, 0x1e
        /*0222*/ 	.short	(.L_3797 - .L_3796)
.L_3796:
        /*0224*/ 	.word	0x00000000


	//----- nvinfo : EIATTR_CBANK_PARAM_SIZE
	.align		4
.L_3797:
        /*0228*/ 	.byte	0x03, 0x19
        /*022a*/ 	.short	0x01f0


	//----- nvinfo : EIATTR_PARAM_CBANK
	.align		4
        /*022c*/ 	.byte	0x04, 0x0a
        /*022e*/ 	.short	(.L_3799 - .L_3798)
	.align		4
.L_3798:
        /*0230*/ 	.word	index@(.nv.constant0._Z25selective_scan_bwd_kernelI32Selective_Scan_bwd_kernel_traitsILi32ELi4ELb1ELb0ELb0ELb1ELb1EffEEv12SSMParamsBwd)
        /*0234*/ 	.short	0x0380
        /*0236*/ 	.short	0x01f0


	//----- nvinfo : EIATTR_SW_WAR
	.align		4
.L_3799:
        /*0238*/ 	.byte	0x04, 0x36
        /*023a*/ 	.short	(.L_3801 - .L_3800)
.L_3800:
        /*023c*/ 	.word	0x00000008
.L_3801:


//--------------------- .nv.info._Z25selective_scan_bwd_kernelI32Selective_Scan_bwd_kernel_traitsILi32ELi4ELb1ELb0ELb1ELb0ELb0EffEEv12SSMParamsBwd --------------------------
	.section	.nv.info._Z25selective_scan_bwd_kernelI32Selective_Scan_bwd_kernel_traitsILi32ELi4ELb1ELb0ELb1ELb0ELb0EffEEv12SSMParamsBwd,"",@"SHT_CUDA_INFO"
	.sectionflags	@""
	.align	4


	//----- nvinfo : EIATTR_CUDA_API_VERSION
	.align		4
        /*0000*/ 	.byte	0x04, 0x37
        /*0002*/ 	.short	(.L_3803 - .L_3802)
.L_3802:
        /*0004*/ 	.word	0x00000082


	//----- nvinfo : EIATTR_KPARAM_INFO
	.align		4
.L_3803:
        /*0008*/ 	.byte	0x04, 0x17
        /*000a*/ 	.short	(.L_3805 - .L_3804)
.L_3804:
        /*000c*/ 	.word	0x00000000
        /*0010*/ 	.short	0x0000
        /*0012*/ 	.short	0x0000
        /*0014*/ 	.byte	0x00, 0xf0, 0xc1, 0x07


	//----- nvinfo : EIATTR_SPARSE_MMA_MASK
	.align		4
.L_3805:
        /*0018*/ 	.byte	0x03, 0x50
        /*001a*/ 	.short	0x0000


	//----- nvinfo : EIATTR_MAXREG_COUNT
	.align		4
        /*001c*/ 	.byte	0x03, 0x1b
        /*001e*/ 	.short	0x00ff


	//----- nvinfo : EIATTR_NUM_BARRIERS
	.align		4
        /*0020*/ 	.byte	0x02, 0x4c
        /*0022*/ 	.byte	0x01
	.zero		1


	//----- nvinfo : EIATTR_MERCURY_ISA_VERSION
	.align		4
        /*0024*/ 	.byte	0x03, 0x5f
        /*0026*/ 	.short	0x0101


	//----- nvinfo : EIATTR_COOP_GROUP_MASK_REGIDS
	.align		4
        /*0028*/ 	.byte	0x04, 0x29
        /*002a*/ 	.short	(.L_3807 - .L_3806)


	//   ....[0]....
.L_3806:
        /*002c*/ 	.word	0xffffffff


	//   ....[1]....
        /*0030*/ 	.word	0xffffffff


	//   ....[2]....
        /*0034*/ 	.word	0xffffffff


	//   ....[3]....
        /*0038*/ 	.word	0xffffffff


	//   ....[4]....
        /*003c*/ 	.word	0xffffffff


	//   ....[5]....
        /*0040*/ 	.word	0xffffffff


	//   ....[6]....
        /*0044*/ 	.word	0xffffffff


	//   ....[7]....
        /*0048*/ 	.word	0xffffffff


	//   ....[8]....
        /*004c*/ 	.word	0xffffffff


	//   ....[9]....
        /*0050*/ 	.word	0xffffffff


	//   ....[10]....
        /*0054*/ 	.word	0xffffffff


	//   ....[11]....
        /*0058*/ 	.word	0xffffffff


	//   ....[12]....
        /*005c*/ 	.word	0xffffffff


	//   ....[13]....
        /*0060*/ 	.word	0xffffffff


	//   ....[14]....
        /*0064*/ 	.word	0xffffffff


	//   ....[15]....
        /*0068*/ 	.word	0xffffffff


	//   ....[16]....
        /*006c*/ 	.word	0xffffffff


	//   ....[17]....
        /*0070*/ 	.word	0xffffffff


	//   ....[18]....
        /*0074*/ 	.word	0xffffffff


	//   ....[19]....
        /*0078*/ 	.word	0xffffffff


	//   ....[20]....
        /*007c*/ 	.word	0xffffffff


	//   ....[21]....
        /*0080*/ 	.word	0xffffffff


	//   ....[22]....
        /*0084*/ 	.word	0xffffffff


	//   ....[23]....
        /*0088*/ 	.word	0xffffffff


	//   ....[24]....
        /*008c*/ 	.word	0xffffffff


	//   ....[25]....
        /*0090*/ 	.word	0xffffffff


	//   ....[26]....
        /*0094*/ 	.word	0xffffffff


	//   ....[27]....
        /*0098*/ 	.word	0xffffffff


	//   ....[28]....
        /*009c*/ 	.word	0xffffffff


	//   ....[29]....
        /*00a0*/ 	.word	0xffffffff


	//   ....[30]....
        /*00a4*/ 	.word	0xffffffff


	//   ....[31]....
        /*00a8*/ 	.word	0xffffffff


	//   ....[32]....
        /*00ac*/ 	.word	0xffffffff


	//   ....[33]....
        /*00b0*/ 	.word	0xffffffff


	//   ....[34]....
        /*00b4*/ 	.word	0xffffffff


	//   ....[35]....
        /*00b8*/ 	.word	0xffffffff


	//   ....[36]....
        /*00bc*/ 	.word	0xffffffff


	//   ....[37]....
        /*00c0*/ 	.word	0xffffffff


	//   ....[38]....
        /*00c4*/ 	.word	0xffffffff


	//   ....[39]....
        /*00c8*/ 	.word	0xffffffff


	//   ....[40]....
        /*00cc*/ 	.word	0xffffffff


	//   ....[41]....
        /*00d0*/ 	.word	0xffffffff


	//   ....[42]....
        /*00d4*/ 	.word	0xffffffff


	//   ....[43]....
        /*00d8*/ 	.word	0xffffffff


	//   ....[44]....
        /*00dc*/ 	.word	0xffffffff


	//   ....[45]....
        /*00e0*/ 	.word	0xffffffff


	//   ....[46]....
        /*00e4*/ 	.word	0xffffffff


	//   ....[47]....
        /*00e8*/ 	.word	0xffffffff


	//   ....[48]....
        /*00ec*/ 	.word	0xffffffff


	//   ....[49]....
        /*00f0*/ 	.word	0xffffffff


	//   ....[50]....
        /*00f4*/ 	.word	0xffffffff


	//   ....[51]....
        /*00f8*/ 	.word	0xffffffff


	//   ....[52]....
        /*00fc*/ 	.word	0xffffffff


	//   ....[53]....
        /*0100*/ 	.word	0xffffffff


	//----- nvinfo : EIATTR_COOP_GROUP_INSTR_OFFSETS
	.align		4
.L_3807:
        /*0104*/ 	.byte	0x04, 0x28
        /*0106*/ 	.short	(.L_3809 - .L_3808)


	//   ....[0]....
.L_3808:
        /*0108*/ 	.word	0x00000a00


	//   ....[1]....
        /*010c*/ 	.word	0x00000a80


	//   ....[2]....
        /*0110*/ 	.word	0x00000b00


	//   ....[3]....
        /*0114*/ 	.word	0x00000f90


	//   ....[4]....
        /*0118*/ 	.word	0x000012a0


	//   ....[5]....
        /*011c*/ 	.word	0x000012f0


	//   ....[6]....
        /*0120*/ 	.word	0x00001310


	//   ....[7]....
        /*0124*/ 	.word	0x00001320


	//   ....[8]....
        /*0128*/ 	.word	0x00001380


	//   ....[9]....
        /*012c*/ 	.word	0x000013d0


	//   ....[10]....
        /*0130*/ 	.word	0x000013f0


	//   ....[11]....
        /*0134*/ 	.word	0x00001400


	//   ....[12]....
        /*0138*/ 	.word	0x00001440


	//   ....[13]....
        /*013c*/ 	.word	0x00001470


	//   ....[14]....
        /*0140*/ 	.word	0x000014a0


	//   ....[15]....
        /*0144*/ 	.word	0x000014c0


	//   ....[16]....
        /*0148*/ 	.word	0x00001510


	//   ....[17]....
        /*014c*/ 	.word	0x00001540


	//   ....[18]....
        /*0150*/ 	.word	0x00001560


	//   ....[19]....
        /*0154*/ 	.word	0x00001580


	//   ....[20]....
        /*0158*/ 	.word	0x000015d0


	//   ....[21]....
        /*015c*/ 	.word	0x00001600


	//   ....[22]....
        /*0160*/ 	.word	0x00001630


	//   ....[23]....
        /*0164*/ 	.word	0x00001670


	//   ....[24]....
        /*0168*/ 	.word	0x000016e0


	//   ....[25]....
        /*016c*/ 	.word	0x00001700


	//   ....[26]....
        /*0170*/ 	.word	0x00001720


	//   ....[27]....
        /*0174*/ 	.word	0x00001750


	//   ....[28]....
        /*0178*/ 	.word	0x00001760


	//   ....[29]....
        /*017c*/ 	.word	0x00001770


	//   ....[30]....
        /*0180*/ 	.word	0x00001780


	//   ....[31]....
        /*0184*/ 	.word	0x000017b0


	//   ....[32]....
        /*0188*/ 	.word	0x00001c10


	//   ....[33]....
        /*018c*/ 	.word	0x00001c50


	//   ....[34]....
        /*0190*/ 	.word	0x00001db0


	//   ....[35]....
        /*0194*/ 	.word	0x00001dd0


	//   ....[36]....
        /*0198*/ 	.word	0x00001e00


	//   ....[37]....
        /*019c*/ 	.word	0x00001e20


	//   ....[38]....
        /*01a0*/ 	.word	0x00001e50


	//   ....[39]....
        /*01a4*/ 	.word	0x00001e70


	//   ....[40]....
        /*01a8*/ 	.word	0x00001ea0


	//   ....[41]....
        /*01ac*/ 	.word	0x00001ec0


	//   ....[42]....
        /*01b0*/ 	.word	0x00002100


	//   ....[43]....
        /*01b4*/ 	.word	0x00002270


	//   ....[44]....
        /*01b8*/ 	.word	0x000023a0


	//   ....[45]....
        /*01bc*/ 	.word	0x000023f0


	//   ....[46]....
        /*01c0*/ 	.word	0x00002440


	//   ....[47]....
        /*01c4*/ 	.word	0x00002470


	//   ....[48]....
        /*01c8*/ 	.word	0x00002490


	//   ....[49]....
        /*01cc*/ 	.word	0x00002560


	//   ....[50]....
        /*01d0*/ 	.word	0x000025a0


	//   ....[51]....
        /*01d4*/ 	.word	0x000025f0


	//   ....[52]....
        /*01d8*/ 	.word	0x00002620


	//   ....[53]....
        /*01dc*/ 	.word	0x00002640


	//----- nvinfo : EIATTR_VRC_CTA_INIT_COUNT
	.align		4
.L_3809:
        /*01e0*/ 	.byte	0x02, 0x4a
	.zero		1
	.zero		1


	//----- nvinfo : EIATTR_EXIT_INSTR_OFFSETS
	.align		4
        /*01e4*/ 	.byte	0x04, 0x1c
        /*01e6*/ 	.short	(.L_3811 - .L_3810)


	//   ....[0]....
.L_3810:
        /*01e8*/ 	.word	0x000026e0


	//   ....[1]....
        /*01ec*/ 	.word	0x00002900


	//----- nvinfo : EIATTR_MAX_THREADS
	.align		4
.L_3811:
        /*01f0*/ 	.byte	0x04, 0x05
        /*01f2*/ 	.short	(.L_3813 - .L_3812)
.L_3812:
        /*01f4*/ 	.word	0x00000020
        /*01f8*/ 	.word	0x00000001
        /*01fc*/ 	.word	0x00000001


	//----- nvinfo : EIATTR_CRS_STACK_SIZE
	.align		4
.L_3813:
        /*0200*/ 	.byte	0x04, 0x1e
        /*0202*/ 	.short	(.L_3815 - .L_3814)
.L_3814:
        /*0204*/ 	.word	0x00000000


	//----- nvinfo : EIATTR_CBANK_PARAM_SIZE
	.align		4
.L_3815:
        /*0208*/ 	.byte	0x03, 0x19
        /*020a*/ 	.short	0x01f0


	//----- nvinfo : EIATTR_PARAM_CBANK
	.align		4
        /*020c*/ 	.byte	0x04, 0x0a
        /*020e*/ 	.short	(.L_3817 - .L_3816)
	.align		4
.L_3816:
        /*0210*/ 	.word	index@(.nv.constant0._Z25selective_scan_bwd_kernelI32Selective_Scan_bwd_kernel_traitsILi32ELi4ELb1ELb0ELb1ELb0ELb0EffEEv12SSMParamsBwd)
        /*0214*/ 	.short	0x0380
        /*0216*/ 	.short	0x01f0


	//----- nvinfo : EIATTR_SW_WAR
	.align		4
.L_3817:
        /*0218*/ 	.byte	0x04, 0x36
        /*021a*/ 	.short	(.L_3819 - .L_3818)
.L_3818:
        /*021c*/ 	.word	0x00000008
.L_3819:


//--------------------- .nv.info._Z25selective_scan_bwd_kernelI32Selective_Scan_bwd_kernel_traitsILi32ELi4ELb1ELb0ELb1ELb0ELb1EffEEv12SSMParamsBwd --------------------------
	.section	.nv.info._Z25selective_scan_bwd_kernelI32Selective_Scan_bwd_kernel_traitsILi32ELi4ELb1ELb0ELb1ELb0ELb1EffEEv12SSMParamsBwd,"",@"SHT_CUDA_INFO"
	.sectionflags	@""
	.align	4


	//----- nvinfo : EIATTR_CUDA_API_VERSION
	.align		4
        /*0000*/ 	.byte	0x04, 0x37
        /*0002*/ 	.short	(.L_3821 - .L_3820)
.L_3820:
        /*0004*/ 	.word	0x00000082


	//----- nvinfo : EIATTR_KPARAM_INFO
	.align		4
.L_3821:
        /*0008*/ 	.byte	0x04, 0x17
        /*000a*/ 	.short	(.L_3823 - .L_3822)
.L_3822:
        /*000c*/ 	.word	0x00000000
        /*0010*/ 	.short	0x0000
        /*0012*/ 	.short	0x0000
        /*0014*/ 	.byte	0x00, 0xf0, 0xc1, 0x07


	//----- nvinfo : EIATTR_SPARSE_MMA_MASK
	.align		4
.L_3823:
        /*0018*/ 	.byte	0x03, 0x50
        /*001a*/ 	.short	0x0000


	//----- nvinfo : EIATTR_MAXREG_COUNT
	.align		4
        /*001c*/ 	.byte	0x03, 0x1b
        /*001e*/ 	.short	0x00ff


	//----- nvinfo : EIATTR_NUM_BARRIERS
	.align		4
        /*0020*/ 	.byte	0x02, 0x4c
        /*0022*/ 	.byte	0x01
	.zero		1


	//----- nvinfo : EIATTR_MERCURY_ISA_VERSION
	.align		4
        /*0024*/ 	.byte	0x03, 0x5f
        /*0026*/ 	.short	0x0101


	//----- nvinfo : EIATTR_COOP_GROUP_MASK_REGIDS
	.align		4
        /*0028*/ 	.byte	0x04, 0x29
        /*002a*/ 	.short	(.L_3825 - .L_3824)


	//   ....[0]....
.L_3824:
        /*002c*/ 	.word	0xffffffff


	//   ....[1]....
        /*0030*/ 	.word	0xffffffff


	//   ....[2]....
        /*0034*/ 	.word	0xffffffff


	//   ....[3]....
        /*0038*/ 	.word	0xffffffff


	//   ....[4]....
        /*003c*/ 	.word	0xffffffff


	//   ....[5]....
        /*0040*/ 	.word	0xffffffff


	//   ....[6]....
        /*0044*/ 	.word	0xffffffff


	//   ....[7]....
        /*0048*/ 	.word	0xffffffff


	//   ....[8]....
        /*004c*/ 	.word	0xffffffff


	//   ....[9]....
        /*0050*/ 	.word	0xffffffff


	//   ....[10]....
        /*0054*/ 	.word	0xffffffff


	//   ....[11]....
        /*0058*/ 	.word	0xffffffff


	//   ....[12]....
        /*005c*/ 	.word	0xffffffff


	//   ....[13]....
        /*0060*/ 	.word	0xffffffff


	//   ....[14]....
        /*0064*/ 	.word	0xffffffff


	//   ....[15]....
        /*0068*/ 	.word	0xffffffff


	//   ....[16]....
        /*006c*/ 	.word	0xffffffff


	//   ....[17]....
        /*0070*/ 	.word	0xffffffff


	//   ....[18]....
        /*0074*/ 	.word	0xffffffff


	//   ....[19]....
        /*0078*/ 	.word	0xffffffff


	//   ....[20]....
        /*007c*/ 	.word	0xffffffff


	//   ....[21]....
        /*0080*/ 	.word	0xffffffff


	//   ....[22]....
        /*0084*/ 	.word	0xffffffff


	//   ....[23]....
        /*0088*/ 	.word	0xffffffff


	//   ....[24]....
        /*008c*/ 	.word	0xffffffff


	//   ....[25]....
        /*0090*/ 	.word	0xffffffff


	//   ....[26]....
        /*0094*/ 	.word	0xffffffff


	//   ....[27]....
        /*0098*/ 	.word	0xffffffff


	//   ....[28]....
        /*009c*/ 	.word	0xffffffff


	//   ....[29]....
        /*00a0*/ 	.word	0xffffffff


	//   ....[30]....
        /*00a4*/ 	.word	0xffffffff


	//   ....[31]....
        /*00a8*/ 	.word	0xffffffff


	//   ....[32]....
        /*00ac*/ 	.word	0xffffffff


	//   ....[33]....
        /*00b0*/ 	.word	0xffffffff


	//   ....[34]....
        /*00b4*/ 	.word	0xffffffff


	//   ....[35]....
        /*00b8*/ 	.word	0xffffffff


	//   ....[36]....
        /*00bc*/ 	.word	0xffffffff


	//   ....[37]....
        /*00c0*/ 	.word	0xffffffff


	//   ....[38]....
        /*00c4*/ 	.word	0xffffffff


	//   ....[39]....
        /*00c8*/ 	.word	0xffffffff


	//   ....[40]....
        /*00cc*/ 	.word	0xffffffff


	//   ....[41]....
        /*00d0*/ 	.word	0xffffffff


	//   ....[42]....
        /*00d4*/ 	.word	0xffffffff


	//   ....[43]....
        /*00d8*/ 	.word	0xffffffff


	//   ....[44]....
        /*00dc*/ 	.word	0xffffffff


	//   ....[45]....
        /*00e0*/ 	.word	0xffffffff


	//   ....[46]....
        /*00e4*/ 	.word	0xffffffff


	//   ....[47]....
        /*00e8*/ 	.word	0xffffffff


	//   ....[48]....
        /*00ec*/ 	.word	0xffffffff


	//   ....[49]....
        /*00f0*/ 	.word	0xffffffff


	//   ....[50]....
        /*00f4*/ 	.word	0xffffffff


	//   ....[51]....
        /*00f8*/ 	.word	0xffffffff


	//   ....[52]....
        /*00fc*/ 	.word	0xffffffff


	//   ....[53]....
        /*0100*/ 	.word	0xffffffff


	//   ....[54]....
        /*0104*/ 	.word	0xffffffff


	//   ....[55]....
        /*0108*/ 	.word	0xffffffff


	//   ....[56]....
        /*010c*/ 	.word	0xffffffff


	//   ....[57]....
        /*0110*/ 	.word	0xffffffff


	//----- nvinfo : EIATTR_COOP_GROUP_INSTR_OFFSETS
	.align		4
.L_3825:
        /*0114*/ 	.byte	0x04, 0x28
        /*0116*/ 	.short	(.L_3827 - .L_3826)


	//   ....[0]....
.L_3826:
        /*0118*/ 	.word	0x00000ac0


	//   ....[1]....
        /*011c*/ 	.word	0x00000b60


	//   ....[2]....
        /*0120*/ 	.word	0x00000c20


	//   ....[3]....
        /*0124*/ 	.word	0x00000ce0


	//   ....[4]....
        /*0128*/ 	.word	0x00000ee0


	//   ....[5]....
        /*012c*/ 	.word	0x00001080


	//   ....[6]....
        /*0130*/ 	.word	0x00001190


	//   ....[7]....
        /*0134*/ 	.word	0x000016b0


	//   ....[8]....
        /*0138*/ 	.word	0x000019c0


	//   ....[9]....
        /*013c*/ 	.word	0x00001a00


	//   ....[10]....
        /*0140*/ 	.word	0x00001a30


	//   ....[11]....
        /*0144*/ 	.word	0x00001a40


	//   ....[12]....
        /*0148*/ 	.word	0x00001ab0


	//   ....[13]....
        /*014c*/ 	.word	0x00001ae0


	//   ....[14]....
        /*0150*/ 	.word	0x00001b10


	//   ....[15]....
        /*0154*/ 	.word	0x00001b20


	//   ....[16]....
        /*0158*/ 	.word	0x00001b70


	//   ....[17]....
        /*015c*/ 	.word	0x00001b90


	//   ....[18]....
        /*0160*/ 	.word	0x00001bc0


	//   ....[19]....
        /*0164*/ 	.word	0x00001be0


	//   ....[20]....
        /*0168*/ 	.word	0x00001c10


	//   ....[21]....
        /*016c*/ 	.word	0x00001c60


	//   ....[22]....
        /*0170*/ 	.word	0x00001c70


	//   ....[23]....
        /*0174*/ 	.word	0x00001ca0


	//   ....[24]....
        /*0178*/ 	.word	0x00001cc0


	//   ....[25]....
        /*017c*/ 	.word	0x00001d20


	//   ....[26]....
        /*0180*/ 	.word	0x00001d40


	//   ....[27]....
        /*0184*/ 	.word	0x00001d90


	//   ....[28]....
        /*0188*/ 	.word	0x00001e00


	//   ....[29]....
        /*018c*/ 	.word	0x00001e30


	//   ....[30]....
        /*0190*/ 	.word	0x00001e60


	//   ....[31]....
        /*0194*/ 	.word	0x00001e70


	//   ....[32]....
        /*0198*/ 	.word	0x00001e80


	//   ....[33]....
        /*019c*/ 	.word	0x00001e90


	//   ....[34]....
        /*01a0*/ 	.word	0x00001ea0


	//   ....[35]....
        /*01a4*/ 	.word	0x00001ec0


	//   ....[36]....
        /*01a8*/ 	.word	0x00002330


	//   ....[37]....
        /*01ac*/ 	.word	0x00002370


	//   ....[38]....
        /*01b0*/ 	.word	0x000024d0


	//   ....[39]....
        /*01b4*/ 	.word	0x000024f0


	//   ....[40]....
        /*01b8*/ 	.word	0x00002520


	//   ....[41]....
        /*01bc*/ 	.word	0x00002540


	//   ....[42]....
        /*01c0*/ 	.word	0x00002570


	//   ....[43]....
        /*01c4*/ 	.word	0x00002590


	//   ....[44]....
        /*01c8*/ 	.word	0x000025c0


	//   ....[45]....
        /*01cc*/ 	.word	0x000025e0


	//   ....[46]....
        /*01d0*/ 	.word	0x00002820


	//   ....[47]....
        /*01d4*/ 	.word	0x000029a0


	//   ....[48]....
        /*01d8*/ 	.word	0x00002ac0


	//   ....[49]....
        /*01dc*/ 	.word	0x00002b10


	//   ....[50]....
        /*01e0*/ 	.word	0x00002b60


	//   ....[51]....
        /*01e4*/ 	.word	0x00002b90


	//   ....[52]....
        /*01e8*/ 	.word	0x00002bb0


	//   ....[53]....
        /*01ec*/ 	.word	0x00002c80


	//   ....[54]....
        /*01f0*/ 	.word	0x00002cc0


	//   ....[55]....
        /*01f4*/ 	.word	0x00002d10


	//   ....[56]....
        /*01f8*/ 	.word	0x00002d40


	//   ....[57]....
        /*01fc*/ 	.word	0x00002d60


	//----- nvinfo : EIATTR_VRC_CTA_INIT_COUNT
	.align		4
.L_3827:
        /*0200*/ 	.byte	0x02, 0x4a
	.zero		1
	.zero		1


	//----- nvinfo : EIATTR_EXIT_INSTR_OFFSETS
	.align		4
        /*0204*/ 	.byte	0x04, 0x1c
        /*0206*/ 	.short	(.L_3829 - .L_3828)


	//   ....[0]....
.L_3828:
        /*0208*/ 	.word	0x00002e00


	//   ....[1]....
        /*020c*/ 	.word	0x00003020


	//----- nvinfo : EIATTR_MAX_THREADS
	.align		4
.L_3829:
        /*0210*/ 	.byte	0x04, 0x05
        /*0212*/ 	.short	(.L_3831 - .L_3830)
.L_3830:
        /*0214*/ 	.word	0x00000020
        /*0218*/ 	.word	0x00000001
        /*021c*/ 	.word	0x00000001


	//----- nvinfo : EIATTR_CRS_STACK_SIZE
	.align		4
.L_3831:
        /*0220*/ 	.byte	0x04, 0x1e
        /*0222*/ 	.short	(.L_3833 - .L_3832)
.L_3832:
        /*0224*/ 	.word	0x00000000


	//----- nvinfo : EIATTR_CBANK_PARAM_SIZE
	.align		4
.L_3833:
        /*0228*/ 	.byte	0x03, 0x19
        /*022a*/ 	.short	0x01f0


	//----- nvinfo : EIATTR_PARAM_CBANK
	.align		4
        /*022c*/ 	.byte	0x04, 0x0a
        /*022e*/ 	.short	(.L_3835 - .L_3834)
	.align		4
.L_3834:
        /*0230*/ 	.word	index@(.nv.constant0._Z25selective_scan_bwd_kernelI32Selective_Scan_bwd_kernel_traitsILi32ELi4ELb1ELb0ELb1ELb0ELb1EffEEv12SSMParamsBwd)
        /*0234*/ 	.short	0x0380
        /*0236*/ 	.short	0x01f0


	//----- nvinfo : EIATTR_SW_WAR
	.align		4
.L_3835:
        /*0238*/ 	.byte	0x04, 0x36
        /*023a*/ 	.short	(.L_3837 - .L_3836)
.L_3836:
        /*023c*/ 	.word	0x00000008
.L_3837:


//--------------------- .nv.info._Z25selective_scan_bwd_kernelI32Selective_Scan_bwd_kernel_traitsILi32ELi4ELb1ELb0ELb1ELb1ELb0EffEEv12SSMParamsBwd --------------------------
	.section	.nv.info._Z25selective_scan_bwd_kernelI32Selective_Scan_bwd_kernel_traitsILi32ELi4ELb1ELb0ELb1ELb1ELb0EffEEv12SSMParamsBwd,"",@"SHT_CUDA_INFO"
	.sectionflags	@""
	.align	4


	//----- nvinfo : EIATTR_CUDA_API_VERSION
	.align		4
        /*0000*/ 	.byte	0x04, 0x37
        /*0002*/ 	.short	(.L_3839 - .L_3838)
.L_3838:
        /*0004*/ 	.word	0x00000082


	//----- nvinfo : EIATTR_KPARAM_INFO
	.align		4
.L_3839:
        /*0008*/ 	.byte	0x04, 0x17
        /*000a*/ 	.short	(.L_3841 - .L_3840)
.L_3840:
        /*000c*/ 	.word	0x00000000
        /*0010*/ 	.short	0x0000
        /*0012*/ 	.short	0x0000
        /*0014*/ 	.byte	0x00, 0xf0, 0xc1, 0x07


	//----- nvinfo : EIATTR_SPARSE_MMA_MASK
	.align		4
.L_3841:
        /*0018*/ 	.byte	0x03, 0x50
        /*001a*/ 	.short	0x0000


	//----- nvinfo : EIATTR_MAXREG_COUNT
	.align		4
        /*001c*/ 	.byte	0x03, 0x1b
        /*001e*/ 	.short	0x00ff


	//----- nvinfo : EIATTR_NUM_BARRIERS
	.align		4
        /*0020*/ 	.byte	0x02, 0x4c
        /*0022*/ 	.byte	0x01
	.zero		1


	//----- nvinfo : EIATTR_MERCURY_ISA_VERSION
	.align		4
        /*0024*/ 	.byte	0x03, 0x5f
        /*0026*/ 	.short	0x0101


	//----- nvinfo : EIATTR_COOP_GROUP_MASK_REGIDS
	.align		4
        /*0028*/ 	.byte	0x04, 0x29
        /*002a*/ 	.short	(.L_3843 - .L_3842)


	//   ....[0]....
.L_3842:
        /*002c*/ 	.word	0xffffffff


	//   ....[1]....
        /*0030*/ 	.word	0xffffffff


	//   ....[2]....
        /*0034*/ 	.word	0xffffffff


	//   ....[3]....
        /*0038*/ 	.word	0xffffffff


	//   ....[4]....
        /*003c*/ 	.word	0xffffffff


	//   ....[5]....
        /*0040*/ 	.word	0xffffffff


	//   ....[6]....
        /*0044*/ 	.word	0xffffffff


	//   ....[7]....
        /*0048*/ 	.word	0xffffffff


	//   ....[8]....
        /*004c*/ 	.word	0xffffffff


	//   ....[9]....
        /*0050*/ 	.word	0xffffffff


	//   ....[10]....
        /*0054*/ 	.word	0xffffffff


	//   ....[11]....
        /*0058*/ 	.word	0xffffffff


	//   ....[12]....
        /*005c*/ 	.word	0xffffffff


	//   ....[13]....
        /*0060*/ 	.word	0xffffffff


	//   ....[14]....
        /*0064*/ 	.word	0xffffffff


	//   ....[15]....
        /*0068*/ 	.word	0xffffffff


	//   ....[16]....
        /*006c*/ 	.word	0xffffffff


	//   ....[17]....
        /*0070*/ 	.word	0xffffffff


	//   ....[18]....
        /*0074*/ 	.word	0xffffffff


	//   ....[19]....
        /*0078*/ 	.word	0xffffffff


	//   ....[20]....
        /*007c*/ 	.word	0xffffffff


	//   ....[21]....
        /*0080*/ 	.word	0xffffffff


	//   ....[22]....
        /*0084*/ 	.word	0xffffffff


	//   ....[23]....
        /*0088*/ 	.word	0xffffffff


	//   ....[24]....
        /*008c*/ 	.word	0xffffffff


	//   ....[25]....
        /*0090*/ 	.word	0xffffffff


	//   ....[26]....
        /*0094*/ 	.word	0xffffffff


	//   ....[27]....
        /*0098*/ 	.word	0xffffffff


	//   ....[28]....
        /*009c*/ 	.word	0xffffffff


	//   ....[29]....
        /*00a0*/ 	.word	0xffffffff


	//   ....[30]....
        /*00a4*/ 	.word	0xffffffff


	//   ....[31]....
        /*00a8*/ 	.word	0xffffffff


	//   ....[32]....
        /*00ac*/ 	.word	0xffffffff


	//   ....[33]....
        /*00b0*/ 	.word	0xffffffff


	//   ....[34]....
        /*00b4*/ 	.word	0xffffffff


	//   ....[35]....
        /*00b8*/ 	.word	0xffffffff


	//   ....[36]....
        /*00bc*/ 	.word	0xffffffff


	//   ....[37]....
        /*00c0*/ 	.word	0xffffffff


	//   ....[38]....
        /*00c4*/ 	.word	0xffffffff


	//   ....[39]....
        /*00c8*/ 	.word	0xffffffff


	//   ....[40]....
        /*00cc*/ 	.word	0xffffffff


	//   ....[41]....
        /*00d0*/ 	.word	0xffffffff


	//   ....[42]....
        /*00d4*/ 	.word	0xffffffff


	//   ....[43]....
        /*00d8*/ 	.word	0xffffffff


	//   ....[44]....
        /*00dc*/ 	.word	0xffffffff


	//   ....[45]....
        /*00e0*/ 	.word	0xffffffff


	//   ....[46]....
        /*00e4*/ 	.word	0xffffffff


	//   ....[47]....
        /*00e8*/ 	.word	0xffffffff


	//   ....[48]....
        /*00ec*/ 	.word	0xffffffff


	//   ....[49]....
        /*00f0*/ 	.word	0xffffffff


	//   ....[50]....
        /*00f4*/ 	.word	0xffffffff


	//   ....[51]....
        /*00f8*/ 	.word	0xffffffff


	//   ....[52]....
        /*00fc*/ 	.word	0xffffffff


	//   ....[53]....
        /*0100*/ 	.word	0xffffffff


	//   ....[54]....
        /*0104*/ 	.word	0xffffffff


	//----- nvinfo : EIATTR_COOP_GROUP_INSTR_OFFSETS
	.align		4
.L_3843:
        /*0108*/ 	.byte	0x04, 0x28
        /*010a*/ 	.short	(.L_3845 - .L_3844)


	//   ....[0]....
.L_3844:
        /*010c*/ 	.word	0x00000a00


	//   ....[1]....
        /*0110*/ 	.word	0x00000a80


	//   ....[2]....
        /*0114*/ 	.word	0x00000b60


	//   ....[3]....
        /*0118*/ 	.word	0x00001820


	//   ....[4]....
        /*011c*/ 	.word	0x00001b30


	//   ....[5]....
        /*0120*/ 	.word	0x00001b70


	//   ....[6]....
        /*0124*/ 	.word	0x00001ba0


	//   ....[7]....
        /*0128*/ 	.word	0x00001bb0


	//   ....[8]....
        /*012c*/ 	.word	0x00001c20


	//   ....[9]....
        /*0130*/ 	.word	0x00001c60


	//   ....[10]....
        /*0134*/ 	.word	0x00001c80


	//   ....[11]....
        /*0138*/ 	.word	0x00001c90


	//   ....[12]....
        /*013c*/ 	.word	0x00001ce0


	//   ....[13]....
        /*0140*/ 	.word	0x00001d00


	//   ....[14]....
        /*0144*/ 	.word	0x00001d30


	//   ....[15]....
        /*0148*/ 	.word	0x00001d50


	//   ....[16]....
        /*014c*/ 	.word	0x00001dc0


	//   ....[17]....
        /*0150*/ 	.word	0x00001dd0


	//   ....[18]....
        /*0154*/ 	.word	0x00001e00


	//   ....[19]....
        /*0158*/ 	.word	0x00001e10


	//   ....[20]....
        /*015c*/ 	.word	0x00001e70


	//   ....[21]....
        /*0160*/ 	.word	0x00001ea0


	//   ....[22]....
        /*0164*/ 	.word	0x00001ed0


	//   ....[23]....
        /*0168*/ 	.word	0x00001f00


	//   ....[24]....
        /*016c*/ 	.word	0x00001f60


	//   ....[25]....
        /*0170*/ 	.word	0x00001fa0


	//   ....[26]....
        /*0174*/ 	.word	0x00001fc0


	//   ....[27]....
        /*0178*/ 	.word	0x00001fe0


	//   ....[28]....
        /*017c*/ 	.word	0x00001ff0


	//   ....[29]....
        /*0180*/ 	.word	0x00002000


	//   ....[30]....
        /*0184*/ 	.word	0x00002010


	//   ....[31]....
        /*0188*/ 	.word	0x00002030


	//   ....[32]....
        /*018c*/ 	.word	0x000024a0


	//   ....[33]....
        /*0190*/ 	.word	0x000024e0


	//   ....[34]....
        /*0194*/ 	.word	0x00002640


	//   ....[35]....
        /*0198*/ 	.word	0x00002660


	//   ....[36]....
        /*019c*/ 	.word	0x00002690


	//   ....[37]....
        /*01a0*/ 	.word	0x000026b0


	//   ....[38]....
        /*01a4*/ 	.word	0x000026e0


	//   ....[39]....
        /*01a8*/ 	.word	0x00002700


	//   ....[40]....
        /*01ac*/ 	.word	0x00002730


	//   ....[41]....
        /*01b0*/ 	.word	0x00002750


	//   ....[42]....
        /*01b4*/ 	.word	0x00002920


	//   ....[43]....
        /*01b8*/ 	.word	0x00002a30


	//   ....[44]....
        /*01bc*/ 	.word	0x00002cd0


	//   ....[45]....
        /*01c0*/ 	.word	0x00002e40


	//   ....[46]....
        /*01c4*/ 	.word	0x00002e90


	//   ....[47]....
        /*01c8*/ 	.word	0x00002ee0


	//   ....[48]....
        /*01cc*/ 	.word	0x00002f10


	//   ....[49]....
        /*01d0*/ 	.word	0x00002f30


	//   ....[50]....
        /*01d4*/ 	.word	0x00003000


	//   ....[51]....
        /*01d8*/ 	.word	0x00003040


	//   ....[52]....
        /*01dc*/ 	.word	0x00003090


	//   ....[53]....
        /*01e0*/ 	.word	0x000030c0


	//   ....[54]....
        /*01e4*/ 	.word	0x000030e0


	//----- nvinfo : EIATTR_VRC_CTA_INIT_COUNT
	.align		4
.L_3845:
        /*01e8*/ 	.byte	0x02, 0x4a
	.zero		1
	.zero		1


	//----- nvinfo : EIATTR_EXIT_INSTR_OFFSETS
	.align		4
        /*01ec*/ 	.byte	0x04, 0x1c
        /*01ee*/ 	.short	(.L_3847 - .L_3846)


	//   ....[0]....
.L_3846:
        /*01f0*/ 	.word	0x00003180


	//   ....[1]....
        /*01f4*/ 	.word	0x000033a0


	//----- nvinfo : EIATTR_MAX_THREADS
	.align		4
.L_3847:
        /*01f8*/ 	.byte	0x04, 0x05
        /*01fa*/ 	.short	(.L_3849 - .L_3848)
.L_3848:
        /*01fc*/ 	.word	0x00000020
        /*0200*/ 	.word	0x00000001
        /*0204*/ 	.word	0x00000001


	//----- nvinfo : EIATTR_CRS_STACK_SIZE
	.align		4
.L_3849:
        /*0208*/ 	.byte	0x04, 0x1e
        /*020a*/ 	.short	(.L_3851 - .L_3850)
.L_3850:
        /*020c*/ 	.word	0x00000000


	//----- nvinfo : EIATTR_CBANK_PARAM_SIZE
	.align		4
.L_3851:
        /*0210*/ 	.byte	0x03, 0x19
        /*0212*/ 	.short	0x01f0


	//----- nvinfo : EIATTR_PARAM_CBANK
	.align		4
        /*0214*/ 	.byte	0x04, 0x0a
        /*0216*/ 	.short	(.L_3853 - .L_3852)
	.align		4
.L_3852:
        /*0218*/ 	.word	index@(.nv.constant0._Z25selective_scan_bwd_kernelI32Selective_Scan_bwd_kernel_traitsILi32ELi4ELb1ELb0ELb1ELb1ELb0EffEEv12SSMParamsBwd)
        /*021c*/ 	.short	0x0380
        /*021e*/ 	.short	0x01f0


	//----- nvinfo : EIATTR_SW_WAR
	.align		4
.L_3853:
        /*0220*/ 	.byte	0x04, 0x36
        /*0222*/ 	.short	(.L_3855 - .L_3854)
.L_3854:
        /*0224*/ 	.word	0x00000008
.L_3855:


//--------------------- .nv.info._Z25selective_scan_bwd_kernelI32Selective_Scan_bwd_kernel_traitsILi32ELi4ELb1ELb0ELb1ELb1ELb1EffEEv12SSMParamsBwd --------------------------
	.section	.nv.info._Z25selective_scan_bwd_kernelI32Selective_Scan_bwd_kernel_traitsILi32ELi4ELb1ELb0ELb1ELb1ELb1EffEEv12SSMParamsBwd,"",@"SHT_CUDA_INFO"
	.sectionflags	@""
	.align	4


	//----- nvinfo : EIATTR_CUDA_API_VERSION
	.align		4
        /*0000*/ 	.byte	0x04, 0x37
        /*0002*/ 	.short	(.L_3857 - .L_3856)
.L_3856:
        /*0004*/ 	.word	0x00000082


	//----- nvinfo : EIATTR_KPARAM_INFO
	.align		4
.L_3857:
        /*0008*/ 	.byte	0x04, 0x17
        /*000a*/ 	.short	(.L_3859 - .L_3858)
.L_3858:
        /*000c*/ 	.word	0x00000000
        /*0010*/ 	.short	0x0000
        /*0012*/ 	.short	0x0000
        /*0014*/ 	.byte	0x00, 0xf0, 0xc1, 0x07


	//----- nvinfo : EIATTR_SPARSE_MMA_MASK
	.align		4
.L_3859:
        /*0018*/ 	.byte	0x03, 0x50
        /*001a*/ 	.short	0x0000


	//----- nvinfo : EIATTR_MAXREG_COUNT
	.align		4
        /*001c*/ 	.byte	0x03, 0x1b
        /*001e*/ 	.short	0x00ff


	//----- nvinfo : EIATTR_NUM_BARRIERS
	.align		4
        /*0020*/ 	.byte	0x02, 0x4c
        /*0022*/ 	.byte	0x01
	.zero		1


	//----- nvinfo : EIATTR_MERCURY_ISA_VERSION
	.align		4
        /*0024*/ 	.byte	0x03, 0x5f
        /*0026*/ 	.short	0x0101


	//----- nvinfo : EIATTR_COOP_GROUP_MASK_REGIDS
	.align		4
        /*0028*/ 	.byte	0x04, 0x29
        /*002a*/ 	.short	(.L_3861 - .L_3860)


	//   ....[0]....
.L_3860:
        /*002c*/ 	.word	0xffffffff


	//   ....[1]....
        /*0030*/ 	.word	0xffffffff


	//   ....[2]....
        /*0034*/ 	.word	0xffffffff


	//   ....[3]....
        /*0038*/ 	.word	0xffffffff


	//   ....[4]....
        /*003c*/ 	.word	0xffffffff


	//   ....[5]....
        /*0040*/ 	.word	0xffffffff


	//   ....[6]....
        /*0044*/ 	.word	0xffffffff


	//   ....[7]....
        /*0048*/ 	.word	0xffffffff


	//   ....[8]....
        /*004c*/ 	.word	0xffffffff


	//   ....[9]....
        /*0050*/ 	.word	0xffffffff


	//   ....[10]....
        /*0054*/ 	.word	0xffffffff


	//   ....[11]....
        /*0058*/ 	.word	0xffffffff


	//   ....[12]....
        /*005c*/ 	.word	0xffffffff


	//   ....[13]....
        /*0060*/ 	.word	0xffffffff


	//   ....[14]....
        /*0064*/ 	.word	0xffffffff


	//   ....[15]....
        /*0068*/ 	.word	0xffffffff


	//   ....[16]....
        /*006c*/ 	.word	0xffffffff


	//   ....[17]....
        /*0070*/ 	.word	0xffffffff


	//   ....[18]....
        /*0074*/ 	.word	0xffffffff


	//   ....[19]....
        /*0078*/ 	.word	0xffffffff


	//   ....[20]....
        /*007c*/ 	.word	0xffffffff


	//   ....[21]....
        /*0080*/ 	.word	0xffffffff


	//   ....[22]....
        /*0084*/ 	.word	0xffffffff


	//   ....[23]....
        /*0088*/ 	.word	0xffffffff


	//   ....[24]....
        /*008c*/ 	.word	0xffffffff


	//   ....[25]....
        /*0090*/ 	.word	0xffffffff


	//   ....[26]....
        /*0094*/ 	.word	0xffffffff


	//   ....[27]....
        /*0098*/ 	.word	0xffffffff


	//   ....[28]....
        /*009c*/ 	.word	0xffffffff


	//   ....[29]....
        /*00a0*/ 	.word	0xffffffff


	//   ....[30]....
        /*00a4*/ 	.word	0xffffffff


	//   ....[31]....
        /*00a8*/ 	.word	0xffffffff


	//   ....[32]....
        /*00ac*/ 	.word	0xffffffff


	//   ....[33]....
        /*00b0*/ 	.word	0xffffffff


	//   ....[34]....
        /*00b4*/ 	.word	0xffffffff


	//   ....[35]....
        /*00b8*/ 	.word	0xffffffff


	//   ....[36]....
        /*00bc*/ 	.word	0xffffffff


	//   ....[37]....
        /*00c0*/ 	.word	0xffffffff


	//   ....[38]....
        /*00c4*/ 	.word	0xffffffff


	//   ....[39]....
        /*00c8*/ 	.word	0xffffffff


	//   ....[40]....
        /*00cc*/ 	.word	0xffffffff


	//   ....[41]....
        /*00d0*/ 	.word	0xffffffff


	//   ....[42]....
        /*00d4*/ 	.word	0xffffffff


	//   ....[43]....
        /*00d8*/ 	.word	0xffffffff


	//   ....[44]....
        /*00dc*/ 	.word	0xffffffff


	//   ....[45]....
        /*00e0*/ 	.word	0xffffffff


	//   ....[46]....
        /*00e4*/ 	.word	0xffffffff


	//   ....[47]....
        /*00e8*/ 	.word	0xffffffff


	//   ....[48]....
        /*00ec*/ 	.word	0xffffffff


	//   ....[49]....
        /*00f0*/ 	.word	0xffffffff


	//   ....[50]....
        /*00f4*/ 	.word	0xffffffff


	//   ....[51]....
        /*00f8*/ 	.word	0xffffffff


	//   ....[52]....
        /*00fc*/ 	.word	0xffffffff


	//   ....[53]....
        /*0100*/ 	.word	0xffffffff


	//   ....[54]....
        /*0104*/ 	.word	0xffffffff


	//   ....[55]....
        /*0108*/ 	.word	0xffffffff


	//   ....[56]....
        /*010c*/ 	.word	0xffffffff


	//   ....[57]....
        /*0110*/ 	.word	0xffffffff


	//   ....[58]....
        /*0114*/ 	.word	0xffffffff


	//----- nvinfo : EIATTR_COOP_GROUP_INSTR_OFFSETS
	.align		4
.L_3861:
        /*0118*/ 	.byte	0x04, 0x28
        /*011a*/ 	.short	(.L_3863 - .L_3862)


	//   ....[0]....
.L_3862:
        /*011c*/ 	.word	0x00000a90


	//   ....[1]....
        /*0120*/ 	.word	0x00000af0


	//   ....[2]....
        /*0124*/ 	.word	0x00000c60


	//   ....[3]....
        /*0128*/ 	.word	0x000015b0


	//   ....[4]....
        /*012c*/ 	.word	0x00001750


	//   ....[5]....
        /*0130*/ 	.word	0x00001930


	//   ....[6]....
        /*0134*/ 	.word	0x00001a20


	//   ....[7]....
        /*0138*/ 	.word	0x00001f50


	//   ....[8]....
        /*013c*/ 	.word	0x00002260


	//   ....[9]....
        /*0140*/ 	.word	0x000022a0


	//   ....[10]....
        /*0144*/ 	.word	0x000022e0


	//   ....[11]....
        /*0148*/ 	.word	0x000022f0


	//   ....[12]....
        /*014c*/ 	.word	0x00002360


	//   ....[13]....
        /*0150*/ 	.word	0x00002380


	//   ....[14]....
        /*0154*/ 	.word	0x000023b0


	//   ....[15]....
        /*0158*/ 	.word	0x000023d0


	//   ....[16]....
        /*015c*/ 	.word	0x00002400


	//   ....[17]....
        /*0160*/ 	.word	0x00002450


	//   ....[18]....
        /*0164*/ 	.word	0x00002460


	//   ....[19]....
        /*0168*/ 	.word	0x00002490


	//   ....[20]....
        /*016c*/ 	.word	0x000024b0


	//   ....[21]....
        /*0170*/ 	.word	0x00002500


	//   ....[22]....
        /*0174*/ 	.word	0x00002520


	//   ....[23]....
        /*0178*/ 	.word	0x00002550


	//   ....[24]....
        /*017c*/ 	.word	0x00002570


	//   ....[25]....
        /*0180*/ 	.word	0x000025d0


	//   ....[26]....
        /*0184*/ 	.word	0x000025f0


	//   ....[27]....
        /*0188*/ 	.word	0x00002640


	//   ....[28]....
        /*018c*/ 	.word	0x000026b0


	//   ....[29]....
        /*0190*/ 	.word	0x000026e0


	//   ....[30]....
        /*0194*/ 	.word	0x00002710


	//   ....[31]....
        /*0198*/ 	.word	0x00002720


	//   ....[32]....
        /*019c*/ 	.word	0x00002730


	//   ....[33]....
        /*01a0*/ 	.word	0x00002740


	//   ....[34]....
        /*01a4*/ 	.word	0x00002750


	//   ....[35]....
        /*01a8*/ 	.word	0x00002770


	//   ....[36]....
        /*01ac*/ 	.word	0x00002be0


	//   ....[37]....
        /*01b0*/ 	.word	0x00002c20


	//   ....[38]....
        /*01b4*/ 	.word	0x00002d80


	//   ....[39]....
        /*01b8*/ 	.word	0x00002da0


	//   ....[40]....
        /*01bc*/ 	.word	0x00002dd0


	//   ....[41]....
        /*01c0*/ 	.word	0x00002df0


	//   ....[42]....
        /*01c4*/ 	.word	0x00002e20


	//   ....[43]....
        /*01c8*/ 	.word	0x00002e40


	//   ....[44]....
        /*01cc*/ 	.word	0x00002e70


	//   ....[45]....
        /*01d0*/ 	.word	0x00002e90


	//   ....[46]....
        /*01d4*/ 	.word	0x00003040


	//   ....[47]....
        /*01d8*/ 	.word	0x00003190


	//   ....[48]....
        /*01dc*/ 	.word	0x00003450


	//   ....[49]....
        /*01e0*/ 	.word	0x00003580


	//   ....[50]....
        /*01e4*/ 	.word	0x000035d0


	//   ....[51]....
        /*01e8*/ 	.word	0x00003620


	//   ....[52]....
        /*01ec*/ 	.word	0x00003650


	//   ....[53]....
        /*01f0*/ 	.word	0x00003670


	//   ....[54]....
        /*01f4*/ 	.word	0x00003740


	//   ....[55]....
        /*01f8*/ 	.word	0x00003780


	//   ....[56]....
        /*01fc*/ 	.word	0x000037d0


	//   ....[57]....
        /*0200*/ 	.word	0x00003800


	//   ....[58]....
        /*0204*/ 	.word	0x00003820


	//----- nvinfo : EIATTR_VRC_CTA_INIT_COUNT
	.align		4
.L_3863:
        /*0208*/ 	.byte	0x02, 0x4a
	.zero		1
	.zero		1


	//----- nvinfo : EIATTR_EXIT_INSTR_OFFSETS
	.align		4
        /*020c*/ 	.byte	0x04, 0x1c
        /*020e*/ 	.short	(.L_3865 - .L_3864)


	//   ....[0]....
.L_3864:
        /*0210*/ 	.word	0x000038c0


	//   ....[1]....
        /*0214*/ 	.word	0x00003ae0


	//----- nvinfo : EIATTR_MAX_THREADS
	.align		4
.L_3865:
        /*0218*/ 	.byte	0x04, 0x05
        /*021a*/ 	.short	(.L_3867 - .L_3866)
.L_3866:
        /*021c*/ 	.word	0x00000020
        /*0220*/ 	.word	0x00000001
        /*0224*/ 	.word	0x00000001


	//----- nvinfo : EIATTR_CRS_STACK_SIZE
	.align		4
.L_3867:
        /*0228*/ 	.byte	0x04, 0x1e
        /*022a*/ 	.short	(.L_3869 - .L_3868)
.L_3868:
        /*022c*/ 	.word	0x00000000


	//----- nvinfo : EIATTR_CBANK_PARAM_SIZE
	.align		4
.L_3869:
        /*0230*/ 	.byte	0x03, 0x19
        /*0232*/ 	.short	0x01f0


	//----- nvinfo : EIATTR_PARAM_CBANK
	.align		4
        /*0234*/ 	.byte	0x04, 0x0a
        /*0236*/ 	.short	(.L_3871 - .L_3870)
	.align		4
.L_3870:
        /*0238*/ 	.word	index@(.nv.constant0._Z25selective_scan_bwd_kernelI32Selective_Scan_bwd_kernel_traitsILi32ELi4ELb1ELb0ELb1ELb1ELb1EffEEv12SSMParamsBwd)
        /*023c*/ 	.short	0x0380
        /*023e*/ 	.short	0x01f0


	//----- nvinfo : EIATTR_SW_WAR
	.align		4
.L_3871:
        /*0240*/ 	.byte	0x04, 0x36
        /*0242*/ 	.short	(.L_3873 - .L_3872)
.L_3872:
        /*0244*/ 	.word	0x00000008
.L_3873:


//--------------------- .nv.info._Z25selective_scan_bwd_kernelI32Selective_Scan_bwd_kernel_traitsILi32ELi4ELb1ELb1ELb0ELb0ELb0EffEEv12SSMParamsBwd --------------------------
	.section	.nv.info._Z25selective_scan_bwd_kernelI32Selective_Scan_bwd_kernel_traitsILi32ELi4ELb1ELb1ELb0ELb0ELb0EffEEv12SSMParamsBwd,"",@"SHT_CUDA_INFO"
	.sectionflags	@""
	.align	4


	//----- nvinfo : EIATTR_CUDA_API_VERSION
	.align		4
        /*0000*/ 	.byte	0x04, 0x37
        /*0002*/ 	.short	(.L_3875 - .L_3874)
.L_3874:
        /*0004*/ 	.word	0x00000082


	//----- nvinfo : EIATTR_KPARAM_INFO
	.align		4
.L_3875:
        /*0008*/ 	.byte	0x04, 0x17
        /*000a*/ 	.short	(.L_3877 - .L_3876)
.L_3876:
        /*000c*/ 	.word	0x00000000
        /*0010*/ 	.short	0x0000
        /*0012*/ 	.short	0x0000
        /*0014*/ 	.byte	0x00, 0xf0, 0xc1, 0x07


	//----- nvinfo : EIATTR_SPARSE_MMA_MASK
	.align		4
.L_3877:
        /*0018*/ 	.byte	0x03, 0x50
        /*001a*/ 	.short	0x0000


	//----- nvinfo : EIATTR_MAXREG_COUNT
	.align		4
        /*001c*/ 	.byte	0x03, 0x1b
        /*001e*/ 	.short	0x00ff


	//----- nvinfo : EIATTR_NUM_BARRIERS
	.align		4
        /*0020*/ 	.byte	0x02, 0x4c
        /*0022*/ 	.byte	0x01
	.zero		1


	//----- nvinfo : EIATTR_MERCURY_ISA_VERSION
	.align		4
        /*0024*/ 	.byte	0x03, 0x5f
        /*0026*/ 	.short	0x0101


	//----- nvinfo : EIATTR_COOP_GROUP_MASK_REGIDS
	.align		4
        /*0028*/ 	.byte	0x04, 0x29
        /*002a*/ 	.short	(.L_3879 - .L_3878)


	//   ....[0]....
.L_3878:
        /*002c*/ 	.word	0xffffffff


	//   ....[1]....
        /*0030*/ 	.word	0xffffffff


	//   ....[2]....
        /*0034*/ 	.word	0xffffffff


	//   ....[3]....
        /*0038*/ 	.word	0xffffffff


	//   ....[4]....
        /*003c*/ 	.word	0xffffffff


	//   ....[5]....
        /*0040*/ 	.word	0xffffffff


	//   ....[6]....
        /*0044*/ 	.word	0xffffffff


	//   ....[7]....
        /*0048*/ 	.word	0xffffffff


	//   ....[8]....
        /*004c*/ 	.word	0xffffffff


	//   ....[9]....
        /*0050*/ 	.word	0xffffffff


	//   ....[10]....
        /*0054*/ 	.word	0xffffffff


	//   ....[11]....
        /*0058*/ 	.word	0xffffffff


	//   ....[12]....
        /*005c*/ 	.word	0xffffffff


	//   ....[13]....
        /*0060*/ 	.word	0xffffffff


	//   ....[14]....
        /*0064*/ 	.word	0xffffffff


	//   ....[15]....
        /*0068*/ 	.word	0xffffffff


	//   ....[16]....
        /*006c*/ 	.word	0xffffffff


	//   ....[17]....
        /*0070*/ 	.word	0xffffffff


	//   ....[18]....
        /*0074*/ 	.word	0xffffffff


	//   ....[19]....
        /*0078*/ 	.word	0xffffffff


	//   ....[20]....
        /*007c*/ 	.word	0xffffffff


	//   ....[21]....
        /*0080*/ 	.word	0xffffffff


	//   ....[22]....
        /*0084*/ 	.word	0xffffffff


	//   ....[23]....
        /*0088*/ 	.word	0xffffffff


	//   ....[24]....
        /*008c*/ 	.word	0xffffffff


	//   ....[25]....
        /*0090*/ 	.word	0xffffffff


	//   ....[26]....
        /*0094*/ 	.word	0xffffffff


	//   ....[27]....
        /*0098*/ 	.word	0xffffffff


	//   ....[28]....
        /*009c*/ 	.word	0xffffffff


	//   ....[29]....
        /*00a0*/ 	.word	0xffffffff


	//   ....[30]....
        /*00a4*/ 	.word	0xffffffff


	//   ....[31]....
        /*00a8*/ 	.word	0xffffffff


	//   ....[32]....
        /*00ac*/ 	.word	0xffffffff


	//   ....[33]....
        /*00b0*/ 	.word	0xffffffff


	//   ....[34]....
        /*00b4*/ 	.word	0xffffffff


	//   ....[35]....
        /*00b8*/ 	.word	0xffffffff


	//   ....[36]....
        /*00bc*/ 	.word	0xffffffff


	//   ....[37]....
        /*00c0*/ 	.word	0xffffffff


	//   ....[38]....
        /*00c4*/ 	.word	0xffffffff


	//   ....[39]....
        /*00c8*/ 	.word	0xffffffff


	//   ....[40]....
        /*00cc*/ 	.word	0xffffffff


	//   ....[41]....
        /*00d0*/ 	.word	0xffffffff


	//   ....[42]....
        /*00d4*/ 	.word	0xffffffff


	//   ....[43]....
        /*00d8*/ 	.word	0xffffffff


	//   ....[44]....
        /*00dc*/ 	.word	0xffffffff


	//   ....[45]....
        /*00e0*/ 	.word	0xffffffff


	//   ....[46]....
        /*00e4*/ 	.word	0xffffffff


	//   ....[47]....
        /*00e8*/ 	.word	0xffffffff


	//   ....[48]....
        /*00ec*/ 	.word	0xffffffff


	//   ....[49]....
        /*00f0*/ 	.word	0xffffffff


	//   ....[50]....
        /*00f4*/ 	.word	0xffffffff


	//   ....[51]....
        /*00f8*/ 	.word	0xffffffff


	//   ....[52]....
        /*00fc*/ 	.word	0xffffffff


	//   ....[53]....
        /*0100*/ 	.word	0xffffffff


	//----- nvinfo : EIATTR_COOP_GROUP_INSTR_OFFSETS
	.align		4
.L_3879:
        /*0104*/ 	.byte	0x04, 0x28
        /*0106*/ 	.short	(.L_3881 - .L_3880)


	//   ....[0]....
.L_3880:
        /*0108*/ 	.word	0x000009f0


	//   ....[1]....
        /*010c*/ 	.word	0x00000a70


	//   ....[2]....
        /*0110*/ 	.word	0x00000b00


	//   ....[3]....
        /*0114*/ 	.word	0x00000f20


	//   ....[4]....
        /*0118*/ 	.word	0x00001290


	//   ....[5]....
        /*011c*/ 	.word	0x000012c0


	//   ....[6]....
        /*0120*/ 	.word	0x00001340


	//   ....[7]....
        /*0124*/ 	.word	0x00001370


	//   ....[8]....
        /*0128*/ 	.word	0x00001390


	//   ....[9]....
        /*012c*/ 	.word	0x000013a0


	//   ....[10]....
        /*0130*/ 	.word	0x00001400


	//   ....[11]....
        /*0134*/ 	.word	0x00001440


	//   ....[12]....
        /*0138*/ 	.word	0x00001450


	//   ....[13]....
        /*013c*/ 	.word	0x00001460


	//   ....[14]....
        /*0140*/ 	.word	0x000014d0


	//   ....[15]....
        /*0144*/ 	.word	0x00001510


	//   ....[16]....
        /*0148*/ 	.word	0x00001540


	//   ....[17]....
        /*014c*/ 	.word	0x00001550


	//   ....[18]....
        /*0150*/ 	.word	0x000015d0


	//   ....[19]....
        /*0154*/ 	.word	0x00001600


	//   ....[20]....
        /*0158*/ 	.word	0x00001610


	//   ....[21]....
        /*015c*/ 	.word	0x00001620


	//   ....[22]....
        /*0160*/ 	.word	0x00001640


	//   ....[23]....
        /*0164*/ 	.word	0x00001690


	//   ....[24]....
        /*0168*/ 	.word	0x000016d0


	//   ....[25]....
        /*016c*/ 	.word	0x000016e0


	//   ....[26]....
        /*0170*/ 	.word	0x000016f0


	//   ....[27]....
        /*0174*/ 	.word	0x00001700


	//   ....[28]....
        /*0178*/ 	.word	0x00001710


	//   ....[29]....
        /*017c*/ 	.word	0x000017a0


	//   ....[30]....
        /*0180*/ 	.word	0x00001830


	//   ....[31]....
        /*0184*/ 	.word	0x00001880


	//   ....[32]....
        /*0188*/ 	.word	0x00001b90


	//   ....[33]....
        /*018c*/ 	.word	0x00001bd0


	//   ....[34]....
        /*0190*/ 	.word	0x00001c40


	//   ....[35]....
        /*0194*/ 	.word	0x00001c60


	//   ....[36]....
        /*0198*/ 	.word	0x00001c90


	//   ....[37]....
        /*019c*/ 	.word	0x00001cb0


	//   ....[38]....
        /*01a0*/ 	.word	0x00001ce0


	//   ....[39]....
        /*01a4*/ 	.word	0x00001d00


	//   ....[40]....
        /*01a8*/ 	.word	0x00001d40


	//   ....[41]....
        /*01ac*/ 	.word	0x00001d80


	//   ....[42]....
        /*01b0*/ 	.word	0x000020c0


	//   ....[43]....
        /*01b4*/ 	.word	0x00002240


	//   ....[44]....
        /*01b8*/ 	.word	0x00002360


	//   ....[45]....
        /*01bc*/ 	.word	0x000023b0


	//   ....[46]....
        /*01c0*/ 	.word	0x00002400


	//   ....[47]....
        /*01c4*/ 	.word	0x00002430


	//   ....[48]....
        /*01c8*/ 	.word	0x00002450


	//   ....[49]....
        /*01cc*/ 	.word	0x00002520


	//   ....[50]....
        /*01d0*/ 	.word	0x00002560


	//   ....[51]....
        /*01d4*/ 	.word	0x000025b0


	//   ....[52]....
        /*01d8*/ 	.word	0x000025e0


	//   ....[53]....
        /*01dc*/ 	.word	0x00002600


	//----- nvinfo : EIATTR_VRC_CTA_INIT_COUNT
	.align		4
.L_3881:
        /*01e0*/ 	.byte	0x02, 0x4a
	.zero		1
	.zero		1


	//----- nvinfo : EIATTR_EXIT_INSTR_OFFSETS
	.align		4
        /*01e4*/ 	.byte	0x04, 0x1c
        /*01e6*/ 	.short	(.L_3883 - .L_3882)


	//   ....[0]....
.L_3882:
        /*01e8*/ 	.word	0x000026a0


	//   ....[1]....
        /*01ec*/ 	.word	0x00002900


	//----- nvinfo : EIATTR_MAX_THREADS
	.align		4
.L_3883:
        /*01f0*/ 	.byte	0x04, 0x05
        /*01f2*/ 	.short	(.L_3885 - .L_3884)
.L_3884:
        /*01f4*/ 	.word	0x00000020
        /*01f8*/ 	.word	0x00000001
        /*01fc*/ 	.word	0x00000001


	//----- nvinfo : EIATTR_CRS_STACK_SIZE
	.align		4
.L_3885:
        /*0200*/ 	.byte	0x04, 0x1e
        /*0202*/ 	.short	(.L_3887 - .L_3886)
.L_3886:
        /*0204*/ 	.word	0x00000000


	//----- nvinfo : EIATTR_CBANK_PARAM_SIZE
	.align		4
.L_3887:
        /*0208*/ 	.byte	0x03, 0x19
        /*020a*/ 	.short	0x01f0


	//----- nvinfo : EIATTR_PARAM_CBANK
	.align		4
        /*020c*/ 	.byte	0x04, 0x0a
        /*020e*/ 	.short	(.L_3889 - .L_3888)
	.align		4
.L_3888:
        /*0210*/ 	.word	index@(.nv.constant0._Z25selective_scan_bwd_kernelI32Selective_Scan_bwd_kernel_traitsILi32ELi4ELb1ELb1ELb0ELb0ELb0EffEEv12SSMParamsBwd)
        /*0214*/ 	.short	0x0380
        /*0216*/ 	.short	0x01f0


	//----- nvinfo : EIATTR_SW_WAR
	.align		4
.L_3889:
        /*0218*/ 	.byte	0x04, 0x36
        /*021a*/ 	.short	(.L_3891 - .L_3890)
.L_3890:
        /*021c*/ 	.word	0x00000008
.L_3891:


//--------------------- .nv.info._Z25selective_scan_bwd_kernelI32Selective_Scan_bwd_kernel_traitsILi32ELi4ELb1ELb1ELb0ELb0ELb1EffEEv12SSMParamsBwd --------------------------
	.section	.nv.info._Z25selective_scan_bwd_kernelI32Selective_Scan_bwd_kernel_traitsILi32ELi4ELb1ELb1ELb0ELb0ELb1EffEEv12SSMParamsBwd,"",@"SHT_CUDA_INFO"
	.sectionflags	@""
	.align	4


	//----- nvinfo : EIATTR_CUDA_API_VERSION
	.align		4
        /*0000*/ 	.byte	0x04, 0x37
        /*0002*/ 	.short	(.L_3893 - .L_3892)
.L_3892:
        /*0004*/ 	.word	0x00000082


	//----- nvinfo : EIATTR_KPARAM_INFO
	.align		4
.L_3893:
        /*0008*/ 	.byte	0x04, 0x17
        /*000a*/ 	.short	(.L_3895 - .L_3894)
.L_3894:
        /*000c*/ 	.word	0x00000000
        /*0010*/ 	.short	0x0000
        /*0012*/ 	.short	0x0000
        /*0014*/ 	.byte	0x00, 0xf0, 0xc1, 0x07


	//----- nvinfo : EIATTR_SPARSE_MMA_MASK
	.align		4
.L_3895:
        /*0018*/ 	.byte	0x03, 0x50
        /*001a*/ 	.short	0x0000


	//----- nvinfo : EIATTR_MAXREG_COUNT
	.align		4
        /*001c*/ 	.byte	0x03, 0x1b
        /*001e*/ 	.short	0x00ff


	//----- nvinfo : EIATTR_NUM_BARRIERS
	.align		4
        /*0020*/ 	.byte	0x02, 0x4c
        /*0022*/ 	.byte	0x01
	.zero		1


	//----- nvinfo : EIATTR_MERCURY_ISA_VERSION
	.align		4
        /*0024*/ 	.byte	0x03, 0x5f
        /*0026*/ 	.short	0x0101


	//----- nvinfo : EIATTR_COOP_GROUP_MASK_REGIDS
	.align		4
        /*0028*/ 	.byte	0x04, 0x29
        /*002a*/ 	.short	(.L_3897 - .L_3896)


	//   ....[0]....
.L_3896:
        /*002c*/ 	.word	0xffffffff


	//   ....[1]....
        /*0030*/ 	.word	0xffffffff


	//   ....[2]....
        /*0034*/ 	.word	0xffffffff


	//   ....[3]....
        /*0038*/ 	.word	0xffffffff


	//   ....[4]....
        /*003c*/ 	.word	0xffffffff


	//   ....[5]....
        /*0040*/ 	.word	0xffffffff


	//   ....[6]....
        /*0044*/ 	.word	0xffffffff


	//   ....[7]....
        /*0048*/ 	.word	0xffffffff


	//   ....[8]....
        /*004c*/ 	.word	0xffffffff


	//   ....[9]....
        /*0050*/ 	.word	0xffffffff


	//   ....[10]....
        /*0054*/ 	.word	0xffffffff


	//   ....[11]....
        /*0058*/ 	.word	0xffffffff


	//   ....[12]....
        /*005c*/ 	.word	0xffffffff


	//   ....[13]....
        /*0060*/ 	.word	0xffffffff


	//   ....[14]....
        /*0064*/ 	.word	0xffffffff


	//   ....[15]....
        /*0068*/ 	.word	0xffffffff


	//   ....[16]....
        /*006c*/ 	.word	0xffffffff


	//   ....[17]....
        /*0070*/ 	.word	0xffffffff


	//   ....[18]....
        /*0074*/ 	.word	0xffffffff


	//   ....[19]....
        /*0078*/ 	.word	0xffffffff


	//   ....[20]....
        /*007c*/ 	.word	0xffffffff


	//   ....[21]....
        /*0080*/ 	.word	0xffffffff


	//   ....[22]....
        /*0084*/ 	.word	0xffffffff


	//   ....[23]....
        /*0088*/ 	.word	0xffffffff


	//   ....[24]....
        /*008c*/ 	.word	0xffffffff


	//   ....[25]....
        /*0090*/ 	.word	0xffffffff


	//   ....[26]....
        /*0094*/ 	.word	0xffffffff


	//   ....[27]....
        /*0098*/ 	.word	0xffffffff


	//   ....[28]....
        /*009c*/ 	.word	0xffffffff


	//   ....[29]....
        /*00a0*/ 	.word	0xffffffff


	//   ....[30]....
        /*00a4*/ 	.word	0xffffffff


	//   ....[31]....
        /*00a8*/ 	.word	0xffffffff


	//   ....[32]....
        /*00ac*/ 	.word	0xffffffff


	//   ....[33]....
        /*00b0*/ 	.word	0xffffffff


	//   ....[34]....
        /*00b4*/ 	.word	0xffffffff


	//   ....[35]....
        /*00b8*/ 	.word	0xffffffff


	//   ....[36]....
        /*00bc*/ 	.word	0xffffffff


	//   ....[37]....
        /*00c0*/ 	.word	0xffffffff


	//   ....[38]....
        /*00c4*/ 	.word	0xffffffff


	//   ....[39]....
        /*00c8*/ 	.word	0xffffffff


	//   ....[40]....
        /*00cc*/ 	.word	0xffffffff


	//   ....[41]....
        /*00d0*/ 	.word	0xffffffff


	//   ....[42]....
        /*00d4*/ 	.word	0xffffffff


	//   ....[43]....
        /*00d8*/ 	.word	0xffffffff


	//   ....[44]....
        /*00dc*/ 	.word	0xffffffff


	//   ....[45]....
        /*00e0*/ 	.word	0xffffffff


	//   ....[46]....
        /*00e4*/ 	.word	0xffffffff


	//   ....[47]....
        /*00e8*/ 	.word	0xffffffff


	//   ....[48]....
        /*00ec*/ 	.word	0xffffffff


	//   ....[49]....
        /*00f0*/ 	.word	0xffffffff


	//   ....[50]....
        /*00f4*/ 	.word	0xffffffff


	//   ....[51]....
        /*00f8*/ 	.word	0xffffffff


	//   ....[52]....
        /*00fc*/ 	.word	0xffffffff


	//   ....[53]....
        /*0100*/ 	.word	0xffffffff


	//   ....[54]....
        /*0104*/ 	.word	0xffffffff


	//   ....[55]....
        /*0108*/ 	.word	0xffffffff


	//   ....[56]....
        /*010c*/ 	.word	0xffffffff


	//   ....[57]....
        /*0110*/ 	.word	0xffffffff


	//----- nvinfo : EIATTR_COOP_GROUP_INSTR_OFFSETS
	.align		4
.L_3897:
        /*0114*/ 	.byte	0x04, 0x28
        /*0116*/ 	.short	(.L_3899 - .L_3898)


	//   ....[0]....
.L_3898:
        /*0118*/ 	.word	0x00000ac0


	//   ....[1]....
        /*011c*/ 	.word	0x00000b10


	//   ....[2]....
        /*0120*/ 	.word	0x00000be0


	//   ....[3]....
        /*0124*/ 	.word	0x00000ca0


	//   ....[4]....
        /*0128*/ 	.word	0x00000ea0


	//   ....[5]....
        /*012c*/ 	.word	0x00001080


	//   ....[6]....
        /*0130*/ 	.word	0x00001140


	//   ....[7]....
        /*0134*/ 	.word	0x00001600


	//   ....[8]....
        /*0138*/ 	.word	0x00001970


	//   ....[9]....
        /*013c*/ 	.word	0x000019a0


	//   ....[10]....
        /*0140*/ 	.word	0x00001a20


	//   ....[11]....
        /*0144*/ 	.word	0x00001a50


	//   ....[12]....
        /*0148*/ 	.word	0x00001a70


	//   ....[13]....
        /*014c*/ 	.word	0x00001a80


	//   ....[14]....
        /*0150*/ 	.word	0x00001ae0


	//   ....[15]....
        /*0154*/ 	.word	0x00001b20


	//   ....[16]....
        /*0158*/ 	.word	0x00001b30


	//   ....[17]....
        /*015c*/ 	.word	0x00001b40


	//   ....[18]....
        /*0160*/ 	.word	0x00001bb0


	//   ....[19]....
        /*0164*/ 	.word	0x00001bf0


	//   ....[20]....
        /*0168*/ 	.word	0x00001c20


	//   ....[21]....
        /*016c*/ 	.word	0x00001c30


	//   ....[22]....
        /*0170*/ 	.word	0x00001cb0


	//   ....[23]....
        /*0174*/ 	.word	0x00001ce0


	//   ....[24]....
        /*0178*/ 	.word	0x00001cf0


	//   ....[25]....
        /*017c*/ 	.word	0x00001d00


	//   ....[26]....
        /*0180*/ 	.word	0x00001d20


	//   ....[27]....
        /*0184*/ 	.word	0x00001d70


	//   ....[28]....
        /*0188*/ 	.word	0x00001db0


	//   ....[29]....
        /*018c*/ 	.word	0x00001dc0


	//   ....[30]....
        /*0190*/ 	.word	0x00001dd0


	//   ....[31]....
        /*0194*/ 	.word	0x00001de0


	//   ....[32]....
        /*0198*/ 	.word	0x00001df0


	//   ....[33]....
        /*019c*/ 	.word	0x00001f00


	//   ....[34]....
        /*01a0*/ 	.word	0x00001f40


	//   ....[35]....
        /*01a4*/ 	.word	0x00001fe0


	//   ....[36]....
        /*01a8*/ 	.word	0x00002270


	//   ....[37]....
        /*01ac*/ 	.word	0x000022b0


	//   ....[38]....
        /*01b0*/ 	.word	0x000023a0


	//   ....[39]....
        /*01b4*/ 	.word	0x000023c0


	//   ....[40]....
        /*01b8*/ 	.word	0x000023f0


	//   ....[41]....
        /*01bc*/ 	.word	0x00002410


	//   ....[42]....
        /*01c0*/ 	.word	0x00002440


	//   ....[43]....
        /*01c4*/ 	.word	0x00002460


	//   ....[44]....
        /*01c8*/ 	.word	0x000024a0


	//   ....[45]....
        /*01cc*/ 	.word	0x000024e0


	//   ....[46]....
        /*01d0*/ 	.word	0x000027a0


	//   ....[47]....
        /*01d4*/ 	.word	0x00002920


	//   ....[48]....
        /*01d8*/ 	.word	0x00002a40


	//   ....[49]....
        /*01dc*/ 	.word	0x00002a90


	//   ....[50]....
        /*01e0*/ 	.word	0x00002ae0


	//   ....[51]....
        /*01e4*/ 	.word	0x00002b10


	//   ....[52]....
        /*01e8*/ 	.word	0x00002b30


	//   ....[53]....
        /*01ec*/ 	.word	0x00002c00


	//   ....[54]....
        /*01f0*/ 	.word	0x00002c40


	//   ....[55]....
        /*01f4*/ 	.word	0x00002c90


	//   ....[56]....
        /*01f8*/ 	.word	0x00002cc0


	//   ....[57]....
        /*01fc*/ 	.word	0x00002ce0


	//----- nvinfo : EIATTR_VRC_CTA_INIT_COUNT
	.align		4
.L_3899:
        /*0200*/ 	.byte	0x02, 0x4a
	.zero		1
	.zero		1


	//----- nvinfo : EIATTR_EXIT_INSTR_OFFSETS
	.align		4
        /*0204*/ 	.byte	0x04, 0x1c
        /*0206*/ 	.short	(.L_3901 - .L_3900)


	//   ....[0]....
.L_3900:
        /*0208*/ 	.word	0x00002d80


	//   ....[1]....
        /*020c*/ 	.word	0x00002fe0


	//----- nvinfo : EIATTR_MAX_THREADS
	.align		4
.L_3901:
        /*0210*/ 	.byte	0x04, 0x05
        /*0212*/ 	.short	(.L_3903 - .L_3902)
.L_3902:
        /*0214*/ 	.word	0x00000020
        /*0218*/ 	.word	0x00000001
        /*021c*/ 	.word	0x00000001


	//----- nvinfo : EIATTR_CRS_STACK_SIZE
	.align		4
.L_3903:
        /*0220*/ 	.byte	0x04, 0x1e
        /*0222*/ 	.short	(.L_3905 - .L_3904)
.L_3904:
        /*0224*/ 	.word	0x00000000


	//----- nvinfo : EIATTR_CBANK_PARAM_SIZE
	.align		4
.L_3905:
        /*0228*/ 	.byte	0x03, 0x19
        /*022a*/ 	.short	0x01f0


	//----- nvinfo : EIATTR_PARAM_CBANK
	.align		4
        /*022c*/ 	.byte	0x04, 0x0a
        /*022e*/ 	.short	(.L_3907 - .L_3906)
	.align		4
.L_3906:
        /*0230*/ 	.word	index@(.nv.constant0._Z25selective_scan_bwd_kernelI32Selective_Scan_bwd_kernel_traitsILi32ELi4ELb1ELb1ELb0ELb0ELb1EffEEv12SSMParamsBwd)
        /*0234*/ 	.short	0x0380
        /*0236*/ 	.short	0x01f0


	//----- nvinfo : EIATTR_SW_WAR
	.align		4
.L_3907:
        /*0238*/ 	.byte	0x04, 0x36
        /*023a*/ 	.short	(.L_3909 - .L_3908)
.L_3908:
        /*023c*/ 	.word	0x00000008
.L_3909:


//--------------------- .nv.info._Z25selective_scan_bwd_kernelI32Selective_Scan_bwd_kernel_traitsILi32ELi4ELb1ELb1ELb0ELb1ELb0EffEEv12SSMParamsBwd --------------------------
	.section	.nv.info._Z25selective_scan_bwd_kernelI32Selective_Scan_bwd_kernel_traitsILi32ELi4ELb1ELb1ELb0ELb1ELb0EffEEv12SSMParamsBwd,"",@"SHT_CUDA_INFO"
	.sectionflags	@""
	.align	4


	//----- nvinfo : EIATTR_CUDA_API_VERSION
	.align		4
        /*0000*/ 	.byte	0x04, 0x37
        /*0002*/ 	.short	(.L_3911 - .L_3910)
.L_3910:
        /*0004*/ 	.word	0x00000082


	//----- nvinfo : EIATTR_KPARAM_INFO
	.align		4
.L_3911:
        /*0008*/ 	.byte	0x04, 0x17
        /*000a*/ 	.short	(.L_3913 - .L_3912)
.L_3912:
        /*000c*/ 	.word	0x00000000
        /*0010*/ 	.short	0x0000
        /*0012*/ 	.short	0x0000
        /*0014*/ 	.byte	0x00, 0xf0, 0xc1, 0x07


	//----- nvinfo : EIATTR_SPARSE_MMA_MASK
	.align		4
.L_3913:
        /*0018*/ 	.byte	0x03, 0x50
        /*001a*/ 	.short	0x0000


	//----- nvinfo : EIATTR_MAXREG_COUNT
	.align		4
        /*001c*/ 	.byte	0x03, 0x1b
        /*001e*/ 	.short	0x00ff


	//----- nvinfo : EIATTR_NUM_BARRIERS
	.align		4
        /*0020*/ 	.byte	0x02, 0x4c
        /*0022*/ 	.byte	0x01
	.zero		1


	//----- nvinfo : EIATTR_MERCURY_ISA_VERSION
	.align		4
        /*0024*/ 	.byte	0x03, 0x5f
        /*0026*/ 	.short	0x0101


	//----- nvinfo : EIATTR_COOP_GROUP_MASK_REGIDS
	.align		4
        /*0028*/ 	.byte	0x04, 0x29
        /*002a*/ 	.short	(.L_3915 - .L_3914)


	//   ....[0]....
.L_3914:
        /*002c*/ 	.word	0xffffffff


	//   ....[1]....
        /*0030*/ 	.word	0xffffffff


	//   ....[2]....
        /*0034*/ 	.word	0xffffffff


	//   ....[3]....
        /*0038*/ 	.word	0xffffffff


	//   ....[4]....
        /*003c*/ 	.word	0xffffffff


	//   ....[5]....
        /*0040*/ 	.word	0xffffffff


	//   ....[6]....
        /*0044*/ 	.word	0xffffffff


	//   ....[7]....
        /*0048*/ 	.word	0xffffffff


	//   ....[8]....
        /*004c*/ 	.word	0xffffffff


	//   ....[9]....
        /*0050*/ 	.word	0xffffffff


	//   ....[10]....
        /*0054*/ 	.word	0xffffffff


	//   ....[11]....
        /*0058*/ 	.word	0xffffffff


	//   ....[12]....
        /*005c*/ 	.word	0xffffffff


	//   ....[13]....
        /*0060*/ 	.word	0xffffffff


	//   ....[14]....
        /*0064*/ 	.word	0xffffffff


	//   ....[15]....
        /*0068*/ 	.word	0xffffffff


	//   ....[16]....
        /*006c*/ 	.word	0xffffffff


	//   ....[17]....
        /*0070*/ 	.word	0xffffffff


	//   ....[18]....
        /*0074*/ 	.word	0xffffffff


	//   ....[19]....
        /*0078*/ 	.word	0xffffffff


	//   ....[20]....
        /*007c*/ 	.word	0xffffffff


	//   ....[21]....
        /*0080*/ 	.word	0xffffffff


	//   ....[22]....
        /*0084*/ 	.word	0xffffffff


	//   ....[23]....
        /*0088*/ 	.word	0xffffffff


	//   ....[24]....
        /*008c*/ 	.word	0xffffffff


	//   ....[25]....
        /*0090*/ 	.word	0xffffffff


	//   ....[26]....
        /*0094*/ 	.word	0xffffffff


	//   ....[27]....
        /*0098*/ 	.word	0xffffffff


	//   ....[28]....
        /*009c*/ 	.word	0xffffffff


	//   ....[29]....
        /*00a0*/ 	.word	0xffffffff


	//   ....[30]....
        /*00a4*/ 	.word	0xffffffff


	//   ....[31]....
        /*00a8*/ 	.word	0xffffffff


	//   ....[32]....
        /*00ac*/ 	.word	0xffffffff


	//   ....[33]....
        /*00b0*/ 	.word	0xffffffff


	//   ....[34]....
        /*00b4*/ 	.word	0xffffffff


	//   ....[35]....
        /*00b8*/ 	.word	0xffffffff


	//   ....[36]....
        /*00bc*/ 	.word	0xffffffff


	//   ....[37]....
        /*00c0*/ 	.word	0xffffffff


	//   ....[38]....
        /*00c4*/ 	.word	0xffffffff


	//   ....[39]....
        /*00c8*/ 	.word	0xffffffff


	//   ....[40]....
        /*00cc*/ 	.word	0xffffffff


	//   ....[41]....
        /*00d0*/ 	.word	0xffffffff


	//   ....[42]....
        /*00d4*/ 	.word	0xffffffff


	//   ....[43]....
        /*00d8*/ 	.word	0xffffffff


	//   ....[44]....
        /*00dc*/ 	.word	0xffffffff


	//   ....[45]....
        /*00e0*/ 	.word	0xffffffff


	//   ....[46]....
        /*00e4*/ 	.word	0xffffffff


	//   ....[47]....
        /*00e8*/ 	.word	0xffffffff


	//   ....[48]....
        /*00ec*/ 	.word	0xffffffff


	//   ....[49]....
        /*00f0*/ 	.word	0xffffffff


	//   ....[50]....
        /*00f4*/ 	.word	0xffffffff


	//   ....[51]....
        /*00f8*/ 	.word	0xffffffff


	//   ....[52]....
        /*00fc*/ 	.word	0xffffffff


	//   ....[53]....
        /*0100*/ 	.word	0xffffffff


	//   ....[54]....
        /*0104*/ 	.word	0xffffffff


	//----- nvinfo : EIATTR_COOP_GROUP_INSTR_OFFSETS
	.align		4
.L_3915:
        /*0108*/ 	.byte	0x04, 0x28
        /*010a*/ 	.short	(.L_3917 - .L_3916)


	//   ....[0]....
.L_3916:
        /*010c*/ 	.word	0x000009e0


	//   ....[1]....
        /*0110*/ 	.word	0x00000a60


	//   ....[2]....
        /*0114*/ 	.word	0x00000b40


	//   ....[3]....
        /*0118*/ 	.word	0x000017a0


	//   ....[4]....
        /*011c*/ 	.word	0x00001b10


	//   ....[5]....
        /*0120*/ 	.word	0x00001b40


	//   ....[6]....
        /*0124*/ 	.word	0x00001bc0


	//   ....[7]....
        /*0128*/ 	.word	0x00001bf0


	//   ....[8]....
        /*012c*/ 	.word	0x00001c10


	//   ....[9]....
        /*0130*/ 	.word	0x00001c20


	//   ....[10]....
        /*0134*/ 	.word	0x00001c80


	//   ....[11]....
        /*0138*/ 	.word	0x00001cc0


	//   ....[12]....
        /*013c*/ 	.word	0x00001cd0


	//   ....[13]....
        /*0140*/ 	.word	0x00001ce0


	//   ....[14]....
        /*0144*/ 	.word	0x00001d50


	//   ....[15]....
        /*0148*/ 	.word	0x00001d90


	//   ....[16]....
        /*014c*/ 	.word	0x00001dc0


	//   ....[17]....
        /*0150*/ 	.word	0x00001dd0


	//   ....[18]....
        /*0154*/ 	.word	0x00001e50


	//   ....[19]....
        /*0158*/ 	.word	0x00001e80


	//   ....[20]....
        /*015c*/ 	.word	0x00001e90


	//   ....[21]....
        /*0160*/ 	.word	0x00001ea0


	//   ....[22]....
        /*0164*/ 	.word	0x00001ec0


	//   ....[23]....
        /*0168*/ 	.word	0x00001f10


	//   ....[24]....
        /*016c*/ 	.word	0x00001f50


	//   ....[25]....
        /*0170*/ 	.word	0x00001f60


	//   ....[26]....
        /*0174*/ 	.word	0x00001f70


	//   ....[27]....
        /*0178*/ 	.word	0x00001f80


	//   ....[28]....
        /*017c*/ 	.word	0x00001f90


	//   ....[29]....
        /*0180*/ 	.word	0x00002060


	//   ....[30]....
        /*0184*/ 	.word	0x000020a0


	//   ....[31]....
        /*0188*/ 	.word	0x00002180


	//   ....[32]....
        /*018c*/ 	.word	0x00002410


	//   ....[33]....
        /*0190*/ 	.word	0x00002450


	//   ....[34]....
        /*0194*/ 	.word	0x00002480


	//   ....[35]....
        /*0198*/ 	.word	0x000024a0


	//   ....[36]....
        /*019c*/ 	.word	0x000024d0


	//   ....[37]....
        /*01a0*/ 	.word	0x000024f0


	//   ....[38]....
        /*01a4*/ 	.word	0x00002520


	//   ....[39]....
        /*01a8*/ 	.word	0x00002540


	//   ....[40]....
        /*01ac*/ 	.word	0x000025a0


	//   ....[41]....
        /*01b0*/ 	.word	0x000025e0


	//   ....[42]....
        /*01b4*/ 	.word	0x000028d0


	//   ....[43]....
        /*01b8*/ 	.word	0x00002a10


	//   ....[44]....
        /*01bc*/ 	.word	0x00002c80


	//   ....[45]....
        /*01c0*/ 	.word	0x00002df0


	//   ....[46]....
        /*01c4*/ 	.word	0x00002e40


	//   ....[47]....
        /*01c8*/ 	.word	0x00002e90


	//   ....[48]....
        /*01cc*/ 	.word	0x00002ec0


	//   ....[49]....
        /*01d0*/ 	.word	0x00002ee0


	//   ....[50]....
        /*01d4*/ 	.word	0x00002fb0


	//   ....[51]....
        /*01d8*/ 	.word	0x00002ff0


	//   ....[52]....
        /*01dc*/ 	.word	0x00003040


	//   ....[53]....
        /*01e0*/ 	.word	0x00003070


	//   ....[54]....
        /*01e4*/ 	.word	0x00003090


	//----- nvinfo : EIATTR_VRC_CTA_INIT_COUNT
	.align		4
.L_3917:
        /*01e8*/ 	.byte	0x02, 0x4a
	.zero		1
	.zero		1


	//----- nvinfo : EIATTR_EXIT_INSTR_OFFSETS
	.align		4
        /*01ec*/ 	.byte	0x04, 0x1c
        /*01ee*/ 	.short	(.L_3919 - .L_3918)


	//   ....[0]....
.L_3918:
        /*01f0*/ 	.word	0x00003130


	//   ....[1]....
        /*01f4*/ 	.word	0x00003390


	//----- nvinfo : EIATTR_MAX_THREADS
	.align		4
.L_3919:
        /*01f8*/ 	.byte	0x04, 0x05
        /*01fa*/ 	.short	(.L_3921 - .L_3920)
.L_3920:
        /*01fc*/ 	.word	0x00000020
        /*0200*/ 	.word	0x00000001
        /*0204*/ 	.word	0x00000001


	//----- nvinfo : EIATTR_CRS_STACK_SIZE
	.align		4
.L_3921:
        /*0208*/ 	.byte	0x04, 0x1e
        /*020a*/ 	.short	(.L_3923 - .L_3922)
.L_3922:
        /*020c*/ 	.word	0x00000000


	//----- nvinfo : EIATTR_CBANK_PARAM_SIZE
	.align		4
.L_3923:
        /*0210*/ 	.byte	0x03, 0x19
        /*0212*/ 	.short	0x01f0


	//----- nvinfo : EIATTR_PARAM_CBANK
	.align		4
        /*0214*/ 	.byte	0x04, 0x0a
        /*0216*/ 	.short	(.L_3925 - .L_3924)
	.align		4
.L_3924:
        /*0218*/ 	.word	index@(.nv.constant0._Z25selective_scan_bwd_kernelI32Selective_Scan_bwd_kernel_traitsILi32ELi4ELb1ELb1ELb0ELb1ELb0EffEEv12SSMParamsBwd)
        /*021c*/ 	.short	0x0380
        /*021e*/ 	.short	0x01f0


	//----- nvinfo : EIATTR_SW_WAR
	.align		4
.L_3925:
        /*0220*/ 	.byte	0x04, 0x36
        /*0222*/ 	.short	(.L_3927 - .L_3926)
.L_3926:
        /*0224*/ 	.word	0x00000008
.L_3927:


//--------------------- .nv.info._Z25selective_scan_bwd_kernelI32Selective_Scan_bwd_kernel_traitsILi32ELi4ELb1ELb1ELb0ELb1ELb1EffEEv12SSMParamsBwd --------------------------
	.section	.nv.info._Z25selective_scan_bwd_kernelI32Selective_Scan_bwd_kernel_traitsILi32ELi4ELb1ELb1ELb0ELb1ELb1EffEEv12SSMParamsBwd,"",@"SHT_CUDA_INFO"
	.sectionflags	@""
	.align	4


	//----- nvinfo : EIATTR_CUDA_API_VERSION
	.align		4
        /*0000*/ 	.byte	0x04, 0x37
        /*0002*/ 	.short	(.L_3929 - .L_3928)
.L_3928:
        /*0004*/ 	.word	0x00000082


	//----- nvinfo : EIATTR_KPARAM_INFO
	.align		4
.L_3929:
        /*0008*/ 	.byte	0x04, 0x17
        /*000a*/ 	.short	(.L_3931 - .L_3930)
.L_3930:
        /*000c*/ 	.word	0x00000000
        /*0010*/ 	.short	0x0000
        /*0012*/ 	.short	0x0000
        /*0014*/ 	.byte	0x00, 0xf0, 0xc1, 0x07


	//----- nvinfo : EIATTR_SPARSE_MMA_MASK
	.align		4
.L_3931:
        /*0018*/ 	.byte	0x03, 0x50
        /*001a*/ 	.short	0x0000


	//----- nvinfo : EIATTR_MAXREG_COUNT
	.align		4
        /*001c*/ 	.byte	0x03, 0x1b
        /*001e*/ 	.short	0x00ff


	//----- nvinfo : EIATTR_NUM_BARRIERS
	.align		4
        /*0020*/ 	.byte	0x02, 0x4c
        /*0022*/ 	.byte	0x01
	.zero		1


	//----- nvinfo : EIATTR_MERCURY_ISA_VERSION
	.align		4
        /*0024*/ 	.byte	0x03, 0x5f
        /*0026*/ 	.short	0x0101


	//----- nvinfo : EIATTR_COOP_GROUP_MASK_REGIDS
	.align		4
        /*0028*/ 	.byte	0x04, 0x29
        /*002a*/ 	.short	(.L_3933 - .L_3932)


	//   ....[0]....
.L_3932:
        /*002c*/ 	.word	0xffffffff


	//   ....[1]....
        /*0030*/ 	.word	0xffffffff


	//   ....[2]....
        /*0034*/ 	.word	0xffffffff


	//   ....[3]....
        /*0038*/ 	.word	0xffffffff


	//   ....[4]....
        /*003c*/ 	.word	0xffffffff


	//   ....[5]....
        /*0040*/ 	.word	0xffffffff


	//   ....[6]....
        /*0044*/ 	.word	0xffffffff


	//   ....[7]....
        /*0048*/ 	.word	0xffffffff


	//   ....[8]....
        /*004c*/ 	.word	0xffffffff


	//   ....[9]....
        /*0050*/ 	.word	0xffffffff


	//   ....[10]....
        /*0054*/ 	.word	0xffffffff


	//   ....[11]....
        /*0058*/ 	.word	0xffffffff


	//   ....[12]....
        /*005c*/ 	.word	0xffffffff


	//   ....[13]....
        /*0060*/ 	.word	0xffffffff


	//   ....[14]....
        /*0064*/ 	.word	0xffffffff


	//   ....[15]....
        /*0068*/ 	.word	0xffffffff


	//   ....[16]....
        /*006c*/ 	.word	0xffffffff


	//   ....[17]....
        /*0070*/ 	.word	0xffffffff


	//   ....[18]....
        /*0074*/ 	.word	0xffffffff


	//   ....[19]....
        /*0078*/ 	.word	0xffffffff


	//   ....[20]....
        /*007c*/ 	.word	0xffffffff


	//   ....[21]....
        /*0080*/ 	.word	0xffffffff


	//   ....[22]....
        /*0084*/ 	.word	0xffffffff


	//   ....[23]....
        /*0088*/ 	.word	0xffffffff


	//   ....[24]....
        /*008c*/ 	.word	0xffffffff


	//   ....[25]....
        /*0090*/ 	.word	0xffffffff


	//   ....[26]....
        /*0094*/ 	.word	0xffffffff


	//   ....[27]....
        /*0098*/ 	.word	0xffffffff


	//   ....[28]....
        /*009c*/ 	.word	0xffffffff


	//   ....[29]....
        /*00a0*/ 	.word	0xffffffff


	//   ....[30]....
        /*00a4*/ 	.word	0xffffffff


	//   ....[31]....
        /*00a8*/ 	.word	0xffffffff


	//   ....[32]....
        /*00ac*/ 	.word	0xffffffff


	//   ....[33]....
        /*00b0*/ 	.word	0xffffffff


	//   ....[34]....
        /*00b4*/ 	.word	0xffffffff


	//   ....[35]....
        /*00b8*/ 	.word	0xffffffff


	//   ....[36]....
        /*00bc*/ 	.word	0xffffffff


	//   ....[37]....
        /*00c0*/ 	.word	0xffffffff


	//   ....[38]....
        /*00c4*/ 	.word	0xffffffff


	//   ....[39]....
        /*00c8*/ 	.word	0xffffffff


	//   ....[40]....
        /*00cc*/ 	.word	0xffffffff


	//   ....[41]....
        /*00d0*/ 	.word	0xffffffff


	//   ....[42]....
        /*00d4*/ 	.word	0xffffffff


	//   ....[43]....
        /*00d8*/ 	.word	0xffffffff


	//   ....[44]....
        /*00dc*/ 	.word	0xffffffff


	//   ....[45]....
        /*00e0*/ 	.word	0xffffffff


	//   ....[46]....
        /*00e4*/ 	.word	0xffffffff


	//   ....[47]....
        /*00e8*/ 	.word	0xffffffff


	//   ....[48]....
        /*00ec*/ 	.word	0xffffffff


	//   ....[49]....
        /*00f0*/ 	.word	0xffffffff


	//   ....[50]....
        /*00f4*/ 	.word	0xffffffff


	//   ....[51]....
        /*00f8*/ 	.word	0xffffffff


	//   ....[52]....
        /*00fc*/ 	.word	0xffffffff


	//   ....[53]....
        /*0100*/ 	.word	0xffffffff


	//   ....[54]....
        /*0104*/ 	.word	0xffffffff


	//   ....[55]....
        /*0108*/ 	.word	0xffffffff


	//   ....[56]....
        /*010c*/ 	.word	0xffffffff


	//   ....[57]....
        /*0110*/ 	.word	0xffffffff


	//   ....[58]....
        /*0114*/ 	.word	0xffffffff


	//----- nvinfo : EIATTR_COOP_GROUP_INSTR_OFFSETS
	.align		4
.L_3933:
        /*0118*/ 	.byte	0x04, 0x28
        /*011a*/ 	.short	(.L_3935 - .L_3934)


	//   ....[0]....
.L_3934:
        /*011c*/ 	.word	0x00000a60


	//   ....[1]....
        /*0120*/ 	.word	0x00000ac0


	//   ....[2]....
        /*0124*/ 	.word	0x00000c30


	//   ....[3]....
        /*0128*/ 	.word	0x00001580


	//   ....[4]....
        /*012c*/ 	.word	0x00001720


	//   ....[5]....
        /*0130*/ 	.word	0x00001900


	//   ....[6]....
        /*0134*/ 	.word	0x000019f0


	//   ....[7]....
        /*0138*/ 	.word	0x00001ec0


	//   ....[8]....
        /*013c*/ 	.word	0x00002230


	//   ....[9]....
        /*0140*/ 	.word	0x00002260


	//   ....[10]....
        /*0144*/ 	.word	0x000022d0


	//   ....[11]....
        /*0148*/ 	.word	0x00002300


	//   ....[12]....
        /*014c*/ 	.word	0x00002320


	//   ....[13]....
        /*0150*/ 	.word	0x00002340


	//   ....[14]....
        /*0154*/ 	.word	0x000023a0


	//   ....[15]....
        /*0158*/ 	.word	0x000023c0


	//   ....[16]....
        /*015c*/ 	.word	0x000023f0


	//   ....[17]....
        /*0160*/ 	.word	0x00002400


	//   ....[18]....
        /*0164*/ 	.word	0x00002470


	//   ....[19]....
        /*0168*/ 	.word	0x000024b0


	//   ....[20]....
        /*016c*/ 	.word	0x000024e0


	//   ....[21]....
        /*0170*/ 	.word	0x000024f0


	//   ....[22]....
        /*0174*/ 	.word	0x00002570


	//   ....[23]....
        /*0178*/ 	.word	0x000025a0


	//   ....[24]....
        /*017c*/ 	.word	0x000025b0


	//   ....[25]....
        /*0180*/ 	.word	0x000025c0


	//   ....[26]....
        /*0184*/ 	.word	0x000025e0


	//   ....[27]....
        /*0188*/ 	.word	0x00002630


	//   ....[28]....
        /*018c*/ 	.word	0x00002670


	//   ....[29]....
        /*0190*/ 	.word	0x00002680


	//   ....[30]....
        /*0194*/ 	.word	0x00002690


	//   ....[31]....
        /*0198*/ 	.word	0x000026a0


	//   ....[32]....
        /*019c*/ 	.word	0x000026b0


	//   ....[33]....
        /*01a0*/ 	.word	0x00002740


	//   ....[34]....
        /*01a4*/ 	.word	0x00002820


	//   ....[35]....
        /*01a8*/ 	.word	0x000028a0


	//   ....[36]....
        /*01ac*/ 	.word	0x00002b30


	//   ....[37]....
        /*01b0*/ 	.word	0x00002b70


	//   ....[38]....
        /*01b4*/ 	.word	0x00002ba0


	//   ....[39]....
        /*01b8*/ 	.word	0x00002bc0


	//   ....[40]....
        /*01bc*/ 	.word	0x00002bf0


	//   ....[41]....
        /*01c0*/ 	.word	0x00002c10


	//   ....[42]....
        /*01c4*/ 	.word	0x00002c40


	//   ....[43]....
        /*01c8*/ 	.word	0x00002c60


	//   ....[44]....
        /*01cc*/ 	.word	0x00002cc0


	//   ....[45]....
        /*01d0*/ 	.word	0x00002d00


	//   ....[46]....
        /*01d4*/ 	.word	0x00002fd0


	//   ....[47]....
        /*01d8*/ 	.word	0x00003120


	//   ....[48]....
        /*01dc*/ 	.word	0x000033e0


	//   ....[49]....
        /*01e0*/ 	.word	0x00003510


	//   ....[50]....
        /*01e4*/ 	.word	0x00003560


	//   ....[51]....
        /*01e8*/ 	.word	0x000035b0


	//   ....[52]....
        /*01ec*/ 	.word	0x000035e0


	//   ....[53]....
        /*01f0*/ 	.word	0x00003600


	//   ....[54]....
        /*01f4*/ 	.word	0x000036d0


	//   ....[55]....
        /*01f8*/ 	.word	0x00003710


	//   ....[56]....
        /*01fc*/ 	.word	0x00003760


	//   ....[57]....
        /*0200*/ 	.word	0x00003790


	//   ....[58]....
        /*0204*/ 	.word	0x000037b0


	//----- nvinfo : EIATTR_VRC_CTA_INIT_COUNT
	.align		4
.L_3935:
        /*0208*/ 	.byte	0x02, 0x4a
	.zero		1
	.zero		1


	//----- nvinfo : EIATTR_EXIT_INSTR_OFFSETS
	.align		4
        /*020c*/ 	.byte	0x04, 0x1c
        /*020e*/ 	.short	(.L_3937 - .L_3936)


	//   ....[0]....
.L_3936:
        /*0210*/ 	.word	0x00003850


	//   ....[1]....
        /*0214*/ 	.word	0x00003ac0


	//----- nvinfo : EIATTR_MAX_THREADS
	.align		4
.L_3937:
        /*0218*/ 	.byte	0x04, 0x05
        /*021a*/ 	.short	(.L_3939 - .L_3938)
.L_3938:
        /*021c*/ 	.word	0x00000020
        /*0220*/ 	.word	0x00000001
        /*0224*/ 	.word	0x00000001


	//----- nvinfo : EIATTR_CRS_STACK_SIZE
	.align		4
.L_3939:
        /*0228*/ 	.byte	0x04, 0x1e
        /*022a*/ 	.short	(.L_3941 - .L_3940)
.L_3940:
        /*022c*/ 	.word	0x00000000


	//----- nvinfo : EIATTR_CBANK_PARAM_SIZE
	.align		4
.L_3941:
        /*0230*/ 	.byte	0x03, 0x19
        /*0232*/ 	.short	0x01f0


	//----- nvinfo : EIATTR_PARAM_CBANK
	.align		4
        /*0234*/ 	.byte	0x04, 0x0a
        /*0236*/ 	.short	(.L_3943 - .L_3942)
	.align		4
.L_3942:
        /*0238*/ 	.word	index@(.nv.constant0._Z25selective_scan_bwd_kernelI32Selective_Scan_bwd_kernel_traitsILi32ELi4ELb1ELb1ELb0ELb1ELb1EffEEv12SSMParamsBwd)
        /*023c*/ 	.short	0x0380
        /*023e*/ 	.short	0x01f0


	//----- nvinfo : EIATTR_SW_WAR
	.align		4
.L_3943:
        /*0240*/ 	.byte	0x04, 0x36
        /*0242*/ 	.short	(.L_3945 - .L_3944)
.L_3944:
        /*0244*/ 	.word	0x00000008
.L_3945:


//--------------------- .nv.info._Z25selective_scan_bwd_kernelI32Selective_Scan_bwd_kernel_traitsILi32ELi4ELb1ELb1ELb1ELb0ELb0EffEEv12SSMParamsBwd --------------------------
	.section	.nv.info._Z25selective_scan_bwd_kernelI32Selective_Scan_bwd_kernel_traitsILi32ELi4ELb1ELb1ELb1ELb0ELb0EffEEv12SSMParamsBwd,"",@"SHT_CUDA_INFO"
	.sectionflags	@""
	.align	4


	//----- nvinfo : EIATTR_CUDA_API_VERSION
	.align		4
        /*0000*/ 	.byte	0x04, 0x37
        /*0002*/ 	.short	(.L_3947 - .L_3946)
.L_3946:
        /*0004*/ 	.word	0x00000082


	//----- nvinfo : EIATTR_KPARAM_INFO
	.align		4
.L_3947:
        /*0008*/ 	.byte	0x04, 0x17
        /*000a*/ 	.short	(.L_3949 - .L_3948)
.L_3948:
        /*000c*/ 	.word	0x00000000
        /*0010*/ 	.short	0x0000
        /*0012*/ 	.short	0x0000
        /*0014*/ 	.byte	0x00, 0xf0, 0xc1, 0x07


	//----- nvinfo : EIATTR_SPARSE_MMA_MASK
	.align		4
.L_3949:
        /*0018*/ 	.byte	0x03, 0x50
        /*001a*/ 	.short	0x0000


	//----- nvinfo : EIATTR_MAXREG_COUNT
	.align		4
        /*001c*/ 	.byte	0x03, 0x1b
        /*001e*/ 	.short	0x00ff


	//----- nvinfo : EIATTR_NUM_BARRIERS
	.align		4
        /*0020*/ 	.byte	0x02, 0x4c
        /*0022*/ 	.byte	0x01
	.zero		1


	//----- nvinfo : EIATTR_MERCURY_ISA_VERSION
	.align		4
        /*0024*/ 	.byte	0x03, 0x5f
        /*0026*/ 	.short	0x0101


	//----- nvinfo : EIATTR_COOP_GROUP_MASK_REGIDS
	.align		4
        /*0028*/ 	.byte	0x04, 0x29
        /*002a*/ 	.short	(.L_3951 - .L_3950)


	//   ....[0]....
.L_3950:
        /*002c*/ 	.word	0xffffffff


	//   ....[1]....
        /*0030*/ 	.word	0xffffffff


	//   ....[2]....
        /*0034*/ 	.word	0xffffffff


	//   ....[3]....
        /*0038*/ 	.word	0xffffffff


	//   ....[4]....
        /*003c*/ 	.word	0xffffffff


	//   ....[5]....
        /*0040*/ 	.word	0xffffffff


	//   ....[6]....
        /*0044*/ 	.word	0xffffffff


	//   ....[7]....
        /*0048*/ 	.word	0xffffffff


	//   ....[8]....
        /*004c*/ 	.word	0xffffffff


	//   ....[9]....
        /*0050*/ 	.word	0xffffffff


	//   ....[10]....
        /*0054*/ 	.word	0xffffffff


	//   ....[11]....
        /*0058*/ 	.word	0xffffffff


	//   ....[12]....
        /*005c*/ 	.word	0xffffffff


	//   ....[13]....
        /*0060*/ 	.word	0xffffffff


	//   ....[14]....
        /*0064*/ 	.word	0xffffffff


	//   ....[15]....
        /*0068*/ 	.word	0xffffffff


	//   ....[16]....
        /*006c*/ 	.word	0xffffffff


	//   ....[17]....
        /*0070*/ 	.word	0xffffffff


	//   ....[18]....
        /*0074*/ 	.word	0xffffffff


	//   ....[19]....
        /*0078*/ 	.word	0xffffffff


	//   ....[20]....
        /*007c*/ 	.word	0xffffffff


	//   ....[21]....
        /*0080*/ 	.word	0xffffffff


	//   ....[22]....
        /*0084*/ 	.word	0xffffffff


	//   ....[23]....
        /*0088*/ 	.word	0xffffffff


	//   ....[24]....
        /*008c*/ 	.word	0xffffffff


	//   ....[25]....
        /*0090*/ 	.word	0xffffffff


	//   ....[26]....
        /*0094*/ 	.word	0xffffffff


	//   ....[27]....
        /*0098*/ 	.word	0xffffffff


	//   ....[28]....
        /*009c*/ 	.word	0xffffffff


	//   ....[29]....
        /*00a0*/ 	.word	0xffffffff


	//   ....[30]....
        /*00a4*/ 	.word	0xffffffff


	//   ....[31]....
        /*00a8*/ 	.word	0xffffffff


	//   ....[32]....
        /*00ac*/ 	.word	0xffffffff


	//   ....[33]....
        /*00b0*/ 	.word	0xffffffff


	//   ....[34]....
        /*00b4*/ 	.word	0xffffffff


	//   ....[35]....
        /*00b8*/ 	.word	0xffffffff


	//   ....[36]....
        /*00bc*/ 	.word	0xffffffff


	//   ....[37]....
        /*00c0*/ 	.word	0xffffffff


	//   ....[38]....
        /*00c4*/ 	.word	0xffffffff


	//   ....[39]....
        /*00c8*/ 	.word	0xffffffff


	//   ....[40]....
        /*00cc*/ 	.word	0xffffffff


	//   ....[41]....
        /*00d0*/ 	.word	0xffffffff


	//   ....[42]....
        /*00d4*/ 	.word	0xffffffff


	//   ....[43]....
        /*00d8*/ 	.word	0xffffffff


	//   ....[44]....
        /*00dc*/ 	.word	0xffffffff


	//   ....[45]....
        /*00e0*/ 	.word	0xffffffff


	//   ....[46]....
        /*00e4*/ 	.word	0xffffffff


	//   ....[47]....
        /*00e8*/ 	.word	0xffffffff


	//   ....[48]....
        /*00ec*/ 	.word	0xffffffff


	//   ....[49]....
        /*00f0*/ 	.word	0xffffffff


	//----- nvinfo : EIATTR_COOP_GROUP_INSTR_OFFSETS
	.align		4
.L_3951:
        /*00f4*/ 	.byte	0x04, 0x28
        /*00f6*/ 	.short	(.L_3953 - .L_3952)


	//   ....[0]....
.L_3952:
        /*00f8*/ 	.word	0x00000b10


	//   ....[1]....
        /*00fc*/ 	.word	0x00000b90


	//   ....[2]....
        /*0100*/ 	.word	0x00000c10


	//   ....[3]....
        /*0104*/ 	.word	0x00001080


	//   ....[4]....
        /*0108*/ 	.word	0x000011c0


	//   ....[5]....
        /*010c*/ 	.word	0x00001420


	//   ....[6]....
        /*0110*/ 	.word	0x00001460


	//   ....[7]....
        /*0114*/ 	.word	0x000014a0


	//   ....[8]....
        /*0118*/ 	.word	0x00001520


	//   ....[9]....
        /*011c*/ 	.word	0x00001530


	//   ....[10]....
        /*0120*/ 	.word	0x00001550


	//   ....[11]....
        /*0124*/ 	.word	0x00001560


	//   ....[12]....
        /*0128*/ 	.word	0x000015a0


	//   ....[13]....
        /*012c*/ 	.word	0x000015f0


	//   ....[14]....
        /*0130*/ 	.word	0x00001600


	//   ....[15]....
        /*0134*/ 	.word	0x00001620


	//   ....[16]....
        /*0138*/ 	.word	0x00001650


	//   ....[17]....
        /*013c*/ 	.word	0x00001690


	//   ....[18]....
        /*0140*/ 	.word	0x000016d0


	//   ....[19]....
        /*0144*/ 	.word	0x00001700


	//   ....[20]....
        /*0148*/ 	.word	0x00001740


	//   ....[21]....
        /*014c*/ 	.word	0x00001780


	//   ....[22]....
        /*0150*/ 	.word	0x000017c0


	//   ....[23]....
        /*0154*/ 	.word	0x000017f0


	//   ....[24]....
        /*0158*/ 	.word	0x00001810


	//   ....[25]....
        /*015c*/ 	.word	0x00001830


	//   ....[26]....
        /*0160*/ 	.word	0x00001840


	//   ....[27]....
        /*0164*/ 	.word	0x00001860


	//   ....[28]....
        /*0168*/ 	.word	0x000018a0


	//   ....[29]....
        /*016c*/ 	.word	0x000018e0


	//   ....[30]....
        /*0170*/ 	.word	0x00001900


	//   ....[31]....
        /*0174*/ 	.word	0x00001920


	//   ....[32]....
        /*0178*/ 	.word	0x000019f0


	//   ....[33]....
        /*017c*/ 	.word	0x00001e00


	//   ....[34]....
        /*0180*/ 	.word	0x00001fc0


	//   ....[35]....
        /*0184*/ 	.word	0x00001fe0


	//   ....[36]....
        /*0188*/ 	.word	0x00002000


	//   ....[37]....
        /*018c*/ 	.word	0x00002020


	//   ....[38]....
        /*0190*/ 	.word	0x00002200


	//   ....[39]....
        /*0194*/ 	.word	0x00002380


	//   ....[40]....
        /*0198*/ 	.word	0x000024b0


	//   ....[41]....
        /*019c*/ 	.word	0x00002500


	//   ....[42]....
        /*01a0*/ 	.word	0x00002550


	//   ....[43]....
        /*01a4*/ 	.word	0x00002580


	//   ....[44]....
        /*01a8*/ 	.word	0x000025a0


	//   ....[45]....
        /*01ac*/ 	.word	0x00002670


	//   ....[46]....
        /*01b0*/ 	.word	0x000026b0


	//   ....[47]....
        /*01b4*/ 	.word	0x00002700


	//   ....[48]....
        /*01b8*/ 	.word	0x00002730


	//   ....[49]....
        /*01bc*/ 	.word	0x00002750


	//----- nvinfo : EIATTR_VRC_CTA_INIT_COUNT
	.align		4
.L_3953:
        /*01c0*/ 	.byte	0x02, 0x4a
	.zero		1
	.zero		1


	//----- nvinfo : EIATTR_EXIT_INSTR_OFFSETS
	.align		4
        /*01c4*/ 	.byte	0x04, 0x1c
        /*01c6*/ 	.short	(.L_3955 - .L_3954)


	//   ....[0]....
.L_3954:
        /*01c8*/ 	.word	0x000027f0


	//   ....[1]....
        /*01cc*/ 	.word	0x00002950


	//----- nvinfo : EIATTR_MAX_THREADS
	.align		4
.L_3955:
        /*01d0*/ 	.byte	0x04, 0x05
        /*01d2*/ 	.short	(.L_3957 - .L_3956)
.L_3956:
        /*01d4*/ 	.word	0x00000020
        /*01d8*/ 	.word	0x00000001
        /*01dc*/ 	.word	0x00000001


	//----- nvinfo : EIATTR_CRS_STACK_SIZE
	.align		4
.L_3957:
        /*01e0*/ 	.byte	0x04, 0x1e
        /*01e2*/ 	.short	(.L_3959 - .L_3958)
.L_3958:
        /*01e4*/ 	.word	0x00000000


	//----- nvinfo : EIATTR_CBANK_PARAM_SIZE
	.align		4
.L_3959:
        /*01e8*/ 	.byte	0x03, 0x19
        /*01ea*/ 	.short	0x01f0


	//----- nvinfo : EIATTR_PARAM_CBANK
	.align		4
        /*01ec*/ 	.byte	0x04, 0x0a
        /*01ee*/ 	.short	(.L_3961 - .L_3960)
	.align		4
.L_3960:
        /*01f0*/ 	.word	index@(.nv.constant0._Z25selective_scan_bwd_kernelI32Selective_Scan_bwd_kernel_traitsILi32ELi4ELb1ELb1ELb1ELb0ELb0EffEEv12SSMParamsBwd)
        /*01f4*/ 	.short	0x0380
        /*01f6*/ 	.short	0x01f0


	//----- nvinfo : EIATTR_SW_WAR
	.align		4
.L_3961:
        /*01f8*/ 	.byte	0x04, 0x36
        /*01fa*/ 	.short	(.L_3963 - .L_3962)
.L_3962:
        /*01fc*/ 	.word	0x00000008
.L_3963:


//--------------------- .nv.info._Z25selective_scan_bwd_kernelI32Selective_Scan_bwd_kernel_traitsILi32ELi4ELb1ELb1ELb1ELb0ELb1EffEEv12SSMParamsBwd --------------------------
	.section	.nv.info._Z25selective_scan_bwd_kernelI32Selective_Scan_bwd_kernel_traitsILi32ELi4ELb1ELb1ELb1ELb0ELb1EffEEv12SSMParamsBwd,"",@"SHT_CUDA_INFO"
	.sectionflags	@""
	.align	4


	//----- nvinfo : EIATTR_CUDA_API_VERSION
	.align		4
        /*0000*/ 	.byte	0x04, 0x37
        /*0002*/ 	.short	(.L_3965 - .L_3964)
.L_3964:
        /*0004*/ 	.word	0x00000082


	//----- nvinfo : EIATTR_KPARAM_INFO
	.align		4
.L_3965:
        /*0008*/ 	.byte	0x04, 0x17
        /*000a*/ 	.short	(.L_3967 - .L_3966)
.L_3966:
        /*000c*/ 	.word	0x00000000
        /*0010*/ 	.short	0x0000
        /*0012*/ 	.short	0x0000
        /*0014*/ 	.byte	0x00, 0xf0, 0xc1, 0x07


	//----- nvinfo : EIATTR_SPARSE_MMA_MASK
	.align		4
.L_3967:
        /*0018*/ 	.byte	0x03, 0x50
        /*001a*/ 	.short	0x0000


	//----- nvinfo : EIATTR_MAXREG_COUNT
	.align		4
        /*001c*/ 	.byte	0x03, 0x1b
        /*001e*/ 	.short	0x00ff


	//----- nvinfo : EIATTR_NUM_BARRIERS
	.align		4
        /*0020*/ 	.byte	0x02, 0x4c
        /*0022*/ 	.byte	0x01
	.zero		1


	//----- nvinfo : EIATTR_MERCURY_ISA_VERSION
	.align		4
        /*0024*/ 	.byte	0x03, 0x5f
        /*0026*/ 	.short	0x0101


	//----- nvinfo : EIATTR_COOP_GROUP_MASK_REGIDS
	.align		4
        /*0028*/ 	.byte	0x04, 0x29
        /*002a*/ 	.short	(.L_3969 - .L_3968)


	//   ....[0]....
.L_3968:
        /*002c*/ 	.word	0xffffffff


	//   ....[1]....
        /*0030*/ 	.word	0xffffffff


	//   ....[2]....
        /*0034*/ 	.word	0xffffffff


	//   ....[3]....
        /*0038*/ 	.word	0xffffffff


	//   ....[4]....
        /*003c*/ 	.word	0xffffffff


	//   ....[5]....
        /*0040*/ 	.word	0xffffffff


	//   ....[6]....
        /*0044*/ 	.word	0xffffffff


	//   ....[7]....
        /*0048*/ 	.word	0xffffffff


	//   ....[8]....
        /*004c*/ 	.word	0xffffffff


	//   ....[9]....
        /*0050*/ 	.word	0xffffffff


	//   ....[10]....
        /*0054*/ 	.word	0xffffffff


	//   ....[11]....
        /*0058*/ 	.word	0xffffffff


	//   ....[12]....
        /*005c*/ 	.word	0xffffffff


	//   ....[13]....
        /*0060*/ 	.word	0xffffffff


	//   ....[14]....
        /*0064*/ 	.word	0xffffffff


	//   ....[15]....
        /*0068*/ 	.word	0xffffffff


	//   ....[16]....
        /*006c*/ 	.word	0xffffffff


	//   ....[17]....
        /*0070*/ 	.word	0xffffffff


	//   ....[18]....
        /*0074*/ 	.word	0xffffffff


	//   ....[19]....
        /*0078*/ 	.word	0xffffffff


	//   ....[20]....
        /*007c*/ 	.word	0xffffffff


	//   ....[21]....
        /*0080*/ 	.word	0xffffffff


	//   ....[22]....
        /*0084*/ 	.word	0xffffffff


	//   ....[23]....
        /*0088*/ 	.word	0xffffffff


	//   ....[24]....
        /*008c*/ 	.word	0xffffffff


	//   ....[25]....
        /*0090*/ 	.word	0xffffffff


	//   ....[26]....
        /*0094*/ 	.word	0xffffffff


	//   ....[27]....
        /*0098*/ 	.word	0xffffffff


	//   ....[28]....
        /*009c*/ 	.word	0xffffffff


	//   ....[29]....
        /*00a0*/ 	.word	0xffffffff


	//   ....[30]....
        /*00a4*/ 	.word	0xffffffff


	//   ....[31]....
        /*00a8*/ 	.word	0xffffffff


	//   ....[32]....
        /*00ac*/ 	.word	0xffffffff


	//   ....[33]....
        /*00b0*/ 	.word	0xffffffff


	//   ....[34]....
        /*00b4*/ 	.word	0xffffffff


	//   ....[35]....
        /*00b8*/ 	.word	0xffffffff


	//   ....[36]....
        /*00bc*/ 	.word	0xffffffff


	//   ....[37]....
        /*00c0*/ 	.word	0xffffffff


	//   ....[38]....
        /*00c4*/ 	.word	0xffffffff


	//   ....[39]....
        /*00c8*/ 	.word	0xffffffff


	//   ....[40]....
        /*00cc*/ 	.word	0xffffffff


	//   ....[41]....
        /*00d0*/ 	.word	0xffffffff


	//   ....[42]....
        /*00d4*/ 	.word	0xffffffff


	//   ....[43]....
        /*00d8*/ 	.word	0xffffffff


	//   ....[44]....
        /*00dc*/ 	.word	0xffffffff


	//   ....[45]....
        /*00e0*/ 	.word	0xffffffff


	//   ....[46]....
        /*00e4*/ 	.word	0xffffffff


	//   ....[47]....
        /*00e8*/ 	.word	0xffffffff


	//   ....[48]....
        /*00ec*/ 	.word	0xffffffff


	//   ....[49]....
        /*00f0*/ 	.word	0xffffffff


	//   ....[50]....
        /*00f4*/ 	.word	0xffffffff


	//   ....[51]....
        /*00f8*/ 	.word	0xffffffff


	//   ....[52]....
        /*00fc*/ 	.word	0xffffffff


	//   ....[53]....
        /*0100*/ 	.word	0xffffffff


	//----- nvinfo : EIATTR_COOP_GROUP_INSTR_OFFSETS
	.align		4
.L_3969:
        /*0104*/ 	.byte	0x04, 0x28
        /*0106*/ 	.short	(.L_3971 - .L_3970)


	//   ....[0]....
.L_3970:
        /*0108*/ 	.word	0x00000bf0


	//   ....[1]....
        /*010c*/ 	.word	0x00000c90


	//   ....[2]....
        /*0110*/ 	.word	0x00000d50


	//   ....[3]....
        /*0114*/ 	.word	0x00000e10


	//   ....[4]....
        /*0118*/ 	.word	0x00000fd0


	//   ....[5]....
        /*011c*/ 	.word	0x000011f0


	//   ....[6]....
        /*0120*/ 	.word	0x000012b0


	//   ....[7]....
        /*0124*/ 	.word	0x000017b0


	//   ....[8]....
        /*0128*/ 	.word	0x000018e0


	//   ....[9]....
        /*012c*/ 	.word	0x00001b50


	//   ....[10]....
        /*0130*/ 	.word	0x00001b90


	//   ....[11]....
        /*0134*/ 	.word	0x00001bd0


	//   ....[12]....
        /*0138*/ 	.word	0x00001c70


	//   ....[13]....
        /*013c*/ 	.word	0x00001c80


	//   ....[14]....
        /*0140*/ 	.word	0x00001ca0


	//   ....[15]....
        /*0144*/ 	.word	0x00001cb0


	//   ....[16]....
        /*0148*/ 	.word	0x00001d20


	//   ....[17]....
        /*014c*/ 	.word	0x00001d40


	//   ....[18]....
        /*0150*/ 	.word	0x00001d60


	//   ....[19]....
        /*0154*/ 	.word	0x00001d70


	//   ....[20]....
        /*0158*/ 	.word	0x00001db0


	//   ....[21]....
        /*015c*/ 	.word	0x00001e10


	//   ....[22]....
        /*0160*/ 	.word	0x00001e20


	//   ....[23]....
        /*0164*/ 	.word	0x00001e60


	//   ....[24]....
        /*0168*/ 	.word	0x00001e90


	//   ....[25]....
        /*016c*/ 	.word	0x00001ec0


	//   ....[26]....
        /*0170*/ 	.word	0x00001ef0


	//   ....[27]....
        /*0174*/ 	.word	0x00001f20


	//   ....[28]....
        /*0178*/ 	.word	0x00001f40


	//   ....[29]....
        /*017c*/ 	.word	0x00001f60


	//   ....[30]....
        /*0180*/ 	.word	0x00001f70


	//   ....[31]....
        /*0184*/ 	.word	0x00001fa0


	//   ....[32]....
        /*0188*/ 	.word	0x00001fd0


	//   ....[33]....
        /*018c*/ 	.word	0x00002010


	//   ....[34]....
        /*0190*/ 	.word	0x00002040


	//   ....[35]....
        /*0194*/ 	.word	0x00002050


	//   ....[36]....
        /*0198*/ 	.word	0x00002160


	//   ....[37]....
        /*019c*/ 	.word	0x00002530


	//   ....[38]....
        /*01a0*/ 	.word	0x000026f0


	//   ....[39]....
        /*01a4*/ 	.word	0x00002710


	//   ....[40]....
        /*01a8*/ 	.word	0x00002730


	//   ....[41]....
        /*01ac*/ 	.word	0x00002750


	//   ....[42]....
        /*01b0*/ 	.word	0x00002940


	//   ....[43]....
        /*01b4*/ 	.word	0x00002ab0


	//   ....[44]....
        /*01b8*/ 	.word	0x00002be0


	//   ....[45]....
        /*01bc*/ 	.word	0x00002c30


	//   ....[46]....
        /*01c0*/ 	.word	0x00002c80


	//   ....[47]....
        /*01c4*/ 	.word	0x00002cb0


	//   ....[48]....
        /*01c8*/ 	.word	0x00002cd0


	//   ....[49]....
        /*01cc*/ 	.word	0x00002da0


	//   ....[50]....
        /*01d0*/ 	.word	0x00002de0


	//   ....[51]....
        /*01d4*/ 	.word	0x00002e30


	//   ....[52]....
        /*01d8*/ 	.word	0x00002e60


	//   ....[53]....
        /*01dc*/ 	.word	0x00002e80


	//----- nvinfo : EIATTR_VRC_CTA_INIT_COUNT
	.align		4
.L_3971:
        /*01e0*/ 	.byte	0x02, 0x4a
	.zero		1
	.zero		1


	//----- nvinfo : EIATTR_EXIT_INSTR_OFFSETS
	.align		4
        /*01e4*/ 	.byte	0x04, 0x1c
        /*01e6*/ 	.short	(.L_3973 - .L_3972)


	//   ....[0]....
.L_3972:
        /*01e8*/ 	.word	0x00002f20


	//   ....[1]....
        /*01ec*/ 	.word	0x00003080


	//----- nvinfo : EIATTR_MAX_THREADS
	.align		4
.L_3973:
        /*01f0*/ 	.byte	0x04, 0x05
        /*01f2*/ 	.short	(.L_3975 - .L_3974)
.L_3974:
        /*01f4*/ 	.word	0x00000020
        /*01f8*/ 	.word	0x00000001
        /*01fc*/ 	.word	0x00000001


	//----- nvinfo : EIATTR_CRS_STACK_SIZE
	.align		4
.L_3975:
        /*0200*/ 	.byte	0x04, 0x1e
        /*0202*/ 	.short	(.L_3977 - .L_3976)
.L_3976:
        /*0204*/ 	.word	0x00000000


	//----- nvinfo : EIATTR_CBANK_PARAM_SIZE
	.align		4
.L_3977:
        /*0208*/ 	.byte	0x03, 0x19
        /*020a*/ 	.short	0x01f0


	//----- nvinfo : EIATTR_PARAM_CBANK
	.align		4
        /*020c*/ 	.byte	0x04, 0x0a
        /*020e*/ 	.short	(.L_3979 - .L_3978)
	.align		4
.L_3978:
        /*0210*/ 	.word	index@(.nv.constant0._Z25selective_scan_bwd_kernelI32Selective_Scan_bwd_kernel_traitsILi32ELi4ELb1ELb1ELb1ELb0ELb1EffEEv12SSMParamsBwd)
        /*0214*/ 	.short	0x0380
        /*0216*/ 	.short	0x01f0


	//----- nvinfo : EIATTR_SW_WAR
	.align		4
.L_3979:
        /*0218*/ 	.byte	0x04, 0x36
        /*021a*/ 	.short	(.L_3981 - .L_3980)
.L_3980:
        /*021c*/ 	.word	0x00000008
.L_3981:


//--------------------- .nv.info._Z25selective_scan_bwd_kernelI32Selective_Scan_bwd_kernel_traitsILi32ELi4ELb1ELb1ELb1ELb1ELb0EffEEv12SSMParamsBwd --------------------------
	.section	.nv.info._Z25selective_scan_bwd_kernelI32Selective_Scan_bwd_kernel_traitsILi32ELi4ELb1ELb1ELb1ELb1ELb0EffEEv12SSMParamsBwd,"",@"SHT_CUDA_INFO"
	.sectionflags	@""
	.align	4


	//----- nvinfo : EIATTR_CUDA_API_VERSION
	.align		4
        /*0000*/ 	.byte	0x04, 0x37
        /*0002*/ 	.short	(.L_3983 - .L_3982)
.L_3982:
        /*0004*/ 	.word	0x00000082


	//----- nvinfo : EIATTR_KPARAM_INFO
	.align		4
.L_3983:
        /*0008*/ 	.byte	0x04, 0x17
        /*000a*/ 	.short	(.L_3985 - .L_3984)
.L_3984:
        /*000c*/ 	.word	0x00000000
        /*0010*/ 	.short	0x0000
        /*0012*/ 	.short	0x0000
        /*0014*/ 	.byte	0x00, 0xf0, 0xc1, 0x07


	//----- nvinfo : EIATTR_SPARSE_MMA_MASK
	.align		4
.L_3985:
        /*0018*/ 	.byte	0x03, 0x50
        /*001a*/ 	.short	0x0000


	//----- nvinfo : EIATTR_MAXREG_COUNT
	.align		4
        /*001c*/ 	.byte	0x03, 0x1b
        /*001e*/ 	.short	0x00ff


	//----- nvinfo : EIATTR_NUM_BARRIERS
	.align		4
        /*0020*/ 	.byte	0x02, 0x4c
        /*0022*/ 	.byte	0x01
	.zero		1


	//----- nvinfo : EIATTR_MERCURY_ISA_VERSION
	.align		4
        /*0024*/ 	.byte	0x03, 0x5f
        /*0026*/ 	.short	0x0101


	//----- nvinfo : EIATTR_COOP_GROUP_MASK_REGIDS
	.align		4
        /*0028*/ 	.byte	0x04, 0x29
        /*002a*/ 	.short	(.L_3987 - .L_3986)


	//   ....[0]....
.L_3986:
        /*002c*/ 	.word	0xffffffff


	//   ....[1]....
        /*0030*/ 	.word	0xffffffff


	//   ....[2]....
        /*0034*/ 	.word	0xffffffff


	//   ....[3]....
        /*0038*/ 	.word	0xffffffff


	//   ....[4]....
        /*003c*/ 	.word	0xffffffff


	//   ....[5]....
        /*0040*/ 	.word	0xffffffff


	//   ....[6]....
        /*0044*/ 	.word	0xffffffff


	//   ....[7]....
        /*0048*/ 	.word	0xffffffff


	//   ....[8]....
        /*004c*/ 	.word	0xffffffff


	//   ....[9]....
        /*0050*/ 	.word	0xffffffff


	//   ....[10]....
        /*0054*/ 	.word	0xffffffff


	//   ....[11]....
        /*0058*/ 	.word	0xffffffff


	//   ....[12]....
        /*005c*/ 	.word	0xffffffff


	//   ....[13]....
        /*0060*/ 	.word	0xffffffff


	//   ....[14]....
        /*0064*/ 	.word	0xffffffff


	//   ....[15]....
        /*0068*/ 	.word	0xffffffff


	//   ....[16]....
        /*006c*/ 	.word	0xffffffff


	//   ....[17]....
        /*0070*/ 	.word	0xffffffff


	//   ....[18]....
        /*0074*/ 	.word	0xffffffff


	//   ....[19]....
        /*0078*/ 	.word	0xffffffff


	//   ....[20]....
        /*007c*/ 	.word	0xffffffff


	//   ....[21]....
        /*0080*/ 	.word	0xffffffff


	//   ....[22]....
        /*0084*/ 	.word	0xffffffff


	//   ....[23]....
        /*0088*/ 	.word	0xffffffff


	//   ....[24]....
        /*008c*/ 	.word	0xffffffff


	//   ....[25]....
        /*0090*/ 	.word	0xffffffff


	//   ....[26]....
        /*0094*/ 	.word	0xffffffff


	//   ....[27]....
        /*0098*/ 	.word	0xffffffff


	//   ....[28]....
        /*009c*/ 	.word	0xffffffff


	//   ....[29]....
        /*00a0*/ 	.word	0xffffffff


	//   ....[30]....
        /*00a4*/ 	.word	0xffffffff


	//   ....[31]....
        /*00a8*/ 	.word	0xffffffff


	//   ....[32]....
        /*00ac*/ 	.word	0xffffffff


	//   ....[33]....
        /*00b0*/ 	.word	0xffffffff


	//   ....[34]....
        /*00b4*/ 	.word	0xffffffff


	//   ....[35]....
        /*00b8*/ 	.word	0xffffffff


	//   ....[36]....
        /*00bc*/ 	.word	0xffffffff


	//   ....[37]....
        /*00c0*/ 	.word	0xffffffff


	//   ....[38]....
        /*00c4*/ 	.word	0xffffffff


	//   ....[39]....
        /*00c8*/ 	.word	0xffffffff


	//   ....[40]....
        /*00cc*/ 	.word	0xffffffff


	//   ....[41]....
        /*00d0*/ 	.word	0xffffffff


	//   ....[42]....
        /*00d4*/ 	.word	0xffffffff


	//   ....[43]....
        /*00d8*/ 	.word	0xffffffff


	//   ....[44]....
        /*00dc*/ 	.word	0xffffffff


	//   ....[45]....
        /*00e0*/ 	.word	0xffffffff


	//   ....[46]....
        /*00e4*/ 	.word	0xffffffff


	//   ....[47]....
        /*00e8*/ 	.word	0xffffffff


	//   ....[48]....
        /*00ec*/ 	.word	0xffffffff


	//   ....[49]....
        /*00f0*/ 	.word	0xffffffff


	//   ....[50]....
        /*00f4*/ 	.word	0xffffffff


	//----- nvinfo : EIATTR_COOP_GROUP_INSTR_OFFSETS
	.align		4
.L_3987:
        /*00f8*/ 	.byte	0x04, 0x28
        /*00fa*/ 	.short	(.L_3989 - .L_3988)


	//   ....[0]....
.L_3988:
        /*00fc*/ 	.word	0x00000b00


	//   ....[1]....
        /*0100*/ 	.word	0x00000b80


	//   ....[2]....
        /*0104*/ 	.word	0x00000c60


	//   ....[3]....
        /*0108*/ 	.word	0x00001900


	//   ....[4]....
        /*010c*/ 	.word	0x00001a30


	//   ....[5]....
        /*0110*/ 	.word	0x00001ca0


	//   ....[6]....
        /*0114*/ 	.word	0x00001ce0


	//   ....[7]....
        /*0118*/ 	.word	0x00001d20


	//   ....[8]....
        /*011c*/ 	.word	0x00001dc0


	//   ....[9]....
        /*0120*/ 	.word	0x00001dd0


	//   ....[10]....
        /*0124*/ 	.word	0x00001df0


	//   ....[11]....
        /*0128*/ 	.word	0x00001e00


	//   ....[12]....
        /*012c*/ 	.word	0x00001e70


	//   ....[13]....
        /*0130*/ 	.word	0x00001e90


	//   ....[14]....
        /*0134*/ 	.word	0x00001eb0


	//   ....[15]....
        /*0138*/ 	.word	0x00001ec0


	//   ....[16]....
        /*013c*/ 	.word	0x00001f00


	//   ....[17]....
        /*0140*/ 	.word	0x00001f60


	//   ....[18]....
        /*0144*/ 	.word	0x00001f70


	//   ....[19]....
        /*0148*/ 	.word	0x00001fb0


	//   ....[20]....
        /*014c*/ 	.word	0x00001fe0


	//   ....[21]....
        /*0150*/ 	.word	0x00002010


	//   ....[22]....
        /*0154*/ 	.word	0x00002040


	//   ....[23]....
        /*0158*/ 	.word	0x00002070


	//   ....[24]....
        /*015c*/ 	.word	0x00002090


	//   ....[25]....
        /*0160*/ 	.word	0x000020b0


	//   ....[26]....
        /*0164*/ 	.word	0x000020c0


	//   ....[27]....
        /*0168*/ 	.word	0x000020f0


	//   ....[28]....
        /*016c*/ 	.word	0x00002120


	//   ....[29]....
        /*0170*/ 	.word	0x00002160


	//   ....[30]....
        /*0174*/ 	.word	0x00002190


	//   ....[31]....
        /*0178*/ 	.word	0x000021a0


	//   ....[32]....
        /*017c*/ 	.word	0x000022a0


	//   ....[33]....
        /*0180*/ 	.word	0x00002680


	//   ....[34]....
        /*0184*/ 	.word	0x00002840


	//   ....[35]....
        /*0188*/ 	.word	0x00002860


	//   ....[36]....
        /*018c*/ 	.word	0x00002880


	//   ....[37]....
        /*0190*/ 	.word	0x000028a0


	//   ....[38]....
        /*0194*/ 	.word	0x00002a20


	//   ....[39]....
        /*0198*/ 	.word	0x00002b70


	//   ....[40]....
        /*019c*/ 	.word	0x00002dd0


	//   ....[41]....
        /*01a0*/ 	.word	0x00002f40


	//   ....[42]....
        /*01a4*/ 	.word	0x00002f90


	//   ....[43]....
        /*01a8*/ 	.word	0x00002fe0


	//   ....[44]....
        /*01ac*/ 	.word	0x00003010


	//   ....[45]....
        /*01b0*/ 	.word	0x00003030


	//   ....[46]....
        /*01b4*/ 	.word	0x00003100


	//   ....[47]....
        /*01b8*/ 	.word	0x00003140


	//   ....[48]....
        /*01bc*/ 	.word	0x00003190


	//   ....[49]....
        /*01c0*/ 	.word	0x000031c0


	//   ....[50]....
        /*01c4*/ 	.word	0x000031e0


	//----- nvinfo : EIATTR_VRC_CTA_INIT_COUNT
	.align		4
.L_3989:
        /*01c8*/ 	.byte	0x02, 0x4a
	.zero		1
	.zero		1


	//----- nvinfo : EIATTR_EXIT_INSTR_OFFSETS
	.align		4
        /*01cc*/ 	.byte	0x04, 0x1c
        /*01ce*/ 	.short	(.L_3991 - .L_3990)


	//   ....[0]....
.L_3990:
        /*01d0*/ 	.word	0x00003280


	//   ....[1]....
        /*01d4*/ 	.word	0x000033e0


	//----- nvinfo : EIATTR_MAX_THREADS
	.align		4
.L_3991:
        /*01d8*/ 	.byte	0x04, 0x05
        /*01da*/ 	.short	(.L_3993 - .L_3992)
.L_3992:
        /*01dc*/ 	.word	0x00000020
        /*01e0*/ 	.word	0x00000001
        /*01e4*/ 	.word	0x00000001


	//----- nvinfo : EIATTR_CRS_STACK_SIZE
	.align		4
.L_3993:
        /*01e8*/ 	.byte	0x04, 0x1e
        /*01ea*/ 	.short	(.L_3995 - .L_3994)
.L_3994:
        /*01ec*/ 	.word	0x00000000


	//----- nvinfo : EIATTR_CBANK_PARAM_SIZE
	.align		4
.L_3995:
        /*01f0*/ 	.byte	0x03, 0x19
        /*01f2*/ 	.short	0x01f0


	//----- nvinfo : EIATTR_PARAM_CBANK
	.align		4
        /*01f4*/ 	.byte	0x04, 0x0a
        /*01f6*/ 	.short	(.L_3997 - .L_3996)
	.align		4
.L_3996:
        /*01f8*/ 	.word	index@(.nv.constant0._Z25selective_scan_bwd_kernelI32Selective_Scan_bwd_kernel_traitsILi32ELi4ELb1ELb1ELb1ELb1ELb0EffEEv12SSMParamsBwd)
        /*01fc*/ 	.short	0x0380
        /*01fe*/ 	.short	0x01f0


	//----- nvinfo : EIATTR_SW_WAR
	.align		4
.L_3997:
        /*0200*/ 	.byte	0x04, 0x36
        /*0202*/ 	.short	(.L_3999 - .L_3998)
.L_3998:
        /*0204*/ 	.word	0x00000008
.L_3999:


//--------------------- .nv.info._Z25selective_scan_bwd_kernelI32Selective_Scan_bwd_kernel_traitsILi32ELi4ELb1ELb1ELb1ELb1ELb1EffEEv12SSMParamsBwd --------------------------
	.section	.nv.info._Z25selective_scan_bwd_kernelI32Selective_Scan_bwd_kernel_traitsILi32ELi4ELb1ELb1ELb1ELb1ELb1EffEEv12SSMParamsBwd,"",@"SHT_CUDA_INFO"
	.sectionflags	@""
	.align	4


	//----- nvinfo : EIATTR_CUDA_API_VERSION
	.align		4
        /*0000*/ 	.byte	0x04, 0x37
        /*0002*/ 	.short	(.L_4001 - .L_4000)
.L_4000:
        /*0004*/ 	.word	0x00000082


	//----- nvinfo : EIATTR_KPARAM_INFO
	.align		4
.L_4001:
        /*0008*/ 	.byte	0x04, 0x17
        /*000a*/ 	.short	(.L_4003 - .L_4002)
.L_4002:
        /*000c*/ 	.word	0x00000000
        /*0010*/ 	.short	0x0000
        /*0012*/ 	.short	0x0000
        /*0014*/ 	.byte	0x00, 0xf0, 0xc1, 0x07


	//----- nvinfo : EIATTR_SPARSE_MMA_MASK
	.align		4
.L_4003:
        /*0018*/ 	.byte	0x03, 0x50
        /*001a*/ 	.short	0x0000


	//----- nvinfo : EIATTR_MAXREG_COUNT
	.align		4
        /*001c*/ 	.byte	0x03, 0x1b
        /*001e*/ 	.short	0x00ff


	//----- nvinfo : EIATTR_NUM_BARRIERS
	.align		4
        /*0020*/ 	.byte	0x02, 0x4c
        /*0022*/ 	.byte	0x01
	.zero		1


	//----- nvinfo : EIATTR_MERCURY_ISA_VERSION
	.align		4
        /*0024*/ 	.byte	0x03, 0x5f
        /*0026*/ 	.short	0x0101


	//----- nvinfo : EIATTR_COOP_GROUP_MASK_REGIDS
	.align		4
        /*0028*/ 	.byte	0x04, 0x29
        /*002a*/ 	.short	(.L_4005 - .L_4004)


	//   ....[0]....
.L_4004:
        /*002c*/ 	.word	0xffffffff


	//   ....[1]....
        /*0030*/ 	.word	0xffffffff


	//   ....[2]....
        /*0034*/ 	.word	0xffffffff


	//   ....[3]....
        /*0038*/ 	.word	0xffffffff


	//   ....[4]....
        /*003c*/ 	.word	0xffffffff


	//   ....[5]....
        /*0040*/ 	.word	0xffffffff


	//   ....[6]....
        /*0044*/ 	.word	0xffffffff


	//   ....[7]....
        /*0048*/ 	.word	0xffffffff


	//   ....[8]....
        /*004c*/ 	.word	0xffffffff


	//   ....[9]....
        /*0050*/ 	.word	0xffffffff


	//   ....[10]....
        /*0054*/ 	.word	0xffffffff


	//   ....[11]....
        /*0058*/ 	.word	0xffffffff


	//   ....[12]....
        /*005c*/ 	.word	0xffffffff


	//   ....[13]....
        /*0060*/ 	.word	0xffffffff


	//   ....[14]....
        /*0064*/ 	.word	0xffffffff


	//   ....[15]....
        /*0068*/ 	.word	0xffffffff


	//   ....[16]....
        /*006c*/ 	.word	0xffffffff


	//   ....[17]....
        /*0070*/ 	.word	0xffffffff


	//   ....[18]....
        /*0074*/ 	.word	0xffffffff


	//   ....[19]....
        /*0078*/ 	.word	0xffffffff


	//   ....[20]....
        /*007c*/ 	.word	0xffffffff


	//   ....[21]....
        /*0080*/ 	.word	0xffffffff


	//   ....[22]....
        /*0084*/ 	.word	0xffffffff


	//   ....[23]....
        /*0088*/ 	.word	0xffffffff


	//   ....[24]....
        /*008c*/ 	.word	0xffffffff


	//   ....[25]....
        /*0090*/ 	.word	0xffffffff


	//   ....[26]....
        /*0094*/ 	.word	0xffffffff


	//   ....[27]....
        /*0098*/ 	.word	0xffffffff


	//   ....[28]....
        /*009c*/ 	.word	0xffffffff


	//   ....[29]....
        /*00a0*/ 	.word	0xffffffff


	//   ....[30]....
        /*00a4*/ 	.word	0xffffffff


	//   ....[31]....
        /*00a8*/ 	.word	0xffffffff


	//   ....[32]....
        /*00ac*/ 	.word	0xffffffff


	//   ....[33]....
        /*00b0*/ 	.word	0xffffffff


	//   ....[34]....
        /*00b4*/ 	.word	0xffffffff


	//   ....[35]....
        /*00b8*/ 	.word	0xffffffff


	//   ....[36]....
        /*00bc*/ 	.word	0xffffffff


	//   ....[37]....
        /*00c0*/ 	.word	0xffffffff


	//   ....[38]....
        /*00c4*/ 	.word	0xffffffff


	//   ....[39]....
        /*00c8*/ 	.word	0xffffffff


	//   ....[40]....
        /*00cc*/ 	.word	0xffffffff


	//   ....[41]....
        /*00d0*/ 	.word	0xffffffff


	//   ....[42]....
        /*00d4*/ 	.word	0xffffffff


	//   ....[43]....
        /*00d8*/ 	.word	0xffffffff


	//   ....[44]....
        /*00dc*/ 	.word	0xffffffff


	//   ....[45]....
        /*00e0*/ 	.word	0xffffffff


	//   ....[46]....
        /*00e4*/ 	.word	0xffffffff


	//   ....[47]....
        /*00e8*/ 	.word	0xffffffff


	//   ....[48]....
        /*00ec*/ 	.word	0xffffffff


	//   ....[49]....
        /*00f0*/ 	.word	0xffffffff


	//   ....[50]....
        /*00f4*/ 	.word	0xffffffff


	//   ....[51]....
        /*00f8*/ 	.word	0xffffffff


	//   ....[52]....
        /*00fc*/ 	.word	0xffffffff


	//   ....[53]....
        /*0100*/ 	.word	0xffffffff


	//   ....[54]....
        /*0104*/ 	.word	0xffffffff


	//----- nvinfo : EIATTR_COOP_GROUP_INSTR_OFFSETS
	.align		4
.L_4005:
        /*0108*/ 	.byte	0x04, 0x28
        /*010a*/ 	.short	(.L_4007 - .L_4006)


	//   ....[0]....
.L_4006:
        /*010c*/ 	.word	0x00000ba0


	//   ....[1]....
        /*0110*/ 	.word	0x00000c00


	//   ....[2]....
        /*0114*/ 	.word	0x00000d70


	//   ....[3]....
        /*0118*/ 	.word	0x000016c0


	//   ....[4]....
        /*011c*/ 	.word	0x00001860


	//   ....[5]....
        /*0120*/ 	.word	0x00001a40


	//   ....[6]....
        /*0124*/ 	.word	0x00001b30


	//   ....[7]....
        /*0128*/ 	.word	0x00002040


	//   ....[8]....
        /*012c*/ 	.word	0x00002140


	//   ....[9]....
        /*0130*/ 	.word	0x000023e0


	//   ....[10]....
        /*0134*/ 	.word	0x00002420


	//   ....[11]....
        /*0138*/ 	.word	0x00002460


	//   ....[12]....
        /*013c*/ 	.word	0x00002480


	//   ....[13]....
        /*0140*/ 	.word	0x00002500


	//   ....[14]....
        /*0144*/ 	.word	0x00002510


	//   ....[15]....
        /*0148*/ 	.word	0x00002530


	//   ....[16]....
        /*014c*/ 	.word	0x00002560


	//   ....[17]....
        /*0150*/ 	.word	0x000025d0


	//   ....[18]....
        /*0154*/ 	.word	0x00002610


	//   ....[19]....
        /*0158*/ 	.word	0x00002630


	//   ....[20]....
        /*015c*/ 	.word	0x00002640


	//   ....[21]....
        /*0160*/ 	.word	0x000026a0


	//   ....[22]....
        /*0164*/ 	.word	0x000026b0


	//   ....[23]....
        /*0168*/ 	.word	0x000026e0


	//   ....[24]....
        /*016c*/ 	.word	0x00002730


	//   ....[25]....
        /*0170*/ 	.word	0x00002780


	//   ....[26]....
        /*0174*/ 	.word	0x00002790


	//   ....[27]....
        /*0178*/ 	.word	0x000027d0


	//   ....[28]....
        /*017c*/ 	.word	0x000027e0


	//   ....[29]....
        /*0180*/ 	.word	0x00002810


	//   ....[30]....
        /*0184*/ 	.word	0x00002850


	//   ....[31]....
        /*0188*/ 	.word	0x00002880


	//   ....[32]....
        /*018c*/ 	.word	0x000028a0


	//   ....[33]....
        /*0190*/ 	.word	0x000028b0


	//   ....[34]....
        /*0194*/ 	.word	0x000028c0


	//   ....[35]....
        /*0198*/ 	.word	0x000028d0


	//   ....[36]....
        /*019c*/ 	.word	0x000029f0


	//   ....[37]....
        /*01a0*/ 	.word	0x00002dc0


	//   ....[38]....
        /*01a4*/ 	.word	0x00002f40


	//   ....[39]....
        /*01a8*/ 	.word	0x00002f70


	//   ....[40]....
        /*01ac*/ 	.word	0x00002fc0


	//   ....[41]....
        /*01b0*/ 	.word	0x00002fe0


	//   ....[42]....
        /*01b4*/ 	.word	0x00003140


	//   ....[43]....
        /*01b8*/ 	.word	0x00003290


	//   ....[44]....
        /*01bc*/ 	.word	0x00003550


	//   ....[45]....
        /*01c0*/ 	.word	0x00003680


	//   ....[46]....
        /*01c4*/ 	.word	0x000036d0


	//   ....[47]....
        /*01c8*/ 	.word	0x00003720


	//   ....[48]....
        /*01cc*/ 	.word	0x00003750


	//   ....[49]....
        /*01d0*/ 	.word	0x00003770


	//   ....[50]....
        /*01d4*/ 	.word	0x00003840


	//   ....[51]....
        /*01d8*/ 	.word	0x00003880


	//   ....[52]....
        /*01dc*/ 	.word	0x000038d0


	//   ....[53]....
        /*01e0*/ 	.word	0x00003900


	//   ....[54]....
        /*01e4*/ 	.word	0x00003920


	//----- nvinfo : EIATTR_VRC_CTA_INIT_COUNT
	.align		4
.L_4007:
        /*01e8*/ 	.byte	0x02, 0x4a
	.zero		1
	.zero		1


	//----- nvinfo : EIATTR_EXIT_INSTR_OFFSETS
	.align		4
        /*01ec*/ 	.byte	0x04, 0x1c
        /*01ee*/ 	.short	(.L_4009 - .L_4008)


	//   ....[0]....
.L_4008:
        /*01f0*/ 	.word	0x000039c0


	//   ....[1]....
        /*01f4*/ 	.word	0x00003b20


	//----- nvinfo : EIATTR_MAX_THREADS
	.align		4
.L_4009:
        /*01f8*/ 	.byte	0x04, 0x05
        /*01fa*/ 	.short	(.L_4011 - .L_4010)
.L_4010:
        /*01fc*/ 	.word	0x00000020
        /*0200*/ 	.word	0x00000001
        /*0204*/ 	.word	0x00000001


	//----- nvinfo : EIATTR_CRS_STACK_SIZE
	.align		4
.L_4011:
        /*0208*/ 	.byte	0x04, 0x1e
        /*020a*/ 	.short	(.L_4013 - .L_4012)
.L_4012:
        /*020c*/ 	.word	0x00000000


	//----- nvinfo : EIATTR_CBANK_PARAM_SIZE
	.align		4
.L_4013:
        /*0210*/ 	.byte	0x03, 0x19
        /*0212*/ 	.short	0x01f0


	//----- nvinfo : EIATTR_PARAM_CBANK
	.align		4
        /*0214*/ 	.byte	0x04, 0x0a
        /*0216*/ 	.short	(.L_4015 - .L_4014)
	.align		4
.L_4014:
        /*0218*/ 	.word	index@(.nv.constant0._Z25selective_scan_bwd_kernelI32Selective_Scan_bwd_kernel_traitsILi32ELi4ELb1ELb1ELb1ELb1ELb1EffEEv12SSMParamsBwd)
        /*021c*/ 	.short	0x0380
        /*021e*/ 	.short	0x01f0


	//----- nvinfo : EIATTR_SW_WAR
	.align		4
.L_4015:
        /*0220*/ 	.byte	0x04, 0x36
        /*0222*/ 	.short	(.L_4017 - .L_4016)
.L_4016:
        /*0224*/ 	.word	0x00000008
.L_4017:


//--------------------- .nv.callgraph             --------------------------
	.section	.nv.callgraph,"",@"SHT_CUDA_CALLGRAPH"
	.align	4
	.sectionentsize	8
	.align		4
        /*0000*/ 	.word	0x00000000
	.align		4
        /*0004*/ 	.word	0xffffffff
	.align		4
        /*0008*/ 	.word	0x00000000
	.align		4
        /*000c*/ 	.word	0xfffffffe
	.align		4
        /*0010*/ 	.word	0x00000000
	.align		4
        /*0014*/ 	.word	0xfffffffd
	.align		4
        /*0018*/ 	.word	0x00000000
	.align		4
        /*001c*/ 	.word	0xfffffffc


//--------------------- .nv.constant4             --------------------------
	.section	.nv.constant4,"a",@progbits
	.align	8
	.align		8
.nv.constant4:
        /*0000*/ 	.dword	_ZN67_INTERNAL_9fb23679_31_selective_scan_bwd_fp32_real_cu_0be2b6c9_30964cuda3std3__45__cpo5beginE
	.align		8
        /*0008*/ 	.dword	_ZN67_INTERNAL_9fb23679_31_selective_scan_bwd_fp32_real_cu_0be2b6c9_30964cuda3std3__45__cpo3endE
	.align		8
        /*0010*/ 	.dword	_ZN67_INTERNAL_9fb23679_31_selective_scan_bwd_fp32_real_cu_0be2b6c9_30964cuda3std3__45__cpo6cbeginE
	.align		8
        /*0018*/ 	.dword	_ZN67_INTERNAL_9fb23679_31_selective_scan_bwd_fp32_real_cu_0be2b6c9_30964cuda3std3__45__cpo4cendE
	.align		8
        /*0020*/ 	.dword	_ZN67_INTERNAL_9fb23679_31_selective_scan_bwd_fp32_real_cu_0be2b6c9_30964cuda3std3__45__cpo6rbeginE
	.align		8
        /*0028*/ 	.dword	_ZN67_INTERNAL_9fb23679_31_selective_scan_bwd_fp32_real_cu_0be2b6c9_30964cuda3std3__45__cpo4rendE
	.align		8
        /*0030*/ 	.dword	_ZN67_INTERNAL_9fb23679_31_selective_scan_bwd_fp32_real_cu_0be2b6c9_30964cuda3std3__45__cpo7crbeginE
	.align		8
        /*0038*/ 	.dword	_ZN67_INTERNAL_9fb23679_31_selective_scan_bwd_fp32_real_cu_0be2b6c9_30964cuda3std3__45__cpo5crendE
	.align		8
        /*0040*/ 	.dword	_ZN67_INTERNAL_9fb23679_31_selective_scan_bwd_fp32_real_cu_0be2b6c9_30964cuda3std3__469_GLOBAL__N__9fb23679_31_selective_scan_bwd_fp32_real_cu_0be2b6c9_30966ignoreE
	.align		8
        /*0048*/ 	.dword	_ZN67_INTERNAL_9fb23679_31_selective_scan_bwd_fp32_real_cu_0be2b6c9_30964cuda3std3__419piecewise_constructE
	.align		8
        /*0050*/ 	.dword	_ZN67_INTERNAL_9fb23679_31_selective_scan_bwd_fp32_real_cu_0be2b6c9_30964cuda3std3__48in_placeE
	.align		8
        /*0058*/ 	.dword	_ZN67_INTERNAL_9fb23679_31_selective_scan_bwd_fp32_real_cu_0be2b6c9_30964cuda3std3__420unreachable_sentinelE
	.align		8
        /*0060*/ 	.dword	_ZN67_INTERNAL_9fb23679_31_selective_scan_bwd_fp32_real_cu_0be2b6c9_30964cuda3std6ranges3__45__cpo4swapE
	.align		8
        /*0068*/ 	.dword	_ZN67_INTERNAL_9fb23679_31_selective_scan_bwd_fp32_real_cu_0be2b6c9_30964cuda3std6ranges3__45__cpo9iter_moveE
	.align		8
        /*0070*/ 	.dword	_ZN67_INTERNAL_9fb23679_31_selective_scan_bwd_fp32_real_cu_0be2b6c9_30964cuda3std6ranges3__45__cpo5beginE
	.align		8
        /*0078*/ 	.dword	_ZN67_INTERNAL_9fb23679_31_selective_scan_bwd_fp32_real_cu_0be2b6c9_30964cuda3std6ranges3__45__cpo3endE
	.align		8
        /*0080*/ 	.dword	_ZN67_INTERNAL_9fb23679_31_selective_scan_bwd_fp32_real_cu_0be2b6c9_30964cuda3std6ranges3__45__cpo6cbeginE
	.align		8
        /*0088*/ 	.dword	_ZN67_INTERNAL_9fb23679_31_selective_scan_bwd_fp32_real_cu_0be2b6c9_30964cuda3std6ranges3__45__cpo4cendE
	.align		8
        /*0090*/ 	.dword	_ZN67_INTERNAL_9fb23679_31_selective_scan_bwd_fp32_real_cu_0be2b6c9_30964cuda3std6ranges3__45__cpo7advanceE
	.align		8
        /*0098*/ 	.dword	_ZN67_INTERNAL_9fb23679_31_selective_scan_bwd_fp32_real_cu_0be2b6c9_30964cuda3std6ranges3__45__cpo9iter_swapE
	.align		8
        /*00a0*/ 	.dword	_ZN67_INTERNAL_9fb23679_31_selective_scan_bwd_fp32_real_cu_0be2b6c9_30964cuda3std6ranges3__45__cpo4nextE
	.align		8
        /*00a8*/ 	.dword	_ZN67_INTERNAL_9fb23679_31_selective_scan_bwd_fp32_real_cu_0be2b6c9_30964cuda3std6ranges3__45__cpo4prevE
	.align		8
        /*00b0*/ 	.dword	_ZN67_INTERNAL_9fb23679_31_selective_scan_bwd_fp32_real_cu_0be2b6c9_30964cuda3std6ranges3__45__cpo4dataE
	.align		8
        /*00b8*/ 	.dword	_ZN67_INTERNAL_9fb23679_31_selective_scan_bwd_fp32_real_cu_0be2b6c9_30964cuda3std6ranges3__45__cpo5cdataE
	.align		8
        /*00c0*/ 	.dword	_ZN67_INTERNAL_9fb23679_31_selective_scan_bwd_fp32_real_cu_0be2b6c9_30964cuda3std6ranges3__45__cpo4sizeE
	.align		8
        /*00c8*/ 	.dword	_ZN67_INTERNAL_9fb23679_31_selective_scan_bwd_fp32_real_cu_0be2b6c9_30964cuda3std6ranges3__45__cpo5ssizeE
	.align		8
        /*00d0*/ 	.dword	_ZN67_INTERNAL_9fb23679_31_selective_scan_bwd_fp32_real_cu_0be2b6c9_30964cuda3std6ranges3__45__cpo8distanceE
	.align		8
        /*00d8*/ 	.dword	_ZN67_INTERNAL_9fb23679_31_selective_scan_bwd_fp32_real_cu_0be2b6c9_30966thrust24THRUST_300001_SM_1030_NS6system6detail10sequential3seqE


//--------------------- .text._Z25selective_scan_bwd_kernelI32Selective_Scan_bwd_kernel_traitsILi128ELi16ELb0ELb0ELb0ELb0ELb0EffEEv12SSMParamsBwd --------------------------
	.section	.text._Z25selective_scan_bwd_kernelI32Selective_Scan_bwd_kernel_traitsILi128ELi16ELb0ELb0ELb0ELb0ELb0EffEEv12SSMParamsBwd,"ax",@progbits
	.align	128
        .global         _Z25selective_scan_bwd_kernelI32Selective_Scan_bwd_kernel_traitsILi128ELi16ELb0ELb0ELb0ELb0ELb0EffEEv12SSMParamsBwd
        .type           _Z25selective_scan_bwd_kernelI32Selective_Scan_bwd_kernel_traitsILi128ELi16ELb0ELb0ELb0ELb0ELb0EffEEv12SSMParamsBwd,@function
        .size           _Z25selective_scan_bwd_kernelI32Selective_Scan_bwd_kernel_traitsILi128ELi16ELb0ELb0ELb0ELb0ELb0EffEEv12SSMParamsBwd,(.L_x_10409 - _Z25selective_scan_bwd_kernelI32Selective_Scan_bwd_kernel_traitsILi128ELi16ELb0ELb0ELb0ELb0ELb0EffEEv12SSMParamsBwd)
        .other          _Z25selective_scan_bwd_kernelI32Selective_Scan_bwd_kernel_traitsILi128ELi16ELb0ELb0ELb0ELb0ELb0EffEEv12SSMParamsBwd,@"STO_CUDA_ENTRY STV_DEFAULT"
_Z25selective_scan_bwd_kernelI32Selective_Scan_bwd_kernel_traitsILi128ELi16ELb0ELb0ELb0ELb0ELb0EffEEv12SSMParamsBwd:
.text._Z25selective_scan_bwd_kernelI32Selective_Scan_bwd_kernel_traitsILi128ELi16ELb0ELb0ELb0ELb0ELb0EffEEv12SSMParamsBwd:
[----:B------:R-:W0:Y:S01]  /*0000*/  LDC R1, c[0x0][0x37c] ;  /* 0x0000df00ff017b82 */ /* 0x000e220000000800 */
[----:B------:R-:W1:Y:S07]  /*0010*/  LDCU.64 UR4, c[0x0][0x458] ;  /* 0x00008b00ff0477ac */ /* 0x000e6e0008000a00 */
[----:B------:R-:W2:Y:S01]  /*0020*/  S2UR UR8, SR_CTAID.Y ;  /* 0x00000000000879c3 */ /* 0x000ea20000002600 */
[----:B0-----:R-:W-:Y:S01]  /*0030*/  IADD3 R1, PT, PT, R1, -0x10, RZ ;  /* 0xfffffff001017810 */ /* 0x001fe20007ffe0ff */
[----:B------:R-:W0:Y:S01]  /*0040*/  LDCU.64 UR6, c[0x0][0x470] ;  /* 0x00008e00ff0677ac */ /* 0x000e220008000a00 */
[----:B------:R-:W3:Y:S05]  /*0050*/  LDCU.64 UR30, c[0x0][0x358] ;  /* 0x00006b00ff1e77ac */ /* 0x000eea0008000a00 */
[----:B------:R-:W4:Y:S01]  /*0060*/  S2UR UR9, SR_CTAID.X ;  /* 0x00000000000979c3 */ /* 0x000f220000002500 */
[----:B------:R-:W4:Y:S01]  /*0070*/  LDCU.128 UR12, c[0x0][0x3f0] ;  /* 0x00007e00ff0c77ac */ /* 0x000f220008000c00 */
[----:B------:R-:W5:Y:S01]  /*0080*/  LDCU.128 UR16, c[0x0][0x400] ;  /* 0x00008000ff1077ac */ /* 0x000f620008000c00 */
[----:B-1----:R-:W-:-:S02]  /*0090*/  UISETP.NE.U32.AND UP0, UPT, UR4, URZ, UPT ;  /* 0x000000ff0400728c */ /* 0x002fc4000bf05070 */
[----:B0-----:R-:W-:Y:S02]  /*00a0*/  UISETP.NE.U32.AND UP1, UPT, UR6, URZ, UPT ;  /* 0x000000ff0600728c */ /* 0x001fe4000bf25070 */
[----:B------:R-:W-:Y:S02]  /*00b0*/  UISETP.NE.AND.EX UP0, UPT, UR5, URZ, UPT, UP0 ;  /* 0x000000ff0500728c */ /* 0x000fe4000bf05300 */
[----:B------:R-:W-:Y:S01]  /*00c0*/  UISETP.NE.AND.EX UP1, UPT, UR7, URZ, UPT, UP1 ;  /* 0x000000ff0700728c */ /* 0x000fe2000bf25310 */
[----:B------:R-:W0:Y:S03]  /*00d0*/  LDCU UR27, c[0x0][0x394] ;  /* 0x00007280ff1b77ac */ /* 0x000e260008000800 */
[----:B------:R-:W-:Y:S02]  /*00e0*/  PLOP3.LUT P0, PT, PT, PT, UP0, 0x80, 0x8 ;  /* 0x000000000008781c */ /* 0x000fe40003f0f008 */
[----:B------:R-:W-:Y:S01]  /*00f0*/  PLOP3.LUT P1, PT, PT, PT, UP1, 0x80, 0x8 ;  /* 0x000000000008781c */ /* 0x000fe20003f2f018 */
[----:B------:R-:W1:Y:S02]  /*0100*/  LDCU.64 UR22, c[0x0][0x498] ;  /* 0x00009300ff1677ac */ /* 0x000e640008000a00 */
[----:B--2---:R-:W-:-:S02]  /*0110*/  @UP0 ULEA UR4, UP2, UR8, UR4, 0x2 ;  /* 0x0000000408040291 */ /* 0x004fc4000f8410ff */
[----:B------:R-:W-:Y:S02]  /*0120*/  @UP1 ULEA UR6, UP3, UR8, UR6, 0x2 ;  /* 0x0000000608061291 */ /* 0x000fe4000f8610ff */
[----:B------:R-:W-:Y:S02]  /*0130*/  @UP0 ULEA.HI.X UR5, UR8, UR5, URZ, 0x2, UP2 ;  /* 0x0000000508050291 */ /* 0x000fe400090f14ff */
[----:B------:R-:W-:Y:S01]  /*0140*/  @UP1 ULEA.HI.X UR7, UR8, UR7, URZ, 0x2, UP3 ;  /* 0x0000000708071291 */ /* 0x000fe200098f14ff */
[----:B------:R-:W-:Y:S01]  /*0150*/  MOV R2, UR4 ;  /* 0x0000000400027c02 */ /* 0x000fe20008000f00 */
[----:B------:R-:W2:Y:S01]  /*0160*/  LDCU.64 UR24, c[0x0][0x4a0] ;  /* 0x00009400ff1877ac */ /* 0x000ea20008000a00 */
[----:B------:R-:W-:Y:S02]  /*0170*/  MOV R4, UR6 ;  /* 0x0000000600047c02 */ /* 0x000fe40008000f00 */
[----:B------:R-:W-:Y:S01]  /*0180*/  MOV R3, UR5 ;  /* 0x0000000500037c02 */ /* 0x000fe20008000f00 */
[----:B------:R-:W2:Y:S01]  /*0190*/  LDCU.64 UR28, c[0x0][0x528] ;  /* 0x0000a500ff1c77ac */ /* 0x000ea20008000a00 */
[----:B------:R-:W-:-:S03]  /*01a0*/  MOV R5, UR7 ;  /* 0x0000000700057c02 */ /* 0x000fc60008000f00 */
[----:B---3--:R-:W3:Y:S01]  /*01b0*/  @P0 LDG.E R2, desc[UR30][R2.64] ;  /* 0x0000001e02020981 */ /* 0x008ee2000c1e1900 */
[----:B------:R-:W1:Y:S03]  /*01c0*/  LDCU.64 UR6, c[0x0][0x480] ;  /* 0x00009000ff0677ac */ /* 0x000e660008000a00 */
[----:B------:R-:W3:Y:S01]  /*01d0*/  @P1 LDG.E R4, desc[UR30][R4.64] ;  /* 0x0000001e04041981 */ /* 0x000ee2000c1e1900 */
[----:B----4-:R-:W-:Y:S02]  /*01e0*/  UIMAD.WIDE.U32 UR4, UR9, UR12, URZ ;  /* 0x0000000c090472a5 */ /* 0x010fe4000f8e00ff */
[----:B------:R-:W-:Y:S01]  /*01f0*/  UIMAD UR21, UR8, UR15, URZ ;  /* 0x0000000f081572a4 */ /* 0x000fe2000f8e02ff */
[----:B------:R4:W-:Y:S01]  /*0200*/  STL [R1+0x8], RZ ;  /* 0x000008ff01007387 */ /* 0x0009e20000100800 */
[----:B------:R-:W-:Y:S02]  /*0210*/  UIMAD UR5, UR9, UR13, UR5 ;  /* 0x0000000d090572a4 */ /* 0x000fe4000f8e0205 */
[----:B-----5:R-:W-:Y:S01]  /*0220*/  UIMAD.WIDE.U32 UR12, UR9, UR16, URZ ;  /* 0x00000010090c72a5 */ /* 0x020fe2000f8e00ff */
[----:B------:R4:W-:Y:S01]  /*0230*/  STL [R1+0x4], RZ ;  /* 0x000004ff01007387 */ /* 0x0009e20000100800 */
[----:B------:R-:W-:-:S02]  /*0240*/  UIMAD.WIDE.U32 UR10, UR8, UR14, UR4 ;  /* 0x0000000e080a72a5 */ /* 0x000fc4000f8e0004 */
[----:B------:R-:W-:Y:S02]  /*0250*/  UIMAD UR13, UR9, UR17, UR13 ;  /* 0x00000011090d72a4 */ /* 0x000fe4000f8e020d */
[----:B0-----:R-:W-:Y:S02]  /*0260*/  ULEA UR16, UR27, 0xfffff800, 0xb ;  /* 0xfffff8001b107891 */ /* 0x001fe4000f8e58ff */
[----:B-1----:R-:W-:Y:S02]  /*0270*/  UISETP.NE.U32.AND UP0, UPT, UR6, URZ, UPT ;  /* 0x000000ff0600728c */ /* 0x002fe4000bf05070 */
[----:B------:R-:W-:Y:S02]  /*0280*/  UIMAD.WIDE.U32 UR12, UR8, UR18, UR12 ;  /* 0x00000012080c72a5 */ /* 0x000fe4000f8e000c */
[----:B------:R-:W-:Y:S01]  /*0290*/  UISETP.NE.AND.EX UP0, UPT, UR7, URZ, UPT, UP0 ;  /* 0x000000ff0700728c */ /* 0x000fe2000bf05300 */
[----:B------:R-:W0:Y:S01]  /*02a0*/  LDCU.128 UR4, c[0x0][0x460] ;  /* 0x00008c00ff0477ac */ /* 0x000e220008000c00 */
[----:B------:R-:W-:-:S02]  /*02b0*/  UIMAD.WIDE.U32 UR14, UR9, UR22, URZ ;  /* 0x00000016090e72a5 */ /* 0x000fc4000f8e00ff */
[----:B------:R-:W-:Y:S02]  /*02c0*/  UIMAD UR22, UR8, UR19, URZ ;  /* 0x00000013081672a4 */ /* 0x000fe4000f8e02ff */
[----:B------:R-:W-:Y:S02]  /*02d0*/  USHF.R.S32.HI UR17, URZ, 0x1f, UR16 ;  /* 0x0000001fff117899 */ /* 0x000fe40008011410 */
[----:B------:R-:W-:Y:S02]  /*02e0*/  UIADD3 UR20, UP3, UPT, UR16, UR12, URZ ;  /* 0x0000000c10147290 */ /* 0x000fe4000ff7e0ff */
[----:B------:R-:W-:Y:S01]  /*02f0*/  UIMAD UR15, UR9, UR23, UR15 ;  /* 0x00000017090f72a4 */ /* 0x000fe2000f8e020f */
[----:B------:R-:W1:Y:S01]  /*0300*/  @UP0 LDCU UR23, c[0x0][0x384] ;  /* 0x00007080ff1707ac */ /* 0x000e620008000800 */
[----:B------:R-:W-:Y:S02]  /*0310*/  UIADD3.X UR12, UPT, UPT, UR17, UR13, UR22, UP3, !UPT ;  /* 0x0000000d110c7290 */ /* 0x000fe40009ffe416 */
[----:B0-----:R-:W-:Y:S01]  /*0320*/  ULEA UR19, UP4, UR20, UR6, 0x2 ;  /* 0x0000000614137291 */ /* 0x001fe2000f8810ff */
[----:B------:R-:W0:Y:S01]  /*0330*/  @UP0 LDCU UR26, c[0x0][0x38c] ;  /* 0x00007180ff1a07ac */ /* 0x000e220008000800 */
[----:B------:R-:W-:-:S02]  /*0340*/  UIADD3 UR18, UP1, UPT, UR16, UR10, URZ ;  /* 0x0000000a10127290 */ /* 0x000fc4000ff3e0ff */
[----:B------:R-:W-:-:S05]  /*0350*/  ULEA.HI.X UR20, UR20, UR7, UR12, 0x2, UP4 ;  /* 0x0000000714147291 */ /* 0x000fca000a0f140c */
[----:B------:R-:W5:Y:S01]  /*0360*/  @UP0 LDCU.64 UR12, c[0x0][0x480] ;  /* 0x00009000ff0c07ac */ /* 0x000f620008000a00 */
[----:B------:R-:W-:Y:S02]  /*0370*/  ULEA UR10, UP2, UR18, UR4, 0x2 ;  /* 0x00000004120a7291 */ /* 0x000fe4000f8410ff */
[----:B------:R-:W-:Y:S02]  /*0380*/  UIADD3.X UR11, UPT, UPT, UR17, UR11, UR21, UP1, !UPT ;  /* 0x0000000b110b7290 */ /* 0x000fe40008ffe415 */
[----:B-1----:R-:W-:Y:S02]  /*0390*/  @UP0 UIMAD UR9, UR9, UR23, UR8 ;  /* 0x00000017090902a4 */ /* 0x002fe4000f8e0208 */
[----:B------:R-:W-:Y:S02]  /*03a0*/  ULEA.HI.X UR18, UR18, UR5, UR11, 0x2, UP2 ;  /* 0x0000000512127291 */ /* 0x000fe400090f140b */
[----:B--2---:R-:W-:Y:S02]  /*03b0*/  UIMAD.WIDE.U32 UR4, UR8, UR24, UR14 ;  /* 0x00000018080472a5 */ /* 0x004fe4000f8e000e */
[----:B------:R-:W-:-:S02]  /*03c0*/  @UP0 UIMAD UR9, UR9, UR27, URZ ;  /* 0x0000001b090902a4 */ /* 0x000fc4000f8e02ff */
[----:B------:R-:W-:Y:S02]  /*03d0*/  UIMAD UR22, UR8, UR25, URZ ;  /* 0x00000019081672a4 */ /* 0x000fe4000f8e02ff */
[----:B------:R-:W-:Y:S02]  /*03e0*/  UIADD3 UR16, UP1, UPT, UR16, UR4, URZ ;  /* 0x0000000410107290 */ /* 0x000fe4000ff3e0ff */
[----:B0-----:R-:W-:Y:S02]  /*03f0*/  @UP0 UIMAD UR9, UR9, UR26, URZ ;  /* 0x0000001a090902a4 */ /* 0x001fe4000f8e02ff */
[----:B------:R-:W-:Y:S01]  /*0400*/  UIADD3.X UR22, UPT, UPT, UR17, UR5, UR22, UP1, !UPT ;  /* 0x0000000511167290 */ /* 0x000fe20008ffe416 */
[----:B------:R-:W-:Y:S02]  /*0410*/  UMOV UR4, URZ ;  /* 0x000000ff00047c82 */ /* 0x000fe40008000000 */
[----:B------:R-:W-:Y:S01]  /*0420*/  UMOV UR5, URZ ;  /* 0x000000ff00057c82 */ /* 0x000fe20008000000 */
[----:B-----5:R-:W-:-:S02]  /*0430*/  @UP0 UIMAD.WIDE UR4, UR9, 0x8, UR12 ;  /* 0x00000008090408a5 */ /* 0x020fc4000f8e020c */
[----:B------:R-:W-:Y:S01]  /*0440*/  UISETP.GE.AND UP0, UPT, UR27, 0x1, UPT ;  /* 0x000000011b00788c */ /* 0x000fe2000bf06270 */
[----:B------:R-:W-:Y:S01]  /*0450*/  UMOV UR7, URZ ;  /* 0x000000ff00077c82 */ /* 0x000fe20008000000 */
[----:B------:R-:W-:Y:S01]  /*0460*/  UMOV UR6, URZ ;  /* 0x000000ff00067c82 */ /* 0x000fe20008000000 */
[----:B------:R-:W-:-:S04]  /*0470*/  ULEA UR21, UP1, UR16, UR28, 0x2 ;  /* 0x0000001c10157291 */ /* 0x000fc8000f8210ff */
[----:B------:R-:W-:Y:S01]  /*0480*/  ULEA.HI.X UR22, UR16, UR29, UR22, 0x2, UP1 ;  /* 0x0000001d10167291 */ /* 0x000fe200088f1416 */
[----:B---3--:R-:W-:Y:S02]  /*0490*/  @P0 R2UR UR7, R2 ;  /* 0x00000000020702ca */ /* 0x008fe400000e0000 */
[----:B------:R-:W-:Y:S01]  /*04a0*/  @P1 R2UR UR6, R4 ;  /* 0x00000000040612ca */ /* 0x000fe200000e0000 */
[----:B----4-:R-:W-:-:S14]  /*04b0*/  BRA.U !UP0, `(.L_x_0) ;  /* 0x0000004d08d47547 */ /* 0x010fdc000b800000 */
[----:B------:R-:W0:Y:S01]  /*04c0*/  S2R R0, SR_TID.X ;  /* 0x0000000000007919 */ /* 0x000e220000002100 */
[----:B------:R-:W1:Y:S01]  /*04d0*/  LDCU UR16, c[0x0][0x394] ;  /* 0x00007280ff1077ac */ /* 0x000e620008000800 */
[----:B------:R2:W-:Y:S01]  /*04e0*/  STL [R1+0x4], RZ ;  /* 0x000004ff01007387 */ /* 0x0005e20000100800 */
[----:B------:R-:W-:-:S03]  /*04f0*/  UMOV UR17, UR10 ;  /* 0x0000000a00117c82 */ /* 0x000fc60008000000 */
[----:B------:R2:W-:Y:S01]  /*0500*/  STL [R1+0x8], RZ ;  /* 0x000008ff01007387 */ /* 0x0005e20000100800 */
[C---:B0-----:R-:W-:Y:S02]  /*0510*/  SHF.L.U32 R3, R0.reuse, 0x4, RZ ;  /* 0x0000000400037819 */ /* 0x041fe400000006ff */
[----:B------:R-:W-:-:S04]  /*0520*/  LOP3.LUT R6, R0, 0x1f, RZ, 0xc0, !PT ;  /* 0x0000001f00067812 */ /* 0x000fc800078ec0ff */
[----:B-12---:R-:W-:-:S07]  /*0530*/  LOP3.LUT R9, R6, 0x3e00, R3, 0xf8, !PT ;  /* 0x00003e0006097812 */ /* 0x006fce00078ef803 */
.L_x_15:
[----:B0-----:R-:W0:Y:S01]  /*0540*/  LDCU UR9, c[0x0][0x388] ;  /* 0x00007100ff0977ac */ /* 0x001e220008000800 */
[----:B------:R-:W-:Y:S01]  /*0550*/  IMAD.SHL.U32 R4, R0, 0x10, RZ ;  /* 0x0000001000047824 */ /* 0x000fe200078e00ff */
[----:B------:R-:W-:Y:S02]  /*0560*/  MOV R2, UR17 ;  /* 0x0000001100027c02 */ /* 0x000fe40008000f00 */
[----:B------:R-:W-:Y:S01]  /*0570*/  CS2R R20, SRZ ;  /* 0x0000000000147805 */ /* 0x000fe2000001ff00 */
[----:B------:R-:W-:Y:S01]  /*0580*/  ULEA UR8, UR16, 0xfffff800, 0xb ;  /* 0xfffff80010087891 */ /* 0x000fe2000f8e58ff */
[----:B------:R-:W-:Y:S01]  /*0590*/  MOV R3, UR18 ;  /* 0x0000001200037c02 */ /* 0x000fe20008000f00 */
[----:B------:R-:W-:Y:S01]  /*05a0*/  HFMA2 R23, -RZ, RZ, 0, 0 ;  /* 0x00000000ff177431 */ /* 0x000fe200000001ff */
[----:B------:R-:W-:Y:S02]  /*05b0*/  LOP3.LUT R35, R4, 0x3e00, RZ, 0xc0, !PT ;  /* 0x00003e0004237812 */ /* 0x000fe400078ec0ff */
[----:B------:R-:W-:-:S02]  /*05c0*/  CS2R R10, SRZ ;  /* 0x00000000000a7805 */ /* 0x000fc4000001ff00 */
[----:B------:R-:W-:Y:S01]  /*05d0*/  LOP3.LUT R17, R17, 0xfffffeff, RZ, 0xc0, !PT ;  /* 0xfffffeff11117812 */ /* 0x000fe200078ec0ff */
[----:B------:R-:W-:Y:S01]  /*05e0*/  HFMA2 R15, -RZ, RZ, 0, 0 ;  /* 0x00000000ff0f7431 */ /* 0x000fe200000001ff */
[C---:B------:R-:W-:Y:S02]  /*05f0*/  LOP3.LUT R28, R35.reuse, 0x20, R6, 0xfe, !PT ;  /* 0x00000020231c7812 */ /* 0x040fe400078efe06 */
[----:B------:R-:W-:Y:S02]  /*0600*/  CS2R R12, SRZ ;  /* 0x00000000000c7805 */ /* 0x000fe4000001ff00 */
[----:B------:R-:W-:Y:S01]  /*0610*/  LOP3.LUT R32, R35, R6, RZ, 0xfc, !PT ;  /* 0x0000000623207212 */ /* 0x000fe200078efcff */
[----:B------:R-:W-:Y:S01]  /*0620*/  HFMA2 R26, -RZ, RZ, 0, 0 ;  /* 0x00000000ff1a7431 */ /* 0x000fe200000001ff */
[----:B------:R-:W-:Y:S01]  /*0630*/  MOV R19, RZ ;  /* 0x000000ff00137202 */ /* 0x000fe20000000f00 */
[----:B------:R-:W-:Y:S01]  /*0640*/  IMAD.MOV.U32 R29, RZ, RZ, RZ ;  /* 0x000000ffff1d7224 */ /* 0x000fe200078e00ff */
[C---:B------:R-:W-:Y:S01]  /*0650*/  LOP3.LUT R5, R32.reuse, 0x80, RZ, 0xfc, !PT ;  /* 0x0000008020057812 */ /* 0x040fe200078efcff */
[----:B0-----:R-:W-:Y:S01]  /*0660*/  UIADD3 UR8, UPT, UPT, -UR8, UR9, URZ ;  /* 0x0000000908087290 */ /* 0x001fe2000fffe1ff */
[C---:B------:R-:W-:Y:S01]  /*0670*/  SHF.L.U32 R4, R32.reuse, 0x2, RZ ;  /* 0x0000000220047819 */ /* 0x040fe200000006ff */
[----:B------:R-:W-:Y:S01]  /*0680*/  HFMA2 R33, -RZ, RZ, 0, 0 ;  /* 0x00000000ff217431 */ /* 0x000fe200000001ff */
[----:B------:R-:W-:-:S02]  /*0690*/  LOP3.LUT R7, R32, 0xc0, RZ, 0xfc, !PT ;  /* 0x000000c020077812 */ /* 0x000fc400078efcff */
[----:B------:R-:W-:Y:S02]  /*06a0*/  MOV R25, RZ ;  /* 0x000000ff00197202 */ /* 0x000fe40000000f00 */
[----:B------:R-:W-:Y:S02]  /*06b0*/  MOV R30, RZ ;  /* 0x000000ff001e7202 */ /* 0x000fe40000000f00 */
[----:B------:R-:W-:Y:S01]  /*06c0*/  MOV R34, RZ ;  /* 0x000000ff00227202 */ /* 0x000fe20000000f00 */
[----:B------:R-:W-:Y:S01]  /*06d0*/  BAR.SYNC.DEFER_BLOCKING 0x0 ;  /* 0x0000000000007b1d */ /* 0x000fe20000010000 */
[C---:B------:R-:W-:Y:S01]  /*06e0*/  ISETP.GE.AND P1, PT, R9.reuse, UR8, PT ;  /* 0x0000000809007c0c */ /* 0x040fe2000bf26270 */
[----:B------:R-:W-:Y:S01]  /*06f0*/  IMAD.WIDE.U32 R8, R9, 0x4, R2 ;  /* 0x0000000409087825 */ /* 0x000fe200078e0002 */
[----:B------:R-:W-:Y:S02]  /*0700*/  ISETP.GE.AND P0, PT, R28, UR8, PT ;  /* 0x000000081c007c0c */ /* 0x000fe4000bf06270 */
[----:B------:R-:W-:Y:S01]  /*0710*/  LOP3.LUT R2, R32, 0x40, RZ, 0xfc, !PT ;  /* 0x0000004020027812 */ /* 0x000fe200078efcff */
[----:B------:R-:W0:Y:S03]  /*0720*/  S2R R54, SR_LANEID ;  /* 0x0000000000367919 */ /* 0x000e260000000000 */
[----:B------:R-:W-:Y:S01]  /*0730*/  ISETP.GE.AND P6, PT, R2, UR8, PT ;  /* 0x0000000802007c0c */ /* 0x000fe2000bfc6270 */
[----:B------:R-:W-:Y:S01]  /*0740*/  UMOV UR23, 0x400 ;  /* 0x0000040000177882 */ /* 0x000fe20000000000 */
[----:B------:R-:W-:Y:S01]  /*0750*/  LOP3.LUT R3, R32, 0x60, RZ, 0xfc, !PT ;  /* 0x0000006020037812 */ /* 0x000fe200078efcff */
[----:B------:R-:W1:Y:S01]  /*0760*/  LDCU UR38, c[0x0][0x38c] ;  /* 0x00007180ff2677ac */ /* 0x000e620008000800 */
[----:B------:R-:W-:-:S02]  /*0770*/  ISETP.GE.AND P4, PT, R5, UR8, PT ;  /* 0x0000000805007c0c */ /* 0x000fc4000bf86270 */
[----:B------:R-:W-:Y:S02]  /*0780*/  @P1 LOP3.LUT R17, R17, 0x100, RZ, 0xfc, !PT ;  /* 0x0000010011111812 */ /* 0x000fe400078efcff */
[----:B------:R-:W-:Y:S02]  /*0790*/  ISETP.GE.AND P5, PT, R3, UR8, PT ;  /* 0x0000000803007c0c */ /* 0x000fe4000bfa6270 */
[----:B------:R-:W-:Y:S02]  /*07a0*/  LOP3.LUT R17, R17, 0xffffff7f, RZ, 0xc0, !PT ;  /* 0xffffff7f11117812 */ /* 0x000fe400078ec0ff */
[----:B------:R-:W-:Y:S02]  /*07b0*/  LOP3.LUT R5, R32, 0xa0, RZ, 0xfc, !PT ;  /* 0x000000a020057812 */ /* 0x000fe400078efcff */
[----:B------:R-:W-:Y:S01]  /*07c0*/  @P0 LOP3.LUT R17, R17, 0x80, RZ, 0xfc, !PT ;  /* 0x0000008011110812 */ /* 0x000fe200078efcff */
[----:B------:R-:W2:Y:S01]  /*07d0*/  @!P6 LDG.E R10, desc[UR30][R8.64+0x100] ;  /* 0x0001001e080ae981 */ /* 0x000ea2000c1e1900 */
[----:B------:R-:W-:-:S02]  /*07e0*/  ISETP.GE.AND P3, PT, R5, UR8, PT ;  /* 0x0000000805007c0c */ /* 0x000fc4000bf66270 */
[----:B------:R-:W-:Y:S01]  /*07f0*/  LOP3.LUT R17, R17, 0xffffffbf, RZ, 0xc0, !PT ;  /* 0xffffffbf11117812 */ /* 0x000fe200078ec0ff */
[----:B------:R-:W3:Y:S01]  /*0800*/  @!P4 LDG.E R12, desc[UR30][R8.64+0x200] ;  /* 0x0002001e080cc981 */ /* 0x000ee2000c1e1900 */
[C---:B------:R-:W-:Y:S02]  /*0810*/  IADD3 R2, P1, PT, R4.reuse, UR19, RZ ;  /* 0x0000001304027c10 */ /* 0x040fe4000ff3e0ff */
[----:B------:R-:W-:Y:S01]  /*0820*/  @P6 LOP3.LUT R17, R17, 0x40, RZ, 0xfc, !PT ;  /* 0x0000004011116812 */ /* 0x000fe200078efcff */
[----:B------:R-:W4:Y:S01]  /*0830*/  @!P5 LDG.E R13, desc[UR30][R8.64+0x180] ;  /* 0x0001801e080dd981 */ /* 0x000f22000c1e1900 */
[----:B------:R-:W-:Y:S02]  /*0840*/  IADD3.X R3, PT, PT, RZ, UR20, RZ, P1, !PT ;  /* 0x00000014ff037c10 */ /* 0x000fe40008ffe4ff */
[----:B------:R-:W-:Y:S02]  /*0850*/  LOP3.LUT R17, R17, 0xffffffdf, RZ, 0xc0, !PT ;  /* 0xffffffdf11117812 */ /* 0x000fe400078ec0ff */
[----:B------:R-:W-:Y:S01]  /*0860*/  ISETP.GE.AND P2, PT, R7, UR8, PT ;  /* 0x0000000807007c0c */ /* 0x000fe2000bf46270 */
[----:B------:R-:W-:Y:S01]  /*0870*/  IMAD.MOV.U32 R7, RZ, RZ, RZ ;  /* 0x000000ffff077224 */ /* 0x000fe200078e00ff */
[----:B------:R-:W-:Y:S01]  /*0880*/  @P5 LOP3.LUT R17, R17, 0x20, RZ, 0xfc, !PT ;  /* 0x0000002011115812 */ /* 0x000fe200078efcff */
[----:B------:R-:W5:Y:S01]  /*0890*/  @!P3 LDG.E R15, desc[UR30][R8.64+0x280] ;  /* 0x0002801e080fb981 */ /* 0x000f62000c1e1900 */
[----:B------:R-:W-:-:S02]  /*08a0*/  IADD3 R4, P0, PT, R4, UR21, RZ ;  /* 0x0000001504047c10 */ /* 0x000fc4000ff1e0ff */
[----:B------:R-:W-:Y:S02]  /*08b0*/  LOP3.LUT R17, R17, 0xffffffef, RZ, 0xc0, !PT ;  /* 0xffffffef11117812 */ /* 0x000fe400078ec0ff */
[----:B------:R-:W-:Y:S02]  /*08c0*/  LOP3.LUT R14, R32, 0xe0, RZ, 0xfc, !PT ;  /* 0x000000e0200e7812 */ /* 0x000fe400078efcff */
[----:B------:R-:W-:Y:S02]  /*08d0*/  @P4 LOP3.LUT R17, R17, 0x10, RZ, 0xfc, !PT ;  /* 0x0000001011114812 */ /* 0x000fe400078efcff */
[----:B------:R-:W-:Y:S01]  /*08e0*/  IADD3.X R5, PT, PT, RZ, UR22, RZ, P0, !PT ;  /* 0x00000016ff057c10 */ /* 0x000fe200087fe4ff */
[----:B------:R-:W5:Y:S01]  /*08f0*/  @!P2 LDG.E R19, desc[UR30][R8.64+0x300] ;  /* 0x0003001e0813a981 */ /* 0x000f62000c1e1900 */
[C---:B------:R-:W-:Y:S02]  /*0900*/  LOP3.LUT P1, RZ, R17.reuse, 0x100, RZ, 0xc0, !PT ;  /* 0x0000010011ff7812 */ /* 0x040fe4000782c0ff */
[----:B------:R-:W-:-:S04]  /*0910*/  LOP3.LUT R17, R17, 0xfffffff7, RZ, 0xc0, !PT ;  /* 0xfffffff711117812 */ /* 0x000fc800078ec0ff */
[----:B------:R-:W-:Y:S02]  /*0920*/  @P3 LOP3.LUT R17, R17, 0x8, RZ, 0xfc, !PT ;  /* 0x0000000811113812 */ /* 0x000fe400078efcff */
[----:B------:R-:W-:Y:S02]  /*0930*/  ISETP.GE.AND P0, PT, R14, UR8, PT ;  /* 0x000000080e007c0c */ /* 0x000fe4000bf06270 */
[----:B------:R-:W-:Y:S02]  /*0940*/  LOP3.LUT R17, R17, 0xfffffffb, RZ, 0xc0, !PT ;  /* 0xfffffffb11117812 */ /* 0x000fe400078ec0ff */
[----:B------:R-:W-:Y:S01]  /*0950*/  LOP3.LUT R16, R32, 0x100, RZ, 0xfc, !PT ;  /* 0x0000010020107812 */ /* 0x000fe200078efcff */
[----:B------:R-:W2:Y:S01]  /*0960*/  @!P1 LDG.E R7, desc[UR30][R8.64] ;  /* 0x0000001e08079981 */ /* 0x000ea2000c1e1900 */
[----:B------:R-:W-:-:S04]  /*0970*/  @P2 LOP3.LUT R17, R17, 0x4, RZ, 0xfc, !PT ;  /* 0x0000000411112812 */ /* 0x000fc800078efcff */
[----:B------:R-:W-:-:S03]  /*0980*/  LOP3.LUT R17, R17, 0xfffffffd, RZ, 0xc0, !PT ;  /* 0xfffffffd11117812 */ /* 0x000fc600078ec0ff */
[----:B------:R-:W5:Y:S01]  /*0990*/  @!P0 LDG.E R21, desc[UR30][R8.64+0x380] ;  /* 0x0003801e08158981 */ /* 0x000f62000c1e1900 */
[----:B------:R-:W-:Y:S02]  /*09a0*/  @P0 LOP3.LUT R17, R17, 0x2, RZ, 0xfc, !PT ;  /* 0x0000000211110812 */ /* 0x000fe400078efcff */
[----:B------:R-:W-:Y:S02]  /*09b0*/  ISETP.GE.AND P0, PT, R16, UR8, PT ;  /* 0x0000000810007c0c */ /* 0x000fe4000bf06270 */
[----:B------:R-:W-:Y:S02]  /*09c0*/  ISETP.GE.AND P1, PT, R28, UR8, PT ;  /* 0x000000081c007c0c */ /* 0x000fe4000bf26270 */
[----:B------:R-:W-:Y:S02]  /*09d0*/  LOP3.LUT R17, R17, 0xfffffffe, RZ, 0xc0, !PT ;  /* 0xfffffffe11117812 */ /* 0x000fe400078ec0ff */
[C---:B------:R-:W-:Y:S02]  /*09e0*/  LOP3.LUT R18, R32.reuse, 0x120, RZ, 0xfc, !PT ;  /* 0x0000012020127812 */ /* 0x040fe400078efcff */
[----:B------:R-:W-:-:S02]  /*09f0*/  LOP3.LUT R22, R32, 0x140, RZ, 0xfc, !PT ;  /* 0x0000014020167812 */ /* 0x000fc400078efcff */
[C---:B------:R-:W-:Y:S02]  /*0a00*/  LOP3.LUT R24, R32.reuse, 0x160, RZ, 0xfc, !PT ;  /* 0x0000016020187812 */ /* 0x040fe400078efcff */
[C---:B------:R-:W-:Y:S01]  /*0a10*/  LOP3.LUT R27, R32.reuse, 0x180, RZ, 0xfc, !PT ;  /* 0x00000180201b7812 */ /* 0x040fe200078efcff */
[----:B------:R-:W5:Y:S01]  /*0a20*/  @!P0 LDG.E R23, desc[UR30][R8.64+0x400] ;  /* 0x0004001e08178981 */ /* 0x000f62000c1e1900 */
[----:B------:R-:W-:Y:S02]  /*0a30*/  @P0 LOP3.LUT R17, R17, 0x1, RZ, 0xfc, !PT ;  /* 0x0000000111110812 */ /* 0x000fe400078efcff */
[----:B------:R-:W-:Y:S01]  /*0a40*/  LOP3.LUT R28, R32, 0x1a0, RZ, 0xfc, !PT ;  /* 0x000001a0201c7812 */ /* 0x000fe200078efcff */
[----:B------:R-:W3:Y:S01]  /*0a50*/  @!P1 LDG.E R11, desc[UR30][R8.64+0x80] ;  /* 0x0000801e080b9981 */ /* 0x000ee2000c1e1900 */
[----:B------:R-:W-:Y:S02]  /*0a60*/  ISETP.GE.AND P0, PT, R18, UR8, PT ;  /* 0x0000000812007c0c */ /* 0x000fe4000bf06270 */
[----:B------:R-:W-:-:S02]  /*0a70*/  LOP3.LUT R31, R32, 0x1c0, RZ, 0xfc, !PT ;  /* 0x000001c0201f7812 */ /* 0x000fc400078efcff */
[----:B------:R-:W-:Y:S02]  /*0a80*/  ISETP.GE.AND P1, PT, R22, UR8, PT ;  /* 0x0000000816007c0c */ /* 0x000fe4000bf26270 */
[----:B------:R-:W-:Y:S02]  /*0a90*/  LOP3.LUT R32, R32, 0x1e0, RZ, 0xfc, !PT ;  /* 0x000001e020207812 */ /* 0x000fe400078efcff */
[----:B------:R-:W-:Y:S02]  /*0aa0*/  ISETP.GE.AND P2, PT, R24, UR8, PT ;  /* 0x0000000818007c0c */ /* 0x000fe4000bf46270 */
[----:B------:R-:W-:Y:S02]  /*0ab0*/  ISETP.GE.AND P3, PT, R27, UR8, PT ;  /* 0x000000081b007c0c */ /* 0x000fe4000bf66270 */
[----:B------:R-:W-:Y:S01]  /*0ac0*/  ISETP.GE.AND P4, PT, R28, UR8, PT ;  /* 0x000000081c007c0c */ /* 0x000fe2000bf86270 */
[----:B------:R-:W5:Y:S01]  /*0ad0*/  @!P0 LDG.E R20, desc[UR30][R8.64+0x480] ;  /* 0x0004801e08148981 */ /* 0x000f62000c1e1900 */
[----:B------:R-:W-:-:S02]  /*0ae0*/  ISETP.GE.AND P5, PT, R31, UR8, PT ;  /* 0x000000081f007c0c */ /* 0x000fc4000bfa6270 */
[----:B------:R-:W-:Y:S01]  /*0af0*/  ISETP.GE.AND P6, PT, R32, UR8, PT ;  /* 0x0000000820007c0c */ /* 0x000fe2000bfc6270 */
[----:B------:R-:W5:Y:S04]  /*0b00*/  @!P1 LDG.E R25, desc[UR30][R8.64+0x500] ;  /* 0x0005001e08199981 */ /* 0x000f68000c1e1900 */
[----:B------:R-:W5:Y:S04]  /*0b10*/  @!P2 LDG.E R26, desc[UR30][R8.64+0x580] ;  /* 0x0005801e081aa981 */ /* 0x000f68000c1e1900 */
[----:B------:R-:W5:Y:S04]  /*0b20*/  @!P3 LDG.E R29, desc[UR30][R8.64+0x600] ;  /* 0x0006001e081db981 */ /* 0x000f68000c1e1900 */
[----:B------:R-:W5:Y:S04]  /*0b30*/  @!P4 LDG.E R30, desc[UR30][R8.64+0x680] ;  /* 0x0006801e081ec981 */ /* 0x000f68000c1e1900 */
[----:B------:R-:W5:Y:S04]  /*0b40*/  @!P5 LDG.E R33, desc[UR30][R8.64+0x700] ;  /* 0x0007001e0821d981 */ /* 0x000f68000c1e1900 */
[----:B------:R1:W5:Y:S01]  /*0b50*/  @!P6 LDG.E R34, desc[UR30][R8.64+0x780] ;  /* 0x0007801e0822e981 */ /* 0x000362000c1e1900 */
[----:B------:R-:W1:Y:S01]  /*0b60*/  S2UR UR8, SR_CgaCtaId ;  /* 0x00000000000879c3 */ /* 0x000e620000008800 */
[----:B0-----:R-:W-:-:S02]  /*0b70*/  IADD3 R14, PT, PT, R35, R54, RZ ;  /* 0x00000036230e7210 */ /* 0x001fc40007ffe0ff */
[----:B------:R-:W-:Y:S02]  /*0b80*/  P2R R50, PR, RZ, 0x1 ;  /* 0x00000001ff327803 */ /* 0x000fe40000000000 */
[C---:B------:R-:W-:Y:S01]  /*0b90*/  IADD3 R27, PT, PT, R14.reuse, 0x20, RZ ;  /* 0x000000200e1b7810 */ /* 0x040fe20007ffe0ff */
[C---:B------:R-:W-:Y:S01]  /*0ba0*/  VIADD R31, R14.reuse, 0x40 ;  /* 0x000000400e1f7836 */ /* 0x040fe20000000000 */
[----:B------:R-:W-:Y:S02]  /*0bb0*/  LOP3.LUT P0, RZ, R17, 0x1, RZ, 0xc0, !PT ;  /* 0x0000000111ff7812 */ /* 0x000fe4000780c0ff */
[C---:B------:R-:W-:Y:S02]  /*0bc0*/  IADD3 R35, PT, PT, R14.reuse, 0x60, RZ ;  /* 0x000000600e237810 */ /* 0x040fe40007ffe0ff */
[C---:B------:R-:W-:Y:S02]  /*0bd0*/  LEA.HI.SX32 R16, R14.reuse, R14, 0x1b ;  /* 0x0000000e0e107211 */ /* 0x040fe400078fdaff */
[----:B------:R-:W-:-:S02]  /*0be0*/  IADD3 R37, PT, PT, R14, 0x80, RZ ;  /* 0x000000800e257810 */ /* 0x000fc40007ffe0ff */
[C---:B-1----:R-:W-:Y:S02]  /*0bf0*/  IADD3 R9, PT, PT, R14.reuse, 0xa0, RZ ;  /* 0x000000a00e097810 */ /* 0x042fe40007ffe0ff */
[-C--:B------:R-:W-:Y:S01]  /*0c00*/  LEA.HI.SX32 R27, R27, R14.reuse, 0x1b ;  /* 0x0000000e1b1b7211 */ /* 0x080fe200078fdaff */
[C---:B------:R-:W-:Y:S01]  /*0c10*/  VIADD R43, R14.reuse, 0x100 ;  /* 0x000001000e2b7836 */ /* 0x040fe20000000000 */
[----:B------:R-:W-:Y:S01]  /*0c20*/  P2R R48, PR, RZ, 0x1 ;  /* 0x00000001ff307803 */ /* 0x000fe20000000000 */
[----:B------:R-:W-:Y:S01]  /*0c30*/  ULEA UR23, UR8, UR23, 0x18 ;  /* 0x0000001708177291 */ /* 0x000fe2000f8ec0ff */
[----:B------:R-:W-:Y:S02]  /*0c40*/  IADD3 R39, PT, PT, R14, 0xc0, RZ ;  /* 0x000000c00e277810 */ /* 0x000fe40007ffe0ff */
[----:B------:R-:W-:Y:S02]  /*0c50*/  LEA.HI.SX32 R31, R31, R14, 0x1b ;  /* 0x0000000e1f1f7211 */ /* 0x000fe400078fdaff */
[----:B------:R-:W-:-:S02]  /*0c60*/  LOP3.LUT P0, RZ, R17, 0x2, RZ, 0xc0, !PT ;  /* 0x0000000211ff7812 */ /* 0x000fc4000780c0ff */
[----:B------:R-:W-:Y:S02]  /*0c70*/  IADD3 R41, PT, PT, R14, 0xe0, RZ ;  /* 0x000000e00e297810 */ /* 0x000fe40007ffe0ff */
[-C--:B------:R-:W-:Y:S02]  /*0c80*/  LEA.HI.SX32 R35, R35, R14.reuse, 0x1b ;  /* 0x0000000e23237211 */ /* 0x080fe400078fdaff */
[----:B------:R-:W-:Y:S02]  /*0c90*/  LEA R52, R16, UR23, 0x2 ;  /* 0x0000001710347c11 */ /* 0x000fe4000f8e10ff */
[-C--:B------:R-:W-:Y:S02]  /*0ca0*/  LEA.HI.SX32 R37, R37, R14.reuse, 0x1b ;  /* 0x0000000e25257211 */ /* 0x080fe400078fdaff */
[----:B------:R-:W-:Y:S02]  /*0cb0*/  IADD3 R45, PT, PT, R14, 0x120, RZ ;  /* 0x000001200e2d7810 */ /* 0x000fe40007ffe0ff */
[----:B------:R-:W-:-:S02]  /*0cc0*/  LEA.HI.SX32 R9, R9, R14, 0x1b ;  /* 0x0000000e09097211 */ /* 0x000fc400078fdaff */
[----:B------:R-:W-:Y:S02]  /*0cd0*/  LEA R164, R27, UR23, 0x2 ;  /* 0x000000171ba47c11 */ /* 0x000fe4000f8e10ff */
[----:B------:R-:W-:Y:S02]  /*0ce0*/  LOP3.LUT R0, R0, 0x3e0, RZ, 0xc0, !PT ;  /* 0x000003e000007812 */ /* 0x000fe400078ec0ff */
[----:B------:R-:W-:Y:S02]  /*0cf0*/  IADD3 R47, PT, PT, R14, 0x140, RZ ;  /* 0x000001400e2f7810 */ /* 0x000fe40007ffe0ff */
[----:B------:R-:W-:Y:S02]  /*0d00*/  LEA.HI.SX32 R39, R39, R14, 0x1b ;  /* 0x0000000e27277211 */ /* 0x000fe400078fdaff */
[----:B------:R-:W-:Y:S02]  /*0d10*/  LEA R161, R31, UR23, 0x2 ;  /* 0x000000171fa17c11 */ /* 0x000fe4000f8e10ff */
[----:B------:R-:W-:-:S02]  /*0d20*/  P2R R46, PR, RZ, 0x1 ;  /* 0x00000001ff2e7803 */ /* 0x000fc40000000000 */
[C---:B------:R-:W-:Y:S02]  /*0d30*/  IADD3 R49, PT, PT, R14.reuse, 0x160, RZ ;  /* 0x000001600e317810 */ /* 0x040fe40007ffe0ff */
[-C--:B------:R-:W-:Y:S02]  /*0d40*/  LEA.HI.SX32 R41, R41, R14.reuse, 0x1b ;  /* 0x0000000e29297211 */ /* 0x080fe400078fdaff */
[----:B------:R-:W-:Y:S02]  /*0d50*/  LEA R160, R35, UR23, 0x2 ;  /* 0x0000001723a07c11 */ /* 0x000fe4000f8e10ff */
[----:B------:R-:W-:Y:S02]  /*0d60*/  LOP3.LUT P0, RZ, R17, 0x4, RZ, 0xc0, !PT ;  /* 0x0000000411ff7812 */ /* 0x000fe4000780c0ff */
[----:B------:R-:W-:Y:S02]  /*0d70*/  IADD3 R51, PT, PT, R14, 0x180, RZ ;  /* 0x000001800e337810 */ /* 0x000fe40007ffe0ff */
[----:B------:R-:W-:-:S02]  /*0d80*/  LEA.HI.SX32 R43, R43, R14, 0x1b ;  /* 0x0000000e2b2b7211 */ /* 0x000fc400078fdaff */
[----:B------:R-:W-:Y:S01]  /*0d90*/  LEA R159, R37, UR23, 0x2 ;  /* 0x00000017259f7c11 */ /* 0x000fe2000f8e10ff */
[C---:B------:R-:W-:Y:S01]  /*0da0*/  VIADD R57, R14.reuse, 0x1e0 ;  /* 0x000001e00e397836 */ /* 0x040fe20000000000 */
[----:B------:R-:W-:Y:S02]  /*0db0*/  IADD3 R53, PT, PT, R14, 0x1a0, RZ ;  /* 0x000001a00e357810 */ /* 0x000fe40007ffe0ff */
[----:B------:R-:W-:Y:S02]  /*0dc0*/  LEA.HI.SX32 R45, R45, R14, 0x1b ;  /* 0x0000000e2d2d7211 */ /* 0x000fe400078fdaff */
[----:B------:R-:W-:Y:S02]  /*0dd0*/  LEA R158, R9, UR23, 0x2 ;  /* 0x00000017099e7c11 */ /* 0x000fe4000f8e10ff */
[----:B------:R-:W-:Y:S02]  /*0de0*/  IADD3 R0, PT, PT, R0, R54, RZ ;  /* 0x0000003600007210 */ /* 0x000fe40007ffe0ff */
[----:B------:R-:W-:-:S02]  /*0df0*/  IADD3 R55, PT, PT, R14, 0x1c0, RZ ;  /* 0x000001c00e377810 */ /* 0x000fc40007ffe0ff */
[-C--:B------:R-:W-:Y:S02]  /*0e00*/  LEA.HI.SX32 R47, R47, R14.reuse, 0x1b ;  /* 0x0000000e2f2f7211 */ /* 0x080fe400078fdaff */
[----:B------:R-:W-:Y:S02]  /*0e10*/  LEA R156, R39, UR23, 0x2 ;  /* 0x00000017279c7c11 */ /* 0x000fe4000f8e10ff */
[-C--:B------:R-:W-:Y:S02]  /*0e20*/  LEA.HI.SX32 R49, R49, R14.reuse, 0x1b ;  /* 0x0000000e31317211 */ /* 0x080fe400078fdaff */
[----:B------:R-:W-:Y:S02]  /*0e30*/  LEA R134, R41, UR23, 0x2 ;  /* 0x0000001729867c11 */ /* 0x000fe4000f8e10ff */
[----:B------:R-:W-:Y:S02]  /*0e40*/  P2R R44, PR, RZ, 0x1 ;  /* 0x00000001ff2c7803 */ /* 0x000fe40000000000 */
[----:B------:R-:W-:-:S02]  /*0e50*/  LEA.HI.SX32 R51, R51, R14, 0x1b ;  /* 0x0000000e33337211 */ /* 0x000fc400078fdaff */
[----:B------:R-:W-:Y:S02]  /*0e60*/  LEA R100, R43, UR23, 0x2 ;  /* 0x000000172b647c11 */ /* 0x000fe4000f8e10ff */
[----:B------:R-:W-:Y:S02]  /*0e70*/  LOP3.LUT P0, RZ, R17, 0x8, RZ, 0xc0, !PT ;  /* 0x0000000811ff7812 */ /* 0x000fe4000780c0ff */
[-C--:B------:R-:W-:Y:S02]  /*0e80*/  LEA.HI.SX32 R53, R53, R14.reuse, 0x1b ;  /* 0x0000000e35357211 */ /* 0x080fe400078fdaff */
[----:B------:R-:W-:Y:S02]  /*0e90*/  LEA R99, R45, UR23, 0x2 ;  /* 0x000000172d637c11 */ /* 0x000fe4000f8e10ff */
[----:B------:R-:W-:Y:S02]  /*0ea0*/  SHF.L.U32 R0, R0, 0x4, RZ ;  /* 0x0000000400007819 */ /* 0x000fe400000006ff */
[----:B------:R-:W-:-:S02]  /*0eb0*/  LEA.HI.SX32 R55, R55, R14, 0x1b ;  /* 0x0000000e37377211 */ /* 0x000fc400078fdaff */
[----:B------:R-:W-:Y:S02]  /*0ec0*/  LEA R98, R47, UR23, 0x2 ;  /* 0x000000172f627c11 */ /* 0x000fe4000f8e10ff */
[----:B------:R-:W-:Y:S02]  /*0ed0*/  LEA.HI.SX32 R57, R57, R14, 0x1b ;  /* 0x0000000e39397211 */ /* 0x000fe400078fdaff */
[----:B------:R-:W-:Y:S02]  /*0ee0*/  LEA R97, R49, UR23, 0x2 ;  /* 0x0000001731617c11 */ /* 0x000fe4000f8e10ff */
[----:B------:R-:W-:Y:S02]  /*0ef0*/  LEA R96, R51, UR23, 0x2 ;  /* 0x0000001733607c11 */ /* 0x000fe4000f8e10ff */
[----:B------:R-:W-:Y:S02]  /*0f00*/  P2R R42, PR, RZ, 0x1 ;  /* 0x00000001ff2a7803 */ /* 0x000fe40000000000 */
[----:B------:R-:W-:-:S02]  /*0f10*/  LEA R95, R53, UR23, 0x2 ;  /* 0x00000017355f7c11 */ /* 0x000fc4000f8e10ff */
[----:B------:R-:W-:Y:S02]  /*0f20*/  LEA.HI.SX32 R92, R0, R0, 0x1b ;  /* 0x00000000005c7211 */ /* 0x000fe400078fdaff */
[----:B------:R-:W-:Y:S02]  /*0f30*/  LOP3.LUT P0, RZ, R17, 0x10, RZ, 0xc0, !PT ;  /* 0x0000001011ff7812 */ /* 0x000fe4000780c0ff */
[----:B------:R-:W-:Y:S02]  /*0f40*/  LEA R94, R55, UR23, 0x2 ;  /* 0x00000017375e7c11 */ /* 0x000fe4000f8e10ff */
[----:B------:R-:W-:Y:S02]  /*0f50*/  LEA R93, R57, UR23, 0x2 ;  /* 0x00000017395d7c11 */ /* 0x000fe4000f8e10ff */
[----:B------:R-:W-:Y:S02]  /*0f60*/  LEA R92, R92, UR23, 0x2 ;  /* 0x000000175c5c7c11 */ /* 0x000fe4000f8e10ff */
[----:B------:R-:W-:-:S02]  /*0f70*/  P2R R40, PR, RZ, 0x1 ;  /* 0x00000001ff287803 */ /* 0x000fc40000000000 */
[----:B------:R-:W-:-:S04]  /*0f80*/  LOP3.LUT P0, RZ, R17, 0x20, RZ, 0xc0, !PT ;  /* 0x0000002011ff7812 */ /* 0x000fc8000780c0ff */
[----:B------:R-:W-:Y:S02]  /*0f90*/  P2R R38, PR, RZ, 0x1 ;  /* 0x00000001ff267803 */ /* 0x000fe40000000000 */
[----:B------:R-:W-:-:S04]  /*0fa0*/  LOP3.LUT P0, RZ, R17, 0x40, RZ, 0xc0, !PT ;  /* 0x0000004011ff7812 */ /* 0x000fc8000780c0ff */
[----:B------:R-:W-:Y:S02]  /*0fb0*/  P2R R36, PR, RZ, 0x1 ;  /* 0x00000001ff247803 */ /* 0x000fe40000000000 */
[----:B------:R-:W-:-:S04]  /*0fc0*/  LOP3.LUT P0, RZ, R17, 0x80, RZ, 0xc0, !PT ;  /* 0x0000008011ff7812 */ /* 0x000fc8000780c0ff */
[----:B------:R-:W-:Y:S02]  /*0fd0*/  P2R R18, PR, RZ, 0x1 ;  /* 0x00000001ff127803 */ /* 0x000fe40000000000 */
[----:B------:R-:W-:Y:S02]  /*0fe0*/  LOP3.LUT P0, RZ, R17, 0x100, RZ, 0xc0, !PT ;  /* 0x0000010011ff7812 */ /* 0x000fe4000780c0ff */
[----:B------:R-:W-:Y:S01]  /*0ff0*/  CS2R R8, SRZ ;  /* 0x0000000000087805 */ /* 0x000fe2000001ff00 */
[----:B--2---:R0:W-:Y:S04]  /*1000*/  STS [R52], R7 ;  /* 0x0000000734007388 */ /* 0x0041e80000000800 */
[----:B---3--:R-:W-:Y:S04]  /*1010*/  STS [R164+0x80], R11 ;  /* 0x0000800ba4007388 */ /* 0x008fe80000000800 */
[----:B------:R1:W-:Y:S04]  /*1020*/  STS [R161+0x100], R10 ;  /* 0x0001000aa1007388 */ /* 0x0003e80000000800 */
[----:B----4-:R-:W-:Y:S04]  /*1030*/  STS [R160+0x180], R13 ;  /* 0x0001800da0007388 */ /* 0x010fe80000000800 */
[----:B------:R2:W-:Y:S04]  /*1040*/  STS [R159+0x200], R12 ;  /* 0x0002000c9f007388 */ /* 0x0005e80000000800 */
[----:B-----5:R3:W-:Y:S04]  /*1050*/  STS [R158+0x280], R15 ;  /* 0x0002800f9e007388 */ /* 0x0207e80000000800 */
[----:B------:R4:W-:Y:S04]  /*1060*/  STS [R156+0x300], R19 ;  /* 0x000300139c007388 */ /* 0x0009e80000000800 */
[----:B------:R-:W-:Y:S04]  /*1070*/  STS [R134+0x380], R21 ;  /* 0x0003801586007388 */ /* 0x000fe80000000800 */
[----:B------:R-:W-:Y:S04]  /*1080*/  STS [R100+0x400], R23 ;  /* 0x0004001764007388 */ /* 0x000fe80000000800 */
[----:B------:R5:W-:Y:S04]  /*1090*/  STS [R99+0x480], R20 ;  /* 0x0004801463007388 */ /* 0x000be80000000800 */
[----:B------:R5:W-:Y:S04]  /*10a0*/  STS [R98+0x500], R25 ;  /* 0x0005001962007388 */ /* 0x000be80000000800 */
[----:B------:R-:W-:Y:S04]  /*10b0*/  STS [R97+0x580], R26 ;  /* 0x0005801a61007388 */ /* 0x000fe80000000800 */
[----:B------:R-:W-:Y:S04]  /*10c0*/  STS [R96+0x600], R29 ;  /* 0x0006001d60007388 */ /* 0x000fe80000000800 */
[----:B------:R-:W-:Y:S04]  /*10d0*/  STS [R95+0x680], R30 ;  /* 0x0006801e5f007388 */ /* 0x000fe80000000800 */
[----:B------:R5:W-:Y:S04]  /*10e0*/  STS [R94+0x700], R33 ;  /* 0x000700215e007388 */ /* 0x000be80000000800 */
[----:B------:R-:W-:Y:S01]  /*10f0*/  STS [R93+0x780], R34 ;  /* 0x000780225d007388 */ /* 0x000fe20000000800 */
[----:B------:R-:W-:-:S03]  /*1100*/  NOP ;  /* 0x0000000000007918 */ /* 0x000fc60000000000 */
[----:B------:R-:W-:Y:S04]  /*1110*/  LDS R91, [R92] ;  /* 0x000000005c5b7984 */ /* 0x000fe80000000800 */
[----:B------:R-:W-:Y:S04]  /*1120*/  LDS R90, [R92+0x4] ;  /* 0x000004005c5a7984 */ /* 0x000fe80000000800 */
        /* <DEDUP_REMOVED lines=13> */
[----:B------:R-:W-:Y:S01]  /*1200*/  LDS R70, [R92+0x3c] ;  /* 0x00003c005c467984 */ /* 0x000fe20000000800 */
[----:B0-----:R-:W-:Y:S01]  /*1210*/  HFMA2 R7, -RZ, RZ, 0, 0 ;  /* 0x00000000ff077431 */ /* 0x001fe200000001ff */
[----:B------:R-:W-:Y:S06]  /*1220*/  BAR.SYNC.DEFER_BLOCKING 0x0 ;  /* 0x0000000000007b1d */ /* 0x000fec0000010000 */
[----:B------:R-:W5:Y:S01]  /*1230*/  @!P0 LDG.E R7, desc[UR30][R2.64] ;  /* 0x0000001e02078981 */ /* 0x000f62000c1e1900 */
[----:B------:R-:W-:-:S13]  /*1240*/  ISETP.NE.AND P0, PT, R18, RZ, PT ;  /* 0x000000ff1200720c */ /* 0x000fda0003f05270 */
[----:B------:R-:W5:Y:S01]  /*1250*/  @!P0 LDG.E R9, desc[UR30][R2.64+0x80] ;  /* 0x0000801e02098981 */ /* 0x000f62000c1e1900 */
[----:B------:R-:W-:Y:S02]  /*1260*/  ISETP.NE.AND P0, PT, R36, RZ, PT ;  /* 0x000000ff2400720c */ /* 0x000fe40003f05270 */
[----:B-1----:R-:W-:-:S11]  /*1270*/  CS2R R10, SRZ ;  /* 0x00000000000a7805 */ /* 0x002fd6000001ff00 */
[----:B------:R-:W5:Y:S01]  /*1280*/  @!P0 LDG.E R8, desc[UR30][R2.64+0x100] ;  /* 0x0001001e02088981 */ /* 0x000f62000c1e1900 */
[----:B------:R-:W-:-:S13]  /*1290*/  ISETP.NE.AND P0, PT, R38, RZ, PT ;  /* 0x000000ff2600720c */ /* 0x000fda0003f05270 */
[----:B------:R-:W5:Y:S01]  /*12a0*/  @!P0 LDG.E R11, desc[UR30][R2.64+0x180] ;  /* 0x0001801e020b8981 */ /* 0x000f62000c1e1900 */
[----:B------:R-:W-:Y:S02]  /*12b0*/  ISETP.NE.AND P0, PT, R40, RZ, PT ;  /* 0x000000ff2800720c */ /* 0x000fe40003f05270 */
[----:B--2---:R-:W-:-:S11]  /*12c0*/  CS2R R12, SRZ ;  /* 0x00000000000c7805 */ /* 0x004fd6000001ff00 */
[----:B------:R-:W2:Y:S01]  /*12d0*/  @!P0 LDG.E R10, desc[UR30][R2.64+0x200] ;  /* 0x0002001e020a8981 */ /* 0x000ea2000c1e1900 */
[----:B------:R-:W-:Y:S02]  /*12e0*/  ISETP.NE.AND P0, PT, R42, RZ, PT ;  /* 0x000000ff2a00720c */ /* 0x000fe40003f05270 */
[----:B---3--:R-:W-:Y:S02]  /*12f0*/  CS2R R14, SRZ ;  /* 0x00000000000e7805 */ /* 0x008fe4000001ff00 */
[----:B----4-:R-:W-:Y:S02]  /*1300*/  MOV R19, RZ ;  /* 0x000000ff00137202 */ /* 0x010fe40000000f00 */
[----:B-----5:R-:W-:Y:S01]  /*1310*/  CS2R R20, SRZ ;  /* 0x0000000000147805 */ /* 0x020fe2000001ff00 */
[----:B------:R-:W-:Y:S01]  /*1320*/  HFMA2 R23, -RZ, RZ, 0, 0 ;  /* 0x00000000ff177431 */ /* 0x000fe200000001ff */
[----:B------:R-:W-:Y:S01]  /*1330*/  MOV R25, RZ ;  /* 0x000000ff00197202 */ /* 0x000fe20000000f00 */
[----:B------:R-:W-:-:S02]  /*1340*/  IMAD.MOV.U32 R0, RZ, RZ, RZ ;  /* 0x000000ffff007224 */ /* 0x000fc400078e00ff */
[----:B------:R-:W-:Y:S01]  /*1350*/  HFMA2 R27, -RZ, RZ, 0, 0 ;  /* 0x00000000ff1b7431 */ /* 0x000fe200000001ff */
[----:B------:R-:W-:Y:S01]  /*1360*/  MOV R16, RZ ;  /* 0x000000ff00107202 */ /* 0x000fe20000000f00 */
[----:B------:R-:W3:Y:S04]  /*1370*/  @!P2 LDG.E R14, desc[UR30][R2.64+0x580] ;  /* 0x0005801e020ea981 */ /* 0x000ee8000c1e1900 */
[----:B------:R-:W4:Y:S01]  /*1380*/  @!P0 LDG.E R13, desc[UR30][R2.64+0x280] ;  /* 0x0002801e020d8981 */ /* 0x000f22000c1e1900 */
[----:B------:R-:W-:-:S03]  /*1390*/  ISETP.NE.AND P0, PT, R44, RZ, PT ;  /* 0x000000ff2c00720c */ /* 0x000fc60003f05270 */
[----:B------:R-:W5:Y:S04]  /*13a0*/  @!P1 LDG.E R23, desc[UR30][R2.64+0x500] ;  /* 0x0005001e02179981 */ /* 0x000f68000c1e1900 */
[----:B------:R-:W3:Y:S04]  /*13b0*/  @!P3 LDG.E R25, desc[UR30][R2.64+0x600] ;  /* 0x0006001e0219b981 */ /* 0x000ee8000c1e1900 */
[----:B------:R-:W3:Y:S04]  /*13c0*/  @!P4 LDG.E R0, desc[UR30][R2.64+0x680] ;  /* 0x0006801e0200c981 */ /* 0x000ee8000c1e1900 */
[----:B------:R-:W5:Y:S01]  /*13d0*/  @!P0 LDG.E R15, desc[UR30][R2.64+0x300] ;  /* 0x0003001e020f8981 */ /* 0x000f62000c1e1900 */
[----:B------:R-:W-:-:S03]  /*13e0*/  ISETP.NE.AND P0, PT, R46, RZ, PT ;  /* 0x000000ff2e00720c */ /* 0x000fc60003f05270 */
[----:B------:R-:W3:Y:S04]  /*13f0*/  @!P5 LDG.E R27, desc[UR30][R2.64+0x700] ;  /* 0x0007001e021bd981 */ /* 0x000ee8000c1e1900 */
[----:B------:R-:W3:Y:S06]  /*1400*/  @!P6 LDG.E R16, desc[UR30][R2.64+0x780] ;  /* 0x0007801e0210e981 */ /* 0x000eec000c1e1900 */
[----:B------:R-:W3:Y:S01]  /*1410*/  @!P0 LDG.E R19, desc[UR30][R2.64+0x380] ;  /* 0x0003801e02138981 */ /* 0x000ee2000c1e1900 */
[----:B------:R-:W-:-:S13]  /*1420*/  ISETP.NE.AND P0, PT, R48, RZ, PT ;  /* 0x000000ff3000720c */ /* 0x000fda0003f05270 */
[----:B------:R-:W3:Y:S01]  /*1430*/  @!P0 LDG.E R21, desc[UR30][R2.64+0x400] ;  /* 0x0004001e02158981 */ /* 0x000ee2000c1e1900 */
[----:B------:R-:W-:-:S13]  /*1440*/  ISETP.NE.AND P0, PT, R50, RZ, PT ;  /* 0x000000ff3200720c */ /* 0x000fda0003f05270 */
[----:B------:R-:W3:Y:S01]  /*1450*/  @!P0 LDG.E R12, desc[UR30][R2.64+0x480] ;  /* 0x0004801e020c8981 */ /* 0x000ee2000c1e1900 */
[----:B------:R-:W-:Y:S02]  /*1460*/  P2R R33, PR, RZ, 0x1 ;  /* 0x00000001ff217803 */ /* 0x000fe40000000000 */
[----:B------:R-:W-:-:S04]  /*1470*/  LOP3.LUT P0, RZ, R17, 0x1, RZ, 0xc0, !PT ;  /* 0x0000000111ff7812 */ /* 0x000fc8000780c0ff */
        /* <DEDUP_REMOVED lines=15> */
[----:B------:R-:W-:Y:S01]  /*1570*/  LOP3.LUT P0, RZ, R17, 0x100, RZ, 0xc0, !PT ;  /* 0x0000010011ff7812 */ /* 0x000fe2000780c0ff */
[----:B------:R-:W-:Y:S04]  /*1580*/  STS [R52], R7 ;  /* 0x0000000734007388 */ /* 0x000fe80000000800 */
[----:B------:R-:W-:Y:S04]  /*1590*/  STS [R164+0x80], R9 ;  /* 0x00008009a4007388 */ /* 0x000fe80000000800 */
[----:B------:R-:W-:Y:S04]  /*15a0*/  STS [R161+0x100], R8 ;  /* 0x00010008a1007388 */ /* 0x000fe80000000800 */
[----:B------:R-:W-:Y:S04]  /*15b0*/  STS [R160+0x180], R11 ;  /* 0x0001800ba0007388 */ /* 0x000fe80000000800 */
[----:B--2---:R-:W-:Y:S04]  /*15c0*/  STS [R159+0x200], R10 ;  /* 0x0002000a9f007388 */ /* 0x004fe80000000800 */
[----:B----4-:R-:W-:Y:S04]  /*15d0*/  STS [R158+0x280], R13 ;  /* 0x0002800d9e007388 */ /* 0x010fe80000000800 */
[----:B-----5:R-:W-:Y:S04]  /*15e0*/  STS [R156+0x300], R15 ;  /* 0x0003000f9c007388 */ /* 0x020fe80000000800 */
[----:B---3--:R0:W-:Y:S04]  /*15f0*/  STS [R134+0x380], R19 ;  /* 0x0003801386007388 */ /* 0x0081e80000000800 */
[----:B------:R-:W-:Y:S04]  /*1600*/  STS [R100+0x400], R21 ;  /* 0x0004001564007388 */ /* 0x000fe80000000800 */
[----:B------:R-:W-:Y:S04]  /*1610*/  STS [R99+0x480], R12 ;  /* 0x0004800c63007388 */ /* 0x000fe80000000800 */
[----:B------:R-:W-:Y:S04]  /*1620*/  STS [R98+0x500], R23 ;  /* 0x0005001762007388 */ /* 0x000fe80000000800 */
[----:B------:R-:W-:Y:S04]  /*1630*/  STS [R97+0x580], R14 ;  /* 0x0005800e61007388 */ /* 0x000fe80000000800 */
[----:B------:R-:W-:Y:S04]  /*1640*/  STS [R96+0x600], R25 ;  /* 0x0006001960007388 */ /* 0x000fe80000000800 */
[----:B------:R1:W-:Y:S04]  /*1650*/  STS [R95+0x680], R0 ;  /* 0x000680005f007388 */ /* 0x0003e80000000800 */
[----:B------:R2:W-:Y:S04]  /*1660*/  STS [R94+0x700], R27 ;  /* 0x0007001b5e007388 */ /* 0x0005e80000000800 */
[----:B------:R3:W-:Y:S01]  /*1670*/  STS [R93+0x780], R16 ;  /* 0x000780105d007388 */ /* 0x0007e20000000800 */
        /* <DEDUP_REMOVED lines=17> */
[----:B------:R-:W-:Y:S01]  /*1790*/  BAR.SYNC.DEFER_BLOCKING 0x0 ;  /* 0x0000000000007b1d */ /* 0x000fe20000010000 */
[----:B0-----:R-:W-:Y:S01]  /*17a0*/  HFMA2 R19, -RZ, RZ, 0, 0 ;  /* 0x00000000ff137431 */ /* 0x001fe200000001ff */
[----:B-1----:R-:W-:-:S04]  /*17b0*/  MOV R0, RZ ;  /* 0x000000ff00007202 */ /* 0x002fc80000000f00 */
[----:B------:R-:W4:Y:S01]  /*17c0*/  @!P0 LDG.E R20, desc[UR30][R4.64] ;  /* 0x0000001e04148981 */ /* 0x000f22000c1e1900 */
[----:B------:R-:W-:-:S13]  /*17d0*/  ISETP.NE.AND P0, PT, R22, RZ, PT ;  /* 0x000000ff1600720c */ /* 0x000fda0003f05270 */
[----:B------:R-:W5:Y:S01]  /*17e0*/  @!P0 LDG.E R19, desc[UR30][R4.64+0x80] ;  /* 0x0000801e04138981 */ /* 0x000f62000c1e1900 */
[----:B------:R-:W-:Y:S01]  /*17f0*/  ISETP.NE.AND P0, PT, R24, RZ, PT ;  /* 0x000000ff1800720c */ /* 0x000fe20003f05270 */
[----:B------:R-:W-:-:S12]  /*1800*/  HFMA2 R21, -RZ, RZ, 0, 0 ;  /* 0x00000000ff157431 */ /* 0x000fd800000001ff */
[----:B------:R-:W5:Y:S01]  /*1810*/  @!P0 LDG.E R0, desc[UR30][R4.64+0x100] ;  /* 0x0001001e04008981 */ /* 0x000f62000c1e1900 */
[----:B------:R-:W-:Y:S02]  /*1820*/  ISETP.NE.AND P0, PT, R26, RZ, PT ;  /* 0x000000ff1a00720c */ /* 0x000fe40003f05270 */
[----:B------:R-:W-:-:S11]  /*1830*/  MOV R14, RZ ;  /* 0x000000ff000e7202 */ /* 0x000fd60000000f00 */
[----:B------:R-:W5:Y:S01]  /*1840*/  @!P0 LDG.E R21, desc[UR30][R4.64+0x180] ;  /* 0x0001801e04158981 */ /* 0x000f62000c1e1900 */
[----:B------:R-:W-:Y:S02]  /*1850*/  ISETP.NE.AND P0, PT, R28, RZ, PT ;  /* 0x000000ff1c00720c */ /* 0x000fe40003f05270 */
[----:B------:R-:W-:Y:S02]  /*1860*/  CS2R R22, SRZ ;  /* 0x0000000000167805 */ /* 0x000fe4000001ff00 */
[----:B------:R-:W-:Y:S02]  /*1870*/  CS2R R24, SRZ ;  /* 0x0000000000187805 */ /* 0x000fe4000001ff00 */
[----:B--2---:R-:W-:Y:S01]  /*1880*/  CS2R R26, SRZ ;  /* 0x00000000001a7805 */ /* 0x004fe2000001ff00 */
[----:B---3--:R-:W-:Y:S01]  /*1890*/  HFMA2 R16, -RZ, RZ, 0, 0 ;  /* 0x00000000ff107431 */ /* 0x008fe200000001ff */
[----:B------:R-:W-:Y:S01]  /*18a0*/  MOV R35, RZ ;  /* 0x000000ff00237202 */ /* 0x000fe20000000f00 */
[----:B------:R-:W2:Y:S04]  /*18b0*/  @!P2 LDG.E R22, desc[UR30][R4.64+0x580] ;  /* 0x0005801e0416a981 */ /* 0x000ea8000c1e1900 */
[----:B------:R-:W3:Y:S04]  /*18c0*/  @!P4 LDG.E R24, desc[UR30][R4.64+0x680] ;  /* 0x0006801e0418c981 */ /* 0x000ee8000c1e1900 */
[----:B------:R-:W2:Y:S01]  /*18d0*/  @!P0 LDG.E R14, desc[UR30][R4.64+0x200] ;  /* 0x0002001e040e8981 */ /* 0x000ea2000c1e1900 */
[----:B------:R-:W-:-:S03]  /*18e0*/  ISETP.NE.AND P0, PT, R29, RZ, PT ;  /* 0x000000ff1d00720c */ /* 0x000fc60003f05270 */
[----:B------:R-:W3:Y:S04]  /*18f0*/  @!P5 LDG.E R35, desc[UR30][R4.64+0x700] ;  /* 0x0007001e0423d981 */ /* 0x000ee8000c1e1900 */
[----:B------:R-:W3:Y:S06]  /*1900*/  @!P6 LDG.E R26, desc[UR30][R4.64+0x780] ;  /* 0x0007801e041ae981 */ /* 0x000eec000c1e1900 */
[----:B------:R-:W3:Y:S01]  /*1910*/  @!P0 LDG.E R23, desc[UR30][R4.64+0x280] ;  /* 0x0002801e04178981 */ /* 0x000ee2000c1e1900 */
[----:B------:R-:W-:-:S13]  /*1920*/  ISETP.NE.AND P0, PT, R30, RZ, PT ;  /* 0x000000ff1e00720c */ /* 0x000fda0003f05270 */
[----:B------:R-:W3:Y:S01]  /*1930*/  @!P0 LDG.E R25, desc[UR30][R4.64+0x300] ;  /* 0x0003001e04198981 */ /* 0x000ee2000c1e1900 */
[----:B------:R-:W-:Y:S01]  /*1940*/  ISETP.NE.AND P0, PT, R31, RZ, PT ;  /* 0x000000ff1f00720c */ /* 0x000fe20003f05270 */
[----:B------:R-:W-:-:S12]  /*1950*/  IMAD.MOV.U32 R29, RZ, RZ, RZ ;  /* 0x000000ffff1d7224 */ /* 0x000fd800078e00ff */
[----:B------:R-:W3:Y:S01]  /*1960*/  @!P0 LDG.E R27, desc[UR30][R4.64+0x380] ;  /* 0x0003801e041b8981 */ /* 0x000ee2000c1e1900 */
[----:B------:R-:W-:Y:S02]  /*1970*/  ISETP.NE.AND P0, PT, R32, RZ, PT ;  /* 0x000000ff2000720c */ /* 0x000fe40003f05270 */
[----:B------:R-:W-:-:S06]  /*1980*/  MOV R31, RZ ;  /* 0x000000ff001f7202 */ /* 0x000fcc0000000f00 */
[----:B------:R-:W3:Y:S05]  /*1990*/  @!P1 LDG.E R31, desc[UR30][R4.64+0x500] ;  /* 0x0005001e041f9981 */ /* 0x000eea000c1e1900 */
[----:B------:R-:W3:Y:S01]  /*19a0*/  @!P0 LDG.E R29, desc[UR30][R4.64+0x400] ;  /* 0x0004001e041d8981 */ /* 0x000ee2000c1e1900 */
[----:B------:R-:W-:Y:S01]  /*19b0*/  ISETP.NE.AND P0, PT, R33, RZ, PT ;  /* 0x000000ff2100720c */ /* 0x000fe20003f05270 */
[----:B------:R-:W-:-:S06]  /*19c0*/  HFMA2 R33, -RZ, RZ, 0, 0 ;  /* 0x00000000ff217431 */ /* 0x000fcc00000001ff */
[----:B------:R-:W3:Y:S06]  /*19d0*/  @!P3 LDG.E R33, desc[UR30][R4.64+0x600] ;  /* 0x0006001e0421b981 */ /* 0x000eec000c1e1900 */
[----:B------:R-:W3:Y:S04]  /*19e0*/  @!P0 LDG.E R16, desc[UR30][R4.64+0x480] ;  /* 0x0004801e04108981 */ /* 0x000ee8000c1e1900 */
[----:B------:R-:W-:Y:S04]  /*19f0*/  STL [R1], R52 ;  /* 0x0000003401007387 */ /* 0x000fe80000100800 */
[----:B------:R-:W3:Y:S01]  /*1a00*/  LDL.LU R34, [R1+0x8] ;  /* 0x0000080001227983 */ /* 0x000ee20000300800 */
[----:B------:R-:W-:Y:S01]  /*1a10*/  UISETP.GE.AND UP0, UPT, UR38, 0x1, UPT ;  /* 0x000000012600788c */ /* 0x000fe2000bf06270 */
[----:B------:R-:W-:Y:S01]  /*1a20*/  HFMA2 R56, -RZ, RZ, 0, 0 ;  /* 0x00000000ff387431 */ /* 0x000fe200000001ff */
[----:B------:R-:W-:Y:S01]  /*1a30*/  MOV R55, RZ ;  /* 0x000000ff00377202 */ /* 0x000fe20000000f00 */
[----:B------:R-:W-:Y:S01]  /*1a40*/  IMAD.MOV.U32 R50, RZ, RZ, RZ ;  /* 0x000000ffff327224 */ /* 0x000fe200078e00ff */
[----:B------:R-:W-:-:S02]  /*1a50*/  CS2R R48, SRZ ;  /* 0x0000000000307805 */ /* 0x000fc4000001ff00 */
[----:B------:R-:W-:Y:S02]  /*1a60*/  CS2R R46, SRZ ;  /* 0x00000000002e7805 */ /* 0x000fe4000001ff00 */
[----:B------:R-:W-:Y:S02]  /*1a70*/  CS2R R44, SRZ ;  /* 0x00000000002c7805 */ /* 0x000fe4000001ff00 */
[----:B------:R-:W-:Y:S02]  /*1a80*/  CS2R R38, SRZ ;  /* 0x0000000000267805 */ /* 0x000fe4000001ff00 */
[----:B------:R-:W-:Y:S01]  /*1a90*/  CS2R R36, SRZ ;  /* 0x0000000000247805 */ /* 0x000fe2000001ff00 */
[----:B----4-:R-:W-:Y:S04]  /*1aa0*/  STS [R52], R20 ;  /* 0x0000001434007388 */ /* 0x010fe80000000800 */
[----:B-----5:R-:W-:Y:S04]  /*1ab0*/  STS [R164+0x80], R19 ;  /* 0x00008013a4007388 */ /* 0x020fe80000000800 */
[----:B------:R-:W-:Y:S04]  /*1ac0*/  STS [R161+0x100], R0 ;  /* 0x00010000a1007388 */ /* 0x000fe80000000800 */
[----:B------:R-:W-:Y:S04]  /*1ad0*/  STS [R160+0x180], R21 ;  /* 0x00018015a0007388 */ /* 0x000fe80000000800 */
[----:B--2---:R-:W-:Y:S04]  /*1ae0*/  STS [R159+0x200], R14 ;  /* 0x0002000e9f007388 */ /* 0x004fe80000000800 */
[----:B---3--:R-:W-:Y:S04]  /*1af0*/  STS [R158+0x280], R23 ;  /* 0x000280179e007388 */ /* 0x008fe80000000800 */
[----:B------:R-:W-:Y:S04]  /*1b00*/  STS [R156+0x300], R25 ;  /* 0x000300199c007388 */ /* 0x000fe80000000800 */
        /* <DEDUP_REMOVED lines=8> */
[----:B------:R-:W-:Y:S01]  /*1b90*/  STS [R93+0x780], R26 ;  /* 0x0007801a5d007388 */ /* 0x000fe20000000800 */
[----:B------:R-:W-:-:S03]  /*1ba0*/  NOP ;  /* 0x0000000000007918 */ /* 0x000fc60000000000 */
[----:B------:R-:W0:Y:S04]  /*1bb0*/  LDS R0, [R92] ;  /* 0x000000005c007984 */ /* 0x000e280000000800 */
[----:B------:R-:W1:Y:S04]  /*1bc0*/  LDS R69, [R92+0x4] ;  /* 0x000004005c457984 */ /* 0x000e680000000800 */
[----:B------:R-:W2:Y:S04]  /*1bd0*/  LDS R68, [R92+0x8] ;  /* 0x000008005c447984 */ /* 0x000ea80000000800 */
[----:B------:R-:W3:Y:S04]  /*1be0*/  LDS R67, [R92+0xc] ;  /* 0x00000c005c437984 */ /* 0x000ee80000000800 */
[----:B------:R-:W4:Y:S04]  /*1bf0*/  LDS R66, [R92+0x10] ;  /* 0x000010005c427984 */ /* 0x000f280000000800 */
[----:B------:R-:W5:Y:S04]  /*1c00*/  LDS R65, [R92+0x14] ;  /* 0x000014005c417984 */ /* 0x000f680000000800 */
[----:B------:R-:W5:Y:S04]  /*1c10*/  LDS R64, [R92+0x18] ;  /* 0x000018005c407984 */ /* 0x000f680000000800 */
[----:B------:R-:W5:Y:S04]  /*1c20*/  LDS R63, [R92+0x1c] ;  /* 0x00001c005c3f7984 */ /* 0x000f680000000800 */
[----:B------:R-:W5:Y:S04]  /*1c30*/  LDS R62, [R92+0x20] ;  /* 0x000020005c3e7984 */ /* 0x000f680000000800 */
[----:B------:R-:W5:Y:S04]  /*1c40*/  LDS R61, [R92+0x24] ;  /* 0x000024005c3d7984 */ /* 0x000f680000000800 */
[----:B------:R-:W5:Y:S01]  /*1c50*/  LDS R60, [R92+0x28] ;  /* 0x000028005c3c7984 */ /* 0x000f620000000800 */
[----:B0-----:R-:W-:-:S03]  /*1c60*/  FFMA.FTZ R5, R91, R0, R34 ;  /* 0x000000005b057223 */ /* 0x001fc60000010022 */
[----:B------:R-:W0:Y:S01]  /*1c70*/  LDS R59, [R92+0x2c] ;  /* 0x00002c005c3b7984 */ /* 0x000e220000000800 */
[----:B-1----:R-:W-:-:S03]  /*1c80*/  FFMA.FTZ R4, R90, R69, R5 ;  /* 0x000000455a047223 */ /* 0x002fc60000010005 */
[----:B------:R-:W1:Y:S01]  /*1c90*/  LDS R58, [R92+0x30] ;  /* 0x000030005c3a7984 */ /* 0x000e620000000800 */
[----:B--2---:R-:W-:-:S03]  /*1ca0*/  FFMA.FTZ R5, R89, R68, R4 ;  /* 0x0000004459057223 */ /* 0x004fc60000010004 */
[----:B------:R-:W2:Y:S01]  /*1cb0*/  LDS R57, [R92+0x34] ;  /* 0x000034005c397984 */ /* 0x000ea20000000800 */
[----:B---3--:R-:W-:-:S03]  /*1cc0*/  FFMA.FTZ R4, R88, R67, R5 ;  /* 0x0000004358047223 */ /* 0x008fc60000010005 */
[----:B------:R-:W3:Y:S01]  /*1cd0*/  LDS R54, [R92+0x38] ;  /* 0x000038005c367984 */ /* 0x000ee20000000800 */
[----:B----4-:R-:W-:-:S03]  /*1ce0*/  FFMA.FTZ R5, R81, R66, R4 ;  /* 0x0000004251057223 */ /* 0x010fc60000010004 */
[----:B------:R-:W4:Y:S01]  /*1cf0*/  LDS R51, [R92+0x3c] ;  /* 0x00003c005c337984 */ /* 0x000f220000000800 */
[----:B-----5:R-:W-:-:S04]  /*1d00*/  FFMA.FTZ R4, R80, R65, R5 ;  /* 0x0000004150047223 */ /* 0x020fc80000010005 */
[----:B------:R-:W-:-:S04]  /*1d10*/  FFMA.FTZ R5, R79, R64, R4 ;  /* 0x000000404f057223 */ /* 0x000fc80000010004 */
[----:B------:R-:W-:-:S04]  /*1d20*/  FFMA.FTZ R4, R78, R63, R5 ;  /* 0x0000003f4e047223 */ /* 0x000fc80000010005 */
[----:B------:R-:W-:-:S04]  /*1d30*/  FFMA.FTZ R5, R77, R62, R4 ;  /* 0x0000003e4d057223 */ /* 0x000fc80000010004 */
[----:B------:R-:W-:-:S04]  /*1d40*/  FFMA.FTZ R4, R76, R61, R5 ;  /* 0x0000003d4c047223 */ /* 0x000fc80000010005 */
[----:B------:R-:W-:-:S04]  /*1d50*/  FFMA.FTZ R5, R75, R60, R4 ;  /* 0x0000003c4b057223 */ /* 0x000fc80000010004 */
[----:B0-----:R-:W-:-:S04]  /*1d60*/  FFMA.FTZ R4, R74, R59, R5 ;  /* 0x0000003b4a047223 */ /* 0x001fc80000010005 */
[----:B-1----:R-:W-:-:S04]  /*1d70*/  FFMA.FTZ R5, R73, R58, R4 ;  /* 0x0000003a49057223 */ /* 0x002fc80000010004 */
[----:B--2---:R-:W-:-:S04]  /*1d80*/  FFMA.FTZ R4, R72, R57, R5 ;  /* 0x0000003948047223 */ /* 0x004fc80000010005 */
[----:B---3--:R-:W-:-:S04]  /*1d90*/  FFMA.FTZ R5, R71, R54, R4 ;  /* 0x0000003647057223 */ /* 0x008fc80000010004 */
[----:B----4-:R-:W-:-:S05]  /*1da0*/  FFMA.FTZ R4, R70, R51, R5 ;  /* 0x0000003346047223 */ /* 0x010fca0000010005 */
[----:B------:R0:W-:Y:S01]  /*1db0*/  STL [R1+0x8], R4 ;  /* 0x0000080401007387 */ /* 0x0001e20000100800 */
[----:B------:R-:W-:Y:S01]  /*1dc0*/  HFMA2 R35, -RZ, RZ, 0, 0 ;  /* 0x00000000ff237431 */ /* 0x000fe200000001ff */
[----:B------:R-:W-:Y:S01]  /*1dd0*/  CS2R R52, SRZ ;  /* 0x0000000000347805 */ /* 0x000fe2000001ff00 */
[----:B------:R-:W-:Y:S01]  /*1de0*/  FMUL.FTZ R34, R0, UR7 ;  /* 0x0000000700227c20 */ /* 0x000fe20008410000 */
        /* <DEDUP_REMOVED lines=15> */
[----:B------:R-:W-:Y:S06]  /*1ee0*/  BAR.SYNC.DEFER_BLOCKING 0x0 ;  /* 0x0000000000007b1d */ /* 0x000fec0000010000 */
[----:B0-----:R-:W-:Y:S05]  /*1ef0*/  BRA.U !UP0, `(.L_x_1) ;  /* 0x0000002508e07547 */ /* 0x001fea000b800000 */
[----:B------:R-:W0:Y:S01]  /*1f00*/  S2UR UR39, SR_CTAID.Y ;  /* 0x00000000002779c3 */ /* 0x000e220000002600 */
[----:B------:R-:W0:Y:S01]  /*1f10*/  LDCU.64 UR34, c[0x0][0x3d8] ;  /* 0x00007b00ff2277ac */ /* 0x000e220008000a00 */
[----:B------:R-:W-:Y:S01]  /*1f20*/  LOP3.LUT R17, R17, 0xfffffffd, RZ, 0xc0, !PT ;  /* 0xfffffffd11117812 */ /* 0x000fe200078ec0ff */
[----:B------:R-:W-:Y:S01]  /*1f30*/  FADD.FTZ R16, R2, UR6 ;  /* 0x0000000602107e21 */ /* 0x000fe20008010000 */
[----:B------:R-:W-:Y:S01]  /*1f40*/  FADD.FTZ R14, R3, UR6 ;  /* 0x00000006030e7e21 */ /* 0x000fe20008010000 */
[----:B------:R-:W1:Y:S01]  /*1f50*/  LDCU.128 UR8, c[0x0][0x3a0] ;  /* 0x00007400ff0877ac */ /* 0x000e620008000c00 */
[----:B------:R-:W-:Y:S01]  /*1f60*/  FADD.FTZ R18, R18, UR6 ;  /* 0x0000000612127e21 */ /* 0x000fe20008010000 */
[----:B------:R-:W-:Y:S01]  /*1f70*/  FADD.FTZ R15, R15, UR6 ;  /* 0x000000060f0f7e21 */ /* 0x000fe20008010000 */
[----:B------:R-:W2:Y:S01]  /*1f80*/  LDC R4, c[0x0][0x394] ;  /* 0x0000e500ff047b82 */ /* 0x000ea20000000800 */
[----:B------:R-:W3:Y:S01]  /*1f90*/  LDCU.64 UR36, c[0x0][0x450] ;  /* 0x00008a00ff2477ac */ /* 0x000ee20008000a00 */
[----:B------:R-:W-:Y:S01]  /*1fa0*/  FADD.FTZ R13, R13, UR6 ;  /* 0x000000060d0d7e21 */ /* 0x000fe20008010000 */
[----:B------:R-:W-:Y:S01]  /*1fb0*/  FADD.FTZ R12, R12, UR6 ;  /* 0x000000060c0c7e21 */ /* 0x000fe20008010000 */
[----:B------:R-:W-:Y:S01]  /*1fc0*/  FADD.FTZ R11, R11, UR6 ;  /* 0x000000060b0b7e21 */ /* 0x000fe20008010000 */
[----:B------:R-:W4:Y:S01]  /*1fd0*/  LDCU.64 UR32, c[0x0][0x3b8] ;  /* 0x00007700ff2077ac */ /* 0x000f220008000a00 */
[----:B------:R-:W-:Y:S01]  /*1fe0*/  FADD.FTZ R10, R10, UR6 ;  /* 0x000000060a0a7e21 */ /* 0x000fe20008010000 */
[----:B------:R-:W-:Y:S01]  /*1ff0*/  FADD.FTZ R9, R9, UR6 ;  /* 0x0000000609097e21 */ /* 0x000fe20008010000 */
[----:B------:R-:W-:Y:S01]  /*2000*/  FADD.FTZ R8, R8, UR6 ;  /* 0x0000000608087e21 */ /* 0x000fe20008010000 */
[----:B------:R-:W5:Y:S01]  /*2010*/  LDCU.128 UR12, c[0x0][0x440] ;  /* 0x00008800ff0c77ac */ /* 0x000f620008000c00 */
[----:B------:R-:W-:Y:S01]  /*2020*/  FADD.FTZ R7, R7, UR6 ;  /* 0x0000000607077e21 */ /* 0x000fe20008010000 */
[----:B------:R-:W-:Y:S01]  /*2030*/  FADD.FTZ R5, R41, UR6 ;  /* 0x0000000629057e21 */ /* 0x000fe20008010000 */
[----:B------:R-:W-:Y:S01]  /*2040*/  FADD.FTZ R3, R43, UR6 ;  /* 0x000000062b037e21 */ /* 0x000fe20008010000 */
[----:B------:R-:W-:Y:S01]  /*2050*/  FADD.FTZ R2, R82, UR6 ;  /* 0x0000000652027e21 */ /* 0x000fe20008010000 */
[----:B------:R-:W-:Y:S01]  /*2060*/  MOV R56, RZ ;  /* 0x000000ff00387202 */ /* 0x000fe20000000f00 */
[----:B------:R-:W2:Y:S01]  /*2070*/  LDCU UR40, c[0x0][0x394] ;  /* 0x00007280ff2877ac */ /* 0x000ea20008000800 */
[----:B0-----:R-:W-:-:S02]  /*2080*/  UIMAD.WIDE.U32 UR26, UR39, UR34, URZ ;  /* 0x00000022271a72a5 */ /* 0x001fc4000f8e00ff */
[----:B-1----:R-:W-:Y:S02]  /*2090*/  UIMAD.WIDE.U32 UR28, UR39, UR8, URZ ;  /* 0x00000008271c72a5 */ /* 0x002fe4000f8e00ff */
[----:B------:R-:W-:Y:S01]  /*20a0*/  UIMAD UR8, UR39, UR35, UR27 ;  /* 0x00000023270872a4 */ /* 0x000fe2000f8e021b */
[----:B--2---:R-:W-:Y:S01]  /*20b0*/  ISETP.LE.AND P0, PT, R4, UR16, PT ;  /* 0x0000001004007c0c */ /* 0x004fe2000bf03270 */
[----:B---3--:R-:W-:Y:S01]  /*20c0*/  ULEA UR27, UP1, UR26, UR36, 0x2 ;  /* 0x000000241a1b7291 */ /* 0x008fe2000f8210ff */
[----:B------:R-:W-:Y:S01]  /*20d0*/  FADD.FTZ R4, R42, UR6 ;  /* 0x000000062a047e21 */ /* 0x000fe20008010000 */
[----:B------:R-:W0:Y:S01]  /*20e0*/  LDCU.64 UR34, c[0x0][0x3c0] ;  /* 0x00007800ff2277ac */ /* 0x000e220008000a00 */
[----:B------:R-:W-:Y:S01]  /*20f0*/  ISETP.EQ.AND P0, PT, R6, RZ, !P0 ;  /* 0x000000ff0600720c */ /* 0x000fe20004702270 */
[----:B------:R-:W-:Y:S01]  /*2100*/  FADD.FTZ R6, R40, UR6 ;  /* 0x0000000628067e21 */ /* 0x000fe20008010000 */
[----:B------:R-:W-:Y:S01]  /*2110*/  ULEA.HI.X UR26, UR26, UR37, UR8, 0x2, UP1 ;  /* 0x000000251a1a7291 */ /* 0x000fe200088f1408 */
[----:B------:R-:W1:Y:S01]  /*2120*/  LDCU.64 UR36, c[0x0][0x3e0] ;  /* 0x00007c00ff2477ac */ /* 0x000e620008000a00 */
[----:B----4-:R-:W-:-:S02]  /*2130*/  UIMAD.WIDE.U32 UR24, UR39, UR32, URZ ;  /* 0x00000020271872a5 */ /* 0x010fc4000f8e00ff */
[----:B------:R-:W-:Y:S02]  /*2140*/  UIMAD UR9, UR39, UR9, UR29 ;  /* 0x00000009270972a4 */ /* 0x000fe4000f8e021d */
[----:B------:R-:W-:-:S05]  /*2150*/  UIMAD UR33, UR39, UR33, UR25 ;  /* 0x00000021272172a4 */ /* 0x000fca000f8e0219 */
[----:B------:R-:W-:Y:S01]  /*2160*/  @P0 LOP3.LUT R17, R17, 0x2, RZ, 0xfc, !PT ;  /* 0x0000000211110812 */ /* 0x000fe200078efcff */
[----:B-----5:R-:W-:Y:S02]  /*2170*/  ULEA UR25, UP2, UR28, UR12, 0x2 ;  /* 0x0000000c1c197291 */ /* 0x020fe4000f8410ff */
[----:B------:R-:W-:Y:S02]  /*2180*/  ULEA UR8, UR16, 0xffffff00, 0x8 ;  /* 0xffffff0010087891 */ /* 0x000fe4000f8e40ff */
[----:B------:R-:W-:Y:S02]  /*2190*/  ULEA UR32, UP0, UR24, UR14, 0x2 ;  /* 0x0000000e18207291 */ /* 0x000fe4000f8010ff */
[----:B------:R-:W-:Y:S02]  /*21a0*/  ULEA.HI.X UR28, UR28, UR13, UR9, 0x2, UP2 ;  /* 0x0000000d1c1c7291 */ /* 0x000fe400090f1409 */
[----:B------:R-:W-:Y:S02]  /*21b0*/  UIADD3 UR9, UPT, UPT, UR16, -0x2, URZ ;  /* 0xfffffffe10097890 */ /* 0x000fe4000fffe0ff */
[----:B------:R-:W-:-:S02]  /*21c0*/  USHF.L.U64.HI UR14, UR10, 0x2, UR11 ;  /* 0x000000020a0e7899 */ /* 0x000fc4000801020b */
[----:B------:R-:W-:Y:S02]  /*21d0*/  ULEA.HI.X UR29, UR24, UR15, UR33, 0x2, UP0 ;  /* 0x0000000f181d7291 */ /* 0x000fe400080f1421 */
[----:B------:R-:W-:Y:S02]  /*21e0*/  ULOP3.LUT UR11, UR8, 0x100, URZ, 0xc0, !UPT ;  /* 0x00000100080b7892 */ /* 0x000fe4000f8ec0ff */
[----:B------:R-:W-:Y:S02]  /*21f0*/  UIADD3 UR33, UPT, UPT, UR23, 0x2b60, URZ ;  /* 0x00002b6017217890 */ /* 0x000fe4000fffe0ff */
[----:B------:R-:W-:Y:S01]  /*2200*/  UIADD3 UR12, UPT, UPT, UR23, 0x3560, URZ ;  /* 0x00003560170c7890 */ /* 0x000fe2000fffe0ff */
[----:B------:R-:W2:Y:S01]  /*2210*/  LDCU UR41, c[0x0][0x38c] ;  /* 0x00007180ff2977ac */ /* 0x000ea20008000800 */
[----:B------:R-:W-:Y:S02]  /*2220*/  UIMAD UR9, UR9, UR38, URZ ;  /* 0x00000026090972a4 */ /* 0x000fe4000f8e02ff */
[----:B-1----:R-:W-:-:S02]  /*2230*/  USHF.L.U64.HI UR24, UR36, 0x2, UR37 ;  /* 0x0000000224187899 */ /* 0x002fc40008010225 */
[----:B0-----:R-:W-:Y:S01]  /*2240*/  USHF.L.U64.HI UR15, UR34, 0x2, UR35 ;  /* 0x00000002220f7899 */ /* 0x001fe20008010223 */
[----:B------:R-:W-:-:S11]  /*2250*/  UMOV UR8, URZ ;  /* 0x000000ff00087c82 */ /* 0x000fd60008000000 */
.L_x_14:
[----:B------:R-:W-:Y:S02]  /*2260*/  MOV R40, UR25 ;  /* 0x0000001900287c02 */ /* 0x000fe40008000f00 */
[----:B------:R-:W-:-:S05]  /*2270*/  MOV R41, UR28 ;  /* 0x0000001c00297c02 */ /* 0x000fca0008000f00 */
[----:B0-----:R0:W3:Y:S01]  /*2280*/  LDG.E R83, desc[UR30][R40.64] ;  /* 0x0000001e28537981 */ /* 0x0010e2000c1e1900 */
[----:B------:R-:W-:Y:S01]  /*2290*/  MOV R43, UR26 ;  /* 0x0000001a002b7c02 */ /* 0x000fe20008000f00 */
[----:B------:R-:W-:-:S05]  /*22a0*/  IMAD.U32 R42, RZ, RZ, UR27 ;  /* 0x0000001bff2a7e24 */ /* 0x000fca000f8e00ff */
[----:B------:R-:W4:Y:S01]  /*22b0*/  LDG.E R43, desc[UR30][R42.64] ;  /* 0x0000001e2a2b7981 */ /* 0x000f22000c1e1900 */
[----:B0-----:R-:W-:Y:S02]  /*22c0*/  MOV R40, UR32 ;  /* 0x0000002000287c02 */ /* 0x001fe40008000f00 */
[----:B------:R-:W-:-:S05]  /*22d0*/  MOV R41, UR29 ;  /* 0x0000001d00297c02 */ /* 0x000fca0008000f00 */
[----:B------:R0:W4:Y:S01]  /*22e0*/  LDG.E R82, desc[UR30][R40.64] ;  /* 0x0000001e28527981 */ /* 0x000122000c1e1900 */
[----:B-1----:R-:W1:Y:S01]  /*22f0*/  S2R R101, SR_TID.X ;  /* 0x0000000000657919 */ /* 0x002e620000002100 */
[----:B------:R-:W5:Y:S01]  /*2300*/  S2UR UR13, SR_CgaCtaId ;  /* 0x00000000000d79c3 */ /* 0x000f620000008800 */
[----:B------:R-:W-:Y:S01]  /*2310*/  UMOV UR23, 0x400 ;  /* 0x0000040000177882 */ /* 0x000fe20000000000 */
[----:B------:R-:W-:Y:S01]  /*2320*/  BSSY.RECONVERGENT B0, `(.L_x_2) ;  /* 0x0000048000007945 */ /* 0x000fe20003800200 */
[----:B-----5:R-:W-:Y:S01]  /*2330*/  ULEA UR23, UR13, UR23, 0x18 ;  /* 0x000000170d177291 */ /* 0x020fe2000f8ec0ff */
[C---:B-1----:R-:W-:Y:S02]  /*2340*/  ISETP.NE.AND P0, PT, R101.reuse, RZ, PT ;  /* 0x000000ff6500720c */ /* 0x042fe40003f05270 */
[C---:B0-----:R-:W-:Y:S02]  /*2350*/  IADD3 R40, PT, PT, R101.reuse, 0x200, RZ ;  /* 0x0000020065287810 */ /* 0x041fe40007ffe0ff */
[----:B------:R-:W-:-:S02]  /*2360*/  ISETP.NE.AND P1, PT, R101, 0x7f, PT ;  /* 0x0000007f6500780c */ /* 0x000fc40003f25270 */
[----:B------:R-:W-:-:S04]  /*2370*/  SEL R40, R40, UR11, P0 ;  /* 0x0000000b28287c07 */ /* 0x000fc80008000000 */
[----:B------:R-:W-:Y:S02]  /*2380*/  LEA R40, R40, UR23, 0x2 ;  /* 0x0000001728287c11 */ /* 0x000fe4000f8e10ff */
[----:B---3--:R-:W-:-:S13]  /*2390*/  R2UR UR35, R83 ;  /* 0x00000000532372ca */ /* 0x008fda00000e0000 */
[----:B------:R-:W-:-:S05]  /*23a0*/  MOV R83, UR35 ;  /* 0x0000002300537c02 */ /* 0x000fca0008000f00 */
[----:B------:R-:W-:-:S04]  /*23b0*/  FMUL.FTZ R83, R83, 1.4426950216293334961 ;  /* 0x3fb8aa3b53537820 */ /* 0x000fc80000410000 */
[-C--:B------:R-:W-:Y:S01]  /*23c0*/  FMUL.FTZ R151, R18, R83.reuse ;  /* 0x0000005312977220 */ /* 0x080fe20000410000 */
[-C--:B------:R-:W-:Y:S01]  /*23d0*/  FMUL.FTZ R102, R16, R83.reuse ;  /* 0x0000005310667220 */ /* 0x080fe20000410000 */
[-C--:B------:R-:W-:Y:S01]  /*23e0*/  FMUL.FTZ R103, R15, R83.reuse ;  /* 0x000000530f677220 */ /* 0x080fe20000410000 */
[-C--:B------:R-:W-:Y:S01]  /*23f0*/  FMUL.FTZ R104, R14, R83.reuse ;  /* 0x000000530e687220 */ /* 0x080fe20000410000 */
[-C--:B------:R-:W-:Y:S01]  /*2400*/  FMUL.FTZ R105, R13, R83.reuse ;  /* 0x000000530d697220 */ /* 0x080fe20000410000 */
[-C--:B------:R-:W-:Y:S01]  /*2410*/  FMUL.FTZ R106, R12, R83.reuse ;  /* 0x000000530c6a7220 */ /* 0x080fe20000410000 */
[----:B------:R-:W0:Y:S01]  /*2420*/  MUFU.EX2 R151, R151 ;  /* 0x0000009700977308 */ /* 0x000e220000000800 */
[-C--:B------:R-:W-:Y:S01]  /*2430*/  FMUL.FTZ R107, R11, R83.reuse ;  /* 0x000000530b6b7220 */ /* 0x080fe20000410000 */
        /* <DEDUP_REMOVED lines=8> */
[----:B------:R-:W-:Y:S01]  /*24c0*/  FMUL.FTZ R125, R2, R83 ;  /* 0x00000053027d7220 */ /* 0x000fe20000410000 */
[----:B------:R-:W1:Y:S04]  /*24d0*/  MUFU.EX2 R102, R102 ;  /* 0x0000006600667308 */ /* 0x000e680000000800 */
[----:B------:R-:W3:Y:S04]  /*24e0*/  MUFU.EX2 R103, R103 ;  /* 0x0000006700677308 */ /* 0x000ee80000000800 */
[----:B------:R-:W0:Y:S04]  /*24f0*/  MUFU.EX2 R104, R104 ;  /* 0x0000006800687308 */ /* 0x000e280000000800 */
        /* <DEDUP_REMOVED lines=8> */
[----:B------:R-:W1:Y:S04]  /*2580*/  MUFU.EX2 R116, R116 ;  /* 0x0000007400747308 */ /* 0x000e680000000800 */
[----:B------:R-:W1:Y:S04]  /*2590*/  MUFU.EX2 R118, R118 ;  /* 0x0000007600767308 */ /* 0x000e680000000800 */
[----:B------:R-:W1:Y:S04]  /*25a0*/  MUFU.EX2 R121, R121 ;  /* 0x0000007900797308 */ /* 0x000e680000000800 */
[----:B------:R-:W1:Y:S01]  /*25b0*/  MUFU.EX2 R125, R125 ;  /* 0x0000007d007d7308 */ /* 0x000e620000000800 */
[----:B0-----:R0:W-:Y:S01]  /*25c0*/  STS [R40+0x2b60], R151 ;  /* 0x002b609728007388 */ /* 0x0011e20000000800 */
[----:B----4-:R-:W-:-:S04]  /*25d0*/  FMUL.FTZ R43, R82, R43 ;  /* 0x0000002b522b7220 */ /* 0x010fc80000410000 */
        /* <DEDUP_REMOVED lines=16> */
[----:B------:R-:W-:Y:S06]  /*26e0*/  BAR.SYNC.DEFER_BLOCKING 0x0 ;  /* 0x0000000000007b1d */ /* 0x000fec0000010000 */
[----:B01-3--:R-:W-:Y:S05]  /*26f0*/  @P1 BRA `(.L_x_3) ;  /* 0x0000000000201947 */ /* 0x00bfea0003800000 */
[----:B------:R-:W-:Y:S01]  /*2700*/  UISETP.NE.AND UP0, UPT, UR16, UR40, UPT ;  /* 0x000000281000728c */ /* 0x000fe2000bf05270 */
[----:B------:R-:W-:-:S08]  /*2710*/  MOV R133, 0x3f800000 ;  /* 0x3f80000000857802 */ /* 0x000fd00000000f00 */
[----:B------:R-:W-:Y:S05]  /*2720*/  BRA.U !UP0, `(.L_x_4) ;  /* 0x00000001081c7547 */ /* 0x000fea000b800000 */
[----:B------:R-:W-:Y:S01]  /*2730*/  USHF.L.U32 UR13, UR16, 0xa, URZ ;  /* 0x0000000a100d7899 */ /* 0x000fe200080006ff */
[----:B------:R-:W-:-:S03]  /*2740*/  MOV R133, UR33 ;  /* 0x0000002100857c02 */ /* 0x000fc60008000f00 */
[----:B------:R-:W-:-:S09]  /*2750*/  ULOP3.LUT UR13, UR13, 0x400, URZ, 0xc0, !UPT ;  /* 0x000004000d0d7892 */ /* 0x000fd2000f8ec0ff */
[----:B------:R-:W1:Y:S01]  /*2760*/  LDS R133, [R133+UR13] ;  /* 0x0000000d85857984 */ /* 0x000e620008000800 */
[----:B------:R-:W-:Y:S05]  /*2770*/  BRA `(.L_x_4) ;  /* 0x0000000000087947 */ /* 0x000fea0003800000 */
.L_x_3:
[----:B------:R-:W-:-:S06]  /*2780*/  LEA R133, R101, UR23, 0x2 ;  /* 0x0000001765857c11 */ /* 0x000fcc000f8e10ff */
[----:B------:R-:W0:Y:S02]  /*2790*/  LDS R133, [R133+0x3364] ;  /* 0x0033640085857984 */ /* 0x000e240000000800 */
.L_x_4:
[----:B--2---:R-:W-:Y:S05]  /*27a0*/  BSYNC.RECONVERGENT B0 ;  /* 0x0000000000007941 */ /* 0x004fea0003800200 */
.L_x_2:
[----:B------:R-:W-:Y:S02]  /*27b0*/  LOP3.LUT P1, RZ, R101, 0x1f, RZ, 0xc0, !PT ;  /* 0x0000001f65ff7812 */ /* 0x000fe4000782c0ff */
[----:B------:R-:W-:Y:S01]  /*27c0*/  MOV R40, UR16 ;  /* 0x0000001000287c02 */ /* 0x000fe20008000f00 */
[----:B------:R-:W-:-:S03]  /*27d0*/  HFMA2 R41, -RZ, RZ, 0, 0 ;  /* 0x00000000ff297431 */ /* 0x000fc600000001ff */
[----:B------:R-:W-:Y:S01]  /*27e0*/  ISETP.EQ.OR P1, PT, R40, 0x1, P1 ;  /* 0x000000012800780c */ /* 0x000fe20000f22670 */
[----:B------:R-:W-:Y:S01]  /*27f0*/  FMUL.FTZ R152, R91, R18 ;  /* 0x000000125b987220 */ /* 0x000fe20000410000 */
[----:B------:R-:W-:Y:S01]  /*2800*/  FMUL.FTZ R135, R90, R16 ;  /* 0x000000105a877220 */ /* 0x000fe20000410000 */
[----:B------:R-:W-:Y:S01]  /*2810*/  FMUL.FTZ R82, R151, R102 ;  /* 0x0000006697527220 */ /* 0x000fe20000410000 */
[----:B------:R-:W-:Y:S01]  /*2820*/  FMUL.FTZ R136, R89, R15 ;  /* 0x0000000f59887220 */ /* 0x000fe20000410000 */
[----:B------:R-:W-:Y:S01]  /*2830*/  FMUL.FTZ R137, R88, R14 ;  /* 0x0000000e58897220 */ /* 0x000fe20000410000 */
[----:B------:R-:W-:Y:S01]  /*2840*/  FFMA.FTZ R83, R102, R152, R135 ;  /* 0x0000009866537223 */ /* 0x000fe20000010087 */
[----:B------:R-:W-:-:S06]  /*2850*/  IMAD.MOV.U32 R40, RZ, RZ, 0x3f800000 ;  /* 0x3f800000ff287424 */ /* 0x000fcc00078e00ff */
[----:B------:R-:W-:Y:S01]  /*2860*/  VOTEU.ALL UP0, P1 ;  /* 0x0000000000ff7886 */ /* 0x000fe20000800000 */
[----:B------:R-:W-:-:S04]  /*2870*/  FMUL.FTZ R85, R103, R82 ;  /* 0x0000005267557220 */ /* 0x000fc80000410000 */
[----:B------:R-:W-:Y:S01]  /*2880*/  @!UP0 UIMAD.WIDE UR38, UR9, 0x8, UR4 ;  /* 0x00000008092688a5 */ /* 0x000fe2000f8e0204 */
[----:B------:R-:W-:Y:S01]  /*2890*/  FFMA.FTZ R83, R103, R83, R136 ;  /* 0x0000005367537223 */ /* 0x000fe20000010088 */
[----:B------:R-:W-:Y:S01]  /*28a0*/  FMUL.FTZ R138, R81, R13 ;  /* 0x0000000d518a7220 */ /* 0x000fe20000410000 */
[----:B------:R-:W-:-:S03]  /*28b0*/  FMUL.FTZ R82, R104, R85 ;  /* 0x0000005568527220 */ /* 0x000fc60000410000 */
[----:B------:R-:W-:Y:S02]  /*28c0*/  MOV R42, UR38 ;  /* 0x00000026002a7c02 */ /* 0x000fe40008000f00 */
[----:B------:R-:W-:Y:S01]  /*28d0*/  MOV R43, UR39 ;  /* 0x00000027002b7c02 */ /* 0x000fe20008000f00 */
[----:B------:R-:W-:Y:S01]  /*28e0*/  FFMA.FTZ R83, R104, R83, R137 ;  /* 0x0000005368537223 */ /* 0x000fe20000010089 */
[----:B------:R-:W-:-:S03]  /*28f0*/  FMUL.FTZ R139, R80, R12 ;  /* 0x0000000c508b7220 */ /* 0x000fc60000410000 */
[----:B------:R2:W5:Y:S01]  /*2900*/  @!P1 LDG.E.64 R40, desc[UR30][R42.64] ;  /* 0x0000001e2a289981 */ /* 0x000562000c1e1b00 */
[----:B------:R-:W-:Y:S01]  /*2910*/  FFMA.FTZ R83, R105, R83, R138 ;  /* 0x0000005369537223 */ /* 0x000fe2000001008a */
[----:B------:R-:W-:Y:S01]  /*2920*/  FMUL.FTZ R140, R79, R11 ;  /* 0x0000000b4f8c7220 */ /* 0x000fe20000410000 */
[----:B------:R-:W-:Y:S01]  /*2930*/  FMUL.FTZ R141, R78, R10 ;  /* 0x0000000a4e8d7220 */ /* 0x000fe20000410000 */
[----:B------:R-:W-:Y:S01]  /*2940*/  FMUL.FTZ R142, R77, R9 ;  /* 0x000000094d8e7220 */ /* 0x000fe20000410000 */
[----:B------:R-:W-:Y:S01]  /*2950*/  FFMA.FTZ R83, R106, R83, R139 ;  /* 0x000000536a537223 */ /* 0x000fe2000001008b */
[----:B------:R-:W-:Y:S01]  /*2960*/  FMUL.FTZ R143, R76, R8 ;  /* 0x000000084c8f7220 */ /* 0x000fe20000410000 */
[----:B------:R-:W-:Y:S01]  /*2970*/  FMUL.FTZ R144, R75, R7 ;  /* 0x000000074b907220 */ /* 0x000fe20000410000 */
[----:B------:R-:W-:Y:S01]  /*2980*/  FMUL.FTZ R145, R74, R6 ;  /* 0x000000064a917220 */ /* 0x000fe20000410000 */
[----:B------:R-:W-:Y:S01]  /*2990*/  FFMA.FTZ R83, R107, R83, R140 ;  /* 0x000000536b537223 */ /* 0x000fe2000001008c */
[----:B--2---:R-:W-:Y:S01]  /*29a0*/  FMUL.FTZ R43, R105, R82 ;  /* 0x00000052692b7220 */ /* 0x004fe20000410000 */
[----:B------:R-:W-:Y:S01]  /*29b0*/  FMUL.FTZ R146, R73, R5 ;  /* 0x0000000549927220 */ /* 0x000fe20000410000 */
[----:B------:R-:W-:Y:S01]  /*29c0*/  FMUL.FTZ R147, R72, R4 ;  /* 0x0000000448937220 */ /* 0x000fe20000410000 */
[----:B------:R-:W-:Y:S01]  /*29d0*/  FFMA.FTZ R83, R108, R83, R141 ;  /* 0x000000536c537223 */ /* 0x000fe2000001008d */
[----:B------:R-:W-:Y:S01]  /*29e0*/  FMUL.FTZ R42, R106, R43 ;  /* 0x0000002b6a2a7220 */ /* 0x000fe20000410000 */
[----:B------:R-:W-:Y:S01]  /*29f0*/  FMUL.FTZ R148, R71, R3 ;  /* 0x0000000347947220 */ /* 0x000fe20000410000 */
[----:B------:R-:W-:Y:S01]  /*2a00*/  ISETP.GT.U32.AND P2, PT, R101, 0x1f, PT ;  /* 0x0000001f6500780c */ /* 0x000fe20003f44070 */
[----:B------:R-:W-:Y:S01]  /*2a10*/  FFMA.FTZ R83, R109, R83, R142 ;  /* 0x000000536d537223 */ /* 0x000fe2000001008e */
[----:B------:R-:W-:Y:S01]  /*2a20*/  FMUL.FTZ R43, R107, R42 ;  /* 0x0000002a6b2b7220 */ /* 0x000fe20000410000 */
[----:B------:R-:W-:Y:S01]  /*2a30*/  LEA.HI R150, R101, R101, RZ, 0x1e ;  /* 0x0000006565967211 */ /* 0x000fe200078ff0ff */
[----:B------:R-:W-:Y:S01]  /*2a40*/  FMUL.FTZ R149, R70, R2 ;  /* 0x0000000246957220 */ /* 0x000fe20000410000 */
[----:B------:R-:W-:Y:S01]  /*2a50*/  FFMA.FTZ R83, R110, R83, R143 ;  /* 0x000000536e537223 */ /* 0x000fe2000001008f */
[----:B------:R-:W-:Y:S01]  /*2a60*/  FMUL.FTZ R42, R108, R43 ;  /* 0x0000002b6c2a7220 */ /* 0x000fe20000410000 */
[----:B------:R-:W-:-:S02]  /*2a70*/  LEA R150, R150, UR23, 0x3 ;  /* 0x0000001796967c11 */ /* 0x000fc4000f8e18ff */
[----:B------:R-:W-:Y:S01]  /*2a80*/  FFMA.FTZ R82, R111, R83, R144 ;  /* 0x000000536f527223 */ /* 0x000fe20000010090 */
[----:B------:R-:W-:Y:S01]  /*2a90*/  FMUL.FTZ R43, R109, R42 ;  /* 0x0000002a6d2b7220 */ /* 0x000fe20000410000 */
[----:B------:R-:W-:Y:S02]  /*2aa0*/  LOP3.LUT R17, R17, 0xfffffffe, RZ, 0xc0, !PT ;  /* 0xfffffffe11117812 */ /* 0x000fe400078ec0ff */
[----:B------:R-:W-:Y:S01]  /*2ab0*/  FFMA.FTZ R83, R113, R82, R145 ;  /* 0x0000005271537223 */ /* 0x000fe20000010091 */
[----:B------:R-:W-:Y:S01]  /*2ac0*/  FMUL.FTZ R42, R110, R43 ;  /* 0x0000002b6e2a7220 */ /* 0x000fe20000410000 */
[----:B------:R-:W-:Y:S02]  /*2ad0*/  @P2 LOP3.LUT R17, R17, 0x1, RZ, 0xfc, !PT ;  /* 0x0000000111112812 */ /* 0x000fe400078efcff */
[----:B------:R-:W-:Y:S01]  /*2ae0*/  FFMA.FTZ R83, R116, R83, R146 ;  /* 0x0000005374537223 */ /* 0x000fe20000010092 */
[----:B------:R-:W-:-:S03]  /*2af0*/  FMUL.FTZ R42, R111, R42 ;  /* 0x0000002a6f2a7220 */ /* 0x000fc60000410000 */
[----:B------:R-:W-:Y:S01]  /*2b00*/  FFMA.FTZ R83, R118, R83, R147 ;  /* 0x0000005376537223 */ /* 0x000fe20000010093 */
[----:B------:R-:W-:-:S03]  /*2b10*/  FMUL.FTZ R43, R113, R42 ;  /* 0x0000002a712b7220 */ /* 0x000fc60000410000 */
[----:B------:R-:W-:Y:S01]  /*2b20*/  FFMA.FTZ R82, R121, R83, R148 ;  /* 0x0000005379527223 */ /* 0x000fe20000010094 */
[----:B------:R-:W-:-:S04]  /*2b30*/  FMUL.FTZ R43, R116, R43 ;  /* 0x0000002b742b7220 */ /* 0x000fc80000410000 */
[----:B------:R-:W-:Y:S01]  /*2b40*/  FMUL.FTZ R42, R118, R43 ;  /* 0x0000002b762a7220 */ /* 0x000fe20000410000 */
[----:B------:R-:W-:-:S03]  /*2b50*/  FFMA.FTZ R43, R125, R82, R149 ;  /* 0x000000527d2b7223 */ /* 0x000fc60000010095 */
[----:B------:R-:W-:-:S04]  /*2b60*/  FMUL.FTZ R42, R121, R42 ;  /* 0x0000002a792a7220 */ /* 0x000fc80000410000 */
[----:B------:R-:W-:-:S05]  /*2b70*/  FMUL.FTZ R42, R125, R42 ;  /* 0x0000002a7d2a7220 */ /* 0x000fca0000410000 */
[----:B------:R2:W-:Y:S01]  /*2b80*/  STS.64 [R150+0x2150], R42 ;  /* 0x0021502a96007388 */ /* 0x0005e20000000a00 */
[----:B------:R-:W-:Y:S06]  /*2b90*/  BAR.SYNC.DEFER_BLOCKING 0x0 ;  /* 0x0000000000007b1d */ /* 0x000fec0000010000 */
[----:B------:R-:W-:Y:S05]  /*2ba0*/  @P2 BRA `(.L_x_5) ;  /* 0x00000004000c2947 */ /* 0x000fea0003800000 */
[----:B--2---:R-:W-:Y:S01]  /*2bb0*/  MOV R42, 0x28 ;  /* 0x00000028002a7802 */ /* 0x004fe20000000f00 */
[----:B------:R-:W2:Y:S01]  /*2bc0*/  S2R R154, SR_LANEID ;  /* 0x00000000009a7919 */ /* 0x000ea20000000000 */
[----:B------:R-:W-:-:S03]  /*2bd0*/  UMOV UR13, 0xffffffff ;  /* 0xffffffff000d7882 */ /* 0x000fc60000000000 */
[----:B------:R-:W-:-:S05]  /*2be0*/  IMAD R153, R101, R42, UR23 ;  /* 0x0000001765997e24 */ /* 0x000fca000f8e022a */
[----:B------:R-:W-:Y:S04]  /*2bf0*/  LDS.64 R42, [R153+0x2150] ;  /* 0x00215000992a7984 */ /* 0x000fe80000000a00 */
[----:B------:R-:W3:Y:S04]  /*2c00*/  LDS.64 R82, [R153+0x2158] ;  /* 0x0021580099527984 */ /* 0x000ee80000000a00 */
[----:B------:R-:W4:Y:S04]  /*2c10*/  LDS.64 R84, [R153+0x2160] ;  /* 0x0021600099547984 */ /* 0x000f280000000a00 */
[----:B------:R-:W0:Y:S01]  /*2c20*/  LDS.64 R86, [R153+0x2168] ;  /* 0x0021680099567984 */ /* 0x000e220000000a00 */
[----:B--2---:R-:W-:-:S02]  /*2c30*/  ISETP.GE.AND P1, PT, R154, 0x10, PT ;  /* 0x000000109a00780c */ /* 0x004fc40003f26270 */
[C---:B------:R-:W-:Y:S02]  /*2c40*/  ISETP.GE.AND P2, PT, R154.reuse, 0x8, PT ;  /* 0x000000089a00780c */ /* 0x040fe40003f46270 */
[C---:B------:R-:W-:Y:S02]  /*2c50*/  ISETP.GE.AND P3, PT, R154.reuse, 0x4, PT ;  /* 0x000000049a00780c */ /* 0x040fe40003f66270 */
[C---:B------:R-:W-:Y:S02]  /*2c60*/  ISETP.GE.AND P4, PT, R154.reuse, 0x2, PT ;  /* 0x000000029a00780c */ /* 0x040fe40003f86270 */
[----:B------:R-:W-:Y:S01]  /*2c70*/  ISETP.GE.AND P5, PT, R154, 0x1, PT ;  /* 0x000000019a00780c */ /* 0x000fe20003fa6270 */
[-C--:B---3--:R-:W-:Y:S01]  /*2c80*/  FMUL.FTZ R157, R42, R82.reuse ;  /* 0x000000522a9d7220 */ /* 0x088fe20000410000 */
[----:B------:R-:W-:-:S03]  /*2c90*/  FFMA.FTZ R155, R43, R82, R83 ;  /* 0x000000522b9b7223 */ /* 0x000fc60000010053 */
[C---:B----4-:R-:W-:Y:S01]  /*2ca0*/  FMUL.FTZ R157, R84.reuse, R157 ;  /* 0x0000009d549d7220 */ /* 0x050fe20000410000 */
[----:B------:R-:W-:-:S03]  /*2cb0*/  FFMA.FTZ R155, R84, R155, R85 ;  /* 0x0000009b549b7223 */ /* 0x000fc60000010055 */
[C---:B0-----:R-:W-:Y:S01]  /*2cc0*/  FMUL.FTZ R162, R86.reuse, R157 ;  /* 0x0000009d56a27220 */ /* 0x041fe20000410000 */
[----:B------:R-:W-:Y:S01]  /*2cd0*/  FFMA.FTZ R155, R86, R155, R87 ;  /* 0x0000009b569b7223 */ /* 0x000fe20000010057 */
[----:B------:R-:W-:Y:S06]  /*2ce0*/  BRA.DIV UR13, `(.L_x_6) ;  /* 0x000000320da07947 */ /* 0x000fec000b800000 */
[----:B------:R-:W0:Y:S04]  /*2cf0*/  SHFL.UP PT, R163, R155, 0x1, RZ ;  /* 0x042000009ba37989 */ /* 0x000e2800000e00ff */
[----:B------:R-:W2:Y:S01]  /*2d00*/  SHFL.UP PT, R157, R162, 0x1, RZ ;  /* 0x04200000a29d7989 */ /* 0x000ea200000e00ff */
[C---:B0-----:R-:W-:Y:S01]  /*2d10*/  FFMA.FTZ R86, R162.reuse, R163, R155 ;  /* 0x000000a3a2567223 */ /* 0x041fe2000001009b */
[----:B--2---:R-:W-:-:S04]  /*2d20*/  @P5 FMUL.FTZ R162, R162, R157 ;  /* 0x0000009da2a25220 */ /* 0x004fc80000410000 */
[----:B------:R-:W-:Y:S02]  /*2d30*/  FSEL R157, R155, R86, !P5 ;  /* 0x000000569b9d7208 */ /* 0x000fe40006800000 */
[----:B------:R-:W-:Y:S04]  /*2d40*/  SHFL.UP PT, R155, R162, 0x2, RZ ;  /* 0x04400000a29b7989 */ /* 0x000fe800000e00ff */
[----:B------:R-:W0:Y:S02]  /*2d50*/  SHFL.UP PT, R163, R157, 0x2, RZ ;  /* 0x044000009da37989 */ /* 0x000e2400000e00ff */
[C---:B0-----:R-:W-:Y:S01]  /*2d60*/  FFMA.FTZ R86, R162.reuse, R163, R157 ;  /* 0x000000a3a2567223 */ /* 0x041fe2000001009d */
[----:B------:R-:W-:-:S04]  /*2d70*/  @P4 FMUL.FTZ R162, R162, R155 ;  /* 0x0000009ba2a24220 */ /* 0x000fc80000410000 */
[----:B------:R-:W-:Y:S01]  /*2d80*/  FSEL R157, R157, R86, !P4 ;  /* 0x000000569d9d7208 */ /* 0x000fe20006000000 */
        /* <DEDUP_REMOVED lines=10> */
[----:B------:R0:W2:Y:S04]  /*2e30*/  SHFL.UP PT, R155, R162, 0x10, RZ ;  /* 0x06000000a29b7989 */ /* 0x0000a800000e00ff */
[----:B------:R0:W3:Y:S02]  /*2e40*/  SHFL.UP PT, R163, R157, 0x10, RZ ;  /* 0x060000009da37989 */ /* 0x0000e400000e00ff */
.L_x_32:
[C---:B---3--:R-:W-:Y:S01]  /*2e50*/  FFMA.FTZ R86, R162.reuse, R163, R157 ;  /* 0x000000a3a2567223 */ /* 0x048fe2000001009d */
[----:B------:R-:W-:Y:S01]  /*2e60*/  UMOV UR13, 0xffffffff ;  /* 0xffffffff000d7882 */ /* 0x000fe20000000000 */
[----:B0-2---:R-:W-:-:S03]  /*2e70*/  @P1 FMUL.FTZ R162, R162, R155 ;  /* 0x0000009ba2a21220 */ /* 0x005fc60000410000 */
[----:B------:R-:W-:Y:S01]  /*2e80*/  FSEL R163, R157, R86, !P1 ;  /* 0x000000569da37208 */ /* 0x000fe20004800000 */
[----:B------:R-:W-:Y:S06]  /*2e90*/  BRA.DIV UR13, `(.L_x_7) ;  /* 0x000000360d707947 */ /* 0x000fec000b800000 */
.L_x_35:
[----:B------:R-:W-:-:S03]  /*2ea0*/  UMOV UR13, 0xffffffff ;  /* 0xffffffff000d7882 */ /* 0x000fc60000000000 */
[----:B------:R-:W-:Y:S05]  /*2eb0*/  BRA.DIV UR13, `(.L_x_8) ;  /* 0x000000360d907947 */ /* 0x000fea000b800000 */
.L_x_38:
[----:B------:R-:W-:-:S03]  /*2ec0*/  UMOV UR13, 0xffffffff ;  /* 0xffffffff000d7882 */ /* 0x000fc60000000000 */
[----:B------:R-:W-:Y:S05]  /*2ed0*/  BRA.DIV UR13, `(.L_x_9) ;  /* 0x000000360db07947 */ /* 0x000fea000b800000 */
[----:B------:R-:W0:Y:S04]  /*2ee0*/  SHFL.UP PT, R162, R162, 0x1, RZ ;  /* 0x04200000a2a27989 */ /* 0x000e2800000e00ff */
[----:B------:R-:W2:Y:S04]  /*2ef0*/  SHFL.UP PT, R163, R163, 0x1, RZ ;  /* 0x04200000a3a37989 */ /* 0x000ea800000e00ff */
[----:B-----5:R-:W3:Y:S04]  /*2f00*/  SHFL.IDX PT, R40, R40, RZ, 0x1f ;  /* 0x00001fff28287589 */ /* 0x020ee800000e0000 */
[----:B------:R-:W4:Y:S02]  /*2f10*/  SHFL.IDX PT, R41, R41, RZ, 0x1f ;  /* 0x00001fff29297589 */ /* 0x000f2400000e0000 */
.L_x_44:
[C---:B0-2-4-:R-:W-:Y:S01]  /*2f20*/  @P0 FFMA.FTZ R41, R162.reuse, R41, R163 ;  /* 0x00000029a2290223 */ /* 0x055fe200000100a3 */
[----:B---3--:R-:W-:-:S03]  /*2f30*/  @P0 FMUL.FTZ R40, R162, R40 ;  /* 0x00000028a2280220 */ /* 0x008fc60000410000 */
[C---:B------:R-:W-:Y:S01]  /*2f40*/  FFMA.FTZ R43, R42.reuse, R41, R43 ;  /* 0x000000292a2b7223 */ /* 0x040fe2000001002b */
[----:B------:R-:W-:Y:S01]  /*2f50*/  FMUL.FTZ R42, R42, R40 ;  /* 0x000000282a2a7220 */ /* 0x000fe20000410000 */
[----:B------:R3:W-:Y:S02]  /*2f60*/  STS.64 [R153+0x2150], R40 ;  /* 0x0021502899007388 */ /* 0x0007e40000000a00 */
[C---:B------:R-:W-:Y:S01]  /*2f70*/  FFMA.FTZ R83, R82.reuse, R43, R83 ;  /* 0x0000002b52537223 */ /* 0x040fe20000010053 */
[----:B------:R-:W-:Y:S01]  /*2f80*/  FMUL.FTZ R82, R82, R42 ;  /* 0x0000002a52527220 */ /* 0x000fe20000410000 */
[----:B------:R3:W-:Y:S02]  /*2f90*/  STS.64 [R153+0x2158], R42 ;  /* 0x0021582a99007388 */ /* 0x0007e40000000a00 */
[C---:B------:R-:W-:Y:S01]  /*2fa0*/  FFMA.FTZ R85, R84.reuse, R83, R85 ;  /* 0x0000005354557223 */ /* 0x040fe20000010055 */
[----:B------:R-:W-:Y:S01]  /*2fb0*/  FMUL.FTZ R84, R84, R82 ;  /* 0x0000005254547220 */ /* 0x000fe20000410000 */
[----:B------:R3:W-:Y:S04]  /*2fc0*/  STS.64 [R153+0x2160], R82 ;  /* 0x0021605299007388 */ /* 0x0007e80000000a00 */
[----:B------:R3:W-:Y:S02]  /*2fd0*/  STS.64 [R153+0x2168], R84 ;  /* 0x0021685499007388 */ /* 0x0007e40000000a00 */
.L_x_5:
[----:B------:R-:W-:Y:S05]  /*2fe0*/  WARPSYNC.ALL ;  /* 0x0000000000007948 */ /* 0x000fea0003800000 */
[----:B------:R-:W-:Y:S01]  /*2ff0*/  BAR.SYNC.DEFER_BLOCKING 0x0 ;  /* 0x0000000000007b1d */ /* 0x000fe20000010000 */
[----:B---3-5:R-:W-:Y:S01]  /*3000*/  FFMA.FTZ R41, R125, R132, R131 ;  /* 0x000000847d297223 */ /* 0x028fe20000010083 */
[----:B------:R-:W-:-:S03]  /*3010*/  LOP3.LUT P0, RZ, R17, 0x2, RZ, 0xc0, !PT ;  /* 0x0000000211ff7812 */ /* 0x000fc6000780c0ff */
[----:B------:R-:W-:-:S04]  /*3020*/  FFMA.FTZ R41, R121, R41, R130 ;  /* 0x0000002979297223 */ /* 0x000fc80000010082 */
[----:B------:R-:W-:-:S04]  /*3030*/  FFMA.FTZ R41, R118, R41, R129 ;  /* 0x0000002976297223 */ /* 0x000fc80000010081 */
[----:B--2---:R-:W-:-:S04]  /*3040*/  FFMA.FTZ R42, R116, R41, R128 ;  /* 0x00000029742a7223 */ /* 0x004fc80000010080 */
[----:B------:R-:W-:Y:S01]  /*3050*/  FFMA.FTZ R42, R113, R42, R127 ;  /* 0x0000002a712a7223 */ /* 0x000fe2000001007f */
[----:B------:R-:W2:Y:S02]  /*3060*/  LDS R40, [R150+0x2154] ;  /* 0x0021540096287984 */ /* 0x000ea40000000800 */
[----:B--2---:R-:W-:Y:S01]  /*3070*/  FFMA.FTZ R151, R151, R40, R152 ;  /* 0x0000002897977223 */ /* 0x004fe20000010098 */
[----:B01----:R-:W-:-:S03]  /*3080*/  FMUL.FTZ R40, R125, R133 ;  /* 0x000000857d287220 */ /* 0x003fc60000410000 */
[----:B------:R-:W-:Y:S01]  /*3090*/  FFMA.FTZ R135, R102, R151, R135 ;  /* 0x0000009766877223 */ /* 0x000fe20000010087 */
[----:B------:R-:W-:-:S03]  /*30a0*/  FMUL.FTZ R43, R121, R40 ;  /* 0x00000028792b7220 */ /* 0x000fc60000410000 */
[----:B------:R-:W-:Y:S01]  /*30b0*/  FFMA.FTZ R136, R103, R135, R136 ;  /* 0x0000008767887223 */ /* 0x000fe20000010088 */
[----:B------:R-:W-:-:S03]  /*30c0*/  FMUL.FTZ R43, R118, R43 ;  /* 0x0000002b762b7220 */ /* 0x000fc60000410000 */
[----:B------:R-:W-:Y:S01]  /*30d0*/  FFMA.FTZ R137, R104, R136, R137 ;  /* 0x0000008868897223 */ /* 0x000fe20000010089 */
[----:B------:R-:W-:Y:S01]  /*30e0*/  FMUL.FTZ R40, R116, R43 ;  /* 0x0000002b74287220 */ /* 0x000fe20000410000 */
[----:B------:R-:W-:Y:S02]  /*30f0*/  FFMA.FTZ R43, R111, R42, R126 ;  /* 0x0000002a6f2b7223 */ /* 0x000fe4000001007e */
[----:B------:R-:W-:Y:S01]  /*3100*/  FFMA.FTZ R138, R105, R137, R138 ;  /* 0x00000089698a7223 */ /* 0x000fe2000001008a */
[----:B------:R-:W-:Y:S01]  /*3110*/  FMUL.FTZ R40, R113, R40 ;  /* 0x0000002871287220 */ /* 0x000fe20000410000 */
[----:B------:R-:W-:Y:S02]  /*3120*/  FFMA.FTZ R42, R110, R43, R124 ;  /* 0x0000002b6e2a7223 */ /* 0x000fe4000001007c */
[----:B------:R-:W-:Y:S01]  /*3130*/  FFMA.FTZ R139, R106, R138, R139 ;  /* 0x0000008a6a8b7223 */ /* 0x000fe2000001008b */
[----:B------:R-:W-:Y:S01]  /*3140*/  FMUL.FTZ R41, R111, R40 ;  /* 0x000000286f297220 */ /* 0x000fe20000410000 */
[----:B------:R-:W-:-:S02]  /*3150*/  FFMA.FTZ R43, R109, R42, R123 ;  /* 0x0000002a6d2b7223 */ /* 0x000fc4000001007b */
[----:B------:R-:W-:Y:S01]  /*3160*/  FFMA.FTZ R140, R107, R139, R140 ;  /* 0x0000008b6b8c7223 */ /* 0x000fe2000001008c */
[----:B------:R-:W-:Y:S01]  /*3170*/  FMUL.FTZ R40, R110, R41 ;  /* 0x000000296e287220 */ /* 0x000fe20000410000 */
[C---:B------:R-:W-:Y:S02]  /*3180*/  FFMA.FTZ R43, R108.reuse, R43, R122 ;  /* 0x0000002b6c2b7223 */ /* 0x040fe4000001007a */
[C---:B------:R-:W-:Y:S01]  /*3190*/  FFMA.FTZ R141, R108.reuse, R140, R141 ;  /* 0x0000008c6c8d7223 */ /* 0x040fe2000001008d */
[----:B------:R-:W-:Y:S01]  /*31a0*/  FMUL.FTZ R41, R109, R40 ;  /* 0x000000286d297220 */ /* 0x000fe20000410000 */
[----:B------:R-:W-:Y:S02]  /*31b0*/  FFMA.FTZ R43, R107, R43, R120 ;  /* 0x0000002b6b2b7223 */ /* 0x000fe40000010078 */
[----:B------:R-:W-:Y:S01]  /*31c0*/  FFMA.FTZ R142, R109, R141, R142 ;  /* 0x0000008d6d8e7223 */ /* 0x000fe2000001008e */
[----:B------:R-:W-:Y:S01]  /*31d0*/  FMUL.FTZ R40, R108, R41 ;  /* 0x000000296c287220 */ /* 0x000fe20000410000 */
[----:B------:R-:W-:-:S02]  /*31e0*/  FFMA.FTZ R42, R106, R43, R119 ;  /* 0x0000002b6a2a7223 */ /* 0x000fc40000010077 */
        /* <DEDUP_REMOVED lines=14> */
[----:B------:R-:W-:Y:S02]  /*32d0*/  MOV R40, 0x3f800000 ;  /* 0x3f80000000287802 */ /* 0x000fe40000000f00 */
[----:B------:R-:W-:Y:S01]  /*32e0*/  FFMA.FTZ R148, R121, R147, R148 ;  /* 0x0000009379947223 */ /* 0x000fe20000010094 */
[----:B------:R-:W-:Y:S01]  /*32f0*/  FMUL.FTZ R42, R102, R41 ;  /* 0x00000029662a7220 */ /* 0x000fe20000410000 */
[----:B------:R-:W-:-:S06]  /*3300*/  MOV R41, RZ ;  /* 0x000000ff00297202 */ /* 0x000fcc0000000f00 */
[----:B------:R-:W0:Y:S01]  /*3310*/  @P0 LDS.64 R40, [UR12] ;  /* 0x0000000cff280984 */ /* 0x000e220008000a00 */
[----:B------:R-:W-:-:S03]  /*3320*/  ISETP.GT.U32.AND P0, PT, R101, 0x1f, PT ;  /* 0x0000001f6500780c */ /* 0x000fc60003f04070 */
[----:B------:R1:W-:Y:S02]  /*3330*/  STS.64 [R150+0x2660], R42 ;  /* 0x0026602a96007388 */ /* 0x0003e40000000a00 */
[----:B-1----:R-:W-:Y:S01]  /*3340*/  FFMA.FTZ R150, R125, R148, R149 ;  /* 0x000000947d967223 */ /* 0x002fe20000010095 */
[----:B------:R-:W-:Y:S07]  /*3350*/  BAR.SYNC.DEFER_BLOCKING 0x0 ;  /* 0x0000000000007b1d */ /* 0x000fee0000010000 */
[----:B------:R-:W-:Y:S05]  /*3360*/  @P0 BRA `(.L_x_10) ;  /* 0x0000000400240947 */ /* 0x000fea0003800000 */
[----:B------:R-:W-:Y:S01]  /*3370*/  IMAD.MOV.U32 R42, RZ, RZ, 0x28 ;  /* 0x00000028ff2a7424 */ /* 0x000fe200078e00ff */
[----:B------:R-:W-:-:S03]  /*3380*/  UMOV UR13, 0xffffffff ;  /* 0xffffffff000d7882 */ /* 0x000fc60000000000 */
[----:B------:R-:W-:-:S05]  /*3390*/  IMAD R149, R101, R42, UR23 ;  /* 0x0000001765957e24 */ /* 0x000fca000f8e022a */
[----:B------:R-:W-:Y:S04]  /*33a0*/  LDS.64 R42, [R149+0x2670] ;  /* 0x00267000952a7984 */ /* 0x000fe80000000a00 */
[----:B------:R-:W1:Y:S04]  /*33b0*/  LDS.64 R82, [R149+0x2678] ;  /* 0x0026780095527984 */ /* 0x000e680000000a00 */
[----:B------:R-:W2:Y:S04]  /*33c0*/  LDS.64 R84, [R149+0x2668] ;  /* 0x0026680095547984 */ /* 0x000ea80000000a00 */
[----:B------:R-:W3:Y:S01]  /*33d0*/  LDS.64 R86, [R149+0x2660] ;  /* 0x0026600095567984 */ /* 0x000ee20000000a00 */
[----:B-1----:R-:W-:-:S04]  /*33e0*/  FFMA.FTZ R152, R42, R83, R43 ;  /* 0x000000532a987223 */ /* 0x002fc8000001002b */
[----:B--2---:R-:W-:-:S04]  /*33f0*/  FFMA.FTZ R152, R84, R152, R85 ;  /* 0x0000009854987223 */ /* 0x004fc80000010055 */
[----:B---3--:R-:W-:Y:S01]  /*3400*/  FFMA.FTZ R163, R86, R152, R87 ;  /* 0x0000009856a37223 */ /* 0x008fe20000010057 */
[----:B------:R-:W-:Y:S01]  /*3410*/  FMUL.FTZ R87, R42, R82 ;  /* 0x000000522a577220 */ /* 0x000fe20000410000 */
[----:B------:R-:W-:-:S03]  /*3420*/  LOP3.LUT R152, R101, 0x1f, RZ, 0xc0, !PT ;  /* 0x0000001f65987812 */ /* 0x000fc600078ec0ff */
[----:B------:R-:W-:Y:S01]  /*3430*/  FMUL.FTZ R87, R84, R87 ;  /* 0x0000005754577220 */ /* 0x000fe20000410000 */
[----:B------:R-:W-:-:S03]  /*3440*/  ISETP.NE.AND P0, PT, R152, 0x1f, PT ;  /* 0x0000001f9800780c */ /* 0x000fc60003f05270 */
[----:B------:R-:W-:Y:S01]  /*3450*/  FMUL.FTZ R162, R86, R87 ;  /* 0x0000005756a27220 */ /* 0x000fe20000410000 */
[----:B------:R-:W-:Y:S09]  /*3460*/  BRA.DIV UR13, `(.L_x_11) ;  /* 0x000000320dcc7947 */ /* 0x000ff2000b800000 */
[----:B------:R-:W1:Y:S01]  /*3470*/  SHFL.DOWN PT, R153, R162, 0x1, 0x1f ;  /* 0x08201f00a2997f89 */ /* 0x000e6200000e0000 */
[C---:B------:R-:W-:Y:S02]  /*3480*/  ISETP.GT.U32.AND P1, PT, R152.reuse, 0x1b, PT ;  /* 0x0000001b9800780c */ /* 0x040fe40003f24070 */
[C---:B------:R-:W-:Y:S01]  /*3490*/  ISETP.GT.U32.AND P2, PT, R152.reuse, 0x17, PT ;  /* 0x000000179800780c */ /* 0x040fe20003f44070 */
[----:B------:R-:W2:Y:S01]  /*34a0*/  SHFL.DOWN PT, R86, R163, 0x1, 0x1f ;  /* 0x08201f00a3567f89 */ /* 0x000ea200000e0000 */
[----:B------:R-:W-:Y:S01]  /*34b0*/  ISETP.GT.U32.AND P3, PT, R152, 0xf, PT ;  /* 0x0000000f9800780c */ /* 0x000fe20003f64070 */
[----:B-1----:R-:W-:Y:S01]  /*34c0*/  @P0 FMUL.FTZ R153, R153, R162 ;  /* 0x000000a299990220 */ /* 0x002fe20000410000 */
[----:B--2---:R-:W-:-:S04]  /*34d0*/  @P0 FFMA.FTZ R154, R162, R86, R163 ;  /* 0x00000056a29a0223 */ /* 0x004fc800000100a3 */
[----:B------:R-:W-:Y:S02]  /*34e0*/  @P0 MOV R162, R153 ;  /* 0x0000009900a20202 */ /* 0x000fe40000000f00 */
[----:B------:R-:W-:-:S03]  /*34f0*/  @P0 MOV R163, R154 ;  /* 0x0000009a00a30202 */ /* 0x000fc60000000f00 */
[----:B------:R-:W1:Y:S01]  /*3500*/  SHFL.DOWN PT, R153, R162, 0x2, 0x1f ;  /* 0x08401f00a2997f89 */ /* 0x000e6200000e0000 */
[----:B------:R-:W-:-:S03]  /*3510*/  ISETP.GT.U32.AND P0, PT, R152, 0x1d, PT ;  /* 0x0000001d9800780c */ /* 0x000fc60003f04070 */
[----:B------:R-:W2:Y:S10]  /*3520*/  SHFL.DOWN PT, R154, R163, 0x2, 0x1f ;  /* 0x08401f00a39a7f89 */ /* 0x000eb400000e0000 */
[C---:B-1----:R-:W-:Y:S01]  /*3530*/  @!P0 FMUL.FTZ R153, R162.reuse, R153 ;  /* 0x00000099a2998220 */ /* 0x042fe20000410000 */
[----:B--2---:R-:W-:-:S04]  /*3540*/  @!P0 FFMA.FTZ R154, R162, R154, R163 ;  /* 0x0000009aa29a8223 */ /* 0x004fc800000100a3 */
[----:B------:R-:W-:Y:S02]  /*3550*/  @!P0 MOV R162, R153 ;  /* 0x0000009900a28202 */ /* 0x000fe40000000f00 */
[----:B------:R-:W-:-:S03]  /*3560*/  @!P0 MOV R163, R154 ;  /* 0x0000009a00a38202 */ /* 0x000fc60000000f00 */
[----:B------:R-:W1:Y:S01]  /*3570*/  SHFL.DOWN PT, R153, R162, 0x4, 0x1f ;  /* 0x08801f00a2997f89 */ /* 0x000e6200000e0000 */
[----:B------:R-:W-:-:S03]  /*3580*/  ISETP.NE.AND P0, PT, R101, 0x1f, PT ;  /* 0x0000001f6500780c */ /* 0x000fc60003f05270 */
[----:B------:R-:W2:Y:S01]  /*3590*/  SHFL.DOWN PT, R154, R163, 0x4, 0x1f ;  /* 0x08801f00a39a7f89 */ /* 0x000ea200000e0000 */
[C---:B-1----:R-:W-:Y:S01]  /*35a0*/  @!P1 FMUL.FTZ R153, R162.reuse, R153 ;  /* 0x00000099a2999220 */ /* 0x042fe20000410000 */
[----:B--2---:R-:W-:-:S04]  /*35b0*/  @!P1 FFMA.FTZ R154, R162, R154, R163 ;  /* 0x0000009aa29a9223 */ /* 0x004fc800000100a3 */
[----:B------:R-:W-:Y:S02]  /*35c0*/  @!P1 MOV R162, R153 ;  /* 0x0000009900a29202 */ /* 0x000fe40000000f00 */
[----:B------:R-:W-:-:S03]  /*35d0*/  @!P1 MOV R163, R154 ;  /* 0x0000009a00a39202 */ /* 0x000fc60000000f00 */
[----:B------:R-:W1:Y:S04]  /*35e0*/  SHFL.DOWN PT, R153, R162, 0x8, 0x1f ;  /* 0x09001f00a2997f89 */ /* 0x000e6800000e0000 */
[----:B------:R-:W2:Y:S01]  /*35f0*/  SHFL.DOWN PT, R154, R163, 0x8, 0x1f ;  /* 0x09001f00a39a7f89 */ /* 0x000ea200000e0000 */
[C---:B-1----:R-:W-:Y:S01]  /*3600*/  @!P2 FMUL.FTZ R153, R162.reuse, R153 ;  /* 0x00000099a299a220 */ /* 0x042fe20000410000 */
[----:B--2---:R-:W-:-:S04]  /*3610*/  @!P2 FFMA.FTZ R154, R162, R154, R163 ;  /* 0x0000009aa29aa223 */ /* 0x004fc800000100a3 */
[----:B------:R-:W-:Y:S01]  /*3620*/  @!P2 MOV R162, R153 ;  /* 0x0000009900a2a202 */ /* 0x000fe20000000f00 */
[----:B------:R-:W-:-:S04]  /*3630*/  @!P2 IMAD.MOV.U32 R163, RZ, RZ, R154 ;  /* 0x000000ffffa3a224 */ /* 0x000fc800078e009a */
[----:B------:R-:W1:Y:S04]  /*3640*/  SHFL.DOWN PT, R152, R162, 0x10, 0x1f ;  /* 0x0a001f00a2987f89 */ /* 0x000e6800000e0000 */
[----:B------:R-:W2:Y:S01]  /*3650*/  SHFL.DOWN PT, R154, R163, 0x10, 0x1f ;  /* 0x0a001f00a39a7f89 */ /* 0x000ea200000e0000 */
[C---:B-1----:R-:W-:Y:S01]  /*3660*/  @!P3 FMUL.FTZ R152, R162.reuse, R152 ;  /* 0x00000098a298b220 */ /* 0x042fe20000410000 */
[----:B--2---:R-:W-:-:S04]  /*3670*/  @!P3 FFMA.FTZ R154, R162, R154, R163 ;  /* 0x0000009aa29ab223 */ /* 0x004fc800000100a3 */
[----:B------:R-:W-:Y:S02]  /*3680*/  @!P3 MOV R162, R152 ;  /* 0x0000009800a2b202 */ /* 0x000fe40000000f00 */
[----:B------:R-:W-:-:S03]  /*3690*/  @!P3 MOV R163, R154 ;  /* 0x0000009a00a3b202 */ /* 0x000fc60000000f00 */
[----:B------:R-:W-:Y:S04]  /*36a0*/  SHFL.IDX PT, R153, R162, RZ, 0x1f ;  /* 0x00001fffa2997589 */ /* 0x000fe800000e0000 */
[----:B------:R-:W0:Y:S04]  /*36b0*/  SHFL.IDX PT, R152, R163, RZ, 0x1f ;  /* 0x00001fffa3987589 */ /* 0x000e2800000e0000 */
[----:B------:R-:W1:Y:S04]  /*36c0*/  SHFL.DOWN PT, R162, R162, 0x1, 0x1f ;  /* 0x08201f00a2a27f89 */ /* 0x000e6800000e0000 */
[----:B------:R-:W2:Y:S01]  /*36d0*/  SHFL.DOWN PT, R163, R163, 0x1, 0x1f ;  /* 0x08201f00a3a37f89 */ /* 0x000ea200000e0000 */
[-C--:B0-----:R-:W-:Y:S01]  /*36e0*/  FFMA.FTZ R152, R41, R153.reuse, R152 ;  /* 0x0000009929987223 */ /* 0x081fe20000010098 */
[----:B------:R-:W-:-:S02]  /*36f0*/  FMUL.FTZ R153, R40, R153 ;  /* 0x0000009928997220 */ /* 0x000fc40000410000 */
[----:B------:R-:W0:Y:S04]  /*3700*/  SHFL.IDX PT, R41, R41, RZ, 0x1f ;  /* 0x00001fff29297589 */ /* 0x000e2800000e0000 */
[----:B-1----:R-:W3:Y:S02]  /*3710*/  SHFL.IDX PT, R40, R40, RZ, 0x1f ;  /* 0x00001fff28287589 */ /* 0x002ee400000e0000 */
.L_x_61:
[C---:B0-2---:R-:W-:Y:S01]  /*3720*/  @P0 FFMA.FTZ R41, R162.reuse, R41, R163 ;  /* 0x00000029a2290223 */ /* 0x045fe200000100a3 */
        /* <DEDUP_REMOVED lines=10> */
[----:B------:R1:W-:Y:S01]  /*37d0*/  STS.64 [R149+0x2660], R84 ;  /* 0x0026605495007388 */ /* 0x0003e20000000a00 */
[----:B0-----:R-:W-:-:S02]  /*37e0*/  MOV R41, R152 ;  /* 0x0000009800297202 */ /* 0x001fc40000000f00 */
[----:B------:R-:W-:-:S07]  /*37f0*/  MOV R40, R153 ;  /* 0x0000009900287202 */ /* 0x000fce0000000f00 */
.L_x_10:
[----:B------:R-:W-:Y:S05]  /*3800*/  WARPSYNC.ALL ;  /* 0x0000000000007948 */ /* 0x000fea0003800000 */
[----:B------:R-:W-:Y:S01]  /*3810*/  BAR.SYNC.DEFER_BLOCKING 0x0 ;  /* 0x0000000000007b1d */ /* 0x000fe20000010000 */
[----:B-1----:R-:W-:Y:S01]  /*3820*/  SHF.R.U32.HI R42, RZ, 0x2, R101 ;  /* 0x00000002ff2a7819 */ /* 0x002fe20000011665 */
[----:B------:R-:W-:Y:S01]  /*3830*/  FFMA.FTZ R86, R0, R151, RZ ;  /* 0x0000009700567223 */ /* 0x000fe200000100ff */
[----:B------:R-:W-:Y:S02]  /*3840*/  ISETP.NE.AND P2, PT, R101, RZ, PT ;  /* 0x000000ff6500720c */ /* 0x000fe40003f45270 */
[----:B------:R-:W-:Y:S01]  /*3850*/  IADD3 R43, PT, PT, R42, R101, RZ ;  /* 0x000000652a2b7210 */ /* 0x000fe20007ffe0ff */
[----:B------:R-:W-:Y:S01]  /*3860*/  FFMA.FTZ R83, R69, R135, R86 ;  /* 0x0000008745537223 */ /* 0x000fe20000010056 */
[----:B------:R-:W-:Y:S01]  /*3870*/  FFMA.FTZ R135, R90, -R16, R135 ;  /* 0x800000105a877223 */ /* 0x000fe20000010087 */
[----:B------:R-:W1:Y:S01]  /*3880*/  S2R R149, SR_LANEID ;  /* 0x0000000000957919 */ /* 0x000e620000000000 */
[----:B------:R-:W-:Y:S01]  /*3890*/  LEA R43, R43, UR23, 0x3 ;  /* 0x000000172b2b7c11 */ /* 0x000fe2000f8e18ff */
[----:B------:R-:W-:Y:S01]  /*38a0*/  FFMA.FTZ R86, R68, R136, R83 ;  /* 0x0000008844567223 */ /* 0x000fe20000010053 */
[----:B------:R-:W-:Y:S01]  /*38b0*/  FFMA.FTZ R136, R89, -R15, R136 ;  /* 0x8000000f59887223 */ /* 0x000fe20000010088 */
[----:B------:R-:W-:Y:S03]  /*38c0*/  BSSY.RECONVERGENT B0, `(.L_x_12) ;  /* 0x00000ce000007945 */ /* 0x000fe60003800200 */
[----:B------:R-:W2:Y:S04]  /*38d0*/  LDS R43, [R43+0x2664] ;  /* 0x002664002b2b7984 */ /* 0x000ea80000000800 */
[----:B0-----:R0:W-:Y:S01]  /*38e0*/  @!P2 STS.64 [UR12], R40 ;  /* 0x00000028ff00a988 */ /* 0x0011e20008000a0c */
[----:B-1----:R-:W-:-:S02]  /*38f0*/  ISETP.GT.AND P1, PT, R149, 0x1e, PT ;  /* 0x0000001e9500780c */ /* 0x002fc40003f24270 */
[----:B------:R-:W-:Y:S01]  /*3900*/  ISETP.GT.AND P0, PT, R149, 0x1d, PT ;  /* 0x0000001d9500780c */ /* 0x000fe20003f04270 */
[----:B--2---:R-:W-:Y:S01]  /*3910*/  FFMA.FTZ R132, R43, R133, R132 ;  /* 0x000000852b847223 */ /* 0x004fe20000010084 */
[----:B------:R-:W-:Y:S01]  /*3920*/  FFMA.FTZ R43, R67, R137, R86 ;  /* 0x00000089432b7223 */ /* 0x000fe20000010056 */
[----:B------:R-:W-:Y:S02]  /*3930*/  FFMA.FTZ R137, R88, -R14, R137 ;  /* 0x8000000e58897223 */ /* 0x000fe40000010089 */
[----:B------:R-:W-:Y:S01]  /*3940*/  FFMA.FTZ R82, R125, R132, R131 ;  /* 0x000000847d527223 */ /* 0x000fe20000010083 */
[----:B------:R-:W-:Y:S01]  /*3950*/  FFMA.FTZ R86, R66, R138, R43 ;  /* 0x0000008a42567223 */ /* 0x000fe2000001002b */
[----:B------:R-:W-:Y:S02]  /*3960*/  FFMA.FTZ R138, R81, -R13, R138 ;  /* 0x8000000d518a7223 */ /* 0x000fe4000001008a */
[----:B------:R-:W-:Y:S01]  /*3970*/  FFMA.FTZ R121, R121, R82, R130 ;  /* 0x0000005279797223 */ /* 0x000fe20000010082 */
[----:B------:R-:W-:Y:S01]  /*3980*/  FFMA.FTZ R43, R65, R139, R86 ;  /* 0x0000008b412b7223 */ /* 0x000fe20000010056 */
[----:B------:R-:W-:Y:S01]  /*3990*/  FFMA.FTZ R139, R80, -R12, R139 ;  /* 0x8000000c508b7223 */ /* 0x000fe2000001008b */
[----:B------:R-:W-:Y:S01]  /*39a0*/  FMUL.FTZ R152, R3, R82 ;  /* 0x0000005203987220 */ /* 0x000fe20000410000 */
[----:B------:R-:W-:Y:S01]  /*39b0*/  FFMA.FTZ R118, R118, R121, R129 ;  /* 0x0000007976767223 */ /* 0x000fe20000010081 */
[----:B------:R-:W-:Y:S01]  /*39c0*/  FFMA.FTZ R86, R64, R140, R43 ;  /* 0x0000008c40567223 */ /* 0x000fe2000001002b */
[----:B------:R-:W-:Y:S01]  /*39d0*/  FFMA.FTZ R140, R79, -R11, R140 ;  /* 0x8000000b4f8c7223 */ /* 0x000fe2000001008c */
[----:B------:R-:W-:Y:S01]  /*39e0*/  FMUL.FTZ R101, R82, UR35 ;  /* 0x0000002352657c20 */ /* 0x000fe20008410000 */
[----:B------:R-:W-:Y:S01]  /*39f0*/  FFMA.FTZ R116, R116, R118, R128 ;  /* 0x0000007674747223 */ /* 0x000fe20000010080 */
[----:B------:R-:W-:Y:S01]  /*3a00*/  FFMA.FTZ R43, R63, R141, R86 ;  /* 0x0000008d3f2b7223 */ /* 0x000fe20000010056 */
[----:B------:R-:W-:Y:S01]  /*3a10*/  FFMA.FTZ R141, R78, -R10, R141 ;  /* 0x8000000a4e8d7223 */ /* 0x000fe2000001008d */
[----:B0-----:R-:W-:Y:S01]  /*3a20*/  FMUL.FTZ R40, R121, UR35 ;  /* 0x0000002379287c20 */ /* 0x001fe20008410000 */
[----:B------:R-:W-:Y:S01]  /*3a30*/  FFMA.FTZ R84, R113, R116, R127 ;  /* 0x0000007471547223 */ /* 0x000fe2000001007f */
[----:B------:R-:W-:Y:S01]  /*3a40*/  FFMA.FTZ R86, R62, R142, R43 ;  /* 0x0000008e3e567223 */ /* 0x000fe2000001002b */
[----:B------:R-:W-:Y:S01]  /*3a50*/  FFMA.FTZ R142, R77, -R9, R142 ;  /* 0x800000094d8e7223 */ /* 0x000fe2000001008e */
[----:B------:R-:W-:Y:S01]  /*3a60*/  FMUL.FTZ R41, R118, UR35 ;  /* 0x0000002376297c20 */ /* 0x000fe20008410000 */
[----:B------:R-:W-:Y:S01]  /*3a70*/  FFMA.FTZ R111, R111, R84, R126 ;  /* 0x000000546f6f7223 */ /* 0x000fe2000001007e */
[----:B------:R-:W-:Y:S01]  /*3a80*/  FFMA.FTZ R83, R61, R143, R86 ;  /* 0x0000008f3d537223 */ /* 0x000fe20000010056 */
[----:B------:R-:W-:Y:S01]  /*3a90*/  FFMA.FTZ R143, R76, -R8, R143 ;  /* 0x800000084c8f7223 */ /* 0x000fe2000001008f */
[----:B------:R-:W-:Y:S01]  /*3aa0*/  FADD.FTZ R20, R152, R20 ;  /* 0x0000001498147221 */ /* 0x000fe20000010000 */
[----:B------:R-:W-:Y:S01]  /*3ab0*/  FFMA.FTZ R110, R110, R111, R124 ;  /* 0x0000006f6e6e7223 */ /* 0x000fe2000001007c */
[----:B------:R-:W-:Y:S01]  /*3ac0*/  FFMA.FTZ R86, R60, R144, R83 ;  /* 0x000000903c567223 */ /* 0x000fe20000010053 */
[----:B------:R-:W-:-:S02]  /*3ad0*/  FFMA.FTZ R144, R75, -R7, R144 ;  /* 0x800000074b907223 */ /* 0x000fc40000010090 */
[----:B------:R-:W-:Y:S01]  /*3ae0*/  FFMA.FTZ R109, R109, R110, R123 ;  /* 0x0000006e6d6d7223 */ /* 0x000fe2000001007b */
[----:B------:R-:W-:Y:S01]  /*3af0*/  FFMA.FTZ R87, R59, R145, R86 ;  /* 0x000000913b577223 */ /* 0x000fe20000010056 */
[----:B------:R-:W-:Y:S02]  /*3b00*/  FFMA.FTZ R145, R74, -R6, R145 ;  /* 0x800000064a917223 */ /* 0x000fe40000010091 */
[----:B------:R-:W-:Y:S01]  /*3b10*/  FFMA.FTZ R108, R108, R109, R122 ;  /* 0x0000006d6c6c7223 */ /* 0x000fe2000001007a */
[----:B------:R-:W-:Y:S01]  /*3b20*/  FFMA.FTZ R122, R58, R146, R87 ;  /* 0x000000923a7a7223 */ /* 0x000fe20000010057 */
[----:B------:R-:W-:Y:S02]  /*3b30*/  FFMA.FTZ R146, R73, -R5, R146 ;  /* 0x8000000549927223 */ /* 0x000fe40000010092 */
[----:B------:R-:W-:Y:S01]  /*3b40*/  FFMA.FTZ R107, R107, R108, R120 ;  /* 0x0000006c6b6b7223 */ /* 0x000fe20000010078 */
[----:B------:R-:W-:Y:S01]  /*3b50*/  FFMA.FTZ R113, R57, R147, R122 ;  /* 0x0000009339717223 */ /* 0x000fe2000001007a */
[----:B------:R-:W-:-:S02]  /*3b60*/  FFMA.FTZ R147, R72, -R4, R147 ;  /* 0x8000000448937223 */ /* 0x000fc40000010093 */
[-C--:B------:R-:W-:Y:S01]  /*3b70*/  FFMA.FTZ R106, R106, R107.reuse, R119 ;  /* 0x0000006b6a6a7223 */ /* 0x080fe20000010077 */
[----:B------:R-:W-:Y:S01]  /*3b80*/  FMUL.FTZ R122, R12, R107 ;  /* 0x0000006b0c7a7220 */ /* 0x000fe20000410000 */
[----:B------:R-:W-:Y:S01]  /*3b90*/  FFMA.FTZ R124, R54, R148, R113 ;  /* 0x00000094367c7223 */ /* 0x000fe20000010071 */
[----:B------:R-:W-:Y:S01]  /*3ba0*/  FMUL.FTZ R113, R11, R108 ;  /* 0x0000006c0b717220 */ /* 0x000fe20000410000 */
[----:B------:R-:W-:Y:S01]  /*3bb0*/  FFMA.FTZ R105, R105, R106, R117 ;  /* 0x0000006a69697223 */ /* 0x000fe20000010075 */
[----:B------:R-:W-:Y:S01]  /*3bc0*/  FMUL.FTZ R117, R7, R84 ;  /* 0x0000005407757220 */ /* 0x000fe20000410000 */
[----:B------:R-:W-:Y:S01]  /*3bd0*/  FMUL.FTZ R119, R5, R118 ;  /* 0x0000007605777220 */ /* 0x000fe20000410000 */
[----:B------:R-:W-:Y:S01]  /*3be0*/  FFMA.FTZ R148, R71, -R3, R148 ;  /* 0x8000000347947223 */ /* 0x000fe20000010094 */
[-C--:B------:R-:W-:Y:S01]  /*3bf0*/  FFMA.FTZ R104, R104, R105.reuse, R115 ;  /* 0x0000006968687223 */ /* 0x080fe20000010073 */
[----:B------:R-:W-:Y:S01]  /*3c00*/  FMUL.FTZ R120, R14, R105 ;  /* 0x000000690e787220 */ /* 0x000fe20000410000 */
[----:B------:R-:W-:Y:S01]  /*3c10*/  FMUL.FTZ R115, R9, R110 ;  /* 0x0000006e09737220 */ /* 0x000fe20000410000 */
[----:B------:R-:W-:Y:S01]  /*3c20*/  FADD.FTZ R22, R119, R22 ;  /* 0x0000001677167221 */ /* 0x000fe20000010000 */
[-C--:B------:R-:W-:Y:S01]  /*3c30*/  FFMA.FTZ R103, R103, R104.reuse, R114 ;  /* 0x0000006867677223 */ /* 0x080fe20000010072 */
[----:B------:R-:W-:Y:S01]  /*3c40*/  FMUL.FTZ R85, R15, R104 ;  /* 0x000000680f557220 */ /* 0x000fe20000410000 */
[----:B------:R-:W-:Y:S01]  /*3c50*/  FADD.FTZ R24, R117, R24 ;  /* 0x0000001875187221 */ /* 0x000fe20000010000 */
[----:B------:R-:W-:Y:S01]  /*3c60*/  FADD.FTZ R26, R115, R26 ;  /* 0x0000001a731a7221 */ /* 0x000fe20000010000 */
[-C--:B------:R-:W-:Y:S01]  /*3c70*/  FFMA.FTZ R102, R102, R103.reuse, R112 ;  /* 0x0000006766667223 */ /* 0x080fe20000010070 */
[----:B------:R-:W-:Y:S01]  /*3c80*/  FFMA.FTZ R112, R91, -R18, R151 ;  /* 0x800000125b707223 */ /* 0x000fe20000010097 */
[----:B------:R-:W-:Y:S01]  /*3c90*/  FMUL.FTZ R114, R16, R103 ;  /* 0x0000006710727220 */ /* 0x000fe20000410000 */
[----:B------:R-:W-:Y:S01]  /*3ca0*/  FADD.FTZ R28, R113, R28 ;  /* 0x0000001c711c7221 */ /* 0x000fe20000010000 */
[----:B------:R-:W-:Y:S01]  /*3cb0*/  FMUL.FTZ R43, R18, R102 ;  /* 0x00000066122b7220 */ /* 0x000fe20000410000 */
[----:B------:R-:W-:Y:S01]  /*3cc0*/  FADD.FTZ R29, R122, R29 ;  /* 0x0000001d7a1d7221 */ /* 0x000fe20000010000 */
[----:B------:R-:W-:Y:S01]  /*3cd0*/  FADD.FTZ R31, R120, R31 ;  /* 0x0000001f781f7221 */ /* 0x000fe20000010000 */
[----:B------:R-:W-:Y:S01]  /*3ce0*/  FADD.FTZ R32, R85, R32 ;  /* 0x0000002055207221 */ /* 0x000fe20000010000 */
[C---:B------:R-:W-:Y:S01]  /*3cf0*/  FFMA.FTZ R83, R43.reuse, R112, RZ ;  /* 0x000000702b537223 */ /* 0x040fe200000100ff */
[----:B------:R-:W-:Y:S01]  /*3d00*/  FADD.FTZ R33, R114, R33 ;  /* 0x0000002172217221 */ /* 0x000fe20000010000 */
[----:B------:R-:W-:-:S02]  /*3d10*/  FADD.FTZ R34, R43, R34 ;  /* 0x000000222b227221 */ /* 0x000fc40000010000 */
[----:B------:R-:W-:Y:S01]  /*3d20*/  FFMA.FTZ R86, R114, R135, R83 ;  /* 0x0000008772567223 */ /* 0x000fe20000010053 */
[----:B------:R-:W-:-:S03]  /*3d30*/  FMUL.FTZ R83, R13, R106 ;  /* 0x0000006a0d537220 */ /* 0x000fc60000410000 */
[----:B------:R-:W-:Y:S01]  /*3d40*/  FFMA.FTZ R87, R85, R136, R86 ;  /* 0x0000008855577223 */ /* 0x000fe20000010056 */
[----:B------:R-:W-:-:S03]  /*3d50*/  FADD.FTZ R30, R83, R30 ;  /* 0x0000001e531e7221 */ /* 0x000fc60000010000 */
[----:B------:R-:W-:-:S04]  /*3d60*/  FFMA.FTZ R86, R120, R137, R87 ;  /* 0x0000008978567223 */ /* 0x000fc80000010057 */
[----:B------:R-:W-:Y:S01]  /*3d70*/  FFMA.FTZ R87, R83, R138, R86 ;  /* 0x0000008a53577223 */ /* 0x000fe20000010056 */
[----:B------:R-:W-:Y:S01]  /*3d80*/  FFMA.FTZ R86, R51, R150, R124 ;  /* 0x0000009633567223 */ /* 0x000fe2000001007c */
[----:B------:R-:W-:Y:S02]  /*3d90*/  FMUL.FTZ R124, R10, R109 ;  /* 0x0000006d0a7c7220 */ /* 0x000fe40000410000 */
[----:B------:R-:W-:Y:S02]  /*3da0*/  FFMA.FTZ R126, R122, R139, R87 ;  /* 0x0000008b7a7e7223 */ /* 0x000fe40000010057 */
[----:B------:R-:W0:Y:S01]  /*3db0*/  SHFL.DOWN PT, R123, R86, 0x1, 0x1f ;  /* 0x08201f00567b7f89 */ /* 0x000e2200000e0000 */
[----:B------:R-:W-:Y:S01]  /*3dc0*/  FADD.FTZ R27, R124, R27 ;  /* 0x0000001b7c1b7221 */ /* 0x000fe20000010000 */
[----:B------:R-:W-:Y:S01]  /*3dd0*/  FFMA.FTZ R87, R113, R140, R126 ;  /* 0x0000008c71577223 */ /* 0x000fe2000001007e */
[----:B------:R-:W-:-:S03]  /*3de0*/  FMUL.FTZ R126, R8, R111 ;  /* 0x0000006f087e7220 */ /* 0x000fc60000410000 */
[----:B------:R-:W-:Y:S01]  /*3df0*/  FFMA.FTZ R128, R124, R141, R87 ;  /* 0x0000008d7c807223 */ /* 0x000fe20000010057 */
[----:B------:R-:W-:-:S03]  /*3e00*/  FADD.FTZ R25, R126, R25 ;  /* 0x000000197e197221 */ /* 0x000fc60000010000 */
[----:B------:R-:W-:Y:S01]  /*3e10*/  FFMA.FTZ R87, R115, R142, R128 ;  /* 0x0000008e73577223 */ /* 0x000fe20000010080 */
[----:B------:R-:W-:-:S03]  /*3e20*/  FMUL.FTZ R128, R6, R116 ;  /* 0x0000007406807220 */ /* 0x000fc60000410000 */
[----:B------:R-:W-:Y:S01]  /*3e30*/  FFMA.FTZ R130, R126, R143, R87 ;  /* 0x0000008f7e827223 */ /* 0x000fe20000010057 */
[----:B------:R-:W-:-:S03]  /*3e40*/  FADD.FTZ R23, R128, R23 ;  /* 0x0000001780177221 */ /* 0x000fc60000010000 */
[----:B------:R-:W-:-:S04]  /*3e50*/  FFMA.FTZ R87, R117, R144, R130 ;  /* 0x0000009075577223 */ /* 0x000fc80000010082 */
[----:B------:R-:W-:Y:S01]  /*3e60*/  FFMA.FTZ R130, R128, R145, R87 ;  /* 0x0000009180827223 */ /* 0x000fe20000010057 */
[----:B0-----:R-:W-:Y:S01]  /*3e70*/  @!P1 FADD.FTZ R86, R86, R123 ;  /* 0x0000007b56569221 */ /* 0x001fe20000010000 */
[----:B------:R-:W-:Y:S02]  /*3e80*/  FFMA.FTZ R123, R70, -R2, R150 ;  /* 0x80000002467b7223 */ /* 0x000fe40000010096 */
[----:B------:R-:W-:Y:S01]  /*3e90*/  FFMA.FTZ R87, R119, R146, R130 ;  /* 0x0000009277577223 */ /* 0x000fe20000010082 */
[----:B------:R-:W-:Y:S01]  /*3ea0*/  FMUL.FTZ R130, R4, R121 ;  /* 0x0000007904827220 */ /* 0x000fe20000410000 */
[----:B------:R-:W-:Y:S01]  /*3eb0*/  FMUL.FTZ R150, R2, R132 ;  /* 0x0000008402967220 */ /* 0x000fe20000410000 */
[----:B------:R-:W0:Y:S01]  /*3ec0*/  SHFL.DOWN PT, R125, R86, 0x2, 0x1f ;  /* 0x08401f00567d7f89 */ /* 0x000e2200000e0000 */
[----:B------:R-:W-:Y:S01]  /*3ed0*/  FMUL.FTZ R146, R146, R41 ;  /* 0x0000002992927220 */ /* 0x000fe20000410000 */
[C---:B------:R-:W-:Y:S01]  /*3ee0*/  FFMA.FTZ R87, R130.reuse, R147, R87 ;  /* 0x0000009382577223 */ /* 0x040fe20000010057 */
[----:B------:R-:W-:Y:S01]  /*3ef0*/  FADD.FTZ R21, R130, R21 ;  /* 0x0000001582157221 */ /* 0x000fe20000010000 */
[----:B------:R-:W-:Y:S01]  /*3f00*/  FMUL.FTZ R147, R147, R40 ;  /* 0x0000002893937220 */ /* 0x000fe20000410000 */
[----:B------:R-:W-:Y:S01]  /*3f10*/  FMUL.FTZ R40, R116, UR35 ;  /* 0x0000002374287c20 */ /* 0x000fe20008410000 */
[----:B------:R-:W-:Y:S01]  /*3f20*/  FFMA.FTZ R87, R152, R148, R87 ;  /* 0x0000009498577223 */ /* 0x000fe20000010057 */
[----:B------:R-:W-:Y:S01]  /*3f30*/  FMUL.FTZ R148, R148, R101 ;  /* 0x0000006594947220 */ /* 0x000fe20000410000 */
[----:B------:R-:W-:Y:S01]  /*3f40*/  FFMA.FTZ R101, R73, R118, R146 ;  /* 0x0000007649657223 */ /* 0x000fe20000010092 */
[----:B------:R-:W-:Y:S01]  /*3f50*/  FMUL.FTZ R41, R84, UR35 ;  /* 0x0000002354297c20 */ /* 0x000fe20008410000 */
[----:B------:R-:W-:Y:S01]  /*3f60*/  FFMA.FTZ R87, R150, R123, R87 ;  /* 0x0000007b96577223 */ /* 0x000fe20000010057 */
[----:B------:R-:W-:Y:S01]  /*3f70*/  FFMA.FTZ R148, R71, R82, R148 ;  /* 0x0000005247947223 */ /* 0x000fe20000010094 */
[----:B------:R-:W-:Y:S01]  /*3f80*/  FFMA.FTZ R82, R72, R121, R147 ;  /* 0x0000007948527223 */ /* 0x000fe20000010093 */
[----:B------:R-:W-:Y:S01]  /*3f90*/  FADD.FTZ R52, R101, R52 ;  /* 0x0000003465347221 */ /* 0x000fe20000010000 */
[----:B------:R-:W-:Y:S01]  /*3fa0*/  FMUL.FTZ R145, R145, R40 ;  /* 0x0000002891917220 */ /* 0x000fe20000410000 */
[----:B------:R-:W1:Y:S01]  /*3fb0*/  SHFL.DOWN PT, R154, R87, 0x1, 0x1f ;  /* 0x08201f00579a7f89 */ /* 0x000e6200000e0000 */
[----:B------:R-:W-:Y:S01]  /*3fc0*/  FADD.FTZ R53, R82, R53 ;  /* 0x0000003552357221 */ /* 0x000fe20000010000 */
[----:B------:R-:W-:Y:S01]  /*3fd0*/  FMUL.FTZ R144, R144, R41 ;  /* 0x0000002990907220 */ /* 0x000fe20000410000 */
[----:B------:R-:W-:Y:S01]  /*3fe0*/  FMUL.FTZ R40, R111, UR35 ;  /* 0x000000236f287c20 */ /* 0x000fe20008410000 */
[----:B------:R-:W-:Y:S01]  /*3ff0*/  FMUL.FTZ R41, R110, UR35 ;  /* 0x000000236e297c20 */ /* 0x000fe20008410000 */
[----:B------:R-:W-:Y:S01]  /*4000*/  FADD.FTZ R19, R150, R19 ;  /* 0x0000001396137221 */ /* 0x000fe20000010000 */
[----:B------:R-:W-:Y:S01]  /*4010*/  FMUL.FTZ R150, R132, UR35 ;  /* 0x0000002384967c20 */ /* 0x000fe20008410000 */
[----:B------:R-:W-:Y:S01]  /*4020*/  FMUL.FTZ R143, R143, R40 ;  /* 0x000000288f8f7220 */ /* 0x000fe20000410000 */
[----:B------:R-:W-:Y:S01]  /*4030*/  FMUL.FTZ R142, R142, R41 ;  /* 0x000000298e8e7220 */ /* 0x000fe20000410000 */
[----:B0-----:R-:W-:Y:S01]  /*4040*/  @!P0 FADD.FTZ R86, R86, R125 ;  /* 0x0000007d56568221 */ /* 0x001fe20000010000 */
[----:B------:R-:W-:Y:S01]  /*4050*/  FMUL.FTZ R40, R109, UR35 ;  /* 0x000000236d287c20 */ /* 0x000fe20008410000 */
[----:B------:R-:W-:Y:S01]  /*4060*/  FMUL.FTZ R41, R108, UR35 ;  /* 0x000000236c297c20 */ /* 0x000fe20008410000 */
[----:B------:R-:W-:Y:S01]  /*4070*/  FMUL.FTZ R123, R123, R150 ;  /* 0x000000967b7b7220 */ /* 0x000fe20000410000 */
[----:B------:R-:W-:Y:S01]  /*4080*/  FFMA.FTZ R145, R74, R116, R145 ;  /* 0x000000744a917223 */ /* 0x000fe20000010091 */
[----:B------:R-:W0:Y:S01]  /*4090*/  SHFL.DOWN PT, R125, R86, 0x4, 0x1f ;  /* 0x08801f00567d7f89 */ /* 0x000e2200000e0000 */
[----:B------:R-:W-:Y:S01]  /*40a0*/  FMUL.FTZ R141, R141, R40 ;  /* 0x000000288d8d7220 */ /* 0x000fe20000410000 */
[----:B------:R-:W-:Y:S01]  /*40b0*/  FMUL.FTZ R140, R140, R41 ;  /* 0x000000298c8c7220 */ /* 0x000fe20000410000 */
[----:B------:R-:W-:Y:S01]  /*40c0*/  FMUL.FTZ R40, R107, UR35 ;  /* 0x000000236b287c20 */ /* 0x000fe20008410000 */
[----:B------:R-:W-:Y:S01]  /*40d0*/  FMUL.FTZ R41, R106, UR35 ;  /* 0x000000236a297c20 */ /* 0x000fe20008410000 */
[----:B------:R-:W-:Y:S01]  /*40e0*/  FFMA.FTZ R123, R70, R132, R123 ;  /* 0x00000084467b7223 */ /* 0x000fe2000001007b */
[----:B------:R-:W-:Y:S01]  /*40f0*/  FFMA.FTZ R144, R75, R84, R144 ;  /* 0x000000544b907223 */ /* 0x000fe20000010090 */
[----:B------:R-:W-:Y:S01]  /*4100*/  FMUL.FTZ R139, R139, R40 ;  /* 0x000000288b8b7220 */ /* 0x000fe20000410000 */
[----:B------:R-:W-:Y:S01]  /*4110*/  FMUL.FTZ R138, R138, R41 ;  /* 0x000000298a8a7220 */ /* 0x000fe20000410000 */
[----:B------:R-:W-:Y:S01]  /*4120*/  FMUL.FTZ R40, R105, UR35 ;  /* 0x0000002369287c20 */ /* 0x000fe20008410000 */
[----:B-1----:R-:W-:Y:S01]  /*4130*/  @!P1 FADD.FTZ R87, R87, R154 ;  /* 0x0000009a57579221 */ /* 0x002fe20000010000 */
[----:B------:R-:W-:Y:S01]  /*4140*/  ISETP.GT.AND P1, PT, R149, 0x1b, PT ;  /* 0x0000001b9500780c */ /* 0x000fe20003f24270 */
[----:B------:R-:W-:Y:S01]  /*4150*/  FMUL.FTZ R41, R104, UR35 ;  /* 0x0000002368297c20 */ /* 0x000fe20008410000 */
[----:B------:R-:W-:Y:S01]  /*4160*/  FMUL.FTZ R137, R137, R40 ;  /* 0x0000002889897220 */ /* 0x000fe20000410000 */
[----:B------:R-:W-:Y:S01]  /*4170*/  FMUL.FTZ R40, R103, UR35 ;  /* 0x0000002367287c20 */ /* 0x000fe20008410000 */
[----:B------:R-:W1:Y:S01]  /*4180*/  SHFL.DOWN PT, R154, R87, 0x2, 0x1f ;  /* 0x08401f00579a7f89 */ /* 0x000e6200000e0000 */
[----:B------:R-:W-:Y:S01]  /*4190*/  FMUL.FTZ R136, R136, R41 ;  /* 0x0000002988887220 */ /* 0x000fe20000410000 */
[----:B------:R-:W-:Y:S01]  /*41a0*/  FMUL.FTZ R41, R102, UR35 ;  /* 0x0000002366297c20 */ /* 0x000fe20008410000 */
[----:B------:R-:W-:Y:S01]  /*41b0*/  FMUL.FTZ R135, R135, R40 ;  /* 0x0000002887877220 */ /* 0x000fe20000410000 */
[----:B------:R-:W-:Y:S01]  /*41c0*/  FFMA.FTZ R143, R76, R111, R143 ;  /* 0x0000006f4c8f7223 */ /* 0x000fe2000001008f */
[----:B------:R-:W-:Y:S01]  /*41d0*/  FFMA.FTZ R142, R77, R110, R142 ;  /* 0x0000006e4d8e7223 */ /* 0x000fe2000001008e */
[----:B------:R-:W-:Y:S01]  /*41e0*/  FMUL.FTZ R112, R112, R41 ;  /* 0x0000002970707220 */ /* 0x000fe20000410000 */
[----:B------:R-:W-:Y:S01]  /*41f0*/  FFMA.FTZ R141, R78, R109, R141 ;  /* 0x0000006d4e8d7223 */ /* 0x000fe2000001008d */
[----:B------:R-:W-:Y:S01]  /*4200*/  FFMA.FTZ R140, R79, R108, R140 ;  /* 0x0000006c4f8c7223 */ /* 0x000fe2000001008c */
[----:B0-----:R-:W-:Y:S01]  /*4210*/  @!P1 FADD.FTZ R86, R86, R125 ;  /* 0x0000007d56569221 */ /* 0x001fe20000010000 */
[----:B------:R-:W-:Y:S01]  /*4220*/  FFMA.FTZ R139, R80, R107, R139 ;  /* 0x0000006b508b7223 */ /* 0x000fe2000001008b */
[----:B------:R-:W-:Y:S01]  /*4230*/  FFMA.FTZ R138, R81, R106, R138 ;  /* 0x0000006a518a7223 */ /* 0x000fe2000001008a */
[----:B------:R-:W-:Y:S01]  /*4240*/  FFMA.FTZ R137, R88, R105, R137 ;  /* 0x0000006958897223 */ /* 0x000fe20000010089 */
[----:B------:R-:W-:Y:S01]  /*4250*/  FFMA.FTZ R136, R89, R104, R136 ;  /* 0x0000006859887223 */ /* 0x000fe20000010088 */
[----:B------:R-:W0:Y:S01]  /*4260*/  SHFL.DOWN PT, R125, R86, 0x8, 0x1f ;  /* 0x09001f00567d7f89 */ /* 0x000e2200000e0000 */
[----:B------:R-:W-:Y:S01]  /*4270*/  FFMA.FTZ R135, R90, R103, R135 ;  /* 0x000000675a877223 */ /* 0x000fe20000010087 */
[----:B------:R-:W-:Y:S01]  /*4280*/  FFMA.FTZ R112, R91, R102, R112 ;  /* 0x000000665b707223 */ /* 0x000fe20000010070 */
[----:B------:R-:W-:Y:S01]  /*4290*/  FADD.FTZ R56, R123, R56 ;  /* 0x000000387b387221 */ /* 0x000fe20000010000 */
[----:B------:R-:W-:Y:S01]  /*42a0*/  FADD.FTZ R55, R148, R55 ;  /* 0x0000003794377221 */ /* 0x000fe20000010000 */
[----:B------:R-:W-:Y:S01]  /*42b0*/  FADD.FTZ R50, R145, R50 ;  /* 0x0000003291327221 */ /* 0x000fe20000010000 */
[----:B------:R-:W-:Y:S01]  /*42c0*/  FADD.FTZ R49, R144, R49 ;  /* 0x0000003190317221 */ /* 0x000fe20000010000 */
[----:B------:R-:W-:Y:S01]  /*42d0*/  FADD.FTZ R48, R143, R48 ;  /* 0x000000308f307221 */ /* 0x000fe20000010000 */
[----:B------:R-:W-:Y:S01]  /*42e0*/  FADD.FTZ R47, R142, R47 ;  /* 0x0000002f8e2f7221 */ /* 0x000fe20000010000 */
[----:B------:R-:W-:Y:S01]  /*42f0*/  FADD.FTZ R46, R141, R46 ;  /* 0x0000002e8d2e7221 */ /* 0x000fe20000010000 */
[----:B-1----:R-:W-:Y:S01]  /*4300*/  @!P0 FADD.FTZ R87, R87, R154 ;  /* 0x0000009a57578221 */ /* 0x002fe20000010000 */
[----:B------:R-:W-:Y:S01]  /*4310*/  ISETP.GT.AND P0, PT, R149, 0x17, PT ;  /* 0x000000179500780c */ /* 0x000fe20003f04270 */
[----:B------:R-:W-:Y:S01]  /*4320*/  FADD.FTZ R45, R140, R45 ;  /* 0x0000002d8c2d7221 */ /* 0x000fe20000010000 */
[----:B------:R-:W-:Y:S01]  /*4330*/  FADD.FTZ R44, R139, R44 ;  /* 0x0000002c8b2c7221 */ /* 0x000fe20000010000 */
[----:B------:R-:W-:Y:S01]  /*4340*/  FADD.FTZ R39, R138, R39 ;  /* 0x000000278a277221 */ /* 0x000fe20000010000 */
[----:B------:R-:W1:Y:S01]  /*4350*/  SHFL.DOWN PT, R154, R87, 0x4, 0x1f ;  /* 0x08801f00579a7f89 */ /* 0x000e6200000e0000 */
[----:B------:R-:W-:Y:S01]  /*4360*/  FADD.FTZ R38, R137, R38 ;  /* 0x0000002689267221 */ /* 0x000fe20000010000 */
[----:B------:R-:W-:Y:S01]  /*4370*/  FADD.FTZ R37, R136, R37 ;  /* 0x0000002588257221 */ /* 0x000fe20000010000 */
[----:B------:R-:W-:Y:S01]  /*4380*/  FADD.FTZ R36, R135, R36 ;  /* 0x0000002487247221 */ /* 0x000fe20000010000 */
[----:B------:R-:W-:-:S05]  /*4390*/  FADD.FTZ R35, R112, R35 ;  /* 0x0000002370237221 */ /* 0x000fca0000010000 */
[----:B0-----:R-:W-:-:S05]  /*43a0*/  @!P0 FADD.FTZ R86, R86, R125 ;  /* 0x0000007d56568221 */ /* 0x001fca0000010000 */
[----:B------:R-:W0:Y:S01]  /*43b0*/  SHFL.DOWN PT, R101, R86, 0x10, 0x1f ;  /* 0x0a001f0056657f89 */ /* 0x000e2200000e0000 */
[----:B-1----:R-:W-:-:S05]  /*43c0*/  @!P1 FADD.FTZ R87, R87, R154 ;  /* 0x0000009a57579221 */ /* 0x002fca0000010000 */
[----:B------:R-:W1:Y:S01]  /*43d0*/  SHFL.DOWN PT, R130, R87, 0x8, 0x1f ;  /* 0x09001f0057827f89 */ /* 0x000e6200000e0000 */
[----:B0-----:R-:W-:Y:S01]  /*43e0*/  FADD.FTZ R83, R86, R101 ;  /* 0x0000006556537221 */ /* 0x001fe20000010000 */
[----:B-1----:R-:W-:Y:S01]  /*43f0*/  @!P0 FADD.FTZ R87, R87, R130 ;  /* 0x0000008257578221 */ /* 0x002fe20000010000 */
[----:B------:R-:W-:-:S04]  /*4400*/  ISETP.NE.AND P0, PT, R149, RZ, PT ;  /* 0x000000ff9500720c */ /* 0x000fc80003f05270 */
[----:B------:R-:W0:Y:S09]  /*4410*/  SHFL.DOWN PT, R82, R87, 0x10, 0x1f ;  /* 0x0a001f0057527f89 */ /* 0x000e3200000e0000 */
[----:B------:R-:W-:Y:S01]  /*4420*/  @!P0 LOP3.LUT R42, R42, 0xf8, RZ, 0xc0, !PT ;  /* 0x000000f82a2a8812 */ /* 0x000fe200078ec0ff */
[----:B0-----:R-:W-:-:S05]  /*4430*/  FADD.FTZ R82, R87, R82 ;  /* 0x0000005257527221 */ /* 0x001fca0000010000 */
[----:B------:R0:W-:Y:S01]  /*4440*/  @!P0 STS.64 [R42+UR23+0x2118], R82 ;  /* 0x002118522a008988 */ /* 0x0001e20008000a17 */
[----:B------:R-:W-:Y:S06]  /*4450*/  BAR.SYNC.DEFER_BLOCKING 0x0 ;  /* 0x0000000000007b1d */ /* 0x000fec0000010000 */
[----:B------:R-:W-:Y:S05]  /*4460*/  @P2 BRA `(.L_x_13) ;  /* 0x00000000004c2947 */ /* 0x000fea0003800000 */
[----:B------:R-:W1:Y:S01]  /*4470*/  LDC R40, c[0x0][0x394] ;  /* 0x0000e500ff287b82 */ /* 0x000e620000000800 */
[----:B------:R-:W-:Y:S01]  /*4480*/  LDS.64 R84, [UR23+0x2130] ;  /* 0x00213017ff547984 */ /* 0x000fe20008000a00 */
[----:B------:R-:W-:-:S04]  /*4490*/  ISETP.GT.AND P0, PT, R149, 0xf, PT ;  /* 0x0000000f9500780c */ /* 0x000fc80003f04270 */
[----:B------:R-:W-:Y:S02]  /*44a0*/  FSEL R86, R86, R83, P0 ;  /* 0x0000005356567208 */ /* 0x000fe40000000000 */
[----:B------:R-:W-:Y:S02]  /*44b0*/  FSEL R87, R87, R82, P0 ;  /* 0x0000005257577208 */ /* 0x000fe40000000000 */
[----:B-1----:R-:W-:Y:S02]  /*44c0*/  ISETP.NE.AND P1, PT, R40, UR16, PT ;  /* 0x0000001028007c0c */ /* 0x002fe4000bf25270 */
[----:B0-----:R-:W0:Y:S11]  /*44d0*/  LDS.128 R40, [UR23+0x2120] ;  /* 0x00212017ff287984 */ /* 0x001e360008000c00 */
[----:B------:R-:W1:Y:S04]  /*44e0*/  @P1 LDS R102, [UR33+0x1600] ;  /* 0x00160021ff661984 */ /* 0x000e680008000800 */
[----:B------:R-:W2:Y:S01]  /*44f0*/  @P1 LDS R101, [UR33+0x1200] ;  /* 0x00120021ff651984 */ /* 0x000ea20008000800 */
[----:B0-----:R-:W-:Y:S01]  /*4500*/  FADD.FTZ R86, R41, R86 ;  /* 0x0000005629567221 */ /* 0x001fe20000010000 */
[----:B------:R-:W-:-:S03]  /*4510*/  FADD.FTZ R87, R40, R87 ;  /* 0x0000005728577221 */ /* 0x000fc60000010000 */
[----:B------:R-:W-:Y:S01]  /*4520*/  FADD.FTZ R86, R43, R86 ;  /* 0x000000562b567221 */ /* 0x000fe20000010000 */
[----:B------:R-:W-:-:S03]  /*4530*/  FADD.FTZ R87, R42, R87 ;  /* 0x000000572a577221 */ /* 0x000fc60000010000 */
[----:B------:R-:W-:Y:S01]  /*4540*/  FADD.FTZ R85, R86, R85 ;  /* 0x0000005556557221 */ /* 0x000fe20000010000 */
[----:B------:R-:W-:-:S03]  /*4550*/  FADD.FTZ R84, R87, R84 ;  /* 0x0000005457547221 */ /* 0x000fc60000010000 */
[----:B-1----:R-:W-:Y:S01]  /*4560*/  @P1 FADD.FTZ R85, R85, R102 ;  /* 0x0000006655551221 */ /* 0x002fe20000010000 */
[----:B--2---:R-:W-:-:S04]  /*4570*/  @P1 FADD.FTZ R84, R84, R101 ;  /* 0x0000006554541221 */ /* 0x004fc80000010000 */
[----:B------:R1:W-:Y:S04]  /*4580*/  STS [UR33+0x1600], R85 ;  /* 0x00160055ff007988 */ /* 0x0003e80008000821 */
[----:B------:R1:W-:Y:S02]  /*4590*/  STS [UR33+0x1200], R84 ;  /* 0x00120054ff007988 */ /* 0x0003e40008000821 */
.L_x_13:
[----:B------:R-:W-:Y:S05]  /*45a0*/  BSYNC.RECONVERGENT B0 ;  /* 0x0000000000007941 */ /* 0x000fea0003800200 */
.L_x_12:
[----:B------:R-:W-:Y:S02]  /*45b0*/  ULEA UR27, UP0, UR36, UR27, 0x2 ;  /* 0x0000001b241b7291 */ /* 0x000fe4000f8010ff */
[----:B------:R-:W-:Y:S02]  /*45c0*/  UIADD3 UR8, UPT, UPT, UR8, 0x1, URZ ;  /* 0x0000000108087890 */ /* 0x000fe4000fffe0ff */
[----:B------:R-:W-:Y:S02]  /*45d0*/  UIADD3.X UR26, UPT, UPT, UR26, UR24, URZ, UP0, !UPT ;  /* 0x000000181a1a7290 */ /* 0x000fe400087fe4ff */
[----:B------:R-:W-:Y:S02]  /*45e0*/  UISETP.GE.AND UP0, UPT, UR8, UR41, UPT ;  /* 0x000000290800728c */ /* 0x000fe4000bf06270 */
[----:B------:R-:W-:Y:S02]  /*45f0*/  ULEA UR32, UP1, UR34, UR32, 0x2 ;  /* 0x0000002022207291 */ /* 0x000fe4000f8210ff */
[----:B------:R-:W-:-:S02]  /*4600*/  ULEA UR25, UP2, UR10, UR25, 0x2 ;  /* 0x000000190a197291 */ /* 0x000fc4000f8410ff */
[----:B------:R-:W-:Y:S02]  /*4610*/  UIADD3 UR9, UPT, UPT, UR9, 0x1, URZ ;  /* 0x0000000109097890 */ /* 0x000fe4000fffe0ff */
[----:B------:R-:W-:Y:S02]  /*4620*/  UIADD3 UR33, UPT, UPT, UR33, 0x4, URZ ;  /* 0x0000000421217890 */ /* 0x000fe4000fffe0ff */
[----:B------:R-:W-:Y:S02]  /*4630*/  UIADD3 UR12, UPT, UPT, UR12, 0x8, URZ ;  /* 0x000000080c0c7890 */ /* 0x000fe4000fffe0ff */
[----:B------:R-:W-:Y:S02]  /*4640*/  UIADD3 UR11, UPT, UPT, UR11, 0x1, URZ ;  /* 0x000000010b0b7890 */ /* 0x000fe4000fffe0ff */
[----:B------:R-:W-:Y:S02]  /*4650*/  UIADD3.X UR29, UPT, UPT, UR29, UR15, URZ, UP1, !UPT ;  /* 0x0000000f1d1d7290 */ /* 0x000fe40008ffe4ff */
[----:B------:R-:W-:Y:S01]  /*4660*/  UIADD3.X UR28, UPT, UPT, UR28, UR14, URZ, UP2, !UPT ;  /* 0x0000000e1c1c7290 */ /* 0x000fe200097fe4ff */
[----:B------:R-:W-:Y:S11]  /*4670*/  BRA.U !UP0, `(.L_x_14) ;  /* 0xffffffd908f87547 */ /* 0x000ff6000b83ffff */
.L_x_1:
[----:B0-----:R-:W2:Y:S01]  /*4680*/  LDL.LU R42, [R1] ;  /* 0x00000000012a7983 */ /* 0x001ea20000300800 */
[----:B------:R-:W0:Y:S01]  /*4690*/  LDC R10, c[0x0][0x388] ;  /* 0x0000e200ff0a7b82 */ /* 0x000e220000000800 */
[----:B------:R-:W3:Y:S07]  /*46a0*/  S2R R0, SR_TID.X ;  /* 0x0000000000007919 */ /* 0x000eee0000002100 */
[----:B------:R-:W-:Y:S01]  /*46b0*/  BAR.SYNC.DEFER_BLOCKING 0x0 ;  /* 0x0000000000007b1d */ /* 0x000fe20000010000 */
[----:B------:R-:W-:-:S07]  /*46c0*/  ULEA UR12, UR16, 0xfffff800, 0xb ;  /* 0xfffff800100c7891 */ /* 0x000fce000f8e58ff */
[----:B------:R-:W4:Y:S01]  /*46d0*/  S2UR UR26, SR_CTAID.X ;  /* 0x00000000001a79c3 */ /* 0x000f220000002500 */
[----:B------:R-:W4:Y:S01]  /*46e0*/  LDCU.64 UR14, c[0x0][0x4f8] ;  /* 0x00009f00ff0e77ac */ /* 0x000f220008000a00 */
[----:B------:R-:W5:Y:S01]  /*46f0*/  LDL.LU R40, [R1+0x4] ;  /* 0x0000040001287983 */ /* 0x000f620000300800 */
[----:B------:R-:W1:Y:S05]  /*4700*/  LDCU.64 UR24, c[0x0][0x500] ;  /* 0x0000a000ff1877ac */ /* 0x000e6a0008000a00 */
[----:B------:R-:W1:Y:S01]  /*4710*/  S2UR UR8, SR_CTAID.Y ;  /* 0x00000000000879c3 */ /* 0x000e620000002600 */
[----:B------:R-:W-:Y:S02]  /*4720*/  USHF.R.S32.HI UR13, URZ, 0x1f, UR12 ;  /* 0x0000001fff0d7899 */ /* 0x000fe4000801140c */
[----:B0-----:R-:W-:Y:S01]  /*4730*/  VIADD R10, R10, -UR12 ;  /* 0x8000000c0a0a7c36 */ /* 0x001fe20008000000 */
[----:B------:R-:W-:-:S02]  /*4740*/  UIADD3 UR17, UP0, UPT, UR17, -0x2000, URZ ;  /* 0xffffe00011117890 */ /* 0x000fc4000ff1e0ff */
[----:B------:R-:W-:Y:S02]  /*4750*/  UIADD3 UR19, UP1, UPT, UR19, -0x2000, URZ ;  /* 0xffffe00013137890 */ /* 0x000fe4000ff3e0ff */
[----:B------:R-:W-:Y:S01]  /*4760*/  UIADD3.X UR18, UPT, UPT, UR18, -0x1, URZ, UP0, !UPT ;  /* 0xffffffff12127890 */ /* 0x000fe200087fe4ff */
[----:B------:R-:W-:Y:S01]  /*4770*/  STS [R92], R34 ;  /* 0x000000225c007388 */ /* 0x000fe20000000800 */
[----:B------:R-:W-:Y:S02]  /*4780*/  UISETP.GT.AND UP0, UPT, UR16, 0x1, UPT ;  /* 0x000000011000788c */ /* 0x000fe4000bf04270 */
[----:B------:R-:W-:Y:S01]  /*4790*/  UIADD3 UR21, UP2, UPT, UR21, -0x2000, URZ ;  /* 0xffffe00015157890 */ /* 0x000fe2000ff5e0ff */
[C---:B---3--:R-:W-:Y:S01]  /*47a0*/  ISETP.NE.AND P0, PT, R0.reuse, RZ, PT ;  /* 0x000000ff0000720c */ /* 0x048fe20003f05270 */
[----:B------:R-:W-:Y:S01]  /*47b0*/  STS [R92+0x4], R33 ;  /* 0x000004215c007388 */ /* 0x000fe20000000800 */
[----:B----4-:R-:W-:Y:S01]  /*47c0*/  UIMAD.WIDE.U32 UR10, UR26, UR14, UR12 ;  /* 0x0000000e1a0a72a5 */ /* 0x010fe2000f8e000c */
[C---:B------:R-:W-:Y:S01]  /*47d0*/  SHF.L.U32 R9, R0.reuse, 0x4, RZ ;  /* 0x0000000400097819 */ /* 0x040fe200000006ff */
[----:B------:R-:W-:Y:S01]  /*47e0*/  UIADD3.X UR20, UPT, UPT, UR20, -0x1, URZ, UP1, !UPT ;  /* 0xffffffff14147890 */ /* 0x000fe20008ffe4ff */
[----:B------:R-:W-:Y:S01]  /*47f0*/  STS [R92+0x8], R32 ;  /* 0x000008205c007388 */ /* 0x000fe20000000800 */
[----:B------:R-:W-:Y:S01]  /*4800*/  UIMAD UR11, UR26, UR15, UR11 ;  /* 0x0000000f1a0b72a4 */ /* 0x000fe2000f8e020b */
[----:B------:R-:W-:Y:S01]  /*4810*/  LOP3.LUT R6, R0, 0x1f, RZ, 0xc0, !PT ;  /* 0x0000001f00067812 */ /* 0x000fe200078ec0ff */
[----:B------:R-:W0:Y:S01]  /*4820*/  LDCU.64 UR14, c[0x0][0x550] ;  /* 0x0000aa00ff0e77ac */ /* 0x000e220008000a00 */
[----:B------:R-:W-:Y:S02]  /*4830*/  STS [R92+0xc], R31 ;  /* 0x00000c1f5c007388 */ /* 0x000fe40000000800 */
[----:B------:R-:W-:Y:S01]  /*4840*/  LOP3.LUT R9, R6, 0x3e00, R9, 0xf8, !PT ;  /* 0x00003e0006097812 */ /* 0x000fe200078ef809 */
[----:B-1----:R-:W-:Y:S01]  /*4850*/  UIMAD UR9, UR8, UR25, URZ ;  /* 0x00000019080972a4 */ /* 0x002fe2000f8e02ff */
[----:B------:R-:W-:Y:S01]  /*4860*/  STS [R92+0x10], R30 ;  /* 0x0000101e5c007388 */ /* 0x000fe20000000800 */
[----:B------:R-:W-:Y:S01]  /*4870*/  UIMAD.WIDE.U32 UR10, UR8, UR24, UR10 ;  /* 0x00000018080a72a5 */ /* 0x000fe2000f8e000a */
[C---:B------:R-:W-:Y:S01]  /*4880*/  LOP3.LUT R57, R9.reuse, 0x20, RZ, 0xfc, !PT ;  /* 0x0000002009397812 */ /* 0x040fe200078efcff */
[----:B------:R-:W1:Y:S01]  /*4890*/  LDCU.64 UR24, c[0x0][0x560] ;  /* 0x0000ac00ff1877ac */ /* 0x000e620008000a00 */
[----:B------:R-:W-:Y:S01]  /*48a0*/  STS [R92+0x14], R29 ;  /* 0x0000141d5c007388 */ /* 0x000fe20000000800 */
[----:B------:R-:W-:-:S02]  /*48b0*/  LOP3.LUT R59, R9, 0x40, RZ, 0xfc, !PT ;  /* 0x00000040093b7812 */ /* 0x000fc400078efcff */
[C---:B------:R-:W-:Y:S01]  /*48c0*/  LOP3.LUT R61, R9.reuse, 0x60, RZ, 0xfc, !PT ;  /* 0x00000060093d7812 */ /* 0x040fe200078efcff */
[----:B------:R-:W-:Y:S01]  /*48d0*/  STS [R92+0x18], R28 ;  /* 0x0000181c5c007388 */ /* 0x000fe20000000800 */
[----:B------:R-:W-:Y:S01]  /*48e0*/  MOV R8, UR9 ;  /* 0x0000000900087c02 */ /* 0x000fe20008000f00 */
[----:B------:R-:W-:Y:S01]  /*48f0*/  UIADD3.X UR22, UPT, UPT, UR22, -0x1, URZ, UP2, !UPT ;  /* 0xffffffff16167890 */ /* 0x000fe200097fe4ff */
[C---:B------:R-:W-:Y:S01]  /*4900*/  IADD3 R3, P5, PT, R9.reuse, UR10, RZ ;  /* 0x0000000a09037c10 */ /* 0x040fe2000ffbe0ff */
[----:B------:R-:W-:Y:S01]  /*4910*/  STS [R92+0x1c], R27 ;  /* 0x00001c1b5c007388 */ /* 0x000fe20000000800 */
[----:B------:R-:W-:Y:S02]  /*4920*/  LOP3.LUT R63, R9, 0x80, RZ, 0xfc, !PT ;  /* 0x00000080093f7812 */ /* 0x000fe400078efcff */
[----:B------:R-:W-:Y:S01]  /*4930*/  IADD3.X R8, PT, PT, R8, UR11, RZ, P5, !PT ;  /* 0x0000000b08087c10 */ /* 0x000fe2000affe4ff */
[----:B------:R-:W-:Y:S01]  /*4940*/  STS [R92+0x20], R26 ;  /* 0x0000201a5c007388 */ /* 0x000fe20000000800 */
[----:B0-----:R-:W-:Y:S01]  /*4950*/  LEA R2, P5, R3, UR14, 0x2 ;  /* 0x0000000e03027c11 */ /* 0x001fe2000f8a10ff */
[----:B------:R-:W0:Y:S01]  /*4960*/  LDCU.64 UR10, c[0x0][0x518] ;  /* 0x0000a300ff0a77ac */ /* 0x000e220008000a00 */
[----:B------:R-:W-:Y:S01]  /*4970*/  LOP3.LUT R65, R9, 0xa0, RZ, 0xfc, !PT ;  /* 0x000000a009417812 */ /* 0x000fe200078efcff */
[----:B------:R-:W-:Y:S01]  /*4980*/  STS [R92+0x24], R25 ;  /* 0x000024195c007388 */ /* 0x000fe20000000800 */
[----:B------:R-:W-:Y:S01]  /*4990*/  LEA.HI.X R3, R3, UR15, R8, 0x2, P5 ;  /* 0x0000000f03037c11 */ /* 0x000fe2000a8f1408 */
[----:B------:R-:W3:Y:S01]  /*49a0*/  LDCU.64 UR14, c[0x0][0x520] ;  /* 0x0000a400ff0e77ac */ /* 0x000ee20008000a00 */
[C---:B------:R-:W-:Y:S01]  /*49b0*/  LOP3.LUT R67, R9.reuse, 0xc0, RZ, 0xfc, !PT ;  /* 0x000000c009437812 */ /* 0x040fe200078efcff */
[----:B------:R-:W-:Y:S01]  /*49c0*/  STS [R92+0x28], R24 ;  /* 0x000028185c007388 */ /* 0x000fe20000000800 */
[----:B------:R-:W-:-:S02]  /*49d0*/  LOP3.LUT R69, R9, 0xe0, RZ, 0xfc, !PT ;  /* 0x000000e009457812 */ /* 0x000fc400078efcff */
[C---:B------:R-:W-:Y:S01]  /*49e0*/  LOP3.LUT R71, R9.reuse, 0x100, RZ, 0xfc, !PT ;  /* 0x0000010009477812 */ /* 0x040fe200078efcff */
[----:B------:R-:W-:Y:S01]  /*49f0*/  STS [R92+0x2c], R23 ;  /* 0x00002c175c007388 */ /* 0x000fe20000000800 */
[C---:B------:R-:W-:Y:S02]  /*4a00*/  LOP3.LUT R73, R9.reuse, 0x120, RZ, 0xfc, !PT ;  /* 0x0000012009497812 */ /* 0x040fe400078efcff */
[C---:B------:R-:W-:Y:S01]  /*4a10*/  LOP3.LUT R75, R9.reuse, 0x140, RZ, 0xfc, !PT ;  /* 0x00000140094b7812 */ /* 0x040fe200078efcff */
[----:B------:R-:W-:Y:S01]  /*4a20*/  STS [R92+0x30], R22 ;  /* 0x000030165c007388 */ /* 0x000fe20000000800 */
[C---:B------:R-:W-:Y:S02]  /*4a30*/  LOP3.LUT R77, R9.reuse, 0x160, RZ, 0xfc, !PT ;  /* 0x00000160094d7812 */ /* 0x040fe400078efcff */
[C---:B------:R-:W-:Y:S01]  /*4a40*/  LOP3.LUT R79, R9.reuse, 0x180, RZ, 0xfc, !PT ;  /* 0x00000180094f7812 */ /* 0x040fe200078efcff */
[----:B------:R-:W-:Y:S01]  /*4a50*/  STS [R92+0x34], R21 ;  /* 0x000034155c007388 */ /* 0x000fe20000000800 */
[C---:B------:R-:W-:Y:S01]  /*4a60*/  LOP3.LUT R81, R9.reuse, 0x1a0, RZ, 0xfc, !PT ;  /* 0x000001a009517812 */ /* 0x040fe200078efcff */
[----:B0-----:R-:W-:Y:S01]  /*4a70*/  UIMAD.WIDE.U32 UR12, UR26, UR10, UR12 ;  /* 0x0000000a1a0c72a5 */ /* 0x001fe2000f8e000c */
[C---:B------:R-:W-:Y:S01]  /*4a80*/  LOP3.LUT R83, R9.reuse, 0x1c0, RZ, 0xfc, !PT ;  /* 0x000001c009537812 */ /* 0x040fe200078efcff */
[----:B------:R-:W-:Y:S01]  /*4a90*/  STS [R92+0x38], R20 ;  /* 0x000038145c007388 */ /* 0x000fe20000000800 */
[----:B------:R-:W-:Y:S01]  /*4aa0*/  LOP3.LUT R85, R9, 0x1e0, RZ, 0xfc, !PT ;  /* 0x000001e009557812 */ /* 0x000fe200078efcff */
[----:B------:R-:W-:-:S02]  /*4ab0*/  UIMAD UR11, UR26, UR11, UR13 ;  /* 0x0000000b1a0b72a4 */ /* 0x000fc4000f8e020d */
[----:B------:R-:W-:Y:S01]  /*4ac0*/  STS [R92+0x3c], R19 ;  /* 0x00003c135c007388 */ /* 0x000fe20000000800 */
[----:B------:R-:W-:-:S03]  /*4ad0*/  NOP ;  /* 0x0000000000007918 */ /* 0x000fc60000000000 */
[----:B------:R-:W-:Y:S01]  /*4ae0*/  LDS R7, [R164+0x80] ;  /* 0x00008000a4077984 */ /* 0x000fe20000000800 */
[----:B------:R-:W-:Y:S02]  /*4af0*/  UMOV UR10, UR12 ;  /* 0x0000000c000a7c82 */ /* 0x000fe40008000000 */
[----:B---3--:R-:W-:Y:S01]  /*4b00*/  UIMAD.WIDE.U32 UR10, UR8, UR14, UR10 ;  /* 0x0000000e080a72a5 */ /* 0x008fe2000f8e000a */
[----:B------:R-:W-:Y:S03]  /*4b10*/  LDS R11, [R161+0x100] ;  /* 0x00010000a10b7984 */ /* 0x000fe60000000800 */
[----:B------:R-:W-:Y:S01]  /*4b20*/  UIMAD UR9, UR8, UR15, UR11 ;  /* 0x0000000f080972a4 */ /* 0x000fe2000f8e020b */
        /* <DEDUP_REMOVED lines=13> */
[----:B--2---:R-:W-:Y:S04]  /*4c00*/  LDS R5, [R42] ;  /* 0x000000002a057984 */ /* 0x004fe80000000800 */
[----:B------:R-:W-:Y:S01]  /*4c10*/  @!P0 STS [UR23+0x2100], R10 ;  /* 0x0021000aff008988 */ /* 0x000fe20008000817 */
[----:B------:R-:W-:Y:S06]  /*4c20*/  BAR.SYNC.DEFER_BLOCKING 0x0 ;  /* 0x0000000000007b1d */ /* 0x000fec0000010000 */
[----:B------:R-:W0:Y:S02]  /*4c30*/  LDS R4, [UR23+0x2100] ;  /* 0x00210017ff047984 */ /* 0x000e240008000800 */
[----:B0-----:R-:W-:-:S02]  /*4c40*/  ISETP.GE.AND P1, PT, R9, R4, PT ;  /* 0x000000040900720c */ /* 0x001fc40003f26270 */
[-C--:B------:R-:W-:Y:S02]  /*4c50*/  ISETP.GE.AND P2, PT, R57, R4.reuse, PT ;  /* 0x000000043900720c */ /* 0x080fe40003f46270 */
[-C--:B------:R-:W-:Y:S02]  /*4c60*/  ISETP.GE.AND P3, PT, R59, R4.reuse, PT ;  /* 0x000000043b00720c */ /* 0x080fe40003f66270 */
[-C--:B------:R-:W-:Y:S02]  /*4c70*/  ISETP.GE.AND P4, PT, R61, R4.reuse, PT ;  /* 0x000000043d00720c */ /* 0x080fe40003f86270 */
[-C--:B------:R-:W-:Y:S02]  /*4c80*/  ISETP.GE.AND P5, PT, R71, R4.reuse, PT ;  /* 0x000000044700720c */ /* 0x080fe40003fa6270 */
[----:B------:R-:W-:-:S03]  /*4c90*/  ISETP.GE.AND P6, PT, R73, R4, PT ;  /* 0x000000044900720c */ /* 0x000fc60003fc6270 */
[----:B------:R-:W-:Y:S01]  /*4ca0*/  @!P1 STG.E desc[UR30][R2.64], R5 ;  /* 0x0000000502009986 */ /* 0x000fe2000c10191e */
        /* <DEDUP_REMOVED lines=19> */
[----:B------:R-:W-:Y:S04]  /*4de0*/  @!P1 STG.E desc[UR30][R2.64+0x500], R29 ;  /* 0x0005001d02009986 */ /* 0x000fe8000c10191e */
[----:B------:R-:W-:Y:S04]  /*4df0*/  @!P2 STG.E desc[UR30][R2.64+0x580], R31 ;  /* 0x0005801f0200a986 */ /* 0x000fe8000c10191e */
[----:B------:R-:W-:Y:S04]  /*4e00*/  @!P3 STG.E desc[UR30][R2.64+0x600], R33 ;  /* 0x000600210200b986 */ /* 0x000fe8000c10191e */
[----:B------:R-:W-:Y:S04]  /*4e10*/  @!P4 STG.E desc[UR30][R2.64+0x680], R41 ;  /* 0x000680290200c986 */ /* 0x000fe8000c10191e */
[----:B------:R-:W-:Y:S04]  /*4e20*/  @!P5 STG.E desc[UR30][R2.64+0x700], R43 ;  /* 0x0007002b0200d986 */ /* 0x000fe8000c10191e */
[----:B------:R-:W-:Y:S01]  /*4e30*/  @!P6 STG.E desc[UR30][R2.64+0x780], R51 ;  /* 0x000780330200e986 */ /* 0x000fe2000c10191e */
[----:B------:R-:W-:Y:S06]  /*4e40*/  BAR.SYNC.DEFER_BLOCKING 0x0 ;  /* 0x0000000000007b1d */ /* 0x000fec0000010000 */
[----:B------:R5:W-:Y:S04]  /*4e50*/  STS [R92], R35 ;  /* 0x000000235c007388 */ /* 0x000be80000000800 */
[----:B------:R0:W-:Y:S04]  /*4e60*/  STS [R92+0x4], R36 ;  /* 0x000004245c007388 */ /* 0x0001e80000000800 */
[----:B------:R2:W-:Y:S01]  /*4e70*/  STS [R92+0x8], R37 ;  /* 0x000008255c007388 */ /* 0x0005e20000000800 */
[----:B-----5:R-:W-:-:S03]  /*4e80*/  FADD.FTZ R35, R35, R40 ;  /* 0x0000002823237221 */ /* 0x020fc60000010000 */
[----:B------:R3:W-:Y:S01]  /*4e90*/  STS [R92+0xc], R38 ;  /* 0x00000c265c007388 */ /* 0x0007e20000000800 */
[----:B0-----:R-:W-:-:S03]  /*4ea0*/  FADD.FTZ R36, R35, R36 ;  /* 0x0000002423247221 */ /* 0x001fc60000010000 */
[----:B------:R0:W-:Y:S01]  /*4eb0*/  STS [R92+0x10], R39 ;  /* 0x000010275c007388 */ /* 0x0001e20000000800 */
[----:B--2---:R-:W-:-:S03]  /*4ec0*/  FADD.FTZ R37, R36, R37 ;  /* 0x0000002524257221 */ /* 0x004fc60000010000 */
[----:B------:R2:W-:Y:S01]  /*4ed0*/  STS [R92+0x14], R44 ;  /* 0x0000142c5c007388 */ /* 0x0005e20000000800 */
[----:B---3--:R-:W-:-:S03]  /*4ee0*/  FADD.FTZ R38, R37, R38 ;  /* 0x0000002625267221 */ /* 0x008fc60000010000 */
        /* <DEDUP_REMOVED lines=10> */
[----:B------:R-:W-:Y:S01]  /*4f90*/  STS [R92+0x2c], R50 ;  /* 0x00002c325c007388 */ /* 0x000fe20000000800 */
[----:B---3--:R-:W-:-:S03]  /*4fa0*/  FADD.FTZ R48, R47, R48 ;  /* 0x000000302f307221 */ /* 0x008fc60000010000 */
[----:B------:R2:W-:Y:S01]  /*4fb0*/  STS [R92+0x30], R52 ;  /* 0x000030345c007388 */ /* 0x0005e20000000800 */
[----:B0-----:R-:W-:-:S03]  /*4fc0*/  FADD.FTZ R49, R48, R49 ;  /* 0x0000003130317221 */ /* 0x001fc60000010000 */
[----:B------:R-:W-:Y:S01]  /*4fd0*/  STS [R92+0x34], R53 ;  /* 0x000034355c007388 */ /* 0x000fe20000000800 */
[----:B------:R-:W-:-:S03]  /*4fe0*/  FADD.FTZ R49, R49, R50 ;  /* 0x0000003231317221 */ /* 0x000fc60000010000 */
[----:B------:R0:W-:Y:S01]  /*4ff0*/  STS [R92+0x38], R55 ;  /* 0x000038375c007388 */ /* 0x0001e20000000800 */
[----:B--2---:R-:W-:-:S03]  /*5000*/  FADD.FTZ R52, R49, R52 ;  /* 0x0000003431347221 */ /* 0x004fc60000010000 */
[----:B------:R-:W-:Y:S01]  /*5010*/  STS [R92+0x3c], R56 ;  /* 0x00003c385c007388 */ /* 0x000fe20000000800 */
[----:B------:R-:W-:-:S03]  /*5020*/  NOP ;  /* 0x0000000000007918 */ /* 0x000fc60000000000 */
[----:B------:R-:W-:Y:S01]  /*5030*/  LDS R5, [R42] ;  /* 0x000000002a057984 */ /* 0x000fe20000000800 */
[----:B------:R-:W-:-:S03]  /*5040*/  FADD.FTZ R52, R52, R53 ;  /* 0x0000003534347221 */ /* 0x000fc60000010000 */
[----:B------:R-:W-:Y:S01]  /*5050*/  LDS R7, [R164+0x80] ;  /* 0x00008000a4077984 */ /* 0x000fe20000000800 */
[----:B0-----:R-:W-:-:S03]  /*5060*/  FADD.FTZ R55, R52, R55 ;  /* 0x0000003734377221 */ /* 0x001fc60000010000 */
        /* <DEDUP_REMOVED lines=14> */
[----:B------:R-:W-:Y:S01]  /*5150*/  @!P0 STS [UR23+0x2100], R10 ;  /* 0x0021000aff008988 */ /* 0x000fe20008000817 */
[----:B------:R-:W-:Y:S01]  /*5160*/  BAR.SYNC.DEFER_BLOCKING 0x0 ;  /* 0x0000000000007b1d */ /* 0x000fe20000010000 */
[----:B------:R-:W-:-:S04]  /*5170*/  IADD3 R3, P0, PT, R9, UR10, RZ ;  /* 0x0000000a09037c10 */ /* 0x000fc8000ff1e0ff */
[----:B------:R-:W-:Y:S01]  /*5180*/  IADD3.X R8, PT, PT, RZ, UR9, RZ, P0, !PT ;  /* 0x00000009ff087c10 */ /* 0x000fe200087fe4ff */
[----:B------:R-:W-:Y:S01]  /*5190*/  UIADD3 UR9, UPT, UPT, UR16, -0x1, URZ ;  /* 0xffffffff10097890 */ /* 0x000fe2000fffe0ff */
[----:B-1----:R-:W-:-:S04]  /*51a0*/  LEA R2, P3, R3, UR24, 0x2 ;  /* 0x0000001803027c11 */ /* 0x002fc8000f8610ff */
[----:B------:R-:W-:Y:S02]  /*51b0*/  LEA.HI.X R3, R3, UR25, R8, 0x2, P3 ;  /* 0x0000001903037c11 */ /* 0x000fe400098f1408 */
[----:B------:R-:W-:Y:S01]  /*51c0*/  UMOV UR16, UR9 ;  /* 0x0000000900107c82 */ /* 0x000fe20008000000 */
[----:B------:R-:W0:Y:S02]  /*51d0*/  LDS R4, [UR23+0x2100] ;  /* 0x00210017ff047984 */ /* 0x000e240008000800 */
[-C--:B0-----:R-:W-:Y:S02]  /*51e0*/  ISETP.GE.AND P2, PT, R9, R4.reuse, PT ;  /* 0x000000040900720c */ /* 0x081fe40003f46270 */
[-C--:B------:R-:W-:Y:S02]  /*51f0*/  ISETP.GE.AND P1, PT, R57, R4.reuse, PT ;  /* 0x000000043900720c */ /* 0x080fe40003f26270 */
[-C--:B------:R-:W-:Y:S02]  /*5200*/  ISETP.GE.AND P0, PT, R59, R4.reuse, PT ;  /* 0x000000043b00720c */ /* 0x080fe40003f06270 */
[----:B------:R-:W-:-:S02]  /*5210*/  ISETP.GE.AND P4, PT, R61, R4, PT ;  /* 0x000000043d00720c */ /* 0x000fc40003f86270 */
[-C--:B------:R-:W-:Y:S02]  /*5220*/  ISETP.GE.AND P6, PT, R63, R4.reuse, PT ;  /* 0x000000043f00720c */ /* 0x080fe40003fc6270 */
[-C--:B------:R-:W-:Y:S02]  /*5230*/  ISETP.GE.AND P5, PT, R65, R4.reuse, PT ;  /* 0x000000044100720c */ /* 0x080fe40003fa6270 */
[-C--:B------:R-:W-:Y:S01]  /*5240*/  ISETP.GE.AND P3, PT, R67, R4.reuse, PT ;  /* 0x000000044300720c */ /* 0x080fe20003f66270 */
        /* <DEDUP_REMOVED lines=23> */
[----:B------:R-:W-:Y:S04]  /*53c0*/  @!P2 STG.E desc[UR30][R2.64+0x700], R27 ;  /* 0x0007001b0200a986 */ /* 0x000fe8000c10191e */
[----:B------:R0:W-:Y:S02]  /*53d0*/  @!P1 STG.E desc[UR30][R2.64+0x780], R93 ;  /* 0x0007805d02009986 */ /* 0x0001e4000c10191e */
[----:B0-----:R-:W-:-:S05]  /*53e0*/  FADD.FTZ R2, R55, R56 ;  /* 0x0000003837027221 */ /* 0x001fca0000010000 */
[----:B------:R0:W-:Y:S01]  /*53f0*/  STL [R1+0x4], R2 ;  /* 0x0000040201007387 */ /* 0x0001e20000100800 */
[----:B------:R-:W-:Y:S05]  /*5400*/  BRA.U UP0, `(.L_x_15) ;  /* 0xffffffb1004c7547 */ /* 0x000fea000b83ffff */
.L_x_0:
[----:B------:R-:W1:Y:S01]  /*5410*/  LDCU.64 UR6, c[0x0][0x548] ;  /* 0x0000a900ff0677ac */ /* 0x000e620008000a00 */
[----:B------:R-:W2:Y:S01]  /*5420*/  S2R R11, SR_TID.X ;  /* 0x00000000000b7919 */ /* 0x000ea20000002100 */
[----:B------:R-:W3:Y:S01]  /*5430*/  LDCU UR21, c[0x0][0x38c] ;  /* 0x00007180ff1577ac */ /* 0x000ee20008000800 */
[----:B------:R-:W4:Y:S01]  /*5440*/  LDCU.64 UR10, c[0x0][0x568] ;  /* 0x0000ad00ff0a77ac */ /* 0x000f220008000a00 */
[----:B-1----:R-:W-:-:S04]  /*5450*/  UISETP.NE.U32.AND UP0, UPT, UR6, URZ, UPT ;  /* 0x000000ff0600728c */ /* 0x002fc8000bf05070 */
[----:B------:R-:W-:-:S09]  /*5460*/  UISETP.NE.AND.EX UP0, UPT, UR7, URZ, UPT, UP0 ;  /* 0x000000ff0700728c */ /* 0x000fd2000bf05300 */
[----:B---34-:R-:W-:Y:S05]  /*5470*/  BRA.U !UP0, `(.L_x_16) ;  /* 0x00000001089c7547 */ /* 0x018fea000b800000 */
[----:B0-----:R-:W3:Y:S01]  /*5480*/  LDL.LU R2, [R1+0x8] ;  /* 0x0000080001027983 */ /* 0x001ee20000300800 */
[----:B------:R-:W-:Y:S01]  /*5490*/  BSSY.RECONVERGENT B0, `(.L_x_16) ;  /* 0x0000025000007945 */ /* 0x000fe20003800200 */
[----:B------:R-:W0:Y:S01]  /*54a0*/  S2R R4, SR_LANEID ;  /* 0x0000000000047919 */ /* 0x000e220000000000 */
[----:B------:R-:W1:Y:S01]  /*54b0*/  S2R R6, SR_TID.X ;  /* 0x0000000000067919 */ /* 0x000e620000002100 */
[----:B0-----:R-:W-:-:S13]  /*54c0*/  ISETP.NE.AND P1, PT, R4, RZ, PT ;  /* 0x000000ff0400720c */ /* 0x001fda0003f25270 */
[----:B------:R-:W0:Y:S01]  /*54d0*/  @!P1 S2R R8, SR_CgaCtaId ;  /* 0x0000000000089919 */ /* 0x000e220000008800 */
[----:B------:R-:W-:-:S04]  /*54e0*/  @!P1 MOV R7, 0x400 ;  /* 0x0000040000079802 */ /* 0x000fc80000000f00 */
[----:B0-----:R-:W-:Y:S01]  /*54f0*/  @!P1 LEA R7, R8, R7, 0x18 ;  /* 0x0000000708079211 */ /* 0x001fe200078ec0ff */
[----:B---3--:R-:W0:Y:S02]  /*5500*/  SHFL.DOWN P0, R0, R2, 0x1, 0x1f ;  /* 0x08201f0002007f89 */ /* 0x008e240000000000 */
[----:B0-----:R-:W-:-:S05]  /*5510*/  @P0 FADD R0, R0, R2 ;  /* 0x0000000200000221 */ /* 0x001fca0000000000 */
[----:B------:R-:W0:Y:S02]  /*5520*/  SHFL.DOWN P0, R3, R0, 0x2, 0x1f ;  /* 0x08401f0000037f89 */ /* 0x000e240000000000 */
[----:B0-----:R-:W-:Y:S01]  /*5530*/  @P0 FADD R3, R0, R3 ;  /* 0x0000000300030221 */ /* 0x001fe20000000000 */
[----:B-1----:R-:W-:-:S04]  /*5540*/  @!P1 SHF.R.U32.HI R0, RZ, 0x3, R6 ;  /* 0x00000003ff009819 */ /* 0x002fc80000011606 */
[----:B------:R-:W0:Y:S01]  /*5550*/  SHFL.DOWN P0, R2, R3, 0x4, 0x1f ;  /* 0x08801f0003027f89 */ /* 0x000e220000000000 */
[----:B------:R-:W-:Y:S01]  /*5560*/  @!P1 LOP3.LUT R0, R0, 0x7c, RZ, 0xc0, !PT ;  /* 0x0000007c00009812 */ /* 0x000fe200078ec0ff */
[----:B0-----:R-:W-:-:S03]  /*5570*/  @P0 FADD R2, R3, R2 ;  /* 0x0000000203020221 */ /* 0x001fc60000000000 */
[----:B------:R-:W-:Y:S02]  /*5580*/  @!P1 IADD3 R3, PT, PT, R7, R0, RZ ;  /* 0x0000000007039210 */ /* 0x000fe40007ffe0ff */
[----:B------:R-:W0:Y:S02]  /*5590*/  SHFL.DOWN P0, R5, R2, 0x8, 0x1f ;  /* 0x09001f0002057f89 */ /* 0x000e240000000000 */
[----:B0-----:R-:W-:-:S05]  /*55a0*/  @P0 FADD R5, R2, R5 ;  /* 0x0000000502050221 */ /* 0x001fca0000000000 */
[----:B------:R-:W0:Y:S02]  /*55b0*/  SHFL.DOWN P0, R4, R5, 0x10, 0x1f ;  /* 0x0a001f0005047f89 */ /* 0x000e240000000000 */
[----:B0-----:R-:W-:Y:S01]  /*55c0*/  @P0 FADD R4, R5, R4 ;  /* 0x0000000405040221 */ /* 0x001fe20000000000 */
[----:B------:R-:W-:-:S04]  /*55d0*/  ISETP.NE.AND P0, PT, R6, RZ, PT ;  /* 0x000000ff0600720c */ /* 0x000fc80003f05270 */
[----:B------:R0:W-:Y:S01]  /*55e0*/  @!P1 STS [R3+0x2114], R4 ;  /* 0x0021140403009388 */ /* 0x0001e20000000800 */
[----:B------:R-:W-:Y:S08]  /*55f0*/  BAR.SYNC.DEFER_BLOCKING 0x0 ;  /* 0x0000000000007b1d */ /* 0x000ff00000010000 */
[----:B------:R-:W-:Y:S05]  /*5600*/  @P0 BRA `(.L_x_17) ;  /* 0x0000000000340947 */ /* 0x000fea0003800000 */
[----:B------:R-:W1:Y:S01]  /*5610*/  S2UR UR5, SR_CgaCtaId ;  /* 0x00000000000579c3 */ /* 0x000e620000008800 */
[----:B------:R-:W-:Y:S02]  /*5620*/  UMOV UR4, 0x400 ;  /* 0x0000040000047882 */ /* 0x000fe40000000000 */
[----:B-1----:R-:W-:-:S09]  /*5630*/  ULEA UR4, UR5, UR4, 0x18 ;  /* 0x0000000405047291 */ /* 0x002fd2000f8ec0ff */
[----:B0-----:R-:W0:Y:S04]  /*5640*/  LDS.64 R2, [UR4+0x2118] ;  /* 0x00211804ff027984 */ /* 0x001e280008000a00 */
[----:B------:R-:W1:Y:S01]  /*5650*/  LDS R5, [UR4+0x2120] ;  /* 0x00212004ff057984 */ /* 0x000e620008000800 */
[----:B------:R-:W-:-:S04]  /*5660*/  ULEA UR4, UP0, UR8, UR6, 0x2 ;  /* 0x0000000608047291 */ /* 0x000fc8000f8010ff */
[----:B------:R-:W-:Y:S01]  /*5670*/  ULEA.HI.X UR5, UR8, UR7, URZ, 0x2, UP0 ;  /* 0x0000000708057291 */ /* 0x000fe200080f14ff */
[----:B0-----:R-:W-:-:S04]  /*5680*/  FADD.FTZ R2, R4, R2 ;  /* 0x0000000204027221 */ /* 0x001fc80000010000 */
[----:B------:R-:W-:Y:S01]  /*5690*/  FADD.FTZ R0, R3, R2 ;  /* 0x0000000203007221 */ /* 0x000fe20000010000 */
[----:B------:R-:W-:Y:S02]  /*56a0*/  MOV R2, UR4 ;  /* 0x0000000400027c02 */ /* 0x000fe40008000f00 */
[----:B------:R-:W-:Y:S01]  /*56b0*/  MOV R3, UR5 ;  /* 0x0000000500037c02 */ /* 0x000fe20008000f00 */
[----:B-1----:R-:W-:-:S05]  /*56c0*/  FADD.FTZ R5, R0, R5 ;  /* 0x0000000500057221 */ /* 0x002fca0000010000 */
[----:B------:R1:W-:Y:S02]  /*56d0*/  REDG.E.ADD.F32.FTZ.RN.STRONG.GPU desc[UR30][R2.64], R5 ;  /* 0x00000005020079a6 */ /* 0x0003e4000c12f31e */
.L_x_17:
[----:B------:R-:W-:Y:S05]  /*56e0*/  BSYNC.RECONVERGENT B0 ;  /* 0x0000000000007941 */ /* 0x000fea0003800200 */
.L_x_16:
[----:B------:R-:W-:Y:S01]  /*56f0*/  UISETP.NE.U32.AND UP0, UPT, UR10, URZ, UPT ;  /* 0x000000ff0a00728c */ /* 0x000fe2000bf05070 */
[----:B--2---:R-:W-:-:S03]  /*5700*/  ISETP.GE.AND P0, PT, R11, UR21, PT ;  /* 0x000000150b007c0c */ /* 0x004fc6000bf06270 */
[----:B------:R-:W-:-:S09]  /*5710*/  UISETP.NE.AND.EX UP0, UPT, UR11, URZ, UPT, UP0 ;  /* 0x000000ff0b00728c */ /* 0x000fd2000bf05300 */
[----:B------:R-:W-:Y:S05]  /*5720*/  BRA.U !UP0, `(.L_x_18) ;  /* 0x0000000108a07547 */ /* 0x000fea000b800000 */
[----:B01----:R-:W2:Y:S01]  /*5730*/  LDL.LU R2, [R1+0x4] ;  /* 0x0000040001027983 */ /* 0x003ea20000300800 */
[----:B------:R-:W-:Y:S01]  /*5740*/  BSSY.RECONVERGENT B0, `(.L_x_18) ;  /* 0x0000026000007945 */ /* 0x000fe20003800200 */
[----:B------:R-:W0:Y:S01]  /*5750*/  S2R R4, SR_LANEID ;  /* 0x0000000000047919 */ /* 0x000e220000000000 */
[----:B------:R-:W1:Y:S01]  /*5760*/  S2R R6, SR_TID.X ;  /* 0x0000000000067919 */ /* 0x000e620000002100 */
[----:B------:R-:W-:Y:S01]  /*5770*/  BAR.SYNC.DEFER_BLOCKING 0x0 ;  /* 0x0000000000007b1d */ /* 0x000fe20000010000 */
[----:B0-----:R-:W-:-:S13]  /*5780*/  ISETP.NE.AND P2, PT, R4, RZ, PT ;  /* 0x000000ff0400720c */ /* 0x001fda0003f45270 */
[----:B------:R-:W0:Y:S01]  /*5790*/  @!P2 S2R R8, SR_CgaCtaId ;  /* 0x000000000008a919 */ /* 0x000e220000008800 */
[----:B------:R-:W-:-:S04]  /*57a0*/  @!P2 MOV R7, 0x400 ;  /* 0x000004000007a802 */ /* 0x000fc80000000f00 */
[----:B0-----:R-:W-:Y:S01]  /*57b0*/  @!P2 LEA R7, R8, R7, 0x18 ;  /* 0x000000070807a211 */ /* 0x001fe200078ec0ff */
[----:B--2---:R-:W0:Y:S02]  /*57c0*/  SHFL.DOWN P1, R0, R2, 0x1, 0x1f ;  /* 0x08201f0002007f89 */ /* 0x004e240000020000 */
[----:B0-----:R-:W-:-:S05]  /*57d0*/  @P1 FADD R0, R0, R2 ;  /* 0x0000000200001221 */ /* 0x001fca0000000000 */
[----:B------:R-:W0:Y:S02]  /*57e0*/  SHFL.DOWN P1, R3, R0, 0x2, 0x1f ;  /* 0x08401f0000037f89 */ /* 0x000e240000020000 */
[----:B0-----:R-:W-:Y:S01]  /*57f0*/  @P1 FADD R3, R0, R3 ;  /* 0x0000000300031221 */ /* 0x001fe20000000000 */
[----:B-1----:R-:W-:-:S04]  /*5800*/  @!P2 SHF.R.U32.HI R0, RZ, 0x3, R6 ;  /* 0x00000003ff00a819 */ /* 0x002fc80000011606 */
[----:B------:R-:W0:Y:S01]  /*5810*/  SHFL.DOWN P1, R2, R3, 0x4, 0x1f ;  /* 0x08801f0003027f89 */ /* 0x000e220000020000 */
[----:B------:R-:W-:-:S05]  /*5820*/  @!P2 LOP3.LUT R0, R0, 0x7c, RZ, 0xc0, !PT ;  /* 0x0000007c0000a812 */ /* 0x000fca00078ec0ff */
[----:B------:R-:W-:Y:S02]  /*5830*/  @!P2 IMAD.IADD R7, R7, 0x1, R0 ;  /* 0x000000010707a824 */ /* 0x000fe400078e0200 */
[----:B0-----:R-:W-:-:S05]  /*5840*/  @P1 FADD R2, R3, R2 ;  /* 0x0000000203021221 */ /* 0x001fca0000000000 */
        /* <DEDUP_REMOVED lines=11> */
[----:B------:R-:W1:Y:S04]  /*5900*/  LDS.64 R2, [UR4+0x2118] ;  /* 0x00211804ff027984 */ /* 0x000e680008000a00 */
[----:B------:R-:W2:Y:S01]  /*5910*/  LDS R5, [UR4+0x2120] ;  /* 0x00212004ff057984 */ /* 0x000ea20008000800 */
[----:B------:R-:W-:-:S04]  /*5920*/  ULEA UR4, UP0, UR8, UR10, 0x2 ;  /* 0x0000000a08047291 */ /* 0x000fc8000f8010ff */
[----:B------:R-:W-:Y:S01]  /*5930*/  ULEA.HI.X UR5, UR8, UR11, URZ, 0x2, UP0 ;  /* 0x0000000b08057291 */ /* 0x000fe200080f14ff */
[----:B-1----:R-:W-:-:S04]  /*5940*/  FADD.FTZ R2, R4, R2 ;  /* 0x0000000204027221 */ /* 0x002fc80000010000 */
[----:B------:R-:W-:Y:S01]  /*5950*/  FADD.FTZ R0, R3, R2 ;  /* 0x0000000203007221 */ /* 0x000fe20000010000 */
[----:B------:R-:W-:Y:S02]  /*5960*/  MOV R2, UR4 ;  /* 0x0000000400027c02 */ /* 0x000fe40008000f00 */
[----:B------:R-:W-:Y:S01]  /*5970*/  MOV R3, UR5 ;  /* 0x0000000500037c02 */ /* 0x000fe20008000f00 */
[----:B--2---:R-:W-:-:S05]  /*5980*/  FADD.FTZ R5, R0, R5 ;  /* 0x0000000500057221 */ /* 0x004fca0000010000 */
[----:B------:R1:W-:Y:S02]  /*5990*/  REDG.E.ADD.F32.FTZ.RN.STRONG.GPU desc[UR30][R2.64], R5 ;  /* 0x00000005020079a6 */ /* 0x0003e4000c12f31e */
.L_x_19:
[----:B------:R-:W-:Y:S05]  /*59a0*/  BSYNC.RECONVERGENT B0 ;  /* 0x0000000000007941 */ /* 0x000fea0003800200 */
.L_x_18:
[----:B------:R-:W-:Y:S05]  /*59b0*/  @P0 EXIT ;  /* 0x000000000000094d */ /* 0x000fea0003800000 */
[----:B------:R-:W2:Y:S01]  /*59c0*/  LDCU.64 UR10, c[0x0][0x4c8] ;  /* 0x00009900ff0a77ac */ /* 0x000ea20008000a00 */
[----:B------:R-:W3:Y:S01]  /*59d0*/  S2UR UR20, SR_CgaCtaId ;  /* 0x00000000001479c3 */ /* 0x000ee20000008800 */
[----:B------:R-:W-:Y:S01]  /*59e0*/  BSSY.RECONVERGENT B0, `(.L_x_20) ;  /* 0x0000057000007945 */ /* 0x000fe20003800200 */
[----:B------:R-:W4:Y:S01]  /*59f0*/  LDCU.64 UR22, c[0x0][0x3d8] ;  /* 0x00007b00ff1677ac */ /* 0x000f220008000a00 */
[----:B------:R-:W5:Y:S01]  /*5a00*/  LDCU.64 UR16, c[0x0][0x4e8] ;  /* 0x00009d00ff1077ac */ /* 0x000f620008000a00 */
[----:B------:R-:W0:Y:S01]  /*5a10*/  LDCU.64 UR26, c[0x0][0x3b8] ;  /* 0x00007700ff1a77ac */ /* 0x000e220008000a00 */
[----:B------:R-:W1:Y:S01]  /*5a20*/  LDCU.64 UR18, c[0x0][0x4a8] ;  /* 0x00009500ff1277ac */ /* 0x000e620008000a00 */
[----:B------:R-:W3:Y:S01]  /*5a30*/  LDCU.64 UR24, c[0x0][0x450] ;  /* 0x00008a00ff1877ac */ /* 0x000ee20008000a00 */
[----:B------:R-:W3:Y:S01]  /*5a40*/  LDCU.64 UR28, c[0x0][0x448] ;  /* 0x00008900ff1c77ac */ /* 0x000ee20008000a00 */
[----:B--2---:R-:W-:Y:S02]  /*5a50*/  UIMAD.WIDE.U32 UR6, UR8, UR10, URZ ;  /* 0x0000000a080672a5 */ /* 0x004fe4000f8e00ff */
[----:B----4-:R-:W-:-:S02]  /*5a60*/  UIMAD.WIDE.U32 UR12, UR8, UR22, URZ ;  /* 0x00000016080c72a5 */ /* 0x010fc4000f8e00ff */
[----:B-----5:R-:W-:Y:S02]  /*5a70*/  UIMAD.WIDE.U32 UR4, UR8, UR16, URZ ;  /* 0x00000010080472a5 */ /* 0x020fe4000f8e00ff */
[----:B------:R-:W-:Y:S02]  /*5a80*/  UIMAD UR16, UR8, UR11, UR7 ;  /* 0x0000000b081072a4 */ /* 0x000fe4000f8e0207 */
[----:B0-----:R-:W-:Y:S02]  /*5a90*/  UIMAD.WIDE.U32 UR14, UR8, UR26, URZ ;  /* 0x0000001a080e72a5 */ /* 0x001fe4000f8e00ff */
[----:B-1----:R-:W-:Y:S02]  /*5aa0*/  UIMAD.WIDE.U32 UR10, UR8, UR18, URZ ;  /* 0x00000012080a72a5 */ /* 0x002fe4000f8e00ff */
[----:B------:R-:W-:Y:S02]  /*5ab0*/  UIMAD UR23, UR8, UR23, UR13 ;  /* 0x00000017081772a4 */ /* 0x000fe4000f8e020d */
[----:B------:R-:W-:-:S02]  /*5ac0*/  UIMAD UR27, UR8, UR27, UR15 ;  /* 0x0000001b081b72a4 */ /* 0x000fc4000f8e020f */
[----:B---3--:R-:W-:Y:S02]  /*5ad0*/  ULEA UR24, UP0, UR12, UR24, 0x2 ;  /* 0x000000180c187291 */ /* 0x008fe4000f8010ff */
[----:B------:R-:W-:Y:S02]  /*5ae0*/  ULEA UR28, UP1, UR14, UR28, 0x2 ;  /* 0x0000001c0e1c7291 */ /* 0x000fe4000f8210ff */
[----:B------:R-:W-:Y:S02]  /*5af0*/  UIMAD UR17, UR8, UR17, UR5 ;  /* 0x00000011081172a4 */ /* 0x000fe4000f8e0205 */
[----:B------:R-:W-:Y:S01]  /*5b00*/  UIMAD UR9, UR8, UR19, UR11 ;  /* 0x00000013080972a4 */ /* 0x000fe2000f8e020b */
[----:B------:R-:W0:Y:S02]  /*5b10*/  LDCU UR13, c[0x0][0x360] ;  /* 0x00006c00ff0d77ac */ /* 0x000e240008000800 */
[----:B------:R-:W-:Y:S01]  /*5b20*/  UMOV UR8, 0x400 ;  /* 0x0000040000087882 */ /* 0x000fe20000000000 */
[----:B------:R-:W1:Y:S01]  /*5b30*/  LDCU.64 UR42, c[0x0][0x3e0] ;  /* 0x00007c00ff2a77ac */ /* 0x000e620008000a00 */
[----:B------:R-:W2:Y:S01]  /*5b40*/  LDCU.64 UR44, c[0x0][0x3c0] ;  /* 0x00007800ff2c77ac */ /* 0x000ea20008000a00 */
[----:B------:R-:W3:Y:S01]  /*5b50*/  LDCU.64 UR18, c[0x0][0x4b0] ;  /* 0x00009600ff1277ac */ /* 0x000ee20008000a00 */
[----:B------:R-:W4:Y:S01]  /*5b60*/  LDCU.64 UR36, c[0x0][0x4d0] ;  /* 0x00009a00ff2477ac */ /* 0x000f220008000a00 */
[----:B------:R-:W0:Y:S01]  /*5b70*/  LDCU.64 UR38, c[0x0][0x4f0] ;  /* 0x00009e00ff2677ac */ /* 0x000e220008000a00 */
[----:B------:R-:W0:Y:S01]  /*5b80*/  LDCU.64 UR40, c[0x0][0x540] ;  /* 0x0000a800ff2877ac */ /* 0x000e220008000a00 */
[----:B------:R-:W0:Y:S01]  /*5b90*/  LDCU.128 UR32, c[0x0][0x530] ;  /* 0x0000a600ff2077ac */ /* 0x000e220008000c00 */
[----:B------:R-:W-:-:S02]  /*5ba0*/  ULEA.HI.X UR23, UR12, UR25, UR23, 0x2, UP0 ;  /* 0x000000190c177291 */ /* 0x000fc400080f1417 */
[----:B------:R-:W-:Y:S02]  /*5bb0*/  ULEA.HI.X UR27, UR14, UR29, UR27, 0x2, UP1 ;  /* 0x0000001d0e1b7291 */ /* 0x000fe400088f141b */
[----:B------:R-:W-:-:S12]  /*5bc0*/  ULEA UR8, UR20, UR8, 0x18 ;  /* 0x0000000814087291 */ /* 0x000fd8000f8ec0ff */
.L_x_21:
[C---:B------:R-:W-:Y:S01]  /*5bd0*/  LEA R0, R11.reuse, UR8, 0x2 ;  /* 0x000000080b007c11 */ /* 0x040fe2000f8e10ff */
[C---:B01----:R-:W-:Y:S01]  /*5be0*/  IMAD.WIDE.U32 R6, R11.reuse, UR42, RZ ;  /* 0x0000002a0b067c25 */ /* 0x043fe2000f8e00ff */
[----:B------:R-:W-:Y:S02]  /*5bf0*/  MOV R4, UR10 ;  /* 0x0000000a00047c02 */ /* 0x000fe40008000f00 */
[----:B------:R-:W-:Y:S01]  /*5c00*/  SHF.R.S32.HI R10, RZ, 0x1f, R11 ;  /* 0x0000001fff0a7819 */ /* 0x000fe2000001140b */
[----:B------:R-:W1:Y:S01]  /*5c10*/  LDS R13, [R0+0x3d60] ;  /* 0x003d6000000d7984 */ /* 0x000e620000000800 */
[----:B------:R-:W-:Y:S02]  /*5c20*/  MOV R3, UR9 ;  /* 0x0000000900037c02 */ /* 0x000fe40008000f00 */
[----:B------:R-:W-:Y:S01]  /*5c30*/  MOV R2, R4 ;  /* 0x0000000400027202 */ /* 0x000fe20000000f00 */
[C---:B---3--:R-:W-:Y:S01]  /*5c40*/  IMAD R4, R10.reuse, UR18, RZ ;  /* 0x000000120a047c24 */ /* 0x048fe2000f8e02ff */
[----:B------:R-:W-:Y:S01]  /*5c50*/  MOV R5, UR11 ;  /* 0x0000000b00057c02 */ /* 0x000fe20008000f00 */
[----:B------:R-:W-:Y:S01]  /*5c60*/  IMAD R8, R10, UR42, RZ ;  /* 0x0000002a0a087c24 */ /* 0x000fe2000f8e02ff */
[----:B------:R-:W3:Y:S01]  /*5c70*/  LDS R0, [R0+0x4160] ;  /* 0x0041600000007984 */ /* 0x000ee20000000800 */
[----:B------:R-:W-:-:S04]  /*5c80*/  IMAD.WIDE.U32 R2, R11, UR18, R2 ;  /* 0x000000120b027c25 */ /* 0x000fc8000f8e0002 */
[C---:B------:R-:W-:Y:S01]  /*5c90*/  IMAD R5, R11.reuse, UR19, R4 ;  /* 0x000000130b057c24 */ /* 0x040fe2000f8e0204 */
[----:B0-----:R-:W-:Y:S01]  /*5ca0*/  LEA R4, P0, R2, UR32, 0x2 ;  /* 0x0000002002047c11 */ /* 0x001fe2000f8010ff */
[----:B------:R-:W-:Y:S01]  /*5cb0*/  IMAD R9, R11, UR43, R8 ;  /* 0x0000002b0b097c24 */ /* 0x000fe2000f8e0208 */
[----:B------:R-:W-:Y:S01]  /*5cc0*/  LEA R8, P1, R6, UR24, 0x2 ;  /* 0x0000001806087c11 */ /* 0x000fe2000f8210ff */
[----:B------:R-:W-:-:S03]  /*5cd0*/  IMAD.IADD R5, R3, 0x1, R5 ;  /* 0x0000000103057824 */ /* 0x000fc600078e0205 */
[----:B------:R-:W-:Y:S02]  /*5ce0*/  IADD3 R3, PT, PT, R7, R9, RZ ;  /* 0x0000000907037210 */ /* 0x000fe40007ffe0ff */
[----:B------:R-:W-:Y:S02]  /*5cf0*/  LEA.HI.X R5, R2, UR33, R5, 0x2, P0 ;  /* 0x0000002102057c11 */ /* 0x000fe400080f1405 */
[----:B------:R-:W-:-:S03]  /*5d00*/  LEA.HI.X R9, R6, UR23, R3, 0x2, P1 ;  /* 0x0000001706097c11 */ /* 0x000fc600088f1403 */
[----:B-1----:R0:W-:Y:S04]  /*5d10*/  REDG.E.ADD.F32.FTZ.RN.STRONG.GPU desc[UR30][R4.64], R13 ;  /* 0x0000000d040079a6 */ /* 0x0021e8000c12f31e */
[----:B------:R1:W3:Y:S01]  /*5d20*/  LDG.E R15, desc[UR30][R8.64] ;  /* 0x0000001e080f7981 */ /* 0x0002e2000c1e1900 */
[----:B------:R-:W-:Y:S01]  /*5d30*/  MOV R6, UR6 ;  /* 0x0000000600067c02 */ /* 0x000fe20008000f00 */
[C---:B----4-:R-:W-:Y:S01]  /*5d40*/  IMAD R12, R10.reuse, UR36, RZ ;  /* 0x000000240a0c7c24 */ /* 0x050fe2000f8e02ff */
[----:B------:R-:W-:Y:S01]  /*5d50*/  MOV R3, UR16 ;  /* 0x0000001000037c02 */ /* 0x000fe20008000f00 */
[----:B--2---:R-:W-:Y:S01]  /*5d60*/  IMAD R14, R10, UR44, RZ ;  /* 0x0000002c0a0e7c24 */ /* 0x004fe2000f8e02ff */
[----:B------:R-:W-:Y:S01]  /*5d70*/  MOV R2, R6 ;  /* 0x0000000600027202 */ /* 0x000fe20000000f00 */
[C---:B------:R-:W-:Y:S01]  /*5d80*/  IMAD R17, R11.reuse, UR37, R12 ;  /* 0x000000250b117c24 */ /* 0x040fe2000f8e020c */
[----:B------:R-:W-:Y:S01]  /*5d90*/  MOV R7, UR7 ;  /* 0x0000000700077c02 */ /* 0x000fe20008000f00 */
[----:B------:R-:W-:-:S04]  /*5da0*/  IMAD.WIDE.U32 R6, R11, UR44, RZ ;  /* 0x0000002c0b067c25 */ /* 0x000fc8000f8e00ff */
[----:B------:R-:W-:Y:S01]  /*5db0*/  IMAD.WIDE.U32 R2, R11, UR36, R2 ;  /* 0x000000240b027c25 */ /* 0x000fe2000f8e0002 */
[----:B-1----:R-:W-:-:S03]  /*5dc0*/  LEA R8, P1, R6, UR28, 0x2 ;  /* 0x0000001c06087c11 */ /* 0x002fc6000f8210ff */
[----:B0-----:R-:W-:Y:S01]  /*5dd0*/  IMAD R13, R11, UR45, R14 ;  /* 0x0000002d0b0d7c24 */ /* 0x001fe2000f8e020e */
[----:B------:R-:W-:Y:S02]  /*5de0*/  IADD3 R5, PT, PT, R3, R17, RZ ;  /* 0x0000001103057210 */ /* 0x000fe40007ffe0ff */
[----:B------:R-:W-:Y:S01]  /*5df0*/  LEA R4, P0, R2, UR34, 0x2 ;  /* 0x0000002202047c11 */ /* 0x000fe2000f8010ff */
[----:B------:R-:W-:-:S03]  /*5e00*/  IMAD.IADD R3, R7, 0x1, R13 ;  /* 0x0000000107037824 */ /* 0x000fc600078e020d */
[----:B------:R-:W-:Y:S02]  /*5e10*/  LEA.HI.X R5, R2, UR35, R5, 0x2, P0 ;  /* 0x0000002302057c11 */ /* 0x000fe400080f1405 */
[----:B------:R-:W-:Y:S01]  /*5e20*/  LEA.HI.X R9, R6, UR27, R3, 0x2, P1 ;  /* 0x0000001b06097c11 */ /* 0x000fe200088f1403 */
[----:B---3--:R-:W-:-:S05]  /*5e30*/  FMUL.FTZ R15, R0, R15 ;  /* 0x0000000f000f7220 */ /* 0x008fca0000410000 */
[----:B------:R0:W-:Y:S04]  /*5e40*/  REDG.E.ADD.F32.FTZ.RN.STRONG.GPU desc[UR30][R4.64], R15 ;  /* 0x0000000f040079a6 */ /* 0x0001e8000c12f31e */
[----:B------:R-:W2:Y:S01]  /*5e50*/  LDG.E R9, desc[UR30][R8.64] ;  /* 0x0000001e08097981 */ /* 0x000ea2000c1e1900 */
[----:B------:R-:W-:Y:S01]  /*5e60*/  MOV R6, UR4 ;  /* 0x0000000400067c02 */ /* 0x000fe20008000f00 */
[----:B------:R-:W-:Y:S01]  /*5e70*/  IMAD R10, R10, UR38, RZ ;  /* 0x000000260a0a7c24 */ /* 0x000fe2000f8e02ff */
[----:B------:R-:W-:Y:S02]  /*5e80*/  MOV R3, UR17 ;  /* 0x0000001100037c02 */ /* 0x000fe40008000f00 */
[----:B------:R-:W-:Y:S02]  /*5e90*/  MOV R2, R6 ;  /* 0x0000000600027202 */ /* 0x000fe40000000f00 */
[----:B------:R-:W-:Y:S01]  /*5ea0*/  MOV R7, UR5 ;  /* 0x0000000500077c02 */ /* 0x000fe20008000f00 */
[----:B------:R-:W-:-:S02]  /*5eb0*/  IMAD R7, R11, UR39, R10 ;  /* 0x000000270b077c24 */ /* 0x000fc4000f8e020a */
[C---:B------:R-:W-:Y:S01]  /*5ec0*/  IMAD.WIDE.U32 R2, R11.reuse, UR38, R2 ;  /* 0x000000260b027c25 */ /* 0x040fe2000f8e0002 */
[----:B------:R-:W-:-:S04]  /*5ed0*/  IADD3 R11, PT, PT, R11, UR13, RZ ;  /* 0x0000000d0b0b7c10 */ /* 0x000fc8000fffe0ff */
[----:B------:R-:W-:Y:S02]  /*5ee0*/  IADD3 R3, PT, PT, R3, R7, RZ ;  /* 0x0000000703037210 */ /* 0x000fe40007ffe0ff */
[----:B------:R-:W-:-:S04]  /*5ef0*/  LEA R6, P0, R2, UR40, 0x2 ;  /* 0x0000002802067c11 */ /* 0x000fc8000f8010ff */
[----:B------:R-:W-:Y:S02]  /*5f00*/  LEA.HI.X R7, R2, UR41, R3, 0x2, P0 ;  /* 0x0000002902077c11 */ /* 0x000fe400080f1403 */
[----:B------:R-:W-:Y:S01]  /*5f10*/  ISETP.GE.AND P0, PT, R11, UR21, PT ;  /* 0x000000150b007c0c */ /* 0x000fe2000bf06270 */
[----:B--2---:R-:W-:-:S05]  /*5f20*/  FMUL.FTZ R3, R0, R9 ;  /* 0x0000000900037220 */ /* 0x004fca0000410000 */
[----:B------:R0:W-:Y:S07]  /*5f30*/  REDG.E.ADD.F32.FTZ.RN.STRONG.GPU desc[UR30][R6.64], R3 ;  /* 0x00000003060079a6 */ /* 0x0001ee000c12f31e */
[----:B------:R-:W-:Y:S05]  /*5f40*/  @!P0 BRA `(.L_x_21) ;  /* 0xfffffffc00208947 */ /* 0x000fea000383ffff */
[----:B------:R-:W-:Y:S05]  /*5f50*/  BSYNC.RECONVERGENT B0 ;  /* 0x0000000000007941 */ /* 0x000fea0003800200 */
.L_x_20:
[----:B------:R-:W-:Y:S05]  /*5f60*/  EXIT ;  /* 0x000000000000794d */ /* 0x000fea0003800000 */
.L_x_6:
[----:B------:R-:W-:Y:S01]  /*5f70*/  MOV R86, 0xffffffff ;  /* 0xffffffff00567802 */ /* 0x000fe20000000f00 */
[----:B------:R-:W-:Y:S02]  /*5f80*/  IMAD.MOV.U32 R165, RZ, RZ, R162 ;  /* 0x000000ffffa57224 */ /* 0x000fe400078e00a2 */
[----:B------:R-:W-:Y:S01]  /*5f90*/  HFMA2 R154, -RZ, RZ, 0, 5.9604644775390625e-08 ;  /* 0x00000001ff9a7431 */ /* 0x000fe200000001ff */
[----:B------:R-:W-:-:S07]  /*5fa0*/  MOV R87, RZ ;  /* 0x000000ff00577202 */ /* 0x000fce0000000f00 */
[----:B-1---5:R-:W-:Y:S05]  /*5fb0*/  WARPSYNC.COLLECTIVE R86, `(.L_x_22) ;  /* 0x0000000056087348 */ /* 0x022fea0003c00000 */
[----:B------:R0:W2:Y:S02]  /*5fc0*/  SHFL.UP P6, R86, R165, R154, R87 ;  /* 0x0400009aa5567389 */ /* 0x0000a400000c0057 */
[----:B012--5:R-:W-:Y:S05]  /*5fd0*/  ENDCOLLECTIVE ;  /* 0x000000000000791b */ /* 0x027fea0003800000 */
.L_x_22:
[----:B------:R-:W-:Y:S02]  /*5fe0*/  MOV R165, R155 ;  /* 0x0000009b00a57202 */ /* 0x000fe40000000f00 */
[----:B------:R-:W-:Y:S02]  /*5ff0*/  MOV R157, R86 ;  /* 0x00000056009d7202 */ /* 0x000fe40000000f00 */
[----:B------:R-:W-:-:S07]  /*6000*/  MOV R86, 0xffffffff ;  /* 0xffffffff00567802 */ /* 0x000fce0000000f00 */
[----:B------:R-:W-:Y:S05]  /*6010*/  WARPSYNC.COLLECTIVE R86, `(.L_x_23) ;  /* 0x0000000056087348 */ /* 0x000fea0003c00000 */
[----:B------:R0:W1:Y:S02]  /*6020*/  SHFL.UP P6, R86, R165, R154, R87 ;  /* 0x0400009aa5567389 */ /* 0x00006400000c0057 */
[----:B01----:R-:W-:Y:S05]  /*6030*/  ENDCOLLECTIVE ;  /* 0x000000000000791b */ /* 0x003fea0003800000 */
.L_x_23:
[----:B------:R-:W-:Y:S02]  /*6040*/  HFMA2 R154, -RZ, RZ, 0, 1.1920928955078125e-07 ;  /* 0x00000002ff9a7431 */ /* 0x000fe400000001ff */
[----:B------:R-:W-:Y:S01]  /*6050*/  IMAD.MOV.U32 R163, RZ, RZ, R86 ;  /* 0x000000ffffa37224 */ /* 0x000fe200078e0056 */
[----:B------:R-:W-:-:S03]  /*6060*/  MOV R86, 0xffffffff ;  /* 0xffffffff00567802 */ /* 0x000fc60000000f00 */
[C---:B------:R-:W-:Y:S01]  /*6070*/  FFMA.FTZ R163, R162.reuse, R163, R155 ;  /* 0x000000a3a2a37223 */ /* 0x040fe2000001009b */
[----:B------:R-:W-:-:S04]  /*6080*/  @P5 FMUL.FTZ R162, R162, R157 ;  /* 0x0000009da2a25220 */ /* 0x000fc80000410000 */
[----:B------:R-:W-:Y:S02]  /*6090*/  FSEL R157, R155, R163, !P5 ;  /* 0x000000a39b9d7208 */ /* 0x000fe40006800000 */
[----:B------:R-:W-:-:S07]  /*60a0*/  MOV R165, R162 ;  /* 0x000000a200a57202 */ /* 0x000fce0000000f00 */
[----:B------:R-:W-:Y:S05]  /*60b0*/  WARPSYNC.COLLECTIVE R86, `(.L_x_24) ;  /* 0x0000000056087348 */ /* 0x000fea0003c00000 */
[----:B------:R0:W1:Y:S02]  /*60c0*/  SHFL.UP P6, R86, R165, R154, R87 ;  /* 0x0400009aa5567389 */ /* 0x00006400000c0057 */
[----:B01----:R-:W-:Y:S05]  /*60d0*/  ENDCOLLECTIVE ;  /* 0x000000000000791b */ /* 0x003fea0003800000 */
.L_x_24:
[----:B------:R-:W-:Y:S02]  /*60e0*/  MOV R165, R157 ;  /* 0x0000009d00a57202 */ /* 0x000fe40000000f00 */
[----:B------:R-:W-:Y:S02]  /*60f0*/  MOV R155, R86 ;  /* 0x00000056009b7202 */ /* 0x000fe40000000f00 */
[----:B------:R-:W-:-:S07]  /*6100*/  MOV R86, 0xffffffff ;  /* 0xffffffff00567802 */ /* 0x000fce0000000f00 */
[----:B------:R-:W-:Y:S05]  /*6110*/  WARPSYNC.COLLECTIVE R86, `(.L_x_25) ;  /* 0x0000000056087348 */ /* 0x000fea0003c00000 */
[----:B------:R0:W1:Y:S02]  /*6120*/  SHFL.UP P6, R86, R165, R154, R87 ;  /* 0x0400009aa5567389 */ /* 0x00006400000c0057 */
[----:B01----:R-:W-:Y:S05]  /*6130*/  ENDCOLLECTIVE ;  /* 0x000000000000791b */ /* 0x003fea0003800000 */
.L_x_25:
[----:B------:R-:W-:Y:S02]  /*6140*/  HFMA2 R154, -RZ, RZ, 0, 2.384185791015625e-07 ;  /* 0x00000004ff9a7431 */ /* 0x000fe400000001ff */
        /* <DEDUP_REMOVED lines=9> */
.L_x_26:
[----:B------:R-:W-:Y:S02]  /*61e0*/  MOV R165, R157 ;  /* 0x0000009d00a57202 */ /* 0x000fe40000000f00 */
[----:B------:R-:W-:Y:S02]  /*61f0*/  MOV R155, R86 ;  /* 0x00000056009b7202 */ /* 0x000fe40000000f00 */
[----:B------:R-:W-:-:S07]  /*6200*/  MOV R86, 0xffffffff ;  /* 0xffffffff00567802 */ /* 0x000fce0000000f00 */
[----:B------:R-:W-:Y:S05]  /*6210*/  WARPSYNC.COLLECTIVE R86, `(.L_x_27) ;  /* 0x0000000056087348 */ /* 0x000fea0003c00000 */
[----:B------:R0:W1:Y:S02]  /*6220*/  SHFL.UP P6, R86, R165, R154, R87 ;  /* 0x0400009aa5567389 */ /* 0x00006400000c0057 */
[----:B01----:R-:W-:Y:S05]  /*6230*/  ENDCOLLECTIVE ;  /* 0x000000000000791b */ /* 0x003fea0003800000 */
.L_x_27:
[----:B------:R-:W-:Y:S02]  /*6240*/  HFMA2 R154, -RZ, RZ, 0, 4.76837158203125e-07 ;  /* 0x00000008ff9a7431 */ /* 0x000fe400000001ff */
        /* <DEDUP_REMOVED lines=9> */
.L_x_28:
[----:B------:R-:W-:Y:S02]  /*62e0*/  MOV R165, R157 ;  /* 0x0000009d00a57202 */ /* 0x000fe40000000f00 */
[----:B------:R-:W-:Y:S02]  /*62f0*/  MOV R155, R86 ;  /* 0x00000056009b7202 */ /* 0x000fe40000000f00 */
[----:B------:R-:W-:-:S07]  /*6300*/  MOV R86, 0xffffffff ;  /* 0xffffffff00567802 */ /* 0x000fce0000000f00 */
[----:B------:R-:W-:Y:S05]  /*6310*/  WARPSYNC.COLLECTIVE R86, `(.L_x_29) ;  /* 0x0000000056087348 */ /* 0x000fea0003c00000 */
[----:B------:R0:W1:Y:S02]  /*6320*/  SHFL.UP P6, R86, R165, R154, R87 ;  /* 0x0400009aa5567389 */ /* 0x00006400000c0057 */
[----:B01----:R-:W-:Y:S05]  /*6330*/  ENDCOLLECTIVE ;  /* 0x000000000000791b */ /* 0x003fea0003800000 */
.L_x_29:
[----:B------:R-:W-:Y:S02]  /*6340*/  HFMA2 R154, -RZ, RZ, 0, 9.5367431640625e-07 ;  /* 0x00000010ff9a7431 */ /* 0x000fe400000001ff */
        /* <DEDUP_REMOVED lines=9> */
.L_x_30:
[----:B------:R-:W-:Y:S02]  /*63e0*/  MOV R165, R157 ;  /* 0x0000009d00a57202 */ /* 0x000fe40000000f00 */
[----:B------:R-:W-:Y:S02]  /*63f0*/  MOV R155, R86 ;  /* 0x00000056009b7202 */ /* 0x000fe40000000f00 */
[----:B------:R-:W-:-:S07]  /*6400*/  MOV R86, 0xffffffff ;  /* 0xffffffff00567802 */ /* 0x000fce0000000f00 */
[----:B------:R-:W-:Y:S05]  /*6410*/  WARPSYNC.COLLECTIVE R86, `(.L_x_31) ;  /* 0x0000000056087348 */ /* 0x000fea0003c00000 */
[----:B------:R0:W1:Y:S02]  /*6420*/  SHFL.UP P6, R86, R165, R154, R87 ;  /* 0x0400009aa5567389 */ /* 0x00006400000c0057 */
[----:B01----:R-:W-:Y:S05]  /*6430*/  ENDCOLLECTIVE ;  /* 0x000000000000791b */ /* 0x003fea0003800000 */
.L_x_31:
[----:B------:R-:W-:Y:S01]  /*6440*/  IMAD.MOV.U32 R163, RZ, RZ, R86 ;  /* 0x000000ffffa37224 */ /* 0x000fe200078e0056 */
[----:B------:R-:W-:Y:S06]  /*6450*/  BRA `(.L_x_32) ;  /* 0xffffffc8007c7947 */ /* 0x000fec000383ffff */
.L_x_7:
[----:B------:R-:W-:Y:S01]  /*6460*/  HFMA2 R154, -RZ, RZ, 0, 1.847743988037109375e-06 ;  /* 0x0000001fff9a7431 */ /* 0x000fe200000001ff */
[----:B------:R-:W-:Y:S01]  /*6470*/  BSSY B0, `(.L_x_33) ;  /* 0x0000007000007945 */ /* 0x000fe20003800000 */
[----:B------:R-:W-:Y:S02]  /*6480*/  MOV R87, R162 ;  /* 0x000000a200577202 */ /* 0x000fe40000000f00 */
[----:B------:R-:W-:Y:S02]  /*6490*/  MOV R155, 0x1f ;  /* 0x0000001f009b7802 */ /* 0x000fe40000000f00 */
[----:B------:R-:W-:-:S07]  /*64a0*/  MOV R86, 0xffffffff ;  /* 0xffffffff00567802 */ /* 0x000fce0000000f00 */
[----:B-1---5:R-:W-:Y:S05]  /*64b0*/  WARPSYNC.COLLECTIVE R86, `(.L_x_34) ;  /* 0x0000000056087348 */ /* 0x022fea0003c00000 */
[----:B------:R0:W2:Y:S02]  /*64c0*/  SHFL.IDX P1, R157, R87, R154, R155 ;  /* 0x0000009a579d7389 */ /* 0x0000a4000002009b */
[----:B012--5:R-:W-:Y:S05]  /*64d0*/  ENDCOLLECTIVE ;  /* 0x000000000000791b */ /* 0x027fea0003800000 */
.L_x_34:
[----:B------:R-:W-:Y:S05]  /*64e0*/  BSYNC B0 ;  /* 0x0000000000007941 */ /* 0x000fea0003800000 */
.L_x_33:
[----:B------:R-:W-:Y:S05]  /*64f0*/  BRA `(.L_x_35) ;  /* 0xffffffc800687947 */ /* 0x000fea000383ffff */
.L_x_8:
[----:B------:R-:W-:Y:S01]  /*6500*/  HFMA2 R154, -RZ, RZ, 0, 1.847743988037109375e-06 ;  /* 0x0000001fff9a7431 */ /* 0x000fe200000001ff */
[----:B------:R-:W-:Y:S01]  /*6510*/  BSSY B0, `(.L_x_36) ;  /* 0x0000007000007945 */ /* 0x000fe20003800000 */
[----:B------:R-:W-:Y:S01]  /*6520*/  MOV R87, R163 ;  /* 0x000000a300577202 */ /* 0x000fe20000000f00 */
[----:B------:R-:W-:Y:S01]  /*6530*/  IMAD.MOV.U32 R155, RZ, RZ, 0x1f ;  /* 0x0000001fff9b7424 */ /* 0x000fe200078e00ff */
[----:B------:R-:W-:-:S07]  /*6540*/  MOV R86, 0xffffffff ;  /* 0xffffffff00567802 */ /* 0x000fce0000000f00 */
[----:B-1---5:R-:W-:Y:S05]  /*6550*/  WARPSYNC.COLLECTIVE R86, `(.L_x_37) ;  /* 0x0000000056087348 */ /* 0x022fea0003c00000 */
[----:B------:R0:W2:Y:S02]  /*6560*/  SHFL.IDX P1, R157, R87, R154, R155 ;  /* 0x0000009a579d7389 */ /* 0x0000a4000002009b */
[----:B012--5:R-:W-:Y:S05]  /*6570*/  ENDCOLLECTIVE ;  /* 0x000000000000791b */ /* 0x027fea0003800000 */
.L_x_37:
[----:B------:R-:W-:Y:S05]  /*6580*/  BSYNC B0 ;  /* 0x0000000000007941 */ /* 0x000fea0003800000 */
.L_x_36:
[----:B------:R-:W-:Y:S05]  /*6590*/  BRA `(.L_x_38) ;  /* 0xffffffc800487947 */ /* 0x000fea000383ffff */
.L_x_9:
[----:B------:R-:W-:Y:S01]  /*65a0*/  HFMA2 R154, -RZ, RZ, 0, 5.9604644775390625e-08 ;  /* 0x00000001ff9a7431 */ /* 0x000fe200000001ff */
[----:B------:R-:W-:Y:S01]  /*65b0*/  BSSY B0, `(.L_x_39) ;  /* 0x0000007000007945 */ /* 0x000fe20003800000 */
[----:B------:R-:W-:Y:S02]  /*65c0*/  MOV R165, R162 ;  /* 0x000000a200a57202 */ /* 0x000fe40000000f00 */
[----:B------:R-:W-:Y:S02]  /*65d0*/  MOV R87, RZ ;  /* 0x000000ff00577202 */ /* 0x000fe40000000f00 */
[----:B------:R-:W-:-:S07]  /*65e0*/  MOV R86, 0xffffffff ;  /* 0xffffffff00567802 */ /* 0x000fce0000000f00 */
[----:B-1---5:R-:W-:Y:S05]  /*65f0*/  WARPSYNC.COLLECTIVE R86, `(.L_x_40) ;  /* 0x0000000056087348 */ /* 0x022fea0003c00000 */
[----:B------:R0:W2:Y:S02]  /*6600*/  SHFL.UP P6, R86, R165, R154, R87 ;  /* 0x0400009aa5567389 */ /* 0x0000a400000c0057 */
[----:B012--5:R-:W-:Y:S05]  /*6610*/  ENDCOLLECTIVE ;  /* 0x000000000000791b */ /* 0x027fea0003800000 */
.L_x_40:
[----:B------:R-:W-:Y:S05]  /*6620*/  BSYNC B0 ;  /* 0x0000000000007941 */ /* 0x000fea0003800000 */
.L_x_39:
[----:B------:R-:W-:Y:S01]  /*6630*/  MOV R162, R86 ;  /* 0x0000005600a27202 */ /* 0x000fe20000000f00 */
[----:B------:R-:W-:Y:S01]  /*6640*/  IMAD.MOV.U32 R165, RZ, RZ, R163 ;  /* 0x000000ffffa57224 */ /* 0x000fe200078e00a3 */
[----:B------:R-:W-:Y:S01]  /*6650*/  MOV R86, 0xffffffff ;  /* 0xffffffff00567802 */ /* 0x000fe20000000f00 */
[----:B------:R-:W-:Y:S01]  /*6660*/  HFMA2 R154, -RZ, RZ, 0, 5.9604644775390625e-08 ;  /* 0x00000001ff9a7431 */ /* 0x000fe200000001ff */
[----:B------:R-:W-:Y:S01]  /*6670*/  MOV R87, RZ ;  /* 0x000000ff00577202 */ /* 0x000fe20000000f00 */
[----:B------:R-:W-:-:S07]  /*6680*/  IMAD.MOV.U32 R155, RZ, RZ, 0x1f ;  /* 0x0000001fff9b7424 */ /* 0x000fce00078e00ff */
[----:B------:R-:W-:Y:S05]  /*6690*/  WARPSYNC.COLLECTIVE R86, `(.L_x_41) ;  /* 0x0000000056087348 */ /* 0x000fea0003c00000 */
[----:B------:R0:W1:Y:S02]  /*66a0*/  SHFL.UP P6, R86, R165, R154, R87 ;  /* 0x0400009aa5567389 */ /* 0x00006400000c0057 */
[----:B01----:R-:W-:Y:S05]  /*66b0*/  ENDCOLLECTIVE ;  /* 0x000000000000791b */ /* 0x003fea0003800000 */
.L_x_41:
[----:B------:R-:W-:Y:S01]  /*66c0*/  MOV R87, R40 ;  /* 0x0000002800577202 */ /* 0x000fe20000000f00 */
[----:B------:R-:W-:Y:S01]  /*66d0*/  HFMA2 R154, -RZ, RZ, 0, 0 ;  /* 0x00000000ff9a7431 */ /* 0x000fe200000001ff */
[----:B------:R-:W-:Y:S02]  /*66e0*/  MOV R163, R86 ;  /* 0x0000005600a37202 */ /* 0x000fe40000000f00 */
[----:B------:R-:W-:-:S07]  /*66f0*/  MOV R86, 0xffffffff ;  /* 0xffffffff00567802 */ /* 0x000fce0000000f00 */
[----:B------:R-:W-:Y:S05]  /*6700*/  WARPSYNC.COLLECTIVE R86, `(.L_x_42) ;  /* 0x0000000056087348 */ /* 0x000fea0003c00000 */
[----:B------:R0:W1:Y:S02]  /*6710*/  SHFL.IDX P1, R157, R87, R154, R155 ;  /* 0x0000009a579d7389 */ /* 0x000064000002009b */
[----:B01----:R-:W-:Y:S05]  /*6720*/  ENDCOLLECTIVE ;  /* 0x000000000000791b */ /* 0x003fea0003800000 */
.L_x_42:
[----:B------:R-:W-:Y:S02]  /*6730*/  MOV R87, R41 ;  /* 0x0000002900577202 */ /* 0x000fe40000000f00 */
[----:B------:R-:W-:-:S07]  /*6740*/  MOV R40, R157 ;  /* 0x0000009d00287202 */ /* 0x000fce0000000f00 */
[----:B------:R-:W-:Y:S05]  /*6750*/  WARPSYNC.COLLECTIVE R86, `(.L_x_43) ;  /* 0x0000000056087348 */ /* 0x000fea0003c00000 */
[----:B------:R0:W1:Y:S02]  /*6760*/  SHFL.IDX P1, R157, R87, R154, R155 ;  /* 0x0000009a579d7389 */ /* 0x000064000002009b */
[----:B01----:R-:W-:Y:S05]  /*6770*/  ENDCOLLECTIVE ;  /* 0x000000000000791b */ /* 0x003fea0003800000 */
.L_x_43:
[----:B------:R-:W-:Y:S01]  /*6780*/  MOV R41, R157 ;  /* 0x0000009d00297202 */ /* 0x000fe20000000f00 */
[----:B------:R-:W-:Y:S06]  /*6790*/  BRA `(.L_x_44) ;  /* 0xffffffc400e07947 */ /* 0x000fec000383ffff */
.L_x_11:
[----:B------:R-:W-:Y:S01]  /*67a0*/  MOV R165, R162 ;  /* 0x000000a200a57202 */ /* 0x000fe20000000f00 */
[----:B------:R-:W-:Y:S02]  /*67b0*/  HFMA2 R87, -RZ, RZ, 0, 5.9604644775390625e-08 ;  /* 0x00000001ff577431 */ /* 0x000fe400000001ff */
[----:B------:R-:W-:Y:S01]  /*67c0*/  IMAD.MOV.U32 R157, RZ, RZ, 0x1f ;  /* 0x0000001fff9d7424 */ /* 0x000fe200078e00ff */
[----:B------:R-:W-:Y:S02]  /*67d0*/  MOV R86, 0xffffffff ;  /* 0xffffffff00567802 */ /* 0x000fe40000000f00 */
[C---:B------:R-:W-:Y:S02]  /*67e0*/  ISETP.GT.U32.AND P1, PT, R152.reuse, 0x1b, PT ;  /* 0x0000001b9800780c */ /* 0x040fe40003f24070 */
[----:B------:R-:W-:-:S13]  /*67f0*/  ISETP.GT.U32.AND P2, PT, R152, 0x17, PT ;  /* 0x000000179800780c */ /* 0x000fda0003f44070 */
[----:B0-----:R-:W-:Y:S05]  /*6800*/  WARPSYNC.COLLECTIVE R86, `(.L_x_45) ;  /* 0x0000000056087348 */ /* 0x001fea0003c00000 */
[----:B------:R1:W2:Y:S02]  /*6810*/  SHFL.DOWN P4, R154, R165, R87, R157 ;  /* 0x08000057a59a7389 */ /* 0x0002a4000008009d */
[----:B012---:R-:W-:Y:S05]  /*6820*/  ENDCOLLECTIVE ;  /* 0x000000000000791b */ /* 0x007fea0003800000 */
.L_x_45:
[----:B------:R-:W-:Y:S02]  /*6830*/  ISETP.GT.U32.AND P3, PT, R152, 0xf, PT ;  /* 0x0000000f9800780c */ /* 0x000fe40003f64070 */
[----:B------:R-:W-:Y:S02]  /*6840*/  MOV R155, 0x1f ;  /* 0x0000001f009b7802 */ /* 0x000fe40000000f00 */
[----:B------:R-:W-:Y:S02]  /*6850*/  MOV R165, R163 ;  /* 0x000000a300a57202 */ /* 0x000fe40000000f00 */
[----:B------:R-:W-:-:S07]  /*6860*/  MOV R153, R154 ;  /* 0x0000009a00997202 */ /* 0x000fce0000000f00 */
[----:B------:R-:W-:Y:S05]  /*6870*/  WARPSYNC.COLLECTIVE R86, `(.L_x_46) ;  /* 0x0000000056087348 */ /* 0x000fea0003c00000 */
[----:B------:R0:W1:Y:S02]  /*6880*/  SHFL.DOWN P4, R154, R165, R87, R157 ;  /* 0x08000057a59a7389 */ /* 0x000064000008009d */
[----:B01----:R-:W-:Y:S05]  /*6890*/  ENDCOLLECTIVE ;  /* 0x000000000000791b */ /* 0x003fea0003800000 */
.L_x_46:
[----:B------:R-:W-:Y:S01]  /*68a0*/  @P0 FMUL.FTZ R153, R153, R162 ;  /* 0x000000a299990220 */ /* 0x000fe20000410000 */
[----:B------:R-:W-:Y:S01]  /*68b0*/  HFMA2 R87, -RZ, RZ, 0, 1.1920928955078125e-07 ;  /* 0x00000002ff577431 */ /* 0x000fe200000001ff */
[----:B------:R-:W-:-:S05]  /*68c0*/  MOV R86, R154 ;  /* 0x0000009a00567202 */ /* 0x000fca0000000f00 */
[----:B------:R-:W-:Y:S01]  /*68d0*/  @P0 FFMA.FTZ R154, R162, R86, R163 ;  /* 0x00000056a29a0223 */ /* 0x000fe200000100a3 */
[----:B------:R-:W-:Y:S02]  /*68e0*/  @P0 MOV R162, R153 ;  /* 0x0000009900a20202 */ /* 0x000fe40000000f00 */
[----:B------:R-:W-:Y:S02]  /*68f0*/  MOV R86, 0xffffffff ;  /* 0xffffffff00567802 */ /* 0x000fe40000000f00 */
[----:B------:R-:W-:Y:S01]  /*6900*/  @P0 MOV R163, R154 ;  /* 0x0000009a00a30202 */ /* 0x000fe20000000f00 */
[----:B------:R-:W-:Y:S01]  /*6910*/  IMAD.MOV.U32 R165, RZ, RZ, R162 ;  /* 0x000000ffffa57224 */ /* 0x000fe200078e00a2 */
[----:B------:R-:W-:-:S13]  /*6920*/  ISETP.GT.U32.AND P0, PT, R152, 0x1d, PT ;  /* 0x0000001d9800780c */ /* 0x000fda0003f04070 */
[----:B------:R-:W-:Y:S05]  /*6930*/  WARPSYNC.COLLECTIVE R86, `(.L_x_47) ;  /* 0x0000000056087348 */ /* 0x000fea0003c00000 */
[----:B------:R0:W1:Y:S02]  /*6940*/  SHFL.DOWN P4, R154, R165, R87, R157 ;  /* 0x08000057a59a7389 */ /* 0x000064000008009d */
[----:B01----:R-:W-:Y:S05]  /*6950*/  ENDCOLLECTIVE ;  /* 0x000000000000791b */ /* 0x003fea0003800000 */
.L_x_47:
[----:B------:R-:W-:Y:S02]  /*6960*/  MOV R165, R163 ;  /* 0x000000a300a57202 */ /* 0x000fe40000000f00 */
[----:B------:R-:W-:-:S07]  /*6970*/  MOV R153, R154 ;  /* 0x0000009a00997202 */ /* 0x000fce0000000f00 */
[----:B------:R-:W-:Y:S05]  /*6980*/  WARPSYNC.COLLECTIVE R86, `(.L_x_48) ;  /* 0x0000000056087348 */ /* 0x000fea0003c00000 */
[----:B------:R0:W1:Y:S02]  /*6990*/  SHFL.DOWN P4, R154, R165, R87, R157 ;  /* 0x08000057a59a7389 */ /* 0x000064000008009d */
[----:B01----:R-:W-:Y:S05]  /*69a0*/  ENDCOLLECTIVE ;  /* 0x000000000000791b */ /* 0x003fea0003800000 */
.L_x_48:
[C---:B------:R-:W-:Y:S01]  /*69b0*/  @!P0 FMUL.FTZ R153, R162.reuse, R153 ;  /* 0x00000099a2998220 */ /* 0x040fe20000410000 */
[----:B------:R-:W-:Y:S02]  /*69c0*/  HFMA2 R87, -RZ, RZ, 0, 2.384185791015625e-07 ;  /* 0x00000004ff577431 */ /* 0x000fe400000001ff */
[----:B------:R-:W-:Y:S02]  /*69d0*/  @!P0 FFMA.FTZ R154, R162, R154, R163 ;  /* 0x0000009aa29a8223 */ /* 0x000fe400000100a3 */
[----:B------:R-:W-:-:S03]  /*69e0*/  @!P0 MOV R162, R153 ;  /* 0x0000009900a28202 */ /* 0x000fc60000000f00 */
[----:B------:R-:W-:Y:S02]  /*69f0*/  @!P0 MOV R163, R154 ;  /* 0x0000009a00a38202 */ /* 0x000fe40000000f00 */
[----:B------:R-:W-:Y:S01]  /*6a00*/  IMAD.MOV.U32 R165, RZ, RZ, R162 ;  /* 0x000000ffffa57224 */ /* 0x000fe200078e00a2 */
[----:B------:R-:W-:-:S13]  /*6a10*/  ISETP.NE.AND P0, PT, R101, 0x1f, PT ;  /* 0x0000001f6500780c */ /* 0x000fda0003f05270 */
[----:B------:R-:W-:Y:S05]  /*6a20*/  WARPSYNC.COLLECTIVE R86, `(.L_x_49) ;  /* 0x0000000056087348 */ /* 0x000fea0003c00000 */
[----:B------:R0:W1:Y:S02]  /*6a30*/  SHFL.DOWN P4, R154, R165, R87, R157 ;  /* 0x08000057a59a7389 */ /* 0x000064000008009d */
[----:B01----:R-:W-:Y:S05]  /*6a40*/  ENDCOLLECTIVE ;  /* 0x000000000000791b */ /* 0x003fea0003800000 */
.L_x_49:
[----:B------:R-:W-:Y:S02]  /*6a50*/  MOV R165, R163 ;  /* 0x000000a300a57202 */ /* 0x000fe40000000f00 */
[----:B------:R-:W-:-:S07]  /*6a60*/  MOV R153, R154 ;  /* 0x0000009a00997202 */ /* 0x000fce0000000f00 */
[----:B------:R-:W-:Y:S05]  /*6a70*/  WARPSYNC.COLLECTIVE R86, `(.L_x_50) ;  /* 0x0000000056087348 */ /* 0x000fea0003c00000 */
[----:B------:R0:W1:Y:S02]  /*6a80*/  SHFL.DOWN P4, R154, R165, R87, R157 ;  /* 0x08000057a59a7389 */ /* 0x000064000008009d */
[----:B01----:R-:W-:Y:S05]  /*6a90*/  ENDCOLLECTIVE ;  /* 0x000000000000791b */ /* 0x003fea0003800000 */
.L_x_50:
[C---:B------:R-:W-:Y:S01]  /*6aa0*/  @!P1 FMUL.FTZ R153, R162.reuse, R153 ;  /* 0x00000099a2999220 */ /* 0x040fe20000410000 */
[----:B------:R-:W-:Y:S02]  /*6ab0*/  IMAD.MOV.U32 R87, RZ, RZ, 0x8 ;  /* 0x00000008ff577424 */ /* 0x000fe400078e00ff */
[----:B------:R-:W-:Y:S02]  /*6ac0*/  @!P1 FFMA.FTZ R154, R162, R154, R163 ;  /* 0x0000009aa29a9223 */ /* 0x000fe400000100a3 */
[----:B------:R-:W-:-:S04]  /*6ad0*/  @!P1 MOV R162, R153 ;  /* 0x0000009900a29202 */ /* 0x000fc80000000f00 */
[----:B------:R-:W-:Y:S02]  /*6ae0*/  MOV R165, R162 ;  /* 0x000000a200a57202 */ /* 0x000fe40000000f00 */
[----:B------:R-:W-:-:S07]  /*6af0*/  @!P1 MOV R163, R154 ;  /* 0x0000009a00a39202 */ /* 0x000fce0000000f00 */
[----:B------:R-:W-:Y:S05]  /*6b00*/  WARPSYNC.COLLECTIVE R86, `(.L_x_51) ;  /* 0x0000000056087348 */ /* 0x000fea0003c00000 */
[----:B------:R0:W1:Y:S02]  /*6b10*/  SHFL.DOWN P4, R154, R165, R87, R157 ;  /* 0x08000057a59a7389 */ /* 0x000064000008009d */
[----:B01----:R-:W-:Y:S05]  /*6b20*/  ENDCOLLECTIVE ;  /* 0x000000000000791b */ /* 0x003fea0003800000 */
.L_x_51:
[----:B------:R-:W-:Y:S02]  /*6b30*/  MOV R165, R163 ;  /* 0x000000a300a57202 */ /* 0x000fe40000000f00 */
[----:B------:R-:W-:-:S07]  /*6b40*/  MOV R153, R154 ;  /* 0x0000009a00997202 */ /* 0x000fce0000000f00 */
[----:B------:R-:W-:Y:S05]  /*6b50*/  WARPSYNC.COLLECTIVE R86, `(.L_x_52) ;  /* 0x0000000056087348 */ /* 0x000fea0003c00000 */
[----:B------:R0:W1:Y:S02]  /*6b60*/  SHFL.DOWN P4, R154, R165, R87, R157 ;  /* 0x08000057a59a7389 */ /* 0x000064000008009d */
[----:B01----:R-:W-:Y:S05]  /*6b70*/  ENDCOLLECTIVE ;  /* 0x000000000000791b */ /* 0x003fea0003800000 */
.L_x_52:
[C---:B------:R-:W-:Y:S01]  /*6b80*/  @!P2 FMUL.FTZ R153, R162.reuse, R153 ;  /* 0x00000099a299a220 */ /* 0x040fe20000410000 */
[----:B------:R-:W-:Y:S02]  /*6b90*/  HFMA2 R87, -RZ, RZ, 0, 9.5367431640625e-07 ;  /* 0x00000010ff577431 */ /* 0x000fe400000001ff */
[----:B------:R-:W-:Y:S02]  /*6ba0*/  @!P2 FFMA.FTZ R154, R162, R154, R163 ;  /* 0x0000009aa29aa223 */ /* 0x000fe400000100a3 */
[----:B------:R-:W-:-:S04]  /*6bb0*/  @!P2 MOV R162, R153 ;  /* 0x0000009900a2a202 */ /* 0x000fc80000000f00 */
[----:B------:R-:W-:Y:S02]  /*6bc0*/  MOV R165, R162 ;  /* 0x000000a200a57202 */ /* 0x000fe40000000f00 */
[----:B------:R-:W-:-:S07]  /*6bd0*/  @!P2 MOV R163, R154 ;  /* 0x0000009a00a3a202 */ /* 0x000fce0000000f00 */
[----:B------:R-:W-:Y:S05]  /*6be0*/  WARPSYNC.COLLECTIVE R86, `(.L_x_53) ;  /* 0x0000000056087348 */ /* 0x000fea0003c00000 */
[----:B------:R0:W1:Y:S02]  /*6bf0*/  SHFL.DOWN P4, R154, R165, R87, R157 ;  /* 0x08000057a59a7389 */ /* 0x000064000008009d */
[----:B01----:R-:W-:Y:S05]  /*6c00*/  ENDCOLLECTIVE ;  /* 0x000000000000791b */ /* 0x003fea0003800000 */
.L_x_53:
[----:B------:R-:W-:Y:S01]  /*6c10*/  MOV R165, R163 ;  /* 0x000000a300a57202 */ /* 0x000fe20000000f00 */
[----:B------:R-:W-:-:S07]  /*6c20*/  IMAD.MOV.U32 R152, RZ, RZ, R154 ;  /* 0x000000ffff987224 */ /* 0x000fce00078e009a */
[----:B------:R-:W-:Y:S05]  /*6c30*/  WARPSYNC.COLLECTIVE R86, `(.L_x_54) ;  /* 0x0000000056087348 */ /* 0x000fea0003c00000 */
[----:B------:R0:W1:Y:S02]  /*6c40*/  SHFL.DOWN P4, R154, R165, R87, R157 ;  /* 0x08000057a59a7389 */ /* 0x000064000008009d */
[----:B01----:R-:W-:Y:S05]  /*6c50*/  ENDCOLLECTIVE ;  /* 0x000000000000791b */ /* 0x003fea0003800000 */
.L_x_54:
[C---:B------:R-:W-:Y:S01]  /*6c60*/  @!P3 FMUL.FTZ R152, R162.reuse, R152 ;  /* 0x00000098a298b220 */ /* 0x040fe20000410000 */
[----:B------:R-:W-:-:S04]  /*6c70*/  @!P3 FFMA.FTZ R154, R162, R154, R163 ;  /* 0x0000009aa29ab223 */ /* 0x000fc800000100a3 */
[----:B------:R-:W-:Y:S02]  /*6c80*/  @!P3 MOV R162, R152 ;  /* 0x0000009800a2b202 */ /* 0x000fe40000000f00 */
[----:B------:R-:W-:Y:S01]  /*6c90*/  @!P3 MOV R163, R154 ;  /* 0x0000009a00a3b202 */ /* 0x000fe20000000f00 */
[----:B------:R-:W-:Y:S01]  /*6ca0*/  HFMA2 R154, -RZ, RZ, 0, 0 ;  /* 0x00000000ff9a7431 */ /* 0x000fe200000001ff */
[-C--:B------:R-:W-:Y:S02]  /*6cb0*/  MOV R87, R162.reuse ;  /* 0x000000a200577202 */ /* 0x080fe40000000f00 */
[----:B------:R-:W-:-:S07]  /*6cc0*/  MOV R165, R162 ;  /* 0x000000a200a57202 */ /* 0x000fce0000000f00 */
[----:B------:R-:W-:Y:S05]  /*6cd0*/  WARPSYNC.COLLECTIVE R86, `(.L_x_55) ;  /* 0x0000000056087348 */ /* 0x000fea0003c00000 */
[----:B------:R0:W1:Y:S02]  /*6ce0*/  SHFL.IDX P1, R157, R87, R154, R155 ;  /* 0x0000009a579d7389 */ /* 0x000064000002009b */
[----:B01----:R-:W-:Y:S05]  /*6cf0*/  ENDCOLLECTIVE ;  /* 0x000000000000791b */ /* 0x003fea0003800000 */
.L_x_55:
[----:B------:R-:W-:Y:S01]  /*6d00*/  MOV R87, R163 ;  /* 0x000000a300577202 */ /* 0x000fe20000000f00 */
[----:B------:R-:W-:-:S07]  /*6d10*/  IMAD.MOV.U32 R153, RZ, RZ, R157 ;  /* 0x000000ffff997224 */ /* 0x000fce00078e009d */
[----:B------:R-:W-:Y:S05]  /*6d20*/  WARPSYNC.COLLECTIVE R86, `(.L_x_56) ;  /* 0x0000000056087348 */ /* 0x000fea0003c00000 */
[----:B------:R0:W1:Y:S02]  /*6d30*/  SHFL.IDX P1, R157, R87, R154, R155 ;  /* 0x0000009a579d7389 */ /* 0x000064000002009b */
[----:B01----:R-:W-:Y:S05]  /*6d40*/  ENDCOLLECTIVE ;  /* 0x000000000000791b */ /* 0x003fea0003800000 */
.L_x_56:
[----:B------:R-:W-:Y:S01]  /*6d50*/  HFMA2 R87, -RZ, RZ, 0, 5.9604644775390625e-08 ;  /* 0x00000001ff577431 */ /* 0x000fe200000001ff */
[----:B------:R-:W-:Y:S02]  /*6d60*/  MOV R152, R157 ;  /* 0x0000009d00987202 */ /* 0x000fe40000000f00 */
[----:B------:R-:W-:-:S03]  /*6d70*/  MOV R157, 0x1f ;  /* 0x0000001f009d7802 */ /* 0x000fc60000000f00 */
[-C--:B------:R-:W-:Y:S01]  /*6d80*/  FFMA.FTZ R152, R41, R153.reuse, R152 ;  /* 0x0000009929987223 */ /* 0x080fe20000010098 */
[----:B------:R-:W-:-:S07]  /*6d90*/  FMUL.FTZ R153, R40, R153 ;  /* 0x0000009928997220 */ /* 0x000fce0000410000 */
[----:B------:R-:W-:Y:S05]  /*6da0*/  WARPSYNC.COLLECTIVE R86, `(.L_x_57) ;  /* 0x0000000056087348 */ /* 0x000fea0003c00000 */
[----:B------:R0:W1:Y:S02]  /*6db0*/  SHFL.DOWN P4, R154, R165, R87, R157 ;  /* 0x08000057a59a7389 */ /* 0x000064000008009d */
[----:B01----:R-:W-:Y:S05]  /*6dc0*/  ENDCOLLECTIVE ;  /* 0x000000000000791b */ /* 0x003fea0003800000 */
.L_x_57:
[----:B------:R-:W-:Y:S01]  /*6dd0*/  IMAD.MOV.U32 R165, RZ, RZ, R163 ;  /* 0x000000ffffa57224 */ /* 0x000fe200078e00a3 */
[----:B------:R-:W-:-:S07]  /*6de0*/  MOV R162, R154 ;  /* 0x0000009a00a27202 */ /* 0x000fce0000000f00 */
[----:B------:R-:W-:Y:S05]  /*6df0*/  WARPSYNC.COLLECTIVE R86, `(.L_x_58) ;  /* 0x0000000056087348 */ /* 0x000fea0003c00000 */
[----:B------:R0:W1:Y:S02]  /*6e00*/  SHFL.DOWN P4, R154, R165, R87, R157 ;  /* 0x08000057a59a7389 */ /* 0x000064000008009d */
[----:B01----:R-:W-:Y:S05]  /*6e10*/  ENDCOLLECTIVE ;  /* 0x000000000000791b */ /* 0x003fea0003800000 */
.L_x_58:
[----:B------:R-:W-:Y:S02]  /*6e20*/  MOV R87, R40 ;  /* 0x0000002800577202 */ /* 0x000fe40000000f00 */
[----:B------:R-:W-:Y:S01]  /*6e30*/  MOV R163, R154 ;  /* 0x0000009a00a37202 */ /* 0x000fe20000000f00 */
[----:B------:R-:W-:-:S07]  /*6e40*/  HFMA2 R154, -RZ, RZ, 0, 0 ;  /* 0x00000000ff9a7431 */ /* 0x000fce00000001ff */
[----:B------:R-:W-:Y:S05]  /*6e50*/  WARPSYNC.COLLECTIVE R86, `(.L_x_59) ;  /* 0x0000000056087348 */ /* 0x000fea0003c00000 */
[----:B------:R0:W1:Y:S02]  /*6e60*/  SHFL.IDX P1, R157, R87, R154, R155 ;  /* 0x0000009a579d7389 */ /* 0x000064000002009b */
[----:B01----:R-:W-:Y:S05]  /*6e70*/  ENDCOLLECTIVE ;  /* 0x000000000000791b */ /* 0x003fea0003800000 */
.L_x_59:
[----:B------:R-:W-:Y:S02]  /*6e80*/  MOV R87, R41 ;  /* 0x0000002900577202 */ /* 0x000fe40000000f00 */
[----:B------:R-:W-:-:S07]  /*6e90*/  MOV R40, R157 ;  /* 0x0000009d00287202 */ /* 0x000fce0000000f00 */
[----:B------:R-:W-:Y:S05]  /*6ea0*/  WARPSYNC.COLLECTIVE R86, `(.L_x_60) ;  /* 0x0000000056087348 */ /* 0x000fea0003c00000 */
[----:B------:R0:W1:Y:S02]  /*6eb0*/  SHFL.IDX P1, R157, R87, R154, R155 ;  /* 0x0000009a579d7389 */ /* 0x000064000002009b */
[----:B01----:R-:W-:Y:S05]  /*6ec0*/  ENDCOLLECTIVE ;  /* 0x000000000000791b */ /* 0x003fea0003800000 */
.L_x_60:
[----:B------:R-:W-:Y:S01]  /*6ed0*/  MOV R41, R157 ;  /* 0x0000009d00297202 */ /* 0x000fe20000000f00 */
[----:B------:R-:W-:Y:S06]  /*6ee0*/  BRA `(.L_x_61) ;  /* 0xffffffc8000c7947 */ /* 0x000fec000383ffff */
.L_x_62:
[----:B------:R-:W-:-:S00]  /*6ef0*/  BRA `(.L_x_62) ;  /* 0xfffffffc00fc7947 */ /* 0x000fc0000383ffff */
[----:B------:R-:W-:-:S00]  /*6f00*/  NOP ;  /* 0x0000000000007918 */ /* 0x000fc00000000000 */
[----:B------:R-:W-:-:S00]  /*6f10*/  NOP ;  /* 0x0000000000007918 */ /* 0x000fc00000000000 */
[----:B------:R-:W-:-:S00]  /*6f20*/  NOP ;  /* 0x0000000000007918 */ /* 0x000fc00000000000 */
[----:B------:R-:W-:-:S00]  /*6f30*/  NOP ;  /* 0x0000000000007918 */ /* 0x000fc00000000000 */
[----:B------:R-:W-:-:S00]  /*6f40*/  NOP ;  /* 0x0000000000007918 */ /* 0x000fc00000000000 */
[----:B------:R-:W-:-:S00]  /*6f50*/  NOP ;  /* 0x0000000000007918 */ /* 0x000fc00000000000 */
[----:B------:R-:W-:-:S00]  /*6f60*/  NOP ;  /* 0x0000000000007918 */ /* 0x000fc00000000000 */
[----:B------:R-:W-:-:S00]  /*6f70*/  NOP ;  /* 0x0000000000007918 */ /* 0x000fc00000000000 */
.L_x_10409:


//--------------------- .text._Z25selective_scan_bwd_kernelI32Selective_Scan_bwd_kernel_traitsILi128ELi16ELb0ELb0ELb0ELb0ELb1EffEEv12SSMParamsBwd --------------------------
	.section	.text._Z25selective_scan_bwd_kernelI32Selective_Scan_bwd_kernel_traitsILi128ELi16ELb0ELb0ELb0ELb0ELb1EffEEv12SSMParamsBwd,"ax",@progbits
	.align	128
        .global         _Z25selective_scan_bwd_kernelI32Selective_Scan_bwd_kernel_traitsILi128ELi16ELb0ELb0ELb0ELb0ELb1EffEEv12SSMParamsBwd
        .type           _Z25selective_scan_bwd_kernelI32Selective_Scan_bwd_kernel_traitsILi128ELi16ELb0ELb0ELb0ELb0ELb1EffEEv12SSMParamsBwd,@function
        .size           _Z25selective_scan_bwd_kernelI32Selective_Scan_bwd_kernel_traitsILi128ELi16ELb0ELb0ELb0ELb0ELb1EffEEv12SSMParamsBwd,(.L_x_10410 - _Z25selective_scan_bwd_kernelI32Selective_Scan_bwd_kernel_traitsILi128ELi16ELb0ELb0ELb0ELb0ELb1EffEEv12SSMParamsBwd)
        .other          _Z25selective_scan_bwd_kernelI32Selective_Scan_bwd_kernel_traitsILi128ELi16ELb0ELb0ELb0ELb0ELb1EffEEv12SSMParamsBwd,@"STO_CUDA_ENTRY STV_DEFAULT"
_Z25selective_scan_bwd_kernelI32Selective_Scan_bwd_kernel_traitsILi128ELi16ELb0ELb0ELb0ELb0ELb1EffEEv12SSMParamsBwd:
.text._Z25selective_scan_bwd_kernelI32Selective_Scan_bwd_kernel_traitsILi128ELi16ELb0ELb0ELb0ELb0ELb1EffEEv12SSMParamsBwd:
        /* <DEDUP_REMOVED lines=31> */
[----:B0-----:R-:W-:Y:S01]  /*01f0*/  ULEA UR11, UR34, 0xfffff800, 0xb ;  /* 0xfffff800220b7891 */ /* 0x001fe2000f8e58ff */
[----:B------:R0:W-:Y:S01]  /*0200*/  STL [R1+0xc], RZ ;  /* 0x00000cff01007387 */ /* 0x0001e20000100800 */
[----:B------:R-:W-:Y:S02]  /*0210*/  UIMAD UR5, UR16, UR13, UR5 ;  /* 0x0000000d100572a4 */ /* 0x000fe4000f8e0205 */
[----:B-----5:R-:W-:Y:S01]  /*0220*/  UIMAD.WIDE.U32 UR12, UR16, UR20, URZ ;  /* 0x00000014100c72a5 */ /* 0x020fe2000f8e00ff */
[----:B------:R0:W-:Y:S01]  /*0230*/  STL [R1+0x8], RZ ;  /* 0x000008ff01007387 */ /* 0x0001e20000100800 */
[----:B------:R-:W-:-:S02]  /*0240*/  UIMAD.WIDE.U32 UR8, UR10, UR14, UR4 ;  /* 0x0000000e0a0872a5 */ /* 0x000fc4000f8e0004 */
[----:B------:R-:W-:Y:S02]  /*0250*/  UIMAD UR13, UR16, UR21, UR13 ;  /* 0x00000015100d72a4 */ /* 0x000fe4000f8e020d */
[----:B------:R-:W-:Y:S02]  /*0260*/  UIMAD UR19, UR10, UR23, URZ ;  /* 0x000000170a1372a4 */ /* 0x000fe4000f8e02ff */
[----:B-1----:R-:W-:Y:S02]  /*0270*/  UISETP.NE.U32.AND UP0, UPT, UR6, URZ, UPT ;  /* 0x000000ff0600728c */ /* 0x002fe4000bf05070 */
[----:B------:R-:W-:Y:S02]  /*0280*/  UIMAD.WIDE.U32 UR12, UR10, UR22, UR12 ;  /* 0x000000160a0c72a5 */ /* 0x000fe4000f8e000c */
[----:B------:R-:W-:Y:S01]  /*0290*/  UISETP.NE.AND.EX UP0, UPT, UR7, URZ, UPT, UP0 ;  /* 0x000000ff0700728c */ /* 0x000fe2000bf05300 */
[----:B------:R-:W1:Y:S01]  /*02a0*/  LDCU.128 UR4, c[0x0][0x460] ;  /* 0x00008c00ff0477ac */ /* 0x000e620008000c00 */
[----:B------:R-:W-:-:S02]  /*02b0*/  USHF.R.S32.HI UR17, URZ, 0x1f, UR11 ;  /* 0x0000001fff117899 */ /* 0x000fc4000801140b */
[----:B------:R-:W-:Y:S02]  /*02c0*/  UIADD3 UR22, UP3, UPT, UR11, UR12, URZ ;  /* 0x0000000c0b167290 */ /* 0x000fe4000ff7e0ff */
[----:B------:R-:W-:-:S05]  /*02d0*/  UIMAD UR18, UR10, UR15, URZ ;  /* 0x0000000f0a1272a4 */ /* 0x000fca000f8e02ff */
[----:B------:R-:W4:Y:S01]  /*02e0*/  @UP0 LDCU UR20, c[0x0][0x384] ;  /* 0x00007080ff1407ac */ /* 0x000f220008000800 */
[----:B------:R-:W-:Y:S02]  /*02f0*/  UIADD3.X UR12, UPT, UPT, UR17, UR13, UR19, UP3, !UPT ;  /* 0x0000000d110c7290 */ /* 0x000fe40009ffe413 */
[----:B------:R-:W-:Y:S02]  /*0300*/  UIMAD.WIDE.U32 UR14, UR16, UR24, URZ ;  /* 0x00000018100e72a5 */ /* 0x000fe4000f8e00ff */
[----:B-1----:R-:W-:Y:S02]  /*0310*/  ULEA UR21, UP4, UR22, UR6, 0x2 ;  /* 0x0000000616157291 */ /* 0x002fe4000f8810ff */
[----:B------:R-:W-:Y:S01]  /*0320*/  UIMAD UR15, UR16, UR25, UR15 ;  /* 0x00000019100f72a4 */ /* 0x000fe2000f8e020f */
[----:B------:R-:W1:Y:S01]  /*0330*/  @UP0 LDCU UR27, c[0x0][0x38c] ;  /* 0x00007180ff1b07ac */ /* 0x000e620008000800 */
[----:B------:R-:W-:Y:S02]  /*0340*/  UIADD3 UR25, UP1, UPT, UR11, UR8, URZ ;  /* 0x000000080b197290 */ /* 0x000fe4000ff3e0ff */
[----:B------:R-:W-:Y:S01]  /*0350*/  ULEA.HI.X UR22, UR22, UR7, UR12, 0x2, UP4 ;  /* 0x0000000716167291 */ /* 0x000fe2000a0f140c */
[----:B------:R-:W5:Y:S01]  /*0360*/  @UP0 LDCU.64 UR12, c[0x0][0x480] ;  /* 0x00009000ff0c07ac */ /* 0x000f620008000a00 */
[----:B------:R-:W-:-:S02]  /*0370*/  ULEA UR26, UP2, UR25, UR4, 0x2 ;  /* 0x00000004191a7291 */ /* 0x000fc4000f8410ff */
[----:B------:R-:W-:Y:S02]  /*0380*/  UIADD3.X UR8, UPT, UPT, UR17, UR9, UR18, UP1, !UPT ;  /* 0x0000000911087290 */ /* 0x000fe40008ffe412 */
[----:B--2---:R-:W-:Y:S02]  /*0390*/  UIMAD UR24, UR10, UR31, URZ ;  /* 0x0000001f0a1872a4 */ /* 0x004fe4000f8e02ff */
[----:B------:R-:W-:Y:S02]  /*03a0*/  ULEA.HI.X UR25, UR25, UR5, UR8, 0x2, UP2 ;  /* 0x0000000519197291 */ /* 0x000fe400090f1408 */
[----:B----4-:R-:W-:Y:S02]  /*03b0*/  @UP0 UIMAD UR8, UR16, UR20, UR10 ;  /* 0x00000014100802a4 */ /* 0x010fe4000f8e020a */
[----:B------:R-:W-:Y:S02]  /*03c0*/  UIMAD.WIDE.U32 UR4, UR10, UR30, UR14 ;  /* 0x0000001e0a0472a5 */ /* 0x000fe4000f8e000e */
[----:B------:R-:W-:-:S02]  /*03d0*/  @UP0 UIMAD UR8, UR8, UR34, URZ ;  /* 0x00000022080802a4 */ /* 0x000fc4000f8e02ff */
[----:B------:R-:W-:Y:S02]  /*03e0*/  UIADD3 UR11, UP1, UPT, UR11, UR4, URZ ;  /* 0x000000040b0b7290 */ /* 0x000fe4000ff3e0ff */
[----:B-1----:R-:W-:Y:S02]  /*03f0*/  @UP0 UIMAD UR8, UR8, UR27, URZ ;  /* 0x0000001b080802a4 */ /* 0x002fe4000f8e02ff */
[----:B------:R-:W-:Y:S01]  /*0400*/  UIADD3.X UR24, UPT, UPT, UR17, UR5, UR24, UP1, !UPT ;  /* 0x0000000511187290 */ /* 0x000fe20008ffe418 */
[----:B------:R-:W-:Y:S02]  /*0410*/  UMOV UR4, URZ ;  /* 0x000000ff00047c82 */ /* 0x000fe40008000000 */
[----:B------:R-:W-:Y:S01]  /*0420*/  UMOV UR5, URZ ;  /* 0x000000ff00057c82 */ /* 0x000fe20008000000 */
[----:B-----5:R-:W-:Y:S02]  /*0430*/  @UP0 UIMAD.WIDE UR4, UR8, 0x8, UR12 ;  /* 0x00000008080408a5 */ /* 0x020fe4000f8e020c */
[----:B------:R-:W-:Y:S01]  /*0440*/  UISETP.GE.AND UP0, UPT, UR34, 0x1, UPT ;  /* 0x000000012200788c */ /* 0x000fe2000bf06270 */
[----:B------:R-:W-:Y:S01]  /*0450*/  UMOV UR6, URZ ;  /* 0x000000ff00067c82 */ /* 0x000fe20008000000 */
[----:B------:R-:W-:Y:S01]  /*0460*/  UMOV UR7, URZ ;  /* 0x000000ff00077c82 */ /* 0x000fe20008000000 */
[----:B------:R-:W-:-:S04]  /*0470*/  ULEA UR23, UP1, UR11, UR32, 0x2 ;  /* 0x000000200b177291 */ /* 0x000fc8000f8210ff */
[----:B------:R-:W-:Y:S01]  /*0480*/  ULEA.HI.X UR24, UR11, UR33, UR24, 0x2, UP1 ;  /* 0x000000210b187291 */ /* 0x000fe200088f1418 */
[----:B---3--:R-:W-:Y:S02]  /*0490*/  @P0 R2UR UR6, R2 ;  /* 0x00000000020602ca */ /* 0x008fe400000e0000 */
[----:B------:R-:W-:Y:S01]  /*04a0*/  @P1 R2UR UR7, R4 ;  /* 0x00000000040712ca */ /* 0x000fe200000e0000 */
[----:B0-----:R-:W-:-:S14]  /*04b0*/  BRA.U !UP0, `(.L_x_63) ;  /* 0x0000006d08907547 */ /* 0x001fdc000b800000 */
[----:B------:R-:W0:Y:S01]  /*04c0*/  S2R R100, SR_TID.X ;  /* 0x0000000000647919 */ /* 0x000e220000002100 */
[----:B------:R-:W1:Y:S01]  /*04d0*/  LDCU UR20, c[0x0][0x394] ;  /* 0x00007280ff1477ac */ /* 0x000e620008000800 */
[----:B------:R2:W-:Y:S04]  /*04e0*/  STL [R1+0x8], RZ ;  /* 0x000008ff01007387 */ /* 0x0005e80000100800 */
[----:B------:R2:W-:Y:S01]  /*04f0*/  STL [R1+0xc], RZ ;  /* 0x00000cff01007387 */ /* 0x0005e20000100800 */
[C---:B0-----:R-:W-:Y:S02]  /*0500*/  SHF.L.U32 R0, R100.reuse, 0x4, RZ ;  /* 0x0000000464007819 */ /* 0x041fe400000006ff */
[----:B------:R-:W-:-:S04]  /*0510*/  LOP3.LUT R3, R100, 0x1f, RZ, 0xc0, !PT ;  /* 0x0000001f64037812 */ /* 0x000fc800078ec0ff */
[----:B-12---:R-:W-:-:S07]  /*0520*/  LOP3.LUT R7, R3, 0x3e00, R0, 0xf8, !PT ;  /* 0x00003e0003077812 */ /* 0x006fce00078ef800 */
.L_x_79:
[----:B0-----:R-:W0:Y:S01]  /*0530*/  S2UR UR33, SR_CTAID.X ;  /* 0x00000000002179c3 */ /* 0x001e220000002500 */
[----:B------:R-:W0:Y:S01]  /*0540*/  LDCU.128 UR12, c[0x0][0x410] ;  /* 0x00008200ff0c77ac */ /* 0x000e220008000c00 */
[----:B------:R-:W-:Y:S02]  /*0550*/  SHF.L.U32 R0, R100, 0x4, RZ ;  /* 0x0000000464007819 */ /* 0x000fe400000006ff */
[----:B------:R-:W-:Y:S02]  /*0560*/  CS2R R30, SRZ ;  /* 0x00000000001e7805 */ /* 0x000fe4000001ff00 */
[----:B------:R-:W-:Y:S01]  /*0570*/  MOV R8, UR26 ;  /* 0x0000001a00087c02 */ /* 0x000fe20008000f00 */
[----:B------:R-:W1:Y:S01]  /*0580*/  LDCU.128 UR16, c[0x0][0x420] ;  /* 0x00008400ff1077ac */ /* 0x000e620008000c00 */
[----:B------:R-:W-:Y:S02]  /*0590*/  LOP3.LUT R42, R0, 0x3e00, RZ, 0xc0, !PT ;  /* 0x00003e00002a7812 */ /* 0x000fe400078ec0ff */
[----:B------:R-:W-:Y:S01]  /*05a0*/  CS2R R32, SRZ ;  /* 0x0000000000207805 */ /* 0x000fe2000001ff00 */
[----:B------:R-:W2:Y:S01]  /*05b0*/  S2UR UR27, SR_CTAID.Y ;  /* 0x00000000001b79c3 */ /* 0x000ea20000002600 */
[----:B------:R-:W-:Y:S01]  /*05c0*/  USHF.L.U32 UR8, UR20, 0xb, URZ ;  /* 0x0000000b14087899 */ /* 0x000fe200080006ff */
[----:B------:R-:W-:Y:S01]  /*05d0*/  LOP3.LUT R37, R42, R3, RZ, 0xfc, !PT ;  /* 0x000000032a257212 */ /* 0x000fe200078efcff */
[----:B------:R-:W3:Y:S01]  /*05e0*/  LDCU UR32, c[0x0][0x388] ;  /* 0x00007100ff2077ac */ /* 0x000ee20008000800 */
[----:B------:R-:W-:-:S02]  /*05f0*/  MOV R9, UR25 ;  /* 0x0000001900097c02 */ /* 0x000fc40008000f00 */
[----:B------:R-:W-:Y:S02]  /*0600*/  CS2R R28, SRZ ;  /* 0x00000000001c7805 */ /* 0x000fe4000001ff00 */
[----:B------:R-:W-:Y:S01]  /*0610*/  SHF.L.U32 R40, R37, 0x2, RZ ;  /* 0x0000000225287819 */ /* 0x000fe200000006ff */
[----:B------:R-:W-:Y:S01]  /*0620*/  UIADD3 UR8, UPT, UPT, UR8, -0x800, URZ ;  /* 0xfffff80008087890 */ /* 0x000fe2000fffe0ff */
[----:B------:R-:W-:Y:S01]  /*0630*/  LOP3.LUT R38, R42, 0x20, R3, 0xfe, !PT ;  /* 0x000000202a267812 */ /* 0x000fe200078efe03 */
[----:B------:R-:W-:Y:S01]  /*0640*/  UMOV UR9, URZ ;  /* 0x000000ff00097c82 */ /* 0x000fe20008000000 */
[----:B------:R-:W4:Y:S01]  /*0650*/  LDCU.64 UR34, c[0x0][0x488] ;  /* 0x00009100ff2277ac */ /* 0x000f220008000a00 */
[----:B------:R-:W-:Y:S01]  /*0660*/  IMAD.WIDE.U32 R22, R7, 0x4, R8 ;  /* 0x0000000407167825 */ /* 0x000fe200078e0008 */
[----:B------:R-:W-:Y:S02]  /*0670*/  MOV R19, RZ ;  /* 0x000000ff00137202 */ /* 0x000fe40000000f00 */
[----:B------:R-:W-:-:S02]  /*0680*/  CS2R R26, SRZ ;  /* 0x00000000001a7805 */ /* 0x000fc4000001ff00 */
[C---:B------:R-:W-:Y:S02]  /*0690*/  LOP3.LUT R18, R37.reuse, 0xe0, RZ, 0xfc, !PT ;  /* 0x000000e025127812 */ /* 0x040fe400078efcff */
[----:B------:R-:W-:Y:S01]  /*06a0*/  CS2R R24, SRZ ;  /* 0x0000000000187805 */ /* 0x000fe2000001ff00 */
[----:B0-----:R-:W-:Y:S01]  /*06b0*/  UIMAD.WIDE.U32 UR10, UR33, UR12, UR8 ;  /* 0x0000000c210a72a5 */ /* 0x001fe2000f8e0008 */
[----:B------:R-:W-:Y:S01]  /*06c0*/  LOP3.LUT R2, R2, 0xfffffeff, RZ, 0xc0, !PT ;  /* 0xfffffeff02027812 */ /* 0x000fe200078ec0ff */
[----:B-1----:R-:W-:Y:S01]  /*06d0*/  UIMAD.WIDE.U32 UR30, UR33, UR16, UR8 ;  /* 0x00000010211e72a5 */ /* 0x002fe2000f8e0008 */
[C---:B------:R-:W-:Y:S01]  /*06e0*/  LOP3.LUT R35, R37.reuse, 0x100, RZ, 0xfc, !PT ;  /* 0x0000010025237812 */ /* 0x040fe200078efcff */
[----:B------:R-:W-:Y:S01]  /*06f0*/  UIMAD UR11, UR33, UR13, UR11 ;  /* 0x0000000d210b72a4 */ /* 0x000fe2000f8e020b */
[C---:B------:R-:W-:Y:S01]  /*0700*/  LOP3.LUT R17, R37.reuse, 0xc0, RZ, 0xfc, !PT ;  /* 0x000000c025117812 */ /* 0x040fe200078efcff */
[----:B------:R-:W-:Y:S01]  /*0710*/  UIMAD UR13, UR33, UR17, UR31 ;  /* 0x00000011210d72a4 */ /* 0x000fe2000f8e021f */
[C---:B------:R-:W-:Y:S01]  /*0720*/  LOP3.LUT R16, R37.reuse, 0xa0, RZ, 0xfc, !PT ;  /* 0x000000a025107812 */ /* 0x040fe200078efcff */
[----:B--2---:R-:W-:Y:S01]  /*0730*/  UIMAD.WIDE.U32 UR10, UR27, UR14, UR10 ;  /* 0x0000000e1b0a72a5 */ /* 0x004fe2000f8e000a */
[C---:B------:R-:W-:Y:S01]  /*0740*/  LOP3.LUT R15, R37.reuse, 0x80, RZ, 0xfc, !PT ;  /* 0x00000080250f7812 */ /* 0x040fe200078efcff */
[----:B------:R-:W-:Y:S01]  /*0750*/  UMOV UR12, UR30 ;  /* 0x0000001e000c7c82 */ /* 0x000fe20008000000 */
[----:B------:R-:W0:Y:S01]  /*0760*/  LDCU.64 UR16, c[0x0][0x478] ;  /* 0x00008f00ff1077ac */ /* 0x000e220008000a00 */
[C---:B------:R-:W-:Y:S01]  /*0770*/  LOP3.LUT R14, R37.reuse, 0x60, RZ, 0xfc, !PT ;  /* 0x00000060250e7812 */ /* 0x040fe200078efcff */
[----:B------:R-:W-:Y:S01]  /*0780*/  HFMA2 R39, -RZ, RZ, 0, 0 ;  /* 0x00000000ff277431 */ /* 0x000fe200000001ff */
[C---:B------:R-:W-:Y:S01]  /*0790*/  IADD3 R10, P0, PT, R37.reuse, UR10, RZ ;  /* 0x0000000a250a7c10 */ /* 0x040fe2000ff1e0ff */
[----:B------:R-:W-:Y:S01]  /*07a0*/  UIMAD UR15, UR27, UR15, UR11 ;  /* 0x0000000f1b0f72a4 */ /* 0x000fe2000f8e020b */
[C---:B------:R-:W-:Y:S01]  /*07b0*/  LOP3.LUT R13, R37.reuse, 0x40, RZ, 0xfc, !PT ;  /* 0x00000040250d7812 */ /* 0x040fe200078efcff */
[----:B------:R-:W-:Y:S01]  /*07c0*/  UIMAD.WIDE.U32 UR12, UR27, UR18, UR12 ;  /* 0x000000121b0c72a5 */ /* 0x000fe2000f8e000c */
[C---:B------:R-:W-:Y:S01]  /*07d0*/  LOP3.LUT R36, R37.reuse, 0x120, RZ, 0xfc, !PT ;  /* 0x0000012025247812 */ /* 0x040fe200078efcff */
[----:B---3--:R-:W-:Y:S01]  /*07e0*/  UIADD3 UR18, UPT, UPT, -UR8, UR32, URZ ;  /* 0x0000002008127290 */ /* 0x008fe2000fffe1ff */
[----:B------:R-:W-:Y:S01]  /*07f0*/  LOP3.LUT R12, R37, 0x140, RZ, 0xfc, !PT ;  /* 0x00000140250c7812 */ /* 0x000fe200078efcff */
[----:B------:R-:W-:Y:S01]  /*0800*/  UIMAD UR19, UR27, UR19, UR13 ;  /* 0x000000131b1372a4 */ /* 0x000fe2000f8e020d */
[----:B------:R-:W-:Y:S01]  /*0810*/  IADD3.X R11, PT, PT, RZ, UR15, RZ, P0, !PT ;  /* 0x0000000fff0b7c10 */ /* 0x000fe200087fe4ff */
[----:B------:R-:W-:Y:S01]  /*0820*/  HFMA2 R45, -RZ, RZ, 0, 0 ;  /* 0x00000000ff2d7431 */ /* 0x000fe200000001ff */
[----:B----4-:R-:W-:-:S02]  /*0830*/  LEA R6, P0, R10, UR34, 0x2 ;  /* 0x000000220a067c11 */ /* 0x010fc4000f8010ff */
[----:B------:R-:W-:Y:S02]  /*0840*/  ISETP.GE.AND P2, PT, R7, UR18, PT ;  /* 0x0000001207007c0c */ /* 0x000fe4000bf46270 */
[C---:B------:R-:W-:Y:S02]  /*0850*/  LOP3.LUT R9, R37.reuse, 0x1a0, RZ, 0xfc, !PT ;  /* 0x000001a025097812 */ /* 0x040fe400078efcff */
[C---:B------:R-:W-:Y:S02]  /*0860*/  LOP3.LUT R8, R37.reuse, 0x1c0, RZ, 0xfc, !PT ;  /* 0x000001c025087812 */ /* 0x040fe400078efcff */
[----:B------:R-:W-:Y:S02]  /*0870*/  LOP3.LUT R3, R37, 0x1e0, RZ, 0xfc, !PT ;  /* 0x000001e025037812 */ /* 0x000fe400078efcff */
[----:B------:R-:W-:Y:S02]  /*0880*/  MOV R43, RZ ;  /* 0x000000ff002b7202 */ /* 0x000fe40000000f00 */
[----:B------:R-:W-:Y:S01]  /*0890*/  MOV R34, RZ ;  /* 0x000000ff00227202 */ /* 0x000fe20000000f00 */
[----:B------:R-:W-:Y:S01]  /*08a0*/  BAR.SYNC.DEFER_BLOCKING 0x0 ;  /* 0x0000000000007b1d */ /* 0x000fe20000010000 */
[----:B------:R-:W-:-:S02]  /*08b0*/  LEA.HI.X R7, R10, UR35, R11, 0x2, P0 ;  /* 0x000000230a077c11 */ /* 0x000fc400080f140b */
[----:B------:R-:W-:Y:S02]  /*08c0*/  IADD3 R20, P0, PT, R40, UR21, RZ ;  /* 0x0000001528147c10 */ /* 0x000fe4000ff1e0ff */
[----:B------:R-:W-:Y:S01]  /*08d0*/  IADD3 R0, P1, PT, R37, UR12, RZ ;  /* 0x0000000c25007c10 */ /* 0x000fe2000ff3e0ff */
[----:B------:R-:W1:Y:S01]  /*08e0*/  S2R R54, SR_LANEID ;  /* 0x0000000000367919 */ /* 0x000e620000000000 */
[----:B------:R-:W-:Y:S01]  /*08f0*/  IADD3.X R21, PT, PT, RZ, UR22, RZ, P0, !PT ;  /* 0x00000016ff157c10 */ /* 0x000fe200087fe4ff */
[----:B------:R-:W2:Y:S01]  /*0900*/  S2UR UR10, SR_CgaCtaId ;  /* 0x00000000000a79c3 */ /* 0x000ea20000008800 */
[----:B------:R-:W-:Y:S01]  /*0910*/  ISETP.GE.AND P0, PT, R38, UR18, PT ;  /* 0x0000001226007c0c */ /* 0x000fe2000bf06270 */
[----:B------:R-:W3:Y:S01]  /*0920*/  LDCU.64 UR12, c[0x0][0x508] ;  /* 0x0000a100ff0c77ac */ /* 0x000ee20008000a00 */
[----:B------:R-:W-:Y:S02]  /*0930*/  IADD3.X R5, PT, PT, RZ, UR19, RZ, P1, !PT ;  /* 0x00000013ff057c10 */ /* 0x000fe40008ffe4ff */
[----:B0-----:R-:W-:Y:S01]  /*0940*/  LEA R4, P1, R0, UR16, 0x2 ;  /* 0x0000001000047c11 */ /* 0x001fe2000f8210ff */
[----:B------:R-:W0:Y:S01]  /*0950*/  LDCU.64 UR14, c[0x0][0x510] ;  /* 0x0000a200ff0e77ac */ /* 0x000e220008000a00 */
[----:B------:R-:W-:-:S02]  /*0960*/  @P2 LOP3.LUT R2, R2, 0x100, RZ, 0xfc, !PT ;  /* 0x0000010002022812 */ /* 0x000fc400078efcff */
[----:B------:R-:W-:Y:S01]  /*0970*/  LEA.HI.X R5, R0, UR17, R5, 0x2, P1 ;  /* 0x0000001100057c11 */ /* 0x000fe200088f1405 */
[----:B------:R-:W-:Y:S01]  /*0980*/  HFMA2 R0, -RZ, RZ, 0, 0 ;  /* 0x00000000ff007431 */ /* 0x000fe200000001ff */
[----:B------:R-:W-:Y:S02]  /*0990*/  IADD3 R40, P1, PT, R40, UR23, RZ ;  /* 0x0000001728287c10 */ /* 0x000fe4000ff3e0ff */
[----:B------:R-:W-:Y:S01]  /*09a0*/  ISETP.GE.AND P2, PT, R17, UR18, PT ;  /* 0x0000001211007c0c */ /* 0x000fe2000bf46270 */
[----:B------:R-:W4:Y:S01]  /*09b0*/  @!P0 LDG.E R19, desc[UR28][R22.64+0x80] ;  /* 0x0000801c16138981 */ /* 0x000f22000c1e1900 */
[----:B------:R-:W-:Y:S02]  /*09c0*/  ISETP.GE.AND P0, PT, R18, UR18, PT ;  /* 0x0000001212007c0c */ /* 0x000fe4000bf06270 */
[----:B------:R-:W-:Y:S02]  /*09d0*/  IADD3.X R41, PT, PT, RZ, UR24, RZ, P1, !PT ;  /* 0x00000018ff297c10 */ /* 0x000fe40008ffe4ff */
[----:B------:R-:W-:-:S02]  /*09e0*/  LOP3.LUT P1, RZ, R2, 0x100, RZ, 0xc0, !PT ;  /* 0x0000010002ff7812 */ /* 0x000fc4000782c0ff */
[----:B------:R-:W-:Y:S02]  /*09f0*/  ISETP.GE.AND P3, PT, R16, UR18, PT ;  /* 0x0000001210007c0c */ /* 0x000fe4000bf66270 */
[----:B------:R-:W-:Y:S02]  /*0a00*/  ISETP.GE.AND P4, PT, R15, UR18, PT ;  /* 0x000000120f007c0c */ /* 0x000fe4000bf86270 */
[----:B------:R-:W-:Y:S01]  /*0a10*/  ISETP.GE.AND P5, PT, R14, UR18, PT ;  /* 0x000000120e007c0c */ /* 0x000fe2000bfa6270 */
[----:B------:R-:W5:Y:S01]  /*0a20*/  @!P2 LDG.E R29, desc[UR28][R22.64+0x300] ;  /* 0x0003001c161da981 */ /* 0x000f62000c1e1900 */
[----:B------:R-:W-:Y:S02]  /*0a30*/  ISETP.GE.AND P6, PT, R13, UR18, PT ;  /* 0x000000120d007c0c */ /* 0x000fe4000bfc6270 */
[----:B------:R-:W-:Y:S01]  /*0a40*/  LOP3.LUT R11, R37, 0x160, RZ, 0xfc, !PT ;  /* 0x00000160250b7812 */ /* 0x000fe200078efcff */
[----:B------:R-:W3:Y:S01]  /*0a50*/  @!P0 LDG.E R31, desc[UR28][R22.64+0x380] ;  /* 0x0003801c161f8981 */ /* 0x000ee2000c1e1900 */
[----:B------:R-:W-:-:S02]  /*0a60*/  ISETP.GE.AND P0, PT, R35, UR18, PT ;  /* 0x0000001223007c0c */ /* 0x000fc4000bf06270 */
[----:B------:R-:W-:Y:S01]  /*0a70*/  LOP3.LUT R10, R37, 0x180, RZ, 0xfc, !PT ;  /* 0x00000180250a7812 */ /* 0x000fe200078efcff */
[----:B------:R-:W4:Y:S01]  /*0a80*/  @!P1 LDG.E R0, desc[UR28][R22.64] ;  /* 0x0000001c16009981 */ /* 0x000f22000c1e1900 */
[----:B------:R-:W-:Y:S02]  /*0a90*/  ISETP.GE.AND P1, PT, R12, UR18, PT ;  /* 0x000000120c007c0c */ /* 0x000fe4000bf26270 */
[----:B------:R-:W-:Y:S01]  /*0aa0*/  ISETP.GE.AND P2, PT, R11, UR18, PT ;  /* 0x000000120b007c0c */ /* 0x000fe2000bf46270 */
[----:B------:R-:W5:Y:S01]  /*0ab0*/  @!P3 LDG.E R26, desc[UR28][R22.64+0x280] ;  /* 0x0002801c161ab981 */ /* 0x000f62000c1e1900 */
[----:B------:R-:W-:-:S03]  /*0ac0*/  ISETP.GE.AND P3, PT, R10, UR18, PT ;  /* 0x000000120a007c0c */ /* 0x000fc6000bf66270 */
[----:B------:R-:W3:Y:S04]  /*0ad0*/  @!P4 LDG.E R27, desc[UR28][R22.64+0x200] ;  /* 0x0002001c161bc981 */ /* 0x000ee8000c1e1900 */
[----:B------:R-:W5:Y:S01]  /*0ae0*/  @!P0 LDG.E R33, desc[UR28][R22.64+0x400] ;  /* 0x0004001c16218981 */ /* 0x000f62000c1e1900 */
[----:B------:R-:W-:Y:S02]  /*0af0*/  ISETP.GE.AND P0, PT, R36, UR18, PT ;  /* 0x0000001224007c0c */ /* 0x000fe4000bf06270 */
[----:B------:R-:W-:Y:S01]  /*0b00*/  ISETP.GE.AND P4, PT, R9, UR18, PT ;  /* 0x0000001209007c0c */ /* 0x000fe2000bf86270 */
[----:B------:R-:W3:Y:S01]  /*0b10*/  @!P5 LDG.E R24, desc[UR28][R22.64+0x180] ;  /* 0x0001801c1618d981 */ /* 0x000ee2000c1e1900 */
[----:B------:R-:W-:-:S03]  /*0b20*/  ISETP.GE.AND P5, PT, R8, UR18, PT ;  /* 0x0000001208007c0c */ /* 0x000fc6000bfa6270 */
[----:B------:R-:W5:Y:S01]  /*0b30*/  @!P6 LDG.E R25, desc[UR28][R22.64+0x100] ;  /* 0x0001001c1619e981 */ /* 0x000f62000c1e1900 */
[----:B------:R-:W-:-:S03]  /*0b40*/  ISETP.GE.AND P6, PT, R3, UR18, PT ;  /* 0x0000001203007c0c */ /* 0x000fc6000bfc6270 */
[----:B------:R-:W3:Y:S04]  /*0b50*/  @!P1 LDG.E R39, desc[UR28][R22.64+0x500] ;  /* 0x0005001c16279981 */ /* 0x000ee8000c1e1900 */
[----:B------:R-:W3:Y:S04]  /*0b60*/  @!P0 LDG.E R28, desc[UR28][R22.64+0x480] ;  /* 0x0004801c161c8981 */ /* 0x000ee8000c1e1900 */
[----:B------:R-:W3:Y:S04]  /*0b70*/  @!P2 LDG.E R30, desc[UR28][R22.64+0x580] ;  /* 0x0005801c161ea981 */ /* 0x000ee8000c1e1900 */
[----:B------:R-:W3:Y:S04]  /*0b80*/  @!P3 LDG.E R43, desc[UR28][R22.64+0x600] ;  /* 0x0006001c162bb981 */ /* 0x000ee8000c1e1900 */
[----:B------:R-:W3:Y:S04]  /*0b90*/  @!P4 LDG.E R32, desc[UR28][R22.64+0x680] ;  /* 0x0006801c1620c981 */ /* 0x000ee8000c1e1900 */
[----:B------:R-:W3:Y:S04]  /*0ba0*/  @!P5 LDG.E R45, desc[UR28][R22.64+0x700] ;  /* 0x0007001c162dd981 */ /* 0x000ee8000c1e1900 */
[----:B------:R0:W3:Y:S01]  /*0bb0*/  @!P6 LDG.E R34, desc[UR28][R22.64+0x780] ;  /* 0x0007801c1622e981 */ /* 0x0000e2000c1e1900 */
[----:B-1----:R-:W-:Y:S01]  /*0bc0*/  IADD3 R42, PT, PT, R42, R54, RZ ;  /* 0x000000362a2a7210 */ /* 0x002fe20007ffe0ff */
[----:B------:R-:W-:-:S02]  /*0bd0*/  UMOV UR16, 0x400 ;  /* 0x0000040000107882 */ /* 0x000fc40000000000 */
[----:B--2---:R-:W-:Y:S01]  /*0be0*/  ULEA UR16, UR10, UR16, 0x18 ;  /* 0x000000100a107291 */ /* 0x004fe2000f8ec0ff */
[C---:B------:R-:W-:Y:S02]  /*0bf0*/  IADD3 R47, PT, PT, R42.reuse, 0x20, RZ ;  /* 0x000000202a2f7810 */ /* 0x040fe40007ffe0ff */
[C---:B------:R-:W-:Y:S02]  /*0c00*/  IADD3 R49, PT, PT, R42.reuse, 0x40, RZ ;  /* 0x000000402a317810 */ /* 0x040fe40007ffe0ff */
[C---:B------:R-:W-:Y:S02]  /*0c10*/  IADD3 R51, PT, PT, R42.reuse, 0x60, RZ ;  /* 0x000000602a337810 */ /* 0x040fe40007ffe0ff */
[C---:B------:R-:W-:Y:S02]  /*0c20*/  LEA.HI.SX32 R44, R42.reuse, R42, 0x1b ;  /* 0x0000002a2a2c7211 */ /* 0x040fe400078fdaff */
[C---:B------:R-:W-:Y:S02]  /*0c30*/  IADD3 R53, PT, PT, R42.reuse, 0x80, RZ ;  /* 0x000000802a357810 */ /* 0x040fe40007ffe0ff */
[----:B0-----:R-:W-:-:S02]  /*0c40*/  IADD3 R23, PT, PT, R42, 0xa0, RZ ;  /* 0x000000a02a177810 */ /* 0x001fc40007ffe0ff */
[-C--:B------:R-:W-:Y:S02]  /*0c50*/  LEA.HI.SX32 R47, R47, R42.reuse, 0x1b ;  /* 0x0000002a2f2f7211 */ /* 0x080fe400078fdaff */
[C---:B------:R-:W-:Y:S02]  /*0c60*/  IADD3 R55, PT, PT, R42.reuse, 0xc0, RZ ;  /* 0x000000c02a377810 */ /* 0x040fe40007ffe0ff */
[-C--:B------:R-:W-:Y:S02]  /*0c70*/  LEA.HI.SX32 R49, R49, R42.reuse, 0x1b ;  /* 0x0000002a31317211 */ /* 0x080fe400078fdaff */
[C---:B------:R-:W-:Y:S02]  /*0c80*/  IADD3 R57, PT, PT, R42.reuse, 0xe0, RZ ;  /* 0x000000e02a397810 */ /* 0x040fe40007ffe0ff */
[----:B------:R-:W-:Y:S02]  /*0c90*/  LEA.HI.SX32 R51, R51, R42, 0x1b ;  /* 0x0000002a33337211 */ /* 0x000fe400078fdaff */
[----:B------:R-:W-:-:S02]  /*0ca0*/  IADD3 R59, PT, PT, R42, 0x100, RZ ;  /* 0x000001002a3b7810 */ /* 0x000fc40007ffe0ff */
[----:B------:R-:W-:Y:S02]  /*0cb0*/  LEA R138, R44, UR16, 0x2 ;  /* 0x000000102c8a7c11 */ /* 0x000fe4000f8e10ff */
[-C--:B------:R-:W-:Y:S02]  /*0cc0*/  LEA.HI.SX32 R53, R53, R42.reuse, 0x1b ;  /* 0x0000002a35357211 */ /* 0x080fe400078fdaff */
[----:B------:R-:W-:Y:S02]  /*0cd0*/  IADD3 R61, PT, PT, R42, 0x120, RZ ;  /* 0x000001202a3d7810 */ /* 0x000fe40007ffe0ff */
[----:B------:R-:W-:Y:S02]  /*0ce0*/  LEA.HI.SX32 R23, R23, R42, 0x1b ;  /* 0x0000002a17177211 */ /* 0x000fe400078fdaff */
[----:B------:R-:W-:Y:S02]  /*0cf0*/  LEA R136, R47, UR16, 0x2 ;  /* 0x000000102f887c11 */ /* 0x000fe4000f8e10ff */
[----:B------:R-:W-:-:S02]  /*0d00*/  LOP3.LUT R100, R100, 0x3e0, RZ, 0xc0, !PT ;  /* 0x000003e064647812 */ /* 0x000fc400078ec0ff */
[C---:B------:R-:W-:Y:S02]  /*0d10*/  IADD3 R63, PT, PT, R42.reuse, 0x140, RZ ;  /* 0x000001402a3f7810 */ /* 0x040fe40007ffe0ff */
[-C--:B------:R-:W-:Y:S02]  /*0d20*/  LEA.HI.SX32 R55, R55, R42.reuse, 0x1b ;  /* 0x0000002a37377211 */ /* 0x080fe400078fdaff */
[----:B------:R-:W-:Y:S02]  /*0d30*/  LEA R164, R49, UR16, 0x2 ;  /* 0x0000001031a47c11 */ /* 0x000fe4000f8e10ff */
[----:B------:R-:W-:Y:S02]  /*0d40*/  IADD3 R65, PT, PT, R42, 0x160, RZ ;  /* 0x000001602a417810 */ /* 0x000fe40007ffe0ff */
[----:B------:R-:W-:Y:S02]  /*0d50*/  LEA.HI.SX32 R57, R57, R42, 0x1b ;  /* 0x0000002a39397211 */ /* 0x000fe400078fdaff */
[----:B------:R-:W-:-:S02]  /*0d60*/  LEA R161, R51, UR16, 0x2 ;  /* 0x0000001033a17c11 */ /* 0x000fc4000f8e10ff */
[C---:B------:R-:W-:Y:S02]  /*0d70*/  IADD3 R67, PT, PT, R42.reuse, 0x180, RZ ;  /* 0x000001802a437810 */ /* 0x040fe40007ffe0ff */
[-C--:B------:R-:W-:Y:S02]  /*0d80*/  LEA.HI.SX32 R59, R59, R42.reuse, 0x1b ;  /* 0x0000002a3b3b7211 */ /* 0x080fe400078fdaff */
[----:B------:R-:W-:Y:S02]  /*0d90*/  LEA R160, R53, UR16, 0x2 ;  /* 0x0000001035a07c11 */ /* 0x000fe4000f8e10ff */
[----:B------:R-:W-:Y:S02]  /*0da0*/  IADD3 R69, PT, PT, R42, 0x1a0, RZ ;  /* 0x000001a02a457810 */ /* 0x000fe40007ffe0ff */
[----:B------:R-:W-:Y:S02]  /*0db0*/  LEA.HI.SX32 R61, R61, R42, 0x1b ;  /* 0x0000002a3d3d7211 */ /* 0x000fe400078fdaff */
[----:B------:R-:W-:-:S02]  /*0dc0*/  LEA R159, R23, UR16, 0x2 ;  /* 0x00000010179f7c11 */ /* 0x000fc4000f8e10ff */
[----:B------:R-:W-:Y:S02]  /*0dd0*/  IADD3 R100, PT, PT, R100, R54, RZ ;  /* 0x0000003664647210 */ /* 0x000fe40007ffe0ff */
[C---:B------:R-:W-:Y:S02]  /*0de0*/  IADD3 R71, PT, PT, R42.reuse, 0x1c0, RZ ;  /* 0x000001c02a477810 */ /* 0x040fe40007ffe0ff */
[-C--:B------:R-:W-:Y:S02]  /*0df0*/  LEA.HI.SX32 R63, R63, R42.reuse, 0x1b ;  /* 0x0000002a3f3f7211 */ /* 0x080fe400078fdaff */
[----:B------:R-:W-:Y:S02]  /*0e00*/  LEA R158, R55, UR16, 0x2 ;  /* 0x00000010379e7c11 */ /* 0x000fe4000f8e10ff */
[----:B------:R-:W-:Y:S02]  /*0e10*/  IADD3 R73, PT, PT, R42, 0x1e0, RZ ;  /* 0x000001e02a497810 */ /* 0x000fe40007ffe0ff */
[----:B------:R-:W-:-:S02]  /*0e20*/  LEA.HI.SX32 R65, R65, R42, 0x1b ;  /* 0x0000002a41417211 */ /* 0x000fc400078fdaff */
[----:B------:R-:W-:Y:S02]  /*0e30*/  LEA R156, R57, UR16, 0x2 ;  /* 0x00000010399c7c11 */ /* 0x000fe4000f8e10ff */
[-C--:B------:R-:W-:Y:S02]  /*0e40*/  LEA.HI.SX32 R67, R67, R42.reuse, 0x1b ;  /* 0x0000002a43437211 */ /* 0x080fe400078fdaff */
[----:B------:R-:W-:Y:S02]  /*0e50*/  LEA R134, R59, UR16, 0x2 ;  /* 0x000000103b867c11 */ /* 0x000fe4000f8e10ff */
[----:B------:R-:W-:Y:S02]  /*0e60*/  LEA.HI.SX32 R69, R69, R42, 0x1b ;  /* 0x0000002a45457211 */ /* 0x000fe400078fdaff */
[----:B------:R-:W-:Y:S02]  /*0e70*/  LEA R99, R61, UR16, 0x2 ;  /* 0x000000103d637c11 */ /* 0x000fe4000f8e10ff */
[----:B------:R-:W-:-:S02]  /*0e80*/  SHF.L.U32 R100, R100, 0x4, RZ ;  /* 0x0000000464647819 */ /* 0x000fc400000006ff */
[-C--:B------:R-:W-:Y:S02]  /*0e90*/  LEA.HI.SX32 R71, R71, R42.reuse, 0x1b ;  /* 0x0000002a47477211 */ /* 0x080fe400078fdaff */
[----:B------:R-:W-:Y:S02]  /*0ea0*/  LEA R98, R63, UR16, 0x2 ;  /* 0x000000103f627c11 */ /* 0x000fe4000f8e10ff */
[----:B------:R-:W-:Y:S02]  /*0eb0*/  LEA.HI.SX32 R73, R73, R42, 0x1b ;  /* 0x0000002a49497211 */ /* 0x000fe400078fdaff */
[----:B------:R-:W-:Y:S02]  /*0ec0*/  LEA R97, R65, UR16, 0x2 ;  /* 0x0000001041617c11 */ /* 0x000fe4000f8e10ff */
[----:B------:R-:W-:Y:S02]  /*0ed0*/  LEA R96, R67, UR16, 0x2 ;  /* 0x0000001043607c11 */ /* 0x000fe4000f8e10ff */
[----:B------:R-:W-:-:S02]  /*0ee0*/  LEA R95, R69, UR16, 0x2 ;  /* 0x00000010455f7c11 */ /* 0x000fc4000f8e10ff */
[----:B------:R-:W-:Y:S02]  /*0ef0*/  LEA.HI.SX32 R92, R100, R100, 0x1b ;  /* 0x00000064645c7211 */ /* 0x000fe400078fdaff */
[----:B------:R-:W-:Y:S02]  /*0f00*/  LEA R94, R71, UR16, 0x2 ;  /* 0x00000010475e7c11 */ /* 0x000fe4000f8e10ff */
[----:B------:R-:W-:Y:S02]  /*0f10*/  LEA R93, R73, UR16, 0x2 ;  /* 0x00000010495d7c11 */ /* 0x000fe4000f8e10ff */
[----:B------:R-:W-:Y:S02]  /*0f20*/  LEA R92, R92, UR16, 0x2 ;  /* 0x000000105c5c7c11 */ /* 0x000fe4000f8e10ff */
[----:B------:R-:W-:Y:S02]  /*0f30*/  P2R R52, PR, RZ, 0x1 ;  /* 0x00000001ff347803 */ /* 0x000fe40000000000 */
[----:B------:R-:W-:-:S02]  /*0f40*/  LOP3.LUT P0, RZ, R2, 0x100, RZ, 0xc0, !PT ;  /* 0x0000010002ff7812 */ /* 0x000fc4000780c0ff */
[----:B------:R-:W-:Y:S02]  /*0f50*/  P2R R50, PR, RZ, 0x2 ;  /* 0x00000002ff327803 */ /* 0x000fe40000000000 */
[----:B------:R-:W-:Y:S02]  /*0f60*/  P2R R48, PR, RZ, 0x4 ;  /* 0x00000004ff307803 */ /* 0x000fe40000000000 */
[----:B------:R-:W-:Y:S02]  /*0f70*/  ISETP.GE.AND P1, PT, R14, UR18, PT ;  /* 0x000000120e007c0c */ /* 0x000fe4000bf26270 */
[----:B------:R-:W-:Y:S02]  /*0f80*/  P2R R46, PR, RZ, 0x8 ;  /* 0x00000008ff2e7803 */ /* 0x000fe40000000000 */
[----:B------:R-:W-:Y:S02]  /*0f90*/  ISETP.GE.AND P2, PT, R13, UR18, PT ;  /* 0x000000120d007c0c */ /* 0x000fe4000bf46270 */
[----:B------:R-:W-:-:S02]  /*0fa0*/  ISETP.GE.AND P3, PT, R38, UR18, PT ;  /* 0x0000001226007c0c */ /* 0x000fc4000bf66270 */
[----:B------:R-:W-:Y:S01]  /*0fb0*/  CS2R R22, SRZ ;  /* 0x0000000000167805 */ /* 0x000fe2000001ff00 */
[----:B----4-:R0:W-:Y:S04]  /*0fc0*/  STS [R138], R0 ;  /* 0x000000008a007388 */ /* 0x0101e80000000800 */
[----:B------:R-:W-:Y:S04]  /*0fd0*/  STS [R136+0x80], R19 ;  /* 0x0000801388007388 */ /* 0x000fe80000000800 */
[----:B-----5:R-:W-:Y:S04]  /*0fe0*/  STS [R164+0x100], R25 ;  /* 0x00010019a4007388 */ /* 0x020fe80000000800 */
[----:B---3--:R1:W-:Y:S04]  /*0ff0*/  STS [R161+0x180], R24 ;  /* 0x00018018a1007388 */ /* 0x0083e80000000800 */
[----:B------:R-:W-:Y:S04]  /*1000*/  STS [R160+0x200], R27 ;  /* 0x0002001ba0007388 */ /* 0x000fe80000000800 */
[----:B------:R-:W-:Y:S04]  /*1010*/  STS [R159+0x280], R26 ;  /* 0x0002801a9f007388 */ /* 0x000fe80000000800 */
[----:B------:R-:W-:Y:S04]  /*1020*/  STS [R158+0x300], R29 ;  /* 0x0003001d9e007388 */ /* 0x000fe80000000800 */
[----:B------:R-:W-:Y:S04]  /*1030*/  STS [R156+0x380], R31 ;  /* 0x0003801f9c007388 */ /* 0x000fe80000000800 */
[----:B------:R-:W-:Y:S04]  /*1040*/  STS [R134+0x400], R33 ;  /* 0x0004002186007388 */ /* 0x000fe80000000800 */
[----:B------:R-:W-:Y:S04]  /*1050*/  STS [R99+0x480], R28 ;  /* 0x0004801c63007388 */ /* 0x000fe80000000800 */
[----:B------:R-:W-:Y:S04]  /*1060*/  STS [R98+0x500], R39 ;  /* 0x0005002762007388 */ /* 0x000fe80000000800 */
[----:B------:R2:W-:Y:S04]  /*1070*/  STS [R97+0x580], R30 ;  /* 0x0005801e61007388 */ /* 0x0005e80000000800 */
[----:B------:R-:W-:Y:S04]  /*1080*/  STS [R96+0x600], R43 ;  /* 0x0006002b60007388 */ /* 0x000fe80000000800 */
[----:B------:R3:W-:Y:S04]  /*1090*/  STS [R95+0x680], R32 ;  /* 0x000680205f007388 */ /* 0x0007e80000000800 */
        /* <DEDUP_REMOVED lines=21> */
[----:B-1----:R-:W-:-:S02]  /*11f0*/  CS2R R24, SRZ ;  /* 0x0000000000187805 */ /* 0x002fc4000001ff00 */
[----:B------:R-:W-:-:S03]  /*1200*/  MOV R19, RZ ;  /* 0x000000ff00137202 */ /* 0x000fc60000000f00 */
[----:B------:R-:W5:Y:S01]  /*1210*/  @!P0 LDG.E R0, desc[UR28][R20.64] ;  /* 0x0000001c14008981 */ /* 0x000f62000c1e1900 */
[----:B------:R-:W-:-:S03]  /*1220*/  ISETP.GE.AND P0, PT, R15, UR18, PT ;  /* 0x000000120f007c0c */ /* 0x000fc6000bf06270 */
[----:B------:R-:W5:Y:S01]  /*1230*/  @!P1 LDG.E R22, desc[UR28][R20.64+0x180] ;  /* 0x0001801c14169981 */ /* 0x000f62000c1e1900 */
[----:B------:R-:W-:-:S03]  /*1240*/  ISETP.GE.AND P1, PT, R18, UR18, PT ;  /* 0x0000001212007c0c */ /* 0x000fc6000bf26270 */
[----:B------:R-:W5:Y:S01]  /*1250*/  @!P2 LDG.E R23, desc[UR28][R20.64+0x100] ;  /* 0x0001001c1417a981 */ /* 0x000f62000c1e1900 */
[----:B------:R-:W-:-:S03]  /*1260*/  ISETP.GE.AND P2, PT, R17, UR18, PT ;  /* 0x0000001211007c0c */ /* 0x000fc6000bf46270 */
[----:B------:R-:W5:Y:S04]  /*1270*/  @!P3 LDG.E R19, desc[UR28][R20.64+0x80] ;  /* 0x0000801c1413b981 */ /* 0x000f68000c1e1900 */
[----:B------:R-:W5:Y:S01]  /*1280*/  @!P0 LDG.E R25, desc[UR28][R20.64+0x200] ;  /* 0x0002001c14198981 */ /* 0x000f62000c1e1900 */
[----:B------:R-:W-:Y:S02]  /*1290*/  ISETP.GE.AND P0, PT, R35, UR18, PT ;  /* 0x0000001223007c0c */ /* 0x000fe4000bf06270 */
[----:B------:R-:W-:Y:S02]  /*12a0*/  ISETP.GE.AND P3, PT, R16, UR18, PT ;  /* 0x0000001210007c0c */ /* 0x000fe4000bf66270 */
[----:B--2---:R-:W-:Y:S02]  /*12b0*/  CS2R R30, SRZ ;  /* 0x00000000001e7805 */ /* 0x004fe4000001ff00 */
[----:B------:R-:W-:-:S02]  /*12c0*/  CS2R R28, SRZ ;  /* 0x00000000001c7805 */ /* 0x000fc4000001ff00 */
[----:B------:R-:W-:Y:S02]  /*12d0*/  CS2R R26, SRZ ;  /* 0x00000000001a7805 */ /* 0x000fe4000001ff00 */
[----:B---3--:R-:W-:Y:S01]  /*12e0*/  CS2R R32, SRZ ;  /* 0x0000000000207805 */ /* 0x008fe2000001ff00 */
[----:B------:R-:W-:Y:S01]  /*12f0*/  HFMA2 R39, -RZ, RZ, 0, 0 ;  /* 0x00000000ff277431 */ /* 0x000fe200000001ff */
[----:B------:R-:W-:Y:S01]  /*1300*/  CS2R R42, SRZ ;  /* 0x00000000002a7805 */ /* 0x000fe2000001ff00 */
[----:B------:R-:W2:Y:S04]  /*1310*/  @!P4 LDG.E R30, desc[UR28][R20.64+0x680] ;  /* 0x0006801c141ec981 */ /* 0x000ea8000c1e1900 */
[----:B------:R-:W3:Y:S01]  /*1320*/  @!P0 LDG.E R31, desc[UR28][R20.64+0x400] ;  /* 0x0004001c141f8981 */ /* 0x000ee2000c1e1900 */
[----:B------:R-:W-:-:S03]  /*1330*/  ISETP.NE.AND P0, PT, R52, RZ, PT ;  /* 0x000000ff3400720c */ /* 0x000fc60003f05270 */
[----:B------:R-:W2:Y:S01]  /*1340*/  @!P1 LDG.E R29, desc[UR28][R20.64+0x380] ;  /* 0x0003801c141d9981 */ /* 0x000ea2000c1e1900 */
[----:B------:R-:W-:-:S03]  /*1350*/  ISETP.NE.AND P1, PT, R50, RZ, PT ;  /* 0x000000ff3200720c */ /* 0x000fc60003f25270 */
[----:B------:R-:W3:Y:S01]  /*1360*/  @!P2 LDG.E R27, desc[UR28][R20.64+0x300] ;  /* 0x0003001c141ba981 */ /* 0x000ee2000c1e1900 */
[----:B------:R-:W-:-:S03]  /*1370*/  ISETP.NE.AND P2, PT, R48, RZ, PT ;  /* 0x000000ff3000720c */ /* 0x000fc60003f45270 */
[----:B------:R-:W2:Y:S01]  /*1380*/  @!P3 LDG.E R24, desc[UR28][R20.64+0x280] ;  /* 0x0002801c1418b981 */ /* 0x000ea2000c1e1900 */
[----:B------:R-:W-:-:S03]  /*1390*/  ISETP.NE.AND P3, PT, R46, RZ, PT ;  /* 0x000000ff2e00720c */ /* 0x000fc60003f65270 */
[----:B------:R-:W3:Y:S04]  /*13a0*/  @!P0 LDG.E R26, desc[UR28][R20.64+0x480] ;  /* 0x0004801c141a8981 */ /* 0x000ee8000c1e1900 */
[----:B------:R-:W3:Y:S04]  /*13b0*/  @!P1 LDG.E R33, desc[UR28][R20.64+0x500] ;  /* 0x0005001c14219981 */ /* 0x000ee8000c1e1900 */
[----:B------:R-:W3:Y:S04]  /*13c0*/  @!P2 LDG.E R28, desc[UR28][R20.64+0x580] ;  /* 0x0005801c141ca981 */ /* 0x000ee8000c1e1900 */
[----:B------:R-:W3:Y:S04]  /*13d0*/  @!P3 LDG.E R39, desc[UR28][R20.64+0x600] ;  /* 0x0006001c1427b981 */ /* 0x000ee8000c1e1900 */
[----:B------:R-:W3:Y:S04]  /*13e0*/  @!P5 LDG.E R43, desc[UR28][R20.64+0x700] ;  /* 0x0007001c142bd981 */ /* 0x000ee8000c1e1900 */
[----:B------:R-:W3:Y:S01]  /*13f0*/  @!P6 LDG.E R32, desc[UR28][R20.64+0x780] ;  /* 0x0007801c1420e981 */ /* 0x000ee2000c1e1900 */
[----:B------:R-:W-:-:S02]  /*1400*/  P2R R59, PR, RZ, 0x1 ;  /* 0x00000001ff3b7803 */ /* 0x000fc40000000000 */
[----:B------:R-:W-:Y:S02]  /*1410*/  LOP3.LUT P0, RZ, R2, 0x100, RZ, 0xc0, !PT ;  /* 0x0000010002ff7812 */ /* 0x000fe4000780c0ff */
[----:B------:R-:W-:Y:S02]  /*1420*/  P2R R58, PR, RZ, 0x2 ;  /* 0x00000002ff3a7803 */ /* 0x000fe40000000000 */
[----:B------:R-:W-:Y:S02]  /*1430*/  P2R R57, PR, RZ, 0x4 ;  /* 0x00000004ff397803 */ /* 0x000fe40000000000 */
[----:B------:R-:W-:Y:S02]  /*1440*/  ISETP.GE.AND P1, PT, R14, UR18, PT ;  /* 0x000000120e007c0c */ /* 0x000fe4000bf26270 */
[----:B------:R-:W-:Y:S02]  /*1450*/  P2R R56, PR, RZ, 0x8 ;  /* 0x00000008ff387803 */ /* 0x000fe40000000000 */
[----:B------:R-:W-:-:S02]  /*1460*/  ISETP.GE.AND P2, PT, R13, UR18, PT ;  /* 0x000000120d007c0c */ /* 0x000fc4000bf46270 */
[----:B------:R-:W-:Y:S02]  /*1470*/  ISETP.GE.AND P3, PT, R38, UR18, PT ;  /* 0x0000001226007c0c */ /* 0x000fe4000bf66270 */
[----:B------:R-:W-:Y:S02]  /*1480*/  CS2R R46, SRZ ;  /* 0x00000000002e7805 */ /* 0x000fe4000001ff00 */
[----:B----4-:R-:W-:Y:S02]  /*1490*/  CS2R R44, SRZ ;  /* 0x00000000002c7805 */ /* 0x010fe4000001ff00 */
[----:B------:R-:W-:Y:S02]  /*14a0*/  CS2R R50, SRZ ;  /* 0x0000000000327805 */ /* 0x000fe4000001ff00 */
[----:B------:R-:W-:Y:S02]  /*14b0*/  CS2R R48, SRZ ;  /* 0x0000000000307805 */ /* 0x000fe4000001ff00 */
[----:B------:R-:W-:-:S02]  /*14c0*/  CS2R R52, SRZ ;  /* 0x0000000000347805 */ /* 0x000fc4000001ff00 */
[----:B------:R-:W-:Y:S01]  /*14d0*/  CS2R R54, SRZ ;  /* 0x0000000000367805 */ /* 0x000fe2000001ff00 */
[----:B-----5:R0:W-:Y:S04]  /*14e0*/  STS [R138], R0 ;  /* 0x000000008a007388 */ /* 0x0201e80000000800 */
[----:B------:R-:W-:Y:S04]  /*14f0*/  STS [R136+0x80], R19 ;  /* 0x0000801388007388 */ /* 0x000fe80000000800 */
[----:B------:R-:W-:Y:S04]  /*1500*/  STS [R164+0x100], R23 ;  /* 0x00010017a4007388 */ /* 0x000fe80000000800 */
        /* <DEDUP_REMOVED lines=31> */
[----:B0-----:R-:W-:-:S06]  /*1700*/  MOV R0, RZ ;  /* 0x000000ff00007202 */ /* 0x001fcc0000000f00 */
[----:B------:R-:W3:Y:S01]  /*1710*/  @!P0 LDG.E R0, desc[UR28][R40.64] ;  /* 0x0000001c28008981 */ /* 0x000ee2000c1e1900 */
[----:B------:R-:W-:-:S03]  /*1720*/  ISETP.GE.AND P0, PT, R15, UR18, PT ;  /* 0x000000120f007c0c */ /* 0x000fc6000bf06270 */
[----:B------:R-:W4:Y:S01]  /*1730*/  @!P1 LDG.E R44, desc[UR28][R40.64+0x180] ;  /* 0x0001801c282c9981 */ /* 0x000f22000c1e1900 */
[----:B------:R-:W-:-:S03]  /*1740*/  ISETP.GE.AND P1, PT, R18, UR18, PT ;  /* 0x0000001212007c0c */ /* 0x000fc6000bf26270 */
[----:B------:R-:W5:Y:S01]  /*1750*/  @!P2 LDG.E R45, desc[UR28][R40.64+0x100] ;  /* 0x0001001c282da981 */ /* 0x000f62000c1e1900 */
[----:B------:R-:W-:-:S03]  /*1760*/  ISETP.GE.AND P2, PT, R17, UR18, PT ;  /* 0x0000001211007c0c */ /* 0x000fc6000bf46270 */
[----:B------:R-:W4:Y:S04]  /*1770*/  @!P3 LDG.E R42, desc[UR28][R40.64+0x80] ;  /* 0x0000801c282ab981 */ /* 0x000f28000c1e1900 */
[----:B------:R-:W5:Y:S01]  /*1780*/  @!P0 LDG.E R47, desc[UR28][R40.64+0x200] ;  /* 0x0002001c282f8981 */ /* 0x000f62000c1e1900 */
[----:B------:R-:W-:Y:S02]  /*1790*/  ISETP.GE.AND P0, PT, R35, UR18, PT ;  /* 0x0000001223007c0c */ /* 0x000fe4000bf06270 */
[----:B------:R-:W-:Y:S01]  /*17a0*/  ISETP.GE.AND P3, PT, R16, UR18, PT ;  /* 0x0000001210007c0c */ /* 0x000fe2000bf66270 */
[----:B-1----:R-:W-:Y:S01]  /*17b0*/  HFMA2 R39, -RZ, RZ, 0, 0 ;  /* 0x00000000ff277431 */ /* 0x002fe200000001ff */
[----:B--2---:R-:W-:Y:S01]  /*17c0*/  MOV R43, RZ ;  /* 0x000000ff002b7202 */ /* 0x004fe20000000f00 */
[----:B------:R-:W2:Y:S01]  /*17d0*/  @!P2 LDG.E R49, desc[UR28][R40.64+0x300] ;  /* 0x0003001c2831a981 */ /* 0x000ea2000c1e1900 */
[----:B------:R-:W-:-:S03]  /*17e0*/  ISETP.NE.AND P2, PT, R57, RZ, PT ;  /* 0x000000ff3900720c */ /* 0x000fc60003f45270 */
[----:B------:R-:W2:Y:S01]  /*17f0*/  @!P1 LDG.E R39, desc[UR28][R40.64+0x380] ;  /* 0x0003801c28279981 */ /* 0x000ea2000c1e1900 */
[----:B------:R-:W-:-:S03]  /*1800*/  ISETP.NE.AND P1, PT, R58, RZ, PT ;  /* 0x000000ff3a00720c */ /* 0x000fc60003f25270 */
[----:B------:R-:W2:Y:S01]  /*1810*/  @!P0 LDG.E R51, desc[UR28][R40.64+0x400] ;  /* 0x0004001c28338981 */ /* 0x000ea2000c1e1900 */
[----:B------:R-:W-:-:S03]  /*1820*/  ISETP.NE.AND P0, PT, R59, RZ, PT ;  /* 0x000000ff3b00720c */ /* 0x000fc60003f05270 */
[----:B------:R-:W2:Y:S01]  /*1830*/  @!P3 LDG.E R46, desc[UR28][R40.64+0x280] ;  /* 0x0002801c282eb981 */ /* 0x000ea2000c1e1900 */
[----:B------:R-:W-:-:S03]  /*1840*/  ISETP.NE.AND P3, PT, R56, RZ, PT ;  /* 0x000000ff3800720c */ /* 0x000fc60003f65270 */
[----:B------:R-:W2:Y:S04]  /*1850*/  @!P2 LDG.E R50, desc[UR28][R40.64+0x580] ;  /* 0x0005801c2832a981 */ /* 0x000ea8000c1e1900 */
[----:B------:R-:W2:Y:S04]  /*1860*/  @!P1 LDG.E R43, desc[UR28][R40.64+0x500] ;  /* 0x0005001c282b9981 */ /* 0x000ea8000c1e1900 */
[----:B------:R-:W2:Y:S04]  /*1870*/  @!P0 LDG.E R48, desc[UR28][R40.64+0x480] ;  /* 0x0004801c28308981 */ /* 0x000ea8000c1e1900 */
[----:B------:R-:W2:Y:S04]  /*1880*/  @!P3 LDG.E R53, desc[UR28][R40.64+0x600] ;  /* 0x0006001c2835b981 */ /* 0x000ea8000c1e1900 */
[----:B------:R-:W2:Y:S04]  /*1890*/  @!P4 LDG.E R52, desc[UR28][R40.64+0x680] ;  /* 0x0006801c2834c981 */ /* 0x000ea8000c1e1900 */
[----:B------:R-:W2:Y:S04]  /*18a0*/  @!P5 LDG.E R55, desc[UR28][R40.64+0x700] ;  /* 0x0007001c2837d981 */ /* 0x000ea8000c1e1900 */
[----:B------:R0:W2:Y:S01]  /*18b0*/  @!P6 LDG.E R54, desc[UR28][R40.64+0x780] ;  /* 0x0007801c2836e981 */ /* 0x0000a2000c1e1900 */
        /* <DEDUP_REMOVED lines=8> */
[----:B0-----:R-:W-:Y:S01]  /*1940*/  CS2R R40, SRZ ;  /* 0x0000000000287805 */ /* 0x001fe2000001ff00 */
[----:B------:R-:W-:Y:S01]  /*1950*/  HFMA2 R69, -RZ, RZ, 0, 0 ;  /* 0x00000000ff457431 */ /* 0x000fe200000001ff */
[----:B---3--:R0:W-:Y:S04]  /*1960*/  STS [R138], R0 ;  /* 0x000000008a007388 */ /* 0x0081e80000000800 */
[----:B----4-:R-:W-:Y:S04]  /*1970*/  STS [R136+0x80], R42 ;  /* 0x0000802a88007388 */ /* 0x010fe80000000800 */
[----:B-----5:R-:W-:Y:S04]  /*1980*/  STS [R164+0x100], R45 ;  /* 0x0001002da4007388 */ /* 0x020fe80000000800 */
[----:B------:R-:W-:Y:S04]  /*1990*/  STS [R161+0x180], R44 ;  /* 0x0001802ca1007388 */ /* 0x000fe80000000800 */
[----:B------:R-:W-:Y:S04]  /*19a0*/  STS [R160+0x200], R47 ;  /* 0x0002002fa0007388 */ /* 0x000fe80000000800 */
[----:B--2---:R-:W-:Y:S04]  /*19b0*/  STS [R159+0x280], R46 ;  /* 0x0002802e9f007388 */ /* 0x004fe80000000800 */
[----:B------:R-:W-:Y:S04]  /*19c0*/  STS [R158+0x300], R49 ;  /* 0x000300319e007388 */ /* 0x000fe80000000800 */
[----:B------:R1:W-:Y:S04]  /*19d0*/  STS [R156+0x380], R39 ;  /* 0x000380279c007388 */ /* 0x0003e80000000800 */
[----:B------:R-:W-:Y:S04]  /*19e0*/  STS [R134+0x400], R51 ;  /* 0x0004003386007388 */ /* 0x000fe80000000800 */
[----:B------:R-:W-:Y:S04]  /*19f0*/  STS [R99+0x480], R48 ;  /* 0x0004803063007388 */ /* 0x000fe80000000800 */
[----:B------:R2:W-:Y:S04]  /*1a00*/  STS [R98+0x500], R43 ;  /* 0x0005002b62007388 */ /* 0x0005e80000000800 */
[----:B------:R3:W-:Y:S04]  /*1a10*/  STS [R97+0x580], R50 ;  /* 0x0005803261007388 */ /* 0x0007e80000000800 */
[----:B------:R-:W-:Y:S04]  /*1a20*/  STS [R96+0x600], R53 ;  /* 0x0006003560007388 */ /* 0x000fe80000000800 */
[----:B------:R4:W-:Y:S04]  /*1a30*/  STS [R95+0x680], R52 ;  /* 0x000680345f007388 */ /* 0x0009e80000000800 */
[----:B------:R-:W-:Y:S04]  /*1a40*/  STS [R94+0x700], R55 ;  /* 0x000700375e007388 */ /* 0x000fe80000000800 */
        /* <DEDUP_REMOVED lines=20> */
[----:B-1----:R-:W-:Y:S01]  /*1b90*/  MOV R39, RZ ;  /* 0x000000ff00277202 */ /* 0x002fe20000000f00 */
[----:B------:R-:W-:-:S04]  /*1ba0*/  HFMA2 R42, -RZ, RZ, 0, 0 ;  /* 0x00000000ff2a7431 */ /* 0x000fc800000001ff */
        /* <DEDUP_REMOVED lines=10> */
[----:B------:R-:W-:Y:S02]  /*1c50*/  CS2R R46, SRZ ;  /* 0x00000000002e7805 */ /* 0x000fe4000001ff00 */
[----:B------:R-:W-:-:S02]  /*1c60*/  CS2R R44, SRZ ;  /* 0x00000000002c7805 */ /* 0x000fc4000001ff00 */
[----:B--2---:R-:W-:Y:S02]  /*1c70*/  MOV R43, RZ ;  /* 0x000000ff002b7202 */ /* 0x004fe40000000f00 */
[----:B------:R-:W-:Y:S02]  /*1c80*/  CS2R R48, SRZ ;  /* 0x0000000000307805 */ /* 0x000fe4000001ff00 */
[----:B---3--:R-:W-:Y:S02]  /*1c90*/  CS2R R50, SRZ ;  /* 0x0000000000327805 */ /* 0x008fe4000001ff00 */
[----:B----4-:R-:W-:Y:S01]  /*1ca0*/  MOV R52, RZ ;  /* 0x000000ff00347202 */ /* 0x010fe20000000f00 */
[----:B------:R-:W2:Y:S04]  /*1cb0*/  @!P5 LDG.E R69, desc[UR28][R6.64+0x700] ;  /* 0x0007001c0645d981 */ /* 0x000ea8000c1e1900 */
[----:B------:R-:W3:Y:S01]  /*1cc0*/  @!P0 LDG.E R47, desc[UR28][R6.64+0x400] ;  /* 0x0004001c062f8981 */ /* 0x000ee2000c1e1900 */
[----:B------:R-:W-:-:S03]  /*1cd0*/  ISETP.NE.AND P0, PT, R85, RZ, PT ;  /* 0x000000ff5500720c */ /* 0x000fc60003f05270 */
[----:B------:R-:W4:Y:S01]  /*1ce0*/  @!P1 LDG.E R45, desc[UR28][R6.64+0x380] ;  /* 0x0003801c062d9981 */ /* 0x000f22000c1e1900 */
[----:B------:R-:W-:-:S03]  /*1cf0*/  ISETP.NE.AND P1, PT, R84, RZ, PT ;  /* 0x000000ff5400720c */ /* 0x000fc60003f25270 */
[----:B------:R-:W2:Y:S01]  /*1d00*/  @!P2 LDG.E R43, desc[UR28][R6.64+0x300] ;  /* 0x0003001c062ba981 */ /* 0x000ea2000c1e1900 */
[----:B------:R-:W-:-:S03]  /*1d10*/  ISETP.NE.AND P2, PT, R83, RZ, PT ;  /* 0x000000ff5300720c */ /* 0x000fc60003f45270 */
[----:B------:R-:W3:Y:S01]  /*1d20*/  @!P3 LDG.E R44, desc[UR28][R6.64+0x280] ;  /* 0x0002801c062cb981 */ /* 0x000ee2000c1e1900 */
[----:B------:R-:W-:-:S03]  /*1d30*/  ISETP.NE.AND P3, PT, R82, RZ, PT ;  /* 0x000000ff5200720c */ /* 0x000fc60003f65270 */
[----:B------:R-:W4:Y:S04]  /*1d40*/  @!P0 LDG.E R46, desc[UR28][R6.64+0x480] ;  /* 0x0004801c062e8981 */ /* 0x000f28000c1e1900 */
[----:B------:R-:W4:Y:S04]  /*1d50*/  @!P1 LDG.E R49, desc[UR28][R6.64+0x500] ;  /* 0x0005001c06319981 */ /* 0x000f28000c1e1900 */
[----:B------:R-:W4:Y:S04]  /*1d60*/  @!P2 LDG.E R48, desc[UR28][R6.64+0x580] ;  /* 0x0005801c0630a981 */ /* 0x000f28000c1e1900 */
[----:B------:R-:W4:Y:S04]  /*1d70*/  @!P3 LDG.E R51, desc[UR28][R6.64+0x600] ;  /* 0x0006001c0633b981 */ /* 0x000f28000c1e1900 */
[----:B------:R-:W4:Y:S04]  /*1d80*/  @!P4 LDG.E R50, desc[UR28][R6.64+0x680] ;  /* 0x0006801c0632c981 */ /* 0x000f28000c1e1900 */
[----:B------:R0:W4:Y:S01]  /*1d90*/  @!P6 LDG.E R52, desc[UR28][R6.64+0x780] ;  /* 0x0007801c0634e981 */ /* 0x000122000c1e1900 */
[----:B------:R-:W-:-:S02]  /*1da0*/  P2R R102, PR, RZ, 0x1 ;  /* 0x00000001ff667803 */ /* 0x000fc40000000000 */
[----:B------:R-:W-:Y:S02]  /*1db0*/  LOP3.LUT P0, RZ, R2, 0x100, RZ, 0xc0, !PT ;  /* 0x0000010002ff7812 */ /* 0x000fe4000780c0ff */
[----:B0-----:R-:W-:Y:S02]  /*1dc0*/  CS2R R6, SRZ ;  /* 0x0000000000067805 */ /* 0x001fe4000001ff00 */
[----:B------:R-:W-:Y:S02]  /*1dd0*/  P2R R100, PR, RZ, 0x2 ;  /* 0x00000002ff647803 */ /* 0x000fe40000000000 */
[----:B------:R-:W-:Y:S02]  /*1de0*/  ISETP.GE.AND P1, PT, R38, UR18, PT ;  /* 0x0000001226007c0c */ /* 0x000fe4000bf26270 */
[----:B------:R-:W-:Y:S02]  /*1df0*/  MOV R105, RZ ;  /* 0x000000ff00697202 */ /* 0x000fe40000000f00 */
[----:B------:R-:W-:Y:S01]  /*1e00*/  MOV R109, RZ ;  /* 0x000000ff006d7202 */ /* 0x000fe20000000f00 */
[----:B-----5:R-:W-:Y:S04]  /*1e10*/  STS [R138], R0 ;  /* 0x000000008a007388 */ /* 0x020fe80000000800 */
[----:B------:R-:W-:Y:S04]  /*1e20*/  STS [R136+0x80], R40 ;  /* 0x0000802888007388 */ /* 0x000fe80000000800 */
[----:B------:R0:W-:Y:S04]  /*1e30*/  STS [R164+0x100], R39 ;  /* 0x00010027a4007388 */ /* 0x0001e80000000800 */
[----:B------:R-:W-:Y:S04]  /*1e40*/  STS [R161+0x180], R42 ;  /* 0x0001802aa1007388 */ /* 0x000fe80000000800 */
[----:B------:R1:W-:Y:S04]  /*1e50*/  STS [R160+0x200], R41 ;  /* 0x00020029a0007388 */ /* 0x0003e80000000800 */
[----:B---3--:R-:W-:Y:S04]  /*1e60*/  STS [R159+0x280], R44 ;  /* 0x0002802c9f007388 */ /* 0x008fe80000000800 */
[----:B--2---:R-:W-:Y:S04]  /*1e70*/  STS [R158+0x300], R43 ;  /* 0x0003002b9e007388 */ /* 0x004fe80000000800 */
[----:B----4-:R2:W-:Y:S04]  /*1e80*/  STS [R156+0x380], R45 ;  /* 0x0003802d9c007388 */ /* 0x0105e80000000800 */
[----:B------:R-:W-:Y:S04]  /*1e90*/  STS [R134+0x400], R47 ;  /* 0x0004002f86007388 */ /* 0x000fe80000000800 */
[----:B------:R-:W-:Y:S04]  /*1ea0*/  STS [R99+0x480], R46 ;  /* 0x0004802e63007388 */ /* 0x000fe80000000800 */
[----:B------:R-:W-:Y:S04]  /*1eb0*/  STS [R98+0x500], R49 ;  /* 0x0005003162007388 */ /* 0x000fe80000000800 */
[----:B------:R3:W-:Y:S04]  /*1ec0*/  STS [R97+0x580], R48 ;  /* 0x0005803061007388 */ /* 0x0007e80000000800 */
[----:B------:R4:W-:Y:S04]  /*1ed0*/  STS [R96+0x600], R51 ;  /* 0x0006003360007388 */ /* 0x0009e80000000800 */
[----:B------:R-:W-:Y:S04]  /*1ee0*/  STS [R95+0x680], R50 ;  /* 0x000680325f007388 */ /* 0x000fe80000000800 */
[----:B------:R-:W-:Y:S04]  /*1ef0*/  STS [R94+0x700], R69 ;  /* 0x000700455e007388 */ /* 0x000fe80000000800 */
[----:B------:R5:W-:Y:S01]  /*1f00*/  STS [R93+0x780], R52 ;  /* 0x000780345d007388 */ /* 0x000be20000000800 */
[----:B------:R-:W-:-:S03]  /*1f10*/  NOP ;  /* 0x0000000000007918 */ /* 0x000fc60000000000 */
[----:B------:R-:W5:Y:S04]  /*1f20*/  LDS R106, [R92] ;  /* 0x000000005c6a7984 */ /* 0x000f680000000800 */
[----:B------:R-:W-:Y:S04]  /*1f30*/  LDS R117, [R92+0x4] ;  /* 0x000004005c757984 */ /* 0x000fe80000000800 */
[----:B------:R-:W5:Y:S04]  /*1f40*/  LDS R120, [R92+0x8] ;  /* 0x000008005c787984 */ /* 0x000f680000000800 */
[----:B------:R-:W-:Y:S04]  /*1f50*/  LDS R114, [R92+0xc] ;  /* 0x00000c005c727984 */ /* 0x000fe80000000800 */
[----:B------:R-:W-:Y:S04]  /*1f60*/  LDS R111, [R92+0x10] ;  /* 0x000010005c6f7984 */ /* 0x000fe80000000800 */
[----:B------:R-:W-:Y:S04]  /*1f70*/  LDS R107, [R92+0x14] ;  /* 0x000014005c6b7984 */ /* 0x000fe80000000800 */
[----:B------:R-:W-:Y:S04]  /*1f80*/  LDS R104, [R92+0x18] ;  /* 0x000018005c687984 */ /* 0x000fe80000000800 */
[----:B------:R-:W5:Y:S04]  /*1f90*/  LDS R101, [R92+0x1c] ;  /* 0x00001c005c657984 */ /* 0x000f680000000800 */
[----:B------:R-:W-:Y:S04]  /*1fa0*/  LDS R87, [R92+0x20] ;  /* 0x000020005c577984 */ /* 0x000fe80000000800 */
[----:B------:R-:W-:Y:S04]  /*1fb0*/  LDS R86, [R92+0x24] ;  /* 0x000024005c567984 */ /* 0x000fe80000000800 */
[----:B------:R-:W5:Y:S04]  /*1fc0*/  LDS R85, [R92+0x28] ;  /* 0x000028005c557984 */ /* 0x000f680000000800 */
[----:B------:R-:W5:Y:S04]  /*1fd0*/  LDS R84, [R92+0x2c] ;  /* 0x00002c005c547984 */ /* 0x000f680000000800 */
[----:B------:R-:W5:Y:S04]  /*1fe0*/  LDS R83, [R92+0x30] ;  /* 0x000030005c537984 */ /* 0x000f680000000800 */
[----:B------:R-:W5:Y:S04]  /*1ff0*/  LDS R82, [R92+0x34] ;  /* 0x000034005c527984 */ /* 0x000f680000000800 */
[----:B------:R-:W5:Y:S04]  /*2000*/  LDS R69, [R92+0x38] ;  /* 0x000038005c457984 */ /* 0x000f680000000800 */
[----:B------:R-:W5:Y:S01]  /*2010*/  LDS R0, [R92+0x3c] ;  /* 0x00003c005c007984 */ /* 0x000f620000000800 */
[----:B------:R-:W-:Y:S01]  /*2020*/  BAR.SYNC.DEFER_BLOCKING 0x0 ;  /* 0x0000000000007b1d */ /* 0x000fe20000010000 */
[----:B0-----:R-:W-:Y:S01]  /*2030*/  HFMA2 R39, -RZ, RZ, 0, 0 ;  /* 0x00000000ff277431 */ /* 0x001fe200000001ff */
[----:B-1----:R-:W-:-:S04]  /*2040*/  CS2R R40, SRZ ;  /* 0x0000000000287805 */ /* 0x002fc8000001ff00 */
[----:B------:R-:W5:Y:S01]  /*2050*/  @!P0 LDG.E R6, desc[UR28][R4.64] ;  /* 0x0000001c04068981 */ /* 0x000f62000c1e1900 */
[----:B------:R-:W-:-:S03]  /*2060*/  ISETP.GE.AND P0, PT, R13, UR18, PT ;  /* 0x000000120d007c0c */ /* 0x000fc6000bf06270 */
[----:B------:R-:W5:Y:S01]  /*2070*/  @!P1 LDG.E R7, desc[UR28][R4.64+0x80] ;  /* 0x0000801c04079981 */ /* 0x000f62000c1e1900 */
[----:B------:R-:W-:Y:S01]  /*2080*/  ISETP.GE.AND P1, PT, R14, UR18, PT ;  /* 0x000000120e007c0c */ /* 0x000fe2000bf26270 */
[----:B--2---:R-:W-:Y:S01]  /*2090*/  HFMA2 R45, -RZ, RZ, 0, 0 ;  /* 0x00000000ff2d7431 */ /* 0x004fe200000001ff */
[----:B------:R-:W-:Y:S02]  /*20a0*/  MOV R42, RZ ;  /* 0x000000ff002a7202 */ /* 0x000fe40000000f00 */
[----:B---3--:R-:W-:Y:S02]  /*20b0*/  CS2R R48, SRZ ;  /* 0x0000000000307805 */ /* 0x008fe4000001ff00 */
[----:B----4-:R-:W-:Y:S01]  /*20c0*/  MOV R51, RZ ;  /* 0x000000ff00337202 */ /* 0x010fe20000000f00 */
[----:B-----5:R-:W-:Y:S01]  /*20d0*/  HFMA2 R52, -RZ, RZ, 0, 0 ;  /* 0x00000000ff347431 */ /* 0x020fe200000001ff */
[----:B------:R-:W2:Y:S04]  /*20e0*/  @!P3 LDG.E R105, desc[UR28][R4.64+0x600] ;  /* 0x0006001c0469b981 */ /* 0x000ea8000c1e1900 */
[----:B------:R-:W3:Y:S01]  /*20f0*/  @!P0 LDG.E R39, desc[UR28][R4.64+0x100] ;  /* 0x0001001c04278981 */ /* 0x000ee2000c1e1900 */
[----:B------:R-:W-:-:S03]  /*2100*/  ISETP.GE.AND P0, PT, R15, UR18, PT ;  /* 0x000000120f007c0c */ /* 0x000fc6000bf06270 */
[----:B------:R-:W4:Y:S01]  /*2110*/  @!P1 LDG.E R40, desc[UR28][R4.64+0x180] ;  /* 0x0001801c04289981 */ /* 0x000f22000c1e1900 */
[----:B------:R-:W-:-:S03]  /*2120*/  ISETP.GE.AND P1, PT, R16, UR18, PT ;  /* 0x0000001210007c0c */ /* 0x000fc6000bf26270 */
[----:B------:R-:W5:Y:S04]  /*2130*/  @!P2 LDG.E R52, desc[UR28][R4.64+0x580] ;  /* 0x0005801c0434a981 */ /* 0x000f68000c1e1900 */
[----:B------:R-:W2:Y:S04]  /*2140*/  @!P5 LDG.E R109, desc[UR28][R4.64+0x700] ;  /* 0x0007001c046dd981 */ /* 0x000ea8000c1e1900 */
[----:B------:R-:W5:Y:S01]  /*2150*/  @!P0 LDG.E R41, desc[UR28][R4.64+0x200] ;  /* 0x0002001c04298981 */ /* 0x000f62000c1e1900 */
[----:B------:R-:W-:-:S03]  /*2160*/  ISETP.GE.AND P0, PT, R17, UR18, PT ;  /* 0x0000001211007c0c */ /* 0x000fc6000bf06270 */
[----:B------:R-:W2:Y:S01]  /*2170*/  @!P1 LDG.E R42, desc[UR28][R4.64+0x280] ;  /* 0x0002801c042a9981 */ /* 0x000ea2000c1e1900 */
[----:B------:R-:W-:-:S09]  /*2180*/  ISETP.GE.AND P1, PT, R18, UR18, PT ;  /* 0x0000001212007c0c */ /* 0x000fd2000bf26270 */
[----:B------:R-:W2:Y:S01]  /*2190*/  @!P0 LDG.E R45, desc[UR28][R4.64+0x300] ;  /* 0x0003001c042d8981 */ /* 0x000ea2000c1e1900 */
[----:B------:R-:W-:-:S03]  /*21a0*/  ISETP.GE.AND P0, PT, R35, UR18, PT ;  /* 0x0000001223007c0c */ /* 0x000fc6000bf06270 */
[----:B------:R-:W2:Y:S01]  /*21b0*/  @!P1 LDG.E R49, desc[UR28][R4.64+0x380] ;  /* 0x0003801c04319981 */ /* 0x000ea2000c1e1900 */
[----:B------:R-:W-:-:S09]  /*21c0*/  ISETP.NE.AND P1, PT, R100, RZ, PT ;  /* 0x000000ff6400720c */ /* 0x000fd20003f25270 */
[----:B------:R-:W2:Y:S01]  /*21d0*/  @!P0 LDG.E R51, desc[UR28][R4.64+0x400] ;  /* 0x0004001c04338981 */ /* 0x000ea2000c1e1900 */
[----:B------:R-:W-:Y:S02]  /*21e0*/  ISETP.NE.AND P0, PT, R102, RZ, PT ;  /* 0x000000ff6600720c */ /* 0x000fe40003f05270 */
[----:B------:R-:W-:Y:S01]  /*21f0*/  CS2R R102, SRZ ;  /* 0x0000000000667805 */ /* 0x000fe2000001ff00 */
[----:B------:R-:W-:-:S05]  /*2200*/  HFMA2 R100, -RZ, RZ, 0, 0 ;  /* 0x00000000ff647431 */ /* 0x000fca00000001ff */
[----:B------:R-:W2:Y:S04]  /*2210*/  @!P1 LDG.E R103, desc[UR28][R4.64+0x500] ;  /* 0x0005001c04679981 */ /* 0x000ea8000c1e1900 */
[----:B------:R-:W2:Y:S04]  /*2220*/  @!P4 LDG.E R100, desc[UR28][R4.64+0x680] ;  /* 0x0006801c0464c981 */ /* 0x000ea8000c1e1900 */
[----:B------:R-:W2:Y:S04]  /*2230*/  @!P0 LDG.E R48, desc[UR28][R4.64+0x480] ;  /* 0x0004801c04308981 */ /* 0x000ea8000c1e1900 */
[----:B------:R0:W2:Y:S01]  /*2240*/  @!P6 LDG.E R102, desc[UR28][R4.64+0x780] ;  /* 0x0007801c0466e981 */ /* 0x0000a2000c1e1900 */
[----:B------:R-:W-:-:S04]  /*2250*/  FMUL.FTZ R43, R106, -1.4426950216293334961 ;  /* 0xbfb8aa3b6a2b7820 */ /* 0x000fc80000410000 */
[----:B------:R-:W1:Y:S01]  /*2260*/  MUFU.EX2 R108, R43 ;  /* 0x0000002b006c7308 */ /* 0x000e620000000800 */
[----:B------:R-:W-:Y:S01]  /*2270*/  FMUL.FTZ R46, R120, -1.4426950216293334961 ;  /* 0xbfb8aa3b782e7820 */ /* 0x000fe20000410000 */
[----:B------:R-:W-:-:S03]  /*2280*/  FMUL.FTZ R44, R117, -1.4426950216293334961 ;  /* 0xbfb8aa3b752c7820 */ /* 0x000fc60000410000 */
[----:B------:R-:W1:Y:S01]  /*2290*/  MUFU.EX2 R112, R46 ;  /* 0x0000002e00707308 */ /* 0x000e620000000800 */
[----:B0-----:R-:W-:-:S03]  /*22a0*/  FMUL.FTZ R5, R101, -1.4426950216293334961 ;  /* 0xbfb8aa3b65057820 */ /* 0x001fc60000410000 */
[----:B------:R-:W0:Y:S04]  /*22b0*/  MUFU.EX2 R110, R44 ;  /* 0x0000002c006e7308 */ /* 0x000e280000000800 */
[----:B------:R1:W-:Y:S01]  /*22c0*/  MUFU.EX2 R119, R5 ;  /* 0x0000000500777308 */ /* 0x0003e20000000800 */
[----:B------:R-:W-:Y:S01]  /*22d0*/  FMUL.FTZ R50, R111, -1.4426950216293334961 ;  /* 0xbfb8aa3b6f327820 */ /* 0x000fe20000410000 */
[----:B-1----:R-:W-:Y:S01]  /*22e0*/  FADD.FTZ R5, R108, 1 ;  /* 0x3f8000006c057421 */ /* 0x002fe20000010000 */
[----:B------:R-:W-:Y:S01]  /*22f0*/  FMUL.FTZ R116, R107, -1.4426950216293334961 ;  /* 0xbfb8aa3b6b747820 */ /* 0x000fe20000410000 */
[----:B------:R-:W-:-:S04]  /*2300*/  FADD.FTZ R123, R112, 1 ;  /* 0x3f800000707b7421 */ /* 0x000fc80000010000 */
[----:B------:R-:W-:Y:S01]  /*2310*/  MUFU.RCP R5, R5 ;  /* 0x0000000500057308 */ /* 0x000fe20000001000 */
[----:B------:R-:W-:Y:S01]  /*2320*/  FMUL.FTZ R47, R114, -1.4426950216293334961 ;  /* 0xbfb8aa3b722f7820 */ /* 0x000fe20000410000 */
[----:B0-----:R-:W-:Y:S01]  /*2330*/  FADD.FTZ R110, R110, 1 ;  /* 0x3f8000006e6e7421 */ /* 0x001fe20000010000 */
[----:B------:R-:W-:-:S05]  /*2340*/  FMUL.FTZ R44, R85, -1.4426950216293334961 ;  /* 0xbfb8aa3b552c7820 */ /* 0x000fca0000410000 */
[----:B------:R-:W0:Y:S04]  /*2350*/  MUFU.EX2 R115, R50 ;  /* 0x0000003200737308 */ /* 0x000e280000000800 */
[----:B------:R-:W1:Y:S04]  /*2360*/  MUFU.EX2 R113, R47 ;  /* 0x0000002f00717308 */ /* 0x000e680000000800 */
[----:B------:R-:W1:Y:S04]  /*2370*/  MUFU.EX2 R116, R116 ;  /* 0x0000007400747308 */ /* 0x000e680000000800 */
[----:B------:R-:W-:Y:S01]  /*2380*/  MUFU.RCP R123, R123 ;  /* 0x0000007b007b7308 */ /* 0x000fe20000001000 */
[----:B------:R-:W-:Y:S01]  /*2390*/  FMUL.FTZ R4, R104, -1.4426950216293334961 ;  /* 0xbfb8aa3b68047820 */ /* 0x000fe20000410000 */
[----:B------:R-:W-:-:S06]  /*23a0*/  FMUL.FTZ R43, R84, -1.4426950216293334961 ;  /* 0xbfb8aa3b542b7820 */ /* 0x000fcc0000410000 */
[----:B------:R1:W1:Y:S01]  /*23b0*/  MUFU.RCP R124, R110 ;  /* 0x0000006e007c7308 */ /* 0x0002620000001000 */
[----:B------:R-:W-:Y:S01]  /*23c0*/  FMUL.FTZ R122, R86, -1.4426950216293334961 ;  /* 0xbfb8aa3b567a7820 */ /* 0x000fe20000410000 */
[----:B------:R-:W-:Y:S01]  /*23d0*/  FMUL.FTZ R121, R87, -1.4426950216293334961 ;  /* 0xbfb8aa3b57797820 */ /* 0x000fe20000410000 */
[----:B0-----:R-:W-:-:S05]  /*23e0*/  FADD.FTZ R115, R115, 1 ;  /* 0x3f80000073737421 */ /* 0x001fca0000010000 */
[----:B------:R-:W0:Y:S01]  /*23f0*/  MUFU.EX2 R44, R44 ;  /* 0x0000002c002c7308 */ /* 0x000e220000000800 */
[----:B------:R-:W-:-:S03]  /*2400*/  FMUL.FTZ R46, R83, -1.4426950216293334961 ;  /* 0xbfb8aa3b532e7820 */ /* 0x000fc60000410000 */
[----:B------:R-:W-:Y:S01]  /*2410*/  MUFU.EX2 R118, R4 ;  /* 0x0000000400767308 */ /* 0x000fe20000000800 */
[----:B-1----:R-:W-:Y:S01]  /*2420*/  FADD.FTZ R113, R113, 1 ;  /* 0x3f80000071717421 */ /* 0x002fe20000010000 */
[----:B------:R-:W-:Y:S02]  /*2430*/  FADD.FTZ R112, R116, 1 ;  /* 0x3f80000074707421 */ /* 0x000fe40000010000 */
[----:B------:R1:W-:Y:S01]  /*2440*/  MUFU.EX2 R126, R122 ;  /* 0x0000007a007e7308 */ /* 0x0003e20000000800 */
[----:B------:R-:W-:-:S03]  /*2450*/  FMUL.FTZ R47, R82, -1.4426950216293334961 ;  /* 0xbfb8aa3b522f7820 */ /* 0x000fc60000410000 */
[----:B------:R-:W0:Y:S04]  /*2460*/  MUFU.EX2 R43, R43 ;  /* 0x0000002b002b7308 */ /* 0x000e280000000800 */
[----:B------:R0:W-:Y:S04]  /*2470*/  MUFU.EX2 R125, R121 ;  /* 0x00000079007d7308 */ /* 0x0001e80000000800 */
[----:B-1----:R-:W1:Y:S01]  /*2480*/  MUFU.RCP R122, R115 ;  /* 0x00000073007a7308 */ /* 0x002e620000001000 */
[----:B0-----:R-:W-:Y:S01]  /*2490*/  FADD.FTZ R110, R44, 1 ;  /* 0x3f8000002c6e7421 */ /* 0x001fe20000010000 */
[----:B------:R-:W-:-:S06]  /*24a0*/  FADD.FTZ R44, -R124, 1 ;  /* 0x3f8000007c2c7421 */ /* 0x000fcc0000010100 */
[----:B------:R-:W0:Y:S04]  /*24b0*/  MUFU.EX2 R46, R46 ;  /* 0x0000002e002e7308 */ /* 0x000e280000000800 */
[----:B------:R1:W0:Y:S01]  /*24c0*/  MUFU.RCP R121, R113 ;  /* 0x0000007100797308 */ /* 0x0002220000001000 */
[----:B------:R-:W-:-:S07]  /*24d0*/  FADD.FTZ R108, R119, 1 ;  /* 0x3f800000776c7421 */ /* 0x000fce0000010000 */
[----:B------:R-:W2:Y:S01]  /*24e0*/  MUFU.RCP R112, R112 ;  /* 0x0000007000707308 */ /* 0x000ea20000001000 */
[----:B------:R-:W-:Y:S01]  /*24f0*/  FMUL.FTZ R50, R69, -1.4426950216293334961 ;  /* 0xbfb8aa3b45327820 */ /* 0x000fe20000410000 */
[----:B-1----:R-:W-:-:S06]  /*2500*/  FADD.FTZ R113, R43, 1 ;  /* 0x3f8000002b717421 */ /* 0x002fcc0000010000 */
[----:B------:R-:W1:Y:S01]  /*2510*/  MUFU.EX2 R47, R47 ;  /* 0x0000002f002f7308 */ /* 0x000e620000000800 */
[----:B0-----:R-:W-:Y:S01]  /*2520*/  FADD.FTZ R116, R46, 1 ;  /* 0x3f8000002e747421 */ /* 0x001fe20000010000 */
[----:B------:R-:W-:Y:S02]  /*2530*/  FADD.FTZ R46, -R122, 1 ;  /* 0x3f8000007a2e7421 */ /* 0x000fe40000010100 */
[----:B------:R-:W-:Y:S08]  /*2540*/  MUFU.RCP R108, R108 ;  /* 0x0000006c006c7308 */ /* 0x000ff00000001000 */
[----:B------:R-:W0:Y:S01]  /*2550*/  MUFU.EX2 R50, R50 ;  /* 0x0000003200327308 */ /* 0x000e220000000800 */
[----:B-1----:R-:W-:Y:S01]  /*2560*/  FADD.FTZ R119, R47, 1 ;  /* 0x3f8000002f777421 */ /* 0x002fe20000010000 */
[----:B------:R-:W-:Y:S01]  /*2570*/  FADD.FTZ R47, -R121, 1 ;  /* 0x3f800000792f7421 */ /* 0x000fe20000010100 */
[----:B------:R-:W-:Y:S04]  /*2580*/  STS [R138], R6 ;  /* 0x000000068a007388 */ /* 0x000fe80000000800 */
[----:B------:R-:W-:Y:S04]  /*2590*/  STS [R136+0x80], R7 ;  /* 0x0000800788007388 */ /* 0x000fe80000000800 */
[----:B---3--:R-:W-:Y:S04]  /*25a0*/  STS [R164+0x100], R39 ;  /* 0x00010027a4007388 */ /* 0x008fe80000000800 */
[----:B----4-:R-:W-:Y:S04]  /*25b0*/  STS [R161+0x180], R40 ;  /* 0x00018028a1007388 */ /* 0x010fe80000000800 */
[----:B-----5:R-:W-:Y:S04]  /*25c0*/  STS [R160+0x200], R41 ;  /* 0x00020029a0007388 */ /* 0x020fe80000000800 */
[----:B--2---:R-:W-:Y:S04]  /*25d0*/  STS [R159+0x280], R42 ;  /* 0x0002802a9f007388 */ /* 0x004fe80000000800 */
[----:B------:R1:W-:Y:S04]  /*25e0*/  STS [R158+0x300], R45 ;  /* 0x0003002d9e007388 */ /* 0x0003e80000000800 */
        /* <DEDUP_REMOVED lines=8> */
[----:B------:R3:W-:Y:S01]  /*2670*/  STS [R93+0x780], R102 ;  /* 0x000780665d007388 */ /* 0x0007e20000000800 */
[----:B------:R-:W-:-:S03]  /*2680*/  NOP ;  /* 0x0000000000007918 */ /* 0x000fc60000000000 */
[----:B------:R-:W4:Y:S04]  /*2690*/  LDS R42, [R92] ;  /* 0x000000005c2a7984 */ /* 0x000f280000000800 */
[----:B------:R-:W5:Y:S04]  /*26a0*/  LDS R41, [R92+0x4] ;  /* 0x000004005c297984 */ /* 0x000f680000000800 */
[----:B------:R-:W0:Y:S04]  /*26b0*/  LDS R40, [R92+0x8] ;  /* 0x000008005c287984 */ /* 0x000e280000000800 */
[----:B------:R-:W0:Y:S04]  /*26c0*/  LDS R7, [R92+0x10] ;  /* 0x000010005c077984 */ /* 0x000e280000000800 */
[----:B------:R-:W0:Y:S04]  /*26d0*/  LDS R6, [R92+0x14] ;  /* 0x000014005c067984 */ /* 0x000e280000000800 */
[----:B------:R-:W0:Y:S01]  /*26e0*/  LDS R39, [R92+0xc] ;  /* 0x00000c005c277984 */ /* 0x000e220000000800 */
[----:B-1----:R-:W-:Y:S01]  /*26f0*/  FADD.FTZ R45, -R5, 1 ;  /* 0x3f800000052d7421 */ /* 0x002fe20000010100 */
[----:B--2---:R-:W-:Y:S01]  /*2700*/  FADD.FTZ R109, R118, 1 ;  /* 0x3f800000766d7421 */ /* 0x004fe20000010000 */
[----:B---3--:R-:W-:Y:S01]  /*2710*/  FADD.FTZ R102, R125, 1 ;  /* 0x3f8000007d667421 */ /* 0x008fe20000010000 */
[----:B------:R-:W1:Y:S01]  /*2720*/  LDS R43, [R92+0x18] ;  /* 0x000018005c2b7984 */ /* 0x000e620000000800 */
[----:B------:R-:W-:Y:S01]  /*2730*/  FFMA.FTZ R45, R106, R45, 1 ;  /* 0x3f8000006a2d7423 */ /* 0x000fe2000001002d */
[----:B------:R-:W-:Y:S01]  /*2740*/  FFMA.FTZ R100, R111, R46, 1 ;  /* 0x3f8000006f647423 */ /* 0x000fe2000001002e */
[----:B------:R-:W-:Y:S01]  /*2750*/  FFMA.FTZ R129, R114, R47, 1 ;  /* 0x3f80000072817423 */ /* 0x000fe2000001002f */
[----:B------:R-:W-:Y:S01]  /*2760*/  FMUL.FTZ R4, R0, -1.4426950216293334961 ;  /* 0xbfb8aa3b00047820 */ /* 0x000fe20000410000 */
[----:B------:R-:W-:Y:S01]  /*2770*/  FADD.FTZ R105, R126, 1 ;  /* 0x3f8000007e697421 */ /* 0x000fe20000010000 */
[----:B------:R-:W-:Y:S01]  /*2780*/  LDS R49, [R92+0x30] ;  /* 0x000030005c317984 */ /* 0x000fe20000000800 */
[----:B----4-:R-:W-:Y:S01]  /*2790*/  FMUL.FTZ R48, R67, R42 ;  /* 0x0000002a43307220 */ /* 0x010fe20000410000 */
[----:B------:R-:W2:Y:S02]  /*27a0*/  MUFU.RCP R109, R109 ;  /* 0x0000006d006d7308 */ /* 0x000ea40000001000 */
[----:B------:R-:W-:Y:S01]  /*27b0*/  LDS R46, [R92+0x24] ;  /* 0x000024005c2e7984 */ /* 0x000fe20000000800 */
[----:B------:R-:W-:-:S03]  /*27c0*/  FMUL.FTZ R48, R5, R48 ;  /* 0x0000003005307220 */ /* 0x000fc60000410000 */
[----:B------:R-:W-:Y:S01]  /*27d0*/  LDS R47, [R92+0x28] ;  /* 0x000028005c2f7984 */ /* 0x000fe20000000800 */
[----:B------:R-:W-:Y:S01]  /*27e0*/  FMUL.FTZ R103, R48, R45 ;  /* 0x0000002d30677220 */ /* 0x000fe20000410000 */
[----:B------:R-:W-:Y:S01]  /*27f0*/  FADD.FTZ R45, -R123, 1 ;  /* 0x3f8000007b2d7421 */ /* 0x000fe20000010100 */
[----:B------:R-:W-:Y:S02]  /*2800*/  FFMA.FTZ R48, R117, R44, 1 ;  /* 0x3f80000075307423 */ /* 0x000fe4000001002c */
[----:B------:R-:W-:Y:S01]  /*2810*/  LDS R44, [R92+0x1c] ;  /* 0x00001c005c2c7984 */ /* 0x000fe20000000800 */
[----:B------:R-:W-:Y:S01]  /*2820*/  FFMA.FTZ R127, R120, R45, 1 ;  /* 0x3f800000787f7423 */ /* 0x000fe2000001002d */
[----:B-----5:R-:W-:-:S04]  /*2830*/  FMUL.FTZ R45, R68, R41 ;  /* 0x00000029442d7220 */ /* 0x020fc80000410000 */
[----:B------:R-:W-:Y:S02]  /*2840*/  FMUL.FTZ R125, R124, R45 ;  /* 0x0000002d7c7d7220 */ /* 0x000fe40000410000 */
[----:B------:R-:W3:Y:S01]  /*2850*/  LDS R45, [R92+0x20] ;  /* 0x000020005c2d7984 */ /* 0x000ee20000000800 */
[----:B0-----:R-:W-:Y:S01]  /*2860*/  FMUL.FTZ R52, R53, R40 ;  /* 0x0000002835347220 */ /* 0x001fe20000410000 */
[----:B------:R-:W-:Y:S01]  /*2870*/  FMUL.FTZ R51, R66, R7 ;  /* 0x0000000742337220 */ /* 0x000fe20000410000 */
[----:B------:R-:W-:Y:S01]  /*2880*/  FMUL.FTZ R125, R125, R48 ;  /* 0x000000307d7d7220 */ /* 0x000fe20000410000 */
[----:B------:R-:W-:Y:S01]  /*2890*/  FADD.FTZ R48, -R112, 1 ;  /* 0x3f80000070307421 */ /* 0x000fe20000010100 */
[----:B------:R-:W-:Y:S01]  /*28a0*/  FMUL.FTZ R52, R123, R52 ;  /* 0x000000347b347220 */ /* 0x000fe20000410000 */
[----:B------:R-:W-:Y:S01]  /*28b0*/  FMUL.FTZ R115, R65, R6 ;  /* 0x0000000641737220 */ /* 0x000fe20000410000 */
[----:B------:R-:W-:Y:S01]  /*28c0*/  FMUL.FTZ R51, R122, R51 ;  /* 0x000000337a337220 */ /* 0x000fe20000410000 */
[----:B------:R-:W-:Y:S01]  /*28d0*/  FFMA.FTZ R118, R107, R48, 1 ;  /* 0x3f8000006b767423 */ /* 0x000fe20000010030 */
[----:B------:R-:W-:Y:S01]  /*28e0*/  FMUL.FTZ R127, R52, R127 ;  /* 0x0000007f347f7220 */ /* 0x000fe20000410000 */
[----:B------:R-:W-:Y:S01]  /*28f0*/  FMUL.FTZ R52, R54, R39 ;  /* 0x0000002736347220 */ /* 0x000fe20000410000 */
[----:B------:R-:W-:Y:S01]  /*2900*/  FMUL.FTZ R133, R112, R115 ;  /* 0x0000007370857220 */ /* 0x000fe20000410000 */
[----:B------:R-:W-:Y:S01]  /*2910*/  FMUL.FTZ R131, R51, R100 ;  /* 0x0000006433837220 */ /* 0x000fe20000410000 */
[----:B------:R-:W0:Y:S01]  /*2920*/  LDS R48, [R92+0x2c] ;  /* 0x00002c005c307984 */ /* 0x000e220000000800 */
[----:B------:R-:W-:Y:S01]  /*2930*/  FMUL.FTZ R52, R121, R52 ;  /* 0x0000003479347220 */ /* 0x000fe20000410000 */
[----:B------:R-:W-:Y:S01]  /*2940*/  FMUL.FTZ R133, R133, R118 ;  /* 0x0000007685857220 */ /* 0x000fe20000410000 */
[----:B------:R-:W4:Y:S01]  /*2950*/  S2R R100, SR_TID.X ;  /* 0x0000000000647919 */ /* 0x000f220000002100 */
[----:B------:R-:W-:Y:S01]  /*2960*/  FADD.FTZ R118, R50, 1 ;  /* 0x3f80000032767421 */ /* 0x000fe20000010000 */
[----:B--2---:R-:W-:Y:S01]  /*2970*/  FADD.FTZ R51, -R109, 1 ;  /* 0x3f8000006d337421 */ /* 0x004fe20000010100 */
[----:B------:R-:W-:Y:S01]  /*2980*/  FADD.FTZ R50, -R108, 1 ;  /* 0x3f8000006c327421 */ /* 0x000fe20000010100 */
[----:B------:R-:W-:-:S02]  /*2990*/  FMUL.FTZ R129, R52, R129 ;  /* 0x0000008134817220 */ /* 0x000fc40000410000 */
[----:B------:R-:W2:Y:S01]  /*29a0*/  LDS R52, [R92+0x34] ;  /* 0x000034005c347984 */ /* 0x000ea20000000800 */
[----:B------:R-:W-:Y:S01]  /*29b0*/  FFMA.FTZ R135, R104, R51, 1 ;  /* 0x3f80000068877423 */ /* 0x000fe20000010033 */
[----:B------:R-:W-:Y:S01]  /*29c0*/  FFMA.FTZ R128, R101, R50, 1 ;  /* 0x3f80000065807423 */ /* 0x000fe20000010032 */
[----:B------:R-:W5:Y:S01]  /*29d0*/  MUFU.RCP R110, R110 ;  /* 0x0000006e006e7308 */ /* 0x000f620000001000 */
[----:B------:R-:W2:Y:S04]  /*29e0*/  LDS R51, [R92+0x38] ;  /* 0x000038005c337984 */ /* 0x000ea80000000800 */
[----:B------:R-:W2:Y:S03]  /*29f0*/  LDS R50, [R92+0x3c] ;  /* 0x00003c005c327984 */ /* 0x000ea60000000800 */
[----:B------:R-:W5:Y:S08]  /*2a00*/  MUFU.RCP R102, R102 ;  /* 0x0000006600667308 */ /* 0x000f700000001000 */
[----:B------:R-:W4:Y:S04]  /*2a10*/  MUFU.EX2 R4, R4 ;  /* 0x0000000400047308 */ /* 0x000f280000000800 */
[----:B------:R-:W0:Y:S08]  /*2a20*/  MUFU.RCP R113, R113 ;  /* 0x0000007100717308 */ /* 0x000e300000001000 */
[----:B------:R-:W2:Y:S01]  /*2a30*/  MUFU.RCP R105, R105 ;  /* 0x0000006900697308 */ /* 0x000ea20000001000 */
[----:B-1----:R-:W-:-:S07]  /*2a40*/  FMUL.FTZ R126, R64, R43 ;  /* 0x0000002b407e7220 */ /* 0x002fce0000410000 */
[----:B------:R-:W1:Y:S01]  /*2a50*/  MUFU.RCP R116, R116 ;  /* 0x0000007400747308 */ /* 0x000e620000001000 */
[----:B---3--:R-:W-:-:S07]  /*2a60*/  FMUL.FTZ R137, R62, R45 ;  /* 0x0000002d3e897220 */ /* 0x008fce0000410000 */
[----:B------:R3:W-:Y:S01]  /*2a70*/  MUFU.RCP R115, R119 ;  /* 0x0000007700737308 */ /* 0x0007e20000001000 */
[----:B------:R-:W-:Y:S01]  /*2a80*/  FMUL.FTZ R126, R109, R126 ;  /* 0x0000007e6d7e7220 */ /* 0x000fe20000410000 */
[----:B----4-:R-:W-:Y:S01]  /*2a90*/  FADD.FTZ R132, R4, 1 ;  /* 0x3f80000004847421 */ /* 0x010fe20000010000 */
[----:B------:R-:W-:Y:S01]  /*2aa0*/  ISETP.NE.AND P0, PT, R100, RZ, PT ;  /* 0x000000ff6400720c */ /* 0x000fe20003f05270 */
[----:B------:R-:W-:Y:S01]  /*2ab0*/  BAR.SYNC.DEFER_BLOCKING 0x0 ;  /* 0x0000000000007b1d */ /* 0x000fe20000010000 */
[----:B---3--:R-:W-:-:S05]  /*2ac0*/  FMUL.FTZ R119, R63, R44 ;  /* 0x0000002c3f777220 */ /* 0x008fca0000410000 */
[----:B------:R-:W3:Y:S01]  /*2ad0*/  MUFU.RCP R118, R118 ;  /* 0x0000007600767308 */ /* 0x000ee20000001000 */
[----:B------:R-:W-:Y:S01]  /*2ae0*/  FMUL.FTZ R119, R108, R119 ;  /* 0x000000776c777220 */ /* 0x000fe20000410000 */
[----:B-----5:R-:W-:Y:S01]  /*2af0*/  FADD.FTZ R4, -R110, 1 ;  /* 0x3f8000006e047421 */ /* 0x020fe20000010100 */
[C---:B------:R-:W-:Y:S01]  /*2b00*/  FMUL.FTZ R139, R102.reuse, R137 ;  /* 0x00000089668b7220 */ /* 0x040fe20000410000 */
[----:B------:R-:W-:Y:S01]  /*2b10*/  FADD.FTZ R130, -R102, 1 ;  /* 0x3f80000066827421 */ /* 0x000fe20000010100 */
[----:B------:R-:W-:Y:S01]  /*2b20*/  FMUL.FTZ R137, R119, R128 ;  /* 0x0000008077897220 */ /* 0x000fe20000410000 */
[----:B------:R-:W-:Y:S02]  /*2b30*/  FMUL.FTZ R135, R126, R135 ;  /* 0x000000877e877220 */ /* 0x000fe40000410000 */
[----:B------:R-:W4:Y:S01]  /*2b40*/  MUFU.RCP R119, R132 ;  /* 0x0000008400777308 */ /* 0x000f220000001000 */
[----:B0-----:R-:W-:Y:S01]  /*2b50*/  FADD.FTZ R143, -R113, 1 ;  /* 0x3f800000718f7421 */ /* 0x001fe20000010100 */
[----:B------:R-:W-:Y:S01]  /*2b60*/  FFMA.FTZ R126, R85, R4, 1 ;  /* 0x3f800000557e7423 */ /* 0x000fe20000010004 */
[----:B--2---:R-:W-:Y:S01]  /*2b70*/  FADD.FTZ R141, -R105, 1 ;  /* 0x3f800000698d7421 */ /* 0x004fe20000010100 */
[----:B------:R-:W-:Y:S01]  /*2b80*/  FMUL.FTZ R4, R61, R46 ;  /* 0x0000002e3d047220 */ /* 0x000fe20000410000 */
[----:B------:R-:W-:Y:S01]  /*2b90*/  FFMA.FTZ R130, R87, R130, 1 ;  /* 0x3f80000057827423 */ /* 0x000fe20000010082 */
[----:B-1----:R-:W-:Y:S01]  /*2ba0*/  FADD.FTZ R128, -R116, 1 ;  /* 0x3f80000074807421 */ /* 0x002fe20000010100 */
[----:B------:R-:W-:Y:S01]  /*2bb0*/  FFMA.FTZ R145, R84, R143, 1 ;  /* 0x3f80000054917423 */ /* 0x000fe2000001008f */
[----:B------:R-:W-:Y:S01]  /*2bc0*/  FFMA.FTZ R141, R86, R141, 1 ;  /* 0x3f800000568d7423 */ /* 0x000fe2000001008d */
[----:B------:R-:W-:Y:S01]  /*2bd0*/  FMUL.FTZ R143, R60, R47 ;  /* 0x0000002f3c8f7220 */ /* 0x000fe20000410000 */
[----:B------:R-:W-:Y:S01]  /*2be0*/  FMUL.FTZ R4, R105, R4 ;  /* 0x0000000469047220 */ /* 0x000fe20000410000 */
[----:B------:R-:W-:Y:S01]  /*2bf0*/  FMUL.FTZ R139, R139, R130 ;  /* 0x000000828b8b7220 */ /* 0x000fe20000410000 */
[----:B------:R-:W-:Y:S01]  /*2c00*/  FFMA.FTZ R130, R83, R128, 1 ;  /* 0x3f80000053827423 */ /* 0x000fe20000010080 */
[----:B------:R-:W-:Y:S01]  /*2c10*/  FMUL.FTZ R128, R59, R48 ;  /* 0x000000303b807220 */ /* 0x000fe20000410000 */
[----:B------:R-:W-:Y:S01]  /*2c20*/  FMUL.FTZ R143, R110, R143 ;  /* 0x0000008f6e8f7220 */ /* 0x000fe20000410000 */
[----:B------:R-:W-:Y:S01]  /*2c30*/  FMUL.FTZ R141, R4, R141 ;  /* 0x0000008d048d7220 */ /* 0x000fe20000410000 */
[----:B---3--:R-:W-:Y:S01]  /*2c40*/  FADD.FTZ R4, -R118, 1 ;  /* 0x3f80000076047421 */ /* 0x008fe20000010100 */
[----:B------:R-:W-:Y:S01]  /*2c50*/  FMUL.FTZ R128, R113, R128 ;  /* 0x0000008071807220 */ /* 0x000fe20000410000 */
[----:B------:R-:W-:Y:S01]  /*2c60*/  FMUL.FTZ R143, R143, R126 ;  /* 0x0000007e8f8f7220 */ /* 0x000fe20000410000 */
[----:B------:R-:W-:Y:S01]  /*2c70*/  VOTEU.ALL UP0, P0 ;  /* 0x0000000000ff7886 */ /* 0x000fe20000000000 */
[----:B------:R-:W-:Y:S01]  /*2c80*/  FFMA.FTZ R126, R69, R4, 1 ;  /* 0x3f800000457e7423 */ /* 0x000fe20000010004 */
[----:B------:R-:W-:Y:S01]  /*2c90*/  FADD.FTZ R149, -R115, 1 ;  /* 0x3f80000073957421 */ /* 0x000fe20000010100 */
[----:B------:R-:W-:Y:S01]  /*2ca0*/  FMUL.FTZ R4, R57, R52 ;  /* 0x0000003439047220 */ /* 0x000fe20000410000 */
[----:B------:R-:W-:Y:S01]  /*2cb0*/  FMUL.FTZ R145, R128, R145 ;  /* 0x0000009180917220 */ /* 0x000fe20000410000 */
[----:B------:R-:W-:Y:S01]  /*2cc0*/  FMUL.FTZ R147, R58, R49 ;  /* 0x000000313a937220 */ /* 0x000fe20000410000 */
[----:B----4-:R-:W-:Y:S01]  /*2cd0*/  FADD.FTZ R153, -R119, 1 ;  /* 0x3f80000077997421 */ /* 0x010fe20000010100 */
[----:B------:R-:W-:Y:S01]  /*2ce0*/  FMUL.FTZ R151, R56, R51 ;  /* 0x0000003338977220 */ /* 0x000fe20000410000 */
[----:B------:R-:W-:Y:S01]  /*2cf0*/  FMUL.FTZ R128, R55, R50 ;  /* 0x0000003237807220 */ /* 0x000fe20000410000 */
[----:B------:R-:W-:Y:S01]  /*2d00*/  @!UP0 UIMAD UR10, UR20, -0x800, UR32 ;  /* 0xfffff800140a88a4 */ /* 0x000fe2000f8e0220 */
[----:B------:R-:W-:Y:S01]  /*2d10*/  FFMA.FTZ R149, R82, R149, 1 ;  /* 0x3f80000052957423 */ /* 0x000fe20000010095 */
[----:B------:R-:W-:Y:S01]  /*2d20*/  FMUL.FTZ R4, R115, R4 ;  /* 0x0000000473047220 */ /* 0x000fe20000410000 */
[----:B------:R-:W-:Y:S01]  /*2d30*/  FMUL.FTZ R147, R116, R147 ;  /* 0x0000009374937220 */ /* 0x000fe20000410000 */
[----:B------:R-:W-:Y:S01]  /*2d40*/  FFMA.FTZ R153, R0, R153, 1 ;  /* 0x3f80000000997423 */ /* 0x000fe20000010099 */
[----:B------:R-:W-:Y:S01]  /*2d50*/  FMUL.FTZ R151, R118, R151 ;  /* 0x0000009776977220 */ /* 0x000fe20000410000 */
[----:B------:R-:W-:Y:S01]  /*2d60*/  FMUL.FTZ R128, R119, R128 ;  /* 0x0000008077807220 */ /* 0x000fe20000410000 */
[----:B------:R-:W-:Y:S01]  /*2d70*/  FMUL.FTZ R149, R4, R149 ;  /* 0x0000009504957220 */ /* 0x000fe20000410000 */
[----:B------:R-:W-:Y:S01]  /*2d80*/  MOV R4, UR10 ;  /* 0x0000000a00047c02 */ /* 0x000fe20008000f00 */
[----:B------:R-:W-:Y:S01]  /*2d90*/  FMUL.FTZ R147, R147, R130 ;  /* 0x0000008293937220 */ /* 0x000fe20000410000 */
[----:B------:R-:W-:Y:S01]  /*2da0*/  FMUL.FTZ R151, R151, R126 ;  /* 0x0000007e97977220 */ /* 0x000fe20000410000 */
[----:B------:R-:W-:Y:S01]  /*2db0*/  FMUL.FTZ R153, R128, R153 ;  /* 0x0000009980997220 */ /* 0x000fe20000410000 */
[----:B------:R-:W-:Y:S01]  /*2dc0*/  @!P0 IADD3 R4, PT, PT, R4, 0x800, RZ ;  /* 0x0000080004048810 */ /* 0x000fe20007ffe0ff */
[----:B------:R-:W-:Y:S04]  /*2dd0*/  STS [R92], R103 ;  /* 0x000000675c007388 */ /* 0x000fe80000000800 */
        /* <DEDUP_REMOVED lines=32> */
[----:B------:R0:W-:Y:S01]  /*2fe0*/  @!P0 STS [UR16+0x2100], R4 ;  /* 0x00210004ff008988 */ /* 0x0001e20008000810 */
[----:B------:R-:W-:Y:S01]  /*2ff0*/  BAR.SYNC.DEFER_BLOCKING 0x0 ;  /* 0x0000000000007b1d */ /* 0x000fe20000010000 */
[----:B------:R-:W-:-:S05]  /*3000*/  UIMAD.WIDE.U32 UR10, UR33, UR12, UR8 ;  /* 0x0000000c210a72a5 */ /* 0x000fca000f8e0008 */
[----:B------:R-:W1:Y:S01]  /*3010*/  LDS R126, [UR16+0x2100] ;  /* 0x00210010ff7e7984 */ /* 0x000e620008000800 */
[----:B------:R-:W-:Y:S01]  /*3020*/  UIMAD UR11, UR33, UR13, UR11 ;  /* 0x0000000d210b72a4 */ /* 0x000fe2000f8e020b */
[----:B------:R-:W0:Y:S03]  /*3030*/  LDCU.64 UR12, c[0x0][0x558] ;  /* 0x0000ab00ff0c77ac */ /* 0x000e260008000a00 */
[----:B------:R-:W-:-:S04]  /*3040*/  UIMAD.WIDE.U32 UR10, UR27, UR14, UR10 ;  /* 0x0000000e1b0a72a5 */ /* 0x000fc8000f8e000a */
[----:B------:R-:W-:Y:S02]  /*3050*/  UIMAD UR11, UR27, UR15, UR11 ;  /* 0x0000000f1b0b72a4 */ /* 0x000fe4000f8e020b */
[----:B------:R-:W-:Y:S01]  /*3060*/  IADD3 R128, P1, PT, R37, UR10, RZ ;  /* 0x0000000a25807c10 */ /* 0x000fe2000ff3e0ff */
[----:B------:R-:W-:-:S03]  /*3070*/  FMUL.FTZ R106, R106, R5 ;  /* 0x000000056a6a7220 */ /* 0x000fc60000410000 */
[----:B------:R-:W-:Y:S02]  /*3080*/  IADD3.X R5, PT, PT, RZ, UR11, RZ, P1, !PT ;  /* 0x0000000bff057c10 */ /* 0x000fe40008ffe4ff */
[----:B0-----:R-:W-:-:S03]  /*3090*/  LEA R4, P2, R128, UR12, 0x2 ;  /* 0x0000000c80047c11 */ /* 0x001fc6000f8410ff */
[----:B------:R-:W0:Y:S01]  /*30a0*/  LDCU.64 UR10, c[0x0][0x490] ;  /* 0x00009200ff0a77ac */ /* 0x000e220008000a00 */
[----:B------:R-:W-:Y:S02]  /*30b0*/  LEA.HI.X R5, R128, UR13, R5, 0x2, P2 ;  /* 0x0000000d80057c11 */ /* 0x000fe400090f1405 */
[-C--:B-1----:R-:W-:Y:S02]  /*30c0*/  ISETP.GE.AND P1, PT, R37, R126.reuse, PT ;  /* 0x0000007e2500720c */ /* 0x082fe40003f26270 */
[-C--:B------:R-:W-:Y:S02]  /*30d0*/  ISETP.GE.AND P5, PT, R38, R126.reuse, PT ;  /* 0x0000007e2600720c */ /* 0x080fe40003fa6270 */
[----:B------:R-:W-:-:S09]  /*30e0*/  ISETP.GE.AND P6, PT, R13, R126, PT ;  /* 0x0000007e0d00720c */ /* 0x000fd20003fc6270 */
[----:B------:R1:W-:Y:S01]  /*30f0*/  @!P1 STG.E desc[UR28][R4.64], R155 ;  /* 0x0000009b04009986 */ /* 0x0003e2000c10191c */
[-C--:B------:R-:W-:Y:S02]  /*3100*/  ISETP.GE.AND P1, PT, R14, R126.reuse, PT ;  /* 0x0000007e0e00720c */ /* 0x080fe40003f26270 */
[-C--:B------:R-:W-:Y:S01]  /*3110*/  ISETP.GE.AND P2, PT, R15, R126.reuse, PT ;  /* 0x0000007e0f00720c */ /* 0x080fe20003f46270 */
[----:B------:R1:W-:Y:S01]  /*3120*/  @!P5 STG.E desc[UR28][R4.64+0x80], R157 ;  /* 0x0000809d0400d986 */ /* 0x0003e2000c10191c */
[-C--:B------:R-:W-:Y:S02]  /*3130*/  ISETP.GE.AND P3, PT, R16, R126.reuse, PT ;  /* 0x0000007e1000720c */ /* 0x080fe40003f66270 */
[-C--:B------:R-:W-:Y:S01]  /*3140*/  ISETP.GE.AND P4, PT, R17, R126.reuse, PT ;  /* 0x0000007e1100720c */ /* 0x080fe20003f86270 */
[----:B------:R1:W-:Y:S01]  /*3150*/  @!P6 STG.E desc[UR28][R4.64+0x100], R163 ;  /* 0x000100a30400e986 */ /* 0x0003e2000c10191c */
[-C--:B------:R-:W-:Y:S02]  /*3160*/  ISETP.GE.AND P5, PT, R18, R126.reuse, PT ;  /* 0x0000007e1200720c */ /* 0x080fe40003fa6270 */
[----:B------:R-:W-:-:S03]  /*3170*/  ISETP.GE.AND P6, PT, R35, R126, PT ;  /* 0x0000007e2300720c */ /* 0x000fc60003fc6270 */
[----:B------:R1:W-:Y:S01]  /*3180*/  @!P1 STG.E desc[UR28][R4.64+0x180], R137 ;  /* 0x0001808904009986 */ /* 0x0003e2000c10191c */
        /* <DEDUP_REMOVED lines=13> */
[----:B------:R1:W-:Y:S04]  /*3260*/  STL [R1+0x4], R138 ;  /* 0x0000048a01007387 */ /* 0x0003e80000100800 */
[----:B------:R1:W-:Y:S04]  /*3270*/  STL [R1], R136 ;  /* 0x0000008801007387 */ /* 0x0003e80000100800 */
[----:B------:R1:W-:Y:S04]  /*3280*/  @!P2 STG.E desc[UR28][R4.64+0x500], R127 ;  /* 0x0005007f0400a986 */ /* 0x0003e8000c10191c */
[----:B------:R1:W-:Y:S04]  /*3290*/  @!P3 STG.E desc[UR28][R4.64+0x580], R129 ;  /* 0x000580810400b986 */ /* 0x0003e8000c10191c */
[----:B------:R1:W-:Y:S04]  /*32a0*/  @!P6 STG.E desc[UR28][R4.64+0x600], R131 ;  /* 0x000600830400e986 */ /* 0x0003e8000c10191c */
[----:B------:R1:W-:Y:S04]  /*32b0*/  @!P5 STG.E desc[UR28][R4.64+0x680], R133 ;  /* 0x000680850400d986 */ /* 0x0003e8000c10191c */
[----:B------:R1:W-:Y:S04]  /*32c0*/  @!P4 STG.E desc[UR28][R4.64+0x700], R135 ;  /* 0x000700870400c986 */ /* 0x0003e8000c10191c */
[----:B------:R1:W-:Y:S01]  /*32d0*/  @!P1 STG.E desc[UR28][R4.64+0x780], R103 ;  /* 0x0007806704009986 */ /* 0x0003e2000c10191c */
[----:B0-----:R-:W-:-:S04]  /*32e0*/  UISETP.NE.U32.AND UP0, UPT, UR10, URZ, UPT ;  /* 0x000000ff0a00728c */ /* 0x001fc8000bf05070 */
[----:B------:R-:W-:Y:S01]  /*32f0*/  UISETP.NE.AND.EX UP0, UPT, UR11, URZ, UPT, UP0 ;  /* 0x000000ff0b00728c */ /* 0x000fe2000bf05300 */
[----:B------:R-:W-:Y:S01]  /*3300*/  FMUL.FTZ R117, R117, R124 ;  /* 0x0000007c75757220 */ /* 0x000fe20000410000 */
        /* <DEDUP_REMOVED lines=30> */
[----:B-1----:R-:W-:Y:S06]  /*34f0*/  BRA.U !UP0, `(.L_x_64) ;  /* 0x00000005087c7547 */ /* 0x002fec000b800000 */
[----:B------:R-:W-:Y:S01]  /*3500*/  BAR.SYNC.DEFER_BLOCKING 0x0 ;  /* 0x0000000000007b1d */ /* 0x000fe20000010000 */
        /* <DEDUP_REMOVED lines=16> */
[----:B------:R-:W-:Y:S01]  /*3610*/  MOV R4, UR18 ;  /* 0x0000001200047c02 */ /* 0x000fe20008000f00 */
[----:B------:R-:W0:Y:S01]  /*3620*/  LDCU.128 UR12, c[0x0][0x430] ;  /* 0x00008600ff0c77ac */ /* 0x000e220008000c00 */
[----:B------:R1:W-:Y:S04]  /*3630*/  STS [R92], R5 ;  /* 0x000000055c007388 */ /* 0x0003e80000000800 */
[----:B------:R-:W-:Y:S04]  /*3640*/  STS [R92+0x4], R41 ;  /* 0x000004295c007388 */ /* 0x000fe80000000800 */
[----:B------:R-:W-:Y:S04]  /*3650*/  STS [R92+0x8], R53 ;  /* 0x000008355c007388 */ /* 0x000fe80000000800 */
[----:B------:R-:W-:Y:S01]  /*3660*/  STS [R92+0xc], R39 ;  /* 0x00000c275c007388 */ /* 0x000fe20000000800 */
[----:B0-----:R-:W-:-:S03]  /*3670*/  UIMAD.WIDE.U32 UR8, UR33, UR12, UR8 ;  /* 0x0000000c210872a5 */ /* 0x001fc6000f8e0008 */
[----:B------:R-:W-:Y:S01]  /*3680*/  STS [R92+0x10], R7 ;  /* 0x000010075c007388 */ /* 0x000fe20000000800 */
[----:B------:R-:W-:-:S03]  /*3690*/  UIMAD UR9, UR33, UR13, UR9 ;  /* 0x0000000d210972a4 */ /* 0x000fc6000f8e0209 */
[----:B------:R-:W-:Y:S01]  /*36a0*/  STS [R92+0x14], R107 ;  /* 0x0000146b5c007388 */ /* 0x000fe20000000800 */
[----:B------:R-:W-:-:S03]  /*36b0*/  UIMAD.WIDE.U32 UR8, UR27, UR14, UR8 ;  /* 0x0000000e1b0872a5 */ /* 0x000fc6000f8e0008 */
[----:B------:R-:W-:Y:S01]  /*36c0*/  STS [R92+0x18], R43 ;  /* 0x0000182b5c007388 */ /* 0x000fe20000000800 */
[----:B------:R-:W-:Y:S02]  /*36d0*/  UIMAD UR15, UR27, UR15, UR9 ;  /* 0x0000000f1b0f72a4 */ /* 0x000fe4000f8e0209 */
[----:B-1----:R-:W-:Y:S01]  /*36e0*/  IADD3 R5, P1, PT, R37, UR8, RZ ;  /* 0x0000000825057c10 */ /* 0x002fe2000ff3e0ff */
[----:B------:R-:W-:Y:S03]  /*36f0*/  STS [R92+0x1c], R101 ;  /* 0x00001c655c007388 */ /* 0x000fe60000000800 */
[----:B------:R-:W-:Y:S01]  /*3700*/  IADD3.X R40, PT, PT, RZ, UR15, RZ, P1, !PT ;  /* 0x0000000fff287c10 */ /* 0x000fe20008ffe4ff */
        /* <DEDUP_REMOVED lines=27> */
[----:B0-----:R-:W-:-:S04]  /*38c0*/  LEA R4, P1, R5, UR10, 0x2 ;  /* 0x0000000a05047c11 */ /* 0x001fc8000f8210ff */
[----:B------:R-:W-:Y:S01]  /*38d0*/  LEA.HI.X R5, R5, UR11, R40, 0x2, P1 ;  /* 0x0000000b05057c11 */ /* 0x000fe200088f1428 */
[----:B------:R-:W0:Y:S02]  /*38e0*/  LDS R6, [UR16+0x2100] ;  /* 0x00210010ff067984 */ /* 0x000e240008000800 */
[-C--:B0-----:R-:W-:Y:S02]  /*38f0*/  ISETP.GE.AND P2, PT, R37, R6.reuse, PT ;  /* 0x000000062500720c */ /* 0x081fe40003f46270 */
[-C--:B------:R-:W-:Y:S02]  /*3900*/  ISETP.GE.AND P3, PT, R38, R6.reuse, PT ;  /* 0x000000062600720c */ /* 0x080fe40003f66270 */
[-C--:B------:R-:W-:Y:S02]  /*3910*/  ISETP.GE.AND P4, PT, R13, R6.reuse, PT ;  /* 0x000000060d00720c */ /* 0x080fe40003f86270 */
[-C--:B------:R-:W-:Y:S02]  /*3920*/  ISETP.GE.AND P5, PT, R14, R6.reuse, PT ;  /* 0x000000060e00720c */ /* 0x080fe40003fa6270 */
[----:B------:R-:W-:-:S02]  /*3930*/  ISETP.GE.AND P6, PT, R15, R6, PT ;  /* 0x000000060f00720c */ /* 0x000fc40003fc6270 */
        /* <DEDUP_REMOVED lines=21> */
[----:B------:R0:W-:Y:S04]  /*3a90*/  @!P6 STG.E desc[UR28][R4.64+0x500], R85 ;  /* 0x000500550400e986 */ /* 0x0001e8000c10191c */
[----:B------:R0:W-:Y:S04]  /*3aa0*/  @!P1 STG.E desc[UR28][R4.64+0x580], R87 ;  /* 0x0005805704009986 */ /* 0x0001e8000c10191c */
[----:B------:R0:W-:Y:S04]  /*3ab0*/  @!P2 STG.E desc[UR28][R4.64+0x600], R101 ;  /* 0x000600650400a986 */ /* 0x0001e8000c10191c */
[----:B------:R0:W-:Y:S04]  /*3ac0*/  @!P3 STG.E desc[UR28][R4.64+0x680], R103 ;  /* 0x000680670400b986 */ /* 0x0001e8000c10191c */
[----:B------:R0:W-:Y:S04]  /*3ad0*/  @!P4 STG.E desc[UR28][R4.64+0x700], R105 ;  /* 0x000700690400c986 */ /* 0x0001e8000c10191c */
[----:B------:R0:W-:Y:S02]  /*3ae0*/  @!P5 STG.E desc[UR28][R4.64+0x780], R107 ;  /* 0x0007806b0400d986 */ /* 0x0001e4000c10191c */
.L_x_64:
[----:B------:R-:W2:Y:S01]  /*3af0*/  LDL.LU R3, [R1+0xc] ;  /* 0x00000c0001037983 */ /* 0x000ea20000300800 */
[----:B------:R-:W1:Y:S01]  /*3b00*/  LDCU UR33, c[0x0][0x38c] ;  /* 0x00007180ff2177ac */ /* 0x000e620008000800 */
[----:B------:R-:W-:Y:S02]  /*3b10*/  MOV R54, RZ ;  /* 0x000000ff00367202 */ /* 0x000fe40000000f00 */
[----:B0-----:R-:W-:Y:S02]  /*3b20*/  CS2R R52, SRZ ;  /* 0x0000000000347805 */ /* 0x001fe4000001ff00 */
[----:B------:R-:W-:Y:S02]  /*3b30*/  CS2R R50, SRZ ;  /* 0x0000000000327805 */ /* 0x000fe4000001ff00 */
[----:B------:R-:W-:Y:S02]  /*3b40*/  CS2R R48, SRZ ;  /* 0x0000000000307805 */ /* 0x000fe4000001ff00 */
[----:B------:R-:W-:-:S02]  /*3b50*/  CS2R R46, SRZ ;  /* 0x00000000002e7805 */ /* 0x000fc4000001ff00 */
[----:B------:R-:W-:Y:S02]  /*3b60*/  CS2R R44, SRZ ;  /* 0x00000000002c7805 */ /* 0x000fe4000001ff00 */
[----:B------:R-:W-:Y:S02]  /*3b70*/  CS2R R38, SRZ ;  /* 0x0000000000267805 */ /* 0x000fe4000001ff00 */
[----:B------:R-:W-:Y:S02]  /*3b80*/  CS2R R36, SRZ ;  /* 0x0000000000247805 */ /* 0x000fe4000001ff00 */
[----:B------:R-:W-:Y:S01]  /*3b90*/  MOV R35, RZ ;  /* 0x000000ff00237202 */ /* 0x000fe20000000f00 */
[----:B------:R-:W-:Y:S01]  /*3ba0*/  FADD.FTZ R34, R34, UR7 ;  /* 0x0000000722227e21 */ /* 0x000fe20008010000 */
[----:B------:R-:W-:Y:S01]  /*3bb0*/  LOP3.LUT R40, R100, 0x1f, RZ, 0xc0, !PT ;  /* 0x0000001f64287812 */ /* 0x000fe200078ec0ff */
[----:B------:R-:W-:Y:S01]  /*3bc0*/  FADD.FTZ R33, R33, UR7 ;  /* 0x0000000721217e21 */ /* 0x000fe20008010000 */
[----:B------:R-:W-:Y:S01]  /*3bd0*/  FADD.FTZ R32, R32, UR7 ;  /* 0x0000000720207e21 */ /* 0x000fe20008010000 */
[----:B------:R-:W-:Y:S01]  /*3be0*/  FADD.FTZ R31, R31, UR7 ;  /* 0x000000071f1f7e21 */ /* 0x000fe20008010000 */
[----:B------:R-:W-:Y:S01]  /*3bf0*/  FADD.FTZ R30, R30, UR7 ;  /* 0x000000071e1e7e21 */ /* 0x000fe20008010000 */
[----:B------:R-:W-:Y:S01]  /*3c00*/  FADD.FTZ R29, R29, UR7 ;  /* 0x000000071d1d7e21 */ /* 0x000fe20008010000 */
[----:B------:R-:W-:Y:S01]  /*3c10*/  FADD.FTZ R28, R28, UR7 ;  /* 0x000000071c1c7e21 */ /* 0x000fe20008010000 */
[----:B-1----:R-:W-:Y:S01]  /*3c20*/  UISETP.GE.AND UP0, UPT, UR33, 0x1, UPT ;  /* 0x000000012100788c */ /* 0x002fe2000bf06270 */
[----:B------:R-:W-:Y:S01]  /*3c30*/  FADD.FTZ R27, R27, UR7 ;  /* 0x000000071b1b7e21 */ /* 0x000fe20008010000 */
        /* <DEDUP_REMOVED lines=22> */
[----:B------:R-:W-:Y:S01]  /*3da0*/  BAR.SYNC.DEFER_BLOCKING 0x0 ;  /* 0x0000000000007b1d */ /* 0x000fe20000010000 */
[----:B--2---:R-:W-:-:S04]  /*3db0*/  FFMA.FTZ R3, R91, R0, R3 ;  /* 0x000000005b037223 */ /* 0x004fc80000010003 */
[----:B------:R-:W-:-:S04]  /*3dc0*/  FFMA.FTZ R4, R90, R69, R3 ;  /* 0x000000455a047223 */ /* 0x000fc80000010003 */
        /* <DEDUP_REMOVED lines=11> */
[----:B------:R-:W-:Y:S01]  /*3e80*/  FFMA.FTZ R4, R72, R57, R3 ;  /* 0x0000003948047223 */ /* 0x000fe20000010003 */
[----:B------:R-:W-:-:S03]  /*3e90*/  FMUL.FTZ R3, R55, UR6 ;  /* 0x0000000637037c20 */ /* 0x000fc60008410000 */
[----:B------:R-:W-:Y:S01]  /*3ea0*/  FFMA.FTZ R41, R71, R56, R4 ;  /* 0x0000003847297223 */ /* 0x000fe20000010004 */
[----:B------:R-:W-:-:S03]  /*3eb0*/  FMUL.FTZ R4, R56, UR6 ;  /* 0x0000000638047c20 */ /* 0x000fc60008410000 */
[----:B------:R-:W-:-:S05]  /*3ec0*/  FFMA.FTZ R41, R70, R55, R41 ;  /* 0x0000003746297223 */ /* 0x000fca0000010029 */
[----:B------:R0:W-:Y:S01]  /*3ed0*/  STL [R1+0xc], R41 ;  /* 0x00000c2901007387 */ /* 0x0001e20000100800 */
[----:B------:R-:W-:Y:S05]  /*3ee0*/  BRA.U !UP0, `(.L_x_65) ;  /* 0x00000025089c7547 */ /* 0x000fea000b800000 */
[----:B------:R-:W1:Y:S01]  /*3ef0*/  LDCU.64 UR30, c[0x0][0x3b8] ;  /* 0x00007700ff1e77ac */ /* 0x000e620008000a00 */
[----:B------:R-:W2:Y:S01]  /*3f00*/  S2UR UR40, SR_CgaCtaId ;  /* 0x00000000002879c3 */ /* 0x000ea20000008800 */
[----:B------:R-:W3:Y:S01]  /*3f10*/  S2R R100, SR_TID.X ;  /* 0x0000000000647919 */ /* 0x000ee20000002100 */
[----:B------:R-:W-:Y:S01]  /*3f20*/  LOP3.LUT R2, R2, 0xfffffffd, RZ, 0xc0, !PT ;  /* 0xfffffffd02027812 */ /* 0x000fe200078ec0ff */
[----:B------:R-:W4:Y:S01]  /*3f30*/  LDCU.128 UR8, c[0x0][0x3a0] ;  /* 0x00007400ff0877ac */ /* 0x000f220008000c00 */
[----:B------:R-:W-:Y:S01]  /*3f40*/  HFMA2 R54, -RZ, RZ, 0, 0 ;  /* 0x00000000ff367431 */ /* 0x000fe200000001ff */
[----:B------:R-:W5:Y:S01]  /*3f50*/  LDCU.128 UR12, c[0x0][0x440] ;  /* 0x00008800ff0c77ac */ /* 0x000f620008000c00 */
[----:B------:R-:W0:Y:S01]  /*3f60*/  LDCU.64 UR34, c[0x0][0x3d8] ;  /* 0x00007b00ff2277ac */ /* 0x000e220008000a00 */
[----:B------:R-:W2:Y:S01]  /*3f70*/  LDCU.64 UR36, c[0x0][0x450] ;  /* 0x00008a00ff2477ac */ /* 0x000ea20008000a00 */
[----:B-1----:R-:W-:Y:S01]  /*3f80*/  UIMAD.WIDE.U32 UR18, UR27, UR30, URZ ;  /* 0x0000001e1b1272a5 */ /* 0x002fe2000f8e00ff */
[----:B------:R-:W1:Y:S03]  /*3f90*/  LDCU UR41, c[0x0][0x394] ;  /* 0x00007280ff2977ac */ /* 0x000e660008000800 */
[----:B------:R-:W-:-:S02]  /*3fa0*/  UIMAD UR17, UR27, UR31, UR19 ;  /* 0x0000001f1b1172a4 */ /* 0x000fc4000f8e0213 */
[----:B----4-:R-:W-:Y:S02]  /*3fb0*/  UIMAD.WIDE.U32 UR30, UR27, UR8, URZ ;  /* 0x000000081b1e72a5 */ /* 0x010fe4000f8e00ff */
[----:B-----5:R-:W-:Y:S02]  /*3fc0*/  ULEA UR32, UP0, UR18, UR14, 0x2 ;  /* 0x0000000e12207291 */ /* 0x020fe4000f8010ff */
[----:B------:R-:W-:Y:S02]  /*3fd0*/  ULEA UR19, UP1, UR30, UR12, 0x2 ;  /* 0x0000000c1e137291 */ /* 0x000fe4000f8210ff */
[----:B------:R-:W-:Y:S02]  /*3fe0*/  UIMAD UR12, UR27, UR9, UR31 ;  /* 0x000000091b0c72a4 */ /* 0x000fe4000f8e021f */
[----:B0-----:R-:W-:Y:S02]  /*3ff0*/  UIMAD.WIDE.U32 UR8, UR27, UR34, URZ ;  /* 0x000000221b0872a5 */ /* 0x001fe4000f8e00ff */
[----:B------:R-:W-:-:S02]  /*4000*/  ULEA.HI.X UR31, UR18, UR15, UR17, 0x2, UP0 ;  /* 0x0000000f121f7291 */ /* 0x000fc400080f1411 */
[----:B------:R-:W-:Y:S02]  /*4010*/  UIMAD UR27, UR27, UR35, UR9 ;  /* 0x000000231b1b72a4 */ /* 0x000fe4000f8e0209 */
[----:B--2---:R-:W-:Y:S01]  /*4020*/  ULEA UR18, UP0, UR8, UR36, 0x2 ;  /* 0x0000002408127291 */ /* 0x004fe2000f8010ff */
[----:B------:R-:W0:Y:S03]  /*4030*/  LDCU.64 UR34, c[0x0][0x3e0] ;  /* 0x00007c00ff2277ac */ /* 0x000e260008000a00 */
[----:B------:R-:W-:Y:S02]  /*4040*/  ULEA.HI.X UR27, UR8, UR37, UR27, 0x2, UP0 ;  /* 0x00000025081b7291 */ /* 0x000fe400080f141b */
[----:B-1----:R-:W-:Y:S01]  /*4050*/  UISETP.GE.AND UP0, UPT, UR20, UR41, UPT ;  /* 0x000000291400728c */ /* 0x002fe2000bf06270 */
[----:B------:R-:W1:Y:S05]  /*4060*/  LDCU.64 UR38, c[0x0][0x3c0] ;  /* 0x00007800ff2677ac */ /* 0x000e6a0008000a00 */
[----:B------:R-:W-:Y:S01]  /*4070*/  PLOP3.LUT P0, PT, PT, PT, UP0, 0x80, 0x8 ;  /* 0x000000000008781c */ /* 0x000fe20003f0f008 */
[----:B------:R-:W-:-:S02]  /*4080*/  ULEA UR8, UR20, 0xffffff00, 0x8 ;  /* 0xffffff0014087891 */ /* 0x000fc4000f8e40ff */
[----:B------:R-:W-:Y:S01]  /*4090*/  UIADD3 UR9, UPT, UPT, UR20, -0x2, URZ ;  /* 0xfffffffe14097890 */ /* 0x000fe2000fffe0ff */
[----:B------:R-:W-:Y:S01]  /*40a0*/  ISETP.EQ.AND P0, PT, R40, RZ, !P0 ;  /* 0x000000ff2800720c */ /* 0x000fe20004702270 */
[----:B------:R-:W-:Y:S02]  /*40b0*/  ULEA.HI.X UR30, UR30, UR13, UR12, 0x2, UP1 ;  /* 0x0000000d1e1e7291 */ /* 0x000fe400088f140c */
[----:B------:R-:W-:Y:S01]  /*40c0*/  USHF.L.U64.HI UR14, UR10, 0x2, UR11 ;  /* 0x000000020a0e7899 */ /* 0x000fe2000801020b */
[----:B------:R-:W-:Y:S01]  /*40d0*/  UMOV UR13, 0x400 ;  /* 0x00000400000d7882 */ /* 0x000fe20000000000 */
[----:B------:R-:W-:Y:S02]  /*40e0*/  UIADD3 UR36, UPT, UPT, UR16, 0x2b60, URZ ;  /* 0x00002b6010247890 */ /* 0x000fe4000fffe0ff */
[----:B------:R-:W-:Y:S02]  /*40f0*/  UIADD3 UR12, UPT, UPT, UR16, 0x3560, URZ ;  /* 0x00003560100c7890 */ /* 0x000fe4000fffe0ff */
[----:B------:R-:W-:Y:S01]  /*4100*/  ULOP3.LUT UR11, UR8, 0x100, URZ, 0xc0, !UPT ;  /* 0x00000100080b7892 */ /* 0x000fe2000f8ec0ff */
[----:B------:R-:W2:Y:S03]  /*4110*/  LDCU UR37, c[0x0][0x394] ;  /* 0x00007280ff2577ac */ /* 0x000ea60008000800 */
[----:B------:R-:W-:Y:S01]  /*4120*/  @P0 LOP3.LUT R2, R2, 0x2, RZ, 0xfc, !PT ;  /* 0x0000000202020812 */ /* 0x000fe200078efcff */
[----:B------:R-:W4:Y:S01]  /*4130*/  LDCU UR42, c[0x0][0x38c] ;  /* 0x00007180ff2a77ac */ /* 0x000f220008000800 */
[----:B------:R-:W-:-:S02]  /*4140*/  UIMAD UR9, UR9, UR33, URZ ;  /* 0x00000021090972a4 */ /* 0x000fc4000f8e02ff */
[----:B0-----:R-:W-:Y:S02]  /*4150*/  USHF.L.U64.HI UR17, UR34, 0x2, UR35 ;  /* 0x0000000222117899 */ /* 0x001fe40008010223 */
[----:B-1----:R-:W-:Y:S02]  /*4160*/  USHF.L.U64.HI UR15, UR38, 0x2, UR39 ;  /* 0x00000002260f7899 */ /* 0x002fe40008010227 */
[----:B------:R-:W-:Y:S01]  /*4170*/  ULEA UR16, UR40, UR13, 0x18 ;  /* 0x0000000d28107291 */ /* 0x000fe2000f8ec0ff */
[----:B---3--:R-:W-:-:S11]  /*4180*/  UMOV UR8, URZ ;  /* 0x000000ff00087c82 */ /* 0x008fd60008000000 */
.L_x_78:
[----:B------:R-:W-:Y:S02]  /*4190*/  MOV R40, UR19 ;  /* 0x0000001300287c02 */ /* 0x000fe40008000f00 */
[----:B------:R-:W-:-:S05]  /*41a0*/  MOV R41, UR30 ;  /* 0x0000001e00297c02 */ /* 0x000fca0008000f00 */
[----:B0-----:R0:W3:Y:S01]  /*41b0*/  LDG.E R101, desc[UR28][R40.64] ;  /* 0x0000001c28657981 */ /* 0x0010e2000c1e1900 */
[----:B------:R-:W-:Y:S02]  /*41c0*/  MOV R42, UR18 ;  /* 0x00000012002a7c02 */ /* 0x000fe40008000f00 */
[----:B------:R-:W-:-:S05]  /*41d0*/  MOV R43, UR27 ;  /* 0x0000001b002b7c02 */ /* 0x000fca0008000f00 */
[----:B------:R-:W5:Y:S01]  /*41e0*/  LDG.E R42, desc[UR28][R42.64] ;  /* 0x0000001c2a2a7981 */ /* 0x000f62000c1e1900 */
[----:B0-----:R-:W-:Y:S02]  /*41f0*/  MOV R40, UR32 ;  /* 0x0000002000287c02 */ /* 0x001fe40008000f00 */
[----:B------:R-:W-:-:S05]  /*4200*/  MOV R41, UR31 ;  /* 0x0000001f00297c02 */ /* 0x000fca0008000f00 */
[----:B------:R0:W5:Y:S01]  /*4210*/  LDG.E R83, desc[UR28][R40.64] ;  /* 0x0000001c28537981 */ /* 0x000162000c1e1900 */
[C---:B------:R-:W-:Y:S02]  /*4220*/  ISETP.NE.AND P1, PT, R100.reuse, RZ, PT ;  /* 0x000000ff6400720c */ /* 0x040fe40003f25270 */
[C---:B------:R-:W-:Y:S02]  /*4230*/  ISETP.NE.AND P0, PT, R100.reuse, 0x7f, PT ;  /* 0x0000007f6400780c */ /* 0x040fe40003f05270 */
[----:B0-----:R-:W-:-:S04]  /*4240*/  IADD3 R40, PT, PT, R100, 0x200, RZ ;  /* 0x0000020064287810 */ /* 0x001fc80007ffe0ff */
[----:B------:R-:W-:-:S04]  /*4250*/  SEL R40, R40, UR11, P1 ;  /* 0x0000000b28287c07 */ /* 0x000fc80008800000 */
[----:B------:R-:W-:Y:S01]  /*4260*/  LEA R40, R40, UR16, 0x2 ;  /* 0x0000001028287c11 */ /* 0x000fe2000f8e10ff */
[----:B------:R-:W-:Y:S01]  /*4270*/  BSSY.RECONVERGENT B0, `(.L_x_66) ;  /* 0x0000040000007945 */ /* 0x000fe20003800200 */
[----:B---3--:R-:W-:-:S04]  /*4280*/  FMUL.FTZ R82, R101, 1.4426950216293334961 ;  /* 0x3fb8aa3b65527820 */ /* 0x008fc80000410000 */
        /* <DEDUP_REMOVED lines=17> */
[----:B-1----:R-:W1:Y:S04]  /*43a0*/  MUFU.EX2 R102, R102 ;  /* 0x0000006600667308 */ /* 0x002e680000000800 */
        /* <DEDUP_REMOVED lines=13> */
[----:B------:R-:W1:Y:S01]  /*4480*/  MUFU.EX2 R125, R125 ;  /* 0x0000007d007d7308 */ /* 0x000e620000000800 */
[----:B-----5:R-:W-:Y:S01]  /*4490*/  FMUL.FTZ R42, R83, R42 ;  /* 0x0000002a532a7220 */ /* 0x020fe20000410000 */
[----:B0-----:R0:W-:Y:S03]  /*44a0*/  STS [R40+0x2b60], R151 ;  /* 0x002b609728007388 */ /* 0x0011e60000000800 */
        /* <DEDUP_REMOVED lines=18> */
[----:B--2---:R-:W-:Y:S01]  /*45d0*/  UISETP.NE.AND UP0, UPT, UR20, UR37, UPT ;  /* 0x000000251400728c */ /* 0x004fe2000bf05270 */
[----:B------:R-:W-:-:S08]  /*45e0*/  HFMA2 R133, -RZ, RZ, 1.875, 0 ;  /* 0x3f800000ff857431 */ /* 0x000fd000000001ff */
[----:B------:R-:W-:Y:S05]  /*45f0*/  BRA.U !UP0, `(.L_x_68) ;  /* 0x00000001081c7547 */ /* 0x000fea000b800000 */
[----:B------:R-:W-:Y:S01]  /*4600*/  USHF.L.U32 UR13, UR20, 0xa, URZ ;  /* 0x0000000a140d7899 */ /* 0x000fe200080006ff */
[----:B------:R-:W-:-:S03]  /*4610*/  MOV R133, UR36 ;  /* 0x0000002400857c02 */ /* 0x000fc60008000f00 */
[----:B------:R-:W-:-:S09]  /*4620*/  ULOP3.LUT UR13, UR13, 0x400, URZ, 0xc0, !UPT ;  /* 0x000004000d0d7892 */ /* 0x000fd2000f8ec0ff */
[----:B------:R-:W1:Y:S01]  /*4630*/  LDS R133, [R133+UR13] ;  /* 0x0000000d85857984 */ /* 0x000e620008000800 */
[----:B------:R-:W-:Y:S05]  /*4640*/  BRA `(.L_x_68) ;  /* 0x0000000000087947 */ /* 0x000fea0003800000 */
.L_x_67:
[----:B------:R-:W-:-:S06]  /*4650*/  LEA R133, R100, UR16, 0x2 ;  /* 0x0000001064857c11 */ /* 0x000fcc000f8e10ff */
[----:B------:R-:W0:Y:S02]  /*4660*/  LDS R133, [R133+0x3364] ;  /* 0x0033640085857984 */ /* 0x000e240000000800 */
.L_x_68:
[----:B--2-4-:R-:W-:Y:S05]  /*4670*/  BSYNC.RECONVERGENT B0 ;  /* 0x0000000000007941 */ /* 0x014fea0003800200 */
.L_x_66:
        /* <DEDUP_REMOVED lines=10> */
[----:B------:R-:W-:-:S06]  /*4720*/  MOV R40, 0x3f800000 ;  /* 0x3f80000000287802 */ /* 0x000fcc0000000f00 */
        /* <DEDUP_REMOVED lines=26> */
[C---:B------:R-:W-:Y:S01]  /*48d0*/  ISETP.GT.U32.AND P0, PT, R100.reuse, 0x1f, PT ;  /* 0x0000001f6400780c */ /* 0x040fe20003f04070 */
        /* <DEDUP_REMOVED lines=8> */
[----:B------:R-:W-:-:S03]  /*4960*/  FMUL.FTZ R43, R109, R42 ;  /* 0x0000002a6d2b7220 */ /* 0x000fc60000410000 */
[----:B------:R-:W-:Y:S01]  /*4970*/  FFMA.FTZ R83, R113, R82, R145 ;  /* 0x0000005271537223 */ /* 0x000fe20000010091 */
[----:B------:R-:W-:-:S03]  /*4980*/  FMUL.FTZ R42, R110, R43 ;  /* 0x0000002b6e2a7220 */ /* 0x000fc60000410000 */
        /* <DEDUP_REMOVED lines=13> */
[----:B------:R-:W-:Y:S01]  /*4a60*/  MOV R153, 0x28 ;  /* 0x0000002800997802 */ /* 0x000fe20000000f00 */
[----:B------:R-:W3:Y:S01]  /*4a70*/  S2R R154, SR_LANEID ;  /* 0x00000000009a7919 */ /* 0x000ee20000000000 */
[----:B------:R-:W-:Y:S01]  /*4a80*/  LOP3.LUT R2, R2, 0xfffffffe, RZ, 0xc0, !PT ;  /* 0xfffffffe02027812 */ /* 0x000fe200078ec0ff */
[----:B------:R-:W-:Y:S02]  /*4a90*/  UMOV UR13, 0xffffffff ;  /* 0xffffffff000d7882 */ /* 0x000fe40000000000 */
[----:B------:R-:W-:-:S05]  /*4aa0*/  IMAD R153, R100, R153, UR16 ;  /* 0x0000001064997e24 */ /* 0x000fca000f8e0299 */
[----:B--2---:R-:W-:Y:S04]  /*4ab0*/  LDS.64 R42, [R153+0x2150] ;  /* 0x00215000992a7984 */ /* 0x004fe80000000a00 */
[----:B------:R-:W2:Y:S04]  /*4ac0*/  LDS.64 R82, [R153+0x2158] ;  /* 0x0021580099527984 */ /* 0x000ea80000000a00 */
[----:B------:R-:W4:Y:S04]  /*4ad0*/  LDS.64 R84, [R153+0x2160] ;  /* 0x0021600099547984 */ /* 0x000f280000000a00 */
[----:B------:R-:W0:Y:S01]  /*4ae0*/  LDS.64 R86, [R153+0x2168] ;  /* 0x0021680099567984 */ /* 0x000e220000000a00 */
[----:B---3--:R-:W-:-:S02]  /*4af0*/  ISETP.GE.AND P4, PT, R154, 0x10, PT ;  /* 0x000000109a00780c */ /* 0x008fc40003f86270 */
[C---:B------:R-:W-:Y:S02]  /*4b00*/  ISETP.GE.AND P2, PT, R154.reuse, 0x8, PT ;  /* 0x000000089a00780c */ /* 0x040fe40003f46270 */
[C---:B------:R-:W-:Y:S02]  /*4b10*/  ISETP.GE.AND P3, PT, R154.reuse, 0x4, PT ;  /* 0x000000049a00780c */ /* 0x040fe40003f66270 */
[----:B------:R-:W-:-:S07]  /*4b20*/  ISETP.GE.AND P5, PT, R154, 0x1, PT ;  /* 0x000000019a00780c */ /* 0x000fce0003fa6270 */
[----:B------:R-:W-:Y:S02]  /*4b30*/  @P4 LOP3.LUT R2, R2, 0x1, RZ, 0xfc, !PT ;  /* 0x0000000102024812 */ /* 0x000fe400078efcff */
[----:B------:R-:W-:Y:S01]  /*4b40*/  ISETP.GE.AND P4, PT, R154, 0x2, PT ;  /* 0x000000029a00780c */ /* 0x000fe20003f86270 */
[-C--:B--2---:R-:W-:Y:S01]  /*4b50*/  FMUL.FTZ R162, R42, R82.reuse ;  /* 0x000000522aa27220 */ /* 0x084fe20000410000 */
        /* <DEDUP_REMOVED lines=28> */
.L_x_96:
[----:B------:R-:W4:Y:S01]  /*4d20*/  S2R R87, SR_LANEID ;  /* 0x0000000000577919 */ /* 0x000f220000000000 */
[----:B---3--:R-:W-:Y:S01]  /*4d30*/  FFMA.FTZ R86, R162, R86, R157 ;  /* 0x00000056a2567223 */ /* 0x008fe2000001009d */
[----:B------:R-:W-:Y:S01]  /*4d40*/  UMOV UR13, 0xffffffff ;  /* 0xffffffff000d7882 */ /* 0x000fe20000000000 */
[----:B----4-:R-:W-:-:S04]  /*4d50*/  ISETP.GE.AND P2, PT, R87, 0x10, PT ;  /* 0x000000105700780c */ /* 0x010fc80003f46270 */
[----:B------:R-:W-:-:S09]  /*4d60*/  FSEL R163, R157, R86, !P2 ;  /* 0x000000569da37208 */ /* 0x000fd20005000000 */
[----:B0-2---:R-:W-:Y:S01]  /*4d70*/  @P2 FMUL.FTZ R162, R162, R155 ;  /* 0x0000009ba2a22220 */ /* 0x005fe20000410000 */
[----:B------:R-:W-:Y:S06]  /*4d80*/  BRA.DIV UR13, `(.L_x_71) ;  /* 0x000000360d5c7947 */ /* 0x000fec000b800000 */
.L_x_99:
[----:B------:R-:W-:-:S03]  /*4d90*/  UMOV UR13, 0xffffffff ;  /* 0xffffffff000d7882 */ /* 0x000fc60000000000 */
[----:B------:R-:W-:Y:S05]  /*4da0*/  BRA.DIV UR13, `(.L_x_72) ;  /* 0x000000360d7c7947 */ /* 0x000fea000b800000 */
.L_x_102:
[----:B------:R-:W-:-:S03]  /*4db0*/  UMOV UR13, 0xffffffff ;  /* 0xffffffff000d7882 */ /* 0x000fc60000000000 */
[----:B------:R-:W-:Y:S05]  /*4dc0*/  BRA.DIV UR13, `(.L_x_73) ;  /* 0x000000360d9c7947 */ /* 0x000fea000b800000 */
[----:B------:R-:W0:Y:S04]  /*4dd0*/  SHFL.UP PT, R162, R162, 0x1, RZ ;  /* 0x04200000a2a27989 */ /* 0x000e2800000e00ff */
[----:B------:R-:W2:Y:S04]  /*4de0*/  SHFL.UP PT, R163, R163, 0x1, RZ ;  /* 0x04200000a3a37989 */ /* 0x000ea800000e00ff */
[----:B-----5:R-:W3:Y:S04]  /*4df0*/  SHFL.IDX PT, R40, R40, RZ, 0x1f ;  /* 0x00001fff28287589 */ /* 0x020ee800000e0000 */
[----:B------:R-:W4:Y:S02]  /*4e00*/  SHFL.IDX PT, R41, R41, RZ, 0x1f ;  /* 0x00001fff29297589 */ /* 0x000f2400000e0000 */
.L_x_108:
        /* <DEDUP_REMOVED lines=12> */
.L_x_69:
        /* <DEDUP_REMOVED lines=51> */
[----:B------:R-:W0:Y:S04]  /*5200*/  @P1 LDS.64 R40, [UR12] ;  /* 0x0000000cff281984 */ /* 0x000e280008000a00 */
[----:B------:R1:W-:Y:S02]  /*5210*/  STS.64 [R150+0x2660], R42 ;  /* 0x0026602a96007388 */ /* 0x0003e40000000a00 */
[----:B-1----:R-:W-:Y:S01]  /*5220*/  FFMA.FTZ R150, R125, R148, R149 ;  /* 0x000000947d967223 */ /* 0x002fe20000010095 */
[----:B------:R-:W-:Y:S06]  /*5230*/  BAR.SYNC.DEFER_BLOCKING 0x0 ;  /* 0x0000000000007b1d */ /* 0x000fec0000010000 */
[----:B------:R-:W-:Y:S05]  /*5240*/  @P0 BRA `(.L_x_74) ;  /* 0x0000000400240947 */ /* 0x000fea0003800000 */
[----:B------:R-:W-:Y:S01]  /*5250*/  HFMA2 R149, -RZ, RZ, 0, 2.384185791015625e-06 ;  /* 0x00000028ff957431 */ /* 0x000fe200000001ff */
[----:B------:R-:W-:Y:S01]  /*5260*/  UMOV UR13, 0xffffffff ;  /* 0xffffffff000d7882 */ /* 0x000fe20000000000 */
[----:B------:R-:W-:-:S03]  /*5270*/  LOP3.LUT R152, R100, 0x1f, RZ, 0xc0, !PT ;  /* 0x0000001f64987812 */ /* 0x000fc600078ec0ff */
[----:B------:R-:W-:Y:S01]  /*5280*/  IMAD R149, R100, R149, UR16 ;  /* 0x0000001064957e24 */ /* 0x000fe2000f8e0295 */
[----:B------:R-:W-:-:S04]  /*5290*/  ISETP.NE.AND P0, PT, R152, 0x1f, PT ;  /* 0x0000001f9800780c */ /* 0x000fc80003f05270 */
[----:B------:R-:W-:Y:S04]  /*52a0*/  LDS.64 R42, [R149+0x2670] ;  /* 0x00267000952a7984 */ /* 0x000fe80000000a00 */
[----:B------:R-:W1:Y:S04]  /*52b0*/  LDS.64 R82, [R149+0x2678] ;  /* 0x0026780095527984 */ /* 0x000e680000000a00 */
[----:B------:R-:W2:Y:S04]  /*52c0*/  LDS.64 R84, [R149+0x2668] ;  /* 0x0026680095547984 */ /* 0x000ea80000000a00 */
[----:B------:R-:W3:Y:S01]  /*52d0*/  LDS.64 R86, [R149+0x2660] ;  /* 0x0026600095567984 */ /* 0x000ee20000000a00 */
[C---:B-1----:R-:W-:Y:S01]  /*52e0*/  FMUL.FTZ R153, R42.reuse, R82 ;  /* 0x000000522a997220 */ /* 0x042fe20000410000 */
[----:B------:R-:W-:-:S03]  /*52f0*/  FFMA.FTZ R163, R42, R83, R43 ;  /* 0x000000532aa37223 */ /* 0x000fc6000001002b */
[C---:B--2---:R-:W-:Y:S01]  /*5300*/  FMUL.FTZ R153, R84.reuse, R153 ;  /* 0x0000009954997220 */ /* 0x044fe20000410000 */
[----:B------:R-:W-:-:S03]  /*5310*/  FFMA.FTZ R163, R84, R163, R85 ;  /* 0x000000a354a37223 */ /* 0x000fc60000010055 */
[C---:B---3--:R-:W-:Y:S01]  /*5320*/  FMUL.FTZ R162, R86.reuse, R153 ;  /* 0x0000009956a27220 */ /* 0x048fe20000410000 */
[----:B------:R-:W-:Y:S01]  /*5330*/  FFMA.FTZ R163, R86, R163, R87 ;  /* 0x000000a356a37223 */ /* 0x000fe20000010057 */
[----:B------:R-:W-:Y:S06]  /*5340*/  BRA.DIV UR13, `(.L_x_75) ;  /* 0x000000320dbc7947 */ /* 0x000fec000b800000 */
[----:B------:R-:W1:Y:S01]  /*5350*/  SHFL.DOWN PT, R86, R163, 0x1, 0x1f ;  /* 0x08201f00a3567f89 */ /* 0x000e6200000e0000 */
[C---:B------:R-:W-:Y:S02]  /*5360*/  ISETP.GT.U32.AND P1, PT, R152.reuse, 0x1b, PT ;  /* 0x0000001b9800780c */ /* 0x040fe40003f24070 */
[C---:B------:R-:W-:Y:S01]  /*5370*/  ISETP.GT.U32.AND P2, PT, R152.reuse, 0x17, PT ;  /* 0x000000179800780c */ /* 0x040fe20003f44070 */
[----:B------:R-:W2:Y:S01]  /*5380*/  SHFL.DOWN PT, R153, R162, 0x1, 0x1f ;  /* 0x08201f00a2997f89 */ /* 0x000ea200000e0000 */
[----:B------:R-:W-:Y:S01]  /*5390*/  ISETP.GT.U32.AND P3, PT, R152, 0xf, PT ;  /* 0x0000000f9800780c */ /* 0x000fe20003f64070 */
[----:B-1----:R-:W-:Y:S01]  /*53a0*/  @P0 FFMA.FTZ R86, R162, R86, R163 ;  /* 0x00000056a2560223 */ /* 0x002fe200000100a3 */
[----:B--2---:R-:W-:-:S04]  /*53b0*/  @P0 FMUL.FTZ R153, R153, R162 ;  /* 0x000000a299990220 */ /* 0x004fc80000410000 */
[----:B------:R-:W-:Y:S02]  /*53c0*/  @P0 MOV R163, R86 ;  /* 0x0000005600a30202 */ /* 0x000fe40000000f00 */
[----:B------:R-:W-:-:S03]  /*53d0*/  @P0 MOV R162, R153 ;  /* 0x0000009900a20202 */ /* 0x000fc60000000f00 */
[----:B------:R-:W1:Y:S01]  /*53e0*/  SHFL.DOWN PT, R154, R163, 0x2, 0x1f ;  /* 0x08401f00a39a7f89 */ /* 0x000e6200000e0000 */
[----:B------:R-:W-:-:S03]  /*53f0*/  ISETP.GT.U32.AND P0, PT, R152, 0x1d, PT ;  /* 0x0000001d9800780c */ /* 0x000fc60003f04070 */
[----:B------:R-:W2:Y:S10]  /*5400*/  SHFL.DOWN PT, R152, R162, 0x2, 0x1f ;  /* 0x08401f00a2987f89 */ /* 0x000eb400000e0000 */
[C---:B-1----:R-:W-:Y:S01]  /*5410*/  @!P0 FFMA.FTZ R153, R162.reuse, R154, R163 ;  /* 0x0000009aa2998223 */ /* 0x042fe200000100a3 */
[----:B--2---:R-:W-:-:S04]  /*5420*/  @!P0 FMUL.FTZ R152, R162, R152 ;  /* 0x00000098a2988220 */ /* 0x004fc80000410000 */
[----:B------:R-:W-:Y:S02]  /*5430*/  @!P0 MOV R163, R153 ;  /* 0x0000009900a38202 */ /* 0x000fe40000000f00 */
[----:B------:R-:W-:-:S03]  /*5440*/  @!P0 MOV R162, R152 ;  /* 0x0000009800a28202 */ /* 0x000fc60000000f00 */
[----:B------:R-:W1:Y:S01]  /*5450*/  SHFL.DOWN PT, R154, R163, 0x4, 0x1f ;  /* 0x08801f00a39a7f89 */ /* 0x000e6200000e0000 */
[----:B------:R-:W-:-:S03]  /*5460*/  ISETP.NE.AND P0, PT, R100, 0x1f, PT ;  /* 0x0000001f6400780c */ /* 0x000fc60003f05270 */
[----:B------:R-:W2:Y:S01]  /*5470*/  SHFL.DOWN PT, R152, R162, 0x4, 0x1f ;  /* 0x08801f00a2987f89 */ /* 0x000ea200000e0000 */
[C---:B-1----:R-:W-:Y:S01]  /*5480*/  @!P1 FFMA.FTZ R153, R162.reuse, R154, R163 ;  /* 0x0000009aa2999223 */ /* 0x042fe200000100a3 */
[----:B--2---:R-:W-:-:S04]  /*5490*/  @!P1 FMUL.FTZ R152, R162, R152 ;  /* 0x00000098a2989220 */ /* 0x004fc80000410000 */
[----:B------:R-:W-:Y:S02]  /*54a0*/  @!P1 MOV R163, R153 ;  /* 0x0000009900a39202 */ /* 0x000fe40000000f00 */
[----:B------:R-:W-:-:S03]  /*54b0*/  @!P1 MOV R162, R152 ;  /* 0x0000009800a29202 */ /* 0x000fc60000000f00 */
[----:B------:R-:W1:Y:S04]  /*54c0*/  SHFL.DOWN PT, R154, R163, 0x8, 0x1f ;  /* 0x09001f00a39a7f89 */ /* 0x000e6800000e0000 */
        /* <DEDUP_REMOVED lines=19> */
.L_x_125:
        /* <DEDUP_REMOVED lines=14> */
.L_x_74:
[----:B------:R-:W-:Y:S05]  /*56e0*/  WARPSYNC.ALL ;  /* 0x0000000000007948 */ /* 0x000fea0003800000 */
[----:B------:R-:W-:Y:S01]  /*56f0*/  BAR.SYNC.DEFER_BLOCKING 0x0 ;  /* 0x0000000000007b1d */ /* 0x000fe20000010000 */
[----:B-1----:R-:W-:Y:S01]  /*5700*/  SHF.R.U32.HI R83, RZ, 0x2, R100 ;  /* 0x00000002ff537819 */ /* 0x002fe20000011664 */
[----:B------:R-:W-:-:S03]  /*5710*/  FFMA.FTZ R84, R0, R151, RZ ;  /* 0x0000009700547223 */ /* 0x000fc600000100ff */
        /* <DEDUP_REMOVED lines=8> */
[----:B------:R-:W2:Y:S01]  /*57a0*/  LDS R43, [R43+0x2664] ;  /* 0x002664002b2b7984 */ /* 0x000ea20000000800 */
[----:B-1----:R-:W-:-:S02]  /*57b0*/  ISETP.GT.AND P0, PT, R149, 0x1e, PT ;  /* 0x0000001e9500780c */ /* 0x002fc40003f04270 */
[C---:B------:R-:W-:Y:S02]  /*57c0*/  ISETP.GT.AND P1, PT, R149.reuse, 0x1d, PT ;  /* 0x0000001d9500780c */ /* 0x040fe40003f24270 */
        /* <DEDUP_REMOVED lines=28> */
[----:B------:R-:W-:Y:S01]  /*5990*/  FFMA.FTZ R85, R59, R145, R86 ;  /* 0x000000913b557223 */ /* 0x000fe20000010056 */
[----:B------:R-:W-:Y:S01]  /*59a0*/  FMUL.FTZ R113, R26, R110 ;  /* 0x0000006e1a717220 */ /* 0x000fe20000410000 */
[----:B------:R-:W-:Y:S01]  /*59b0*/  FFMA.FTZ R145, R74, -R23, R145 ;  /* 0x800000174a917223 */ /* 0x000fe20000010091 */
[----:B------:R-:W-:Y:S01]  /*59c0*/  FFMA.FTZ R108, R108, R109, R122 ;  /* 0x0000006d6c6c7223 */ /* 0x000fe2000001007a */
[----:B------:R-:W-:Y:S01]  /*59d0*/  FFMA.FTZ R86, R58, R146, R85 ;  /* 0x000000923a567223 */ /* 0x000fe20000010055 */
[----:B------:R-:W-:Y:S01]  /*59e0*/  FFMA.FTZ R146, R73, -R22, R146 ;  /* 0x8000001649927223 */ /* 0x000fe20000010092 */
[----:B------:R-:W-:Y:S01]  /*59f0*/  FADD.FTZ R10, R113, R10 ;  /* 0x0000000a710a7221 */ /* 0x000fe20000010000 */
[----:B------:R-:W-:-:S04]  /*5a00*/  FFMA.FTZ R120, R107, R108, R120 ;  /* 0x0000006c6b787223 */ /* 0x000fc80000010078 */
[----:B------:R-:W-:Y:S01]  /*5a10*/  FFMA.FTZ R106, R106, R120, R119 ;  /* 0x000000786a6a7223 */ /* 0x000fe20000010077 */
[----:B------:R-:W-:-:S03]  /*5a20*/  FMUL.FTZ R119, R20, R42 ;  /* 0x0000002a14777220 */ /* 0x000fc60000410000 */
[----:B------:R-:W-:Y:S01]  /*5a30*/  FFMA.FTZ R84, R105, R106, R117 ;  /* 0x0000006a69547223 */ /* 0x000fe20000010075 */
[----:B------:R-:W-:Y:S01]  /*5a40*/  FFMA.FTZ R105, R57, R147, R86 ;  /* 0x0000009339697223 */ /* 0x000fe20000010056 */
[----:B------:R-:W-:Y:S01]  /*5a50*/  FFMA.FTZ R147, R72, -R21, R147 ;  /* 0x8000001548937223 */ /* 0x000fe20000010093 */
[----:B------:R-:W-:Y:S01]  /*5a60*/  FADD.FTZ R4, R119, R4 ;  /* 0x0000000477047221 */ /* 0x000fe20000010000 */
[----:B------:R-:W-:Y:S01]  /*5a70*/  FFMA.FTZ R104, R104, R84, R115 ;  /* 0x0000005468687223 */ /* 0x000fe20000010073 */
[----:B------:R-:W-:Y:S01]  /*5a80*/  FFMA.FTZ R122, R56, R148, R105 ;  /* 0x00000094387a7223 */ /* 0x000fe20000010069 */
[----:B------:R-:W-:Y:S01]  /*5a90*/  FMUL.FTZ R118, R31, R84 ;  /* 0x000000541f767220 */ /* 0x000fe20000410000 */
[----:B------:R-:W-:Y:S01]  /*5aa0*/  FMUL.FTZ R115, R24, R82 ;  /* 0x0000005218737220 */ /* 0x000fe20000410000 */
[-C--:B------:R-:W-:Y:S01]  /*5ab0*/  FFMA.FTZ R103, R103, R104.reuse, R114 ;  /* 0x0000006867677223 */ /* 0x080fe20000010072 */
[----:B------:R-:W-:Y:S01]  /*5ac0*/  FMUL.FTZ R85, R32, R104 ;  /* 0x0000006820557220 */ /* 0x000fe20000410000 */
[----:B------:R-:W-:Y:S01]  /*5ad0*/  FFMA.FTZ R148, R71, -R20, R148 ;  /* 0x8000001447947223 */ /* 0x000fe20000010094 */
[----:B------:R-:W-:Y:S01]  /*5ae0*/  FADD.FTZ R8, R115, R8 ;  /* 0x0000000873087221 */ /* 0x000fe20000010000 */
[-C--:B------:R-:W-:Y:S01]  /*5af0*/  FFMA.FTZ R102, R102, R103.reuse, R112 ;  /* 0x0000006766667223 */ /* 0x080fe20000010070 */
[----:B------:R-:W-:Y:S01]  /*5b00*/  FFMA.FTZ R112, R91, -R34, R151 ;  /* 0x800000225b707223 */ /* 0x000fe20000010097 */
[----:B------:R-:W-:Y:S01]  /*5b10*/  FMUL.FTZ R114, R33, R103 ;  /* 0x0000006721727220 */ /* 0x000fe20000410000 */
[----:B------:R-:W-:Y:S01]  /*5b20*/  FADD.FTZ R15, R118, R15 ;  /* 0x0000000f760f7221 */ /* 0x000fe20000010000 */
[----:B------:R-:W-:Y:S01]  /*5b30*/  FMUL.FTZ R43, R34, R102 ;  /* 0x00000066222b7220 */ /* 0x000fe20000410000 */
[----:B------:R-:W-:Y:S01]  /*5b40*/  FADD.FTZ R16, R85, R16 ;  /* 0x0000001055107221 */ /* 0x000fe20000010000 */
[----:B------:R-:W-:-:S02]  /*5b50*/  FADD.FTZ R17, R114, R17 ;  /* 0x0000001172117221 */ /* 0x000fc40000010000 */
[C---:B------:R-:W-:Y:S01]  /*5b60*/  FFMA.FTZ R87, R43.reuse, R112, RZ ;  /* 0x000000702b577223 */ /* 0x040fe200000100ff */
[----:B------:R-:W-:-:S03]  /*5b70*/  FADD.FTZ R18, R43, R18 ;  /* 0x000000122b127221 */ /* 0x000fc60000010000 */
[----:B------:R-:W-:Y:S01]  /*5b80*/  FFMA.FTZ R86, R114, R135, R87 ;  /* 0x0000008772567223 */ /* 0x000fe20000010057 */
[----:B------:R-:W-:-:S03]  /*5b90*/  FMUL.FTZ R87, R30, R106 ;  /* 0x0000006a1e577220 */ /* 0x000fc60000410000 */
[----:B------:R-:W-:Y:S01]  /*5ba0*/  FFMA.FTZ R105, R85, R136, R86 ;  /* 0x0000008855697223 */ /* 0x000fe20000010056 */
[----:B------:R-:W-:Y:S01]  /*5bb0*/  FFMA.FTZ R86, R55, R150, R122 ;  /* 0x0000009637567223 */ /* 0x000fe2000001007a */
[----:B------:R-:W-:Y:S01]  /*5bc0*/  FMUL.FTZ R122, R29, R120 ;  /* 0x000000781d7a7220 */ /* 0x000fe20000410000 */
[----:B------:R-:W-:Y:S01]  /*5bd0*/  FFMA.FTZ R150, R70, -R19, R150 ;  /* 0x8000001346967223 */ /* 0x000fe20000010096 */
[----:B------:R-:W-:Y:S01]  /*5be0*/  FFMA.FTZ R124, R118, R137, R105 ;  /* 0x00000089767c7223 */ /* 0x000fe20000010069 */
[----:B------:R-:W-:Y:S01]  /*5bf0*/  FMUL.FTZ R105, R28, R108 ;  /* 0x0000006c1c697220 */ /* 0x000fe20000410000 */
[----:B------:R-:W1:Y:S01]  /*5c00*/  SHFL.DOWN PT, R117, R86, 0x1, 0x1f ;  /* 0x08201f0056757f89 */ /* 0x000e6200000e0000 */
[C---:B------:R-:W-:Y:S01]  /*5c10*/  FADD.FTZ R13, R122.reuse, R13 ;  /* 0x0000000d7a0d7221 */ /* 0x040fe20000010000 */
[----:B------:R-:W-:Y:S01]  /*5c20*/  FFMA.FTZ R107, R87, R138, R124 ;  /* 0x0000008a576b7223 */ /* 0x000fe2000001007c */
[----:B------:R-:W-:Y:S01]  /*5c30*/  FMUL.FTZ R124, R27, R109 ;  /* 0x0000006d1b7c7220 */ /* 0x000fe20000410000 */
[----:B------:R-:W-:Y:S01]  /*5c40*/  FADD.FTZ R12, R105, R12 ;  /* 0x0000000c690c7221 */ /* 0x000fe20000010000 */
[----:B------:R-:W-:Y:S01]  /*5c50*/  FADD.FTZ R14, R87, R14 ;  /* 0x0000000e570e7221 */ /* 0x000fe20000010000 */
        /* <DEDUP_REMOVED lines=8> */
[----:B-1----:R-:W-:Y:S01]  /*5ce0*/  @!P0 FADD.FTZ R86, R86, R117 ;  /* 0x0000007556568221 */ /* 0x002fe20000010000 */
[----:B------:R-:W-:Y:S02]  /*5cf0*/  FMUL.FTZ R117, R22, R129 ;  /* 0x0000008116757220 */ /* 0x000fe40000410000 */
[----:B------:R-:W-:Y:S01]  /*5d00*/  FFMA.FTZ R107, R115, R144, R128 ;  /* 0x00000090736b7223 */ /* 0x000fe20000010080 */
[----:B------:R-:W-:Y:S01]  /*5d10*/  FMUL.FTZ R128, R23, R116 ;  /* 0x0000007417807220 */ /* 0x000fe20000410000 */
[----:B------:R-:W1:Y:S01]  /*5d20*/  SHFL.DOWN PT, R123, R86, 0x2, 0x1f ;  /* 0x08401f00567b7f89 */ /* 0x000e6200000e0000 */
[----:B------:R-:W-:Y:S02]  /*5d30*/  FADD.FTZ R6, R117, R6 ;  /* 0x0000000675067221 */ /* 0x000fe40000010000 */
[C---:B------:R-:W-:Y:S01]  /*5d40*/  FFMA.FTZ R152, R128.reuse, R145, R107 ;  /* 0x0000009180987223 */ /* 0x040fe2000001006b */
[----:B------:R-:W-:-:S03]  /*5d50*/  FADD.FTZ R7, R128, R7 ;  /* 0x0000000780077221 */ /* 0x000fc60000010000 */
[----:B------:R-:W-:Y:S01]  /*5d60*/  FFMA.FTZ R107, R117, R146, R152 ;  /* 0x00000092756b7223 */ /* 0x000fe20000010098 */
[----:B------:R-:W-:-:S04]  /*5d70*/  FMUL.FTZ R152, R21, R130 ;  /* 0x0000008215987220 */ /* 0x000fc80000410000 */
[C---:B------:R-:W-:Y:S01]  /*5d80*/  FFMA.FTZ R154, R152.reuse, R147, R107 ;  /* 0x00000093989a7223 */ /* 0x040fe2000001006b */
[----:B------:R-:W-:-:S03]  /*5d90*/  FADD.FTZ R5, R152, R5 ;  /* 0x0000000598057221 */ /* 0x000fc60000010000 */
[----:B------:R-:W-:-:S04]  /*5da0*/  FFMA.FTZ R154, R119, R148, R154 ;  /* 0x00000094779a7223 */ /* 0x000fc8000001009a */
[----:B------:R-:W-:-:S05]  /*5db0*/  FFMA.FTZ R107, R121, R150, R154 ;  /* 0x00000096796b7223 */ /* 0x000fca000001009a */
[----:B------:R-:W2:Y:S01]  /*5dc0*/  SHFL.DOWN PT, R154, R107, 0x1, 0x1f ;  /* 0x08201f006b9a7f89 */ /* 0x000ea200000e0000 */
[----:B-1----:R-:W-:-:S05]  /*5dd0*/  @!P1 FADD.FTZ R86, R86, R123 ;  /* 0x0000007b56569221 */ /* 0x002fca0000010000 */
[----:B------:R-:W1:Y:S01]  /*5de0*/  SHFL.DOWN PT, R123, R86, 0x4, 0x1f ;  /* 0x08801f00567b7f89 */ /* 0x000e6200000e0000 */
[----:B--2---:R-:W-:Y:S01]  /*5df0*/  @!P0 FADD.FTZ R107, R107, R154 ;  /* 0x0000009a6b6b8221 */ /* 0x004fe20000010000 */
[----:B------:R-:W-:-:S04]  /*5e00*/  ISETP.NE.AND P0, PT, R100, RZ, PT ;  /* 0x000000ff6400720c */ /* 0x000fc80003f05270 */
[----:B------:R-:W2:Y:S01]  /*5e10*/  SHFL.DOWN PT, R154, R107, 0x2, 0x1f ;  /* 0x08401f006b9a7f89 */ /* 0x000ea200000e0000 */
[----:B-1----:R-:W-:Y:S01]  /*5e20*/  @!P2 FADD.FTZ R86, R86, R123 ;  /* 0x0000007b5656a221 */ /* 0x002fe20000010000 */
[----:B------:R-:W-:-:S04]  /*5e30*/  FMUL.FTZ R123, R101, R132 ;  /* 0x00000084657b7220 */ /* 0x000fc80000410000 */
[----:B------:R-:W1:Y:S01]  /*5e40*/  SHFL.DOWN PT, R125, R86, 0x8, 0x1f ;  /* 0x09001f00567d7f89 */ /* 0x000e6200000e0000 */
[----:B------:R-:W-:-:S03]  /*5e50*/  FMUL.FTZ R123, R150, R123 ;  /* 0x0000007b967b7220 */ /* 0x000fc60000410000 */
[----:B0-----:R0:W-:Y:S01]  /*5e60*/  @!P0 STS.64 [UR12], R40 ;  /* 0x00000028ff008988 */ /* 0x0011e20008000a0c */
[----:B------:R-:W-:-:S04]  /*5e70*/  FFMA.FTZ R123, R70, R132, R123 ;  /* 0x00000084467b7223 */ /* 0x000fc8000001007b */
[----:B------:R-:W-:Y:S01]  /*5e80*/  FADD.FTZ R54, R123, R54 ;  /* 0x000000367b367221 */ /* 0x000fe20000010000 */
[C---:B0-----:R-:W-:Y:S01]  /*5e90*/  FMUL.FTZ R41, R101.reuse, R42 ;  /* 0x0000002a65297220 */ /* 0x041fe20000410000 */
[----:B------:R-:W-:Y:S01]  /*5ea0*/  FMUL.FTZ R40, R101, R130 ;  /* 0x0000008265287220 */ /* 0x000fe20000410000 */
[----:B--2---:R-:W-:Y:S02]  /*5eb0*/  @!P1 FADD.FTZ R107, R107, R154 ;  /* 0x0000009a6b6b9221 */ /* 0x004fe40000010000 */
[----:B------:R-:W-:Y:S01]  /*5ec0*/  FMUL.FTZ R148, R148, R41 ;  /* 0x0000002994947220 */ /* 0x000fe20000410000 */
[----:B------:R-:W-:Y:S01]  /*5ed0*/  ISETP.GT.AND P1, PT, R149, 0x17, PT ;  /* 0x000000179500780c */ /* 0x000fe20003f24270 */
[----:B------:R-:W-:Y:S01]  /*5ee0*/  FMUL.FTZ R147, R147, R40 ;  /* 0x0000002893937220 */ /* 0x000fe20000410000 */
[----:B------:R-:W-:Y:S01]  /*5ef0*/  FMUL.FTZ R41, R101, R129 ;  /* 0x0000008165297220 */ /* 0x000fe20000410000 */
[----:B------:R-:W0:Y:S01]  /*5f00*/  SHFL.DOWN PT, R154, R107, 0x4, 0x1f ;  /* 0x08801f006b9a7f89 */ /* 0x000e2200000e0000 */
[----:B------:R-:W-:Y:S01]  /*5f10*/  FFMA.FTZ R148, R71, R42, R148 ;  /* 0x0000002a47947223 */ /* 0x000fe20000010094 */
[C---:B------:R-:W-:Y:S01]  /*5f20*/  FMUL.FTZ R40, R101.reuse, R116 ;  /* 0x0000007465287220 */ /* 0x040fe20000410000 */
[----:B------:R-:W-:Y:S01]  /*5f30*/  FMUL.FTZ R146, R146, R41 ;  /* 0x0000002992927220 */ /* 0x000fe20000410000 */
[----:B------:R-:W-:Y:S01]  /*5f40*/  FMUL.FTZ R41, R101, R82 ;  /* 0x0000005265297220 */ /* 0x000fe20000410000 */
[----:B------:R-:W-:Y:S01]  /*5f50*/  FFMA.FTZ R147, R72, R130, R147 ;  /* 0x0000008248937223 */ /* 0x000fe20000010093 */
[----:B------:R-:W-:Y:S01]  /*5f60*/  FMUL.FTZ R145, R145, R40 ;  /* 0x0000002891917220 */ /* 0x000fe20000410000 */
[C---:B------:R-:W-:Y:S01]  /*5f70*/  FMUL.FTZ R40, R101.reuse, R111 ;  /* 0x0000006f65287220 */ /* 0x040fe20000410000 */
[----:B------:R-:W-:Y:S01]  /*5f80*/  FMUL.FTZ R144, R144, R41 ;  /* 0x0000002990907220 */ /* 0x000fe20000410000 */
[----:B------:R-:W-:Y:S01]  /*5f90*/  FMUL.FTZ R41, R101, R110 ;  /* 0x0000006e65297220 */ /* 0x000fe20000410000 */
[----:B-1----:R-:W-:Y:S01]  /*5fa0*/  @!P1 FADD.FTZ R86, R86, R125 ;  /* 0x0000007d56569221 */ /* 0x002fe20000010000 */
[----:B------:R-:W-:Y:S01]  /*5fb0*/  FMUL.FTZ R143, R143, R40 ;  /* 0x000000288f8f7220 */ /* 0x000fe20000410000 */
[----:B------:R-:W-:Y:S01]  /*5fc0*/  FFMA.FTZ R144, R75, R82, R144 ;  /* 0x000000524b907223 */ /* 0x000fe20000010090 */
[C---:B------:R-:W-:Y:S01]  /*5fd0*/  FMUL.FTZ R40, R101.reuse, R109 ;  /* 0x0000006d65287220 */ /* 0x040fe20000410000 */
[----:B------:R-:W-:Y:S01]  /*5fe0*/  FMUL.FTZ R142, R142, R41 ;  /* 0x000000298e8e7220 */ /* 0x000fe20000410000 */
[----:B------:R-:W-:Y:S01]  /*5ff0*/  FFMA.FTZ R143, R76, R111, R143 ;  /* 0x0000006f4c8f7223 */ /* 0x000fe2000001008f */
[----:B------:R-:W-:Y:S01]  /*6000*/  FMUL.FTZ R41, R101, R108 ;  /* 0x0000006c65297220 */ /* 0x000fe20000410000 */
[----:B------:R-:W-:Y:S01]  /*6010*/  SHFL.DOWN PT, R111, R86, 0x10, 0x1f ;  /* 0x0a001f00566f7f89 */ /* 0x000fe200000e0000 */
[----:B------:R-:W-:Y:S01]  /*6020*/  FMUL.FTZ R141, R141, R40 ;  /* 0x000000288d8d7220 */ /* 0x000fe20000410000 */
[C---:B------:R-:W-:Y:S01]  /*6030*/  FMUL.FTZ R40, R101.reuse, R120 ;  /* 0x0000007865287220 */ /* 0x040fe20000410000 */
[----:B------:R-:W-:Y:S01]  /*6040*/  FMUL.FTZ R140, R140, R41 ;  /* 0x000000298c8c7220 */ /* 0x000fe20000410000 */
[----:B------:R-:W-:Y:S01]  /*6050*/  FMUL.FTZ R41, R101, R106 ;  /* 0x0000006a65297220 */ /* 0x000fe20000410000 */
[----:B------:R-:W-:Y:S01]  /*6060*/  FFMA.FTZ R146, R73, R129, R146 ;  /* 0x0000008149927223 */ /* 0x000fe20000010092 */
[----:B------:R-:W-:Y:S01]  /*6070*/  FMUL.FTZ R139, R139, R40 ;  /* 0x000000288b8b7220 */ /* 0x000fe20000410000 */
[----:B0-----:R-:W-:Y:S01]  /*6080*/  @!P2 FADD.FTZ R107, R107, R154 ;  /* 0x0000009a6b6ba221 */ /* 0x001fe20000010000 */
[C---:B------:R-:W-:Y:S01]  /*6090*/  FMUL.FTZ R40, R101.reuse, R84 ;  /* 0x0000005465287220 */ /* 0x040fe20000410000 */
[----:B------:R-:W-:Y:S01]  /*60a0*/  FMUL.FTZ R138, R138, R41 ;  /* 0x000000298a8a7220 */ /* 0x000fe20000410000 */
[----:B------:R-:W-:Y:S01]  /*60b0*/  FMUL.FTZ R41, R101, R104 ;  /* 0x0000006865297220 */ /* 0x000fe20000410000 */
[----:B------:R-:W-:Y:S01]  /*60c0*/  FFMA.FTZ R145, R74, R116, R145 ;  /* 0x000000744a917223 */ /* 0x000fe20000010091 */
[----:B------:R-:W0:Y:S01]  /*60d0*/  SHFL.DOWN PT, R42, R107, 0x8, 0x1f ;  /* 0x09001f006b2a7f89 */ /* 0x000e2200000e0000 */
[----:B------:R-:W-:Y:S01]  /*60e0*/  FMUL.FTZ R137, R137, R40 ;  /* 0x0000002889897220 */ /* 0x000fe20000410000 */
[C---:B------:R-:W-:Y:S01]  /*60f0*/  FMUL.FTZ R40, R101.reuse, R103 ;  /* 0x0000006765287220 */ /* 0x040fe20000410000 */
[----:B------:R-:W-:Y:S01]  /*6100*/  FMUL.FTZ R101, R101, R102 ;  /* 0x0000006665657220 */ /* 0x000fe20000410000 */
[----:B------:R-:W-:Y:S01]  /*6110*/  FMUL.FTZ R136, R136, R41 ;  /* 0x0000002988887220 */ /* 0x000fe20000410000 */
[----:B------:R-:W-:Y:S01]  /*6120*/  FFMA.FTZ R142, R77, R110, R142 ;  /* 0x0000006e4d8e7223 */ /* 0x000fe2000001008e */
[----:B------:R-:W-:Y:S01]  /*6130*/  FMUL.FTZ R135, R135, R40 ;  /* 0x0000002887877220 */ /* 0x000fe20000410000 */
[----:B------:R-:W-:Y:S01]  /*6140*/  FMUL.FTZ R112, R112, R101 ;  /* 0x0000006570707220 */ /* 0x000fe20000410000 */
[----:B------:R-:W-:Y:S01]  /*6150*/  FFMA.FTZ R141, R78, R109, R141 ;  /* 0x0000006d4e8d7223 */ /* 0x000fe2000001008d */
[----:B------:R-:W-:Y:S01]  /*6160*/  FFMA.FTZ R140, R79, R108, R140 ;  /* 0x0000006c4f8c7223 */ /* 0x000fe2000001008c */
[----:B------:R-:W-:Y:S01]  /*6170*/  FFMA.FTZ R139, R80, R120, R139 ;  /* 0x00000078508b7223 */ /* 0x000fe2000001008b */
[----:B------:R-:W-:Y:S01]  /*6180*/  FFMA.FTZ R138, R81, R106, R138 ;  /* 0x0000006a518a7223 */ /* 0x000fe2000001008a */
[----:B------:R-:W-:Y:S01]  /*6190*/  FFMA.FTZ R137, R88, R84, R137 ;  /* 0x0000005458897223 */ /* 0x000fe20000010089 */
[----:B------:R-:W-:Y:S01]  /*61a0*/  FFMA.FTZ R136, R89, R104, R136 ;  /* 0x0000006859887223 */ /* 0x000fe20000010088 */
        /* <DEDUP_REMOVED lines=9> */
[----:B------:R-:W-:Y:S01]  /*6240*/  FADD.FTZ R46, R141, R46 ;  /* 0x0000002e8d2e7221 */ /* 0x000fe20000010000 */
[----:B0-----:R-:W-:Y:S01]  /*6250*/  @!P1 FADD.FTZ R107, R107, R42 ;  /* 0x0000002a6b6b9221 */ /* 0x001fe20000010000 */
[----:B------:R-:W-:Y:S01]  /*6260*/  ISETP.NE.AND P1, PT, R149, RZ, PT ;  /* 0x000000ff9500720c */ /* 0x000fe20003f25270 */
[----:B------:R-:W-:Y:S01]  /*6270*/  FADD.FTZ R45, R140, R45 ;  /* 0x0000002d8c2d7221 */ /* 0x000fe20000010000 */
[----:B------:R-:W-:Y:S01]  /*6280*/  FADD.FTZ R44, R139, R44 ;  /* 0x0000002c8b2c7221 */ /* 0x000fe20000010000 */
[----:B------:R-:W-:Y:S01]  /*6290*/  FADD.FTZ R39, R138, R39 ;  /* 0x000000278a277221 */ /* 0x000fe20000010000 */
[----:B------:R-:W0:Y:S01]  /*62a0*/  SHFL.DOWN PT, R82, R107, 0x10, 0x1f ;  /* 0x0a001f006b527f89 */ /* 0x000e2200000e0000 */
[----:B------:R-:W-:Y:S01]  /*62b0*/  FADD.FTZ R38, R137, R38 ;  /* 0x0000002689267221 */ /* 0x000fe20000010000 */
[----:B------:R-:W-:Y:S01]  /*62c0*/  FADD.FTZ R37, R136, R37 ;  /* 0x0000002588257221 */ /* 0x000fe20000010000 */
[----:B------:R-:W-:Y:S01]  /*62d0*/  FADD.FTZ R36, R135, R36 ;  /* 0x0000002487247221 */ /* 0x000fe20000010000 */
[----:B------:R-:W-:-:S05]  /*62e0*/  FADD.FTZ R35, R112, R35 ;  /* 0x0000002370237221 */ /* 0x000fca0000010000 */
[----:B------:R-:W-:Y:S01]  /*62f0*/  @!P1 LOP3.LUT R42, R83, 0xf8, RZ, 0xc0, !PT ;  /* 0x000000f8532a9812 */ /* 0x000fe200078ec0ff */
[----:B------:R-:W-:Y:S01]  /*6300*/  FADD.FTZ R83, R86, R111 ;  /* 0x0000006f56537221 */ /* 0x000fe20000010000 */
[----:B0-----:R-:W-:-:S05]  /*6310*/  FADD.FTZ R82, R107, R82 ;  /* 0x000000526b527221 */ /* 0x001fca0000010000 */
[----:B------:R0:W-:Y:S01]  /*6320*/  @!P1 STS.64 [R42+UR16+0x2118], R82 ;  /* 0x002118522a009988 */ /* 0x0001e20008000a10 */
[----:B------:R-:W-:Y:S06]  /*6330*/  BAR.SYNC.DEFER_BLOCKING 0x0 ;  /* 0x0000000000007b1d */ /* 0x000fec0000010000 */
[----:B------:R-:W-:Y:S05]  /*6340*/  @P0 BRA `(.L_x_77) ;  /* 0x00000000004c0947 */ /* 0x000fea0003800000 */
[----:B------:R-:W-:Y:S01]  /*6350*/  UISETP.NE.AND UP0, UPT, UR20, UR37, UPT ;  /* 0x000000251400728c */ /* 0x000fe2000bf05270 */
[----:B0-----:R-:W0:Y:S01]  /*6360*/  LDS.128 R40, [UR16+0x2120] ;  /* 0x00212010ff287984 */ /* 0x001e220008000c00 */
[----:B------:R-:W-:-:S03]  /*6370*/  ISETP.GT.AND P1, PT, R149, 0xf, PT ;  /* 0x0000000f9500780c */ /* 0x000fc60003f24270 */
[----:B------:R-:W1:Y:S01]  /*6380*/  LDS.64 R84, [UR16+0x2130] ;  /* 0x00213010ff547984 */ /* 0x000e620008000a00 */
[----:B------:R-:W-:Y:S02]  /*6390*/  PLOP3.LUT P2, PT, PT, PT, UP0, 0x80, 0x8 ;  /* 0x000000000008781c */ /* 0x000fe40003f4f008 */
[----:B------:R-:W-:Y:S02]  /*63a0*/  FSEL R86, R86, R83, P1 ;  /* 0x0000005356567208 */ /* 0x000fe40000800000 */
[----:B------:R-:W-:-:S09]  /*63b0*/  FSEL R107, R107, R82, P1 ;  /* 0x000000526b6b7208 */ /* 0x000fd20000800000 */
[----:B------:R-:W2:Y:S04]  /*63c0*/  @P2 LDS R102, [UR36+0x1600] ;  /* 0x00160024ff662984 */ /* 0x000ea80008000800 */
[----:B------:R-:W3:Y:S01]  /*63d0*/  @P2 LDS R87, [UR36+0x1200] ;  /* 0x00120024ff572984 */ /* 0x000ee20008000800 */
[----:B0-----:R-:W-:Y:S01]  /*63e0*/  FADD.FTZ R86, R41, R86 ;  /* 0x0000005629567221 */ /* 0x001fe20000010000 */
[----:B------:R-:W-:-:S03]  /*63f0*/  FADD.FTZ R107, R40, R107 ;  /* 0x0000006b286b7221 */ /* 0x000fc60000010000 */
[----:B------:R-:W-:Y:S01]  /*6400*/  FADD.FTZ R86, R43, R86 ;  /* 0x000000562b567221 */ /* 0x000fe20000010000 */
[----:B------:R-:W-:-:S03]  /*6410*/  FADD.FTZ R107, R42, R107 ;  /* 0x0000006b2a6b7221 */ /* 0x000fc60000010000 */
[----:B-1----:R-:W-:Y:S01]  /*6420*/  FADD.FTZ R85, R86, R85 ;  /* 0x0000005556557221 */ /* 0x002fe20000010000 */
[----:B------:R-:W-:-:S03]  /*6430*/  FADD.FTZ R84, R107, R84 ;  /* 0x000000546b547221 */ /* 0x000fc60000010000 */
[----:B--2---:R-:W-:Y:S01]  /*6440*/  @P2 FADD.FTZ R85, R85, R102 ;  /* 0x0000006655552221 */ /* 0x004fe20000010000 */
[----:B---3--:R-:W-:-:S04]  /*6450*/  @P2 FADD.FTZ R84, R84, R87 ;  /* 0x0000005754542221 */ /* 0x008fc80000010000 */
[----:B------:R1:W-:Y:S04]  /*6460*/  STS [UR36+0x1600], R85 ;  /* 0x00160055ff007988 */ /* 0x0003e80008000824 */
[----:B------:R1:W-:Y:S02]  /*6470*/  STS [UR36+0x1200], R84 ;  /* 0x00120054ff007988 */ /* 0x0003e40008000824 */
.L_x_77:
[----:B------:R-:W-:Y:S05]  /*6480*/  BSYNC.RECONVERGENT B0 ;  /* 0x0000000000007941 */ /* 0x000fea0003800200 */
.L_x_76:
        /* <DEDUP_REMOVED lines=13> */
.L_x_65:
[----:B0-----:R-:W2:Y:S01]  /*6560*/  LDL.LU R82, [R1+0x4] ;  /* 0x0000040001527983 */ /* 0x001ea20000300800 */
[----:B------:R-:W0:Y:S03]  /*6570*/  LDCU UR8, c[0x0][0x388] ;  /* 0x00007100ff0877ac */ /* 0x000e260008000800 */
[----:B------:R-:W3:Y:S01]  /*6580*/  LDL.LU R42, [R1] ;  /* 0x00000000012a7983 */ /* 0x000ee20000300800 */
[----:B------:R-:W-:Y:S08]  /*6590*/  BAR.SYNC.DEFER_BLOCKING 0x0 ;  /* 0x0000000000007b1d */ /* 0x000ff00000010000 */
[----:B------:R-:W-:Y:S01]  /*65a0*/  S2UR UR17, SR_CTAID.X ;  /* 0x00000000001179c3 */ /* 0x000fe20000002500 */
[----:B------:R-:W4:Y:S01]  /*65b0*/  LDCU.64 UR14, c[0x0][0x4f8] ;  /* 0x00009f00ff0e77ac */ /* 0x000f220008000a00 */
[----:B------:R-:W5:Y:S01]  /*65c0*/  LDL.LU R40, [R1+0x8] ;  /* 0x0000080001287983 */ /* 0x000f620000300800 */
[----:B0-----:R-:W-:Y:S01]  /*65d0*/  UIMAD UR8, UR20, -0x800, UR8 ;  /* 0xfffff800140878a4 */ /* 0x001fe2000f8e0208 */
[----:B------:R-:W0:Y:S04]  /*65e0*/  LDCU.64 UR18, c[0x0][0x500] ;  /* 0x0000a000ff1277ac */ /* 0x000e280008000a00 */
[----:B------:R-:W0:Y:S01]  /*65f0*/  S2UR UR10, SR_CTAID.Y ;  /* 0x00000000000a79c3 */ /* 0x000e220000002600 */
[----:B------:R-:W-:Y:S01]  /*6600*/  UIADD3 UR8, UPT, UPT, UR8, 0x800, URZ ;  /* 0x0000080008087890 */ /* 0x000fe2000fffe0ff */
[----:B------:R-:W-:Y:S01]  /*6610*/  UMOV UR9, URZ ;  /* 0x000000ff00097c82 */ /* 0x000fe20008000000 */
[----:B------:R-:W-:-:S02]  /*6620*/  UIADD3 UR26, UP0, UPT, UR26, -0x2000, URZ ;  /* 0xffffe0001a1a7890 */ /* 0x000fc4000ff1e0ff */
[----:B------:R-:W-:Y:S01]  /*6630*/  UIADD3 UR21, UP1, UPT, UR21, -0x2000, URZ ;  /* 0xffffe00015157890 */ /* 0x000fe2000ff3e0ff */
[----:B------:R1:W-:Y:S01]  /*6640*/  STS [R92+0x28], R8 ;  /* 0x000028085c007388 */ /* 0x0003e20000000800 */
[----:B------:R-:W-:Y:S02]  /*6650*/  UIADD3.X UR25, UPT, UPT, UR25, -0x1, URZ, UP0, !UPT ;  /* 0xffffffff19197890 */ /* 0x000fe400087fe4ff */
[----:B------:R-:W-:Y:S01]  /*6660*/  UISETP.GT.AND UP0, UPT, UR20, 0x1, UPT ;  /* 0x000000011400788c */ /* 0x000fe2000bf04270 */
[----:B------:R-:W-:Y:S01]  /*6670*/  STS [R92], R18 ;  /* 0x000000125c007388 */ /* 0x000fe20000000800 */
[----:B------:R-:W-:Y:S02]  /*6680*/  UIADD3 UR23, UP2, UPT, UR23, -0x2000, URZ ;  /* 0xffffe00017177890 */ /* 0x000fe4000ff5e0ff */
[----:B------:R-:W-:Y:S01]  /*6690*/  UIADD3.X UR22, UPT, UPT, UR22, -0x1, URZ, UP1, !UPT ;  /* 0xffffffff16167890 */ /* 0x000fe20008ffe4ff */
[----:B------:R-:W-:Y:S01]  /*66a0*/  STS [R92+0x4], R17 ;  /* 0x000004115c007388 */ /* 0x000fe20000000800 */
[----:B------:R-:W-:Y:S01]  /*66b0*/  UIADD3.X UR24, UPT, UPT, UR24, -0x1, URZ, UP2, !UPT ;  /* 0xffffffff18187890 */ /* 0x000fe200097fe4ff */
[----:B-1----:R-:W-:Y:S01]  /*66c0*/  MOV R8, UR8 ;  /* 0x0000000800087c02 */ /* 0x002fe20008000f00 */
[----:B------:R-:W-:Y:S01]  /*66d0*/  USHF.L.U32 UR8, UR20, 0xb, URZ ;  /* 0x0000000b14087899 */ /* 0x000fe200080006ff */
[----:B------:R-:W-:Y:S01]  /*66e0*/  STS [R92+0x8], R16 ;  /* 0x000008105c007388 */ /* 0x000fe20000000800 */
[----:B0-----:R-:W-:-:S03]  /*66f0*/  UIMAD UR11, UR10, UR19, URZ ;  /* 0x000000130a0b72a4 */ /* 0x001fc6000f8e02ff */
[----:B------:R-:W-:Y:S01]  /*6700*/  STS [R92+0xc], R15 ;  /* 0x00000c0f5c007388 */ /* 0x000fe20000000800 */
[----:B------:R-:W-:-:S03]  /*6710*/  UIADD3 UR8, UPT, UPT, UR8, -0x800, URZ ;  /* 0xfffff80008087890 */ /* 0x000fc6000fffe0ff */
[----:B------:R-:W-:Y:S01]  /*6720*/  STS [R92+0x10], R14 ;  /* 0x0000100e5c007388 */ /* 0x000fe20000000800 */
[----:B----4-:R-:W-:-:S03]  /*6730*/  UIMAD.WIDE.U32 UR12, UR17, UR14, UR8 ;  /* 0x0000000e110c72a5 */ /* 0x010fc6000f8e0008 */
[----:B------:R-:W-:Y:S01]  /*6740*/  STS [R92+0x14], R13 ;  /* 0x0000140d5c007388 */ /* 0x000fe20000000800 */
[----:B------:R-:W-:Y:S01]  /*6750*/  UIMAD UR13, UR17, UR15, UR13 ;  /* 0x0000000f110d72a4 */ /* 0x000fe2000f8e020d */
[----:B------:R-:W0:Y:S02]  /*6760*/  LDCU.64 UR14, c[0x0][0x550] ;  /* 0x0000aa00ff0e77ac */ /* 0x000e240008000a00 */
[----:B------:R-:W-:Y:S01]  /*6770*/  STS [R92+0x18], R12 ;  /* 0x0000180c5c007388 */ /* 0x000fe20000000800 */
[----:B------:R-:W-:-:S03]  /*6780*/  UIMAD.WIDE.U32 UR12, UR10, UR18, UR12 ;  /* 0x000000120a0c72a5 */ /* 0x000fc6000f8e000c */
[----:B------:R-:W-:Y:S04]  /*6790*/  STS [R92+0x1c], R11 ;  /* 0x00001c0b5c007388 */ /* 0x000fe80000000800 */
[----:B------:R-:W-:Y:S04]  /*67a0*/  STS [R92+0x20], R10 ;  /* 0x0000200a5c007388 */ /* 0x000fe80000000800 */
[----:B------:R-:W-:Y:S04]  /*67b0*/  STS [R92+0x24], R9 ;  /* 0x000024095c007388 */ /* 0x000fe80000000800 */
[----:B------:R-:W-:Y:S04]  /*67c0*/  STS [R92+0x2c], R7 ;  /* 0x00002c075c007388 */ /* 0x000fe80000000800 */
[----:B------:R1:W-:Y:S04]  /*67d0*/  STS [R92+0x30], R6 ;  /* 0x000030065c007388 */ /* 0x0003e80000000800 */
[----:B------:R-:W-:Y:S04]  /*67e0*/  STS [R92+0x34], R5 ;  /* 0x000034055c007388 */ /* 0x000fe80000000800 */
[----:B------:R4:W-:Y:S01]  /*67f0*/  STS [R92+0x38], R4 ;  /* 0x000038045c007388 */ /* 0x0009e20000000800 */
[----:B-1----:R-:W-:-:S03]  /*6800*/  MOV R6, UR11 ;  /* 0x0000000b00067c02 */ /* 0x002fc60008000f00 */
[----:B------:R1:W-:Y:S01]  /*6810*/  STS [R92+0x3c], R3 ;  /* 0x00003c035c007388 */ /* 0x0003e20000000800 */
[----:B------:R-:W-:-:S03]  /*6820*/  NOP ;  /* 0x0000000000007918 */ /* 0x000fc60000000000 */
[----:B------:R-:W-:Y:S01]  /*6830*/  LDS R13, [R164+0x100] ;  /* 0x00010000a40d7984 */ /* 0x000fe20000000800 */
[C---:B----4-:R-:W-:Y:S02]  /*6840*/  SHF.L.U32 R4, R100.reuse, 0x4, RZ ;  /* 0x0000000464047819 */ /* 0x050fe400000006ff */
[----:B-1----:R-:W-:Y:S01]  /*6850*/  LOP3.LUT R3, R100, 0x1f, RZ, 0xc0, !PT ;  /* 0x0000001f64037812 */ /* 0x002fe200078ec0ff */
[----:B------:R-:W-:Y:S03]  /*6860*/  LDS R15, [R161+0x180] ;  /* 0x00018000a10f7984 */ /* 0x000fe60000000800 */
[----:B------:R-:W-:Y:S01]  /*6870*/  LOP3.LUT R7, R3, 0x3e00, R4, 0xf8, !PT ;  /* 0x00003e0003077812 */ /* 0x000fe200078ef804 */
[----:B------:R-:W-:Y:S03]  /*6880*/  LDS R17, [R160+0x200] ;  /* 0x00020000a0117984 */ /* 0x000fe60000000800 */
[C---:B------:R-:W-:Y:S01]  /*6890*/  LOP3.LUT R57, R7.reuse, 0x20, RZ, 0xfc, !PT ;  /* 0x0000002007397812 */ /* 0x040fe200078efcff */
[----:B------:R-:W-:Y:S01]  /*68a0*/  LDS R19, [R159+0x280] ;  /* 0x000280009f137984 */ /* 0x000fe20000000800 */
[----:B------:R-:W-:-:S02]  /*68b0*/  LOP3.LUT R59, R7, 0x40, RZ, 0xfc, !PT ;  /* 0x00000040073b7812 */ /* 0x000fc400078efcff */
[C---:B------:R-:W-:Y:S01]  /*68c0*/  LOP3.LUT R61, R7.reuse, 0x60, RZ, 0xfc, !PT ;  /* 0x00000060073d7812 */ /* 0x040fe200078efcff */
[----:B------:R-:W-:Y:S01]  /*68d0*/  LDS R21, [R158+0x300] ;  /* 0x000300009e157984 */ /* 0x000fe20000000800 */
[C---:B------:R-:W-:Y:S02]  /*68e0*/  IADD3 R5, P5, PT, R7.reuse, UR12, RZ ;  /* 0x0000000c07057c10 */ /* 0x040fe4000ffbe0ff */
[----:B------:R-:W-:Y:S01]  /*68f0*/  LOP3.LUT R63, R7, 0x80, RZ, 0xfc, !PT ;  /* 0x00000080073f7812 */ /* 0x000fe200078efcff */
[----:B------:R-:W-:Y:S01]  /*6900*/  LDS R23, [R156+0x380] ;  /* 0x000380009c177984 */ /* 0x000fe20000000800 */
[----:B------:R-:W-:Y:S01]  /*6910*/  IADD3.X R6, PT, PT, R6, UR13, RZ, P5, !PT ;  /* 0x0000000d06067c10 */ /* 0x000fe2000affe4ff */
[----:B------:R-:W1:Y:S01]  /*6920*/  LDCU.64 UR12, c[0x0][0x518] ;  /* 0x0000a300ff0c77ac */ /* 0x000e620008000a00 */
[----:B0-----:R-:W-:Y:S01]  /*6930*/  LEA R4, P5, R5, UR14, 0x2 ;  /* 0x0000000e05047c11 */ /* 0x001fe2000f8a10ff */
[----:B------:R-:W-:Y:S01]  /*6940*/  LDS R25, [R134+0x400] ;  /* 0x0004000086197984 */ /* 0x000fe20000000800 */
[----:B------:R-:W-:-:S02]  /*6950*/  LOP3.LUT R65, R7, 0xa0, RZ, 0xfc, !PT ;  /* 0x000000a007417812 */ /* 0x000fc400078efcff */
[----:B------:R-:W-:Y:S01]  /*6960*/  LEA.HI.X R5, R5, UR15, R6, 0x2, P5 ;  /* 0x0000000f05057c11 */ /* 0x000fe2000a8f1406 */
[----:B------:R-:W-:Y:S01]  /*6970*/  LDS R27, [R99+0x480] ;  /* 0x00048000631b7984 */ /* 0x000fe20000000800 */
[C---:B------:R-:W-:Y:S01]  /*6980*/  LOP3.LUT R67, R7.reuse, 0xc0, RZ, 0xfc, !PT ;  /* 0x000000c007437812 */ /* 0x040fe200078efcff */
[----:B------:R-:W0:Y:S01]  /*6990*/  LDCU.64 UR14, c[0x0][0x520] ;  /* 0x0000a400ff0e77ac */ /* 0x000e220008000a00 */
[C---:B------:R-:W-:Y:S01]  /*69a0*/  LOP3.LUT R69, R7.reuse, 0xe0, RZ, 0xfc, !PT ;  /* 0x000000e007457812 */ /* 0x040fe200078efcff */
[----:B------:R-:W-:Y:S01]  /*69b0*/  LDS R29, [R98+0x500] ;  /* 0x00050000621d7984 */ /* 0x000fe20000000800 */
[C---:B------:R-:W-:Y:S02]  /*69c0*/  LOP3.LUT R71, R7.reuse, 0x100, RZ, 0xfc, !PT ;  /* 0x0000010007477812 */ /* 0x040fe400078efcff */
[C---:B------:R-:W-:Y:S01]  /*69d0*/  LOP3.LUT R73, R7.reuse, 0x120, RZ, 0xfc, !PT ;  /* 0x0000012007497812 */ /* 0x040fe200078efcff */
[----:B------:R-:W-:Y:S01]  /*69e0*/  LDS R31, [R97+0x580] ;  /* 0x00058000611f7984 */ /* 0x000fe20000000800 */
[----:B------:R-:W-:-:S02]  /*69f0*/  LOP3.LUT R75, R7, 0x140, RZ, 0xfc, !PT ;  /* 0x00000140074b7812 */ /* 0x000fc400078efcff */
[C---:B------:R-:W-:Y:S01]  /*6a00*/  LOP3.LUT R77, R7.reuse, 0x160, RZ, 0xfc, !PT ;  /* 0x00000160074d7812 */ /* 0x040fe200078efcff */
[----:B------:R-:W-:Y:S01]  /*6a10*/  LDS R33, [R96+0x600] ;  /* 0x0006000060217984 */ /* 0x000fe20000000800 */
[C---:B------:R-:W-:Y:S01]  /*6a20*/  LOP3.LUT R79, R7.reuse, 0x180, RZ, 0xfc, !PT ;  /* 0x00000180074f7812 */ /* 0x040fe200078efcff */
[----:B-1----:R-:W-:Y:S01]  /*6a30*/  UIMAD.WIDE.U32 UR8, UR17, UR12, UR8 ;  /* 0x0000000c110872a5 */ /* 0x002fe2000f8e0008 */
[C---:B------:R-:W-:Y:S01]  /*6a40*/  LOP3.LUT R81, R7.reuse, 0x1a0, RZ, 0xfc, !PT ;  /* 0x000001a007517812 */ /* 0x040fe200078efcff */
[----:B------:R-:W-:Y:S01]  /*6a50*/  LDS R41, [R95+0x680] ;  /* 0x000680005f297984 */ /* 0x000fe20000000800 */
[C---:B------:R-:W-:Y:S01]  /*6a60*/  LOP3.LUT R83, R7.reuse, 0x1c0, RZ, 0xfc, !PT ;  /* 0x000001c007537812 */ /* 0x040fe200078efcff */
[----:B------:R-:W-:Y:S01]  /*6a70*/  UIMAD UR9, UR17, UR13, UR9 ;  /* 0x0000000d110972a4 */ /* 0x000fe2000f8e0209 */
[----:B------:R-:W-:Y:S01]  /*6a80*/  LOP3.LUT R85, R7, 0x1e0, RZ, 0xfc, !PT ;  /* 0x000001e007557812 */ /* 0x000fe200078efcff */
[----:B------:R-:W-:Y:S01]  /*6a90*/  LDS R43, [R94+0x700] ;  /* 0x000700005e2b7984 */ /* 0x000fe20000000800 */
[----:B------:R-:W1:Y:S03]  /*6aa0*/  LDCU.64 UR12, c[0x0][0x560] ;  /* 0x0000ac00ff0c77ac */ /* 0x000e660008000a00 */
[----:B------:R-:W-:Y:S01]  /*6ab0*/  LDS R55, [R93+0x780] ;  /* 0x000780005d377984 */ /* 0x000fe20000000800 */
[----:B0-----:R-:W-:-:S04]  /*6ac0*/  UIMAD.WIDE.U32 UR8, UR10, UR14, UR8 ;  /* 0x0000000e0a0872a5 */ /* 0x001fc8000f8e0008 */
[----:B------:R-:W-:Y:S01]  /*6ad0*/  UIMAD UR9, UR10, UR15, UR9 ;  /* 0x0000000f0a0972a4 */ /* 0x000fe2000f8e0209 */
[----:B--2---:R-:W-:Y:S04]  /*6ae0*/  LDS R9, [R82] ;  /* 0x0000000052097984 */ /* 0x004fe80000000800 */
[----:B---3--:R-:W-:Y:S04]  /*6af0*/  LDS R11, [R42+0x80] ;  /* 0x000080002a0b7984 */ /* 0x008fe80000000800 */
        /* <DEDUP_REMOVED lines=64> */
[----:B------:R-:W-:Y:S01]  /*6f00*/  STS [R92+0x3c], R54 ;  /* 0x00003c365c007388 */ /* 0x000fe20000000800 */
[----:B------:R-:W-:-:S03]  /*6f10*/  NOP ;  /* 0x0000000000007918 */ /* 0x000fc60000000000 */
[----:B------:R-:W-:Y:S01]  /*6f20*/  LDS R9, [R82] ;  /* 0x0000000052097984 */ /* 0x000fe20000000800 */
[----:B0-----:R-:W-:-:S03]  /*6f30*/  FADD.FTZ R52, R51, R52 ;  /* 0x0000003433347221 */ /* 0x001fc60000010000 */
[----:B------:R-:W-:Y:S01]  /*6f40*/  LDS R11, [R42+0x80] ;  /* 0x000080002a0b7984 */ /* 0x000fe20000000800 */
[----:B--2---:R-:W-:-:S03]  /*6f50*/  FADD.FTZ R53, R52, R53 ;  /* 0x0000003534357221 */ /* 0x004fc60000010000 */
        /* <DEDUP_REMOVED lines=16> */
[----:B------:R-:W-:Y:S01]  /*7060*/  IADD3 R5, P0, PT, R7, UR8, RZ ;  /* 0x0000000807057c10 */ /* 0x000fe2000ff1e0ff */
[----:B------:R-:W-:-:S03]  /*7070*/  UIADD3 UR8, UPT, UPT, UR20, -0x1, URZ ;  /* 0xffffffff14087890 */ /* 0x000fc6000fffe0ff */
[----:B------:R-:W-:Y:S02]  /*7080*/  IADD3.X R6, PT, PT, RZ, UR9, RZ, P0, !PT ;  /* 0x00000009ff067c10 */ /* 0x000fe400087fe4ff */
[C---:B-1----:R-:W-:Y:S02]  /*7090*/  LEA R4, P3, R5.reuse, UR12, 0x2 ;  /* 0x0000000c05047c11 */ /* 0x042fe4000f8610ff */
[----:B------:R-:W-:Y:S02]  /*70a0*/  UMOV UR20, UR8 ;  /* 0x0000000800147c82 */ /* 0x000fe40008000000 */
[----:B------:R-:W-:Y:S01]  /*70b0*/  LEA.HI.X R5, R5, UR13, R6, 0x2, P3 ;  /* 0x0000000d05057c11 */ /* 0x000fe200098f1406 */
[----:B------:R-:W0:Y:S02]  /*70c0*/  LDS R0, [UR16+0x2100] ;  /* 0x00210010ff007984 */ /* 0x000e240008000800 */
[-C--:B0-----:R-:W-:Y:S02]  /*70d0*/  ISETP.GE.AND P2, PT, R7, R0.reuse, PT ;  /* 0x000000000700720c */ /* 0x081fe40003f46270 */
[----:B------:R-:W-:-:S02]  /*70e0*/  ISETP.GE.AND P1, PT, R57, R0, PT ;  /* 0x000000003900720c */ /* 0x000fc40003f26270 */
[-C--:B------:R-:W-:Y:S02]  /*70f0*/  ISETP.GE.AND P0, PT, R59, R0.reuse, PT ;  /* 0x000000003b00720c */ /* 0x080fe40003f06270 */
[-C--:B------:R-:W-:Y:S02]  /*7100*/  ISETP.GE.AND P4, PT, R61, R0.reuse, PT ;  /* 0x000000003d00720c */ /* 0x080fe40003f86270 */
[-C--:B------:R-:W-:Y:S02]  /*7110*/  ISETP.GE.AND P6, PT, R63, R0.reuse, PT ;  /* 0x000000003f00720c */ /* 0x080fe40003fc6270 */
[-C--:B------:R-:W-:Y:S02]  /*7120*/  ISETP.GE.AND P5, PT, R65, R0.reuse, PT ;  /* 0x000000004100720c */ /* 0x080fe40003fa6270 */
[-C--:B------:R-:W-:Y:S01]  /*7130*/  ISETP.GE.AND P3, PT, R67, R0.reuse, PT ;  /* 0x000000004300720c */ /* 0x080fe20003f66270 */
        /* <DEDUP_REMOVED lines=17> */
[----:B------:R-:W-:Y:S01]  /*7250*/  ISETP.GE.AND P1, PT, R85, R0, PT ;  /* 0x000000005500720c */ /* 0x000fe20003f26270 */
[----:B------:R-:W-:Y:S02]  /*7260*/  FADD.FTZ R0, R53, R54 ;  /* 0x0000003635007221 */ /* 0x000fe40000010000 */
[----:B------:R0:W-:Y:S04]  /*7270*/  @!P0 STG.E desc[UR28][R4.64+0x480], R99 ;  /* 0x0004806304008986 */ /* 0x0001e8000c10191c */
[----:B------:R0:W-:Y:S04]  /*7280*/  @!P4 STG.E desc[UR28][R4.64+0x500], R23 ;  /* 0x000500170400c986 */ /* 0x0001e8000c10191c */
[----:B------:R0:W-:Y:S04]  /*7290*/  @!P6 STG.E desc[UR28][R4.64+0x580], R97 ;  /* 0x000580610400e986 */ /* 0x0001e8000c10191c */
[----:B------:R0:W-:Y:S04]  /*72a0*/  @!P5 STG.E desc[UR28][R4.64+0x600], R25 ;  /* 0x000600190400d986 */ /* 0x0001e8000c10191c */
[----:B------:R0:W-:Y:S04]  /*72b0*/  @!P3 STG.E desc[UR28][R4.64+0x680], R95 ;  /* 0x0006805f0400b986 */ /* 0x0001e8000c10191c */
[----:B------:R0:W-:Y:S04]  /*72c0*/  @!P2 STG.E desc[UR28][R4.64+0x700], R27 ;  /* 0x0007001b0400a986 */ /* 0x0001e8000c10191c */
[----:B------:R0:W-:Y:S04]  /*72d0*/  @!P1 STG.E desc[UR28][R4.64+0x780], R93 ;  /* 0x0007805d04009986 */ /* 0x0001e8000c10191c */
[----:B------:R0:W-:Y:S01]  /*72e0*/  STL [R1+0x8], R0 ;  /* 0x0000080001007387 */ /* 0x0001e20000100800 */
[----:B------:R-:W-:Y:S05]  /*72f0*/  BRA.U UP0, `(.L_x_79) ;  /* 0xffffff91008c7547 */ /* 0x000fea000b83ffff */
.L_x_63:
[----:B------:R-:W1:Y:S01]  /*7300*/  LDCU.64 UR6, c[0x0][0x548] ;  /* 0x0000a900ff0677ac */ /* 0x000e620008000a00 */
[----:B0-----:R-:W0:Y:S01]  /*7310*/  S2R R11, SR_TID.X ;  /* 0x00000000000b7919 */ /* 0x001e220000002100 */
[----:B------:R-:W2:Y:S01]  /*7320*/  LDCU UR21, c[0x0][0x38c] ;  /* 0x00007180ff1577ac */ /* 0x000ea20008000800 */
[----:B------:R-:W3:Y:S01]  /*7330*/  LDCU.64 UR8, c[0x0][0x568] ;  /* 0x0000ad00ff0877ac */ /* 0x000ee20008000a00 */
[----:B-1----:R-:W-:-:S04]  /*7340*/  UISETP.NE.U32.AND UP0, UPT, UR6, URZ, UPT ;  /* 0x000000ff0600728c */ /* 0x002fc8000bf05070 */
[----:B------:R-:W-:-:S09]  /*7350*/  UISETP.NE.AND.EX UP0, UPT, UR7, URZ, UPT, UP0 ;  /* 0x000000ff0700728c */ /* 0x000fd2000bf05300 */
[----:B--23--:R-:W-:Y:S05]  /*7360*/  BRA.U !UP0, `(.L_x_80) ;  /* 0x00000001089c7547 */ /* 0x00cfea000b800000 */
[----:B------:R-:W2:Y:S01]  /*7370*/  LDL.LU R4, [R1+0xc] ;  /* 0x00000c0001047983 */ /* 0x000ea20000300800 */
[----:B------:R-:W-:Y:S01]  /*7380*/  BSSY.RECONVERGENT B0, `(.L_x_80) ;  /* 0x0000025000007945 */ /* 0x000fe20003800200 */
[----:B------:R-:W1:Y:S02]  /*7390*/  S2R R6, SR_TID.X ;  /* 0x0000000000067919 */ /* 0x000e640000002100 */
[----:B--2---:R-:W2:Y:S02]  /*73a0*/  SHFL.DOWN P0, R0, R4, 0x1, 0x1f ;  /* 0x08201f0004007f89 */ /* 0x004ea40000000000 */
[----:B--2---:R-:W-:Y:S02]  /*73b0*/  @P0 FADD R0, R0, R4 ;  /* 0x0000000400000221 */ /* 0x004fe40000000000 */
[----:B------:R-:W2:Y:S03]  /*73c0*/  S2R R4, SR_LANEID ;  /* 0x0000000000047919 */ /* 0x000ea60000000000 */
[----:B------:R-:W3:Y:S02]  /*73d0*/  SHFL.DOWN P0, R3, R0, 0x2, 0x1f ;  /* 0x08401f0000037f89 */ /* 0x000ee40000000000 */
[----:B---3--:R-:W-:Y:S01]  /*73e0*/  @P0 FADD R3, R0, R3 ;  /* 0x0000000300030221 */ /* 0x008fe20000000000 */
[----:B--2---:R-:W-:-:S04]  /*73f0*/  ISETP.NE.AND P1, PT, R4, RZ, PT ;  /* 0x000000ff0400720c */ /* 0x004fc80003f25270 */
[----:B------:R-:W2:Y:S09]  /*7400*/  SHFL.DOWN P0, R2, R3, 0x4, 0x1f ;  /* 0x08801f0003027f89 */ /* 0x000eb20000000000 */
[----:B------:R-:W3:Y:S01]  /*7410*/  @!P1 S2R R8, SR_CgaCtaId ;  /* 0x0000000000089919 */ /* 0x000ee20000008800 */
[----:B------:R-:W-:-:S02]  /*7420*/  @!P1 MOV R7, 0x400 ;  /* 0x0000040000079802 */ /* 0x000fc40000000f00 */
[----:B-1----:R-:W-:-:S04]  /*7430*/  @!P1 SHF.R.U32.HI R0, RZ, 0x3, R6 ;  /* 0x00000003ff009819 */ /* 0x002fc80000011606 */
[----:B------:R-:W-:Y:S01]  /*7440*/  @!P1 LOP3.LUT R0, R0, 0x7c, RZ, 0xc0, !PT ;  /* 0x0000007c00009812 */ /* 0x000fe200078ec0ff */
[----:B--2---:R-:W-:-:S05]  /*7450*/  @P0 FADD R2, R3, R2 ;  /* 0x0000000203020221 */ /* 0x004fca0000000000 */
[----:B------:R-:W1:Y:S01]  /*7460*/  SHFL.DOWN P0, R5, R2, 0x8, 0x1f ;  /* 0x09001f0002057f89 */ /* 0x000e620000000000 */
[----:B---3--:R-:W-:-:S04]  /*7470*/  @!P1 LEA R7, R8, R7, 0x18 ;  /* 0x0000000708079211 */ /* 0x008fc800078ec0ff */
[----:B------:R-:W-:Y:S01]  /*7480*/  @!P1 IADD3 R3, PT, PT, R7, R0, RZ ;  /* 0x0000000007039210 */ /* 0x000fe20007ffe0ff */
[----:B-1----:R-:W-:-:S05]  /*7490*/  @P0 FADD R5, R2, R5 ;  /* 0x0000000502050221 */ /* 0x002fca0000000000 */
[----:B------:R-:W1:Y:S02]  /*74a0*/  SHFL.DOWN P0, R4, R5, 0x10, 0x1f ;  /* 0x0a001f0005047f89 */ /* 0x000e640000000000 */
[----:B-1----:R-:W-:Y:S01]  /*74b0*/  @P0 FADD R4, R5, R4 ;  /* 0x0000000405040221 */ /* 0x002fe20000000000 */
[----:B------:R-:W-:-:S04]  /*74c0*/  ISETP.NE.AND P0, PT, R6, RZ, PT ;  /* 0x000000ff0600720c */ /* 0x000fc80003f05270 */
[----:B------:R1:W-:Y:S01]  /*74d0*/  @!P1 STS [R3+0x2114], R4 ;  /* 0x0021140403009388 */ /* 0x0003e20000000800 */
[----:B------:R-:W-:Y:S08]  /*74e0*/  BAR.SYNC.DEFER_BLOCKING 0x0 ;  /* 0x0000000000007b1d */ /* 0x000ff00000010000 */
[----:B------:R-:W-:Y:S05]  /*74f0*/  @P0 BRA `(.L_x_81) ;  /* 0x0000000000340947 */ /* 0x000fea0003800000 */
[----:B------:R-:W2:Y:S01]  /*7500*/  S2UR UR5, SR_CgaCtaId ;  /* 0x00000000000579c3 */ /* 0x000ea20000008800 */
[----:B------:R-:W-:Y:S02]  /*7510*/  UMOV UR4, 0x400 ;  /* 0x0000040000047882 */ /* 0x000fe40000000000 */
[----:B--2---:R-:W-:-:S09]  /*7520*/  ULEA UR4, UR5, UR4, 0x18 ;  /* 0x0000000405047291 */ /* 0x004fd2000f8ec0ff */
[----:B-1----:R-:W1:Y:S04]  /*7530*/  LDS.64 R2, [UR4+0x2118] ;  /* 0x00211804ff027984 */ /* 0x002e680008000a00 */
        /* <DEDUP_REMOVED lines=9> */
.L_x_81:
[----:B------:R-:W-:Y:S05]  /*75d0*/  BSYNC.RECONVERGENT B0 ;  /* 0x0000000000007941 */ /* 0x000fea0003800200 */
.L_x_80:
[----:B------:R-:W-:Y:S01]  /*75e0*/  UISETP.NE.U32.AND UP0, UPT, UR8, URZ, UPT ;  /* 0x000000ff0800728c */ /* 0x000fe2000bf05070 */
[----:B0-----:R-:W-:-:S03]  /*75f0*/  ISETP.GE.AND P0, PT, R11, UR21, PT ;  /* 0x000000150b007c0c */ /* 0x001fc6000bf06270 */
[----:B------:R-:W-:-:S09]  /*7600*/  UISETP.NE.AND.EX UP0, UPT, UR9, URZ, UPT, UP0 ;  /* 0x000000ff0900728c */ /* 0x000fd2000bf05300 */
[----:B------:R-:W-:Y:S05]  /*7610*/  BRA.U !UP0, `(.L_x_82) ;  /* 0x0000000108a07547 */ /* 0x000fea000b800000 */
[----:B--2---:R-:W2:Y:S01]  /*7620*/  LDL.LU R2, [R1+0x8] ;  /* 0x0000080001027983 */ /* 0x004ea20000300800 */
[----:B------:R-:W-:Y:S01]  /*7630*/  BSSY.RECONVERGENT B0, `(.L_x_82) ;  /* 0x0000026000007945 */ /* 0x000fe20003800200 */
[----:B-1----:R-:W0:Y:S01]  /*7640*/  S2R R4, SR_LANEID ;  /* 0x0000000000047919 */ /* 0x002e220000000000 */
        /* <DEDUP_REMOVED lines=12> */
[----:B------:R-:W-:-:S04]  /*7710*/  @!P2 LOP3.LUT R0, R0, 0x7c, RZ, 0xc0, !PT ;  /* 0x0000007c0000a812 */ /* 0x000fc800078ec0ff */
[----:B------:R-:W-:Y:S01]  /*7720*/  @!P2 IADD3 R7, PT, PT, R7, R0, RZ ;  /* 0x000000000707a210 */ /* 0x000fe20007ffe0ff */
        /* <DEDUP_REMOVED lines=22> */
.L_x_83:
[----:B------:R-:W-:Y:S05]  /*7890*/  BSYNC.RECONVERGENT B0 ;  /* 0x0000000000007941 */ /* 0x000fea0003800200 */
.L_x_82:
[----:B------:R-:W-:Y:S05]  /*78a0*/  @P0 EXIT ;  /* 0x000000000000094d */ /* 0x000fea0003800000 */
[----:B------:R-:W3:Y:S01]  /*78b0*/  LDCU.64 UR8, c[0x0][0x4c8] ;  /* 0x00009900ff0877ac */ /* 0x000ee20008000a00 */
[----:B------:R-:W4:Y:S01]  /*78c0*/  S2UR UR20, SR_CgaCtaId ;  /* 0x00000000001479c3 */ /* 0x000f220000008800 */
[----:B------:R-:W-:Y:S01]  /*78d0*/  BSSY.RECONVERGENT B0, `(.L_x_84) ;  /* 0x0000057000007945 */ /* 0x000fe20003800200 */
[----:B------:R-:W5:Y:S01]  /*78e0*/  LDCU.64 UR22, c[0x0][0x3d8] ;  /* 0x00007b00ff1677ac */ /* 0x000f620008000a00 */
[----:B------:R-:W0:Y:S01]  /*78f0*/  LDCU.64 UR16, c[0x0][0x4e8] ;  /* 0x00009d00ff1077ac */ /* 0x000e220008000a00 */
[----:B------:R-:W1:Y:S01]  /*7900*/  LDCU.64 UR26, c[0x0][0x3b8] ;  /* 0x00007700ff1a77ac */ /* 0x000e620008000a00 */
[----:B------:R-:W2:Y:S01]  /*7910*/  LDCU.64 UR18, c[0x0][0x4a8] ;  /* 0x00009500ff1277ac */ /* 0x000ea20008000a00 */
[----:B------:R-:W4:Y:S01]  /*7920*/  LDCU.64 UR24, c[0x0][0x450] ;  /* 0x00008a00ff1877ac */ /* 0x000f220008000a00 */
[----:B------:R-:W4:Y:S01]  /*7930*/  LDCU.64 UR30, c[0x0][0x448] ;  /* 0x00008900ff1e77ac */ /* 0x000f220008000a00 */
[----:B---3--:R-:W-:Y:S02]  /*7940*/  UIMAD.WIDE.U32 UR6, UR10, UR8, URZ ;  /* 0x000000080a0672a5 */ /* 0x008fe4000f8e00ff */
[----:B-----5:R-:W-:-:S02]  /*7950*/  UIMAD.WIDE.U32 UR12, UR10, UR22, URZ ;  /* 0x000000160a0c72a5 */ /* 0x020fc4000f8e00ff */
[----:B0-----:R-:W-:Y:S02]  /*7960*/  UIMAD.WIDE.U32 UR4, UR10, UR16, URZ ;  /* 0x000000100a0472a5 */ /* 0x001fe4000f8e00ff */
[----:B------:R-:W-:Y:S02]  /*7970*/  UIMAD UR16, UR10, UR9, UR7 ;  /* 0x000000090a1072a4 */ /* 0x000fe4000f8e0207 */
[----:B-1----:R-:W-:Y:S02]  /*7980*/  UIMAD.WIDE.U32 UR14, UR10, UR26, URZ ;  /* 0x0000001a0a0e72a5 */ /* 0x002fe4000f8e00ff */
[----:B--2---:R-:W-:Y:S02]  /*7990*/  UIMAD.WIDE.U32 UR8, UR10, UR18, URZ ;  /* 0x000000120a0872a5 */ /* 0x004fe4000f8e00ff */
[----:B------:R-:W-:Y:S02]  /*79a0*/  UIMAD UR23, UR10, UR23, UR13 ;  /* 0x000000170a1772a4 */ /* 0x000fe4000f8e020d */
[----:B------:R-:W-:-:S02]  /*79b0*/  UIMAD UR27, UR10, UR27, UR15 ;  /* 0x0000001b0a1b72a4 */ /* 0x000fc4000f8e020f */
[----:B----4-:R-:W-:Y:S02]  /*79c0*/  ULEA UR24, UP0, UR12, UR24, 0x2 ;  /* 0x000000180c187291 */ /* 0x010fe4000f8010ff */
        /* <DEDUP_REMOVED lines=15> */
.L_x_85:
        /* <DEDUP_REMOVED lines=15> */
[----:B------:R-:W-:Y:S02]  /*7bb0*/  LEA R8, P1, R6, UR24, 0x2 ;  /* 0x0000001806087c11 */ /* 0x000fe4000f8210ff */
[----:B------:R-:W-:Y:S02]  /*7bc0*/  IADD3 R5, PT, PT, R3, R5, RZ ;  /* 0x0000000503057210 */ /* 0x000fe40007ffe0ff */
        /* <DEDUP_REMOVED lines=17> */
[C---:B------:R-:W-:Y:S02]  /*7ce0*/  LEA R4, P0, R2.reuse, UR34, 0x2 ;  /* 0x0000002202047c11 */ /* 0x040fe4000f8010ff */
[----:B------:R-:W-:Y:S02]  /*7cf0*/  IADD3 R3, PT, PT, R7, R13, RZ ;  /* 0x0000000d07037210 */ /* 0x000fe40007ffe0ff */
        /* <DEDUP_REMOVED lines=21> */
.L_x_84:
[----:B------:R-:W-:Y:S05]  /*7e50*/  EXIT ;  /* 0x000000000000794d */ /* 0x000fea0003800000 */
.L_x_70:
[----:B------:R-:W-:Y:S01]  /*7e60*/  MOV R86, 0xffffffff ;  /* 0xffffffff00567802 */ /* 0x000fe20000000f00 */
[----:B------:R-:W-:Y:S01]  /*7e70*/  HFMA2 R154, -RZ, RZ, 0, 5.9604644775390625e-08 ;  /* 0x00000001ff9a7431 */ /* 0x000fe200000001ff */
[----:B------:R-:W-:Y:S02]  /*7e80*/  MOV R165, R162 ;  /* 0x000000a200a57202 */ /* 0x000fe40000000f00 */
[----:B------:R-:W-:-:S07]  /*7e90*/  MOV R87, RZ ;  /* 0x000000ff00577202 */ /* 0x000fce0000000f00 */
[----:B-1---5:R-:W-:Y:S05]  /*7ea0*/  WARPSYNC.COLLECTIVE R86, `(.L_x_86) ;  /* 0x0000000056087348 */ /* 0x022fea0003c00000 */
[----:B------:R0:W2:Y:S02]  /*7eb0*/  SHFL.UP P6, R86, R165, R154, R87 ;  /* 0x0400009aa5567389 */ /* 0x0000a400000c0057 */
[----:B012--5:R-:W-:Y:S05]  /*7ec0*/  ENDCOLLECTIVE ;  /* 0x000000000000791b */ /* 0x027fea0003800000 */
.L_x_86:
[----:B------:R-:W-:Y:S02]  /*7ed0*/  MOV R165, R155 ;  /* 0x0000009b00a57202 */ /* 0x000fe40000000f00 */
[----:B------:R-:W-:Y:S02]  /*7ee0*/  MOV R157, R86 ;  /* 0x00000056009d7202 */ /* 0x000fe40000000f00 */
[----:B------:R-:W-:-:S07]  /*7ef0*/  MOV R86, 0xffffffff ;  /* 0xffffffff00567802 */ /* 0x000fce0000000f00 */
[----:B------:R-:W-:Y:S05]  /*7f00*/  WARPSYNC.COLLECTIVE R86, `(.L_x_87) ;  /* 0x0000000056087348 */ /* 0x000fea0003c00000 */
[----:B------:R0:W1:Y:S02]  /*7f10*/  SHFL.UP P6, R86, R165, R154, R87 ;  /* 0x0400009aa5567389 */ /* 0x00006400000c0057 */
[----:B01----:R-:W-:Y:S05]  /*7f20*/  ENDCOLLECTIVE ;  /* 0x000000000000791b */ /* 0x003fea0003800000 */
.L_x_87:
[----:B------:R-:W-:Y:S02]  /*7f30*/  HFMA2 R154, -RZ, RZ, 0, 1.1920928955078125e-07 ;  /* 0x00000002ff9a7431 */ /* 0x000fe400000001ff */
[C---:B------:R-:W-:Y:S01]  /*7f40*/  FFMA.FTZ R163, R162.reuse, R86, R155 ;  /* 0x00000056a2a37223 */ /* 0x040fe2000001009b */
[----:B------:R-:W-:Y:S01]  /*7f50*/  @P5 FMUL.FTZ R162, R162, R157 ;  /* 0x0000009da2a25220 */ /* 0x000fe20000410000 */
[----:B------:R-:W-:-:S03]  /*7f60*/  MOV R86, 0xffffffff ;  /* 0xffffffff00567802 */ /* 0x000fc60000000f00 */
[----:B------:R-:W-:Y:S02]  /*7f70*/  FSEL R157, R155, R163, !P5 ;  /* 0x000000a39b9d7208 */ /* 0x000fe40006800000 */
[----:B------:R-:W-:-:S07]  /*7f80*/  MOV R165, R162 ;  /* 0x000000a200a57202 */ /* 0x000fce0000000f00 */
[----:B------:R-:W-:Y:S05]  /*7f90*/  WARPSYNC.COLLECTIVE R86, `(.L_x_88) ;  /* 0x0000000056087348 */ /* 0x000fea0003c00000 */
[----:B------:R0:W1:Y:S02]  /*7fa0*/  SHFL.UP P6, R86, R165, R154, R87 ;  /* 0x0400009aa5567389 */ /* 0x00006400000c0057 */
[----:B01----:R-:W-:Y:S05]  /*7fb0*/  ENDCOLLECTIVE ;  /* 0x000000000000791b */ /* 0x003fea0003800000 */
.L_x_88:
[----:B------:R-:W-:Y:S02]  /*7fc0*/  MOV R165, R157 ;  /* 0x0000009d00a57202 */ /* 0x000fe40000000f00 */
[----:B------:R-:W-:Y:S02]  /*7fd0*/  MOV R155, R86 ;  /* 0x00000056009b7202 */ /* 0x000fe40000000f00 */
[----:B------:R-:W-:-:S07]  /*7fe0*/  MOV R86, 0xffffffff ;  /* 0xffffffff00567802 */ /* 0x000fce0000000f00 */
[----:B------:R-:W-:Y:S05]  /*7ff0*/  WARPSYNC.COLLECTIVE R86, `(.L_x_89) ;  /* 0x0000000056087348 */ /* 0x000fea0003c00000 */
[----:B------:R0:W1:Y:S02]  /*8000*/  SHFL.UP P6, R86, R165, R154, R87 ;  /* 0x0400009aa5567389 */ /* 0x00006400000c0057 */
[----:B01----:R-:W-:Y:S05]  /*8010*/  ENDCOLLECTIVE ;  /* 0x000000000000791b */ /* 0x003fea0003800000 */
.L_x_89:
[----:B------:R-:W-:Y:S02]  /*8020*/  HFMA2 R154, -RZ, RZ, 0, 2.384185791015625e-07 ;  /* 0x00000004ff9a7431 */ /* 0x000fe400000001ff */
[C---:B------:R-:W-:Y:S01]  /*8030*/  FFMA.FTZ R86, R162.reuse, R86, R157 ;  /* 0x00000056a2567223 */ /* 0x040fe2000001009d */
[----:B------:R-:W-:-:S04]  /*8040*/  @P4 FMUL.FTZ R162, R162, R155 ;  /* 0x0000009ba2a24220 */ /* 0x000fc80000410000 */
[----:B------:R-:W-:Y:S02]  /*8050*/  FSEL R157, R157, R86, !P4 ;  /* 0x000000569d9d7208 */ /* 0x000fe40006000000 */
[----:B------:R-:W-:Y:S02]  /*8060*/  MOV R86, 0xffffffff ;  /* 0xffffffff00567802 */ /* 0x000fe40000000f00 */
[----:B------:R-:W-:-:S07]  /*8070*/  MOV R165, R162 ;  /* 0x000000a200a57202 */ /* 0x000fce0000000f00 */
[----:B------:R-:W-:Y:S05]  /*8080*/  WARPSYNC.COLLECTIVE R86, `(.L_x_90) ;  /* 0x0000000056087348 */ /* 0x000fea0003c00000 */
[----:B------:R0:W1:Y:S02]  /*8090*/  SHFL.UP P6, R86, R165, R154, R87 ;  /* 0x0400009aa5567389 */ /* 0x00006400000c0057 */
[----:B01----:R-:W-:Y:S05]  /*80a0*/  ENDCOLLECTIVE ;  /* 0x000000000000791b */ /* 0x003fea0003800000 */
.L_x_90:
[----:B------:R-:W-:Y:S02]  /*80b0*/  MOV R165, R157 ;  /* 0x0000009d00a57202 */ /* 0x000fe40000000f00 */
[----:B------:R-:W-:Y:S02]  /*80c0*/  MOV R155, R86 ;  /* 0x00000056009b7202 */ /* 0x000fe40000000f00 */
[----:B------:R-:W-:-:S07]  /*80d0*/  MOV R86, 0xffffffff ;  /* 0xffffffff00567802 */ /* 0x000fce0000000f00 */
[----:B------:R-:W-:Y:S05]  /*80e0*/  WARPSYNC.COLLECTIVE R86, `(.L_x_91) ;  /* 0x0000000056087348 */ /* 0x000fea0003c00000 */
[----:B------:R0:W1:Y:S02]  /*80f0*/  SHFL.UP P6, R86, R165, R154, R87 ;  /* 0x0400009aa5567389 */ /* 0x00006400000c0057 */
[----:B01----:R-:W-:Y:S05]  /*8100*/  ENDCOLLECTIVE ;  /* 0x000000000000791b */ /* 0x003fea0003800000 */
.L_x_91:
[----:B------:R-:W-:Y:S02]  /*8110*/  HFMA2 R154, -RZ, RZ, 0, 4.76837158203125e-07 ;  /* 0x00000008ff9a7431 */ /* 0x000fe400000001ff */
        /* <DEDUP_REMOVED lines=8> */
.L_x_92:
[----:B------:R-:W-:Y:S02]  /*81a0*/  MOV R165, R157 ;  /* 0x0000009d00a57202 */ /* 0x000fe40000000f00 */
[----:B------:R-:W-:Y:S02]  /*81b0*/  MOV R155, R86 ;  /* 0x00000056009b7202 */ /* 0x000fe40000000f00 */
[----:B------:R-:W-:-:S07]  /*81c0*/  MOV R86, 0xffffffff ;  /* 0xffffffff00567802 */ /* 0x000fce0000000f00 */
[----:B------:R-:W-:Y:S05]  /*81d0*/  WARPSYNC.COLLECTIVE R86, `(.L_x_93) ;  /* 0x0000000056087348 */ /* 0x000fea0003c00000 */
[----:B------:R0:W1:Y:S02]  /*81e0*/  SHFL.UP P6, R86, R165, R154, R87 ;  /* 0x0400009aa5567389 */ /* 0x00006400000c0057 */
[----:B01----:R-:W-:Y:S05]  /*81f0*/  ENDCOLLECTIVE ;  /* 0x000000000000791b */ /* 0x003fea0003800000 */
.L_x_93:
[----:B------:R-:W-:Y:S02]  /*8200*/  HFMA2 R154, -RZ, RZ, 0, 9.5367431640625e-07 ;  /* 0x00000010ff9a7431 */ /* 0x000fe400000001ff */
        /* <DEDUP_REMOVED lines=8> */
.L_x_94:
[----:B------:R-:W-:Y:S02]  /*8290*/  MOV R165, R157 ;  /* 0x0000009d00a57202 */ /* 0x000fe40000000f00 */
[----:B------:R-:W-:Y:S02]  /*82a0*/  MOV R155, R86 ;  /* 0x00000056009b7202 */ /* 0x000fe40000000f00 */
[----:B------:R-:W-:-:S07]  /*82b0*/  MOV R86, 0xffffffff ;  /* 0xffffffff00567802 */ /* 0x000fce0000000f00 */
[----:B------:R-:W-:Y:S05]  /*82c0*/  WARPSYNC.COLLECTIVE R86, `(.L_x_95) ;  /* 0x0000000056087348 */ /* 0x000fea0003c00000 */
[----:B------:R0:W1:Y:S02]  /*82d0*/  SHFL.UP P6, R86, R165, R154, R87 ;  /* 0x0400009aa5567389 */ /* 0x00006400000c0057 */
[----:B01----:R-:W-:Y:S05]  /*82e0*/  ENDCOLLECTIVE ;  /* 0x000000000000791b */ /* 0x003fea0003800000 */
.L_x_95:
[----:B------:R-:W-:Y:S05]  /*82f0*/  BRA `(.L_x_96) ;  /* 0xffffffc800887947 */ /* 0x000fea000383ffff */
.L_x_71:
        /* <DEDUP_REMOVED lines=8> */
.L_x_98:
[----:B------:R-:W-:Y:S05]  /*8380*/  BSYNC B0 ;  /* 0x0000000000007941 */ /* 0x000fea0003800000 */
.L_x_97:
[----:B------:R-:W-:Y:S05]  /*8390*/  BRA `(.L_x_99) ;  /* 0xffffffc8007c7947 */ /* 0x000fea000383ffff */
.L_x_72:
        /* <DEDUP_REMOVED lines=8> */
.L_x_101:
[----:B------:R-:W-:Y:S05]  /*8420*/  BSYNC B0 ;  /* 0x0000000000007941 */ /* 0x000fea0003800000 */
.L_x_100:
[----:B------:R-:W-:Y:S05]  /*8430*/  BRA `(.L_x_102) ;  /* 0xffffffc8005c7947 */ /* 0x000fea000383ffff */
.L_x_73:
        /* <DEDUP_REMOVED lines=8> */
.L_x_104:
[----:B------:R-:W-:Y:S05]  /*84c0*/  BSYNC B0 ;  /* 0x0000000000007941 */ /* 0x000fea0003800000 */
.L_x_103:
[----:B------:R-:W-:Y:S01]  /*84d0*/  MOV R162, R86 ;  /* 0x0000005600a27202 */ /* 0x000fe20000000f00 */
[----:B------:R-:W-:Y:S01]  /*84e0*/  HFMA2 R154, -RZ, RZ, 0, 5.9604644775390625e-08 ;  /* 0x00000001ff9a7431 */ /* 0x000fe200000001ff */
[----:B------:R-:W-:Y:S02]  /*84f0*/  MOV R86, 0xffffffff ;  /* 0xffffffff00567802 */ /* 0x000fe40000000f00 */
[----:B------:R-:W-:Y:S02]  /*8500*/  MOV R165, R163 ;  /* 0x000000a300a57202 */ /* 0x000fe40000000f00 */
[----:B------:R-:W-:Y:S02]  /*8510*/  MOV R87, RZ ;  /* 0x000000ff00577202 */ /* 0x000fe40000000f00 */
[----:B------:R-:W-:-:S07]  /*8520*/  MOV R155, 0x1f ;  /* 0x0000001f009b7802 */ /* 0x000fce0000000f00 */
[----:B------:R-:W-:Y:S05]  /*8530*/  WARPSYNC.COLLECTIVE R86, `(.L_x_105) ;  /* 0x0000000056087348 */ /* 0x000fea0003c00000 */
[----:B------:R0:W1:Y:S02]  /*8540*/  SHFL.UP P6, R86, R165, R154, R87 ;  /* 0x0400009aa5567389 */ /* 0x00006400000c0057 */
[----:B01----:R-:W-:Y:S05]  /*8550*/  ENDCOLLECTIVE ;  /* 0x000000000000791b */ /* 0x003fea0003800000 */
.L_x_105:
[----:B------:R-:W-:Y:S01]  /*8560*/  MOV R87, R40 ;  /* 0x0000002800577202 */ /* 0x000fe20000000f00 */
[----:B------:R-:W-:Y:S01]  /*8570*/  HFMA2 R154, -RZ, RZ, 0, 0 ;  /* 0x00000000ff9a7431 */ /* 0x000fe200000001ff */
[----:B------:R-:W-:Y:S02]  /*8580*/  MOV R163, R86 ;  /* 0x0000005600a37202 */ /* 0x000fe40000000f00 */
[----:B------:R-:W-:-:S07]  /*8590*/  MOV R86, 0xffffffff ;  /* 0xffffffff00567802 */ /* 0x000fce0000000f00 */
[----:B------:R-:W-:Y:S05]  /*85a0*/  WARPSYNC.COLLECTIVE R86, `(.L_x_106) ;  /* 0x0000000056087348 */ /* 0x000fea0003c00000 */
[----:B------:R0:W1:Y:S02]  /*85b0*/  SHFL.IDX P2, R157, R87, R154, R155 ;  /* 0x0000009a579d7389 */ /* 0x000064000004009b */
[----:B01----:R-:W-:Y:S05]  /*85c0*/  ENDCOLLECTIVE ;  /* 0x000000000000791b */ /* 0x003fea0003800000 */
.L_x_106:
[----:B------:R-:W-:Y:S02]  /*85d0*/  MOV R87, R41 ;  /* 0x0000002900577202 */ /* 0x000fe40000000f00 */
[----:B------:R-:W-:-:S07]  /*85e0*/  MOV R40, R157 ;  /* 0x0000009d00287202 */ /* 0x000fce0000000f00 */
[----:B------:R-:W-:Y:S05]  /*85f0*/  WARPSYNC.COLLECTIVE R86, `(.L_x_107) ;  /* 0x0000000056087348 */ /* 0x000fea0003c00000 */
[----:B------:R0:W1:Y:S02]  /*8600*/  SHFL.IDX P2, R157, R87, R154, R155 ;  /* 0x0000009a579d7389 */ /* 0x000064000004009b */
[----:B01----:R-:W-:Y:S05]  /*8610*/  ENDCOLLECTIVE ;  /* 0x000000000000791b */ /* 0x003fea0003800000 */
.L_x_107:
[----:B------:R-:W-:Y:S01]  /*8620*/  MOV R41, R157 ;  /* 0x0000009d00297202 */ /* 0x000fe20000000f00 */
[----:B------:R-:W-:Y:S06]  /*8630*/  BRA `(.L_x_108) ;  /* 0xffffffc400f47947 */ /* 0x000fec000383ffff */
.L_x_75:
[----:B------:R-:W-:Y:S02]  /*8640*/  MOV R165, R162 ;  /* 0x000000a200a57202 */ /* 0x000fe40000000f00 */
[----:B------:R-:W-:Y:S02]  /*8650*/  MOV R87, 0x1 ;  /* 0x0000000100577802 */ /* 0x000fe40000000f00 */
[----:B------:R-:W-:Y:S02]  /*8660*/  MOV R157, 0x1f ;  /* 0x0000001f009d7802 */ /* 0x000fe40000000f00 */
[----:B------:R-:W-:Y:S02]  /*8670*/  MOV R86, 0xffffffff ;  /* 0xffffffff00567802 */ /* 0x000fe40000000f00 */
[C---:B------:R-:W-:Y:S02]  /*8680*/  ISETP.GT.U32.AND P1, PT, R152.reuse, 0x1b, PT ;  /* 0x0000001b9800780c */ /* 0x040fe40003f24070 */
[----:B------:R-:W-:-:S13]  /*8690*/  ISETP.GT.U32.AND P2, PT, R152, 0x17, PT ;  /* 0x000000179800780c */ /* 0x000fda0003f44070 */
[----:B0-----:R-:W-:Y:S05]  /*86a0*/  WARPSYNC.COLLECTIVE R86, `(.L_x_109) ;  /* 0x0000000056087348 */ /* 0x001fea0003c00000 */
[----:B------:R1:W2:Y:S02]  /*86b0*/  SHFL.DOWN P4, R154, R165, R87, R157 ;  /* 0x08000057a59a7389 */ /* 0x0002a4000008009d */
[----:B012---:R-:W-:Y:S05]  /*86c0*/  ENDCOLLECTIVE ;  /* 0x000000000000791b */ /* 0x007fea0003800000 */
.L_x_109:
[----:B------:R-:W-:Y:S02]  /*86d0*/  ISETP.GT.U32.AND P3, PT, R152, 0xf, PT ;  /* 0x0000000f9800780c */ /* 0x000fe40003f64070 */
[----:B------:R-:W-:Y:S02]  /*86e0*/  MOV R155, 0x1f ;  /* 0x0000001f009b7802 */ /* 0x000fe40000000f00 */
[----:B------:R-:W-:Y:S02]  /*86f0*/  MOV R165, R163 ;  /* 0x000000a300a57202 */ /* 0x000fe40000000f00 */
[----:B------:R-:W-:-:S07]  /*8700*/  MOV R153, R154 ;  /* 0x0000009a00997202 */ /* 0x000fce0000000f00 */
[----:B------:R-:W-:Y:S05]  /*8710*/  WARPSYNC.COLLECTIVE R86, `(.L_x_110) ;  /* 0x0000000056087348 */ /* 0x000fea0003c00000 */
[----:B------:R0:W1:Y:S02]  /*8720*/  SHFL.DOWN P4, R154, R165, R87, R157 ;  /* 0x08000057a59a7389 */ /* 0x000064000008009d */
[----:B01----:R-:W-:Y:S05]  /*8730*/  ENDCOLLECTIVE ;  /* 0x000000000000791b */ /* 0x003fea0003800000 */
.L_x_110:
[----:B------:R-:W-:Y:S01]  /*8740*/  @P0 FMUL.FTZ R153, R153, R162 ;  /* 0x000000a299990220 */ /* 0x000fe20000410000 */
[----:B------:R-:W-:Y:S02]  /*8750*/  MOV R87, 0x2 ;  /* 0x0000000200577802 */ /* 0x000fe40000000f00 */
[----:B------:R-:W-:-:S05]  /*8760*/  MOV R86, R154 ;  /* 0x0000009a00567202 */ /* 0x000fca0000000f00 */
[----:B------:R-:W-:Y:S01]  /*8770*/  @P0 FFMA.FTZ R86, R162, R86, R163 ;  /* 0x00000056a2560223 */ /* 0x000fe200000100a3 */
[----:B------:R-:W-:-:S04]  /*8780*/  @P0 MOV R162, R153 ;  /* 0x0000009900a20202 */ /* 0x000fc80000000f00 */
[----:B------:R-:W-:Y:S02]  /*8790*/  @P0 MOV R163, R86 ;  /* 0x0000005600a30202 */ /* 0x000fe40000000f00 */
[----:B------:R-:W-:Y:S02]  /*87a0*/  MOV R165, R162 ;  /* 0x000000a200a57202 */ /* 0x000fe40000000f00 */
[----:B------:R-:W-:Y:S02]  /*87b0*/  MOV R86, 0xffffffff ;  /* 0xffffffff00567802 */ /* 0x000fe40000000f00 */
[----:B------:R-:W-:-:S13]  /*87c0*/  ISETP.GT.U32.AND P0, PT, R152, 0x1d, PT ;  /* 0x0000001d9800780c */ /* 0x000fda0003f04070 */
[----:B------:R-:W-:Y:S05]  /*87d0*/  WARPSYNC.COLLECTIVE R86, `(.L_x_111) ;  /* 0x0000000056087348 */ /* 0x000fea0003c00000 */
[----:B------:R0:W1:Y:S02]  /*87e0*/  SHFL.DOWN P4, R154, R165, R87, R157 ;  /* 0x08000057a59a7389 */ /* 0x000064000008009d */
[----:B01----:R-:W-:Y:S05]  /*87f0*/  ENDCOLLECTIVE ;  /* 0x000000000000791b */ /* 0x003fea0003800000 */
.L_x_111:
[----:B------:R-:W-:Y:S02]  /*8800*/  MOV R165, R163 ;  /* 0x000000a300a57202 */ /* 0x000fe40000000f00 */
[----:B------:R-:W-:-:S07]  /*8810*/  MOV R152, R154 ;  /* 0x0000009a00987202 */ /* 0x000fce0000000f00 */
[----:B------:R-:W-:Y:S05]  /*8820*/  WARPSYNC.COLLECTIVE R86, `(.L_x_112) ;  /* 0x0000000056087348 */ /* 0x000fea0003c00000 */
[----:B------:R0:W1:Y:S02]  /*8830*/  SHFL.DOWN P4, R154, R165, R87, R157 ;  /* 0x08000057a59a7389 */ /* 0x000064000008009d */
[----:B01----:R-:W-:Y:S05]  /*8840*/  ENDCOLLECTIVE ;  /* 0x000000000000791b */ /* 0x003fea0003800000 */
.L_x_112:
[C---:B------:R-:W-:Y:S01]  /*8850*/  @!P0 FMUL.FTZ R152, R162.reuse, R152 ;  /* 0x00000098a2988220 */ /* 0x040fe20000410000 */
[----:B------:R-:W-:Y:S01]  /*8860*/  MOV R87, 0x4 ;  /* 0x0000000400577802 */ /* 0x000fe20000000f00 */
[----:B------:R-:W-:-:S03]  /*8870*/  @!P0 FFMA.FTZ R153, R162, R154, R163 ;  /* 0x0000009aa2998223 */ /* 0x000fc600000100a3 */
[----:B------:R-:W-:-:S04]  /*8880*/  @!P0 MOV R162, R152 ;  /* 0x0000009800a28202 */ /* 0x000fc80000000f00 */
[----:B------:R-:W-:Y:S02]  /*8890*/  MOV R165, R162 ;  /* 0x000000a200a57202 */ /* 0x000fe40000000f00 */
[----:B------:R-:W-:Y:S02]  /*88a0*/  @!P0 MOV R163, R153 ;  /* 0x0000009900a38202 */ /* 0x000fe40000000f00 */
[----:B------:R-:W-:-:S13]  /*88b0*/  ISETP.NE.AND P0, PT, R100, 0x1f, PT ;  /* 0x0000001f6400780c */ /* 0x000fda0003f05270 */
[----:B------:R-:W-:Y:S05]  /*88c0*/  WARPSYNC.COLLECTIVE R86, `(.L_x_113) ;  /* 0x0000000056087348 */ /* 0x000fea0003c00000 */
[----:B------:R0:W1:Y:S02]  /*88d0*/  SHFL.DOWN P4, R154, R165, R87, R157 ;  /* 0x08000057a59a7389 */ /* 0x000064000008009d */
[----:B01----:R-:W-:Y:S05]  /*88e0*/  ENDCOLLECTIVE ;  /* 0x000000000000791b */ /* 0x003fea0003800000 */
.L_x_113:
[----:B------:R-:W-:Y:S02]  /*88f0*/  MOV R165, R163 ;  /* 0x000000a300a57202 */ /* 0x000fe40000000f00 */
[----:B------:R-:W-:-:S07]  /*8900*/  MOV R152, R154 ;  /* 0x0000009a00987202 */ /* 0x000fce0000000f00 */
[----:B------:R-:W-:Y:S05]  /*8910*/  WARPSYNC.COLLECTIVE R86, `(.L_x_114) ;  /* 0x0000000056087348 */ /* 0x000fea0003c00000 */
[----:B------:R0:W1:Y:S02]  /*8920*/  SHFL.DOWN P4, R154, R165, R87, R157 ;  /* 0x08000057a59a7389 */ /* 0x000064000008009d */
[----:B01----:R-:W-:Y:S05]  /*8930*/  ENDCOLLECTIVE ;  /* 0x000000000000791b */ /* 0x003fea0003800000 */
.L_x_114:
[C---:B------:R-:W-:Y:S01]  /*8940*/  @!P1 FMUL.FTZ R152, R162.reuse, R152 ;  /* 0x00000098a2989220 */ /* 0x040fe20000410000 */
[----:B------:R-:W-:Y:S01]  /*8950*/  MOV R87, 0x8 ;  /* 0x0000000800577802 */ /* 0x000fe20000000f00 */
[----:B------:R-:W-:-:S03]  /*8960*/  @!P1 FFMA.FTZ R153, R162, R154, R163 ;  /* 0x0000009aa2999223 */ /* 0x000fc600000100a3 */
[----:B------:R-:W-:-:S04]  /*8970*/  @!P1 MOV R162, R152 ;  /* 0x0000009800a29202 */ /* 0x000fc80000000f00 */
[----:B------:R-:W-:Y:S02]  /*8980*/  MOV R165, R162 ;  /* 0x000000a200a57202 */ /* 0x000fe40000000f00 */
[----:B------:R-:W-:-:S07]  /*8990*/  @!P1 MOV R163, R153 ;  /* 0x0000009900a39202 */ /* 0x000fce0000000f00 */
[----:B------:R-:W-:Y:S05]  /*89a0*/  WARPSYNC.COLLECTIVE R86, `(.L_x_115) ;  /* 0x0000000056087348 */ /* 0x000fea0003c00000 */
[----:B------:R0:W1:Y:S02]  /*89b0*/  SHFL.DOWN P4, R154, R165, R87, R157 ;  /* 0x08000057a59a7389 */ /* 0x000064000008009d */
[----:B01----:R-:W-:Y:S05]  /*89c0*/  ENDCOLLECTIVE ;  /* 0x000000000000791b */ /* 0x003fea0003800000 */
.L_x_115:
[----:B------:R-:W-:Y:S02]  /*89d0*/  MOV R165, R163 ;  /* 0x000000a300a57202 */ /* 0x000fe40000000f00 */
[----:B------:R-:W-:-:S07]  /*89e0*/  MOV R152, R154 ;  /* 0x0000009a00987202 */ /* 0x000fce0000000f00 */
[----:B------:R-:W-:Y:S05]  /*89f0*/  WARPSYNC.COLLECTIVE R86, `(.L_x_116) ;  /* 0x0000000056087348 */ /* 0x000fea0003c00000 */
[----:B------:R0:W1:Y:S02]  /*8a00*/  SHFL.DOWN P4, R154, R165, R87, R157 ;  /* 0x08000057a59a7389 */ /* 0x000064000008009d */
[----:B01----:R-:W-:Y:S05]  /*8a10*/  ENDCOLLECTIVE ;  /* 0x000000000000791b */ /* 0x003fea0003800000 */
.L_x_116:
        /* <DEDUP_REMOVED lines=9> */
.L_x_117:
[----:B------:R-:W-:Y:S02]  /*8ab0*/  MOV R165, R163 ;  /* 0x000000a300a57202 */ /* 0x000fe40000000f00 */
[----:B------:R-:W-:-:S07]  /*8ac0*/  MOV R152, R154 ;  /* 0x0000009a00987202 */ /* 0x000fce0000000f00 */
[----:B------:R-:W-:Y:S05]  /*8ad0*/  WARPSYNC.COLLECTIVE R86, `(.L_x_118) ;  /* 0x0000000056087348 */ /* 0x000fea0003c00000 */
[----:B------:R0:W1:Y:S02]  /*8ae0*/  SHFL.DOWN P4, R154, R165, R87, R157 ;  /* 0x08000057a59a7389 */ /* 0x000064000008009d */
[----:B01----:R-:W-:Y:S05]  /*8af0*/  ENDCOLLECTIVE ;  /* 0x000000000000791b */ /* 0x003fea0003800000 */
.L_x_118:
[C---:B------:R-:W-:Y:S01]  /*8b00*/  @!P3 FMUL.FTZ R152, R162.reuse, R152 ;  /* 0x00000098a298b220 */ /* 0x040fe20000410000 */
[----:B------:R-:W-:-:S04]  /*8b10*/  @!P3 FFMA.FTZ R153, R162, R154, R163 ;  /* 0x0000009aa299b223 */ /* 0x000fc800000100a3 */
[----:B------:R-:W-:Y:S02]  /*8b20*/  @!P3 MOV R162, R152 ;  /* 0x0000009800a2b202 */ /* 0x000fe40000000f00 */
[----:B------:R-:W-:Y:S02]  /*8b30*/  MOV R154, RZ ;  /* 0x000000ff009a7202 */ /* 0x000fe40000000f00 */
[-C--:B------:R-:W-:Y:S02]  /*8b40*/  MOV R87, R162.reuse ;  /* 0x000000a200577202 */ /* 0x080fe40000000f00 */
[----:B------:R-:W-:Y:S02]  /*8b50*/  @!P3 MOV R163, R153 ;  /* 0x0000009900a3b202 */ /* 0x000fe40000000f00 */
[----:B------:R-:W-:-:S07]  /*8b60*/  MOV R165, R162 ;  /* 0x000000a200a57202 */ /* 0x000fce0000000f00 */
[----:B------:R-:W-:Y:S05]  /*8b70*/  WARPSYNC.COLLECTIVE R86, `(.L_x_119) ;  /* 0x0000000056087348 */ /* 0x000fea0003c00000 */
[----:B------:R0:W1:Y:S02]  /*8b80*/  SHFL.IDX P2, R157, R87, R154, R155 ;  /* 0x0000009a579d7389 */ /* 0x000064000004009b */
[----:B01----:R-:W-:Y:S05]  /*8b90*/  ENDCOLLECTIVE ;  /* 0x000000000000791b */ /* 0x003fea0003800000 */
.L_x_119:
[----:B------:R-:W-:Y:S02]  /*8ba0*/  MOV R87, R163 ;  /* 0x000000a300577202 */ /* 0x000fe40000000f00 */
[----:B------:R-:W-:-:S07]  /*8bb0*/  MOV R153, R157 ;  /* 0x0000009d00997202 */ /* 0x000fce0000000f00 */
[----:B------:R-:W-:Y:S05]  /*8bc0*/  WARPSYNC.COLLECTIVE R86, `(.L_x_120) ;  /* 0x0000000056087348 */ /* 0x000fea0003c00000 */
[----:B------:R0:W1:Y:S02]  /*8bd0*/  SHFL.IDX P2, R157, R87, R154, R155 ;  /* 0x0000009a579d7389 */ /* 0x000064000004009b */
[----:B01----:R-:W-:Y:S05]  /*8be0*/  ENDCOLLECTIVE ;  /* 0x000000000000791b */ /* 0x003fea0003800000 */
.L_x_120:
[----:B------:R-:W-:Y:S02]  /*8bf0*/  MOV R87, 0x1 ;  /* 0x0000000100577802 */ /* 0x000fe40000000f00 */
[----:B------:R-:W-:Y:S02]  /*8c00*/  MOV R152, R157 ;  /* 0x0000009d00987202 */ /* 0x000fe40000000f00 */
[----:B------:R-:W-:-:S03]  /*8c10*/  MOV R157, 0x1f ;  /* 0x0000001f009d7802 */ /* 0x000fc60000000f00 */
[-C--:B------:R-:W-:Y:S01]  /*8c20*/  FFMA.FTZ R152, R41, R153.reuse, R152 ;  /* 0x0000009929987223 */ /* 0x080fe20000010098 */
[----:B------:R-:W-:-:S07]  /*8c30*/  FMUL.FTZ R153, R40, R153 ;  /* 0x0000009928997220 */ /* 0x000fce0000410000 */
[----:B------:R-:W-:Y:S05]  /*8c40*/  WARPSYNC.COLLECTIVE R86, `(.L_x_121) ;  /* 0x0000000056087348 */ /* 0x000fea0003c00000 */
[----:B------:R0:W1:Y:S02]  /*8c50*/  SHFL.DOWN P4, R154, R165, R87, R157 ;  /* 0x08000057a59a7389 */ /* 0x000064000008009d */
[----:B01----:R-:W-:Y:S05]  /*8c60*/  ENDCOLLECTIVE ;  /* 0x000000000000791b */ /* 0x003fea0003800000 */
.L_x_121:
[----:B------:R-:W-:Y:S02]  /*8c70*/  MOV R165, R163 ;  /* 0x000000a300a57202 */ /* 0x000fe40000000f00 */
[----:B------:R-:W-:-:S07]  /*8c80*/  MOV R162, R154 ;  /* 0x0000009a00a27202 */ /* 0x000fce0000000f00 */
[----:B------:R-:W-:Y:S05]  /*8c90*/  WARPSYNC.COLLECTIVE R86, `(.L_x_122) ;  /* 0x0000000056087348 */ /* 0x000fea0003c00000 */
[----:B------:R0:W1:Y:S02]  /*8ca0*/  SHFL.DOWN P4, R154, R165, R87, R157 ;  /* 0x08000057a59a7389 */ /* 0x000064000008009d */
[----:B01----:R-:W-:Y:S05]  /*8cb0*/  ENDCOLLECTIVE ;  /* 0x000000000000791b */ /* 0x003fea0003800000 */
.L_x_122:
[----:B------:R-:W-:Y:S02]  /*8cc0*/  MOV R87, R40 ;  /* 0x0000002800577202 */ /* 0x000fe40000000f00 */
[----:B------:R-:W-:Y:S02]  /*8cd0*/  MOV R163, R154 ;  /* 0x0000009a00a37202 */ /* 0x000fe40000000f00 */
[----:B------:R-:W-:-:S07]  /*8ce0*/  MOV R154, RZ ;  /* 0x000000ff009a7202 */ /* 0x000fce0000000f00 */
[----:B------:R-:W-:Y:S05]  /*8cf0*/  WARPSYNC.COLLECTIVE R86, `(.L_x_123) ;  /* 0x0000000056087348 */ /* 0x000fea0003c00000 */
[----:B------:R0:W1:Y:S02]  /*8d00*/  SHFL.IDX P2, R157, R87, R154, R155 ;  /* 0x0000009a579d7389 */ /* 0x000064000004009b */
[----:B01----:R-:W-:Y:S05]  /*8d10*/  ENDCOLLECTIVE ;  /* 0x000000000000791b */ /* 0x003fea0003800000 */
.L_x_123:
[----:B------:R-:W-:Y:S02]  /*8d20*/  MOV R87, R41 ;  /* 0x0000002900577202 */ /* 0x000fe40000000f00 */
[----:B------:R-:W-:-:S07]  /*8d30*/  MOV R40, R157 ;  /* 0x0000009d00287202 */ /* 0x000fce0000000f00 */
[----:B------:R-:W-:Y:S05]  /*8d40*/  WARPSYNC.COLLECTIVE R86, `(.L_x_124) ;  /* 0x0000000056087348 */ /* 0x000fea0003c00000 */
[----:B------:R0:W1:Y:S02]  /*8d50*/  SHFL.IDX P2, R157, R87, R154, R155 ;  /* 0x0000009a579d7389 */ /* 0x000064000004009b */
[----:B01----:R-:W-:Y:S05]  /*8d60*/  ENDCOLLECTIVE ;  /* 0x000000000000791b */ /* 0x003fea0003800000 */
.L_x_124:
[----:B------:R-:W-:Y:S01]  /*8d70*/  MOV R41, R157 ;  /* 0x0000009d00297202 */ /* 0x000fe20000000f00 */
[----:B------:R-:W-:Y:S06]  /*8d80*/  BRA `(.L_x_125) ;  /* 0xffffffc8001c7947 */ /* 0x000fec000383ffff */
.L_x_126:
        /* <DEDUP_REMOVED lines=15> */
.L_x_10410:


//--------------------- .text._Z25selective_scan_bwd_kernelI32Selective_Scan_bwd_kernel_traitsILi128ELi16ELb0ELb0ELb0ELb1ELb0EffEEv12SSMParamsBwd --------------------------
	.section	.text._Z25selective_scan_bwd_kernelI32Selective_Scan_bwd_kernel_traitsILi128ELi16ELb0ELb0ELb0ELb1ELb0EffEEv12SSMParamsBwd,"ax",@progbits
	.align	128
        .global         _Z25selective_scan_bwd_kernelI32Selective_Scan_bwd_kernel_traitsILi128ELi16ELb0ELb0ELb0ELb1ELb0EffEEv12SSMParamsBwd
        .type           _Z25selective_scan_bwd_kernelI32Selective_Scan_bwd_kernel_traitsILi128ELi16ELb0ELb0ELb0ELb1ELb0EffEEv12SSMParamsBwd,@function
        .size           _Z25selective_scan_bwd_kernelI32Selective_Scan_bwd_kernel_traitsILi128ELi16ELb0ELb0ELb0ELb1ELb0EffEEv12SSMParamsBwd,(.L_x_10411 - _Z25selective_scan_bwd_kernelI32Selective_Scan_bwd_kernel_traitsILi128ELi16ELb0ELb0ELb0ELb1ELb0EffEEv12SSMParamsBwd)
        .other          _Z25selective_scan_bwd_kernelI32Selective_Scan_bwd_kernel_traitsILi128ELi16ELb0ELb0ELb0ELb1ELb0EffEEv12SSMParamsBwd,@"STO_CUDA_ENTRY STV_DEFAULT"
_Z25selective_scan_bwd_kernelI32Selective_Scan_bwd_kernel_traitsILi128ELi16ELb0ELb0ELb0ELb1ELb0EffEEv12SSMParamsBwd:
.text._Z25selective_scan_bwd_kernelI32Selective_Scan_bwd_kernel_traitsILi128ELi16ELb0ELb0ELb0ELb1ELb0EffEEv12SSMParamsBwd:
        /* <DEDUP_REMOVED lines=84> */
.L_x_174:
[----:B------:R-:W0:Y:S01]  /*0540*/  LDCU UR9, c[0x0][0x388] ;  /* 0x00007100ff0977ac */ /* 0x000e220008000800 */
[----:B------:R-:W-:Y:S01]  /*0550*/  SHF.L.U32 R3, R0, 0x4, RZ ;  /* 0x0000000400037819 */ /* 0x000fe200000006ff */
[----:B------:R-:W-:Y:S01]  /*0560*/  HFMA2 R17, -RZ, RZ, 0, 0 ;  /* 0x00000000ff117431 */ /* 0x000fe200000001ff */
[----:B------:R-:W-:Y:S01]  /*0570*/  LOP3.LUT R2, R2, 0xfffffeff, RZ, 0xc0, !PT ;  /* 0xfffffeff02027812 */ /* 0x000fe200078ec0ff */
[----:B------:R-:W-:Y:S01]  /*0580*/  ULEA UR8, UR16, 0xfffff800, 0xb ;  /* 0xfffff80010087891 */ /* 0x000fe2000f8e58ff */
[----:B------:R-:W-:Y:S02]  /*0590*/  LOP3.LUT R33, R3, 0x3e00, RZ, 0xc0, !PT ;  /* 0x00003e0003217812 */ /* 0x000fe400078ec0ff */
[----:B------:R-:W-:Y:S02]  /*05a0*/  CS2R R12, SRZ ;  /* 0x00000000000c7805 */ /* 0x000fe4000001ff00 */
[----:B------:R-:W-:Y:S02]  /*05b0*/  MOV R4, UR17 ;  /* 0x0000001100047c02 */ /* 0x000fe40008000f00 */
[----:B------:R-:W-:-:S02]  /*05c0*/  CS2R R10, SRZ ;  /* 0x00000000000a7805 */ /* 0x000fc4000001ff00 */
[C---:B------:R-:W-:Y:S02]  /*05d0*/  LOP3.LUT R28, R33.reuse, 0x20, R40, 0xfe, !PT ;  /* 0x00000020211c7812 */ /* 0x040fe400078efe28 */
[----:B------:R-:W-:Y:S02]  /*05e0*/  CS2R R20, SRZ ;  /* 0x0000000000147805 */ /* 0x000fe4000001ff00 */
[----:B------:R-:W-:Y:S02]  /*05f0*/  LOP3.LUT R32, R33, R40, RZ, 0xfc, !PT ;  /* 0x0000002821207212 */ /* 0x000fe400078efcff */
[----:B------:R-:W-:Y:S02]  /*0600*/  CS2R R26, SRZ ;  /* 0x00000000001a7805 */ /* 0x000fe4000001ff00 */
[----:B------:R-:W-:Y:S02]  /*0610*/  MOV R5, UR18 ;  /* 0x0000001200057c02 */ /* 0x000fe40008000f00 */
[----:B------:R-:W-:-:S02]  /*0620*/  CS2R R30, SRZ ;  /* 0x00000000001e7805 */ /* 0x000fc4000001ff00 */
[C---:B------:R-:W-:Y:S02]  /*0630*/  LOP3.LUT R3, R32.reuse, 0x40, RZ, 0xfc, !PT ;  /* 0x0000004020037812 */ /* 0x040fe400078efcff */
[C---:B------:R-:W-:Y:S01]  /*0640*/  LOP3.LUT R6, R32.reuse, 0x80, RZ, 0xfc, !PT ;  /* 0x0000008020067812 */ /* 0x040fe200078efcff */
[----:B0-----:R-:W-:Y:S01]  /*0650*/  UIADD3 UR8, UPT, UPT, -UR8, UR9, URZ ;  /* 0x0000000908087290 */ /* 0x001fe2000fffe1ff */
[----:B------:R-:W-:Y:S02]  /*0660*/  LOP3.LUT R8, R32, 0xc0, RZ, 0xfc, !PT ;  /* 0x000000c020087812 */ /* 0x000fe400078efcff */
[----:B------:R-:W-:Y:S02]  /*0670*/  MOV R15, RZ ;  /* 0x000000ff000f7202 */ /* 0x000fe40000000f00 */
[----:B------:R-:W-:Y:S02]  /*0680*/  MOV R34, RZ ;  /* 0x000000ff00227202 */ /* 0x000fe40000000f00 */
[C---:B------:R-:W-:Y:S01]  /*0690*/  ISETP.GE.AND P1, PT, R22.reuse, UR8, PT ;  /* 0x0000000816007c0c */ /* 0x040fe2000bf26270 */
[----:B------:R-:W-:Y:S01]  /*06a0*/  IMAD.WIDE.U32 R22, R22, 0x4, R4 ;  /* 0x0000000416167825 */ /* 0x000fe200078e0004 */
[----:B------:R-:W-:-:S02]  /*06b0*/  ISETP.GE.AND P0, PT, R28, UR8, PT ;  /* 0x000000081c007c0c */ /* 0x000fc4000bf06270 */
[----:B------:R-:W-:Y:S02]  /*06c0*/  ISETP.GE.AND P6, PT, R3, UR8, PT ;  /* 0x0000000803007c0c */ /* 0x000fe4000bfc6270 */
[----:B------:R-:W-:Y:S02]  /*06d0*/  LOP3.LUT R5, R32, 0x60, RZ, 0xfc, !PT ;  /* 0x0000006020057812 */ /* 0x000fe400078efcff */
[----:B------:R-:W-:Y:S01]  /*06e0*/  ISETP.GE.AND P4, PT, R6, UR8, PT ;  /* 0x0000000806007c0c */ /* 0x000fe2000bf86270 */
[----:B------:R-:W-:Y:S01]  /*06f0*/  BAR.SYNC.DEFER_BLOCKING 0x0 ;  /* 0x0000000000007b1d */ /* 0x000fe20000010000 */
[----:B------:R-:W-:Y:S02]  /*0700*/  ISETP.GE.AND P5, PT, R5, UR8, PT ;  /* 0x0000000805007c0c */ /* 0x000fe4000bfa6270 */
[----:B------:R-:W-:Y:S02]  /*0710*/  LOP3.LUT R3, R32, 0xa0, RZ, 0xfc, !PT ;  /* 0x000000a020037812 */ /* 0x000fe400078efcff */
[----:B------:R-:W-:-:S02]  /*0720*/  @P1 LOP3.LUT R2, R2, 0x100, RZ, 0xfc, !PT ;  /* 0x0000010002021812 */ /* 0x000fc400078efcff */
[----:B------:R-:W-:Y:S02]  /*0730*/  SHF.L.U32 R4, R32, 0x2, RZ ;  /* 0x0000000220047819 */ /* 0x000fe400000006ff */
[----:B------:R-:W-:Y:S02]  /*0740*/  LOP3.LUT R2, R2, 0xffffff7f, RZ, 0xc0, !PT ;  /* 0xffffff7f02027812 */ /* 0x000fe400078ec0ff */
[----:B------:R-:W-:Y:S01]  /*0750*/  ISETP.GE.AND P3, PT, R3, UR8, PT ;  /* 0x0000000803007c0c */ /* 0x000fe2000bf66270 */
[----:B------:R-:W-:Y:S01]  /*0760*/  HFMA2 R3, -RZ, RZ, 0, 0 ;  /* 0x00000000ff037431 */ /* 0x000fe200000001ff */
[----:B------:R-:W-:Y:S02]  /*0770*/  @P0 LOP3.LUT R2, R2, 0x80, RZ, 0xfc, !PT ;  /* 0x0000008002020812 */ /* 0x000fe400078efcff */
[----:B------:R-:W-:Y:S02]  /*0780*/  IADD3 R6, P1, PT, R4, UR19, RZ ;  /* 0x0000001304067c10 */ /* 0x000fe4000ff3e0ff */
[----:B------:R-:W-:-:S02]  /*0790*/  LOP3.LUT R2, R2, 0xffffffbf, RZ, 0xc0, !PT ;  /* 0xffffffbf02027812 */ /* 0x000fc400078ec0ff */
[----:B------:R-:W-:Y:S02]  /*07a0*/  IADD3.X R7, PT, PT, RZ, UR20, RZ, P1, !PT ;  /* 0x00000014ff077c10 */ /* 0x000fe40008ffe4ff */
[----:B------:R-:W-:Y:S02]  /*07b0*/  @P6 LOP3.LUT R2, R2, 0x40, RZ, 0xfc, !PT ;  /* 0x0000004002026812 */ /* 0x000fe400078efcff */
[----:B------:R-:W-:Y:S02]  /*07c0*/  ISETP.GE.AND P2, PT, R8, UR8, PT ;  /* 0x0000000808007c0c */ /* 0x000fe4000bf46270 */
[----:B------:R-:W-:Y:S02]  /*07d0*/  CS2R R8, SRZ ;  /* 0x0000000000087805 */ /* 0x000fe4000001ff00 */
[----:B------:R-:W-:Y:S01]  /*07e0*/  LOP3.LUT R2, R2, 0xffffffdf, RZ, 0xc0, !PT ;  /* 0xffffffdf02027812 */ /* 0x000fe200078ec0ff */
[----:B------:R-:W2:Y:S01]  /*07f0*/  @!P3 LDG.E R12, desc[UR30][R22.64+0x280] ;  /* 0x0002801e160cb981 */ /* 0x000ea2000c1e1900 */
[----:B------:R-:W-:-:S02]  /*0800*/  IADD3 R4, P0, PT, R4, UR21, RZ ;  /* 0x0000001504047c10 */ /* 0x000fc4000ff1e0ff */
[----:B------:R-:W-:Y:S01]  /*0810*/  @P5 LOP3.LUT R2, R2, 0x20, RZ, 0xfc, !PT ;  /* 0x0000002002025812 */ /* 0x000fe200078efcff */
[----:B------:R-:W3:Y:S01]  /*0820*/  @!P4 LDG.E R11, desc[UR30][R22.64+0x200] ;  /* 0x0002001e160bc981 */ /* 0x000ee2000c1e1900 */
[----:B------:R-:W-:Y:S02]  /*0830*/  LOP3.LUT R14, R32, 0xe0, RZ, 0xfc, !PT ;  /* 0x000000e0200e7812 */ /* 0x000fe400078efcff */
[----:B------:R-:W-:Y:S01]  /*0840*/  LOP3.LUT R2, R2, 0xffffffef, RZ, 0xc0, !PT ;  /* 0xffffffef02027812 */ /* 0x000fe200078ec0ff */
[----:B------:R-:W4:Y:S01]  /*0850*/  @!P5 LDG.E R10, desc[UR30][R22.64+0x180] ;  /* 0x0001801e160ad981 */ /* 0x000f22000c1e1900 */
[----:B------:R-:W-:Y:S02]  /*0860*/  IADD3.X R5, PT, PT, RZ, UR22, RZ, P0, !PT ;  /* 0x00000016ff057c10 */ /* 0x000fe400087fe4ff */
[----:B------:R-:W-:Y:S01]  /*0870*/  @P4 LOP3.LUT R2, R2, 0x10, RZ, 0xfc, !PT ;  /* 0x0000001002024812 */ /* 0x000fe200078efcff */
[----:B------:R-:W5:Y:S03]  /*0880*/  @!P2 LDG.E R13, desc[UR30][R22.64+0x300] ;  /* 0x0003001e160da981 */ /* 0x000f66000c1e1900 */
[C---:B------:R-:W-:Y:S01]  /*0890*/  LOP3.LUT P1, RZ, R2.reuse, 0x100, RZ, 0xc0, !PT ;  /* 0x0000010002ff7812 */ /* 0x040fe2000782c0ff */
[----:B------:R-:W2:Y:S01]  /*08a0*/  @!P6 LDG.E R9, desc[UR30][R22.64+0x100] ;  /* 0x0001001e1609e981 */ /* 0x000ea2000c1e1900 */
[----:B------:R-:W-:-:S04]  /*08b0*/  LOP3.LUT R2, R2, 0xfffffff7, RZ, 0xc0, !PT ;  /* 0xfffffff702027812 */ /* 0x000fc800078ec0ff */
[----:B------:R-:W-:Y:S02]  /*08c0*/  @P3 LOP3.LUT R2, R2, 0x8, RZ, 0xfc, !PT ;  /* 0x0000000802023812 */ /* 0x000fe400078efcff */
[----:B------:R-:W-:Y:S02]  /*08d0*/  ISETP.GE.AND P0, PT, R14, UR8, PT ;  /* 0x000000080e007c0c */ /* 0x000fe4000bf06270 */
[----:B------:R-:W-:Y:S02]  /*08e0*/  LOP3.LUT R2, R2, 0xfffffffb, RZ, 0xc0, !PT ;  /* 0xfffffffb02027812 */ /* 0x000fe400078ec0ff */
[----:B------:R-:W-:Y:S01]  /*08f0*/  LOP3.LUT R16, R32, 0x100, RZ, 0xfc, !PT ;  /* 0x0000010020107812 */ /* 0x000fe200078efcff */
[----:B------:R-:W3:Y:S01]  /*0900*/  @!P1 LDG.E R3, desc[UR30][R22.64] ;  /* 0x0000001e16039981 */ /* 0x000ee2000c1e1900 */
        /* <DEDUP_REMOVED lines=10> */
[----:B------:R-:W-:Y:S01]  /*09b0*/  LOP3.LUT R25, R32, 0x180, RZ, 0xfc, !PT ;  /* 0x0000018020197812 */ /* 0x000fe200078efcff */
[----:B------:R-:W5:Y:S01]  /*09c0*/  @!P0 LDG.E R17, desc[UR30][R22.64+0x400] ;  /* 0x0004001e16118981 */ /* 0x000f62000c1e1900 */
[----:B------:R-:W-:Y:S02]  /*09d0*/  @P0 LOP3.LUT R2, R2, 0x1, RZ, 0xfc, !PT ;  /* 0x0000000102020812 */ /* 0x000fe400078efcff */
[----:B------:R-:W-:Y:S01]  /*09e0*/  LOP3.LUT R28, R32, 0x1a0, RZ, 0xfc, !PT ;  /* 0x000001a0201c7812 */ /* 0x000fe200078efcff */
[----:B------:R-:W4:Y:S01]  /*09f0*/  @!P1 LDG.E R8, desc[UR30][R22.64+0x80] ;  /* 0x0000801e16089981 */ /* 0x000f22000c1e1900 */
        /* <DEDUP_REMOVED lines=16> */
[----:B------:R-:W1:Y:S01]  /*0b00*/  S2R R57, SR_LANEID ;  /* 0x0000000000397919 */ /* 0x000e620000000000 */
[----:B------:R-:W0:Y:S01]  /*0b10*/  S2UR UR8, SR_CgaCtaId ;  /* 0x00000000000879c3 */ /* 0x000e220000008800 */
[----:B------:R-:W-:Y:S01]  /*0b20*/  UMOV UR23, 0x400 ;  /* 0x0000040000177882 */ /* 0x000fe20000000000 */
[----:B------:R-:W-:-:S02]  /*0b30*/  P2R R54, PR, RZ, 0x1 ;  /* 0x00000001ff367803 */ /* 0x000fc40000000000 */
[----:B------:R-:W-:-:S04]  /*0b40*/  LOP3.LUT P0, RZ, R2, 0x1, RZ, 0xc0, !PT ;  /* 0x0000000102ff7812 */ /* 0x000fc8000780c0ff */
[----:B------:R-:W-:Y:S02]  /*0b50*/  P2R R52, PR, RZ, 0x1 ;  /* 0x00000001ff347803 */ /* 0x000fe40000000000 */
[----:B------:R-:W-:Y:S02]  /*0b60*/  LOP3.LUT P0, RZ, R2, 0x2, RZ, 0xc0, !PT ;  /* 0x0000000202ff7812 */ /* 0x000fe4000780c0ff */
[----:B------:R-:W-:Y:S02]  /*0b70*/  LOP3.LUT R0, R0, 0x3e0, RZ, 0xc0, !PT ;  /* 0x000003e000007812 */ /* 0x000fe400078ec0ff */
[----:B------:R-:W-:Y:S01]  /*0b80*/  P2R R50, PR, RZ, 0x1 ;  /* 0x00000001ff327803 */ /* 0x000fe20000000000 */
[----:B0-----:R-:W-:Y:S01]  /*0b90*/  ULEA UR23, UR8, UR23, 0x18 ;  /* 0x0000001708177291 */ /* 0x001fe2000f8ec0ff */
[----:B-1----:R-:W-:-:S04]  /*0ba0*/  IADD3 R14, PT, PT, R33, R57, RZ ;  /* 0x00000039210e7210 */ /* 0x002fc80007ffe0ff */
[C---:B------:R-:W-:Y:S02]  /*0bb0*/  IADD3 R19, PT, PT, R14.reuse, 0x20, RZ ;  /* 0x000000200e137810 */ /* 0x040fe40007ffe0ff */
[C---:B------:R-:W-:Y:S02]  /*0bc0*/  IADD3 R25, PT, PT, R14.reuse, 0x40, RZ ;  /* 0x000000400e197810 */ /* 0x040fe40007ffe0ff */
[C---:B------:R-:W-:Y:S02]  /*0bd0*/  IADD3 R29, PT, PT, R14.reuse, 0x60, RZ ;  /* 0x000000600e1d7810 */ /* 0x040fe40007ffe0ff */
[C---:B------:R-:W-:Y:S02]  /*0be0*/  LEA.HI.SX32 R16, R14.reuse, R14, 0x1b ;  /* 0x0000000e0e107211 */ /* 0x040fe400078fdaff */
[C---:B------:R-:W-:Y:S02]  /*0bf0*/  IADD3 R33, PT, PT, R14.reuse, 0x80, RZ ;  /* 0x000000800e217810 */ /* 0x040fe40007ffe0ff */
[----:B------:R-:W-:-:S02]  /*0c00*/  IADD3 R23, PT, PT, R14, 0xa0, RZ ;  /* 0x000000a00e177810 */ /* 0x000fc40007ffe0ff */
        /* <DEDUP_REMOVED lines=8> */
[C---:B------:R-:W-:Y:S02]  /*0c90*/  IADD3 R41, PT, PT, R14.reuse, 0x120, RZ ;  /* 0x000001200e297810 */ /* 0x040fe40007ffe0ff */
[----:B------:R-:W-:Y:S02]  /*0ca0*/  LEA.HI.SX32 R23, R23, R14, 0x1b ;  /* 0x0000000e17177211 */ /* 0x000fe400078fdaff */
[----:B------:R-:W-:Y:S02]  /*0cb0*/  LEA R55, R19, UR23, 0x2 ;  /* 0x0000001713377c11 */ /* 0x000fe4000f8e10ff */
[----:B------:R-:W-:-:S02]  /*0cc0*/  IADD3 R43, PT, PT, R14, 0x140, RZ ;  /* 0x000001400e2b7810 */ /* 0x000fc40007ffe0ff */
[-C--:B------:R-:W-:Y:S02]  /*0cd0*/  LEA.HI.SX32 R35, R35, R14.reuse, 0x1b ;  /* 0x0000000e23237211 */ /* 0x080fe400078fdaff */
[----:B------:R-:W-:Y:S02]  /*0ce0*/  LEA R164, R25, UR23, 0x2 ;  /* 0x0000001719a47c11 */ /* 0x000fe4000f8e10ff */
[----:B------:R-:W-:Y:S02]  /*0cf0*/  IADD3 R45, PT, PT, R14, 0x160, RZ ;  /* 0x000001600e2d7810 */ /* 0x000fe40007ffe0ff */
[----:B------:R-:W-:Y:S02]  /*0d00*/  LEA.HI.SX32 R37, R37, R14, 0x1b ;  /* 0x0000000e25257211 */ /* 0x000fe400078fdaff */
[----:B------:R-:W-:Y:S02]  /*0d10*/  LEA R161, R29, UR23, 0x2 ;  /* 0x000000171da17c11 */ /* 0x000fe4000f8e10ff */
[----:B------:R-:W-:-:S02]  /*0d20*/  LOP3.LUT P0, RZ, R2, 0x4, RZ, 0xc0, !PT ;  /* 0x0000000402ff7812 */ /* 0x000fc4000780c0ff */
        /* <DEDUP_REMOVED lines=13> */
[----:B------:R-:W-:Y:S02]  /*0e00*/  P2R R48, PR, RZ, 0x1 ;  /* 0x00000001ff307803 */ /* 0x000fe40000000000 */
[-C--:B------:R-:W-:Y:S02]  /*0e10*/  LEA.HI.SX32 R47, R47, R14.reuse, 0x1b ;  /* 0x0000000e2f2f7211 */ /* 0x080fe400078fdaff */
[----:B------:R-:W-:Y:S02]  /*0e20*/  LEA R134, R39, UR23, 0x2 ;  /* 0x0000001727867c11 */ /* 0x000fe4000f8e10ff */
[----:B------:R-:W-:Y:S02]  /*0e30*/  LOP3.LUT P0, RZ, R2, 0x8, RZ, 0xc0, !PT ;  /* 0x0000000802ff7812 */ /* 0x000fe4000780c0ff */
[----:B------:R-:W-:-:S02]  /*0e40*/  LEA.HI.SX32 R49, R49, R14, 0x1b ;  /* 0x0000000e31317211 */ /* 0x000fc400078fdaff */
[----:B------:R-:W-:Y:S02]  /*0e50*/  LEA R99, R41, UR23, 0x2 ;  /* 0x0000001729637c11 */ /* 0x000fe4000f8e10ff */
[----:B------:R-:W-:Y:S02]  /*0e60*/  SHF.L.U32 R0, R0, 0x4, RZ ;  /* 0x0000000400007819 */ /* 0x000fe400000006ff */
[-C--:B------:R-:W-:Y:S02]  /*0e70*/  LEA.HI.SX32 R51, R51, R14.reuse, 0x1b ;  /* 0x0000000e33337211 */ /* 0x080fe400078fdaff */
[----:B------:R-:W-:Y:S02]  /*0e80*/  LEA R98, R43, UR23, 0x2 ;  /* 0x000000172b627c11 */ /* 0x000fe4000f8e10ff */
[----:B------:R-:W-:Y:S02]  /*0e90*/  LEA.HI.SX32 R53, R53, R14, 0x1b ;  /* 0x0000000e35357211 */ /* 0x000fe400078fdaff */
[----:B------:R-:W-:-:S02]  /*0ea0*/  LEA R97, R45, UR23, 0x2 ;  /* 0x000000172d617c11 */ /* 0x000fc4000f8e10ff */
[----:B------:R-:W-:Y:S02]  /*0eb0*/  LEA R96, R47, UR23, 0x2 ;  /* 0x000000172f607c11 */ /* 0x000fe4000f8e10ff */
[----:B------:R-:W-:Y:S02]  /*0ec0*/  P2R R46, PR, RZ, 0x1 ;  /* 0x00000001ff2e7803 */ /* 0x000fe40000000000 */
[----:B------:R-:W-:Y:S02]  /*0ed0*/  LEA R95, R49, UR23, 0x2 ;  /* 0x00000017315f7c11 */ /* 0x000fe4000f8e10ff */
[----:B------:R-:W-:Y:S02]  /*0ee0*/  LEA.HI.SX32 R92, R0, R0, 0x1b ;  /* 0x00000000005c7211 */ /* 0x000fe400078fdaff */
[----:B------:R-:W-:Y:S02]  /*0ef0*/  LOP3.LUT P0, RZ, R2, 0x10, RZ, 0xc0, !PT ;  /* 0x0000001002ff7812 */ /* 0x000fe4000780c0ff */
[----:B------:R-:W-:-:S02]  /*0f00*/  LEA R94, R51, UR23, 0x2 ;  /* 0x00000017335e7c11 */ /* 0x000fc4000f8e10ff */
[----:B------:R-:W-:Y:S02]  /*0f10*/  LEA R93, R53, UR23, 0x2 ;  /* 0x00000017355d7c11 */ /* 0x000fe4000f8e10ff */
[----:B------:R-:W-:Y:S02]  /*0f20*/  LEA R92, R92, UR23, 0x2 ;  /* 0x000000175c5c7c11 */ /* 0x000fe4000f8e10ff */
        /* <DEDUP_REMOVED lines=8> */
[----:B---3--:R0:W-:Y:S04]  /*0fb0*/  STS [R56], R3 ;  /* 0x0000000338007388 */ /* 0x0081e80000000800 */
[----:B----4-:R-:W-:Y:S04]  /*0fc0*/  STS [R55+0x80], R8 ;  /* 0x0000800837007388 */ /* 0x010fe80000000800 */
[----:B--2---:R1:W-:Y:S04]  /*0fd0*/  STS [R164+0x100], R9 ;  /* 0x00010009a4007388 */ /* 0x0043e80000000800 */
[----:B------:R-:W-:Y:S04]  /*0fe0*/  STS [R161+0x180], R10 ;  /* 0x0001800aa1007388 */ /* 0x000fe80000000800 */
[----:B------:R2:W-:Y:S04]  /*0ff0*/  STS [R160+0x200], R11 ;  /* 0x0002000ba0007388 */ /* 0x0005e80000000800 */
[----:B------:R-:W-:Y:S04]  /*1000*/  STS [R159+0x280], R12 ;  /* 0x0002800c9f007388 */ /* 0x000fe80000000800 */
[----:B-----5:R3:W-:Y:S04]  /*1010*/  STS [R158+0x300], R13 ;  /* 0x0003000d9e007388 */ /* 0x0207e80000000800 */
[----:B------:R4:W-:Y:S04]  /*1020*/  STS [R156+0x380], R15 ;  /* 0x0003800f9c007388 */ /* 0x0009e80000000800 */
[----:B------:R5:W-:Y:S04]  /*1030*/  STS [R134+0x400], R17 ;  /* 0x0004001186007388 */ /* 0x000be80000000800 */
[----:B------:R-:W-:Y:S04]  /*1040*/  STS [R99+0x480], R20 ;  /* 0x0004801463007388 */ /* 0x000fe80000000800 */
        /* <DEDUP_REMOVED lines=24> */
[----:B------:R-:W-:Y:S01]  /*11d0*/  BAR.SYNC.DEFER_BLOCKING 0x0 ;  /* 0x0000000000007b1d */ /* 0x000fe20000010000 */
[----:B-1----:R-:W-:-:S05]  /*11e0*/  CS2R R8, SRZ ;  /* 0x0000000000087805 */ /* 0x002fca000001ff00 */
[----:B------:R-:W5:Y:S01]  /*11f0*/  @!P0 LDG.E R3, desc[UR30][R6.64] ;  /* 0x0000001e06038981 */ /* 0x000f62000c1e1900 */
[----:B------:R-:W-:-:S13]  /*1200*/  ISETP.NE.AND P0, PT, R36, RZ, PT ;  /* 0x000000ff2400720c */ /* 0x000fda0003f05270 */
[----:B------:R-:W5:Y:S01]  /*1210*/  @!P0 LDG.E R8, desc[UR30][R6.64+0x80] ;  /* 0x0000801e06088981 */ /* 0x000f62000c1e1900 */
[----:B------:R-:W-:Y:S02]  /*1220*/  ISETP.NE.AND P0, PT, R38, RZ, PT ;  /* 0x000000ff2600720c */ /* 0x000fe40003f05270 */
[----:B--2---:R-:W-:-:S11]  /*1230*/  CS2R R10, SRZ ;  /* 0x00000000000a7805 */ /* 0x004fd6000001ff00 */
[----:B------:R-:W2:Y:S01]  /*1240*/  @!P0 LDG.E R9, desc[UR30][R6.64+0x100] ;  /* 0x0001001e06098981 */ /* 0x000ea2000c1e1900 */
[----:B------:R-:W-:-:S13]  /*1250*/  ISETP.NE.AND P0, PT, R42, RZ, PT ;  /* 0x000000ff2a00720c */ /* 0x000fda0003f05270 */
[----:B------:R-:W2:Y:S01]  /*1260*/  @!P0 LDG.E R10, desc[UR30][R6.64+0x180] ;  /* 0x0001801e060a8981 */ /* 0x000ea2000c1e1900 */
[----:B------:R-:W-:Y:S02]  /*1270*/  ISETP.NE.AND P0, PT, R44, RZ, PT ;  /* 0x000000ff2c00720c */ /* 0x000fe40003f05270 */
[----:B---3--:R-:W-:-:S11]  /*1280*/  CS2R R12, SRZ ;  /* 0x00000000000c7805 */ /* 0x008fd6000001ff00 */
[----:B------:R-:W3:Y:S01]  /*1290*/  @!P0 LDG.E R11, desc[UR30][R6.64+0x200] ;  /* 0x0002001e060b8981 */ /* 0x000ee2000c1e1900 */
[----:B------:R-:W-:-:S13]  /*12a0*/  ISETP.NE.AND P0, PT, R46, RZ, PT ;  /* 0x000000ff2e00720c */ /* 0x000fda0003f05270 */
[----:B------:R-:W3:Y:S01]  /*12b0*/  @!P0 LDG.E R12, desc[UR30][R6.64+0x280] ;  /* 0x0002801e060c8981 */ /* 0x000ee2000c1e1900 */
[----:B------:R-:W-:Y:S02]  /*12c0*/  ISETP.NE.AND P0, PT, R48, RZ, PT ;  /* 0x000000ff3000720c */ /* 0x000fe40003f05270 */
[----:B----4-:R-:W-:-:S11]  /*12d0*/  CS2R R14, SRZ ;  /* 0x00000000000e7805 */ /* 0x010fd6000001ff00 */
[----:B------:R-:W4:Y:S01]  /*12e0*/  @!P0 LDG.E R13, desc[UR30][R6.64+0x300] ;  /* 0x0003001e060d8981 */ /* 0x000f22000c1e1900 */
[----:B------:R-:W-:Y:S02]  /*12f0*/  ISETP.NE.AND P0, PT, R50, RZ, PT ;  /* 0x000000ff3200720c */ /* 0x000fe40003f05270 */
[----:B-----5:R-:W-:Y:S02]  /*1300*/  CS2R R16, SRZ ;  /* 0x0000000000107805 */ /* 0x020fe4000001ff00 */
[----:B------:R-:W-:Y:S02]  /*1310*/  CS2R R18, SRZ ;  /* 0x0000000000127805 */ /* 0x000fe4000001ff00 */
[----:B------:R-:W-:Y:S01]  /*1320*/  MOV R21, RZ ;  /* 0x000000ff00157202 */ /* 0x000fe20000000f00 */
[----:B------:R-:W-:Y:S01]  /*1330*/  HFMA2 R0, -RZ, RZ, 0, 0 ;  /* 0x00000000ff007431 */ /* 0x000fe200000001ff */
[----:B------:R-:W-:Y:S01]  /*1340*/  MOV R23, RZ ;  /* 0x000000ff00177202 */ /* 0x000fe20000000f00 */
[----:B------:R-:W5:Y:S04]  /*1350*/  @!P2 LDG.E R16, desc[UR30][R6.64+0x580] ;  /* 0x0005801e0610a981 */ /* 0x000f68000c1e1900 */
[----:B------:R-:W5:Y:S04]  /*1360*/  @!P1 LDG.E R19, desc[UR30][R6.64+0x500] ;  /* 0x0005001e06139981 */ /* 0x000f68000c1e1900 */
[----:B------:R-:W5:Y:S01]  /*1370*/  @!P0 LDG.E R15, desc[UR30][R6.64+0x380] ;  /* 0x0003801e060f8981 */ /* 0x000f62000c1e1900 */
[----:B------:R-:W-:-:S03]  /*1380*/  ISETP.NE.AND P0, PT, R52, RZ, PT ;  /* 0x000000ff3400720c */ /* 0x000fc60003f05270 */
[----:B------:R-:W5:Y:S04]  /*1390*/  @!P3 LDG.E R21, desc[UR30][R6.64+0x600] ;  /* 0x0006001e0615b981 */ /* 0x000f68000c1e1900 */
[----:B------:R-:W5:Y:S04]  /*13a0*/  @!P4 LDG.E R0, desc[UR30][R6.64+0x680] ;  /* 0x0006801e0600c981 */ /* 0x000f68000c1e1900 */
[----:B------:R-:W5:Y:S04]  /*13b0*/  @!P5 LDG.E R23, desc[UR30][R6.64+0x700] ;  /* 0x0007001e0617d981 */ /* 0x000f68000c1e1900 */
[----:B------:R-:W5:Y:S01]  /*13c0*/  @!P0 LDG.E R17, desc[UR30][R6.64+0x400] ;  /* 0x0004001e06118981 */ /* 0x000f62000c1e1900 */
[----:B------:R-:W-:-:S03]  /*13d0*/  ISETP.NE.AND P0, PT, R54, RZ, PT ;  /* 0x000000ff3600720c */ /* 0x000fc60003f05270 */
[----:B------:R-:W5:Y:S10]  /*13e0*/  @!P6 LDG.E R18, desc[UR30][R6.64+0x780] ;  /* 0x0007801e0612e981 */ /* 0x000f74000c1e1900 */
[----:B------:R0:W5:Y:S01]  /*13f0*/  @!P0 LDG.E R14, desc[UR30][R6.64+0x480] ;  /* 0x0004801e060e8981 */ /* 0x000162000c1e1900 */
[----:B------:R-:W-:-:S02]  /*1400*/  P2R R33, PR, RZ, 0x1 ;  /* 0x00000001ff217803 */ /* 0x000fc40000000000 */
        /* <DEDUP_REMOVED lines=16> */
[----:B------:R-:W-:Y:S02]  /*1510*/  LOP3.LUT P0, RZ, R2, 0x100, RZ, 0xc0, !PT ;  /* 0x0000010002ff7812 */ /* 0x000fe4000780c0ff */
[----:B0-----:R-:W-:Y:S01]  /*1520*/  CS2R R6, SRZ ;  /* 0x0000000000067805 */ /* 0x001fe2000001ff00 */
[----:B------:R0:W-:Y:S04]  /*1530*/  STS [R56], R3 ;  /* 0x0000000338007388 */ /* 0x0001e80000000800 */
[----:B------:R-:W-:Y:S04]  /*1540*/  STS [R55+0x80], R8 ;  /* 0x0000800837007388 */ /* 0x000fe80000000800 */
[----:B--2---:R-:W-:Y:S04]  /*1550*/  STS [R164+0x100], R9 ;  /* 0x00010009a4007388 */ /* 0x004fe80000000800 */
[----:B------:R-:W-:Y:S04]  /*1560*/  STS [R161+0x180], R10 ;  /* 0x0001800aa1007388 */ /* 0x000fe80000000800 */
[----:B---3--:R-:W-:Y:S04]  /*1570*/  STS [R160+0x200], R11 ;  /* 0x0002000ba0007388 */ /* 0x008fe80000000800 */
[----:B------:R-:W-:Y:S04]  /*1580*/  STS [R159+0x280], R12 ;  /* 0x0002800c9f007388 */ /* 0x000fe80000000800 */
[----:B----4-:R-:W-:Y:S04]  /*1590*/  STS [R158+0x300], R13 ;  /* 0x0003000d9e007388 */ /* 0x010fe80000000800 */
[----:B-----5:R-:W-:Y:S04]  /*15a0*/  STS [R156+0x380], R15 ;  /* 0x0003800f9c007388 */ /* 0x020fe80000000800 */
[----:B------:R-:W-:Y:S04]  /*15b0*/  STS [R134+0x400], R17 ;  /* 0x0004001186007388 */ /* 0x000fe80000000800 */
[----:B------:R-:W-:Y:S04]  /*15c0*/  STS [R99+0x480], R14 ;  /* 0x0004800e63007388 */ /* 0x000fe80000000800 */
[----:B------:R-:W-:Y:S04]  /*15d0*/  STS [R98+0x500], R19 ;  /* 0x0005001362007388 */ /* 0x000fe80000000800 */
[----:B------:R-:W-:Y:S04]  /*15e0*/  STS [R97+0x580], R16 ;  /* 0x0005801061007388 */ /* 0x000fe80000000800 */
[----:B------:R-:W-:Y:S04]  /*15f0*/  STS [R96+0x600], R21 ;  /* 0x0006001560007388 */ /* 0x000fe80000000800 */
[----:B------:R1:W-:Y:S04]  /*1600*/  STS [R95+0x680], R0 ;  /* 0x000680005f007388 */ /* 0x0003e80000000800 */
[----:B------:R-:W-:Y:S04]  /*1610*/  STS [R94+0x700], R23 ;  /* 0x000700175e007388 */ /* 0x000fe80000000800 */
[----:B------:R-:W-:Y:S01]  /*1620*/  STS [R93+0x780], R18 ;  /* 0x000780125d007388 */ /* 0x000fe20000000800 */
[----:B------:R-:W-:-:S03]  /*1630*/  NOP ;  /* 0x0000000000007918 */ /* 0x000fc60000000000 */
[----:B------:R-:W2:Y:S04]  /*1640*/  LDS R54, [R92] ;  /* 0x000000005c367984 */ /* 0x000ea80000000800 */
[----:B------:R-:W3:Y:S04]  /*1650*/  LDS R53, [R92+0x4] ;  /* 0x000004005c357984 */ /* 0x000ee80000000800 */
[----:B------:R-:W4:Y:S04]  /*1660*/  LDS R52, [R92+0x8] ;  /* 0x000008005c347984 */ /* 0x000f280000000800 */
[----:B------:R-:W5:Y:S04]  /*1670*/  LDS R51, [R92+0xc] ;  /* 0x00000c005c337984 */ /* 0x000f680000000800 */
[----:B------:R-:W5:Y:S04]  /*1680*/  LDS R50, [R92+0x10] ;  /* 0x000010005c327984 */ /* 0x000f680000000800 */
[----:B------:R-:W5:Y:S04]  /*1690*/  LDS R49, [R92+0x14] ;  /* 0x000014005c317984 */ /* 0x000f680000000800 */
[----:B------:R-:W5:Y:S04]  /*16a0*/  LDS R48, [R92+0x18] ;  /* 0x000018005c307984 */ /* 0x000f680000000800 */
[----:B------:R0:W2:Y:S04]  /*16b0*/  LDS R47, [R92+0x1c] ;  /* 0x00001c005c2f7984 */ /* 0x0000a80000000800 */
[----:B------:R0:W2:Y:S04]  /*16c0*/  LDS R46, [R92+0x20] ;  /* 0x000020005c2e7984 */ /* 0x0000a80000000800 */
[----:B------:R0:W2:Y:S04]  /*16d0*/  LDS R45, [R92+0x24] ;  /* 0x000024005c2d7984 */ /* 0x0000a80000000800 */
[----:B------:R0:W2:Y:S04]  /*16e0*/  LDS R44, [R92+0x28] ;  /* 0x000028005c2c7984 */ /* 0x0000a80000000800 */
[----:B------:R0:W2:Y:S04]  /*16f0*/  LDS R38, [R92+0x2c] ;  /* 0x00002c005c267984 */ /* 0x0000a80000000800 */
[----:B------:R0:W2:Y:S04]  /*1700*/  LDS R34, [R92+0x30] ;  /* 0x000030005c227984 */ /* 0x0000a80000000800 */
[----:B------:R0:W2:Y:S04]  /*1710*/  LDS R30, [R92+0x34] ;  /* 0x000034005c1e7984 */ /* 0x0000a80000000800 */
[----:B------:R2:W2:Y:S04]  /*1720*/  LDS R26, [R92+0x38] ;  /* 0x000038005c1a7984 */ /* 0x0004a80000000800 */
[----:B------:R2:W2:Y:S01]  /*1730*/  LDS R22, [R92+0x3c] ;  /* 0x00003c005c167984 */ /* 0x0004a20000000800 */
[----:B0-----:R-:W-:Y:S01]  /*1740*/  HFMA2 R3, -RZ, RZ, 0, 0 ;  /* 0x00000000ff037431 */ /* 0x001fe200000001ff */
[----:B------:R-:W-:Y:S01]  /*1750*/  BAR.SYNC.DEFER_BLOCKING 0x0 ;  /* 0x0000000000007b1d */ /* 0x000fe20000010000 */
[----:B-1----:R-:W-:-:S05]  /*1760*/  MOV R0, RZ ;  /* 0x000000ff00007202 */ /* 0x002fca0000000f00 */
[----:B------:R-:W5:Y:S01]  /*1770*/  @!P0 LDG.E R3, desc[UR30][R4.64] ;  /* 0x0000001e04038981 */ /* 0x000f62000c1e1900 */
[----:B------:R-:W-:-:S13]  /*1780*/  ISETP.NE.AND P0, PT, R20, RZ, PT ;  /* 0x000000ff1400720c */ /* 0x000fda0003f05270 */
[----:B------:R-:W5:Y:S01]  /*1790*/  @!P0 LDG.E R0, desc[UR30][R4.64+0x80] ;  /* 0x0000801e04008981 */ /* 0x000f62000c1e1900 */
[----:B------:R-:W-:-:S13]  /*17a0*/  ISETP.NE.AND P0, PT, R24, RZ, PT ;  /* 0x000000ff1800720c */ /* 0x000fda0003f05270 */
[----:B------:R-:W5:Y:S01]  /*17b0*/  @!P0 LDG.E R7, desc[UR30][R4.64+0x100] ;  /* 0x0001001e04078981 */ /* 0x000f62000c1e1900 */
[----:B------:R-:W-:Y:S02]  /*17c0*/  ISETP.NE.AND P0, PT, R25, RZ, PT ;  /* 0x000000ff1900720c */ /* 0x000fe40003f05270 */
[----:B------:R-:W-:-:S11]  /*17d0*/  CS2R R8, SRZ ;  /* 0x0000000000087805 */ /* 0x000fd6000001ff00 */
[----:B------:R-:W5:Y:S01]  /*17e0*/  @!P0 LDG.E R6, desc[UR30][R4.64+0x180] ;  /* 0x0001801e04068981 */ /* 0x000f62000c1e1900 */
[----:B------:R-:W-:-:S13]  /*17f0*/  ISETP.NE.AND P0, PT, R27, RZ, PT ;  /* 0x000000ff1b00720c */ /* 0x000fda0003f05270 */
[----:B------:R-:W5:Y:S01]  /*1800*/  @!P0 LDG.E R9, desc[UR30][R4.64+0x200] ;  /* 0x0002001e04098981 */ /* 0x000f62000c1e1900 */
[----:B------:R-:W-:Y:S02]  /*1810*/  ISETP.NE.AND P0, PT, R28, RZ, PT ;  /* 0x000000ff1c00720c */ /* 0x000fe40003f05270 */
[----:B------:R-:W-:-:S11]  /*1820*/  CS2R R10, SRZ ;  /* 0x00000000000a7805 */ /* 0x000fd6000001ff00 */
[----:B------:R-:W5:Y:S01]  /*1830*/  @!P0 LDG.E R8, desc[UR30][R4.64+0x280] ;  /* 0x0002801e04088981 */ /* 0x000f62000c1e1900 */
[----:B------:R-:W-:Y:S02]  /*1840*/  ISETP.NE.AND P0, PT, R29, RZ, PT ;  /* 0x000000ff1d00720c */ /* 0x000fe40003f05270 */
[----:B------:R-:W-:Y:S02]  /*1850*/  CS2R R12, SRZ ;  /* 0x00000000000c7805 */ /* 0x000fe4000001ff00 */
[----:B------:R-:W-:Y:S02]  /*1860*/  CS2R R14, SRZ ;  /* 0x00000000000e7805 */ /* 0x000fe4000001ff00 */
[----:B------:R-:W-:Y:S01]  /*1870*/  CS2R R16, SRZ ;  /* 0x0000000000107805 */ /* 0x000fe2000001ff00 */
        /* <DEDUP_REMOVED lines=12> */
[----:B------:R-:W5:Y:S01]  /*1940*/  @!P0 LDG.E R15, desc[UR30][R4.64+0x400] ;  /* 0x0004001e040f8981 */ /* 0x000f62000c1e1900 */
[----:B------:R-:W-:-:S13]  /*1950*/  ISETP.NE.AND P0, PT, R33, RZ, PT ;  /* 0x000000ff2100720c */ /* 0x000fda0003f05270 */
[----:B------:R-:W5:Y:S04]  /*1960*/  @!P0 LDG.E R10, desc[UR30][R4.64+0x480] ;  /* 0x0004801e040a8981 */ /* 0x000f68000c1e1900 */
[----:B------:R0:W-:Y:S04]  /*1970*/  STL [R1+0x4], R56 ;  /* 0x0000043801007387 */ /* 0x0001e80000100800 */
[----:B------:R0:W-:Y:S01]  /*1980*/  STL [R1], R55 ;  /* 0x0000003701007387 */ /* 0x0001e20000100800 */
[----:B--2---:R-:W-:-:S05]  /*1990*/  FADD.FTZ R54, R54, UR6 ;  /* 0x0000000636367e21 */ /* 0x004fca0008010000 */
[----:B------:R-:W-:Y:S01]  /*19a0*/  FSETP.GTU.FTZ.AND P0, PT, R54, 20, PT ;  /* 0x41a000003600780b */ /* 0x000fe20003f1c000 */
[----:B---3--:R-:W-:Y:S01]  /*19b0*/  FADD.FTZ R53, R53, UR6 ;  /* 0x0000000635357e21 */ /* 0x008fe20008010000 */
[----:B----4-:R-:W-:Y:S01]  /*19c0*/  FADD.FTZ R52, R52, UR6 ;  /* 0x0000000634347e21 */ /* 0x010fe20008010000 */
[----:B-----5:R-:W-:Y:S01]  /*19d0*/  FADD.FTZ R51, R51, UR6 ;  /* 0x0000000633337e21 */ /* 0x020fe20008010000 */
[----:B------:R-:W-:Y:S01]  /*19e0*/  FADD.FTZ R50, R50, UR6 ;  /* 0x0000000632327e21 */ /* 0x000fe20008010000 */
[----:B------:R-:W-:Y:S01]  /*19f0*/  FADD.FTZ R49, R49, UR6 ;  /* 0x0000000631317e21 */ /* 0x000fe20008010000 */
[----:B------:R-:W-:Y:S01]  /*1a00*/  BSSY.RECONVERGENT B0, `(.L_x_128) ;  /* 0x0000047000007945 */ /* 0x000fe20003800200 */
[----:B------:R-:W-:Y:S01]  /*1a10*/  FSETP.GTU.FTZ.AND P1, PT, R53, 20, PT ;  /* 0x41a000003500780b */ /* 0x000fe20003f3c000 */
[----:B------:R-:W-:Y:S01]  /*1a20*/  FADD.FTZ R48, R48, UR6 ;  /* 0x0000000630307e21 */ /* 0x000fe20008010000 */
[----:B------:R-:W-:Y:S02]  /*1a30*/  FSETP.GTU.FTZ.AND P2, PT, R52, 20, PT ;  /* 0x41a000003400780b */ /* 0x000fe40003f5c000 */
[----:B------:R-:W-:-:S02]  /*1a40*/  FSETP.GTU.FTZ.AND P3, PT, R51, 20, PT ;  /* 0x41a000003300780b */ /* 0x000fc40003f7c000 */
[----:B------:R-:W-:Y:S02]  /*1a50*/  FSETP.GTU.FTZ.AND P4, PT, R50, 20, PT ;  /* 0x41a000003200780b */ /* 0x000fe40003f9c000 */
[----:B------:R-:W-:Y:S01]  /*1a60*/  FSETP.GTU.FTZ.AND P5, PT, R49, 20, PT ;  /* 0x41a000003100780b */ /* 0x000fe20003fbc000 */
[----:B------:R0:W-:Y:S04]  /*1a70*/  STS [R56], R3 ;  /* 0x0000000338007388 */ /* 0x0001e80000000800 */
[----:B------:R0:W-:Y:S04]  /*1a80*/  STS [R55+0x80], R0 ;  /* 0x0000800037007388 */ /* 0x0001e80000000800 */
        /* <DEDUP_REMOVED lines=13> */
[----:B------:R0:W-:Y:S01]  /*1b60*/  STS [R93+0x780], R16 ;  /* 0x000780105d007388 */ /* 0x0001e20000000800 */
[----:B------:R-:W-:-:S03]  /*1b70*/  NOP ;  /* 0x0000000000007918 */ /* 0x000fc60000000000 */
[----:B------:R0:W1:Y:S04]  /*1b80*/  LDS R0, [R92] ;  /* 0x000000005c007984 */ /* 0x0000680000000800 */
[----:B------:R0:W2:Y:S04]  /*1b90*/  LDS R69, [R92+0x4] ;  /* 0x000004005c457984 */ /* 0x0000a80000000800 */
[----:B------:R0:W3:Y:S04]  /*1ba0*/  LDS R68, [R92+0x8] ;  /* 0x000008005c447984 */ /* 0x0000e80000000800 */
[----:B------:R0:W4:Y:S04]  /*1bb0*/  LDS R67, [R92+0xc] ;  /* 0x00000c005c437984 */ /* 0x0001280000000800 */
[----:B------:R0:W0:Y:S04]  /*1bc0*/  LDS R66, [R92+0x10] ;  /* 0x000010005c427984 */ /* 0x0000280000000800 */
        /* <DEDUP_REMOVED lines=10> */
[----:B------:R0:W0:Y:S01]  /*1c70*/  LDS R55, [R92+0x3c] ;  /* 0x00003c005c377984 */ /* 0x0000220000000800 */
[----:B-1234-:R-:W-:Y:S05]  /*1c80*/  @P0 BRA `(.L_x_129) ;  /* 0x0000000000780947 */ /* 0x01efea0003800000 */
[----:B------:R-:W-:Y:S01]  /*1c90*/  FMUL.FTZ R54, R54, 1.4426950216293334961 ;  /* 0x3fb8aa3b36367820 */ /* 0x000fe20000410000 */
[----:B0-----:R-:W-:Y:S02]  /*1ca0*/  MOV R6, 0x3e800000 ;  /* 0x3e80000000067802 */ /* 0x001fe40000000f00 */
[----:B------:R-:W-:Y:S01]  /*1cb0*/  MOV R7, 0x3d39bf78 ;  /* 0x3d39bf7800077802 */ /* 0x000fe20000000f00 */
[----:B------:R-:W0:Y:S02]  /*1cc0*/  MUFU.EX2 R8, R54 ;  /* 0x0000003600087308 */ /* 0x000e240000000800 */
[C---:B0-----:R-:W-:Y:S01]  /*1cd0*/  FADD.FTZ.RZ R3, R8.reuse, 1 ;  /* 0x3f80000008037421 */ /* 0x041fe2000001c000 */
[----:B------:R-:W-:-:S04]  /*1ce0*/  ISETP.GE.U32.AND P0, PT, R8, 0x7f800000, PT ;  /* 0x7f8000000800780c */ /* 0x000fc80003f06070 */
[----:B------:R-:W-:Y:S02]  /*1cf0*/  IADD3 R3, PT, PT, R3, -0x3f400000, RZ ;  /* 0xc0c0000003037810 */ /* 0x000fe40007ffe0ff */
[----:B------:R-:W-:Y:S02]  /*1d00*/  ISETP.GT.AND P6, PT, R8, -0x40800000, P0 ;  /* 0xbf8000000800780c */ /* 0x000fe400007c4270 */
[----:B------:R-:W-:-:S04]  /*1d10*/  LOP3.LUT R3, R3, 0xff800000, RZ, 0xc0, !PT ;  /* 0xff80000003037812 */ /* 0x000fc800078ec0ff */
[----:B------:R-:W-:Y:S02]  /*1d20*/  IADD3 R5, PT, PT, -R3, 0x40800000, RZ ;  /* 0x4080000003057810 */ /* 0x000fe40007ffe1ff */
[-C--:B------:R-:W-:Y:S02]  /*1d30*/  IADD3 R4, PT, PT, R8, -R3.reuse, RZ ;  /* 0x8000000308047210 */ /* 0x080fe40007ffe0ff */
[----:B------:R-:W-:Y:S01]  /*1d40*/  I2FP.F32.S32 R3, R3 ;  /* 0x0000000300037245 */ /* 0x000fe20000201400 */
[----:B------:R-:W-:-:S04]  /*1d50*/  FFMA.FTZ R5, R5, R6, -1 ;  /* 0xbf80000005057423 */ /* 0x000fc80000010006 */
[----:B------:R-:W-:Y:S01]  /*1d60*/  FADD.FTZ R4, R4, R5 ;  /* 0x0000000504047221 */ /* 0x000fe20000010000 */
[----:B------:R-:W-:-:S03]  /*1d70*/  FMUL.FTZ R3, R3, 1.1920928955078125e-07 ;  /* 0x3400000003037820 */ /* 0x000fc60000410000 */
[----:B------:R-:W-:-:S04]  /*1d80*/  FFMA.FTZ R5, R4, -R7, 0.10546888411045074463 ;  /* 0x3dd8001204057423 */ /* 0x000fc80000010807 */
[----:B------:R-:W-:-:S04]  /*1d90*/  FFMA.FTZ R5, R4, R5, -0.13229703903198242188 ;  /* 0xbe0778e004057423 */ /* 0x000fc80000010005 */
[----:B------:R-:W-:-:S04]  /*1da0*/  FFMA.FTZ R5, R4, R5, 0.14491446316242218018 ;  /* 0x3e14647504057423 */ /* 0x000fc80000010005 */
[----:B------:R-:W-:-:S04]  /*1db0*/  FFMA.FTZ R5, R4, R5, -0.16641564667224884033 ;  /* 0xbe2a68dd04057423 */ /* 0x000fc80000010005 */
[----:B------:R-:W-:-:S04]  /*1dc0*/  FFMA.FTZ R5, R4, R5, 0.19988867640495300293 ;  /* 0x3e4caf9e04057423 */ /* 0x000fc80000010005 */
[----:B------:R-:W-:-:S04]  /*1dd0*/  FFMA.FTZ R5, R4, R5, -0.25000196695327758789 ;  /* 0xbe80004204057423 */ /* 0x000fc80000010005 */
[----:B------:R-:W-:-:S04]  /*1de0*/  FFMA.FTZ R5, R4, R5, 0.33333510160446166992 ;  /* 0x3eaaaae604057423 */ /* 0x000fc80000010005 */
[----:B------:R-:W-:-:S04]  /*1df0*/  FFMA.FTZ R5, R4, R5, -0.5 ;  /* 0xbf00000004057423 */ /* 0x000fc80000010005 */
[----:B------:R-:W-:-:S04]  /*1e00*/  FMUL.FTZ R5, R4, R5 ;  /* 0x0000000504057220 */ /* 0x000fc80000410000 */
[----:B------:R-:W-:Y:S01]  /*1e10*/  FFMA.FTZ R4, R4, R5, R4 ;  /* 0x0000000504047223 */ /* 0x000fe20000010004 */
[----:B------:R-:W-:-:S03]  /*1e20*/  @P0 MOV R5, 0x7f800000 ;  /* 0x7f80000000050802 */ /* 0x000fc60000000f00 */
[----:B------:R-:W-:Y:S02]  /*1e30*/  FFMA.FTZ R54, R3, 0.69314718246459960938, R4 ;  /* 0x3f31721803367823 */ /* 0x000fe40000010004 */
[C---:B------:R-:W-:Y:S01]  /*1e40*/  @P6 FFMA.FTZ R54, R8.reuse, R5, +INF ;  /* 0x7f80000008366423 */ /* 0x040fe20000010005 */
[----:B------:R-:W-:-:S04]  /*1e50*/  @P0 FSETP.NEU.FTZ.AND P6, PT, R8, RZ, PT ;  /* 0x000000ff0800020b */ /* 0x000fc80003fdd000 */
[----:B------:R-:W-:-:S09]  /*1e60*/  @P0 FSEL R54, R54, -RZ, P6 ;  /* 0x800000ff36360208 */ /* 0x000fd20003000000 */
.L_x_129:
[----:B------:R-:W-:Y:S05]  /*1e70*/  BSYNC.RECONVERGENT B0 ;  /* 0x0000000000007941 */ /* 0x000fea0003800200 */
.L_x_128:
[----:B------:R-:W-:Y:S01]  /*1e80*/  BSSY.RECONVERGENT B0, `(.L_x_130) ;  /* 0x0000022000007945 */ /* 0x000fe20003800200 */
[----:B------:R-:W-:Y:S01]  /*1e90*/  FSETP.GTU.FTZ.AND P0, PT, R48, 20, PT ;  /* 0x41a000003000780b */ /* 0x000fe20003f1c000 */
[----:B------:R-:W-:Y:S02]  /*1ea0*/  FADD.FTZ R47, R47, UR6 ;  /* 0x000000062f2f7e21 */ /* 0x000fe40008010000 */
[----:B------:R-:W-:Y:S10]  /*1eb0*/  @P1 BRA `(.L_x_131) ;  /* 0x0000000000781947 */ /* 0x000ff40003800000 */
[----:B------:R-:W-:Y:S01]  /*1ec0*/  FMUL.FTZ R53, R53, 1.4426950216293334961 ;  /* 0x3fb8aa3b35357820 */ /* 0x000fe20000410000 */
[----:B0-----:R-:W-:Y:S01]  /*1ed0*/  HFMA2 R8, -RZ, RZ, 1.625, 0 ;  /* 0x3e800000ff087431 */ /* 0x001fe200000001ff */
[----:B------:R-:W-:Y:S02]  /*1ee0*/  MOV R7, 0x3d39bf78 ;  /* 0x3d39bf7800077802 */ /* 0x000fe40000000f00 */
        /* <DEDUP_REMOVED lines=27> */
.L_x_131:
[----:B------:R-:W-:Y:S05]  /*20a0*/  BSYNC.RECONVERGENT B0 ;  /* 0x0000000000007941 */ /* 0x000fea0003800200 */
.L_x_130:
        /* <DEDUP_REMOVED lines=34> */
.L_x_133:
[----:B------:R-:W-:Y:S05]  /*22d0*/  BSYNC.RECONVERGENT B0 ;  /* 0x0000000000007941 */ /* 0x000fea0003800200 */
.L_x_132:
        /* <DEDUP_REMOVED lines=34> */
.L_x_135:
[----:B------:R-:W-:Y:S05]  /*2500*/  BSYNC.RECONVERGENT B0 ;  /* 0x0000000000007941 */ /* 0x000fea0003800200 */
.L_x_134:
        /* <DEDUP_REMOVED lines=34> */
.L_x_137:
[----:B------:R-:W-:Y:S05]  /*2730*/  BSYNC.RECONVERGENT B0 ;  /* 0x0000000000007941 */ /* 0x000fea0003800200 */
.L_x_136:
[----:B0-----:R-:W2:Y:S01]  /*2740*/  LDL.LU R3, [R1+0xc] ;  /* 0x00000c0001037983 */ /* 0x001ea20000300800 */
[----:B------:R-:W-:Y:S01]  /*2750*/  BSSY.RECONVERGENT B0, `(.L_x_138) ;  /* 0x0000024000007945 */ /* 0x000fe20003800200 */
[----:B------:R-:W-:Y:S01]  /*2760*/  HFMA2 R39, -RZ, RZ, 0, 0 ;  /* 0x00000000ff277431 */ /* 0x000fe200000001ff */
[----:B------:R-:W-:Y:S01]  /*2770*/  FSETP.GTU.FTZ.AND P4, PT, R44, 20, PT ;  /* 0x41a000002c00780b */ /* 0x000fe20003f9c000 */
[----:B------:R-:W-:Y:S01]  /*2780*/  FADD.FTZ R38, R38, UR6 ;  /* 0x0000000626267e21 */ /* 0x000fe20008010000 */
[----:B--2---:R-:W-:Y:S01]  /*2790*/  FFMA.FTZ R7, R91, R0, R3 ;  /* 0x000000005b077223 */ /* 0x004fe20000010003 */
[----:B------:R-:W-:Y:S10]  /*27a0*/  @P5 BRA `(.L_x_139) ;  /* 0x0000000000785947 */ /* 0x000ff40003800000 */
[----:B------:R-:W-:Y:S01]  /*27b0*/  FMUL.FTZ R49, R49, 1.4426950216293334961 ;  /* 0x3fb8aa3b31317820 */ /* 0x000fe20000410000 */
[----:B------:R-:W-:Y:S02]  /*27c0*/  MOV R8, 0x3e800000 ;  /* 0x3e80000000087802 */ /* 0x000fe40000000f00 */
        /* <DEDUP_REMOVED lines=28> */
.L_x_139:
[----:B------:R-:W-:Y:S05]  /*2990*/  BSYNC.RECONVERGENT B0 ;  /* 0x0000000000007941 */ /* 0x000fea0003800200 */
.L_x_138:
[----:B------:R-:W-:Y:S01]  /*29a0*/  FFMA.FTZ R4, R90, R69, R7 ;  /* 0x000000455a047223 */ /* 0x000fe20000010007 */
[----:B------:R-:W-:Y:S01]  /*29b0*/  BSSY.RECONVERGENT B0, `(.L_x_140) ;  /* 0x0000025000007945 */ /* 0x000fe20003800200 */
[----:B------:R-:W-:Y:S02]  /*29c0*/  FSETP.GTU.FTZ.AND P5, PT, R38, 20, PT ;  /* 0x41a000002600780b */ /* 0x000fe40003fbc000 */
[----:B------:R-:W-:Y:S02]  /*29d0*/  CS2R R36, SRZ ;  /* 0x0000000000247805 */ /* 0x000fe4000001ff00 */
[----:B------:R-:W-:Y:S01]  /*29e0*/  MOV R35, RZ ;  /* 0x000000ff00237202 */ /* 0x000fe20000000f00 */
[----:B------:R-:W-:Y:S01]  /*29f0*/  FADD.FTZ R34, R34, UR6 ;  /* 0x0000000622227e21 */ /* 0x000fe20008010000 */
[----:B------:R-:W-:Y:S01]  /*2a00*/  FFMA.FTZ R7, R89, R68, R4 ;  /* 0x0000004459077223 */ /* 0x000fe20000010004 */
[----:B------:R-:W-:Y:S06]  /*2a10*/  @P0 BRA `(.L_x_141) ;  /* 0x0000000000780947 */ /* 0x000fec0003800000 */
[----:B------:R-:W-:Y:S01]  /*2a20*/  FMUL.FTZ R48, R48, 1.4426950216293334961 ;  /* 0x3fb8aa3b30307820 */ /* 0x000fe20000410000 */
[----:B------:R-:W-:Y:S01]  /*2a30*/  HFMA2 R8, -RZ, RZ, 1.625, 0 ;  /* 0x3e800000ff087431 */ /* 0x000fe200000001ff */
        /* <DEDUP_REMOVED lines=28> */
.L_x_141:
[----:B------:R-:W-:Y:S05]  /*2c00*/  BSYNC.RECONVERGENT B0 ;  /* 0x0000000000007941 */ /* 0x000fea0003800200 */
.L_x_140:
[----:B------:R-:W-:Y:S01]  /*2c10*/  FFMA.FTZ R4, R88, R67, R7 ;  /* 0x0000004358047223 */ /* 0x000fe20000010007 */
[----:B------:R-:W-:Y:S01]  /*2c20*/  BSSY.RECONVERGENT B0, `(.L_x_142) ;  /* 0x0000025000007945 */ /* 0x000fe20003800200 */
[----:B------:R-:W-:Y:S01]  /*2c30*/  HFMA2 R31, -RZ, RZ, 0, 0 ;  /* 0x00000000ff1f7431 */ /* 0x000fe200000001ff */
[----:B------:R-:W-:Y:S02]  /*2c40*/  FSETP.GTU.FTZ.AND P0, PT, R34, 20, PT ;  /* 0x41a000002200780b */ /* 0x000fe40003f1c000 */
[----:B------:R-:W-:Y:S01]  /*2c50*/  CS2R R32, SRZ ;  /* 0x0000000000207805 */ /* 0x000fe2000001ff00 */
[----:B------:R-:W-:Y:S01]  /*2c60*/  FADD.FTZ R30, R30, UR6 ;  /* 0x000000061e1e7e21 */ /* 0x000fe20008010000 */
[----:B------:R-:W-:Y:S01]  /*2c70*/  FFMA.FTZ R7, R81, R66, R4 ;  /* 0x0000004251077223 */ /* 0x000fe20000010004 */
[----:B------:R-:W-:Y:S08]  /*2c80*/  @P1 BRA `(.L_x_143) ;  /* 0x0000000000781947 */ /* 0x000ff00003800000 */
        /* <DEDUP_REMOVED lines=30> */
.L_x_143:
[----:B------:R-:W-:Y:S05]  /*2e70*/  BSYNC.RECONVERGENT B0 ;  /* 0x0000000000007941 */ /* 0x000fea0003800200 */
.L_x_142:
        /* <DEDUP_REMOVED lines=38> */
.L_x_145:
[----:B------:R-:W-:Y:S05]  /*30e0*/  BSYNC.RECONVERGENT B0 ;  /* 0x0000000000007941 */ /* 0x000fea0003800200 */
.L_x_144:
        /* <DEDUP_REMOVED lines=38> */
.L_x_147:
[----:B------:R-:W-:Y:S05]  /*3350*/  BSYNC.RECONVERGENT B0 ;  /* 0x0000000000007941 */ /* 0x000fea0003800200 */
.L_x_146:
[----:B------:R-:W-:Y:S01]  /*3360*/  FFMA.FTZ R4, R76, R61, R7 ;  /* 0x0000003d4c047223 */ /* 0x000fe20000010007 */
[----:B------:R-:W-:Y:S01]  /*3370*/  BSSY.RECONVERGENT B0, `(.L_x_148) ;  /* 0x0000025000007945 */ /* 0x000fe20003800200 */
[----:B------:R-:W-:Y:S02]  /*3380*/  FSETP.GTU.FTZ.AND P3, PT, R22, 20, PT ;  /* 0x41a000001600780b */ /* 0x000fe40003f7c000 */
[----:B------:R-:W-:Y:S02]  /*3390*/  CS2R R20, SRZ ;  /* 0x0000000000147805 */ /* 0x000fe4000001ff00 */
[----:B------:R-:W-:Y:S01]  /*33a0*/  MOV R19, RZ ;  /* 0x000000ff00137202 */ /* 0x000fe20000000f00 */
[----:B------:R-:W-:Y:S01]  /*33b0*/  FMUL.FTZ R18, R0, UR7 ;  /* 0x0000000700127c20 */ /* 0x000fe20008410000 */
        /* <DEDUP_REMOVED lines=32> */
.L_x_149:
[----:B------:R-:W-:Y:S05]  /*35c0*/  BSYNC.RECONVERGENT B0 ;  /* 0x0000000000007941 */ /* 0x000fea0003800200 */
.L_x_148:
[----:B------:R-:W-:Y:S04]  /*35d0*/  BSSY.RECONVERGENT B0, `(.L_x_150) ;  /* 0x0000020000007945 */ /* 0x000fe80003800200 */
[----:B------:R-:W-:Y:S05]  /*35e0*/  @P5 BRA `(.L_x_151) ;  /* 0x0000000000785947 */ /* 0x000fea0003800000 */
        /* <DEDUP_REMOVED lines=10> */
[CC--:B------:R-:W-:Y:S02]  /*3690*/  IADD3 R5, PT, PT, R7.reuse, -R4.reuse, RZ ;  /* 0x8000000407057210 */ /* 0x0c0fe40007ffe0ff */
[----:B------:R-:W-:Y:S01]  /*36a0*/  I2FP.F32.S32 R4, R4 ;  /* 0x0000000400047245 */ /* 0x000fe20000201400 */
[----:B------:R-:W-:Y:S01]  /*36b0*/  FFMA.FTZ R6, R6, R9, -1 ;  /* 0xbf80000006067423 */ /* 0x000fe20000010009 */
[----:B------:R-:W-:-:S03]  /*36c0*/  @P4 FSETP.NEU.FTZ.AND P5, PT, R7, RZ, PT ;  /* 0x000000ff0700420b */ /* 0x000fc60003fbd000 */
        /* <DEDUP_REMOVED lines=14> */
[----:B------:R-:W-:-:S05]  /*37b0*/  @P6 FFMA.FTZ R38, R7, R6, +INF ;  /* 0x7f80000007266423 */ /* 0x000fca0000010006 */
[----:B------:R-:W-:-:S07]  /*37c0*/  @P4 FSEL R38, R38, -RZ, P5 ;  /* 0x800000ff26264208 */ /* 0x000fce0002800000 */
.L_x_151:
[----:B------:R-:W-:Y:S05]  /*37d0*/  BSYNC.RECONVERGENT B0 ;  /* 0x0000000000007941 */ /* 0x000fea0003800200 */
.L_x_150:
        /* <DEDUP_REMOVED lines=32> */
.L_x_153:
[----:B------:R-:W-:Y:S05]  /*39e0*/  BSYNC.RECONVERGENT B0 ;  /* 0x0000000000007941 */ /* 0x000fea0003800200 */
.L_x_152:
        /* <DEDUP_REMOVED lines=32> */
.L_x_155:
[----:B------:R-:W-:Y:S05]  /*3bf0*/  BSYNC.RECONVERGENT B0 ;  /* 0x0000000000007941 */ /* 0x000fea0003800200 */
.L_x_154:
        /* <DEDUP_REMOVED lines=32> */
.L_x_157:
[----:B------:R-:W-:Y:S05]  /*3e00*/  BSYNC.RECONVERGENT B0 ;  /* 0x0000000000007941 */ /* 0x000fea0003800200 */
.L_x_156:
        /* <DEDUP_REMOVED lines=32> */
.L_x_159:
[----:B------:R-:W-:Y:S05]  /*4010*/  BSYNC.RECONVERGENT B0 ;  /* 0x0000000000007941 */ /* 0x000fea0003800200 */
.L_x_158:
[----:B------:R-:W-:Y:S01]  /*4020*/  FFMA.FTZ R4, R74, R59, R3 ;  /* 0x0000003b4a047223 */ /* 0x000fe20000010003 */
[----:B------:R-:W0:Y:S01]  /*4030*/  LDCU UR39, c[0x0][0x38c] ;  /* 0x00007180ff2777ac */ /* 0x000e220008000800 */
[----:B------:R-:W-:Y:S01]  /*4040*/  FMUL.FTZ R17, R69, UR7 ;  /* 0x0000000745117c20 */ /* 0x000fe20008410000 */
[----:B------:R-:W-:Y:S01]  /*4050*/  FMUL.FTZ R16, R68, UR7 ;  /* 0x0000000744107c20 */ /* 0x000fe20008410000 */
[----:B------:R-:W-:Y:S01]  /*4060*/  FFMA.FTZ R3, R73, R58, R4 ;  /* 0x0000003a49037223 */ /* 0x000fe20000010004 */
[----:B------:R-:W-:Y:S01]  /*4070*/  FMUL.FTZ R15, R67, UR7 ;  /* 0x00000007430f7c20 */ /* 0x000fe20008410000 */
        /* <DEDUP_REMOVED lines=13> */
[----:B0-----:R-:W-:Y:S01]  /*4150*/  UISETP.GE.AND UP0, UPT, UR39, 0x1, UPT ;  /* 0x000000012700788c */ /* 0x001fe2000bf06270 */
[----:B------:R-:W-:Y:S01]  /*4160*/  FMUL.FTZ R4, R56, UR7 ;  /* 0x0000000738047c20 */ /* 0x000fe20008410000 */
[----:B------:R0:W-:Y:S01]  /*4170*/  STL [R1+0xc], R41 ;  /* 0x00000c2901007387 */ /* 0x0001e20000100800 */
[----:B------:R-:W-:Y:S01]  /*4180*/  FMUL.FTZ R3, R55, UR7 ;  /* 0x0000000737037c20 */ /* 0x000fe20008410000 */
[----:B------:R-:W-:Y:S06]  /*4190*/  BAR.SYNC.DEFER_BLOCKING 0x0 ;  /* 0x0000000000007b1d */ /* 0x000fec0000010000 */
[----:B------:R-:W-:Y:S05]  /*41a0*/  BRA.U !UP0, `(.L_x_160) ;  /* 0x0000002508987547 */ /* 0x000fea000b800000 */
[----:B------:R-:W1:Y:S01]  /*41b0*/  LDC R39, c[0x0][0x394] ;  /* 0x0000e500ff277b82 */ /* 0x000e620000000800 */
[----:B------:R-:W2:Y:S01]  /*41c0*/  LDCU.64 UR28, c[0x0][0x3b8] ;  /* 0x00007700ff1c77ac */ /* 0x000ea20008000a00 */
[----:B------:R-:W-:Y:S01]  /*41d0*/  LOP3.LUT R2, R2, 0xfffffffd, RZ, 0xc0, !PT ;  /* 0xfffffffd02027812 */ /* 0x000fe200078ec0ff */
[----:B------:R-:W3:Y:S05]  /*41e0*/  LDCU.128 UR8, c[0x0][0x3a0] ;  /* 0x00007400ff0877ac */ /* 0x000eea0008000c00 */
[----:B------:R-:W2:Y:S01]  /*41f0*/  S2UR UR42, SR_CTAID.Y ;  /* 0x00000000002a79c3 */ /* 0x000ea20000002600 */
[----:B------:R-:W4:Y:S01]  /*4200*/  LDCU.64 UR32, c[0x0][0x3d8] ;  /* 0x00007b00ff2077ac */ /* 0x000f220008000a00 */
[----:B------:R-:W5:Y:S01]  /*4210*/  LDCU.128 UR12, c[0x0][0x440] ;  /* 0x00008800ff0c77ac */ /* 0x000f620008000c00 */
[----:B------:R-:W0:Y:S01]  /*4220*/  LDCU.64 UR40, c[0x0][0x450] ;  /* 0x00008a00ff2877ac */ /* 0x000e220008000a00 */
[----:B------:R-:W0:Y:S01]  /*4230*/  LDCU.64 UR34, c[0x0][0x3e0] ;  /* 0x00007c00ff2277ac */ /* 0x000e220008000a00 */
[----:B-1----:R-:W-:Y:S01]  /*4240*/  ISETP.LE.AND P0, PT, R39, UR16, PT ;  /* 0x0000001027007c0c */ /* 0x002fe2000bf03270 */
[----:B------:R-:W1:Y:S01]  /*4250*/  LDCU.64 UR36, c[0x0][0x3c0] ;  /* 0x00007800ff2477ac */ /* 0x000e620008000a00 */
[----:B------:R-:W-:-:S02]  /*4260*/  HFMA2 R39, -RZ, RZ, 0, 0 ;  /* 0x00000000ff277431 */ /* 0x000fc400000001ff */
[----:B------:R-:W-:Y:S01]  /*4270*/  ISETP.EQ.AND P0, PT, R40, RZ, !P0 ;  /* 0x000000ff2800720c */ /* 0x000fe20004702270 */
[----:B--2---:R-:W-:Y:S02]  /*4280*/  UIMAD.WIDE.U32 UR24, UR42, UR28, URZ ;  /* 0x0000001c2a1872a5 */ /* 0x004fe4000f8e00ff */
[----:B----4-:R-:W-:Y:S02]  /*4290*/  UIMAD.WIDE.U32 UR26, UR42, UR32, URZ ;  /* 0x000000202a1a72a5 */ /* 0x010fe4000f8e00ff */
[----:B------:R-:W-:Y:S02]  /*42a0*/  UIMAD UR38, UR42, UR29, UR25 ;  /* 0x0000001d2a2672a4 */ /* 0x000fe4000f8e0219 */
[----:B---3--:R-:W-:Y:S02]  /*42b0*/  UIMAD.WIDE.U32 UR28, UR42, UR8, URZ ;  /* 0x000000082a1c72a5 */ /* 0x008fe4000f8e00ff */
[----:B------:R-:W-:-:S04]  /*42c0*/  ULEA UR8, UR16, 0xffffff00, 0x8 ;  /* 0xffffff0010087891 */ /* 0x000fc8000f8e40ff */
[----:B------:R-:W-:Y:S01]  /*42d0*/  @P0 LOP3.LUT R2, R2, 0x2, RZ, 0xfc, !PT ;  /* 0x0000000202020812 */ /* 0x000fe200078efcff */
[----:B-----5:R-:W-:Y:S02]  /*42e0*/  ULEA UR25, UP2, UR28, UR12, 0x2 ;  /* 0x0000000c1c197291 */ /* 0x020fe4000f8410ff */
[----:B------:R-:W-:Y:S02]  /*42f0*/  UIMAD UR9, UR42, UR9, UR29 ;  /* 0x000000092a0972a4 */ /* 0x000fe4000f8e021d */
[----:B------:R-:W-:Y:S02]  /*4300*/  UIMAD UR33, UR42, UR33, UR27 ;  /* 0x000000212a2172a4 */ /* 0x000fe4000f8e021b */
[----:B------:R-:W-:Y:S02]  /*4310*/  ULEA UR32, UP0, UR24, UR14, 0x2 ;  /* 0x0000000e18207291 */ /* 0x000fe4000f8010ff */
[----:B0-----:R-:W-:Y:S02]  /*4320*/  ULEA UR27, UP1, UR26, UR40, 0x2 ;  /* 0x000000281a1b7291 */ /* 0x001fe4000f8210ff */
[----:B------:R-:W-:-:S02]  /*4330*/  ULEA.HI.X UR28, UR28, UR13, UR9, 0x2, UP2 ;  /* 0x0000000d1c1c7291 */ /* 0x000fc400090f1409 */
[----:B------:R-:W-:Y:S02]  /*4340*/  UIADD3 UR9, UPT, UPT, UR16, -0x2, URZ ;  /* 0xfffffffe10097890 */ /* 0x000fe4000fffe0ff */
[----:B------:R-:W-:Y:S02]  /*4350*/  USHF.L.U64.HI UR14, UR10, 0x2, UR11 ;  /* 0x000000020a0e7899 */ /* 0x000fe4000801020b */
[----:B------:R-:W-:Y:S02]  /*4360*/  ULEA.HI.X UR29, UR24, UR15, UR38, 0x2, UP0 ;  /* 0x0000000f181d7291 */ /* 0x000fe400080f1426 */
[----:B------:R-:W-:Y:S02]  /*4370*/  ULEA.HI.X UR26, UR26, UR41, UR33, 0x2, UP1 ;  /* 0x000000291a1a7291 */ /* 0x000fe400088f1421 */
[----:B------:R-:W-:Y:S02]  /*4380*/  ULOP3.LUT UR11, UR8, 0x100, URZ, 0xc0, !UPT ;  /* 0x00000100080b7892 */ /* 0x000fe4000f8ec0ff */
[----:B------:R-:W-:-:S02]  /*4390*/  UIADD3 UR33, UPT, UPT, UR23, 0x2b60, URZ ;  /* 0x00002b6017217890 */ /* 0x000fc4000fffe0ff */
[----:B------:R-:W-:Y:S01]  /*43a0*/  UIADD3 UR12, UPT, UPT, UR23, 0x3560, URZ ;  /* 0x00003560170c7890 */ /* 0x000fe2000fffe0ff */
[----:B------:R-:W0:Y:S01]  /*43b0*/  LDCU UR40, c[0x0][0x394] ;  /* 0x00007280ff2877ac */ /* 0x000e220008000800 */
[----:B------:R-:W2:Y:S01]  /*43c0*/  LDCU UR41, c[0x0][0x38c] ;  /* 0x00007180ff2977ac */ /* 0x000ea20008000800 */
[----:B------:R-:W-:Y:S02]  /*43d0*/  UIMAD UR9, UR9, UR39, URZ ;  /* 0x00000027090972a4 */ /* 0x000fe4000f8e02ff */
[----:B------:R-:W-:Y:S02]  /*43e0*/  USHF.L.U64.HI UR24, UR34, 0x2, UR35 ;  /* 0x0000000222187899 */ /* 0x000fe40008010223 */
[----:B-1----:R-:W-:Y:S01]  /*43f0*/  USHF.L.U64.HI UR15, UR36, 0x2, UR37 ;  /* 0x00000002240f7899 */ /* 0x002fe20008010225 */
[----:B------:R-:W-:-:S11]  /*4400*/  UMOV UR8, URZ ;  /* 0x000000ff00087c82 */ /* 0x000fd60008000000 */
.L_x_173:
[----:B------:R-:W-:Y:S02]  /*4410*/  MOV R40, UR25 ;  /* 0x0000001900287c02 */ /* 0x000fe40008000f00 */
[----:B------:R-:W-:-:S05]  /*4420*/  MOV R41, UR28 ;  /* 0x0000001c00297c02 */ /* 0x000fca0008000f00 */
[----:B-1----:R1:W3:Y:S01]  /*4430*/  LDG.E R100, desc[UR30][R40.64] ;  /* 0x0000001e28647981 */ /* 0x0022e2000c1e1900 */
[----:B------:R-:W-:Y:S02]  /*4440*/  MOV R43, UR26 ;  /* 0x0000001a002b7c02 */ /* 0x000fe40008000f00 */
[----:B------:R-:W-:-:S05]  /*4450*/  MOV R42, UR27 ;  /* 0x0000001b002a7c02 */ /* 0x000fca0008000f00 */
[----:B------:R-:W4:Y:S01]  /*4460*/  LDG.E R43, desc[UR30][R42.64] ;  /* 0x0000001e2a2b7981 */ /* 0x000f22000c1e1900 */
[----:B-1----:R-:W-:Y:S02]  /*4470*/  MOV R40, UR32 ;  /* 0x0000002000287c02 */ /* 0x002fe40008000f00 */
[----:B------:R-:W-:-:S05]  /*4480*/  MOV R41, UR29 ;  /* 0x0000001d00297c02 */ /* 0x000fca0008000f00 */
[----:B0-----:R1:W4:Y:S01]  /*4490*/  LDG.E R82, desc[UR30][R40.64] ;  /* 0x0000001e28527981 */ /* 0x001322000c1e1900 */
[----:B------:R-:W5:Y:S01]  /*44a0*/  S2R R101, SR_TID.X ;  /* 0x0000000000657919 */ /* 0x000f620000002100 */
[----:B------:R-:W0:Y:S01]  /*44b0*/  S2UR UR13, SR_CgaCtaId ;  /* 0x00000000000d79c3 */ /* 0x000e220000008800 */
[----:B------:R-:W-:Y:S01]  /*44c0*/  UMOV UR23, 0x400 ;  /* 0x0000040000177882 */ /* 0x000fe20000000000 */
[----:B------:R-:W-:Y:S01]  /*44d0*/  BSSY.RECONVERGENT B0, `(.L_x_161) ;  /* 0x0000046000007945 */ /* 0x000fe20003800200 */
[----:B0-----:R-:W-:Y:S01]  /*44e0*/  ULEA UR23, UR13, UR23, 0x18 ;  /* 0x000000170d177291 */ /* 0x001fe2000f8ec0ff */
[C---:B-----5:R-:W-:Y:S02]  /*44f0*/  ISETP.NE.AND P0, PT, R101.reuse, RZ, PT ;  /* 0x000000ff6500720c */ /* 0x060fe40003f05270 */
[C---:B-1----:R-:W-:Y:S02]  /*4500*/  IADD3 R40, PT, PT, R101.reuse, 0x200, RZ ;  /* 0x0000020065287810 */ /* 0x042fe40007ffe0ff */
[----:B------:R-:W-:-:S02]  /*4510*/  ISETP.NE.AND P1, PT, R101, 0x7f, PT ;  /* 0x0000007f6500780c */ /* 0x000fc40003f25270 */
[----:B------:R-:W-:-:S04]  /*4520*/  SEL R40, R40, UR11, P0 ;  /* 0x0000000b28287c07 */ /* 0x000fc80008000000 */
[----:B------:R-:W-:Y:S01]  /*4530*/  LEA R40, R40, UR23, 0x2 ;  /* 0x0000001728287c11 */ /* 0x000fe2000f8e10ff */
[----:B---3--:R-:W-:-:S04]  /*4540*/  FMUL.FTZ R83, R100, 1.4426950216293334961 ;  /* 0x3fb8aa3b64537820 */ /* 0x008fc80000410000 */
[C---:B------:R-:W-:Y:S01]  /*4550*/  FMUL.FTZ R151, R83.reuse, R54 ;  /* 0x0000003653977220 */ /* 0x040fe20000410000 */
[C---:B------:R-:W-:Y:S01]  /*4560*/  FMUL.FTZ R102, R83.reuse, R53 ;  /* 0x0000003553667220 */ /* 0x040fe20000410000 */
[C---:B------:R-:W-:Y:S01]  /*4570*/  FMUL.FTZ R103, R83.reuse, R52 ;  /* 0x0000003453677220 */ /* 0x040fe20000410000 */
[C---:B------:R-:W-:Y:S01]  /*4580*/  FMUL.FTZ R104, R83.reuse, R51 ;  /* 0x0000003353687220 */ /* 0x040fe20000410000 */
[C---:B------:R-:W-:Y:S01]  /*4590*/  FMUL.FTZ R105, R83.reuse, R50 ;  /* 0x0000003253697220 */ /* 0x040fe20000410000 */
[C---:B------:R-:W-:Y:S01]  /*45a0*/  FMUL.FTZ R106, R83.reuse, R49 ;  /* 0x00000031536a7220 */ /* 0x040fe20000410000 */
[----:B------:R-:W0:Y:S01]  /*45b0*/  MUFU.EX2 R151, R151 ;  /* 0x0000009700977308 */ /* 0x000e220000000800 */
[C---:B------:R-:W-:Y:S01]  /*45c0*/  FMUL.FTZ R107, R83.reuse, R48 ;  /* 0x00000030536b7220 */ /* 0x040fe20000410000 */
        /* <DEDUP_REMOVED lines=24> */
[----:B----4-:R-:W-:Y:S01]  /*4750*/  FMUL.FTZ R43, R82, R43 ;  /* 0x0000002b522b7220 */ /* 0x010fe20000410000 */
        /* <DEDUP_REMOVED lines=20> */
[----:B------:R-:W-:-:S08]  /*48a0*/  HFMA2 R133, -RZ, RZ, 1.875, 0 ;  /* 0x3f800000ff857431 */ /* 0x000fd000000001ff */
[----:B------:R-:W-:Y:S05]  /*48b0*/  BRA.U !UP0, `(.L_x_163) ;  /* 0x00000001081c7547 */ /* 0x000fea000b800000 */
[----:B------:R-:W-:Y:S01]  /*48c0*/  USHF.L.U32 UR13, UR16, 0xa, URZ ;  /* 0x0000000a100d7899 */ /* 0x000fe200080006ff */
[----:B------:R-:W-:-:S03]  /*48d0*/  MOV R133, UR33 ;  /* 0x0000002100857c02 */ /* 0x000fc60008000f00 */
[----:B------:R-:W-:-:S09]  /*48e0*/  ULOP3.LUT UR13, UR13, 0x400, URZ, 0xc0, !UPT ;  /* 0x000004000d0d7892 */ /* 0x000fd2000f8ec0ff */
[----:B------:R-:W1:Y:S01]  /*48f0*/  LDS R133, [R133+UR13] ;  /* 0x0000000d85857984 */ /* 0x000e620008000800 */
[----:B------:R-:W-:Y:S05]  /*4900*/  BRA `(.L_x_163) ;  /* 0x0000000000087947 */ /* 0x000fea0003800000 */
.L_x_162:
[----:B------:R-:W-:-:S06]  /*4910*/  LEA R133, R101, UR23, 0x2 ;  /* 0x0000001765857c11 */ /* 0x000fcc000f8e10ff */
[----:B------:R-:W0:Y:S02]  /*4920*/  LDS R133, [R133+0x3364] ;  /* 0x0033640085857984 */ /* 0x000e240000000800 */
.L_x_163:
[----:B--2---:R-:W-:Y:S05]  /*4930*/  BSYNC.RECONVERGENT B0 ;  /* 0x0000000000007941 */ /* 0x004fea0003800200 */
.L_x_161:
        /* <DEDUP_REMOVED lines=106> */
.L_x_191:
[C---:B---3--:R-:W-:Y:S01]  /*4fe0*/  FFMA.FTZ R86, R162.reuse, R86, R157 ;  /* 0x00000056a2567223 */ /* 0x048fe2000001009d */
[----:B------:R-:W-:Y:S01]  /*4ff0*/  UMOV UR13, 0xffffffff ;  /* 0xffffffff000d7882 */ /* 0x000fe20000000000 */
[----:B0-2---:R-:W-:-:S03]  /*5000*/  @P1 FMUL.FTZ R162, R162, R155 ;  /* 0x0000009ba2a21220 */ /* 0x005fc60000410000 */
[----:B------:R-:W-:Y:S01]  /*5010*/  FSEL R163, R157, R86, !P1 ;  /* 0x000000569da37208 */ /* 0x000fe20004800000 */
[----:B------:R-:W-:Y:S06]  /*5020*/  BRA.DIV UR13, `(.L_x_166) ;  /* 0x000000420d587947 */ /* 0x000fec000b800000 */
.L_x_194:
[----:B------:R-:W-:-:S03]  /*5030*/  UMOV UR13, 0xffffffff ;  /* 0xffffffff000d7882 */ /* 0x000fc60000000000 */
[----:B------:R-:W-:Y:S05]  /*5040*/  BRA.DIV UR13, `(.L_x_167) ;  /* 0x000000420d787947 */ /* 0x000fea000b800000 */
.L_x_197:
[----:B------:R-:W-:-:S03]  /*5050*/  UMOV UR13, 0xffffffff ;  /* 0xffffffff000d7882 */ /* 0x000fc60000000000 */
[----:B------:R-:W-:Y:S05]  /*5060*/  BRA.DIV UR13, `(.L_x_168) ;  /* 0x000000420d987947 */ /* 0x000fea000b800000 */
[----:B------:R-:W0:Y:S04]  /*5070*/  SHFL.UP PT, R162, R162, 0x1, RZ ;  /* 0x04200000a2a27989 */ /* 0x000e2800000e00ff */
[----:B------:R-:W2:Y:S04]  /*5080*/  SHFL.UP PT, R163, R163, 0x1, RZ ;  /* 0x04200000a3a37989 */ /* 0x000ea800000e00ff */
[----:B-----5:R-:W3:Y:S04]  /*5090*/  SHFL.IDX PT, R40, R40, RZ, 0x1f ;  /* 0x00001fff28287589 */ /* 0x020ee800000e0000 */
[----:B------:R-:W4:Y:S02]  /*50a0*/  SHFL.IDX PT, R41, R41, RZ, 0x1f ;  /* 0x00001fff29297589 */ /* 0x000f2400000e0000 */
.L_x_203:
        /* <DEDUP_REMOVED lines=12> */
.L_x_164:
        /* <DEDUP_REMOVED lines=57> */
[----:B------:R-:W-:Y:S01]  /*5500*/  HFMA2 R42, -RZ, RZ, 0, 2.384185791015625e-06 ;  /* 0x00000028ff2a7431 */ /* 0x000fe200000001ff */
[----:B------:R-:W-:-:S04]  /*5510*/  UMOV UR13, 0xffffffff ;  /* 0xffffffff000d7882 */ /* 0x000fc80000000000 */
[----:B------:R-:W-:-:S05]  /*5520*/  IMAD R149, R101, R42, UR23 ;  /* 0x0000001765957e24 */ /* 0x000fca000f8e022a */
[----:B------:R-:W-:Y:S04]  /*5530*/  LDS.64 R42, [R149+0x2670] ;  /* 0x00267000952a7984 */ /* 0x000fe80000000a00 */
[----:B------:R-:W1:Y:S04]  /*5540*/  LDS.64 R82, [R149+0x2678] ;  /* 0x0026780095527984 */ /* 0x000e680000000a00 */
[----:B------:R-:W2:Y:S04]  /*5550*/  LDS.64 R84, [R149+0x2668] ;  /* 0x0026680095547984 */ /* 0x000ea80000000a00 */
[----:B------:R-:W3:Y:S01]  /*5560*/  LDS.64 R86, [R149+0x2660] ;  /* 0x0026600095567984 */ /* 0x000ee20000000a00 */
[C---:B-1----:R-:W-:Y:S01]  /*5570*/  FFMA.FTZ R152, R42.reuse, R83, R43 ;  /* 0x000000532a987223 */ /* 0x042fe2000001002b */
[----:B------:R-:W-:-:S03]  /*5580*/  FMUL.FTZ R153, R42, R82 ;  /* 0x000000522a997220 */ /* 0x000fc60000410000 */
[C---:B--2---:R-:W-:Y:S01]  /*5590*/  FFMA.FTZ R152, R84.reuse, R152, R85 ;  /* 0x0000009854987223 */ /* 0x044fe20000010055 */
[----:B------:R-:W-:-:S03]  /*55a0*/  FMUL.FTZ R153, R84, R153 ;  /* 0x0000009954997220 */ /* 0x000fc60000410000 */
[C---:B---3--:R-:W-:Y:S01]  /*55b0*/  FFMA.FTZ R163, R86.reuse, R152, R87 ;  /* 0x0000009856a37223 */ /* 0x048fe20000010057 */
[----:B------:R-:W-:Y:S01]  /*55c0*/  LOP3.LUT R152, R101, 0x1f, RZ, 0xc0, !PT ;  /* 0x0000001f65987812 */ /* 0x000fe200078ec0ff */
[----:B------:R-:W-:-:S03]  /*55d0*/  FMUL.FTZ R162, R86, R153 ;  /* 0x0000009956a27220 */ /* 0x000fc60000410000 */
[----:B------:R-:W-:Y:S01]  /*55e0*/  ISETP.NE.AND P0, PT, R152, 0x1f, PT ;  /* 0x0000001f9800780c */ /* 0x000fe20003f05270 */
[----:B------:R-:W-:-:S12]  /*55f0*/  BRA.DIV UR13, `(.L_x_170) ;  /* 0x0000003e0db47947 */ /* 0x000fd8000b800000 */
        /* <DEDUP_REMOVED lines=43> */
.L_x_220:
        /* <DEDUP_REMOVED lines=14> */
.L_x_169:
[----:B------:R-:W-:Y:S05]  /*5990*/  WARPSYNC.ALL ;  /* 0x0000000000007948 */ /* 0x000fea0003800000 */
[----:B------:R-:W-:Y:S01]  /*59a0*/  BAR.SYNC.DEFER_BLOCKING 0x0 ;  /* 0x0000000000007b1d */ /* 0x000fe20000010000 */
[----:B-1----:R-:W-:Y:S01]  /*59b0*/  SHF.R.U32.HI R42, RZ, 0x2, R101 ;  /* 0x00000002ff2a7819 */ /* 0x002fe20000011665 */
[----:B------:R-:W-:Y:S01]  /*59c0*/  FFMA.FTZ R82, R0, R151, RZ ;  /* 0x0000009700527223 */ /* 0x000fe200000100ff */
[----:B------:R-:W-:Y:S01]  /*59d0*/  FFMA.FTZ R84, R91, -R54, R151 ;  /* 0x800000365b547223 */ /* 0x000fe20000010097 */
[----:B------:R-:W-:Y:S02]  /*59e0*/  ISETP.NE.AND P2, PT, R101, RZ, PT ;  /* 0x000000ff6500720c */ /* 0x000fe40003f45270 */
[----:B------:R-:W-:Y:S01]  /*59f0*/  IADD3 R43, PT, PT, R42, R101, RZ ;  /* 0x000000652a2b7210 */ /* 0x000fe20007ffe0ff */
[----:B------:R-:W-:Y:S01]  /*5a00*/  FFMA.FTZ R85, R69, R135, R82 ;  /* 0x0000008745557223 */ /* 0x000fe20000010052 */
[----:B------:R-:W1:Y:S01]  /*5a10*/  S2R R152, SR_LANEID ;  /* 0x0000000000987919 */ /* 0x000e620000000000 */
[----:B------:R-:W-:Y:S01]  /*5a20*/  FFMA.FTZ R135, R90, -R53, R135 ;  /* 0x800000355a877223 */ /* 0x000fe20000010087 */
        /* <DEDUP_REMOVED lines=18> */
[----:B------:R-:W-:Y:S01]  /*5b50*/  FMUL.FTZ R153, R125, R26 ;  /* 0x0000001a7d997220 */ /* 0x000fe20000410000 */
[-C--:B------:R-:W-:Y:S01]  /*5b60*/  FFMA.FTZ R129, R118, R121.reuse, R129 ;  /* 0x0000007976817223 */ /* 0x080fe20000010081 */
[----:B------:R-:W-:Y:S01]  /*5b70*/  FFMA.FTZ R82, R64, R140, R43 ;  /* 0x0000008c40527223 */ /* 0x000fe2000001002b */
[----:B------:R-:W-:Y:S01]  /*5b80*/  FFMA.FTZ R140, R79, -R48, R140 ;  /* 0x800000304f8c7223 */ /* 0x000fe2000001008c */
[----:B0-----:R-:W-:Y:S01]  /*5b90*/  FMUL.FTZ R40, R100, R121 ;  /* 0x0000007964287220 */ /* 0x001fe20000410000 */
        /* <DEDUP_REMOVED lines=26> */
[----:B------:R-:W-:Y:S01]  /*5d40*/  FFMA.FTZ R105, R105, R106, R117 ;  /* 0x0000006a69697223 */ /* 0x000fe20000010075 */
[----:B------:R-:W-:Y:S01]  /*5d50*/  FFMA.FTZ R117, R59, R145, R82 ;  /* 0x000000913b757223 */ /* 0x000fe20000010052 */
[----:B------:R-:W-:Y:S02]  /*5d60*/  FFMA.FTZ R145, R74, -R38, R145 ;  /* 0x800000264a917223 */ /* 0x000fe40000010091 */
[----:B------:R-:W-:Y:S01]  /*5d70*/  FFMA.FTZ R115, R104, R105, R115 ;  /* 0x0000006968737223 */ /* 0x000fe20000010073 */
[----:B------:R-:W-:Y:S01]  /*5d80*/  FFMA.FTZ R82, R58, R146, R117 ;  /* 0x000000923a527223 */ /* 0x000fe20000010075 */
[----:B------:R-:W-:Y:S01]  /*5d90*/  FMUL.FTZ R104, R107, R49 ;  /* 0x000000316b687220 */ /* 0x000fe20000410000 */
[----:B------:R-:W-:Y:S01]  /*5da0*/  FFMA.FTZ R146, R73, -R34, R146 ;  /* 0x8000002249927223 */ /* 0x000fe20000010092 */
[----:B------:R-:W-:Y:S01]  /*5db0*/  FFMA.FTZ R103, R103, R115, R114 ;  /* 0x0000007367677223 */ /* 0x000fe20000010072 */
[----:B------:R-:W-:Y:S01]  /*5dc0*/  FMUL.FTZ R117, R115, R52 ;  /* 0x0000003473757220 */ /* 0x000fe20000410000 */
[----:B------:R-:W-:Y:S01]  /*5dd0*/  FFMA.FTZ R123, R57, R147, R82 ;  /* 0x00000093397b7223 */ /* 0x000fe20000010052 */
[----:B------:R-:W-:Y:S01]  /*5de0*/  FMUL.FTZ R82, R105, R51 ;  /* 0x0000003369527220 */ /* 0x000fe20000410000 */
[----:B------:R-:W-:Y:S01]  /*5df0*/  FFMA.FTZ R87, R102, R103, R112 ;  /* 0x0000006766577223 */ /* 0x000fe20000010070 */
[----:B------:R-:W-:Y:S01]  /*5e00*/  FMUL.FTZ R102, R103, R53 ;  /* 0x0000003567667220 */ /* 0x000fe20000410000 */
[----:B------:R-:W-:Y:S01]  /*5e10*/  FFMA.FTZ R147, R72, -R30, R147 ;  /* 0x8000001e48937223 */ /* 0x000fe20000010093 */
[----:B------:R-:W-:Y:S01]  /*5e20*/  FADD.FTZ R15, R82, R15 ;  /* 0x0000000f520f7221 */ /* 0x000fe20000010000 */
[----:B------:R-:W-:Y:S01]  /*5e30*/  FMUL.FTZ R43, R87, R54 ;  /* 0x00000036572b7220 */ /* 0x000fe20000410000 */
[----:B------:R-:W-:Y:S01]  /*5e40*/  FADD.FTZ R13, R104, R13 ;  /* 0x0000000d680d7221 */ /* 0x000fe20000010000 */
[----:B------:R-:W-:Y:S01]  /*5e50*/  FADD.FTZ R16, R117, R16 ;  /* 0x0000001075107221 */ /* 0x000fe20000010000 */
[----:B------:R-:W-:Y:S01]  /*5e60*/  FADD.FTZ R17, R102, R17 ;  /* 0x0000001166117221 */ /* 0x000fe20000010000 */
[C---:B------:R-:W-:Y:S01]  /*5e70*/  FFMA.FTZ R119, R43.reuse, R84, RZ ;  /* 0x000000542b777223 */ /* 0x040fe200000100ff */
[----:B------:R-:W-:-:S03]  /*5e80*/  FADD.FTZ R18, R43, R18 ;  /* 0x000000122b127221 */ /* 0x000fc60000010000 */
[----:B------:R-:W-:-:S04]  /*5e90*/  FFMA.FTZ R86, R102, R135, R119 ;  /* 0x0000008766567223 */ /* 0x000fc80000010077 */
[----:B------:R-:W-:Y:S01]  /*5ea0*/  FFMA.FTZ R119, R117, R136, R86 ;  /* 0x0000008875777223 */ /* 0x000fe20000010056 */
[----:B------:R-:W-:Y:S01]  /*5eb0*/  FFMA.FTZ R86, R56, R148, R123 ;  /* 0x0000009438567223 */ /* 0x000fe2000001007b */
[----:B------:R-:W-:Y:S01]  /*5ec0*/  FMUL.FTZ R123, R106, R50 ;  /* 0x000000326a7b7220 */ /* 0x000fe20000410000 */
[----:B------:R-:W-:Y:S01]  /*5ed0*/  FFMA.FTZ R148, R71, -R26, R148 ;  /* 0x8000001a47947223 */ /* 0x000fe20000010094 */
[----:B------:R-:W-:Y:S01]  /*5ee0*/  FFMA.FTZ R108, R82, R137, R119 ;  /* 0x00000089526c7223 */ /* 0x000fe20000010077 */
[----:B------:R-:W-:Y:S01]  /*5ef0*/  FFMA.FTZ R86, R55, R150, R86 ;  /* 0x0000009637567223 */ /* 0x000fe20000010056 */
[----:B------:R-:W-:Y:S01]  /*5f00*/  FFMA.FTZ R150, R70, -R22, R150 ;  /* 0x8000001646967223 */ /* 0x000fe20000010096 */
[C---:B------:R-:W-:Y:S01]  /*5f10*/  FADD.FTZ R14, R123.reuse, R14 ;  /* 0x0000000e7b0e7221 */ /* 0x040fe20000010000 */
[----:B------:R-:W-:Y:S01]  /*5f20*/  FFMA.FTZ R119, R123, R138, R108 ;  /* 0x0000008a7b777223 */ /* 0x000fe2000001006c */
[----:B------:R-:W-:Y:S01]  /*5f30*/  FMUL.FTZ R108, R109, R47 ;  /* 0x0000002f6d6c7220 */ /* 0x000fe20000410000 */
[----:B------:R-:W0:Y:S01]  /*5f40*/  SHFL.DOWN PT, R151, R86, 0x1, 0x1f ;  /* 0x08201f0056977f89 */ /* 0x000e2200000e0000 */
[----:B------:R-:W-:Y:S01]  /*5f50*/  FMUL.FTZ R101, R150, R101 ;  /* 0x0000006596657220 */ /* 0x000fe20000410000 */
[----:B------:R-:W-:Y:S01]  /*5f60*/  FFMA.FTZ R112, R104, R139, R119 ;  /* 0x0000008b68707223 */ /* 0x000fe20000010077 */
[----:B------:R-:W-:-:S03]  /*5f70*/  FADD.FTZ R11, R108, R11 ;  /* 0x0000000b6c0b7221 */ /* 0x000fc60000010000 */
[----:B------:R-:W-:Y:S01]  /*5f80*/  FFMA.FTZ R119, R127, R140, R112 ;  /* 0x0000008c7f777223 */ /* 0x000fe20000010070 */
[----:B------:R-:W-:-:S03]  /*5f90*/  FMUL.FTZ R112, R111, R45 ;  /* 0x0000002d6f707220 */ /* 0x000fc60000410000 */
[----:B------:R-:W-:Y:S01]  /*5fa0*/  FFMA.FTZ R114, R108, R141, R119 ;  /* 0x0000008d6c727223 */ /* 0x000fe20000010077 */
[----:B------:R-:W-:-:S03]  /*5fb0*/  FADD.FTZ R9, R112, R9 ;  /* 0x0000000970097221 */ /* 0x000fc60000010000 */
[----:B------:R-:W-:-:S04]  /*5fc0*/  FFMA.FTZ R119, R131, R142, R114 ;  /* 0x0000008e83777223 */ /* 0x000fc80000010072 */
[----:B------:R-:W-:-:S04]  /*5fd0*/  FFMA.FTZ R114, R112, R143, R119 ;  /* 0x0000008f70727223 */ /* 0x000fc80000010077 */
[----:B------:R-:W-:Y:S01]  /*5fe0*/  FFMA.FTZ R119, R149, R144, R114 ;  /* 0x0000009095777223 */ /* 0x000fe20000010072 */
[----:B------:R-:W-:Y:S01]  /*5ff0*/  FMUL.FTZ R114, R83, R38 ;  /* 0x0000002653727220 */ /* 0x000fe20000410000 */
[----:B0-----:R-:W-:Y:S01]  /*6000*/  @!P1 FADD.FTZ R86, R86, R151 ;  /* 0x0000009756569221 */ /* 0x001fe20000010000 */
[----:B------:R-:W-:Y:S02]  /*6010*/  FMUL.FTZ R151, R129, R34 ;  /* 0x0000002281977220 */ /* 0x000fe40000410000 */
[C---:B------:R-:W-:Y:S01]  /*6020*/  FFMA.FTZ R116, R114.reuse, R145, R119 ;  /* 0x0000009172747223 */ /* 0x040fe20000010077 */
[----:B------:R-:W-:Y:S01]  /*6030*/  FADD.FTZ R7, R114, R7 ;  /* 0x0000000772077221 */ /* 0x000fe20000010000 */
[----:B------:R-:W0:Y:S01]  /*6040*/  SHFL.DOWN PT, R157, R86, 0x2, 0x1f ;  /* 0x08401f00569d7f89 */ /* 0x000e2200000e0000 */
[C---:B------:R-:W-:Y:S01]  /*6050*/  FADD.FTZ R6, R151.reuse, R6 ;  /* 0x0000000697067221 */ /* 0x040fe20000010000 */
[----:B------:R-:W-:Y:S01]  /*6060*/  FFMA.FTZ R119, R151, R146, R116 ;  /* 0x0000009297777223 */ /* 0x000fe20000010074 */
[----:B------:R-:W-:Y:S01]  /*6070*/  FMUL.FTZ R116, R121, R30 ;  /* 0x0000001e79747220 */ /* 0x000fe20000410000 */
[----:B------:R-:W-:Y:S01]  /*6080*/  FMUL.FTZ R146, R146, R41 ;  /* 0x0000002992927220 */ /* 0x000fe20000410000 */
[----:B------:R-:W-:-:S02]  /*6090*/  FMUL.FTZ R41, R100, R113 ;  /* 0x0000007164297220 */ /* 0x000fc40000410000 */
[C---:B------:R-:W-:Y:S01]  /*60a0*/  FFMA.FTZ R118, R116.reuse, R147, R119 ;  /* 0x0000009374767223 */ /* 0x040fe20000010077 */
[----:B------:R-:W-:Y:S01]  /*60b0*/  FADD.FTZ R5, R116, R5 ;  /* 0x0000000574057221 */ /* 0x000fe20000010000 */
[----:B------:R-:W-:Y:S01]  /*60c0*/  FMUL.FTZ R147, R147, R40 ;  /* 0x0000002893937220 */ /* 0x000fe20000410000 */
[----:B------:R-:W-:Y:S01]  /*60d0*/  FMUL.FTZ R40, R100, R83 ;  /* 0x0000005364287220 */ /* 0x000fe20000410000 */
[----:B------:R-:W-:Y:S01]  /*60e0*/  FFMA.FTZ R118, R153, R148, R118 ;  /* 0x0000009499767223 */ /* 0x000fe20000010076 */
[----:B------:R-:W-:Y:S01]  /*60f0*/  FMUL.FTZ R144, R144, R41 ;  /* 0x0000002990907220 */ /* 0x000fe20000410000 */
[C---:B------:R-:W-:Y:S01]  /*6100*/  FMUL.FTZ R41, R100.reuse, R110 ;  /* 0x0000006e64297220 */ /* 0x040fe20000410000 */
[----:B------:R-:W-:Y:S01]  /*6110*/  FMUL.FTZ R145, R145, R40 ;  /* 0x0000002891917220 */ /* 0x000fe20000410000 */
[----:B------:R-:W-:Y:S01]  /*6120*/  FFMA.FTZ R119, R155, R150, R118 ;  /* 0x000000969b777223 */ /* 0x000fe20000010076 */
[----:B------:R-:W-:Y:S01]  /*6130*/  FMUL.FTZ R40, R100, R111 ;  /* 0x0000006f64287220 */ /* 0x000fe20000410000 */
[----:B------:R-:W-:Y:S01]  /*6140*/  FMUL.FTZ R142, R142, R41 ;  /* 0x000000298e8e7220 */ /* 0x000fe20000410000 */
[----:B------:R-:W-:Y:S01]  /*6150*/  FFMA.FTZ R114, R74, R83, R145 ;  /* 0x000000534a727223 */ /* 0x000fe20000010091 */
[C---:B------:R-:W-:Y:S01]  /*6160*/  FMUL.FTZ R41, R100.reuse, R85 ;  /* 0x0000005564297220 */ /* 0x040fe20000410000 */
[----:B------:R-:W1:Y:S01]  /*6170*/  SHFL.DOWN PT, R118, R119, 0x1, 0x1f ;  /* 0x08201f0077767f89 */ /* 0x000e6200000e0000 */
[----:B------:R-:W-:Y:S01]  /*6180*/  FMUL.FTZ R143, R143, R40 ;  /* 0x000000288f8f7220 */ /* 0x000fe20000410000 */
[----:B------:R-:W-:Y:S01]  /*6190*/  FMUL.FTZ R40, R100, R109 ;  /* 0x0000006d64287220 */ /* 0x000fe20000410000 */
        /* <DEDUP_REMOVED lines=8> */
[----:B------:R-:W-:Y:S01]  /*6220*/  FMUL.FTZ R139, R139, R40 ;  /* 0x000000288b8b7220 */ /* 0x000fe20000410000 */
[C---:B------:R-:W-:Y:S01]  /*6230*/  FMUL.FTZ R40, R100.reuse, R105 ;  /* 0x0000006964287220 */ /* 0x040fe20000410000 */
[----:B------:R-:W-:Y:S01]  /*6240*/  FMUL.FTZ R41, R100, R115 ;  /* 0x0000007364297220 */ /* 0x000fe20000410000 */
[----:B------:R-:W-:Y:S01]  /*6250*/  FFMA.FTZ R147, R72, R121, R147 ;  /* 0x0000007948937223 */ /* 0x000fe20000010093 */
[----:B------:R-:W-:Y:S01]  /*6260*/  FFMA.FTZ R146, R73, R129, R146 ;  /* 0x0000008149927223 */ /* 0x000fe20000010092 */
        /* <DEDUP_REMOVED lines=8> */
[----:B-1----:R-:W-:Y:S01]  /*62f0*/  @!P1 FADD.FTZ R119, R119, R118 ;  /* 0x0000007677779221 */ /* 0x002fe20000010000 */
[----:B------:R-:W-:Y:S01]  /*6300*/  ISETP.GT.AND P1, PT, R152, 0x1b, PT ;  /* 0x0000001b9800780c */ /* 0x000fe20003f24270 */
[----:B------:R-:W-:Y:S01]  /*6310*/  FFMA.FTZ R142, R77, R110, R142 ;  /* 0x0000006e4d8e7223 */ /* 0x000fe2000001008e */
[----:B------:R-:W-:Y:S01]  /*6320*/  FFMA.FTZ R141, R78, R109, R141 ;  /* 0x0000006d4e8d7223 */ /* 0x000fe2000001008d */
[----:B------:R-:W-:Y:S01]  /*6330*/  FFMA.FTZ R104, R80, R107, R139 ;  /* 0x0000006b50687223 */ /* 0x000fe2000001008b */
[----:B------:R-:W1:Y:S01]  /*6340*/  SHFL.DOWN PT, R118, R119, 0x2, 0x1f ;  /* 0x08401f0077767f89 */ /* 0x000e6200000e0000 */
        /* <DEDUP_REMOVED lines=8> */
[----:B0-----:R-:W-:Y:S01]  /*63d0*/  @!P1 FADD.FTZ R86, R86, R157 ;  /* 0x0000009d56569221 */ /* 0x001fe20000010000 */
[----:B------:R-:W-:Y:S01]  /*63e0*/  FADD.FTZ R31, R112, R31 ;  /* 0x0000001f701f7221 */ /* 0x000fe20000010000 */
[----:B------:R-:W-:Y:S01]  /*63f0*/  FADD.FTZ R29, R142, R29 ;  /* 0x0000001d8e1d7221 */ /* 0x000fe20000010000 */
[----:B------:R-:W-:Y:S01]  /*6400*/  FADD.FTZ R28, R141, R28 ;  /* 0x0000001c8d1c7221 */ /* 0x000fe20000010000 */
[----:B------:R-:W-:Y:S01]  /*6410*/  FADD.FTZ R27, R140, R27 ;  /* 0x0000001b8c1b7221 */ /* 0x000fe20000010000 */
[----:B------:R-:W0:Y:S01]  /*6420*/  SHFL.DOWN PT, R157, R86, 0x8, 0x1f ;  /* 0x09001f00569d7f89 */ /* 0x000e2200000e0000 */
[----:B------:R-:W-:Y:S01]  /*6430*/  FADD.FTZ R25, R104, R25 ;  /* 0x0000001968197221 */ /* 0x000fe20000010000 */
[----:B------:R-:W-:Y:S01]  /*6440*/  FADD.FTZ R24, R85, R24 ;  /* 0x0000001855187221 */ /* 0x000fe20000010000 */
[----:B------:R-:W-:Y:S01]  /*6450*/  FADD.FTZ R21, R136, R21 ;  /* 0x0000001588157221 */ /* 0x000fe20000010000 */
[----:B------:R-:W-:Y:S01]  /*6460*/  FADD.FTZ R20, R135, R20 ;  /* 0x0000001487147221 */ /* 0x000fe20000010000 */
[----:B------:R-:W-:Y:S01]  /*6470*/  FADD.FTZ R19, R84, R19 ;  /* 0x0000001354137221 */ /* 0x000fe20000010000 */
[----:B-1----:R-:W-:Y:S01]  /*6480*/  @!P0 FADD.FTZ R119, R119, R118 ;  /* 0x0000007677778221 */ /* 0x002fe20000010000 */
[----:B------:R-:W-:Y:S01]  /*6490*/  ISETP.GT.AND P0, PT, R152, 0x17, PT ;  /* 0x000000179800780c */ /* 0x000fe20003f04270 */
[----:B------:R-:W-:Y:S01]  /*64a0*/  FFMA.FTZ R118, R70, R133, R101 ;  /* 0x0000008546767223 */ /* 0x000fe20000010065 */
[----:B------:R-:W-:-:S02]  /*64b0*/  FMUL.FTZ R101, R100, R125 ;  /* 0x0000007d64657220 */ /* 0x000fc40000410000 */
[----:B------:R-:W1:Y:S01]  /*64c0*/  SHFL.DOWN PT, R120, R119, 0x4, 0x1f ;  /* 0x08801f0077787f89 */ /* 0x000e6200000e0000 */
[----:B------:R-:W-:Y:S01]  /*64d0*/  FADD.FTZ R39, R118, R39 ;  /* 0x0000002776277221 */ /* 0x000fe20000010000 */
[----:B------:R-:W-:-:S04]  /*64e0*/  FMUL.FTZ R148, R148, R101 ;  /* 0x0000006594947220 */ /* 0x000fc80000410000 */
[----:B------:R-:W-:-:S03]  /*64f0*/  FFMA.FTZ R148, R71, R125, R148 ;  /* 0x0000007d47947223 */ /* 0x000fc60000010094 */
[----:B0-----:R-:W-:Y:S01]  /*6500*/  @!P0 FADD.FTZ R86, R86, R157 ;  /* 0x0000009d56568221 */ /* 0x001fe20000010000 */
[----:B------:R-:W-:-:S04]  /*6510*/  FADD.FTZ R37, R148, R37 ;  /* 0x0000002594257221 */ /* 0x000fc80000010000 */
        /* <DEDUP_REMOVED lines=8> */
[----:B------:R-:W-:-:S04]  /*65a0*/  FFMA.FTZ R42, R88, R105, R137 ;  /* 0x00000069582a7223 */ /* 0x000fc80000010089 */
[----:B------:R-:W-:Y:S01]  /*65b0*/  FADD.FTZ R23, R42, R23 ;  /* 0x000000172a177221 */ /* 0x000fe20000010000 */
        /* <DEDUP_REMOVED lines=10> */
[----:B------:R-:W1:Y:S11]  /*6660*/  LDS.128 R40, [UR23+0x2120] ;  /* 0x00212017ff287984 */ /* 0x000e760008000c00 */
[----:B------:R-:W2:Y:S04]  /*6670*/  @P1 LDS R100, [UR33+0x1600] ;  /* 0x00160021ff641984 */ /* 0x000ea80008000800 */
[----:B------:R-:W3:Y:S01]  /*6680*/  @P1 LDS R87, [UR33+0x1200] ;  /* 0x00120021ff571984 */ /* 0x000ee20008000800 */
[----:B-1----:R-:W-:Y:S01]  /*6690*/  FADD.FTZ R86, R41, R86 ;  /* 0x0000005629567221 */ /* 0x002fe20000010000 */
[----:B------:R-:W-:-:S03]  /*66a0*/  FADD.FTZ R119, R40, R119 ;  /* 0x0000007728777221 */ /* 0x000fc60000010000 */
[----:B------:R-:W-:Y:S01]  /*66b0*/  FADD.FTZ R86, R43, R86 ;  /* 0x000000562b567221 */ /* 0x000fe20000010000 */
[----:B------:R-:W-:-:S03]  /*66c0*/  FADD.FTZ R119, R42, R119 ;  /* 0x000000772a777221 */ /* 0x000fc60000010000 */
[----:B------:R-:W-:Y:S01]  /*66d0*/  FADD.FTZ R85, R86, R85 ;  /* 0x0000005556557221 */ /* 0x000fe20000010000 */
[----:B------:R-:W-:-:S03]  /*66e0*/  FADD.FTZ R84, R119, R84 ;  /* 0x0000005477547221 */ /* 0x000fc60000010000 */
[----:B--2---:R-:W-:Y:S01]  /*66f0*/  @P1 FADD.FTZ R85, R85, R100 ;  /* 0x0000006455551221 */ /* 0x004fe20000010000 */
[----:B---3--:R-:W-:-:S04]  /*6700*/  @P1 FADD.FTZ R84, R84, R87 ;  /* 0x0000005754541221 */ /* 0x008fc80000010000 */
[----:B------:R1:W-:Y:S04]  /*6710*/  STS [UR33+0x1600], R85 ;  /* 0x00160055ff007988 */ /* 0x0003e80008000821 */
[----:B------:R1:W-:Y:S02]  /*6720*/  STS [UR33+0x1200], R84 ;  /* 0x00120054ff007988 */ /* 0x0003e40008000821 */
.L_x_172:
[----:B------:R-:W-:Y:S05]  /*6730*/  BSYNC.RECONVERGENT B0 ;  /* 0x0000000000007941 */ /* 0x000fea0003800200 */
.L_x_171:
        /* <DEDUP_REMOVED lines=13> */
.L_x_160:
[----:B------:R-:W2:Y:S01]  /*6810*/  S2R R0, SR_TID.X ;  /* 0x0000000000007919 */ /* 0x000ea20000002100 */
[----:B------:R-:W3:Y:S01]  /*6820*/  LDC R55, c[0x0][0x388] ;  /* 0x0000e200ff377b82 */ /* 0x000ee20000000800 */
[----:B------:R-:W-:Y:S01]  /*6830*/  ULEA UR12, UR16, 0xfffff800, 0xb ;  /* 0xfffff800100c7891 */ /* 0x000fe2000f8e58ff */
[----:B------:R-:W-:Y:S01]  /*6840*/  MOV R42, UR19 ;  /* 0x00000013002a7c02 */ /* 0x000fe20008000f00 */
[----:B-1----:R-:W4:Y:S01]  /*6850*/  LDL.LU R84, [R1+0x4] ;  /* 0x0000040001547983 */ /* 0x002f220000300800 */
[----:B------:R-:W-:Y:S01]  /*6860*/  MOV R43, UR20 ;  /* 0x00000014002b7c02 */ /* 0x000fe20008000f00 */
[----:B------:R-:W-:Y:S01]  /*6870*/  HFMA2 R54, -RZ, RZ, 0, 0 ;  /* 0x00000000ff367431 */ /* 0x000fe200000001ff */
[----:B------:R-:W-:Y:S02]  /*6880*/  CS2R R56, SRZ ;  /* 0x0000000000387805 */ /* 0x000fe4000001ff00 */
[----:B------:R-:W-:Y:S02]  /*6890*/  CS2R R58, SRZ ;  /* 0x00000000003a7805 */ /* 0x000fe4000001ff00 */
[----:B------:R-:W-:-:S02]  /*68a0*/  CS2R R60, SRZ ;  /* 0x00000000003c7805 */ /* 0x000fc4000001ff00 */
[----:B------:R-:W-:Y:S02]  /*68b0*/  CS2R R62, SRZ ;  /* 0x00000000003e7805 */ /* 0x000fe4000001ff00 */
[----:B------:R-:W-:Y:S01]  /*68c0*/  CS2R R64, SRZ ;  /* 0x0000000000407805 */ /* 0x000fe2000001ff00 */
[----:B0-----:R-:W5:Y:S01]  /*68d0*/  LDL.LU R83, [R1] ;  /* 0x0000000001537983 */ /* 0x001f620000300800 */
[----:B------:R-:W-:Y:S02]  /*68e0*/  CS2R R66, SRZ ;  /* 0x0000000000427805 */ /* 0x000fe4000001ff00 */
[----:B------:R-:W-:Y:S02]  /*68f0*/  CS2R R68, SRZ ;  /* 0x0000000000447805 */ /* 0x000fe4000001ff00 */
[----:B------:R-:W-:Y:S01]  /*6900*/  MOV R71, RZ ;  /* 0x000000ff00477202 */ /* 0x000fe20000000f00 */
[----:B------:R-:W5:Y:S01]  /*6910*/  LDL.LU R82, [R1+0x8] ;  /* 0x0000080001527983 */ /* 0x000f620000300800 */
[----:B------:R-:W-:Y:S01]  /*6920*/  BAR.SYNC.DEFER_BLOCKING 0x0 ;  /* 0x0000000000007b1d */ /* 0x000fe20000010000 */
[----:B---3--:R-:W-:-:S07]  /*6930*/  IADD3 R55, PT, PT, R55, -UR12, RZ ;  /* 0x8000000c37377c10 */ /* 0x008fce000fffe0ff */
[----:B------:R-:W0:Y:S01]  /*6940*/  S2UR UR26, SR_CTAID.X ;  /* 0x00000000001a79c3 */ /* 0x000e220000002500 */
[----:B------:R-:W0:Y:S01]  /*6950*/  LDCU.64 UR14, c[0x0][0x4f8] ;  /* 0x00009f00ff0e77ac */ /* 0x000e220008000a00 */
[----:B------:R-:W1:Y:S01]  /*6960*/  LDCU.64 UR24, c[0x0][0x500] ;  /* 0x0000a000ff1877ac */ /* 0x000e620008000a00 */
[C---:B--2---:R-:W-:Y:S02]  /*6970*/  SHF.L.U32 R41, R0.reuse, 0x4, RZ ;  /* 0x0000000400297819 */ /* 0x044fe400000006ff */
[----:B------:R-:W-:-:S04]  /*6980*/  LOP3.LUT R40, R0, 0x1f, RZ, 0xc0, !PT ;  /* 0x0000001f00287812 */ /* 0x000fc800078ec0ff */
[----:B------:R-:W-:-:S04]  /*6990*/  LOP3.LUT R22, R40, 0x3e00, R41, 0xf8, !PT ;  /* 0x00003e0028167812 */ /* 0x000fc800078ef829 */
[C---:B------:R-:W-:Y:S01]  /*69a0*/  LOP3.LUT R53, R22.reuse, 0x20, RZ, 0xfc, !PT ;  /* 0x0000002016357812 */ /* 0x040fe200078efcff */
[C---:B------:R-:W-:Y:S01]  /*69b0*/  IMAD.WIDE.U32 R42, R22.reuse, 0x4, R42 ;  /* 0x00000004162a7825 */ /* 0x040fe200078e002a */
[CC--:B------:R-:W-:Y:S02]  /*69c0*/  ISETP.GE.AND P2, PT, R22.reuse, R55.reuse, PT ;  /* 0x000000371600720c */ /* 0x0c0fe40003f46270 */
[----:B------:R-:W-:Y:S02]  /*69d0*/  ISETP.GE.AND P1, PT, R53, R55, PT ;  /* 0x000000373500720c */ /* 0x000fe40003f26270 */
[C---:B------:R-:W-:Y:S02]  /*69e0*/  LOP3.LUT R52, R22.reuse, 0x40, RZ, 0xfc, !PT ;  /* 0x0000004016347812 */ /* 0x040fe400078efcff */
[C---:B------:R-:W-:Y:S02]  /*69f0*/  LOP3.LUT R51, R22.reuse, 0x60, RZ, 0xfc, !PT ;  /* 0x0000006016337812 */ /* 0x040fe400078efcff */
[----:B------:R-:W-:-:S02]  /*6a00*/  LOP3.LUT R50, R22, 0x80, RZ, 0xfc, !PT ;  /* 0x0000008016327812 */ /* 0x000fc400078efcff */
[C---:B------:R-:W-:Y:S02]  /*6a10*/  LOP3.LUT R26, R22.reuse, 0xa0, RZ, 0xfc, !PT ;  /* 0x000000a0161a7812 */ /* 0x040fe400078efcff */
[----:B------:R-:W-:Y:S01]  /*6a20*/  LOP3.LUT R49, R22, 0xc0, RZ, 0xfc, !PT ;  /* 0x000000c016317812 */ /* 0x000fe200078efcff */
[----:B------:R-:W4:Y:S01]  /*6a30*/  @!P2 LDG.E R54, desc[UR30][R42.64] ;  /* 0x0000001e2a36a981 */ /* 0x000f22000c1e1900 */
[-C--:B------:R-:W-:Y:S02]  /*6a40*/  ISETP.GE.AND P0, PT, R52, R55.reuse, PT ;  /* 0x000000373400720c */ /* 0x080fe40003f06270 */
[C---:B------:R-:W-:Y:S01]  /*6a50*/  LOP3.LUT R48, R22.reuse, 0xe0, RZ, 0xfc, !PT ;  /* 0x000000e016307812 */ /* 0x040fe200078efcff */
[----:B------:R-:W5:Y:S01]  /*6a60*/  @!P1 LDG.E R56, desc[UR30][R42.64+0x80] ;  /* 0x0000801e2a389981 */ /* 0x000f62000c1e1900 */
[----:B------:R-:W-:Y:S02]  /*6a70*/  ISETP.GE.AND P4, PT, R51, R55, PT ;  /* 0x000000373300720c */ /* 0x000fe40003f86270 */
[----:B------:R-:W-:-:S02]  /*6a80*/  LOP3.LUT R47, R22, 0x100, RZ, 0xfc, !PT ;  /* 0x00000100162f7812 */ /* 0x000fc400078efcff */
[-C--:B------:R-:W-:Y:S02]  /*6a90*/  ISETP.GE.AND P6, PT, R50, R55.reuse, PT ;  /* 0x000000373200720c */ /* 0x080fe40003fc6270 */
[-C--:B------:R-:W-:Y:S02]  /*6aa0*/  ISETP.GE.AND P5, PT, R26, R55.reuse, PT ;  /* 0x000000371a00720c */ /* 0x080fe40003fa6270 */
[-C--:B------:R-:W-:Y:S01]  /*6ab0*/  ISETP.GE.AND P3, PT, R49, R55.reuse, PT ;  /* 0x000000373100720c */ /* 0x080fe20003f66270 */
[----:B------:R-:W2:Y:S01]  /*6ac0*/  @!P0 LDG.E R57, desc[UR30][R42.64+0x100] ;  /* 0x0001001e2a398981 */ /* 0x000ea2000c1e1900 */
[-C--:B------:R-:W-:Y:S02]  /*6ad0*/  ISETP.GE.AND P2, PT, R48, R55.reuse, PT ;  /* 0x000000373000720c */ /* 0x080fe40003f46270 */
[----:B------:R-:W-:Y:S01]  /*6ae0*/  ISETP.GE.AND P1, PT, R47, R55, PT ;  /* 0x000000372f00720c */ /* 0x000fe20003f26270 */
[----:B------:R-:W3:Y:S01]  /*6af0*/  @!P4 LDG.E R58, desc[UR30][R42.64+0x180] ;  /* 0x0001801e2a3ac981 */ /* 0x000ee2000c1e1900 */
[----:B------:R-:W-:-:S02]  /*6b00*/  LOP3.LUT R46, R22, 0x120, RZ, 0xfc, !PT ;  /* 0x00000120162e7812 */ /* 0x000fc400078efcff */
[C---:B------:R-:W-:Y:S01]  /*6b10*/  LOP3.LUT R45, R22.reuse, 0x140, RZ, 0xfc, !PT ;  /* 0x00000140162d7812 */ /* 0x040fe200078efcff */
[----:B------:R-:W3:Y:S01]  /*6b20*/  @!P6 LDG.E R59, desc[UR30][R42.64+0x200] ;  /* 0x0002001e2a3be981 */ /* 0x000ee2000c1e1900 */
[C---:B------:R-:W-:Y:S02]  /*6b30*/  LOP3.LUT R44, R22.reuse, 0x160, RZ, 0xfc, !PT ;  /* 0x00000160162c7812 */ /* 0x040fe400078efcff */
[C---:B------:R-:W-:Y:S01]  /*6b40*/  LOP3.LUT R41, R22.reuse, 0x180, RZ, 0xfc, !PT ;  /* 0x0000018016297812 */ /* 0x040fe200078efcff */
[----:B------:R-:W3:Y:S01]  /*6b50*/  @!P5 LDG.E R60, desc[UR30][R42.64+0x280] ;  /* 0x0002801e2a3cd981 */ /* 0x000ee2000c1e1900 */
[----:B------:R-:W-:Y:S02]  /*6b60*/  LOP3.LUT R38, R22, 0x1a0, RZ, 0xfc, !PT ;  /* 0x000001a016267812 */ /* 0x000fe400078efcff */
[----:B------:R-:W-:Y:S01]  /*6b70*/  ISETP.GE.AND P0, PT, R46, R55, PT ;  /* 0x000000372e00720c */ /* 0x000fe20003f06270 */
[----:B------:R-:W3:Y:S01]  /*6b80*/  @!P3 LDG.E R61, desc[UR30][R42.64+0x300] ;  /* 0x0003001e2a3db981 */ /* 0x000ee2000c1e1900 */
[----:B------:R-:W-:-:S02]  /*6b90*/  LOP3.LUT R34, R22, 0x1c0, RZ, 0xfc, !PT ;  /* 0x000001c016227812 */ /* 0x000fc400078efcff */
[-C--:B------:R-:W-:Y:S01]  /*6ba0*/  ISETP.GE.AND P4, PT, R45, R55.reuse, PT ;  /* 0x000000372d00720c */ /* 0x080fe20003f86270 */
[----:B------:R-:W3:Y:S01]  /*6bb0*/  @!P2 LDG.E R63, desc[UR30][R42.64+0x380] ;  /* 0x0003801e2a3fa981 */ /* 0x000ee2000c1e1900 */
[----:B------:R-:W-:Y:S02]  /*6bc0*/  LOP3.LUT R30, R22, 0x1e0, RZ, 0xfc, !PT ;  /* 0x000001e0161e7812 */ /* 0x000fe400078efcff */
[-C--:B------:R-:W-:Y:S01]  /*6bd0*/  ISETP.GE.AND P6, PT, R44, R55.reuse, PT ;  /* 0x000000372c00720c */ /* 0x080fe20003fc6270 */
[----:B------:R-:W3:Y:S01]  /*6be0*/  @!P1 LDG.E R65, desc[UR30][R42.64+0x400] ;  /* 0x0004001e2a419981 */ /* 0x000ee2000c1e1900 */
[-C--:B------:R-:W-:Y:S02]  /*6bf0*/  ISETP.GE.AND P5, PT, R41, R55.reuse, PT ;  /* 0x000000372900720c */ /* 0x080fe40003fa6270 */
[-C--:B------:R-:W-:Y:S01]  /*6c00*/  ISETP.GE.AND P3, PT, R38, R55.reuse, PT ;  /* 0x000000372600720c */ /* 0x080fe20003f66270 */
[----:B------:R-:W3:Y:S01]  /*6c10*/  @!P0 LDG.E R62, desc[UR30][R42.64+0x480] ;  /* 0x0004801e2a3e8981 */ /* 0x000ee2000c1e1900 */
[----:B------:R-:W-:-:S02]  /*6c20*/  ISETP.GE.AND P2, PT, R34, R55, PT ;  /* 0x000000372200720c */ /* 0x000fc40003f46270 */
[----:B------:R-:W-:Y:S01]  /*6c30*/  ISETP.GE.AND P1, PT, R30, R55, PT ;  /* 0x000000371e00720c */ /* 0x000fe20003f26270 */
[----:B------:R-:W3:Y:S04]  /*6c40*/  @!P4 LDG.E R67, desc[UR30][R42.64+0x500] ;  /* 0x0005001e2a43c981 */ /* 0x000ee8000c1e1900 */
[----:B------:R-:W3:Y:S04]  /*6c50*/  @!P6 LDG.E R64, desc[UR30][R42.64+0x580] ;  /* 0x0005801e2a40e981 */ /* 0x000ee8000c1e1900 */
[----:B------:R-:W3:Y:S04]  /*6c60*/  @!P5 LDG.E R69, desc[UR30][R42.64+0x600] ;  /* 0x0006001e2a45d981 */ /* 0x000ee8000c1e1900 */
[----:B------:R-:W3:Y:S04]  /*6c70*/  @!P3 LDG.E R66, desc[UR30][R42.64+0x680] ;  /* 0x0006801e2a42b981 */ /* 0x000ee8000c1e1900 */
[----:B------:R-:W3:Y:S04]  /*6c80*/  @!P2 LDG.E R71, desc[UR30][R42.64+0x700] ;  /* 0x0007001e2a47a981 */ /* 0x000ee8000c1e1900 */
[----:B------:R-:W3:Y:S01]  /*6c90*/  @!P1 LDG.E R68, desc[UR30][R42.64+0x780] ;  /* 0x0007801e2a449981 */ /* 0x000ee2000c1e1900 */
[----:B------:R-:W1:Y:S03]  /*6ca0*/  S2UR UR8, SR_CTAID.Y ;  /* 0x00000000000879c3 */ /* 0x000e660000002600 */
[----:B----4-:R-:W-:Y:S04]  /*6cb0*/  STS [R84], R54 ;  /* 0x0000003654007388 */ /* 0x010fe80000000800 */
[----:B-----5:R-:W-:Y:S04]  /*6cc0*/  STS [R83+0x80], R56 ;  /* 0x0000803853007388 */ /* 0x020fe80000000800 */
        /* <DEDUP_REMOVED lines=15> */
[----:B------:R-:W2:Y:S04]  /*6dc0*/  LDS R54, [R92+0x8] ;  /* 0x000008005c367984 */ /* 0x000ea80000000800 */
[----:B------:R-:W3:Y:S04]  /*6dd0*/  LDS R43, [R92+0x4] ;  /* 0x000004005c2b7984 */ /* 0x000ee80000000800 */
[----:B------:R-:W4:Y:S04]  /*6de0*/  LDS R42, [R92] ;  /* 0x000000005c2a7984 */ /* 0x000f280000000800 */
[----:B------:R-:W-:Y:S04]  /*6df0*/  LDS R57, [R92+0x1c] ;  /* 0x00001c005c397984 */ /* 0x000fe80000000800 */
[----:B------:R-:W-:Y:S04]  /*6e00*/  LDS R56, [R92+0x18] ;  /* 0x000018005c387984 */ /* 0x000fe80000000800 */
[----:B------:R-:W-:Y:S04]  /*6e10*/  LDS R59, [R92+0x24] ;  /* 0x000024005c3b7984 */ /* 0x000fe80000000800 */
[----:B------:R-:W-:Y:S01]  /*6e20*/  LDS R58, [R92+0x20] ;  /* 0x000020005c3a7984 */ /* 0x000fe20000000800 */
[----:B--2---:R-:W-:-:S03]  /*6e30*/  FADD.FTZ R64, R54, UR6 ;  /* 0x0000000636407e21 */ /* 0x004fc60008010000 */
[----:B------:R-:W2:Y:S01]  /*6e40*/  LDS R54, [R92+0x14] ;  /* 0x000014005c367984 */ /* 0x000ea20000000800 */
[----:B---3--:R-:W-:-:S03]  /*6e50*/  FADD.FTZ R62, R43, UR6 ;  /* 0x000000062b3e7e21 */ /* 0x008fc60008010000 */
[----:B------:R-:W3:Y:S01]  /*6e60*/  LDS R43, [R92+0x10] ;  /* 0x000010005c2b7984 */ /* 0x000ee20000000800 */
[----:B----4-:R-:W-:Y:S01]  /*6e70*/  FADD.FTZ R60, R42, UR6 ;  /* 0x000000062a3c7e21 */ /* 0x010fe20008010000 */
[----:B------:R-:W-:Y:S02]  /*6e80*/  FSETP.GTU.FTZ.AND P6, PT, R62, 20, PT ;  /* 0x41a000003e00780b */ /* 0x000fe40003fdc000 */
[----:B------:R-:W4:Y:S01]  /*6e90*/  LDS R42, [R92+0xc] ;  /* 0x00000c005c2a7984 */ /* 0x000f220000000800 */
[----:B------:R-:W-:Y:S02]  /*6ea0*/  FSETP.GTU.FTZ.AND P5, PT, R64, 20, PT ;  /* 0x41a000004000780b */ /* 0x000fe40003fbc000 */
[----:B------:R-:W-:-:S08]  /*6eb0*/  FSETP.GTU.FTZ.AND P1, PT, R60, 20, PT ;  /* 0x41a000003c00780b */ /* 0x000fd00003f3c000 */
[----:B------:R-:W-:-:S03]  /*6ec0*/  @!P6 FMUL.FTZ R62, R62, -1.4426950216293334961 ;  /* 0xbfb8aa3b3e3ee820 */ /* 0x000fc60000410000 */
[----:B------:R-:W-:Y:S02]  /*6ed0*/  @!P5 FMUL.FTZ R64, R64, -1.4426950216293334961 ;  /* 0xbfb8aa3b4040d820 */ /* 0x000fe40000410000 */
[----:B------:R-:W-:Y:S01]  /*6ee0*/  @!P1 FMUL.FTZ R60, R60, -1.4426950216293334961 ;  /* 0xbfb8aa3b3c3c9820 */ /* 0x000fe20000410000 */
[----:B------:R-:W5:Y:S05]  /*6ef0*/  @!P6 MUFU.EX2 R62, R62 ;  /* 0x0000003e003ee308 */ /* 0x000f6a0000000800 */
[----:B------:R-:W0:Y:S04]  /*6f00*/  @!P1 MUFU.EX2 R60, R60 ;  /* 0x0000003c003c9308 */ /* 0x000e280000000800 */
[----:B------:R-:W1:Y:S01]  /*6f10*/  @!P5 MUFU.EX2 R64, R64 ;  /* 0x000000400040d308 */ /* 0x000e620000000800 */
[----:B--2---:R-:W-:Y:S01]  /*6f20*/  FADD.FTZ R54, R54, UR6 ;  /* 0x0000000636367e21 */ /* 0x004fe20008010000 */
[----:B-----5:R-:W-:Y:S01]  /*6f30*/  @!P6 FADD.FTZ R63, R62, 1 ;  /* 0x3f8000003e3fe421 */ /* 0x020fe20000010000 */
[----:B0-----:R-:W-:Y:S01]  /*6f40*/  @!P1 FADD.FTZ R61, R60, 1 ;  /* 0x3f8000003c3d9421 */ /* 0x001fe20000010000 */
[----:B---3--:R-:W-:-:S02]  /*6f50*/  FADD.FTZ R43, R43, UR6 ;  /* 0x000000062b2b7e21 */ /* 0x008fc40008010000 */
[----:B------:R-:W-:Y:S01]  /*6f60*/  FSETP.GTU.FTZ.AND P3, PT, R54, 20, PT ;  /* 0x41a000003600780b */ /* 0x000fe20003f7c000 */
[----:B-1----:R-:W-:Y:S01]  /*6f70*/  @!P5 FADD.FTZ R65, R64, 1 ;  /* 0x3f8000004041d421 */ /* 0x002fe20000010000 */
[----:B------:R0:W1:Y:S01]  /*6f80*/  @!P1 MUFU.RCP R66, R61 ;  /* 0x0000003d00429308 */ /* 0x0000620000001000 */
[----:B------:R-:W-:-:S07]  /*6f90*/  FSETP.GTU.FTZ.AND P4, PT, R43, 20, PT ;  /* 0x41a000002b00780b */ /* 0x000fce0003f9c000 */
[----:B------:R-:W2:Y:S01]  /*6fa0*/  @!P5 MUFU.RCP R60, R65 ;  /* 0x00000041003cd308 */ /* 0x000ea20000001000 */
[----:B0-----:R-:W-:Y:S02]  /*6fb0*/  FADD.FTZ R61, R57, UR6 ;  /* 0x00000006393d7e21 */ /* 0x001fe40008010000 */
[----:B------:R-:W-:-:S05]  /*6fc0*/  @!P3 FMUL.FTZ R57, R54, -1.4426950216293334961 ;  /* 0xbfb8aa3b3639b820 */ /* 0x000fca0000410000 */
[----:B------:R-:W0:Y:S01]  /*6fd0*/  @!P6 MUFU.RCP R63, R63 ;  /* 0x0000003f003fe308 */ /* 0x000e220000001000 */
[----:B----4-:R-:W-:Y:S01]  /*6fe0*/  FADD.FTZ R42, R42, UR6 ;  /* 0x000000062a2a7e21 */ /* 0x010fe20008010000 */
[----:B------:R-:W-:Y:S01]  /*6ff0*/  @!P4 FMUL.FTZ R43, R43, -1.4426950216293334961 ;  /* 0xbfb8aa3b2b2bc820 */ /* 0x000fe20000410000 */
[----:B------:R-:W-:Y:S01]  /*7000*/  FADD.FTZ R56, R56, UR6 ;  /* 0x0000000638387e21 */ /* 0x000fe20008010000 */
[----:B------:R-:W-:Y:S01]  /*7010*/  FADD.FTZ R64, R59, UR6 ;  /* 0x000000063b407e21 */ /* 0x000fe20008010000 */
[----:B------:R-:W-:Y:S01]  /*7020*/  FADD.FTZ R62, R58, UR6 ;  /* 0x000000063a3e7e21 */ /* 0x000fe20008010000 */
[----:B------:R-:W-:Y:S02]  /*7030*/  FSETP.GTU.FTZ.AND P0, PT, R42, 20, PT ;  /* 0x41a000002a00780b */ /* 0x000fe40003f1c000 */
[----:B------:R-:W3:Y:S01]  /*7040*/  @!P3 MUFU.EX2 R57, R57 ;  /* 0x000000390039b308 */ /* 0x000ee20000000800 */
[----:B-1----:R-:W-:Y:S01]  /*7050*/  @!P1 FMUL.FTZ R19, R19, R66 ;  /* 0x0000004213139220 */ /* 0x002fe20000410000 */
[----:B------:R-:W-:Y:S01]  /*7060*/  FSETP.GTU.FTZ.AND P1, PT, R61, 20, PT ;  /* 0x41a000003d00780b */ /* 0x000fe20003f3c000 */
[----:B--2---:R-:W-:Y:S01]  /*7070*/  @!P5 FMUL.FTZ R21, R21, R60 ;  /* 0x0000003c1515d220 */ /* 0x004fe20000410000 */
[----:B------:R-:W-:Y:S01]  /*7080*/  FSETP.GTU.FTZ.AND P2, PT, R56, 20, PT ;  /* 0x41a000003800780b */ /* 0x000fe20003f5c000 */
[----:B------:R-:W1:Y:S01]  /*7090*/  @!P4 MUFU.EX2 R43, R43 ;  /* 0x0000002b002bc308 */ /* 0x000e620000000800 */
[----:B------:R-:W-:Y:S01]  /*70a0*/  FSETP.GTU.FTZ.AND P5, PT, R64, 20, PT ;  /* 0x41a000004000780b */ /* 0x000fe20003fbc000 */
[----:B0-----:R-:W-:Y:S01]  /*70b0*/  @!P6 FMUL.FTZ R20, R20, R63 ;  /* 0x0000003f1414e220 */ /* 0x001fe20000410000 */
[----:B------:R-:W-:-:S03]  /*70c0*/  FSETP.GTU.FTZ.AND P6, PT, R62, 20, PT ;  /* 0x41a000003e00780b */ /* 0x000fc60003fdc000 */
[----:B------:R-:W-:Y:S01]  /*70d0*/  @!P0 FMUL.FTZ R42, R42, -1.4426950216293334961 ;  /* 0xbfb8aa3b2a2a8820 */ /* 0x000fe20000410000 */
[----:B---3--:R-:W-:-:S03]  /*70e0*/  @!P3 FADD.FTZ R57, R57, 1 ;  /* 0x3f8000003939b421 */ /* 0x008fc60000010000 */
[----:B------:R-:W-:Y:S02]  /*70f0*/  @!P1 FMUL.FTZ R59, R61, -1.4426950216293334961 ;  /* 0xbfb8aa3b3d3b9820 */ /* 0x000fe40000410000 */
[----:B------:R-:W-:Y:S02]  /*7100*/  @!P2 FMUL.FTZ R58, R56, -1.4426950216293334961 ;  /* 0xbfb8aa3b383aa820 */ /* 0x000fe40000410000 */
[----:B------:R-:W-:Y:S01]  /*7110*/  @!P5 FMUL.FTZ R61, R64, -1.4426950216293334961 ;  /* 0xbfb8aa3b403dd820 */ /* 0x000fe20000410000 */
[----:B-1----:R-:W-:Y:S01]  /*7120*/  @!P4 FADD.FTZ R56, R43, 1 ;  /* 0x3f8000002b38c421 */ /* 0x002fe20000010000 */
[----:B------:R0:W-:Y:S01]  /*7130*/  @!P3 MUFU.RCP R64, R57 ;  /* 0x000000390040b308 */ /* 0x0001e20000001000 */
[----:B------:R-:W1:Y:S01]  /*7140*/  LDS R43, [R92+0x2c] ;  /* 0x00002c005c2b7984 */ /* 0x000e620000000800 */
[----:B------:R-:W-:-:S06]  /*7150*/  @!P6 FMUL.FTZ R60, R62, -1.4426950216293334961 ;  /* 0xbfb8aa3b3e3ce820 */ /* 0x000fcc0000410000 */
[----:B------:R-:W2:Y:S01]  /*7160*/  @!P0 MUFU.EX2 R42, R42 ;  /* 0x0000002a002a8308 */ /* 0x000ea20000000800 */
[----:B0-----:R-:W0:Y:S03]  /*7170*/  LDS R57, [R92+0x38] ;  /* 0x000038005c397984 */ /* 0x001e260000000800 */
[----:B------:R-:W3:Y:S04]  /*7180*/  @!P6 MUFU.EX2 R60, R60 ;  /* 0x0000003c003ce308 */ /* 0x000ee80000000800 */
[----:B------:R-:W4:Y:S01]  /*7190*/  @!P2 MUFU.EX2 R58, R58 ;  /* 0x0000003a003aa308 */ /* 0x000f220000000800 */
[----:B--2---:R-:W-:-:S03]  /*71a0*/  @!P0 FADD.FTZ R54, R42, 1 ;  /* 0x3f8000002a368421 */ /* 0x004fc60000010000 */
[----:B------:R-:W2:Y:S01]  /*71b0*/  @!P1 MUFU.EX2 R59, R59 ;  /* 0x0000003b003b9308 */ /* 0x000ea20000000800 */
[----:B------:R-:W5:Y:S01]  /*71c0*/  LDS R42, [R92+0x28] ;  /* 0x000028005c2a7984 */ /* 0x000f620000000800 */
[----:B---3--:R-:W-:Y:S02]  /*71d0*/  @!P6 FADD.FTZ R60, R60, 1 ;  /* 0x3f8000003c3ce421 */ /* 0x008fe40000010000 */
[----:B------:R3:W-:Y:S01]  /*71e0*/  @!P0 MUFU.RCP R62, R54 ;  /* 0x00000036003e8308 */ /* 0x0007e20000001000 */
[----:B----4-:R-:W-:-:S07]  /*71f0*/  @!P2 FADD.FTZ R58, R58, 1 ;  /* 0x3f8000003a3aa421 */ /* 0x010fce0000010000 */
[----:B------:R4:W-:Y:S01]  /*7200*/  @!P4 MUFU.RCP R63, R56 ;  /* 0x00000038003fc308 */ /* 0x0009e20000001000 */
[----:B---3--:R-:W3:Y:S04]  /*7210*/  LDS R54, [R92+0x30] ;  /* 0x000030005c367984 */ /* 0x008ee80000000800 */
[----:B----4-:R-:W4:Y:S03]  /*7220*/  LDS R56, [R92+0x34] ;  /* 0x000034005c387984 */ /* 0x010f260000000800 */
[----:B------:R2:W5:Y:S08]  /*7230*/  @!P2 MUFU.RCP R66, R58 ;  /* 0x0000003a0042a308 */ /* 0x0005700000001000 */
[----:B------:R-:W5:Y:S01]  /*7240*/  @!P6 MUFU.RCP R60, R60 ;  /* 0x0000003c003ce308 */ /* 0x000f620000001000 */
[----:B--2---:R-:W2:Y:S07]  /*7250*/  LDS R58, [R92+0x3c] ;  /* 0x00003c005c3a7984 */ /* 0x004eae0000000800 */
[----:B------:R-:W3:Y:S01]  /*7260*/  @!P5 MUFU.EX2 R61, R61 ;  /* 0x0000003d003dd308 */ /* 0x000ee20000000800 */
[----:B------:R-:W-:Y:S01]  /*7270*/  BAR.SYNC.DEFER_BLOCKING 0x0 ;  /* 0x0000000000007b1d */ /* 0x000fe20000010000 */
[----:B------:R-:W-:Y:S01]  /*7280*/  @!P1 FADD.FTZ R59, R59, 1 ;  /* 0x3f8000003b3b9421 */ /* 0x000fe20000010000 */
[----:B-1----:R-:W-:Y:S01]  /*7290*/  FADD.FTZ R43, R43, UR6 ;  /* 0x000000062b2b7e21 */ /* 0x002fe20008010000 */
[----:B0-----:R-:W-:-:S04]  /*72a0*/  FADD.FTZ R57, R57, UR6 ;  /* 0x0000000639397e21 */ /* 0x001fc80008010000 */
[----:B------:R-:W0:Y:S01]  /*72b0*/  @!P1 MUFU.RCP R59, R59 ;  /* 0x0000003b003b9308 */ /* 0x000e220000001000 */
[----:B-----5:R-:W-:Y:S01]  /*72c0*/  @!P2 FMUL.FTZ R27, R27, R66 ;  /* 0x000000421b1ba220 */ /* 0x020fe20000410000 */
[----:B------:R-:W-:Y:S01]  /*72d0*/  @!P6 FMUL.FTZ R29, R29, R60 ;  /* 0x0000003c1d1de220 */ /* 0x000fe20000410000 */
[----:B---3--:R-:W-:Y:S01]  /*72e0*/  @!P5 FADD.FTZ R61, R61, 1 ;  /* 0x3f8000003d3dd421 */ /* 0x008fe20000010000 */
[----:B------:R-:W-:Y:S01]  /*72f0*/  FSETP.GTU.FTZ.AND P6, PT, R43, 20, PT ;  /* 0x41a000002b00780b */ /* 0x000fe20003fdc000 */
[----:B------:R-:W-:Y:S01]  /*7300*/  @!P0 FMUL.FTZ R23, R23, R62 ;  /* 0x0000003e17178220 */ /* 0x000fe20000410000 */
[----:B------:R-:W-:Y:S02]  /*7310*/  FSETP.GTU.FTZ.AND P2, PT, R57, 20, PT ;  /* 0x41a000003900780b */ /* 0x000fe40003f5c000 */
[----:B------:R1:W3:Y:S01]  /*7320*/  @!P5 MUFU.RCP R68, R61 ;  /* 0x0000003d0044d308 */ /* 0x0002e20000001000 */
[----:B------:R-:W-:Y:S01]  /*7330*/  ISETP.NE.AND P0, PT, R0, RZ, PT ;  /* 0x000000ff0000720c */ /* 0x000fe20003f05270 */
[----:B------:R-:W-:Y:S01]  /*7340*/  @!P4 FMUL.FTZ R24, R24, R63 ;  /* 0x0000003f1818c220 */ /* 0x000fe20000410000 */
[----:B------:R-:W-:Y:S01]  /*7350*/  FADD.FTZ R42, R42, UR6 ;  /* 0x000000062a2a7e21 */ /* 0x000fe20008010000 */
[----:B------:R-:W-:Y:S01]  /*7360*/  STS [R92], R18 ;  /* 0x000000125c007388 */ /* 0x000fe20000000800 */
[----:B0-----:R-:W-:-:S03]  /*7370*/  @!P1 FMUL.FTZ R28, R28, R59 ;  /* 0x0000003b1c1c9220 */ /* 0x001fc60000410000 */
        /* <DEDUP_REMOVED lines=10> */
[----:B0-----:R-:W-:-:S03]  /*7420*/  @!P6 FMUL.FTZ R10, R43, -1.4426950216293334961 ;  /* 0xbfb8aa3b2b0ae820 */ /* 0x001fc60000410000 */
[----:B------:R0:W-:Y:S01]  /*7430*/  STS [R92+0x2c], R7 ;  /* 0x00002c075c007388 */ /* 0x0001e20000000800 */
[----:B-----5:R-:W-:-:S03]  /*7440*/  @!P2 FMUL.FTZ R9, R57, -1.4426950216293334961 ;  /* 0xbfb8aa3b3909a820 */ /* 0x020fc60000410000 */
[----:B------:R5:W-:Y:S04]  /*7450*/  STS [R92+0x30], R6 ;  /* 0x000030065c007388 */ /* 0x000be80000000800 */
[----:B------:R5:W-:Y:S04]  /*7460*/  STS [R92+0x34], R5 ;  /* 0x000034055c007388 */ /* 0x000be80000000800 */
[----:B------:R5:W-:Y:S04]  /*7470*/  STS [R92+0x38], R4 ;  /* 0x000038045c007388 */ /* 0x000be80000000800 */
[----:B------:R-:W-:Y:S01]  /*7480*/  STS [R92+0x3c], R3 ;  /* 0x00003c035c007388 */ /* 0x000fe20000000800 */
[----:B------:R-:W-:-:S03]  /*7490*/  NOP ;  /* 0x0000000000007918 */ /* 0x000fc60000000000 */
[----:B------:R-:W-:Y:S01]  /*74a0*/  LDS R11, [R84] ;  /* 0x00000000540b7984 */ /* 0x000fe20000000800 */
[----:B------:R-:W-:-:S03]  /*74b0*/  FADD.FTZ R54, R54, UR6 ;  /* 0x0000000636367e21 */ /* 0x000fc60008010000 */
[----:B------:R-:W-:Y:S01]  /*74c0*/  LDS R3, [R83+0x80] ;  /* 0x0000800053037984 */ /* 0x000fe20000000800 */
[----:B----4-:R-:W-:-:S03]  /*74d0*/  FADD.FTZ R56, R56, UR6 ;  /* 0x0000000638387e21 */ /* 0x010fc60008010000 */
[----:B------:R-:W-:Y:S04]  /*74e0*/  LDS R13, [R164+0x100] ;  /* 0x00010000a40d7984 */ /* 0x000fe80000000800 */
[----:B------:R-:W-:Y:S04]  /*74f0*/  LDS R15, [R161+0x180] ;  /* 0x00018000a10f7984 */ /* 0x000fe80000000800 */
[----:B------:R-:W-:Y:S04]  /*7500*/  LDS R17, [R160+0x200] ;  /* 0x00020000a0117984 */ /* 0x000fe80000000800 */
[----:B------:R-:W-:Y:S04]  /*7510*/  LDS R43, [R159+0x280] ;  /* 0x000280009f2b7984 */ /* 0x000fe80000000800 */
[----:B------:R-:W-:Y:S04]  /*7520*/  LDS R57, [R158+0x300] ;  /* 0x000300009e397984 */ /* 0x000fe80000000800 */
[----:B------:R-:W-:Y:S04]  /*7530*/  LDS R59, [R156+0x380] ;  /* 0x000380009c3b7984 */ /* 0x000fe80000000800 */
[----:B-1----:R-:W-:Y:S04]  /*7540*/  LDS R61, [R134+0x400] ;  /* 0x00040000863d7984 */ /* 0x002fe80000000800 */
[----:B------:R-:W-:Y:S04]  /*7550*/  LDS R63, [R99+0x480] ;  /* 0x00048000633f7984 */ /* 0x000fe80000000800 */
[----:B------:R-:W-:Y:S04]  /*7560*/  LDS R65, [R98+0x500] ;  /* 0x0005000062417984 */ /* 0x000fe80000000800 */
[----:B------:R-:W-:Y:S04]  /*7570*/  LDS R67, [R97+0x580] ;  /* 0x0005800061437984 */ /* 0x000fe80000000800 */
[----:B------:R-:W-:Y:S04]  /*7580*/  LDS R69, [R96+0x600] ;  /* 0x0006000060457984 */ /* 0x000fe80000000800 */
[----:B------:R-:W-:Y:S04]  /*7590*/  LDS R71, [R95+0x680] ;  /* 0x000680005f477984 */ /* 0x000fe80000000800 */
[----:B------:R-:W-:Y:S04]  /*75a0*/  LDS R73, [R94+0x700] ;  /* 0x000700005e497984 */ /* 0x000fe80000000800 */
[----:B------:R-:W-:Y:S01]  /*75b0*/  LDS R75, [R93+0x780] ;  /* 0x000780005d4b7984 */ /* 0x000fe20000000800 */
[----:B---3--:R-:W-:-:S03]  /*75c0*/  @!P5 FMUL.FTZ R31, R31, R68 ;  /* 0x000000441f1fd220 */ /* 0x008fc60000410000 */
[----:B------:R-:W-:Y:S01]  /*75d0*/  @!P0 STS [UR23+0x2100], R55 ;  /* 0x00210037ff008988 */ /* 0x000fe20008000817 */
[----:B------:R-:W-:Y:S01]  /*75e0*/  FSETP.GTU.FTZ.AND P5, PT, R42, 20, PT ;  /* 0x41a000002a00780b */ /* 0x000fe20003fbc000 */
[----:B------:R-:W-:Y:S01]  /*75f0*/  BAR.SYNC.DEFER_BLOCKING 0x0 ;  /* 0x0000000000007b1d */ /* 0x000fe20000010000 */
[----:B------:R-:W-:Y:S01]  /*7600*/  @!P3 FMUL.FTZ R25, R25, R64 ;  /* 0x000000401919b220 */ /* 0x000fe20000410000 */
[----:B------:R-:W-:Y:S02]  /*7610*/  FSETP.GTU.FTZ.AND P4, PT, R54, 20, PT ;  /* 0x41a000003600780b */ /* 0x000fe40003f9c000 */
[----:B------:R-:W-:Y:S01]  /*7620*/  FSETP.GTU.FTZ.AND P3, PT, R56, 20, PT ;  /* 0x41a000003800780b */ /* 0x000fe20003f7c000 */
[----:B--2---:R-:W-:Y:S01]  /*7630*/  FADD.FTZ R58, R58, UR6 ;  /* 0x000000063a3a7e21 */ /* 0x004fe20008010000 */
[----:B------:R-:W1:Y:S06]  /*7640*/  @!P6 MUFU.EX2 R10, R10 ;  /* 0x0000000a000ae308 */ /* 0x000e6c0000000800 */
[----:B------:R-:W-:Y:S01]  /*7650*/  @!P5 FMUL.FTZ R12, R42, -1.4426950216293334961 ;  /* 0xbfb8aa3b2a0cd820 */ /* 0x000fe20000410000 */
[----:B------:R-:W-:-:S02]  /*7660*/  FSETP.GTU.FTZ.AND P1, PT, R58, 20, PT ;  /* 0x41a000003a00780b */ /* 0x000fc40003f3c000 */
[----:B------:R-:W-:Y:S02]  /*7670*/  @!P4 FMUL.FTZ R8, R54, -1.4426950216293334961 ;  /* 0xbfb8aa3b3608c820 */ /* 0x000fe40000410000 */
[----:B0-----:R-:W-:Y:S01]  /*7680*/  @!P3 FMUL.FTZ R7, R56, -1.4426950216293334961 ;  /* 0xbfb8aa3b3807b820 */ /* 0x001fe20000410000 */
[----:B------:R-:W0:Y:S04]  /*7690*/  @!P5 MUFU.EX2 R12, R12 ;  /* 0x0000000c000cd308 */ /* 0x000e280000000800 */
[----:B------:R-:W2:Y:S01]  /*76a0*/  @!P4 MUFU.EX2 R8, R8 ;  /* 0x000000080008c308 */ /* 0x000ea20000000800 */
[----:B------:R-:W3:Y:S03]  /*76b0*/  LDS R77, [UR23+0x2100] ;  /* 0x00210017ff4d7984 */ /* 0x000ee60008000800 */
[----:B------:R-:W4:Y:S04]  /*76c0*/  @!P3 MUFU.EX2 R7, R7 ;  /* 0x000000070007b308 */ /* 0x000f280000000800 */
[----:B------:R-:W4:Y:S01]  /*76d0*/  @!P2 MUFU.EX2 R9, R9 ;  /* 0x000000090009a308 */ /* 0x000f220000000800 */
[----:B-----5:R-:W-:Y:S01]  /*76e0*/  @!P1 FMUL.FTZ R6, R58, -1.4426950216293334961 ;  /* 0xbfb8aa3b3a069820 */ /* 0x020fe20000410000 */
[----:B-1----:R-:W-:Y:S01]  /*76f0*/  @!P6 FADD.FTZ R10, R10, 1 ;  /* 0x3f8000000a0ae421 */ /* 0x002fe20000010000 */
[----:B0-----:R-:W-:Y:S01]  /*7700*/  @!P5 FADD.FTZ R12, R12, 1 ;  /* 0x3f8000000c0cd421 */ /* 0x001fe20000010000 */
[----:B--2---:R-:W-:-:S03]  /*7710*/  @!P4 FADD.FTZ R8, R8, 1 ;  /* 0x3f8000000808c421 */ /* 0x004fc60000010000 */
[----:B------:R-:W0:Y:S01]  /*7720*/  @!P1 MUFU.EX2 R6, R6 ;  /* 0x0000000600069308 */ /* 0x000e220000000800 */
[----:B------:R-:W-:Y:S01]  /*7730*/  USHF.R.S32.HI UR13, URZ, 0x1f, UR12 ;  /* 0x0000001fff0d7899 */ /* 0x000fe2000801140c */
[----:B----4-:R-:W-:Y:S02]  /*7740*/  @!P3 FADD.FTZ R7, R7, 1 ;  /* 0x3f8000000707b421 */ /* 0x010fe40000010000 */
[----:B------:R-:W1:Y:S01]  /*7750*/  @!P5 MUFU.RCP R5, R12 ;  /* 0x0000000c0005d308 */ /* 0x000e620000001000 */
[----:B------:R-:W-:-:S07]  /*7760*/  @!P2 FADD.FTZ R9, R9, 1 ;  /* 0x3f8000000909a421 */ /* 0x000fce0000010000 */
[----:B------:R-:W2:Y:S01]  /*7770*/  @!P6 MUFU.RCP R10, R10 ;  /* 0x0000000a000ae308 */ /* 0x000ea20000001000 */
[----:B------:R-:W-:-:S07]  /*7780*/  UIMAD.WIDE.U32 UR10, UR26, UR14, UR12 ;  /* 0x0000000e1a0a72a5 */ /* 0x000fce000f8e000c */
[----:B------:R-:W4:Y:S01]  /*7790*/  @!P4 MUFU.RCP R8, R8 ;  /* 0x000000080008c308 */ /* 0x000f220000001000 */
[----:B------:R-:W-:Y:S01]  /*77a0*/  UIMAD UR11, UR26, UR15, UR11 ;  /* 0x0000000f1a0b72a4 */ /* 0x000fe2000f8e020b */
[----:B------:R-:W5:Y:S06]  /*77b0*/  LDCU.64 UR14, c[0x0][0x550] ;  /* 0x0000aa00ff0e77ac */ /* 0x000f6c0008000a00 */
[----:B------:R-:W3:Y:S08]  /*77c0*/  @!P3 MUFU.RCP R7, R7 ;  /* 0x000000070007b308 */ /* 0x000ef00000001000 */
[----:B------:R-:W5:Y:S01]  /*77d0*/  @!P2 MUFU.RCP R4, R9 ;  /* 0x000000090004a308 */ /* 0x000f620000001000 */
[----:B------:R-:W-:Y:S01]  /*77e0*/  UIMAD UR9, UR8, UR25, URZ ;  /* 0x00000019080972a4 */ /* 0x000fe2000f8e02ff */
[----:B0-----:R-:W-:Y:S01]  /*77f0*/  @!P1 FADD.FTZ R6, R6, 1 ;  /* 0x3f80000006069421 */ /* 0x001fe20000010000 */
[----:B------:R-:W-:Y:S01]  /*7800*/  UIMAD.WIDE.U32 UR10, UR8, UR24, UR10 ;  /* 0x00000018080a72a5 */ /* 0x000fe2000f8e000a */
[----:B-1----:R-:W-:Y:S01]  /*7810*/  @!P5 FMUL.FTZ R32, R32, R5 ;  /* 0x000000052020d220 */ /* 0x002fe20000410000 */
[----:B--2---:R-:W-:Y:S01]  /*7820*/  @!P6 FMUL.FTZ R33, R33, R10 ;  /* 0x0000000a2121e220 */ /* 0x004fe20000410000 */
[----:B----4-:R-:W-:Y:S01]  /*7830*/  @!P4 FMUL.FTZ R35, R35, R8 ;  /* 0x000000082323c220 */ /* 0x010fe20000410000 */
[----:B------:R-:W-:Y:S01]  /*7840*/  MOV R10, UR9 ;  /* 0x00000009000a7c02 */ /* 0x000fe20008000f00 */
[----:B------:R-:W0:Y:S01]  /*7850*/  @!P1 MUFU.RCP R6, R6 ;  /* 0x0000000600069308 */ /* 0x000e220000001000 */
[----:B------:R-:W-:Y:S01]  /*7860*/  IADD3 R5, P5, PT, R22, UR10, RZ ;  /* 0x0000000a16057c10 */ /* 0x000fe2000ffbe0ff */
[----:B---3--:R-:W-:Y:S01]  /*7870*/  @!P3 FMUL.FTZ R36, R36, R7 ;  /* 0x000000072424b220 */ /* 0x008fe20000410000 */
[----:B------:R-:W-:Y:S01]  /*7880*/  ISETP.GE.AND P3, PT, R53, R77, PT ;  /* 0x0000004d3500720c */ /* 0x000fe20003f66270 */
[----:B------:R-:W1:Y:S01]  /*7890*/  LDCU.64 UR24, c[0x0][0x560] ;  /* 0x0000ac00ff1877ac */ /* 0x000e620008000a00 */
[----:B------:R-:W-:-:S02]  /*78a0*/  IADD3.X R8, PT, PT, R10, UR11, RZ, P5, !PT ;  /* 0x0000000b0a087c10 */ /* 0x000fc4000affe4ff */
[-C--:B------:R-:W-:Y:S01]  /*78b0*/  ISETP.GE.AND P4, PT, R52, R77.reuse, PT ;  /* 0x0000004d3400720c */ /* 0x080fe20003f86270 */
[----:B------:R-:W2:Y:S01]  /*78c0*/  LDCU.64 UR10, c[0x0][0x518] ;  /* 0x0000a300ff0a77ac */ /* 0x000ea20008000a00 */
[-C--:B------:R-:W-:Y:S01]  /*78d0*/  ISETP.GE.AND P5, PT, R51, R77.reuse, PT ;  /* 0x0000004d3300720c */ /* 0x080fe20003fa6270 */
[----:B-----5:R-:W-:Y:S01]  /*78e0*/  @!P2 FMUL.FTZ R37, R37, R4 ;  /* 0x000000042525a220 */ /* 0x020fe20000410000 */
[----:B------:R-:W-:Y:S02]  /*78f0*/  ISETP.GE.AND P2, PT, R22, R77, PT ;  /* 0x0000004d1600720c */ /* 0x000fe40003f46270 */
[----:B------:R-:W-:-:S04]  /*7900*/  LEA R4, P6, R5, UR14, 0x2 ;  /* 0x0000000e05047c11 */ /* 0x000fc8000f8c10ff */
[----:B------:R-:W-:Y:S01]  /*7910*/  LEA.HI.X R5, R5, UR15, R8, 0x2, P6 ;  /* 0x0000000f05057c11 */ /* 0x000fe2000b0f1408 */
[----:B0-----:R-:W-:Y:S01]  /*7920*/  @!P1 FMUL.FTZ R39, R39, R6 ;  /* 0x0000000627279220 */ /* 0x001fe20000410000 */
[-C--:B------:R-:W-:Y:S01]  /*7930*/  ISETP.GE.AND P1, PT, R50, R77.reuse, PT ;  /* 0x0000004d3200720c */ /* 0x080fe20003f26270 */
[----:B------:R-:W0:Y:S01]  /*7940*/  LDCU.64 UR14, c[0x0][0x520] ;  /* 0x0000a400ff0e77ac */ /* 0x000e220008000a00 */
        /* <DEDUP_REMOVED lines=30> */
[----:B------:R-:W-:Y:S04]  /*7b30*/  STS [R92+0x8], R21 ;  /* 0x000008155c007388 */ /* 0x000fe80000000800 */
[----:B------:R5:W-:Y:S04]  /*7b40*/  STS [R92+0xc], R23 ;  /* 0x00000c175c007388 */ /* 0x000be80000000800 */
[----:B------:R1:W-:Y:S04]  /*7b50*/  STS [R92+0x10], R24 ;  /* 0x000010185c007388 */ /* 0x0003e80000000800 */
[----:B------:R-:W-:Y:S04]  /*7b60*/  STS [R92+0x14], R25 ;  /* 0x000014195c007388 */ /* 0x000fe80000000800 */
[----:B------:R0:W-:Y:S04]  /*7b70*/  STS [R92+0x18], R27 ;  /* 0x0000181b5c007388 */ /* 0x0001e80000000800 */
        /* <DEDUP_REMOVED lines=28> */
[----:B---3--:R-:W-:-:S05]  /*7d40*/  FADD.FTZ R19, R19, R82 ;  /* 0x0000005213137221 */ /* 0x008fca0000010000 */
[----:B------:R-:W3:Y:S01]  /*7d50*/  LDS R61, [UR23+0x2100] ;  /* 0x00210017ff3d7984 */ /* 0x000ee20008000800 */
[----:B----4-:R-:W-:Y:S01]  /*7d60*/  FADD.FTZ R20, R19, R20 ;  /* 0x0000001413147221 */ /* 0x010fe20000010000 */
[----:B--2---:R-:W-:-:S03]  /*7d70*/  UIMAD.WIDE.U32 UR12, UR26, UR10, UR12 ;  /* 0x0000000a1a0c72a5 */ /* 0x004fc6000f8e000c */
[----:B------:R-:W-:Y:S01]  /*7d80*/  FADD.FTZ R20, R20, R21 ;  /* 0x0000001514147221 */ /* 0x000fe20000010000 */
[----:B------:R-:W-:-:S03]  /*7d90*/  UIMAD UR11, UR26, UR11, UR13 ;  /* 0x0000000b1a0b72a4 */ /* 0x000fc6000f8e020d */
[----:B-----5:R-:W-:Y:S01]  /*7da0*/  FADD.FTZ R23, R20, R23 ;  /* 0x0000001714177221 */ /* 0x020fe20000010000 */
[----:B------:R-:W-:-:S03]  /*7db0*/  UMOV UR10, UR12 ;  /* 0x0000000c000a7c82 */ /* 0x000fc60008000000 */
[----:B-1----:R-:W-:Y:S01]  /*7dc0*/  FADD.FTZ R24, R23, R24 ;  /* 0x0000001817187221 */ /* 0x002fe20000010000 */
[----:B0-----:R-:W-:-:S03]  /*7dd0*/  UIMAD.WIDE.U32 UR10, UR8, UR14, UR10 ;  /* 0x0000000e080a72a5 */ /* 0x001fc6000f8e000a */
[----:B------:R-:W-:Y:S01]  /*7de0*/  FADD.FTZ R24, R24, R25 ;  /* 0x0000001918187221 */ /* 0x000fe20000010000 */
[----:B------:R-:W-:Y:S02]  /*7df0*/  UIMAD UR9, UR8, UR15, UR11 ;  /* 0x0000000f080972a4 */ /* 0x000fe4000f8e020b */
[----:B------:R-:W-:Y:S01]  /*7e00*/  IADD3 R5, P0, PT, R22, UR10, RZ ;  /* 0x0000000a16057c10 */ /* 0x000fe2000ff1e0ff */
[----:B------:R-:W-:-:S03]  /*7e10*/  FADD.FTZ R27, R24, R27 ;  /* 0x0000001b181b7221 */ /* 0x000fc60000010000 */
[----:B------:R-:W-:Y:S01]  /*7e20*/  IADD3.X R6, PT, PT, RZ, UR9, RZ, P0, !PT ;  /* 0x00000009ff067c10 */ /* 0x000fe200087fe4ff */
[----:B------:R-:W-:Y:S01]  /*7e30*/  FADD.FTZ R28, R27, R28 ;  /* 0x0000001c1b1c7221 */ /* 0x000fe20000010000 */
[----:B------:R-:W-:-:S03]  /*7e40*/  LEA R4, P3, R5, UR24, 0x2 ;  /* 0x0000001805047c11 */ /* 0x000fc6000f8610ff */
[----:B------:R-:W-:Y:S01]  /*7e50*/  FADD.FTZ R28, R28, R29 ;  /* 0x0000001d1c1c7221 */ /* 0x000fe20000010000 */
[----:B------:R-:W-:Y:S02]  /*7e60*/  LEA.HI.X R5, R5, UR25, R6, 0x2, P3 ;  /* 0x0000001905057c11 */ /* 0x000fe400098f1406 */
[-C--:B---3--:R-:W-:Y:S02]  /*7e70*/  ISETP.GE.AND P2, PT, R22, R61.reuse, PT ;  /* 0x0000003d1600720c */ /* 0x088fe40003f46270 */
[-C--:B------:R-:W-:Y:S01]  /*7e80*/  ISETP.GE.AND P1, PT, R53, R61.reuse, PT ;  /* 0x0000003d3500720c */ /* 0x080fe20003f26270 */
[----:B------:R-:W-:Y:S01]  /*7e90*/  FADD.FTZ R31, R28, R31 ;  /* 0x0000001f1c1f7221 */ /* 0x000fe20000010000 */
[-C--:B------:R-:W-:Y:S02]  /*7ea0*/  ISETP.GE.AND P0, PT, R52, R61.reuse, PT ;  /* 0x0000003d3400720c */ /* 0x080fe40003f06270 */
[-C--:B------:R-:W-:Y:S02]  /*7eb0*/  ISETP.GE.AND P4, PT, R51, R61.reuse, PT ;  /* 0x0000003d3300720c */ /* 0x080fe40003f86270 */
[----:B------:R-:W-:-:S02]  /*7ec0*/  ISETP.GE.AND P6, PT, R50, R61, PT ;  /* 0x0000003d3200720c */ /* 0x000fc40003fc6270 */
[-C--:B------:R-:W-:Y:S02]  /*7ed0*/  ISETP.GE.AND P5, PT, R26, R61.reuse, PT ;  /* 0x0000003d1a00720c */ /* 0x080fe40003fa6270 */
[-C--:B------:R-:W-:Y:S01]  /*7ee0*/  ISETP.GE.AND P3, PT, R49, R61.reuse, PT ;  /* 0x0000003d3100720c */ /* 0x080fe20003f66270 */
[----:B------:R0:W-:Y:S01]  /*7ef0*/  @!P2 STG.E desc[UR30][R4.64], R3 ;  /* 0x000000030400a986 */ /* 0x0001e2000c10191e */
[----:B------:R-:W-:-:S03]  /*7f00*/  ISETP.GE.AND P2, PT, R48, R61, PT ;  /* 0x0000003d3000720c */ /* 0x000fc60003f46270 */
[----:B------:R1:W-:Y:S01]  /*7f10*/  @!P1 STG.E desc[UR30][R4.64+0x80], R7 ;  /* 0x0000800704009986 */ /* 0x0003e2000c10191e */
[----:B------:R-:W-:Y:S01]  /*7f20*/  ISETP.GE.AND P1, PT, R47, R61, PT ;  /* 0x0000003d2f00720c */ /* 0x000fe20003f26270 */
[----:B------:R-:W-:-:S04]  /*7f30*/  FADD.FTZ R32, R31, R32 ;  /* 0x000000201f207221 */ /* 0x000fc80000010000 */
[----:B------:R-:W-:Y:S01]  /*7f40*/  FADD.FTZ R32, R32, R33 ;  /* 0x0000002120207221 */ /* 0x000fe20000010000 */
[----:B------:R1:W-:Y:S03]  /*7f50*/  @!P0 STG.E desc[UR30][R4.64+0x100], R9 ;  /* 0x0001000904008986 */ /* 0x0003e6000c10191e */
[----:B------:R-:W-:Y:S01]  /*7f60*/  FADD.FTZ R35, R32, R35 ;  /* 0x0000002320237221 */ /* 0x000fe20000010000 */
[----:B------:R1:W-:Y:S01]  /*7f70*/  @!P4 STG.E desc[UR30][R4.64+0x180], R161 ;  /* 0x000180a10400c986 */ /* 0x0003e2000c10191e */
[-C--:B------:R-:W-:Y:S02]  /*7f80*/  ISETP.GE.AND P0, PT, R46, R61.reuse, PT ;  /* 0x0000003d2e00720c */ /* 0x080fe40003f06270 */
[-C--:B------:R-:W-:Y:S01]  /*7f90*/  ISETP.GE.AND P4, PT, R45, R61.reuse, PT ;  /* 0x0000003d2d00720c */ /* 0x080fe20003f86270 */
[----:B------:R1:W-:Y:S01]  /*7fa0*/  @!P6 STG.E desc[UR30][R4.64+0x200], R11 ;  /* 0x0002000b0400e986 */ /* 0x0003e2000c10191e */
[----:B------:R-:W-:Y:S01]  /*7fb0*/  ISETP.GE.AND P6, PT, R44, R61, PT ;  /* 0x0000003d2c00720c */ /* 0x000fe20003fc6270 */
[----:B------:R-:W-:-:S02]  /*7fc0*/  FADD.FTZ R36, R35, R36 ;  /* 0x0000002423247221 */ /* 0x000fc40000010000 */
        /* <DEDUP_REMOVED lines=8> */
[----:B------:R-:W-:-:S04]  /*8050*/  FADD.FTZ R36, R36, R37 ;  /* 0x0000002524247221 */ /* 0x000fc80000010000 */
[----:B0-----:R-:W-:Y:S01]  /*8060*/  FADD.FTZ R3, R36, R39 ;  /* 0x0000002724037221 */ /* 0x001fe20000010000 */
        /* <DEDUP_REMOVED lines=8> */
[----:B------:R-:W-:-:S04]  /*80f0*/  UIADD3 UR17, UP0, UPT, UR17, -0x2000, URZ ;  /* 0xffffe00011117890 */ /* 0x000fc8000ff1e0ff */
[----:B------:R-:W-:Y:S02]  /*8100*/  UIADD3.X UR18, UPT, UPT, UR18, -0x1, URZ, UP0, !UPT ;  /* 0xffffffff12127890 */ /* 0x000fe400087fe4ff */
[----:B------:R-:W-:Y:S02]  /*8110*/  UISETP.GT.AND UP0, UPT, UR16, 0x1, UPT ;  /* 0x000000011000788c */ /* 0x000fe4000bf04270 */
[----:B------:R-:W-:Y:S02]  /*8120*/  UIADD3 UR9, UPT, UPT, UR16, -0x1, URZ ;  /* 0xffffffff10097890 */ /* 0x000fe4000fffe0ff */
[----:B------:R-:W-:Y:S02]  /*8130*/  UIADD3 UR21, UP1, UPT, UR21, -0x2000, URZ ;  /* 0xffffe00015157890 */ /* 0x000fe4000ff3e0ff */
[----:B------:R-:W-:Y:S02]  /*8140*/  UIADD3 UR19, UP2, UPT, UR19, -0x2000, URZ ;  /* 0xffffe00013137890 */ /* 0x000fe4000ff5e0ff */
[----:B------:R-:W-:-:S02]  /*8150*/  UIADD3.X UR22, UPT, UPT, UR22, -0x1, URZ, UP1, !UPT ;  /* 0xffffffff16167890 */ /* 0x000fc40008ffe4ff */
[----:B------:R-:W-:Y:S01]  /*8160*/  UIADD3.X UR20, UPT, UPT, UR20, -0x1, URZ, UP2, !UPT ;  /* 0xffffffff14147890 */ /* 0x000fe200097fe4ff */
[----:B------:R-:W-:Y:S01]  /*8170*/  UMOV UR16, UR9 ;  /* 0x0000000900107c82 */ /* 0x000fe20008000000 */
[----:B-1----:R-:W-:Y:S10]  /*8180*/  BRA.U UP0, `(.L_x_174) ;  /* 0xffffff8100ec7547 */ /* 0x002ff4000b83ffff */
.L_x_127:
[----:B------:R-:W0:Y:S01]  /*8190*/  LDCU.64 UR6, c[0x0][0x548] ;  /* 0x0000a900ff0677ac */ /* 0x000e220008000a00 */
[----:B------:R-:W1:Y:S01]  /*81a0*/  S2R R11, SR_TID.X ;  /* 0x00000000000b7919 */ /* 0x000e620000002100 */
[----:B------:R-:W2:Y:S01]  /*81b0*/  LDCU UR21, c[0x0][0x38c] ;  /* 0x00007180ff1577ac */ /* 0x000ea20008000800 */
[----:B------:R-:W3:Y:S01]  /*81c0*/  LDCU.64 UR10, c[0x0][0x568] ;  /* 0x0000ad00ff0a77ac */ /* 0x000ee20008000a00 */
[----:B0-----:R-:W-:-:S04]  /*81d0*/  UISETP.NE.U32.AND UP0, UPT, UR6, URZ, UPT ;  /* 0x000000ff0600728c */ /* 0x001fc8000bf05070 */
[----:B------:R-:W-:-:S09]  /*81e0*/  UISETP.NE.AND.EX UP0, UPT, UR7, URZ, UPT, UP0 ;  /* 0x000000ff0700728c */ /* 0x000fd2000bf05300 */
[----:B--23--:R-:W-:Y:S05]  /*81f0*/  BRA.U !UP0, `(.L_x_175) ;  /* 0x00000001089c7547 */ /* 0x00cfea000b800000 */
[----:B------:R-:W2:Y:S01]  /*8200*/  LDL.LU R3, [R1+0xc] ;  /* 0x00000c0001037983 */ /* 0x000ea20000300800 */
[----:B------:R-:W-:Y:S01]  /*8210*/  BSSY.RECONVERGENT B0, `(.L_x_175) ;  /* 0x0000025000007945 */ /* 0x000fe20003800200 */
[----:B------:R-:W0:Y:S01]  /*8220*/  S2R R4, SR_LANEID ;  /* 0x0000000000047919 */ /* 0x000e220000000000 */
[----:B------:R-:W3:Y:S01]  /*8230*/  S2R R6, SR_TID.X ;  /* 0x0000000000067919 */ /* 0x000ee20000002100 */
        /* <DEDUP_REMOVED lines=8> */
[----:B---3--:R-:W-:-:S04]  /*82c0*/  @!P1 SHF.R.U32.HI R0, RZ, 0x3, R6 ;  /* 0x00000003ff009819 */ /* 0x008fc80000011606 */
        /* <DEDUP_REMOVED lines=12> */
[----:B------:R-:W2:Y:S01]  /*8390*/  S2UR UR5, SR_CgaCtaId ;  /* 0x00000000000579c3 */ /* 0x000ea20000008800 */
[----:B------:R-:W-:Y:S02]  /*83a0*/  UMOV UR4, 0x400 ;  /* 0x0000040000047882 */ /* 0x000fe40000000000 */
[----:B--2---:R-:W-:-:S09]  /*83b0*/  ULEA UR4, UR5, UR4, 0x18 ;  /* 0x0000000405047291 */ /* 0x004fd2000f8ec0ff */
[----:B0-----:R-:W0:Y:S04]  /*83c0*/  LDS.64 R2, [UR4+0x2118] ;  /* 0x00211804ff027984 */ /* 0x001e280008000a00 */
[----:B------:R-:W2:Y:S01]  /*83d0*/  LDS R5, [UR4+0x2120] ;  /* 0x00212004ff057984 */ /* 0x000ea20008000800 */
[----:B------:R-:W-:-:S04]  /*83e0*/  ULEA UR4, UP0, UR8, UR6, 0x2 ;  /* 0x0000000608047291 */ /* 0x000fc8000f8010ff */
[----:B------:R-:W-:Y:S01]  /*83f0*/  ULEA.HI.X UR5, UR8, UR7, URZ, 0x2, UP0 ;  /* 0x0000000708057291 */ /* 0x000fe200080f14ff */
[----:B0-----:R-:W-:-:S04]  /*8400*/  FADD.FTZ R2, R4, R2 ;  /* 0x0000000204027221 */ /* 0x001fc80000010000 */
[----:B------:R-:W-:Y:S01]  /*8410*/  FADD.FTZ R0, R3, R2 ;  /* 0x0000000203007221 */ /* 0x000fe20000010000 */
[----:B------:R-:W-:Y:S02]  /*8420*/  MOV R2, UR4 ;  /* 0x0000000400027c02 */ /* 0x000fe40008000f00 */
[----:B------:R-:W-:Y:S01]  /*8430*/  MOV R3, UR5 ;  /* 0x0000000500037c02 */ /* 0x000fe20008000f00 */
[----:B--2---:R-:W-:-:S05]  /*8440*/  FADD.FTZ R5, R0, R5 ;  /* 0x0000000500057221 */ /* 0x004fca0000010000 */
[----:B------:R2:W-:Y:S02]  /*8450*/  REDG.E.ADD.F32.FTZ.RN.STRONG.GPU desc[UR30][R2.64], R5 ;  /* 0x00000005020079a6 */ /* 0x0005e4000c12f31e */
.L_x_176:
[----:B------:R-:W-:Y:S05]  /*8460*/  BSYNC.RECONVERGENT B0 ;  /* 0x0000000000007941 */ /* 0x000fea0003800200 */
.L_x_175:
[----:B------:R-:W-:Y:S01]  /*8470*/  UISETP.NE.U32.AND UP0, UPT, UR10, URZ, UPT ;  /* 0x000000ff0a00728c */ /* 0x000fe2000bf05070 */
[----:B-1----:R-:W-:-:S03]  /*8480*/  ISETP.GE.AND P0, PT, R11, UR21, PT ;  /* 0x000000150b007c0c */ /* 0x002fc6000bf06270 */
[----:B------:R-:W-:-:S09]  /*8490*/  UISETP.NE.AND.EX UP0, UPT, UR11, URZ, UPT, UP0 ;  /* 0x000000ff0b00728c */ /* 0x000fd2000bf05300 */
[----:B------:R-:W-:Y:S05]  /*84a0*/  BRA.U !UP0, `(.L_x_177) ;  /* 0x0000000108a07547 */ /* 0x000fea000b800000 */
[----:B--2---:R-:W2:Y:S01]  /*84b0*/  LDL.LU R2, [R1+0x8] ;  /* 0x0000080001027983 */ /* 0x004ea20000300800 */
[----:B------:R-:W-:Y:S01]  /*84c0*/  BSSY.RECONVERGENT B0, `(.L_x_177) ;  /* 0x0000026000007945 */ /* 0x000fe20003800200 */
[----:B0-----:R-:W0:Y:S01]  /*84d0*/  S2R R4, SR_LANEID ;  /* 0x0000000000047919 */ /* 0x001e220000000000 */
        /* <DEDUP_REMOVED lines=36> */
.L_x_178:
[----:B------:R-:W-:Y:S05]  /*8720*/  BSYNC.RECONVERGENT B0 ;  /* 0x0000000000007941 */ /* 0x000fea0003800200 */
.L_x_177:
        /* <DEDUP_REMOVED lines=34> */
.L_x_180:
        /* <DEDUP_REMOVED lines=57> */
.L_x_179:
[----:B------:R-:W-:Y:S05]  /*8ce0*/  EXIT ;  /* 0x000000000000794d */ /* 0x000fea0003800000 */
.L_x_165:
[----:B------:R-:W-:Y:S01]  /*8cf0*/  MOV R86, 0xffffffff ;  /* 0xffffffff00567802 */ /* 0x000fe20000000f00 */
[----:B------:R-:W-:Y:S01]  /*8d00*/  HFMA2 R154, -RZ, RZ, 0, 5.9604644775390625e-08 ;  /* 0x00000001ff9a7431 */ /* 0x000fe200000001ff */
[----:B------:R-:W-:Y:S02]  /*8d10*/  MOV R165, R162 ;  /* 0x000000a200a57202 */ /* 0x000fe40000000f00 */
[----:B------:R-:W-:-:S07]  /*8d20*/  MOV R87, RZ ;  /* 0x000000ff00577202 */ /* 0x000fce0000000f00 */
[----:B-1---5:R-:W-:Y:S05]  /*8d30*/  WARPSYNC.COLLECTIVE R86, `(.L_x_181) ;  /* 0x0000000056087348 */ /* 0x022fea0003c00000 */
[----:B------:R0:W2:Y:S02]  /*8d40*/  SHFL.UP P6, R86, R165, R154, R87 ;  /* 0x0400009aa5567389 */ /* 0x0000a400000c0057 */
[----:B012--5:R-:W-:Y:S05]  /*8d50*/  ENDCOLLECTIVE ;  /* 0x000000000000791b */ /* 0x027fea0003800000 */
.L_x_181:
[----:B------:R-:W-:Y:S02]  /*8d60*/  MOV R165, R155 ;  /* 0x0000009b00a57202 */ /* 0x000fe40000000f00 */
[----:B------:R-:W-:Y:S02]  /*8d70*/  MOV R157, R86 ;  /* 0x00000056009d7202 */ /* 0x000fe40000000f00 */
[----:B------:R-:W-:-:S07]  /*8d80*/  MOV R86, 0xffffffff ;  /* 0xffffffff00567802 */ /* 0x000fce0000000f00 */
[----:B------:R-:W-:Y:S05]  /*8d90*/  WARPSYNC.COLLECTIVE R86, `(.L_x_182) ;  /* 0x0000000056087348 */ /* 0x000fea0003c00000 */
[----:B------:R0:W1:Y:S02]  /*8da0*/  SHFL.UP P6, R86, R165, R154, R87 ;  /* 0x0400009aa5567389 */ /* 0x00006400000c0057 */
[----:B01----:R-:W-:Y:S05]  /*8db0*/  ENDCOLLECTIVE ;  /* 0x000000000000791b */ /* 0x003fea0003800000 */
.L_x_182:
        /* <DEDUP_REMOVED lines=9> */
.L_x_183:
[----:B------:R-:W-:Y:S02]  /*8e50*/  MOV R165, R157 ;  /* 0x0000009d00a57202 */ /* 0x000fe40000000f00 */
[----:B------:R-:W-:Y:S02]  /*8e60*/  MOV R155, R86 ;  /* 0x00000056009b7202 */ /* 0x000fe40000000f00 */
[----:B------:R-:W-:-:S07]  /*8e70*/  MOV R86, 0xffffffff ;  /* 0xffffffff00567802 */ /* 0x000fce0000000f00 */
[----:B------:R-:W-:Y:S05]  /*8e80*/  WARPSYNC.COLLECTIVE R86, `(.L_x_184) ;  /* 0x0000000056087348 */ /* 0x000fea0003c00000 */
[----:B------:R0:W1:Y:S02]  /*8e90*/  SHFL.UP P6, R86, R165, R154, R87 ;  /* 0x0400009aa5567389 */ /* 0x00006400000c0057 */
[----:B01----:R-:W-:Y:S05]  /*8ea0*/  ENDCOLLECTIVE ;  /* 0x000000000000791b */ /* 0x003fea0003800000 */
.L_x_184:
        /* <DEDUP_REMOVED lines=9> */
.L_x_185:
[----:B------:R-:W-:Y:S02]  /*8f40*/  MOV R165, R157 ;  /* 0x0000009d00a57202 */ /* 0x000fe40000000f00 */
[----:B------:R-:W-:Y:S02]  /*8f50*/  MOV R155, R86 ;  /* 0x00000056009b7202 */ /* 0x000fe40000000f00 */
[----:B------:R-:W-:-:S07]  /*8f60*/  MOV R86, 0xffffffff ;  /* 0xffffffff00567802 */ /* 0x000fce0000000f00 */
[----:B------:R-:W-:Y:S05]  /*8f70*/  WARPSYNC.COLLECTIVE R86, `(.L_x_186) ;  /* 0x0000000056087348 */ /* 0x000fea0003c00000 */
[----:B------:R0:W1:Y:S02]  /*8f80*/  SHFL.UP P6, R86, R165, R154, R87 ;  /* 0x0400009aa5567389 */ /* 0x00006400000c0057 */
[----:B01----:R-:W-:Y:S05]  /*8f90*/  ENDCOLLECTIVE ;  /* 0x000000000000791b */ /* 0x003fea0003800000 */
.L_x_186:
        /* <DEDUP_REMOVED lines=9> */
.L_x_187:
[----:B------:R-:W-:Y:S02]  /*9030*/  MOV R165, R157 ;  /* 0x0000009d00a57202 */ /* 0x000fe40000000f00 */
[----:B------:R-:W-:Y:S02]  /*9040*/  MOV R155, R86 ;  /* 0x00000056009b7202 */ /* 0x000fe40000000f00 */
[----:B------:R-:W-:-:S07]  /*9050*/  MOV R86, 0xffffffff ;  /* 0xffffffff00567802 */ /* 0x000fce0000000f00 */
[----:B------:R-:W-:Y:S05]  /*9060*/  WARPSYNC.COLLECTIVE R86, `(.L_x_188) ;  /* 0x0000000056087348 */ /* 0x000fea0003c00000 */
[----:B------:R0:W1:Y:S02]  /*9070*/  SHFL.UP P6, R86, R165, R154, R87 ;  /* 0x0400009aa5567389 */ /* 0x00006400000c0057 */
[----:B01----:R-:W-:Y:S05]  /*9080*/  ENDCOLLECTIVE ;  /* 0x000000000000791b */ /* 0x003fea0003800000 */
.L_x_188:
        /* <DEDUP_REMOVED lines=9> */
.L_x_189:
[----:B------:R-:W-:Y:S02]  /*9120*/  MOV R165, R157 ;  /* 0x0000009d00a57202 */ /* 0x000fe40000000f00 */
[----:B------:R-:W-:Y:S02]  /*9130*/  MOV R155, R86 ;  /* 0x00000056009b7202 */ /* 0x000fe40000000f00 */
[----:B------:R-:W-:-:S07]  /*9140*/  MOV R86, 0xffffffff ;  /* 0xffffffff00567802 */ /* 0x000fce0000000f00 */
[----:B------:R-:W-:Y:S05]  /*9150*/  WARPSYNC.COLLECTIVE R86, `(.L_x_190) ;  /* 0x0000000056087348 */ /* 0x000fea0003c00000 */
[----:B------:R0:W1:Y:S02]  /*9160*/  SHFL.UP P6, R86, R165, R154, R87 ;  /* 0x0400009aa5567389 */ /* 0x00006400000c0057 */
[----:B01----:R-:W-:Y:S05]  /*9170*/  ENDCOLLECTIVE ;  /* 0x000000000000791b */ /* 0x003fea0003800000 */
.L_x_190:
[----:B------:R-:W-:Y:S05]  /*9180*/  BRA `(.L_x_191) ;  /* 0xffffffbc00947947 */ /* 0x000fea000383ffff */
.L_x_166:
        /* <DEDUP_REMOVED lines=8> */
.L_x_193:
[----:B------:R-:W-:Y:S05]  /*9210*/  BSYNC B0 ;  /* 0x0000000000007941 */ /* 0x000fea0003800000 */
.L_x_192:
[----:B------:R-:W-:Y:S05]  /*9220*/  BRA `(.L_x_194) ;  /* 0xffffffbc00807947 */ /* 0x000fea000383ffff */
.L_x_167:
        /* <DEDUP_REMOVED lines=8> */
.L_x_196:
[----:B------:R-:W-:Y:S05]  /*92b0*/  BSYNC B0 ;  /* 0x0000000000007941 */ /* 0x000fea0003800000 */
.L_x_195:
[----:B------:R-:W-:Y:S05]  /*92c0*/  BRA `(.L_x_197) ;  /* 0xffffffbc00607947 */ /* 0x000fea000383ffff */
.L_x_168:
        /* <DEDUP_REMOVED lines=8> */
.L_x_199:
[----:B------:R-:W-:Y:S05]  /*9350*/  BSYNC B0 ;  /* 0x0000000000007941 */ /* 0x000fea0003800000 */
.L_x_198:
        /* <DEDUP_REMOVED lines=9> */
.L_x_200:
[----:B------:R-:W-:Y:S01]  /*93f0*/  MOV R87, R40 ;  /* 0x0000002800577202 */ /* 0x000fe20000000f00 */
[----:B------:R-:W-:Y:S01]  /*9400*/  HFMA2 R154, -RZ, RZ, 0, 0 ;  /* 0x00000000ff9a7431 */ /* 0x000fe200000001ff */
[----:B------:R-:W-:Y:S02]  /*9410*/  MOV R163, R86 ;  /* 0x0000005600a37202 */ /* 0x000fe40000000f00 */
[----:B------:R-:W-:-:S07]  /*9420*/  MOV R86, 0xffffffff ;  /* 0xffffffff00567802 */ /* 0x000fce0000000f00 */
[----:B------:R-:W-:Y:S05]  /*9430*/  WARPSYNC.COLLECTIVE R86, `(.L_x_201) ;  /* 0x0000000056087348 */ /* 0x000fea0003c00000 */
[----:B------:R0:W1:Y:S02]  /*9440*/  SHFL.IDX P1, R157, R87, R154, R155 ;  /* 0x0000009a579d7389 */ /* 0x000064000002009b */
[----:B01----:R-:W-:Y:S05]  /*9450*/  ENDCOLLECTIVE ;  /* 0x000000000000791b */ /* 0x003fea0003800000 */
.L_x_201:
[----:B------:R-:W-:Y:S02]  /*9460*/  MOV R87, R41 ;  /* 0x0000002900577202 */ /* 0x000fe40000000f00 */
[----:B------:R-:W-:-:S07]  /*9470*/  MOV R40, R157 ;  /* 0x0000009d00287202 */ /* 0x000fce0000000f00 */
[----:B------:R-:W-:Y:S05]  /*9480*/  WARPSYNC.COLLECTIVE R86, `(.L_x_202) ;  /* 0x0000000056087348 */ /* 0x000fea0003c00000 */
[----:B------:R0:W1:Y:S02]  /*9490*/  SHFL.IDX P1, R157, R87, R154, R155 ;  /* 0x0000009a579d7389 */ /* 0x000064000002009b */
[----:B01----:R-:W-:Y:S05]  /*94a0*/  ENDCOLLECTIVE ;  /* 0x000000000000791b */ /* 0x003fea0003800000 */
.L_x_202:
[----:B------:R-:W-:Y:S01]  /*94b0*/  MOV R41, R157 ;  /* 0x0000009d00297202 */ /* 0x000fe20000000f00 */
[----:B------:R-:W-:Y:S06]  /*94c0*/  BRA `(.L_x_203) ;  /* 0xffffffb800f87947 */ /* 0x000fec000383ffff */
.L_x_170:
        /* <DEDUP_REMOVED lines=9> */
.L_x_204:
[----:B------:R-:W-:Y:S02]  /*9560*/  ISETP.GT.U32.AND P3, PT, R152, 0xf, PT ;  /* 0x0000000f9800780c */ /* 0x000fe40003f64070 */
[----:B------:R-:W-:Y:S02]  /*9570*/  MOV R155, 0x1f ;  /* 0x0000001f009b7802 */ /* 0x000fe40000000f00 */
[----:B------:R-:W-:Y:S02]  /*9580*/  MOV R165, R163 ;  /* 0x000000a300a57202 */ /* 0x000fe40000000f00 */
[----:B------:R-:W-:-:S07]  /*9590*/  MOV R153, R154 ;  /* 0x0000009a00997202 */ /* 0x000fce0000000f00 */
[----:B------:R-:W-:Y:S05]  /*95a0*/  WARPSYNC.COLLECTIVE R86, `(.L_x_205) ;  /* 0x0000000056087348 */ /* 0x000fea0003c00000 */
[----:B------:R0:W1:Y:S02]  /*95b0*/  SHFL.DOWN P4, R154, R165, R87, R157 ;  /* 0x08000057a59a7389 */ /* 0x000064000008009d */
[----:B01----:R-:W-:Y:S05]  /*95c0*/  ENDCOLLECTIVE ;  /* 0x000000000000791b */ /* 0x003fea0003800000 */
.L_x_205:
[----:B------:R-:W-:Y:S01]  /*95d0*/  @P0 FMUL.FTZ R153, R153, R162 ;  /* 0x000000a299990220 */ /* 0x000fe20000410000 */
[----:B------:R-:W-:Y:S02]  /*95e0*/  MOV R87, 0x2 ;  /* 0x0000000200577802 */ /* 0x000fe40000000f00 */
[----:B------:R-:W-:-:S05]  /*95f0*/  MOV R86, R154 ;  /* 0x0000009a00567202 */ /* 0x000fca0000000f00 */
[----:B------:R-:W-:Y:S01]  /*9600*/  @P0 FFMA.FTZ R154, R162, R86, R163 ;  /* 0x00000056a29a0223 */ /* 0x000fe200000100a3 */
[----:B------:R-:W-:Y:S02]  /*9610*/  @P0 MOV R162, R153 ;  /* 0x0000009900a20202 */ /* 0x000fe40000000f00 */
[----:B------:R-:W-:Y:S02]  /*9620*/  MOV R86, 0xffffffff ;  /* 0xffffffff00567802 */ /* 0x000fe40000000f00 */
[----:B------:R-:W-:Y:S02]  /*9630*/  MOV R165, R162 ;  /* 0x000000a200a57202 */ /* 0x000fe40000000f00 */
[----:B------:R-:W-:Y:S02]  /*9640*/  @P0 MOV R163, R154 ;  /* 0x0000009a00a30202 */ /* 0x000fe40000000f00 */
[----:B------:R-:W-:-:S13]  /*9650*/  ISETP.GT.U32.AND P0, PT, R152, 0x1d, PT ;  /* 0x0000001d9800780c */ /* 0x000fda0003f04070 */
[----:B------:R-:W-:Y:S05]  /*9660*/  WARPSYNC.COLLECTIVE R86, `(.L_x_206) ;  /* 0x0000000056087348 */ /* 0x000fea0003c00000 */
[----:B------:R0:W1:Y:S02]  /*9670*/  SHFL.DOWN P4, R154, R165, R87, R157 ;  /* 0x08000057a59a7389 */ /* 0x000064000008009d */
[----:B01----:R-:W-:Y:S05]  /*9680*/  ENDCOLLECTIVE ;  /* 0x000000000000791b */ /* 0x003fea0003800000 */
.L_x_206:
[----:B------:R-:W-:Y:S02]  /*9690*/  MOV R165, R163 ;  /* 0x000000a300a57202 */ /* 0x000fe40000000f00 */
[----:B------:R-:W-:-:S07]  /*96a0*/  MOV R152, R154 ;  /* 0x0000009a00987202 */ /* 0x000fce0000000f00 */
[----:B------:R-:W-:Y:S05]  /*96b0*/  WARPSYNC.COLLECTIVE R86, `(.L_x_207) ;  /* 0x0000000056087348 */ /* 0x000fea0003c00000 */
[----:B------:R0:W1:Y:S02]  /*96c0*/  SHFL.DOWN P4, R154, R165, R87, R157 ;  /* 0x08000057a59a7389 */ /* 0x000064000008009d */
[----:B01----:R-:W-:Y:S05]  /*96d0*/  ENDCOLLECTIVE ;  /* 0x000000000000791b */ /* 0x003fea0003800000 */
.L_x_207:
        /* <DEDUP_REMOVED lines=10> */
.L_x_208:
[----:B------:R-:W-:Y:S02]  /*9780*/  MOV R165, R163 ;  /* 0x000000a300a57202 */ /* 0x000fe40000000f00 */
[----:B------:R-:W-:-:S07]  /*9790*/  MOV R152, R154 ;  /* 0x0000009a00987202 */ /* 0x000fce0000000f00 */
[----:B------:R-:W-:Y:S05]  /*97a0*/  WARPSYNC.COLLECTIVE R86, `(.L_x_209) ;  /* 0x0000000056087348 */ /* 0x000fea0003c00000 */
[----:B------:R0:W1:Y:S02]  /*97b0*/  SHFL.DOWN P4, R154, R165, R87, R157 ;  /* 0x08000057a59a7389 */ /* 0x000064000008009d */
[----:B01----:R-:W-:Y:S05]  /*97c0*/  ENDCOLLECTIVE ;  /* 0x000000000000791b */ /* 0x003fea0003800000 */
.L_x_209:
        /* <DEDUP_REMOVED lines=9> */
.L_x_210:
[----:B------:R-:W-:Y:S02]  /*9860*/  MOV R165, R163 ;  /* 0x000000a300a57202 */ /* 0x000fe40000000f00 */
[----:B------:R-:W-:-:S07]  /*9870*/  MOV R152, R154 ;  /* 0x0000009a00987202 */ /* 0x000fce0000000f00 */
[----:B------:R-:W-:Y:S05]  /*9880*/  WARPSYNC.COLLECTIVE R86, `(.L_x_211) ;  /* 0x0000000056087348 */ /* 0x000fea0003c00000 */
[----:B------:R0:W1:Y:S02]  /*9890*/  SHFL.DOWN P4, R154, R165, R87, R157 ;  /* 0x08000057a59a7389 */ /* 0x000064000008009d */
[----:B01----:R-:W-:Y:S05]  /*98a0*/  ENDCOLLECTIVE ;  /* 0x000000000000791b */ /* 0x003fea0003800000 */
.L_x_211:
        /* <DEDUP_REMOVED lines=9> */
.L_x_212:
[----:B------:R-:W-:Y:S02]  /*9940*/  MOV R165, R163 ;  /* 0x000000a300a57202 */ /* 0x000fe40000000f00 */
[----:B------:R-:W-:-:S07]  /*9950*/  MOV R152, R154 ;  /* 0x0000009a00987202 */ /* 0x000fce0000000f00 */
[----:B------:R-:W-:Y:S05]  /*9960*/  WARPSYNC.COLLECTIVE R86, `(.L_x_213) ;  /* 0x0000000056087348 */ /* 0x000fea0003c00000 */
[----:B------:R0:W1:Y:S02]  /*9970*/  SHFL.DOWN P4, R154, R165, R87, R157 ;  /* 0x08000057a59a7389 */ /* 0x000064000008009d */
[----:B01----:R-:W-:Y:S05]  /*9980*/  ENDCOLLECTIVE ;  /* 0x000000000000791b */ /* 0x003fea0003800000 */
.L_x_213:
[C---:B------:R-:W-:Y:S01]  /*9990*/  @!P3 FMUL.FTZ R152, R162.reuse, R152 ;  /* 0x00000098a298b220 */ /* 0x040fe20000410000 */
[----:B------:R-:W-:-:S04]  /*99a0*/  @!P3 FFMA.FTZ R154, R162, R154, R163 ;  /* 0x0000009aa29ab223 */ /* 0x000fc800000100a3 */
[----:B------:R-:W-:Y:S02]  /*99b0*/  @!P3 MOV R162, R152 ;  /* 0x0000009800a2b202 */ /* 0x000fe40000000f00 */
[----:B------:R-:W-:Y:S02]  /*99c0*/  @!P3 MOV R163, R154 ;  /* 0x0000009a00a3b202 */ /* 0x000fe40000000f00 */
[-C--:B------:R-:W-:Y:S02]  /*99d0*/  MOV R87, R162.reuse ;  /* 0x000000a200577202 */ /* 0x080fe40000000f00 */
[----:B------:R-:W-:Y:S02]  /*99e0*/  MOV R154, RZ ;  /* 0x000000ff009a7202 */ /* 0x000fe40000000f00 */
[----:B------:R-:W-:-:S07]  /*99f0*/  MOV R165, R162 ;  /* 0x000000a200a57202 */ /* 0x000fce0000000f00 */
[----:B------:R-:W-:Y:S05]  /*9a00*/  WARPSYNC.COLLECTIVE R86, `(.L_x_214) ;  /* 0x0000000056087348 */ /* 0x000fea0003c00000 */
[----:B------:R0:W1:Y:S02]  /*9a10*/  SHFL.IDX P1, R157, R87, R154, R155 ;  /* 0x0000009a579d7389 */ /* 0x000064000002009b */
[----:B01----:R-:W-:Y:S05]  /*9a20*/  ENDCOLLECTIVE ;  /* 0x000000000000791b */ /* 0x003fea0003800000 */
.L_x_214:
[----:B------:R-:W-:Y:S02]  /*9a30*/  MOV R87, R163 ;  /* 0x000000a300577202 */ /* 0x000fe40000000f00 */
[----:B------:R-:W-:-:S07]  /*9a40*/  MOV R153, R157 ;  /* 0x0000009d00997202 */ /* 0x000fce0000000f00 */
[----:B------:R-:W-:Y:S05]  /*9a50*/  WARPSYNC.COLLECTIVE R86, `(.L_x_215) ;  /* 0x0000000056087348 */ /* 0x000fea0003c00000 */
[----:B------:R0:W1:Y:S02]  /*9a60*/  SHFL.IDX P1, R157, R87, R154, R155 ;  /* 0x0000009a579d7389 */ /* 0x000064000002009b */
[----:B01----:R-:W-:Y:S05]  /*9a70*/  ENDCOLLECTIVE ;  /* 0x000000000000791b */ /* 0x003fea0003800000 */
.L_x_215:
        /* <DEDUP_REMOVED lines=8> */
.L_x_216:
[----:B------:R-:W-:Y:S02]  /*9b00*/  MOV R165, R163 ;  /* 0x000000a300a57202 */ /* 0x000fe40000000f00 */
[----:B------:R-:W-:-:S07]  /*9b10*/  MOV R162, R154 ;  /* 0x0000009a00a27202 */ /* 0x000fce0000000f00 */
[----:B------:R-:W-:Y:S05]  /*9b20*/  WARPSYNC.COLLECTIVE R86, `(.L_x_217) ;  /* 0x0000000056087348 */ /* 0x000fea0003c00000 */
[----:B------:R0:W1:Y:S02]  /*9b30*/  SHFL.DOWN P4, R154, R165, R87, R157 ;  /* 0x08000057a59a7389 */ /* 0x000064000008009d */
[----:B01----:R-:W-:Y:S05]  /*9b40*/  ENDCOLLECTIVE ;  /* 0x000000000000791b */ /* 0x003fea0003800000 */
.L_x_217:
[----:B------:R-:W-:Y:S02]  /*9b50*/  MOV R87, R40 ;  /* 0x0000002800577202 */ /* 0x000fe40000000f00 */
[----:B------:R-:W-:Y:S02]  /*9b60*/  MOV R163, R154 ;  /* 0x0000009a00a37202 */ /* 0x000fe40000000f00 */
[----:B------:R-:W-:-:S07]  /*9b70*/  MOV R154, RZ ;  /* 0x000000ff009a7202 */ /* 0x000fce0000000f00 */
[----:B------:R-:W-:Y:S05]  /*9b80*/  WARPSYNC.COLLECTIVE R86, `(.L_x_218) ;  /* 0x0000000056087348 */ /* 0x000fea0003c00000 */
[----:B------:R0:W1:Y:S02]  /*9b90*/  SHFL.IDX P1, R157, R87, R154, R155 ;  /* 0x0000009a579d7389 */ /* 0x000064000002009b */
[----:B01----:R-:W-:Y:S05]  /*9ba0*/  ENDCOLLECTIVE ;  /* 0x000000000000791b */ /* 0x003fea0003800000 */
.L_x_218:
[----:B------:R-:W-:Y:S02]  /*9bb0*/  MOV R87, R41 ;  /* 0x0000002900577202 */ /* 0x000fe40000000f00 */
[----:B------:R-:W-:-:S07]  /*9bc0*/  MOV R40, R157 ;  /* 0x0000009d00287202 */ /* 0x000fce0000000f00 */
[----:B------:R-:W-:Y:S05]  /*9bd0*/  WARPSYNC.COLLECTIVE R86, `(.L_x_219) ;  /* 0x0000000056087348 */ /* 0x000fea0003c00000 */
[----:B------:R0:W1:Y:S02]  /*9be0*/  SHFL.IDX P1, R157, R87, R154, R155 ;  /* 0x0000009a579d7389 */ /* 0x000064000002009b */
[----:B01----:R-:W-:Y:S05]  /*9bf0*/  ENDCOLLECTIVE ;  /* 0x000000000000791b */ /* 0x003fea0003800000 */
.L_x_219:
[----:B------:R-:W-:Y:S01]  /*9c00*/  MOV R41, R157 ;  /* 0x0000009d00297202 */ /* 0x000fe20000000f00 */
[----:B------:R-:W-:Y:S06]  /*9c10*/  BRA `(.L_x_220) ;  /* 0xffffffbc00247947 */ /* 0x000fec000383ffff */
.L_x_221:
        /* <DEDUP_REMOVED lines=14> */
.L_x_10411:


//--------------------- .text._Z25selective_scan_bwd_kernelI32Selective_Scan_bwd_kernel_traitsILi128ELi16ELb0ELb0ELb0ELb1ELb1EffEEv12SSMParamsBwd --------------------------
	.section	.text._Z25selective_scan_bwd_kernelI32Selective_Scan_bwd_kernel_traitsILi128ELi16ELb0ELb0ELb0ELb1ELb1EffEEv12SSMParamsBwd,"ax",@progbits
	.align	128
        .global         _Z25selective_scan_bwd_kernelI32Selective_Scan_bwd_kernel_traitsILi128ELi16ELb0ELb0ELb0ELb1ELb1EffEEv12SSMParamsBwd
        .type           _Z25selective_scan_bwd_kernelI32Selective_Scan_bwd_kernel_traitsILi128ELi16ELb0ELb0ELb0ELb1ELb1EffEEv12SSMParamsBwd,@function
        .size           _Z25selective_scan_bwd_kernelI32Selective_Scan_bwd_kernel_traitsILi128ELi16ELb0ELb0ELb0ELb1ELb1EffEEv12SSMParamsBwd,(.L_x_10412 - _Z25selective_scan_bwd_kernelI32Selective_Scan_bwd_kernel_traitsILi128ELi16ELb0ELb0ELb0ELb1ELb1EffEEv12SSMParamsBwd)
        .other          _Z25selective_scan_bwd_kernelI32Selective_Scan_bwd_kernel_traitsILi128ELi16ELb0ELb0ELb0ELb1ELb1EffEEv12SSMParamsBwd,@"STO_CUDA_ENTRY STV_DEFAULT"
_Z25selective_scan_bwd_kernelI32Selective_Scan_bwd_kernel_traitsILi128ELi16ELb0ELb0ELb0ELb1ELb1EffEEv12SSMParamsBwd:
.text._Z25selective_scan_bwd_kernelI32Selective_Scan_bwd_kernel_traitsILi128ELi16ELb0ELb0ELb0ELb1ELb1EffEEv12SSMParamsBwd:
        /* <DEDUP_REMOVED lines=13> */
[----:B------:R-:W0:Y:S03]  /*00d0*/  LDCU.64 UR18, c[0x0][0x498] ;  /* 0x00009300ff1277ac */ /* 0x000e260008000a00 */
[----:B------:R-:W-:Y:S02]  /*00e0*/  PLOP3.LUT P0, PT, PT, PT, UP0, 0x80, 0x8 ;  /* 0x000000000008781c */ /* 0x000fe40003f0f008 */
[----:B------:R-:W-:Y:S01]  /*00f0*/  PLOP3.LUT P1, PT, PT, PT, UP1, 0x80, 0x8 ;  /* 0x000000000008781c */ /* 0x000fe20003f2f018 */
[----:B------:R-:W1:Y:S02]  /*0100*/  LDCU UR32, c[0x0][0x394] ;  /* 0x00007280ff2077ac */ /* 0x000e640008000800 */
[----:B--2---:R-:W-:-:S02]  /*0110*/  @UP0 ULEA UR4, UP2, UR10, UR4, 0x2 ;  /* 0x000000040a040291 */ /* 0x004fc4000f8410ff */
[----:B------:R-:W-:Y:S02]  /*0120*/  @UP1 ULEA UR6, UP3, UR10, UR6, 0x2 ;  /* 0x000000060a061291 */ /* 0x000fe4000f8610ff */
[----:B------:R-:W-:Y:S02]  /*0130*/  @UP0 ULEA.HI.X UR5, UR10, UR5, URZ, 0x2, UP2 ;  /* 0x000000050a050291 */ /* 0x000fe400090f14ff */
[----:B------:R-:W-:Y:S01]  /*0140*/  @UP1 ULEA.HI.X UR7, UR10, UR7, URZ, 0x2, UP3 ;  /* 0x000000070a071291 */ /* 0x000fe200098f14ff */
[----:B------:R-:W-:Y:S01]  /*0150*/  MOV R2, UR4 ;  /* 0x0000000400027c02 */ /* 0x000fe20008000f00 */
[----:B------:R-:W2:Y:S01]  /*0160*/  LDCU.64 UR22, c[0x0][0x4a0] ;  /* 0x00009400ff1677ac */ /* 0x000ea20008000a00 */
[----:B------:R-:W-:Y:S02]  /*0170*/  MOV R4, UR6 ;  /* 0x0000000600047c02 */ /* 0x000fe40008000f00 */
[----:B------:R-:W-:Y:S02]  /*0180*/  MOV R3, UR5 ;  /* 0x0000000500037c02 */ /* 0x000fe40008000f00 */
        /* <DEDUP_REMOVED lines=12> */
[----:B0-----:R-:W-:Y:S02]  /*0250*/  UIMAD.WIDE.U32 UR14, UR16, UR18, URZ ;  /* 0x00000012100e72a5 */ /* 0x001fe4000f8e00ff */
[----:B-1----:R-:W-:Y:S02]  /*0260*/  UISETP.NE.U32.AND UP0, UPT, UR6, URZ, UPT ;  /* 0x000000ff0600728c */ /* 0x002fe4000bf05070 */
[----:B------:R-:W-:Y:S02]  /*0270*/  UIMAD UR21, UR10, UR31, URZ ;  /* 0x0000001f0a1572a4 */ /* 0x000fe4000f8e02ff */
[----:B------:R-:W-:Y:S01]  /*0280*/  UISETP.NE.AND.EX UP0, UPT, UR7, URZ, UPT, UP0 ;  /* 0x000000ff0700728c */ /* 0x000fe2000bf05300 */
[----:B------:R-:W0:Y:S01]  /*0290*/  LDCU.128 UR4, c[0x0][0x460] ;  /* 0x00008c00ff0477ac */ /* 0x000e220008000c00 */
[----:B------:R-:W-:-:S02]  /*02a0*/  ULEA UR11, UR32, 0xfffff800, 0xb ;  /* 0xfffff800200b7891 */ /* 0x000fc4000f8e58ff */
[----:B------:R-:W-:Y:S02]  /*02b0*/  UIMAD.WIDE.U32 UR12, UR10, UR30, UR12 ;  /* 0x0000001e0a0c72a5 */ /* 0x000fe4000f8e000c */
[----:B------:R-:W-:-:S05]  /*02c0*/  UIMAD UR15, UR16, UR19, UR15 ;  /* 0x00000013100f72a4 */ /* 0x000fca000f8e020f */
[----:B------:R-:W1:Y:S01]  /*02d0*/  @UP0 LDCU UR24, c[0x0][0x384] ;  /* 0x00007080ff1807ac */ /* 0x000e620008000800 */
[----:B------:R-:W-:Y:S02]  /*02e0*/  UIADD3 UR19, UP1, UPT, UR11, UR8, URZ ;  /* 0x000000080b137290 */ /* 0x000fe4000ff3e0ff */
[----:B------:R-:W-:Y:S02]  /*02f0*/  USHF.R.S32.HI UR17, URZ, 0x1f, UR11 ;  /* 0x0000001fff117899 */ /* 0x000fe4000801140b */
[----:B------:R-:W-:Y:S01]  /*0300*/  UIADD3 UR8, UP3, UPT, UR11, UR12, URZ ;  /* 0x0000000c0b087290 */ /* 0x000fe2000ff7e0ff */
[----:B------:R-:W5:Y:S01]  /*0310*/  @UP0 LDCU UR25, c[0x0][0x38c] ;  /* 0x00007180ff1907ac */ /* 0x000f620008000800 */
[----:B0-----:R-:W-:Y:S02]  /*0320*/  ULEA UR18, UP2, UR19, UR4, 0x2 ;  /* 0x0000000413127291 */ /* 0x001fe4000f8410ff */
[----:B------:R-:W-:Y:S02]  /*0330*/  UIADD3.X UR4, UPT, UPT, UR17, UR9, UR20, UP1, !UPT ;  /* 0x0000000911047290 */ /* 0x000fe40008ffe414 */
[----:B------:R-:W-:Y:S01]  /*0340*/  UIADD3.X UR9, UPT, UPT, UR17, UR13, UR21, UP3, !UPT ;  /* 0x0000000d11097290 */ /* 0x000fe20009ffe415 */
[----:B------:R-:W0:Y:S01]  /*0350*/  @UP0 LDCU.64 UR20, c[0x0][0x480] ;  /* 0x00009000ff1407ac */ /* 0x000e220008000a00 */
[----:B------:R-:W-:-:S02]  /*0360*/  ULEA UR12, UP4, UR8, UR6, 0x2 ;  /* 0x00000006080c7291 */ /* 0x000fc4000f8810ff */
[----:B------:R-:W-:Y:S02]  /*0370*/  ULEA.HI.X UR19, UR19, UR5, UR4, 0x2, UP2 ;  /* 0x0000000513137291 */ /* 0x000fe400090f1404 */
[----:B------:R-:W-:Y:S02]  /*0380*/  ULEA.HI.X UR9, UR8, UR7, UR9, 0x2, UP4 ;  /* 0x0000000708097291 */ /* 0x000fe4000a0f1409 */
[----:B-1----:R-:W-:Y:S02]  /*0390*/  @UP0 UIMAD UR8, UR16, UR24, UR10 ;  /* 0x00000018100802a4 */ /* 0x002fe4000f8e020a */
[----:B--2---:R-:W-:Y:S02]  /*03a0*/  UIMAD.WIDE.U32 UR4, UR10, UR22, UR14 ;  /* 0x000000160a0472a5 */ /* 0x004fe4000f8e000e */
[----:B------:R-:W-:Y:S01]  /*03b0*/  @UP0 UIMAD UR8, UR8, UR32, URZ ;  /* 0x00000020080802a4 */ /* 0x000fe2000f8e02ff */
[----:B------:R-:W1:Y:S01]  /*03c0*/  LDCU.64 UR28, c[0x0][0x528] ;  /* 0x0000a500ff1c77ac */ /* 0x000e620008000a00 */
[----:B------:R-:W-:-:S02]  /*03d0*/  UIMAD UR14, UR10, UR23, URZ ;  /* 0x000000170a0e72a4 */ /* 0x000fc4000f8e02ff */
[----:B------:R-:W-:Y:S02]  /*03e0*/  UIADD3 UR11, UP1, UPT, UR11, UR4, URZ ;  /* 0x000000040b0b7290 */ /* 0x000fe4000ff3e0ff */
[----:B-----5:R-:W-:Y:S02]  /*03f0*/  @UP0 UIMAD UR8, UR8, UR25, URZ ;  /* 0x00000019080802a4 */ /* 0x020fe4000f8e02ff */
[----:B------:R-:W-:Y:S01]  /*0400*/  UIADD3.X UR14, UPT, UPT, UR17, UR5, UR14, UP1, !UPT ;  /* 0x00000005110e7290 */ /* 0x000fe20008ffe40e */
[----:B------:R-:W-:Y:S02]  /*0410*/  UMOV UR4, URZ ;  /* 0x000000ff00047c82 */ /* 0x000fe40008000000 */
[----:B------:R-:W-:Y:S01]  /*0420*/  UMOV UR5, URZ ;  /* 0x000000ff00057c82 */ /* 0x000fe20008000000 */
[----:B0-----:R-:W-:Y:S02]  /*0430*/  @UP0 UIMAD.WIDE UR4, UR8, 0x8, UR20 ;  /* 0x00000008080408a5 */ /* 0x001fe4000f8e0214 */
[----:B------:R-:W-:Y:S01]  /*0440*/  UISETP.GE.AND UP0, UPT, UR32, 0x1, UPT ;  /* 0x000000012000788c */ /* 0x000fe2000bf06270 */
[----:B------:R-:W-:Y:S01]  /*0450*/  UMOV UR6, URZ ;  /* 0x000000ff00067c82 */ /* 0x000fe20008000000 */
[----:B------:R-:W-:Y:S01]  /*0460*/  UMOV UR7, URZ ;  /* 0x000000ff00077c82 */ /* 0x000fe20008000000 */
[----:B-1----:R-:W-:-:S04]  /*0470*/  ULEA UR13, UP1, UR11, UR28, 0x2 ;  /* 0x0000001c0b0d7291 */ /* 0x002fc8000f8210ff */
[----:B------:R-:W-:Y:S01]  /*0480*/  ULEA.HI.X UR14, UR11, UR29, UR14, 0x2, UP1 ;  /* 0x0000001d0b0e7291 */ /* 0x000fe200088f140e */
[----:B---3--:R-:W-:Y:S02]  /*0490*/  @P0 R2UR UR6, R2 ;  /* 0x00000000020602ca */ /* 0x008fe400000e0000 */
[----:B------:R-:W-:Y:S01]  /*04a0*/  @P1 R2UR UR7, R4 ;  /* 0x00000000040712ca */ /* 0x000fe200000e0000 */
[----:B----4-:R-:W-:-:S14]  /*04b0*/  BRA.U !UP0, `(.L_x_222) ;  /* 0x000000a108107547 */ /* 0x010fdc000b800000 */
[----:B------:R-:W0:Y:S01]  /*04c0*/  S2R R100, SR_TID.X ;  /* 0x0000000000647919 */ /* 0x000e220000002100 */
[----:B------:R-:W-:Y:S01]  /*04d0*/  UMOV UR17, UR12 ;  /* 0x0000000c00117c82 */ /* 0x000fe20008000000 */
[----:B------:R-:W1:Y:S01]  /*04e0*/  LDCU UR16, c[0x0][0x394] ;  /* 0x00007280ff1077ac */ /* 0x000e620008000800 */
[----:B------:R2:W-:Y:S01]  /*04f0*/  STL [R1+0x8], RZ ;  /* 0x000008ff01007387 */ /* 0x0005e20000100800 */
[----:B------:R-:W-:Y:S01]  /*0500*/  UMOV UR15, UR19 ;  /* 0x00000013000f7c82 */ /* 0x000fe20008000000 */
[----:B------:R-:W-:Y:S02]  /*0510*/  UMOV UR12, UR9 ;  /* 0x00000009000c7c82 */ /* 0x000fe40008000000 */
[----:B------:R2:W-:Y:S01]  /*0520*/  STL [R1+0xc], RZ ;  /* 0x00000cff01007387 */ /* 0x0005e20000100800 */
[C---:B0-----:R-:W-:Y:S02]  /*0530*/  SHF.L.U32 R3, R100.reuse, 0x4, RZ ;  /* 0x0000000464037819 */ /* 0x041fe400000006ff */
[----:B------:R-:W-:-:S04]  /*0540*/  LOP3.LUT R0, R100, 0x1f, RZ, 0xc0, !PT ;  /* 0x0000001f64007812 */ /* 0x000fc800078ec0ff */
[----:B-12---:R-:W-:-:S07]  /*0550*/  LOP3.LUT R36, R0, 0x3e00, R3, 0xf8, !PT ;  /* 0x00003e0000247812 */ /* 0x006fce00078ef803 */
.L_x_270:
[----:B------:R-:W0:Y:S01]  /*0560*/  LDCU UR25, c[0x0][0x388] ;  /* 0x00007100ff1977ac */ /* 0x000e220008000800 */
[----:B------:R-:W-:Y:S02]  /*0570*/  MOV R2, UR18 ;  /* 0x0000001200027c02 */ /* 0x000fe40008000f00 */
[----:B------:R-:W-:Y:S02]  /*0580*/  CS2R R24, SRZ ;  /* 0x0000000000187805 */ /* 0x000fe4000001ff00 */
[----:B------:R-:W-:Y:S01]  /*0590*/  MOV R3, UR15 ;  /* 0x0000000f00037c02 */ /* 0x000fe20008000f00 */
[----:B------:R-:W-:Y:S01]  /*05a0*/  USHF.L.U32 UR8, UR16, 0xb, URZ ;  /* 0x0000000b10087899 */ /* 0x000fe200080006ff */
[----:B------:R-:W-:Y:S02]  /*05b0*/  LOP3.LUT R53, R53, 0xfffffbff, RZ, 0xc0, !PT ;  /* 0xfffffbff35357812 */ /* 0x000fe400078ec0ff */
[----:B------:R-:W-:Y:S02]  /*05c0*/  CS2R R32, SRZ ;  /* 0x0000000000207805 */ /* 0x000fe4000001ff00 */
[----:B------:R-:W-:Y:S01]  /*05d0*/  CS2R R26, SRZ ;  /* 0x00000000001a7805 */ /* 0x000fe2000001ff00 */
[----:B------:R-:W-:Y:S01]  /*05e0*/  UIADD3 UR10, UPT, UPT, UR8, -0x800, URZ ;  /* 0xfffff800080a7890 */ /* 0x000fe2000fffe0ff */
[----:B------:R-:W-:Y:S01]  /*05f0*/  IMAD.WIDE.U32 R22, R36, 0x4, R2 ;  /* 0x0000000424167825 */ /* 0x000fe200078e0002 */
[----:B------:R-:W-:-:S02]  /*0600*/  SHF.L.U32 R2, R100, 0x4, RZ ;  /* 0x0000000464027819 */ /* 0x000fc400000006ff */
[----:B------:R-:W-:Y:S02]  /*0610*/  CS2R R34, SRZ ;  /* 0x0000000000227805 */ /* 0x000fe4000001ff00 */
[----:B------:R-:W-:Y:S02]  /*0620*/  CS2R R30, SRZ ;  /* 0x00000000001e7805 */ /* 0x000fe4000001ff00 */
[----:B------:R-:W-:Y:S02]  /*0630*/  CS2R R28, SRZ ;  /* 0x00000000001c7805 */ /* 0x000fe4000001ff00 */
[----:B------:R-:W-:Y:S01]  /*0640*/  LOP3.LUT R43, R2, 0x3e00, RZ, 0xc0, !PT ;  /* 0x00003e00022b7812 */ /* 0x000fe200078ec0ff */
[----:B------:R-:W-:Y:S01]  /*0650*/  HFMA2 R37, -RZ, RZ, 0, 0 ;  /* 0x00000000ff257431 */ /* 0x000fe200000001ff */
[----:B------:R-:W-:Y:S01]  /*0660*/  MOV R39, RZ ;  /* 0x000000ff00277202 */ /* 0x000fe20000000f00 */
[----:B------:R-:W-:Y:S01]  /*0670*/  HFMA2 R41, -RZ, RZ, 0, 0 ;  /* 0x00000000ff297431 */ /* 0x000fe200000001ff */
[----:B0-----:R-:W-:Y:S01]  /*0680*/  UIADD3 UR29, UPT, UPT, -UR10, UR25, URZ ;  /* 0x000000190a1d7290 */ /* 0x001fe2000fffe1ff */
[----:B------:R-:W-:-:S02]  /*0690*/  LOP3.LUT R20, R43, 0x20, R0, 0xfe, !PT ;  /* 0x000000202b147812 */ /* 0x000fc400078efe00 */
[----:B------:R-:W-:Y:S02]  /*06a0*/  LOP3.LUT R21, R43, R0, RZ, 0xfc, !PT ;  /* 0x000000002b157212 */ /* 0x000fe400078efcff */
[----:B------:R-:W-:Y:S02]  /*06b0*/  MOV R0, RZ ;  /* 0x000000ff00007202 */ /* 0x000fe40000000f00 */
[----:B------:R-:W-:Y:S02]  /*06c0*/  ISETP.GE.AND P0, PT, R36, UR29, PT ;  /* 0x0000001d24007c0c */ /* 0x000fe4000bf06270 */
[C---:B------:R-:W-:Y:S02]  /*06d0*/  LOP3.LUT R12, R21.reuse, 0x40, RZ, 0xfc, !PT ;  /* 0x00000040150c7812 */ /* 0x040fe400078efcff */
[C---:B------:R-:W-:Y:S02]  /*06e0*/  LOP3.LUT R13, R21.reuse, 0x60, RZ, 0xfc, !PT ;  /* 0x00000060150d7812 */ /* 0x040fe400078efcff */
[----:B------:R-:W-:Y:S01]  /*06f0*/  ISETP.GE.AND P6, PT, R12, UR29, PT ;  /* 0x0000001d0c007c0c */ /* 0x000fe2000bfc6270 */
[----:B------:R-:W-:Y:S01]  /*0700*/  BAR.SYNC.DEFER_BLOCKING 0x0 ;  /* 0x0000000000007b1d */ /* 0x000fe20000010000 */
[----:B------:R-:W-:-:S02]  /*0710*/  SHF.L.U32 R4, R21, 0x2, RZ ;  /* 0x0000000215047819 */ /* 0x000fc400000006ff */
[----:B------:R-:W-:Y:S02]  /*0720*/  ISETP.GE.AND P5, PT, R13, UR29, PT ;  /* 0x0000001d0d007c0c */ /* 0x000fe4000bfa6270 */
[----:B------:R-:W-:Y:S02]  /*0730*/  IADD3 R2, P1, PT, R4, UR17, RZ ;  /* 0x0000001104027c10 */ /* 0x000fe4000ff3e0ff */
[----:B------:R-:W-:Y:S02]  /*0740*/  @P0 LOP3.LUT R53, R53, 0x400, RZ, 0xfc, !PT ;  /* 0x0000040035350812 */ /* 0x000fe400078efcff */
[----:B------:R-:W-:Y:S02]  /*0750*/  ISETP.GE.AND P0, PT, R20, UR29, PT ;  /* 0x0000001d14007c0c */ /* 0x000fe4000bf06270 */
[----:B------:R-:W-:Y:S02]  /*0760*/  LOP3.LUT R53, R53, 0xfffffdff, RZ, 0xc0, !PT ;  /* 0xfffffdff35357812 */ /* 0x000fe400078ec0ff */
[----:B------:R-:W-:-:S02]  /*0770*/  LOP3.LUT R14, R21, 0x80, RZ, 0xfc, !PT ;  /* 0x00000080150e7812 */ /* 0x000fc400078efcff */
[----:B------:R-:W-:Y:S02]  /*0780*/  IADD3.X R3, PT, PT, RZ, UR12, RZ, P1, !PT ;  /* 0x0000000cff037c10 */ /* 0x000fe40008ffe4ff */
[----:B------:R-:W-:Y:S02]  /*0790*/  ISETP.GE.AND P4, PT, R14, UR29, PT ;  /* 0x0000001d0e007c0c */ /* 0x000fe4000bf86270 */
[C---:B------:R-:W-:Y:S02]  /*07a0*/  LOP3.LUT R15, R21.reuse, 0xa0, RZ, 0xfc, !PT ;  /* 0x000000a0150f7812 */ /* 0x040fe400078efcff */
[----:B------:R-:W-:Y:S02]  /*07b0*/  LOP3.LUT R16, R21, 0xc0, RZ, 0xfc, !PT ;  /* 0x000000c015107812 */ /* 0x000fe400078efcff */
[----:B------:R-:W-:Y:S01]  /*07c0*/  @P0 LOP3.LUT R53, R53, 0x200, RZ, 0xfc, !PT ;  /* 0x0000020035350812 */ /* 0x000fe200078efcff */
[----:B------:R-:W2:Y:S01]  /*07d0*/  @!P6 LDG.E R27, desc[UR26][R22.64+0x100] ;  /* 0x0001001a161be981 */ /* 0x000ea2000c1e1900 */
[----:B------:R-:W-:-:S02]  /*07e0*/  IADD3 R4, P0, PT, R4, UR13, RZ ;  /* 0x0000000d04047c10 */ /* 0x000fc4000ff1e0ff */
[----:B------:R-:W-:Y:S01]  /*07f0*/  LOP3.LUT R53, R53, 0xfffffeff, RZ, 0xc0, !PT ;  /* 0xfffffeff35357812 */ /* 0x000fe200078ec0ff */
[----:B------:R-:W3:Y:S01]  /*0800*/  @!P5 LDG.E R26, desc[UR26][R22.64+0x180] ;  /* 0x0001801a161ad981 */ /* 0x000ee2000c1e1900 */
[----:B------:R-:W-:Y:S02]  /*0810*/  ISETP.GE.AND P3, PT, R15, UR29, PT ;  /* 0x0000001d0f007c0c */ /* 0x000fe4000bf66270 */
[----:B------:R-:W-:Y:S01]  /*0820*/  @P6 LOP3.LUT R53, R53, 0x100, RZ, 0xfc, !PT ;  /* 0x0000010035356812 */ /* 0x000fe200078efcff */
[----:B------:R-:W4:Y:S01]  /*0830*/  @!P4 LDG.E R29, desc[UR26][R22.64+0x200] ;  /* 0x0002001a161dc981 */ /* 0x000f22000c1e1900 */
[----:B------:R-:W-:Y:S02]  /*0840*/  IADD3.X R5, PT, PT, RZ, UR14, RZ, P0, !PT ;  /* 0x0000000eff057c10 */ /* 0x000fe400087fe4ff */
[C---:B------:R-:W-:Y:S02]  /*0850*/  LOP3.LUT P1, RZ, R53.reuse, 0x200, RZ, 0xc0, !PT ;  /* 0x0000020035ff7812 */ /* 0x040fe4000782c0ff */
[----:B------:R-:W-:-:S02]  /*0860*/  LOP3.LUT R53, R53, 0xffffff7f, RZ, 0xc0, !PT ;  /* 0xffffff7f35357812 */ /* 0x000fc400078ec0ff */
[----:B------:R-:W-:Y:S02]  /*0870*/  ISETP.GE.AND P2, PT, R16, UR29, PT ;  /* 0x0000001d10007c0c */ /* 0x000fe4000bf46270 */
[----:B------:R-:W-:Y:S01]  /*0880*/  @P5 LOP3.LUT R53, R53, 0x80, RZ, 0xfc, !PT ;  /* 0x0000008035355812 */ /* 0x000fe200078efcff */
[----:B------:R-:W5:Y:S01]  /*0890*/  @!P3 LDG.E R28, desc[UR26][R22.64+0x280] ;  /* 0x0002801a161cb981 */ /* 0x000f62000c1e1900 */
[----:B------:R-:W-:Y:S02]  /*08a0*/  LOP3.LUT R17, R21, 0xe0, RZ, 0xfc, !PT ;  /* 0x000000e015117812 */ /* 0x000fe400078efcff */
[----:B------:R-:W-:Y:S02]  /*08b0*/  LOP3.LUT R53, R53, 0xffffffbf, RZ, 0xc0, !PT ;  /* 0xffffffbf35357812 */ /* 0x000fe400078ec0ff */
[----:B------:R-:W-:Y:S01]  /*08c0*/  LOP3.LUT R18, R21, 0x100, RZ, 0xfc, !PT ;  /* 0x0000010015127812 */ /* 0x000fe200078efcff */
[----:B------:R-:W2:Y:S01]  /*08d0*/  @!P1 LDG.E R25, desc[UR26][R22.64+0x80] ;  /* 0x0000801a16199981 */ /* 0x000ea2000c1e1900 */
[----:B------:R-:W-:-:S02]  /*08e0*/  @P4 LOP3.LUT R53, R53, 0x40, RZ, 0xfc, !PT ;  /* 0x0000004035354812 */ /* 0x000fc400078efcff */
[----:B------:R-:W-:Y:S01]  /*08f0*/  LOP3.LUT R19, R21, 0x120, RZ, 0xfc, !PT ;  /* 0x0000012015137812 */ /* 0x000fe200078efcff */
[----:B------:R-:W5:Y:S01]  /*0900*/  @!P2 LDG.E R31, desc[UR26][R22.64+0x300] ;  /* 0x0003001a161fa981 */ /* 0x000f62000c1e1900 */
[C---:B------:R-:W-:Y:S02]  /*0910*/  LOP3.LUT P0, RZ, R53.reuse, 0x400, RZ, 0xc0, !PT ;  /* 0x0000040035ff7812 */ /* 0x040fe4000780c0ff */
[----:B------:R-:W-:Y:S02]  /*0920*/  LOP3.LUT R53, R53, 0xffffffdf, RZ, 0xc0, !PT ;  /* 0xffffffdf35357812 */ /* 0x000fe400078ec0ff */
[----:B------:R-:W-:Y:S02]  /*0930*/  LOP3.LUT R11, R21, 0x140, RZ, 0xfc, !PT ;  /* 0x00000140150b7812 */ /* 0x000fe400078efcff */
[----:B------:R-:W-:Y:S02]  /*0940*/  @P3 LOP3.LUT R53, R53, 0x20, RZ, 0xfc, !PT ;  /* 0x0000002035353812 */ /* 0x000fe400078efcff */
[----:B------:R-:W-:-:S02]  /*0950*/  LOP3.LUT R10, R21, 0x160, RZ, 0xfc, !PT ;  /* 0x00000160150a7812 */ /* 0x000fc400078efcff */
[----:B------:R-:W-:Y:S02]  /*0960*/  LOP3.LUT R53, R53, 0xffffffef, RZ, 0xc0, !PT ;  /* 0xffffffef35357812 */ /* 0x000fe400078ec0ff */
[----:B------:R-:W-:Y:S01]  /*0970*/  LOP3.LUT R9, R21, 0x180, RZ, 0xfc, !PT ;  /* 0x0000018015097812 */ /* 0x000fe200078efcff */
[----:B------:R-:W3:Y:S01]  /*0980*/  @!P0 LDG.E R24, desc[UR26][R22.64] ;  /* 0x0000001a16188981 */ /* 0x000ee2000c1e1900 */
[----:B------:R-:W-:Y:S02]  /*0990*/  ISETP.GE.AND P0, PT, R17, UR29, PT ;  /* 0x0000001d11007c0c */ /* 0x000fe4000bf06270 */
[----:B------:R-:W-:Y:S02]  /*09a0*/  @P2 LOP3.LUT R53, R53, 0x10, RZ, 0xfc, !PT ;  /* 0x0000001035352812 */ /* 0x000fe400078efcff */
[----:B------:R-:W-:Y:S02]  /*09b0*/  LOP3.LUT R8, R21, 0x1a0, RZ, 0xfc, !PT ;  /* 0x000001a015087812 */ /* 0x000fe400078efcff */
[----:B------:R-:W-:-:S02]  /*09c0*/  LOP3.LUT R53, R53, 0xfffffff7, RZ, 0xc0, !PT ;  /* 0xfffffff735357812 */ /* 0x000fc400078ec0ff */
[C---:B------:R-:W-:Y:S02]  /*09d0*/  LOP3.LUT R7, R21.reuse, 0x1c0, RZ, 0xfc, !PT ;  /* 0x000001c015077812 */ /* 0x040fe400078efcff */
[----:B------:R-:W-:-:S03]  /*09e0*/  LOP3.LUT R6, R21, 0x1e0, RZ, 0xfc, !PT ;  /* 0x000001e015067812 */ /* 0x000fc600078efcff */
[----:B------:R-:W-:Y:S01]  /*09f0*/  @P0 LOP3.LUT R53, R53, 0x8, RZ, 0xfc, !PT ;  /* 0x0000000835350812 */ /* 0x000fe200078efcff */
[----:B------:R-:W5:Y:S01]  /*0a00*/  @!P0 LDG.E R33, desc[UR26][R22.64+0x380] ;  /* 0x0003801a16218981 */ /* 0x000f62000c1e1900 */
[----:B------:R-:W-:Y:S02]  /*0a10*/  ISETP.GE.AND P0, PT, R18, UR29, PT ;  /* 0x0000001d12007c0c */ /* 0x000fe4000bf06270 */
[----:B------:R-:W-:Y:S02]  /*0a20*/  LOP3.LUT R53, R53, 0xfffffffb, RZ, 0xc0, !PT ;  /* 0xfffffffb35357812 */ /* 0x000fe400078ec0ff */
[----:B------:R-:W-:Y:S02]  /*0a30*/  ISETP.GE.AND P6, PT, R19, UR29, PT ;  /* 0x0000001d13007c0c */ /* 0x000fe4000bfc6270 */
[----:B------:R-:W-:Y:S02]  /*0a40*/  ISETP.GE.AND P5, PT, R11, UR29, PT ;  /* 0x0000001d0b007c0c */ /* 0x000fe4000bfa6270 */
[----:B------:R-:W-:-:S02]  /*0a50*/  ISETP.GE.AND P1, PT, R9, UR29, PT ;  /* 0x0000001d09007c0c */ /* 0x000fc4000bf26270 */
[----:B------:R-:W-:-:S03]  /*0a60*/  ISETP.GE.AND P2, PT, R8, UR29, PT ;  /* 0x0000001d08007c0c */ /* 0x000fc6000bf46270 */
[----:B------:R-:W-:Y:S01]  /*0a70*/  @P0 LOP3.LUT R53, R53, 0x4, RZ, 0xfc, !PT ;  /* 0x0000000435350812 */ /* 0x000fe200078efcff */
[----:B------:R-:W5:Y:S01]  /*0a80*/  @!P0 LDG.E R35, desc[UR26][R22.64+0x400] ;  /* 0x0004001a16238981 */ /* 0x000f62000c1e1900 */
[----:B------:R-:W-:Y:S02]  /*0a90*/  ISETP.GE.AND P0, PT, R10, UR29, PT ;  /* 0x0000001d0a007c0c */ /* 0x000fe4000bf06270 */
[----:B------:R-:W-:Y:S01]  /*0aa0*/  ISETP.GE.AND P3, PT, R7, UR29, PT ;  /* 0x0000001d07007c0c */ /* 0x000fe2000bf66270 */
[----:B------:R-:W5:Y:S01]  /*0ab0*/  @!P6 LDG.E R30, desc[UR26][R22.64+0x480] ;  /* 0x0004801a161ee981 */ /* 0x000f62000c1e1900 */
[----:B------:R-:W-:-:S03]  /*0ac0*/  ISETP.GE.AND P4, PT, R6, UR29, PT ;  /* 0x0000001d06007c0c */ /* 0x000fc6000bf86270 */
        /* <DEDUP_REMOVED lines=8> */
[----:B------:R-:W-:Y:S01]  /*0b50*/  LOP3.LUT R53, R53, 0xfffffffd, RZ, 0xc0, !PT ;  /* 0xfffffffd35357812 */ /* 0x000fe200078ec0ff */
[----:B------:R-:W-:-:S03]  /*0b60*/  UMOV UR19, 0x400 ;  /* 0x0000040000137882 */ /* 0x000fc60000000000 */
[----:B------:R-:W-:Y:S02]  /*0b70*/  @P6 LOP3.LUT R53, R53, 0x2, RZ, 0xfc, !PT ;  /* 0x0000000235356812 */ /* 0x000fe400078efcff */
[----:B------:R-:W-:Y:S02]  /*0b80*/  P2R R56, PR, RZ, 0x40 ;  /* 0x00000040ff387803 */ /* 0x000fe40000000000 */
[----:B------:R-:W-:-:S04]  /*0b90*/  LOP3.LUT P6, RZ, R53, 0x4, RZ, 0xc0, !PT ;  /* 0x0000000435ff7812 */ /* 0x000fc800078cc0ff */
[----:B------:R-:W-:Y:S02]  /*0ba0*/  P2R R54, PR, RZ, 0x40 ;  /* 0x00000040ff367803 */ /* 0x000fe40000000000 */
[----:B------:R-:W-:Y:S02]  /*0bb0*/  LOP3.LUT P6, RZ, R53, 0x8, RZ, 0xc0, !PT ;  /* 0x0000000835ff7812 */ /* 0x000fe400078cc0ff */
[----:B------:R-:W-:Y:S01]  /*0bc0*/  LOP3.LUT R100, R100, 0x3e0, RZ, 0xc0, !PT ;  /* 0x000003e064647812 */ /* 0x000fe200078ec0ff */
        /* <DEDUP_REMOVED lines=22> */
[----:B------:R-:W-:Y:S02]  /*0d30*/  P2R R52, PR, RZ, 0x40 ;  /* 0x00000040ff347803 */ /* 0x000fe40000000000 */
[----:B------:R-:W-:Y:S02]  /*0d40*/  IADD3 R63, PT, PT, R36, 0x160, RZ ;  /* 0x00000160243f7810 */ /* 0x000fe40007ffe0ff */
[----:B------:R-:W-:Y:S02]  /*0d50*/  LEA.HI.SX32 R55, R55, R36, 0x1b ;  /* 0x0000002437377211 */ /* 0x000fe400078fdaff */
[----:B------:R-:W-:-:S02]  /*0d60*/  LEA R161, R47, UR19, 0x2 ;  /* 0x000000132fa17c11 */ /* 0x000fc4000f8e10ff */
[----:B------:R-:W-:Y:S02]  /*0d70*/  LOP3.LUT P6, RZ, R53, 0x10, RZ, 0xc0, !PT ;  /* 0x0000001035ff7812 */ /* 0x000fe400078cc0ff */
[C---:B------:R-:W-:Y:S02]  /*0d80*/  IADD3 R65, PT, PT, R36.reuse, 0x180, RZ ;  /* 0x0000018024417810 */ /* 0x040fe40007ffe0ff */
[-C--:B------:R-:W-:Y:S02]  /*0d90*/  LEA.HI.SX32 R57, R57, R36.reuse, 0x1b ;  /* 0x0000002439397211 */ /* 0x080fe400078fdaff */
[----:B------:R-:W-:Y:S02]  /*0da0*/  LEA R160, R49, UR19, 0x2 ;  /* 0x0000001331a07c11 */ /* 0x000fe4000f8e10ff */
[----:B------:R-:W-:Y:S02]  /*0db0*/  IADD3 R67, PT, PT, R36, 0x1a0, RZ ;  /* 0x000001a024437810 */ /* 0x000fe40007ffe0ff */
[----:B------:R-:W-:-:S02]  /*0dc0*/  LEA.HI.SX32 R59, R59, R36, 0x1b ;  /* 0x000000243b3b7211 */ /* 0x000fc400078fdaff */
[----:B------:R-:W-:Y:S02]  /*0dd0*/  LEA R159, R23, UR19, 0x2 ;  /* 0x00000013179f7c11 */ /* 0x000fe4000f8e10ff */
[----:B------:R-:W-:Y:S02]  /*0de0*/  IADD3 R100, PT, PT, R100, R58, RZ ;  /* 0x0000003a64647210 */ /* 0x000fe40007ffe0ff */
[C---:B------:R-:W-:Y:S02]  /*0df0*/  IADD3 R69, PT, PT, R36.reuse, 0x1c0, RZ ;  /* 0x000001c024457810 */ /* 0x040fe40007ffe0ff */
[----:B------:R-:W-:Y:S02]  /*0e00*/  LEA.HI.SX32 R61, R61, R36, 0x1b ;  /* 0x000000243d3d7211 */ /* 0x000fe400078fdaff */
[----:B------:R-:W-:Y:S02]  /*0e10*/  LEA R158, R51, UR19, 0x2 ;  /* 0x00000013339e7c11 */ /* 0x000fe4000f8e10ff */
[----:B------:R-:W-:-:S02]  /*0e20*/  IADD3 R71, PT, PT, R36, 0x1e0, RZ ;  /* 0x000001e024477810 */ /* 0x000fc40007ffe0ff */
[-C--:B------:R-:W-:Y:S02]  /*0e30*/  LEA.HI.SX32 R63, R63, R36.reuse, 0x1b ;  /* 0x000000243f3f7211 */ /* 0x080fe400078fdaff */
[----:B------:R-:W-:Y:S02]  /*0e40*/  LEA R156, R55, UR19, 0x2 ;  /* 0x00000013379c7c11 */ /* 0x000fe4000f8e10ff */
[----:B------:R-:W-:Y:S02]  /*0e50*/  P2R R50, PR, RZ, 0x40 ;  /* 0x00000040ff327803 */ /* 0x000fe40000000000 */
[----:B------:R-:W-:Y:S02]  /*0e60*/  LEA.HI.SX32 R65, R65, R36, 0x1b ;  /* 0x0000002441417211 */ /* 0x000fe400078fdaff */
[----:B------:R-:W-:Y:S02]  /*0e70*/  LEA R134, R57, UR19, 0x2 ;  /* 0x0000001339867c11 */ /* 0x000fe4000f8e10ff */
[----:B------:R-:W-:-:S02]  /*0e80*/  LOP3.LUT P6, RZ, R53, 0x20, RZ, 0xc0, !PT ;  /* 0x0000002035ff7812 */ /* 0x000fc400078cc0ff */
[-C--:B------:R-:W-:Y:S02]  /*0e90*/  LEA.HI.SX32 R67, R67, R36.reuse, 0x1b ;  /* 0x0000002443437211 */ /* 0x080fe400078fdaff */
[----:B------:R-:W-:Y:S02]  /*0ea0*/  LEA R99, R59, UR19, 0x2 ;  /* 0x000000133b637c11 */ /* 0x000fe4000f8e10ff */
[----:B------:R-:W-:Y:S02]  /*0eb0*/  SHF.L.U32 R100, R100, 0x4, RZ ;  /* 0x0000000464647819 */ /* 0x000fe400000006ff */
[-C--:B------:R-:W-:Y:S02]  /*0ec0*/  LEA.HI.SX32 R69, R69, R36.reuse, 0x1b ;  /* 0x0000002445457211 */ /* 0x080fe400078fdaff */
[----:B------:R-:W-:Y:S02]  /*0ed0*/  LEA R98, R61, UR19, 0x2 ;  /* 0x000000133d627c11 */ /* 0x000fe4000f8e10ff */
[----:B------:R-:W-:-:S02]  /*0ee0*/  LEA.HI.SX32 R71, R71, R36, 0x1b ;  /* 0x0000002447477211 */ /* 0x000fc400078fdaff */
[----:B------:R-:W-:Y:S02]  /*0ef0*/  LEA R97, R63, UR19, 0x2 ;  /* 0x000000133f617c11 */ /* 0x000fe4000f8e10ff */
[----:B------:R-:W-:Y:S02]  /*0f00*/  LEA R96, R65, UR19, 0x2 ;  /* 0x0000001341607c11 */ /* 0x000fe4000f8e10ff */
[----:B------:R-:W-:Y:S02]  /*0f10*/  P2R R48, PR, RZ, 0x40 ;  /* 0x00000040ff307803 */ /* 0x000fe40000000000 */
[----:B------:R-:W-:Y:S02]  /*0f20*/  LEA R95, R67, UR19, 0x2 ;  /* 0x00000013435f7c11 */ /* 0x000fe4000f8e10ff */
[----:B------:R-:W-:Y:S02]  /*0f30*/  LEA.HI.SX32 R92, R100, R100, 0x1b ;  /* 0x00000064645c7211 */ /* 0x000fe400078fdaff */
[----:B------:R-:W-:-:S02]  /*0f40*/  LOP3.LUT P6, RZ, R53, 0x40, RZ, 0xc0, !PT ;  /* 0x0000004035ff7812 */ /* 0x000fc400078cc0ff */
[----:B------:R-:W-:Y:S02]  /*0f50*/  LEA R94, R69, UR19, 0x2 ;  /* 0x00000013455e7c11 */ /* 0x000fe4000f8e10ff */
        /* <DEDUP_REMOVED lines=11> */
[----:B---3--:R-:W-:Y:S04]  /*1010*/  STS [R136], R24 ;  /* 0x0000001888007388 */ /* 0x008fe80000000800 */
[----:B--2---:R0:W-:Y:S04]  /*1020*/  STS [R132+0x80], R25 ;  /* 0x0000801984007388 */ /* 0x0041e80000000800 */
[----:B------:R-:W-:Y:S04]  /*1030*/  STS [R164+0x100], R27 ;  /* 0x0001001ba4007388 */ /* 0x000fe80000000800 */
[----:B------:R1:W-:Y:S04]  /*1040*/  STS [R161+0x180], R26 ;  /* 0x0001801aa1007388 */ /* 0x0003e80000000800 */
[----:B----4-:R-:W-:Y:S04]  /*1050*/  STS [R160+0x200], R29 ;  /* 0x0002001da0007388 */ /* 0x010fe80000000800 */
[----:B-----5:R2:W-:Y:S04]  /*1060*/  STS [R159+0x280], R28 ;  /* 0x0002801c9f007388 */ /* 0x0205e80000000800 */
[----:B------:R-:W-:Y:S04]  /*1070*/  STS [R158+0x300], R31 ;  /* 0x0003001f9e007388 */ /* 0x000fe80000000800 */
[----:B------:R-:W-:Y:S04]  /*1080*/  STS [R156+0x380], R33 ;  /* 0x000380219c007388 */ /* 0x000fe80000000800 */
[----:B------:R-:W-:Y:S04]  /*1090*/  STS [R134+0x400], R35 ;  /* 0x0004002386007388 */ /* 0x000fe80000000800 */
[----:B------:R3:W-:Y:S04]  /*10a0*/  STS [R99+0x480], R30 ;  /* 0x0004801e63007388 */ /* 0x0007e80000000800 */
[----:B------:R-:W-:Y:S04]  /*10b0*/  STS [R98+0x500], R37 ;  /* 0x0005002562007388 */ /* 0x000fe80000000800 */
[----:B------:R4:W-:Y:S04]  /*10c0*/  STS [R97+0x580], R32 ;  /* 0x0005802061007388 */ /* 0x0009e80000000800 */
[----:B------:R-:W-:Y:S04]  /*10d0*/  STS [R96+0x600], R39 ;  /* 0x0006002760007388 */ /* 0x000fe80000000800 */
[----:B------:R-:W-:Y:S04]  /*10e0*/  STS [R95+0x680], R34 ;  /* 0x000680225f007388 */ /* 0x000fe80000000800 */
[----:B------:R-:W-:Y:S04]  /*10f0*/  STS [R94+0x700], R41 ;  /* 0x000700295e007388 */ /* 0x000fe80000000800 */
        /* <DEDUP_REMOVED lines=19> */
[----:B0-----:R-:W-:-:S05]  /*1230*/  CS2R R24, SRZ ;  /* 0x0000000000187805 */ /* 0x001fca000001ff00 */
[----:B------:R-:W5:Y:S01]  /*1240*/  @!P6 LDG.E R22, desc[UR26][R2.64] ;  /* 0x0000001a0216e981 */ /* 0x000f62000c1e1900 */
[----:B------:R-:W-:-:S13]  /*1250*/  ISETP.NE.AND P6, PT, R40, RZ, PT ;  /* 0x000000ff2800720c */ /* 0x000fda0003fc5270 */
        /* <DEDUP_REMOVED lines=9> */
[----:B--2---:R-:W-:Y:S02]  /*12f0*/  CS2R R28, SRZ ;  /* 0x00000000001c7805 */ /* 0x004fe4000001ff00 */
[----:B---3--:R-:W-:Y:S02]  /*1300*/  CS2R R30, SRZ ;  /* 0x00000000001e7805 */ /* 0x008fe4000001ff00 */
[----:B----4-:R-:W-:Y:S01]  /*1310*/  CS2R R32, SRZ ;  /* 0x0000000000207805 */ /* 0x010fe2000001ff00 */
[----:B-----5:R-:W-:Y:S01]  /*1320*/  HFMA2 R0, -RZ, RZ, 0, 0 ;  /* 0x00000000ff007431 */ /* 0x020fe200000001ff */
[----:B------:R-:W-:Y:S01]  /*1330*/  MOV R35, RZ ;  /* 0x000000ff00237202 */ /* 0x000fe20000000f00 */
[----:B------:R-:W-:Y:S01]  /*1340*/  HFMA2 R37, -RZ, RZ, 0, 0 ;  /* 0x00000000ff257431 */ /* 0x000fe200000001ff */
[----:B------:R-:W-:Y:S01]  /*1350*/  MOV R39, RZ ;  /* 0x000000ff00277202 */ /* 0x000fe20000000f00 */
[----:B------:R-:W2:Y:S04]  /*1360*/  @!P0 LDG.E R28, desc[UR26][R2.64+0x580] ;  /* 0x0005801a021c8981 */ /* 0x000ea8000c1e1900 */
[----:B------:R-:W3:Y:S04]  /*1370*/  @!P5 LDG.E R35, desc[UR26][R2.64+0x500] ;  /* 0x0005001a0223d981 */ /* 0x000ee8000c1e1900 */
[----:B------:R-:W4:Y:S01]  /*1380*/  @!P6 LDG.E R26, desc[UR26][R2.64+0x280] ;  /* 0x0002801a021ae981 */ /* 0x000f22000c1e1900 */
[----:B------:R-:W-:-:S03]  /*1390*/  ISETP.NE.AND P6, PT, R50, RZ, PT ;  /* 0x000000ff3200720c */ /* 0x000fc60003fc5270 */
[----:B------:R-:W5:Y:S04]  /*13a0*/  @!P1 LDG.E R37, desc[UR26][R2.64+0x600] ;  /* 0x0006001a02259981 */ /* 0x000f68000c1e1900 */
[----:B------:R-:W5:Y:S04]  /*13b0*/  @!P2 LDG.E R30, desc[UR26][R2.64+0x680] ;  /* 0x0006801a021ea981 */ /* 0x000f68000c1e1900 */
[----:B------:R-:W5:Y:S04]  /*13c0*/  @!P3 LDG.E R39, desc[UR26][R2.64+0x700] ;  /* 0x0007001a0227b981 */ /* 0x000f68000c1e1900 */
[----:B------:R-:W2:Y:S01]  /*13d0*/  @!P6 LDG.E R29, desc[UR26][R2.64+0x300] ;  /* 0x0003001a021de981 */ /* 0x000ea2000c1e1900 */
[----:B------:R-:W-:-:S03]  /*13e0*/  ISETP.NE.AND P6, PT, R52, RZ, PT ;  /* 0x000000ff3400720c */ /* 0x000fc60003fc5270 */
[----:B------:R-:W5:Y:S10]  /*13f0*/  @!P4 LDG.E R32, desc[UR26][R2.64+0x780] ;  /* 0x0007801a0220c981 */ /* 0x000f74000c1e1900 */
[----:B------:R-:W3:Y:S01]  /*1400*/  @!P6 LDG.E R31, desc[UR26][R2.64+0x380] ;  /* 0x0003801a021fe981 */ /* 0x000ee2000c1e1900 */
[----:B------:R-:W-:-:S13]  /*1410*/  ISETP.NE.AND P6, PT, R54, RZ, PT ;  /* 0x000000ff3600720c */ /* 0x000fda0003fc5270 */
[----:B------:R-:W5:Y:S01]  /*1420*/  @!P6 LDG.E R33, desc[UR26][R2.64+0x400] ;  /* 0x0004001a0221e981 */ /* 0x000f62000c1e1900 */
[----:B------:R-:W-:-:S13]  /*1430*/  ISETP.NE.AND P6, PT, R56, RZ, PT ;  /* 0x000000ff3800720c */ /* 0x000fda0003fc5270 */
[----:B------:R0:W5:Y:S01]  /*1440*/  @!P6 LDG.E R0, desc[UR26][R2.64+0x480] ;  /* 0x0004801a0200e981 */ /* 0x000162000c1e1900 */
[----:B------:R-:W-:-:S04]  /*1450*/  LOP3.LUT R53, R53, 0xfffffffe, RZ, 0xc0, !PT ;  /* 0xfffffffe35357812 */ /* 0x000fc800078ec0ff */
[----:B------:R-:W-:Y:S02]  /*1460*/  @P5 LOP3.LUT R53, R53, 0x1, RZ, 0xfc, !PT ;  /* 0x0000000135355812 */ /* 0x000fe400078efcff */
        /* <DEDUP_REMOVED lines=19> */
[----:B------:R-:W-:Y:S04]  /*15a0*/  STS [R136], R22 ;  /* 0x0000001688007388 */ /* 0x000fe80000000800 */
[----:B------:R0:W-:Y:S04]  /*15b0*/  STS [R132+0x80], R23 ;  /* 0x0000801784007388 */ /* 0x0001e80000000800 */
[----:B------:R-:W-:Y:S04]  /*15c0*/  STS [R164+0x100], R25 ;  /* 0x00010019a4007388 */ /* 0x000fe80000000800 */
[----:B------:R1:W-:Y:S04]  /*15d0*/  STS [R161+0x180], R24 ;  /* 0x00018018a1007388 */ /* 0x0003e80000000800 */
[----:B------:R-:W-:Y:S04]  /*15e0*/  STS [R160+0x200], R27 ;  /* 0x0002001ba0007388 */ /* 0x000fe80000000800 */
[----:B----4-:R-:W-:Y:S04]  /*15f0*/  STS [R159+0x280], R26 ;  /* 0x0002801a9f007388 */ /* 0x010fe80000000800 */
[----:B--2---:R-:W-:Y:S04]  /*1600*/  STS [R158+0x300], R29 ;  /* 0x0003001d9e007388 */ /* 0x004fe80000000800 */
[----:B---3--:R-:W-:Y:S04]  /*1610*/  STS [R156+0x380], R31 ;  /* 0x0003801f9c007388 */ /* 0x008fe80000000800 */
[----:B-----5:R-:W-:Y:S04]  /*1620*/  STS [R134+0x400], R33 ;  /* 0x0004002186007388 */ /* 0x020fe80000000800 */
[----:B------:R2:W-:Y:S04]  /*1630*/  STS [R99+0x480], R0 ;  /* 0x0004800063007388 */ /* 0x0005e80000000800 */
[----:B------:R-:W-:Y:S04]  /*1640*/  STS [R98+0x500], R35 ;  /* 0x0005002362007388 */ /* 0x000fe80000000800 */
[----:B------:R3:W-:Y:S04]  /*1650*/  STS [R97+0x580], R28 ;  /* 0x0005801c61007388 */ /* 0x0007e80000000800 */
[----:B------:R-:W-:Y:S04]  /*1660*/  STS [R96+0x600], R37 ;  /* 0x0006002560007388 */ /* 0x000fe80000000800 */
[----:B------:R4:W-:Y:S04]  /*1670*/  STS [R95+0x680], R30 ;  /* 0x0006801e5f007388 */ /* 0x0009e80000000800 */
[----:B------:R-:W-:Y:S04]  /*1680*/  STS [R94+0x700], R39 ;  /* 0x000700275e007388 */ /* 0x000fe80000000800 */
[----:B------:R-:W-:Y:S01]  /*1690*/  STS [R93+0x780], R32 ;  /* 0x000780205d007388 */ /* 0x000fe20000000800 */
[----:B------:R-:W-:-:S03]  /*16a0*/  NOP ;  /* 0x0000000000007918 */ /* 0x000fc60000000000 */
[----:B------:R-:W5:Y:S04]  /*16b0*/  LDS R69, [R92] ;  /* 0x000000005c457984 */ /* 0x000f680000000800 */
[----:B------:R-:W5:Y:S04]  /*16c0*/  LDS R68, [R92+0x4] ;  /* 0x000004005c447984 */ /* 0x000f680000000800 */
        /* <DEDUP_REMOVED lines=13> */
[----:B------:R-:W5:Y:S01]  /*17a0*/  LDS R54, [R92+0x3c] ;  /* 0x00003c005c367984 */ /* 0x000f620000000800 */
        /* <DEDUP_REMOVED lines=10> */
[----:B------:R-:W-:Y:S01]  /*1850*/  ISETP.NE.AND P6, PT, R40, RZ, PT ;  /* 0x000000ff2800720c */ /* 0x000fe20003fc5270 */
[----:B--2---:R-:W-:-:S12]  /*1860*/  HFMA2 R0, -RZ, RZ, 0, 0 ;  /* 0x00000000ff007431 */ /* 0x004fd800000001ff */
[----:B------:R-:W2:Y:S01]  /*1870*/  @!P6 LDG.E R25, desc[UR26][R4.64+0x200] ;  /* 0x0002001a0419e981 */ /* 0x000ea2000c1e1900 */
[----:B------:R-:W-:Y:S02]  /*1880*/  ISETP.NE.AND P6, PT, R41, RZ, PT ;  /* 0x000000ff2900720c */ /* 0x000fe40003fc5270 */
[----:B------:R-:W-:Y:S02]  /*1890*/  CS2R R26, SRZ ;  /* 0x00000000001a7805 */ /* 0x000fe4000001ff00 */
[----:B---3--:R-:W-:Y:S02]  /*18a0*/  CS2R R28, SRZ ;  /* 0x00000000001c7805 */ /* 0x008fe4000001ff00 */
[----:B----4-:R-:W-:Y:S02]  /*18b0*/  CS2R R30, SRZ ;  /* 0x00000000001e7805 */ /* 0x010fe4000001ff00 */
[----:B------:R-:W-:Y:S01]  /*18c0*/  MOV R33, RZ ;  /* 0x000000ff00217202 */ /* 0x000fe20000000f00 */
[----:B------:R-:W-:Y:S01]  /*18d0*/  HFMA2 R35, -RZ, RZ, 0, 0 ;  /* 0x00000000ff237431 */ /* 0x000fe200000001ff */
[----:B------:R-:W-:Y:S01]  /*18e0*/  MOV R37, RZ ;  /* 0x000000ff00257202 */ /* 0x000fe20000000f00 */
[----:B------:R-:W3:Y:S04]  /*18f0*/  @!P0 LDG.E R26, desc[UR26][R4.64+0x580] ;  /* 0x0005801a041a8981 */ /* 0x000ee8000c1e1900 */
[----:B------:R-:W4:Y:S04]  /*1900*/  @!P5 LDG.E R33, desc[UR26][R4.64+0x500] ;  /* 0x0005001a0421d981 */ /* 0x000f28000c1e1900 */
[----:B------:R-:W3:Y:S01]  /*1910*/  @!P6 LDG.E R0, desc[UR26][R4.64+0x280] ;  /* 0x0002801a0400e981 */ /* 0x000ee2000c1e1900 */
[----:B------:R-:W-:-:S03]  /*1920*/  ISETP.NE.AND P6, PT, R42, RZ, PT ;  /* 0x000000ff2a00720c */ /* 0x000fc60003fc5270 */
[----:B------:R-:W4:Y:S04]  /*1930*/  @!P1 LDG.E R35, desc[UR26][R4.64+0x600] ;  /* 0x0006001a04239981 */ /* 0x000f28000c1e1900 */
[----:B------:R-:W4:Y:S04]  /*1940*/  @!P2 LDG.E R28, desc[UR26][R4.64+0x680] ;  /* 0x0006801a041ca981 */ /* 0x000f28000c1e1900 */
[----:B------:R-:W4:Y:S04]  /*1950*/  @!P3 LDG.E R37, desc[UR26][R4.64+0x700] ;  /* 0x0007001a0425b981 */ /* 0x000f28000c1e1900 */
[----:B------:R-:W4:Y:S01]  /*1960*/  @!P6 LDG.E R27, desc[UR26][R4.64+0x300] ;  /* 0x0003001a041be981 */ /* 0x000f22000c1e1900 */
[----:B------:R-:W-:-:S03]  /*1970*/  ISETP.NE.AND P6, PT, R43, RZ, PT ;  /* 0x000000ff2b00720c */ /* 0x000fc60003fc5270 */
[----:B------:R-:W4:Y:S10]  /*1980*/  @!P4 LDG.E R30, desc[UR26][R4.64+0x780] ;  /* 0x0007801a041ec981 */ /* 0x000f34000c1e1900 */
[----:B------:R-:W4:Y:S01]  /*1990*/  @!P6 LDG.E R29, desc[UR26][R4.64+0x380] ;  /* 0x0003801a041de981 */ /* 0x000f22000c1e1900 */
[----:B------:R-:W-:-:S13]  /*19a0*/  ISETP.NE.AND P6, PT, R44, RZ, PT ;  /* 0x000000ff2c00720c */ /* 0x000fda0003fc5270 */
[----:B------:R-:W4:Y:S01]  /*19b0*/  @!P6 LDG.E R31, desc[UR26][R4.64+0x400] ;  /* 0x0004001a041fe981 */ /* 0x000f22000c1e1900 */
[----:B------:R-:W-:-:S13]  /*19c0*/  ISETP.NE.AND P6, PT, R45, RZ, PT ;  /* 0x000000ff2d00720c */ /* 0x000fda0003fc5270 */
[----:B------:R-:W4:Y:S01]  /*19d0*/  @!P6 LDG.E R24, desc[UR26][R4.64+0x480] ;  /* 0x0004801a0418e981 */ /* 0x000f22000c1e1900 */
[----:B-----5:R-:W-:-:S03]  /*19e0*/  FADD.FTZ R69, R69, UR7 ;  /* 0x0000000745457e21 */ /* 0x020fc60008010000 */
[----:B------:R0:W-:Y:S04]  /*19f0*/  STL [R1+0x4], R136 ;  /* 0x0000048801007387 */ /* 0x0001e80000100800 */
[----:B------:R0:W-:Y:S01]  /*1a00*/  STL [R1], R132 ;  /* 0x0000008401007387 */ /* 0x0001e20000100800 */
[----:B------:R-:W-:Y:S01]  /*1a10*/  FSETP.GTU.FTZ.AND P5, PT, R69, 20, PT ;  /* 0x41a000004500780b */ /* 0x000fe20003fbc000 */
[----:B------:R-:W-:Y:S01]  /*1a20*/  BSSY.RECONVERGENT B0, `(.L_x_223) ;  /* 0x0000040000007945 */ /* 0x000fe20003800200 */
        /* <DEDUP_REMOVED lines=15> */
[----:B------:R0:W-:Y:S04]  /*1b20*/  STS [R136], R2 ;  /* 0x0000000288007388 */ /* 0x0001e80000000800 */
[----:B------:R0:W-:Y:S04]  /*1b30*/  STS [R132+0x80], R3 ;  /* 0x0000800384007388 */ /* 0x0001e80000000800 */
[----:B------:R0:W-:Y:S04]  /*1b40*/  STS [R164+0x100], R23 ;  /* 0x00010017a4007388 */ /* 0x0001e80000000800 */
[----:B------:R0:W-:Y:S04]  /*1b50*/  STS [R161+0x180], R22 ;  /* 0x00018016a1007388 */ /* 0x0001e80000000800 */
[----:B--2---:R0:W-:Y:S04]  /*1b60*/  STS [R160+0x200], R25 ;  /* 0x00020019a0007388 */ /* 0x0041e80000000800 */
[----:B---3--:R0:W-:Y:S04]  /*1b70*/  STS [R159+0x280], R0 ;  /* 0x000280009f007388 */ /* 0x0081e80000000800 */
[----:B----4-:R0:W-:Y:S04]  /*1b80*/  STS [R158+0x300], R27 ;  /* 0x0003001b9e007388 */ /* 0x0101e80000000800 */
        /* <DEDUP_REMOVED lines=9> */
[----:B------:R-:W-:Y:S01]  /*1c20*/  NOP ;  /* 0x0000000000007918 */ /* 0x000fe20000000000 */
[----:B------:R-:W-:Y:S05]  /*1c30*/  @P5 BRA `(.L_x_224) ;  /* 0x0000000000785947 */ /* 0x000fea0003800000 */
[----:B------:R-:W-:Y:S01]  /*1c40*/  FMUL.FTZ R69, R69, 1.4426950216293334961 ;  /* 0x3fb8aa3b45457820 */ /* 0x000fe20000410000 */
[----:B------:R-:W-:Y:S02]  /*1c50*/  MOV R4, 0x3e800000 ;  /* 0x3e80000000047802 */ /* 0x000fe40000000f00 */
[----:B------:R-:W-:Y:S01]  /*1c60*/  MOV R5, 0x3d39bf78 ;  /* 0x3d39bf7800057802 */ /* 0x000fe20000000f00 */
[----:B0-----:R-:W0:Y:S02]  /*1c70*/  MUFU.EX2 R23, R69 ;  /* 0x0000004500177308 */ /* 0x001e240000000800 */
        /* <DEDUP_REMOVED lines=26> */
.L_x_224:
[----:B------:R-:W-:Y:S05]  /*1e20*/  BSYNC.RECONVERGENT B0 ;  /* 0x0000000000007941 */ /* 0x000fea0003800200 */
.L_x_223:
[----:B------:R-:W-:Y:S01]  /*1e30*/  FSETP.GTU.FTZ.AND P5, PT, R68, 20, PT ;  /* 0x41a000004400780b */ /* 0x000fe20003fbc000 */
[----:B------:R-:W-:-:S12]  /*1e40*/  BSSY.RECONVERGENT B0, `(.L_x_225) ;  /* 0x0000020000007945 */ /* 0x000fd80003800200 */
[----:B------:R-:W-:Y:S05]  /*1e50*/  @P5 BRA `(.L_x_226) ;  /* 0x0000000000785947 */ /* 0x000fea0003800000 */
[----:B------:R-:W-:Y:S01]  /*1e60*/  FMUL.FTZ R68, R68, 1.4426950216293334961 ;  /* 0x3fb8aa3b44447820 */ /* 0x000fe20000410000 */
[----:B------:R-:W-:Y:S01]  /*1e70*/  HFMA2 R4, -RZ, RZ, 1.625, 0 ;  /* 0x3e800000ff047431 */ /* 0x000fe200000001ff */
[----:B0-----:R-:W-:Y:S02]  /*1e80*/  MOV R23, 0x3d39bf78 ;  /* 0x3d39bf7800177802 */ /* 0x001fe40000000f00 */
        /* <DEDUP_REMOVED lines=27> */
.L_x_226:
[----:B------:R-:W-:Y:S05]  /*2040*/  BSYNC.RECONVERGENT B0 ;  /* 0x0000000000007941 */ /* 0x000fea0003800200 */
.L_x_225:
        /* <DEDUP_REMOVED lines=33> */
.L_x_228:
[----:B------:R-:W-:Y:S05]  /*2260*/  BSYNC.RECONVERGENT B0 ;  /* 0x0000000000007941 */ /* 0x000fea0003800200 */
.L_x_227:
        /* <DEDUP_REMOVED lines=33> */
.L_x_230:
[----:B------:R-:W-:Y:S05]  /*2480*/  BSYNC.RECONVERGENT B0 ;  /* 0x0000000000007941 */ /* 0x000fea0003800200 */
.L_x_229:
        /* <DEDUP_REMOVED lines=33> */
.L_x_232:
[----:B------:R-:W-:Y:S05]  /*26a0*/  BSYNC.RECONVERGENT B0 ;  /* 0x0000000000007941 */ /* 0x000fea0003800200 */
.L_x_231:
        /* <DEDUP_REMOVED lines=33> */
.L_x_234:
[----:B------:R-:W-:Y:S05]  /*28c0*/  BSYNC.RECONVERGENT B0 ;  /* 0x0000000000007941 */ /* 0x000fea0003800200 */
.L_x_233:
        /* <DEDUP_REMOVED lines=33> */
.L_x_236:
[----:B------:R-:W-:Y:S05]  /*2ae0*/  BSYNC.RECONVERGENT B0 ;  /* 0x0000000000007941 */ /* 0x000fea0003800200 */
.L_x_235:
        /* <DEDUP_REMOVED lines=33> */
.L_x_238:
[----:B------:R-:W-:Y:S05]  /*2d00*/  BSYNC.RECONVERGENT B0 ;  /* 0x0000000000007941 */ /* 0x000fea0003800200 */
.L_x_237:
        /* <DEDUP_REMOVED lines=33> */
.L_x_240:
[----:B------:R-:W-:Y:S05]  /*2f20*/  BSYNC.RECONVERGENT B0 ;  /* 0x0000000000007941 */ /* 0x000fea0003800200 */
.L_x_239:
        /* <DEDUP_REMOVED lines=33> */
.L_x_242:
[----:B------:R-:W-:Y:S05]  /*3140*/  BSYNC.RECONVERGENT B0 ;  /* 0x0000000000007941 */ /* 0x000fea0003800200 */
.L_x_241:
        /* <DEDUP_REMOVED lines=33> */
.L_x_244:
[----:B------:R-:W-:Y:S05]  /*3360*/  BSYNC.RECONVERGENT B0 ;  /* 0x0000000000007941 */ /* 0x000fea0003800200 */
.L_x_243:
        /* <DEDUP_REMOVED lines=33> */
.L_x_246:
[----:B------:R-:W-:Y:S05]  /*3580*/  BSYNC.RECONVERGENT B0 ;  /* 0x0000000000007941 */ /* 0x000fea0003800200 */
.L_x_245:
        /* <DEDUP_REMOVED lines=33> */
.L_x_248:
[----:B------:R-:W-:Y:S05]  /*37a0*/  BSYNC.RECONVERGENT B0 ;  /* 0x0000000000007941 */ /* 0x000fea0003800200 */
.L_x_247:
        /* <DEDUP_REMOVED lines=33> */
.L_x_250:
[----:B------:R-:W-:Y:S05]  /*39c0*/  BSYNC.RECONVERGENT B0 ;  /* 0x0000000000007941 */ /* 0x000fea0003800200 */
.L_x_249:
        /* <DEDUP_REMOVED lines=33> */
.L_x_252:
[----:B------:R-:W-:Y:S05]  /*3be0*/  BSYNC.RECONVERGENT B0 ;  /* 0x0000000000007941 */ /* 0x000fea0003800200 */
.L_x_251:
        /* <DEDUP_REMOVED lines=33> */
.L_x_254:
[----:B------:R-:W-:Y:S05]  /*3e00*/  BSYNC.RECONVERGENT B0 ;  /* 0x0000000000007941 */ /* 0x000fea0003800200 */
.L_x_253:
[----:B------:R-:W1:Y:S01]  /*3e10*/  S2UR UR28, SR_CTAID.X ;  /* 0x00000000001c79c3 */ /* 0x000e620000002500 */
[----:B------:R-:W1:Y:S01]  /*3e20*/  LDCU.128 UR20, c[0x0][0x410] ;  /* 0x00008200ff1477ac */ /* 0x000e620008000c00 */
[----:B------:R-:W-:Y:S01]  /*3e30*/  P2R R86, PR, RZ, 0x1 ;  /* 0x00000001ff567803 */ /* 0x000fe20000000000 */
[----:B------:R-:W-:Y:S04]  /*3e40*/  LDS R43, [R92] ;  /* 0x000000005c2b7984 */ /* 0x000fe80000000800 */
[----:B------:R-:W2:Y:S01]  /*3e50*/  LDL.LU R138, [R1+0xc] ;  /* 0x00000c00018a7983 */ /* 0x000ea20000300800 */
[----:B------:R-:W3:Y:S01]  /*3e60*/  S2UR UR24, SR_CTAID.Y ;  /* 0x00000000001879c3 */ /* 0x000ee20000002600 */
[----:B------:R-:W-:Y:S01]  /*3e70*/  UMOV UR8, UR10 ;  /* 0x0000000a00087c82 */ /* 0x000fe20008000000 */
[----:B------:R-:W-:Y:S01]  /*3e80*/  UMOV UR9, URZ ;  /* 0x000000ff00097c82 */ /* 0x000fe20008000000 */
[----:B------:R-:W-:Y:S01]  /*3e90*/  LOP3.LUT P0, RZ, R53, 0x40, RZ, 0xc0, !PT ;  /* 0x0000004035ff7812 */ /* 0x000fe2000780c0ff */
[----:B------:R-:W-:Y:S01]  /*3ea0*/  LDS R52, [R92+0x4] ;  /* 0x000004005c347984 */ /* 0x000fe20000000800 */
[----:B0-----:R-:W-:-:S02]  /*3eb0*/  CS2R R22, SRZ ;  /* 0x0000000000167805 */ /* 0x001fc4000001ff00 */
[----:B------:R-:W-:Y:S02]  /*3ec0*/  CS2R R24, SRZ ;  /* 0x0000000000187805 */ /* 0x000fe4000001ff00 */
[----:B------:R-:W-:Y:S01]  /*3ed0*/  P2R R85, PR, RZ, 0x1 ;  /* 0x00000001ff557803 */ /* 0x000fe20000000000 */
[----:B------:R-:W-:Y:S01]  /*3ee0*/  LDS R51, [R92+0x8] ;  /* 0x000008005c337984 */ /* 0x000fe20000000800 */
[----:B------:R-:W-:Y:S02]  /*3ef0*/  LOP3.LUT P0, RZ, R53, 0x80, RZ, 0xc0, !PT ;  /* 0x0000008035ff7812 */ /* 0x000fe4000780c0ff */
[----:B------:R-:W-:Y:S02]  /*3f00*/  CS2R R26, SRZ ;  /* 0x00000000001a7805 */ /* 0x000fe4000001ff00 */
[----:B------:R-:W-:Y:S01]  /*3f10*/  P2R R87, PR, RZ, 0x2 ;  /* 0x00000002ff577803 */ /* 0x000fe20000000000 */
[----:B------:R-:W-:Y:S01]  /*3f20*/  LDS R50, [R92+0xc] ;  /* 0x00000c005c327984 */ /* 0x000fe20000000800 */
[----:B------:R-:W-:-:S02]  /*3f30*/  P2R R84, PR, RZ, 0x1 ;  /* 0x00000001ff547803 */ /* 0x000fc40000000000 */
[----:B------:R-:W-:Y:S02]  /*3f40*/  CS2R R28, SRZ ;  /* 0x00000000001c7805 */ /* 0x000fe4000001ff00 */
[C---:B------:R-:W-:Y:S01]  /*3f50*/  LOP3.LUT P0, RZ, R53.reuse, 0x100, RZ, 0xc0, !PT ;  /* 0x0000010035ff7812 */ /* 0x040fe2000780c0ff */
[----:B-1----:R-:W-:Y:S01]  /*3f60*/  UIMAD.WIDE.U32 UR10, UR28, UR20, UR8 ;  /* 0x000000141c0a72a5 */ /* 0x002fe2000f8e0008 */
[----:B------:R-:W-:Y:S01]  /*3f70*/  LDS R49, [R92+0x10] ;  /* 0x000010005c317984 */ /* 0x000fe20000000800 */
[----:B------:R-:W-:Y:S02]  /*3f80*/  LOP3.LUT P1, RZ, R53, 0x20, RZ, 0xc0, !PT ;  /* 0x0000002035ff7812 */ /* 0x000fe4000782c0ff */
[----:B------:R-:W-:Y:S01]  /*3f90*/  CS2R R30, SRZ ;  /* 0x00000000001e7805 */ /* 0x000fe2000001ff00 */
[----:B------:R-:W-:Y:S01]  /*3fa0*/  UIMAD UR11, UR28, UR21, UR11 ;  /* 0x000000151c0b72a4 */ /* 0x000fe2000f8e020b */
[----:B------:R-:W-:Y:S01]  /*3fb0*/  LDS R48, [R92+0x14] ;  /* 0x000014005c307984 */ /* 0x000fe20000000800 */
[----:B------:R-:W-:-:S02]  /*3fc0*/  P2R R82, PR, RZ, 0x1 ;  /* 0x00000001ff527803 */ /* 0x000fc40000000000 */
[----:B------:R-:W-:Y:S01]  /*3fd0*/  CS2R R32, SRZ ;  /* 0x0000000000207805 */ /* 0x000fe2000001ff00 */
[----:B---3--:R-:W-:Y:S01]  /*3fe0*/  UIMAD.WIDE.U32 UR10, UR24, UR22, UR10 ;  /* 0x00000016180a72a5 */ /* 0x008fe2000f8e000a */
[----:B------:R-:W-:Y:S01]  /*3ff0*/  LDS R47, [R92+0x18] ;  /* 0x000018005c2f7984 */ /* 0x000fe20000000800 */
[----:B------:R-:W-:Y:S02]  /*4000*/  LOP3.LUT P0, RZ, R53, 0x200, RZ, 0xc0, !PT ;  /* 0x0000020035ff7812 */ /* 0x000fe4000780c0ff */
[----:B------:R-:W-:Y:S01]  /*4010*/  CS2R R40, SRZ ;  /* 0x0000000000287805 */ /* 0x000fe2000001ff00 */
[----:B------:R-:W-:Y:S01]  /*4020*/  UIMAD UR23, UR24, UR23, UR11 ;  /* 0x00000017181772a4 */ /* 0x000fe2000f8e020b */
[----:B------:R-:W-:Y:S01]  /*4030*/  LDS R46, [R92+0x1c] ;  /* 0x00001c005c2e7984 */ /* 0x000fe20000000800 */
[----:B------:R-:W-:Y:S02]  /*4040*/  IADD3 R2, P5, PT, R21, UR10, RZ ;  /* 0x0000000a15027c10 */ /* 0x000fe4000ffbe0ff */
[----:B------:R-:W-:Y:S01]  /*4050*/  P2R R42, PR, RZ, 0x1 ;  /* 0x00000001ff2a7803 */ /* 0x000fe20000000000 */
[----:B------:R-:W-:Y:S01]  /*4060*/  LDS R45, [R92+0x20] ;  /* 0x000020005c2d7984 */ /* 0x000fe20000000800 */
[----:B------:R-:W-:-:S02]  /*4070*/  IADD3.X R5, PT, PT, RZ, UR23, RZ, P5, !PT ;  /* 0x00000017ff057c10 */ /* 0x000fc4000affe4ff */
[C---:B------:R-:W-:Y:S01]  /*4080*/  LOP3.LUT P0, RZ, R53.reuse, 0x400, RZ, 0xc0, !PT ;  /* 0x0000040035ff7812 */ /* 0x040fe2000780c0ff */
[----:B------:R-:W-:Y:S01]  /*4090*/  LDS R44, [R92+0x24] ;  /* 0x000024005c2c7984 */ /* 0x000fe20000000800 */
[----:B------:R-:W-:Y:S01]  /*40a0*/  P2R R100, PR, RZ, 0x4 ;  /* 0x00000004ff647803 */ /* 0x000fe20000000000 */
[----:B------:R-:W0:Y:S01]  /*40b0*/  LDCU.128 UR20, c[0x0][0x420] ;  /* 0x00008400ff1477ac */ /* 0x000e220008000c00 */
[C---:B------:R-:W-:Y:S01]  /*40c0*/  LOP3.LUT P2, RZ, R53.reuse, 0x10, RZ, 0xc0, !PT ;  /* 0x0000001035ff7812 */ /* 0x040fe2000784c0ff */
[----:B------:R-:W-:Y:S01]  /*40d0*/  LDS R39, [R92+0x28] ;  /* 0x000028005c277984 */ /* 0x000fe20000000800 */
[----:B------:R-:W-:Y:S02]  /*40e0*/  P2R R101, PR, RZ, 0x8 ;  /* 0x00000008ff657803 */ /* 0x000fe40000000000 */
[----:B------:R-:W-:Y:S01]  /*40f0*/  LOP3.LUT P3, RZ, R53, 0x8, RZ, 0xc0, !PT ;  /* 0x0000000835ff7812 */ /* 0x000fe2000786c0ff */
[----:B------:R-:W-:Y:S01]  /*4100*/  LDS R38, [R92+0x2c] ;  /* 0x00002c005c267984 */ /* 0x000fe20000000800 */
[----:B------:R-:W-:-:S02]  /*4110*/  P2R R102, PR, RZ, 0x10 ;  /* 0x00000010ff667803 */ /* 0x000fc40000000000 */
[C---:B------:R-:W-:Y:S01]  /*4120*/  LOP3.LUT P4, RZ, R53.reuse, 0x4, RZ, 0xc0, !PT ;  /* 0x0000000435ff7812 */ /* 0x040fe2000788c0ff */
[----:B------:R-:W-:Y:S01]  /*4130*/  LDS R37, [R92+0x30] ;  /* 0x000030005c257984 */ /* 0x000fe20000000800 */
[----:B------:R-:W-:Y:S02]  /*4140*/  LOP3.LUT P6, RZ, R53, 0x1, RZ, 0xc0, !PT ;  /* 0x0000000135ff7812 */ /* 0x000fe400078cc0ff */
[----:B------:R-:W-:Y:S01]  /*4150*/  MOV R83, RZ ;  /* 0x000000ff00537202 */ /* 0x000fe20000000f00 */
[----:B------:R-:W-:Y:S01]  /*4160*/  LDS R36, [R92+0x34] ;  /* 0x000034005c247984 */ /* 0x000fe20000000800 */
[----:B0-----:R-:W-:-:S03]  /*4170*/  UIMAD.WIDE.U32 UR10, UR28, UR20, UR8 ;  /* 0x000000141c0a72a5 */ /* 0x001fc6000f8e0008 */
[----:B------:R-:W-:Y:S01]  /*4180*/  LDS R35, [R92+0x38] ;  /* 0x000038005c237984 */ /* 0x000fe20000000800 */
[----:B------:R-:W-:-:S03]  /*4190*/  UIMAD UR11, UR28, UR21, UR11 ;  /* 0x000000151c0b72a4 */ /* 0x000fc6000f8e020b */
[----:B------:R-:W-:Y:S01]  /*41a0*/  LDS R34, [R92+0x3c] ;  /* 0x00003c005c227984 */ /* 0x000fe20000000800 */
[----:B------:R-:W0:Y:S01]  /*41b0*/  LDCU.64 UR20, c[0x0][0x508] ;  /* 0x0000a100ff1477ac */ /* 0x000e220008000a00 */
[----:B------:R-:W-:-:S04]  /*41c0*/  UIMAD.WIDE.U32 UR10, UR24, UR22, UR10 ;  /* 0x00000016180a72a5 */ /* 0x000fc8000f8e000a */
[----:B------:R-:W-:Y:S01]  /*41d0*/  UIMAD UR23, UR24, UR23, UR11 ;  /* 0x00000017181772a4 */ /* 0x000fe2000f8e020b */
[----:B------:R-:W-:Y:S01]  /*41e0*/  BAR.SYNC.DEFER_BLOCKING 0x0 ;  /* 0x0000000000007b1d */ /* 0x000fe20000010000 */
[----:B------:R-:W-:-:S04]  /*41f0*/  IADD3 R0, P5, PT, R21, UR10, RZ ;  /* 0x0000000a15007c10 */ /* 0x000fc8000ffbe0ff */
[----:B------:R-:W-:Y:S01]  /*4200*/  IADD3.X R3, PT, PT, RZ, UR23, RZ, P5, !PT ;  /* 0x00000017ff037c10 */ /* 0x000fe2000affe4ff */
[----:B------:R-:W1:Y:S04]  /*4210*/  LDCU.64 UR10, c[0x0][0x488] ;  /* 0x00009100ff0a77ac */ /* 0x000e680008000a00 */
[----:B------:R-:W3:Y:S01]  /*4220*/  LDCU.64 UR22, c[0x0][0x510] ;  /* 0x0000a200ff1677ac */ /* 0x000ee20008000a00 */
[----:B-1----:R-:W-:-:S04]  /*4230*/  LEA R4, P5, R2, UR10, 0x2 ;  /* 0x0000000a02047c11 */ /* 0x002fc8000f8a10ff */
[----:B------:R-:W-:Y:S01]  /*4240*/  LEA.HI.X R5, R2, UR11, R5, 0x2, P5 ;  /* 0x0000000b02057c11 */ /* 0x000fe2000a8f1405 */
[----:B------:R-:W1:Y:S04]  /*4250*/  LDCU.64 UR10, c[0x0][0x478] ;  /* 0x00008f00ff0a77ac */ /* 0x000e680008000a00 */
[----:B------:R-:W4:Y:S04]  /*4260*/  @!P1 LDG.E R26, desc[UR26][R4.64+0x280] ;  /* 0x0002801a041a9981 */ /* 0x000f28000c1e1900 */
[----:B------:R-:W5:Y:S04]  /*4270*/  @!P2 LDG.E R27, desc[UR26][R4.64+0x300] ;  /* 0x0003001a041ba981 */ /* 0x000f68000c1e1900 */
[----:B------:R-:W3:Y:S04]  /*4280*/  @!P3 LDG.E R29, desc[UR26][R4.64+0x380] ;  /* 0x0003801a041db981 */ /* 0x000ee8000c1e1900 */
[----:B------:R-:W2:Y:S01]  /*4290*/  @!P4 LDG.E R31, desc[UR26][R4.64+0x400] ;  /* 0x0004001a041fc981 */ /* 0x000ea2000c1e1900 */
[----:B-1----:R-:W-:-:S03]  /*42a0*/  LEA R2, P5, R0, UR10, 0x2 ;  /* 0x0000000a00027c11 */ /* 0x002fc6000f8a10ff */
[----:B------:R-:W2:Y:S01]  /*42b0*/  @!P6 LDG.E R33, desc[UR26][R4.64+0x500] ;  /* 0x0005001a0421e981 */ /* 0x000ea2000c1e1900 */
[----:B------:R-:W-:Y:S01]  /*42c0*/  LEA.HI.X R3, R0, UR11, R3, 0x2, P5 ;  /* 0x0000000b00037c11 */ /* 0x000fe2000a8f1403 */
[----:B------:R-:W-:Y:S01]  /*42d0*/  HFMA2 R0, -RZ, RZ, 0, 0 ;  /* 0x00000000ff007431 */ /* 0x000fe200000001ff */
[----:B------:R-:W-:-:S05]  /*42e0*/  LOP3.LUT P5, RZ, R53, 0x2, RZ, 0xc0, !PT ;  /* 0x0000000235ff7812 */ /* 0x000fca00078ac0ff */
[----:B------:R-:W4:Y:S01]  /*42f0*/  @!P0 LDG.E R0, desc[UR26][R4.64] ;  /* 0x0000001a04008981 */ /* 0x000f22000c1e1900 */
[----:B------:R-:W-:Y:S02]  /*4300*/  ISETP.NE.AND P0, PT, R42, RZ, PT ;  /* 0x000000ff2a00720c */ /* 0x000fe40003f05270 */
[----:B------:R-:W-:Y:S02]  /*4310*/  ISETP.NE.AND P1, PT, R87, RZ, PT ;  /* 0x000000ff5700720c */ /* 0x000fe40003f25270 */
[----:B------:R-:W-:Y:S02]  /*4320*/  ISETP.NE.AND P2, PT, R100, RZ, PT ;  /* 0x000000ff6400720c */ /* 0x000fe40003f45270 */
[----:B------:R-:W-:Y:S01]  /*4330*/  ISETP.NE.AND P3, PT, R101, RZ, PT ;  /* 0x000000ff6500720c */ /* 0x000fe20003f65270 */
[----:B------:R-:W2:Y:S06]  /*4340*/  @!P5 LDG.E R28, desc[UR26][R4.64+0x480] ;  /* 0x0004801a041cd981 */ /* 0x000eac000c1e1900 */
[----:B------:R-:W5:Y:S01]  /*4350*/  @!P0 LDG.E R22, desc[UR26][R4.64+0x80] ;  /* 0x0000801a04168981 */ /* 0x000f62000c1e1900 */
[----:B------:R-:W-:-:S02]  /*4360*/  ISETP.NE.AND P0, PT, R82, RZ, PT ;  /* 0x000000ff5200720c */ /* 0x000fc40003f05270 */
[----:B------:R-:W-:Y:S01]  /*4370*/  ISETP.NE.AND P4, PT, R102, RZ, PT ;  /* 0x000000ff6600720c */ /* 0x000fe20003f85270 */
[----:B------:R-:W2:Y:S04]  /*4380*/  @!P1 LDG.E R41, desc[UR26][R4.64+0x600] ;  /* 0x0006001a04299981 */ /* 0x000ea8000c1e1900 */
[----:B------:R-:W2:Y:S04]  /*4390*/  @!P2 LDG.E R32, desc[UR26][R4.64+0x680] ;  /* 0x0006801a0420a981 */ /* 0x000ea8000c1e1900 */
[----:B------:R-:W2:Y:S04]  /*43a0*/  @!P3 LDG.E R83, desc[UR26][R4.64+0x700] ;  /* 0x0007001a0453b981 */ /* 0x000ea8000c1e1900 */
[----:B------:R-:W3:Y:S01]  /*43b0*/  @!P0 LDG.E R23, desc[UR26][R4.64+0x100] ;  /* 0x0001001a04178981 */ /* 0x000ee2000c1e1900 */
[----:B------:R-:W-:-:S03]  /*43c0*/  ISETP.NE.AND P0, PT, R84, RZ, PT ;  /* 0x000000ff5400720c */ /* 0x000fc60003f05270 */
[----:B------:R-:W2:Y:S10]  /*43d0*/  @!P4 LDG.E R40, desc[UR26][R4.64+0x780] ;  /* 0x0007801a0428c981 */ /* 0x000eb4000c1e1900 */
[----:B------:R-:W2:Y:S01]  /*43e0*/  @!P0 LDG.E R24, desc[UR26][R4.64+0x180] ;  /* 0x0001801a04188981 */ /* 0x000ea2000c1e1900 */
[----:B------:R-:W-:-:S13]  /*43f0*/  ISETP.NE.AND P0, PT, R85, RZ, PT ;  /* 0x000000ff5500720c */ /* 0x000fda0003f05270 */
[----:B------:R-:W2:Y:S01]  /*4400*/  @!P0 LDG.E R25, desc[UR26][R4.64+0x200] ;  /* 0x0002001a04198981 */ /* 0x000ea2000c1e1900 */
[----:B------:R-:W-:-:S13]  /*4410*/  ISETP.NE.AND P0, PT, R86, RZ, PT ;  /* 0x000000ff5600720c */ /* 0x000fda0003f05270 */
[----:B------:R1:W2:Y:S01]  /*4420*/  @!P0 LDG.E R30, desc[UR26][R4.64+0x580] ;  /* 0x0005801a041e8981 */ /* 0x0002a2000c1e1900 */
        /* <DEDUP_REMOVED lines=18> */
[----:B-1----:R-:W-:Y:S01]  /*4550*/  CS2R R4, SRZ ;  /* 0x0000000000047805 */ /* 0x002fe2000001ff00 */
[----:B----4-:R-:W-:Y:S04]  /*4560*/  STS [R136], R0 ;  /* 0x0000000088007388 */ /* 0x010fe80000000800 */
[----:B-----5:R-:W-:Y:S04]  /*4570*/  STS [R132+0x80], R22 ;  /* 0x0000801684007388 */ /* 0x020fe80000000800 */
[----:B---3--:R1:W-:Y:S04]  /*4580*/  STS [R164+0x100], R23 ;  /* 0x00010017a4007388 */ /* 0x0083e80000000800 */
[----:B--2---:R-:W-:Y:S04]  /*4590*/  STS [R161+0x180], R24 ;  /* 0x00018018a1007388 */ /* 0x004fe80000000800 */
[----:B------:R2:W-:Y:S04]  /*45a0*/  STS [R160+0x200], R25 ;  /* 0x00020019a0007388 */ /* 0x0005e80000000800 */
[----:B------:R-:W-:Y:S04]  /*45b0*/  STS [R159+0x280], R26 ;  /* 0x0002801a9f007388 */ /* 0x000fe80000000800 */
[----:B------:R-:W-:Y:S04]  /*45c0*/  STS [R158+0x300], R27 ;  /* 0x0003001b9e007388 */ /* 0x000fe80000000800 */
[----:B------:R-:W-:Y:S04]  /*45d0*/  STS [R156+0x380], R29 ;  /* 0x0003801d9c007388 */ /* 0x000fe80000000800 */
[----:B------:R3:W-:Y:S04]  /*45e0*/  STS [R134+0x400], R31 ;  /* 0x0004001f86007388 */ /* 0x0007e80000000800 */
[----:B------:R-:W-:Y:S04]  /*45f0*/  STS [R99+0x480], R28 ;  /* 0x0004801c63007388 */ /* 0x000fe80000000800 */
[----:B------:R-:W-:Y:S04]  /*4600*/  STS [R98+0x500], R33 ;  /* 0x0005002162007388 */ /* 0x000fe80000000800 */
[----:B------:R-:W-:Y:S04]  /*4610*/  STS [R97+0x580], R30 ;  /* 0x0005801e61007388 */ /* 0x000fe80000000800 */
[----:B------:R-:W-:Y:S04]  /*4620*/  STS [R96+0x600], R41 ;  /* 0x0006002960007388 */ /* 0x000fe80000000800 */
[----:B------:R-:W-:Y:S04]  /*4630*/  STS [R95+0x680], R32 ;  /* 0x000680205f007388 */ /* 0x000fe80000000800 */
[----:B------:R-:W-:Y:S04]  /*4640*/  STS [R94+0x700], R83 ;  /* 0x000700535e007388 */ /* 0x000fe80000000800 */
[----:B------:R4:W-:Y:S01]  /*4650*/  STS [R93+0x780], R40 ;  /* 0x000780285d007388 */ /* 0x0009e20000000800 */
[----:B------:R-:W-:-:S03]  /*4660*/  NOP ;  /* 0x0000000000007918 */ /* 0x000fc60000000000 */
[----:B------:R-:W5:Y:S04]  /*4670*/  LDS R106, [R92] ;  /* 0x000000005c6a7984 */ /* 0x000f680000000800 */
[----:B------:R-:W0:Y:S04]  /*4680*/  LDS R117, [R92+0x4] ;  /* 0x000004005c757984 */ /* 0x000e280000000800 */
[----:B------:R-:W0:Y:S04]  /*4690*/  LDS R118, [R92+0x8] ;  /* 0x000008005c767984 */ /* 0x000e280000000800 */
[----:B------:R-:W-:Y:S04]  /*46a0*/  LDS R114, [R92+0xc] ;  /* 0x00000c005c727984 */ /* 0x000fe80000000800 */
[----:B------:R-:W-:Y:S04]  /*46b0*/  LDS R111, [R92+0x10] ;  /* 0x000010005c6f7984 */ /* 0x000fe80000000800 */
[----:B------:R-:W-:Y:S04]  /*46c0*/  LDS R107, [R92+0x14] ;  /* 0x000014005c6b7984 */ /* 0x000fe80000000800 */
[----:B------:R-:W-:Y:S04]  /*46d0*/  LDS R104, [R92+0x18] ;  /* 0x000018005c687984 */ /* 0x000fe80000000800 */
[----:B------:R-:W0:Y:S04]  /*46e0*/  LDS R101, [R92+0x1c] ;  /* 0x00001c005c657984 */ /* 0x000e280000000800 */
[----:B------:R-:W-:Y:S04]  /*46f0*/  LDS R87, [R92+0x20] ;  /* 0x000020005c577984 */ /* 0x000fe80000000800 */
[----:B------:R-:W0:Y:S04]  /*4700*/  LDS R86, [R92+0x24] ;  /* 0x000024005c567984 */ /* 0x000e280000000800 */
[----:B------:R-:W0:Y:S04]  /*4710*/  LDS R85, [R92+0x28] ;  /* 0x000028005c557984 */ /* 0x000e280000000800 */
[----:B------:R-:W0:Y:S04]  /*4720*/  LDS R84, [R92+0x2c] ;  /* 0x00002c005c547984 */ /* 0x000e280000000800 */
[----:B------:R-:W-:Y:S04]  /*4730*/  LDS R83, [R92+0x30] ;  /* 0x000030005c537984 */ /* 0x000fe80000000800 */
[----:B------:R-:W0:Y:S04]  /*4740*/  LDS R82, [R92+0x34] ;  /* 0x000034005c527984 */ /* 0x000e280000000800 */
[----:B------:R-:W0:Y:S04]  /*4750*/  LDS R42, [R92+0x38] ;  /* 0x000038005c2a7984 */ /* 0x000e280000000800 */
[----:B------:R-:W-:Y:S01]  /*4760*/  LDS R0, [R92+0x3c] ;  /* 0x00003c005c007984 */ /* 0x000fe20000000800 */
[----:B------:R-:W-:Y:S01]  /*4770*/  BAR.SYNC.DEFER_BLOCKING 0x0 ;  /* 0x0000000000007b1d */ /* 0x000fe20000010000 */
[----:B-1----:R-:W-:-:S05]  /*4780*/  CS2R R22, SRZ ;  /* 0x0000000000167805 */ /* 0x002fca000001ff00 */
[----:B------:R-:W5:Y:S01]  /*4790*/  @!P5 LDG.E R4, desc[UR26][R2.64] ;  /* 0x0000001a0204d981 */ /* 0x000f62000c1e1900 */
[----:B------:R-:W-:-:S13]  /*47a0*/  ISETP.NE.AND P5, PT, R100, RZ, PT ;  /* 0x000000ff6400720c */ /* 0x000fda0003fa5270 */
        /* <DEDUP_REMOVED lines=8> */
[----:B------:R-:W-:Y:S01]  /*4830*/  ISETP.NE.AND P5, PT, R108, RZ, PT ;  /* 0x000000ff6c00720c */ /* 0x000fe20003fa5270 */
[----:B---3--:R-:W-:-:S12]  /*4840*/  HFMA2 R31, -RZ, RZ, 0, 0 ;  /* 0x00000000ff1f7431 */ /* 0x008fd800000001ff */
[----:B------:R-:W3:Y:S01]  /*4850*/  @!P5 LDG.E R24, desc[UR26][R2.64+0x280] ;  /* 0x0002801a0218d981 */ /* 0x000ee2000c1e1900 */
[----:B------:R-:W-:Y:S02]  /*4860*/  ISETP.NE.AND P5, PT, R109, RZ, PT ;  /* 0x000000ff6d00720c */ /* 0x000fe40003fa5270 */
[----:B----4-:R-:W-:Y:S02]  /*4870*/  CS2R R40, SRZ ;  /* 0x0000000000287805 */ /* 0x010fe4000001ff00 */
[----:B------:R-:W-:Y:S01]  /*4880*/  MOV R103, RZ ;  /* 0x000000ff00677202 */ /* 0x000fe20000000f00 */
[----:B------:R-:W-:Y:S01]  /*4890*/  HFMA2 R28, -RZ, RZ, 0, 0 ;  /* 0x00000000ff1c7431 */ /* 0x000fe200000001ff */
[----:B------:R-:W-:Y:S01]  /*48a0*/  MOV R105, RZ ;  /* 0x000000ff00697202 */ /* 0x000fe20000000f00 */
[----:B------:R-:W-:Y:S01]  /*48b0*/  HFMA2 R32, -RZ, RZ, 0, 0 ;  /* 0x00000000ff207431 */ /* 0x000fe200000001ff */
[----:B------:R-:W-:Y:S01]  /*48c0*/  MOV R109, RZ ;  /* 0x000000ff006d7202 */ /* 0x000fe20000000f00 */
[----:B------:R-:W4:Y:S01]  /*48d0*/  @!P2 LDG.E R40, desc[UR26][R2.64+0x680] ;  /* 0x0006801a0228a981 */ /* 0x000f22000c1e1900 */
[----:B------:R-:W-:-:S03]  /*48e0*/  MOV R100, RZ ;  /* 0x000000ff00647202 */ /* 0x000fc60000000f00 */
[----:B------:R-:W4:Y:S04]  /*48f0*/  @!P6 LDG.E R105, desc[UR26][R2.64+0x500] ;  /* 0x0005001a0269e981 */ /* 0x000f28000c1e1900 */
[----:B------:R-:W4:Y:S01]  /*4900*/  @!P5 LDG.E R31, desc[UR26][R2.64+0x300] ;  /* 0x0003001a021fd981 */ /* 0x000f22000c1e1900 */
[----:B------:R-:W-:-:S03]  /*4910*/  ISETP.NE.AND P5, PT, R110, RZ, PT ;  /* 0x000000ff6e00720c */ /* 0x000fc60003fa5270 */
[----:B------:R-:W4:Y:S04]  /*4920*/  @!P0 LDG.E R32, desc[UR26][R2.64+0x580] ;  /* 0x0005801a02208981 */ /* 0x000f28000c1e1900 */
[----:B------:R-:W4:Y:S04]  /*4930*/  @!P1 LDG.E R109, desc[UR26][R2.64+0x600] ;  /* 0x0006001a026d9981 */ /* 0x000f28000c1e1900 */
[----:B------:R-:W4:Y:S04]  /*4940*/  @!P4 LDG.E R100, desc[UR26][R2.64+0x780] ;  /* 0x0007801a0264c981 */ /* 0x000f28000c1e1900 */
[----:B------:R-:W4:Y:S01]  /*4950*/  @!P5 LDG.E R41, desc[UR26][R2.64+0x380] ;  /* 0x0003801a0229d981 */ /* 0x000f22000c1e1900 */
[----:B------:R-:W-:-:S13]  /*4960*/  ISETP.NE.AND P5, PT, R112, RZ, PT ;  /* 0x000000ff7000720c */ /* 0x000fda0003fa5270 */
[----:B------:R-:W4:Y:S01]  /*4970*/  @!P5 LDG.E R103, desc[UR26][R2.64+0x400] ;  /* 0x0004001a0267d981 */ /* 0x000f22000c1e1900 */
[----:B------:R-:W-:Y:S01]  /*4980*/  ISETP.NE.AND P5, PT, R113, RZ, PT ;  /* 0x000000ff7100720c */ /* 0x000fe20003fa5270 */
[----:B------:R-:W-:-:S06]  /*4990*/  HFMA2 R113, -RZ, RZ, 0, 0 ;  /* 0x00000000ff717431 */ /* 0x000fcc00000001ff */
[----:B------:R-:W4:Y:S06]  /*49a0*/  @!P3 LDG.E R113, desc[UR26][R2.64+0x700] ;  /* 0x0007001a0271b981 */ /* 0x000f2c000c1e1900 */
[----:B------:R1:W4:Y:S01]  /*49b0*/  @!P5 LDG.E R28, desc[UR26][R2.64+0x480] ;  /* 0x0004801a021cd981 */ /* 0x000322000c1e1900 */
[----:B-----5:R-:W-:-:S04]  /*49c0*/  FMUL.FTZ R26, R106, -1.4426950216293334961 ;  /* 0xbfb8aa3b6a1a7820 */ /* 0x020fc80000410000 */
[----:B------:R-:W5:Y:S01]  /*49d0*/  MUFU.EX2 R102, R26 ;  /* 0x0000001a00667308 */ /* 0x000f620000000800 */
[----:B0-----:R-:W-:Y:S01]  /*49e0*/  FMUL.FTZ R27, R117, -1.4426950216293334961 ;  /* 0xbfb8aa3b751b7820 */ /* 0x001fe20000410000 */
[----:B------:R-:W-:Y:S01]  /*49f0*/  FMUL.FTZ R29, R118, -1.4426950216293334961 ;  /* 0xbfb8aa3b761d7820 */ /* 0x000fe20000410000 */
[----:B-1----:R-:W-:Y:S02]  /*4a00*/  FMUL.FTZ R3, R101, -1.4426950216293334961 ;  /* 0xbfb8aa3b65037820 */ /* 0x002fe40000410000 */
[----:B------:R-:W0:Y:S04]  /*4a10*/  MUFU.EX2 R108, R27 ;  /* 0x0000001b006c7308 */ /* 0x000e280000000800 */
[----:B------:R-:W1:Y:S04]  /*4a20*/  MUFU.EX2 R110, R29 ;  /* 0x0000001d006e7308 */ /* 0x000e680000000800 */
[----:B------:R5:W-:Y:S02]  /*4a30*/  MUFU.EX2 R121, R3 ;  /* 0x0000000300797308 */ /* 0x000be40000000800 */
[----:B-----5:R-:W-:Y:S01]  /*4a40*/  FADD.FTZ R3, R102, 1 ;  /* 0x3f80000066037421 */ /* 0x020fe20000010000 */
[----:B------:R-:W-:Y:S01]  /*4a50*/  FMUL.FTZ R30, R114, -1.4426950216293334961 ;  /* 0xbfb8aa3b721e7820 */ /* 0x000fe20000410000 */
[----:B------:R-:W-:Y:S01]  /*4a60*/  FMUL.FTZ R33, R111, -1.4426950216293334961 ;  /* 0xbfb8aa3b6f217820 */ /* 0x000fe20000410000 */
[----:B------:R-:W-:-:S03]  /*4a70*/  FMUL.FTZ R122, R86, -1.4426950216293334961 ;  /* 0xbfb8aa3b567a7820 */ /* 0x000fc60000410000 */
[----:B------:R-:W-:Y:S01]  /*4a80*/  MUFU.RCP R3, R3 ;  /* 0x0000000300037308 */ /* 0x000fe20000001000 */
[----:B0-----:R-:W-:Y:S01]  /*4a90*/  FADD.FTZ R108, R108, 1 ;  /* 0x3f8000006c6c7421 */ /* 0x001fe20000010000 */
[----:B-1----:R-:W-:Y:S01]  /*4aa0*/  FADD.FTZ R110, R110, 1 ;  /* 0x3f8000006e6e7421 */ /* 0x002fe20000010000 */
[----:B------:R-:W-:-:S05]  /*4ab0*/  FMUL.FTZ R27, R85, -1.4426950216293334961 ;  /* 0xbfb8aa3b551b7820 */ /* 0x000fca0000410000 */
[----:B------:R-:W0:Y:S04]  /*4ac0*/  MUFU.EX2 R112, R30 ;  /* 0x0000001e00707308 */ /* 0x000e280000000800 */
[----:B------:R-:W1:Y:S04]  /*4ad0*/  MUFU.EX2 R115, R33 ;  /* 0x0000002100737308 */ /* 0x000e680000000800 */
[----:B------:R5:W-:Y:S01]  /*4ae0*/  MUFU.EX2 R126, R122 ;  /* 0x0000007a007e7308 */ /* 0x000be20000000800 */
[----:B------:R-:W-:-:S03]  /*4af0*/  FMUL.FTZ R116, R107, -1.4426950216293334961 ;  /* 0xbfb8aa3b6b747820 */ /* 0x000fc60000410000 */
[----:B------:R1:W1:Y:S01]  /*4b00*/  MUFU.RCP R125, R110 ;  /* 0x0000006e007d7308 */ /* 0x0002620000001000 */
[----:B------:R-:W-:-:S07]  /*4b10*/  FMUL.FTZ R2, R104, -1.4426950216293334961 ;  /* 0xbfb8aa3b68027820 */ /* 0x000fce0000410000 */
[----:B-----5:R5:W4:Y:S01]  /*4b20*/  MUFU.RCP R122, R108 ;  /* 0x0000006c007a7308 */ /* 0x020b220000001000 */
[----:B------:R-:W-:-:S07]  /*4b30*/  FMUL.FTZ R120, R87, -1.4426950216293334961 ;  /* 0xbfb8aa3b57787820 */ /* 0x000fce0000410000 */
[----:B------:R-:W1:Y:S01]  /*4b40*/  MUFU.EX2 R27, R27 ;  /* 0x0000001b001b7308 */ /* 0x000e620000000800 */
[----:B------:R-:W-:-:S03]  /*4b50*/  FMUL.FTZ R26, R84, -1.4426950216293334961 ;  /* 0xbfb8aa3b541a7820 */ /* 0x000fc60000410000 */
[----:B------:R-:W5:Y:S01]  /*4b60*/  MUFU.EX2 R116, R116 ;  /* 0x0000007400747308 */ /* 0x000f620000000800 */
[----:B0-----:R-:W-:-:S03]  /*4b70*/  FADD.FTZ R123, R112, 1 ;  /* 0x3f800000707b7421 */ /* 0x001fc60000010000 */
[----:B------:R-:W0:Y:S01]  /*4b80*/  MUFU.EX2 R119, R2 ;  /* 0x0000000200777308 */ /* 0x000e220000000800 */
[----:B-1----:R-:W-:Y:S01]  /*4b90*/  FADD.FTZ R115, R115, 1 ;  /* 0x3f80000073737421 */ /* 0x002fe20000010000 */
[----:B------:R-:W-:Y:S01]  /*4ba0*/  FMUL.FTZ R30, R82, -1.4426950216293334961 ;  /* 0xbfb8aa3b521e7820 */ /* 0x000fe20000410000 */
[----:B------:R-:W-:Y:S01]  /*4bb0*/  FMUL.FTZ R29, R83, -1.4426950216293334961 ;  /* 0xbfb8aa3b531d7820 */ /* 0x000fe20000410000 */
[----:B------:R1:W-:Y:S01]  /*4bc0*/  MUFU.EX2 R124, R120 ;  /* 0x00000078007c7308 */ /* 0x0003e20000000800 */
[----:B------:R-:W-:-:S03]  /*4bd0*/  FADD.FTZ R110, R27, 1 ;  /* 0x3f8000001b6e7421 */ /* 0x000fc60000010000 */
[----:B------:R-:W0:Y:S01]  /*4be0*/  MUFU.EX2 R26, R26 ;  /* 0x0000001a001a7308 */ /* 0x000e220000000800 */
[----:B------:R-:W-:-:S03]  /*4bf0*/  FADD.FTZ R27, -R125, 1 ;  /* 0x3f8000007d1b7421 */ /* 0x000fc60000010100 */
[----:B-1----:R-:W1:Y:S01]  /*4c00*/  MUFU.RCP R120, R115 ;  /* 0x0000007300787308 */ /* 0x002e620000001000 */
[----:B-----5:R-:W-:Y:S01]  /*4c10*/  FADD.FTZ R112, R116, 1 ;  /* 0x3f80000074707421 */ /* 0x020fe20000010000 */
[----:B------:R-:W-:-:S06]  /*4c20*/  FADD.FTZ R108, R121, 1 ;  /* 0x3f800000796c7421 */ /* 0x000fcc0000010000 */
[----:B------:R-:W5:Y:S01]  /*4c30*/  MUFU.RCP R123, R123 ;  /* 0x0000007b007b7308 */ /* 0x000f620000001000 */
[----:B------:R-:W-:Y:S04]  /*4c40*/  STS [R136], R4 ;  /* 0x0000000488007388 */ /* 0x000fe80000000800 */
[----:B------:R-:W-:Y:S04]  /*4c50*/  STS [R132+0x80], R5 ;  /* 0x0000800584007388 */ /* 0x000fe80000000800 */
[----:B------:R-:W-:Y:S04]  /*4c60*/  STS [R164+0x100], R23 ;  /* 0x00010017a4007388 */ /* 0x000fe80000000800 */
[----:B--2---:R-:W-:Y:S04]  /*4c70*/  STS [R161+0x180], R22 ;  /* 0x00018016a1007388 */ /* 0x004fe80000000800 */
[----:B------:R-:W-:Y:S04]  /*4c80*/  STS [R160+0x200], R25 ;  /* 0x00020019a0007388 */ /* 0x000fe80000000800 */
[----:B---3--:R-:W-:Y:S04]  /*4c90*/  STS [R159+0x280], R24 ;  /* 0x000280189f007388 */ /* 0x008fe80000000800 */
[----:B----4-:R2:W-:Y:S04]  /*4ca0*/  STS [R158+0x300], R31 ;  /* 0x0003001f9e007388 */ /* 0x0105e80000000800 */
[----:B------:R-:W-:Y:S04]  /*4cb0*/  STS [R156+0x380], R41 ;  /* 0x000380299c007388 */ /* 0x000fe80000000800 */
[----:B------:R-:W-:Y:S04]  /*4cc0*/  STS [R134+0x400], R103 ;  /* 0x0004006786007388 */ /* 0x000fe80000000800 */
[----:B------:R-:W-:Y:S04]  /*4cd0*/  STS [R99+0x480], R28 ;  /* 0x0004801c63007388 */ /* 0x000fe80000000800 */
[----:B------:R-:W-:Y:S04]  /*4ce0*/  STS [R98+0x500], R105 ;  /* 0x0005006962007388 */ /* 0x000fe80000000800 */
[----:B------:R-:W-:Y:S04]  /*4cf0*/  STS [R97+0x580], R32 ;  /* 0x0005802061007388 */ /* 0x000fe80000000800 */
[----:B------:R0:W-:Y:S04]  /*4d00*/  STS [R96+0x600], R109 ;  /* 0x0006006d60007388 */ /* 0x0001e80000000800 */
[----:B------:R3:W-:Y:S04]  /*4d10*/  STS [R95+0x680], R40 ;  /* 0x000680285f007388 */ /* 0x0007e80000000800 */
[----:B------:R-:W-:Y:S04]  /*4d20*/  STS [R94+0x700], R113 ;  /* 0x000700715e007388 */ /* 0x000fe80000000800 */
[----:B------:R-:W-:Y:S01]  /*4d30*/  STS [R93+0x780], R100 ;  /* 0x000780645d007388 */ /* 0x000fe20000000800 */
[----:B------:R-:W-:-:S03]  /*4d40*/  NOP ;  /* 0x0000000000007918 */ /* 0x000fc60000000000 */
[----:B------:R-:W4:Y:S04]  /*4d50*/  LDS R4, [R92] ;  /* 0x000000005c047984 */ /* 0x000f280000000800 */
[----:B------:R-:W1:Y:S04]  /*4d60*/  LDS R22, [R92+0x8] ;  /* 0x000008005c167984 */ /* 0x000e680000000800 */
[----:B------:R-:W5:Y:S04]  /*4d70*/  LDS R5, [R92+0x4] ;  /* 0x000004005c057984 */ /* 0x000f680000000800 */
[----:B------:R-:W5:Y:S04]  /*4d80*/  LDS R24, [R92+0x10] ;  /* 0x000010005c187984 */ /* 0x000f680000000800 */
[----:B------:R-:W5:Y:S01]  /*4d90*/  LDS R23, [R92+0xc] ;  /* 0x00000c005c177984 */ /* 0x000f620000000800 */
[----:B--2---:R-:W-:Y:S01]  /*4da0*/  FADD.FTZ R31, -R3, 1 ;  /* 0x3f800000031f7421 */ /* 0x004fe20000010100 */
[----:B------:R-:W2:Y:S02]  /*4db0*/  MUFU.EX2 R30, R30 ;  /* 0x0000001e001e7308 */ /* 0x000ea40000000800 */
[----:B------:R-:W5:Y:S01]  /*4dc0*/  LDS R25, [R92+0x14] ;  /* 0x000014005c197984 */ /* 0x000f620000000800 */
[----:B------:R-:W-:Y:S01]  /*4dd0*/  FFMA.FTZ R31, R106, R31, 1 ;  /* 0x3f8000006a1f7423 */ /* 0x000fe2000001001f */
[----:B------:R-:W5:Y:S01]  /*4de0*/  MUFU.EX2 R29, R29 ;  /* 0x0000001d001d7308 */ /* 0x000f620000000800 */
[----:B0-----:R-:W-:Y:S01]  /*4df0*/  FADD.FTZ R109, R119, 1 ;  /* 0x3f800000776d7421 */ /* 0x001fe20000010000 */
[----:B---3--:R-:W-:Y:S01]  /*4e00*/  FFMA.FTZ R40, R118, R27, 1 ;  /* 0x3f80000076287423 */ /* 0x008fe2000001001b */
[----:B------:R-:W-:Y:S01]  /*4e10*/  FMUL.FTZ R33, R42, -1.4426950216293334961 ;  /* 0xbfb8aa3b2a217820 */ /* 0x000fe20000410000 */
[----:B------:R-:W-:Y:S01]  /*4e20*/  LDS R27, [R92+0x1c] ;  /* 0x00001c005c1b7984 */ /* 0x000fe20000000800 */
[----:B----4-:R-:W-:-:S04]  /*4e30*/  FMUL.FTZ R28, R43, R4 ;  /* 0x000000042b1c7220 */ /* 0x010fc80000410000 */
[----:B------:R-:W-:-:S04]  /*4e40*/  FMUL.FTZ R28, R3, R28 ;  /* 0x0000001c031c7220 */ /* 0x000fc80000410000 */
[----:B------:R-:W-:Y:S01]  /*4e50*/  FMUL.FTZ R103, R28, R31 ;  /* 0x0000001f1c677220 */ /* 0x000fe20000410000 */
[----:B------:R-:W-:-:S04]  /*4e60*/  FADD.FTZ R28, -R122, 1 ;  /* 0x3f8000007a1c7421 */ /* 0x000fc80000010100 */
[----:B------:R-:W-:Y:S01]  /*4e70*/  FFMA.FTZ R32, R117, R28, 1 ;  /* 0x3f80000075207423 */ /* 0x000fe2000001001c */
[----:B-1----:R-:W-:Y:S01]  /*4e80*/  FMUL.FTZ R28, R51, R22 ;  /* 0x00000016331c7220 */ /* 0x002fe20000410000 */
[----:B------:R-:W0:Y:S03]  /*4e90*/  MUFU.RCP R112, R112 ;  /* 0x0000007000707308 */ /* 0x000e260000001000 */
[----:B------:R-:W-:Y:S02]  /*4ea0*/  FMUL.FTZ R129, R125, R28 ;  /* 0x0000001c7d817220 */ /* 0x000fe40000410000 */
[----:B------:R-:W1:Y:S01]  /*4eb0*/  LDS R28, [R92+0x20] ;  /* 0x000020005c1c7984 */ /* 0x000e620000000800 */
[----:B------:R-:W-:Y:S02]  /*4ec0*/  FADD.FTZ R113, R26, 1 ;  /* 0x3f8000001a717421 */ /* 0x000fe40000010000 */
[----:B------:R-:W3:Y:S01]  /*4ed0*/  MUFU.RCP R109, R109 ;  /* 0x0000006d006d7308 */ /* 0x000ee20000001000 */
[----:B------:R-:W4:Y:S01]  /*4ee0*/  LDS R26, [R92+0x18] ;  /* 0x000018005c1a7984 */ /* 0x000f220000000800 */
[----:B--2---:R-:W-:Y:S01]  /*4ef0*/  FADD.FTZ R121, R30, 1 ;  /* 0x3f8000001e797421 */ /* 0x004fe20000010000 */
[----:B-----5:R-:W-:-:S05]  /*4f00*/  FMUL.FTZ R31, R52, R5 ;  /* 0x00000005341f7220 */ /* 0x020fca0000410000 */
[----:B------:R-:W2:Y:S01]  /*4f10*/  MUFU.RCP R108, R108 ;  /* 0x0000006c006c7308 */ /* 0x000ea20000001000 */
[----:B------:R-:W-:Y:S01]  /*4f20*/  FADD.FTZ R30, -R120, 1 ;  /* 0x3f800000781e7421 */ /* 0x000fe20000010100 */
[----:B------:R-:W-:Y:S01]  /*4f30*/  FADD.FTZ R116, R29, 1 ;  /* 0x3f8000001d747421 */ /* 0x000fe20000010000 */
[----:B------:R-:W-:Y:S01]  /*4f40*/  FMUL.FTZ R41, R49, R24 ;  /* 0x0000001831297220 */ /* 0x000fe20000410000 */
[----:B------:R-:W-:-:S04]  /*4f50*/  FADD.FTZ R29, -R123, 1 ;  /* 0x3f8000007b1d7421 */ /* 0x000fc80000010100 */
[----:B------:R-:W5:Y:S01]  /*4f60*/  MUFU.EX2 R33, R33 ;  /* 0x0000002100217308 */ /* 0x000f620000000800 */
[----:B------:R-:W-:Y:S01]  /*4f70*/  FMUL.FTZ R129, R129, R40 ;  /* 0x0000002881817220 */ /* 0x000fe20000410000 */
[----:B------:R-:W-:Y:S01]  /*4f80*/  FMUL.FTZ R31, R122, R31 ;  /* 0x0000001f7a1f7220 */ /* 0x000fe20000410000 */
[----:B------:R-:W-:Y:S01]  /*4f90*/  FFMA.FTZ R100, R111, R30, 1 ;  /* 0x3f8000006f647423 */ /* 0x000fe2000001001e */
[----:B------:R-:W-:Y:S01]  /*4fa0*/  FMUL.FTZ R40, R50, R23 ;  /* 0x0000001732287220 */ /* 0x000fe20000410000 */
[----:B------:R-:W-:Y:S01]  /*4fb0*/  FMUL.FTZ R41, R120, R41 ;  /* 0x0000002978297220 */ /* 0x000fe20000410000 */
[----:B------:R-:W-:Y:S01]  /*4fc0*/  FFMA.FTZ R131, R114, R29, 1 ;  /* 0x3f80000072837423 */ /* 0x000fe2000001001d */
[----:B------:R-:W-:Y:S01]  /*4fd0*/  FMUL.FTZ R127, R31, R32 ;  /* 0x000000201f7f7220 */ /* 0x000fe20000410000 */
[----:B------:R-:W4:Y:S01]  /*4fe0*/  LDS R29, [R92+0x24] ;  /* 0x000024005c1d7984 */ /* 0x000f220000000800 */
[----:B------:R-:W-:Y:S01]  /*4ff0*/  FMUL.FTZ R40, R123, R40 ;  /* 0x000000287b287220 */ /* 0x000fe20000410000 */
[----:B------:R-:W-:-:S02]  /*5000*/  FMUL.FTZ R133, R41, R100 ;  /* 0x0000006429857220 */ /* 0x000fc40000410000 */
[----:B------:R-:W4:Y:S01]  /*5010*/  LDS R30, [R92+0x28] ;  /* 0x000028005c1e7984 */ /* 0x000f220000000800 */
[----:B------:R-:W-:Y:S01]  /*5020*/  FMUL.FTZ R131, R40, R131 ;  /* 0x0000008328837220 */ /* 0x000fe20000410000 */
[----:B-----5:R-:W-:Y:S02]  /*5030*/  FADD.FTZ R119, R33, 1 ;  /* 0x3f80000021777421 */ /* 0x020fe40000010000 */
[----:B------:R-:W5:Y:S01]  /*5040*/  LDS R31, [R92+0x2c] ;  /* 0x00002c005c1f7984 */ /* 0x000f620000000800 */
[----:B0-----:R-:W-:Y:S01]  /*5050*/  FADD.FTZ R32, -R112, 1 ;  /* 0x3f80000070207421 */ /* 0x001fe20000010100 */
[----:B------:R-:W0:Y:S01]  /*5060*/  S2R R100, SR_TID.X ;  /* 0x0000000000647919 */ /* 0x000e220000002100 */
[----:B---3--:R-:W-:Y:S01]  /*5070*/  FADD.FTZ R33, -R109, 1 ;  /* 0x3f8000006d217421 */ /* 0x008fe20000010100 */
[----:B--2---:R-:W-:Y:S01]  /*5080*/  FADD.FTZ R40, -R108, 1 ;  /* 0x3f8000006c287421 */ /* 0x004fe20000010100 */
[----:B------:R-:W-:Y:S01]  /*5090*/  FADD.FTZ R102, R124, 1 ;  /* 0x3f8000007c667421 */ /* 0x000fe20000010000 */
[----:B------:R-:W-:Y:S01]  /*50a0*/  FMUL.FTZ R2, R0, -1.4426950216293334961 ;  /* 0xbfb8aa3b00027820 */ /* 0x000fe20000410000 */
[----:B------:R-:W-:Y:S01]  /*50b0*/  FADD.FTZ R105, R126, 1 ;  /* 0x3f8000007e697421 */ /* 0x000fe20000010000 */
[----:B------:R-:W2:Y:S01]  /*50c0*/  LDS R41, [R92+0x34] ;  /* 0x000034005c297984 */ /* 0x000ea20000000800 */
[----:B------:R-:W-:Y:S01]  /*50d0*/  FFMA.FTZ R124, R107, R32, 1 ;  /* 0x3f8000006b7c7423 */ /* 0x000fe20000010020 */
[----:B------:R-:W-:Y:S01]  /*50e0*/  FFMA.FTZ R137, R104, R33, 1 ;  /* 0x3f80000068897423 */ /* 0x000fe20000010021 */
[----:B------:R-:W-:Y:S01]  /*50f0*/  FFMA.FTZ R126, R101, R40, 1 ;  /* 0x3f800000657e7423 */ /* 0x000fe20000010028 */
[----:B------:R-:W3:Y:S01]  /*5100*/  LDS R32, [R92+0x30] ;  /* 0x000030005c207984 */ /* 0x000ee20000000800 */
[----:B------:R-:W0:Y:S03]  /*5110*/  MUFU.RCP R102, R102 ;  /* 0x0000006600667308 */ /* 0x000e260000001000 */
[----:B------:R-:W3:Y:S04]  /*5120*/  LDS R40, [R92+0x38] ;  /* 0x000038005c287984 */ /* 0x000ee80000000800 */
[----:B------:R-:W3:Y:S01]  /*5130*/  LDS R33, [R92+0x3c] ;  /* 0x00003c005c217984 */ /* 0x000ee20000000800 */
[----:B------:R-:W0:Y:S01]  /*5140*/  MUFU.EX2 R2, R2 ;  /* 0x0000000200027308 */ /* 0x000e220000000800 */
[----:B------:R-:W-:-:S03]  /*5150*/  FMUL.FTZ R115, R48, R25 ;  /* 0x0000001930737220 */ /* 0x000fc60000410000 */
[----:B------:R-:W5:Y:S01]  /*5160*/  MUFU.RCP R110, R110 ;  /* 0x0000006e006e7308 */ /* 0x000f620000001000 */
[----:B------:R-:W-:Y:S01]  /*5170*/  FMUL.FTZ R135, R112, R115 ;  /* 0x0000007370877220 */ /* 0x000fe20000410000 */
[----:B-1----:R-:W-:Y:S01]  /*5180*/  FMUL.FTZ R139, R45, R28 ;  /* 0x0000001c2d8b7220 */ /* 0x002fe20000410000 */
[----:B------:R-:W-:Y:S06]  /*5190*/  BAR.SYNC.DEFER_BLOCKING 0x0 ;  /* 0x0000000000007b1d */ /* 0x000fec0000010000 */
[----:B------:R-:W1:Y:S08]  /*51a0*/  MUFU.RCP R113, R113 ;  /* 0x0000007100717308 */ /* 0x000e700000001000 */
[----:B------:R-:W2:Y:S01]  /*51b0*/  MUFU.RCP R116, R116 ;  /* 0x0000007400747308 */ /* 0x000ea20000001000 */
[----:B------:R-:W-:-:S07]  /*51c0*/  FMUL.FTZ R135, R135, R124 ;  /* 0x0000007c87877220 */ /* 0x000fce0000410000 */
[----:B------:R-:W3:Y:S01]  /*51d0*/  MUFU.RCP R105, R105 ;  /* 0x0000006900697308 */ /* 0x000ee20000001000 */
[----:B0-----:R-:W-:-:S07]  /*51e0*/  FADD.FTZ R130, R2, 1 ;  /* 0x3f80000002827421 */ /* 0x001fce0000010000 */
[----:B------:R0:W3:Y:S01]  /*51f0*/  MUFU.RCP R115, R121 ;  /* 0x0000007900737308 */ /* 0x0000e20000001000 */
[----:B----4-:R-:W-:Y:S01]  /*5200*/  FMUL.FTZ R124, R47, R26 ;  /* 0x0000001a2f7c7220 */ /* 0x010fe20000410000 */
[----:B0-----:R-:W-:-:S04]  /*5210*/  FMUL.FTZ R121, R46, R27 ;  /* 0x0000001b2e797220 */ /* 0x001fc80000410000 */
[----:B------:R-:W-:Y:S01]  /*5220*/  FMUL.FTZ R121, R108, R121 ;  /* 0x000000796c797220 */ /* 0x000fe20000410000 */
[C---:B------:R-:W-:Y:S01]  /*5230*/  FMUL.FTZ R141, R102.reuse, R139 ;  /* 0x0000008b668d7220 */ /* 0x040fe20000410000 */
[----:B------:R-:W-:Y:S01]  /*5240*/  FADD.FTZ R128, -R102, 1 ;  /* 0x3f80000066807421 */ /* 0x000fe20000010100 */
[----:B------:R-:W0:Y:S01]  /*5250*/  MUFU.RCP R119, R119 ;  /* 0x0000007700777308 */ /* 0x000e220000001000 */
[----:B------:R-:W-:Y:S01]  /*5260*/  FMUL.FTZ R139, R121, R126 ;  /* 0x0000007e798b7220 */ /* 0x000fe20000410000 */
[----:B------:R-:W-:Y:S01]  /*5270*/  FMUL.FTZ R124, R109, R124 ;  /* 0x0000007c6d7c7220 */ /* 0x000fe20000410000 */
[----:B------:R-:W-:Y:S01]  /*5280*/  ISETP.NE.AND P0, PT, R100, RZ, PT ;  /* 0x000000ff6400720c */ /* 0x000fe20003f05270 */
[----:B-----5:R-:W-:Y:S01]  /*5290*/  FADD.FTZ R2, -R110, 1 ;  /* 0x3f8000006e027421 */ /* 0x020fe20000010100 */
[----:B------:R-:W-:-:S03]  /*52a0*/  FFMA.FTZ R128, R87, R128, 1 ;  /* 0x3f80000057807423 */ /* 0x000fc60000010080 */
[----:B------:R-:W4:Y:S01]  /*52b0*/  MUFU.RCP R121, R130 ;  /* 0x0000008200797308 */ /* 0x000f220000001000 */
[----:B-1----:R-:W-:Y:S01]  /*52c0*/  FADD.FTZ R145, -R113, 1 ;  /* 0x3f80000071917421 */ /* 0x002fe20000010100 */
[----:B--2---:R-:W-:Y:S01]  /*52d0*/  FADD.FTZ R126, -R116, 1 ;  /* 0x3f800000747e7421 */ /* 0x004fe20000010100 */
[----:B------:R-:W-:Y:S01]  /*52e0*/  FMUL.FTZ R137, R124, R137 ;  /* 0x000000897c897220 */ /* 0x000fe20000410000 */
[----:B------:R-:W-:Y:S01]  /*52f0*/  FFMA.FTZ R124, R85, R2, 1 ;  /* 0x3f800000557c7423 */ /* 0x000fe20000010002 */
[----:B------:R-:W-:Y:S01]  /*5300*/  FMUL.FTZ R141, R141, R128 ;  /* 0x000000808d8d7220 */ /* 0x000fe20000410000 */
[----:B---3--:R-:W-:Y:S01]  /*5310*/  FADD.FTZ R143, -R105, 1 ;  /* 0x3f800000698f7421 */ /* 0x008fe20000010100 */
[----:B------:R-:W-:Y:S01]  /*5320*/  FMUL.FTZ R2, R44, R29 ;  /* 0x0000001d2c027220 */ /* 0x000fe20000410000 */
[----:B------:R-:W-:Y:S01]  /*5330*/  FFMA.FTZ R147, R84, R145, 1 ;  /* 0x3f80000054937423 */ /* 0x000fe20000010091 */
[----:B------:R-:W-:Y:S01]  /*5340*/  FFMA.FTZ R128, R83, R126, 1 ;  /* 0x3f80000053807423 */ /* 0x000fe2000001007e */
[----:B------:R-:W-:Y:S01]  /*5350*/  FMUL.FTZ R145, R39, R30 ;  /* 0x0000001e27917220 */ /* 0x000fe20000410000 */
[----:B------:R-:W-:Y:S01]  /*5360*/  FMUL.FTZ R126, R38, R31 ;  /* 0x0000001f267e7220 */ /* 0x000fe20000410000 */
[----:B------:R-:W-:Y:S01]  /*5370*/  FFMA.FTZ R143, R86, R143, 1 ;  /* 0x3f800000568f7423 */ /* 0x000fe2000001008f */
[----:B------:R-:W-:Y:S01]  /*5380*/  FMUL.FTZ R2, R105, R2 ;  /* 0x0000000269027220 */ /* 0x000fe20000410000 */
[----:B------:R-:W-:Y:S01]  /*5390*/  FMUL.FTZ R145, R110, R145 ;  /* 0x000000916e917220 */ /* 0x000fe20000410000 */
[----:B------:R-:W-:Y:S01]  /*53a0*/  FMUL.FTZ R126, R113, R126 ;  /* 0x0000007e717e7220 */ /* 0x000fe20000410000 */
[----:B------:R-:W-:Y:S01]  /*53b0*/  VOTEU.ALL UP0, P0 ;  /* 0x0000000000ff7886 */ /* 0x000fe20000000000 */
[----:B------:R-:W-:Y:S01]  /*53c0*/  FMUL.FTZ R143, R2, R143 ;  /* 0x0000008f028f7220 */ /* 0x000fe20000410000 */
[----:B------:R-:W-:Y:S01]  /*53d0*/  FADD.FTZ R151, -R115, 1 ;  /* 0x3f80000073977421 */ /* 0x000fe20000010100 */
[----:B------:R-:W-:Y:S01]  /*53e0*/  FMUL.FTZ R2, R36, R41 ;  /* 0x0000002924027220 */ /* 0x000fe20000410000 */
[----:B------:R-:W-:Y:S01]  /*53f0*/  FMUL.FTZ R145, R145, R124 ;  /* 0x0000007c91917220 */ /* 0x000fe20000410000 */
[----:B------:R-:W-:Y:S01]  /*5400*/  FMUL.FTZ R147, R126, R147 ;  /* 0x000000937e937220 */ /* 0x000fe20000410000 */
[----:B------:R-:W-:Y:S01]  /*5410*/  FMUL.FTZ R149, R37, R32 ;  /* 0x0000002025957220 */ /* 0x000fe20000410000 */
[----:B0-----:R-:W-:Y:S01]  /*5420*/  FADD.FTZ R153, -R119, 1 ;  /* 0x3f80000077997421 */ /* 0x001fe20000010100 */
        /* <DEDUP_REMOVED lines=91> */
[----:B------:R-:W-:-:S03]  /*59e0*/  FMUL.FTZ R121, R0, R121 ;  /* 0x0000007900797220 */ /* 0x000fc60000410000 */
[----:B------:R1:W-:Y:S04]  /*59f0*/  @!P3 STG.E desc[UR26][R2.64+0x580], R131 ;  /* 0x000580830200b986 */ /* 0x0003e8000c10191a */
[----:B------:R1:W-:Y:S04]  /*5a00*/  @!P6 STG.E desc[UR26][R2.64+0x600], R133 ;  /* 0x000600850200e986 */ /* 0x0003e8000c10191a */
[----:B------:R1:W-:Y:S04]  /*5a10*/  @!P5 STG.E desc[UR26][R2.64+0x680], R135 ;  /* 0x000680870200d986 */ /* 0x0003e8000c10191a */
[----:B------:R1:W-:Y:S04]  /*5a20*/  @!P4 STG.E desc[UR26][R2.64+0x700], R137 ;  /* 0x000700890200c986 */ /* 0x0003e8000c10191a */
[----:B------:R1:W-:Y:S01]  /*5a30*/  @!P1 STG.E desc[UR26][R2.64+0x780], R103 ;  /* 0x0007806702009986 */ /* 0x0003e2000c10191a */
[----:B------:R-:W-:Y:S01]  /*5a40*/  FMUL.FTZ R117, R117, R122 ;  /* 0x0000007a75757220 */ /* 0x000fe20000410000 */
[----:B------:R-:W-:Y:S01]  /*5a50*/  FMUL.FTZ R0, R43, R106 ;  /* 0x0000006a2b007220 */ /* 0x000fe20000410000 */
[----:B0-----:R-:W-:Y:S01]  /*5a60*/  UISETP.NE.U32.AND UP0, UPT, UR10, URZ, UPT ;  /* 0x000000ff0a00728c */ /* 0x001fe2000bf05070 */
[----:B------:R-:W-:Y:S01]  /*5a70*/  FMUL.FTZ R118, R118, R125 ;  /* 0x0000007d76767220 */ /* 0x000fe20000410000 */
[----:B------:R-:W-:Y:S01]  /*5a80*/  FMUL.FTZ R52, R52, R117 ;  /* 0x0000007534347220 */ /* 0x000fe20000410000 */
[----:B------:R-:W-:Y:S01]  /*5a90*/  FFMA.FTZ R43, R91, R0, R138 ;  /* 0x000000005b2b7223 */ /* 0x000fe2000001008a */
[----:B------:R-:W-:Y:S01]  /*5aa0*/  UISETP.NE.AND.EX UP0, UPT, UR11, URZ, UPT, UP0 ;  /* 0x000000ff0b00728c */ /* 0x000fe2000bf05300 */
[----:B------:R-:W-:Y:S01]  /*5ab0*/  FMUL.FTZ R87, R87, R102 ;  /* 0x0000006657577220 */ /* 0x000fe20000410000 */
[----:B------:R-:W-:Y:S01]  /*5ac0*/  FMUL.FTZ R114, R114, R123 ;  /* 0x0000007b72727220 */ /* 0x000fe20000410000 */
[----:B------:R-:W-:Y:S01]  /*5ad0*/  FMUL.FTZ R51, R51, R118 ;  /* 0x0000007633337220 */ /* 0x000fe20000410000 */
[----:B------:R-:W-:Y:S01]  /*5ae0*/  FFMA.FTZ R102, R90, R52, R43 ;  /* 0x000000345a667223 */ /* 0x000fe2000001002b */
        /* <DEDUP_REMOVED lines=121> */
.L_x_255:
[----:B0-----:R-:W-:Y:S01]  /*6280*/  FFMA.FTZ R3, R81, R49, R102 ;  /* 0x0000003151037223 */ /* 0x001fe20000010066 */
[----:B------:R-:W0:Y:S01]  /*6290*/  LDCU UR33, c[0x0][0x38c] ;  /* 0x00007180ff2177ac */ /* 0x000e220008000800 */
[----:B------:R-:W-:Y:S02]  /*62a0*/  CS2R R32, SRZ ;  /* 0x0000000000207805 */ /* 0x000fe4000001ff00 */
[----:B------:R-:W-:Y:S01]  /*62b0*/  CS2R R30, SRZ ;  /* 0x00000000001e7805 */ /* 0x000fe2000001ff00 */
[----:B------:R-:W-:Y:S01]  /*62c0*/  FFMA.FTZ R2, R80, R48, R3 ;  /* 0x0000003050027223 */ /* 0x000fe20000010003 */
[----:B------:R-:W-:Y:S02]  /*62d0*/  CS2R R28, SRZ ;  /* 0x00000000001c7805 */ /* 0x000fe4000001ff00 */
[----:B------:R-:W-:Y:S02]  /*62e0*/  CS2R R26, SRZ ;  /* 0x00000000001a7805 */ /* 0x000fe4000001ff00 */
[----:B------:R-:W-:Y:S01]  /*62f0*/  CS2R R24, SRZ ;  /* 0x0000000000187805 */ /* 0x000fe2000001ff00 */
[----:B------:R-:W-:Y:S01]  /*6300*/  FFMA.FTZ R3, R79, R47, R2 ;  /* 0x0000002f4f037223 */ /* 0x000fe20000010002 */
[----:B------:R-:W-:-:S02]  /*6310*/  CS2R R22, SRZ ;  /* 0x0000000000167805 */ /* 0x000fc4000001ff00 */
[----:B------:R-:W-:Y:S02]  /*6320*/  CS2R R20, SRZ ;  /* 0x0000000000147805 */ /* 0x000fe4000001ff00 */
[----:B------:R-:W-:Y:S01]  /*6330*/  CS2R R18, SRZ ;  /* 0x0000000000127805 */ /* 0x000fe2000001ff00 */
[----:B------:R-:W-:Y:S01]  /*6340*/  FFMA.FTZ R2, R78, R46, R3 ;  /* 0x0000002e4e027223 */ /* 0x000fe20000010003 */
[----:B------:R-:W-:Y:S01]  /*6350*/  LOP3.LUT R40, R100, 0x1f, RZ, 0xc0, !PT ;  /* 0x0000001f64287812 */ /* 0x000fe200078ec0ff */
[----:B------:R-:W-:Y:S01]  /*6360*/  FMUL.FTZ R17, R0, UR6 ;  /* 0x0000000600117c20 */ /* 0x000fe20008410000 */
[----:B------:R-:W-:Y:S01]  /*6370*/  FMUL.FTZ R16, R52, UR6 ;  /* 0x0000000634107c20 */ /* 0x000fe20008410000 */
[----:B------:R-:W-:Y:S01]  /*6380*/  FFMA.FTZ R3, R77, R45, R2 ;  /* 0x0000002d4d037223 */ /* 0x000fe20000010002 */
[----:B------:R-:W-:Y:S01]  /*6390*/  FMUL.FTZ R15, R51, UR6 ;  /* 0x00000006330f7c20 */ /* 0x000fe20008410000 */
[----:B------:R-:W-:Y:S01]  /*63a0*/  FMUL.FTZ R14, R50, UR6 ;  /* 0x00000006320e7c20 */ /* 0x000fe20008410000 */
[----:B0-----:R-:W-:Y:S01]  /*63b0*/  UISETP.GE.AND UP0, UPT, UR33, 0x1, UPT ;  /* 0x000000012100788c */ /* 0x001fe2000bf06270 */
        /* <DEDUP_REMOVED lines=13> */
[----:B------:R-:W-:-:S03]  /*6490*/  FMUL.FTZ R4, R36, UR6 ;  /* 0x0000000624047c20 */ /* 0x000fc60008410000 */
[----:B------:R-:W-:Y:S01]  /*64a0*/  FFMA.FTZ R2, R72, R36, R3 ;  /* 0x0000002448027223 */ /* 0x000fe20000010003 */
[----:B------:R-:W-:-:S03]  /*64b0*/  FMUL.FTZ R3, R35, UR6 ;  /* 0x0000000623037c20 */ /* 0x000fc60008410000 */
[----:B------:R-:W-:Y:S01]  /*64c0*/  FFMA.FTZ R41, R71, R35, R2 ;  /* 0x0000002347297223 */ /* 0x000fe20000010002 */
[----:B------:R-:W-:-:S03]  /*64d0*/  FMUL.FTZ R2, R34, UR6 ;  /* 0x0000000622027c20 */ /* 0x000fc60008410000 */
[----:B------:R-:W-:-:S05]  /*64e0*/  FFMA.FTZ R41, R70, R34, R41 ;  /* 0x0000002246297223 */ /* 0x000fca0000010029 */
[----:B------:R0:W-:Y:S01]  /*64f0*/  STL [R1+0xc], R41 ;  /* 0x00000c2901007387 */ /* 0x0001e20000100800 */
[----:B------:R-:W-:Y:S06]  /*6500*/  BAR.SYNC.DEFER_BLOCKING 0x0 ;  /* 0x0000000000007b1d */ /* 0x000fec0000010000 */
[----:B------:R-:W-:Y:S05]  /*6510*/  BRA.U !UP0, `(.L_x_256) ;  /* 0x00000025089c7547 */ /* 0x000fea000b800000 */
[----:B------:R-:W1:Y:S01]  /*6520*/  LDCU.64 UR30, c[0x0][0x3b8] ;  /* 0x00007700ff1e77ac */ /* 0x000e620008000a00 */
[----:B------:R-:W2:Y:S01]  /*6530*/  S2R R100, SR_TID.X ;  /* 0x0000000000647919 */ /* 0x000ea20000002100 */
[----:B------:R-:W-:Y:S01]  /*6540*/  LOP3.LUT R53, R53, 0xfffffffd, RZ, 0xc0, !PT ;  /* 0xfffffffd35357812 */ /* 0x000fe200078ec0ff */
[----:B------:R-:W-:Y:S01]  /*6550*/  HFMA2 R33, -RZ, RZ, 0, 0 ;  /* 0x00000000ff217431 */ /* 0x000fe200000001ff */
[----:B------:R-:W3:Y:S01]  /*6560*/  LDCU.128 UR8, c[0x0][0x3a0] ;  /* 0x00007400ff0877ac */ /* 0x000ee20008000c00 */
[----:B------:R-:W4:Y:S01]  /*6570*/  LDCU.128 UR20, c[0x0][0x440] ;  /* 0x00008800ff1477ac */ /* 0x000f220008000c00 */
[----:B------:R-:W5:Y:S01]  /*6580*/  LDCU.64 UR34, c[0x0][0x3d8] ;  /* 0x00007b00ff2277ac */ /* 0x000f620008000a00 */
[----:B------:R-:W0:Y:S01]  /*6590*/  LDCU.64 UR36, c[0x0][0x450] ;  /* 0x00008a00ff2477ac */ /* 0x000e220008000a00 */
[----:B-1----:R-:W-:Y:S01]  /*65a0*/  UIMAD.WIDE.U32 UR28, UR24, UR30, URZ ;  /* 0x0000001e181c72a5 */ /* 0x002fe2000f8e00ff */
[----:B------:R-:W1:Y:S03]  /*65b0*/  LDCU UR40, c[0x0][0x394] ;  /* 0x00007280ff2877ac */ /* 0x000e660008000800 */
[----:B------:R-:W-:-:S02]  /*65c0*/  UIMAD UR29, UR24, UR31, UR29 ;  /* 0x0000001f181d72a4 */ /* 0x000fc4000f8e021d */
[----:B---3--:R-:W-:Y:S02]  /*65d0*/  UIMAD.WIDE.U32 UR30, UR24, UR8, URZ ;  /* 0x00000008181e72a5 */ /* 0x008fe4000f8e00ff */
[----:B----4-:R-:W-:Y:S02]  /*65e0*/  ULEA UR32, UP0, UR28, UR22, 0x2 ;  /* 0x000000161c207291 */ /* 0x010fe4000f8010ff */
[----:B------:R-:W-:Y:S02]  /*65f0*/  ULEA UR25, UP1, UR30, UR20, 0x2 ;  /* 0x000000141e197291 */ /* 0x000fe4000f8210ff */
[----:B------:R-:W-:Y:S02]  /*6600*/  UIMAD UR20, UR24, UR9, UR31 ;  /* 0x00000009181472a4 */ /* 0x000fe4000f8e021f */
[----:B-----5:R-:W-:Y:S02]  /*6610*/  UIMAD.WIDE.U32 UR8, UR24, UR34, URZ ;  /* 0x00000022180872a5 */ /* 0x020fe4000f8e00ff */
[----:B------:R-:W-:-:S02]  /*6620*/  ULEA.HI.X UR31, UR28, UR23, UR29, 0x2, UP0 ;  /* 0x000000171c1f7291 */ /* 0x000fc400080f141d */
[----:B------:R-:W-:Y:S02]  /*6630*/  UIMAD UR24, UR24, UR35, UR9 ;  /* 0x00000023181872a4 */ /* 0x000fe4000f8e0209 */
[----:B0-----:R-:W-:Y:S02]  /*6640*/  ULEA UR28, UP0, UR8, UR36, 0x2 ;  /* 0x00000024081c7291 */ /* 0x001fe4000f8010ff */
[----:B------:R-:W-:Y:S01]  /*6650*/  ULEA.HI.X UR30, UR30, UR21, UR20, 0x2, UP1 ;  /* 0x000000151e1e7291 */ /* 0x000fe200088f1414 */
[----:B------:R-:W0:Y:S01]  /*6660*/  S2UR UR21, SR_CgaCtaId ;  /* 0x00000000001579c3 */ /* 0x000e220000008800 */
[----:B------:R-:W-:Y:S02]  /*6670*/  ULEA.HI.X UR29, UR8, UR37, UR24, 0x2, UP0 ;  /* 0x00000025081d7291 */ /* 0x000fe400080f1418 */
[----:B-1----:R-:W-:Y:S01]  /*6680*/  UISETP.GE.AND UP0, UPT, UR16, UR40, UPT ;  /* 0x000000281000728c */ /* 0x002fe2000bf06270 */
[----:B------:R-:W1:Y:S05]  /*6690*/  LDCU.64 UR34, c[0x0][0x3e0] ;  /* 0x00007c00ff2277ac */ /* 0x000e6a0008000a00 */
[----:B------:R-:W-:Y:S01]  /*66a0*/  PLOP3.LUT P0, PT, PT, PT, UP0, 0x80, 0x8 ;  /* 0x000000000008781c */ /* 0x000fe20003f0f008 */
[----:B------:R-:W3:Y:S03]  /*66b0*/  LDCU.64 UR38, c[0x0][0x3c0] ;  /* 0x00007800ff2677ac */ /* 0x000ee60008000a00 */
[----:B------:R-:W-:Y:S01]  /*66c0*/  ISETP.EQ.AND P0, PT, R40, RZ, !P0 ;  /* 0x000000ff2800720c */ /* 0x000fe20004702270 */
[----:B------:R-:W-:-:S02]  /*66d0*/  ULEA UR8, UR16, 0xffffff00, 0x8 ;  /* 0xffffff0010087891 */ /* 0x000fc4000f8e40ff */
[----:B------:R-:W-:Y:S02]  /*66e0*/  UIADD3 UR9, UPT, UPT, UR16, -0x2, URZ ;  /* 0xfffffffe10097890 */ /* 0x000fe4000fffe0ff */
[----:B------:R-:W-:Y:S02]  /*66f0*/  UIADD3 UR36, UPT, UPT, UR19, 0x2b60, URZ ;  /* 0x00002b6013247890 */ /* 0x000fe4000fffe0ff */
[----:B------:R-:W-:Y:S02]  /*6700*/  UIADD3 UR20, UPT, UPT, UR19, 0x3560, URZ ;  /* 0x0000356013147890 */ /* 0x000fe4000fffe0ff */
[----:B------:R-:W-:Y:S01]  /*6710*/  USHF.L.U64.HI UR22, UR10, 0x2, UR11 ;  /* 0x000000020a167899 */ /* 0x000fe2000801020b */
[----:B------:R-:W-:Y:S01]  /*6720*/  UMOV UR19, 0x400 ;  /* 0x0000040000137882 */ /* 0x000fe20000000000 */
[----:B------:R-:W-:Y:S02]  /*6730*/  ULOP3.LUT UR11, UR8, 0x100, URZ, 0xc0, !UPT ;  /* 0x00000100080b7892 */ /* 0x000fe4000f8ec0ff */
[----:B------:R-:W-:Y:S01]  /*6740*/  @P0 LOP3.LUT R53, R53, 0x2, RZ, 0xfc, !PT ;  /* 0x0000000235350812 */ /* 0x000fe200078efcff */
[----:B------:R-:W4:Y:S01]  /*6750*/  LDCU UR37, c[0x0][0x394] ;  /* 0x00007280ff2577ac */ /* 0x000f220008000800 */
[----:B------:R-:W2:Y:S01]  /*6760*/  LDCU UR42, c[0x0][0x38c] ;  /* 0x00007180ff2a77ac */ /* 0x000ea20008000800 */
[----:B------:R-:W-:-:S02]  /*6770*/  UIMAD UR9, UR9, UR33, URZ ;  /* 0x00000021090972a4 */ /* 0x000fc4000f8e02ff */
[----:B-1----:R-:W-:Y:S02]  /*6780*/  USHF.L.U64.HI UR24, UR34, 0x2, UR35 ;  /* 0x0000000222187899 */ /* 0x002fe40008010223 */
[----:B---3--:R-:W-:Y:S02]  /*6790*/  USHF.L.U64.HI UR23, UR38, 0x2, UR39 ;  /* 0x0000000226177899 */ /* 0x008fe40008010227 */
[----:B0-----:R-:W-:Y:S01]  /*67a0*/  ULEA UR19, UR21, UR19, 0x18 ;  /* 0x0000001315137291 */ /* 0x001fe2000f8ec0ff */
[----:B------:R-:W-:-:S11]  /*67b0*/  UMOV UR8, URZ ;  /* 0x000000ff00087c82 */ /* 0x000fd60008000000 */
.L_x_269:
        /* <DEDUP_REMOVED lines=9> */
[C---:B--2---:R-:W-:Y:S02]  /*6850*/  ISETP.NE.AND P1, PT, R100.reuse, RZ, PT ;  /* 0x000000ff6400720c */ /* 0x044fe40003f25270 */
[C---:B------:R-:W-:Y:S02]  /*6860*/  ISETP.NE.AND P0, PT, R100.reuse, 0x7f, PT ;  /* 0x0000007f6400780c */ /* 0x040fe40003f05270 */
[----:B0-----:R-:W-:-:S04]  /*6870*/  IADD3 R40, PT, PT, R100, 0x200, RZ ;  /* 0x0000020064287810 */ /* 0x001fc80007ffe0ff */
[----:B------:R-:W-:-:S04]  /*6880*/  SEL R40, R40, UR11, P1 ;  /* 0x0000000b28287c07 */ /* 0x000fc80008800000 */
[----:B------:R-:W-:Y:S01]  /*6890*/  LEA R40, R40, UR19, 0x2 ;  /* 0x0000001328287c11 */ /* 0x000fe2000f8e10ff */
[----:B------:R-:W-:Y:S01]  /*68a0*/  BSSY.RECONVERGENT B0, `(.L_x_257) ;  /* 0x0000040000007945 */ /* 0x000fe20003800200 */
        /* <DEDUP_REMOVED lines=18> */
[----:B-1----:R-:W1:Y:S04]  /*69d0*/  MUFU.EX2 R102, R102 ;  /* 0x0000006600667308 */ /* 0x002e680000000800 */
[----:B------:R-:W2:Y:S04]  /*69e0*/  MUFU.EX2 R103, R103 ;  /* 0x0000006700677308 */ /* 0x000ea80000000800 */
        /* <DEDUP_REMOVED lines=32> */
[----:B0123--:R-:W-:Y:S05]  /*6bf0*/  @P0 BRA `(.L_x_258) ;  /* 0x0000000000200947 */ /* 0x00ffea0003800000 */
[----:B----4-:R-:W-:Y:S01]  /*6c00*/  UISETP.NE.AND UP0, UPT, UR16, UR37, UPT ;  /* 0x000000251000728c */ /* 0x010fe2000bf05270 */
[----:B------:R-:W-:-:S08]  /*6c10*/  HFMA2 R133, -RZ, RZ, 1.875, 0 ;  /* 0x3f800000ff857431 */ /* 0x000fd000000001ff */
[----:B------:R-:W-:Y:S05]  /*6c20*/  BRA.U !UP0, `(.L_x_259) ;  /* 0x00000001081c7547 */ /* 0x000fea000b800000 */
[----:B------:R-:W-:Y:S01]  /*6c30*/  USHF.L.U32 UR21, UR16, 0xa, URZ ;  /* 0x0000000a10157899 */ /* 0x000fe200080006ff */
[----:B------:R-:W-:-:S03]  /*6c40*/  MOV R133, UR36 ;  /* 0x0000002400857c02 */ /* 0x000fc60008000f00 */
[----:B------:R-:W-:-:S09]  /*6c50*/  ULOP3.LUT UR21, UR21, 0x400, URZ, 0xc0, !UPT ;  /* 0x0000040015157892 */ /* 0x000fd2000f8ec0ff */
[----:B------:R-:W1:Y:S01]  /*6c60*/  LDS R133, [R133+UR21] ;  /* 0x0000001585857984 */ /* 0x000e620008000800 */
[----:B------:R-:W-:Y:S05]  /*6c70*/  BRA `(.L_x_259) ;  /* 0x0000000000087947 */ /* 0x000fea0003800000 */
.L_x_258:
[----:B------:R-:W-:-:S06]  /*6c80*/  LEA R133, R100, UR19, 0x2 ;  /* 0x0000001364857c11 */ /* 0x000fcc000f8e10ff */
[----:B------:R-:W0:Y:S02]  /*6c90*/  LDS R133, [R133+0x3364] ;  /* 0x0033640085857984 */ /* 0x000e240000000800 */
.L_x_259:
[----:B----4-:R-:W-:Y:S05]  /*6ca0*/  BSYNC.RECONVERGENT B0 ;  /* 0x0000000000007941 */ /* 0x010fea0003800200 */
.L_x_257:
        /* <DEDUP_REMOVED lines=106> */
.L_x_287:
[----:B------:R-:W4:Y:S01]  /*7350*/  S2R R87, SR_LANEID ;  /* 0x0000000000577919 */ /* 0x000f220000000000 */
[----:B---3--:R-:W-:Y:S01]  /*7360*/  FFMA.FTZ R86, R162, R86, R157 ;  /* 0x00000056a2567223 */ /* 0x008fe2000001009d */
[----:B------:R-:W-:Y:S01]  /*7370*/  UMOV UR21, 0xffffffff ;  /* 0xffffffff00157882 */ /* 0x000fe20000000000 */
[----:B----4-:R-:W-:-:S04]  /*7380*/  ISETP.GE.AND P2, PT, R87, 0x10, PT ;  /* 0x000000105700780c */ /* 0x010fc80003f46270 */
[----:B------:R-:W-:-:S09]  /*7390*/  FSEL R163, R157, R86, !P2 ;  /* 0x000000569da37208 */ /* 0x000fd20005000000 */
[----:B0-2---:R-:W-:Y:S01]  /*73a0*/  @P2 FMUL.FTZ R162, R162, R155 ;  /* 0x0000009ba2a22220 */ /* 0x005fe20000410000 */
[----:B------:R-:W-:Y:S06]  /*73b0*/  BRA.DIV UR21, `(.L_x_262) ;  /* 0x0000004215507947 */ /* 0x000fec000b800000 */
.L_x_290:
[----:B------:R-:W-:-:S03]  /*73c0*/  UMOV UR21, 0xffffffff ;  /* 0xffffffff00157882 */ /* 0x000fc60000000000 */
[----:B------:R-:W-:Y:S05]  /*73d0*/  BRA.DIV UR21, `(.L_x_263) ;  /* 0x0000004215707947 */ /* 0x000fea000b800000 */
.L_x_293:
[----:B------:R-:W-:-:S03]  /*73e0*/  UMOV UR21, 0xffffffff ;  /* 0xffffffff00157882 */ /* 0x000fc60000000000 */
[----:B------:R-:W-:Y:S05]  /*73f0*/  BRA.DIV UR21, `(.L_x_264) ;  /* 0x0000004215907947 */ /* 0x000fea000b800000 */
[----:B------:R-:W0:Y:S04]  /*7400*/  SHFL.UP PT, R162, R162, 0x1, RZ ;  /* 0x04200000a2a27989 */ /* 0x000e2800000e00ff */
[----:B------:R-:W2:Y:S04]  /*7410*/  SHFL.UP PT, R163, R163, 0x1, RZ ;  /* 0x04200000a3a37989 */ /* 0x000ea800000e00ff */
[----:B-----5:R-:W3:Y:S04]  /*7420*/  SHFL.IDX PT, R40, R40, RZ, 0x1f ;  /* 0x00001fff28287589 */ /* 0x020ee800000e0000 */
[----:B------:R-:W4:Y:S02]  /*7430*/  SHFL.IDX PT, R41, R41, RZ, 0x1f ;  /* 0x00001fff29297589 */ /* 0x000f2400000e0000 */
.L_x_299:
        /* <DEDUP_REMOVED lines=12> */
.L_x_260:
        /* <DEDUP_REMOVED lines=115> */
.L_x_316:
        /* <DEDUP_REMOVED lines=14> */
.L_x_265:
[----:B------:R-:W-:Y:S05]  /*7d10*/  WARPSYNC.ALL ;  /* 0x0000000000007948 */ /* 0x000fea0003800000 */
[----:B------:R-:W-:Y:S01]  /*7d20*/  BAR.SYNC.DEFER_BLOCKING 0x0 ;  /* 0x0000000000007b1d */ /* 0x000fe20000010000 */
[----:B-1----:R-:W-:-:S04]  /*7d30*/  SHF.R.U32.HI R43, RZ, 0x2, R100 ;  /* 0x00000002ff2b7819 */ /* 0x002fc80000011664 */
[----:B------:R-:W-:Y:S01]  /*7d40*/  IADD3 R42, PT, PT, R43, R100, RZ ;  /* 0x000000642b2a7210 */ /* 0x000fe20007ffe0ff */
[----:B------:R-:W-:Y:S01]  /*7d50*/  BSSY.RECONVERGENT B0, `(.L_x_267) ;  /* 0x00000d6000007945 */ /* 0x000fe20003800200 */
[----:B------:R-:W1:Y:S02]  /*7d60*/  S2R R149, SR_LANEID ;  /* 0x0000000000957919 */ /* 0x000e640000000000 */
[----:B------:R-:W-:-:S05]  /*7d70*/  LEA R42, R42, UR19, 0x3 ;  /* 0x000000132a2a7c11 */ /* 0x000fca000f8e18ff */
[----:B------:R-:W2:Y:S01]  /*7d80*/  LDS R83, [R42+0x2664] ;  /* 0x002664002a537984 */ /* 0x000ea20000000800 */
[C---:B-1----:R-:W-:Y:S02]  /*7d90*/  ISETP.GT.AND P0, PT, R149.reuse, 0x1e, PT ;  /* 0x0000001e9500780c */ /* 0x042fe40003f04270 */
[C---:B------:R-:W-:Y:S02]  /*7da0*/  ISETP.GT.AND P1, PT, R149.reuse, 0x1d, PT ;  /* 0x0000001d9500780c */ /* 0x040fe40003f24270 */
[----:B------:R-:W-:Y:S01]  /*7db0*/  ISETP.GT.AND P2, PT, R149, 0x1b, PT ;  /* 0x0000001b9500780c */ /* 0x000fe20003f44270 */
[----:B--2---:R-:W-:Y:S01]  /*7dc0*/  FFMA.FTZ R132, R83, R133, R132 ;  /* 0x0000008553847223 */ /* 0x004fe20000010084 */
[----:B------:R-:W-:Y:S01]  /*7dd0*/  FFMA.FTZ R83, R0, R151, RZ ;  /* 0x0000009700537223 */ /* 0x000fe200000100ff */
[----:B------:R-:W-:Y:S02]  /*7de0*/  FFMA.FTZ R151, R91, -R69, R151 ;  /* 0x800000455b977223 */ /* 0x000fe40000010097 */
        /* <DEDUP_REMOVED lines=34> */
[----:B------:R-:W-:Y:S01]  /*8010*/  FFMA.FTZ R106, R106, R107, R119 ;  /* 0x0000006b6a6a7223 */ /* 0x000fe20000010077 */
[----:B------:R-:W-:Y:S01]  /*8020*/  FFMA.FTZ R86, R38, R145, R83 ;  /* 0x0000009126567223 */ /* 0x000fe20000010053 */
[----:B------:R-:W-:Y:S01]  /*8030*/  FMUL.FTZ R119, R110, R61 ;  /* 0x0000003d6e777220 */ /* 0x000fe20000410000 */
[----:B------:R-:W-:Y:S01]  /*8040*/  FFMA.FTZ R145, R74, -R58, R145 ;  /* 0x8000003a4a917223 */ /* 0x000fe20000010091 */
[----:B------:R-:W-:Y:S01]  /*8050*/  FFMA.FTZ R105, R105, R106, R117 ;  /* 0x0000006a69697223 */ /* 0x000fe20000010075 */
[----:B------:R-:W-:Y:S01]  /*8060*/  FFMA.FTZ R83, R37, R146, R86 ;  /* 0x0000009225537223 */ /* 0x000fe20000010056 */
[----:B------:R-:W-:Y:S01]  /*8070*/  FMUL.FTZ R117, R109, R62 ;  /* 0x0000003e6d757220 */ /* 0x000fe20000410000 */
[----:B------:R-:W-:Y:S01]  /*8080*/  FFMA.FTZ R146, R73, -R57, R146 ;  /* 0x8000003949927223 */ /* 0x000fe20000010092 */
[----:B------:R-:W-:Y:S01]  /*8090*/  FFMA.FTZ R104, R104, R105, R115 ;  /* 0x0000006968687223 */ /* 0x000fe20000010073 */
[----:B------:R-:W-:Y:S01]  /*80a0*/  FADD.FTZ R9, R119, R9 ;  /* 0x0000000977097221 */ /* 0x000fe20000010000 */
[----:B------:R-:W-:-:S02]  /*80b0*/  FADD.FTZ R10, R117, R10 ;  /* 0x0000000a750a7221 */ /* 0x000fc40000010000 */
[----:B------:R-:W-:Y:S01]  /*80c0*/  FFMA.FTZ R103, R103, R104, R114 ;  /* 0x0000006867677223 */ /* 0x000fe20000010072 */
[----:B------:R-:W-:-:S03]  /*80d0*/  FMUL.FTZ R87, R104, R67 ;  /* 0x0000004368577220 */ /* 0x000fc60000410000 */
[----:B------:R-:W-:Y:S01]  /*80e0*/  FFMA.FTZ R102, R102, R103, R112 ;  /* 0x0000006766667223 */ /* 0x000fe20000010070 */
[----:B------:R-:W-:Y:S01]  /*80f0*/  FMUL.FTZ R85, R103, R68 ;  /* 0x0000004467557220 */ /* 0x000fe20000410000 */
[----:B------:R-:W-:Y:S01]  /*8100*/  FFMA.FTZ R112, R36, R147, R83 ;  /* 0x0000009324707223 */ /* 0x000fe20000010053 */
[----:B------:R-:W-:Y:S01]  /*8110*/  FMUL.FTZ R83, R105, R66 ;  /* 0x0000004269537220 */ /* 0x000fe20000410000 */
[----:B------:R-:W-:Y:S01]  /*8120*/  FMUL.FTZ R42, R102, R69 ;  /* 0x00000045662a7220 */ /* 0x000fe20000410000 */
[----:B------:R-:W-:Y:S01]  /*8130*/  FFMA.FTZ R147, R72, -R56, R147 ;  /* 0x8000003848937223 */ /* 0x000fe20000010093 */
[----:B------:R-:W-:Y:S01]  /*8140*/  FFMA.FTZ R113, R35, R148, R112 ;  /* 0x0000009423717223 */ /* 0x000fe20000010070 */
[----:B------:R-:W-:Y:S01]  /*8150*/  FMUL.FTZ R112, R106, R65 ;  /* 0x000000416a707220 */ /* 0x000fe20000410000 */
[----:B------:R-:W-:Y:S01]  /*8160*/  FFMA.FTZ R86, R42, R151, RZ ;  /* 0x000000972a567223 */ /* 0x000fe200000100ff */
[----:B------:R-:W-:Y:S01]  /*8170*/  FFMA.FTZ R148, R71, -R55, R148 ;  /* 0x8000003747947223 */ /* 0x000fe20000010094 */
[----:B------:R-:W-:Y:S01]  /*8180*/  FADD.FTZ R14, R83, R14 ;  /* 0x0000000e530e7221 */ /* 0x000fe20000010000 */
[----:B------:R-:W-:Y:S01]  /*8190*/  FADD.FTZ R13, R112, R13 ;  /* 0x0000000d700d7221 */ /* 0x000fe20000010000 */
[----:B------:R-:W-:Y:S01]  /*81a0*/  FFMA.FTZ R86, R85, R135, R86 ;  /* 0x0000008755567223 */ /* 0x000fe20000010056 */
[----:B------:R-:W-:Y:S01]  /*81b0*/  FADD.FTZ R15, R87, R15 ;  /* 0x0000000f570f7221 */ /* 0x000fe20000010000 */
[----:B------:R-:W-:Y:S01]  /*81c0*/  FADD.FTZ R16, R85, R16 ;  /* 0x0000001055107221 */ /* 0x000fe20000010000 */
[----:B------:R-:W-:Y:S01]  /*81d0*/  FADD.FTZ R17, R42, R17 ;  /* 0x000000112a117221 */ /* 0x000fe20000010000 */
[----:B------:R-:W-:Y:S01]  /*81e0*/  FFMA.FTZ R114, R87, R136, R86 ;  /* 0x0000008857727223 */ /* 0x000fe20000010056 */
[----:B------:R-:W-:Y:S01]  /*81f0*/  FFMA.FTZ R86, R34, R150, R113 ;  /* 0x0000009622567223 */ /* 0x000fe20000010071 */
[----:B------:R-:W-:Y:S01]  /*8200*/  FMUL.FTZ R113, R107, R64 ;  /* 0x000000406b717220 */ /* 0x000fe20000410000 */
[----:B------:R-:W-:Y:S01]  /*8210*/  FFMA.FTZ R150, R70, -R54, R150 ;  /* 0x8000003646967223 */ /* 0x000fe20000010096 */
[----:B------:R-:W-:Y:S01]  /*8220*/  FFMA.FTZ R115, R83, R137, R114 ;  /* 0x0000008953737223 */ /* 0x000fe20000010072 */
[----:B------:R-:W-:Y:S01]  /*8230*/  FMUL.FTZ R114, R108, R63 ;  /* 0x0000003f6c727220 */ /* 0x000fe20000410000 */
[----:B------:R-:W1:Y:S01]  /*8240*/  SHFL.DOWN PT, R123, R86, 0x1, 0x1f ;  /* 0x08201f00567b7f89 */ /* 0x000e6200000e0000 */
[----:B------:R-:W-:Y:S01]  /*8250*/  FADD.FTZ R12, R113, R12 ;  /* 0x0000000c710c7221 */ /* 0x000fe20000010000 */
[----:B------:R-:W-:Y:S01]  /*8260*/  FFMA.FTZ R120, R112, R138, R115 ;  /* 0x0000008a70787223 */ /* 0x000fe20000010073 */
[----:B------:R-:W-:-:S03]  /*8270*/  FADD.FTZ R11, R114, R11 ;  /* 0x0000000b720b7221 */ /* 0x000fc60000010000 */
[----:B------:R-:W-:-:S04]  /*8280*/  FFMA.FTZ R115, R113, R139, R120 ;  /* 0x0000008b71737223 */ /* 0x000fc80000010078 */
[----:B------:R-:W-:-:S04]  /*8290*/  FFMA.FTZ R120, R114, R140, R115 ;  /* 0x0000008c72787223 */ /* 0x000fc80000010073 */
[----:B------:R-:W-:Y:S01]  /*82a0*/  FFMA.FTZ R122, R117, R141, R120 ;  /* 0x0000008d757a7223 */ /* 0x000fe20000010078 */
[----:B------:R-:W-:-:S03]  /*82b0*/  FMUL.FTZ R120, R111, R60 ;  /* 0x0000003c6f787220 */ /* 0x000fc60000410000 */
[----:B------:R-:W-:Y:S01]  /*82c0*/  FFMA.FTZ R115, R119, R142, R122 ;  /* 0x0000008e77737223 */ /* 0x000fe2000001007a */
[----:B------:R-:W-:Y:S01]  /*82d0*/  FMUL.FTZ R122, R84, R59 ;  /* 0x0000003b547a7220 */ /* 0x000fe20000410000 */
[C---:B------:R-:W-:Y:S02]  /*82e0*/  FADD.FTZ R8, R120.reuse, R8 ;  /* 0x0000000878087221 */ /* 0x040fe40000010000 */
[----:B------:R-:W-:Y:S01]  /*82f0*/  FFMA.FTZ R115, R120, R143, R115 ;  /* 0x0000008f78737223 */ /* 0x000fe20000010073 */
[----:B------:R-:W-:Y:S01]  /*8300*/  FADD.FTZ R7, R122, R7 ;  /* 0x000000077a077221 */ /* 0x000fe20000010000 */
[----:B-1----:R-:W-:Y:S01]  /*8310*/  @!P0 FADD.FTZ R86, R86, R123 ;  /* 0x0000007b56568221 */ /* 0x002fe20000010000 */
[----:B------:R-:W-:Y:S01]  /*8320*/  FMUL.FTZ R123, R116, R58 ;  /* 0x0000003a747b7220 */ /* 0x000fe20000410000 */
[----:B------:R-:W-:-:S03]  /*8330*/  FFMA.FTZ R124, R122, R144, R115 ;  /* 0x000000907a7c7223 */ /* 0x000fc60000010073 */
[----:B------:R-:W1:Y:S01]  /*8340*/  SHFL.DOWN PT, R129, R86, 0x2, 0x1f ;  /* 0x08401f0056817f89 */ /* 0x000e6200000e0000 */
[C---:B------:R-:W-:Y:S01]  /*8350*/  FFMA.FTZ R115, R123.reuse, R145, R124 ;  /* 0x000000917b737223 */ /* 0x040fe2000001007c */
[----:B------:R-:W-:Y:S01]  /*8360*/  FMUL.FTZ R124, R118, R57 ;  /* 0x00000039767c7220 */ /* 0x000fe20000410000 */
[----:B------:R-:W-:-:S03]  /*8370*/  FADD.FTZ R6, R123, R6 ;  /* 0x000000067b067221 */ /* 0x000fc60000010000 */
[C---:B------:R-:W-:Y:S01]  /*8380*/  FFMA.FTZ R126, R124.reuse, R146, R115 ;  /* 0x000000927c7e7223 */ /* 0x040fe20000010073 */
[----:B------:R-:W-:-:S03]  /*8390*/  FADD.FTZ R5, R124, R5 ;  /* 0x000000057c057221 */ /* 0x000fc60000010000 */
[----:B------:R-:W-:Y:S01]  /*83a0*/  FFMA.FTZ R115, R125, R147, R126 ;  /* 0x000000937d737223 */ /* 0x000fe2000001007e */
[----:B------:R-:W-:-:S04]  /*83b0*/  FMUL.FTZ R126, R82, R55 ;  /* 0x00000037527e7220 */ /* 0x000fc80000410000 */
[C---:B------:R-:W-:Y:S01]  /*83c0*/  FFMA.FTZ R128, R126.reuse, R148, R115 ;  /* 0x000000947e807223 */ /* 0x040fe20000010073 */
[----:B------:R-:W-:-:S03]  /*83d0*/  FADD.FTZ R3, R126, R3 ;  /* 0x000000037e037221 */ /* 0x000fc60000010000 */
        /* <DEDUP_REMOVED lines=16> */
[----:B--2---:R-:W-:Y:S01]  /*84e0*/  @!P1 FADD.FTZ R115, R115, R128 ;  /* 0x0000008073739221 */ /* 0x004fe20000010000 */
[----:B------:R-:W-:Y:S01]  /*84f0*/  ISETP.GT.AND P1, PT, R149, 0x17, PT ;  /* 0x000000179500780c */ /* 0x000fe20003f24270 */
[----:B------:R-:W-:Y:S01]  /*8500*/  FMUL.FTZ R147, R147, R40 ;  /* 0x0000002893937220 */ /* 0x000fe20000410000 */
[C---:B------:R-:W-:Y:S01]  /*8510*/  FMUL.FTZ R40, R101.reuse, R116 ;  /* 0x0000007465287220 */ /* 0x040fe20000410000 */
[----:B------:R-:W-:Y:S01]  /*8520*/  FMUL.FTZ R148, R148, R41 ;  /* 0x0000002994947220 */ /* 0x000fe20000410000 */
[----:B------:R-:W0:Y:S01]  /*8530*/  SHFL.DOWN PT, R128, R115, 0x4, 0x1f ;  /* 0x08801f0073807f89 */ /* 0x000e2200000e0000 */
[----:B------:R-:W-:Y:S01]  /*8540*/  FMUL.FTZ R41, R101, R118 ;  /* 0x0000007665297220 */ /* 0x000fe20000410000 */
[----:B------:R-:W-:Y:S01]  /*8550*/  FMUL.FTZ R145, R145, R40 ;  /* 0x0000002891917220 */ /* 0x000fe20000410000 */
[----:B------:R-:W-:Y:S01]  /*8560*/  FMUL.FTZ R40, R101, R111 ;  /* 0x0000006f65287220 */ /* 0x000fe20000410000 */
[----:B------:R-:W-:Y:S01]  /*8570*/  FFMA.FTZ R125, R71, R82, R148 ;  /* 0x00000052477d7223 */ /* 0x000fe20000010094 */
[----:B------:R-:W-:Y:S01]  /*8580*/  FMUL.FTZ R146, R146, R41 ;  /* 0x0000002992927220 */ /* 0x000fe20000410000 */
[----:B------:R-:W-:Y:S01]  /*8590*/  FFMA.FTZ R116, R74, R116, R145 ;  /* 0x000000744a747223 */ /* 0x000fe20000010091 */
[----:B------:R-:W-:Y:S01]  /*85a0*/  FMUL.FTZ R41, R101, R84 ;  /* 0x0000005465297220 */ /* 0x000fe20000410000 */
[----:B------:R-:W-:Y:S01]  /*85b0*/  FMUL.FTZ R143, R143, R40 ;  /* 0x000000288f8f7220 */ /* 0x000fe20000410000 */
[----:B-1----:R-:W-:Y:S01]  /*85c0*/  @!P1 FADD.FTZ R86, R86, R131 ;  /* 0x0000008356569221 */ /* 0x002fe20000010000 */
[----:B------:R-:W-:Y:S01]  /*85d0*/  FADD.FTZ R29, R116, R29 ;  /* 0x0000001d741d7221 */ /* 0x000fe20000010000 */
[C---:B------:R-:W-:Y:S01]  /*85e0*/  FMUL.FTZ R40, R101.reuse, R109 ;  /* 0x0000006d65287220 */ /* 0x040fe20000410000 */
[----:B------:R-:W-:Y:S01]  /*85f0*/  FMUL.FTZ R144, R144, R41 ;  /* 0x0000002990907220 */ /* 0x000fe20000410000 */
[----:B------:R-:W-:Y:S01]  /*8600*/  FMUL.FTZ R41, R101, R110 ;  /* 0x0000006e65297220 */ /* 0x000fe20000410000 */
[----:B------:R-:W1:Y:S01]  /*8610*/  SHFL.DOWN PT, R117, R86, 0x10, 0x1f ;  /* 0x0a001f0056757f89 */ /* 0x000e6200000e0000 */
[----:B------:R-:W-:Y:S01]  /*8620*/  FMUL.FTZ R141, R141, R40 ;  /* 0x000000288d8d7220 */ /* 0x000fe20000410000 */
[----:B------:R-:W-:Y:S01]  /*8630*/  FMUL.FTZ R40, R101, R107 ;  /* 0x0000006b65287220 */ /* 0x000fe20000410000 */
[----:B------:R-:W-:Y:S01]  /*8640*/  FFMA.FTZ R82, R72, R121, R147 ;  /* 0x0000007948527223 */ /* 0x000fe20000010093 */
[----:B------:R-:W-:Y:S01]  /*8650*/  FFMA.FTZ R121, R73, R118, R146 ;  /* 0x0000007649797223 */ /* 0x000fe20000010092 */
[----:B------:R-:W-:Y:S01]  /*8660*/  FMUL.FTZ R142, R142, R41 ;  /* 0x000000298e8e7220 */ /* 0x000fe20000410000 */
[----:B------:R-:W-:Y:S01]  /*8670*/  FMUL.FTZ R41, R101, R108 ;  /* 0x0000006c65297220 */ /* 0x000fe20000410000 */
[----:B------:R-:W-:Y:S01]  /*8680*/  FMUL.FTZ R139, R139, R40 ;  /* 0x000000288b8b7220 */ /* 0x000fe20000410000 */
[----:B------:R-:W-:Y:S01]  /*8690*/  FADD.FTZ R31, R82, R31 ;  /* 0x0000001f521f7221 */ /* 0x000fe20000010000 */
[----:B------:R-:W-:Y:S01]  /*86a0*/  FADD.FTZ R30, R121, R30 ;  /* 0x0000001e791e7221 */ /* 0x000fe20000010000 */
[----:B0-----:R-:W-:Y:S01]  /*86b0*/  @!P2 FADD.FTZ R115, R115, R128 ;  /* 0x000000807373a221 */ /* 0x001fe20000010000 */
[----:B------:R-:W-:Y:S01]  /*86c0*/  FFMA.FTZ R82, R76, R111, R143 ;  /* 0x0000006f4c527223 */ /* 0x000fe2000001008f */
[----:B------:R-:W-:Y:S01]  /*86d0*/  FFMA.FTZ R121, R75, R84, R144 ;  /* 0x000000544b797223 */ /* 0x000fe20000010090 */
[----:B------:R-:W-:Y:S01]  /*86e0*/  FMUL.FTZ R140, R140, R41 ;  /* 0x000000298c8c7220 */ /* 0x000fe20000410000 */
[C---:B------:R-:W-:Y:S01]  /*86f0*/  FMUL.FTZ R41, R101.reuse, R106 ;  /* 0x0000006a65297220 */ /* 0x040fe20000410000 */
[----:B------:R-:W0:Y:S01]  /*8700*/  SHFL.DOWN PT, R126, R115, 0x8, 0x1f ;  /* 0x09001f00737e7f89 */ /* 0x000e2200000e0000 */
[----:B------:R-:W-:Y:S01]  /*8710*/  FFMA.FTZ R84, R80, R107, R139 ;  /* 0x0000006b50547223 */ /* 0x000fe2000001008b */
[----:B------:R-:W-:Y:S01]  /*8720*/  FMUL.FTZ R40, R101, R105 ;  /* 0x0000006965287220 */ /* 0x000fe20000410000 */
[----:B------:R-:W-:Y:S01]  /*8730*/  FADD.FTZ R27, R82, R27 ;  /* 0x0000001b521b7221 */ /* 0x000fe20000010000 */
[----:B------:R-:W-:Y:S01]  /*8740*/  FFMA.FTZ R82, R78, R109, R141 ;  /* 0x0000006d4e527223 */ /* 0x000fe2000001008d */
[----:B------:R-:W-:Y:S01]  /*8750*/  FMUL.FTZ R138, R138, R41 ;  /* 0x000000298a8a7220 */ /* 0x000fe20000410000 */
[----:B------:R-:W-:Y:S01]  /*8760*/  FMUL.FTZ R137, R137, R40 ;  /* 0x0000002889897220 */ /* 0x000fe20000410000 */
[----:B------:R-:W-:Y:S01]  /*8770*/  FADD.FTZ R23, R84, R23 ;  /* 0x0000001754177221 */ /* 0x000fe20000010000 */
[C---:B------:R-:W-:Y:S01]  /*8780*/  FMUL.FTZ R41, R101.reuse, R104 ;  /* 0x0000006865297220 */ /* 0x040fe20000410000 */
[C---:B------:R-:W-:Y:S01]  /*8790*/  FMUL.FTZ R84, R101.reuse, R103 ;  /* 0x0000006765547220 */ /* 0x040fe20000410000 */
[----:B------:R-:W-:Y:S01]  /*87a0*/  FMUL.FTZ R40, R101, R102 ;  /* 0x0000006665287220 */ /* 0x000fe20000410000 */
[----:B------:R-:W-:Y:S01]  /*87b0*/  FADD.FTZ R25, R82, R25 ;  /* 0x0000001952197221 */ /* 0x000fe20000010000 */
[----:B-1----:R-:W-:Y:S01]  /*87c0*/  FADD.FTZ R83, R86, R117 ;  /* 0x0000007556537221 */ /* 0x002fe20000010000 */
[----:B------:R-:W-:Y:S01]  /*87d0*/  FMUL.FTZ R136, R136, R41 ;  /* 0x0000002988887220 */ /* 0x000fe20000410000 */
[----:B------:R-:W-:Y:S01]  /*87e0*/  FMUL.FTZ R135, R135, R84 ;  /* 0x0000005487877220 */ /* 0x000fe20000410000 */
[----:B------:R-:W-:Y:S01]  /*87f0*/  FMUL.FTZ R40, R151, R40 ;  /* 0x0000002897287220 */ /* 0x000fe20000410000 */
        /* <DEDUP_REMOVED lines=9> */
[----:B------:R-:W-:Y:S01]  /*8890*/  ISETP.NE.AND P1, PT, R149, RZ, PT ;  /* 0x000000ff9500720c */ /* 0x000fe20003f25270 */
[----:B------:R-:W-:Y:S01]  /*88a0*/  FADD.FTZ R19, R84, R19 ;  /* 0x0000001354137221 */ /* 0x000fe20000010000 */
[----:B------:R-:W-:-:S02]  /*88b0*/  FADD.FTZ R18, R41, R18 ;  /* 0x0000001229127221 */ /* 0x000fc40000010000 */
[----:B------:R-:W0:Y:S09]  /*88c0*/  SHFL.DOWN PT, R116, R115, 0x10, 0x1f ;  /* 0x0a001f0073747f89 */ /* 0x000e3200000e0000 */
[----:B------:R-:W-:Y:S01]  /*88d0*/  @!P1 LOP3.LUT R107, R43, 0xf8, RZ, 0xc0, !PT ;  /* 0x000000f82b6b9812 */ /* 0x000fe200078ec0ff */
[----:B------:R-:W-:Y:S01]  /*88e0*/  FFMA.FTZ R43, R81, R106, R138 ;  /* 0x0000006a512b7223 */ /* 0x000fe2000001008a */
[----:B------:R-:W-:-:S03]  /*88f0*/  FFMA.FTZ R106, R88, R105, R137 ;  /* 0x00000069586a7223 */ /* 0x000fc60000010089 */
[----:B------:R-:W-:Y:S01]  /*8900*/  FADD.FTZ R22, R43, R22 ;  /* 0x000000162b167221 */ /* 0x000fe20000010000 */
[----:B------:R-:W-:Y:S01]  /*8910*/  FFMA.FTZ R43, R89, R104, R136 ;  /* 0x00000068592b7223 */ /* 0x000fe20000010088 */
[----:B------:R-:W-:-:S03]  /*8920*/  FADD.FTZ R21, R106, R21 ;  /* 0x000000156a157221 */ /* 0x000fc60000010000 */
[----:B------:R-:W-:Y:S01]  /*8930*/  FADD.FTZ R20, R43, R20 ;  /* 0x000000142b147221 */ /* 0x000fe20000010000 */
[----:B0-----:R-:W-:-:S05]  /*8940*/  FADD.FTZ R82, R115, R116 ;  /* 0x0000007473527221 */ /* 0x001fca0000010000 */
[----:B------:R0:W-:Y:S01]  /*8950*/  @!P1 STS.64 [R107+UR19+0x2118], R82 ;  /* 0x002118526b009988 */ /* 0x0001e20008000a13 */
[----:B------:R-:W-:Y:S06]  /*8960*/  BAR.SYNC.DEFER_BLOCKING 0x0 ;  /* 0x0000000000007b1d */ /* 0x000fec0000010000 */
[----:B------:R-:W-:Y:S05]  /*8970*/  @P0 BRA `(.L_x_268) ;  /* 0x00000000004c0947 */ /* 0x000fea0003800000 */
[----:B------:R-:W-:Y:S01]  /*8980*/  UISETP.NE.AND UP0, UPT, UR16, UR37, UPT ;  /* 0x000000251000728c */ /* 0x000fe2000bf05270 */
[----:B------:R-:W1:Y:S01]  /*8990*/  LDS.128 R40, [UR19+0x2120] ;  /* 0x00212013ff287984 */ /* 0x000e620008000c00 */
[----:B------:R-:W-:-:S03]  /*89a0*/  ISETP.GT.AND P1, PT, R149, 0xf, PT ;  /* 0x0000000f9500780c */ /* 0x000fc60003f24270 */
[----:B------:R-:W2:Y:S01]  /*89b0*/  LDS.64 R84, [UR19+0x2130] ;  /* 0x00213013ff547984 */ /* 0x000ea20008000a00 */
[----:B------:R-:W-:Y:S02]  /*89c0*/  PLOP3.LUT P2, PT, PT, PT, UP0, 0x80, 0x8 ;  /* 0x000000000008781c */ /* 0x000fe40003f4f008 */
[----:B------:R-:W-:Y:S02]  /*89d0*/  FSEL R86, R86, R83, P1 ;  /* 0x0000005356567208 */ /* 0x000fe40000800000 */
[----:B------:R-:W-:-:S09]  /*89e0*/  FSEL R115, R115, R82, P1 ;  /* 0x0000005273737208 */ /* 0x000fd20000800000 */
[----:B------:R-:W3:Y:S04]  /*89f0*/  @P2 LDS R102, [UR36+0x1600] ;  /* 0x00160024ff662984 */ /* 0x000ee80008000800 */
[----:B------:R-:W4:Y:S01]  /*8a00*/  @P2 LDS R87, [UR36+0x1200] ;  /* 0x00120024ff572984 */ /* 0x000f220008000800 */
[----:B-1----:R-:W-:Y:S01]  /*8a10*/  FADD.FTZ R86, R41, R86 ;  /* 0x0000005629567221 */ /* 0x002fe20000010000 */
[----:B------:R-:W-:-:S03]  /*8a20*/  FADD.FTZ R115, R40, R115 ;  /* 0x0000007328737221 */ /* 0x000fc60000010000 */
[----:B------:R-:W-:Y:S01]  /*8a30*/  FADD.FTZ R86, R43, R86 ;  /* 0x000000562b567221 */ /* 0x000fe20000010000 */
[----:B------:R-:W-:-:S03]  /*8a40*/  FADD.FTZ R115, R42, R115 ;  /* 0x000000732a737221 */ /* 0x000fc60000010000 */
[----:B--2---:R-:W-:Y:S01]  /*8a50*/  FADD.FTZ R85, R86, R85 ;  /* 0x0000005556557221 */ /* 0x004fe20000010000 */
[----:B------:R-:W-:-:S03]  /*8a60*/  FADD.FTZ R84, R115, R84 ;  /* 0x0000005473547221 */ /* 0x000fc60000010000 */
[----:B---3--:R-:W-:Y:S01]  /*8a70*/  @P2 FADD.FTZ R85, R85, R102 ;  /* 0x0000006655552221 */ /* 0x008fe20000010000 */
[----:B----4-:R-:W-:-:S04]  /*8a80*/  @P2 FADD.FTZ R84, R84, R87 ;  /* 0x0000005754542221 */ /* 0x010fc80000010000 */
[----:B------:R1:W-:Y:S04]  /*8a90*/  STS [UR36+0x1600], R85 ;  /* 0x00160055ff007988 */ /* 0x0003e80008000824 */
[----:B------:R1:W-:Y:S02]  /*8aa0*/  STS [UR36+0x1200], R84 ;  /* 0x00120054ff007988 */ /* 0x0003e40008000824 */
.L_x_268:
[----:B------:R-:W-:Y:S05]  /*8ab0*/  BSYNC.RECONVERGENT B0 ;  /* 0x0000000000007941 */ /* 0x000fea0003800200 */
.L_x_267:
        /* <DEDUP_REMOVED lines=13> */
.L_x_256:
[----:B------:R-:W2:Y:S01]  /*8b90*/  LDCU UR9, c[0x0][0x388] ;  /* 0x00007100ff0977ac */ /* 0x000ea20008000800 */
[C---:B------:R-:W-:Y:S01]  /*8ba0*/  SHF.L.U32 R37, R100.reuse, 0x4, RZ ;  /* 0x0000000464257819 */ /* 0x040fe200000006ff */
[----:B-1----:R-:W3:Y:S01]  /*8bb0*/  LDL.LU R84, [R1+0x4] ;  /* 0x0000040001547983 */ /* 0x002ee20000300800 */
[----:B------:R-:W-:Y:S01]  /*8bc0*/  USHF.L.U32 UR8, UR16, 0xb, URZ ;  /* 0x0000000b10087899 */ /* 0x000fe200080006ff */
[----:B------:R-:W-:Y:S02]  /*8bd0*/  LOP3.LUT R0, R100, 0x1f, RZ, 0xc0, !PT ;  /* 0x0000001f64007812 */ /* 0x000fe400078ec0ff */
[----:B------:R-:W-:Y:S01]  /*8be0*/  MOV R34, UR17 ;  /* 0x0000001100227c02 */ /* 0x000fe20008000f00 */
[----:B------:R-:W-:Y:S01]  /*8bf0*/  UIADD3 UR8, UPT, UPT, UR8, -0x800, URZ ;  /* 0xfffff80008087890 */ /* 0x000fe2000fffe0ff */
[----:B------:R-:W-:Y:S02]  /*8c00*/  LOP3.LUT R36, R0, 0x3e00, R37, 0xf8, !PT ;  /* 0x00003e0000247812 */ /* 0x000fe400078ef825 */
[----:B------:R-:W-:Y:S01]  /*8c10*/  MOV R35, UR12 ;  /* 0x0000000c00237c02 */ /* 0x000fe20008000f00 */
[----:B------:R-:W-:Y:S01]  /*8c20*/  HFMA2 R52, -RZ, RZ, 0, 0 ;  /* 0x00000000ff347431 */ /* 0x000fe200000001ff */
[----:B------:R-:W-:-:S02]  /*8c30*/  LOP3.LUT R51, R36, 0x20, RZ, 0xfc, !PT ;  /* 0x0000002024337812 */ /* 0x000fc400078efcff */
[----:B------:R-:W-:Y:S02]  /*8c40*/  CS2R R54, SRZ ;  /* 0x0000000000367805 */ /* 0x000fe4000001ff00 */
[----:B------:R-:W-:Y:S02]  /*8c50*/  CS2R R56, SRZ ;  /* 0x0000000000387805 */ /* 0x000fe4000001ff00 */
[----:B------:R-:W-:Y:S02]  /*8c60*/  CS2R R58, SRZ ;  /* 0x00000000003a7805 */ /* 0x000fe4000001ff00 */
[----:B------:R-:W-:Y:S01]  /*8c70*/  CS2R R60, SRZ ;  /* 0x00000000003c7805 */ /* 0x000fe2000001ff00 */
[----:B--2---:R-:W-:Y:S01]  /*8c80*/  UIADD3 UR9, UPT, UPT, -UR8, UR9, URZ ;  /* 0x0000000908097290 */ /* 0x004fe2000fffe1ff */
[----:B------:R-:W-:Y:S02]  /*8c90*/  LOP3.LUT R50, R36, 0x40, RZ, 0xfc, !PT ;  /* 0x0000004024327812 */ /* 0x000fe400078efcff */
[----:B------:R-:W-:-:S02]  /*8ca0*/  CS2R R62, SRZ ;  /* 0x00000000003e7805 */ /* 0x000fc4000001ff00 */
[C---:B------:R-:W-:Y:S01]  /*8cb0*/  LOP3.LUT R48, R36.reuse, 0x60, RZ, 0xfc, !PT ;  /* 0x0000006024307812 */ /* 0x040fe200078efcff */
[----:B0-----:R-:W2:Y:S01]  /*8cc0*/  LDL.LU R83, [R1] ;  /* 0x0000000001537983 */ /* 0x001ea20000300800 */
[----:B------:R-:W-:Y:S02]  /*8cd0*/  CS2R R64, SRZ ;  /* 0x0000000000407805 */ /* 0x000fe4000001ff00 */
[C---:B------:R-:W-:Y:S02]  /*8ce0*/  ISETP.GE.AND P2, PT, R36.reuse, UR9, PT ;  /* 0x0000000924007c0c */ /* 0x040fe4000bf46270 */
[----:B------:R-:W-:Y:S02]  /*8cf0*/  CS2R R66, SRZ ;  /* 0x0000000000427805 */ /* 0x000fe4000001ff00 */
[----:B------:R-:W-:Y:S01]  /*8d00*/  ISETP.GE.AND P3, PT, R51, UR9, PT ;  /* 0x0000000933007c0c */ /* 0x000fe2000bf66270 */
[----:B------:R-:W-:Y:S01]  /*8d10*/  IMAD.WIDE.U32 R34, R36, 0x4, R34 ;  /* 0x0000000424227825 */ /* 0x000fe200078e0022 */
[----:B------:R-:W-:Y:S01]  /*8d20*/  BAR.SYNC.DEFER_BLOCKING 0x0 ;  /* 0x0000000000007b1d */ /* 0x000fe20000010000 */
[----:B------:R-:W-:-:S02]  /*8d30*/  ISETP.GE.AND P4, PT, R50, UR9, PT ;  /* 0x0000000932007c0c */ /* 0x000fc4000bf86270 */
[----:B------:R-:W-:Y:S02]  /*8d40*/  ISETP.GE.AND P5, PT, R48, UR9, PT ;  /* 0x0000000930007c0c */ /* 0x000fe4000bfa6270 */
[C---:B------:R-:W-:Y:S02]  /*8d50*/  LOP3.LUT R49, R36.reuse, 0x80, RZ, 0xfc, !PT ;  /* 0x0000008024317812 */ /* 0x040fe400078efcff */
[----:B------:R-:W-:Y:S01]  /*8d60*/  MOV R69, RZ ;  /* 0x000000ff00457202 */ /* 0x000fe20000000f00 */
[----:B------:R-:W4:Y:S01]  /*8d70*/  LDL.LU R82, [R1+0x8] ;  /* 0x0000080001527983 */ /* 0x000f220000300800 */
[C---:B------:R-:W-:Y:S01]  /*8d80*/  LOP3.LUT R47, R36.reuse, 0xa0, RZ, 0xfc, !PT ;  /* 0x000000a0242f7812 */ /* 0x040fe200078efcff */
[----:B------:R-:W0:Y:S01]  /*8d90*/  S2UR UR28, SR_CTAID.X ;  /* 0x00000000001c79c3 */ /* 0x000e220000002500 */
[C---:B------:R-:W-:Y:S01]  /*8da0*/  LOP3.LUT R46, R36.reuse, 0xc0, RZ, 0xfc, !PT ;  /* 0x000000c0242e7812 */ /* 0x040fe200078efcff */
[----:B------:R-:W0:Y:S01]  /*8db0*/  LDCU.64 UR22, c[0x0][0x4f8] ;  /* 0x00009f00ff1677ac */ /* 0x000e220008000a00 */
[----:B------:R-:W-:-:S02]  /*8dc0*/  LOP3.LUT R45, R36, 0xe0, RZ, 0xfc, !PT ;  /* 0x000000e0242d7812 */ /* 0x000fc400078efcff */
[C---:B------:R-:W-:Y:S01]  /*8dd0*/  LOP3.LUT R44, R36.reuse, 0x100, RZ, 0xfc, !PT ;  /* 0x00000100242c7812 */ /* 0x040fe200078efcff */
[----:B------:R-:W1:Y:S01]  /*8de0*/  LDCU.64 UR24, c[0x0][0x500] ;  /* 0x0000a000ff1877ac */ /* 0x000e620008000a00 */
[----:B------:R-:W-:Y:S02]  /*8df0*/  ISETP.GE.AND P6, PT, R49, UR9, PT ;  /* 0x0000000931007c0c */ /* 0x000fe4000bfc6270 */
[C---:B------:R-:W-:Y:S02]  /*8e00*/  LOP3.LUT R43, R36.reuse, 0x120, RZ, 0xfc, !PT ;  /* 0x00000120242b7812 */ /* 0x040fe400078efcff */
[----:B------:R-:W-:Y:S02]  /*8e10*/  ISETP.GE.AND P1, PT, R47, UR9, PT ;  /* 0x000000092f007c0c */ /* 0x000fe4000bf26270 */
[----:B------:R-:W-:Y:S01]  /*8e20*/  LOP3.LUT R42, R36, 0x140, RZ, 0xfc, !PT ;  /* 0x00000140242a7812 */ /* 0x000fe200078efcff */
[----:B------:R-:W3:Y:S01]  /*8e30*/  @!P2 LDG.E R52, desc[UR26][R34.64] ;  /* 0x0000001a2234a981 */ /* 0x000ee2000c1e1900 */
[----:B------:R-:W-:-:S02]  /*8e40*/  ISETP.GE.AND P2, PT, R46, UR9, PT ;  /* 0x000000092e007c0c */ /* 0x000fc4000bf46270 */
[C---:B------:R-:W-:Y:S01]  /*8e50*/  LOP3.LUT R41, R36.reuse, 0x160, RZ, 0xfc, !PT ;  /* 0x0000016024297812 */ /* 0x040fe200078efcff */
[----:B------:R-:W2:Y:S01]  /*8e60*/  @!P3 LDG.E R54, desc[UR26][R34.64+0x80] ;  /* 0x0000801a2236b981 */ /* 0x000ea2000c1e1900 */
[----:B------:R-:W-:Y:S02]  /*8e70*/  ISETP.GE.AND P3, PT, R45, UR9, PT ;  /* 0x000000092d007c0c */ /* 0x000fe4000bf66270 */
[----:B------:R-:W-:Y:S01]  /*8e80*/  LOP3.LUT R40, R36, 0x180, RZ, 0xfc, !PT ;  /* 0x0000018024287812 */ /* 0x000fe200078efcff */
[----:B------:R-:W5:Y:S01]  /*8e90*/  @!P4 LDG.E R55, desc[UR26][R34.64+0x100] ;  /* 0x0001001a2237c981 */ /* 0x000f62000c1e1900 */
[----:B------:R-:W-:Y:S02]  /*8ea0*/  ISETP.GE.AND P4, PT, R44, UR9, PT ;  /* 0x000000092c007c0c */ /* 0x000fe4000bf86270 */
[----:B------:R-:W-:Y:S01]  /*8eb0*/  LOP3.LUT R39, R36, 0x1a0, RZ, 0xfc, !PT ;  /* 0x000001a024277812 */ /* 0x000fe200078efcff */
[----:B------:R-:W4:Y:S01]  /*8ec0*/  @!P5 LDG.E R56, desc[UR26][R34.64+0x180] ;  /* 0x0001801a2238d981 */ /* 0x000f22000c1e1900 */
[----:B------:R-:W-:-:S02]  /*8ed0*/  ISETP.GE.AND P5, PT, R43, UR9, PT ;  /* 0x000000092b007c0c */ /* 0x000fc4000bfa6270 */
[----:B------:R-:W-:Y:S01]  /*8ee0*/  LOP3.LUT R38, R36, 0x1c0, RZ, 0xfc, !PT ;  /* 0x000001c024267812 */ /* 0x000fe200078efcff */
[----:B------:R-:W4:Y:S01]  /*8ef0*/  @!P6 LDG.E R57, desc[UR26][R34.64+0x200] ;  /* 0x0002001a2239e981 */ /* 0x000f22000c1e1900 */
[----:B------:R-:W-:Y:S02]  /*8f00*/  ISETP.GE.AND P6, PT, R42, UR9, PT ;  /* 0x000000092a007c0c */ /* 0x000fe4000bfc6270 */
[----:B------:R-:W-:Y:S01]  /*8f10*/  LOP3.LUT R37, R36, 0x1e0, RZ, 0xfc, !PT ;  /* 0x000001e024257812 */ /* 0x000fe200078efcff */
[----:B------:R-:W4:Y:S01]  /*8f20*/  @!P1 LDG.E R58, desc[UR26][R34.64+0x280] ;  /* 0x0002801a223a9981 */ /* 0x000f22000c1e1900 */
[----:B------:R-:W-:-:S03]  /*8f30*/  ISETP.GE.AND P1, PT, R41, UR9, PT ;  /* 0x0000000929007c0c */ /* 0x000fc6000bf26270 */
        /* <DEDUP_REMOVED lines=8> */
[----:B------:R-:W4:Y:S04]  /*8fc0*/  @!P6 LDG.E R65, desc[UR26][R34.64+0x500] ;  /* 0x0005001a2241e981 */ /* 0x000f28000c1e1900 */
[----:B------:R-:W4:Y:S04]  /*8fd0*/  @!P1 LDG.E R62, desc[UR26][R34.64+0x580] ;  /* 0x0005801a223e9981 */ /* 0x000f28000c1e1900 */
[----:B------:R-:W4:Y:S04]  /*8fe0*/  @!P2 LDG.E R67, desc[UR26][R34.64+0x600] ;  /* 0x0006001a2243a981 */ /* 0x000f28000c1e1900 */
[----:B------:R-:W4:Y:S04]  /*8ff0*/  @!P3 LDG.E R64, desc[UR26][R34.64+0x680] ;  /* 0x0006801a2240b981 */ /* 0x000f28000c1e1900 */
[----:B------:R-:W4:Y:S04]  /*9000*/  @!P4 LDG.E R69, desc[UR26][R34.64+0x700] ;  /* 0x0007001a2245c981 */ /* 0x000f28000c1e1900 */
[----:B------:R-:W4:Y:S01]  /*9010*/  @!P5 LDG.E R66, desc[UR26][R34.64+0x780] ;  /* 0x0007801a2242d981 */ /* 0x000f22000c1e1900 */
[----:B------:R-:W1:Y:S03]  /*9020*/  S2UR UR10, SR_CTAID.Y ;  /* 0x00000000000a79c3 */ /* 0x000e660000002600 */
[----:B---3--:R-:W-:Y:S04]  /*9030*/  STS [R84], R52 ;  /* 0x0000003454007388 */ /* 0x008fe80000000800 */
[----:B--2---:R-:W-:Y:S04]  /*9040*/  STS [R83+0x80], R54 ;  /* 0x0000803653007388 */ /* 0x004fe80000000800 */
[----:B-----5:R-:W-:Y:S04]  /*9050*/  STS [R164+0x100], R55 ;  /* 0x00010037a4007388 */ /* 0x020fe80000000800 */
[----:B----4-:R-:W-:Y:S04]  /*9060*/  STS [R161+0x180], R56 ;  /* 0x00018038a1007388 */ /* 0x010fe80000000800 */
        /* <DEDUP_REMOVED lines=16> */
[----:B------:R-:W5:Y:S04]  /*9170*/  LDS R54, [R92+0xc] ;  /* 0x00000c005c367984 */ /* 0x000f680000000800 */
[----:B------:R-:W-:Y:S04]  /*9180*/  LDS R55, [R92+0x20] ;  /* 0x000020005c377984 */ /* 0x000fe80000000800 */
[----:B------:R-:W-:Y:S01]  /*9190*/  LDS R56, [R92+0x24] ;  /* 0x000024005c387984 */ /* 0x000fe20000000800 */
[----:B--2---:R-:W-:-:S03]  /*91a0*/  FADD.FTZ R58, R35, UR7 ;  /* 0x00000007233a7e21 */ /* 0x004fc60008010000 */
[----:B------:R-:W2:Y:S01]  /*91b0*/  LDS R35, [R92+0x14] ;  /* 0x000014005c237984 */ /* 0x000ea20000000800 */
[----:B---3--:R-:W-:Y:S01]  /*91c0*/  FADD.FTZ R60, R52, UR7 ;  /* 0x00000007343c7e21 */ /* 0x008fe20008010000 */
[----:B----4-:R-:W-:-:S04]  /*91d0*/  FADD.FTZ R57, R34, UR7 ;  /* 0x0000000722397e21 */ /* 0x010fc80008010000 */
[----:B------:R-:W-:Y:S01]  /*91e0*/  FSETP.GTU.FTZ.AND P1, PT, R60, 20, PT ;  /* 0x41a000003c00780b */ /* 0x000fe20003f3c000 */
[----:B------:R-:W3:Y:S01]  /*91f0*/  LDS R34, [R92+0x10] ;  /* 0x000010005c227984 */ /* 0x000ee20000000800 */
[----:B-----5:R-:W-:Y:S01]  /*9200*/  FADD.FTZ R62, R54, UR7 ;  /* 0x00000007363e7e21 */ /* 0x020fe20008010000 */
[----:B------:R-:W-:Y:S02]  /*9210*/  FSETP.GTU.FTZ.AND P3, PT, R57, 20, PT ;  /* 0x41a000003900780b */ /* 0x000fe40003f7c000 */
[----:B------:R-:W4:Y:S01]  /*9220*/  LDS R52, [R92+0x18] ;  /* 0x000018005c347984 */ /* 0x000f220000000800 */
[----:B------:R-:W-:Y:S02]  /*9230*/  FSETP.GTU.FTZ.AND P5, PT, R58, 20, PT ;  /* 0x41a000003a00780b */ /* 0x000fe40003fbc000 */
[----:B------:R-:W-:Y:S01]  /*9240*/  FSETP.GTU.FTZ.AND P2, PT, R62, 20, PT ;  /* 0x41a000003e00780b */ /* 0x000fe20003f5c000 */
[----:B------:R-:W5:Y:S04]  /*9250*/  LDS R54, [R92+0x1c] ;  /* 0x00001c005c367984 */ /* 0x000f680000000800 */
[----:B------:R-:W-:-:S03]  /*9260*/  @!P1 FMUL.FTZ R60, R60, -1.4426950216293334961 ;  /* 0xbfb8aa3b3c3c9820 */ /* 0x000fc60000410000 */
[----:B------:R-:W-:-:S03]  /*9270*/  @!P3 FMUL.FTZ R57, R57, -1.4426950216293334961 ;  /* 0xbfb8aa3b3939b820 */ /* 0x000fc60000410000 */
[----:B------:R-:W-:Y:S01]  /*9280*/  @!P5 FMUL.FTZ R58, R58, -1.4426950216293334961 ;  /* 0xbfb8aa3b3a3ad820 */ /* 0x000fe20000410000 */
[----:B------:R-:W0:Y:S01]  /*9290*/  @!P1 MUFU.EX2 R60, R60 ;  /* 0x0000003c003c9308 */ /* 0x000e220000000800 */
[----:B------:R-:W-:-:S03]  /*92a0*/  @!P2 FMUL.FTZ R62, R62, -1.4426950216293334961 ;  /* 0xbfb8aa3b3e3ea820 */ /* 0x000fc60000410000 */
[----:B------:R-:W1:Y:S04]  /*92b0*/  @!P3 MUFU.EX2 R57, R57 ;  /* 0x000000390039b308 */ /* 0x000e680000000800 */
[----:B------:R-:W3:Y:S04]  /*92c0*/  @!P5 MUFU.EX2 R58, R58 ;  /* 0x0000003a003ad308 */ /* 0x000ee80000000800 */
[----:B------:R-:W4:Y:S01]  /*92d0*/  @!P2 MUFU.EX2 R62, R62 ;  /* 0x0000003e003ea308 */ /* 0x000f220000000800 */
[----:B--2---:R-:W-:Y:S01]  /*92e0*/  FADD.FTZ R35, R35, UR7 ;  /* 0x0000000723237e21 */ /* 0x004fe20008010000 */
[----:B0-----:R-:W-:Y:S01]  /*92f0*/  @!P1 FADD.FTZ R61, R60, 1 ;  /* 0x3f8000003c3d9421 */ /* 0x001fe20000010000 */
[----:B-1----:R-:W-:-:S03]  /*9300*/  @!P3 FADD.FTZ R57, R57, 1 ;  /* 0x3f8000003939b421 */ /* 0x002fc60000010000 */
[----:B------:R-:W-:Y:S02]  /*9310*/  FSETP.GTU.FTZ.AND P4, PT, R35, 20, PT ;  /* 0x41a000002300780b */ /* 0x000fe40003f9c000 */
[----:B------:R-:W0:Y:S01]  /*9320*/  @!P1 MUFU.RCP R61, R61 ;  /* 0x0000003d003d9308 */ /* 0x000e220000001000 */
[----:B---3--:R-:W-:Y:S01]  /*9330*/  @!P5 FADD.FTZ R59, R58, 1 ;  /* 0x3f8000003a3bd421 */ /* 0x008fe20000010000 */
[----:B----4-:R-:W-:-:S06]  /*9340*/  @!P2 FADD.FTZ R58, R62, 1 ;  /* 0x3f8000003e3aa421 */ /* 0x010fcc0000010000 */
[----:B------:R-:W1:Y:S01]  /*9350*/  @!P3 MUFU.RCP R57, R57 ;  /* 0x000000390039b308 */ /* 0x000e620000001000 */
[----:B------:R-:W-:-:S07]  /*9360*/  FADD.FTZ R55, R55, UR7 ;  /* 0x0000000737377e21 */ /* 0x000fce0008010000 */
[----:B------:R-:W2:Y:S01]  /*9370*/  @!P2 MUFU.RCP R58, R58 ;  /* 0x0000003a003aa308 */ /* 0x000ea20000001000 */
[----:B------:R-:W-:Y:S01]  /*9380*/  @!P4 FMUL.FTZ R35, R35, -1.4426950216293334961 ;  /* 0xbfb8aa3b2323c820 */ /* 0x000fe20000410000 */
[----:B------:R-:W-:Y:S01]  /*9390*/  FADD.FTZ R34, R34, UR7 ;  /* 0x0000000722227e21 */ /* 0x000fe20008010000 */
[----:B0-----:R-:W-:Y:S01]  /*93a0*/  @!P1 FMUL.FTZ R20, R20, R61 ;  /* 0x0000003d14149220 */ /* 0x001fe20000410000 */
[----:B------:R-:W-:Y:S01]  /*93b0*/  FSETP.GTU.FTZ.AND P1, PT, R55, 20, PT ;  /* 0x41a000003700780b */ /* 0x000fe20003f3c000 */
[----:B------:R-:W-:-:S03]  /*93c0*/  FADD.FTZ R56, R56, UR7 ;  /* 0x0000000738387e21 */ /* 0x000fc60008010000 */
[----:B------:R-:W0:Y:S01]  /*93d0*/  @!P4 MUFU.EX2 R35, R35 ;  /* 0x000000230023c308 */ /* 0x000e220000000800 */
[----:B-1----:R-:W-:Y:S01]  /*93e0*/  @!P3 FMUL.FTZ R18, R18, R57 ;  /* 0x000000391212b220 */ /* 0x002fe20000410000 */
[----:B------:R-:W-:Y:S02]  /*93f0*/  FSETP.GTU.FTZ.AND P3, PT, R34, 20, PT ;  /* 0x41a000002200780b */ /* 0x000fe40003f7c000 */
[----:B------:R1:W3:Y:S01]  /*9400*/  @!P5 MUFU.RCP R64, R59 ;  /* 0x0000003b0040d308 */ /* 0x0002e20000001000 */
[----:B------:R-:W-:Y:S01]  /*9410*/  FADD.FTZ R52, R52, UR7 ;  /* 0x0000000734347e21 */ /* 0x000fe20008010000 */
[----:B--2---:R-:W-:Y:S01]  /*9420*/  @!P2 FMUL.FTZ R21, R21, R58 ;  /* 0x0000003a1515a220 */ /* 0x004fe20000410000 */
[----:B------:R-:W-:-:S03]  /*9430*/  FSETP.GTU.FTZ.AND P2, PT, R56, 20, PT ;  /* 0x41a000003800780b */ /* 0x000fc60003f5c000 */
[----:B------:R-:W-:Y:S01]  /*9440*/  FSETP.GTU.FTZ.AND P6, PT, R52, 20, PT ;  /* 0x41a000003400780b */ /* 0x000fe20003fdc000 */
[----:B-1----:R-:W-:Y:S01]  /*9450*/  @!P1 FMUL.FTZ R59, R55, -1.4426950216293334961 ;  /* 0xbfb8aa3b373b9820 */ /* 0x002fe20000410000 */
[----:B0-----:R-:W-:-:S03]  /*9460*/  @!P4 FADD.FTZ R55, R35, 1 ;  /* 0x3f8000002337c421 */ /* 0x001fc60000010000 */
[----:B------:R-:W-:Y:S01]  /*9470*/  @!P3 FMUL.FTZ R34, R34, -1.4426950216293334961 ;  /* 0xbfb8aa3b2222b820 */ /* 0x000fe20000410000 */
[----:B-----5:R-:W-:Y:S01]  /*9480*/  FADD.FTZ R54, R54, UR7 ;  /* 0x0000000736367e21 */ /* 0x020fe20008010000 */
[----:B------:R-:W0:Y:S01]  /*9490*/  LDS R35, [R92+0x2c] ;  /* 0x00002c005c237984 */ /* 0x000e220000000800 */
[----:B------:R1:W-:Y:S01]  /*94a0*/  @!P4 MUFU.RCP R62, R55 ;  /* 0x00000037003ec308 */ /* 0x0003e20000001000 */
[----:B---3--:R-:W-:Y:S02]  /*94b0*/  @!P5 FMUL.FTZ R19, R19, R64 ;  /* 0x000000401313d220 */ /* 0x008fe40000410000 */
[----:B------:R-:W-:Y:S01]  /*94c0*/  FSETP.GTU.FTZ.AND P5, PT, R54, 20, PT ;  /* 0x41a000003600780b */ /* 0x000fe20003fbc000 */
[----:B------:R-:W-:Y:S01]  /*94d0*/  @!P2 FMUL.FTZ R60, R56, -1.4426950216293334961 ;  /* 0xbfb8aa3b383ca820 */ /* 0x000fe20000410000 */
[----:B------:R-:W-:-:S03]  /*94e0*/  @!P6 FMUL.FTZ R52, R52, -1.4426950216293334961 ;  /* 0xbfb8aa3b3434e820 */ /* 0x000fc60000410000 */
[----:B------:R-:W2:Y:S01]  /*94f0*/  @!P3 MUFU.EX2 R34, R34 ;  /* 0x000000220022b308 */ /* 0x000ea20000000800 */
[----:B-1----:R-:W1:Y:S03]  /*9500*/  LDS R55, [R92+0x38] ;  /* 0x000038005c377984 */ /* 0x002e660000000800 */
[----:B------:R-:W3:Y:S04]  /*9510*/  @!P2 MUFU.EX2 R60, R60 ;  /* 0x0000003c003ca308 */ /* 0x000ee80000000800 */
[----:B------:R-:W4:Y:S01]  /*9520*/  @!P6 MUFU.EX2 R52, R52 ;  /* 0x000000340034e308 */ /* 0x000f220000000800 */
[----:B------:R-:W-:Y:S01]  /*9530*/  @!P5 FMUL.FTZ R57, R54, -1.4426950216293334961 ;  /* 0xbfb8aa3b3639d820 */ /* 0x000fe20000410000 */
[----:B--2---:R-:W-:-:S02]  /*9540*/  @!P3 FADD.FTZ R54, R34, 1 ;  /* 0x3f8000002236b421 */ /* 0x004fc40000010000 */
[----:B------:R-:W2:Y:S01]  /*9550*/  LDS R34, [R92+0x28] ;  /* 0x000028005c227984 */ /* 0x000ea20000000800 */
[----:B------:R-:W5:Y:S01]  /*9560*/  @!P1 MUFU.EX2 R59, R59 ;  /* 0x0000003b003b9308 */ /* 0x000f620000000800 */
[----:B---3--:R-:W-:-:S03]  /*9570*/  @!P2 FADD.FTZ R60, R60, 1 ;  /* 0x3f8000003c3ca421 */ /* 0x008fc60000010000 */
[----:B------:R3:W-:Y:S01]  /*9580*/  @!P3 MUFU.RCP R61, R54 ;  /* 0x00000036003db308 */ /* 0x0007e20000001000 */
[----:B----4-:R-:W-:Y:S02]  /*9590*/  @!P6 FADD.FTZ R56, R52, 1 ;  /* 0x3f8000003438e421 */ /* 0x010fe40000010000 */
[----:B------:R-:W-:Y:S04]  /*95a0*/  LDS R52, [R92+0x30] ;  /* 0x000030005c347984 */ /* 0x000fe80000000800 */
[----:B---3--:R-:W3:Y:S01]  /*95b0*/  LDS R54, [R92+0x34] ;  /* 0x000034005c367984 */ /* 0x008ee20000000800 */
[----:B------:R-:W4:Y:S04]  /*95c0*/  @!P5 MUFU.EX2 R57, R57 ;  /* 0x000000390039d308 */ /* 0x000f280000000800 */
[----:B------:R0:W2:Y:S08]  /*95d0*/  @!P6 MUFU.RCP R63, R56 ;  /* 0x00000038003fe308 */ /* 0x0000b00000001000 */
[----:B------:R-:W2:Y:S01]  /*95e0*/  @!P2 MUFU.RCP R60, R60 ;  /* 0x0000003c003ca308 */ /* 0x000ea20000001000 */
[----:B0-----:R-:W0:Y:S01]  /*95f0*/  LDS R56, [R92+0x3c] ;  /* 0x00003c005c387984 */ /* 0x001e220000000800 */
[----:B------:R-:W-:Y:S01]  /*9600*/  BAR.SYNC.DEFER_BLOCKING 0x0 ;  /* 0x0000000000007b1d */ /* 0x000fe20000010000 */
[----:B-----5:R-:W-:Y:S01]  /*9610*/  @!P1 FADD.FTZ R59, R59, 1 ;  /* 0x3f8000003b3b9421 */ /* 0x020fe20000010000 */
[----:B----4-:R-:W-:Y:S01]  /*9620*/  @!P5 FADD.FTZ R58, R57, 1 ;  /* 0x3f800000393ad421 */ /* 0x010fe20000010000 */
[----:B------:R-:W-:Y:S01]  /*9630*/  FADD.FTZ R35, R35, UR7 ;  /* 0x0000000723237e21 */ /* 0x000fe20008010000 */
[----:B-1----:R-:W-:-:S03]  /*9640*/  FADD.FTZ R55, R55, UR7 ;  /* 0x0000000737377e21 */ /* 0x002fc60008010000 */
[----:B------:R-:W1:Y:S01]  /*9650*/  @!P1 MUFU.RCP R59, R59 ;  /* 0x0000003b003b9308 */ /* 0x000e620000001000 */
[----:B--2---:R-:W-:Y:S01]  /*9660*/  @!P6 FMUL.FTZ R24, R24, R63 ;  /* 0x0000003f1818e220 */ /* 0x004fe20000410000 */
[----:B------:R-:W-:Y:S01]  /*9670*/  FSETP.GTU.FTZ.AND P6, PT, R35, 20, PT ;  /* 0x41a000002300780b */ /* 0x000fe20003fdc000 */
[----:B------:R-:W-:-:S05]  /*9680*/  @!P2 FMUL.FTZ R27, R27, R60 ;  /* 0x0000003c1b1ba220 */ /* 0x000fca0000410000 */
[----:B------:R-:W2:Y:S01]  /*9690*/  @!P5 MUFU.RCP R58, R58 ;  /* 0x0000003a003ad308 */ /* 0x000ea20000001000 */
[----:B------:R-:W-:Y:S01]  /*96a0*/  FSETP.GTU.FTZ.AND P2, PT, R55, 20, PT ;  /* 0x41a000003700780b */ /* 0x000fe20003f5c000 */
[----:B------:R-:W-:Y:S01]  /*96b0*/  FADD.FTZ R34, R34, UR7 ;  /* 0x0000000722227e21 */ /* 0x000fe20008010000 */
[----:B------:R-:W-:Y:S01]  /*96c0*/  @!P3 FMUL.FTZ R22, R22, R61 ;  /* 0x0000003d1616b220 */ /* 0x000fe20000410000 */
[----:B------:R4:W-:Y:S01]  /*96d0*/  STS [R92+0x14], R12 ;  /* 0x0000140c5c007388 */ /* 0x0009e20000000800 */
[----:B-1----:R-:W-:-:S03]  /*96e0*/  @!P1 FMUL.FTZ R26, R26, R59 ;  /* 0x0000003b1a1a9220 */ /* 0x002fc60000410000 */
[----:B------:R-:W-:Y:S04]  /*96f0*/  STS [R92], R17 ;  /* 0x000000115c007388 */ /* 0x000fe80000000800 */
[----:B------:R-:W-:Y:S01]  /*9700*/  STS [R92+0x4], R16 ;  /* 0x000004105c007388 */ /* 0x000fe20000000800 */
[----:B----4-:R-:W-:-:S03]  /*9710*/  MOV R12, UR9 ;  /* 0x00000009000c7c02 */ /* 0x010fc60008000f00 */
[----:B------:R-:W-:Y:S04]  /*9720*/  STS [R92+0x8], R15 ;  /* 0x0000080f5c007388 */ /* 0x000fe80000000800 */
[----:B------:R-:W-:Y:S04]  /*9730*/  STS [R92+0xc], R14 ;  /* 0x00000c0e5c007388 */ /* 0x000fe80000000800 */
[----:B------:R-:W-:Y:S04]  /*9740*/  STS [R92+0x10], R13 ;  /* 0x0000100d5c007388 */ /* 0x000fe80000000800 */
[----:B------:R-:W-:Y:S04]  /*9750*/  STS [R92+0x18], R11 ;  /* 0x0000180b5c007388 */ /* 0x000fe80000000800 */
[----:B------:R-:W-:Y:S04]  /*9760*/  STS [R92+0x1c], R10 ;  /* 0x00001c0a5c007388 */ /* 0x000fe80000000800 */
[----:B------:R1:W-:Y:S04]  /*9770*/  STS [R92+0x20], R9 ;  /* 0x000020095c007388 */ /* 0x0003e80000000800 */
[----:B------:R4:W-:Y:S04]  /*9780*/  STS [R92+0x24], R8 ;  /* 0x000024085c007388 */ /* 0x0009e80000000800 */
[----:B------:R-:W-:Y:S01]  /*9790*/  STS [R92+0x28], R7 ;  /* 0x000028075c007388 */ /* 0x000fe20000000800 */
[----:B-1----:R-:W-:-:S03]  /*97a0*/  @!P6 FMUL.FTZ R9, R35, -1.4426950216293334961 ;  /* 0xbfb8aa3b2309e820 */ /* 0x002fc60000410000 */
[----:B------:R1:W-:Y:S01]  /*97b0*/  STS [R92+0x2c], R6 ;  /* 0x00002c065c007388 */ /* 0x0003e20000000800 */
[----:B----4-:R-:W-:-:S03]  /*97c0*/  @!P2 FMUL.FTZ R8, R55, -1.4426950216293334961 ;  /* 0xbfb8aa3b3708a820 */ /* 0x010fc60000410000 */
[----:B------:R4:W-:Y:S04]  /*97d0*/  STS [R92+0x30], R5 ;  /* 0x000030055c007388 */ /* 0x0009e80000000800 */
[----:B------:R-:W-:Y:S04]  /*97e0*/  STS [R92+0x34], R4 ;  /* 0x000034045c007388 */ /* 0x000fe80000000800 */
[----:B------:R-:W-:Y:S04]  /*97f0*/  STS [R92+0x38], R3 ;  /* 0x000038035c007388 */ /* 0x000fe80000000800 */
[----:B------:R5:W-:Y:S01]  /*9800*/  STS [R92+0x3c], R2 ;  /* 0x00003c025c007388 */ /* 0x000be20000000800 */
[----:B------:R-:W-:-:S03]  /*9810*/  NOP ;  /* 0x0000000000007918 */ /* 0x000fc60000000000 */
[----:B------:R-:W-:Y:S01]  /*9820*/  LDS R13, [R84] ;  /* 0x00000000540d7984 */ /* 0x000fe20000000800 */
[----:B--2---:R-:W-:Y:S01]  /*9830*/  @!P5 FMUL.FTZ R25, R25, R58 ;  /* 0x0000003a1919d220 */ /* 0x004fe20000410000 */
[----:B---3--:R-:W-:Y:S02]  /*9840*/  FADD.FTZ R54, R54, UR7 ;  /* 0x0000000736367e21 */ /* 0x008fe40008010000 */
[----:B------:R-:W-:Y:S01]  /*9850*/  LDS R15, [R83+0x80] ;  /* 0x00008000530f7984 */ /* 0x000fe20000000800 */
[----:B------:R-:W-:-:S03]  /*9860*/  FSETP.GTU.FTZ.AND P5, PT, R34, 20, PT ;  /* 0x41a000002200780b */ /* 0x000fc60003fbc000 */
[----:B------:R-:W-:Y:S01]  /*9870*/  LDS R17, [R164+0x100] ;  /* 0x00010000a4117984 */ /* 0x000fe20000000800 */
[----:B------:R-:W-:-:S03]  /*9880*/  FADD.FTZ R52, R52, UR7 ;  /* 0x0000000734347e21 */ /* 0x000fc60008010000 */
        /* <DEDUP_REMOVED lines=15> */
[----:B------:R-:W-:Y:S01]  /*9980*/  @!P4 FMUL.FTZ R23, R23, R62 ;  /* 0x0000003e1717c220 */ /* 0x000fe20000410000 */
[----:B------:R-:W-:-:S02]  /*9990*/  FSETP.GTU.FTZ.AND P3, PT, R54, 20, PT ;  /* 0x41a000003600780b */ /* 0x000fc40003f7c000 */
[----:B------:R-:W-:Y:S01]  /*99a0*/  FSETP.GTU.FTZ.AND P4, PT, R52, 20, PT ;  /* 0x41a000003400780b */ /* 0x000fe20003f9c000 */
[----:B------:R-:W-:Y:S01]  /*99b0*/  @!P5 FMUL.FTZ R11, R34, -1.4426950216293334961 ;  /* 0xbfb8aa3b220bd820 */ /* 0x000fe20000410000 */
[----:B0-----:R-:W-:Y:S01]  /*99c0*/  FADD.FTZ R56, R56, UR7 ;  /* 0x0000000738387e21 */ /* 0x001fe20008010000 */
[----:B------:R-:W-:Y:S04]  /*99d0*/  @!P6 MUFU.EX2 R9, R9 ;  /* 0x000000090009e308 */ /* 0x000fe80000000800 */
[----:B------:R-:W0:Y:S04]  /*99e0*/  @!P5 MUFU.EX2 R11, R11 ;  /* 0x0000000b000bd308 */ /* 0x000e280000000800 */
[----:B-1----:R-:W-:-:S02]  /*99f0*/  @!P3 FMUL.FTZ R6, R54, -1.4426950216293334961 ;  /* 0xbfb8aa3b3606b820 */ /* 0x002fc40000410000 */
[----:B------:R-:W-:Y:S01]  /*9a00*/  @!P4 FMUL.FTZ R7, R52, -1.4426950216293334961 ;  /* 0xbfb8aa3b3407c820 */ /* 0x000fe20000410000 */
[----:B------:R-:W-:-:S03]  /*9a10*/  FSETP.GTU.FTZ.AND P1, PT, R56, 20, PT ;  /* 0x41a000003800780b */ /* 0x000fc60003f3c000 */
[----:B------:R-:W1:Y:S01]  /*9a20*/  @!P3 MUFU.EX2 R6, R6 ;  /* 0x000000060006b308 */ /* 0x000e620000000800 */
[----:B------:R-:W2:Y:S03]  /*9a30*/  LDS R4, [UR19+0x2100] ;  /* 0x00210013ff047984 */ /* 0x000ea60008000800 */
[----:B------:R-:W3:Y:S04]  /*9a40*/  @!P4 MUFU.EX2 R7, R7 ;  /* 0x000000070007c308 */ /* 0x000ee80000000800 */
[----:B------:R-:W5:Y:S01]  /*9a50*/  @!P2 MUFU.EX2 R8, R8 ;  /* 0x000000080008a308 */ /* 0x000f620000000800 */
[----:B0-----:R-:W-:Y:S01]  /*9a60*/  @!P5 FADD.FTZ R11, R11, 1 ;  /* 0x3f8000000b0bd421 */ /* 0x001fe20000010000 */
[----:B----4-:R-:W-:Y:S01]  /*9a70*/  @!P1 FMUL.FTZ R5, R56, -1.4426950216293334961 ;  /* 0xbfb8aa3b38059820 */ /* 0x010fe20000410000 */
[----:B------:R-:W-:Y:S01]  /*9a80*/  @!P6 FADD.FTZ R9, R9, 1 ;  /* 0x3f8000000909e421 */ /* 0x000fe20000010000 */
[----:B-1----:R-:W-:-:S03]  /*9a90*/  @!P3 FADD.FTZ R6, R6, 1 ;  /* 0x3f8000000606b421 */ /* 0x002fc60000010000 */
[----:B------:R-:W0:Y:S01]  /*9aa0*/  @!P5 MUFU.RCP R11, R11 ;  /* 0x0000000b000bd308 */ /* 0x000e220000001000 */
[----:B---3--:R-:W-:Y:S01]  /*9ab0*/  @!P4 FADD.FTZ R7, R7, 1 ;  /* 0x3f8000000707c421 */ /* 0x008fe20000010000 */
[----:B------:R-:W-:Y:S01]  /*9ac0*/  UMOV UR9, URZ ;  /* 0x000000ff00097c82 */ /* 0x000fe20008000000 */
[----:B-----5:R-:W-:-:S05]  /*9ad0*/  @!P2 FADD.FTZ R8, R8, 1 ;  /* 0x3f8000000808a421 */ /* 0x020fca0000010000 */
[----:B------:R-:W1:Y:S01]  /*9ae0*/  @!P6 MUFU.RCP R2, R9 ;  /* 0x000000090002e308 */ /* 0x000e620000001000 */
[----:B------:R-:W-:-:S07]  /*9af0*/  UIMAD.WIDE.U32 UR20, UR28, UR22, UR8 ;  /* 0x000000161c1472a5 */ /* 0x000fce000f8e0008 */
[----:B------:R-:W3:Y:S04]  /*9b00*/  @!P1 MUFU.EX2 R5, R5 ;  /* 0x0000000500059308 */ /* 0x000ee80000000800 */
[----:B------:R-:W4:Y:S01]  /*9b10*/  @!P3 MUFU.RCP R6, R6 ;  /* 0x000000060006b308 */ /* 0x000f220000001000 */
[----:B------:R-:W-:Y:S01]  /*9b20*/  UIMAD UR21, UR28, UR23, UR21 ;  /* 0x000000171c1572a4 */ /* 0x000fe2000f8e0215 */
[----:B------:R-:W5:Y:S06]  /*9b30*/  LDCU.64 UR22, c[0x0][0x550] ;  /* 0x0000aa00ff1677ac */ /* 0x000f6c0008000a00 */
[----:B------:R-:W2:Y:S08]  /*9b40*/  @!P4 MUFU.RCP R7, R7 ;  /* 0x000000070007c308 */ /* 0x000eb00000001000 */
[----:B------:R-:W5:Y:S01]  /*9b50*/  @!P2 MUFU.RCP R3, R8 ;  /* 0x000000080003a308 */ /* 0x000f620000001000 */
[----:B------:R-:W-:-:S02]  /*9b60*/  UIMAD UR11, UR10, UR25, URZ ;  /* 0x000000190a0b72a4 */ /* 0x000fc4000f8e02ff */
[----:B------:R-:W-:Y:S01]  /*9b70*/  UIMAD.WIDE.U32 UR20, UR10, UR24, UR20 ;  /* 0x000000180a1472a5 */ /* 0x000fe2000f8e0014 */
[----:B---3--:R-:W-:Y:S01]  /*9b80*/  @!P1 FADD.FTZ R5, R5, 1 ;  /* 0x3f80000005059421 */ /* 0x008fe20000010000 */
[----:B0-----:R-:W-:Y:S01]  /*9b90*/  @!P5 FMUL.FTZ R28, R28, R11 ;  /* 0x0000000b1c1cd220 */ /* 0x001fe20000410000 */
[----:B-1----:R-:W-:Y:S01]  /*9ba0*/  @!P6 FMUL.FTZ R29, R29, R2 ;  /* 0x000000021d1de220 */ /* 0x002fe20000410000 */
[----:B------:R-:W-:Y:S01]  /*9bb0*/  MOV R2, UR11 ;  /* 0x0000000b00027c02 */ /* 0x000fe20008000f00 */
[----:B------:R-:W0:Y:S01]  /*9bc0*/  @!P1 MUFU.RCP R10, R5 ;  /* 0x00000005000a9308 */ /* 0x000e220000001000 */
[----:B------:R-:W-:Y:S01]  /*9bd0*/  IADD3 R9, P5, PT, R36, UR20, RZ ;  /* 0x0000001424097c10 */ /* 0x000fe2000ffbe0ff */
[----:B----4-:R-:W-:Y:S01]  /*9be0*/  @!P3 FMUL.FTZ R31, R31, R6 ;  /* 0x000000061f1fb220 */ /* 0x010fe20000410000 */
[----:B--2---:R-:W-:Y:S01]  /*9bf0*/  @!P4 FMUL.FTZ R30, R30, R7 ;  /* 0x000000071e1ec220 */ /* 0x004fe20000410000 */
[-C--:B------:R-:W-:Y:S02]  /*9c00*/  ISETP.GE.AND P3, PT, R51, R4.reuse, PT ;  /* 0x000000043300720c */ /* 0x080fe40003f66270 */
[----:B------:R-:W-:Y:S01]  /*9c10*/  IADD3.X R6, PT, PT, R2, UR21, RZ, P5, !PT ;  /* 0x0000001502067c10 */ /* 0x000fe2000affe4ff */
[----:B------:R-:W1:Y:S01]  /*9c20*/  LDCU.64 UR20, c[0x0][0x518] ;  /* 0x0000a300ff1477ac */ /* 0x000e620008000a00 */
[-C--:B------:R-:W-:Y:S01]  /*9c30*/  ISETP.GE.AND P4, PT, R50, R4.reuse, PT ;  /* 0x000000043200720c */ /* 0x080fe20003f86270 */
[----:B-----5:R-:W-:Y:S01]  /*9c40*/  @!P2 FMUL.FTZ R32, R32, R3 ;  /* 0x000000032020a220 */ /* 0x020fe20000410000 */
[----:B------:R-:W-:-:S02]  /*9c50*/  ISETP.GE.AND P2, PT, R36, R4, PT ;  /* 0x000000042400720c */ /* 0x000fc40003f46270 */
        /* <DEDUP_REMOVED lines=69> */
[----:B-1----:R-:W-:Y:S01]  /*a0b0*/  UIMAD.WIDE.U32 UR8, UR28, UR20, UR8 ;  /* 0x000000141c0872a5 */ /* 0x002fe2000f8e0008 */
[----:B--2---:R-:W-:-:S04]  /*a0c0*/  FADD.FTZ R18, R18, R82 ;  /* 0x0000005212127221 */ /* 0x004fc80000010000 */
[----:B------:R-:W1:Y:S01]  /*a0d0*/  LDS R4, [UR19+0x2100] ;  /* 0x00210013ff047984 */ /* 0x000e620008000800 */
[----:B------:R-:W-:Y:S01]  /*a0e0*/  UIMAD UR9, UR28, UR21, UR9 ;  /* 0x000000151c0972a4 */ /* 0x000fe2000f8e0209 */
[----:B---3--:R-:W-:Y:S01]  /*a0f0*/  FADD.FTZ R19, R18, R19 ;  /* 0x0000001312137221 */ /* 0x008fe20000010000 */
[----:B------:R-:W2:Y:S03]  /*a100*/  LDCU.64 UR20, c[0x0][0x560] ;  /* 0x0000ac00ff1477ac */ /* 0x000ea60008000a00 */
[----:B----4-:R-:W-:Y:S01]  /*a110*/  FADD.FTZ R20, R19, R20 ;  /* 0x0000001413147221 */ /* 0x010fe20000010000 */
[----:B0-----:R-:W-:-:S03]  /*a120*/  UIMAD.WIDE.U32 UR8, UR10, UR22, UR8 ;  /* 0x000000160a0872a5 */ /* 0x001fc6000f8e0008 */
[----:B-----5:R-:W-:Y:S01]  /*a130*/  FADD.FTZ R21, R20, R21 ;  /* 0x0000001514157221 */ /* 0x020fe20000010000 */
[----:B------:R-:W-:-:S03]  /*a140*/  UIMAD UR9, UR10, UR23, UR9 ;  /* 0x000000170a0972a4 */ /* 0x000fc6000f8e0209 */
[----:B------:R-:W-:Y:S01]  /*a150*/  FADD.FTZ R22, R21, R22 ;  /* 0x0000001615167221 */ /* 0x000fe20000010000 */
[----:B------:R-:W-:-:S03]  /*a160*/  IADD3 R3, P0, PT, R36, UR8, RZ ;  /* 0x0000000824037c10 */ /* 0x000fc6000ff1e0ff */
[----:B------:R-:W-:Y:S01]  /*a170*/  FADD.FTZ R23, R22, R23 ;  /* 0x0000001716177221 */ /* 0x000fe20000010000 */
[----:B------:R-:W-:Y:S02]  /*a180*/  IADD3.X R6, PT, PT, RZ, UR9, RZ, P0, !PT ;  /* 0x00000009ff067c10 */ /* 0x000fe400087fe4ff */
[----:B--2---:R-:W-:Y:S01]  /*a190*/  LEA R2, P3, R3, UR20, 0x2 ;  /* 0x0000001403027c11 */ /* 0x004fe2000f8610ff */
[----:B------:R-:W-:-:S03]  /*a1a0*/  FADD.FTZ R24, R23, R24 ;  /* 0x0000001817187221 */ /* 0x000fc60000010000 */
[----:B------:R-:W-:Y:S01]  /*a1b0*/  LEA.HI.X R3, R3, UR21, R6, 0x2, P3 ;  /* 0x0000001503037c11 */ /* 0x000fe200098f1406 */
[----:B------:R-:W-:Y:S01]  /*a1c0*/  FADD.FTZ R25, R24, R25 ;  /* 0x0000001918197221 */ /* 0x000fe20000010000 */
[-C--:B-1----:R-:W-:Y:S02]  /*a1d0*/  ISETP.GE.AND P2, PT, R36, R4.reuse, PT ;  /* 0x000000042400720c */ /* 0x082fe40003f46270 */
[-C--:B------:R-:W-:Y:S01]  /*a1e0*/  ISETP.GE.AND P1, PT, R51, R4.reuse, PT ;  /* 0x000000043300720c */ /* 0x080fe20003f26270 */
[----:B------:R-:W-:Y:S01]  /*a1f0*/  FADD.FTZ R26, R25, R26 ;  /* 0x0000001a191a7221 */ /* 0x000fe20000010000 */
[-C--:B------:R-:W-:Y:S02]  /*a200*/  ISETP.GE.AND P0, PT, R50, R4.reuse, PT ;  /* 0x000000043200720c */ /* 0x080fe40003f06270 */
[-C--:B------:R-:W-:Y:S02]  /*a210*/  ISETP.GE.AND P4, PT, R48, R4.reuse, PT ;  /* 0x000000043000720c */ /* 0x080fe40003f86270 */
[----:B------:R-:W-:-:S02]  /*a220*/  ISETP.GE.AND P6, PT, R49, R4, PT ;  /* 0x000000043100720c */ /* 0x000fc40003fc6270 */
[-C--:B------:R-:W-:Y:S02]  /*a230*/  ISETP.GE.AND P5, PT, R47, R4.reuse, PT ;  /* 0x000000042f00720c */ /* 0x080fe40003fa6270 */
[-C--:B------:R-:W-:Y:S01]  /*a240*/  ISETP.GE.AND P3, PT, R46, R4.reuse, PT ;  /* 0x000000042e00720c */ /* 0x080fe20003f66270 */
[----:B------:R-:W-:Y:S01]  /*a250*/  @!P2 STG.E desc[UR26][R2.64], R5 ;  /* 0x000000050200a986 */ /* 0x000fe2000c10191a */
[----:B------:R-:W-:-:S03]  /*a260*/  ISETP.GE.AND P2, PT, R45, R4, PT ;  /* 0x000000042d00720c */ /* 0x000fc60003f46270 */
[----:B------:R-:W-:Y:S01]  /*a270*/  @!P1 STG.E desc[UR26][R2.64+0x80], R7 ;  /* 0x0000800702009986 */ /* 0x000fe2000c10191a */
[----:B------:R-:W-:Y:S01]  /*a280*/  ISETP.GE.AND P1, PT, R44, R4, PT ;  /* 0x000000042c00720c */ /* 0x000fe20003f26270 */
[----:B------:R-:W-:-:S04]  /*a290*/  FADD.FTZ R27, R26, R27 ;  /* 0x0000001b1a1b7221 */ /* 0x000fc80000010000 */
[----:B------:R-:W-:Y:S01]  /*a2a0*/  FADD.FTZ R28, R27, R28 ;  /* 0x0000001c1b1c7221 */ /* 0x000fe20000010000 */
[----:B------:R-:W-:Y:S01]  /*a2b0*/  @!P0 STG.E desc[UR26][R2.64+0x100], R9 ;  /* 0x0001000902008986 */ /* 0x000fe2000c10191a */
[-C--:B------:R-:W-:Y:S02]  /*a2c0*/  ISETP.GE.AND P0, PT, R43, R4.reuse, PT ;  /* 0x000000042b00720c */ /* 0x080fe40003f06270 */
[----:B------:R-:W-:Y:S01]  /*a2d0*/  FADD.FTZ R29, R28, R29 ;  /* 0x0000001d1c1d7221 */ /* 0x000fe20000010000 */
        /* <DEDUP_REMOVED lines=11> */
[----:B------:R-:W-:Y:S01]  /*a390*/  ISETP.GE.AND P1, PT, R37, R4, PT ;  /* 0x000000042500720c */ /* 0x000fe20003f26270 */
[----:B------:R-:W-:-:S04]  /*a3a0*/  FADD.FTZ R30, R29, R30 ;  /* 0x0000001e1d1e7221 */ /* 0x000fc80000010000 */
[----:B------:R-:W-:Y:S01]  /*a3b0*/  FADD.FTZ R31, R30, R31 ;  /* 0x0000001f1e1f7221 */ /* 0x000fe20000010000 */
[----:B------:R-:W-:Y:S03]  /*a3c0*/  @!P0 STG.E desc[UR26][R2.64+0x480], R99 ;  /* 0x0004806302008986 */ /* 0x000fe6000c10191a */
[----:B------:R-:W-:Y:S01]  /*a3d0*/  FADD.FTZ R32, R31, R32 ;  /* 0x000000201f207221 */ /* 0x000fe20000010000 */
[----:B------:R-:W-:Y:S04]  /*a3e0*/  @!P4 STG.E desc[UR26][R2.64+0x500], R35 ;  /* 0x000500230200c986 */ /* 0x000fe8000c10191a */
[----:B------:R-:W-:Y:S04]  /*a3f0*/  @!P6 STG.E desc[UR26][R2.64+0x580], R97 ;  /* 0x000580610200e986 */ /* 0x000fe8000c10191a */
[----:B------:R-:W-:Y:S04]  /*a400*/  @!P5 STG.E desc[UR26][R2.64+0x600], R55 ;  /* 0x000600370200d986 */ /* 0x000fe8000c10191a */
[----:B------:R-:W-:Y:S04]  /*a410*/  @!P3 STG.E desc[UR26][R2.64+0x680], R95 ;  /* 0x0006805f0200b986 */ /* 0x000fe8000c10191a */
[----:B------:R-:W-:Y:S04]  /*a420*/  @!P2 STG.E desc[UR26][R2.64+0x700], R57 ;  /* 0x000700390200a986 */ /* 0x000fe8000c10191a */
[----:B------:R0:W-:Y:S01]  /*a430*/  @!P1 STG.E desc[UR26][R2.64+0x780], R93 ;  /* 0x0007805d02009986 */ /* 0x0001e2000c10191a */
[----:B------:R-:W-:Y:S01]  /*a440*/  UIADD3 UR18, UP0, UPT, UR18, -0x2000, URZ ;  /* 0xffffe00012127890 */ /* 0x000fe2000ff1e0ff */
[----:B0-----:R-:W-:-:S05]  /*a450*/  FADD.FTZ R2, R32, R33 ;  /* 0x0000002120027221 */ /* 0x001fca0000010000 */
[----:B------:R0:W-:Y:S01]  /*a460*/  STL [R1+0x8], R2 ;  /* 0x0000080201007387 */ /* 0x0001e20000100800 */
        /* <DEDUP_REMOVED lines=8> */
[----:B0-----:R-:W-:Y:S10]  /*a4f0*/  BRA.U UP0, `(.L_x_270) ;  /* 0xffffff6100187547 */ /* 0x001ff4000b83ffff */
.L_x_222:
        /* <DEDUP_REMOVED lines=45> */
.L_x_272:
[----:B------:R-:W-:Y:S05]  /*a7d0*/  BSYNC.RECONVERGENT B0 ;  /* 0x0000000000007941 */ /* 0x000fea0003800200 */
.L_x_271:
        /* <DEDUP_REMOVED lines=43> */
.L_x_274:
[----:B------:R-:W-:Y:S05]  /*aa90*/  BSYNC.RECONVERGENT B0 ;  /* 0x0000000000007941 */ /* 0x000fea0003800200 */
.L_x_273:
        /* <DEDUP_REMOVED lines=34> */
.L_x_276:
        /* <DEDUP_REMOVED lines=57> */
.L_x_275:
[----:B------:R-:W-:Y:S05]  /*b050*/  EXIT ;  /* 0x000000000000794d */ /* 0x000fea0003800000 */
.L_x_261:
[----:B------:R-:W-:Y:S01]  /*b060*/  MOV R86, 0xffffffff ;  /* 0xffffffff00567802 */ /* 0x000fe20000000f00 */
[----:B------:R-:W-:Y:S01]  /*b070*/  HFMA2 R154, -RZ, RZ, 0, 5.9604644775390625e-08 ;  /* 0x00000001ff9a7431 */ /* 0x000fe200000001ff */
[----:B------:R-:W-:Y:S02]  /*b080*/  MOV R165, R162 ;  /* 0x000000a200a57202 */ /* 0x000fe40000000f00 */
[----:B------:R-:W-:-:S07]  /*b090*/  MOV R87, RZ ;  /* 0x000000ff00577202 */ /* 0x000fce0000000f00 */
[----:B-1---5:R-:W-:Y:S05]  /*b0a0*/  WARPSYNC.COLLECTIVE R86, `(.L_x_277) ;  /* 0x0000000056087348 */ /* 0x022fea0003c00000 */
[----:B------:R0:W2:Y:S02]  /*b0b0*/  SHFL.UP P6, R86, R165, R154, R87 ;  /* 0x0400009aa5567389 */ /* 0x0000a400000c0057 */
[----:B012--5:R-:W-:Y:S05]  /*b0c0*/  ENDCOLLECTIVE ;  /* 0x000000000000791b */ /* 0x027fea0003800000 */
.L_x_277:
[----:B------:R-:W-:Y:S02]  /*b0d0*/  MOV R165, R155 ;  /* 0x0000009b00a57202 */ /* 0x000fe40000000f00 */
[----:B------:R-:W-:Y:S02]  /*b0e0*/  MOV R157, R86 ;  /* 0x00000056009d7202 */ /* 0x000fe40000000f00 */
[----:B------:R-:W-:-:S07]  /*b0f0*/  MOV R86, 0xffffffff ;  /* 0xffffffff00567802 */ /* 0x000fce0000000f00 */
[----:B------:R-:W-:Y:S05]  /*b100*/  WARPSYNC.COLLECTIVE R86, `(.L_x_278) ;  /* 0x0000000056087348 */ /* 0x000fea0003c00000 */
[----:B------:R0:W1:Y:S02]  /*b110*/  SHFL.UP P6, R86, R165, R154, R87 ;  /* 0x0400009aa5567389 */ /* 0x00006400000c0057 */
[----:B01----:R-:W-:Y:S05]  /*b120*/  ENDCOLLECTIVE ;  /* 0x000000000000791b */ /* 0x003fea0003800000 */
.L_x_278:
        /* <DEDUP_REMOVED lines=9> */
.L_x_279:
[----:B------:R-:W-:Y:S02]  /*b1c0*/  MOV R165, R157 ;  /* 0x0000009d00a57202 */ /* 0x000fe40000000f00 */
[----:B------:R-:W-:Y:S02]  /*b1d0*/  MOV R155, R86 ;  /* 0x00000056009b7202 */ /* 0x000fe40000000f00 */
[----:B------:R-:W-:-:S07]  /*b1e0*/  MOV R86, 0xffffffff ;  /* 0xffffffff00567802 */ /* 0x000fce0000000f00 */
[----:B------:R-:W-:Y:S05]  /*b1f0*/  WARPSYNC.COLLECTIVE R86, `(.L_x_280) ;  /* 0x0000000056087348 */ /* 0x000fea0003c00000 */
[----:B------:R0:W1:Y:S02]  /*b200*/  SHFL.UP P6, R86, R165, R154, R87 ;  /* 0x0400009aa5567389 */ /* 0x00006400000c0057 */
[----:B01----:R-:W-:Y:S05]  /*b210*/  ENDCOLLECTIVE ;  /* 0x000000000000791b */ /* 0x003fea0003800000 */
.L_x_280:
        /* <DEDUP_REMOVED lines=9> */
.L_x_281:
[----:B------:R-:W-:Y:S02]  /*b2b0*/  MOV R165, R157 ;  /* 0x0000009d00a57202 */ /* 0x000fe40000000f00 */
[----:B------:R-:W-:Y:S02]  /*b2c0*/  MOV R155, R86 ;  /* 0x00000056009b7202 */ /* 0x000fe40000000f00 */
[----:B------:R-:W-:-:S07]  /*b2d0*/  MOV R86, 0xffffffff ;  /* 0xffffffff00567802 */ /* 0x000fce0000000f00 */
[----:B------:R-:W-:Y:S05]  /*b2e0*/  WARPSYNC.COLLECTIVE R86, `(.L_x_282) ;  /* 0x0000000056087348 */ /* 0x000fea0003c00000 */
[----:B------:R0:W1:Y:S02]  /*b2f0*/  SHFL.UP P6, R86, R165, R154, R87 ;  /* 0x0400009aa5567389 */ /* 0x00006400000c0057 */
[----:B01----:R-:W-:Y:S05]  /*b300*/  ENDCOLLECTIVE ;  /* 0x000000000000791b */ /* 0x003fea0003800000 */
.L_x_282:
        /* <DEDUP_REMOVED lines=9> */
.L_x_283:
[----:B------:R-:W-:Y:S02]  /*b3a0*/  MOV R165, R157 ;  /* 0x0000009d00a57202 */ /* 0x000fe40000000f00 */
[----:B------:R-:W-:Y:S02]  /*b3b0*/  MOV R155, R86 ;  /* 0x00000056009b7202 */ /* 0x000fe40000000f00 */
[----:B------:R-:W-:-:S07]  /*b3c0*/  MOV R86, 0xffffffff ;  /* 0xffffffff00567802 */ /* 0x000fce0000000f00 */
[----:B------:R-:W-:Y:S05]  /*b3d0*/  WARPSYNC.COLLECTIVE R86, `(.L_x_284) ;  /* 0x0000000056087348 */ /* 0x000fea0003c00000 */
[----:B------:R0:W1:Y:S02]  /*b3e0*/  SHFL.UP P6, R86, R165, R154, R87 ;  /* 0x0400009aa5567389 */ /* 0x00006400000c0057 */
[----:B01----:R-:W-:Y:S05]  /*b3f0*/  ENDCOLLECTIVE ;  /* 0x000000000000791b */ /* 0x003fea0003800000 */
.L_x_284:
        /* <DEDUP_REMOVED lines=9> */
.L_x_285:
[----:B------:R-:W-:Y:S02]  /*b490*/  MOV R165, R157 ;  /* 0x0000009d00a57202 */ /* 0x000fe40000000f00 */
[----:B------:R-:W-:Y:S02]  /*b4a0*/  MOV R155, R86 ;  /* 0x00000056009b7202 */ /* 0x000fe40000000f00 */
[----:B------:R-:W-:-:S07]  /*b4b0*/  MOV R86, 0xffffffff ;  /* 0xffffffff00567802 */ /* 0x000fce0000000f00 */
[----:B------:R-:W-:Y:S05]  /*b4c0*/  WARPSYNC.COLLECTIVE R86, `(.L_x_286) ;  /* 0x0000000056087348 */ /* 0x000fea0003c00000 */
[----:B------:R0:W1:Y:S02]  /*b4d0*/  SHFL.UP P6, R86, R165, R154, R87 ;  /* 0x0400009aa5567389 */ /* 0x00006400000c0057 */
[----:B01----:R-:W-:Y:S05]  /*b4e0*/  ENDCOLLECTIVE ;  /* 0x000000000000791b */ /* 0x003fea0003800000 */
.L_x_286:
[----:B------:R-:W-:Y:S05]  /*b4f0*/  BRA `(.L_x_287) ;  /* 0xffffffbc00947947 */ /* 0x000fea000383ffff */
.L_x_262:
        /* <DEDUP_REMOVED lines=8> */
.L_x_289:
[----:B------:R-:W-:Y:S05]  /*b580*/  BSYNC B0 ;  /* 0x0000000000007941 */ /* 0x000fea0003800000 */
.L_x_288:
[----:B------:R-:W-:Y:S05]  /*b590*/  BRA `(.L_x_290) ;  /* 0xffffffbc00887947 */ /* 0x000fea000383ffff */
.L_x_263:
        /* <DEDUP_REMOVED lines=8> */
.L_x_292:
[----:B------:R-:W-:Y:S05]  /*b620*/  BSYNC B0 ;  /* 0x0000000000007941 */ /* 0x000fea0003800000 */
.L_x_291:
[----:B------:R-:W-:Y:S05]  /*b630*/  BRA `(.L_x_293) ;  /* 0xffffffbc00687947 */ /* 0x000fea000383ffff */
.L_x_264:
        /* <DEDUP_REMOVED lines=8> */
.L_x_295:
[----:B------:R-:W-:Y:S05]  /*b6c0*/  BSYNC B0 ;  /* 0x0000000000007941 */ /* 0x000fea0003800000 */
.L_x_294:
        /* <DEDUP_REMOVED lines=9> */
.L_x_296:
[----:B------:R-:W-:Y:S01]  /*b760*/  MOV R87, R40 ;  /* 0x0000002800577202 */ /* 0x000fe20000000f00 */
[----:B------:R-:W-:Y:S01]  /*b770*/  HFMA2 R154, -RZ, RZ, 0, 0 ;  /* 0x00000000ff9a7431 */ /* 0x000fe200000001ff */
[----:B------:R-:W-:Y:S02]  /*b780*/  MOV R163, R86 ;  /* 0x0000005600a37202 */ /* 0x000fe40000000f00 */
[----:B------:R-:W-:-:S07]  /*b790*/  MOV R86, 0xffffffff ;  /* 0xffffffff00567802 */ /* 0x000fce0000000f00 */
[----:B------:R-:W-:Y:S05]  /*b7a0*/  WARPSYNC.COLLECTIVE R86, `(.L_x_297) ;  /* 0x0000000056087348 */ /* 0x000fea0003c00000 */
[----:B------:R0:W1:Y:S02]  /*b7b0*/  SHFL.IDX P2, R157, R87, R154, R155 ;  /* 0x0000009a579d7389 */ /* 0x000064000004009b */
[----:B01----:R-:W-:Y:S05]  /*b7c0*/  ENDCOLLECTIVE ;  /* 0x000000000000791b */ /* 0x003fea0003800000 */
.L_x_297:
[----:B------:R-:W-:Y:S02]  /*b7d0*/  MOV R87, R41 ;  /* 0x0000002900577202 */ /* 0x000fe40000000f00 */
[----:B------:R-:W-:-:S07]  /*b7e0*/  MOV R40, R157 ;  /* 0x0000009d00287202 */ /* 0x000fce0000000f00 */
[----:B------:R-:W-:Y:S05]  /*b7f0*/  WARPSYNC.COLLECTIVE R86, `(.L_x_298) ;  /* 0x0000000056087348 */ /* 0x000fea0003c00000 */
[----:B------:R0:W1:Y:S02]  /*b800*/  SHFL.IDX P2, R157, R87, R154, R155 ;  /* 0x0000009a579d7389 */ /* 0x000064000004009b */
[----:B01----:R-:W-:Y:S05]  /*b810*/  ENDCOLLECTIVE ;  /* 0x000000000000791b */ /* 0x003fea0003800000 */
.L_x_298:
[----:B------:R-:W-:Y:S01]  /*b820*/  MOV R41, R157 ;  /* 0x0000009d00297202 */ /* 0x000fe20000000f00 */
[----:B------:R-:W-:Y:S06]  /*b830*/  BRA `(.L_x_299) ;  /* 0xffffffbc00007947 */ /* 0x000fec000383ffff */
.L_x_266:
        /* <DEDUP_REMOVED lines=9> */
.L_x_300:
[----:B------:R-:W-:Y:S02]  /*b8d0*/  ISETP.GT.U32.AND P3, PT, R152, 0xf, PT ;  /* 0x0000000f9800780c */ /* 0x000fe40003f64070 */
[----:B------:R-:W-:Y:S02]  /*b8e0*/  MOV R155, 0x1f ;  /* 0x0000001f009b7802 */ /* 0x000fe40000000f00 */
[----:B------:R-:W-:Y:S02]  /*b8f0*/  MOV R165, R163 ;  /* 0x000000a300a57202 */ /* 0x000fe40000000f00 */
[----:B------:R-:W-:-:S07]  /*b900*/  MOV R153, R154 ;  /* 0x0000009a00997202 */ /* 0x000fce0000000f00 */
[----:B------:R-:W-:Y:S05]  /*b910*/  WARPSYNC.COLLECTIVE R86, `(.L_x_301) ;  /* 0x0000000056087348 */ /* 0x000fea0003c00000 */
[----:B------:R0:W1:Y:S02]  /*b920*/  SHFL.DOWN P4, R154, R165, R87, R157 ;  /* 0x08000057a59a7389 */ /* 0x000064000008009d */
[----:B01----:R-:W-:Y:S05]  /*b930*/  ENDCOLLECTIVE ;  /* 0x000000000000791b */ /* 0x003fea0003800000 */
.L_x_301:
        /* <DEDUP_REMOVED lines=12> */
.L_x_302:
[----:B------:R-:W-:Y:S02]  /*ba00*/  MOV R165, R163 ;  /* 0x000000a300a57202 */ /* 0x000fe40000000f00 */
[----:B------:R-:W-:-:S07]  /*ba10*/  MOV R152, R154 ;  /* 0x0000009a00987202 */ /* 0x000fce0000000f00 */
[----:B------:R-:W-:Y:S05]  /*ba20*/  WARPSYNC.COLLECTIVE R86, `(.L_x_303) ;  /* 0x0000000056087348 */ /* 0x000fea0003c00000 */
[----:B------:R0:W1:Y:S02]  /*ba30*/  SHFL.DOWN P4, R154, R165, R87, R157 ;  /* 0x08000057a59a7389 */ /* 0x000064000008009d */
[----:B01----:R-:W-:Y:S05]  /*ba40*/  ENDCOLLECTIVE ;  /* 0x000000000000791b */ /* 0x003fea0003800000 */
.L_x_303:
        /* <DEDUP_REMOVED lines=10> */
.L_x_304:
[----:B------:R-:W-:Y:S02]  /*baf0*/  MOV R165, R163 ;  /* 0x000000a300a57202 */ /* 0x000fe40000000f00 */
[----:B------:R-:W-:-:S07]  /*bb00*/  MOV R152, R154 ;  /* 0x0000009a00987202 */ /* 0x000fce0000000f00 */
[----:B------:R-:W-:Y:S05]  /*bb10*/  WARPSYNC.COLLECTIVE R86, `(.L_x_305) ;  /* 0x0000000056087348 */ /* 0x000fea0003c00000 */
[----:B------:R0:W1:Y:S02]  /*bb20*/  SHFL.DOWN P4, R154, R165, R87, R157 ;  /* 0x08000057a59a7389 */ /* 0x000064000008009d */
[----:B01----:R-:W-:Y:S05]  /*bb30*/  ENDCOLLECTIVE ;  /* 0x000000000000791b */ /* 0x003fea0003800000 */
.L_x_305:
        /* <DEDUP_REMOVED lines=9> */
.L_x_306:
[----:B------:R-:W-:Y:S02]  /*bbd0*/  MOV R165, R163 ;  /* 0x000000a300a57202 */ /* 0x000fe40000000f00 */
[----:B------:R-:W-:-:S07]  /*bbe0*/  MOV R152, R154 ;  /* 0x0000009a00987202 */ /* 0x000fce0000000f00 */
[----:B------:R-:W-:Y:S05]  /*bbf0*/  WARPSYNC.COLLECTIVE R86, `(.L_x_307) ;  /* 0x0000000056087348 */ /* 0x000fea0003c00000 */
[----:B------:R0:W1:Y:S02]  /*bc00*/  SHFL.DOWN P4, R154, R165, R87, R157 ;  /* 0x08000057a59a7389 */ /* 0x000064000008009d */
[----:B01----:R-:W-:Y:S05]  /*bc10*/  ENDCOLLECTIVE ;  /* 0x000000000000791b */ /* 0x003fea0003800000 */
.L_x_307:
        /* <DEDUP_REMOVED lines=9> */
.L_x_308:
[----:B------:R-:W-:Y:S02]  /*bcb0*/  MOV R165, R163 ;  /* 0x000000a300a57202 */ /* 0x000fe40000000f00 */
[----:B------:R-:W-:-:S07]  /*bcc0*/  MOV R152, R154 ;  /* 0x0000009a00987202 */ /* 0x000fce0000000f00 */
[----:B------:R-:W-:Y:S05]  /*bcd0*/  WARPSYNC.COLLECTIVE R86, `(.L_x_309) ;  /* 0x0000000056087348 */ /* 0x000fea0003c00000 */
[----:B------:R0:W1:Y:S02]  /*bce0*/  SHFL.DOWN P4, R154, R165, R87, R157 ;  /* 0x08000057a59a7389 */ /* 0x000064000008009d */
[----:B01----:R-:W-:Y:S05]  /*bcf0*/  ENDCOLLECTIVE ;  /* 0x000000000000791b */ /* 0x003fea0003800000 */
.L_x_309:
        /* <DEDUP_REMOVED lines=10> */
.L_x_310:
[----:B------:R-:W-:Y:S02]  /*bda0*/  MOV R87, R163 ;  /* 0x000000a300577202 */ /* 0x000fe40000000f00 */
[----:B------:R-:W-:-:S07]  /*bdb0*/  MOV R153, R157 ;  /* 0x0000009d00997202 */ /* 0x000fce0000000f00 */
[----:B------:R-:W-:Y:S05]  /*bdc0*/  WARPSYNC.COLLECTIVE R86, `(.L_x_311) ;  /* 0x0000000056087348 */ /* 0x000fea0003c00000 */
[----:B------:R0:W1:Y:S02]  /*bdd0*/  SHFL.IDX P2, R157, R87, R154, R155 ;  /* 0x0000009a579d7389 */ /* 0x000064000004009b */
[----:B01----:R-:W-:Y:S05]  /*bde0*/  ENDCOLLECTIVE ;  /* 0x000000000000791b */ /* 0x003fea0003800000 */
.L_x_311:
        /* <DEDUP_REMOVED lines=8> */
.L_x_312:
[----:B------:R-:W-:Y:S02]  /*be70*/  MOV R165, R163 ;  /* 0x000000a300a57202 */ /* 0x000fe40000000f00 */
[----:B------:R-:W-:-:S07]  /*be80*/  MOV R162, R154 ;  /* 0x0000009a00a27202 */ /* 0x000fce0000000f00 */
[----:B------:R-:W-:Y:S05]  /*be90*/  WARPSYNC.COLLECTIVE R86, `(.L_x_313) ;  /* 0x0000000056087348 */ /* 0x000fea0003c00000 */
[----:B------:R0:W1:Y:S02]  /*bea0*/  SHFL.DOWN P4, R154, R165, R87, R157 ;  /* 0x08000057a59a7389 */ /* 0x000064000008009d */
[----:B01----:R-:W-:Y:S05]  /*beb0*/  ENDCOLLECTIVE ;  /* 0x000000000000791b */ /* 0x003fea0003800000 */
.L_x_313:
[----:B------:R-:W-:Y:S02]  /*bec0*/  MOV R87, R40 ;  /* 0x0000002800577202 */ /* 0x000fe40000000f00 */
[----:B------:R-:W-:Y:S02]  /*bed0*/  MOV R163, R154 ;  /* 0x0000009a00a37202 */ /* 0x000fe40000000f00 */
[----:B------:R-:W-:-:S07]  /*bee0*/  MOV R154, RZ ;  /* 0x000000ff009a7202 */ /* 0x000fce0000000f00 */
[----:B------:R-:W-:Y:S05]  /*bef0*/  WARPSYNC.COLLECTIVE R86, `(.L_x_314) ;  /* 0x0000000056087348 */ /* 0x000fea0003c00000 */
[----:B------:R0:W1:Y:S02]  /*bf00*/  SHFL.IDX P2, R157, R87, R154, R155 ;  /* 0x0000009a579d7389 */ /* 0x000064000004009b */
[----:B01----:R-:W-:Y:S05]  /*bf10*/  ENDCOLLECTIVE ;  /* 0x000000000000791b */ /* 0x003fea0003800000 */
.L_x_314:
[----:B------:R-:W-:Y:S02]  /*bf20*/  MOV R87, R41 ;  /* 0x0000002900577202 */ /* 0x000fe40000000f00 */
[----:B------:R-:W-:-:S07]  /*bf30*/  MOV R40, R157 ;  /* 0x0000009d00287202 */ /* 0x000fce0000000f00 */
[----:B------:R-:W-:Y:S05]  /*bf40*/  WARPSYNC.COLLECTIVE R86, `(.L_x_315) ;  /* 0x0000000056087348 */ /* 0x000fea0003c00000 */
[----:B------:R0:W1:Y:S02]  /*bf50*/  SHFL.IDX P2, R157, R87, R154, R155 ;  /* 0x0000009a579d7389 */ /* 0x000064000004009b */
[----:B01----:R-:W-:Y:S05]  /*bf60*/  ENDCOLLECTIVE ;  /* 0x000000000000791b */ /* 0x003fea0003800000 */
.L_x_315:
[----:B------:R-:W-:Y:S01]  /*bf70*/  MOV R41, R157 ;  /* 0x0000009d00297202 */ /* 0x000fe20000000f00 */
[----:B------:R-:W-:Y:S06]  /*bf80*/  BRA `(.L_x_316) ;  /* 0xffffffbc00287947 */ /* 0x000fec000383ffff */
.L_x_317:
        /* <DEDUP_REMOVED lines=15> */
.L_x_10412:


//--------------------- .text._Z25selective_scan_bwd_kernelI32Selective_Scan_bwd_kernel_traitsILi128ELi16ELb0ELb0ELb1ELb0ELb0EffEEv12SSMParamsBwd --------------------------
	.section	.text._Z25selective_scan_bwd_kernelI32Selective_Scan_bwd_kernel_traitsILi128ELi16ELb0ELb0ELb1ELb0ELb0EffEEv12SSMParamsBwd,"ax",@progbits
	.align	128
        .global         _Z25selective_scan_bwd_kernelI32Selective_Scan_bwd_kernel_traitsILi128ELi16ELb0ELb0ELb1ELb0ELb0EffEEv12SSMParamsBwd
        .type           _Z25selective_scan_bwd_kernelI32Selective_Scan_bwd_kernel_traitsILi128ELi16ELb0ELb0ELb1ELb0ELb0EffEEv12SSMParamsBwd,@function
        .size           _Z25selective_scan_bwd_kernelI32Selective_Scan_bwd_kernel_traitsILi128ELi16ELb0ELb0ELb1ELb0ELb0EffEEv12SSMParamsBwd,(.L_x_10413 - _Z25selective_scan_bwd_kernelI32Selective_Scan_bwd_kernel_traitsILi128ELi16ELb0ELb0ELb1ELb0ELb0EffEEv12SSMParamsBwd)
        .other          _Z25selective_scan_bwd_kernelI32Selective_Scan_bwd_kernel_traitsILi128ELi16ELb0ELb0ELb1ELb0ELb0EffEEv12SSMParamsBwd,@"STO_CUDA_ENTRY STV_DEFAULT"
_Z25selective_scan_bwd_kernelI32Selective_Scan_bwd_kernel_traitsILi128ELi16ELb0ELb0ELb1ELb0ELb0EffEEv12SSMParamsBwd:
.text._Z25selective_scan_bwd_kernelI32Selective_Scan_bwd_kernel_traitsILi128ELi16ELb0ELb0ELb1ELb0ELb0EffEEv12SSMParamsBwd:
[----:B------:R-:W0:Y:S01]  /*0000*/  LDC R1, c[0x0][0x37c] ;  /* 0x0000df00ff017b82 */ /* 0x000e220000000800 */
[----:B------:R-:W1:Y:S07]  /*0010*/  LDCU.64 UR4, c[0x0][0x458] ;  /* 0x00008b00ff0477ac */ /* 0x000e6e0008000a00 */
[----:B------:R-:W2:Y:S01]  /*0020*/  S2UR UR8, SR_CTAID.Y ;  /* 0x00000000000879c3 */ /* 0x000ea20000002600 */
[----:B0-----:R-:W-:Y:S01]  /*0030*/  IADD3 R1, PT, PT, R1, -0xc8, RZ ;  /* 0xffffff3801017810 */ /* 0x001fe20007ffe0ff */
[----:B------:R-:W0:Y:S01]  /*0040*/  LDCU.64 UR6, c[0x0][0x470] ;  /* 0x00008e00ff0677ac */ /* 0x000e220008000a00 */
[----:B------:R-:W3:Y:S01]  /*0050*/  LDCU.64 UR32, c[0x0][0x358] ;  /* 0x00006b00ff2077ac */ /* 0x000ee20008000a00 */
[----:B------:R-:W4:Y:S04]  /*0060*/  LDCU UR25, c[0x0][0x398] ;  /* 0x00007300ff1977ac */ /* 0x000f280008000800 */
[----:B------:R-:W5:Y:S01]  /*0070*/  S2UR UR10, SR_CTAID.X ;  /* 0x00000000000a79c3 */ /* 0x000f620000002500 */
[----:B------:R-:W5:Y:S01]  /*0080*/  LDCU.128 UR12, c[0x0][0x3f0] ;  /* 0x00007e00ff0c77ac */ /* 0x000f620008000c00 */
[----:B-1----:R-:W-:-:S02]  /*0090*/  UISETP.NE.U32.AND UP0, UPT, UR4, URZ, UPT ;  /* 0x000000ff0400728c */ /* 0x002fc4000bf05070 */
[----:B0-----:R-:W-:Y:S02]  /*00a0*/  UISETP.NE.U32.AND UP1, UPT, UR6, URZ, UPT ;  /* 0x000000ff0600728c */ /* 0x001fe4000bf25070 */
[----:B------:R-:W-:Y:S02]  /*00b0*/  UISETP.NE.AND.EX UP0, UPT, UR5, URZ, UPT, UP0 ;  /* 0x000000ff0500728c */ /* 0x000fe4000bf05300 */
[----:B------:R-:W-:Y:S01]  /*00c0*/  UISETP.NE.AND.EX UP1, UPT, UR7, URZ, UPT, UP1 ;  /* 0x000000ff0700728c */ /* 0x000fe2000bf25310 */
[----:B------:R-:W0:Y:S03]  /*00d0*/  LDCU.128 UR16, c[0x0][0x400] ;  /* 0x00008000ff1077ac */ /* 0x000e260008000c00 */
        /* <DEDUP_REMOVED lines=9> */
[----:B------:R-:W-:Y:S01]  /*0170*/  MOV R4, UR6 ;  /* 0x0000000600047c02 */ /* 0x000fe20008000f00 */
[----:B------:R-:W-:Y:S02]  /*0180*/  IMAD.U32 R3, RZ, RZ, UR5 ;  /* 0x00000005ff037e24 */ /* 0x000fe4000f8e00ff */
[----:B------:R-:W-:Y:S01]  /*0190*/  MOV R5, UR7 ;  /* 0x0000000700057c02 */ /* 0x000fe20008000f00 */
[----:B------:R-:W2:Y:S03]  /*01a0*/  LDCU.64 UR26, c[0x0][0x480] ;  /* 0x00009000ff1a77ac */ /* 0x000ea60008000a00 */
[----:B---3--:R3:W2:Y:S04]  /*01b0*/  @P0 LDG.E R3, desc[UR32][R2.64] ;  /* 0x0000002002030981 */ /* 0x0086a8000c1e1900 */
[----:B------:R-:W2:Y:S01]  /*01c0*/  @P1 LDG.E R4, desc[UR32][R4.64] ;  /* 0x0000002004041981 */ /* 0x000ea2000c1e1900 */
[----:B----4-:R-:W-:Y:S01]  /*01d0*/  IMAD.U32 R0, RZ, RZ, UR25 ;  /* 0x00000019ff007e24 */ /* 0x010fe2000f8e00ff */
[----:B-----5:R-:W-:-:S02]  /*01e0*/  UIMAD.WIDE.U32 UR4, UR10, UR12, URZ ;  /* 0x0000000c0a0472a5 */ /* 0x020fc4000f8e00ff */
[----:B0-----:R-:W-:Y:S01]  /*01f0*/  UIMAD.WIDE.U32 UR6, UR10, UR16, URZ ;  /* 0x000000100a0672a5 */ /* 0x001fe2000f8e00ff */
[----:B------:R0:W-:Y:S01]  /*0200*/  STL [R1+0xc4], RZ ;  /* 0x0000c4ff01007387 */ /* 0x0001e20000100800 */
[----:B------:R-:W-:Y:S01]  /*0210*/  IABS R0, R0 ;  /* 0x0000000000007213 */ /* 0x000fe20000000000 */
[----:B------:R-:W-:Y:S02]  /*0220*/  UIMAD UR5, UR10, UR13, UR5 ;  /* 0x0000000d0a0572a4 */ /* 0x000fe4000f8e0205 */
[----:B------:R-:W-:Y:S01]  /*0230*/  UIMAD UR7, UR10, UR17, UR7 ;  /* 0x000000110a0772a4 */ /* 0x000fe2000f8e0207 */
[----:B------:R-:W-:Y:S01]  /*0240*/  R2UR UR30, R0 ;  /* 0x00000000001e72ca */ /* 0x000fe200000e0000 */
[----:B------:R-:W-:Y:S01]  /*0250*/  UIMAD.WIDE.U32 UR4, UR8, UR14, UR4 ;  /* 0x0000000e080472a5 */ /* 0x000fe2000f8e0004 */
[----:B------:R0:W-:Y:S01]  /*0260*/  STL [R1+0xc0], RZ ;  /* 0x0000c0ff01007387 */ /* 0x0001e20000100800 */
[----:B------:R-:W-:Y:S02]  /*0270*/  UIMAD.WIDE.U32 UR20, UR8, UR18, UR6 ;  /* 0x00000012081472a5 */ /* 0x000fe4000f8e0006 */
[----:B------:R-:W-:Y:S01]  /*0280*/  UIMAD UR22, UR8, UR15, UR5 ;  /* 0x0000000f081672a4 */ /* 0x000fe2000f8e0205 */
[----:B------:R-:W4:Y:S01]  /*0290*/  LDCU.128 UR12, c[0x0][0x460] ;  /* 0x00008c00ff0c77ac */ /* 0x000f220008000c00 */
[----:B-1----:R-:W-:-:S06]  /*02a0*/  ULEA UR16, UR23, 0xfffff800, 0xb ;  /* 0xfffff80017107891 */ /* 0x002fcc000f8e58ff */
[----:B------:R-:W1:Y:S01]  /*02b0*/  I2F.RP R0, UR30 ;  /* 0x0000001e00007d06 */ /* 0x000e620008209400 */
[----:B------:R-:W-:Y:S02]  /*02c0*/  UIMAD UR9, UR8, UR19, UR21 ;  /* 0x00000013080972a4 */ /* 0x000fe4000f8e0215 */
[----:B------:R-:W-:Y:S02]  /*02d0*/  UIADD3 UR21, UP0, UPT, UR16, UR4, URZ ;  /* 0x0000000410157290 */ /* 0x000fe4000ff1e0ff */
[----:B------:R-:W-:Y:S01]  /*02e0*/  USHF.R.S32.HI UR11, URZ, 0x1f, UR16 ;  /* 0x0000001fff0b7899 */ /* 0x000fe20008011410 */
[----:B------:R-:W-:Y:S01]  /*02f0*/  UMOV UR4, URZ ;  /* 0x000000ff00047c82 */ /* 0x000fe20008000000 */
[----:B------:R-:W-:Y:S01]  /*0300*/  UIADD3 UR20, UP2, UPT, UR16, UR20, URZ ;  /* 0x0000001410147290 */ /* 0x000fe2000ff5e0ff */
[----:B------:R-:W5:Y:S03]  /*0310*/  LDCU.64 UR18, c[0x0][0x498] ;  /* 0x00009300ff1277ac */ /* 0x000f660008000a00 */
[----:B------:R-:W-:Y:S01]  /*0320*/  UIADD3.X UR9, UPT, UPT, UR11, UR9, URZ, UP2, !UPT ;  /* 0x000000090b097290 */ /* 0x000fe200097fe4ff */
[----:B-1----:R-:W3:Y:S01]  /*0330*/  MUFU.RCP R0, R0 ;  /* 0x0000000000007308 */ /* 0x002ee20000001000 */
[----:B----4-:R-:W-:Y:S01]  /*0340*/  ULEA UR12, UP1, UR21, UR12, 0x2 ;  /* 0x0000000c150c7291 */ /* 0x010fe2000f8210ff */
[----:B------:R-:W1:Y:S01]  /*0350*/  LDCU.64 UR6, c[0x0][0x3d0] ;  /* 0x00007a00ff0677ac */ /* 0x000e620008000a00 */
[----:B---3--:R-:W-:-:S02]  /*0360*/  IADD3 R2, PT, PT, R0, 0xffffffe, RZ ;  /* 0x0ffffffe00027810 */ /* 0x008fc40007ffe0ff */
[----:B------:R-:W-:-:S04]  /*0370*/  MOV R0, UR8 ;  /* 0x0000000800007c02 */ /* 0x000fc80008000f00 */
[----:B------:R-:W3:Y:S01]  /*0380*/  F2I.FTZ.U32.TRUNC.NTZ R2, R2 ;  /* 0x0000000200027305 */ /* 0x000ee2000021f000 */
[----:B------:R-:W-:-:S04]  /*0390*/  IABS R0, R0 ;  /* 0x0000000000007213 */ /* 0x000fc80000000000 */
[----:B------:R-:W-:Y:S02]  /*03a0*/  R2UR UR24, R0 ;  /* 0x00000000001872ca */ /* 0x000fe400000e0000 */
[----:B---3--:R-:W-:-:S13]  /*03b0*/  R2UR UR5, R2 ;  /* 0x00000000020572ca */ /* 0x008fda00000e0000 */
[----:B------:R-:W-:-:S04]  /*03c0*/  UIADD3 UR17, UPT, UPT, URZ, -UR5, URZ ;  /* 0x80000005ff117290 */ /* 0x000fc8000fffe0ff */
[----:B------:R-:W-:-:S04]  /*03d0*/  UIMAD UR17, UR17, UR30, URZ ;  /* 0x0000001e111172a4 */ /* 0x000fc8000f8e02ff */
[----:B------:R-:W-:Y:S02]  /*03e0*/  UIMAD.WIDE.U32 UR4, UR5, UR17, UR4 ;  /* 0x00000011050472a5 */ /* 0x000fe4000f8e0004 */
[----:B------:R-:W-:Y:S02]  /*03f0*/  ULEA UR17, UP3, UR20, UR14, 0x2 ;  /* 0x0000000e14117291 */ /* 0x000fe4000f8610ff */
[----:B------:R-:W-:Y:S02]  /*0400*/  UIMAD.WIDE.U32 UR4, UR5, UR24, URZ ;  /* 0x00000018050472a5 */ /* 0x000fe4000f8e00ff */
[----:B------:R-:W-:Y:S02]  /*0410*/  UIADD3.X UR14, UPT, UPT, UR11, UR22, URZ, UP0, !UPT ;  /* 0x000000160b0e7290 */ /* 0x000fe400087fe4ff */
[----:B------:R-:W-:Y:S02]  /*0420*/  ULEA.HI.X UR15, UR20, UR15, UR9, 0x2, UP3 ;  /* 0x0000000f140f7291 */ /* 0x000fe400098f1409 */
[----:B------:R-:W-:Y:S01]  /*0430*/  ULEA.HI.X UR13, UR21, UR13, UR14, 0x2, UP1 ;  /* 0x0000000d150d7291 */ /* 0x000fe200088f140e */
[----:B------:R-:W-:Y:S01]  /*0440*/  UMOV UR9, UR5 ;  /* 0x0000000500097c82 */ /* 0x000fe20008000000 */
[----:B-----5:R-:W-:-:S02]  /*0450*/  UIMAD.WIDE.U32 UR4, UR10, UR18, URZ ;  /* 0x000000120a0472a5 */ /* 0x020fc4000f8e00ff */
[----:B------:R-:W-:Y:S02]  /*0460*/  UIADD3 UR14, UPT, UPT, -UR9, URZ, URZ ;  /* 0x000000ff090e7290 */ /* 0x000fe4000fffe1ff */
[----:B------:R-:W-:Y:S02]  /*0470*/  UIMAD UR5, UR10, UR19, UR5 ;  /* 0x000000130a0572a4 */ /* 0x000fe4000f8e0205 */
[----:B------:R-:W-:Y:S02]  /*0480*/  UIMAD UR14, UR30, UR14, UR24 ;  /* 0x0000000e1e0e72a4 */ /* 0x000fe4000f8e0218 */
[----:B-1----:R-:W-:Y:S02]  /*0490*/  UIMAD.WIDE.U32 UR20, UR10, UR6, URZ ;  /* 0x000000060a1472a5 */ /* 0x002fe4000f8e00ff */
[----:B------:R-:W-:Y:S02]  /*04a0*/  UISETP.GT.U32.AND UP2, UPT, UR30, UR14, UPT ;  /* 0x0000000e1e00728c */ /* 0x000fe4000bf44070 */
[----:B--2---:R-:W-:-:S02]  /*04b0*/  UIMAD.WIDE.U32 UR18, UR8, UR28, UR4 ;  /* 0x0000001c081272a5 */ /* 0x004fc4000f8e0004 */
[----:B------:R-:W-:Y:S02]  /*04c0*/  UISETP.NE.U32.AND UP0, UPT, UR26, URZ, UPT ;  /* 0x000000ff1a00728c */ /* 0x000fe4000bf05070 */
[----:B------:R-:W-:Y:S02]  /*04d0*/  UIMAD UR21, UR10, UR7, UR21 ;  /* 0x000000070a1572a4 */ /* 0x000fe4000f8e0215 */
[----:B------:R-:W-:Y:S02]  /*04e0*/  ULOP3.LUT UR6, UR8, UR25, URZ, 0x3c, !UPT ;  /* 0x0000001908067292 */ /* 0x000fe4000f8e3cff */
[----:B------:R-:W-:Y:S02]  /*04f0*/  UIMAD UR7, UR8, UR29, UR19 ;  /* 0x0000001d080772a4 */ /* 0x000fe4000f8e0213 */
[----:B------:R-:W-:Y:S02]  /*0500*/  @!UP2 UIADD3 UR14, UPT, UPT, UR14, -UR30, URZ ;  /* 0x8000001e0e0ea290 */ /* 0x000fe4000fffe0ff */
[----:B------:R-:W-:-:S02]  /*0510*/  @!UP2 UIADD3 UR9, UPT, UPT, UR9, 0x1, URZ ;  /* 0x000000010909a890 */ /* 0x000fc4000fffe0ff */
[----:B------:R-:W-:Y:S02]  /*0520*/  UISETP.GE.U32.AND UP1, UPT, UR14, UR30, UPT ;  /* 0x0000001e0e00728c */ /* 0x000fe4000bf26070 */
[----:B------:R-:W-:Y:S01]  /*0530*/  UISETP.NE.AND.EX UP0, UPT, UR27, URZ, UPT, UP0 ;  /* 0x000000ff1b00728c */ /* 0x000fe2000bf05300 */
[----:B------:R-:W1:Y:S01]  /*0540*/  LDCU.64 UR28, c[0x0][0x528] ;  /* 0x0000a500ff1c77ac */ /* 0x000e620008000a00 */
[----:B------:R-:W-:Y:S01]  /*0550*/  UISETP.GE.AND UP2, UPT, UR6, URZ, UPT ;  /* 0x000000ff0600728c */ /* 0x000fe2000bf46270 */
[----:B------:R-:W2:Y:S06]  /*0560*/  LDCU.64 UR26, c[0x0][0x3e8] ;  /* 0x00007d00ff1a77ac */ /* 0x000eac0008000a00 */
[----:B------:R-:W-:-:S02]  /*0570*/  @UP1 UIADD3 UR9, UPT, UPT, UR9, 0x1, URZ ;  /* 0x0000000109091890 */ /* 0x000fc4000fffe0ff */
[----:B------:R-:W-:Y:S01]  /*0580*/  UISETP.NE.AND UP1, UPT, UR25, URZ, UPT ;  /* 0x000000ff1900728c */ /* 0x000fe2000bf25270 */
[----:B------:R-:W3:Y:S01]  /*0590*/  @UP0 LDCU UR22, c[0x0][0x384] ;  /* 0x00007080ff1607ac */ /* 0x000ee20008000800 */
[----:B------:R-:W-:Y:S02]  /*05a0*/  @!UP2 UIADD3 UR9, UPT, UPT, -UR9, URZ, URZ ;  /* 0x000000ff0909a290 */ /* 0x000fe4000fffe1ff */
[----:B------:R-:W-:Y:S01]  /*05b0*/  UIADD3 UR14, UP2, UPT, UR16, UR18, URZ ;  /* 0x00000012100e7290 */ /* 0x000fe2000ff5e0ff */
[----:B------:R-:W4:Y:S06]  /*05c0*/  LDCU.64 UR4, c[0x0][0x450] ;  /* 0x00008a00ff0477ac */ /* 0x000f2c0008000a00 */
[----:B------:R-:W-:-:S02]  /*05d0*/  @!UP1 ULOP3.LUT UR9, URZ, UR25, URZ, 0x33, !UPT ;  /* 0x00000019ff099292 */ /* 0x000fc4000f8e33ff */
[----:B------:R-:W-:Y:S02]  /*05e0*/  UIADD3.X UR7, UPT, UPT, UR11, UR7, URZ, UP2, !UPT ;  /* 0x000000070b077290 */ /* 0x000fe400097fe4ff */
[----:B-1----:R-:W-:Y:S02]  /*05f0*/  ULEA UR19, UP1, UR14, UR28, 0x2 ;  /* 0x0000001c0e137291 */ /* 0x002fe4000f8210ff */
[----:B------:R-:W-:Y:S01]  /*0600*/  USHF.R.S32.HI UR6, URZ, 0x1f, UR9 ;  /* 0x0000001fff067899 */ /* 0x000fe20008011409 */
[----:B------:R-:W1:Y:S01]  /*0610*/  @UP0 LDCU UR24, c[0x0][0x38c] ;  /* 0x00007180ff1807ac */ /* 0x000e620008000800 */
[----:B------:R-:W-:Y:S02]  /*0620*/  ULEA.HI.X UR14, UR14, UR29, UR7, 0x2, UP1 ;  /* 0x0000001d0e0e7291 */ /* 0x000fe400088f1407 */
[----:B--2---:R-:W-:Y:S01]  /*0630*/  UIMAD UR6, UR6, UR26, URZ ;  /* 0x0000001a060672a4 */ /* 0x004fe2000f8e02ff */
[----:B------:R-:W2:Y:S01]  /*0640*/  @UP0 LDCU.64 UR28, c[0x0][0x480] ;  /* 0x00009000ff1c07ac */ /* 0x000ea20008000a00 */
[----:B------:R-:W-:-:S02]  /*0650*/  UIMAD.WIDE.U32 UR20, UR9, UR26, UR20 ;  /* 0x0000001a091472a5 */ /* 0x000fc4000f8e0014 */
[----:B------:R-:W-:Y:S02]  /*0660*/  UIMAD UR18, UR9, UR27, UR6 ;  /* 0x0000001b091272a4 */ /* 0x000fe4000f8e0206 */
[----:B---3--:R-:W-:Y:S02]  /*0670*/  @UP0 UIMAD UR10, UR10, UR22, UR8 ;  /* 0x000000160a0a02a4 */ /* 0x008fe4000f8e0208 */
[----:B------:R-:W-:Y:S02]  /*0680*/  UIADD3 UR16, UP1, UPT, UR16, UR20, URZ ;  /* 0x0000001410107290 */ /* 0x000fe4000ff3e0ff */
[----:B------:R-:W-:Y:S02]  /*0690*/  UIADD3 UR18, UPT, UPT, UR21, UR18, URZ ;  /* 0x0000001215127290 */ /* 0x000fe4000fffe0ff */
[----:B------:R-:W-:Y:S02]  /*06a0*/  @UP0 UIMAD UR10, UR10, UR23, URZ ;  /* 0x000000170a0a02a4 */ /* 0x000fe4000f8e02ff */
[----:B----4-:R-:W-:-:S02]  /*06b0*/  ULEA UR21, UP2, UR16, UR4, 0x2 ;  /* 0x0000000410157291 */ /* 0x010fc4000f8410ff */
[----:B------:R-:W-:Y:S02]  /*06c0*/  UIADD3.X UR22, UPT, UPT, UR11, UR18, URZ, UP1, !UPT ;  /* 0x000000120b167290 */ /* 0x000fe40008ffe4ff */
[----:B-1----:R-:W-:Y:S02]  /*06d0*/  @UP0 UIMAD UR10, UR10, UR24, URZ ;  /* 0x000000180a0a02a4 */ /* 0x002fe4000f8e02ff */
[----:B------:R-:W-:Y:S01]  /*06e0*/  ULEA.HI.X UR22, UR16, UR5, UR22, 0x2, UP2 ;  /* 0x0000000510167291 */ /* 0x000fe200090f1416 */
[----:B------:R-:W-:Y:S02]  /*06f0*/  UMOV UR4, URZ ;  /* 0x000000ff00047c82 */ /* 0x000fe40008000000 */
[----:B------:R-:W-:Y:S01]  /*0700*/  UMOV UR5, URZ ;  /* 0x000000ff00057c82 */ /* 0x000fe20008000000 */
[----:B--2---:R-:W-:Y:S02]  /*0710*/  @UP0 UIMAD.WIDE UR4, UR10, 0x8, UR28 ;  /* 0x000000080a0408a5 */ /* 0x004fe4000f8e021c */
[----:B------:R-:W-:Y:S01]  /*0720*/  UISETP.GE.AND UP0, UPT, UR23, 0x1, UPT ;  /* 0x000000011700788c */ /* 0x000fe2000bf06270 */
[----:B------:R-:W-:Y:S01]  /*0730*/  UMOV UR7, URZ ;  /* 0x000000ff00077c82 */ /* 0x000fe20008000000 */
[----:B------:R-:W-:Y:S01]  /*0740*/  UMOV UR6, URZ ;  /* 0x000000ff00067c82 */ /* 0x000fe20008000000 */
[----:B------:R-:W-:-:S02]  /*0750*/  @P0 R2UR UR7, R3 ;  /* 0x00000000030702ca */ /* 0x000fc400000e0000 */
[----:B------:R-:W-:-:S04]  /*0760*/  @P1 R2UR UR6, R4 ;  /* 0x00000000040612ca */ /* 0x000fc800000e0000 */
[----:B0-----:R-:W-:Y:S11]  /*0770*/  BRA.U !UP0, `(.L_x_318) ;  /* 0x00000071084c7547 */ /* 0x001ff6000b800000 */
[----:B------:R-:W0:Y:S01]  /*0780*/  S2R R6, SR_TID.X ;  /* 0x0000000000067919 */ /* 0x000e220000002100 */
[----:B------:R-:W1:Y:S01]  /*0790*/  LDCU UR10, c[0x0][0x394] ;  /* 0x00007280ff0a77ac */ /* 0x000e620008000800 */
[----:B------:R2:W-:Y:S01]  /*07a0*/  STL [R1+0xc0], RZ ;  /* 0x0000c0ff01007387 */ /* 0x0005e20000100800 */
[----:B------:R-:W-:Y:S01]  /*07b0*/  UMOV UR11, UR12 ;  /* 0x0000000c000b7c82 */ /* 0x000fe20008000000 */
[----:B------:R-:W-:Y:S01]  /*07c0*/  UMOV UR16, UR13 ;  /* 0x0000000d00107c82 */ /* 0x000fe20008000000 */
[----:B------:R-:W-:Y:S01]  /*07d0*/  UMOV UR18, UR15 ;  /* 0x0000000f00127c82 */ /* 0x000fe20008000000 */
[----:B------:R2:W-:Y:S01]  /*07e0*/  STL [R1+0xc4], RZ ;  /* 0x0000c4ff01007387 */ /* 0x0005e20000100800 */
[----:B------:R-:W-:Y:S01]  /*07f0*/  UMOV UR20, UR14 ;  /* 0x0000000e00147c82 */ /* 0x000fe20008000000 */
[C---:B0-----:R-:W-:Y:S01]  /*0800*/  IMAD.SHL.U32 R3, R6.reuse, 0x10, RZ ;  /* 0x0000001006037824 */ /* 0x041fe200078e00ff */
[----:B------:R-:W-:-:S04]  /*0810*/  LOP3.LUT R4, R6, 0x1f, RZ, 0xc0, !PT ;  /* 0x0000001f06047812 */ /* 0x000fc800078ec0ff */
[----:B-12---:R-:W-:-:S07]  /*0820*/  LOP3.LUT R9, R4, 0x3e00, R3, 0xf8, !PT ;  /* 0x00003e0004097812 */ /* 0x006fce00078ef803 */
.L_x_365:
[----:B------:R-:W0:Y:S01]  /*0830*/  LDCU UR28, c[0x0][0x388] ;  /* 0x00007100ff1c77ac */ /* 0x000e220008000800 */
[----:B------:R-:W-:Y:S01]  /*0840*/  IMAD.SHL.U32 R85, R6, 0x10, RZ ;  /* 0x0000001006557824 */ /* 0x000fe200078e00ff */
[----:B------:R-:W-:Y:S01]  /*0850*/  MOV R2, UR11 ;  /* 0x0000000b00027c02 */ /* 0x000fe20008000f00 */
[----:B------:R-:W-:Y:S01]  /*0860*/  HFMA2 R0, -RZ, RZ, 0, 0 ;  /* 0x00000000ff007431 */ /* 0x000fe200000001ff */
[----:B------:R-:W-:Y:S01]  /*0870*/  ULEA UR8, UR10, 0xfffff800, 0xb ;  /* 0xfffff8000a087891 */ /* 0x000fe2000f8e58ff */
[----:B------:R-:W-:Y:S02]  /*0880*/  MOV R3, UR16 ;  /* 0x0000001000037c02 */ /* 0x000fe40008000f00 */
[----:B------:R-:W-:Y:S02]  /*0890*/  CS2R R16, SRZ ;  /* 0x0000000000107805 */ /* 0x000fe4000001ff00 */
[----:B------:R-:W-:Y:S02]  /*08a0*/  LOP3.LUT R25, R85, 0x3e00, RZ, 0xc0, !PT ;  /* 0x00003e0055197812 */ /* 0x000fe400078ec0ff */
[----:B------:R-:W-:-:S02]  /*08b0*/  CS2R R10, SRZ ;  /* 0x00000000000a7805 */ /* 0x000fc4000001ff00 */
[----:B------:R-:W-:Y:S02]  /*08c0*/  CS2R R14, SRZ ;  /* 0x00000000000e7805 */ /* 0x000fe4000001ff00 */
[----:B------:R-:W-:Y:S02]  /*08d0*/  CS2R R12, SRZ ;  /* 0x00000000000c7805 */ /* 0x000fe4000001ff00 */
[----:B------:R-:W-:Y:S02]  /*08e0*/  LOP3.LUT R79, R25, R4, RZ, 0xfc, !PT ;  /* 0x00000004194f7212 */ /* 0x000fe400078efcff */
[----:B------:R-:W-:Y:S02]  /*08f0*/  CS2R R18, SRZ ;  /* 0x0000000000127805 */ /* 0x000fe4000001ff00 */
[----:B------:R-:W-:Y:S02]  /*0900*/  CS2R R20, SRZ ;  /* 0x0000000000147805 */ /* 0x000fe4000001ff00 */
[----:B------:R-:W-:-:S02]  /*0910*/  CS2R R22, SRZ ;  /* 0x0000000000167805 */ /* 0x000fc4000001ff00 */
[----:B------:R-:W-:Y:S01]  /*0920*/  MOV R24, RZ ;  /* 0x000000ff00187202 */ /* 0x000fe20000000f00 */
[----:B0-----:R-:W-:-:S06]  /*0930*/  UIADD3 UR8, UPT, UPT, -UR8, UR28, URZ ;  /* 0x0000001c08087290 */ /* 0x001fcc000fffe1ff */
[C---:B------:R-:W-:Y:S01]  /*0940*/  ISETP.GE.AND P0, PT, R9.reuse, UR8, PT ;  /* 0x0000000809007c0c */ /* 0x040fe2000bf06270 */
[----:B------:R-:W-:Y:S01]  /*0950*/  IMAD.WIDE.U32 R8, R9, 0x4, R2 ;  /* 0x0000000409087825 */ /* 0x000fe200078e0002 */
[----:B------:R-:W-:Y:S01]  /*0960*/  BAR.SYNC.DEFER_BLOCKING 0x0 ;  /* 0x0000000000007b1d */ /* 0x000fe20000010000 */
[C---:B------:R-:W-:Y:S02]  /*0970*/  LOP3.LUT R78, R79.reuse, 0x20, RZ, 0xfc, !PT ;  /* 0x000000204f4e7812 */ /* 0x040fe400078efcff */
[C---:B------:R-:W-:Y:S01]  /*0980*/  LOP3.LUT R73, R79.reuse, 0xc0, RZ, 0xfc, !PT ;  /* 0x000000c04f497812 */ /* 0x040fe200078efcff */
[----:B------:R-:W-:Y:S01]  /*0990*/  IMAD.SHL.U32 R2, R79, 0x4, RZ ;  /* 0x000000044f027824 */ /* 0x000fe200078e00ff */
[----:B------:R-:W-:Y:S02]  /*09a0*/  P2R R39, PR, RZ, 0x1 ;  /* 0x00000001ff277803 */ /* 0x000fe40000000000 */
[----:B------:R-:W-:Y:S02]  /*09b0*/  ISETP.GE.AND P2, PT, R73, UR8, PT ;  /* 0x0000000849007c0c */ /* 0x000fe4000bf46270 */
[----:B------:R-:W-:-:S02]  /*09c0*/  IADD3 R6, P1, PT, R2, UR17, RZ ;  /* 0x0000001102067c10 */ /* 0x000fc4000ff3e0ff */
[----:B------:R-:W-:Y:S01]  /*09d0*/  LOP3.LUT R72, R79, 0xe0, RZ, 0xfc, !PT ;  /* 0x000000e04f487812 */ /* 0x000fe200078efcff */
[----:B------:R-:W2:Y:S01]  /*09e0*/  @!P0 LDG.E R0, desc[UR32][R8.64] ;  /* 0x0000002008008981 */ /* 0x000ea2000c1e1900 */
[----:B------:R-:W-:Y:S02]  /*09f0*/  ISETP.GE.AND P0, PT, R78, UR8, PT ;  /* 0x000000084e007c0c */ /* 0x000fe4000bf06270 */
[----:B------:R-:W-:-:S05]  /*0a00*/  LOP3.LUT R5, R5, 0xfffffffb, RZ, 0xc0, !PT ;  /* 0xfffffffb05057812 */ /* 0x000fca00078ec0ff */
[----:B------:R-:W3:Y:S01]  /*0a10*/  @!P2 LDG.E R15, desc[UR32][R8.64+0x300] ;  /* 0x00030020080fa981 */ /* 0x000ee2000c1e1900 */
[----:B------:R-:W-:Y:S02]  /*0a20*/  P2R R40, PR, RZ, 0x1 ;  /* 0x00000001ff287803 */ /* 0x000fe40000000000 */
[----:B------:R-:W-:Y:S02]  /*0a30*/  IADD3 R2, P0, PT, R2, UR19, RZ ;  /* 0x0000001302027c10 */ /* 0x000fe4000ff1e0ff */
[----:B------:R-:W-:Y:S02]  /*0a40*/  @P2 LOP3.LUT R5, R5, 0x4, RZ, 0xfc, !PT ;  /* 0x0000000405052812 */ /* 0x000fe400078efcff */
[----:B------:R-:W-:Y:S02]  /*0a50*/  IADD3.X R3, PT, PT, RZ, UR20, RZ, P0, !PT ;  /* 0x00000014ff037c10 */ /* 0x000fe400087fe4ff */
[----:B------:R-:W-:Y:S02]  /*0a60*/  ISETP.GE.AND P0, PT, R72, UR8, PT ;  /* 0x0000000848007c0c */ /* 0x000fe4000bf06270 */
[----:B------:R-:W-:-:S02]  /*0a70*/  LOP3.LUT R5, R5, 0xfffffffd, RZ, 0xc0, !PT ;  /* 0xfffffffd05057812 */ /* 0x000fc400078ec0ff */
[C---:B------:R-:W-:Y:S02]  /*0a80*/  LOP3.LUT R71, R79.reuse, 0x100, RZ, 0xfc, !PT ;  /* 0x000001004f477812 */ /* 0x040fe400078efcff */
[C---:B------:R-:W-:Y:S02]  /*0a90*/  LOP3.LUT R77, R79.reuse, 0x40, RZ, 0xfc, !PT ;  /* 0x000000404f4d7812 */ /* 0x040fe400078efcff */
[C---:B------:R-:W-:Y:S02]  /*0aa0*/  LOP3.LUT R76, R79.reuse, 0x60, RZ, 0xfc, !PT ;  /* 0x000000604f4c7812 */ /* 0x040fe400078efcff */
[C---:B------:R-:W-:Y:S02]  /*0ab0*/  LOP3.LUT R74, R79.reuse, 0xa0, RZ, 0xfc, !PT ;  /* 0x000000a04f4a7812 */ /* 0x040fe400078efcff */
[----:B------:R-:W-:Y:S01]  /*0ac0*/  LOP3.LUT R75, R79, 0x80, RZ, 0xfc, !PT ;  /* 0x000000804f4b7812 */ /* 0x000fe200078efcff */
[----:B------:R-:W4:Y:S01]  /*0ad0*/  @!P0 LDG.E R16, desc[UR32][R8.64+0x380] ;  /* 0x0003802008108981 */ /* 0x000f22000c1e1900 */
[----:B------:R-:W-:-:S02]  /*0ae0*/  @P0 LOP3.LUT R5, R5, 0x2, RZ, 0xfc, !PT ;  /* 0x0000000205050812 */ /* 0x000fc400078efcff */
[----:B------:R-:W-:Y:S02]  /*0af0*/  IADD3.X R7, PT, PT, RZ, UR18, RZ, P1, !PT ;  /* 0x00000012ff077c10 */ /* 0x000fe40008ffe4ff */
[----:B------:R-:W-:Y:S02]  /*0b00*/  ISETP.GE.AND P0, PT, R71, UR8, PT ;  /* 0x0000000847007c0c */ /* 0x000fe4000bf06270 */
[----:B------:R-:W-:Y:S02]  /*0b10*/  ISETP.GE.AND P1, PT, R78, UR8, PT ;  /* 0x000000084e007c0c */ /* 0x000fe4000bf26270 */
[----:B------:R-:W-:Y:S02]  /*0b20*/  ISETP.GE.AND P6, PT, R77, UR8, PT ;  /* 0x000000084d007c0c */ /* 0x000fe4000bfc6270 */
[----:B------:R-:W-:Y:S02]  /*0b30*/  ISETP.GE.AND P5, PT, R76, UR8, PT ;  /* 0x000000084c007c0c */ /* 0x000fe4000bfa6270 */
[----:B------:R-:W-:-:S02]  /*0b40*/  ISETP.GE.AND P3, PT, R74, UR8, PT ;  /* 0x000000084a007c0c */ /* 0x000fc4000bf66270 */
[----:B------:R-:W-:Y:S02]  /*0b50*/  ISETP.GE.AND P4, PT, R75, UR8, PT ;  /* 0x000000084b007c0c */ /* 0x000fe4000bf86270 */
[----:B------:R-:W-:Y:S01]  /*0b60*/  LOP3.LUT R5, R5, 0xfffffffe, RZ, 0xc0, !PT ;  /* 0xfffffffe05057812 */ /* 0x000fe200078ec0ff */
[----:B------:R-:W5:Y:S01]  /*0b70*/  @!P0 LDG.E R17, desc[UR32][R8.64+0x400] ;  /* 0x0004002008118981 */ /* 0x000f62000c1e1900 */
[C---:B------:R-:W-:Y:S02]  /*0b80*/  LOP3.LUT R70, R79.reuse, 0x120, RZ, 0xfc, !PT ;  /* 0x000001204f467812 */ /* 0x040fe400078efcff */
[C---:B------:R-:W-:Y:S01]  /*0b90*/  LOP3.LUT R69, R79.reuse, 0x140, RZ, 0xfc, !PT ;  /* 0x000001404f457812 */ /* 0x040fe200078efcff */
[----:B------:R-:W3:Y:S01]  /*0ba0*/  @!P1 LDG.E R10, desc[UR32][R8.64+0x80] ;  /* 0x00008020080a9981 */ /* 0x000ee2000c1e1900 */
[C---:B------:R-:W-:Y:S02]  /*0bb0*/  LOP3.LUT R68, R79.reuse, 0x160, RZ, 0xfc, !PT ;  /* 0x000001604f447812 */ /* 0x040fe400078efcff */
[----:B------:R-:W-:Y:S01]  /*0bc0*/  LOP3.LUT R67, R79, 0x180, RZ, 0xfc, !PT ;  /* 0x000001804f437812 */ /* 0x000fe200078efcff */
[----:B------:R-:W4:Y:S01]  /*0bd0*/  @!P6 LDG.E R11, desc[UR32][R8.64+0x100] ;  /* 0x00010020080be981 */ /* 0x000f22000c1e1900 */
[----:B------:R-:W-:-:S02]  /*0be0*/  @P0 LOP3.LUT R5, R5, 0x1, RZ, 0xfc, !PT ;  /* 0x0000000105050812 */ /* 0x000fc400078efcff */
[C---:B------:R-:W-:Y:S01]  /*0bf0*/  LOP3.LUT R66, R79.reuse, 0x1a0, RZ, 0xfc, !PT ;  /* 0x000001a04f427812 */ /* 0x040fe200078efcff */
[----:B------:R-:W5:Y:S01]  /*0c00*/  @!P5 LDG.E R12, desc[UR32][R8.64+0x180] ;  /* 0x00018020080cd981 */ /* 0x000f62000c1e1900 */
[----:B------:R-:W-:Y:S02]  /*0c10*/  ISETP.GE.AND P0, PT, R70, UR8, PT ;  /* 0x0000000846007c0c */ /* 0x000fe4000bf06270 */
[----:B------:R-:W-:Y:S01]  /*0c20*/  LOP3.LUT R65, R79, 0x1c0, RZ, 0xfc, !PT ;  /* 0x000001c04f417812 */ /* 0x000fe200078efcff */
[----:B------:R-:W5:Y:S01]  /*0c30*/  @!P3 LDG.E R14, desc[UR32][R8.64+0x280] ;  /* 0x00028020080eb981 */ /* 0x000f62000c1e1900 */
[----:B------:R-:W-:Y:S02]  /*0c40*/  ISETP.GE.AND P1, PT, R69, UR8, PT ;  /* 0x0000000845007c0c */ /* 0x000fe4000bf26270 */
[----:B------:R-:W-:Y:S01]  /*0c50*/  P2R R44, PR, RZ, 0x8 ;  /* 0x00000008ff2c7803 */ /* 0x000fe20000000000 */
[----:B------:R-:W5:Y:S01]  /*0c60*/  @!P4 LDG.E R13, desc[UR32][R8.64+0x200] ;  /* 0x00020020080dc981 */ /* 0x000f62000c1e1900 */
[----:B------:R-:W-:-:S02]  /*0c70*/  LOP3.LUT R64, R79, 0x1e0, RZ, 0xfc, !PT ;  /* 0x000001e04f407812 */ /* 0x000fc400078efcff */
[----:B------:R-:W-:Y:S02]  /*0c80*/  ISETP.GE.AND P2, PT, R68, UR8, PT ;  /* 0x0000000844007c0c */ /* 0x000fe4000bf46270 */
[----:B------:R-:W-:Y:S01]  /*0c90*/  P2R R43, PR, RZ, 0x10 ;  /* 0x00000010ff2b7803 */ /* 0x000fe20000000000 */
[----:B------:R-:W5:Y:S01]  /*0ca0*/  @!P0 LDG.E R18, desc[UR32][R8.64+0x480] ;  /* 0x0004802008128981 */ /* 0x000f62000c1e1900 */
[----:B------:R-:W-:Y:S02]  /*0cb0*/  ISETP.GE.AND P3, PT, R67, UR8, PT ;  /* 0x0000000843007c0c */ /* 0x000fe4000bf66270 */
[----:B------:R-:W-:Y:S01]  /*0cc0*/  P2R R42, PR, RZ, 0x20 ;  /* 0x00000020ff2a7803 */ /* 0x000fe20000000000 */
[----:B------:R-:W5:Y:S01]  /*0cd0*/  @!P1 LDG.E R19, desc[UR32][R8.64+0x500] ;  /* 0x0005002008139981 */ /* 0x000f62000c1e1900 */
[----:B------:R-:W-:Y:S02]  /*0ce0*/  ISETP.GE.AND P4, PT, R66, UR8, PT ;  /* 0x0000000842007c0c */ /* 0x000fe4000bf86270 */
[----:B------:R-:W-:-:S02]  /*0cf0*/  P2R R41, PR, RZ, 0x40 ;  /* 0x00000040ff297803 */ /* 0x000fc40000000000 */
[----:B------:R-:W-:Y:S01]  /*0d00*/  ISETP.GE.AND P5, PT, R65, UR8, PT ;  /* 0x0000000841007c0c */ /* 0x000fe2000bfa6270 */
[----:B------:R-:W5:Y:S01]  /*0d10*/  @!P2 LDG.E R20, desc[UR32][R8.64+0x580] ;  /* 0x000580200814a981 */ /* 0x000f62000c1e1900 */
[----:B------:R-:W-:-:S03]  /*0d20*/  ISETP.GE.AND P6, PT, R64, UR8, PT ;  /* 0x0000000840007c0c */ /* 0x000fc6000bfc6270 */
[----:B------:R-:W5:Y:S04]  /*0d30*/  @!P3 LDG.E R21, desc[UR32][R8.64+0x600] ;  /* 0x000600200815b981 */ /* 0x000f68000c1e1900 */
[----:B------:R-:W5:Y:S04]  /*0d40*/  @!P4 LDG.E R22, desc[UR32][R8.64+0x680] ;  /* 0x000680200816c981 */ /* 0x000f68000c1e1900 */
[----:B------:R-:W5:Y:S04]  /*0d50*/  @!P5 LDG.E R23, desc[UR32][R8.64+0x700] ;  /* 0x000700200817d981 */ /* 0x000f68000c1e1900 */
[----:B------:R0:W5:Y:S01]  /*0d60*/  @!P6 LDG.E R24, desc[UR32][R8.64+0x780] ;  /* 0x000780200818e981 */ /* 0x000162000c1e1900 */
[----:B------:R-:W1:Y:S01]  /*0d70*/  S2R R46, SR_LANEID ;  /* 0x00000000002e7919 */ /* 0x000e620000000000 */
[----:B------:R-:W0:Y:S01]  /*0d80*/  S2UR UR8, SR_CgaCtaId ;  /* 0x00000000000879c3 */ /* 0x000e220000008800 */
[----:B------:R-:W-:-:S02]  /*0d90*/  UMOV UR23, 0x400 ;  /* 0x0000040000177882 */ /* 0x000fc40000000000 */
[----:B0-----:R-:W-:Y:S01]  /*0da0*/  ULEA UR23, UR8, UR23, 0x18 ;  /* 0x0000001708177291 */ /* 0x001fe2000f8ec0ff */
[----:B------:R-:W-:Y:S01]  /*0db0*/  P2R R27, PR, RZ, 0x1 ;  /* 0x00000001ff1b7803 */ /* 0x000fe20000000000 */
[----:B------:R-:W-:Y:S02]  /*0dc0*/  HFMA2 R9, -RZ, RZ, 0, 0 ;  /* 0x00000000ff097431 */ /* 0x000fe400000001ff */
[----:B-1----:R-:W-:Y:S02]  /*0dd0*/  IMAD.IADD R25, R25, 0x1, R46 ;  /* 0x0000000119197824 */ /* 0x002fe400078e022e */
[----:B------:R-:W-:Y:S02]  /*0de0*/  HFMA2 R45, -RZ, RZ, 0, 0 ;  /* 0x00000000ff2d7431 */ /* 0x000fe400000001ff */
[----:B------:R-:W-:Y:S01]  /*0df0*/  IMAD.MOV.U32 R47, RZ, RZ, RZ ;  /* 0x000000ffff2f7224 */ /* 0x000fe200078e00ff */
[----:B------:R-:W-:Y:S01]  /*0e00*/  CS2R R80, SRZ ;  /* 0x0000000000507805 */ /* 0x000fe2000001ff00 */
[C---:B------:R-:W-:Y:S01]  /*0e10*/  VIADD R8, R25.reuse, 0x60 ;  /* 0x0000006019087836 */ /* 0x040fe20000000000 */
[----:B------:R-:W-:-:S02]  /*0e20*/  LEA.HI.SX32 R26, R25, R25, 0x1b ;  /* 0x00000019191a7211 */ /* 0x000fc400078fdaff */
[----:B------:R-:W-:Y:S02]  /*0e30*/  CS2R R82, SRZ ;  /* 0x0000000000527805 */ /* 0x000fe4000001ff00 */
[C---:B------:R-:W-:Y:S01]  /*0e40*/  IADD3 R28, PT, PT, R25.reuse, 0x40, RZ ;  /* 0x00000040191c7810 */ /* 0x040fe20007ffe0ff */
[----:B------:R-:W-:Y:S01]  /*0e50*/  IMAD.MOV.U32 R86, RZ, RZ, RZ ;  /* 0x000000ffff567224 */ /* 0x000fe200078e00ff */
[----:B------:R-:W-:Y:S01]  /*0e60*/  LEA R119, R26, UR23, 0x2 ;  /* 0x000000171a777c11 */ /* 0x000fe2000f8e10ff */
[----:B------:R-:W0:Y:S01]  /*0e70*/  LDCU UR8, c[0x0][0x38c] ;  /* 0x00007180ff0877ac */ /* 0x000e220008000800 */
[C---:B------:R-:W-:Y:S02]  /*0e80*/  IADD3 R26, PT, PT, R25.reuse, 0x20, RZ ;  /* 0x00000020191a7810 */ /* 0x040fe40007ffe0ff */
[----:B------:R-:W-:Y:S02]  /*0e90*/  LEA.HI.SX32 R8, R8, R25, 0x1b ;  /* 0x0000001908087211 */ /* 0x000fe400078fdaff */
[----:B------:R-:W-:-:S02]  /*0ea0*/  IADD3 R30, PT, PT, R25, 0x80, RZ ;  /* 0x00000080191e7810 */ /* 0x000fc40007ffe0ff */
[C---:B------:R-:W-:Y:S02]  /*0eb0*/  IADD3 R32, PT, PT, R25.reuse, 0xa0, RZ ;  /* 0x000000a019207810 */ /* 0x040fe40007ffe0ff */
[-C--:B------:R-:W-:Y:S02]  /*0ec0*/  LEA.HI.SX32 R26, R26, R25.reuse, 0x1b ;  /* 0x000000191a1a7211 */ /* 0x080fe400078fdaff */
[-C--:B------:R-:W-:Y:S02]  /*0ed0*/  LEA.HI.SX32 R28, R28, R25.reuse, 0x1b ;  /* 0x000000191c1c7211 */ /* 0x080fe400078fdaff */
[----:B------:R-:W-:Y:S02]  /*0ee0*/  LEA R116, R8, UR23, 0x2 ;  /* 0x0000001708747c11 */ /* 0x000fe4000f8e10ff */
[----:B------:R-:W-:Y:S02]  /*0ef0*/  IADD3 R8, PT, PT, R25, 0xe0, RZ ;  /* 0x000000e019087810 */ /* 0x000fe40007ffe0ff */
[----:B------:R-:W-:-:S02]  /*0f00*/  LEA.HI.SX32 R30, R30, R25, 0x1b ;  /* 0x000000191e1e7211 */ /* 0x000fc400078fdaff */
[-C--:B------:R-:W-:Y:S02]  /*0f10*/  LEA.HI.SX32 R32, R32, R25.reuse, 0x1b ;  /* 0x0000001920207211 */ /* 0x080fe400078fdaff */
[----:B------:R-:W-:Y:S02]  /*0f20*/  LEA R118, R26, UR23, 0x2 ;  /* 0x000000171a767c11 */ /* 0x000fe4000f8e10ff */
[----:B------:R-:W-:Y:S02]  /*0f30*/  LEA R117, R28, UR23, 0x2 ;  /* 0x000000171c757c11 */ /* 0x000fe4000f8e10ff */
[----:B------:R-:W-:Y:S01]  /*0f40*/  LEA.HI.SX32 R8, R8, R25, 0x1b ;  /* 0x0000001908087211 */ /* 0x000fe200078fdaff */
[----:B------:R-:W-:Y:S01]  /*0f50*/  VIADD R28, R25, 0x120 ;  /* 0x00000120191c7836 */ /* 0x000fe20000000000 */
[----:B------:R-:W-:Y:S02]  /*0f60*/  LEA R115, R30, UR23, 0x2 ;  /* 0x000000171e737c11 */ /* 0x000fe4000f8e10ff */
[----:B------:R-:W-:-:S02]  /*0f70*/  LEA R114, R32, UR23, 0x2 ;  /* 0x0000001720727c11 */ /* 0x000fc4000f8e10ff */
[C---:B------:R-:W-:Y:S02]  /*0f80*/  IADD3 R26, PT, PT, R25.reuse, 0x100, RZ ;  /* 0x00000100191a7810 */ /* 0x040fe40007ffe0ff */
[C---:B------:R-:W-:Y:S02]  /*0f90*/  IADD3 R30, PT, PT, R25.reuse, 0x140, RZ ;  /* 0x00000140191e7810 */ /* 0x040fe40007ffe0ff */
[----:B------:R-:W-:Y:S01]  /*0fa0*/  LEA R112, R8, UR23, 0x2 ;  /* 0x0000001708707c11 */ /* 0x000fe2000f8e10ff */
[----:B------:R-:W-:Y:S01]  /*0fb0*/  VIADD R8, R25, 0x180 ;  /* 0x0000018019087836 */ /* 0x000fe20000000000 */
[-C--:B------:R-:W-:Y:S02]  /*0fc0*/  LEA.HI.SX32 R26, R26, R25.reuse, 0x1b ;  /* 0x000000191a1a7211 */ /* 0x080fe400078fdaff */
[-C--:B------:R-:W-:Y:S02]  /*0fd0*/  LEA.HI.SX32 R28, R28, R25.reuse, 0x1b ;  /* 0x000000191c1c7211 */ /* 0x080fe400078fdaff */
[----:B------:R-:W-:-:S02]  /*0fe0*/  LEA.HI.SX32 R30, R30, R25, 0x1b ;  /* 0x000000191e1e7211 */ /* 0x000fc400078fdaff */
[----:B------:R-:W-:Y:S02]  /*0ff0*/  LOP3.LUT P0, RZ, R5, 0x1, RZ, 0xc0, !PT ;  /* 0x0000000105ff7812 */ /* 0x000fe4000780c0ff */
[----:B------:R-:W-:Y:S02]  /*1000*/  LEA R111, R26, UR23, 0x2 ;  /* 0x000000171a6f7c11 */ /* 0x000fe4000f8e10ff */
[----:B------:R-:W-:Y:S02]  /*1010*/  LEA.HI.SX32 R8, R8, R25, 0x1b ;  /* 0x0000001908087211 */ /* 0x000fe400078fdaff */
[----:B------:R-:W-:Y:S02]  /*1020*/  LEA R110, R28, UR23, 0x2 ;  /* 0x000000171c6e7c11 */ /* 0x000fe4000f8e10ff */
[----:B------:R-:W-:Y:S02]  /*1030*/  LEA R109, R30, UR23, 0x2 ;  /* 0x000000171e6d7c11 */ /* 0x000fe4000f8e10ff */
[----:B------:R-:W-:-:S02]  /*1040*/  P2R R29, PR, RZ, 0x1 ;  /* 0x00000001ff1d7803 */ /* 0x000fc40000000000 */
[C---:B------:R-:W-:Y:S02]  /*1050*/  LOP3.LUT P0, RZ, R5.reuse, 0x2, RZ, 0xc0, !PT ;  /* 0x0000000205ff7812 */ /* 0x040fe4000780c0ff */
[----:B------:R-:W-:Y:S02]  /*1060*/  LEA R107, R8, UR23, 0x2 ;  /* 0x00000017086b7c11 */ /* 0x000fe4000f8e10ff */
[----:B------:R-:W-:Y:S02]  /*1070*/  P2R R31, PR, RZ, 0x1 ;  /* 0x00000001ff1f7803 */ /* 0x000fe40000000000 */
[----:B------:R-:W-:-:S04]  /*1080*/  LOP3.LUT P0, RZ, R5, 0x4, RZ, 0xc0, !PT ;  /* 0x0000000405ff7812 */ /* 0x000fc8000780c0ff */
[----:B------:R-:W-:Y:S02]  /*1090*/  P2R R33, PR, RZ, 0x1 ;  /* 0x00000001ff217803 */ /* 0x000fe40000000000 */
[----:B------:R-:W-:-:S04]  /*10a0*/  ISETP.NE.AND P0, PT, R44, RZ, PT ;  /* 0x000000ff2c00720c */ /* 0x000fc80003f05270 */
        /* <DEDUP_REMOVED lines=9> */
[----:B------:R-:W-:Y:S01]  /*1140*/  ISETP.NE.AND P0, PT, R39, RZ, PT ;  /* 0x000000ff2700720c */ /* 0x000fe20003f05270 */
[----:B--2---:R1:W-:Y:S02]  /*1150*/  STS [R119], R0 ;  /* 0x0000000077007388 */ /* 0x0043e40000000800 */
[----:B-1----:R-:W-:-:S05]  /*1160*/  VIADD R0, R25, 0xc0 ;  /* 0x000000c019007836 */ /* 0x002fca0000000000 */
[----:B------:R-:W-:-:S04]  /*1170*/  LEA.HI.SX32 R0, R0, R25, 0x1b ;  /* 0x0000001900007211 */ /* 0x000fc800078fdaff */
[----:B------:R-:W-:Y:S02]  /*1180*/  LEA R113, R0, UR23, 0x2 ;  /* 0x0000001700717c11 */ /* 0x000fe4000f8e10ff */
[----:B------:R-:W-:-:S04]  /*1190*/  IADD3 R0, PT, PT, R25, 0x160, RZ ;  /* 0x0000016019007810 */ /* 0x000fc80007ffe0ff */
[----:B------:R-:W-:-:S04]  /*11a0*/  LEA.HI.SX32 R0, R0, R25, 0x1b ;  /* 0x0000001900007211 */ /* 0x000fc800078fdaff */
[----:B------:R-:W-:Y:S01]  /*11b0*/  LEA R108, R0, UR23, 0x2 ;  /* 0x00000017006c7c11 */ /* 0x000fe2000f8e10ff */
[----:B---3--:R1:W-:Y:S04]  /*11c0*/  STS [R118+0x80], R10 ;  /* 0x0000800a76007388 */ /* 0x0083e80000000800 */
[----:B----4-:R-:W-:Y:S04]  /*11d0*/  STS [R117+0x100], R11 ;  /* 0x0001000b75007388 */ /* 0x010fe80000000800 */
[----:B-----5:R2:W-:Y:S01]  /*11e0*/  STS [R116+0x180], R12 ;  /* 0x0001800c74007388 */ /* 0x0205e20000000800 */
[----:B-1----:R-:W-:-:S03]  /*11f0*/  IADD3 R10, PT, PT, R25, 0x1a0, RZ ;  /* 0x000001a0190a7810 */ /* 0x002fc60007ffe0ff */
[----:B------:R-:W-:Y:S01]  /*1200*/  STS [R115+0x200], R13 ;  /* 0x0002000d73007388 */ /* 0x000fe20000000800 */
[----:B--2---:R-:W-:-:S03]  /*1210*/  IADD3 R12, PT, PT, R25, 0x1c0, RZ ;  /* 0x000001c0190c7810 */ /* 0x004fc60007ffe0ff */
[----:B------:R1:W-:Y:S01]  /*1220*/  STS [R114+0x280], R14 ;  /* 0x0002800e72007388 */ /* 0x0003e20000000800 */
[-C--:B------:R-:W-:Y:S02]  /*1230*/  LEA.HI.SX32 R10, R10, R25.reuse, 0x1b ;  /* 0x000000190a0a7211 */ /* 0x080fe400078fdaff */
[----:B------:R-:W-:Y:S01]  /*1240*/  LEA.HI.SX32 R12, R12, R25, 0x1b ;  /* 0x000000190c0c7211 */ /* 0x000fe200078fdaff */
[----:B------:R-:W-:Y:S01]  /*1250*/  STS [R113+0x300], R15 ;  /* 0x0003000f71007388 */ /* 0x000fe20000000800 */
[----:B-1----:R-:W-:-:S03]  /*1260*/  VIADD R14, R25, 0x1e0 ;  /* 0x000001e0190e7836 */ /* 0x002fc60000000000 */
[----:B------:R-:W-:Y:S01]  /*1270*/  STS [R112+0x380], R16 ;  /* 0x0003801070007388 */ /* 0x000fe20000000800 */
[----:B------:R-:W-:Y:S02]  /*1280*/  LEA R106, R10, UR23, 0x2 ;  /* 0x000000170a6a7c11 */ /* 0x000fe4000f8e10ff */
[----:B------:R-:W-:Y:S01]  /*1290*/  LEA.HI.SX32 R14, R14, R25, 0x1b ;  /* 0x000000190e0e7211 */ /* 0x000fe200078fdaff */
[----:B------:R-:W-:Y:S01]  /*12a0*/  STS [R111+0x400], R17 ;  /* 0x000400116f007388 */ /* 0x000fe20000000800 */
[----:B------:R-:W-:Y:S01]  /*12b0*/  LEA R105, R12, UR23, 0x2 ;  /* 0x000000170c697c11 */ /* 0x000fe2000f8e10ff */
[----:B------:R-:W-:Y:S01]  /*12c0*/  IMAD R25, R46, 0xf, R25 ;  /* 0x0000000f2e197824 */ /* 0x000fe200078e0219 */
[----:B------:R-:W-:Y:S01]  /*12d0*/  LEA R104, R14, UR23, 0x2 ;  /* 0x000000170e687c11 */ /* 0x000fe2000f8e10ff */
[----:B------:R-:W-:Y:S04]  /*12e0*/  STS [R110+0x480], R18 ;  /* 0x000480126e007388 */ /* 0x000fe80000000800 */
[----:B------:R-:W-:Y:S04]  /*12f0*/  STS [R109+0x500], R19 ;  /* 0x000500136d007388 */ /* 0x000fe80000000800 */
[----:B------:R1:W-:Y:S01]  /*1300*/  STS [R108+0x580], R20 ;  /* 0x000580146c007388 */ /* 0x0003e20000000800 */
[----:B------:R-:W-:-:S03]  /*1310*/  VIADD R8, R25, 0x2 ;  /* 0x0000000219087836 */ /* 0x000fc60000000000 */
[----:B------:R-:W-:Y:S01]  /*1320*/  STS [R107+0x600], R21 ;  /* 0x000600156b007388 */ /* 0x000fe20000000800 */
[----:B------:R-:W-:-:S03]  /*1330*/  VIADD R14, R25, 0x5 ;  /* 0x00000005190e7836 */ /* 0x000fc60000000000 */
[----:B------:R2:W-:Y:S01]  /*1340*/  STS [R106+0x680], R22 ;  /* 0x000680166a007388 */ /* 0x0005e20000000800 */
[C---:B------:R-:W-:Y:S01]  /*1350*/  VIADD R26, R25.reuse, 0xb ;  /* 0x0000000b191a7836 */ /* 0x040fe20000000000 */
[C---:B------:R-:W-:Y:S01]  /*1360*/  IADD3 R0, PT, PT, R25.reuse, 0x1, RZ ;  /* 0x0000000119007810 */ /* 0x040fe20007ffe0ff */
[C---:B-1----:R-:W-:Y:S01]  /*1370*/  VIADD R20, R25.reuse, 0x8 ;  /* 0x0000000819147836 */ /* 0x042fe20000000000 */
[----:B------:R-:W-:Y:S01]  /*1380*/  STS [R105+0x700], R23 ;  /* 0x0007001769007388 */ /* 0x000fe20000000800 */
[C---:B------:R-:W-:Y:S01]  /*1390*/  VIADD R32, R25.reuse, 0xe ;  /* 0x0000000e19207836 */ /* 0x040fe20000000000 */
[C---:B------:R-:W-:Y:S02]  /*13a0*/  IADD3 R10, PT, PT, R25.reuse, 0x3, RZ ;  /* 0x00000003190a7810 */ /* 0x040fe40007ffe0ff */
[----:B------:R1:W-:Y:S01]  /*13b0*/  STS [R104+0x780], R24 ;  /* 0x0007801868007388 */ /* 0x0003e20000000800 */
[C---:B------:R-:W-:Y:S02]  /*13c0*/  IADD3 R12, PT, PT, R25.reuse, 0x4, RZ ;  /* 0x00000004190c7810 */ /* 0x040fe40007ffe0ff */
[----:B------:R-:W-:-:S02]  /*13d0*/  IADD3 R16, PT, PT, R25, 0x6, RZ ;  /* 0x0000000619107810 */ /* 0x000fc40007ffe0ff */
[C---:B------:R-:W-:Y:S02]  /*13e0*/  IADD3 R18, PT, PT, R25.reuse, 0x7, RZ ;  /* 0x0000000719127810 */ /* 0x040fe40007ffe0ff */
[C---:B--2---:R-:W-:Y:S02]  /*13f0*/  IADD3 R22, PT, PT, R25.reuse, 0x9, RZ ;  /* 0x0000000919167810 */ /* 0x044fe40007ffe0ff */
[C---:B------:R-:W-:Y:S02]  /*1400*/  IADD3 R28, PT, PT, R25.reuse, 0xc, RZ ;  /* 0x0000000c191c7810 */ /* 0x040fe40007ffe0ff */
[C---:B-1----:R-:W-:Y:S02]  /*1410*/  IADD3 R24, PT, PT, R25.reuse, 0xa, RZ ;  /* 0x0000000a19187810 */ /* 0x042fe40007ffe0ff */
[C---:B------:R-:W-:Y:S02]  /*1420*/  IADD3 R30, PT, PT, R25.reuse, 0xd, RZ ;  /* 0x0000000d191e7810 */ /* 0x040fe40007ffe0ff */
[----:B------:R-:W-:-:S02]  /*1430*/  IADD3 R46, PT, PT, R25, 0xf, RZ ;  /* 0x0000000f192e7810 */ /* 0x000fc40007ffe0ff */
[-C--:B------:R-:W-:Y:S02]  /*1440*/  LEA.HI.SX32 R0, R0, R25.reuse, 0x1b ;  /* 0x0000001900007211 */ /* 0x080fe400078fdaff */
[-C--:B------:R-:W-:Y:S02]  /*1450*/  LEA.HI.SX32 R8, R8, R25.reuse, 0x1b ;  /* 0x0000001908087211 */ /* 0x080fe400078fdaff */
[-C--:B------:R-:W-:Y:S02]  /*1460*/  LEA.HI.SX32 R10, R10, R25.reuse, 0x1b ;  /* 0x000000190a0a7211 */ /* 0x080fe400078fdaff */
[-C--:B------:R-:W-:Y:S02]  /*1470*/  LEA.HI.SX32 R12, R12, R25.reuse, 0x1b ;  /* 0x000000190c0c7211 */ /* 0x080fe400078fdaff */
[-C--:B------:R-:W-:Y:S02]  /*1480*/  LEA.HI.SX32 R14, R14, R25.reuse, 0x1b ;  /* 0x000000190e0e7211 */ /* 0x080fe400078fdaff */
[----:B------:R-:W-:-:S02]  /*1490*/  LEA.HI.SX32 R16, R16, R25, 0x1b ;  /* 0x0000001910107211 */ /* 0x000fc400078fdaff */
        /* <DEDUP_REMOVED lines=9> */
[----:B------:R-:W-:Y:S02]  /*1530*/  LEA.HI.SX32 R25, R25, R25, 0x1b ;  /* 0x0000001919197211 */ /* 0x000fe400078fdaff */
[----:B------:R-:W-:Y:S01]  /*1540*/  LEA R102, R0, UR23, 0x2 ;  /* 0x0000001700667c11 */ /* 0x000fe2000f8e10ff */
[----:B------:R-:W-:Y:S01]  /*1550*/  NOP ;  /* 0x0000000000007918 */ /* 0x000fe20000000000 */
[----:B------:R-:W-:-:S03]  /*1560*/  LEA R103, R25, UR23, 0x2 ;  /* 0x0000001719677c11 */ /* 0x000fc6000f8e10ff */
[----:B------:R-:W-:Y:S01]  /*1570*/  LDS R62, [R102+0x4] ;  /* 0x00000400663e7984 */ /* 0x000fe20000000800 */
[----:B------:R-:W-:Y:S02]  /*1580*/  LEA R101, R8, UR23, 0x2 ;  /* 0x0000001708657c11 */ /* 0x000fe4000f8e10ff */
[----:B------:R-:W-:Y:S01]  /*1590*/  LEA R100, R10, UR23, 0x2 ;  /* 0x000000170a647c11 */ /* 0x000fe2000f8e10ff */
[----:B------:R-:W-:Y:S01]  /*15a0*/  LDS R63, [R103] ;  /* 0x00000000673f7984 */ /* 0x000fe20000000800 */
[----:B------:R-:W-:Y:S02]  /*15b0*/  LEA R99, R12, UR23, 0x2 ;  /* 0x000000170c637c11 */ /* 0x000fe4000f8e10ff */
[----:B------:R-:W-:Y:S01]  /*15c0*/  LEA R98, R14, UR23, 0x2 ;  /* 0x000000170e627c11 */ /* 0x000fe2000f8e10ff */
[----:B------:R-:W-:Y:S01]  /*15d0*/  LDS R61, [R101+0x8] ;  /* 0x00000800653d7984 */ /* 0x000fe20000000800 */
[----:B------:R-:W-:Y:S02]  /*15e0*/  LEA R97, R16, UR23, 0x2 ;  /* 0x0000001710617c11 */ /* 0x000fe4000f8e10ff */
[----:B------:R-:W-:Y:S01]  /*15f0*/  LEA R96, R18, UR23, 0x2 ;  /* 0x0000001712607c11 */ /* 0x000fe2000f8e10ff */
[----:B------:R-:W-:Y:S01]  /*1600*/  LDS R60, [R100+0xc] ;  /* 0x00000c00643c7984 */ /* 0x000fe20000000800 */
[----:B------:R-:W-:-:S02]  /*1610*/  LEA R95, R20, UR23, 0x2 ;  /* 0x00000017145f7c11 */ /* 0x000fc4000f8e10ff */
[----:B------:R-:W-:Y:S01]  /*1620*/  LEA R94, R22, UR23, 0x2 ;  /* 0x00000017165e7c11 */ /* 0x000fe2000f8e10ff */
[----:B------:R-:W-:Y:S01]  /*1630*/  LDS R59, [R99+0x10] ;  /* 0x00001000633b7984 */ /* 0x000fe20000000800 */
        /* <DEDUP_REMOVED lines=18> */
[----:B------:R-:W-:Y:S01]  /*1760*/  MOV R11, RZ ;  /* 0x000000ff000b7202 */ /* 0x000fe20000000f00 */
[----:B------:R-:W-:-:S04]  /*1770*/  IMAD.MOV.U32 R13, RZ, RZ, RZ ;  /* 0x000000ffff0d7224 */ /* 0x000fc800078e00ff */
[----:B------:R-:W2:Y:S01]  /*1780*/  @!P0 LDG.E R9, desc[UR32][R6.64] ;  /* 0x0000002006098981 */ /* 0x000ea2000c1e1900 */
[----:B------:R-:W-:Y:S01]  /*1790*/  ISETP.NE.AND P0, PT, R38, RZ, PT ;  /* 0x000000ff2600720c */ /* 0x000fe20003f05270 */
[----:B------:R-:W-:Y:S01]  /*17a0*/  HFMA2 R15, -RZ, RZ, 0, 0 ;  /* 0x00000000ff0f7431 */ /* 0x000fe200000001ff */
[----:B------:R-:W-:Y:S01]  /*17b0*/  MOV R17, RZ ;  /* 0x000000ff00117202 */ /* 0x000fe20000000f00 */
[----:B------:R-:W-:Y:S01]  /*17c0*/  IMAD.MOV.U32 R19, RZ, RZ, RZ ;  /* 0x000000ffff137224 */ /* 0x000fe200078e00ff */
[----:B------:R-:W-:Y:S01]  /*17d0*/  MOV R21, RZ ;  /* 0x000000ff00157202 */ /* 0x000fe20000000f00 */
[----:B------:R-:W-:Y:S01]  /*17e0*/  HFMA2 R23, -RZ, RZ, 0, 0 ;  /* 0x00000000ff177431 */ /* 0x000fe200000001ff */
[----:B------:R-:W-:Y:S01]  /*17f0*/  MOV R84, RZ ;  /* 0x000000ff00547202 */ /* 0x000fe20000000f00 */
[----:B------:R-:W3:Y:S04]  /*1800*/  @!P1 LDG.E R80, desc[UR32][R6.64+0x500] ;  /* 0x0005002006509981 */ /* 0x000ee8000c1e1900 */
[----:B------:R-:W4:Y:S04]  /*1810*/  @!P2 LDG.E R81, desc[UR32][R6.64+0x580] ;  /* 0x000580200651a981 */ /* 0x000f28000c1e1900 */
[----:B------:R-:W5:Y:S01]  /*1820*/  @!P0 LDG.E R11, desc[UR32][R6.64+0x80] ;  /* 0x00008020060b8981 */ /* 0x000f62000c1e1900 */
[----:B------:R-:W-:-:S03]  /*1830*/  ISETP.NE.AND P0, PT, R37, RZ, PT ;  /* 0x000000ff2500720c */ /* 0x000fc60003f05270 */
[----:B------:R-:W4:Y:S04]  /*1840*/  @!P3 LDG.E R82, desc[UR32][R6.64+0x600] ;  /* 0x000600200652b981 */ /* 0x000f28000c1e1900 */
[----:B------:R-:W4:Y:S04]  /*1850*/  @!P4 LDG.E R83, desc[UR32][R6.64+0x680] ;  /* 0x000680200653c981 */ /* 0x000f28000c1e1900 */
[----:B------:R-:W4:Y:S04]  /*1860*/  @!P5 LDG.E R84, desc[UR32][R6.64+0x700] ;  /* 0x000700200654d981 */ /* 0x000f28000c1e1900 */
[----:B------:R-:W3:Y:S01]  /*1870*/  @!P0 LDG.E R13, desc[UR32][R6.64+0x100] ;  /* 0x00010020060d8981 */ /* 0x000ee2000c1e1900 */
[----:B------:R-:W-:-:S03]  /*1880*/  ISETP.NE.AND P0, PT, R36, RZ, PT ;  /* 0x000000ff2400720c */ /* 0x000fc60003f05270 */
[----:B------:R-:W4:Y:S10]  /*1890*/  @!P6 LDG.E R86, desc[UR32][R6.64+0x780] ;  /* 0x000780200656e981 */ /* 0x000f34000c1e1900 */
[----:B------:R-:W4:Y:S01]  /*18a0*/  @!P0 LDG.E R15, desc[UR32][R6.64+0x180] ;  /* 0x00018020060f8981 */ /* 0x000f22000c1e1900 */
[----:B------:R-:W-:-:S13]  /*18b0*/  ISETP.NE.AND P0, PT, R35, RZ, PT ;  /* 0x000000ff2300720c */ /* 0x000fda0003f05270 */
        /* <DEDUP_REMOVED lines=11> */
[----:B------:R-:W-:Y:S02]  /*1970*/  P2R R30, PR, RZ, 0x1 ;  /* 0x00000001ff1e7803 */ /* 0x000fe40000000000 */
[----:B------:R-:W-:-:S04]  /*1980*/  LOP3.LUT P0, RZ, R5, 0x1, RZ, 0xc0, !PT ;  /* 0x0000000105ff7812 */ /* 0x000fc8000780c0ff */
[----:B------:R-:W-:Y:S02]  /*1990*/  P2R R29, PR, RZ, 0x1 ;  /* 0x00000001ff1d7803 */ /* 0x000fe40000000000 */
[----:B------:R-:W-:-:S04]  /*19a0*/  LOP3.LUT P0, RZ, R5, 0x2, RZ, 0xc0, !PT ;  /* 0x0000000205ff7812 */ /* 0x000fc8000780c0ff */
        /* <DEDUP_REMOVED lines=14> */
[----:B------:R-:W-:Y:S01]  /*1a90*/  HFMA2 R0, -RZ, RZ, 0, 0 ;  /* 0x00000000ff007431 */ /* 0x000fe200000001ff */
[----:B--2---:R-:W-:Y:S04]  /*1aa0*/  STS [R119], R9 ;  /* 0x0000000977007388 */ /* 0x004fe80000000800 */
[----:B-----5:R-:W-:Y:S04]  /*1ab0*/  STS [R118+0x80], R11 ;  /* 0x0000800b76007388 */ /* 0x020fe80000000800 */
[----:B---3--:R-:W-:Y:S04]  /*1ac0*/  STS [R117+0x100], R13 ;  /* 0x0001000d75007388 */ /* 0x008fe80000000800 */
[----:B----4-:R-:W-:Y:S04]  /*1ad0*/  STS [R116+0x180], R15 ;  /* 0x0001800f74007388 */ /* 0x010fe80000000800 */
[----:B------:R-:W-:Y:S04]  /*1ae0*/  STS [R115+0x200], R17 ;  /* 0x0002001173007388 */ /* 0x000fe80000000800 */
[----:B------:R1:W-:Y:S04]  /*1af0*/  STS [R114+0x280], R19 ;  /* 0x0002801372007388 */ /* 0x0003e80000000800 */
[----:B------:R-:W-:Y:S04]  /*1b00*/  STS [R113+0x300], R45 ;  /* 0x0003002d71007388 */ /* 0x000fe80000000800 */
[----:B------:R2:W-:Y:S04]  /*1b10*/  STS [R112+0x380], R21 ;  /* 0x0003801570007388 */ /* 0x0005e80000000800 */
[----:B------:R-:W-:Y:S04]  /*1b20*/  STS [R111+0x400], R47 ;  /* 0x0004002f6f007388 */ /* 0x000fe80000000800 */
[----:B------:R3:W-:Y:S04]  /*1b30*/  STS [R110+0x480], R23 ;  /* 0x000480176e007388 */ /* 0x0007e80000000800 */
        /* <DEDUP_REMOVED lines=24> */
[----:B-1----:R-:W-:-:S05]  /*1cc0*/  MOV R19, RZ ;  /* 0x000000ff00137202 */ /* 0x002fca0000000f00 */
[----:B------:R-:W4:Y:S01]  /*1cd0*/  @!P0 LDG.E R0, desc[UR32][R2.64] ;  /* 0x0000002002008981 */ /* 0x000f22000c1e1900 */
[----:B------:R-:W-:Y:S01]  /*1ce0*/  ISETP.NE.AND P0, PT, R20, RZ, PT ;  /* 0x000000ff1400720c */ /* 0x000fe20003f05270 */
[----:B------:R-:W-:-:S12]  /*1cf0*/  IMAD.MOV.U32 R20, RZ, RZ, RZ ;  /* 0x000000ffff147224 */ /* 0x000fd800078e00ff */
[----:B------:R-:W5:Y:S01]  /*1d00*/  @!P0 LDG.E R19, desc[UR32][R2.64+0x80] ;  /* 0x0000802002138981 */ /* 0x000f62000c1e1900 */
[----:B------:R-:W-:Y:S01]  /*1d10*/  ISETP.NE.AND P0, PT, R22, RZ, PT ;  /* 0x000000ff1600720c */ /* 0x000fe20003f05270 */
[----:B--2---:R-:W-:-:S12]  /*1d20*/  HFMA2 R21, -RZ, RZ, 0, 0 ;  /* 0x00000000ff157431 */ /* 0x004fd800000001ff */
[----:B------:R-:W2:Y:S01]  /*1d30*/  @!P0 LDG.E R20, desc[UR32][R2.64+0x100] ;  /* 0x0001002002148981 */ /* 0x000ea2000c1e1900 */
[----:B------:R-:W-:Y:S02]  /*1d40*/  ISETP.NE.AND P0, PT, R24, RZ, PT ;  /* 0x000000ff1800720c */ /* 0x000fe40003f05270 */
[----:B------:R-:W-:-:S11]  /*1d50*/  MOV R22, RZ ;  /* 0x000000ff00167202 */ /* 0x000fd60000000f00 */
[----:B------:R-:W2:Y:S01]  /*1d60*/  @!P0 LDG.E R21, desc[UR32][R2.64+0x180] ;  /* 0x0001802002158981 */ /* 0x000ea2000c1e1900 */
[----:B------:R-:W-:Y:S01]  /*1d70*/  ISETP.NE.AND P0, PT, R25, RZ, PT ;  /* 0x000000ff1900720c */ /* 0x000fe20003f05270 */
[----:B---3--:R-:W-:-:S12]  /*1d80*/  IMAD.MOV.U32 R23, RZ, RZ, RZ ;  /* 0x000000ffff177224 */ /* 0x008fd800078e00ff */
[----:B------:R-:W3:Y:S01]  /*1d90*/  @!P0 LDG.E R22, desc[UR32][R2.64+0x200] ;  /* 0x0002002002168981 */ /* 0x000ee2000c1e1900 */
[----:B------:R-:W-:Y:S02]  /*1da0*/  ISETP.NE.AND P0, PT, R26, RZ, PT ;  /* 0x000000ff1a00720c */ /* 0x000fe40003f05270 */
[----:B------:R-:W-:-:S11]  /*1db0*/  CS2R R24, SRZ ;  /* 0x0000000000187805 */ /* 0x000fd6000001ff00 */
[----:B------:R-:W3:Y:S01]  /*1dc0*/  @!P0 LDG.E R23, desc[UR32][R2.64+0x280] ;  /* 0x0002802002178981 */ /* 0x000ee2000c1e1900 */
[----:B------:R-:W-:-:S13]  /*1dd0*/  ISETP.NE.AND P0, PT, R27, RZ, PT ;  /* 0x000000ff1b00720c */ /* 0x000fda0003f05270 */
[----:B------:R-:W3:Y:S01]  /*1de0*/  @!P0 LDG.E R24, desc[UR32][R2.64+0x300] ;  /* 0x0003002002188981 */ /* 0x000ee2000c1e1900 */
[----:B------:R-:W-:Y:S02]  /*1df0*/  ISETP.NE.AND P0, PT, R28, RZ, PT ;  /* 0x000000ff1c00720c */ /* 0x000fe40003f05270 */
[----:B------:R-:W-:-:S11]  /*1e00*/  CS2R R26, SRZ ;  /* 0x00000000001a7805 */ /* 0x000fd6000001ff00 */
[----:B------:R-:W3:Y:S01]  /*1e10*/  @!P0 LDG.E R25, desc[UR32][R2.64+0x380] ;  /* 0x0003802002198981 */ /* 0x000ee2000c1e1900 */
[----:B------:R-:W-:Y:S02]  /*1e20*/  ISETP.NE.AND P0, PT, R29, RZ, PT ;  /* 0x000000ff1d00720c */ /* 0x000fe40003f05270 */
[----:B------:R-:W-:Y:S02]  /*1e30*/  CS2R R28, SRZ ;  /* 0x00000000001c7805 */ /* 0x000fe4000001ff00 */
[----:B------:R-:W-:-:S04]  /*1e40*/  CS2R R32, SRZ ;  /* 0x0000000000207805 */ /* 0x000fc8000001ff00 */
[----:B------:R-:W3:Y:S04]  /*1e50*/  @!P1 LDG.E R28, desc[UR32][R2.64+0x500] ;  /* 0x00050020021c9981 */ /* 0x000ee8000c1e1900 */
[----:B------:R-:W3:Y:S04]  /*1e60*/  @!P2 LDG.E R29, desc[UR32][R2.64+0x580] ;  /* 0x00058020021da981 */ /* 0x000ee8000c1e1900 */
[----:B------:R-:W3:Y:S01]  /*1e70*/  @!P0 LDG.E R26, desc[UR32][R2.64+0x400] ;  /* 0x00040020021a8981 */ /* 0x000ee2000c1e1900 */
[----:B------:R-:W-:Y:S02]  /*1e80*/  ISETP.NE.AND P0, PT, R30, RZ, PT ;  /* 0x000000ff1e00720c */ /* 0x000fe40003f05270 */
[----:B------:R-:W-:Y:S01]  /*1e90*/  CS2R R30, SRZ ;  /* 0x00000000001e7805 */ /* 0x000fe2000001ff00 */
[----:B------:R-:W3:Y:S05]  /*1ea0*/  @!P5 LDG.E R32, desc[UR32][R2.64+0x700] ;  /* 0x000700200220d981 */ /* 0x000eea000c1e1900 */
[----:B------:R-:W3:Y:S04]  /*1eb0*/  @!P3 LDG.E R30, desc[UR32][R2.64+0x600] ;  /* 0x00060020021eb981 */ /* 0x000ee8000c1e1900 */
[----:B------:R-:W3:Y:S04]  /*1ec0*/  @!P4 LDG.E R31, desc[UR32][R2.64+0x680] ;  /* 0x00068020021fc981 */ /* 0x000ee8000c1e1900 */
[----:B------:R-:W3:Y:S04]  /*1ed0*/  @!P0 LDG.E R27, desc[UR32][R2.64+0x480] ;  /* 0x00048020021b8981 */ /* 0x000ee8000c1e1900 */
[----:B------:R-:W3:Y:S04]  /*1ee0*/  @!P6 LDG.E R33, desc[UR32][R2.64+0x780] ;  /* 0x000780200221e981 */ /* 0x000ee8000c1e1900 */
[----:B------:R-:W-:Y:S04]  /*1ef0*/  STL [R1+0xbc], R119 ;  /* 0x0000bc7701007387 */ /* 0x000fe80000100800 */
        /* <DEDUP_REMOVED lines=15> */
[----:B------:R-:W3:Y:S04]  /*1ff0*/  LDL.LU R92, [R1+0xc4] ;  /* 0x0000c400015c7983 */ /* 0x000ee80000300800 */
[----:B------:R-:W-:Y:S04]  /*2000*/  STL [R1+0x7c], R103 ;  /* 0x00007c6701007387 */ /* 0x000fe80000100800 */
[----:B------:R-:W-:Y:S04]  /*2010*/  STL [R1+0x78], R102 ;  /* 0x0000786601007387 */ /* 0x000fe80000100800 */
[----:B----4-:R-:W-:Y:S04]  /*2020*/  STS [R119], R0 ;  /* 0x0000000077007388 */ /* 0x010fe80000000800 */
[----:B-----5:R-:W-:Y:S04]  /*2030*/  STS [R118+0x80], R19 ;  /* 0x0000801376007388 */ /* 0x020fe80000000800 */
[----:B--2---:R-:W-:Y:S04]  /*2040*/  STS [R117+0x100], R20 ;  /* 0x0001001475007388 */ /* 0x004fe80000000800 */
[----:B------:R-:W-:Y:S04]  /*2050*/  STS [R116+0x180], R21 ;  /* 0x0001801574007388 */ /* 0x000fe80000000800 */
        /* <DEDUP_REMOVED lines=13> */
[----:B------:R-:W1:Y:S04]  /*2130*/  LDS R0, [R103] ;  /* 0x0000000067007984 */ /* 0x000e680000000800 */
[----:B------:R-:W2:Y:S04]  /*2140*/  LDS R47, [R102+0x4] ;  /* 0x00000400662f7984 */ /* 0x000ea80000000800 */
[----:B------:R-:W3:Y:S04]  /*2150*/  LDS R46, [R101+0x8] ;  /* 0x00000800652e7984 */ /* 0x000ee80000000800 */
[----:B------:R-:W4:Y:S04]  /*2160*/  LDS R45, [R100+0xc] ;  /* 0x00000c00642d7984 */ /* 0x000f280000000800 */
[----:B------:R-:W5:Y:S04]  /*2170*/  LDS R44, [R99+0x10] ;  /* 0x00001000632c7984 */ /* 0x000f680000000800 */
[----:B------:R-:W0:Y:S04]  /*2180*/  LDS R39, [R98+0x14] ;  /* 0x0000140062277984 */ /* 0x000e280000000800 */
[----:B------:R-:W0:Y:S04]  /*2190*/  LDS R38, [R97+0x18] ;  /* 0x0000180061267984 */ /* 0x000e280000000800 */
[----:B------:R-:W0:Y:S04]  /*21a0*/  LDS R37, [R96+0x1c] ;  /* 0x00001c0060257984 */ /* 0x000e280000000800 */
[----:B------:R-:W0:Y:S04]  /*21b0*/  LDS R36, [R95+0x20] ;  /* 0x000020005f247984 */ /* 0x000e280000000800 */
[----:B------:R-:W0:Y:S04]  /*21c0*/  LDS R35, [R94+0x24] ;  /* 0x000024005e237984 */ /* 0x000e280000000800 */
        /* <DEDUP_REMOVED lines=9> */
[----:B-----5:R-:W-:-:S03]  /*2260*/  FFMA.FTZ R3, R59, R44, R2 ;  /* 0x0000002c3b037223 */ /* 0x020fc60000010002 */
[----:B------:R-:W-:Y:S01]  /*2270*/  STL [R1+0x74], R101 ;  /* 0x0000746501007387 */ /* 0x000fe20000100800 */
[----:B0-----:R-:W-:-:S03]  /*2280*/  FFMA.FTZ R2, R58, R39, R3 ;  /* 0x000000273a027223 */ /* 0x001fc60000010003 */
[----:B------:R-:W0:Y:S01]  /*2290*/  LDS R28, [R87+0x3c] ;  /* 0x00003c00571c7984 */ /* 0x000e220000000800 */
[----:B------:R-:W-:-:S04]  /*22a0*/  FFMA.FTZ R3, R57, R38, R2 ;  /* 0x0000002639037223 */ /* 0x000fc80000010002 */
[----:B------:R-:W-:Y:S01]  /*22b0*/  FFMA.FTZ R2, R56, R37, R3 ;  /* 0x0000002538027223 */ /* 0x000fe20000010003 */
[----:B------:R-:W-:Y:S03]  /*22c0*/  STL [R1+0x70], R100 ;  /* 0x0000706401007387 */ /* 0x000fe60000100800 */
[----:B------:R-:W-:Y:S01]  /*22d0*/  FFMA.FTZ R3, R55, R36, R2 ;  /* 0x0000002437037223 */ /* 0x000fe20000010002 */
[----:B------:R-:W-:Y:S04]  /*22e0*/  STL [R1+0x6c], R99 ;  /* 0x00006c6301007387 */ /* 0x000fe80000100800 */
[----:B------:R-:W-:Y:S01]  /*22f0*/  STL [R1+0x68], R98 ;  /* 0x0000686201007387 */ /* 0x000fe20000100800 */
[----:B------:R-:W-:-:S03]  /*2300*/  FFMA.FTZ R2, R54, R35, R3 ;  /* 0x0000002336027223 */ /* 0x000fc60000010003 */
[----:B------:R-:W-:Y:S04]  /*2310*/  STL [R1+0x64], R97 ;  /* 0x0000646101007387 */ /* 0x000fe80000100800 */
[----:B------:R-:W-:Y:S01]  /*2320*/  STL [R1+0x60], R96 ;  /* 0x0000606001007387 */ /* 0x000fe20000100800 */
[----:B------:R-:W-:-:S03]  /*2330*/  FMUL.FTZ R43, R0, UR7 ;  /* 0x00000007002b7c20 */ /* 0x000fc60008410000 */
[----:B------:R-:W-:Y:S01]  /*2340*/  STL [R1+0x5c], R95 ;  /* 0x00005c5f01007387 */ /* 0x000fe20000100800 */
[----:B------:R-:W-:-:S03]  /*2350*/  FMUL.FTZ R19, R47, UR7 ;  /* 0x000000072f137c20 */ /* 0x000fc60008410000 */
[----:B------:R-:W-:Y:S01]  /*2360*/  STL [R1+0x58], R94 ;  /* 0x0000585e01007387 */ /* 0x000fe20000100800 */
[----:B------:R-:W-:-:S03]  /*2370*/  FFMA.FTZ R3, R53, R34, R2 ;  /* 0x0000002235037223 */ /* 0x000fc60000010002 */
[----:B------:R-:W-:Y:S01]  /*2380*/  STL [R1+0x54], R93 ;  /* 0x0000545d01007387 */ /* 0x000fe20000100800 */
[----:B------:R-:W-:-:S03]  /*2390*/  FMUL.FTZ R2, R46, UR7 ;  /* 0x000000072e027c20 */ /* 0x000fc60008410000 */
[----:B------:R-:W-:Y:S04]  /*23a0*/  STL [R1+0x50], R91 ;  /* 0x0000505b01007387 */ /* 0x000fe80000100800 */
[----:B------:R-:W-:Y:S04]  /*23b0*/  STL [R1+0x4c], R90 ;  /* 0x00004c5a01007387 */ /* 0x000fe80000100800 */
[----:B------:R-:W-:Y:S04]  /*23c0*/  STL [R1+0x48], R89 ;  /* 0x0000485901007387 */ /* 0x000fe80000100800 */
[----:B------:R-:W-:Y:S04]  /*23d0*/  STL [R1+0x44], R88 ;  /* 0x0000445801007387 */ /* 0x000fe80000100800 */
[----:B------:R-:W-:Y:S04]  /*23e0*/  STL [R1+0x40], R87 ;  /* 0x0000405701007387 */ /* 0x000fe80000100800 */
[----:B------:R-:W-:Y:S04]  /*23f0*/  STL [R1+0x3c], R43 ;  /* 0x00003c2b01007387 */ /* 0x000fe80000100800 */
[----:B------:R5:W-:Y:S04]  /*2400*/  STL [R1+0x38], R19 ;  /* 0x0000381301007387 */ /* 0x000be80000100800 */
[----:B------:R1:W-:Y:S01]  /*2410*/  STL [R1+0x34], R2 ;  /* 0x0000340201007387 */ /* 0x0003e20000100800 */
[----:B-----5:R-:W-:Y:S01]  /*2420*/  FMUL.FTZ R19, R45, UR7 ;  /* 0x000000072d137c20 */ /* 0x020fe20008410000 */
[----:B-1----:R-:W-:Y:S01]  /*2430*/  FFMA.FTZ R2, R52, R33, R3 ;  /* 0x0000002134027223 */ /* 0x002fe20000010003 */
[----:B------:R-:W-:-:S03]  /*2440*/  FMUL.FTZ R3, R44, UR7 ;  /* 0x000000072c037c20 */ /* 0x000fc60008410000 */
[----:B------:R1:W-:Y:S01]  /*2450*/  STL [R1+0x30], R19 ;  /* 0x0000301301007387 */ /* 0x0003e20000100800 */
[----:B------:R-:W-:-:S03]  /*2460*/  FMUL.FTZ R43, R39, UR7 ;  /* 0x00000007272b7c20 */ /* 0x000fc60008410000 */
[----:B------:R2:W-:Y:S01]  /*2470*/  STL [R1+0x2c], R3 ;  /* 0x00002c0301007387 */ /* 0x0005e20000100800 */
[----:B-1----:R-:W-:Y:S01]  /*2480*/  FMUL.FTZ R19, R38, UR7 ;  /* 0x0000000726137c20 */ /* 0x002fe20008410000 */
[----:B--2---:R-:W-:Y:S01]  /*2490*/  FFMA.FTZ R3, R51, R32, R2 ;  /* 0x0000002033037223 */ /* 0x004fe20000010002 */
[----:B------:R-:W-:Y:S01]  /*24a0*/  FMUL.FTZ R2, R37, UR7 ;  /* 0x0000000725027c20 */ /* 0x000fe20008410000 */
[----:B------:R1:W-:Y:S04]  /*24b0*/  STL [R1+0x28], R43 ;  /* 0x0000282b01007387 */ /* 0x0003e80000100800 */
[----:B------:R2:W-:Y:S04]  /*24c0*/  STL [R1+0x24], R19 ;  /* 0x0000241301007387 */ /* 0x0005e80000100800 */
[----:B------:R3:W-:Y:S01]  /*24d0*/  STL [R1+0x20], R2 ;  /* 0x0000200201007387 */ /* 0x0007e20000100800 */
[----:B-1----:R-:W-:Y:S01]  /*24e0*/  FMUL.FTZ R43, R36, UR7 ;  /* 0x00000007242b7c20 */ /* 0x002fe20008410000 */
[----:B--2---:R-:W-:Y:S01]  /*24f0*/  FMUL.FTZ R19, R35, UR7 ;  /* 0x0000000723137c20 */ /* 0x004fe20008410000 */
[----:B---3--:R-:W-:Y:S01]  /*2500*/  FFMA.FTZ R2, R50, R31, R3 ;  /* 0x0000001f32027223 */ /* 0x008fe20000010003 */
[----:B------:R-:W-:-:S02]  /*2510*/  FMUL.FTZ R3, R34, UR7 ;  /* 0x0000000722037c20 */ /* 0x000fc40008410000 */
[----:B------:R1:W-:Y:S04]  /*2520*/  STL [R1+0x1c], R43 ;  /* 0x00001c2b01007387 */ /* 0x0003e80000100800 */
[----:B------:R2:W-:Y:S04]  /*2530*/  STL [R1+0x18], R19 ;  /* 0x0000181301007387 */ /* 0x0005e80000100800 */
[----:B------:R4:W-:Y:S01]  /*2540*/  STL [R1+0x14], R3 ;  /* 0x0000140301007387 */ /* 0x0009e20000100800 */
[----:B-1----:R-:W-:Y:S01]  /*2550*/  FMUL.FTZ R43, R33, UR7 ;  /* 0x00000007212b7c20 */ /* 0x002fe20008410000 */
[----:B--2---:R-:W-:Y:S01]  /*2560*/  FMUL.FTZ R19, R32, UR7 ;  /* 0x0000000720137c20 */ /* 0x004fe20008410000 */
[----:B----4-:R-:W-:Y:S01]  /*2570*/  FFMA.FTZ R3, R49, R29, R2 ;  /* 0x0000001d31037223 */ /* 0x010fe20000010002 */
[----:B------:R-:W-:-:S02]  /*2580*/  FMUL.FTZ R2, R31, UR7 ;  /* 0x000000071f027c20 */ /* 0x000fc40008410000 */
[----:B------:R1:W-:Y:S04]  /*2590*/  STL [R1+0x10], R43 ;  /* 0x0000102b01007387 */ /* 0x0003e80000100800 */
[----:B------:R0:W-:Y:S04]  /*25a0*/  STL [R1+0xc], R19 ;  /* 0x00000c1301007387 */ /* 0x0001e80000100800 */
[----:B------:R2:W-:Y:S01]  /*25b0*/  STL [R1+0x8], R2 ;  /* 0x0000080201007387 */ /* 0x0005e20000100800 */
[----:B-1----:R-:W-:Y:S01]  /*25c0*/  FMUL.FTZ R43, R29, UR7 ;  /* 0x000000071d2b7c20 */ /* 0x002fe20008410000 */
[----:B0-----:R-:W-:Y:S01]  /*25d0*/  FMUL.FTZ R19, R28, UR7 ;  /* 0x000000071c137c20 */ /* 0x001fe20008410000 */
[----:B--2---:R-:W-:-:S03]  /*25e0*/  FFMA.FTZ R2, R48, R28, R3 ;  /* 0x0000001c30027223 */ /* 0x004fc60000010003 */
[----:B------:R0:W-:Y:S04]  /*25f0*/  STL [R1+0x4], R43 ;  /* 0x0000042b01007387 */ /* 0x0001e80000100800 */
[----:B------:R0:W-:Y:S04]  /*2600*/  STL [R1+0xc4], R2 ;  /* 0x0000c40201007387 */ /* 0x0001e80000100800 */
[----:B------:R0:W-:Y:S01]  /*2610*/  STL [R1], R19 ;  /* 0x0000001301007387 */ /* 0x0001e20000100800 */
[----:B------:R-:W-:Y:S01]  /*2620*/  UISETP.GE.AND UP0, UPT, UR8, 0x1, UPT ;  /* 0x000000010800788c */ /* 0x000fe2000bf06270 */
[----:B------:R-:W-:Y:S01]  /*2630*/  HFMA2 R30, -RZ, RZ, 0, 0 ;  /* 0x00000000ff1e7431 */ /* 0x000fe200000001ff */
[----:B------:R-:W-:-:S02]  /*2640*/  CS2R R164, SRZ ;  /* 0x0000000000a47805 */ /* 0x000fc4000001ff00 */
[----:B------:R-:W-:Y:S02]  /*2650*/  CS2R R160, SRZ ;  /* 0x0000000000a07805 */ /* 0x000fe4000001ff00 */
[----:B------:R-:W-:Y:S02]  /*2660*/  CS2R R158, SRZ ;  /* 0x00000000009e7805 */ /* 0x000fe4000001ff00 */
[----:B------:R-:W-:Y:S02]  /*2670*/  MOV R154, RZ ;  /* 0x000000ff009a7202 */ /* 0x000fe40000000f00 */
[----:B------:R-:W-:Y:S02]  /*2680*/  CS2R R26, SRZ ;  /* 0x00000000001a7805 */ /* 0x000fe4000001ff00 */
[----:B------:R-:W-:Y:S02]  /*2690*/  CS2R R24, SRZ ;  /* 0x0000000000187805 */ /* 0x000fe4000001ff00 */
[----:B------:R-:W-:-:S02]  /*26a0*/  CS2R R22, SRZ ;  /* 0x0000000000167805 */ /* 0x000fc4000001ff00 */
[----:B------:R-:W-:Y:S01]  /*26b0*/  CS2R R20, SRZ ;  /* 0x0000000000147805 */ /* 0x000fe2000001ff00 */
[----:B------:R-:W-:Y:S06]  /*26c0*/  BAR.SYNC.DEFER_BLOCKING 0x0 ;  /* 0x0000000000007b1d */ /* 0x000fec0000010000 */
[----:B0-----:R-:W-:Y:S05]  /*26d0*/  BRA.U !UP0, `(.L_x_319) ;  /* 0x0000004108687547 */ /* 0x001fea000b800000 */
[----:B------:R-:W0:Y:S01]  /*26e0*/  S2UR UR8, SR_CTAID.Y ;  /* 0x00000000000879c3 */ /* 0x000e220000002600 */
[----:B------:R-:W0:Y:S01]  /*26f0*/  LDCU.64 UR30, c[0x0][0x3b8] ;  /* 0x00007700ff1e77ac */ /* 0x000e220008000a00 */
[----:B------:R-:W1:Y:S01]  /*2700*/  S2R R19, SR_TID.X ;  /* 0x0000000000137919 */ /* 0x000e620000002100 */
[----:B------:R-:W-:Y:S01]  /*2710*/  LOP3.LUT R5, R5, 0xfffffffb, RZ, 0xc0, !PT ;  /* 0xfffffffb05057812 */ /* 0x000fe200078ec0ff */
[----:B------:R-:W-:Y:S01]  /*2720*/  FADD.FTZ R18, R18, UR6 ;  /* 0x0000000612127e21 */ /* 0x000fe20008010000 */
[----:B------:R-:W2:Y:S01]  /*2730*/  LDCU.64 UR24, c[0x0][0x3a0] ;  /* 0x00007400ff1877ac */ /* 0x000ea20008000a00 */
[----:B------:R-:W-:Y:S01]  /*2740*/  FADD.FTZ R17, R17, UR6 ;  /* 0x0000000611117e21 */ /* 0x000fe20008010000 */
[----:B------:R-:W-:Y:S01]  /*2750*/  FADD.FTZ R16, R16, UR6 ;  /* 0x0000000610107e21 */ /* 0x000fe20008010000 */
[----:B------:R-:W-:Y:S01]  /*2760*/  FADD.FTZ R15, R15, UR6 ;  /* 0x000000060f0f7e21 */ /* 0x000fe20008010000 */
[----:B------:R-:W-:Y:S01]  /*2770*/  UISETP.NE.AND UP0, UPT, UR10, 0x1, UPT ;  /* 0x000000010a00788c */ /* 0x000fe2000bf05270 */
[----:B------:R-:W-:Y:S01]  /*2780*/  FADD.FTZ R14, R14, UR6 ;  /* 0x000000060e0e7e21 */ /* 0x000fe20008010000 */
[----:B------:R-:W-:Y:S01]  /*2790*/  FADD.FTZ R13, R13, UR6 ;  /* 0x000000060d0d7e21 */ /* 0x000fe20008010000 */
[----:B------:R-:W-:Y:S01]  /*27a0*/  FADD.FTZ R12, R12, UR6 ;  /* 0x000000060c0c7e21 */ /* 0x000fe20008010000 */
[----:B------:R-:W-:Y:S01]  /*27b0*/  FADD.FTZ R11, R11, UR6 ;  /* 0x000000060b0b7e21 */ /* 0x000fe20008010000 */
[----:B------:R-:W-:Y:S01]  /*27c0*/  FADD.FTZ R10, R10, UR6 ;  /* 0x000000060a0a7e21 */ /* 0x000fe20008010000 */
[----:B------:R-:W-:Y:S01]  /*27d0*/  PLOP3.LUT P1, PT, PT, PT, UP0, 0x80, 0x8 ;  /* 0x000000000008781c */ /* 0x000fe20003f2f008 */
[----:B------:R-:W-:Y:S01]  /*27e0*/  FADD.FTZ R9, R9, UR6 ;  /* 0x0000000609097e21 */ /* 0x000fe20008010000 */
[----:B------:R-:W-:Y:S01]  /*27f0*/  FADD.FTZ R8, R8, UR6 ;  /* 0x0000000608087e21 */ /* 0x000fe20008010000 */
[----:B------:R-:W-:Y:S01]  /*2800*/  FADD.FTZ R7, R7, UR6 ;  /* 0x0000000607077e21 */ /* 0x000fe20008010000 */
[----:B------:R-:W-:Y:S01]  /*2810*/  ISETP.EQ.AND P1, PT, R4, RZ, P1 ;  /* 0x000000ff0400720c */ /* 0x000fe20000f22270 */
[----:B------:R-:W-:Y:S01]  /*2820*/  FADD.FTZ R6, R6, UR6 ;  /* 0x0000000606067e21 */ /* 0x000fe20008010000 */
[----:B------:R-:W-:Y:S01]  /*2830*/  FADD.FTZ R4, R42, UR6 ;  /* 0x000000062a047e21 */ /* 0x000fe20008010000 */
[----:B------:R-:W-:Y:S01]  /*2840*/  FADD.FTZ R3, R41, UR6 ;  /* 0x0000000629037e21 */ /* 0x000fe20008010000 */
[----:B------:R-:W-:Y:S01]  /*2850*/  FADD.FTZ R2, R40, UR6 ;  /* 0x0000000628027e21 */ /* 0x000fe20008010000 */
[----:B0-----:R-:W-:Y:S01]  /*2860*/  UIMAD.WIDE.U32 UR14, UR8, UR30, URZ ;  /* 0x0000001e080e72a5 */ /* 0x001fe2000f8e00ff */
[----:B------:R-:W-:Y:S01]  /*2870*/  IMAD.MOV.U32 R30, RZ, RZ, RZ ;  /* 0x000000ffff1e7224 */ /* 0x000fe200078e00ff */
[----:B------:R-:W-:-:S02]  /*2880*/  UIMAD UR30, UR10, -0x800, UR28 ;  /* 0xfffff8000a1e78a4 */ /* 0x000fc4000f8e021c */
[----:B--2---:R-:W-:Y:S02]  /*2890*/  UIMAD.WIDE.U32 UR12, UR8, UR24, URZ ;  /* 0x00000018080c72a5 */ /* 0x004fe4000f8e00ff */
[----:B------:R-:W-:Y:S02]  /*28a0*/  UIADD3 UR30, UPT, UPT, UR30, 0x800, URZ ;  /* 0x000008001e1e7890 */ /* 0x000fe4000fffe0ff */
[----:B------:R-:W-:Y:S02]  /*28b0*/  UIMAD UR29, UR8, UR25, UR13 ;  /* 0x00000019081d72a4 */ /* 0x000fe4000f8e020d */
[----:B------:R-:W-:Y:S02]  /*28c0*/  UIMAD UR31, UR8, UR31, UR15 ;  /* 0x0000001f081f72a4 */ /* 0x000fe4000f8e020f */
[----:B------:R-:W-:Y:S01]  /*28d0*/  ISETP.GE.AND P0, PT, R79, UR30, PT ;  /* 0x0000001e4f007c0c */ /* 0x000fe2000bf06270 */
[----:B------:R-:W0:Y:S01]  /*28e0*/  LDCU UR49, c[0x0][0x394] ;  /* 0x00007280ff3177ac */ /* 0x000e220008000800 */
[----:B------:R-:W2:Y:S01]  /*28f0*/  LDCU UR50, c[0x0][0x38c] ;  /* 0x00007180ff3277ac */ /* 0x000ea20008000800 */
[----:B------:R-:W3:Y:S10]  /*2900*/  LDCU UR28, c[0x0][0x388] ;  /* 0x00007100ff1c77ac */ /* 0x000ef40008000800 */
[----:B------:R-:W-:Y:S01]  /*2910*/  @P0 LOP3.LUT R5, R5, 0x4, RZ, 0xfc, !PT ;  /* 0x0000000405050812 */ /* 0x000fe200078efcff */
[----:B------:R-:W4:Y:S01]  /*2920*/  LDCU.64 UR36, c[0x0][0x3a8] ;  /* 0x00007500ff2477ac */ /* 0x000f220008000a00 */
[----:B------:R-:W0:Y:S01]  /*2930*/  LDCU.64 UR38, c[0x0][0x3c0] ;  /* 0x00007800ff2677ac */ /* 0x000e220008000a00 */
[----:B------:R-:W0:Y:S01]  /*2940*/  LDCU.64 UR40, c[0x0][0x3e0] ;  /* 0x00007c00ff2877ac */ /* 0x000e220008000a00 */
[----:B------:R-:W0:Y:S01]  /*2950*/  LDCU.64 UR42, c[0x0][0x4e0] ;  /* 0x00009c00ff2a77ac */ /* 0x000e220008000a00 */
[----:B------:R-:W0:Y:S01]  /*2960*/  LDCU.64 UR44, c[0x0][0x4f0] ;  /* 0x00009e00ff2c77ac */ /* 0x000e220008000a00 */
[----:B------:R-:W0:Y:S01]  /*2970*/  LDCU.64 UR46, c[0x0][0x540] ;  /* 0x0000a800ff2e77ac */ /* 0x000e220008000a00 */
[----:B------:R-:W0:Y:S01]  /*2980*/  LDCU.128 UR24, c[0x0][0x440] ;  /* 0x00008800ff1877ac */ /* 0x000e220008000c00 */
[----:B-123--:R-:W-:-:S05]  /*2990*/  UMOV UR8, URZ ;  /* 0x000000ff00087c82 */ /* 0x00efca0008000000 */
.L_x_364:
[----:B0-----:R-:W-:Y:S01]  /*29a0*/  MOV R43, UR40 ;  /* 0x00000028002b7c02 */ /* 0x001fe20008000f00 */
[----:B------:R-:W-:Y:S02]  /*29b0*/  HFMA2 R41, -RZ, RZ, 0, 0 ;  /* 0x00000000ff297431 */ /* 0x000fe400000001ff */
[----:B------:R-:W-:Y:S01]  /*29c0*/  IMAD.MOV.U32 R40, RZ, RZ, R79 ;  /* 0x000000ffff287224 */ /* 0x000fe200078e004f */
[----:B------:R-:W-:Y:S01]  /*29d0*/  MOV R67, UR41 ;  /* 0x0000002900437c02 */ /* 0x000fe20008000f00 */
[----:B------:R-:W2:Y:S02]  /*29e0*/  LDL R109, [R1+0xbc] ;  /* 0x0000bc00016d7983 */ /* 0x000ea40000100800 */
[----:B------:R-:W-:Y:S01]  /*29f0*/  IMAD.WIDE.U32 R42, R43, UR8, R40 ;  /* 0x000000082b2a7c25 */ /* 0x000fe2000f8e0028 */
[----:B------:R-:W-:Y:S01]  /*2a00*/  LOP3.LUT R78, R79, 0x20, RZ, 0xfc, !PT ;  /* 0x000000204f4e7812 */ /* 0x000fe200078efcff */
[----:B------:R-:W3:Y:S02]  /*2a10*/  LDL R108, [R1+0xb8] ;  /* 0x0000b800016c7983 */ /* 0x000ee40000100800 */
[----:B------:R-:W-:Y:S01]  /*2a20*/  IMAD R41, R67, UR8, R43 ;  /* 0x0000000843297c24 */ /* 0x000fe2000f8e022b */
[----:B------:R-:W-:Y:S01]  /*2a30*/  LEA R40, P2, R42, UR21, 0x2 ;  /* 0x000000152a287c11 */ /* 0x000fe2000f8410ff */
[----:B------:R-:W5:Y:S01]  /*2a40*/  LDL R107, [R1+0xb4] ;  /* 0x0000b400016b7983 */ /* 0x000f620000100800 */
[----:B------:R-:W-:-:S02]  /*2a50*/  LOP3.LUT R77, R79, 0x40, RZ, 0xfc, !PT ;  /* 0x000000404f4d7812 */ /* 0x000fc400078efcff */
[C---:B------:R-:W-:Y:S01]  /*2a60*/  LOP3.LUT R76, R79.reuse, 0x60, RZ, 0xfc, !PT ;  /* 0x000000604f4c7812 */ /* 0x040fe200078efcff */
[----:B------:R-:W5:Y:S01]  /*2a70*/  LDL R106, [R1+0xb0] ;  /* 0x0000b000016a7983 */ /* 0x000f620000100800 */
[----:B------:R-:W-:Y:S02]  /*2a80*/  LOP3.LUT R75, R79, 0x80, RZ, 0xfc, !PT ;  /* 0x000000804f4b7812 */ /* 0x000fe400078efcff */
[----:B------:R-:W-:Y:S01]  /*2a90*/  LEA.HI.X R41, R42, UR22, R41, 0x2, P2 ;  /* 0x000000162a297c11 */ /* 0x000fe200090f1429 */
[----:B------:R-:W5:Y:S01]  /*2aa0*/  LDL R105, [R1+0xac] ;  /* 0x0000ac0001697983 */ /* 0x000f620000100800 */
[----:B------:R-:W-:Y:S02]  /*2ab0*/  ISETP.GE.AND P5, PT, R78, UR30, PT ;  /* 0x0000001e4e007c0c */ /* 0x000fe4000bfa6270 */
[----:B------:R-:W-:Y:S01]  /*2ac0*/  ISETP.GE.AND P2, PT, R77, UR30, PT ;  /* 0x0000001e4d007c0c */ /* 0x000fe2000bf46270 */
[----:B------:R-:W5:Y:S01]  /*2ad0*/  LDL R104, [R1+0xa8] ;  /* 0x0000a80001687983 */ /* 0x000f620000100800 */
[----:B------:R-:W-:-:S02]  /*2ae0*/  ISETP.GE.AND P3, PT, R76, UR30, PT ;  /* 0x0000001e4c007c0c */ /* 0x000fc4000bf66270 */
[----:B------:R-:W-:Y:S02]  /*2af0*/  ISETP.GE.AND P4, PT, R75, UR30, PT ;  /* 0x0000001e4b007c0c */ /* 0x000fe4000bf86270 */
[----:B------:R-:W-:Y:S02]  /*2b00*/  CS2R R80, SRZ ;  /* 0x0000000000507805 */ /* 0x000fe4000001ff00 */
[----:B-1----:R-:W-:Y:S02]  /*2b10*/  CS2R R82, SRZ ;  /* 0x0000000000527805 */ /* 0x002fe4000001ff00 */
[C---:B------:R-:W-:Y:S02]  /*2b20*/  LOP3.LUT R74, R79.reuse, 0xa0, RZ, 0xfc, !PT ;  /* 0x000000a04f4a7812 */ /* 0x040fe400078efcff */
[----:B------:R-:W-:Y:S02]  /*2b30*/  CS2R R84, SRZ ;  /* 0x0000000000547805 */ /* 0x000fe4000001ff00 */
[C---:B------:R-:W-:Y:S01]  /*2b40*/  LOP3.LUT R73, R79.reuse, 0xc0, RZ, 0xfc, !PT ;  /* 0x000000c04f497812 */ /* 0x040fe200078efcff */
[----:B------:R-:W5:Y:S01]  /*2b50*/  LDL R103, [R1+0xa4] ;  /* 0x0000a40001677983 */ /* 0x000f620000100800 */
[----:B------:R-:W-:-:S02]  /*2b60*/  LOP3.LUT R72, R79, 0xe0, RZ, 0xfc, !PT ;  /* 0x000000e04f487812 */ /* 0x000fc400078efcff */
[----:B------:R-:W-:Y:S01]  /*2b70*/  LOP3.LUT R71, R79, 0x100, RZ, 0xfc, !PT ;  /* 0x000001004f477812 */ /* 0x000fe200078efcff */
[----:B------:R-:W3:Y:S01]  /*2b80*/  @!P5 LDG.E R81, desc[UR32][R40.64+0x80] ;  /* 0x000080202851d981 */ /* 0x000ee2000c1e1900 */
[----:B------:R-:W-:-:S03]  /*2b90*/  ISETP.GE.AND P5, PT, R74, UR30, PT ;  /* 0x0000001e4a007c0c */ /* 0x000fc6000bfa6270 */
[----:B------:R-:W5:Y:S01]  /*2ba0*/  @!P2 LDG.E R82, desc[UR32][R40.64+0x100] ;  /* 0x000100202852a981 */ /* 0x000f62000c1e1900 */
[----:B------:R-:W-:-:S03]  /*2bb0*/  ISETP.GE.AND P2, PT, R73, UR30, PT ;  /* 0x0000001e49007c0c */ /* 0x000fc6000bf46270 */
[----:B------:R-:W5:Y:S01]  /*2bc0*/  @!P3 LDG.E R83, desc[UR32][R40.64+0x180] ;  /* 0x000180202853b981 */ /* 0x000f62000c1e1900 */
[----:B------:R-:W-:Y:S02]  /*2bd0*/  ISETP.GE.AND P3, PT, R72, UR30, PT ;  /* 0x0000001e48007c0c */ /* 0x000fe4000bf66270 */
[----:B------:R-:W-:Y:S01]  /*2be0*/  LOP3.LUT R65, R79, 0x1c0, RZ, 0xfc, !PT ;  /* 0x000001c04f417812 */ /* 0x000fe200078efcff */
[----:B------:R-:W5:Y:S01]  /*2bf0*/  @!P4 LDG.E R84, desc[UR32][R40.64+0x200] ;  /* 0x000200202854c981 */ /* 0x000f62000c1e1900 */
[----:B------:R-:W-:Y:S02]  /*2c00*/  ISETP.GE.AND P4, PT, R71, UR30, PT ;  /* 0x0000001e47007c0c */ /* 0x000fe4000bf86270 */
[----:B------:R-:W-:Y:S01]  /*2c10*/  LOP3.LUT P6, RZ, R5, 0x4, RZ, 0xc0, !PT ;  /* 0x0000000405ff7812 */ /* 0x000fe200078cc0ff */
[----:B------:R-:W-:Y:S01]  /*2c20*/  UMOV UR34, UR12 ;  /* 0x0000000c00227c82 */ /* 0x000fe20008000000 */
[----:B------:R-:W-:Y:S01]  /*2c30*/  ISETP.GE.AND P0, PT, R65, UR30, PT ;  /* 0x0000001e41007c0c */ /* 0x000fe2000bf06270 */
[----:B------:R-:W-:Y:S01]  /*2c40*/  UMOV UR35, UR29 ;  /* 0x0000001d00237c82 */ /* 0x000fe20008000000 */
[----:B------:R-:W-:Y:S01]  /*2c50*/  CS2R R86, SRZ ;  /* 0x0000000000567805 */ /* 0x000fe2000001ff00 */
[----:B----4-:R-:W-:Y:S01]  /*2c60*/  UIMAD.WIDE.U32 UR34, UR8, UR36, UR34 ;  /* 0x00000024082272a5 */ /* 0x010fe2000f8e0022 */
[----:B------:R-:W-:-:S02]  /*2c70*/  LOP3.LUT R70, R79, 0x120, RZ, 0xfc, !PT ;  /* 0x000001204f467812 */ /* 0x000fc400078efcff */
[----:B------:R-:W-:Y:S02]  /*2c80*/  CS2R R88, SRZ ;  /* 0x0000000000587805 */ /* 0x000fe4000001ff00 */
[C---:B------:R-:W-:Y:S01]  /*2c90*/  LOP3.LUT R69, R79.reuse, 0x140, RZ, 0xfc, !PT ;  /* 0x000001404f457812 */ /* 0x040fe200078efcff */
[----:B------:R-:W4:Y:S01]  /*2ca0*/  @!P5 LDG.E R85, desc[UR32][R40.64+0x280] ;  /* 0x000280202855d981 */ /* 0x000f22000c1e1900 */
[C---:B------:R-:W-:Y:S01]  /*2cb0*/  LOP3.LUT R68, R79.reuse, 0x160, RZ, 0xfc, !PT ;  /* 0x000001604f447812 */ /* 0x040fe200078efcff */
[----:B------:R-:W-:Y:S01]  /*2cc0*/  UIMAD UR23, UR8, UR37, UR35 ;  /* 0x00000025081772a4 */ /* 0x000fe2000f8e0223 */
[----:B------:R-:W-:Y:S01]  /*2cd0*/  LOP3.LUT R67, R79, 0x180, RZ, 0xfc, !PT ;  /* 0x000001804f437812 */ /* 0x000fe200078efcff */
[----:B------:R-:W4:Y:S01]  /*2ce0*/  @!P2 LDG.E R86, desc[UR32][R40.64+0x300] ;  /* 0x000300202856a981 */ /* 0x000f22000c1e1900 */
[----:B------:R-:W-:Y:S01]  /*2cf0*/  ISETP.GE.AND P5, PT, R70, UR30, PT ;  /* 0x0000001e46007c0c */ /* 0x000fe2000bfa6270 */
[----:B------:R-:W-:Y:S01]  /*2d00*/  ULEA UR35, UP0, UR34, UR24, 0x2 ;  /* 0x0000001822237291 */ /* 0x000fe2000f8010ff */
[----:B------:R-:W-:Y:S01]  /*2d10*/  ISETP.GE.AND P2, PT, R69, UR30, PT ;  /* 0x0000001e45007c0c */ /* 0x000fe2000bf46270 */
[----:B------:R-:W4:Y:S01]  /*2d20*/  @!P3 LDG.E R87, desc[UR32][R40.64+0x380] ;  /* 0x000380202857b981 */ /* 0x000f22000c1e1900 */
[----:B------:R-:W-:-:S03]  /*2d30*/  ISETP.GE.AND P3, PT, R68, UR30, PT ;  /* 0x0000001e44007c0c */ /* 0x000fc6000bf66270 */
[----:B------:R-:W4:Y:S01]  /*2d40*/  @!P4 LDG.E R88, desc[UR32][R40.64+0x400] ;  /* 0x000400202858c981 */ /* 0x000f22000c1e1900 */
[----:B------:R-:W-:Y:S01]  /*2d50*/  ISETP.GE.AND P4, PT, R67, UR30, PT ;  /* 0x0000001e43007c0c */ /* 0x000fe2000bf86270 */
[----:B------:R-:W-:Y:S02]  /*2d60*/  ULEA.HI.X UR34, UR34, UR25, UR23, 0x2, UP0 ;  /* 0x0000001922227291 */ /* 0x000fe400080f1417 */
[----:B------:R-:W2:Y:S01]  /*2d70*/  @!P6 LDG.E R80, desc[UR32][R40.64] ;  /* 0x000000202850e981 */ /* 0x000ea2000c1e1900 */
[----:B------:R-:W-:Y:S02]  /*2d80*/  @!P0 SHF.L.U32 R42, R19, 0x4, RZ ;  /* 0x00000004132a8819 */ /* 0x000fe400000006ff */
[----:B------:R-:W-:Y:S02]  /*2d90*/  CS2R R90, SRZ ;  /* 0x00000000005a7805 */ /* 0x000fe4000001ff00 */
[----:B------:R-:W-:Y:S01]  /*2da0*/  CS2R R92, SRZ ;  /* 0x00000000005c7805 */ /* 0x000fe2000001ff00 */
[----:B------:R-:W4:Y:S01]  /*2db0*/  LDL R102, [R1+0xa0] ;  /* 0x0000a00001667983 */ /* 0x000f220000100800 */
[----:B------:R-:W-:Y:S01]  /*2dc0*/  @!P0 LOP3.LUT R64, R42, 0x3e00, RZ, 0xc0, !PT ;  /* 0x00003e002a408812 */ /* 0x000fe200078ec0ff */
[----:B------:R-:W-:Y:S01]  /*2dd0*/  IMAD.U32 R42, RZ, RZ, UR35 ;  /* 0x00000023ff2a7e24 */ /* 0x000fe2000f8e00ff */
[----:B------:R-:W-:Y:S01]  /*2de0*/  MOV R43, UR34 ;  /* 0x00000022002b7c02 */ /* 0x000fe20008000f00 */
[----:B------:R-:W4:Y:S04]  /*2df0*/  LDL R101, [R1+0x9c] ;  /* 0x00009c0001657983 */ /* 0x000f280000100800 */
[----:B------:R-:W4:Y:S04]  /*2e00*/  LDL R100, [R1+0x98] ;  /* 0x0000980001647983 */ /* 0x000f280000100800 */
[----:B------:R-:W4:Y:S04]  /*2e10*/  @!P5 LDG.E R89, desc[UR32][R40.64+0x480] ;  /* 0x000480202859d981 */ /* 0x000f28000c1e1900 */
[----:B------:R-:W4:Y:S04]  /*2e20*/  LDL R99, [R1+0x94] ;  /* 0x0000940001637983 */ /* 0x000f280000100800 */
[----:B------:R-:W4:Y:S04]  /*2e30*/  @!P2 LDG.E R90, desc[UR32][R40.64+0x500] ;  /* 0x00050020285aa981 */ /* 0x000f28000c1e1900 */
[----:B------:R-:W4:Y:S04]  /*2e40*/  LDL R98, [R1+0x90] ;  /* 0x0000900001627983 */ /* 0x000f280000100800 */
[----:B------:R-:W4:Y:S04]  /*2e50*/  @!P3 LDG.E R91, desc[UR32][R40.64+0x580] ;  /* 0x00058020285bb981 */ /* 0x000f28000c1e1900 */
[----:B------:R-:W4:Y:S01]  /*2e60*/  LDL R97, [R1+0x8c] ;  /* 0x00008c0001617983 */ /* 0x000f220000100800 */
[----:B------:R-:W-:-:S03]  /*2e70*/  LOP3.LUT R66, R79, 0x1a0, RZ, 0xfc, !PT ;  /* 0x000001a04f427812 */ /* 0x000fc600078efcff */
[----:B------:R-:W4:Y:S01]  /*2e80*/  @!P4 LDG.E R92, desc[UR32][R40.64+0x600] ;  /* 0x00060020285cc981 */ /* 0x000f22000c1e1900 */
[----:B------:R-:W-:-:S03]  /*2e90*/  @!P0 LOP3.LUT R79, R64, 0x1f, R19, 0xf8, !PT ;  /* 0x0000001f404f8812 */ /* 0x000fc600078ef813 */
[----:B------:R0:W4:Y:S01]  /*2ea0*/  LDG.E R96, desc[UR32][R42.64] ;  /* 0x000000202a607981 */ /* 0x000122000c1e1900 */
[----:B------:R-:W-:Y:S01]  /*2eb0*/  UMOV UR34, UR14 ;  /* 0x0000000e00227c82 */ /* 0x000fe20008000000 */
[----:B------:R-:W-:Y:S01]  /*2ec0*/  UMOV UR35, UR31 ;  /* 0x0000001f00237c82 */ /* 0x000fe20008000000 */
[----:B------:R-:W-:Y:S01]  /*2ed0*/  LOP3.LUT R64, R79, 0x1e0, RZ, 0xfc, !PT ;  /* 0x000001e04f407812 */ /* 0x000fe200078efcff */
[----:B------:R-:W-:Y:S01]  /*2ee0*/  UIMAD.WIDE.U32 UR34, UR8, UR38, UR34 ;  /* 0x00000026082272a5 */ /* 0x000fe2000f8e0022 */
[----:B------:R-:W-:Y:S02]  /*2ef0*/  ISETP.GE.AND P5, PT, R66, UR30, PT ;  /* 0x0000001e42007c0c */ /* 0x000fe4000bfa6270 */
[----:B------:R-:W-:Y:S01]  /*2f00*/  ISETP.GE.AND P2, PT, R64, UR30, PT ;  /* 0x0000001e40007c0c */ /* 0x000fe2000bf46270 */
[----:B------:R-:W-:Y:S02]  /*2f10*/  UIMAD UR23, UR8, UR39, UR35 ;  /* 0x00000027081772a4 */ /* 0x000fe4000f8e0223 */
[----:B------:R-:W-:Y:S01]  /*2f20*/  ULEA UR35, UP0, UR34, UR26, 0x2 ;  /* 0x0000001a22237291 */ /* 0x000fe2000f8010ff */
[----:B------:R-:W-:-:S03]  /*2f30*/  CS2R R94, SRZ ;  /* 0x00000000005e7805 */ /* 0x000fc6000001ff00 */
[----:B------:R-:W-:Y:S02]  /*2f40*/  ULEA.HI.X UR34, UR34, UR27, UR23, 0x2, UP0 ;  /* 0x0000001b22227291 */ /* 0x000fe400080f1417 */
[----:B0-----:R-:W-:Y:S01]  /*2f50*/  MOV R42, UR35 ;  /* 0x00000023002a7c02 */ /* 0x001fe20008000f00 */
[----:B------:R-:W4:Y:S03]  /*2f60*/  @!P0 LDG.E R94, desc[UR32][R40.64+0x700] ;  /* 0x00070020285e8981 */ /* 0x000f26000c1e1900 */
[----:B------:R-:W-:Y:S01]  /*2f70*/  IMAD.U32 R43, RZ, RZ, UR34 ;  /* 0x00000022ff2b7e24 */ /* 0x000fe2000f8e00ff */
[----:B------:R-:W4:Y:S04]  /*2f80*/  @!P5 LDG.E R93, desc[UR32][R40.64+0x680] ;  /* 0x00068020285dd981 */ /* 0x000f28000c1e1900 */
[----:B------:R0:W4:Y:S04]  /*2f90*/  @!P2 LDG.E R95, desc[UR32][R40.64+0x780] ;  /* 0x00078020285fa981 */ /* 0x000128000c1e1900 */
[----:B------:R-:W4:Y:S04]  /*2fa0*/  LDG.E R42, desc[UR32][R42.64] ;  /* 0x000000202a2a7981 */ /* 0x000f28000c1e1900 */
[----:B------:R-:W4:Y:S04]  /*2fb0*/  LDL R40, [R1+0x88] ;  /* 0x0000880001287983 */ /* 0x000f280000100800 */
[----:B------:R-:W4:Y:S04]  /*2fc0*/  LDL R43, [R1+0x80] ;  /* 0x00008000012b7983 */ /* 0x000f280000100800 */
[----:B--2---:R-:W-:Y:S04]  /*2fd0*/  STS [R109], R80 ;  /* 0x000000506d007388 */ /* 0x004fe80000000800 */
[----:B---3--:R-:W-:Y:S04]  /*2fe0*/  STS [R108+0x80], R81 ;  /* 0x000080516c007388 */ /* 0x008fe80000000800 */
[----:B-----5:R-:W-:Y:S04]  /*2ff0*/  STS [R107+0x100], R82 ;  /* 0x000100526b007388 */ /* 0x020fe80000000800 */
[----:B------:R-:W-:Y:S04]  /*3000*/  STS [R106+0x180], R83 ;  /* 0x000180536a007388 */ /* 0x000fe80000000800 */
[----:B------:R-:W-:Y:S04]  /*3010*/  STS [R105+0x200], R84 ;  /* 0x0002005469007388 */ /* 0x000fe80000000800 */
[----:B----4-:R-:W-:Y:S04]  /*3020*/  STS [R104+0x280], R85 ;  /* 0x0002805568007388 */ /* 0x010fe80000000800 */
[----:B------:R-:W-:Y:S04]  /*3030*/  STS [R103+0x300], R86 ;  /* 0x0003005667007388 */ /* 0x000fe80000000800 */
[----:B------:R-:W-:Y:S04]  /*3040*/  STS [R102+0x380], R87 ;  /* 0x0003805766007388 */ /* 0x000fe80000000800 */
[----:B------:R-:W-:Y:S04]  /*3050*/  STS [R101+0x400], R88 ;  /* 0x0004005865007388 */ /* 0x000fe80000000800 */
[----:B------:R1:W-:Y:S04]  /*3060*/  STS [R100+0x480], R89 ;  /* 0x0004805964007388 */ /* 0x0003e80000000800 */
[----:B------:R2:W-:Y:S04]  /*3070*/  STS [R99+0x500], R90 ;  /* 0x0005005a63007388 */ /* 0x0005e80000000800 */
[----:B------:R3:W-:Y:S01]  /*3080*/  STS [R98+0x580], R91 ;  /* 0x0005805b62007388 */ /* 0x0007e20000000800 */
[----:B------:R-:W-:-:S03]  /*3090*/  R2UR UR51, R96 ;  /* 0x00000000603372ca */ /* 0x000fc600000e0000 */
[----:B-1----:R-:W4:Y:S04]  /*30a0*/  LDL R100, [R1+0x84] ;  /* 0x0000840001647983 */ /* 0x002f280000100800 */
[----:B------:R1:W-:Y:S04]  /*30b0*/  STS [R97+0x600], R92 ;  /* 0x0006005c61007388 */ /* 0x0003e80000000800 */
[----:B--2---:R-:W2:Y:S04]  /*30c0*/  LDL R99, [R1+0x7c] ;  /* 0x00007c0001637983 */ /* 0x004ea80000100800 */
[----:B---3--:R-:W3:Y:S04]  /*30d0*/  LDL R98, [R1+0x78] ;  /* 0x0000780001627983 */ /* 0x008ee80000100800 */
[----:B-1----:R-:W5:Y:S04]  /*30e0*/  LDL R97, [R1+0x74] ;  /* 0x0000740001617983 */ /* 0x002f680000100800 */
[----:B------:R-:W5:Y:S04]  /*30f0*/  LDL R96, [R1+0x70] ;  /* 0x0000700001607983 */ /* 0x000f680000100800 */
        /* <DEDUP_REMOVED lines=11> */
[----:B------:R-:W5:Y:S01]  /*31b0*/  LDL R80, [R1+0x40] ;  /* 0x0000400001507983 */ /* 0x000f620000100800 */
[----:B------:R-:W1:Y:S01]  /*31c0*/  S2R R19, SR_TID.X ;  /* 0x0000000000137919 */ /* 0x000e620000002100 */
[----:B------:R-:W1:Y:S01]  /*31d0*/  S2UR UR48, SR_CgaCtaId ;  /* 0x00000000003079c3 */ /* 0x000e620000008800 */
[----:B0-----:R-:W-:Y:S01]  /*31e0*/  MOV R41, UR51 ;  /* 0x0000003300297c02 */ /* 0x001fe20008000f00 */
[----:B------:R-:W-:-:S04]  /*31f0*/  ULEA UR23, UR10, 0xffffff00, 0x8 ;  /* 0xffffff000a177891 */ /* 0x000fc8000f8e40ff */
[----:B------:R-:W-:Y:S01]  /*3200*/  FMUL.FTZ R41, R41, 1.4426950216293334961 ;  /* 0x3fb8aa3b29297820 */ /* 0x000fe20000410000 */
[----:B------:R0:W-:Y:S01]  /*3210*/  STS [R40+0x680], R93 ;  /* 0x0006805d28007388 */ /* 0x0001e20000000800 */
[----:B------:R-:W-:Y:S02]  /*3220*/  ULOP3.LUT UR23, UR23, 0x100, URZ, 0xc0, !UPT ;  /* 0x0000010017177892 */ /* 0x000fe4000f8ec0ff */
[-C--:B------:R-:W-:Y:S01]  /*3230*/  FMUL.FTZ R150, R18, R41.reuse ;  /* 0x0000002912967220 */ /* 0x080fe20000410000 */
[-C--:B------:R-:W-:Y:S01]  /*3240*/  FMUL.FTZ R101, R17, R41.reuse ;  /* 0x0000002911657220 */ /* 0x080fe20000410000 */
[----:B------:R-:W-:Y:S01]  /*3250*/  UIADD3 UR34, UPT, UPT, UR23, UR8, URZ ;  /* 0x0000000817227290 */ /* 0x000fe2000fffe0ff */
[-C--:B------:R-:W-:Y:S01]  /*3260*/  FMUL.FTZ R92, R8, R41.reuse ;  /* 0x00000029085c7220 */ /* 0x080fe20000410000 */
[----:B------:R-:W-:Y:S02]  /*3270*/  UMOV UR35, 0x400 ;  /* 0x0000040000237882 */ /* 0x000fe40000000000 */
[----:B------:R-:W5:Y:S01]  /*3280*/  MUFU.EX2 R150, R150 ;  /* 0x0000009600967308 */ /* 0x000f620000000800 */
[----:B0-----:R-:W-:-:S03]  /*3290*/  FMUL.FTZ R93, R9, R41 ;  /* 0x00000029095d7220 */ /* 0x001fc60000410000 */
[----:B------:R-:W0:Y:S01]  /*32a0*/  MUFU.EX2 R101, R101 ;  /* 0x0000006500657308 */ /* 0x000e220000000800 */
[----:B-1----:R-:W-:-:S03]  /*32b0*/  ULEA UR23, UR48, UR35, 0x18 ;  /* 0x0000002330177291 */ /* 0x002fc6000f8ec0ff */
[----:B------:R-:W1:Y:S01]  /*32c0*/  MUFU.EX2 R93, R93 ;  /* 0x0000005d005d7308 */ /* 0x000e620000000800 */
[C---:B------:R-:W-:Y:S02]  /*32d0*/  ISETP.NE.AND P0, PT, R19.reuse, RZ, PT ;  /* 0x000000ff1300720c */ /* 0x040fe40003f05270 */
[C---:B------:R-:W-:Y:S02]  /*32e0*/  IADD3 R40, PT, PT, R19.reuse, 0x200, RZ ;  /* 0x0000020013287810 */ /* 0x040fe40007ffe0ff */
[----:B------:R-:W-:Y:S01]  /*32f0*/  ISETP.NE.AND P2, PT, R19, 0x7f, PT ;  /* 0x0000007f1300780c */ /* 0x000fe20003f45270 */
[----:B------:R-:W0:Y:S01]  /*3300*/  MUFU.EX2 R92, R92 ;  /* 0x0000005c005c7308 */ /* 0x000e220000000800 */
[----:B------:R-:W-:Y:S01]  /*3310*/  SEL R40, R40, UR34, P0 ;  /* 0x0000002228287c07 */ /* 0x000fe20008000000 */
[----:B------:R-:W-:Y:S01]  /*3320*/  BSSY.RECONVERGENT B0, `(.L_x_320) ;  /* 0x000003c000007945 */ /* 0x000fe20003800200 */
[----:B------:R-:W-:Y:S01]  /*3330*/  R2UR UR48, R42 ;  /* 0x000000002a3072ca */ /* 0x000fe200000e0000 */
[----:B----4-:R4:W-:Y:S04]  /*3340*/  STS [R100+0x700], R94 ;  /* 0x0007005e64007388 */ /* 0x0109e80000000800 */
[----:B------:R1:W-:Y:S01]  /*3350*/  STS [R43+0x780], R95 ;  /* 0x0007805f2b007388 */ /* 0x0003e20000000800 */
[----:B------:R-:W-:-:S03]  /*3360*/  NOP ;  /* 0x0000000000007918 */ /* 0x000fc60000000000 */
[----:B--2---:R2:W0:Y:S01]  /*3370*/  LDS R117, [R99] ;  /* 0x0000000063757984 */ /* 0x0044220000000800 */
[-C--:B----4-:R-:W-:Y:S01]  /*3380*/  FMUL.FTZ R100, R16, R41.reuse ;  /* 0x0000002910647220 */ /* 0x090fe20000410000 */
[-C--:B------:R-:W-:Y:S01]  /*3390*/  FMUL.FTZ R94, R10, R41.reuse ;  /* 0x000000290a5e7220 */ /* 0x080fe20000410000 */
[-C--:B-1----:R-:W-:Y:S01]  /*33a0*/  FMUL.FTZ R95, R11, R41.reuse ;  /* 0x000000290b5f7220 */ /* 0x082fe20000410000 */
[----:B---3--:R1:W3:Y:S04]  /*33b0*/  LDS R116, [R98+0x4] ;  /* 0x0000040062747984 */ /* 0x0082e80000000800 */
[----:B-----5:R4:W0:Y:S01]  /*33c0*/  LDS R115, [R97+0x8] ;  /* 0x0000080061737984 */ /* 0x0208220000000800 */
[----:B--2---:R-:W-:-:S03]  /*33d0*/  FMUL.FTZ R99, R15, R41 ;  /* 0x000000290f637220 */ /* 0x004fc60000410000 */
[----:B------:R2:W0:Y:S01]  /*33e0*/  LDS R114, [R96+0xc] ;  /* 0x00000c0060727984 */ /* 0x0004220000000800 */
[----:B-1----:R-:W-:-:S03]  /*33f0*/  FMUL.FTZ R98, R14, R41 ;  /* 0x000000290e627220 */ /* 0x002fc60000410000 */
[----:B------:R1:W0:Y:S01]  /*3400*/  LDS R113, [R91+0x10] ;  /* 0x000010005b717984 */ /* 0x0002220000000800 */
[----:B----4-:R-:W-:-:S03]  /*3410*/  FMUL.FTZ R97, R13, R41 ;  /* 0x000000290d617220 */ /* 0x010fc60000410000 */
[----:B------:R4:W0:Y:S01]  /*3420*/  LDS R112, [R90+0x14] ;  /* 0x000014005a707984 */ /* 0x0008220000000800 */
[----:B--2---:R-:W-:-:S03]  /*3430*/  FMUL.FTZ R96, R12, R41 ;  /* 0x000000290c607220 */ /* 0x004fc60000410000 */
[----:B------:R2:W0:Y:S01]  /*3440*/  LDS R111, [R89+0x18] ;  /* 0x00001800596f7984 */ /* 0x0004220000000800 */
[----:B-1----:R-:W-:-:S03]  /*3450*/  FMUL.FTZ R91, R7, R41 ;  /* 0x00000029075b7220 */ /* 0x002fc60000410000 */
[----:B------:R1:W0:Y:S01]  /*3460*/  LDS R110, [R88+0x1c] ;  /* 0x00001c00586e7984 */ /* 0x0002220000000800 */
[-C--:B----4-:R-:W-:Y:S01]  /*3470*/  FMUL.FTZ R90, R6, R41.reuse ;  /* 0x00000029065a7220 */ /* 0x090fe20000410000 */
[-C--:B--2---:R-:W-:Y:S01]  /*3480*/  FMUL.FTZ R89, R4, R41.reuse ;  /* 0x0000002904597220 */ /* 0x084fe20000410000 */
[----:B------:R-:W-:Y:S01]  /*3490*/  LEA R43, R40, UR23, 0x2 ;  /* 0x00000017282b7c11 */ /* 0x000fe2000f8e10ff */
[----:B------:R2:W4:Y:S01]  /*34a0*/  LDS R109, [R87+0x20] ;  /* 0x00002000576d7984 */ /* 0x0005220000000800 */
[-C--:B-1----:R-:W-:Y:S01]  /*34b0*/  FMUL.FTZ R88, R3, R41.reuse ;  /* 0x0000002903587220 */ /* 0x082fe20000410000 */
[----:B------:R-:W-:Y:S01]  /*34c0*/  FMUL.FTZ R41, R2, R41 ;  /* 0x0000002902297220 */ /* 0x000fe20000410000 */
[----:B------:R-:W1:Y:S01]  /*34d0*/  MUFU.EX2 R100, R100 ;  /* 0x0000006400647308 */ /* 0x000e620000000800 */
[----:B------:R2:W0:Y:S03]  /*34e0*/  LDS R108, [R86+0x24] ;  /* 0x00002400566c7984 */ /* 0x0004260000000800 */
[----:B------:R-:W0:Y:S01]  /*34f0*/  MUFU.EX2 R99, R99 ;  /* 0x0000006300637308 */ /* 0x000e220000000800 */
        /* <DEDUP_REMOVED lines=11> */
[----:B------:R-:W0:Y:S04]  /*35b0*/  MUFU.EX2 R91, R91 ;  /* 0x0000005b005b7308 */ /* 0x000e280000000800 */
[----:B------:R-:W0:Y:S04]  /*35c0*/  MUFU.EX2 R90, R90 ;  /* 0x0000005a005a7308 */ /* 0x000e280000000800 */
[----:B------:R-:W0:Y:S04]  /*35d0*/  MUFU.EX2 R89, R89 ;  /* 0x0000005900597308 */ /* 0x000e280000000800 */
[----:B------:R-:W0:Y:S04]  /*35e0*/  MUFU.EX2 R88, R88 ;  /* 0x0000005800587308 */ /* 0x000e280000000800 */
[----:B------:R-:W0:Y:S01]  /*35f0*/  MUFU.EX2 R41, R41 ;  /* 0x0000002900297308 */ /* 0x000e220000000800 */
[----:B------:R2:W-:Y:S01]  /*3600*/  STS [R43+0x4c60], R150 ;  /* 0x004c60962b007388 */ /* 0x0005e20000000800 */
[----:B------:R-:W-:Y:S06]  /*3610*/  BAR.SYNC.DEFER_BLOCKING 0x0 ;  /* 0x0000000000007b1d */ /* 0x000fec0000010000 */
[----:B-1-34-:R-:W-:Y:S05]  /*3620*/  @P2 BRA `(.L_x_321) ;  /* 0x0000000000242947 */ /* 0x01afea0003800000 */
[----:B------:R-:W-:Y:S01]  /*3630*/  UISETP.NE.AND UP0, UPT, UR10, UR49, UPT ;  /* 0x000000310a00728c */ /* 0x000fe2000bf05270 */
[----:B------:R-:W-:-:S08]  /*3640*/  IMAD.MOV.U32 R40, RZ, RZ, 0x3f800000 ;  /* 0x3f800000ff287424 */ /* 0x000fd000078e00ff */
[----:B------:R-:W-:Y:S05]  /*3650*/  BRA.U !UP0, `(.L_x_322) ;  /* 0x0000000108207547 */ /* 0x000fea000b800000 */
[----:B------:R-:W-:-:S04]  /*3660*/  USHF.L.U32 UR34, UR10, 0x8, URZ ;  /* 0x000000080a227899 */ /* 0x000fc800080006ff */
[----:B------:R-:W-:-:S04]  /*3670*/  ULOP3.LUT UR34, UR34, 0x100, URZ, 0xc0, !UPT ;  /* 0x0000010022227892 */ /* 0x000fc8000f8ec0ff */
[----:B------:R-:W-:-:S04]  /*3680*/  UIADD3 UR34, UPT, UPT, UR34, UR8, URZ ;  /* 0x0000000822227290 */ /* 0x000fc8000fffe0ff */
[----:B------:R-:W-:-:S09]  /*3690*/  ULEA UR34, UR34, UR23, 0x2 ;  /* 0x0000001722227291 */ /* 0x000fd2000f8e10ff */
[----:B------:R-:W3:Y:S01]  /*36a0*/  LDS R40, [UR34+0x4c60] ;  /* 0x004c6022ff287984 */ /* 0x000ee20008000800 */
[----:B------:R-:W-:Y:S05]  /*36b0*/  BRA `(.L_x_322) ;  /* 0x0000000000087947 */ /* 0x000fea0003800000 */
.L_x_321:
[----:B------:R-:W-:-:S06]  /*36c0*/  LEA R40, R19, UR23, 0x2 ;  /* 0x0000001713287c11 */ /* 0x000fcc000f8e10ff */
[----:B------:R-:W1:Y:S02]  /*36d0*/  LDS R40, [R40+0x5464] ;  /* 0x0054640028287984 */ /* 0x000e640000000800 */
.L_x_322:
[----:B------:R-:W-:Y:S05]  /*36e0*/  BSYNC.RECONVERGENT B0 ;  /* 0x0000000000007941 */ /* 0x000fea0003800200 */
.L_x_320:
[----:B--2---:R-:W2:Y:S01]  /*36f0*/  @P1 LDC R80, c[0x0][0x38c] ;  /* 0x0000e300ff501b82 */ /* 0x004ea20000000800 */
[----:B------:R-:W-:Y:S01]  /*3700*/  MOV R42, UR10 ;  /* 0x0000000a002a7c02 */ /* 0x000fe20008000f00 */
[----:B------:R-:W-:Y:S01]  /*3710*/  IMAD.MOV.U32 R81, RZ, RZ, 0x8 ;  /* 0x00000008ff517424 */ /* 0x000fe200078e00ff */
[----:B------:R-:W-:Y:S02]  /*3720*/  MOV R43, RZ ;  /* 0x000000ff002b7202 */ /* 0x000fe40000000f00 */
[----:B------:R-:W-:Y:S01]  /*3730*/  @P1 IADD3 R42, PT, PT, R42, -0x2, RZ ;  /* 0xfffffffe2a2a1810 */ /* 0x000fe20007ffe0ff */
[----:B------:R-:W-:Y:S01]  /*3740*/  FMUL.FTZ R134, R63, R18 ;  /* 0x000000123f867220 */ /* 0x000fe20000410000 */
[----:B------:R-:W-:Y:S01]  /*3750*/  FMUL.FTZ R133, R62, R17 ;  /* 0x000000113e857220 */ /* 0x000fe20000410000 */
[----:B------:R-:W-:Y:S01]  /*3760*/  FMUL.FTZ R132, R61, R16 ;  /* 0x000000103d847220 */ /* 0x000fe20000410000 */
[----:B------:R-:W-:Y:S01]  /*3770*/  FMUL.FTZ R131, R60, R15 ;  /* 0x0000000f3c837220 */ /* 0x000fe20000410000 */
[----:B--2---:R-:W-:-:S02]  /*3780*/  @P1 IMAD R80, R42, R80, UR8 ;  /* 0x000000082a501e24 */ /* 0x004fc4000f8e0250 */
[----:B------:R-:W-:Y:S02]  /*3790*/  HFMA2 R42, -RZ, RZ, 1.875, 0 ;  /* 0x3f800000ff2a7431 */ /* 0x000fe400000001ff */
[----:B------:R-:W-:-:S05]  /*37a0*/  @P1 IMAD.WIDE R80, R80, R81, UR4 ;  /* 0x0000000450501e25 */ /* 0x000fca000f8e0251 */
[----:B------:R0:W5:Y:S01]  /*37b0*/  @P1 LDG.E.64 R42, desc[UR32][R80.64] ;  /* 0x00000020502a1981 */ /* 0x000162000c1e1b00 */
        /* <DEDUP_REMOVED lines=9> */
[----:B0-----:R-:W-:Y:S01]  /*3850*/  FMUL.FTZ R80, R150, R101 ;  /* 0x0000006596507220 */ /* 0x001fe20000410000 */
[----:B------:R-:W-:Y:S01]  /*3860*/  FFMA.FTZ R81, R101, R134, R133 ;  /* 0x0000008665517223 */ /* 0x000fe20000010085 */
[----:B------:R-:W-:Y:S01]  /*3870*/  FMUL.FTZ R121, R50, R4 ;  /* 0x0000000432797220 */ /* 0x000fe20000410000 */
[----:B------:R-:W-:Y:S01]  /*3880*/  FMUL.FTZ R120, R49, R3 ;  /* 0x0000000331787220 */ /* 0x000fe20000410000 */
[C---:B------:R-:W-:Y:S01]  /*3890*/  FMUL.FTZ R80, R100.reuse, R80 ;  /* 0x0000005064507220 */ /* 0x040fe20000410000 */
[----:B------:R-:W-:Y:S01]  /*38a0*/  FFMA.FTZ R81, R100, R81, R132 ;  /* 0x0000005164517223 */ /* 0x000fe20000010084 */
[----:B------:R-:W-:Y:S01]  /*38b0*/  ISETP.GT.U32.AND P2, PT, R19, 0x1f, PT ;  /* 0x0000001f1300780c */ /* 0x000fe20003f44070 */
[----:B------:R-:W-:Y:S01]  /*38c0*/  FMUL.FTZ R119, R48, R2 ;  /* 0x0000000230777220 */ /* 0x000fe20000410000 */
[C---:B------:R-:W-:Y:S01]  /*38d0*/  FMUL.FTZ R80, R99.reuse, R80 ;  /* 0x0000005063507220 */ /* 0x040fe20000410000 */
[----:B------:R-:W-:Y:S01]  /*38e0*/  FFMA.FTZ R81, R99, R81, R131 ;  /* 0x0000005163517223 */ /* 0x000fe20000010083 */
[----:B------:R-:W-:-:S02]  /*38f0*/  LEA.HI R118, R19, R19, RZ, 0x1e ;  /* 0x0000001313767211 */ /* 0x000fc400078ff0ff */
[C---:B------:R-:W-:Y:S01]  /*3900*/  FMUL.FTZ R80, R98.reuse, R80 ;  /* 0x0000005062507220 */ /* 0x040fe20000410000 */
[----:B------:R-:W-:Y:S01]  /*3910*/  FFMA.FTZ R81, R98, R81, R130 ;  /* 0x0000005162517223 */ /* 0x000fe20000010082 */
[----:B------:R-:W-:Y:S02]  /*3920*/  LEA R118, R118, UR23, 0x3 ;  /* 0x0000001776767c11 */ /* 0x000fe4000f8e18ff */
[C---:B------:R-:W-:Y:S01]  /*3930*/  FMUL.FTZ R80, R97.reuse, R80 ;  /* 0x0000005061507220 */ /* 0x040fe20000410000 */
[----:B------:R-:W-:Y:S01]  /*3940*/  FFMA.FTZ R81, R97, R81, R129 ;  /* 0x0000005161517223 */ /* 0x000fe20000010081 */
[----:B------:R-:W-:Y:S02]  /*3950*/  LOP3.LUT R5, R5, 0xfffffffd, RZ, 0xc0, !PT ;  /* 0xfffffffd05057812 */ /* 0x000fe400078ec0ff */
[C---:B------:R-:W-:Y:S01]  /*3960*/  FMUL.FTZ R80, R96.reuse, R80 ;  /* 0x0000005060507220 */ /* 0x040fe20000410000 */
[----:B------:R-:W-:Y:S01]  /*3970*/  FFMA.FTZ R81, R96, R81, R128 ;  /* 0x0000005160517223 */ /* 0x000fe20000010080 */
[----:B------:R-:W-:-:S02]  /*3980*/  @P2 LOP3.LUT R5, R5, 0x2, RZ, 0xfc, !PT ;  /* 0x0000000205052812 */ /* 0x000fc400078efcff */
[C---:B------:R-:W-:Y:S01]  /*3990*/  FMUL.FTZ R80, R95.reuse, R80 ;  /* 0x000000505f507220 */ /* 0x040fe20000410000 */
[----:B------:R-:W-:-:S03]  /*39a0*/  FFMA.FTZ R81, R95, R81, R127 ;  /* 0x000000515f517223 */ /* 0x000fc6000001007f */
        /* <DEDUP_REMOVED lines=15> */
[----:B------:R-:W-:-:S05]  /*3aa0*/  FFMA.FTZ R81, R41, R81, R119 ;  /* 0x0000005129517223 */ /* 0x000fca0000010077 */
[----:B------:R0:W-:Y:S01]  /*3ab0*/  STS.64 [R118+0x4250], R80 ;  /* 0x0042505076007388 */ /* 0x0001e20000000a00 */
[----:B------:R-:W-:Y:S06]  /*3ac0*/  BAR.SYNC.DEFER_BLOCKING 0x0 ;  /* 0x0000000000007b1d */ /* 0x000fec0000010000 */
[----:B------:R-:W-:Y:S05]  /*3ad0*/  @P2 BRA `(.L_x_323) ;  /* 0x0000000400182947 */ /* 0x000fea0003800000 */
[----:B------:R-:W-:Y:S01]  /*3ae0*/  IMAD.MOV.U32 R135, RZ, RZ, 0x28 ;  /* 0x00000028ff877424 */ /* 0x000fe200078e00ff */
[----:B------:R-:W2:Y:S01]  /*3af0*/  S2R R141, SR_LANEID ;  /* 0x00000000008d7919 */ /* 0x000ea20000000000 */
[----:B------:R-:W-:Y:S01]  /*3b00*/  LOP3.LUT R5, R5, 0xfffffffe, RZ, 0xc0, !PT ;  /* 0xfffffffe05057812 */ /* 0x000fe200078ec0ff */
[----:B------:R-:W-:Y:S01]  /*3b10*/  UMOV UR34, 0xffffffff ;  /* 0xffffffff00227882 */ /* 0x000fe20000000000 */
[----:B------:R-:W-:-:S05]  /*3b20*/  IMAD R135, R19, R135, UR23 ;  /* 0x0000001713877e24 */ /* 0x000fca000f8e0287 */
[----:B0-----:R-:W-:Y:S04]  /*3b30*/  LDS.64 R80, [R135+0x4250] ;  /* 0x0042500087507984 */ /* 0x001fe80000000a00 */
[----:B------:R-:W0:Y:S04]  /*3b40*/  LDS.64 R82, [R135+0x4258] ;  /* 0x0042580087527984 */ /* 0x000e280000000a00 */
[----:B------:R-:W4:Y:S04]  /*3b50*/  LDS.64 R84, [R135+0x4260] ;  /* 0x0042600087547984 */ /* 0x000f280000000a00 */
[----:B------:R-:W1:Y:S01]  /*3b60*/  LDS.64 R86, [R135+0x4268] ;  /* 0x0042680087567984 */ /* 0x000e620000000a00 */
[----:B--2---:R-:W-:-:S02]  /*3b70*/  ISETP.GE.AND P4, PT, R141, 0x10, PT ;  /* 0x000000108d00780c */ /* 0x004fc40003f86270 */
[C---:B------:R-:W-:Y:S02]  /*3b80*/  ISETP.GE.AND P2, PT, R141.reuse, 0x8, PT ;  /* 0x000000088d00780c */ /* 0x040fe40003f46270 */
[C---:B------:R-:W-:Y:S02]  /*3b90*/  ISETP.GE.AND P3, PT, R141.reuse, 0x4, PT ;  /* 0x000000048d00780c */ /* 0x040fe40003f66270 */
[----:B------:R-:W-:-:S07]  /*3ba0*/  ISETP.GE.AND P5, PT, R141, 0x1, PT ;  /* 0x000000018d00780c */ /* 0x000fce0003fa6270 */
[----:B------:R-:W-:Y:S02]  /*3bb0*/  @P4 LOP3.LUT R5, R5, 0x1, RZ, 0xfc, !PT ;  /* 0x0000000105054812 */ /* 0x000fe400078efcff */
[----:B------:R-:W-:Y:S01]  /*3bc0*/  ISETP.GE.AND P4, PT, R141, 0x2, PT ;  /* 0x000000028d00780c */ /* 0x000fe20003f86270 */
[-C--:B0-----:R-:W-:Y:S01]  /*3bd0*/  FMUL.FTZ R136, R80, R82.reuse ;  /* 0x0000005250887220 */ /* 0x081fe20000410000 */
[----:B------:R-:W-:-:S03]  /*3be0*/  FFMA.FTZ R137, R81, R82, R83 ;  /* 0x0000005251897223 */ /* 0x000fc60000010053 */
[C---:B----4-:R-:W-:Y:S01]  /*3bf0*/  FMUL.FTZ R136, R84.reuse, R136 ;  /* 0x0000008854887220 */ /* 0x050fe20000410000 */
[----:B------:R-:W-:-:S03]  /*3c00*/  FFMA.FTZ R137, R84, R137, R85 ;  /* 0x0000008954897223 */ /* 0x000fc60000010055 */
[C---:B-1----:R-:W-:Y:S01]  /*3c10*/  FMUL.FTZ R136, R86.reuse, R136 ;  /* 0x0000008856887220 */ /* 0x042fe20000410000 */
[----:B------:R-:W-:Y:S01]  /*3c20*/  FFMA.FTZ R137, R86, R137, R87 ;  /* 0x0000008956897223 */ /* 0x000fe20000010057 */
[----:B------:R-:W-:Y:S06]  /*3c30*/  BRA.DIV UR34, `(.L_x_324) ;  /* 0x00000046223c7947 */ /* 0x000fec000b800000 */
[----:B------:R-:W0:Y:S04]  /*3c40*/  SHFL.UP PT, R86, R137, 0x1, RZ ;  /* 0x0420000089567989 */ /* 0x000e2800000e00ff */
[----:B------:R-:W1:Y:S01]  /*3c50*/  SHFL.UP PT, R138, R136, 0x1, RZ ;  /* 0x04200000888a7989 */ /* 0x000e6200000e00ff */
[C---:B0-----:R-:W-:Y:S01]  /*3c60*/  FFMA.FTZ R86, R136.reuse, R86, R137 ;  /* 0x0000005688567223 */ /* 0x041fe20000010089 */
[----:B-1----:R-:W-:-:S04]  /*3c70*/  @P5 FMUL.FTZ R136, R136, R138 ;  /* 0x0000008a88885220 */ /* 0x002fc80000410000 */
        /* <DEDUP_REMOVED lines=16> */
[----:B------:R0:W1:Y:S04]  /*3d80*/  SHFL.UP PT, R137, R136, 0x10, RZ ;  /* 0x0600000088897989 */ /* 0x00006800000e00ff */
[----:B------:R0:W2:Y:S02]  /*3d90*/  SHFL.UP PT, R86, R138, 0x10, RZ ;  /* 0x060000008a567989 */ /* 0x0000a400000e00ff */
.L_x_382:
[----:B------:R-:W-:Y:S01]  /*3da0*/  ISETP.GE.AND P2, PT, R141, 0x10, PT ;  /* 0x000000108d00780c */ /* 0x000fe20003f46270 */
[----:B--2---:R-:W-:Y:S01]  /*3db0*/  FFMA.FTZ R86, R136, R86, R138 ;  /* 0x0000005688567223 */ /* 0x004fe2000001008a */
[----:B------:R-:W-:-:S11]  /*3dc0*/  UMOV UR34, 0xffffffff ;  /* 0xffffffff00227882 */ /* 0x000fd60000000000 */
[----:B01----:R-:W-:Y:S01]  /*3dd0*/  @P2 FMUL.FTZ R136, R136, R137 ;  /* 0x0000008988882220 */ /* 0x003fe20000410000 */
[----:B------:R-:W-:Y:S01]  /*3de0*/  FSEL R137, R138, R86, !P2 ;  /* 0x000000568a897208 */ /* 0x000fe20005000000 */
[----:B------:R-:W-:Y:S06]  /*3df0*/  BRA.DIV UR34, `(.L_x_325) ;  /* 0x0000004622f47947 */ /* 0x000fec000b800000 */
.L_x_385:
[----:B------:R-:W-:-:S03]  /*3e00*/  UMOV UR34, 0xffffffff ;  /* 0xffffffff00227882 */ /* 0x000fc60000000000 */
[----:B------:R-:W-:Y:S05]  /*3e10*/  BRA.DIV UR34, `(.L_x_326) ;  /* 0x0000004a22147947 */ /* 0x000fea000b800000 */
.L_x_388:
[----:B------:R-:W-:-:S03]  /*3e20*/  UMOV UR34, 0xffffffff ;  /* 0xffffffff00227882 */ /* 0x000fc60000000000 */
[----:B------:R-:W-:Y:S05]  /*3e30*/  BRA.DIV UR34, `(.L_x_327) ;  /* 0x0000004a22347947 */ /* 0x000fea000b800000 */
[----:B------:R-:W0:Y:S04]  /*3e40*/  SHFL.UP PT, R136, R136, 0x1, RZ ;  /* 0x0420000088887989 */ /* 0x000e2800000e00ff */
[----:B------:R-:W1:Y:S04]  /*3e50*/  SHFL.UP PT, R137, R137, 0x1, RZ ;  /* 0x0420000089897989 */ /* 0x000e6800000e00ff */
[----:B-----5:R-:W2:Y:S04]  /*3e60*/  SHFL.IDX PT, R42, R42, RZ, 0x1f ;  /* 0x00001fff2a2a7589 */ /* 0x020ea800000e0000 */
[----:B------:R-:W4:Y:S02]  /*3e70*/  SHFL.IDX PT, R43, R43, RZ, 0x1f ;  /* 0x00001fff2b2b7589 */ /* 0x000f2400000e0000 */
.L_x_394:
[C---:B01--4-:R-:W-:Y:S01]  /*3e80*/  @P0 FFMA.FTZ R43, R136.reuse, R43, R137 ;  /* 0x0000002b882b0223 */ /* 0x053fe20000010089 */
[----:B--2---:R-:W-:-:S03]  /*3e90*/  @P0 FMUL.FTZ R42, R136, R42 ;  /* 0x0000002a882a0220 */ /* 0x004fc60000410000 */
        /* <DEDUP_REMOVED lines=10> */
.L_x_323:
[----:B------:R-:W-:Y:S05]  /*3f40*/  WARPSYNC.ALL ;  /* 0x0000000000007948 */ /* 0x000fea0003800000 */
[----:B------:R-:W-:Y:S01]  /*3f50*/  LOP3.LUT P0, RZ, R19, 0x1f, RZ, 0xc0, !PT ;  /* 0x0000001f13ff7812 */ /* 0x000fe2000780c0ff */
[----:B------:R-:W-:Y:S01]  /*3f60*/  BAR.SYNC.DEFER_BLOCKING 0x0 ;  /* 0x0000000000007b1d */ /* 0x000fe20000010000 */
[----:B------:R-:W-:Y:S01]  /*3f70*/  FMUL.FTZ R149, R102, UR48 ;  /* 0x0000003066957c20 */ /* 0x000fe20008410000 */
[----:B------:R-:W-:Y:S01]  /*3f80*/  FMUL.FTZ R148, R103, UR48 ;  /* 0x0000003067947c20 */ /* 0x000fe20008410000 */
[----:B------:R-:W-:Y:S01]  /*3f90*/  FMUL.FTZ R147, R104, UR48 ;  /* 0x0000003068937c20 */ /* 0x000fe20008410000 */
[----:B0123--:R-:W-:Y:S01]  /*3fa0*/  FMUL.FTZ R80, R41, R40 ;  /* 0x0000002829507220 */ /* 0x00ffe20000410000 */
[----:B------:R-:W-:Y:S01]  /*3fb0*/  FMUL.FTZ R149, R28, R149 ;  /* 0x000000951c957220 */ /* 0x000fe20000410000 */
[----:B------:R-:W-:Y:S01]  /*3fc0*/  FMUL.FTZ R148, R29, R148 ;  /* 0x000000941d947220 */ /* 0x000fe20000410000 */
[----:B------:R-:W-:Y:S01]  /*3fd0*/  FMUL.FTZ R147, R31, R147 ;  /* 0x000000931f937220 */ /* 0x000fe20000410000 */
[----:B------:R-:W-:Y:S01]  /*3fe0*/  FMUL.FTZ R146, R105, UR48 ;  /* 0x0000003069927c20 */ /* 0x000fe20008410000 */
[----:B------:R-:W-:Y:S01]  /*3ff0*/  FMUL.FTZ R80, R88, R80 ;  /* 0x0000005058507220 */ /* 0x000fe20000410000 */
[----:B------:R-:W-:Y:S01]  /*4000*/  FFMA.FTZ R81, R41, R149, R148 ;  /* 0x0000009529517223 */ /* 0x000fe20000010094 */
[----:B------:R-:W-:Y:S01]  /*4010*/  FMUL.FTZ R145, R106, UR48 ;  /* 0x000000306a917c20 */ /* 0x000fe20008410000 */
[----:B------:R-:W-:Y:S01]  /*4020*/  FMUL.FTZ R146, R32, R146 ;  /* 0x0000009220927220 */ /* 0x000fe20000410000 */
[----:B------:R-:W-:Y:S01]  /*4030*/  FMUL.FTZ R144, R107, UR48 ;  /* 0x000000306b907c20 */ /* 0x000fe20008410000 */
[----:B------:R-:W-:Y:S01]  /*4040*/  FFMA.FTZ R81, R88, R81, R147 ;  /* 0x0000005158517223 */ /* 0x000fe20000010093 */
[----:B------:R-:W-:Y:S01]  /*4050*/  FMUL.FTZ R80, R89, R80 ;  /* 0x0000005059507220 */ /* 0x000fe20000410000 */
[----:B------:R-:W-:Y:S01]  /*4060*/  FMUL.FTZ R145, R33, R145 ;  /* 0x0000009121917220 */ /* 0x000fe20000410000 */
[----:B------:R-:W-:Y:S01]  /*4070*/  FMUL.FTZ R144, R34, R144 ;  /* 0x0000009022907220 */ /* 0x000fe20000410000 */
[----:B------:R-:W-:Y:S01]  /*4080*/  FFMA.FTZ R81, R89, R81, R146 ;  /* 0x0000005159517223 */ /* 0x000fe20000010092 */
[----:B------:R-:W-:Y:S01]  /*4090*/  FMUL.FTZ R80, R90, R80 ;  /* 0x000000505a507220 */ /* 0x000fe20000410000 */
[----:B------:R-:W-:Y:S01]  /*40a0*/  FMUL.FTZ R143, R108, UR48 ;  /* 0x000000306c8f7c20 */ /* 0x000fe20008410000 */
[----:B------:R-:W-:Y:S01]  /*40b0*/  FMUL.FTZ R142, R109, UR48 ;  /* 0x000000306d8e7c20 */ /* 0x000fe20008410000 */
[----:B------:R-:W-:Y:S01]  /*40c0*/  FFMA.FTZ R81, R90, R81, R145 ;  /* 0x000000515a517223 */ /* 0x000fe20000010091 */
[----:B------:R-:W-:Y:S01]  /*40d0*/  FMUL.FTZ R80, R91, R80 ;  /* 0x000000505b507220 */ /* 0x000fe20000410000 */
[----:B-----5:R-:W0:Y:S01]  /*40e0*/  LDS R42, [R118+0x4254] ;  /* 0x00425400762a7984 */ /* 0x020e220000000800 */
[----:B------:R-:W-:Y:S01]  /*40f0*/  FMUL.FTZ R143, R35, R143 ;  /* 0x0000008f238f7220 */ /* 0x000fe20000410000 */
[----:B------:R-:W-:Y:S01]  /*4100*/  FFMA.FTZ R81, R91, R81, R144 ;  /* 0x000000515b517223 */ /* 0x000fe20000010090 */
[----:B------:R-:W-:Y:S01]  /*4110*/  FMUL.FTZ R141, R110, UR48 ;  /* 0x000000306e8d7c20 */ /* 0x000fe20008410000 */
[----:B------:R-:W-:Y:S01]  /*4120*/  FMUL.FTZ R80, R92, R80 ;  /* 0x000000505c507220 */ /* 0x000fe20000410000 */
[----:B------:R-:W-:Y:S01]  /*4130*/  FMUL.FTZ R142, R36, R142 ;  /* 0x0000008e248e7220 */ /* 0x000fe20000410000 */
[----:B------:R-:W-:Y:S01]  /*4140*/  FFMA.FTZ R81, R92, R81, R143 ;  /* 0x000000515c517223 */ /* 0x000fe2000001008f */
[----:B------:R-:W-:Y:S01]  /*4150*/  FMUL.FTZ R141, R37, R141 ;  /* 0x0000008d258d7220 */ /* 0x000fe20000410000 */
[----:B------:R-:W-:Y:S01]  /*4160*/  FMUL.FTZ R80, R93, R80 ;  /* 0x000000505d507220 */ /* 0x000fe20000410000 */
[----:B------:R-:W-:Y:S01]  /*4170*/  FMUL.FTZ R140, R111, UR48 ;  /* 0x000000306f8c7c20 */ /* 0x000fe20008410000 */
[----:B------:R-:W-:Y:S01]  /*4180*/  FFMA.FTZ R81, R93, R81, R142 ;  /* 0x000000515d517223 */ /* 0x000fe2000001008e */
[----:B------:R-:W-:Y:S01]  /*4190*/  FMUL.FTZ R139, R112, UR48 ;  /* 0x00000030708b7c20 */ /* 0x000fe20008410000 */
[----:B------:R-:W-:Y:S01]  /*41a0*/  FMUL.FTZ R80, R94, R80 ;  /* 0x000000505e507220 */ /* 0x000fe20000410000 */
[----:B------:R-:W-:Y:S01]  /*41b0*/  FMUL.FTZ R140, R38, R140 ;  /* 0x0000008c268c7220 */ /* 0x000fe20000410000 */
[----:B------:R-:W-:Y:S01]  /*41c0*/  FFMA.FTZ R81, R94, R81, R141 ;  /* 0x000000515e517223 */ /* 0x000fe2000001008d */
[----:B------:R-:W-:Y:S01]  /*41d0*/  MOV R43, UR49 ;  /* 0x00000031002b7c02 */ /* 0x000fe20008000f00 */
[----:B------:R-:W-:Y:S01]  /*41e0*/  FMUL.FTZ R138, R113, UR48 ;  /* 0x00000030718a7c20 */ /* 0x000fe20008410000 */
[----:B------:R-:W-:Y:S01]  /*41f0*/  FMUL.FTZ R80, R95, R80 ;  /* 0x000000505f507220 */ /* 0x000fe20000410000 */
[----:B------:R-:W-:Y:S01]  /*4200*/  FMUL.FTZ R139, R39, R139 ;  /* 0x0000008b278b7220 */ /* 0x000fe20000410000 */
[----:B------:R-:W-:Y:S01]  /*4210*/  FFMA.FTZ R81, R95, R81, R140 ;  /* 0x000000515f517223 */ /* 0x000fe2000001008c */
[----:B------:R-:W-:Y:S01]  /*4220*/  ISETP.LE.OR P0, PT, R43, UR10, P0 ;  /* 0x0000000a2b007c0c */ /* 0x000fe20008703670 */
        /* <DEDUP_REMOVED lines=8> */
[----:B------:R-:W-:Y:S01]  /*42b0*/  FMUL.FTZ R135, R116, UR48 ;  /* 0x0000003074877c20 */ /* 0x000fe20008410000 */
[----:B------:R-:W-:Y:S01]  /*42c0*/  FMUL.FTZ R80, R98, R80 ;  /* 0x0000005062507220 */ /* 0x000fe20000410000 */
[----:B------:R-:W-:Y:S01]  /*42d0*/  FMUL.FTZ R136, R46, R136 ;  /* 0x000000882e887220 */ /* 0x000fe20000410000 */
[----:B------:R-:W-:Y:S01]  /*42e0*/  FFMA.FTZ R81, R98, R81, R137 ;  /* 0x0000005162517223 */ /* 0x000fe20000010089 */
[----:B------:R-:W-:Y:S01]  /*42f0*/  VOTEU.ALL UP0, P0 ;  /* 0x0000000000ff7886 */ /* 0x000fe20000000000 */
[----:B------:R-:W-:Y:S01]  /*4300*/  FMUL.FTZ R135, R47, R135 ;  /* 0x000000872f877220 */ /* 0x000fe20000410000 */
[C---:B------:R-:W-:Y:S01]  /*4310*/  FMUL.FTZ R80, R99.reuse, R80 ;  /* 0x0000005063507220 */ /* 0x040fe20000410000 */
[----:B------:R-:W-:Y:S01]  /*4320*/  FFMA.FTZ R81, R99, R81, R136 ;  /* 0x0000005163517223 */ /* 0x000fe20000010088 */
[----:B------:R-:W-:Y:S01]  /*4330*/  ISETP.GT.U32.AND P2, PT, R19, 0x1f, PT ;  /* 0x0000001f1300780c */ /* 0x000fe20003f44070 */
[----:B------:R-:W-:Y:S01]  /*4340*/  @!UP0 ULEA UR34, UR8, UR23, 0x3 ;  /* 0x0000001708228291 */ /* 0x000fe2000f8e18ff */
[----:B------:R-:W-:Y:S01]  /*4350*/  FMUL.FTZ R80, R100, R80 ;  /* 0x0000005064507220 */ /* 0x000fe20000410000 */
[----:B0-----:R-:W-:Y:S01]  /*4360*/  FFMA.FTZ R150, R150, R42, R134 ;  /* 0x0000002a96967223 */ /* 0x001fe20000010086 */
[----:B------:R-:W-:Y:S01]  /*4370*/  FMUL.FTZ R134, R117, UR48 ;  /* 0x0000003075867c20 */ /* 0x000fe20008410000 */
[----:B------:R-:W-:Y:S01]  /*4380*/  FFMA.FTZ R81, R100, R81, R135 ;  /* 0x0000005164517223 */ /* 0x000fe20000010087 */
[----:B------:R-:W-:-:S02]  /*4390*/  HFMA2 R42, -RZ, RZ, 1.875, 0 ;  /* 0x3f800000ff2a7431 */ /* 0x000fc400000001ff */
[C---:B------:R-:W-:Y:S01]  /*43a0*/  FFMA.FTZ R133, R101.reuse, R150, R133 ;  /* 0x0000009665857223 */ /* 0x040fe20000010085 */
[----:B------:R-:W-:Y:S01]  /*43b0*/  FMUL.FTZ R134, R0, R134 ;  /* 0x0000008600867220 */ /* 0x000fe20000410000 */
[----:B------:R-:W-:Y:S02]  /*43c0*/  IMAD.MOV.U32 R43, RZ, RZ, RZ ;  /* 0x000000ffff2b7224 */ /* 0x000fe400078e00ff */
[C---:B------:R-:W-:Y:S01]  /*43d0*/  FMUL.FTZ R80, R101.reuse, R80 ;  /* 0x0000005065507220 */ /* 0x040fe20000410000 */
[----:B------:R-:W-:Y:S01]  /*43e0*/  FFMA.FTZ R132, R100, R133, R132 ;  /* 0x0000008564847223 */ /* 0x000fe20000010084 */
[----:B------:R-:W-:-:S03]  /*43f0*/  FFMA.FTZ R81, R101, R81, R134 ;  /* 0x0000005165517223 */ /* 0x000fc60000010086 */
[----:B------:R-:W-:Y:S01]  /*4400*/  FFMA.FTZ R131, R99, R132, R131 ;  /* 0x0000008463837223 */ /* 0x000fe20000010083 */
[----:B------:R-:W0:Y:S03]  /*4410*/  @!P0 LDS.64 R42, [UR34+0x5660] ;  /* 0x00566022ff2a8984 */ /* 0x000e260008000a00 */
[----:B------:R-:W-:Y:S01]  /*4420*/  FFMA.FTZ R130, R98, R131, R130 ;  /* 0x0000008362827223 */ /* 0x000fe20000010082 */
[----:B------:R1:W-:Y:S03]  /*4430*/  STS.64 [R118+0x4760], R80 ;  /* 0x0047605076007388 */ /* 0x0003e60000000a00 */
        /* <DEDUP_REMOVED lines=11> */
[----:B------:R-:W-:Y:S06]  /*44f0*/  BAR.SYNC.DEFER_BLOCKING 0x0 ;  /* 0x0000000000007b1d */ /* 0x000fec0000010000 */
[----:B01----:R-:W-:Y:S05]  /*4500*/  @P2 BRA `(.L_x_328) ;  /* 0x0000000400242947 */ /* 0x003fea0003800000 */
[----:B------:R-:W-:Y:S01]  /*4510*/  MOV R155, 0x28 ;  /* 0x00000028009b7802 */ /* 0x000fe20000000f00 */
[----:B------:R-:W-:Y:S01]  /*4520*/  UMOV UR34, 0xffffffff ;  /* 0xffffffff00227882 */ /* 0x000fe20000000000 */
[----:B------:R-:W-:-:S03]  /*4530*/  LOP3.LUT R156, R19, 0x1f, RZ, 0xc0, !PT ;  /* 0x0000001f139c7812 */ /* 0x000fc600078ec0ff */
[----:B------:R-:W-:Y:S01]  /*4540*/  IMAD R155, R19, R155, UR23 ;  /* 0x00000017139b7e24 */ /* 0x000fe2000f8e029b */
[----:B------:R-:W-:-:S04]  /*4550*/  ISETP.NE.AND P2, PT, R156, 0x1f, PT ;  /* 0x0000001f9c00780c */ /* 0x000fc80003f45270 */
[----:B------:R-:W-:Y:S04]  /*4560*/  LDS.64 R80, [R155+0x4770] ;  /* 0x004770009b507984 */ /* 0x000fe80000000a00 */
[----:B------:R-:W0:Y:S04]  /*4570*/  LDS.64 R82, [R155+0x4778] ;  /* 0x004778009b527984 */ /* 0x000e280000000a00 */
[----:B------:R-:W1:Y:S04]  /*4580*/  LDS.64 R84, [R155+0x4768] ;  /* 0x004768009b547984 */ /* 0x000e680000000a00 */
[----:B------:R-:W2:Y:S01]  /*4590*/  LDS.64 R86, [R155+0x4760] ;  /* 0x004760009b567984 */ /* 0x000ea20000000a00 */
[C---:B0-----:R-:W-:Y:S01]  /*45a0*/  FMUL.FTZ R162, R80.reuse, R82 ;  /* 0x0000005250a27220 */ /* 0x041fe20000410000 */
[----:B------:R-:W-:-:S03]  /*45b0*/  FFMA.FTZ R163, R80, R83, R81 ;  /* 0x0000005350a37223 */ /* 0x000fc60000010051 */
[C---:B-1----:R-:W-:Y:S01]  /*45c0*/  FMUL.FTZ R162, R84.reuse, R162 ;  /* 0x000000a254a27220 */ /* 0x042fe20000410000 */
[----:B------:R-:W-:-:S03]  /*45d0*/  FFMA.FTZ R163, R84, R163, R85 ;  /* 0x000000a354a37223 */ /* 0x000fc60000010055 */
[C---:B--2---:R-:W-:Y:S01]  /*45e0*/  FMUL.FTZ R162, R86.reuse, R162 ;  /* 0x000000a256a27220 */ /* 0x044fe20000410000 */
[----:B------:R-:W-:Y:S01]  /*45f0*/  FFMA.FTZ R163, R86, R163, R87 ;  /* 0x000000a356a37223 */ /* 0x000fe20000010057 */
[----:B------:R-:W-:Y:S06]  /*4600*/  BRA.DIV UR34, `(.L_x_329) ;  /* 0x0000004222bc7947 */ /* 0x000fec000b800000 */
[----:B------:R-:W0:Y:S01]  /*4610*/  SHFL.DOWN PT, R86, R163, 0x1, 0x1f ;  /* 0x08201f00a3567f89 */ /* 0x000e2200000e0000 */
[C---:B------:R-:W-:Y:S02]  /*4620*/  ISETP.GT.U32.AND P3, PT, R156.reuse, 0x1b, PT ;  /* 0x0000001b9c00780c */ /* 0x040fe40003f64070 */
[C---:B------:R-:W-:Y:S01]  /*4630*/  ISETP.GT.U32.AND P4, PT, R156.reuse, 0x17, PT ;  /* 0x000000179c00780c */ /* 0x040fe20003f84070 */
[----:B------:R-:W1:Y:S01]  /*4640*/  SHFL.DOWN PT, R151, R162, 0x1, 0x1f ;  /* 0x08201f00a2977f89 */ /* 0x000e6200000e0000 */
[----:B------:R-:W-:Y:S02]  /*4650*/  ISETP.GT.U32.AND P5, PT, R156, 0xf, PT ;  /* 0x0000000f9c00780c */ /* 0x000fe40003fa4070 */
[----:B------:R-:W-:Y:S01]  /*4660*/  ISETP.NE.AND P0, PT, R19, 0x1f, PT ;  /* 0x0000001f1300780c */ /* 0x000fe20003f05270 */
[----:B0-----:R-:W-:Y:S01]  /*4670*/  @P2 FFMA.FTZ R86, R162, R86, R163 ;  /* 0x00000056a2562223 */ /* 0x001fe200000100a3 */
[----:B-1----:R-:W-:-:S04]  /*4680*/  @P2 FMUL.FTZ R151, R151, R162 ;  /* 0x000000a297972220 */ /* 0x002fc80000410000 */
[----:B------:R-:W-:Y:S01]  /*4690*/  @P2 MOV R163, R86 ;  /* 0x0000005600a32202 */ /* 0x000fe20000000f00 */
[----:B------:R-:W-:Y:S01]  /*46a0*/  @P2 IMAD.MOV.U32 R162, RZ, RZ, R151 ;  /* 0x000000ffffa22224 */ /* 0x000fe200078e0097 */
[----:B------:R-:W-:-:S03]  /*46b0*/  ISETP.GT.U32.AND P2, PT, R156, 0x1d, PT ;  /* 0x0000001d9c00780c */ /* 0x000fc60003f44070 */
[----:B------:R-:W0:Y:S04]  /*46c0*/  SHFL.DOWN PT, R86, R163, 0x2, 0x1f ;  /* 0x08401f00a3567f89 */ /* 0x000e2800000e0000 */
[----:B------:R-:W1:Y:S06]  /*46d0*/  SHFL.DOWN PT, R151, R162, 0x2, 0x1f ;  /* 0x08401f00a2977f89 */ /* 0x000e6c00000e0000 */
[C---:B0-----:R-:W-:Y:S01]  /*46e0*/  @!P2 FFMA.FTZ R86, R162.reuse, R86, R163 ;  /* 0x00000056a256a223 */ /* 0x041fe200000100a3 */
[----:B-1----:R-:W-:-:S04]  /*46f0*/  @!P2 FMUL.FTZ R151, R162, R151 ;  /* 0x00000097a297a220 */ /* 0x002fc80000410000 */
[----:B------:R-:W-:Y:S02]  /*4700*/  @!P2 MOV R163, R86 ;  /* 0x0000005600a3a202 */ /* 0x000fe40000000f00 */
[----:B------:R-:W-:-:S03]  /*4710*/  @!P2 MOV R162, R151 ;  /* 0x0000009700a2a202 */ /* 0x000fc60000000f00 */
[----:B------:R-:W0:Y:S04]  /*4720*/  SHFL.DOWN PT, R86, R163, 0x4, 0x1f ;  /* 0x08801f00a3567f89 */ /* 0x000e2800000e0000 */
[----:B------:R-:W1:Y:S01]  /*4730*/  SHFL.DOWN PT, R151, R162, 0x4, 0x1f ;  /* 0x08801f00a2977f89 */ /* 0x000e6200000e0000 */
[C---:B0-----:R-:W-:Y:S01]  /*4740*/  @!P3 FFMA.FTZ R86, R162.reuse, R86, R163 ;  /* 0x00000056a256b223 */ /* 0x041fe200000100a3 */
[----:B-1----:R-:W-:-:S03]  /*4750*/  @!P3 FMUL.FTZ R151, R162, R151 ;  /* 0x00000097a297b220 */ /* 0x002fc60000410000 */
[----:B------:R-:W-:Y:S02]  /*4760*/  @!P3 IMAD.MOV.U32 R163, RZ, RZ, R86 ;  /* 0x000000ffffa3b224 */ /* 0x000fe400078e0056 */
[----:B------:R-:W-:-:S03]  /*4770*/  @!P3 MOV R162, R151 ;  /* 0x0000009700a2b202 */ /* 0x000fc60000000f00 */
[----:B------:R-:W0:Y:S04]  /*4780*/  SHFL.DOWN PT, R86, R163, 0x8, 0x1f ;  /* 0x09001f00a3567f89 */ /* 0x000e2800000e0000 */
[----:B------:R-:W1:Y:S01]  /*4790*/  SHFL.DOWN PT, R151, R162, 0x8, 0x1f ;  /* 0x09001f00a2977f89 */ /* 0x000e6200000e0000 */
[C---:B0-----:R-:W-:Y:S01]  /*47a0*/  @!P4 FFMA.FTZ R86, R162.reuse, R86, R163 ;  /* 0x00000056a256c223 */ /* 0x041fe200000100a3 */
[----:B-1----:R-:W-:-:S04]  /*47b0*/  @!P4 FMUL.FTZ R151, R162, R151 ;  /* 0x00000097a297c220 */ /* 0x002fc80000410000 */
[----:B------:R-:W-:Y:S01]  /*47c0*/  @!P4 MOV R163, R86 ;  /* 0x0000005600a3c202 */ /* 0x000fe20000000f00 */
[----:B------:R-:W-:-:S04]  /*47d0*/  @!P4 IMAD.MOV.U32 R162, RZ, RZ, R151 ;  /* 0x000000ffffa2c224 */ /* 0x000fc800078e0097 */
[----:B------:R-:W0:Y:S04]  /*47e0*/  SHFL.DOWN PT, R86, R163, 0x10, 0x1f ;  /* 0x0a001f00a3567f89 */ /* 0x000e2800000e0000 */
[----:B------:R-:W1:Y:S01]  /*47f0*/  SHFL.DOWN PT, R151, R162, 0x10, 0x1f ;  /* 0x0a001f00a2977f89 */ /* 0x000e6200000e0000 */
[C---:B0-----:R-:W-:Y:S01]  /*4800*/  @!P5 FFMA.FTZ R86, R162.reuse, R86, R163 ;  /* 0x00000056a256d223 */ /* 0x041fe200000100a3 */
[----:B-1----:R-:W-:-:S04]  /*4810*/  @!P5 FMUL.FTZ R151, R162, R151 ;  /* 0x00000097a297d220 */ /* 0x002fc80000410000 */
        /* <DEDUP_REMOVED lines=10> */
.L_x_411:
        /* <DEDUP_REMOVED lines=12> */
[----:B0-----:R-:W-:Y:S01]  /*4980*/  IMAD.MOV.U32 R43, RZ, RZ, R156 ;  /* 0x000000ffff2b7224 */ /* 0x001fe200078e009c */
[----:B------:R-:W-:-:S07]  /*4990*/  MOV R42, R157 ;  /* 0x0000009d002a7202 */ /* 0x000fce0000000f00 */
.L_x_328:
[----:B------:R-:W-:Y:S05]  /*49a0*/  WARPSYNC.ALL ;  /* 0x0000000000007948 */ /* 0x000fea0003800000 */
[----:B------:R-:W-:Y:S01]  /*49b0*/  ISETP.NE.AND P0, PT, R19, RZ, PT ;  /* 0x000000ff1300720c */ /* 0x000fe20003f05270 */
[----:B------:R-:W2:Y:S04]  /*49c0*/  LDL.LU R157, [R1+0x24] ;  /* 0x00002400019d7983 */ /* 0x000ea80000300800 */
[----:B------:R-:W3:Y:S01]  /*49d0*/  LDL.LU R156, [R1+0x20] ;  /* 0x00002000019c7983 */ /* 0x000ee20000300800 */
        /* <DEDUP_REMOVED lines=13> */
[----:B-1----:R-:W4:Y:S04]  /*4ab0*/  LDL.LU R155, [R1+0x1c] ;  /* 0x00001c00019b7983 */ /* 0x002f280000300800 */
[----:B------:R-:W0:Y:S01]  /*4ac0*/  LDS R118, [R118+0x4764] ;  /* 0x0047640076767984 */ /* 0x000e220000000800 */
[----:B------:R-:W-:Y:S01]  /*4ad0*/  FFMA.FTZ R117, R0, R117, RZ ;  /* 0x0000007500757223 */ /* 0x000fe200000100ff */
[----:B------:R-:W-:-:S02]  /*4ae0*/  FMUL.FTZ R105, R105, R122 ;  /* 0x0000007a69697220 */ /* 0x000fc40000410000 */
[----:B------:R-:W5:Y:S01]  /*4af0*/  LDL.LU R153, [R1+0x18] ;  /* 0x0000180001997983 */ /* 0x000f620000300800 */
[----:B------:R-:W-:Y:S01]  /*4b00*/  FFMA.FTZ R116, R47, R116, R117 ;  /* 0x000000742f747223 */ /* 0x000fe20000010075 */
[----:B------:R-:W-:Y:S02]  /*4b10*/  FMUL.FTZ R84, R104, R121 ;  /* 0x0000007968547220 */ /* 0x000fe40000410000 */
[----:B------:R-:W5:Y:S01]  /*4b20*/  LDL.LU R152, [R1+0x28] ;  /* 0x0000280001987983 */ /* 0x000f620000300800 */
[----:B------:R-:W-:-:S03]  /*4b30*/  FFMA.FTZ R115, R46, R115, R116 ;  /* 0x000000732e737223 */ /* 0x000fc60000010074 */
[----:B------:R-:W5:Y:S01]  /*4b40*/  LDL.LU R151, [R1+0x14] ;  /* 0x0000140001977983 */ /* 0x000f620000300800 */
[----:B------:R-:W-:Y:S01]  /*4b50*/  FFMA.FTZ R114, R45, R114, R115 ;  /* 0x000000722d727223 */ /* 0x000fe20000010073 */
[----:B------:R-:W-:Y:S01]  /*4b60*/  USHF.L.U32 UR52, UR10, 0xb, URZ ;  /* 0x0000000b0a347899 */ /* 0x000fe200080006ff */
[----:B------:R-:W-:Y:S01]  /*4b70*/  IMAD.SHL.U32 R85, R19, 0x10, RZ ;  /* 0x0000001013557824 */ /* 0x000fe200078e00ff */
[----:B------:R-:W-:Y:S01]  /*4b80*/  VOTEU.ALL UP0, P0 ;  /* 0x0000000000ff7886 */ /* 0x000fe20000000000 */
[----:B------:R-:W-:Y:S01]  /*4b90*/  FFMA.FTZ R113, R44, R113, R114 ;  /* 0x000000712c717223 */ /* 0x000fe20000010072 */
[----:B------:R-:W-:Y:S01]  /*4ba0*/  UIADD3 UR35, UPT, UPT, UR52, -0x800, URZ ;  /* 0xfffff80034237890 */ /* 0x000fe2000fffe0ff */
[----:B------:R-:W-:Y:S01]  /*4bb0*/  FMUL.FTZ R103, R103, R120 ;  /* 0x0000007867677220 */ /* 0x000fe20000410000 */
[----:B------:R-:W-:Y:S01]  /*4bc0*/  LOP3.LUT R80, R19, UR52, RZ, 0xfc, !PT ;  /* 0x0000003413507c12 */ /* 0x000fe2000f8efcff */
[----:B------:R-:W-:Y:S01]  /*4bd0*/  FFMA.FTZ R112, R39, R112, R113 ;  /* 0x0000007027707223 */ /* 0x000fe20000010071 */
[----:B------:R-:W-:Y:S01]  /*4be0*/  @!UP0 ULEA UR34, UR8, UR23, 0x3 ;  /* 0x0000001708228291 */ /* 0x000fe2000f8e18ff */
[----:B------:R-:W-:Y:S01]  /*4bf0*/  FMUL.FTZ R102, R102, R119 ;  /* 0x0000007766667220 */ /* 0x000fe20000410000 */
[----:B------:R-:W-:Y:S01]  /*4c00*/  FMUL.FTZ R81, R133, UR48 ;  /* 0x0000003085517c20 */ /* 0x000fe20008410000 */
[----:B------:R-:W-:Y:S01]  /*4c10*/  FFMA.FTZ R111, R38, R111, R112 ;  /* 0x0000006f266f7223 */ /* 0x000fe20000010070 */
[----:B------:R-:W-:-:S02]  /*4c20*/  FFMA.FTZ R133, R62, -R17, R133 ;  /* 0x800000113e857223 */ /* 0x000fc40000010085 */
[----:B------:R-:W-:Y:S01]  /*4c30*/  FMUL.FTZ R81, R47, R81 ;  /* 0x000000512f517220 */ /* 0x000fe20000410000 */
[----:B------:R-:W-:Y:S02]  /*4c40*/  FFMA.FTZ R110, R37, R110, R111 ;  /* 0x0000006e256e7223 */ /* 0x000fe4000001006f */
[----:B------:R1:W-:Y:S02]  /*4c50*/  @!P0 STS.64 [UR34+0x5660], R42 ;  /* 0x0056602aff008988 */ /* 0x0003e40008000a22 */
[----:B------:R-:W-:-:S04]  /*4c60*/  FFMA.FTZ R109, R36, R109, R110 ;  /* 0x0000006d246d7223 */ /* 0x000fc8000001006e */
[----:B------:R-:W-:Y:S02]  /*4c70*/  FFMA.FTZ R108, R35, R108, R109 ;  /* 0x0000006c236c7223 */ /* 0x000fe4000001006d */
[----:B------:R-:W5:Y:S01]  /*4c80*/  LDL.LU R109, [R1+0x10] ;  /* 0x00001000016d7983 */ /* 0x000f620000300800 */
[----:B0-----:R-:W-:Y:S01]  /*4c90*/  FFMA.FTZ R149, R118, R40, R149 ;  /* 0x0000002876957223 */ /* 0x001fe20000010095 */
[----:B------:R-:W-:Y:S01]  /*4ca0*/  FFMA.FTZ R107, R34, R107, R108 ;  /* 0x0000006b226b7223 */ /* 0x000fe2000001006c */
[----:B------:R-:W-:Y:S01]  /*4cb0*/  LOP3.LUT R40, R19, UR35, RZ, 0xfc, !PT ;  /* 0x0000002313287c12 */ /* 0x000fe2000f8efcff */
[----:B-1----:R-:W-:Y:S01]  /*4cc0*/  FMUL.FTZ R43, R132, UR48 ;  /* 0x00000030842b7c20 */ /* 0x002fe20008410000 */
[----:B------:R-:W-:Y:S01]  /*4cd0*/  FFMA.FTZ R148, R41, R149, R148 ;  /* 0x0000009529947223 */ /* 0x000fe20000010094 */
[----:B------:R-:W-:Y:S01]  /*4ce0*/  FFMA.FTZ R106, R33, R106, R107 ;  /* 0x0000006a216a7223 */ /* 0x000fe2000001006b */
[----:B------:R-:W-:Y:S01]  /*4cf0*/  IADD3 R40, PT, PT, -R40, UR28, RZ ;  /* 0x0000001c28287c10 */ /* 0x000fe2000fffe1ff */
[----:B------:R-:W-:Y:S01]  /*4d00*/  FMUL.FTZ R41, R150, UR48 ;  /* 0x0000003096297c20 */ /* 0x000fe20008410000 */
[----:B------:R-:W-:Y:S01]  /*4d10*/  FFMA.FTZ R88, R88, R148, R147 ;  /* 0x0000009458587223 */ /* 0x000fe20000010093 */
[----:B------:R-:W-:Y:S01]  /*4d20*/  FFMA.FTZ R105, R32, R105, R106 ;  /* 0x0000006920697223 */ /* 0x000fe2000001006a */
[----:B------:R-:W-:Y:S01]  /*4d30*/  LEA.HI R42, R19, R85, RZ, 0x1f ;  /* 0x00000055132a7211 */ /* 0x000fe200078ff8ff */
[----:B------:R-:W-:Y:S01]  /*4d40*/  FMUL.FTZ R41, R0, R41 ;  /* 0x0000002900297220 */ /* 0x000fe20000410000 */
[----:B------:R-:W-:Y:S01]  /*4d50*/  FFMA.FTZ R89, R89, R88, R146 ;  /* 0x0000005859597223 */ /* 0x000fe20000010092 */
[----:B------:R-:W-:Y:S01]  /*4d60*/  ISETP.GE.AND P2, PT, R40, 0x1, PT ;  /* 0x000000012800780c */ /* 0x000fe20003f46270 */
[----:B------:R-:W-:Y:S01]  /*4d70*/  FMUL.FTZ R43, R46, R43 ;  /* 0x0000002b2e2b7220 */ /* 0x000fe20000410000 */
[----:B------:R-:W-:Y:S01]  /*4d80*/  MOV R40, UR28 ;  /* 0x0000001c00287c02 */ /* 0x000fe20008000f00 */
[----:B------:R-:W-:Y:S01]  /*4d90*/  FFMA.FTZ R90, R90, R89, R145 ;  /* 0x000000595a5a7223 */ /* 0x000fe20000010091 */
[----:B------:R-:W-:Y:S01]  /*4da0*/  LEA R42, R42, UR23, 0x2 ;  /* 0x000000172a2a7c11 */ /* 0x000fe2000f8e10ff */
[----:B------:R-:W-:Y:S01]  /*4db0*/  FFMA.FTZ R84, R31, R84, R105 ;  /* 0x000000541f547223 */ /* 0x000fe20000010069 */
[----:B------:R-:W-:Y:S01]  /*4dc0*/  IADD3 R80, PT, PT, -R80, 0x800, R40 ;  /* 0x0000080050507810 */ /* 0x000fe20007ffe128 */
[----:B------:R-:W-:Y:S01]  /*4dd0*/  FFMA.FTZ R91, R91, R90, R144 ;  /* 0x0000005a5b5b7223 */ /* 0x000fe20000010090 */
[----:B------:R-:W-:Y:S01]  /*4de0*/  LEA.HI R40, R85, R85, RZ, 0x1b ;  /* 0x0000005555287211 */ /* 0x000fe200078fd8ff */
[----:B------:R0:W-:Y:S01]  /*4df0*/  STS [R42+0x2110], R41 ;  /* 0x002110292a007388 */ /* 0x0001e20000000800 */
[----:B------:R-:W-:Y:S01]  /*4e00*/  FFMA.FTZ R84, R29, R103, R84 ;  /* 0x000000671d547223 */ /* 0x000fe20000010054 */
[----:B------:R-:W-:Y:S01]  /*4e10*/  FFMA.FTZ R92, R92, R91, R143 ;  /* 0x0000005b5c5c7223 */ /* 0x000fe2000001008f */
[----:B------:R-:W-:Y:S01]  /*4e20*/  LEA R40, R40, UR23, 0x2 ;  /* 0x0000001728287c11 */ /* 0x000fe2000f8e10ff */
[----:B------:R-:W-:Y:S01]  /*4e30*/  FFMA.FTZ R150, R63, -R18, R150 ;  /* 0x800000123f967223 */ /* 0x000fe20000010096 */
[----:B------:R-:W-:Y:S01]  /*4e40*/  FFMA.FTZ R84, R28, R102, R84 ;  /* 0x000000661c547223 */ /* 0x000fe20000010054 */
[----:B------:R-:W-:Y:S01]  /*4e50*/  FFMA.FTZ R93, R93, R92, R142 ;  /* 0x0000005c5d5d7223 */ /* 0x000fe2000001008e */
[----:B------:R-:W-:Y:S01]  /*4e60*/  FFMA.FTZ R132, R61, -R16, R132 ;  /* 0x800000103d847223 */ /* 0x000fe20000010084 */
[----:B------:R1:W-:Y:S01]  /*4e70*/  STS [R40+0x2118], R43 ;  /* 0x0021182b28007388 */ /* 0x0003e20000000800 */
[----:B------:R-:W-:Y:S01]  /*4e80*/  FFMA.FTZ R103, R57, -R12, R128 ;  /* 0x8000000c39677223 */ /* 0x000fe20000010080 */
[----:B------:R-:W-:Y:S01]  /*4e90*/  FFMA.FTZ R94, R94, R93, R141 ;  /* 0x0000005d5e5e7223 */ /* 0x000fe2000001008d */
[----:B0-----:R-:W-:Y:S01]  /*4ea0*/  FMUL.FTZ R41, R131, UR48 ;  /* 0x0000003083297c20 */ /* 0x001fe20008410000 */
[----:B------:R-:W-:Y:S01]  /*4eb0*/  FMUL.FTZ R42, R130, UR48 ;  /* 0x00000030822a7c20 */ /* 0x000fe20008410000 */
[----:B------:R0:W-:Y:S01]  /*4ec0*/  STS [R40+0x2114], R81 ;  /* 0x0021145128007388 */ /* 0x0001e20000000800 */
[-C--:B------:R-:W-:Y:S01]  /*4ed0*/  FFMA.FTZ R95, R95, R94.reuse, R140 ;  /* 0x0000005e5f5f7223 */ /* 0x080fe2000001008c */
[----:B------:R-:W-:Y:S01]  /*4ee0*/  FMUL.FTZ R106, R11, R94 ;  /* 0x0000005e0b6a7220 */ /* 0x000fe20000410000 */
[----:B------:R-:W-:Y:S01]  /*4ef0*/  FMUL.FTZ R41, R45, R41 ;  /* 0x000000292d297220 */ /* 0x000fe20000410000 */
[----:B------:R-:W-:Y:S01]  /*4f00*/  FMUL.FTZ R42, R44, R42 ;  /* 0x0000002a2c2a7220 */ /* 0x000fe20000410000 */
[-C--:B------:R-:W-:Y:S01]  /*4f10*/  FMUL.FTZ R104, R12, R95.reuse ;  /* 0x0000005f0c687220 */ /* 0x080fe20000410000 */
[----:B------:R-:W-:Y:S01]  /*4f20*/  FFMA.FTZ R96, R96, R95, R139 ;  /* 0x0000005f60607223 */ /* 0x000fe2000001008b */
[----:B-1----:R-:W-:Y:S01]  /*4f30*/  FMUL.FTZ R43, R129, UR48 ;  /* 0x00000030812b7c20 */ /* 0x002fe20008410000 */
[----:B------:R1:W-:Y:S01]  /*4f40*/  STS [R40+0x211c], R41 ;  /* 0x00211c2928007388 */ /* 0x0003e20000000800 */
[----:B------:R-:W-:Y:S01]  /*4f50*/  FFMA.FTZ R131, R60, -R15, R131 ;  /* 0x8000000f3c837223 */ /* 0x000fe20000010083 */
[----:B------:R-:W-:Y:S01]  /*4f60*/  FFMA.FTZ R97, R97, R96, R138 ;  /* 0x0000006061617223 */ /* 0x000fe2000001008a */
[----:B------:R-:W-:Y:S01]  /*4f70*/  FMUL.FTZ R43, R39, R43 ;  /* 0x0000002b272b7220 */ /* 0x000fe20000410000 */
[----:B------:R1:W-:Y:S01]  /*4f80*/  STS [R40+0x2120], R42 ;  /* 0x0021202a28007388 */ /* 0x0003e20000000800 */
[----:B0-----:R-:W-:Y:S01]  /*4f90*/  FMUL.FTZ R81, R121, UR48 ;  /* 0x0000003079517c20 */ /* 0x001fe20008410000 */
[----:B------:R-:W-:Y:S01]  /*4fa0*/  FFMA.FTZ R98, R98, R97, R137 ;  /* 0x0000006162627223 */ /* 0x000fe20000010089 */
[----:B------:R-:W-:Y:S01]  /*4fb0*/  FFMA.FTZ R130, R59, -R14, R130 ;  /* 0x8000000e3b827223 */ /* 0x000fe20000010082 */
[----:B------:R0:W-:Y:S01]  /*4fc0*/  STS [R40+0x2124], R43 ;  /* 0x0021242b28007388 */ /* 0x0001e20000000800 */
[----:B------:R-:W-:Y:S01]  /*4fd0*/  FFMA.FTZ R129, R58, -R13, R129 ;  /* 0x8000000d3a817223 */ /* 0x000fe20000010081 */
[-C--:B------:R-:W-:Y:S01]  /*4fe0*/  FFMA.FTZ R99, R99, R98.reuse, R136 ;  /* 0x0000006263637223 */ /* 0x080fe20000010088 */
[----:B-1----:R-:W-:Y:S01]  /*4ff0*/  FMUL.FTZ R41, R128, UR48 ;  /* 0x0000003080297c20 */ /* 0x002fe20008410000 */
[----:B------:R-:W-:-:S02]  /*5000*/  FMUL.FTZ R87, R15, R98 ;  /* 0x000000620f577220 */ /* 0x000fc40000410000 */
[----:B------:R-:W-:Y:S01]  /*5010*/  FFMA.FTZ R100, R100, R99, R135 ;  /* 0x0000006364647223 */ /* 0x000fe20000010087 */
[----:B------:R-:W-:Y:S01]  /*5020*/  FMUL.FTZ R42, R127, UR48 ;  /* 0x000000307f2a7c20 */ /* 0x000fe20008410000 */
[----:B------:R-:W-:Y:S01]  /*5030*/  FMUL.FTZ R41, R38, R41 ;  /* 0x0000002926297220 */ /* 0x000fe20000410000 */
[----:B------:R-:W-:Y:S01]  /*5040*/  FMUL.FTZ R86, R16, R99 ;  /* 0x0000006310567220 */ /* 0x000fe20000410000 */
[----:B------:R-:W-:Y:S01]  /*5050*/  FFMA.FTZ R101, R101, R100, R134 ;  /* 0x0000006465657223 */ /* 0x000fe20000010086 */
[----:B0-----:R-:W-:Y:S01]  /*5060*/  FMUL.FTZ R43, R126, UR48 ;  /* 0x000000307e2b7c20 */ /* 0x001fe20008410000 */
[----:B------:R-:W-:Y:S01]  /*5070*/  FMUL.FTZ R42, R37, R42 ;  /* 0x0000002a252a7220 */ /* 0x000fe20000410000 */
[----:B------:R0:W-:Y:S01]  /*5080*/  STS [R40+0x2128], R41 ;  /* 0x0021282928007388 */ /* 0x0001e20000000800 */
[----:B------:R-:W-:Y:S01]  /*5090*/  FMUL.FTZ R82, R18, R101 ;  /* 0x0000006512527220 */ /* 0x000fe20000410000 */
[----:B------:R-:W-:Y:S01]  /*50a0*/  FMUL.FTZ R43, R36, R43 ;  /* 0x0000002b242b7220 */ /* 0x000fe20000410000 */
[----:B------:R-:W-:Y:S01]  /*50b0*/  FMUL.FTZ R83, R17, R100 ;  /* 0x0000006411537220 */ /* 0x000fe20000410000 */
[----:B------:R1:W-:Y:S01]  /*50c0*/  STS [R40+0x212c], R42 ;  /* 0x00212c2a28007388 */ /* 0x0003e20000000800 */
[----:B------:R-:W-:-:S03]  /*50d0*/  FFMA.FTZ R102, R82, R150, RZ ;  /* 0x0000009652667223 */ /* 0x000fc600000100ff */
[----:B------:R1:W-:Y:S01]  /*50e0*/  STS [R40+0x2130], R43 ;  /* 0x0021302b28007388 */ /* 0x0003e20000000800 */
[----:B------:R-:W-:Y:S01]  /*50f0*/  FFMA.FTZ R102, R83, R133, R102 ;  /* 0x0000008553667223 */ /* 0x000fe20000010066 */
[----:B0-----:R-:W-:-:S03]  /*5100*/  FMUL.FTZ R41, R125, UR48 ;  /* 0x000000307d297c20 */ /* 0x001fc60008410000 */
[----:B------:R-:W-:Y:S01]  /*5110*/  FFMA.FTZ R102, R86, R132, R102 ;  /* 0x0000008456667223 */ /* 0x000fe20000010066 */
[----:B-1----:R-:W-:Y:S01]  /*5120*/  FMUL.FTZ R42, R124, UR48 ;  /* 0x000000307c2a7c20 */ /* 0x002fe20008410000 */
[----:B------:R-:W-:Y:S02]  /*5130*/  FMUL.FTZ R41, R35, R41 ;  /* 0x0000002923297220 */ /* 0x000fe40000410000 */
[----:B------:R-:W-:Y:S01]  /*5140*/  FFMA.FTZ R102, R87, R131, R102 ;  /* 0x0000008357667223 */ /* 0x000fe20000010066 */
[----:B------:R-:W-:Y:S01]  /*5150*/  FMUL.FTZ R43, R123, UR48 ;  /* 0x000000307b2b7c20 */ /* 0x000fe20008410000 */
[----:B------:R-:W-:Y:S01]  /*5160*/  FMUL.FTZ R42, R34, R42 ;  /* 0x0000002a222a7220 */ /* 0x000fe20000410000 */
[----:B------:R0:W-:Y:S02]  /*5170*/  STS [R40+0x2134], R41 ;  /* 0x0021342928007388 */ /* 0x0001e40000000800 */
[----:B------:R-:W-:Y:S02]  /*5180*/  FMUL.FTZ R43, R33, R43 ;  /* 0x0000002b212b7220 */ /* 0x000fe40000410000 */
[----:B------:R1:W-:Y:S04]  /*5190*/  STS [R40+0x2138], R42 ;  /* 0x0021382a28007388 */ /* 0x0003e80000000800 */
[----:B------:R1:W-:Y:S01]  /*51a0*/  STS [R40+0x213c], R43 ;  /* 0x00213c2b28007388 */ /* 0x0003e20000000800 */
[----:B0-----:R-:W-:-:S04]  /*51b0*/  FMUL.FTZ R41, R122, UR48 ;  /* 0x000000307a297c20 */ /* 0x001fc80008410000 */
[----:B-1----:R-:W-:Y:S01]  /*51c0*/  FMUL.FTZ R42, R32, R41 ;  /* 0x00000029202a7220 */ /* 0x002fe20000410000 */
[----:B------:R-:W-:Y:S01]  /*51d0*/  FMUL.FTZ R41, R31, R81 ;  /* 0x000000511f297220 */ /* 0x000fe20000410000 */
[----:B------:R-:W-:Y:S01]  /*51e0*/  FMUL.FTZ R81, R14, R97 ;  /* 0x000000610e517220 */ /* 0x000fe20000410000 */
[----:B------:R-:W-:Y:S02]  /*51f0*/  FMUL.FTZ R43, R119, UR48 ;  /* 0x00000030772b7c20 */ /* 0x000fe40008410000 */
[----:B------:R0:W-:Y:S01]  /*5200*/  STS [R40+0x2140], R42 ;  /* 0x0021402a28007388 */ /* 0x0001e20000000800 */
[----:B------:R-:W-:Y:S01]  /*5210*/  FFMA.FTZ R102, R81, R130, R102 ;  /* 0x0000008251667223 */ /* 0x000fe20000010066 */
[----:B------:R-:W-:Y:S01]  /*5220*/  FMUL.FTZ R43, R28, R43 ;  /* 0x0000002b1c2b7220 */ /* 0x000fe20000410000 */
[----:B--2---:R-:W-:Y:S01]  /*5230*/  FADD.FTZ R157, R104, R157 ;  /* 0x0000009d689d7221 */ /* 0x004fe20000010000 */
[----:B0-----:R-:W-:-:S03]  /*5240*/  FMUL.FTZ R42, R13, R96 ;  /* 0x000000600d2a7220 */ /* 0x001fc60000410000 */
[----:B------:R0:W-:Y:S01]  /*5250*/  STS [R40+0x214c], R43 ;  /* 0x00214c2b28007388 */ /* 0x0001e20000000800 */
[----:B---3--:R-:W-:Y:S01]  /*5260*/  FADD.FTZ R156, R106, R156 ;  /* 0x0000009c6a9c7221 */ /* 0x008fe20000010000 */
[----:B------:R-:W-:Y:S02]  /*5270*/  FFMA.FTZ R102, R42, R129, R102 ;  /* 0x000000812a667223 */ /* 0x000fe40000010066 */
[----:B------:R-:W-:Y:S04]  /*5280*/  STL [R1+0x24], R157 ;  /* 0x0000249d01007387 */ /* 0x000fe80000100800 */
[----:B------:R-:W-:Y:S04]  /*5290*/  STL [R1+0x20], R156 ;  /* 0x0000209c01007387 */ /* 0x000fe80000100800 */
[----:B------:R-:W2:Y:S01]  /*52a0*/  LDL.LU R113, [R1+0xc] ;  /* 0x00000c0001717983 */ /* 0x000ea20000300800 */
[----:B0-----:R-:W-:Y:S01]  /*52b0*/  FFMA.FTZ R43, R104, R103, R102 ;  /* 0x00000067682b7223 */ /* 0x001fe20000010066 */
[----:B------:R-:W-:Y:S01]  /*52c0*/  FFMA.FTZ R127, R56, -R11, R127 ;  /* 0x8000000b387f7223 */ /* 0x000fe2000001007f */
[----:B------:R-:W-:Y:S01]  /*52d0*/  FMUL.FTZ R105, R10, R93 ;  /* 0x0000005d0a697220 */ /* 0x000fe20000410000 */
[----:B------:R-:W-:Y:S01]  /*52e0*/  FFMA.FTZ R126, R55, -R10, R126 ;  /* 0x8000000a377e7223 */ /* 0x000fe2000001007e */
[----:B------:R-:W-:Y:S01]  /*52f0*/  FMUL.FTZ R107, R95, UR51 ;  /* 0x000000335f6b7c20 */ /* 0x000fe20008410000 */
[----:B------:R-:W-:Y:S01]  /*5300*/  FFMA.FTZ R43, R106, R127, R43 ;  /* 0x0000007f6a2b7223 */ /* 0x000fe2000001002b */
[----:B------:R-:W-:Y:S01]  /*5310*/  FMUL.FTZ R106, R9, R92 ;  /* 0x0000005c096a7220 */ /* 0x000fe20000410000 */
[C---:B----4-:R-:W-:Y:S01]  /*5320*/  FADD.FTZ R155, R105.reuse, R155 ;  /* 0x0000009b699b7221 */ /* 0x050fe20000010000 */
[----:B------:R-:W-:Y:S01]  /*5330*/  FFMA.FTZ R125, R54, -R9, R125 ;  /* 0x80000009367d7223 */ /* 0x000fe2000001007d */
[----:B------:R-:W-:Y:S01]  /*5340*/  FFMA.FTZ R43, R105, R126, R43 ;  /* 0x0000007e692b7223 */ /* 0x000fe2000001002b */
[----:B------:R-:W-:Y:S01]  /*5350*/  FFMA.FTZ R124, R53, -R8, R124 ;  /* 0x80000008357c7223 */ /* 0x000fe2000001007c */
[----:B------:R-:W-:Y:S01]  /*5360*/  FMUL.FTZ R108, R91, UR51 ;  /* 0x000000335b6c7c20 */ /* 0x000fe20008410000 */
[----:B------:R-:W-:Y:S01]  /*5370*/  STL [R1+0x1c], R155 ;  /* 0x00001c9b01007387 */ /* 0x000fe20000100800 */
[----:B------:R-:W-:Y:S01]  /*5380*/  FMUL.FTZ R103, R103, R107 ;  /* 0x0000006b67677220 */ /* 0x000fe20000410000 */
[----:B------:R-:W-:-:S02]  /*5390*/  FMUL.FTZ R110, R6, R89 ;  /* 0x00000059066e7220 */ /* 0x000fc40000410000 */
[----:B------:R0:W-:Y:S01]  /*53a0*/  STS [R40+0x2144], R41 ;  /* 0x0021442928007388 */ /* 0x0001e20000000800 */
[----:B-----5:R-:W-:Y:S01]  /*53b0*/  FADD.FTZ R153, R106, R153 ;  /* 0x000000996a997221 */ /* 0x020fe20000010000 */
[----:B------:R-:W-:-:S04]  /*53c0*/  FMUL.FTZ R107, R8, R91 ;  /* 0x0000005b086b7220 */ /* 0x000fc80000410000 */
[----:B------:R-:W-:Y:S01]  /*53d0*/  STL [R1+0x18], R153 ;  /* 0x0000189901007387 */ /* 0x000fe20000100800 */
[----:B------:R-:W-:Y:S01]  /*53e0*/  FFMA.FTZ R43, R106, R125, R43 ;  /* 0x0000007d6a2b7223 */ /* 0x000fe2000001002b */
[----:B------:R-:W-:Y:S01]  /*53f0*/  FADD.FTZ R152, R42, R152 ;  /* 0x000000982a987221 */ /* 0x000fe20000010000 */
[----:B0-----:R-:W-:Y:S01]  /*5400*/  FMUL.FTZ R41, R120, UR48 ;  /* 0x0000003078297c20 */ /* 0x001fe20008410000 */
[----:B------:R-:W3:Y:S01]  /*5410*/  LDL.LU R112, [R1+0x8] ;  /* 0x0000080001707983 */ /* 0x000ee20000300800 */
[----:B------:R-:W-:Y:S01]  /*5420*/  FMUL.FTZ R106, R124, R108 ;  /* 0x0000006c7c6a7220 */ /* 0x000fe20000410000 */
[----:B------:R-:W-:Y:S01]  /*5430*/  FMUL.FTZ R108, R7, R90 ;  /* 0x0000005a076c7220 */ /* 0x000fe20000410000 */
[----:B------:R-:W-:Y:S01]  /*5440*/  FADD.FTZ R151, R107, R151 ;  /* 0x000000976b977221 */ /* 0x000fe20000010000 */
[----:B------:R-:W-:Y:S01]  /*5450*/  STL [R1+0x28], R152 ;  /* 0x0000289801007387 */ /* 0x000fe20000100800 */
[----:B------:R-:W-:-:S03]  /*5460*/  FMUL.FTZ R41, R29, R41 ;  /* 0x000000291d297220 */ /* 0x000fc60000410000 */
[----:B------:R-:W-:Y:S04]  /*5470*/  STL [R1+0x14], R151 ;  /* 0x0000149701007387 */ /* 0x000fe80000100800 */
[----:B------:R-:W4:Y:S01]  /*5480*/  LDL.LU R114, [R1+0x4] ;  /* 0x0000040001727983 */ /* 0x000f220000300800 */
[----:B------:R-:W0:Y:S03]  /*5490*/  S2UR UR34, SR_CTAID.X ;  /* 0x00000000002279c3 */ /* 0x000e260000002500 */
[----:B------:R1:W-:Y:S01]  /*54a0*/  STS [R40+0x2148], R41 ;  /* 0x0021482928007388 */ /* 0x0003e20000000800 */
[----:B------:R-:W-:-:S04]  /*54b0*/  FADD.FTZ R109, R108, R109 ;  /* 0x0000006d6c6d7221 */ /* 0x000fc80000010000 */
[----:B-1----:R-:W0:Y:S01]  /*54c0*/  LDC.64 R40, c[0x0][0x4d8] ;  /* 0x00013600ff287b82 */ /* 0x002e220000000a00 */
[----:B------:R-:W-:Y:S01]  /*54d0*/  STL [R1+0x10], R109 ;  /* 0x0000106d01007387 */ /* 0x000fe20000100800 */
[----:B--2---:R-:W-:-:S05]  /*54e0*/  FADD.FTZ R113, R110, R113 ;  /* 0x000000716e717221 */ /* 0x004fca0000010000 */
[----:B------:R1:W-:Y:S04]  /*54f0*/  STL [R1+0xc], R113 ;  /* 0x00000c7101007387 */ /* 0x0003e80000100800 */
[----:B-1----:R-:W2:Y:S01]  /*5500*/  LDL.LU R113, [R1] ;  /* 0x0000000001717983 */ /* 0x002ea20000300800 */
[----:B------:R-:W-:Y:S01]  /*5510*/  FFMA.FTZ R124, R107, R124, R43 ;  /* 0x0000007c6b7c7223 */ /* 0x000fe2000001002b */
[----:B------:R-:W-:Y:S01]  /*5520*/  MOV R42, R19 ;  /* 0x00000013002a7202 */ /* 0x000fe20000000f00 */
[----:B------:R-:W-:Y:S02]  /*5530*/  HFMA2 R43, -RZ, RZ, 0, 0 ;  /* 0x00000000ff2b7431 */ /* 0x000fe400000001ff */
[----:B------:R-:W-:Y:S02]  /*5540*/  FFMA.FTZ R123, R52, -R7, R123 ;  /* 0x80000007347b7223 */ /* 0x000fe4000001007b */
[----:B0-----:R-:W-:-:S04]  /*5550*/  IMAD.WIDE.U32 R42, R40, UR34, R42 ;  /* 0x00000022282a7c25 */ /* 0x001fc8000f8e002a */
[----:B------:R-:W-:Y:S01]  /*5560*/  FFMA.FTZ R40, R108, R123, R124 ;  /* 0x0000007b6c287223 */ /* 0x000fe2000001007c */
[----:B------:R-:W-:Y:S01]  /*5570*/  FMUL.FTZ R108, R89, UR51 ;  /* 0x00000033596c7c20 */ /* 0x000fe20008410000 */
[----:B------:R-:W-:Y:S02]  /*5580*/  IMAD R43, R41, UR34, R43 ;  /* 0x00000022292b7c24 */ /* 0x000fe4000f8e022b */
[----:B------:R-:W-:Y:S01]  /*5590*/  FFMA.FTZ R41, R51, -R6, R122 ;  /* 0x8000000633297223 */ /* 0x000fe2000001007a */
[----:B------:R-:W-:-:S03]  /*55a0*/  IADD3 R111, PT, PT, R19, 0x80, RZ ;  /* 0x00000080136f7810 */ /* 0x000fc60007ffe0ff */
[----:B------:R-:W-:Y:S01]  /*55b0*/  FMUL.FTZ R108, R41, R108 ;  /* 0x0000006c296c7220 */ /* 0x000fe20000410000 */
[----:B------:R-:W-:Y:S01]  /*55c0*/  FFMA.FTZ R41, R110, R41, R40 ;  /* 0x000000296e297223 */ /* 0x000fe20000010028 */
[----:B------:R-:W-:-:S04]  /*55d0*/  LEA.HI R40, R111, R19, RZ, 0x1b ;  /* 0x000000136f287211 */ /* 0x000fc800078fd8ff */
[----:B------:R-:W-:Y:S01]  /*55e0*/  LEA R111, R40, UR23, 0x2 ;  /* 0x00000017286f7c11 */ /* 0x000fe2000f8e10ff */
[----:B------:R-:W-:Y:S01]  /*55f0*/  BAR.SYNC.DEFER_BLOCKING 0x0 ;  /* 0x0000000000007b1d */ /* 0x000fe20000010000 */
[----:B------:R-:W-:Y:S01]  /*5600*/  USHF.R.S32.HI UR34, URZ, 0x1f, UR9 ;  /* 0x0000001fff227899 */ /* 0x000fe20008011409 */
[----:B------:R-:W-:-:S03]  /*5610*/  IMAD.U32 R109, RZ, RZ, UR42 ;  /* 0x0000002aff6d7e24 */ /* 0x000fc6000f8e00ff */
[----:B------:R-:W-:Y:S01]  /*5620*/  UIMAD UR34, UR34, UR42, URZ ;  /* 0x0000002a222272a4 */ /* 0x000fe2000f8e02ff */
[----:B------:R-:W-:-:S04]  /*5630*/  IMAD.WIDE.U32 R42, R109, UR9, R42 ;  /* 0x000000096d2a7c25 */ /* 0x000fc8000f8e002a */
[----:B------:R-:W-:Y:S01]  /*5640*/  FFMA.FTZ R121, R50, -R4, R121 ;  /* 0x8000000432797223 */ /* 0x000fe20000010079 */
[----:B------:R-:W-:Y:S01]  /*5650*/  FMUL.FTZ R109, R4, R88 ;  /* 0x00000058046d7220 */ /* 0x000fe20000410000 */
[----:B------:R-:W-:Y:S01]  /*5660*/  UIMAD UR34, UR9, UR43, UR34 ;  /* 0x0000002b092272a4 */ /* 0x000fe2000f8e0222 */
[----:B------:R-:W-:Y:S01]  /*5670*/  IADD3 R40, P3, PT, R42, UR35, RZ ;  /* 0x000000232a287c10 */ /* 0x000fe2000ff7e0ff */
[----:B------:R-:W0:Y:S01]  /*5680*/  LDS R111, [R111+0x2310] ;  /* 0x002310006f6f7984 */ /* 0x000e220000000800 */
[C---:B---3--:R-:W-:Y:S01]  /*5690*/  FADD.FTZ R112, R109.reuse, R112 ;  /* 0x000000706d707221 */ /* 0x048fe20000010000 */
[----:B------:R-:W-:Y:S02]  /*56a0*/  FFMA.FTZ R42, R109, R121, R41 ;  /* 0x000000796d2a7223 */ /* 0x000fe40000010029 */
[----:B------:R-:W-:Y:S02]  /*56b0*/  IADD3.X R41, PT, PT, R43, UR34, RZ, P3, !PT ;  /* 0x000000222b297c10 */ /* 0x000fe40009ffe4ff */
[----:B------:R-:W-:Y:S01]  /*56c0*/  MOV R109, UR44 ;  /* 0x0000002c006d7c02 */ /* 0x000fe20008000f00 */
[----:B------:R1:W-:Y:S04]  /*56d0*/  STL [R1+0x8], R112 ;  /* 0x0000087001007387 */ /* 0x0003e80000100800 */
[----:B------:R-:W-:-:S04]  /*56e0*/  IMAD.WIDE.U32 R40, R109, UR8, R40 ;  /* 0x000000086d287c25 */ /* 0x000fc8000f8e0028 */
[----:B------:R-:W-:Y:S02]  /*56f0*/  IMAD.U32 R109, RZ, RZ, UR45 ;  /* 0x0000002dff6d7e24 */ /* 0x000fe4000f8e00ff */
[----:B------:R-:W-:Y:S01]  /*5700*/  FFMA.FTZ R120, R49, -R3, R120 ;  /* 0x8000000331787223 */ /* 0x000fe20000010078 */
[----:B------:R-:W-:Y:S01]  /*5710*/  FMUL.FTZ R43, R3, R148 ;  /* 0x00000094032b7220 */ /* 0x000fe20000410000 */
[----:B-1----:R-:W-:Y:S01]  /*5720*/  FMUL.FTZ R112, R148, UR51 ;  /* 0x0000003394707c20 */ /* 0x002fe20008410000 */
[----:B------:R-:W-:Y:S02]  /*5730*/  IMAD R41, R109, UR8, R41 ;  /* 0x000000086d297c24 */ /* 0x000fe4000f8e0229 */
[----:B------:R-:W-:Y:S01]  /*5740*/  FMUL.FTZ R109, R2, R149 ;  /* 0x00000095026d7220 */ /* 0x000fe20000410000 */
[----:B------:R-:W-:Y:S01]  /*5750*/  IADD3 R118, PT, PT, R19, 0x100, RZ ;  /* 0x0000010013767810 */ /* 0x000fe20007ffe0ff */
[C---:B----4-:R-:W-:Y:S01]  /*5760*/  FADD.FTZ R114, R43.reuse, R114 ;  /* 0x000000722b727221 */ /* 0x050fe20000010000 */
[----:B------:R-:W-:Y:S01]  /*5770*/  FMUL.FTZ R112, R120, R112 ;  /* 0x0000007078707220 */ /* 0x000fe20000410000 */
[----:B------:R-:W-:Y:S01]  /*5780*/  FFMA.FTZ R120, R43, R120, R42 ;  /* 0x000000782b787223 */ /* 0x000fe2000001002a */
[----:B------:R-:W-:Y:S01]  /*5790*/  LEA R42, P3, R40, UR46, 0x2 ;  /* 0x0000002e282a7c11 */ /* 0x000fe2000f8610ff */
[----:B------:R-:W-:Y:S01]  /*57a0*/  FMUL.FTZ R104, R94, UR51 ;  /* 0x000000335e687c20 */ /* 0x000fe20008410000 */
[----:B------:R-:W-:Y:S01]  /*57b0*/  FMUL.FTZ R102, R93, UR51 ;  /* 0x000000335d667c20 */ /* 0x000fe20008410000 */
[----:B------:R-:W-:Y:S01]  /*57c0*/  FMUL.FTZ R105, R92, UR51 ;  /* 0x000000335c697c20 */ /* 0x000fe20008410000 */
[----:B------:R-:W-:Y:S01]  /*57d0*/  FMUL.FTZ R107, R90, UR51 ;  /* 0x000000335a6b7c20 */ /* 0x000fe20008410000 */
[----:B------:R-:W-:Y:S01]  /*57e0*/  FMUL.FTZ R110, R88, UR51 ;  /* 0x00000033586e7c20 */ /* 0x000fe20008410000 */
[----:B------:R-:W-:Y:S01]  /*57f0*/  FFMA.FTZ R119, R48, -R2, R119 ;  /* 0x8000000230777223 */ /* 0x000fe20000010077 */
[----:B------:R-:W-:Y:S01]  /*5800*/  FMUL.FTZ R117, R149, UR51 ;  /* 0x0000003395757c20 */ /* 0x000fe20008410000 */
[----:B------:R-:W-:Y:S01]  /*5810*/  LEA.HI R118, R118, R19, RZ, 0x1b ;  /* 0x0000001376767211 */ /* 0x000fe200078fd8ff */
[----:B------:R-:W-:Y:S01]  /*5820*/  BSSY.RECONVERGENT B0, `(.L_x_330) ;  /* 0x000001a000007945 */ /* 0x000fe20003800200 */
[----:B------:R1:W-:Y:S01]  /*5830*/  STL [R1+0x4], R114 ;  /* 0x0000047201007387 */ /* 0x0003e20000100800 */
[----:B------:R-:W-:Y:S01]  /*5840*/  LEA.HI.X R43, R40, UR47, R41, 0x2, P3 ;  /* 0x0000002f282b7c11 */ /* 0x000fe200098f1429 */
[----:B------:R-:W-:Y:S01]  /*5850*/  FMUL.FTZ R104, R127, R104 ;  /* 0x000000687f687220 */ /* 0x000fe20000410000 */
[----:B------:R-:W-:Y:S01]  /*5860*/  FMUL.FTZ R102, R126, R102 ;  /* 0x000000667e667220 */ /* 0x000fe20000410000 */
[----:B------:R-:W-:Y:S01]  /*5870*/  FMUL.FTZ R105, R125, R105 ;  /* 0x000000697d697220 */ /* 0x000fe20000410000 */
[----:B------:R-:W-:Y:S01]  /*5880*/  FMUL.FTZ R107, R123, R107 ;  /* 0x0000006b7b6b7220 */ /* 0x000fe20000410000 */
[----:B------:R-:W-:Y:S01]  /*5890*/  FMUL.FTZ R110, R121, R110 ;  /* 0x0000006e796e7220 */ /* 0x000fe20000410000 */
[----:B------:R-:W-:Y:S01]  /*58a0*/  FMUL.FTZ R117, R119, R117 ;  /* 0x0000007577757220 */ /* 0x000fe20000410000 */
[----:B------:R-:W-:Y:S01]  /*58b0*/  LEA R118, R118, UR23, 0x2 ;  /* 0x0000001776767c11 */ /* 0x000fe2000f8e10ff */
[----:B------:R-:W-:Y:S01]  /*58c0*/  FMUL.FTZ R116, R96, UR51 ;  /* 0x0000003360747c20 */ /* 0x000fe20008410000 */
[C---:B------:R-:W-:Y:S01]  /*58d0*/  ISETP.GE.AND P3, PT, R80.reuse, 0x81, PT ;  /* 0x000000815000780c */ /* 0x040fe20003f66270 */
[----:B------:R-:W-:Y:S01]  /*58e0*/  FMUL.FTZ R115, R97, UR51 ;  /* 0x0000003361737c20 */ /* 0x000fe20008410000 */
[----:B------:R-:W-:Y:S01]  /*58f0*/  ISETP.GE.AND P4, PT, R80, 0x101, PT ;  /* 0x000001015000780c */ /* 0x000fe20003f86270 */
[----:B-1----:R-:W-:Y:S01]  /*5900*/  FMUL.FTZ R114, R98, UR51 ;  /* 0x0000003362727c20 */ /* 0x002fe20008410000 */
[----:B------:R-:W-:Y:S01]  /*5910*/  FMUL.FTZ R41, R100, UR51 ;  /* 0x0000003364297c20 */ /* 0x000fe20008410000 */
[----:B------:R-:W-:Y:S01]  /*5920*/  FMUL.FTZ R40, R101, UR51 ;  /* 0x0000003365287c20 */ /* 0x000fe20008410000 */
[C---:B--2---:R-:W-:Y:S01]  /*5930*/  FADD.FTZ R113, R109.reuse, R113 ;  /* 0x000000716d717221 */ /* 0x044fe20000010000 */
[----:B------:R-:W-:-:S04]  /*5940*/  FFMA.FTZ R109, R109, R119, R120 ;  /* 0x000000776d6d7223 */ /* 0x000fc80000010078 */
[----:B------:R1:W-:Y:S02]  /*5950*/  STL [R1], R113 ;  /* 0x0000007101007387 */ /* 0x0003e40000100800 */
[----:B-1----:R-:W-:Y:S01]  /*5960*/  FMUL.FTZ R113, R99, UR51 ;  /* 0x0000003363717c20 */ /* 0x002fe20008410000 */
[----:B0-----:R-:W-:Y:S06]  /*5970*/  @!P2 BRA `(.L_x_331) ;  /* 0x000000000010a947 */ /* 0x001fec0003800000 */
[----:B------:R-:W-:-:S04]  /*5980*/  LEA.HI R119, R19, R19, RZ, 0x1b ;  /* 0x0000001313777211 */ /* 0x000fc800078fd8ff */
[----:B------:R-:W-:-:S06]  /*5990*/  LEA R119, R119, UR23, 0x2 ;  /* 0x0000001777777c11 */ /* 0x000fcc000f8e10ff */
[----:B------:R-:W0:Y:S04]  /*59a0*/  LDS R119, [R119+0x2110] ;  /* 0x0021100077777984 */ /* 0x000e280000000800 */
[----:B0-----:R0:W-:Y:S02]  /*59b0*/  REDG.E.ADD.F32.FTZ.RN.STRONG.GPU desc[UR32][R42.64], R119 ;  /* 0x000000772a0079a6 */ /* 0x0011e4000c12f320 */
.L_x_331:
[----:B------:R-:W-:Y:S05]  /*59c0*/  BSYNC.RECONVERGENT B0 ;  /* 0x0000000000007941 */ /* 0x000fea0003800200 */
.L_x_330:
[----:B------:R-:W-:Y:S04]  /*59d0*/  BSSY.RECONVERGENT B0, `(.L_x_332) ;  /* 0x0000003000007945 */ /* 0x000fe80003800200 */
[----:B------:R-:W-:Y:S05]  /*59e0*/  @!P3 BRA `(.L_x_333) ;  /* 0x000000000004b947 */ /* 0x000fea0003800000 */
[----:B------:R1:W-:Y:S02]  /*59f0*/  REDG.E.ADD.F32.FTZ.RN.STRONG.GPU desc[UR32][R42.64+0x200], R111 ;  /* 0x0002006f2a0079a6 */ /* 0x0003e4000c12f320 */
.L_x_333:
[----:B------:R-:W-:Y:S05]  /*5a00*/  BSYNC.RECONVERGENT B0 ;  /* 0x0000000000007941 */ /* 0x000fea0003800200 */
.L_x_332:
[----:B------:R-:W2:Y:S01]  /*5a10*/  LDS R118, [R118+0x2510] ;  /* 0x0025100076767984 */ /* 0x000ea20000000800 */
[----:B------:R-:W-:Y:S01]  /*5a20*/  BSSY.RECONVERGENT B0, `(.L_x_334) ;  /* 0x0000004000007945 */ /* 0x000fe20003800200 */
[----:B-1----:R-:W-:-:S03]  /*5a30*/  IADD3 R111, PT, PT, R19, 0x180, RZ ;  /* 0x00000180136f7810 */ /* 0x002fc60007ffe0ff */
[----:B------:R-:W-:Y:S05]  /*5a40*/  @!P4 BRA `(.L_x_335) ;  /* 0x000000000004c947 */ /* 0x000fea0003800000 */
[----:B--2---:R1:W-:Y:S02]  /*5a50*/  REDG.E.ADD.F32.FTZ.RN.STRONG.GPU desc[UR32][R42.64+0x400], R118 ;  /* 0x000400762a0079a6 */ /* 0x0043e4000c12f320 */
.L_x_335:
[----:B------:R-:W-:Y:S05]  /*5a60*/  BSYNC.RECONVERGENT B0 ;  /* 0x0000000000007941 */ /* 0x000fea0003800200 */
.L_x_334:
[-C--:B------:R-:W-:Y:S01]  /*5a70*/  LEA.HI R111, R111, R19.reuse, RZ, 0x1b ;  /* 0x000000136f6f7211 */ /* 0x080fe200078fd8ff */
[----:B-12---:R-:W-:Y:S01]  /*5a80*/  VIADD R118, R19, 0x200 ;  /* 0x0000020013767836 */ /* 0x006fe20000000000 */
[----:B------:R-:W-:Y:S01]  /*5a90*/  ISETP.GE.AND P2, PT, R80, 0x181, PT ;  /* 0x000001815000780c */ /* 0x000fe20003f46270 */
[----:B------:R-:W-:Y:S01]  /*5aa0*/  BSSY.RECONVERGENT B0, `(.L_x_336) ;  /* 0x000000d000007945 */ /* 0x000fe20003800200 */
[----:B------:R-:W-:Y:S02]  /*5ab0*/  LEA R111, R111, UR23, 0x2 ;  /* 0x000000176f6f7c11 */ /* 0x000fe4000f8e10ff */
[----:B------:R-:W-:Y:S02]  /*5ac0*/  LEA.HI R118, R118, R19, RZ, 0x1b ;  /* 0x0000001376767211 */ /* 0x000fe400078fd8ff */
[----:B0-----:R-:W-:Y:S02]  /*5ad0*/  IADD3 R119, PT, PT, R19, 0x280, RZ ;  /* 0x0000028013777810 */ /* 0x001fe40007ffe0ff */
[----:B------:R-:W0:Y:S01]  /*5ae0*/  LDS R111, [R111+0x2710] ;  /* 0x002710006f6f7984 */ /* 0x000e220000000800 */
[----:B------:R-:W-:-:S02]  /*5af0*/  ISETP.GE.AND P3, PT, R80, 0x201, PT ;  /* 0x000002015000780c */ /* 0x000fc40003f66270 */
[C---:B------:R-:W-:Y:S02]  /*5b00*/  ISETP.GE.AND P4, PT, R80.reuse, 0x281, PT ;  /* 0x000002815000780c */ /* 0x040fe40003f86270 */
[----:B------:R-:W-:Y:S02]  /*5b10*/  ISETP.GE.AND P5, PT, R80, 0x301, PT ;  /* 0x000003015000780c */ /* 0x000fe40003fa6270 */
[----:B------:R-:W-:Y:S02]  /*5b20*/  LEA R118, R118, UR23, 0x2 ;  /* 0x0000001776767c11 */ /* 0x000fe4000f8e10ff */
[----:B------:R-:W-:Y:S02]  /*5b30*/  LEA.HI R119, R119, R19, RZ, 0x1b ;  /* 0x0000001377777211 */ /* 0x000fe400078fd8ff */
[----:B------:R-:W-:Y:S01]  /*5b40*/  IADD3 R120, PT, PT, R19, 0x300, RZ ;  /* 0x0000030013787810 */ /* 0x000fe20007ffe0ff */
[----:B------:R-:W-:Y:S06]  /*5b50*/  @!P2 BRA `(.L_x_337) ;  /* 0x000000000004a947 */ /* 0x000fec0003800000 */
[----:B0-----:R1:W-:Y:S02]  /*5b60*/  REDG.E.ADD.F32.FTZ.RN.STRONG.GPU desc[UR32][R42.64+0x600], R111 ;  /* 0x0006006f2a0079a6 */ /* 0x0013e4000c12f320 */
.L_x_337:
[----:B------:R-:W-:Y:S05]  /*5b70*/  BSYNC.RECONVERGENT B0 ;  /* 0x0000000000007941 */ /* 0x000fea0003800200 */
.L_x_336:
[----:B------:R-:W2:Y:S01]  /*5b80*/  LDS R118, [R118+0x2910] ;  /* 0x0029100076767984 */ /* 0x000ea20000000800 */
[----:B------:R-:W-:Y:S01]  /*5b90*/  BSSY.RECONVERGENT B0, `(.L_x_338) ;  /* 0x0000005000007945 */ /* 0x000fe20003800200 */
[----:B01----:R-:W-:Y:S02]  /*5ba0*/  LEA.HI R111, R120, R19, RZ, 0x1b ;  /* 0x00000013786f7211 */ /* 0x003fe400078fd8ff */
[----:B------:R-:W-:Y:S01]  /*5bb0*/  LEA R119, R119, UR23, 0x2 ;  /* 0x0000001777777c11 */ /* 0x000fe2000f8e10ff */
[----:B------:R-:W-:Y:S06]  /*5bc0*/  @!P3 BRA `(.L_x_339) ;  /* 0x000000000004b947 */ /* 0x000fec0003800000 */
[----:B--2---:R0:W-:Y:S02]  /*5bd0*/  REDG.E.ADD.F32.FTZ.RN.STRONG.GPU desc[UR32][R42.64+0x800], R118 ;  /* 0x000800762a0079a6 */ /* 0x0041e4000c12f320 */
.L_x_339:
[----:B------:R-:W-:Y:S05]  /*5be0*/  BSYNC.RECONVERGENT B0 ;  /* 0x0000000000007941 */ /* 0x000fea0003800200 */
.L_x_338:
[----:B------:R-:W1:Y:S01]  /*5bf0*/  LDS R119, [R119+0x2b10] ;  /* 0x002b100077777984 */ /* 0x000e620000000800 */
[----:B------:R-:W-:Y:S01]  /*5c00*/  BSSY.RECONVERGENT B0, `(.L_x_340) ;  /* 0x0000004000007945 */ /* 0x000fe20003800200 */
[----:B------:R-:W-:-:S03]  /*5c10*/  LEA R111, R111, UR23, 0x2 ;  /* 0x000000176f6f7c11 */ /* 0x000fc6000f8e10ff */
[----:B------:R-:W-:Y:S05]  /*5c20*/  @!P4 BRA `(.L_x_341) ;  /* 0x000000000004c947 */ /* 0x000fea0003800000 */
[----:B-1----:R3:W-:Y:S02]  /*5c30*/  REDG.E.ADD.F32.FTZ.RN.STRONG.GPU desc[UR32][R42.64+0xa00], R119 ;  /* 0x000a00772a0079a6 */ /* 0x0027e4000c12f320 */
.L_x_341:
[----:B------:R-:W-:Y:S05]  /*5c40*/  BSYNC.RECONVERGENT B0 ;  /* 0x0000000000007941 */ /* 0x000fea0003800200 */
.L_x_340:
[----:B------:R-:W4:Y:S01]  /*5c50*/  LDS R111, [R111+0x2d10] ;  /* 0x002d10006f6f7984 */ /* 0x000f220000000800 */
[----:B------:R-:W-:Y:S01]  /*5c60*/  BSSY.RECONVERGENT B0, `(.L_x_342) ;  /* 0x0000004000007945 */ /* 0x000fe20003800200 */
[----:B0-2---:R-:W-:-:S03]  /*5c70*/  VIADD R118, R19, 0x380 ;  /* 0x0000038013767836 */ /* 0x005fc60000000000 */
[----:B------:R-:W-:Y:S05]  /*5c80*/  @!P5 BRA `(.L_x_343) ;  /* 0x000000000004d947 */ /* 0x000fea0003800000 */
[----:B----4-:R0:W-:Y:S02]  /*5c90*/  REDG.E.ADD.F32.FTZ.RN.STRONG.GPU desc[UR32][R42.64+0xc00], R111 ;  /* 0x000c006f2a0079a6 */ /* 0x0101e4000c12f320 */
.L_x_343:
[----:B------:R-:W-:Y:S05]  /*5ca0*/  BSYNC.RECONVERGENT B0 ;  /* 0x0000000000007941 */ /* 0x000fea0003800200 */
.L_x_342:
[-C--:B0---4-:R-:W-:Y:S01]  /*5cb0*/  LEA.HI R111, R118, R19.reuse, RZ, 0x1b ;  /* 0x00000013766f7211 */ /* 0x091fe200078fd8ff */
[----:B------:R-:W-:Y:S01]  /*5cc0*/  BSSY.RECONVERGENT B0, `(.L_x_344) ;  /* 0x000000f000007945 */ /* 0x000fe20003800200 */
[----:B------:R-:W-:Y:S02]  /*5cd0*/  ISETP.GE.AND P2, PT, R80, 0x381, PT ;  /* 0x000003815000780c */ /* 0x000fe40003f46270 */
[----:B------:R-:W-:Y:S02]  /*5ce0*/  LEA R111, R111, UR23, 0x2 ;  /* 0x000000176f6f7c11 */ /* 0x000fe4000f8e10ff */
[C---:B-1-3--:R-:W-:Y:S02]  /*5cf0*/  LOP3.LUT R119, R19.reuse, 0x400, RZ, 0xfc, !PT ;  /* 0x0000040013777812 */ /* 0x04afe400078efcff */
[----:B------:R-:W-:Y:S02]  /*5d00*/  IADD3 R120, PT, PT, R19, 0x480, RZ ;  /* 0x0000048013787810 */ /* 0x000fe40007ffe0ff */
[----:B------:R-:W0:Y:S01]  /*5d10*/  LDS R111, [R111+0x2f10] ;  /* 0x002f10006f6f7984 */ /* 0x000e220000000800 */
[----:B------:R-:W-:-:S02]  /*5d20*/  LEA.HI R118, R119, R19, RZ, 0x1b ;  /* 0x0000001377767211 */ /* 0x000fc400078fd8ff */
[----:B------:R-:W-:Y:S02]  /*5d30*/  LEA.HI R119, R120, R19, RZ, 0x1b ;  /* 0x0000001378777211 */ /* 0x000fe400078fd8ff */
[C---:B------:R-:W-:Y:S02]  /*5d40*/  ISETP.GE.AND P3, PT, R80.reuse, 0x401, PT ;  /* 0x000004015000780c */ /* 0x040fe40003f66270 */
[C---:B------:R-:W-:Y:S02]  /*5d50*/  ISETP.GE.AND P4, PT, R80.reuse, 0x481, PT ;  /* 0x000004815000780c */ /* 0x040fe40003f86270 */
[----:B------:R-:W-:Y:S02]  /*5d60*/  ISETP.GE.AND P5, PT, R80, 0x501, PT ;  /* 0x000005015000780c */ /* 0x000fe40003fa6270 */
[----:B------:R-:W-:Y:S02]  /*5d70*/  LEA R118, R118, UR23, 0x2 ;  /* 0x0000001776767c11 */ /* 0x000fe4000f8e10ff */
[----:B------:R-:W-:Y:S01]  /*5d80*/  IADD3 R120, PT, PT, R19, 0x500, RZ ;  /* 0x0000050013787810 */ /* 0x000fe20007ffe0ff */
[----:B------:R-:W-:Y:S08]  /*5d90*/  @!P2 BRA `(.L_x_345) ;  /* 0x000000000004a947 */ /* 0x000ff00003800000 */
[----:B0-----:R1:W-:Y:S02]  /*5da0*/  REDG.E.ADD.F32.FTZ.RN.STRONG.GPU desc[UR32][R42.64+0xe00], R111 ;  /* 0x000e006f2a0079a6 */ /* 0x0013e4000c12f320 */
.L_x_345:
[----:B------:R-:W-:Y:S05]  /*5db0*/  BSYNC.RECONVERGENT B0 ;  /* 0x0000000000007941 */ /* 0x000fea0003800200 */
.L_x_344:
[----:B------:R-:W2:Y:S01]  /*5dc0*/  LDS R118, [R118+0x3110] ;  /* 0x0031100076767984 */ /* 0x000ea20000000800 */
[----:B------:R-:W-:Y:S01]  /*5dd0*/  BSSY.RECONVERGENT B0, `(.L_x_346) ;  /* 0x0000005000007945 */ /* 0x000fe20003800200 */
[----:B01----:R-:W-:Y:S02]  /*5de0*/  LEA.HI R111, R120, R19, RZ, 0x1b ;  /* 0x00000013786f7211 */ /* 0x003fe400078fd8ff */
[----:B------:R-:W-:Y:S01]  /*5df0*/  LEA R119, R119, UR23, 0x2 ;  /* 0x0000001777777c11 */ /* 0x000fe2000f8e10ff */
[----:B------:R-:W-:Y:S06]  /*5e00*/  @!P3 BRA `(.L_x_347) ;  /* 0x000000000004b947 */ /* 0x000fec0003800000 */
[----:B--2---:R0:W-:Y:S02]  /*5e10*/  REDG.E.ADD.F32.FTZ.RN.STRONG.GPU desc[UR32][R42.64+0x1000], R118 ;  /* 0x001000762a0079a6 */ /* 0x0041e4000c12f320 */
.L_x_347:
[----:B------:R-:W-:Y:S05]  /*5e20*/  BSYNC.RECONVERGENT B0 ;  /* 0x0000000000007941 */ /* 0x000fea0003800200 */
.L_x_346:
[----:B------:R-:W1:Y:S01]  /*5e30*/  LDS R119, [R119+0x3310] ;  /* 0x0033100077777984 */ /* 0x000e620000000800 */
[----:B------:R-:W-:Y:S01]  /*5e40*/  BSSY.RECONVERGENT B0, `(.L_x_348) ;  /* 0x0000004000007945 */ /* 0x000fe20003800200 */
[----:B------:R-:W-:-:S03]  /*5e50*/  LEA R111, R111, UR23, 0x2 ;  /* 0x000000176f6f7c11 */ /* 0x000fc6000f8e10ff */
[----:B------:R-:W-:Y:S05]  /*5e60*/  @!P4 BRA `(.L_x_349) ;  /* 0x000000000004c947 */ /* 0x000fea0003800000 */
[----:B-1----:R3:W-:Y:S02]  /*5e70*/  REDG.E.ADD.F32.FTZ.RN.STRONG.GPU desc[UR32][R42.64+0x1200], R119 ;  /* 0x001200772a0079a6 */ /* 0x0027e4000c12f320 */
.L_x_349:
[----:B------:R-:W-:Y:S05]  /*5e80*/  BSYNC.RECONVERGENT B0 ;  /* 0x0000000000007941 */ /* 0x000fea0003800200 */
.L_x_348:
[----:B------:R-:W4:Y:S01]  /*5e90*/  LDS R111, [R111+0x3510] ;  /* 0x003510006f6f7984 */ /* 0x000f220000000800 */
[----:B------:R-:W-:Y:S01]  /*5ea0*/  BSSY.RECONVERGENT B0, `(.L_x_350) ;  /* 0x0000005000007945 */ /* 0x000fe20003800200 */
[C---:B0-2---:R-:W-:Y:S01]  /*5eb0*/  VIADD R118, R19.reuse, 0x580 ;  /* 0x0000058013767836 */ /* 0x045fe20000000000 */
[----:B-1-3--:R-:W-:Y:S02]  /*5ec0*/  IADD3 R119, PT, PT, R19, 0x600, RZ ;  /* 0x0000060013777810 */ /* 0x00afe40007ffe0ff */
[----:B------:R-:W-:Y:S05]  /*5ed0*/  @!P5 BRA `(.L_x_351) ;  /* 0x000000000004d947 */ /* 0x000fea0003800000 */
[----:B----4-:R0:W-:Y:S02]  /*5ee0*/  REDG.E.ADD.F32.FTZ.RN.STRONG.GPU desc[UR32][R42.64+0x1400], R111 ;  /* 0x0014006f2a0079a6 */ /* 0x0101e4000c12f320 */
.L_x_351:
[----:B------:R-:W-:Y:S05]  /*5ef0*/  BSYNC.RECONVERGENT B0 ;  /* 0x0000000000007941 */ /* 0x000fea0003800200 */
.L_x_350:
[-C--:B------:R-:W-:Y:S01]  /*5f00*/  LEA.HI R118, R118, R19.reuse, RZ, 0x1b ;  /* 0x0000001376767211 */ /* 0x080fe200078fd8ff */
[----:B------:R-:W-:Y:S01]  /*5f10*/  BSSY.RECONVERGENT B0, `(.L_x_352) ;  /* 0x000000f000007945 */ /* 0x000fe20003800200 */
[----:B------:R-:W-:Y:S01]  /*5f20*/  ISETP.GE.AND P6, PT, R80, 0x581, PT ;  /* 0x000005815000780c */ /* 0x000fe20003fc6270 */
[C---:B------:R-:W-:Y:S01]  /*5f30*/  VIADD R120, R19.reuse, 0x700 ;  /* 0x0000070013787836 */ /* 0x040fe20000000000 */
[----:B------:R-:W-:Y:S02]  /*5f40*/  LEA R118, R118, UR23, 0x2 ;  /* 0x0000001776767c11 */ /* 0x000fe4000f8e10ff */
[----:B0---4-:R-:W-:Y:S02]  /*5f50*/  IADD3 R111, PT, PT, R19, 0x680, RZ ;  /* 0x00000680136f7810 */ /* 0x011fe40007ffe0ff */
[-C--:B------:R-:W-:Y:S02]  /*5f60*/  LEA.HI R119, R119, R19.reuse, RZ, 0x1b ;  /* 0x0000001377777211 */ /* 0x080fe400078fd8ff */
[----:B------:R-:W0:Y:S01]  /*5f70*/  LDS R118, [R118+0x3710] ;  /* 0x0037100076767984 */ /* 0x000e220000000800 */
[----:B------:R-:W-:-:S02]  /*5f80*/  LEA.HI R111, R111, R19, RZ, 0x1b ;  /* 0x000000136f6f7211 */ /* 0x000fc400078fd8ff */
[----:B------:R-:W-:Y:S02]  /*5f90*/  LEA R119, R119, UR23, 0x2 ;  /* 0x0000001777777c11 */ /* 0x000fe4000f8e10ff */
[C---:B------:R-:W-:Y:S02]  /*5fa0*/  ISETP.GE.AND P2, PT, R80.reuse, 0x601, PT ;  /* 0x000006015000780c */ /* 0x040fe40003f46270 */
[C---:B------:R-:W-:Y:S02]  /*5fb0*/  ISETP.GE.AND P3, PT, R80.reuse, 0x681, PT ;  /* 0x000006815000780c */ /* 0x040fe40003f66270 */
[C---:B------:R-:W-:Y:S02]  /*5fc0*/  ISETP.GE.AND P4, PT, R80.reuse, 0x701, PT ;  /* 0x000007015000780c */ /* 0x040fe40003f86270 */
[----:B------:R-:W-:Y:S01]  /*5fd0*/  ISETP.GE.AND P5, PT, R80, 0x781, PT ;  /* 0x000007815000780c */ /* 0x000fe20003fa6270 */
[----:B------:R-:W-:-:S12]  /*5fe0*/  @!P6 BRA `(.L_x_353) ;  /* 0x000000000004e947 */ /* 0x000fd80003800000 */
[----:B0-----:R1:W-:Y:S02]  /*5ff0*/  REDG.E.ADD.F32.FTZ.RN.STRONG.GPU desc[UR32][R42.64+0x1600], R118 ;  /* 0x001600762a0079a6 */ /* 0x0013e4000c12f320 */
.L_x_353:
[----:B------:R-:W-:Y:S05]  /*6000*/  BSYNC.RECONVERGENT B0 ;  /* 0x0000000000007941 */ /* 0x000fea0003800200 */
.L_x_352:
[----:B------:R-:W2:Y:S01]  /*6010*/  LDS R119, [R119+0x3910] ;  /* 0x0039100077777984 */ /* 0x000ea20000000800 */
[----:B------:R-:W-:Y:S01]  /*6020*/  BSSY.RECONVERGENT B0, `(.L_x_354) ;  /* 0x0000006000007945 */ /* 0x000fe20003800200 */
[----:B01----:R-:W-:Y:S02]  /*6030*/  IADD3 R118, PT, PT, R19, 0x780, RZ ;  /* 0x0000078013767810 */ /* 0x003fe40007ffe0ff */
[----:B------:R-:W-:Y:S02]  /*6040*/  LEA.HI R80, R120, R19, RZ, 0x1b ;  /* 0x0000001378507211 */ /* 0x000fe400078fd8ff */
[----:B------:R-:W-:Y:S01]  /*6050*/  LEA R111, R111, UR23, 0x2 ;  /* 0x000000176f6f7c11 */ /* 0x000fe2000f8e10ff */
[----:B------:R-:W-:Y:S06]  /*6060*/  @!P2 BRA `(.L_x_355) ;  /* 0x000000000004a947 */ /* 0x000fec0003800000 */
[----:B--2---:R0:W-:Y:S02]  /*6070*/  REDG.E.ADD.F32.FTZ.RN.STRONG.GPU desc[UR32][R42.64+0x1800], R119 ;  /* 0x001800772a0079a6 */ /* 0x0041e4000c12f320 */
.L_x_355:
[----:B------:R-:W-:Y:S05]  /*6080*/  BSYNC.RECONVERGENT B0 ;  /* 0x0000000000007941 */ /* 0x000fea0003800200 */
.L_x_354:
[----:B------:R-:W1:Y:S01]  /*6090*/  LDS R111, [R111+0x3b10] ;  /* 0x003b10006f6f7984 */ /* 0x000e620000000800 */
[----:B------:R-:W-:Y:S01]  /*60a0*/  BSSY.RECONVERGENT B0, `(.L_x_356) ;  /* 0x0000005000007945 */ /* 0x000fe20003800200 */
[----:B------:R-:W-:Y:S02]  /*60b0*/  LEA.HI R118, R118, R19, RZ, 0x1b ;  /* 0x0000001376767211 */ /* 0x000fe400078fd8ff */
[----:B------:R-:W-:Y:S01]  /*60c0*/  LEA R80, R80, UR23, 0x2 ;  /* 0x0000001750507c11 */ /* 0x000fe2000f8e10ff */
[----:B------:R-:W-:Y:S06]  /*60d0*/  @!P3 BRA `(.L_x_357) ;  /* 0x000000000004b947 */ /* 0x000fec0003800000 */
[----:B-1----:R3:W-:Y:S02]  /*60e0*/  REDG.E.ADD.F32.FTZ.RN.STRONG.GPU desc[UR32][R42.64+0x1a00], R111 ;  /* 0x001a006f2a0079a6 */ /* 0x0027e4000c12f320 */
.L_x_357:
[----:B------:R-:W-:Y:S05]  /*60f0*/  BSYNC.RECONVERGENT B0 ;  /* 0x0000000000007941 */ /* 0x000fea0003800200 */
.L_x_356:
[----:B------:R-:W4:Y:S01]  /*6100*/  LDS R80, [R80+0x3d10] ;  /* 0x003d100050507984 */ /* 0x000f220000000800 */
[----:B------:R-:W-:Y:S01]  /*6110*/  BSSY.RECONVERGENT B0, `(.L_x_358) ;  /* 0x0000004000007945 */ /* 0x000fe20003800200 */
[----:B------:R-:W-:-:S03]  /*6120*/  LEA R118, R118, UR23, 0x2 ;  /* 0x0000001776767c11 */ /* 0x000fc6000f8e10ff */
[----:B------:R-:W-:Y:S05]  /*6130*/  @!P4 BRA `(.L_x_359) ;  /* 0x000000000004c947 */ /* 0x000fea0003800000 */
[----:B----4-:R4:W-:Y:S02]  /*6140*/  REDG.E.ADD.F32.FTZ.RN.STRONG.GPU desc[UR32][R42.64+0x1c00], R80 ;  /* 0x001c00502a0079a6 */ /* 0x0109e4000c12f320 */
.L_x_359:
[----:B------:R-:W-:Y:S05]  /*6150*/  BSYNC.RECONVERGENT B0 ;  /* 0x0000000000007941 */ /* 0x000fea0003800200 */
.L_x_358:
[----:B------:R-:W0:Y:S01]  /*6160*/  LDS R118, [R118+0x3f10] ;  /* 0x003f100076767984 */ /* 0x000e220000000800 */
[----:B------:R-:W-:Y:S04]  /*6170*/  BSSY.RECONVERGENT B0, `(.L_x_360) ;  /* 0x0000003000007945 */ /* 0x000fe80003800200 */
[----:B------:R-:W-:Y:S05]  /*6180*/  @!P5 BRA `(.L_x_361) ;  /* 0x000000000004d947 */ /* 0x000fea0003800000 */
[----:B0-----:R0:W-:Y:S02]  /*6190*/  REDG.E.ADD.F32.FTZ.RN.STRONG.GPU desc[UR32][R42.64+0x1e00], R118 ;  /* 0x001e00762a0079a6 */ /* 0x0011e4000c12f320 */
.L_x_361:
[----:B------:R-:W-:Y:S05]  /*61a0*/  BSYNC.RECONVERGENT B0 ;  /* 0x0000000000007941 */ /* 0x000fea0003800200 */
.L_x_360:
[----:B------:R-:W5:Y:S04]  /*61b0*/  LDL.LU R122, [R1+0x2c] ;  /* 0x00002c00017a7983 */ /* 0x000f680000300800 */
[----:B------:R-:W5:Y:S04]  /*61c0*/  LDL.LU R121, [R1+0x30] ;  /* 0x0000300001797983 */ /* 0x000f680000300800 */
[----:B------:R-:W5:Y:S04]  /*61d0*/  LDL.LU R120, [R1+0x34] ;  /* 0x0000340001787983 */ /* 0x000f680000300800 */
[----:B0-2---:R-:W2:Y:S04]  /*61e0*/  LDL.LU R119, [R1+0x38] ;  /* 0x0000380001777983 */ /* 0x005ea80000300800 */
[----:B------:R-:W2:Y:S01]  /*61f0*/  LDL.LU R118, [R1+0x3c] ;  /* 0x00003c0001767983 */ /* 0x000ea20000300800 */
[----:B------:R-:W-:Y:S01]  /*6200*/  FMUL.FTZ R129, R129, R116 ;  /* 0x0000007481817220 */ /* 0x000fe20000410000 */
[----:B------:R-:W-:Y:S01]  /*6210*/  FMUL.FTZ R130, R130, R115 ;  /* 0x0000007382827220 */ /* 0x000fe20000410000 */
[----:B------:R-:W-:Y:S01]  /*6220*/  FMUL.FTZ R131, R131, R114 ;  /* 0x0000007283837220 */ /* 0x000fe20000410000 */
[----:B-1-3--:R-:W0:Y:S01]  /*6230*/  S2R R111, SR_LANEID ;  /* 0x00000000006f7919 */ /* 0x00ae220000000000 */
[----:B------:R-:W-:Y:S01]  /*6240*/  FMUL.FTZ R132, R132, R113 ;  /* 0x0000007184847220 */ /* 0x000fe20000410000 */
[----:B------:R-:W-:Y:S01]  /*6250*/  FMUL.FTZ R41, R133, R41 ;  /* 0x0000002985297220 */ /* 0x000fe20000410000 */
[----:B------:R-:W-:Y:S01]  /*6260*/  FMUL.FTZ R40, R150, R40 ;  /* 0x0000002896287220 */ /* 0x000fe20000410000 */
[----:B----4-:R-:W1:Y:S01]  /*6270*/  SHFL.DOWN PT, R42, R109, 0x1, 0x1f ;  /* 0x08201f006d2a7f89 */ /* 0x010e6200000e0000 */
[----:B------:R-:W-:Y:S01]  /*6280*/  FFMA.FTZ R117, R48, R149, R117 ;  /* 0x0000009530757223 */ /* 0x000fe20000010075 */
[----:B------:R-:W-:Y:S01]  /*6290*/  FFMA.FTZ R112, R49, R148, R112 ;  /* 0x0000009431707223 */ /* 0x000fe20000010070 */
[----:B------:R-:W-:Y:S01]  /*62a0*/  FFMA.FTZ R110, R50, R88, R110 ;  /* 0x00000058326e7223 */ /* 0x000fe2000001006e */
[----:B------:R-:W3:Y:S01]  /*62b0*/  SHFL.DOWN PT, R43, R84, 0x1, 0x1f ;  /* 0x08201f00542b7f89 */ /* 0x000ee200000e0000 */
        /* <DEDUP_REMOVED lines=13> */
[----:B------:R-:W-:Y:S01]  /*6390*/  BSSY.RECONVERGENT B0, `(.L_x_362) ;  /* 0x000004b000007945 */ /* 0x000fe20003800200 */
        /* <DEDUP_REMOVED lines=9> */
[----:B0-----:R-:W-:Y:S01]  /*6430*/  ISETP.GT.AND P2, PT, R111, 0x1e, PT ;  /* 0x0000001e6f00780c */ /* 0x001fe20003f44270 */
[----:B------:R-:W-:Y:S01]  /*6440*/  FADD.FTZ R26, R103, R26 ;  /* 0x0000001a671a7221 */ /* 0x000fe20000010000 */
[----:B------:R-:W-:Y:S01]  /*6450*/  FADD.FTZ R25, R96, R25 ;  /* 0x0000001960197221 */ /* 0x000fe20000010000 */
[----:B------:R-:W-:Y:S01]  /*6460*/  FADD.FTZ R24, R97, R24 ;  /* 0x0000001861187221 */ /* 0x000fe20000010000 */
[----:B------:R-:W-:Y:S01]  /*6470*/  FADD.FTZ R23, R98, R23 ;  /* 0x0000001762177221 */ /* 0x000fe20000010000 */
[----:B------:R-:W-:Y:S01]  /*6480*/  FADD.FTZ R22, R99, R22 ;  /* 0x0000001663167221 */ /* 0x000fe20000010000 */
[----:B------:R-:W-:Y:S01]  /*6490*/  FADD.FTZ R21, R100, R21 ;  /* 0x0000001564157221 */ /* 0x000fe20000010000 */
[----:B------:R-:W-:-:S06]  /*64a0*/  FADD.FTZ R20, R101, R20 ;  /* 0x0000001465147221 */ /* 0x000fcc0000010000 */
[----:B-1----:R-:W-:Y:S01]  /*64b0*/  @!P2 FADD.FTZ R109, R109, R42 ;  /* 0x0000002a6d6da221 */ /* 0x002fe20000010000 */
[----:B---3--:R-:W-:Y:S01]  /*64c0*/  @!P2 FADD.FTZ R84, R84, R43 ;  /* 0x0000002b5454a221 */ /* 0x008fe20000010000 */
[----:B------:R-:W-:-:S03]  /*64d0*/  ISETP.GT.AND P2, PT, R111, 0x1d, PT ;  /* 0x0000001d6f00780c */ /* 0x000fc60003f44270 */
[----:B------:R-:W0:Y:S04]  /*64e0*/  SHFL.DOWN PT, R42, R109, 0x2, 0x1f ;  /* 0x08401f006d2a7f89 */ /* 0x000e2800000e0000 */
[----:B------:R-:W1:Y:S06]  /*64f0*/  SHFL.DOWN PT, R43, R84, 0x2, 0x1f ;  /* 0x08401f00542b7f89 */ /* 0x000e6c00000e0000 */
[----:B0-----:R-:W-:Y:S01]  /*6500*/  @!P2 FADD.FTZ R109, R109, R42 ;  /* 0x0000002a6d6da221 */ /* 0x001fe20000010000 */
[----:B-1----:R-:W-:-:S04]  /*6510*/  @!P2 FADD.FTZ R84, R84, R43 ;  /* 0x0000002b5454a221 */ /* 0x002fc80000010000 */
[----:B------:R-:W0:Y:S01]  /*6520*/  SHFL.DOWN PT, R42, R109, 0x4, 0x1f ;  /* 0x08801f006d2a7f89 */ /* 0x000e2200000e0000 */
[----:B------:R-:W-:-:S03]  /*6530*/  ISETP.GT.AND P2, PT, R111, 0x1b, PT ;  /* 0x0000001b6f00780c */ /* 0x000fc60003f44270 */
[----:B------:R-:W1:Y:S10]  /*6540*/  SHFL.DOWN PT, R43, R84, 0x4, 0x1f ;  /* 0x08801f00542b7f89 */ /* 0x000e7400000e0000 */
        /* <DEDUP_REMOVED lines=8> */
[----:B------:R-:W-:-:S03]  /*65d0*/  ISETP.NE.AND P2, PT, R111, RZ, PT ;  /* 0x000000ff6f00720c */ /* 0x000fc60003f45270 */
[----:B------:R-:W1:Y:S10]  /*65e0*/  SHFL.DOWN PT, R42, R84, 0x10, 0x1f ;  /* 0x0a001f00542a7f89 */ /* 0x000e7400000e0000 */
[----:B------:R-:W-:-:S04]  /*65f0*/  @!P2 SHF.R.U32.HI R43, RZ, 0x2, R19 ;  /* 0x00000002ff2ba819 */ /* 0x000fc80000011613 */
[----:B------:R-:W-:Y:S01]  /*6600*/  @!P2 LOP3.LUT R43, R43, 0xf8, RZ, 0xc0, !PT ;  /* 0x000000f82b2ba812 */ /* 0x000fe200078ec0ff */
[----:B0-----:R-:W-:Y:S01]  /*6610*/  FADD.FTZ R80, R109, R80 ;  /* 0x000000506d507221 */ /* 0x001fe20000010000 */
[----:B-----5:R-:W-:Y:S01]  /*6620*/  FADD.FTZ R122, R81, R122 ;  /* 0x0000007a517a7221 */ /* 0x020fe20000010000 */
[----:B-1----:R-:W-:Y:S01]  /*6630*/  FADD.FTZ R81, R84, R42 ;  /* 0x0000002a54517221 */ /* 0x002fe20000010000 */
[----:B------:R-:W-:-:S03]  /*6640*/  FADD.FTZ R121, R87, R121 ;  /* 0x0000007957797221 */ /* 0x000fc60000010000 */
[----:B------:R0:W-:Y:S01]  /*6650*/  STL [R1+0x2c], R122 ;  /* 0x00002c7a01007387 */ /* 0x0001e20000100800 */
[----:B------:R-:W-:-:S03]  /*6660*/  FADD.FTZ R120, R86, R120 ;  /* 0x0000007856787221 */ /* 0x000fc60000010000 */
[----:B------:R0:W-:Y:S01]  /*6670*/  STL [R1+0x30], R121 ;  /* 0x0000307901007387 */ /* 0x0001e20000100800 */
[----:B--2---:R-:W-:-:S03]  /*6680*/  FADD.FTZ R119, R83, R119 ;  /* 0x0000007753777221 */ /* 0x004fc60000010000 */
[----:B------:R0:W-:Y:S01]  /*6690*/  STL [R1+0x34], R120 ;  /* 0x0000347801007387 */ /* 0x0001e20000100800 */
[----:B------:R-:W-:-:S03]  /*66a0*/  FADD.FTZ R118, R82, R118 ;  /* 0x0000007652767221 */ /* 0x000fc60000010000 */
[----:B------:R0:W-:Y:S04]  /*66b0*/  STL [R1+0x38], R119 ;  /* 0x0000387701007387 */ /* 0x0001e80000100800 */
[----:B------:R0:W-:Y:S04]  /*66c0*/  STL [R1+0x3c], R118 ;  /* 0x00003c7601007387 */ /* 0x0001e80000100800 */
[----:B------:R0:W-:Y:S01]  /*66d0*/  @!P2 STS.64 [R43+UR23+0x4218], R80 ;  /* 0x004218502b00a988 */ /* 0x0001e20008000a17 */
[----:B------:R-:W-:Y:S06]  /*66e0*/  BAR.SYNC.DEFER_BLOCKING 0x0 ;  /* 0x0000000000007b1d */ /* 0x000fec0000010000 */
[----:B------:R-:W-:Y:S05]  /*66f0*/  @P0 BRA `(.L_x_363) ;  /* 0x0000000000500947 */ /* 0x000fea0003800000 */
[----:B------:R-:W-:Y:S01]  /*6700*/  UISETP.NE.AND UP0, UPT, UR10, UR49, UPT ;  /* 0x000000310a00728c */ /* 0x000fe2000bf05270 */
[----:B0-----:R-:W0:Y:S01]  /*6710*/  LDS.128 R40, [UR23+0x4220] ;  /* 0x00422017ff287984 */ /* 0x001e220008000c00 */
[----:B------:R-:W-:Y:S01]  /*6720*/  ULEA UR34, UR8, UR23, 0x2 ;  /* 0x0000001708227291 */ /* 0x000fe2000f8e10ff */
[----:B------:R-:W-:Y:S02]  /*6730*/  ISETP.GT.AND P0, PT, R111, 0xf, PT ;  /* 0x0000000f6f00780c */ /* 0x000fe40003f04270 */
        /* <DEDUP_REMOVED lines=16> */
.L_x_363:
[----:B------:R-:W-:Y:S05]  /*6840*/  BSYNC.RECONVERGENT B0 ;  /* 0x0000000000007941 */ /* 0x000fea0003800200 */
.L_x_362:
[----:B------:R-:W-:-:S04]  /*6850*/  UIADD3 UR8, UPT, UPT, UR8, 0x1, URZ ;  /* 0x0000000108087890 */ /* 0x000fc8000fffe0ff */
[----:B------:R-:W-:-:S09]  /*6860*/  UISETP.GE.AND UP0, UPT, UR8, UR50, UPT ;  /* 0x000000320800728c */ /* 0x000fd2000bf06270 */
[----:B------:R-:W-:Y:S05]  /*6870*/  BRA.U !UP0, `(.L_x_364) ;  /* 0xffffffc108487547 */ /* 0x000fea000b83ffff */
.L_x_319:
[----:B------:R-:W2:Y:S01]  /*6880*/  LDL.LU R92, [R1+0x3c] ;  /* 0x00003c00015c7983 */ /* 0x000ea20000300800 */
[----:B------:R-:W-:Y:S06]  /*6890*/  BAR.SYNC.DEFER_BLOCKING 0x0 ;  /* 0x0000000000007b1d */ /* 0x000fec0000010000 */
[----:B------:R-:W3:Y:S01]  /*68a0*/  S2R R6, SR_TID.X ;  /* 0x0000000000067919 */ /* 0x000ee20000002100 */
[----:B------:R-:W-:Y:S01]  /*68b0*/  UIMAD UR28, UR10, -0x800, UR28 ;  /* 0xfffff8000a1c78a4 */ /* 0x000fe2000f8e021c */
[----:B------:R-:W4:Y:S01]  /*68c0*/  S2UR UR29, SR_CTAID.X ;  /* 0x00000000001d79c3 */ /* 0x000f220000002500 */
[----:B------:R-:W4:Y:S01]  /*68d0*/  LDCU.64 UR24, c[0x0][0x4f8] ;  /* 0x00009f00ff1877ac */ /* 0x000f220008000a00 */
[----:B------:R-:W5:Y:S01]  /*68e0*/  LDL.LU R41, [R1] ;  /* 0x0000000001297983 */ /* 0x000f620000300800 */
[----:B------:R-:W4:Y:S03]  /*68f0*/  LDCU.64 UR26, c[0x0][0x500] ;  /* 0x0000a000ff1a77ac */ /* 0x000f260008000a00 */
[----:B0-----:R-:W4:Y:S02]  /*6900*/  LDL.LU R43, [R1+0x4] ;  /* 0x00000400012b7983 */ /* 0x001f240000300800 */
[----:B------:R-:W0:Y:S01]  /*6910*/  S2UR UR8, SR_CTAID.Y ;  /* 0x00000000000879c3 */ /* 0x000e220000002600 */
[----:B------:R-:W-:Y:S01]  /*6920*/  ULEA UR14, UR10, 0xfffff800, 0xb ;  /* 0xfffff8000a0e7891 */ /* 0x000fe2000f8e58ff */
[----:B------:R-:W3:Y:S01]  /*6930*/  LDL.LU R91, [R1+0x8] ;  /* 0x00000800015b7983 */ /* 0x000ee20000300800 */
[----:B------:R-:W0:Y:S03]  /*6940*/  LDCU.64 UR30, c[0x0][0x550] ;  /* 0x0000aa00ff1e77ac */ /* 0x000e260008000a00 */
[----:B------:R-:W2:Y:S04]  /*6950*/  LDL.LU R90, [R1+0xc] ;  /* 0x00000c00015a7983 */ /* 0x000ea80000300800 */
[----:B------:R-:W5:Y:S04]  /*6960*/  LDL.LU R89, [R1+0x10] ;  /* 0x0000100001597983 */ /* 0x000f680000300800 */
[----:B------:R-:W4:Y:S04]  /*6970*/  LDL.LU R88, [R1+0x14] ;  /* 0x0000140001587983 */ /* 0x000f280000300800 */
[----:B------:R-:W4:Y:S04]  /*6980*/  LDL.LU R87, [R1+0x18] ;  /* 0x0000180001577983 */ /* 0x000f280000300800 */
[----:B------:R-:W4:Y:S04]  /*6990*/  LDL.LU R86, [R1+0x1c] ;  /* 0x00001c0001567983 */ /* 0x000f280000300800 */
[----:B------:R-:W4:Y:S04]  /*69a0*/  LDL.LU R84, [R1+0x20] ;  /* 0x0000200001547983 */ /* 0x000f280000300800 */
[----:B-1----:R-:W4:Y:S04]  /*69b0*/  LDL.LU R83, [R1+0x24] ;  /* 0x0000240001537983 */ /* 0x002f280000300800 */
[----:B------:R-:W4:Y:S04]  /*69c0*/  LDL.LU R40, [R1+0x28] ;  /* 0x0000280001287983 */ /* 0x000f280000300800 */
        /* <DEDUP_REMOVED lines=21> */
[----:B------:R-:W4:Y:S01]  /*6b20*/  LDL.LU R93, [R1+0xb8] ;  /* 0x0000b800015d7983 */ /* 0x000f220000300800 */
[----:B---3--:R-:W-:-:S02]  /*6b30*/  MOV R111, R91 ;  /* 0x0000005b006f7202 */ /* 0x008fc40000000f00 */
[----:B--2---:R-:W-:Y:S01]  /*6b40*/  MOV R112, R90 ;  /* 0x0000005a00707202 */ /* 0x004fe20000000f00 */
[----:B-----5:R-:W-:Y:S01]  /*6b50*/  IMAD.MOV.U32 R113, RZ, RZ, R89 ;  /* 0x000000ffff717224 */ /* 0x020fe200078e0059 */
[----:B----4-:R-:W-:Y:S02]  /*6b60*/  MOV R114, R88 ;  /* 0x0000005800727202 */ /* 0x010fe40000000f00 */
[----:B------:R-:W-:Y:S02]  /*6b70*/  MOV R115, R87 ;  /* 0x0000005700737202 */ /* 0x000fe40000000f00 */
[----:B------:R-:W-:Y:S01]  /*6b80*/  MOV R116, R86 ;  /* 0x0000005600747202 */ /* 0x000fe20000000f00 */
[----:B------:R-:W-:Y:S01]  /*6b90*/  IMAD.MOV.U32 R117, RZ, RZ, R84 ;  /* 0x000000ffff757224 */ /* 0x000fe200078e0054 */
[----:B------:R-:W-:Y:S01]  /*6ba0*/  MOV R118, R83 ;  /* 0x0000005300767202 */ /* 0x000fe20000000f00 */
[----:B------:R1:W-:Y:S04]  /*6bb0*/  STS [R110], R92 ;  /* 0x0000005c6e007388 */ /* 0x0003e80000000800 */
[----:B-1----:R-:W2:Y:S04]  /*6bc0*/  LDL.LU R92, [R1+0xb4] ;  /* 0x0000b400015c7983 */ /* 0x002ea80000300800 */
[----:B------:R-:W3:Y:S04]  /*6bd0*/  LDL.LU R91, [R1+0xb0] ;  /* 0x0000b000015b7983 */ /* 0x000ee80000300800 */
[----:B------:R-:W4:Y:S04]  /*6be0*/  LDL.LU R90, [R1+0xac] ;  /* 0x0000ac00015a7983 */ /* 0x000f280000300800 */
[----:B------:R-:W5:Y:S04]  /*6bf0*/  LDL.LU R89, [R1+0xa8] ;  /* 0x0000a80001597983 */ /* 0x000f680000300800 */
[----:B------:R-:W5:Y:S04]  /*6c00*/  LDL.LU R88, [R1+0xa4] ;  /* 0x0000a40001587983 */ /* 0x000f680000300800 */
[----:B------:R-:W5:Y:S04]  /*6c10*/  LDL.LU R87, [R1+0xa0] ;  /* 0x0000a00001577983 */ /* 0x000f680000300800 */
[----:B------:R-:W5:Y:S04]  /*6c20*/  LDL.LU R86, [R1+0x9c] ;  /* 0x00009c0001567983 */ /* 0x000f680000300800 */
[----:B------:R-:W5:Y:S04]  /*6c30*/  LDL.LU R84, [R1+0x98] ;  /* 0x0000980001547983 */ /* 0x000f680000300800 */
[----:B------:R1:W-:Y:S04]  /*6c40*/  STS [R109+0x4], R82 ;  /* 0x000004526d007388 */ /* 0x0003e80000000800 */
[----:B------:R-:W5:Y:S04]  /*6c50*/  LDL.LU R83, [R1+0x94] ;  /* 0x0000940001537983 */ /* 0x000f680000300800 */
[----:B------:R0:W-:Y:S04]  /*6c60*/  STS [R108+0x8], R81 ;  /* 0x000008516c007388 */ /* 0x0001e80000000800 */
[----:B-1----:R-:W5:Y:S04]  /*6c70*/  LDL.LU R82, [R1+0x90] ;  /* 0x0000900001527983 */ /* 0x002f680000300800 */
[----:B------:R1:W-:Y:S04]  /*6c80*/  STS [R107+0xc], R80 ;  /* 0x00000c506b007388 */ /* 0x0003e80000000800 */
[----:B0-----:R-:W5:Y:S04]  /*6c90*/  LDL.LU R81, [R1+0x8c] ;  /* 0x00008c0001517983 */ /* 0x001f680000300800 */
[----:B------:R0:W-:Y:S04]  /*6ca0*/  STS [R106+0x10], R42 ;  /* 0x0000102a6a007388 */ /* 0x0001e80000000800 */
[----:B-1----:R-:W5:Y:S04]  /*6cb0*/  LDL.LU R80, [R1+0x88] ;  /* 0x0000880001507983 */ /* 0x002f680000300800 */
[----:B------:R1:W-:Y:S04]  /*6cc0*/  STS [R105+0x14], R40 ;  /* 0x0000142869007388 */ /* 0x0003e80000000800 */
[----:B0-----:R-:W5:Y:S04]  /*6cd0*/  LDL.LU R42, [R1+0x84] ;  /* 0x00008400012a7983 */ /* 0x001f680000300800 */
[----:B-1----:R-:W5:Y:S01]  /*6ce0*/  LDL.LU R40, [R1+0x80] ;  /* 0x0000800001287983 */ /* 0x002f620000300800 */
[----:B------:R-:W-:Y:S01]  /*6cf0*/  ISETP.NE.AND P0, PT, R6, RZ, PT ;  /* 0x000000ff0600720c */ /* 0x000fe20003f05270 */
[----:B------:R-:W-:-:S02]  /*6d00*/  UIADD3 UR28, UPT, UPT, UR28, 0x800, URZ ;  /* 0x000008001c1c7890 */ /* 0x000fc4000fffe0ff */
[----:B------:R-:W-:Y:S04]  /*6d10*/  STS [R104+0x18], R118 ;  /* 0x0000187668007388 */ /* 0x000fe80000000800 */
[----:B------:R-:W-:Y:S04]  /*6d20*/  STS [R103+0x1c], R117 ;  /* 0x00001c7567007388 */ /* 0x000fe80000000800 */
[----:B------:R-:W-:Y:S04]  /*6d30*/  STS [R102+0x20], R116 ;  /* 0x0000207466007388 */ /* 0x000fe80000000800 */
[----:B------:R-:W-:Y:S01]  /*6d40*/  STS [R101+0x24], R115 ;  /* 0x0000247365007388 */ /* 0x000fe20000000800 */
[----:B------:R-:W-:-:S03]  /*6d50*/  MOV R10, UR28 ;  /* 0x0000001c000a7c02 */ /* 0x000fc60008000f00 */
        /* <DEDUP_REMOVED lines=8> */
[----:B------:R-:W-:Y:S01]  /*6de0*/  LDS R11, [R93+0x80] ;  /* 0x000080005d0b7984 */ /* 0x000fe20000000800 */
[----:B------:R-:W-:-:S04]  /*6df0*/  USHF.R.S32.HI UR15, URZ, 0x1f, UR14 ;  /* 0x0000001fff0f7899 */ /* 0x000fc8000801140e */
[----:B------:R-:W-:Y:S01]  /*6e00*/  UIMAD.WIDE.U32 UR12, UR29, UR24, UR14 ;  /* 0x000000181d0c72a5 */ /* 0x000fe2000f8e000e */
[----:B------:R-:W-:-:S03]  /*6e10*/  LOP3.LUT R4, R6, 0x1f, RZ, 0xc0, !PT ;  /* 0x0000001f06047812 */ /* 0x000fc600078ec0ff */
[----:B------:R-:W-:Y:S02]  /*6e20*/  UIMAD UR13, UR29, UR25, UR13 ;  /* 0x000000191d0d72a4 */ /* 0x000fe4000f8e020d */
[----:B------:R-:W-:Y:S02]  /*6e30*/  UIMAD UR24, UR8, UR27, URZ ;  /* 0x0000001b081872a4 */ /* 0x000fe4000f8e02ff */
[----:B------:R-:W-:Y:S01]  /*6e40*/  UIMAD.WIDE.U32 UR12, UR8, UR26, UR12 ;  /* 0x0000001a080c72a5 */ /* 0x000fe2000f8e000c */
[----:B------:R-:W-:Y:S01]  /*6e50*/  LOP3.LUT R9, R4, 0x3e00, R85, 0xf8, !PT ;  /* 0x00003e0004097812 */ /* 0x000fe200078ef855 */
[----:B------:R-:W0:Y:S02]  /*6e60*/  LDCU.64 UR26, c[0x0][0x560] ;  /* 0x0000ac00ff1a77ac */ /* 0x000e240008000a00 */
[----:B------:R-:W-:Y:S02]  /*6e70*/  MOV R8, UR24 ;  /* 0x0000001800087c02 */ /* 0x000fe40008000f00 */
[----:B------:R-:W-:-:S03]  /*6e80*/  IADD3 R3, P1, PT, R9, UR12, RZ ;  /* 0x0000000c09037c10 */ /* 0x000fc6000ff3e0ff */
[----:B------:R-:W1:Y:S01]  /*6e90*/  LDCU.64 UR24, c[0x0][0x520] ;  /* 0x0000a400ff1877ac */ /* 0x000e620008000a00 */
[----:B------:R-:W-:Y:S02]  /*6ea0*/  IADD3.X R8, PT, PT, R8, UR13, RZ, P1, !PT ;  /* 0x0000000d08087c10 */ /* 0x000fe40008ffe4ff */
[C---:B------:R-:W-:Y:S01]  /*6eb0*/  LEA R2, P5, R3.reuse, UR30, 0x2 ;  /* 0x0000001e03027c11 */ /* 0x040fe2000f8a10ff */
[----:B------:R-:W0:Y:S03]  /*6ec0*/  LDCU.64 UR12, c[0x0][0x518] ;  /* 0x0000a300ff0c77ac */ /* 0x000e260008000a00 */
[----:B------:R-:W-:Y:S01]  /*6ed0*/  LEA.HI.X R3, R3, UR31, R8, 0x2, P5 ;  /* 0x0000001f03037c11 */ /* 0x000fe2000a8f1408 */
[----:B--2---:R-:W-:Y:S04]  /*6ee0*/  LDS R13, [R92+0x100] ;  /* 0x000100005c0d7984 */ /* 0x004fe80000000800 */
[----:B---3--:R-:W-:Y:S04]  /*6ef0*/  LDS R15, [R91+0x180] ;  /* 0x000180005b0f7984 */ /* 0x008fe80000000800 */
[----:B----4-:R-:W-:Y:S04]  /*6f00*/  LDS R17, [R90+0x200] ;  /* 0x000200005a117984 */ /* 0x010fe80000000800 */
[----:B-----5:R-:W-:Y:S04]  /*6f10*/  LDS R19, [R89+0x280] ;  /* 0x0002800059137984 */ /* 0x020fe80000000800 */
        /* <DEDUP_REMOVED lines=11> */
[----:B------:R-:W-:Y:S06]  /*6fd0*/  BAR.SYNC.DEFER_BLOCKING 0x0 ;  /* 0x0000000000007b1d */ /* 0x000fec0000010000 */
[----:B------:R-:W2:Y:S02]  /*6fe0*/  LDS R0, [UR23+0x2100] ;  /* 0x00210017ff007984 */ /* 0x000ea40008000800 */
[----:B--2---:R-:W-:-:S02]  /*6ff0*/  ISETP.GE.AND P1, PT, R78, R0, PT ;  /* 0x000000004e00720c */ /* 0x004fc40003f26270 */
        /* <DEDUP_REMOVED lines=30> */
[----:B------:R2:W-:Y:S01]  /*71e0*/  @!P6 STG.E desc[UR32][R2.64+0x780], R47 ;  /* 0x0007802f0200e986 */ /* 0x0005e2000c101920 */
[----:B------:R-:W-:Y:S06]  /*71f0*/  BAR.SYNC.DEFER_BLOCKING 0x0 ;  /* 0x0000000000007b1d */ /* 0x000fec0000010000 */
[----:B--2---:R-:W2:Y:S04]  /*7200*/  LDL.LU R2, [R1+0xc0] ;  /* 0x0000c00001027983 */ /* 0x004ea80000300800 */
        /* <DEDUP_REMOVED lines=35> */
[----:B0-----:R-:W-:-:S05]  /*7440*/  UIMAD.WIDE.U32 UR14, UR29, UR12, UR14 ;  /* 0x0000000c1d0e72a5 */ /* 0x001fca000f8e000e */
[----:B------:R-:W0:Y:S01]  /*7450*/  LDS R0, [UR23+0x2100] ;  /* 0x00210017ff007984 */ /* 0x000e220008000800 */
[----:B------:R-:W-:Y:S01]  /*7460*/  UIMAD UR13, UR29, UR13, UR15 ;  /* 0x0000000d1d0d72a4 */ /* 0x000fe2000f8e020f */
[----:B------:R-:W-:-:S03]  /*7470*/  UMOV UR12, UR14 ;  /* 0x0000000e000c7c82 */ /* 0x000fc60008000000 */
[----:B-1----:R-:W-:-:S04]  /*7480*/  UIMAD.WIDE.U32 UR12, UR8, UR24, UR12 ;  /* 0x00000018080c72a5 */ /* 0x002fc8000f8e000c */
[----:B------:R-:W-:Y:S02]  /*7490*/  UIMAD UR13, UR8, UR25, UR13 ;  /* 0x00000019080d72a4 */ /* 0x000fe4000f8e020d */
[----:B------:R-:W-:-:S05]  /*74a0*/  IADD3 R3, P0, PT, R9, UR12, RZ ;  /* 0x0000000c09037c10 */ /* 0x000fca000ff1e0ff */
[----:B------:R-:W-:Y:S01]  /*74b0*/  IMAD.X R8, RZ, RZ, UR13, P0 ;  /* 0x0000000dff087e24 */ /* 0x000fe200080e06ff */
[-C--:B0-----:R-:W-:Y:S02]  /*74c0*/  ISETP.GE.AND P2, PT, R9, R0.reuse, PT ;  /* 0x000000000900720c */ /* 0x081fe40003f46270 */
[-C--:B------:R-:W-:Y:S02]  /*74d0*/  ISETP.GE.AND P1, PT, R78, R0.reuse, PT ;  /* 0x000000004e00720c */ /* 0x080fe40003f26270 */
[-C--:B------:R-:W-:Y:S02]  /*74e0*/  ISETP.GE.AND P0, PT, R77, R0.reuse, PT ;  /* 0x000000004d00720c */ /* 0x080fe40003f06270 */
[-C--:B------:R-:W-:Y:S02]  /*74f0*/  ISETP.GE.AND P4, PT, R76, R0.reuse, PT ;  /* 0x000000004c00720c */ /* 0x080fe40003f86270 */
[-C--:B------:R-:W-:Y:S02]  /*7500*/  ISETP.GE.AND P6, PT, R75, R0.reuse, PT ;  /* 0x000000004b00720c */ /* 0x080fe40003fc6270 */
[----:B------:R-:W-:Y:S01]  /*7510*/  ISETP.GE.AND P5, PT, R74, R0, PT ;  /* 0x000000004a00720c */ /* 0x000fe20003fa6270 */
[----:B------:R-:W-:Y:S01]  /*7520*/  UIADD3 UR21, UP0, UPT, UR21, -0x2000, URZ ;  /* 0xffffe00015157890 */ /* 0x000fe2000ff1e0ff */
[----:B--2---:R-:W-:-:S04]  /*7530*/  FADD.FTZ R20, R20, R2 ;  /* 0x0000000214147221 */ /* 0x004fc80000010000 */
[----:B------:R-:W-:-:S04]  /*7540*/  FADD.FTZ R21, R20, R21 ;  /* 0x0000001514157221 */ /* 0x000fc80000010000 */
[----:B------:R-:W-:-:S04]  /*7550*/  FADD.FTZ R22, R21, R22 ;  /* 0x0000001615167221 */ /* 0x000fc80000010000 */
[----:B------:R-:W-:-:S04]  /*7560*/  FADD.FTZ R23, R22, R23 ;  /* 0x0000001716177221 */ /* 0x000fc80000010000 */
[----:B------:R-:W-:-:S04]  /*7570*/  FADD.FTZ R24, R23, R24 ;  /* 0x0000001817187221 */ /* 0x000fc80000010000 */
[----:B------:R-:W-:-:S04]  /*7580*/  FADD.FTZ R25, R24, R25 ;  /* 0x0000001918197221 */ /* 0x000fc80000010000 */
[----:B------:R-:W-:Y:S01]  /*7590*/  FADD.FTZ R26, R25, R26 ;  /* 0x0000001a191a7221 */ /* 0x000fe20000010000 */
[----:B------:R-:W-:-:S03]  /*75a0*/  LEA R2, P3, R3, UR26, 0x2 ;  /* 0x0000001a03027c11 */ /* 0x000fc6000f8610ff */
[----:B------:R-:W-:Y:S01]  /*75b0*/  FADD.FTZ R27, R26, R27 ;  /* 0x0000001b1a1b7221 */ /* 0x000fe20000010000 */
[----:B------:R-:W-:-:S03]  /*75c0*/  LEA.HI.X R3, R3, UR27, R8, 0x2, P3 ;  /* 0x0000001b03037c11 */ /* 0x000fc600098f1408 */
[----:B------:R-:W-:Y:S01]  /*75d0*/  FADD.FTZ R27, R27, R154 ;  /* 0x0000009a1b1b7221 */ /* 0x000fe20000010000 */
[-C--:B------:R-:W-:Y:S01]  /*75e0*/  ISETP.GE.AND P3, PT, R73, R0.reuse, PT ;  /* 0x000000004900720c */ /* 0x080fe20003f66270 */
[----:B------:R0:W-:Y:S02]  /*75f0*/  @!P2 STG.E desc[UR32][R2.64], R7 ;  /* 0x000000070200a986 */ /* 0x0001e4000c101920 */
[----:B------:R-:W-:Y:S01]  /*7600*/  FADD.FTZ R158, R27, R158 ;  /* 0x0000009e1b9e7221 */ /* 0x000fe20000010000 */
[-C--:B------:R-:W-:Y:S01]  /*7610*/  ISETP.GE.AND P2, PT, R72, R0.reuse, PT ;  /* 0x000000004800720c */ /* 0x080fe20003f46270 */
        /* <DEDUP_REMOVED lines=21> */
[----:B------:R-:W-:Y:S01]  /*7770*/  FADD.FTZ R0, R165, R30 ;  /* 0x0000001ea5007221 */ /* 0x000fe20000010000 */
        /* <DEDUP_REMOVED lines=8> */
[----:B------:R-:W-:-:S02]  /*7800*/  UIADD3.X UR22, UPT, UPT, UR22, -0x1, URZ, UP0, !UPT ;  /* 0xffffffff16167890 */ /* 0x000fc400087fe4ff */
[----:B------:R-:W-:Y:S02]  /*7810*/  UISETP.GT.AND UP0, UPT, UR10, 0x1, UPT ;  /* 0x000000010a00788c */ /* 0x000fe4000bf04270 */
[----:B------:R-:W-:Y:S02]  /*7820*/  UIADD3 UR12, UPT, UPT, UR10, -0x1, URZ ;  /* 0xffffffff0a0c7890 */ /* 0x000fe4000fffe0ff */
[----:B------:R-:W-:Y:S02]  /*7830*/  UIADD3 UR11, UP1, UPT, UR11, -0x2000, URZ ;  /* 0xffffe0000b0b7890 */ /* 0x000fe4000ff3e0ff */
[----:B------:R-:W-:Y:S02]  /*7840*/  UIADD3 UR17, UP2, UPT, UR17, -0x2000, URZ ;  /* 0xffffe00011117890 */ /* 0x000fe4000ff5e0ff */
[----:B------:R-:W-:Y:S02]  /*7850*/  UIADD3 UR19, UP3, UPT, UR19, -0x2000, URZ ;  /* 0xffffe00013137890 */ /* 0x000fe4000ff7e0ff */
[----:B------:R-:W-:-:S02]  /*7860*/  UIADD3.X UR16, UPT, UPT, UR16, -0x1, URZ, UP1, !UPT ;  /* 0xffffffff10107890 */ /* 0x000fc40008ffe4ff */
[----:B------:R-:W-:Y:S02]  /*7870*/  UIADD3.X UR18, UPT, UPT, UR18, -0x1, URZ, UP2, !UPT ;  /* 0xffffffff12127890 */ /* 0x000fe400097fe4ff */
[----:B------:R-:W-:Y:S01]  /*7880*/  UIADD3.X UR20, UPT, UPT, UR20, -0x1, URZ, UP3, !UPT ;  /* 0xffffffff14147890 */ /* 0x000fe20009ffe4ff */
[----:B------:R-:W-:Y:S01]  /*7890*/  UMOV UR10, UR12 ;  /* 0x0000000c000a7c82 */ /* 0x000fe20008000000 */
[----:B0-----:R-:W-:Y:S10]  /*78a0*/  BRA.U UP0, `(.L_x_365) ;  /* 0xffffff8d00e07547 */ /* 0x001ff4000b83ffff */
.L_x_318:
        /* <DEDUP_REMOVED lines=45> */
.L_x_367:
[----:B------:R-:W-:Y:S05]  /*7b80*/  BSYNC.RECONVERGENT B0 ;  /* 0x0000000000007941 */ /* 0x000fea0003800200 */
.L_x_366:
        /* <DEDUP_REMOVED lines=43> */
.L_x_369:
[----:B------:R-:W-:Y:S05]  /*7e40*/  BSYNC.RECONVERGENT B0 ;  /* 0x0000000000007941 */ /* 0x000fea0003800200 */
.L_x_368:
[----:B------:R-:W-:Y:S05]  /*7e50*/  @P0 EXIT ;  /* 0x000000000000094d */ /* 0x000fea0003800000 */
[----:B------:R-:W3:Y:S01]  /*7e60*/  S2UR UR14, SR_CgaCtaId ;  /* 0x00000000000e79c3 */ /* 0x000ee20000008800 */
[----:B------:R-:W4:Y:S01]  /*7e70*/  LDCU.64 UR10, c[0x0][0x4a8] ;  /* 0x00009500ff0a77ac */ /* 0x000f220008000a00 */
[----:B------:R-:W-:Y:S01]  /*7e80*/  BSSY.RECONVERGENT B0, `(.L_x_370) ;  /* 0x0000029000007945 */ /* 0x000fe20003800200 */
[----:B------:R-:W5:Y:S01]  /*7e90*/  LDCU.64 UR12, c[0x0][0x4c8] ;  /* 0x00009900ff0c77ac */ /* 0x000f620008000a00 */
[----:B------:R-:W0:Y:S01]  /*7ea0*/  LDCU UR15, c[0x0][0x360] ;  /* 0x00006c00ff0f77ac */ /* 0x000e220008000800 */
[----:B------:R-:W0:Y:S01]  /*7eb0*/  LDCU.64 UR16, c[0x0][0x4b0] ;  /* 0x00009600ff1077ac */ /* 0x000e220008000a00 */
[----:B------:R-:W0:Y:S01]  /*7ec0*/  LDCU.64 UR18, c[0x0][0x4d0] ;  /* 0x00009a00ff1277ac */ /* 0x000e220008000a00 */
[----:B----4-:R-:W-:Y:S02]  /*7ed0*/  UIMAD.WIDE.U32 UR4, UR8, UR10, URZ ;  /* 0x0000000a080472a5 */ /* 0x010fe4000f8e00ff */
[----:B-----5:R-:W-:Y:S01]  /*7ee0*/  UIMAD.WIDE.U32 UR6, UR8, UR12, URZ ;  /* 0x0000000c080672a5 */ /* 0x020fe2000f8e00ff */
[----:B------:R-:W-:Y:S01]  /*7ef0*/  UMOV UR10, 0x400 ;  /* 0x00000400000a7882 */ /* 0x000fe20000000000 */
[----:B------:R-:W-:Y:S01]  /*7f00*/  UIMAD UR9, UR8, UR11, UR5 ;  /* 0x0000000b080972a4 */ /* 0x000fe2000f8e0205 */
[----:B------:R-:W4:Y:S01]  /*7f10*/  LDCU.128 UR20, c[0x0][0x530] ;  /* 0x0000a600ff1477ac */ /* 0x000f220008000c00 */
[----:B------:R-:W-:-:S02]  /*7f20*/  UIMAD UR8, UR8, UR13, UR7 ;  /* 0x0000000d080872a4 */ /* 0x000fc4000f8e0207 */
[----:B0--3--:R-:W-:-:S12]  /*7f30*/  ULEA UR10, UR14, UR10, 0x18 ;  /* 0x0000000a0e0a7291 */ /* 0x009fd8000f8ec0ff */
.L_x_371:
[----:B------:R-:W-:Y:S01]  /*7f40*/  LEA R0, R11, UR10, 0x2 ;  /* 0x0000000a0b007c11 */ /* 0x000fe2000f8e10ff */
[----:B0-----:R-:W-:Y:S01]  /*7f50*/  IMAD.U32 R4, RZ, RZ, UR4 ;  /* 0x00000004ff047e24 */ /* 0x001fe2000f8e00ff */
[----:B-12---:R-:W-:Y:S01]  /*7f60*/  MOV R5, UR5 ;  /* 0x0000000500057c02 */ /* 0x006fe20008000f00 */
[----:B------:R-:W-:Y:S01]  /*7f70*/  IMAD.U32 R9, RZ, RZ, UR7 ;  /* 0x00000007ff097e24 */ /* 0x000fe2000f8e00ff */
[----:B------:R-:W-:Y:S01]  /*7f80*/  SHF.R.S32.HI R5, RZ, 0x1f, R11 ;  /* 0x0000001fff057819 */ /* 0x000fe2000001140b */
[----:B------:R-:W0:Y:S01]  /*7f90*/  LDS R13, [R0+0x5e60] ;  /* 0x005e6000000d7984 */ /* 0x000e220000000800 */
[----:B------:R-:W-:Y:S02]  /*7fa0*/  MOV R3, UR9 ;  /* 0x0000000900037c02 */ /* 0x000fe40008000f00 */
[----:B------:R-:W-:Y:S01]  /*7fb0*/  MOV R2, R4 ;  /* 0x0000000400027202 */ /* 0x000fe20000000f00 */
[----:B------:R-:W1:Y:S01]  /*7fc0*/  LDS R15, [R0+0x6260] ;  /* 0x00626000000f7984 */ /* 0x000e620000000800 */
[----:B------:R-:W-:Y:S01]  /*7fd0*/  MOV R8, UR6 ;  /* 0x0000000600087c02 */ /* 0x000fe20008000f00 */
[C---:B------:R-:W-:Y:S01]  /*7fe0*/  IMAD R4, R5.reuse, UR16, RZ ;  /* 0x0000001005047c24 */ /* 0x040fe2000f8e02ff */
[----:B------:R-:W-:Y:S01]  /*7ff0*/  MOV R7, UR8 ;  /* 0x0000000800077c02 */ /* 0x000fe20008000f00 */
[----:B------:R-:W-:Y:S01]  /*8000*/  IMAD R10, R5, UR18, RZ ;  /* 0x00000012050a7c24 */ /* 0x000fe2000f8e02ff */
[----:B------:R-:W-:Y:S01]  /*8010*/  MOV R6, R8 ;  /* 0x0000000800067202 */ /* 0x000fe20000000f00 */
[----:B------:R-:W-:-:S04]  /*8020*/  IMAD.WIDE.U32 R2, R11, UR16, R2 ;  /* 0x000000100b027c25 */ /* 0x000fc8000f8e0002 */
[C---:B------:R-:W-:Y:S01]  /*8030*/  IMAD R5, R11.reuse, UR17, R4 ;  /* 0x000000110b057c24 */ /* 0x040fe2000f8e0204 */
[C---:B----4-:R-:W-:Y:S01]  /*8040*/  LEA R4, P0, R2.reuse, UR20, 0x2 ;  /* 0x0000001402047c11 */ /* 0x050fe2000f8010ff */
[C---:B------:R-:W-:Y:S02]  /*8050*/  IMAD R9, R11.reuse, UR19, R10 ;  /* 0x000000130b097c24 */ /* 0x040fe4000f8e020a */
[----:B------:R-:W-:Y:S01]  /*8060*/  IMAD.WIDE.U32 R6, R11, UR18, R6 ;  /* 0x000000120b067c25 */ /* 0x000fe2000f8e0006 */
[----:B------:R-:W-:Y:S02]  /*8070*/  IADD3 R5, PT, PT, R3, R5, RZ ;  /* 0x0000000503057210 */ /* 0x000fe40007ffe0ff */
[----:B------:R-:W-:Y:S01]  /*8080*/  IADD3 R11, PT, PT, R11, UR15, RZ ;  /* 0x0000000f0b0b7c10 */ /* 0x000fe2000fffe0ff */
[----:B------:R-:W-:Y:S01]  /*8090*/  IMAD.IADD R3, R7, 0x1, R9 ;  /* 0x0000000107037824 */ /* 0x000fe200078e0209 */
[----:B------:R-:W-:Y:S02]  /*80a0*/  LEA.HI.X R5, R2, UR21, R5, 0x2, P0 ;  /* 0x0000001502057c11 */ /* 0x000fe400080f1405 */
[----:B------:R-:W-:-:S02]  /*80b0*/  ISETP.GE.AND P0, PT, R11, UR24, PT ;  /* 0x000000180b007c0c */ /* 0x000fc4000bf06270 */
[----:B------:R-:W-:-:S04]  /*80c0*/  LEA R8, P1, R6, UR22, 0x2 ;  /* 0x0000001606087c11 */ /* 0x000fc8000f8210ff */
[----:B------:R-:W-:Y:S01]  /*80d0*/  LEA.HI.X R9, R6, UR23, R3, 0x2, P1 ;  /* 0x0000001706097c11 */ /* 0x000fe200088f1403 */
[----:B0-----:R0:W-:Y:S04]  /*80e0*/  REDG.E.ADD.F32.FTZ.RN.STRONG.GPU desc[UR32][R4.64], R13 ;  /* 0x0000000d040079a6 */ /* 0x0011e8000c12f320 */
[----:B-1----:R0:W-:Y:S02]  /*80f0*/  REDG.E.ADD.F32.FTZ.RN.STRONG.GPU desc[UR32][R8.64], R15 ;  /* 0x0000000f080079a6 */ /* 0x0021e4000c12f320 */
[----:B------:R-:W-:Y:S05]  /*8100*/  @!P0 BRA `(.L_x_371) ;  /* 0xfffffffc008c8947 */ /* 0x000fea000383ffff */
[----:B------:R-:W-:Y:S05]  /*8110*/  BSYNC.RECONVERGENT B0 ;  /* 0x0000000000007941 */ /* 0x000fea0003800200 */
.L_x_370:
[----:B------:R-:W-:Y:S05]  /*8120*/  EXIT ;  /* 0x000000000000794d */ /* 0x000fea0003800000 */
.L_x_324:
[----:B------:R-:W-:Y:S01]  /*8130*/  MOV R139, R136 ;  /* 0x00000088008b7202 */ /* 0x000fe20000000f00 */
[----:B------:R-:W-:Y:S02]  /*8140*/  HFMA2 R87, -RZ, RZ, 0, 5.9604644775390625e-08 ;  /* 0x00000001ff577431 */ /* 0x000fe400000001ff */
[----:B------:R-:W-:Y:S01]  /*8150*/  IMAD.MOV.U32 R86, RZ, RZ, RZ ;  /* 0x000000ffff567224 */ /* 0x000fe200078e00ff */
[----:B------:R-:W-:-:S07]  /*8160*/  MOV R152, 0xffffffff ;  /* 0xffffffff00987802 */ /* 0x000fce0000000f00 */
[----:B---3-5:R-:W-:Y:S05]  /*8170*/  WARPSYNC.COLLECTIVE R152, `(.L_x_372) ;  /* 0x0000000098087348 */ /* 0x028fea0003c00000 */
[----:B------:R0:W1:Y:S02]  /*8180*/  SHFL.UP P6, R140, R139, R87, R86 ;  /* 0x040000578b8c7389 */ /* 0x00006400000c0056 */
[----:B01-3-5:R-:W-:Y:S05]  /*8190*/  ENDCOLLECTIVE ;  /* 0x000000000000791b */ /* 0x02bfea0003800000 */
.L_x_372:
[----:B------:R-:W-:Y:S02]  /*81a0*/  MOV R139, R137 ;  /* 0x00000089008b7202 */ /* 0x000fe40000000f00 */
[----:B------:R-:W-:-:S07]  /*81b0*/  MOV R138, R140 ;  /* 0x0000008c008a7202 */ /* 0x000fce0000000f00 */
[----:B------:R-:W-:Y:S05]  /*81c0*/  WARPSYNC.COLLECTIVE R152, `(.L_x_373) ;  /* 0x0000000098087348 */ /* 0x000fea0003c00000 */
[----:B------:R0:W1:Y:S02]  /*81d0*/  SHFL.UP P6, R140, R139, R87, R86 ;  /* 0x040000578b8c7389 */ /* 0x00006400000c0056 */
[----:B01----:R-:W-:Y:S05]  /*81e0*/  ENDCOLLECTIVE ;  /* 0x000000000000791b */ /* 0x003fea0003800000 */
.L_x_373:
[----:B------:R-:W-:Y:S02]  /*81f0*/  HFMA2 R87, -RZ, RZ, 0, 1.1920928955078125e-07 ;  /* 0x00000002ff577431 */ /* 0x000fe400000001ff */
[----:B------:R-:W-:-:S04]  /*8200*/  IMAD.MOV.U32 R86, RZ, RZ, R140 ;  /* 0x000000ffff567224 */ /* 0x000fc800078e008c */
[C---:B------:R-:W-:Y:S01]  /*8210*/  FFMA.FTZ R140, R136.reuse, R86, R137 ;  /* 0x00000056888c7223 */ /* 0x040fe20000010089 */
[----:B------:R-:W-:Y:S01]  /*8220*/  @P5 FMUL.FTZ R136, R136, R138 ;  /* 0x0000008a88885220 */ /* 0x000fe20000410000 */
[----:B------:R-:W-:-:S03]  /*8230*/  MOV R86, RZ ;  /* 0x000000ff00567202 */ /* 0x000fc60000000f00 */
[----:B------:R-:W-:Y:S02]  /*8240*/  FSEL R138, R137, R140, !P5 ;  /* 0x0000008c898a7208 */ /* 0x000fe40006800000 */
[----:B------:R-:W-:-:S07]  /*8250*/  MOV R139, R136 ;  /* 0x00000088008b7202 */ /* 0x000fce0000000f00 */
[----:B------:R-:W-:Y:S05]  /*8260*/  WARPSYNC.COLLECTIVE R152, `(.L_x_374) ;  /* 0x0000000098087348 */ /* 0x000fea0003c00000 */
[----:B------:R0:W1:Y:S02]  /*8270*/  SHFL.UP P6, R140, R139, R87, R86 ;  /* 0x040000578b8c7389 */ /* 0x00006400000c0056 */
[----:B01----:R-:W-:Y:S05]  /*8280*/  ENDCOLLECTIVE ;  /* 0x000000000000791b */ /* 0x003fea0003800000 */
.L_x_374:
[----:B------:R-:W-:Y:S01]  /*8290*/  MOV R139, R138 ;  /* 0x0000008a008b7202 */ /* 0x000fe20000000f00 */
[----:B------:R-:W-:-:S07]  /*82a0*/  IMAD.MOV.U32 R137, RZ, RZ, R140 ;  /* 0x000000ffff897224 */ /* 0x000fce00078e008c */
[----:B------:R-:W-:Y:S05]  /*82b0*/  WARPSYNC.COLLECTIVE R152, `(.L_x_375) ;  /* 0x0000000098087348 */ /* 0x000fea0003c00000 */
[----:B------:R0:W1:Y:S02]  /*82c0*/  SHFL.UP P6, R140, R139, R87, R86 ;  /* 0x040000578b8c7389 */ /* 0x00006400000c0056 */
[----:B01----:R-:W-:Y:S05]  /*82d0*/  ENDCOLLECTIVE ;  /* 0x000000000000791b */ /* 0x003fea0003800000 */
.L_x_375:
[----:B------:R-:W-:Y:S01]  /*82e0*/  IMAD.MOV.U32 R87, RZ, RZ, 0x4 ;  /* 0x00000004ff577424 */ /* 0x000fe200078e00ff */
[----:B------:R-:W-:-:S05]  /*82f0*/  MOV R86, R140 ;  /* 0x0000008c00567202 */ /* 0x000fca0000000f00 */
[C---:B------:R-:W-:Y:S01]  /*8300*/  FFMA.FTZ R86, R136.reuse, R86, R138 ;  /* 0x0000005688567223 */ /* 0x040fe2000001008a */
[----:B------:R-:W-:-:S04]  /*8310*/  @P4 FMUL.FTZ R136, R136, R137 ;  /* 0x0000008988884220 */ /* 0x000fc80000410000 */
[----:B------:R-:W-:Y:S01]  /*8320*/  FSEL R138, R138, R86, !P4 ;  /* 0x000000568a8a7208 */ /* 0x000fe20006000000 */
[----:B------:R-:W-:Y:S01]  /*8330*/  HFMA2 R86, -RZ, RZ, 0, 0 ;  /* 0x00000000ff567431 */ /* 0x000fe200000001ff */
[----:B------:R-:W-:-:S07]  /*8340*/  MOV R139, R136 ;  /* 0x00000088008b7202 */ /* 0x000fce0000000f00 */
[----:B------:R-:W-:Y:S05]  /*8350*/  WARPSYNC.COLLECTIVE R152, `(.L_x_376) ;  /* 0x0000000098087348 */ /* 0x000fea0003c00000 */
[----:B------:R0:W1:Y:S02]  /*8360*/  SHFL.UP P6, R140, R139, R87, R86 ;  /* 0x040000578b8c7389 */ /* 0x00006400000c0056 */
[----:B01----:R-:W-:Y:S05]  /*8370*/  ENDCOLLECTIVE ;  /* 0x000000000000791b */ /* 0x003fea0003800000 */
.L_x_376:
[----:B------:R-:W-:Y:S02]  /*8380*/  MOV R139, R138 ;  /* 0x0000008a008b7202 */ /* 0x000fe40000000f00 */
[----:B------:R-:W-:-:S07]  /*8390*/  MOV R137, R140 ;  /* 0x0000008c00897202 */ /* 0x000fce0000000f00 */
[----:B------:R-:W-:Y:S05]  /*83a0*/  WARPSYNC.COLLECTIVE R152, `(.L_x_377) ;  /* 0x0000000098087348 */ /* 0x000fea0003c00000 */
[----:B------:R0:W1:Y:S02]  /*83b0*/  SHFL.UP P6, R140, R139, R87, R86 ;  /* 0x040000578b8c7389 */ /* 0x00006400000c0056 */
[----:B01----:R-:W-:Y:S05]  /*83c0*/  ENDCOLLECTIVE ;  /* 0x000000000000791b */ /* 0x003fea0003800000 */
.L_x_377:
[----:B------:R-:W-:Y:S02]  /*83d0*/  HFMA2 R87, -RZ, RZ, 0, 4.76837158203125e-07 ;  /* 0x00000008ff577431 */ /* 0x000fe400000001ff */
[----:B------:R-:W-:-:S04]  /*83e0*/  IMAD.MOV.U32 R86, RZ, RZ, R140 ;  /* 0x000000ffff567224 */ /* 0x000fc800078e008c */
[C---:B------:R-:W-:Y:S01]  /*83f0*/  FFMA.FTZ R86, R136.reuse, R86, R138 ;  /* 0x0000005688567223 */ /* 0x040fe2000001008a */
[----:B------:R-:W-:-:S04]  /*8400*/  @P3 FMUL.FTZ R136, R136, R137 ;  /* 0x0000008988883220 */ /* 0x000fc80000410000 */
[----:B------:R-:W-:Y:S02]  /*8410*/  FSEL R138, R138, R86, !P3 ;  /* 0x000000568a8a7208 */ /* 0x000fe40005800000 */
[----:B------:R-:W-:Y:S02]  /*8420*/  MOV R139, R136 ;  /* 0x00000088008b7202 */ /* 0x000fe40000000f00 */
[----:B------:R-:W-:-:S07]  /*8430*/  MOV R86, RZ ;  /* 0x000000ff00567202 */ /* 0x000fce0000000f00 */
[----:B------:R-:W-:Y:S05]  /*8440*/  WARPSYNC.COLLECTIVE R152, `(.L_x_378) ;  /* 0x0000000098087348 */ /* 0x000fea0003c00000 */
[----:B------:R0:W1:Y:S02]  /*8450*/  SHFL.UP P6, R140, R139, R87, R86 ;  /* 0x040000578b8c7389 */ /* 0x00006400000c0056 */
[----:B01----:R-:W-:Y:S05]  /*8460*/  ENDCOLLECTIVE ;  /* 0x000000000000791b */ /* 0x003fea0003800000 */
.L_x_378:
[----:B------:R-:W-:Y:S01]  /*8470*/  MOV R139, R138 ;  /* 0x0000008a008b7202 */ /* 0x000fe20000000f00 */
[----:B------:R-:W-:-:S07]  /*8480*/  IMAD.MOV.U32 R137, RZ, RZ, R140 ;  /* 0x000000ffff897224 */ /* 0x000fce00078e008c */
[----:B------:R-:W-:Y:S05]  /*8490*/  WARPSYNC.COLLECTIVE R152, `(.L_x_379) ;  /* 0x0000000098087348 */ /* 0x000fea0003c00000 */
[----:B------:R0:W1:Y:S02]  /*84a0*/  SHFL.UP P6, R140, R139, R87, R86 ;  /* 0x040000578b8c7389 */ /* 0x00006400000c0056 */
[----:B01----:R-:W-:Y:S05]  /*84b0*/  ENDCOLLECTIVE ;  /* 0x000000000000791b */ /* 0x003fea0003800000 */
.L_x_379:
        /* <DEDUP_REMOVED lines=10> */
.L_x_380:
[----:B------:R-:W-:Y:S02]  /*8560*/  MOV R139, R138 ;  /* 0x0000008a008b7202 */ /* 0x000fe40000000f00 */
[----:B------:R-:W-:-:S07]  /*8570*/  MOV R137, R140 ;  /* 0x0000008c00897202 */ /* 0x000fce0000000f00 */
[----:B------:R-:W-:Y:S05]  /*8580*/  WARPSYNC.COLLECTIVE R152, `(.L_x_381) ;  /* 0x0000000098087348 */ /* 0x000fea0003c00000 */
[----:B------:R0:W1:Y:S02]  /*8590*/  SHFL.UP P6, R140, R139, R87, R86 ;  /* 0x040000578b8c7389 */ /* 0x00006400000c0056 */
[----:B01----:R-:W-:Y:S05]  /*85a0*/  ENDCOLLECTIVE ;  /* 0x000000000000791b */ /* 0x003fea0003800000 */
.L_x_381:
[----:B------:R-:W-:Y:S01]  /*85b0*/  IMAD.MOV.U32 R86, RZ, RZ, R140 ;  /* 0x000000ffff567224 */ /* 0x000fe200078e008c */
[----:B------:R-:W-:Y:S06]  /*85c0*/  BRA `(.L_x_382) ;  /* 0xffffffb400f47947 */ /* 0x000fec000383ffff */
.L_x_325:
[----:B------:R-:W-:Y:S01]  /*85d0*/  HFMA2 R87, -RZ, RZ, 0, 1.847743988037109375e-06 ;  /* 0x0000001fff577431 */ /* 0x000fe200000001ff */
[----:B------:R-:W-:Y:S01]  /*85e0*/  BSSY B0, `(.L_x_383) ;  /* 0x0000007000007945 */ /* 0x000fe20003800000 */
[----:B------:R-:W-:Y:S01]  /*85f0*/  MOV R151, R136 ;  /* 0x0000008800977202 */ /* 0x000fe20000000f00 */
[----:B------:R-:W-:Y:S01]  /*8600*/  IMAD.MOV.U32 R152, RZ, RZ, -0x1 ;  /* 0xffffffffff987424 */ /* 0x000fe200078e00ff */
[----:B------:R-:W-:-:S07]  /*8610*/  MOV R86, 0x1f ;  /* 0x0000001f00567802 */ /* 0x000fce0000000f00 */
[----:B---3-5:R-:W-:Y:S05]  /*8620*/  WARPSYNC.COLLECTIVE R152, `(.L_x_384) ;  /* 0x0000000098087348 */ /* 0x028fea0003c00000 */
[----:B------:R0:W1:Y:S02]  /*8630*/  SHFL.IDX P2, R153, R151, R87, R86 ;  /* 0x0000005797997389 */ /* 0x0000640000040056 */
[----:B01-3-5:R-:W-:Y:S05]  /*8640*/  ENDCOLLECTIVE ;  /* 0x000000000000791b */ /* 0x02bfea0003800000 */
.L_x_384:
[----:B------:R-:W-:Y:S05]  /*8650*/  BSYNC B0 ;  /* 0x0000000000007941 */ /* 0x000fea0003800000 */
.L_x_383:
[----:B------:R-:W-:Y:S05]  /*8660*/  BRA `(.L_x_385) ;  /* 0xffffffb400e47947 */ /* 0x000fea000383ffff */
.L_x_326:
        /* <DEDUP_REMOVED lines=8> */
.L_x_387:
[----:B------:R-:W-:Y:S05]  /*86f0*/  BSYNC B0 ;  /* 0x0000000000007941 */ /* 0x000fea0003800000 */
.L_x_386:
[----:B------:R-:W-:Y:S05]  /*8700*/  BRA `(.L_x_388) ;  /* 0xffffffb400c47947 */ /* 0x000fea000383ffff */
.L_x_327:
[----:B------:R-:W-:Y:S01]  /*8710*/  HFMA2 R87, -RZ, RZ, 0, 5.9604644775390625e-08 ;  /* 0x00000001ff577431 */ /* 0x000fe200000001ff */
[----:B------:R-:W-:Y:S01]  /*8720*/  BSSY B0, `(.L_x_389) ;  /* 0x0000007000007945 */ /* 0x000fe20003800000 */
[----:B------:R-:W-:Y:S01]  /*8730*/  MOV R139, R136 ;  /* 0x00000088008b7202 */ /* 0x000fe20000000f00 */
[----:B------:R-:W-:Y:S01]  /*8740*/  IMAD.MOV.U32 R152, RZ, RZ, -0x1 ;  /* 0xffffffffff987424 */ /* 0x000fe200078e00ff */
[----:B------:R-:W-:-:S07]  /*8750*/  MOV R86, RZ ;  /* 0x000000ff00567202 */ /* 0x000fce0000000f00 */
[----:B---3-5:R-:W-:Y:S05]  /*8760*/  WARPSYNC.COLLECTIVE R152, `(.L_x_390) ;  /* 0x0000000098087348 */ /* 0x028fea0003c00000 */
[----:B------:R0:W1:Y:S02]  /*8770*/  SHFL.UP P6, R140, R139, R87, R86 ;  /* 0x040000578b8c7389 */ /* 0x00006400000c0056 */
[----:B01-3-5:R-:W-:Y:S05]  /*8780*/  ENDCOLLECTIVE ;  /* 0x000000000000791b */ /* 0x02bfea0003800000 */
.L_x_390:
[----:B------:R-:W-:Y:S05]  /*8790*/  BSYNC B0 ;  /* 0x0000000000007941 */ /* 0x000fea0003800000 */
.L_x_389:
[----:B------:R-:W-:Y:S01]  /*87a0*/  MOV R139, R137 ;  /* 0x00000089008b7202 */ /* 0x000fe20000000f00 */
[----:B------:R-:W-:Y:S02]  /*87b0*/  HFMA2 R87, -RZ, RZ, 0, 5.9604644775390625e-08 ;  /* 0x00000001ff577431 */ /* 0x000fe400000001ff */
[----:B------:R-:W-:Y:S01]  /*87c0*/  IMAD.MOV.U32 R86, RZ, RZ, RZ ;  /* 0x000000ffff567224 */ /* 0x000fe200078e00ff */
[----:B------:R-:W-:Y:S02]  /*87d0*/  MOV R152, 0xffffffff ;  /* 0xffffffff00987802 */ /* 0x000fe40000000f00 */
[----:B------:R-:W-:Y:S02]  /*87e0*/  MOV R136, R140 ;  /* 0x0000008c00887202 */ /* 0x000fe40000000f00 */
[----:B------:R-:W-:-:S07]  /*87f0*/  MOV R151, R42 ;  /* 0x0000002a00977202 */ /* 0x000fce0000000f00 */
[----:B------:R-:W-:Y:S05]  /*8800*/  WARPSYNC.COLLECTIVE R152, `(.L_x_391) ;  /* 0x0000000098087348 */ /* 0x000fea0003c00000 */
[----:B------:R0:W1:Y:S02]  /*8810*/  SHFL.UP P6, R140, R139, R87, R86 ;  /* 0x040000578b8c7389 */ /* 0x00006400000c0056 */
[----:B01----:R-:W-:Y:S05]  /*8820*/  ENDCOLLECTIVE ;  /* 0x000000000000791b */ /* 0x003fea0003800000 */
.L_x_391:
[----:B------:R-:W-:Y:S02]  /*8830*/  IMAD.MOV.U32 R87, RZ, RZ, RZ ;  /* 0x000000ffff577224 */ /* 0x000fe400078e00ff */
[----:B------:R-:W-:-:S07]  /*8840*/  HFMA2 R86, -RZ, RZ, 0, 1.847743988037109375e-06 ;  /* 0x0000001fff567431 */ /* 0x000fce00000001ff */
[----:B------:R-:W-:Y:S05]  /*8850*/  WARPSYNC.COLLECTIVE R152, `(.L_x_392) ;  /* 0x0000000098087348 */ /* 0x000fea0003c00000 */
[----:B------:R0:W1:Y:S02]  /*8860*/  SHFL.IDX P2, R153, R151, R87, R86 ;  /* 0x0000005797997389 */ /* 0x0000640000040056 */
[----:B01----:R-:W-:Y:S05]  /*8870*/  ENDCOLLECTIVE ;  /* 0x000000000000791b */ /* 0x003fea0003800000 */
.L_x_392:
[----:B------:R-:W-:Y:S02]  /*8880*/  MOV R137, R140 ;  /* 0x0000008c00897202 */ /* 0x000fe40000000f00 */
[----:B------:R-:W-:Y:S02]  /*8890*/  MOV R151, R43 ;  /* 0x0000002b00977202 */ /* 0x000fe40000000f00 */
[----:B------:R-:W-:-:S07]  /*88a0*/  MOV R42, R153 ;  /* 0x00000099002a7202 */ /* 0x000fce0000000f00 */
[----:B------:R-:W-:Y:S05]  /*88b0*/  WARPSYNC.COLLECTIVE R152, `(.L_x_393) ;  /* 0x0000000098087348 */ /* 0x000fea0003c00000 */
[----:B------:R0:W1:Y:S02]  /*88c0*/  SHFL.IDX P2, R153, R151, R87, R86 ;  /* 0x0000005797997389 */ /* 0x0000640000040056 */
[----:B01----:R-:W-:Y:S05]  /*88d0*/  ENDCOLLECTIVE ;  /* 0x000000000000791b */ /* 0x003fea0003800000 */
.L_x_393:
[----:B------:R-:W-:Y:S01]  /*88e0*/  IMAD.MOV.U32 R43, RZ, RZ, R153 ;  /* 0x000000ffff2b7224 */ /* 0x000fe200078e0099 */
[----:B------:R-:W-:Y:S06]  /*88f0*/  BRA `(.L_x_394) ;  /* 0xffffffb400607947 */ /* 0x000fec000383ffff */
.L_x_329:
[----:B------:R-:W-:Y:S01]  /*8900*/  MOV R153, R162 ;  /* 0x000000a200997202 */ /* 0x000fe20000000f00 */
[----:B------:R-:W-:Y:S01]  /*8910*/  HFMA2 R86, -RZ, RZ, 0, 5.9604644775390625e-08 ;  /* 0x00000001ff567431 */ /* 0x000fe200000001ff */
[----:B------:R-:W-:Y:S01]  /*8920*/  MOV R87, 0x1f ;  /* 0x0000001f00577802 */ /* 0x000fe20000000f00 */
[----:B------:R-:W-:Y:S01]  /*8930*/  IMAD.MOV.U32 R152, RZ, RZ, -0x1 ;  /* 0xffffffffff987424 */ /* 0x000fe200078e00ff */
[C---:B------:R-:W-:Y:S02]  /*8940*/  ISETP.GT.U32.AND P3, PT, R156.reuse, 0x1b, PT ;  /* 0x0000001b9c00780c */ /* 0x040fe40003f64070 */
[----:B------:R-:W-:-:S13]  /*8950*/  ISETP.GT.U32.AND P4, PT, R156, 0x17, PT ;  /* 0x000000179c00780c */ /* 0x000fda0003f84070 */
[----:B------:R-:W-:Y:S05]  /*8960*/  WARPSYNC.COLLECTIVE R152, `(.L_x_395) ;  /* 0x0000000098087348 */ /* 0x000fea0003c00000 */
[----:B------:R0:W1:Y:S02]  /*8970*/  SHFL.DOWN P0, R153, R153, R86, R87 ;  /* 0x0800005699997389 */ /* 0x0000640000000057 */
[----:B01----:R-:W-:Y:S05]  /*8980*/  ENDCOLLECTIVE ;  /* 0x000000000000791b */ /* 0x003fea0003800000 */
.L_x_395:
[----:B------:R-:W-:Y:S02]  /*8990*/  ISETP.GT.U32.AND P5, PT, R156, 0xf, PT ;  /* 0x0000000f9c00780c */ /* 0x000fe40003fa4070 */
[----:B------:R-:W-:Y:S02]  /*89a0*/  MOV R151, R153 ;  /* 0x0000009900977202 */ /* 0x000fe40000000f00 */
[----:B------:R-:W-:-:S03]  /*89b0*/  MOV R153, R163 ;  /* 0x000000a300997202 */ /* 0x000fc60000000f00 */
[----:B------:R-:W-:-:S07]  /*89c0*/  @P2 FMUL.FTZ R151, R151, R162 ;  /* 0x000000a297972220 */ /* 0x000fce0000410000 */
[----:B------:R-:W-:Y:S05]  /*89d0*/  WARPSYNC.COLLECTIVE R152, `(.L_x_396) ;  /* 0x0000000098087348 */ /* 0x000fea0003c00000 */
[----:B------:R0:W1:Y:S02]  /*89e0*/  SHFL.DOWN P0, R153, R153, R86, R87 ;  /* 0x0800005699997389 */ /* 0x0000640000000057 */
[----:B01----:R-:W-:Y:S05]  /*89f0*/  ENDCOLLECTIVE ;  /* 0x000000000000791b */ /* 0x003fea0003800000 */
.L_x_396:
[----:B------:R-:W-:-:S05]  /*8a00*/  MOV R86, R153 ;  /* 0x0000009900567202 */ /* 0x000fca0000000f00 */
[----:B------:R-:W-:Y:S01]  /*8a10*/  @P2 FFMA.FTZ R86, R162, R86, R163 ;  /* 0x00000056a2562223 */ /* 0x000fe200000100a3 */
[----:B------:R-:W-:-:S03]  /*8a20*/  @P2 MOV R162, R151 ;  /* 0x0000009700a22202 */ /* 0x000fc60000000f00 */
[----:B------:R-:W-:Y:S01]  /*8a30*/  @P2 IMAD.MOV.U32 R163, RZ, RZ, R86 ;  /* 0x000000ffffa32224 */ /* 0x000fe200078e0056 */
[----:B------:R-:W-:Y:S01]  /*8a40*/  MOV R153, R162 ;  /* 0x000000a200997202 */ /* 0x000fe20000000f00 */
[----:B------:R-:W-:Y:S01]  /*8a50*/  HFMA2 R86, -RZ, RZ, 0, 1.1920928955078125e-07 ;  /* 0x00000002ff567431 */ /* 0x000fe200000001ff */
[----:B------:R-:W-:-:S13]  /*8a60*/  ISETP.GT.U32.AND P2, PT, R156, 0x1d, PT ;  /* 0x0000001d9c00780c */ /* 0x000fda0003f44070 */
[----:B------:R-:W-:Y:S05]  /*8a70*/  WARPSYNC.COLLECTIVE R152, `(.L_x_397) ;  /* 0x0000000098087348 */ /* 0x000fea0003c00000 */
[----:B------:R0:W1:Y:S02]  /*8a80*/  SHFL.DOWN P0, R153, R153, R86, R87 ;  /* 0x0800005699997389 */ /* 0x0000640000000057 */
[----:B01----:R-:W-:Y:S05]  /*8a90*/  ENDCOLLECTIVE ;  /* 0x000000000000791b */ /* 0x003fea0003800000 */
.L_x_397:
[----:B------:R-:W-:Y:S01]  /*8aa0*/  IMAD.MOV.U32 R151, RZ, RZ, R153 ;  /* 0x000000ffff977224 */ /* 0x000fe200078e0099 */
[----:B------:R-:W-:-:S03]  /*8ab0*/  MOV R153, R163 ;  /* 0x000000a300997202 */ /* 0x000fc60000000f00 */
[----:B------:R-:W-:-:S07]  /*8ac0*/  @!P2 FMUL.FTZ R151, R162, R151 ;  /* 0x00000097a297a220 */ /* 0x000fce0000410000 */
[----:B------:R-:W-:Y:S05]  /*8ad0*/  WARPSYNC.COLLECTIVE R152, `(.L_x_398) ;  /* 0x0000000098087348 */ /* 0x000fea0003c00000 */
[----:B------:R0:W1:Y:S02]  /*8ae0*/  SHFL.DOWN P0, R153, R153, R86, R87 ;  /* 0x0800005699997389 */ /* 0x0000640000000057 */
[----:B01----:R-:W-:Y:S05]  /*8af0*/  ENDCOLLECTIVE ;  /* 0x000000000000791b */ /* 0x003fea0003800000 */
.L_x_398:
[----:B------:R-:W-:-:S05]  /*8b00*/  MOV R86, R153 ;  /* 0x0000009900567202 */ /* 0x000fca0000000f00 */
[----:B------:R-:W-:Y:S01]  /*8b10*/  @!P2 FFMA.FTZ R86, R162, R86, R163 ;  /* 0x00000056a256a223 */ /* 0x000fe200000100a3 */
[----:B------:R-:W-:-:S04]  /*8b20*/  @!P2 IMAD.MOV.U32 R162, RZ, RZ, R151 ;  /* 0x000000ffffa2a224 */ /* 0x000fc800078e0097 */
[----:B------:R-:W-:Y:S01]  /*8b30*/  @!P2 MOV R163, R86 ;  /* 0x0000005600a3a202 */ /* 0x000fe20000000f00 */
[----:B------:R-:W-:Y:S01]  /*8b40*/  HFMA2 R86, -RZ, RZ, 0, 2.384185791015625e-07 ;  /* 0x00000004ff567431 */ /* 0x000fe200000001ff */
[----:B------:R-:W-:-:S07]  /*8b50*/  MOV R153, R162 ;  /* 0x000000a200997202 */ /* 0x000fce0000000f00 */
[----:B------:R-:W-:Y:S05]  /*8b60*/  WARPSYNC.COLLECTIVE R152, `(.L_x_399) ;  /* 0x0000000098087348 */ /* 0x000fea0003c00000 */
[----:B------:R0:W1:Y:S02]  /*8b70*/  SHFL.DOWN P0, R153, R153, R86, R87 ;  /* 0x0800005699997389 */ /* 0x0000640000000057 */
[----:B01----:R-:W-:Y:S05]  /*8b80*/  ENDCOLLECTIVE ;  /* 0x000000000000791b */ /* 0x003fea0003800000 */
.L_x_399:
[----:B------:R-:W-:Y:S01]  /*8b90*/  MOV R151, R153 ;  /* 0x0000009900977202 */ /* 0x000fe20000000f00 */
[----:B------:R-:W-:-:S04]  /*8ba0*/  IMAD.MOV.U32 R153, RZ, RZ, R163 ;  /* 0x000000ffff997224 */ /* 0x000fc800078e00a3 */
[----:B------:R-:W-:-:S07]  /*8bb0*/  @!P3 FMUL.FTZ R151, R162, R151 ;  /* 0x00000097a297b220 */ /* 0x000fce0000410000 */
[----:B------:R-:W-:Y:S05]  /*8bc0*/  WARPSYNC.COLLECTIVE R152, `(.L_x_400) ;  /* 0x0000000098087348 */ /* 0x000fea0003c00000 */
[----:B------:R0:W1:Y:S02]  /*8bd0*/  SHFL.DOWN P0, R153, R153, R86, R87 ;  /* 0x0800005699997389 */ /* 0x0000640000000057 */
[----:B01----:R-:W-:Y:S05]  /*8be0*/  ENDCOLLECTIVE ;  /* 0x000000000000791b */ /* 0x003fea0003800000 */
.L_x_400:
[----:B------:R-:W-:-:S05]  /*8bf0*/  MOV R86, R153 ;  /* 0x0000009900567202 */ /* 0x000fca0000000f00 */
[----:B------:R-:W-:Y:S01]  /*8c00*/  @!P3 FFMA.FTZ R86, R162, R86, R163 ;  /* 0x00000056a256b223 */ /* 0x000fe200000100a3 */
[----:B------:R-:W-:-:S04]  /*8c10*/  @!P3 MOV R162, R151 ;  /* 0x0000009700a2b202 */ /* 0x000fc80000000f00 */
[----:B------:R-:W-:Y:S01]  /*8c20*/  @!P3 MOV R163, R86 ;  /* 0x0000005600a3b202 */ /* 0x000fe20000000f00 */
[----:B------:R-:W-:Y:S02]  /*8c30*/  IMAD.MOV.U32 R153, RZ, RZ, R162 ;  /* 0x000000ffff997224 */ /* 0x000fe400078e00a2 */
[----:B------:R-:W-:-:S07]  /*8c40*/  HFMA2 R86, -RZ, RZ, 0, 4.76837158203125e-07 ;  /* 0x00000008ff567431 */ /* 0x000fce00000001ff */
[----:B------:R-:W-:Y:S05]  /*8c50*/  WARPSYNC.COLLECTIVE R152, `(.L_x_401) ;  /* 0x0000000098087348 */ /* 0x000fea0003c00000 */
[----:B------:R0:W1:Y:S02]  /*8c60*/  SHFL.DOWN P0, R153, R153, R86, R87 ;  /* 0x0800005699997389 */ /* 0x0000640000000057 */
[----:B01----:R-:W-:Y:S05]  /*8c70*/  ENDCOLLECTIVE ;  /* 0x000000000000791b */ /* 0x003fea0003800000 */
.L_x_401:
[----:B------:R-:W-:Y:S02]  /*8c80*/  MOV R151, R153 ;  /* 0x0000009900977202 */ /* 0x000fe40000000f00 */
[----:B------:R-:W-:-:S03]  /*8c90*/  MOV R153, R163 ;  /* 0x000000a300997202 */ /* 0x000fc60000000f00 */
[----:B------:R-:W-:-:S07]  /*8ca0*/  @!P4 FMUL.FTZ R151, R162, R151 ;  /* 0x00000097a297c220 */ /* 0x000fce0000410000 */
[----:B------:R-:W-:Y:S05]  /*8cb0*/  WARPSYNC.COLLECTIVE R152, `(.L_x_402) ;  /* 0x0000000098087348 */ /* 0x000fea0003c00000 */
[----:B------:R0:W1:Y:S02]  /*8cc0*/  SHFL.DOWN P0, R153, R153, R86, R87 ;  /* 0x0800005699997389 */ /* 0x0000640000000057 */
[----:B01----:R-:W-:Y:S05]  /*8cd0*/  ENDCOLLECTIVE ;  /* 0x000000000000791b */ /* 0x003fea0003800000 */
.L_x_402:
[----:B------:R-:W-:-:S04]  /*8ce0*/  IMAD.MOV.U32 R86, RZ, RZ, R153 ;  /* 0x000000ffff567224 */ /* 0x000fc800078e0099 */
[----:B------:R-:W-:Y:S01]  /*8cf0*/  @!P4 FFMA.FTZ R86, R162, R86, R163 ;  /* 0x00000056a256c223 */ /* 0x000fe200000100a3 */
[----:B------:R-:W-:-:S04]  /*8d00*/  @!P4 MOV R162, R151 ;  /* 0x0000009700a2c202 */ /* 0x000fc80000000f00 */
[----:B------:R-:W-:Y:S01]  /*8d10*/  @!P4 MOV R163, R86 ;  /* 0x0000005600a3c202 */ /* 0x000fe20000000f00 */
[----:B------:R-:W-:Y:S01]  /*8d20*/  IMAD.MOV.U32 R86, RZ, RZ, 0x10 ;  /* 0x00000010ff567424 */ /* 0x000fe200078e00ff */
[----:B------:R-:W-:-:S07]  /*8d30*/  MOV R153, R162 ;  /* 0x000000a200997202 */ /* 0x000fce0000000f00 */
[----:B------:R-:W-:Y:S05]  /*8d40*/  WARPSYNC.COLLECTIVE R152, `(.L_x_403) ;  /* 0x0000000098087348 */ /* 0x000fea0003c00000 */
[----:B------:R0:W1:Y:S02]  /*8d50*/  SHFL.DOWN P0, R153, R153, R86, R87 ;  /* 0x0800005699997389 */ /* 0x0000640000000057 */
[----:B01----:R-:W-:Y:S05]  /*8d60*/  ENDCOLLECTIVE ;  /* 0x000000000000791b */ /* 0x003fea0003800000 */
.L_x_403:
[----:B------:R-:W-:Y:S02]  /*8d70*/  MOV R151, R153 ;  /* 0x0000009900977202 */ /* 0x000fe40000000f00 */
[----:B------:R-:W-:-:S03]  /*8d80*/  MOV R153, R163 ;  /* 0x000000a300997202 */ /* 0x000fc60000000f00 */
[----:B------:R-:W-:-:S07]  /*8d90*/  @!P5 FMUL.FTZ R151, R162, R151 ;  /* 0x00000097a297d220 */ /* 0x000fce0000410000 */
[----:B------:R-:W-:Y:S05]  /*8da0*/  WARPSYNC.COLLECTIVE R152, `(.L_x_404) ;  /* 0x0000000098087348 */ /* 0x000fea0003c00000 */
[----:B------:R0:W1:Y:S02]  /*8db0*/  SHFL.DOWN P0, R153, R153, R86, R87 ;  /* 0x0800005699997389 */ /* 0x0000640000000057 */
[----:B01----:R-:W-:Y:S05]  /*8dc0*/  ENDCOLLECTIVE ;  /* 0x000000000000791b */ /* 0x003fea0003800000 */
.L_x_404:
[----:B------:R-:W-:Y:S01]  /*8dd0*/  HFMA2 R87, -RZ, RZ, 0, 0 ;  /* 0x00000000ff577431 */ /* 0x000fe200000001ff */
[----:B------:R-:W-:-:S05]  /*8de0*/  MOV R86, R153 ;  /* 0x0000009900567202 */ /* 0x000fca0000000f00 */
[----:B------:R-:W-:Y:S01]  /*8df0*/  @!P5 FFMA.FTZ R86, R162, R86, R163 ;  /* 0x00000056a256d223 */ /* 0x000fe200000100a3 */
[----:B------:R-:W-:-:S03]  /*8e00*/  @!P5 MOV R162, R151 ;  /* 0x0000009700a2d202 */ /* 0x000fc60000000f00 */
[----:B------:R-:W-:Y:S01]  /*8e10*/  @!P5 IMAD.MOV.U32 R163, RZ, RZ, R86 ;  /* 0x000000ffffa3d224 */ /* 0x000fe200078e0056 */
[----:B------:R-:W-:Y:S01]  /*8e20*/  MOV R151, R162 ;  /* 0x000000a200977202 */ /* 0x000fe20000000f00 */
[----:B------:R-:W-:-:S07]  /*8e30*/  IMAD.MOV.U32 R86, RZ, RZ, 0x1f ;  /* 0x0000001fff567424 */ /* 0x000fce00078e00ff */
[----:B------:R-:W-:Y:S05]  /*8e40*/  WARPSYNC.COLLECTIVE R152, `(.L_x_405) ;  /* 0x0000000098087348 */ /* 0x000fea0003c00000 */
[----:B------:R0:W1:Y:S02]  /*8e50*/  SHFL.IDX P2, R153, R151, R87, R86 ;  /* 0x0000005797997389 */ /* 0x0000640000040056 */
[----:B01----:R-:W-:Y:S05]  /*8e60*/  ENDCOLLECTIVE ;  /* 0x000000000000791b */ /* 0x003fea0003800000 */
.L_x_405:
[----:B------:R-:W-:Y:S02]  /*8e70*/  MOV R151, R163 ;  /* 0x000000a300977202 */ /* 0x000fe40000000f00 */
[----:B------:R-:W-:-:S07]  /*8e80*/  MOV R157, R153 ;  /* 0x00000099009d7202 */ /* 0x000fce0000000f00 */
[----:B------:R-:W-:Y:S05]  /*8e90*/  WARPSYNC.COLLECTIVE R152, `(.L_x_406) ;  /* 0x0000000098087348 */ /* 0x000fea0003c00000 */
[----:B------:R0:W1:Y:S02]  /*8ea0*/  SHFL.IDX P2, R153, R151, R87, R86 ;  /* 0x0000005797997389 */ /* 0x0000640000040056 */
[----:B01----:R-:W-:Y:S05]  /*8eb0*/  ENDCOLLECTIVE ;  /* 0x000000000000791b */ /* 0x003fea0003800000 */
.L_x_406:
[----:B------:R-:W-:Y:S01]  /*8ec0*/  HFMA2 R86, -RZ, RZ, 0, 5.9604644775390625e-08 ;  /* 0x00000001ff567431 */ /* 0x000fe200000001ff */
[----:B------:R-:W-:Y:S02]  /*8ed0*/  MOV R87, 0x1f ;  /* 0x0000001f00577802 */ /* 0x000fe40000000f00 */
[----:B------:R-:W-:Y:S02]  /*8ee0*/  MOV R151, R42 ;  /* 0x0000002a00977202 */ /* 0x000fe40000000f00 */
[----:B------:R-:W-:Y:S01]  /*8ef0*/  MOV R156, R153 ;  /* 0x00000099009c7202 */ /* 0x000fe20000000f00 */
[----:B------:R-:W-:-:S04]  /*8f00*/  IMAD.MOV.U32 R153, RZ, RZ, R162 ;  /* 0x000000ffff997224 */ /* 0x000fc800078e00a2 */
[-C--:B------:R-:W-:Y:S01]  /*8f10*/  FFMA.FTZ R156, R43, R157.reuse, R156 ;  /* 0x0000009d2b9c7223 */ /* 0x080fe2000001009c */
[----:B------:R-:W-:-:S07]  /*8f20*/  FMUL.FTZ R157, R42, R157 ;  /* 0x0000009d2a9d7220 */ /* 0x000fce0000410000 */
[----:B------:R-:W-:Y:S05]  /*8f30*/  WARPSYNC.COLLECTIVE R152, `(.L_x_407) ;  /* 0x0000000098087348 */ /* 0x000fea0003c00000 */
[----:B------:R0:W1:Y:S02]  /*8f40*/  SHFL.DOWN P0, R153, R153, R86, R87 ;  /* 0x0800005699997389 */ /* 0x0000640000000057 */
[----:B01----:R-:W-:Y:S05]  /*8f50*/  ENDCOLLECTIVE ;  /* 0x000000000000791b */ /* 0x003fea0003800000 */
.L_x_407:
[----:B------:R-:W-:Y:S01]  /*8f60*/  MOV R162, R153 ;  /* 0x0000009900a27202 */ /* 0x000fe20000000f00 */
[----:B------:R-:W-:-:S07]  /*8f70*/  IMAD.MOV.U32 R153, RZ, RZ, R163 ;  /* 0x000000ffff997224 */ /* 0x000fce00078e00a3 */
[----:B------:R-:W-:Y:S05]  /*8f80*/  WARPSYNC.COLLECTIVE R152, `(.L_x_408) ;  /* 0x0000000098087348 */ /* 0x000fea0003c00000 */
[----:B------:R0:W1:Y:S02]  /*8f90*/  SHFL.DOWN P0, R153, R153, R86, R87 ;  /* 0x0800005699997389 */ /* 0x0000640000000057 */
[----:B01----:R-:W-:Y:S05]  /*8fa0*/  ENDCOLLECTIVE ;  /* 0x000000000000791b */ /* 0x003fea0003800000 */
.L_x_408:
[----:B------:R-:W-:Y:S02]  /*8fb0*/  HFMA2 R87, -RZ, RZ, 0, 0 ;  /* 0x00000000ff577431 */ /* 0x000fe400000001ff */
[----:B------:R-:W-:Y:S01]  /*8fc0*/  IMAD.MOV.U32 R86, RZ, RZ, 0x1f ;  /* 0x0000001fff567424 */ /* 0x000fe200078e00ff */
[----:B------:R-:W-:-:S07]  /*8fd0*/  MOV R163, R153 ;  /* 0x0000009900a37202 */ /* 0x000fce0000000f00 */
[----:B------:R-:W-:Y:S05]  /*8fe0*/  WARPSYNC.COLLECTIVE R152, `(.L_x_409) ;  /* 0x0000000098087348 */ /* 0x000fea0003c00000 */
[----:B------:R0:W1:Y:S02]  /*8ff0*/  SHFL.IDX P2, R153, R151, R87, R86 ;  /* 0x0000005797997389 */ /* 0x0000640000040056 */
[----:B01----:R-:W-:Y:S05]  /*9000*/  ENDCOLLECTIVE ;  /* 0x000000000000791b */ /* 0x003fea0003800000 */
.L_x_409:
[----:B------:R-:W-:Y:S02]  /*9010*/  ISETP.NE.AND P0, PT, R19, 0x1f, PT ;  /* 0x0000001f1300780c */ /* 0x000fe40003f05270 */
[----:B------:R-:W-:Y:S02]  /*9020*/  MOV R151, R43 ;  /* 0x0000002b00977202 */ /* 0x000fe40000000f00 */
[----:B------:R-:W-:-:S09]  /*9030*/  MOV R42, R153 ;  /* 0x00000099002a7202 */ /* 0x000fd20000000f00 */
[----:B------:R-:W-:Y:S05]  /*9040*/  WARPSYNC.COLLECTIVE R152, `(.L_x_410) ;  /* 0x0000000098087348 */ /* 0x000fea0003c00000 */
[----:B------:R0:W1:Y:S02]  /*9050*/  SHFL.IDX P2, R153, R151, R87, R86 ;  /* 0x0000005797997389 */ /* 0x0000640000040056 */
[----:B01----:R-:W-:Y:S05]  /*9060*/  ENDCOLLECTIVE ;  /* 0x000000000000791b */ /* 0x003fea0003800000 */
.L_x_410:
[----:B------:R-:W-:Y:S01]  /*9070*/  MOV R43, R153 ;  /* 0x00000099002b7202 */ /* 0x000fe20000000f00 */
[----:B------:R-:W-:Y:S06]  /*9080*/  BRA `(.L_x_411) ;  /* 0xffffffb8000c7947 */ /* 0x000fec000383ffff */
.L_x_412:
        /* <DEDUP_REMOVED lines=15> */
.L_x_10413:


//--------------------- .text._Z25selective_scan_bwd_kernelI32Selective_Scan_bwd_kernel_traitsILi128ELi16ELb0ELb0ELb1ELb0ELb1EffEEv12SSMParamsBwd --------------------------
	.section	.text._Z25selective_scan_bwd_kernelI32Selective_Scan_bwd_kernel_traitsILi128ELi16ELb0ELb0ELb1ELb0ELb1EffEEv12SSMParamsBwd,"ax",@progbits
	.align	128
        .global         _Z25selective_scan_bwd_kernelI32Selective_Scan_bwd_kernel_traitsILi128ELi16ELb0ELb0ELb1ELb0ELb1EffEEv12SSMParamsBwd
        .type           _Z25selective_scan_bwd_kernelI32Selective_Scan_bwd_kernel_traitsILi128ELi16ELb0ELb0ELb1ELb0ELb1EffEEv12SSMParamsBwd,@function
        .size           _Z25selective_scan_bwd_kernelI32Selective_Scan_bwd_kernel_traitsILi128ELi16ELb0ELb0ELb1ELb0ELb1EffEEv12SSMParamsBwd,(.L_x_10414 - _Z25selective_scan_bwd_kernelI32Selective_Scan_bwd_kernel_traitsILi128ELi16ELb0ELb0ELb1ELb0ELb1EffEEv12SSMParamsBwd)
        .other          _Z25selective_scan_bwd_kernelI32Selective_Scan_bwd_kernel_traitsILi128ELi16ELb0ELb0ELb1ELb0ELb1EffEEv12SSMParamsBwd,@"STO_CUDA_ENTRY STV_DEFAULT"
_Z25selective_scan_bwd_kernelI32Selective_Scan_bwd_kernel_traitsILi128ELi16ELb0ELb0ELb1ELb0ELb1EffEEv12SSMParamsBwd:
.text._Z25selective_scan_bwd_kernelI32Selective_Scan_bwd_kernel_traitsILi128ELi16ELb0ELb0ELb1ELb0ELb1EffEEv12SSMParamsBwd:
        /* <DEDUP_REMOVED lines=22> */
[----:B------:R-:W-:Y:S01]  /*0160*/  IMAD.U32 R4, RZ, RZ, UR6 ;  /* 0x00000006ff047e24 */ /* 0x000fe2000f8e00ff */
[----:B------:R-:W2:Y:S01]  /*0170*/  LDCU.64 UR16, c[0x0][0x498] ;  /* 0x00009300ff1077ac */ /* 0x000ea20008000a00 */
[----:B------:R-:W-:Y:S02]  /*0180*/  MOV R3, UR5 ;  /* 0x0000000500037c02 */ /* 0x000fe40008000f00 */
[----:B------:R-:W-:Y:S01]  /*0190*/  MOV R5, UR7 ;  /* 0x0000000700057c02 */ /* 0x000fe20008000f00 */
[----:B------:R-:W2:Y:S03]  /*01a0*/  LDCU.64 UR30, c[0x0][0x4a0] ;  /* 0x00009400ff1e77ac */ /* 0x000ea60008000a00 */
[----:B---3--:R3:W2:Y:S01]  /*01b0*/  @P0 LDG.E R3, desc[UR34][R2.64] ;  /* 0x0000002202030981 */ /* 0x0086a2000c1e1900 */
[----:B------:R-:W3:Y:S03]  /*01c0*/  LDCU.64 UR26, c[0x0][0x480] ;  /* 0x00009000ff1a77ac */ /* 0x000ee60008000a00 */
[----:B------:R-:W2:Y:S01]  /*01d0*/  @P1 LDG.E R4, desc[UR34][R4.64] ;  /* 0x0000002204041981 */ /* 0x000ea2000c1e1900 */
[----:B----4-:R-:W-:Y:S01]  /*01e0*/  MOV R0, UR29 ;  /* 0x0000001d00007c02 */ /* 0x010fe20008000f00 */
[----:B-----5:R-:W-:-:S02]  /*01f0*/  UIMAD.WIDE.U32 UR4, UR13, UR8, URZ ;  /* 0x000000080d0472a5 */ /* 0x020fc4000f8e00ff */
[----:B0-----:R-:W-:Y:S01]  /*0200*/  UIMAD.WIDE.U32 UR6, UR13, UR20, URZ ;  /* 0x000000140d0672a5 */ /* 0x001fe2000f8e00ff */
[----:B------:R-:W-:Y:S01]  /*0210*/  IABS R0, R0 ;  /* 0x0000000000007213 */ /* 0x000fe20000000000 */
[----:B------:R-:W-:Y:S01]  /*0220*/  UIMAD UR5, UR13, UR9, UR5 ;  /* 0x000000090d0572a4 */ /* 0x000fe2000f8e0205 */
[----:B------:R0:W-:Y:S01]  /*0230*/  STL [R1+0xc4], RZ ;  /* 0x0000c4ff01007387 */ /* 0x0001e20000100800 */
[----:B------:R-:W-:Y:S01]  /*0240*/  UIMAD UR7, UR13, UR21, UR7 ;  /* 0x000000150d0772a4 */ /* 0x000fe2000f8e0207 */
[----:B------:R-:W-:Y:S01]  /*0250*/  R2UR UR32, R0 ;  /* 0x00000000002072ca */ /* 0x000fe200000e0000 */
[----:B------:R-:W-:Y:S01]  /*0260*/  UIMAD.WIDE.U32 UR4, UR12, UR10, UR4 ;  /* 0x0000000a0c0472a5 */ /* 0x000fe2000f8e0004 */
[----:B------:R0:W-:Y:S01]  /*0270*/  STL [R1+0xc0], RZ ;  /* 0x0000c0ff01007387 */ /* 0x0001e20000100800 */
[----:B------:R-:W-:Y:S02]  /*0280*/  UIMAD.WIDE.U32 UR18, UR12, UR22, UR6 ;  /* 0x000000160c1272a5 */ /* 0x000fe4000f8e0006 */
[----:B------:R-:W-:Y:S01]  /*0290*/  UIMAD UR24, UR12, UR11, UR5 ;  /* 0x0000000b0c1872a4 */ /* 0x000fe2000f8e0205 */
[----:B------:R-:W4:Y:S01]  /*02a0*/  LDCU.128 UR8, c[0x0][0x460] ;  /* 0x00008c00ff0877ac */ /* 0x000f220008000c00 */
[----:B------:R-:W-:-:S06]  /*02b0*/  UIMAD UR23, UR12, UR23, UR19 ;  /* 0x000000170c1772a4 */ /* 0x000fcc000f8e0213 */
[----:B------:R-:W5:Y:S01]  /*02c0*/  I2F.RP R0, UR32 ;  /* 0x0000002000007d06 */ /* 0x000f620008209400 */
[----:B-1----:R-:W-:Y:S01]  /*02d0*/  ULEA UR15, UR28, 0xfffff800, 0xb ;  /* 0xfffff8001c0f7891 */ /* 0x002fe2000f8e58ff */
[----:B------:R-:W1:Y:S03]  /*02e0*/  LDCU.64 UR6, c[0x0][0x3d0] ;  /* 0x00007a00ff0677ac */ /* 0x000e660008000a00 */
[----:B------:R-:W-:Y:S02]  /*02f0*/  UIADD3 UR21, UP0, UPT, UR15, UR4, URZ ;  /* 0x000000040f157290 */ /* 0x000fe4000ff1e0ff */
[----:B------:R-:W-:Y:S01]  /*0300*/  USHF.R.S32.HI UR14, URZ, 0x1f, UR15 ;  /* 0x0000001fff0e7899 */ /* 0x000fe2000801140f */
[----:B------:R-:W-:Y:S01]  /*0310*/  UMOV UR4, URZ ;  /* 0x000000ff00047c82 */ /* 0x000fe20008000000 */
[----:B------:R-:W-:Y:S02]  /*0320*/  UIADD3 UR18, UP2, UPT, UR15, UR18, URZ ;  /* 0x000000120f127290 */ /* 0x000fe4000ff5e0ff */
[----:B----4-:R-:W-:Y:S01]  /*0330*/  ULEA UR20, UP1, UR21, UR8, 0x2 ;  /* 0x0000000815147291 */ /* 0x010fe2000f8210ff */
[----:B-----5:R-:W4:Y:S01]  /*0340*/  MUFU.RCP R0, R0 ;  /* 0x0000000000007308 */ /* 0x020f220000001000 */
[----:B------:R-:W-:-:S02]  /*0350*/  ULEA UR22, UP3, UR18, UR10, 0x2 ;  /* 0x0000000a12167291 */ /* 0x000fc4000f8610ff */
[----:B------:R-:W-:Y:S02]  /*0360*/  UIADD3.X UR23, UPT, UPT, UR14, UR23, URZ, UP2, !UPT ;  /* 0x000000170e177290 */ /* 0x000fe400097fe4ff */
[----:B------:R-:W-:Y:S02]  /*0370*/  UIADD3.X UR8, UPT, UPT, UR14, UR24, URZ, UP0, !UPT ;  /* 0x000000180e087290 */ /* 0x000fe400087fe4ff */
[----:B------:R-:W-:Y:S02]  /*0380*/  ULEA.HI.X UR23, UR18, UR11, UR23, 0x2, UP3 ;  /* 0x0000000b12177291 */ /* 0x000fe400098f1417 */
[----:B------:R-:W-:Y:S02]  /*0390*/  ULEA.HI.X UR21, UR21, UR9, UR8, 0x2, UP1 ;  /* 0x0000000915157291 */ /* 0x000fe400088f1408 */
[----:B---3--:R-:W-:-:S04]  /*03a0*/  UISETP.NE.U32.AND UP0, UPT, UR26, URZ, UPT ;  /* 0x000000ff1a00728c */ /* 0x008fc8000bf05070 */
[----:B------:R-:W-:Y:S01]  /*03b0*/  UISETP.NE.AND.EX UP0, UPT, UR27, URZ, UPT, UP0 ;  /* 0x000000ff1b00728c */ /* 0x000fe2000bf05300 */
[----:B----4-:R-:W-:Y:S01]  /*03c0*/  IADD3 R2, PT, PT, R0, 0xffffffe, RZ ;  /* 0x0ffffffe00027810 */ /* 0x010fe20007ffe0ff */
[----:B------:R-:W-:-:S05]  /*03d0*/  IMAD.U32 R0, RZ, RZ, UR12 ;  /* 0x0000000cff007e24 */ /* 0x000fca000f8e00ff */
[----:B------:R-:W3:Y:S01]  /*03e0*/  F2I.FTZ.U32.TRUNC.NTZ R2, R2 ;  /* 0x0000000200027305 */ /* 0x000ee2000021f000 */
[----:B------:R-:W-:-:S04]  /*03f0*/  IABS R0, R0 ;  /* 0x0000000000007213 */ /* 0x000fc80000000000 */
[----:B------:R-:W-:Y:S02]  /*0400*/  R2UR UR25, R0 ;  /* 0x00000000001972ca */ /* 0x000fe400000e0000 */
[----:B---3--:R-:W-:-:S13]  /*0410*/  R2UR UR5, R2 ;  /* 0x00000000020572ca */ /* 0x008fda00000e0000 */
[----:B------:R-:W-:-:S04]  /*0420*/  UIADD3 UR19, UPT, UPT, URZ, -UR5, URZ ;  /* 0x80000005ff137290 */ /* 0x000fc8000fffe0ff */
[----:B------:R-:W-:-:S04]  /*0430*/  UIMAD UR19, UR19, UR32, URZ ;  /* 0x00000020131372a4 */ /* 0x000fc8000f8e02ff */
[----:B------:R-:W-:-:S04]  /*0440*/  UIMAD.WIDE.U32 UR4, UR5, UR19, UR4 ;  /* 0x00000013050472a5 */ /* 0x000fc8000f8e0004 */
[----:B------:R-:W-:-:S03]  /*0450*/  UIMAD.WIDE.U32 UR4, UR5, UR25, URZ ;  /* 0x00000019050472a5 */ /* 0x000fc6000f8e00ff */
[----:B------:R-:W3:Y:S04]  /*0460*/  LDCU.64 UR18, c[0x0][0x3e8] ;  /* 0x00007d00ff1277ac */ /* 0x000ee80008000a00 */
[----:B------:R-:W-:Y:S01]  /*0470*/  UMOV UR10, UR5 ;  /* 0x00000005000a7c82 */ /* 0x000fe20008000000 */
[----:B--2---:R-:W-:Y:S02]  /*0480*/  UIMAD.WIDE.U32 UR4, UR13, UR16, URZ ;  /* 0x000000100d0472a5 */ /* 0x004fe4000f8e00ff */
[----:B------:R-:W-:Y:S02]  /*0490*/  UIADD3 UR11, UPT, UPT, -UR10, URZ, URZ ;  /* 0x000000ff0a0b7290 */ /* 0x000fe4000fffe1ff */
[----:B------:R-:W-:Y:S02]  /*04a0*/  UIMAD UR5, UR13, UR17, UR5 ;  /* 0x000000110d0572a4 */ /* 0x000fe4000f8e0205 */
[----:B------:R-:W-:-:S02]  /*04b0*/  UIMAD UR11, UR32, UR11, UR25 ;  /* 0x0000000b200b72a4 */ /* 0x000fc4000f8e0219 */
[----:B------:R-:W-:Y:S02]  /*04c0*/  UIMAD.WIDE.U32 UR8, UR12, UR30, UR4 ;  /* 0x0000001e0c0872a5 */ /* 0x000fe4000f8e0004 */
[----:B------:R-:W-:Y:S02]  /*04d0*/  UISETP.GT.U32.AND UP2, UPT, UR32, UR11, UPT ;  /* 0x0000000b2000728c */ /* 0x000fe4000bf44070 */
[----:B-1----:R-:W-:Y:S02]  /*04e0*/  UIMAD.WIDE.U32 UR16, UR13, UR6, URZ ;  /* 0x000000060d1072a5 */ /* 0x002fe4000f8e00ff */
[----:B------:R-:W-:Y:S02]  /*04f0*/  UIMAD UR25, UR12, UR31, UR9 ;  /* 0x0000001f0c1972a4 */ /* 0x000fe4000f8e0209 */
[----:B------:R-:W-:Y:S02]  /*0500*/  ULOP3.LUT UR9, UR12, UR29, URZ, 0x3c, !UPT ;  /* 0x0000001d0c097292 */ /* 0x000fe4000f8e3cff */
[----:B------:R-:W-:Y:S01]  /*0510*/  UIMAD UR17, UR13, UR7, UR17 ;  /* 0x000000070d1172a4 */ /* 0x000fe2000f8e0211 */
[----:B------:R-:W1:Y:S02]  /*0520*/  LDCU.64 UR6, c[0x0][0x528] ;  /* 0x0000a500ff0677ac */ /* 0x000e640008000a00 */
[----:B------:R-:W-:-:S02]  /*0530*/  @!UP2 UIADD3 UR11, UPT, UPT, UR11, -UR32, URZ ;  /* 0x800000200b0ba290 */ /* 0x000fc4000fffe0ff */
[----:B------:R-:W-:Y:S02]  /*0540*/  @!UP2 UIADD3 UR10, UPT, UPT, UR10, 0x1, URZ ;  /* 0x000000010a0aa890 */ /* 0x000fe4000fffe0ff */
[----:B------:R-:W-:Y:S02]  /*0550*/  UISETP.GE.U32.AND UP1, UPT, UR11, UR32, UPT ;  /* 0x000000200b00728c */ /* 0x000fe4000bf26070 */
[----:B------:R-:W-:Y:S01]  /*0560*/  UISETP.GE.AND UP2, UPT, UR9, URZ, UPT ;  /* 0x000000ff0900728c */ /* 0x000fe2000bf46270 */
[----:B------:R-:W2:Y:S01]  /*0570*/  @UP0 LDCU UR9, c[0x0][0x384] ;  /* 0x00007080ff0907ac */ /* 0x000ea20008000800 */
[----:B------:R-:W4:Y:S07]  /*0580*/  LDCU.64 UR4, c[0x0][0x450] ;  /* 0x00008a00ff0477ac */ /* 0x000f2e0008000a00 */
[----:B------:R-:W-:-:S02]  /*0590*/  @UP1 UIADD3 UR10, UPT, UPT, UR10, 0x1, URZ ;  /* 0x000000010a0a1890 */ /* 0x000fc4000fffe0ff */
[----:B------:R-:W-:Y:S02]  /*05a0*/  UISETP.NE.AND UP1, UPT, UR29, URZ, UPT ;  /* 0x000000ff1d00728c */ /* 0x000fe4000bf25270 */
[----:B------:R-:W-:Y:S02]  /*05b0*/  @!UP2 UIADD3 UR10, UPT, UPT, -UR10, URZ, URZ ;  /* 0x000000ff0a0aa290 */ /* 0x000fe4000fffe1ff */
[----:B------:R-:W-:Y:S01]  /*05c0*/  UIADD3 UR8, UP2, UPT, UR15, UR8, URZ ;  /* 0x000000080f087290 */ /* 0x000fe2000ff5e0ff */
[----:B------:R-:W5:Y:S03]  /*05d0*/  @UP0 LDCU UR11, c[0x0][0x38c] ;  /* 0x00007180ff0b07ac */ /* 0x000f660008000800 */
[----:B------:R-:W-:-:S03]  /*05e0*/  UIADD3.X UR25, UPT, UPT, UR14, UR25, URZ, UP2, !UPT ;  /* 0x000000190e197290 */ /* 0x000fc600097fe4ff */
[----:B------:R-:W-:Y:S02]  /*05f0*/  @!UP1 ULOP3.LUT UR10, URZ, UR29, URZ, 0x33, !UPT ;  /* 0x0000001dff0a9292 */ /* 0x000fe4000f8e33ff */
[----:B-1----:R-:W-:Y:S02]  /*0600*/  ULEA UR24, UP1, UR8, UR6, 0x2 ;  /* 0x0000000608187291 */ /* 0x002fe4000f8210ff */
[----:B------:R-:W-:Y:S01]  /*0610*/  USHF.R.S32.HI UR6, URZ, 0x1f, UR10 ;  /* 0x0000001fff067899 */ /* 0x000fe2000801140a */
[----:B------:R-:W1:Y:S03]  /*0620*/  @UP0 LDCU.64 UR30, c[0x0][0x480] ;  /* 0x00009000ff1e07ac */ /* 0x000e660008000a00 */
[----:B---3--:R-:W-:Y:S02]  /*0630*/  UIMAD UR6, UR6, UR18, URZ ;  /* 0x00000012060672a4 */ /* 0x008fe4000f8e02ff */
[----:B------:R-:W-:-:S02]  /*0640*/  ULEA.HI.X UR25, UR8, UR7, UR25, 0x2, UP1 ;  /* 0x0000000708197291 */ /* 0x000fc400088f1419 */
[----:B------:R-:W-:Y:S02]  /*0650*/  UIMAD.WIDE.U32 UR16, UR10, UR18, UR16 ;  /* 0x000000120a1072a5 */ /* 0x000fe4000f8e0010 */
[----:B------:R-:W-:Y:S02]  /*0660*/  UIMAD UR8, UR10, UR19, UR6 ;  /* 0x000000130a0872a4 */ /* 0x000fe4000f8e0206 */
[----:B--2---:R-:W-:Y:S02]  /*0670*/  @UP0 UIMAD UR13, UR13, UR9, UR12 ;  /* 0x000000090d0d02a4 */ /* 0x004fe4000f8e020c */
[----:B------:R-:W-:Y:S02]  /*0680*/  UIADD3 UR15, UP1, UPT, UR15, UR16, URZ ;  /* 0x000000100f0f7290 */ /* 0x000fe4000ff3e0ff */
[----:B------:R-:W-:Y:S02]  /*0690*/  UIADD3 UR8, UPT, UPT, UR17, UR8, URZ ;  /* 0x0000000811087290 */ /* 0x000fe4000fffe0ff */
[----:B------:R-:W-:-:S02]  /*06a0*/  @UP0 UIMAD UR13, UR13, UR28, URZ ;  /* 0x0000001c0d0d02a4 */ /* 0x000fc4000f8e02ff */
[----:B----4-:R-:W-:Y:S02]  /*06b0*/  ULEA UR26, UP2, UR15, UR4, 0x2 ;  /* 0x000000040f1a7291 */ /* 0x010fe4000f8410ff */
[----:B------:R-:W-:Y:S02]  /*06c0*/  UIADD3.X UR27, UPT, UPT, UR14, UR8, URZ, UP1, !UPT ;  /* 0x000000080e1b7290 */ /* 0x000fe40008ffe4ff */
[----:B-----5:R-:W-:Y:S02]  /*06d0*/  @UP0 UIMAD UR13, UR13, UR11, URZ ;  /* 0x0000000b0d0d02a4 */ /* 0x020fe4000f8e02ff */
[----:B------:R-:W-:Y:S01]  /*06e0*/  ULEA.HI.X UR27, UR15, UR5, UR27, 0x2, UP2 ;  /* 0x000000050f1b7291 */ /* 0x000fe200090f141b */
[----:B------:R-:W-:Y:S02]  /*06f0*/  UMOV UR4, URZ ;  /* 0x000000ff00047c82 */ /* 0x000fe40008000000 */
[----:B------:R-:W-:Y:S01]  /*0700*/  UMOV UR5, URZ ;  /* 0x000000ff00057c82 */ /* 0x000fe20008000000 */
[----:B-1----:R-:W-:-:S02]  /*0710*/  @UP0 UIMAD.WIDE UR4, UR13, 0x8, UR30 ;  /* 0x000000080d0408a5 */ /* 0x002fc4000f8e021e */
[----:B------:R-:W-:Y:S01]  /*0720*/  UISETP.GE.AND UP0, UPT, UR28, 0x1, UPT ;  /* 0x000000011c00788c */ /* 0x000fe2000bf06270 */
[----:B------:R-:W-:Y:S01]  /*0730*/  UMOV UR6, URZ ;  /* 0x000000ff00067c82 */ /* 0x000fe20008000000 */
[----:B------:R-:W-:Y:S01]  /*0740*/  UMOV UR7, URZ ;  /* 0x000000ff00077c82 */ /* 0x000fe20008000000 */
[----:B------:R-:W-:Y:S02]  /*0750*/  @P0 R2UR UR6, R3 ;  /* 0x00000000030602ca */ /* 0x000fe400000e0000 */
[----:B------:R-:W-:-:S04]  /*0760*/  @P1 R2UR UR7, R4 ;  /* 0x00000000040712ca */ /* 0x000fc800000e0000 */
[----:B0-----:R-:W-:Y:S11]  /*0770*/  BRA.U !UP0, `(.L_x_413) ;  /* 0x00000095083c7547 */ /* 0x001ff6000b800000 */
[----:B------:R-:W0:Y:S01]  /*0780*/  S2R R79, SR_TID.X ;  /* 0x00000000004f7919 */ /* 0x000e220000002100 */
[----:B------:R-:W1:Y:S01]  /*0790*/  LDCU UR11, c[0x0][0x394] ;  /* 0x00007280ff0b77ac */ /* 0x000e620008000800 */
[----:B------:R2:W-:Y:S04]  /*07a0*/  STL [R1+0xc0], RZ ;  /* 0x0000c0ff01007387 */ /* 0x0005e80000100800 */
[----:B------:R2:W-:Y:S01]  /*07b0*/  STL [R1+0xc4], RZ ;  /* 0x0000c4ff01007387 */ /* 0x0005e20000100800 */
[C---:B0-----:R-:W-:Y:S02]  /*07c0*/  SHF.L.U32 R0, R79.reuse, 0x4, RZ ;  /* 0x000000044f007819 */ /* 0x041fe400000006ff */
[----:B------:R-:W-:-:S04]  /*07d0*/  LOP3.LUT R78, R79, 0x1f, RZ, 0xc0, !PT ;  /* 0x0000001f4f4e7812 */ /* 0x000fc800078ec0ff */
[----:B-12---:R-:W-:-:S07]  /*07e0*/  LOP3.LUT R3, R78, 0x3e00, R0, 0xf8, !PT ;  /* 0x00003e004e037812 */ /* 0x006fce00078ef800 */
.L_x_461:
[----:B------:R-:W0:Y:S01]  /*07f0*/  S2UR UR28, SR_CTAID.X ;  /* 0x00000000001c79c3 */ /* 0x000e220000002500 */
[----:B------:R-:W0:Y:S01]  /*0800*/  LDCU.128 UR12, c[0x0][0x410] ;  /* 0x00008200ff0c77ac */ /* 0x000e220008000c00 */
[----:B------:R-:W-:Y:S01]  /*0810*/  SHF.L.U32 R85, R79, 0x4, RZ ;  /* 0x000000044f557819 */ /* 0x000fe200000006ff */
[----:B------:R-:W-:Y:S01]  /*0820*/  IMAD.U32 R9, RZ, RZ, UR21 ;  /* 0x00000015ff097e24 */ /* 0x000fe2000f8e00ff */
[----:B------:R-:W-:Y:S01]  /*0830*/  LOP3.LUT R2, R2, 0xfffffeff, RZ, 0xc0, !PT ;  /* 0xfffffeff02027812 */ /* 0x000fe200078ec0ff */
        /* <DEDUP_REMOVED lines=9> */
[C---:B------:R-:W-:Y:S01]  /*08d0*/  LOP3.LUT R77, R78.reuse, 0x20, RZ, 0xfc, !PT ;  /* 0x000000204e4d7812 */ /* 0x040fe200078efcff */
[----:B------:R-:W-:Y:S01]  /*08e0*/  UIADD3 UR29, UPT, UPT, UR29, -0x800, URZ ;  /* 0xfffff8001d1d7890 */ /* 0x000fe2000fffe0ff */
[C---:B------:R-:W-:Y:S01]  /*08f0*/  LOP3.LUT R76, R78.reuse, 0x40, RZ, 0xfc, !PT ;  /* 0x000000404e4c7812 */ /* 0x040fe200078efcff */
[----:B------:R-:W-:Y:S01]  /*0900*/  UMOV UR9, URZ ;  /* 0x000000ff00097c82 */ /* 0x000fe20008000000 */
[----:B------:R-:W4:Y:S01]  /*0910*/  LDCU.64 UR38, c[0x0][0x488] ;  /* 0x00009100ff2677ac */ /* 0x000f220008000a00 */
[C---:B------:R-:W-:Y:S01]  /*0920*/  LOP3.LUT R75, R78.reuse, 0x60, RZ, 0xfc, !PT ;  /* 0x000000604e4b7812 */ /* 0x040fe200078efcff */
[----:B------:R-:W-:Y:S01]  /*0930*/  IMAD.WIDE.U32 R12, R3, 0x4, R8 ;  /* 0x00000004030c7825 */ /* 0x000fe200078e0008 */
[C---:B------:R-:W-:Y:S01]  /*0940*/  SHF.L.U32 R8, R78.reuse, 0x2, RZ ;  /* 0x000000024e087819 */ /* 0x040fe200000006ff */
[----:B------:R-:W-:Y:S01]  /*0950*/  UMOV UR8, UR29 ;  /* 0x0000001d00087c82 */ /* 0x000fe20008000000 */
[C---:B------:R-:W-:Y:S01]  /*0960*/  LOP3.LUT R74, R78.reuse, 0x80, RZ, 0xfc, !PT ;  /* 0x000000804e4a7812 */ /* 0x040fe200078efcff */
[----:B0-----:R-:W-:Y:S01]  /*0970*/  UIMAD UR36, UR28, UR13, URZ ;  /* 0x0000000d1c2472a4 */ /* 0x001fe2000f8e02ff */
[C---:B------:R-:W-:Y:S01]  /*0980*/  LOP3.LUT R73, R78.reuse, 0xa0, RZ, 0xfc, !PT ;  /* 0x000000a04e497812 */ /* 0x040fe200078efcff */
[----:B------:R-:W-:Y:S01]  /*0990*/  UIMAD.WIDE.U32 UR12, UR28, UR12, UR8 ;  /* 0x0000000c1c0c72a5 */ /* 0x000fe2000f8e0008 */
[C---:B------:R-:W-:Y:S01]  /*09a0*/  LOP3.LUT R72, R78.reuse, 0xc0, RZ, 0xfc, !PT ;  /* 0x000000c04e487812 */ /* 0x040fe200078efcff */
[----:B-1----:R-:W-:Y:S01]  /*09b0*/  UIMAD.WIDE.U32 UR32, UR28, UR16, UR8 ;  /* 0x000000101c2072a5 */ /* 0x002fe2000f8e0008 */
[C---:B------:R-:W-:Y:S01]  /*09c0*/  LOP3.LUT R71, R78.reuse, 0xe0, RZ, 0xfc, !PT ;  /* 0x000000e04e477812 */ /* 0x040fe200078efcff */
[----:B------:R-:W-:Y:S01]  /*09d0*/  UIADD3 UR13, UPT, UPT, UR13, UR36, URZ ;  /* 0x000000240d0d7290 */ /* 0x000fe2000fffe0ff */
[C---:B------:R-:W-:Y:S01]  /*09e0*/  LOP3.LUT R70, R78.reuse, 0x100, RZ, 0xfc, !PT ;  /* 0x000001004e467812 */ /* 0x040fe200078efcff */
[----:B------:R-:W-:Y:S01]  /*09f0*/  UIMAD UR17, UR28, UR17, UR33 ;  /* 0x000000111c1172a4 */ /* 0x000fe2000f8e0221 */
[----:B------:R-:W-:Y:S01]  /*0a00*/  CS2R R14, SRZ ;  /* 0x00000000000e7805 */ /* 0x000fe2000001ff00 */
[----:B--2---:R-:W-:Y:S01]  /*0a10*/  UIMAD.WIDE.U32 UR12, UR31, UR14, UR12 ;  /* 0x0000000e1f0c72a5 */ /* 0x004fe2000f8e000c */
[----:B------:R-:W-:Y:S01]  /*0a20*/  CS2R R16, SRZ ;  /* 0x0000000000107805 */ /* 0x000fe2000001ff00 */
[----:B------:R-:W0:Y:S01]  /*0a30*/  LDCU.64 UR36, c[0x0][0x478] ;  /* 0x00008f00ff2477ac */ /* 0x000e220008000a00 */
[----:B------:R-:W-:-:S02]  /*0a40*/  LOP3.LUT R69, R78, 0x120, RZ, 0xfc, !PT ;  /* 0x000001204e457812 */ /* 0x000fc400078efcff */
[----:B------:R-:W-:Y:S02]  /*0a50*/  CS2R R22, SRZ ;  /* 0x0000000000167805 */ /* 0x000fe4000001ff00 */
[C---:B------:R-:W-:Y:S01]  /*0a60*/  LOP3.LUT R68, R78.reuse, 0x140, RZ, 0xfc, !PT ;  /* 0x000001404e447812 */ /* 0x040fe200078efcff */
[----:B------:R-:W-:Y:S01]  /*0a70*/  UMOV UR16, UR32 ;  /* 0x0000002000107c82 */ /* 0x000fe20008000000 */
[C---:B------:R-:W-:Y:S01]  /*0a80*/  IADD3 R5, P0, PT, R78.reuse, UR12, RZ ;  /* 0x0000000c4e057c10 */ /* 0x040fe2000ff1e0ff */
[----:B------:R-:W-:Y:S01]  /*0a90*/  UIMAD.WIDE.U32 UR16, UR31, UR18, UR16 ;  /* 0x000000121f1072a5 */ /* 0x000fe2000f8e0010 */
[C---:B------:R-:W-:Y:S01]  /*0aa0*/  LOP3.LUT R67, R78.reuse, 0x160, RZ, 0xfc, !PT ;  /* 0x000001604e437812 */ /* 0x040fe200078efcff */
[----:B---3--:R-:W-:Y:S01]  /*0ab0*/  UIADD3 UR12, UPT, UPT, -UR29, UR30, URZ ;  /* 0x0000001e1d0c7290 */ /* 0x008fe2000fffe1ff */
[C---:B------:R-:W-:Y:S01]  /*0ac0*/  LOP3.LUT R66, R78.reuse, 0x180, RZ, 0xfc, !PT ;  /* 0x000001804e427812 */ /* 0x040fe200078efcff */
[----:B------:R-:W-:Y:S01]  /*0ad0*/  UIMAD UR19, UR31, UR19, UR17 ;  /* 0x000000131f1372a4 */ /* 0x000fe2000f8e0211 */
[C---:B------:R-:W-:Y:S01]  /*0ae0*/  LOP3.LUT R65, R78.reuse, 0x1a0, RZ, 0xfc, !PT ;  /* 0x000001a04e417812 */ /* 0x040fe200078efcff */
[----:B------:R-:W-:Y:S01]  /*0af0*/  UIMAD UR15, UR31, UR15, UR13 ;  /* 0x0000000f1f0f72a4 */ /* 0x000fe2000f8e020d */
[----:B------:R-:W-:-:S02]  /*0b00*/  IADD3 R0, P1, PT, R78, UR16, RZ ;  /* 0x000000104e007c10 */ /* 0x000fc4000ff3e0ff */
[----:B------:R-:W-:Y:S02]  /*0b10*/  CS2R R24, SRZ ;  /* 0x0000000000187805 */ /* 0x000fe4000001ff00 */
[----:B------:R-:W-:Y:S01]  /*0b20*/  ISETP.GE.AND P2, PT, R3, UR12, PT ;  /* 0x0000000c03007c0c */ /* 0x000fe2000bf46270 */
[----:B------:R-:W-:Y:S01]  /*0b30*/  IMAD.MOV.U32 R3, RZ, RZ, RZ ;  /* 0x000000ffff037224 */ /* 0x000fe200078e00ff */
[----:B------:R-:W-:Y:S02]  /*0b40*/  IADD3.X R7, PT, PT, RZ, UR19, RZ, P1, !PT ;  /* 0x00000013ff077c10 */ /* 0x000fe40008ffe4ff */
[----:B------:R-:W-:Y:S02]  /*0b50*/  CS2R R26, SRZ ;  /* 0x00000000001a7805 */ /* 0x000fe4000001ff00 */
[----:B0-----:R-:W-:Y:S02]  /*0b60*/  LEA R6, P1, R0, UR36, 0x2 ;  /* 0x0000002400067c11 */ /* 0x001fe4000f8210ff */
[----:B------:R-:W-:-:S02]  /*0b70*/  LOP3.LUT R64, R78, 0x1c0, RZ, 0xfc, !PT ;  /* 0x000001c04e407812 */ /* 0x000fc400078efcff */
[----:B------:R-:W-:Y:S01]  /*0b80*/  LOP3.LUT R63, R78, 0x1e0, RZ, 0xfc, !PT ;  /* 0x000001e04e3f7812 */ /* 0x000fe200078efcff */
[----:B------:R-:W-:Y:S01]  /*0b90*/  BAR.SYNC.DEFER_BLOCKING 0x0 ;  /* 0x0000000000007b1d */ /* 0x000fe20000010000 */
[----:B------:R-:W-:Y:S01]  /*0ba0*/  LEA.HI.X R7, R0, UR37, R7, 0x2, P1 ;  /* 0x0000002500077c11 */ /* 0x000fe200088f1407 */
[----:B------:R-:W-:Y:S01]  /*0bb0*/  HFMA2 R0, -RZ, RZ, 0, 0 ;  /* 0x00000000ff007431 */ /* 0x000fe200000001ff */
[----:B------:R-:W-:Y:S02]  /*0bc0*/  ISETP.GE.AND P1, PT, R77, UR12, PT ;  /* 0x0000000c4d007c0c */ /* 0x000fe4000bf26270 */
[----:B------:R-:W-:Y:S01]  /*0bd0*/  @P2 LOP3.LUT R2, R2, 0x100, RZ, 0xfc, !PT ;  /* 0x0000010002022812 */ /* 0x000fe200078efcff */
[----:B------:R-:W0:Y:S01]  /*0be0*/  S2R R37, SR_LANEID ;  /* 0x0000000000257919 */ /* 0x000e220000000000 */
[----:B------:R-:W-:Y:S01]  /*0bf0*/  ISETP.GE.AND P6, PT, R76, UR12, PT ;  /* 0x0000000c4c007c0c */ /* 0x000fe2000bfc6270 */
[----:B------:R-:W-:Y:S01]  /*0c00*/  UMOV UR32, 0x400 ;  /* 0x0000040000207882 */ /* 0x000fe20000000000 */
[----:B------:R-:W-:-:S02]  /*0c10*/  LOP3.LUT R2, R2, 0xffffff7f, RZ, 0xc0, !PT ;  /* 0xffffff7f02027812 */ /* 0x000fc400078ec0ff */
[----:B------:R-:W-:Y:S02]  /*0c20*/  CS2R R44, SRZ ;  /* 0x00000000002c7805 */ /* 0x000fe4000001ff00 */
[----:B------:R-:W-:Y:S01]  /*0c30*/  IADD3.X R10, PT, PT, RZ, UR15, RZ, P0, !PT ;  /* 0x0000000fff0a7c10 */ /* 0x000fe200087fe4ff */
[----:B------:R-:W-:Y:S01]  /*0c40*/  HFMA2 R79, -RZ, RZ, 0, 0 ;  /* 0x00000000ff4f7431 */ /* 0x000fe200000001ff */
[----:B----4-:R-:W-:Y:S02]  /*0c50*/  LEA R4, P0, R5, UR38, 0x2 ;  /* 0x0000002605047c11 */ /* 0x010fe4000f8010ff */
[----:B------:R-:W-:Y:S02]  /*0c60*/  MOV R46, RZ ;  /* 0x000000ff002e7202 */ /* 0x000fe40000000f00 */
[----:B------:R-:W-:Y:S02]  /*0c70*/  CS2R R80, SRZ ;  /* 0x0000000000507805 */ /* 0x000fe4000001ff00 */
[----:B------:R-:W-:Y:S01]  /*0c80*/  @P1 LOP3.LUT R2, R2, 0x80, RZ, 0xfc, !PT ;  /* 0x0000008002021812 */ /* 0x000fe200078efcff */
[----:B------:R-:W1:Y:S01]  /*0c90*/  LDCU.64 UR14, c[0x0][0x510] ;  /* 0x0000a200ff0e77ac */ /* 0x000e620008000a00 */
[----:B------:R-:W-:-:S02]  /*0ca0*/  ISETP.GE.AND P5, PT, R75, UR12, PT ;  /* 0x0000000c4b007c0c */ /* 0x000fc4000bfa6270 */
[----:B------:R-:W-:Y:S01]  /*0cb0*/  LOP3.LUT R2, R2, 0xffffffbf, RZ, 0xc0, !PT ;  /* 0xffffffbf02027812 */ /* 0x000fe200078ec0ff */
[----:B------:R-:W2:Y:S01]  /*0cc0*/  @!P6 LDG.E R14, desc[UR34][R12.64+0x100] ;  /* 0x000100220c0ee981 */ /* 0x000ea2000c1e1900 */
[----:B------:R-:W-:Y:S01]  /*0cd0*/  LEA.HI.X R5, R5, UR39, R10, 0x2, P0 ;  /* 0x0000002705057c11 */ /* 0x000fe200080f140a */
[----:B------:R-:W3:Y:S01]  /*0ce0*/  LDCU.64 UR16, c[0x0][0x490] ;  /* 0x00009200ff1077ac */ /* 0x000ee20008000a00 */
[C---:B------:R-:W-:Y:S02]  /*0cf0*/  IADD3 R10, P0, PT, R8.reuse, UR22, RZ ;  /* 0x00000016080a7c10 */ /* 0x040fe4000ff1e0ff */
[----:B------:R-:W-:Y:S02]  /*0d00*/  IADD3 R8, P1, PT, R8, UR24, RZ ;  /* 0x0000001808087c10 */ /* 0x000fe4000ff3e0ff */
[----:B------:R-:W-:Y:S02]  /*0d10*/  @P6 LOP3.LUT R2, R2, 0x40, RZ, 0xfc, !PT ;  /* 0x0000004002026812 */ /* 0x000fe400078efcff */
[----:B------:R-:W-:Y:S01]  /*0d20*/  IADD3.X R9, PT, PT, RZ, UR25, RZ, P1, !PT ;  /* 0x00000019ff097c10 */ /* 0x000fe20008ffe4ff */
[----:B------:R-:W4:Y:S01]  /*0d30*/  @!P5 LDG.E R15, desc[UR34][R12.64+0x180] ;  /* 0x000180220c0fd981 */ /* 0x000f22000c1e1900 */
[----:B------:R-:W-:-:S02]  /*0d40*/  ISETP.GE.AND P4, PT, R74, UR12, PT ;  /* 0x0000000c4a007c0c */ /* 0x000fc4000bf86270 */
[C---:B------:R-:W-:Y:S02]  /*0d50*/  LOP3.LUT P1, RZ, R2.reuse, 0x100, RZ, 0xc0, !PT ;  /* 0x0000010002ff7812 */ /* 0x040fe4000782c0ff */
[----:B------:R-:W-:Y:S02]  /*0d60*/  LOP3.LUT R2, R2, 0xffffffdf, RZ, 0xc0, !PT ;  /* 0xffffffdf02027812 */ /* 0x000fe400078ec0ff */
[----:B------:R-:W-:Y:S02]  /*0d70*/  ISETP.GE.AND P3, PT, R73, UR12, PT ;  /* 0x0000000c49007c0c */ /* 0x000fe4000bf66270 */
[----:B------:R-:W-:Y:S02]  /*0d80*/  @P5 LOP3.LUT R2, R2, 0x20, RZ, 0xfc, !PT ;  /* 0x0000002002025812 */ /* 0x000fe400078efcff */
[----:B------:R-:W-:Y:S02]  /*0d90*/  IADD3.X R11, PT, PT, RZ, UR23, RZ, P0, !PT ;  /* 0x00000017ff0b7c10 */ /* 0x000fe400087fe4ff */
[----:B------:R-:W-:Y:S01]  /*0da0*/  LOP3.LUT R2, R2, 0xffffffef, RZ, 0xc0, !PT ;  /* 0xffffffef02027812 */ /* 0x000fe200078ec0ff */
[----:B------:R-:W5:Y:S01]  /*0db0*/  @!P4 LDG.E R16, desc[UR34][R12.64+0x200] ;  /* 0x000200220c10c981 */ /* 0x000f62000c1e1900 */
[----:B------:R-:W-:-:S02]  /*0dc0*/  ISETP.GE.AND P0, PT, R77, UR12, PT ;  /* 0x0000000c4d007c0c */ /* 0x000fc4000bf06270 */
[----:B------:R-:W-:Y:S01]  /*0dd0*/  @P4 LOP3.LUT R2, R2, 0x10, RZ, 0xfc, !PT ;  /* 0x0000001002024812 */ /* 0x000fe200078efcff */
[----:B------:R-:W3:Y:S01]  /*0de0*/  @!P1 LDG.E R0, desc[UR34][R12.64] ;  /* 0x000000220c009981 */ /* 0x000ee2000c1e1900 */
[----:B------:R-:W-:Y:S02]  /*0df0*/  ISETP.GE.AND P2, PT, R72, UR12, PT ;  /* 0x0000000c48007c0c */ /* 0x000fe4000bf46270 */
[----:B------:R-:W-:Y:S01]  /*0e00*/  LOP3.LUT R2, R2, 0xfffffff7, RZ, 0xc0, !PT ;  /* 0xfffffff702027812 */ /* 0x000fe200078ec0ff */
[----:B------:R-:W5:Y:S03]  /*0e10*/  @!P3 LDG.E R17, desc[UR34][R12.64+0x280] ;  /* 0x000280220c11b981 */ /* 0x000f66000c1e1900 */
[----:B------:R-:W-:-:S03]  /*0e20*/  @P3 LOP3.LUT R2, R2, 0x8, RZ, 0xfc, !PT ;  /* 0x0000000802023812 */ /* 0x000fc600078efcff */
[----:B------:R-:W2:Y:S01]  /*0e30*/  @!P0 LDG.E R3, desc[UR34][R12.64+0x80] ;  /* 0x000080220c038981 */ /* 0x000ea2000c1e1900 */
[----:B------:R-:W-:Y:S02]  /*0e40*/  ISETP.GE.AND P0, PT, R71, UR12, PT ;  /* 0x0000000c47007c0c */ /* 0x000fe4000bf06270 */
[----:B------:R-:W-:Y:S01]  /*0e50*/  LOP3.LUT R2, R2, 0xfffffffb, RZ, 0xc0, !PT ;  /* 0xfffffffb02027812 */ /* 0x000fe200078ec0ff */
[----:B------:R-:W5:Y:S03]  /*0e60*/  @!P2 LDG.E R18, desc[UR34][R12.64+0x300] ;  /* 0x000300220c12a981 */ /* 0x000f66000c1e1900 */
[----:B------:R-:W-:-:S04]  /*0e70*/  @P2 LOP3.LUT R2, R2, 0x4, RZ, 0xfc, !PT ;  /* 0x0000000402022812 */ /* 0x000fc800078efcff */
[----:B------:R-:W-:-:S03]  /*0e80*/  LOP3.LUT R2, R2, 0xfffffffd, RZ, 0xc0, !PT ;  /* 0xfffffffd02027812 */ /* 0x000fc600078ec0ff */
[----:B------:R-:W5:Y:S01]  /*0e90*/  @!P0 LDG.E R19, desc[UR34][R12.64+0x380] ;  /* 0x000380220c138981 */ /* 0x000f62000c1e1900 */
[----:B------:R-:W-:Y:S02]  /*0ea0*/  @P0 LOP3.LUT R2, R2, 0x2, RZ, 0xfc, !PT ;  /* 0x0000000202020812 */ /* 0x000fe400078efcff */
[----:B------:R-:W-:Y:S02]  /*0eb0*/  ISETP.GE.AND P0, PT, R70, UR12, PT ;  /* 0x0000000c46007c0c */ /* 0x000fe4000bf06270 */
[----:B------:R-:W-:Y:S02]  /*0ec0*/  LOP3.LUT R2, R2, 0xfffffffe, RZ, 0xc0, !PT ;  /* 0xfffffffe02027812 */ /* 0x000fe400078ec0ff */
[----:B------:R-:W-:Y:S02]  /*0ed0*/  ISETP.GE.AND P1, PT, R68, UR12, PT ;  /* 0x0000000c44007c0c */ /* 0x000fe4000bf26270 */
[----:B------:R-:W-:Y:S02]  /*0ee0*/  ISETP.GE.AND P2, PT, R67, UR12, PT ;  /* 0x0000000c43007c0c */ /* 0x000fe4000bf46270 */
[----:B------:R-:W-:-:S05]  /*0ef0*/  ISETP.GE.AND P3, PT, R66, UR12, PT ;  /* 0x0000000c42007c0c */ /* 0x000fca000bf66270 */
[----:B------:R-:W-:Y:S01]  /*0f00*/  @P0 LOP3.LUT R2, R2, 0x1, RZ, 0xfc, !PT ;  /* 0x0000000102020812 */ /* 0x000fe200078efcff */
[----:B------:R-:W5:Y:S01]  /*0f10*/  @!P0 LDG.E R20, desc[UR34][R12.64+0x400] ;  /* 0x000400220c148981 */ /* 0x000f62000c1e1900 */
[----:B------:R-:W-:Y:S02]  /*0f20*/  ISETP.GE.AND P0, PT, R69, UR12, PT ;  /* 0x0000000c45007c0c */ /* 0x000fe4000bf06270 */
[----:B------:R-:W-:Y:S01]  /*0f30*/  ISETP.GE.AND P4, PT, R65, UR12, PT ;  /* 0x0000000c41007c0c */ /* 0x000fe2000bf86270 */
[----:B------:R-:W5:Y:S01]  /*0f40*/  @!P1 LDG.E R22, desc[UR34][R12.64+0x500] ;  /* 0x000500220c169981 */ /* 0x000f62000c1e1900 */
[----:B------:R-:W-:Y:S02]  /*0f50*/  ISETP.GE.AND P5, PT, R64, UR12, PT ;  /* 0x0000000c40007c0c */ /* 0x000fe4000bfa6270 */
        /* <DEDUP_REMOVED lines=8> */
[----:B0-----:R-:W-:-:S05]  /*0fe0*/  IMAD.IADD R28, R29, 0x1, R37 ;  /* 0x000000011d1c7824 */ /* 0x001fca00078e0225 */
[CC--:B------:R-:W-:Y:S02]  /*0ff0*/  LEA.HI.SX32 R29, R28.reuse, R28.reuse, 0x1b ;  /* 0x0000001c1c1d7211 */ /* 0x0c0fe400078fdaff */
[C---:B-1----:R-:W-:Y:S01]  /*1000*/  IADD3 R13, PT, PT, R28.reuse, 0x60, RZ ;  /* 0x000000601c0d7810 */ /* 0x042fe20007ffe0ff */
[C---:B------:R-:W-:Y:S01]  /*1010*/  VIADD R33, R28.reuse, 0x80 ;  /* 0x000000801c217836 */ /* 0x040fe20000000000 */
[C---:B------:R-:W-:Y:S02]  /*1020*/  IADD3 R31, PT, PT, R28.reuse, 0x40, RZ ;  /* 0x000000401c1f7810 */ /* 0x040fe40007ffe0ff */
[----:B------:R-:W-:Y:S01]  /*1030*/  LEA.HI.SX32 R13, R13, R28, 0x1b ;  /* 0x0000001c0d0d7211 */ /* 0x000fe200078fdaff */
[----:B------:R-:W-:Y:S01]  /*1040*/  ULEA UR32, UR12, UR32, 0x18 ;  /* 0x000000200c207291 */ /* 0x000fe2000f8ec0ff */
[----:B------:R-:W-:Y:S01]  /*1050*/  IADD3 R35, PT, PT, R28, 0xa0, RZ ;  /* 0x000000a01c237810 */ /* 0x000fe20007ffe0ff */
[----:B------:R-:W0:Y:S04]  /*1060*/  LDCU.64 UR12, c[0x0][0x508] ;  /* 0x0000a100ff0c77ac */ /* 0x000e280008000a00 */
[----:B------:R-:W-:-:S02]  /*1070*/  LEA R151, R29, UR32, 0x2 ;  /* 0x000000201d977c11 */ /* 0x000fc4000f8e10ff */
        /* <DEDUP_REMOVED lines=8> */
[----:B------:R-:W-:Y:S01]  /*1100*/  LEA R149, R31, UR32, 0x2 ;  /* 0x000000201f957c11 */ /* 0x000fe2000f8e10ff */
[C---:B------:R-:W-:Y:S01]  /*1110*/  VIADD R31, R28.reuse, 0x100 ;  /* 0x000001001c1f7836 */ /* 0x040fe20000000000 */
[----:B------:R-:W-:Y:S02]  /*1120*/  IADD3 R29, PT, PT, R28, 0xe0, RZ ;  /* 0x000000e01c1d7810 */ /* 0x000fe40007ffe0ff */
[----:B------:R-:W-:Y:S02]  /*1130*/  LEA.HI.SX32 R13, R13, R28, 0x1b ;  /* 0x0000001c0d0d7211 */ /* 0x000fe400078fdaff */
[----:B------:R-:W-:-:S02]  /*1140*/  LEA R147, R33, UR32, 0x2 ;  /* 0x0000002021937c11 */ /* 0x000fc4000f8e10ff */
[----:B------:R-:W-:Y:S02]  /*1150*/  LEA R146, R35, UR32, 0x2 ;  /* 0x0000002023927c11 */ /* 0x000fe4000f8e10ff */
[C---:B------:R-:W-:Y:S02]  /*1160*/  IADD3 R33, PT, PT, R28.reuse, 0x120, RZ ;  /* 0x000001201c217810 */ /* 0x040fe40007ffe0ff */
[C---:B------:R-:W-:Y:S02]  /*1170*/  IADD3 R35, PT, PT, R28.reuse, 0x140, RZ ;  /* 0x000001401c237810 */ /* 0x040fe40007ffe0ff */
[-C--:B------:R-:W-:Y:S02]  /*1180*/  LEA.HI.SX32 R29, R29, R28.reuse, 0x1b ;  /* 0x0000001c1d1d7211 */ /* 0x080fe400078fdaff */
[----:B------:R-:W-:Y:S01]  /*1190*/  LEA R145, R13, UR32, 0x2 ;  /* 0x000000200d917c11 */ /* 0x000fe2000f8e10ff */
[----:B------:R-:W-:Y:S01]  /*11a0*/  VIADD R13, R28, 0x180 ;  /* 0x000001801c0d7836 */ /* 0x000fe20000000000 */
[----:B------:R-:W-:-:S02]  /*11b0*/  LEA.HI.SX32 R31, R31, R28, 0x1b ;  /* 0x0000001c1f1f7211 */ /* 0x000fc400078fdaff */
[-C--:B------:R-:W-:Y:S02]  /*11c0*/  LEA.HI.SX32 R33, R33, R28.reuse, 0x1b ;  /* 0x0000001c21217211 */ /* 0x080fe400078fdaff */
[----:B------:R-:W-:Y:S02]  /*11d0*/  P2R R30, PR, RZ, 0x1 ;  /* 0x00000001ff1e7803 */ /* 0x000fe40000000000 */
[----:B------:R-:W-:Y:S02]  /*11e0*/  LEA.HI.SX32 R35, R35, R28, 0x1b ;  /* 0x0000001c23237211 */ /* 0x000fe400078fdaff */
[----:B------:R-:W-:Y:S02]  /*11f0*/  LEA R144, R29, UR32, 0x2 ;  /* 0x000000201d907c11 */ /* 0x000fe4000f8e10ff */
[----:B------:R-:W-:Y:S02]  /*1200*/  LOP3.LUT P0, RZ, R2, 0x1, RZ, 0xc0, !PT ;  /* 0x0000000102ff7812 */ /* 0x000fe4000780c0ff */
[----:B------:R-:W-:-:S02]  /*1210*/  IADD3 R29, PT, PT, R28, 0x1e0, RZ ;  /* 0x000001e01c1d7810 */ /* 0x000fc40007ffe0ff */
[----:B------:R-:W-:Y:S02]  /*1220*/  LEA R142, R31, UR32, 0x2 ;  /* 0x000000201f8e7c11 */ /* 0x000fe4000f8e10ff */
[-C--:B------:R-:W-:Y:S02]  /*1230*/  LEA.HI.SX32 R13, R13, R28.reuse, 0x1b ;  /* 0x0000001c0d0d7211 */ /* 0x080fe400078fdaff */
[----:B------:R-:W-:Y:S02]  /*1240*/  LEA R140, R33, UR32, 0x2 ;  /* 0x00000020218c7c11 */ /* 0x000fe4000f8e10ff */
[----:B------:R-:W-:Y:S02]  /*1250*/  LEA R138, R35, UR32, 0x2 ;  /* 0x00000020238a7c11 */ /* 0x000fe4000f8e10ff */
[----:B------:R-:W-:Y:S02]  /*1260*/  P2R R32, PR, RZ, 0x1 ;  /* 0x00000001ff207803 */ /* 0x000fe40000000000 */
[----:B------:R-:W-:-:S02]  /*1270*/  LEA.HI.SX32 R29, R29, R28, 0x1b ;  /* 0x0000001c1d1d7211 */ /* 0x000fc400078fdaff */
[C---:B------:R-:W-:Y:S02]  /*1280*/  LOP3.LUT P0, RZ, R2.reuse, 0x2, RZ, 0xc0, !PT ;  /* 0x0000000202ff7812 */ /* 0x040fe4000780c0ff */
        /* <DEDUP_REMOVED lines=16> */
[----:B------:R-:W-:Y:S01]  /*1390*/  MOV R12, RZ ;  /* 0x000000ff000c7202 */ /* 0x000fe20000000f00 */
[----:B---3--:R-:W-:Y:S04]  /*13a0*/  STS [R151], R0 ;  /* 0x0000000097007388 */ /* 0x008fe80000000800 */
[----:B--2---:R1:W-:Y:S04]  /*13b0*/  STS [R150+0x80], R3 ;  /* 0x0000800396007388 */ /* 0x0043e80000000800 */
[----:B------:R-:W-:Y:S04]  /*13c0*/  STS [R149+0x100], R14 ;  /* 0x0001000e95007388 */ /* 0x000fe80000000800 */
[----:B----4-:R2:W-:Y:S01]  /*13d0*/  STS [R148+0x180], R15 ;  /* 0x0001800f94007388 */ /* 0x0105e20000000800 */
[----:B-1----:R-:W-:-:S03]  /*13e0*/  IADD3 R3, PT, PT, R28, 0x160, RZ ;  /* 0x000001601c037810 */ /* 0x002fc60007ffe0ff */
[----:B-----5:R-:W-:Y:S01]  /*13f0*/  STS [R147+0x200], R16 ;  /* 0x0002001093007388 */ /* 0x020fe20000000800 */
[----:B------:R-:W-:-:S03]  /*1400*/  LEA.HI.SX32 R3, R3, R28, 0x1b ;  /* 0x0000001c03037211 */ /* 0x000fc600078fdaff */
[----:B------:R1:W-:Y:S01]  /*1410*/  STS [R146+0x280], R17 ;  /* 0x0002801192007388 */ /* 0x0003e20000000800 */
[----:B--2---:R-:W-:-:S03]  /*1420*/  IADD3 R15, PT, PT, R28, 0x1a0, RZ ;  /* 0x000001a01c0f7810 */ /* 0x004fc60007ffe0ff */
[----:B------:R-:W-:Y:S01]  /*1430*/  STS [R145+0x300], R18 ;  /* 0x0003001291007388 */ /* 0x000fe20000000800 */
[-C--:B------:R-:W-:Y:S02]  /*1440*/  LEA.HI.SX32 R15, R15, R28.reuse, 0x1b ;  /* 0x0000001c0f0f7211 */ /* 0x080fe400078fdaff */
[----:B-1----:R-:W-:Y:S01]  /*1450*/  IADD3 R17, PT, PT, R28, 0x1c0, RZ ;  /* 0x000001c01c117810 */ /* 0x002fe20007ffe0ff */
[----:B------:R-:W-:Y:S01]  /*1460*/  STS [R144+0x380], R19 ;  /* 0x0003801390007388 */ /* 0x000fe20000000800 */
[----:B------:R-:W-:Y:S02]  /*1470*/  LEA R136, R3, UR32, 0x2 ;  /* 0x0000002003887c11 */ /* 0x000fe4000f8e10ff */
[----:B------:R-:W-:Y:S01]  /*1480*/  LEA.HI.SX32 R17, R17, R28, 0x1b ;  /* 0x0000001c11117211 */ /* 0x000fe200078fdaff */
[----:B------:R-:W-:Y:S01]  /*1490*/  STS [R142+0x400], R20 ;  /* 0x000400148e007388 */ /* 0x000fe20000000800 */
[----:B------:R-:W-:Y:S02]  /*14a0*/  LEA R132, R15, UR32, 0x2 ;  /* 0x000000200f847c11 */ /* 0x000fe4000f8e10ff */
[----:B------:R-:W-:Y:S01]  /*14b0*/  LEA R130, R17, UR32, 0x2 ;  /* 0x0000002011827c11 */ /* 0x000fe2000f8e10ff */
[----:B------:R-:W-:-:S04]  /*14c0*/  IMAD R28, R37, 0xf, R28 ;  /* 0x0000000f251c7824 */ /* 0x000fc800078e021c */
[C---:B------:R-:W-:Y:S01]  /*14d0*/  VIADD R13, R28.reuse, 0x2 ;  /* 0x000000021c0d7836 */ /* 0x040fe20000000000 */
[C---:B------:R-:W-:Y:S01]  /*14e0*/  IADD3 R3, PT, PT, R28.reuse, 0x1, RZ ;  /* 0x000000011c037810 */ /* 0x040fe20007ffe0ff */
[C---:B------:R-:W-:Y:S01]  /*14f0*/  VIADD R29, R28.reuse, 0xa ;  /* 0x0000000a1c1d7836 */ /* 0x040fe20000000000 */
[----:B------:R1:W-:Y:S04]  /*1500*/  STS [R140+0x480], R21 ;  /* 0x000480158c007388 */ /* 0x0003e80000000800 */
[----:B------:R-:W-:Y:S04]  /*1510*/  STS [R138+0x500], R22 ;  /* 0x000500168a007388 */ /* 0x000fe80000000800 */
[----:B------:R2:W-:Y:S01]  /*1520*/  STS [R136+0x580], R23 ;  /* 0x0005801788007388 */ /* 0x0005e20000000800 */
[----:B------:R-:W-:-:S03]  /*1530*/  VIADD R37, R28, 0xe ;  /* 0x0000000e1c257836 */ /* 0x000fc60000000000 */
[----:B------:R-:W-:Y:S01]  /*1540*/  STS [R134+0x600], R24 ;  /* 0x0006001886007388 */ /* 0x000fe20000000800 */
[----:B-1----:R-:W-:-:S03]  /*1550*/  VIADD R21, R28, 0x6 ;  /* 0x000000061c157836 */ /* 0x002fc60000000000 */
[----:B------:R1:W-:Y:S01]  /*1560*/  STS [R132+0x680], R25 ;  /* 0x0006801984007388 */ /* 0x0003e20000000800 */
[----:B------:R-:W-:-:S03]  /*1570*/  IADD3 R15, PT, PT, R28, 0x3, RZ ;  /* 0x000000031c0f7810 */ /* 0x000fc60007ffe0ff */
[----:B------:R-:W-:Y:S01]  /*1580*/  STS [R130+0x700], R26 ;  /* 0x0007001a82007388 */ /* 0x000fe20000000800 */
[C---:B------:R-:W-:Y:S02]  /*1590*/  IADD3 R17, PT, PT, R28.reuse, 0x4, RZ ;  /* 0x000000041c117810 */ /* 0x040fe40007ffe0ff */
[C---:B------:R-:W-:Y:S01]  /*15a0*/  IADD3 R19, PT, PT, R28.reuse, 0x5, RZ ;  /* 0x000000051c137810 */ /* 0x040fe20007ffe0ff */
[----:B------:R3:W-:Y:S01]  /*15b0*/  STS [R128+0x780], R27 ;  /* 0x0007801b80007388 */ /* 0x0007e20000000800 */
[C---:B--2---:R-:W-:Y:S02]  /*15c0*/  IADD3 R23, PT, PT, R28.reuse, 0x7, RZ ;  /* 0x000000071c177810 */ /* 0x044fe40007ffe0ff */
[C---:B-1----:R-:W-:Y:S02]  /*15d0*/  IADD3 R25, PT, PT, R28.reuse, 0x8, RZ ;  /* 0x000000081c197810 */ /* 0x042fe40007ffe0ff */
[C---:B------:R-:W-:Y:S02]  /*15e0*/  IADD3 R31, PT, PT, R28.reuse, 0xb, RZ ;  /* 0x0000000b1c1f7810 */ /* 0x040fe40007ffe0ff */
[----:B------:R-:W-:-:S02]  /*15f0*/  IADD3 R33, PT, PT, R28, 0xc, RZ ;  /* 0x0000000c1c217810 */ /* 0x000fc40007ffe0ff */
[C---:B------:R-:W-:Y:S02]  /*1600*/  IADD3 R35, PT, PT, R28.reuse, 0xd, RZ ;  /* 0x0000000d1c237810 */ /* 0x040fe40007ffe0ff */
[C---:B---3--:R-:W-:Y:S02]  /*1610*/  IADD3 R27, PT, PT, R28.reuse, 0x9, RZ ;  /* 0x000000091c1b7810 */ /* 0x048fe40007ffe0ff */
[----:B------:R-:W-:Y:S02]  /*1620*/  IADD3 R43, PT, PT, R28, 0xf, RZ ;  /* 0x0000000f1c2b7810 */ /* 0x000fe40007ffe0ff */
        /* <DEDUP_REMOVED lines=50> */
[----:B------:R-:W-:-:S02]  /*1950*/  IMAD.MOV.U32 R0, RZ, RZ, RZ ;  /* 0x000000ffff007224 */ /* 0x000fc400078e00ff */
[----:B------:R-:W-:-:S04]  /*1960*/  HFMA2 R14, -RZ, RZ, 0, 0 ;  /* 0x00000000ff0e7431 */ /* 0x000fc800000001ff */
[----:B------:R-:W2:Y:S01]  /*1970*/  @!P0 LDG.E R0, desc[UR34][R10.64] ;  /* 0x000000220a008981 */ /* 0x000ea2000c1e1900 */
[----:B------:R-:W-:Y:S02]  /*1980*/  ISETP.NE.AND P0, PT, R42, RZ, PT ;  /* 0x000000ff2a00720c */ /* 0x000fe40003f05270 */
[----:B------:R-:W-:Y:S01]  /*1990*/  MOV R16, RZ ;  /* 0x000000ff00107202 */ /* 0x000fe20000000f00 */
[----:B------:R-:W-:Y:S02]  /*19a0*/  IMAD.MOV.U32 R18, RZ, RZ, RZ ;  /* 0x000000ffff127224 */ /* 0x000fe400078e00ff */
[----:B------:R-:W-:Y:S01]  /*19b0*/  HFMA2 R20, -RZ, RZ, 0, 0 ;  /* 0x00000000ff147431 */ /* 0x000fe200000001ff */
[----:B------:R-:W-:Y:S01]  /*19c0*/  MOV R22, RZ ;  /* 0x000000ff00167202 */ /* 0x000fe20000000f00 */
[----:B------:R-:W-:Y:S02]  /*19d0*/  HFMA2 R24, -RZ, RZ, 0, 0 ;  /* 0x00000000ff187431 */ /* 0x000fe400000001ff */
[----:B------:R-:W-:Y:S01]  /*19e0*/  IMAD.MOV.U32 R26, RZ, RZ, RZ ;  /* 0x000000ffff1a7224 */ /* 0x000fe200078e00ff */
[----:B------:R-:W-:Y:S01]  /*19f0*/  MOV R82, RZ ;  /* 0x000000ff00527202 */ /* 0x000fe20000000f00 */
[----:B------:R-:W3:Y:S04]  /*1a00*/  @!P1 LDG.E R45, desc[UR34][R10.64+0x500] ;  /* 0x000500220a2d9981 */ /* 0x000ee8000c1e1900 */
[----:B------:R-:W4:Y:S01]  /*1a10*/  @!P0 LDG.E R12, desc[UR34][R10.64+0x80] ;  /* 0x000080220a0c8981 */ /* 0x000f22000c1e1900 */
[----:B------:R-:W-:-:S03]  /*1a20*/  ISETP.NE.AND P0, PT, R41, RZ, PT ;  /* 0x000000ff2900720c */ /* 0x000fc60003f05270 */
[----:B------:R-:W5:Y:S04]  /*1a30*/  @!P2 LDG.E R46, desc[UR34][R10.64+0x580] ;  /* 0x000580220a2ea981 */ /* 0x000f68000c1e1900 */
[----:B------:R-:W5:Y:S04]  /*1a40*/  @!P3 LDG.E R79, desc[UR34][R10.64+0x600] ;  /* 0x000600220a4fb981 */ /* 0x000f68000c1e1900 */
[----:B------:R-:W5:Y:S04]  /*1a50*/  @!P4 LDG.E R80, desc[UR34][R10.64+0x680] ;  /* 0x000680220a50c981 */ /* 0x000f68000c1e1900 */
[----:B------:R-:W3:Y:S01]  /*1a60*/  @!P0 LDG.E R14, desc[UR34][R10.64+0x100] ;  /* 0x000100220a0e8981 */ /* 0x000ee2000c1e1900 */
[----:B------:R-:W-:-:S03]  /*1a70*/  ISETP.NE.AND P0, PT, R40, RZ, PT ;  /* 0x000000ff2800720c */ /* 0x000fc60003f05270 */
[----:B------:R-:W5:Y:S04]  /*1a80*/  @!P5 LDG.E R81, desc[UR34][R10.64+0x700] ;  /* 0x000700220a51d981 */ /* 0x000f68000c1e1900 */
[----:B------:R-:W5:Y:S06]  /*1a90*/  @!P6 LDG.E R82, desc[UR34][R10.64+0x780] ;  /* 0x000780220a52e981 */ /* 0x000f6c000c1e1900 */
[----:B------:R-:W5:Y:S01]  /*1aa0*/  @!P0 LDG.E R16, desc[UR34][R10.64+0x180] ;  /* 0x000180220a108981 */ /* 0x000f62000c1e1900 */
[----:B------:R-:W-:-:S13]  /*1ab0*/  ISETP.NE.AND P0, PT, R39, RZ, PT ;  /* 0x000000ff2700720c */ /* 0x000fda0003f05270 */
        /* <DEDUP_REMOVED lines=29> */
[----:B------:R-:W-:Y:S01]  /*1c90*/  IMAD.MOV.U32 R19, RZ, RZ, RZ ;  /* 0x000000ffff137224 */ /* 0x000fe200078e00ff */
[----:B--2---:R1:W-:Y:S04]  /*1ca0*/  STS [R151], R0 ;  /* 0x0000000097007388 */ /* 0x0043e80000000800 */
[----:B----4-:R-:W-:Y:S04]  /*1cb0*/  STS [R150+0x80], R12 ;  /* 0x0000800c96007388 */ /* 0x010fe80000000800 */
[----:B---3--:R-:W-:Y:S04]  /*1cc0*/  STS [R149+0x100], R14 ;  /* 0x0001000e95007388 */ /* 0x008fe80000000800 */
[----:B-----5:R-:W-:Y:S04]  /*1cd0*/  STS [R148+0x180], R16 ;  /* 0x0001801094007388 */ /* 0x020fe80000000800 */
[----:B------:R-:W-:Y:S04]  /*1ce0*/  STS [R147+0x200], R18 ;  /* 0x0002001293007388 */ /* 0x000fe80000000800 */
[----:B------:R2:W-:Y:S04]  /*1cf0*/  STS [R146+0x280], R20 ;  /* 0x0002801492007388 */ /* 0x0005e80000000800 */
[----:B------:R3:W-:Y:S04]  /*1d00*/  STS [R145+0x300], R22 ;  /* 0x0003001691007388 */ /* 0x0007e80000000800 */
        /* <DEDUP_REMOVED lines=26> */
[----:B-1----:R-:W-:Y:S01]  /*1eb0*/  HFMA2 R0, -RZ, RZ, 0, 0 ;  /* 0x00000000ff007431 */ /* 0x002fe200000001ff */
[----:B------:R-:W-:Y:S01]  /*1ec0*/  BAR.SYNC.DEFER_BLOCKING 0x0 ;  /* 0x0000000000007b1d */ /* 0x000fe20000010000 */
[----:B--2---:R-:W-:-:S05]  /*1ed0*/  CS2R R20, SRZ ;  /* 0x0000000000147805 */ /* 0x004fca000001ff00 */
[----:B------:R-:W2:Y:S01]  /*1ee0*/  @!P0 LDG.E R0, desc[UR34][R8.64] ;  /* 0x0000002208008981 */ /* 0x000ea2000c1e1900 */
[----:B------:R-:W-:-:S13]  /*1ef0*/  ISETP.NE.AND P0, PT, R34, RZ, PT ;  /* 0x000000ff2200720c */ /* 0x000fda0003f05270 */
        /* <DEDUP_REMOVED lines=11> */
[----:B------:R-:W-:-:S13]  /*1fb0*/  ISETP.NE.AND P0, PT, R39, RZ, PT ;  /* 0x000000ff2700720c */ /* 0x000fda0003f05270 */
[----:B------:R-:W4:Y:S01]  /*1fc0*/  @!P0 LDG.E R24, desc[UR34][R8.64+0x300] ;  /* 0x0003002208188981 */ /* 0x000f22000c1e1900 */
[----:B------:R-:W-:Y:S02]  /*1fd0*/  ISETP.NE.AND P0, PT, R83, RZ, PT ;  /* 0x000000ff5300720c */ /* 0x000fe40003f05270 */
[----:B-----5:R-:W-:-:S11]  /*1fe0*/  CS2R R26, SRZ ;  /* 0x00000000001a7805 */ /* 0x020fd6000001ff00 */
[----:B------:R-:W5:Y:S01]  /*1ff0*/  @!P0 LDG.E R25, desc[UR34][R8.64+0x380] ;  /* 0x0003802208198981 */ /* 0x000f62000c1e1900 */
[----:B------:R-:W-:Y:S02]  /*2000*/  ISETP.NE.AND P0, PT, R84, RZ, PT ;  /* 0x000000ff5400720c */ /* 0x000fe40003f05270 */
[----:B------:R-:W-:Y:S02]  /*2010*/  CS2R R28, SRZ ;  /* 0x00000000001c7805 */ /* 0x000fe4000001ff00 */
[----:B------:R-:W-:Y:S02]  /*2020*/  CS2R R30, SRZ ;  /* 0x00000000001e7805 */ /* 0x000fe4000001ff00 */
[----:B------:R-:W-:Y:S02]  /*2030*/  CS2R R32, SRZ ;  /* 0x0000000000207805 */ /* 0x000fe4000001ff00 */
[----:B------:R-:W5:Y:S04]  /*2040*/  @!P1 LDG.E R28, desc[UR34][R8.64+0x500] ;  /* 0x00050022081c9981 */ /* 0x000f68000c1e1900 */
[----:B------:R-:W5:Y:S04]  /*2050*/  @!P2 LDG.E R29, desc[UR34][R8.64+0x580] ;  /* 0x00058022081da981 */ /* 0x000f68000c1e1900 */
[----:B------:R-:W5:Y:S01]  /*2060*/  @!P0 LDG.E R26, desc[UR34][R8.64+0x400] ;  /* 0x00040022081a8981 */ /* 0x000f62000c1e1900 */
[----:B------:R-:W-:-:S03]  /*2070*/  ISETP.NE.AND P0, PT, R86, RZ, PT ;  /* 0x000000ff5600720c */ /* 0x000fc60003f05270 */
[----:B------:R-:W5:Y:S04]  /*2080*/  @!P3 LDG.E R30, desc[UR34][R8.64+0x600] ;  /* 0x00060022081eb981 */ /* 0x000f68000c1e1900 */
[----:B------:R-:W5:Y:S04]  /*2090*/  @!P4 LDG.E R31, desc[UR34][R8.64+0x680] ;  /* 0x00068022081fc981 */ /* 0x000f68000c1e1900 */
[----:B------:R-:W5:Y:S04]  /*20a0*/  @!P5 LDG.E R32, desc[UR34][R8.64+0x700] ;  /* 0x000700220820d981 */ /* 0x000f68000c1e1900 */
[----:B------:R-:W5:Y:S04]  /*20b0*/  @!P0 LDG.E R27, desc[UR34][R8.64+0x480] ;  /* 0x00048022081b8981 */ /* 0x000f68000c1e1900 */
        /* <DEDUP_REMOVED lines=20> */
[----:B--2---:R-:W-:Y:S04]  /*2200*/  STS [R151], R0 ;  /* 0x0000000097007388 */ /* 0x004fe80000000800 */
[----:B------:R1:W-:Y:S04]  /*2210*/  STS [R150+0x80], R19 ;  /* 0x0000801396007388 */ /* 0x0003e80000000800 */
[----:B------:R-:W-:Y:S04]  /*2220*/  STS [R149+0x100], R20 ;  /* 0x0001001495007388 */ /* 0x000fe80000000800 */
[----:B---3--:R2:W-:Y:S04]  /*2230*/  STS [R148+0x180], R21 ;  /* 0x0001801594007388 */ /* 0x0085e80000000800 */
[----:B------:R-:W-:Y:S04]  /*2240*/  STS [R147+0x200], R22 ;  /* 0x0002001693007388 */ /* 0x000fe80000000800 */
[----:B----4-:R3:W-:Y:S04]  /*2250*/  STS [R146+0x280], R23 ;  /* 0x0002801792007388 */ /* 0x0107e80000000800 */
[----:B------:R-:W-:Y:S04]  /*2260*/  STS [R145+0x300], R24 ;  /* 0x0003001891007388 */ /* 0x000fe80000000800 */
[----:B-----5:R4:W-:Y:S04]  /*2270*/  STS [R144+0x380], R25 ;  /* 0x0003801990007388 */ /* 0x0209e80000000800 */
[----:B------:R-:W-:Y:S04]  /*2280*/  STS [R142+0x400], R26 ;  /* 0x0004001a8e007388 */ /* 0x000fe80000000800 */
[----:B------:R5:W-:Y:S04]  /*2290*/  STS [R140+0x480], R27 ;  /* 0x0004801b8c007388 */ /* 0x000be80000000800 */
[----:B------:R-:W-:Y:S04]  /*22a0*/  STS [R138+0x500], R28 ;  /* 0x0005001c8a007388 */ /* 0x000fe80000000800 */
[----:B------:R-:W-:Y:S04]  /*22b0*/  STS [R136+0x580], R29 ;  /* 0x0005801d88007388 */ /* 0x000fe80000000800 */
        /* <DEDUP_REMOVED lines=41> */
[----:B------:R-:W-:Y:S01]  /*2550*/  ISETP.NE.AND P0, PT, R95, RZ, PT ;  /* 0x000000ff5f00720c */ /* 0x000fe20003f05270 */
[----:B-----5:R-:W-:Y:S01]  /*2560*/  HFMA2 R27, -RZ, RZ, 0, 0 ;  /* 0x00000000ff1b7431 */ /* 0x020fe200000001ff */
[----:B0-----:R-:W-:Y:S01]  /*2570*/  MOV R31, RZ ;  /* 0x000000ff001f7202 */ /* 0x001fe20000000f00 */
[----:B------:R-:W-:Y:S01]  /*2580*/  IMAD.MOV.U32 R79, RZ, RZ, RZ ;  /* 0x000000ffff4f7224 */ /* 0x000fe200078e00ff */
[----:B------:R-:W-:Y:S01]  /*2590*/  CS2R R82, SRZ ;  /* 0x0000000000527805 */ /* 0x000fe2000001ff00 */
[----:B------:R-:W-:Y:S01]  /*25a0*/  HFMA2 R86, -RZ, RZ, 0, 0 ;  /* 0x00000000ff567431 */ /* 0x000fe200000001ff */
[----:B------:R-:W-:Y:S02]  /*25b0*/  MOV R88, RZ ;  /* 0x000000ff00587202 */ /* 0x000fe40000000f00 */
        /* <DEDUP_REMOVED lines=30> */
[----:B--2---:R1:W-:Y:S04]  /*27a0*/  STS [R149+0x100], R19 ;  /* 0x0001001395007388 */ /* 0x0043e80000000800 */
[----:B------:R-:W-:Y:S04]  /*27b0*/  STS [R148+0x180], R20 ;  /* 0x0001801494007388 */ /* 0x000fe80000000800 */
[----:B---3--:R2:W-:Y:S04]  /*27c0*/  STS [R147+0x200], R21 ;  /* 0x0002001593007388 */ /* 0x0085e80000000800 */
[----:B------:R-:W-:Y:S04]  /*27d0*/  STS [R146+0x280], R22 ;  /* 0x0002801692007388 */ /* 0x000fe80000000800 */
[----:B----4-:R3:W-:Y:S04]  /*27e0*/  STS [R145+0x300], R23 ;  /* 0x0003001791007388 */ /* 0x0107e80000000800 */
[----:B------:R-:W-:Y:S04]  /*27f0*/  STS [R144+0x380], R24 ;  /* 0x0003801890007388 */ /* 0x000fe80000000800 */
[----:B-----5:R4:W-:Y:S04]  /*2800*/  STS [R142+0x400], R25 ;  /* 0x000400198e007388 */ /* 0x0209e80000000800 */
        /* <DEDUP_REMOVED lines=8> */
[----:B------:R-:W5:Y:S04]  /*2890*/  LDS R24, [R107] ;  /* 0x000000006b187984 */ /* 0x000f680000000800 */
[----:B------:R-:W5:Y:S04]  /*28a0*/  LDS R26, [R106+0x4] ;  /* 0x000004006a1a7984 */ /* 0x000f680000000800 */
[----:B------:R-:W-:Y:S04]  /*28b0*/  LDS R27, [R165+0x8] ;  /* 0x00000800a51b7984 */ /* 0x000fe80000000800 */
[----:B------:R-:W-:Y:S04]  /*28c0*/  LDS R84, [R164+0xc] ;  /* 0x00000c00a4547984 */ /* 0x000fe80000000800 */
[----:B------:R-:W5:Y:S04]  /*28d0*/  LDS R87, [R163+0x10] ;  /* 0x00001000a3577984 */ /* 0x000f680000000800 */
[----:B------:R-:W5:Y:S04]  /*28e0*/  LDS R90, [R162+0x14] ;  /* 0x00001400a25a7984 */ /* 0x000f680000000800 */
[----:B------:R-:W-:Y:S04]  /*28f0*/  LDS R8, [R161+0x18] ;  /* 0x00001800a1087984 */ /* 0x000fe80000000800 */
[----:B------:R-:W-:Y:S04]  /*2900*/  LDS R112, [R160+0x1c] ;  /* 0x00001c00a0707984 */ /* 0x000fe80000000800 */
[----:B------:R-:W5:Y:S04]  /*2910*/  LDS R108, [R159+0x20] ;  /* 0x000020009f6c7984 */ /* 0x000f680000000800 */
[----:B------:R-:W-:Y:S04]  /*2920*/  LDS R99, [R158+0x24] ;  /* 0x000024009e637984 */ /* 0x000fe80000000800 */
[----:B------:R-:W-:Y:S04]  /*2930*/  LDS R101, [R157+0x28] ;  /* 0x000028009d657984 */ /* 0x000fe80000000800 */
[----:B------:R-:W-:Y:S04]  /*2940*/  LDS R96, [R156+0x2c] ;  /* 0x00002c009c607984 */ /* 0x000fe80000000800 */
[----:B------:R-:W5:Y:S04]  /*2950*/  LDS R102, [R155+0x30] ;  /* 0x000030009b667984 */ /* 0x000f680000000800 */
[----:B------:R-:W-:Y:S04]  /*2960*/  LDS R100, [R154+0x34] ;  /* 0x000034009a647984 */ /* 0x000fe80000000800 */
[----:B------:R-:W-:Y:S04]  /*2970*/  LDS R31, [R153+0x38] ;  /* 0x00003800991f7984 */ /* 0x000fe80000000800 */
[----:B------:R-:W-:Y:S01]  /*2980*/  LDS R98, [R152+0x3c] ;  /* 0x00003c0098627984 */ /* 0x000fe20000000800 */
[----:B------:R-:W-:Y:S01]  /*2990*/  BAR.SYNC.DEFER_BLOCKING 0x0 ;  /* 0x0000000000007b1d */ /* 0x000fe20000010000 */
[----:B0-----:R-:W-:-:S05]  /*29a0*/  HFMA2 R9, -RZ, RZ, 0, 0 ;  /* 0x00000000ff097431 */ /* 0x001fca00000001ff */
[----:B------:R-:W5:Y:S01]  /*29b0*/  @!P0 LDG.E R4, desc[UR34][R6.64] ;  /* 0x0000002206048981 */ /* 0x000f62000c1e1900 */
[----:B------:R-:W-:-:S13]  /*29c0*/  ISETP.NE.AND P0, PT, R89, RZ, PT ;  /* 0x000000ff5900720c */ /* 0x000fda0003f05270 */
[----:B------:R-:W5:Y:S01]  /*29d0*/  @!P0 LDG.E R5, desc[UR34][R6.64+0x80] ;  /* 0x0000802206058981 */ /* 0x000f62000c1e1900 */
[----:B------:R-:W-:Y:S01]  /*29e0*/  ISETP.NE.AND P0, PT, R91, RZ, PT ;  /* 0x000000ff5b00720c */ /* 0x000fe20003f05270 */
[----:B-1----:R-:W-:-:S12]  /*29f0*/  IMAD.MOV.U32 R19, RZ, RZ, RZ ;  /* 0x000000ffff137224 */ /* 0x002fd800078e00ff */
        /* <DEDUP_REMOVED lines=12> */
[----:B----4-:R-:W-:-:S11]  /*2ac0*/  MOV R25, RZ ;  /* 0x000000ff00197202 */ /* 0x010fd60000000f00 */
[----:B------:R-:W4:Y:S01]  /*2ad0*/  @!P0 LDG.E R23, desc[UR34][R6.64+0x380] ;  /* 0x0003802206178981 */ /* 0x000f22000c1e1900 */
[----:B------:R-:W-:Y:S01]  /*2ae0*/  ISETP.NE.AND P0, PT, R104, RZ, PT ;  /* 0x000000ff6800720c */ /* 0x000fe20003f05270 */
[----:B-----5:R-:W-:Y:S01]  /*2af0*/  HFMA2 R79, -RZ, RZ, 0, 0 ;  /* 0x00000000ff4f7431 */ /* 0x020fe200000001ff */
[----:B------:R-:W-:Y:S02]  /*2b00*/  CS2R R82, SRZ ;  /* 0x0000000000527805 */ /* 0x000fe4000001ff00 */
[----:B------:R-:W-:Y:S01]  /*2b10*/  MOV R86, RZ ;  /* 0x000000ff00567202 */ /* 0x000fe20000000f00 */
[----:B------:R-:W-:Y:S02]  /*2b20*/  IMAD.MOV.U32 R91, RZ, RZ, RZ ;  /* 0x000000ffff5b7224 */ /* 0x000fe400078e00ff */
        /* <DEDUP_REMOVED lines=11> */
[----:B------:R-:W-:-:S04]  /*2be0*/  FMUL.FTZ R88, R24, -1.4426950216293334961 ;  /* 0xbfb8aa3b18587820 */ /* 0x000fc80000410000 */
[----:B------:R-:W1:Y:S01]  /*2bf0*/  MUFU.EX2 R97, R88 ;  /* 0x0000005800617308 */ /* 0x000e620000000800 */
[----:B------:R-:W-:Y:S01]  /*2c00*/  FMUL.FTZ R89, R26, -1.4426950216293334961 ;  /* 0xbfb8aa3b1a597820 */ /* 0x000fe20000410000 */
[----:B0-----:R-:W-:-:S03]  /*2c10*/  FMUL.FTZ R7, R87, -1.4426950216293334961 ;  /* 0xbfb8aa3b57077820 */ /* 0x001fc60000410000 */
[----:B------:R-:W0:Y:S01]  /*2c20*/  MUFU.EX2 R103, R89 ;  /* 0x0000005900677308 */ /* 0x000e220000000800 */
[----:B------:R-:W-:Y:S01]  /*2c30*/  FMUL.FTZ R93, R27, -1.4426950216293334961 ;  /* 0xbfb8aa3b1b5d7820 */ /* 0x000fe20000410000 */
[----:B------:R-:W-:-:S03]  /*2c40*/  FMUL.FTZ R105, R84, -1.4426950216293334961 ;  /* 0xbfb8aa3b54697820 */ /* 0x000fc60000410000 */
[----:B------:R-:W0:Y:S01]  /*2c50*/  MUFU.EX2 R104, R93 ;  /* 0x0000005d00687308 */ /* 0x000e220000000800 */
[----:B-1----:R-:W-:-:S03]  /*2c60*/  FADD.FTZ R97, R97, 1 ;  /* 0x3f80000061617421 */ /* 0x002fc60000010000 */
[----:B------:R-:W1:Y:S04]  /*2c70*/  MUFU.EX2 R105, R105 ;  /* 0x0000006900697308 */ /* 0x000e680000000800 */
[----:B------:R-:W1:Y:S01]  /*2c80*/  MUFU.RCP R97, R97 ;  /* 0x0000006100617308 */ /* 0x000e620000001000 */
[----:B0-----:R-:W-:Y:S01]  /*2c90*/  FADD.FTZ R103, R103, 1 ;  /* 0x3f80000067677421 */ /* 0x001fe20000010000 */
[----:B------:R-:W-:Y:S01]  /*2ca0*/  FMUL.FTZ R6, R90, -1.4426950216293334961 ;  /* 0xbfb8aa3b5a067820 */ /* 0x000fe20000410000 */
[----:B------:R-:W-:-:S05]  /*2cb0*/  FADD.FTZ R104, R104, 1 ;  /* 0x3f80000068687421 */ /* 0x000fca0000010000 */
[----:B------:R-:W0:Y:S08]  /*2cc0*/  MUFU.RCP R103, R103 ;  /* 0x0000006700677308 */ /* 0x000e300000001000 */
[----:B------:R-:W-:Y:S01]  /*2cd0*/  MUFU.EX2 R6, R6 ;  /* 0x0000000600067308 */ /* 0x000fe20000000800 */
[----:B------:R-:W-:Y:S04]  /*2ce0*/  STL [R1+0xbc], R151 ;  /* 0x0000bc9701007387 */ /* 0x000fe80000100800 */
[----:B------:R-:W-:Y:S04]  /*2cf0*/  STL [R1+0xb8], R150 ;  /* 0x0000b89601007387 */ /* 0x000fe80000100800 */
[----:B------:R-:W-:Y:S04]  /*2d00*/  STL [R1+0xb4], R149 ;  /* 0x0000b49501007387 */ /* 0x000fe80000100800 */
[----:B------:R-:W-:Y:S04]  /*2d10*/  STL [R1+0xb0], R148 ;  /* 0x0000b09401007387 */ /* 0x000fe80000100800 */
[----:B------:R-:W-:Y:S01]  /*2d20*/  STL [R1+0xac], R147 ;  /* 0x0000ac9301007387 */ /* 0x000fe20000100800 */
[----:B------:R-:W-:-:S03]  /*2d30*/  FMUL.FTZ R88, R108, -1.4426950216293334961 ;  /* 0xbfb8aa3b6c587820 */ /* 0x000fc60000410000 */
[----:B------:R-:W-:Y:S04]  /*2d40*/  STL [R1+0xa8], R146 ;  /* 0x0000a89201007387 */ /* 0x000fe80000100800 */
[----:B------:R-:W-:Y:S04]  /*2d50*/  STL [R1+0xa4], R145 ;  /* 0x0000a49101007387 */ /* 0x000fe80000100800 */
[----:B------:R-:W-:Y:S04]  /*2d60*/  STL [R1+0xa0], R144 ;  /* 0x0000a09001007387 */ /* 0x000fe80000100800 */
[----:B------:R-:W-:Y:S04]  /*2d70*/  STL [R1+0x9c], R142 ;  /* 0x00009c8e01007387 */ /* 0x000fe80000100800 */
[----:B------:R-:W-:Y:S04]  /*2d80*/  STL [R1+0x98], R140 ;  /* 0x0000988c01007387 */ /* 0x000fe80000100800 */
[----:B------:R-:W-:Y:S01]  /*2d90*/  STL [R1+0x94], R138 ;  /* 0x0000948a01007387 */ /* 0x000fe20000100800 */
[----:B------:R-:W-:Y:S03]  /*2da0*/  MUFU.EX2 R88, R88 ;  /* 0x0000005800587308 */ /* 0x000fe60000000800 */
[----:B------:R-:W-:Y:S04]  /*2db0*/  STL [R1+0x90], R136 ;  /* 0x0000908801007387 */ /* 0x000fe80000100800 */
[----:B------:R-:W-:Y:S04]  /*2dc0*/  STS [R151], R4 ;  /* 0x0000000497007388 */ /* 0x000fe80000000800 */
[----:B------:R-:W-:Y:S04]  /*2dd0*/  STS [R150+0x80], R5 ;  /* 0x0000800596007388 */ /* 0x000fe80000000800 */
[----:B------:R-:W-:Y:S04]  /*2de0*/  STS [R149+0x100], R9 ;  /* 0x0001000995007388 */ /* 0x000fe80000000800 */
[----:B--2---:R2:W-:Y:S04]  /*2df0*/  STS [R148+0x180], R19 ;  /* 0x0001801394007388 */ /* 0x0045e80000000800 */
[----:B------:R-:W-:Y:S04]  /*2e00*/  STS [R147+0x200], R20 ;  /* 0x0002001493007388 */ /* 0x000fe80000000800 */
[----:B---3--:R-:W-:Y:S04]  /*2e10*/  STS [R146+0x280], R21 ;  /* 0x0002801592007388 */ /* 0x008fe80000000800 */
[----:B------:R-:W-:Y:S04]  /*2e20*/  STS [R145+0x300], R22 ;  /* 0x0003001691007388 */ /* 0x000fe80000000800 */
[----:B----4-:R3:W-:Y:S01]  /*2e30*/  STS [R144+0x380], R23 ;  /* 0x0003801790007388 */ /* 0x0107e20000000800 */
[----:B--2---:R-:W-:-:S03]  /*2e40*/  FMUL.FTZ R19, R112, -1.4426950216293334961 ;  /* 0xbfb8aa3b70137820 */ /* 0x004fc60000410000 */
[----:B-----5:R-:W-:Y:S04]  /*2e50*/  STS [R142+0x400], R25 ;  /* 0x000400198e007388 */ /* 0x020fe80000000800 */
        /* <DEDUP_REMOVED lines=8> */
[----:B------:R-:W5:Y:S01]  /*2ee0*/  LDS R9, [R107] ;  /* 0x000000006b097984 */ /* 0x000f620000000800 */
[----:B------:R-:W0:Y:S03]  /*2ef0*/  MUFU.EX2 R4, R7 ;  /* 0x0000000700047308 */ /* 0x000e260000000800 */
[----:B------:R-:W-:Y:S01]  /*2f00*/  LDS R20, [R165+0x8] ;  /* 0x00000800a5147984 */ /* 0x000fe20000000800 */
[----:B------:R1:W-:Y:S03]  /*2f10*/  MUFU.EX2 R7, R19 ;  /* 0x0000001300077308 */ /* 0x0003e60000000800 */
[----:B------:R-:W-:Y:S04]  /*2f20*/  LDS R21, [R164+0xc] ;  /* 0x00000c00a4157984 */ /* 0x000fe80000000800 */
[----:B-1----:R-:W1:Y:S01]  /*2f30*/  LDS R19, [R106+0x4] ;  /* 0x000004006a137984 */ /* 0x002e620000000800 */
[----:B------:R-:W-:Y:S01]  /*2f40*/  FMUL.FTZ R5, R8, -1.4426950216293334961 ;  /* 0xbfb8aa3b08057820 */ /* 0x000fe20000410000 */
[----:B---3--:R-:W-:Y:S01]  /*2f50*/  FMUL.FTZ R23, R102, -1.4426950216293334961 ;  /* 0xbfb8aa3b66177820 */ /* 0x008fe20000410000 */
[----:B--2---:R-:W2:Y:S01]  /*2f60*/  MUFU.RCP R86, R104 ;  /* 0x0000006800567308 */ /* 0x004ea20000001000 */
[----:B------:R-:W-:Y:S01]  /*2f70*/  FADD.FTZ R83, R105, 1 ;  /* 0x3f80000069537421 */ /* 0x000fe20000010000 */
[----:B------:R-:W-:-:S06]  /*2f80*/  FMUL.FTZ R22, R96, -1.4426950216293334961 ;  /* 0xbfb8aa3b60167820 */ /* 0x000fcc0000410000 */
[----:B----4-:R3:W-:Y:S04]  /*2f90*/  MUFU.EX2 R92, R23 ;  /* 0x00000017005c7308 */ /* 0x0107e80000000800 */
[----:B------:R-:W4:Y:S01]  /*2fa0*/  MUFU.EX2 R5, R5 ;  /* 0x0000000500057308 */ /* 0x000f220000000800 */
[----:B---3--:R-:W-:-:S03]  /*2fb0*/  FADD.FTZ R23, -R97, 1 ;  /* 0x3f80000061177421 */ /* 0x008fc60000010100 */
[----:B------:R3:W-:Y:S01]  /*2fc0*/  MUFU.EX2 R91, R22 ;  /* 0x00000016005b7308 */ /* 0x0007e20000000800 */
[----:B-----5:R-:W-:Y:S01]  /*2fd0*/  FMUL.FTZ R82, R0, R9 ;  /* 0x0000000900527220 */ /* 0x020fe20000410000 */
[----:B------:R-:W-:Y:S02]  /*2fe0*/  FFMA.FTZ R25, R24, R23, 1 ;  /* 0x3f80000018197423 */ /* 0x000fe40000010017 */
[----:B------:R-:W5:Y:S01]  /*2ff0*/  MUFU.RCP R83, R83 ;  /* 0x0000005300537308 */ /* 0x000f620000001000 */
[----:B------:R-:W-:Y:S01]  /*3000*/  FMUL.FTZ R82, R97, R82 ;  /* 0x0000005261527220 */ /* 0x000fe20000410000 */
[----:B---3--:R-:W3:Y:S01]  /*3010*/  LDS R22, [R163+0x10] ;  /* 0x00001000a3167984 */ /* 0x008ee20000000800 */
[----:B0-----:R-:W-:Y:S02]  /*3020*/  FADD.FTZ R105, R4, 1 ;  /* 0x3f80000004697421 */ /* 0x001fe40000010000 */
[----:B------:R-:W-:Y:S01]  /*3030*/  FMUL.FTZ R4, R82, R25 ;  /* 0x0000001952047220 */ /* 0x000fe20000410000 */
[----:B------:R-:W-:Y:S01]  /*3040*/  FADD.FTZ R25, -R103, 1 ;  /* 0x3f80000067197421 */ /* 0x000fe20000010100 */
[----:B------:R-:W-:Y:S01]  /*3050*/  FADD.FTZ R95, R6, 1 ;  /* 0x3f800000065f7421 */ /* 0x000fe20000010000 */
[----:B------:R-:W-:Y:S01]  /*3060*/  FMUL.FTZ R24, R24, R97 ;  /* 0x0000006118187220 */ /* 0x000fe20000410000 */
[----:B--2---:R-:W-:Y:S01]  /*3070*/  FADD.FTZ R82, -R86, 1 ;  /* 0x3f80000056527421 */ /* 0x004fe20000010100 */
[----:B----4-:R-:W-:Y:S01]  /*3080*/  FADD.FTZ R143, R5, 1 ;  /* 0x3f800000058f7421 */ /* 0x010fe20000010000 */
[----:B-1----:R-:W-:Y:S01]  /*3090*/  FMUL.FTZ R6, R46, R19 ;  /* 0x000000132e067220 */ /* 0x002fe20000410000 */
[C---:B------:R-:W-:Y:S01]  /*30a0*/  FFMA.FTZ R97, R26.reuse, R25, 1 ;  /* 0x3f8000001a617423 */ /* 0x040fe20000010019 */
[----:B------:R-:W-:Y:S01]  /*30b0*/  FMUL.FTZ R5, R45, R20 ;  /* 0x000000142d057220 */ /* 0x000fe20000410000 */
[----:B------:R-:W0:Y:S01]  /*30c0*/  LDS R25, [R161+0x18] ;  /* 0x00001800a1197984 */ /* 0x000e220000000800 */
[----:B------:R-:W-:Y:S01]  /*30d0*/  FMUL.FTZ R26, R26, R103 ;  /* 0x000000671a1a7220 */ /* 0x000fe20000410000 */
[----:B------:R-:W-:Y:S01]  /*30e0*/  FMUL.FTZ R6, R103, R6 ;  /* 0x0000000667067220 */ /* 0x000fe20000410000 */
[C---:B------:R-:W-:Y:S01]  /*30f0*/  FFMA.FTZ R103, R27.reuse, R82, 1 ;  /* 0x3f8000001b677423 */ /* 0x040fe20000010052 */
[----:B------:R-:W1:Y:S01]  /*3100*/  LDS R23, [R162+0x14] ;  /* 0x00001400a2177984 */ /* 0x000e620000000800 */
[----:B------:R-:W-:Y:S01]  /*3110*/  FMUL.FTZ R27, R27, R86 ;  /* 0x000000561b1b7220 */ /* 0x000fe20000410000 */
[----:B------:R-:W-:Y:S01]  /*3120*/  FMUL.FTZ R86, R86, R5 ;  /* 0x0000000556567220 */ /* 0x000fe20000410000 */
[----:B------:R-:W-:Y:S01]  /*3130*/  FMUL.FTZ R5, R6, R97 ;  /* 0x0000006106057220 */ /* 0x000fe20000410000 */
[----:B------:R-:W-:Y:S01]  /*3140*/  STL [R1+0x8c], R134 ;  /* 0x00008c8601007387 */ /* 0x000fe20000100800 */
[----:B-----5:R-:W-:Y:S01]  /*3150*/  FADD.FTZ R97, -R83, 1 ;  /* 0x3f80000053617421 */ /* 0x020fe20000010100 */
[----:B------:R-:W-:-:S02]  /*3160*/  FMUL.FTZ R6, R86, R103 ;  /* 0x0000006756067220 */ /* 0x000fc40000410000 */
[----:B------:R-:W-:Y:S01]  /*3170*/  STL [R1+0x88], R132 ;  /* 0x0000888401007387 */ /* 0x000fe20000100800 */
[----:B------:R-:W-:-:S03]  /*3180*/  FMUL.FTZ R86, R44, R21 ;  /* 0x000000152c567220 */ /* 0x000fc60000410000 */
[----:B------:R-:W-:Y:S01]  /*3190*/  STL [R1+0x84], R130 ;  /* 0x0000848201007387 */ /* 0x000fe20000100800 */
[----:B------:R-:W-:-:S03]  /*31a0*/  FMUL.FTZ R93, R99, -1.4426950216293334961 ;  /* 0xbfb8aa3b635d7820 */ /* 0x000fc60000410000 */
[----:B------:R-:W-:Y:S01]  /*31b0*/  STL [R1+0x80], R128 ;  /* 0x0000808001007387 */ /* 0x000fe20000100800 */
[----:B------:R-:W2:Y:S03]  /*31c0*/  MUFU.RCP R104, R105 ;  /* 0x0000006900687308 */ /* 0x000ea60000001000 */
[----:B------:R-:W-:Y:S04]  /*31d0*/  STL [R1+0x7c], R107 ;  /* 0x00007c6b01007387 */ /* 0x000fe80000100800 */
[----:B------:R-:W4:Y:S04]  /*31e0*/  LDS R82, [R160+0x1c] ;  /* 0x00001c00a0527984 */ /* 0x000f280000000800 */
[----:B------:R5:W-:Y:S01]  /*31f0*/  STL [R1+0x78], R106 ;  /* 0x0000786a01007387 */ /* 0x000be20000100800 */
[----:B------:R-:W0:Y:S01]  /*3200*/  MUFU.EX2 R93, R93 ;  /* 0x0000005d005d7308 */ /* 0x000e220000000800 */
[C---:B-----5:R-:W-:Y:S01]  /*3210*/  FFMA.FTZ R106, R84.reuse, R97, 1 ;  /* 0x3f800000546a7423 */ /* 0x060fe20000010061 */
[----:B------:R-:W-:Y:S01]  /*3220*/  FMUL.FTZ R84, R84, R83 ;  /* 0x0000005354547220 */ /* 0x000fe20000410000 */
[----:B------:R-:W-:-:S02]  /*3230*/  FMUL.FTZ R97, R83, R86 ;  /* 0x0000005653617220 */ /* 0x000fc40000410000 */
[----:B------:R-:W5:Y:S04]  /*3240*/  LDS R83, [R159+0x20] ;  /* 0x000020009f537984 */ /* 0x000f680000000800 */
[----:B------:R-:W5:Y:S01]  /*3250*/  LDS R86, [R158+0x24] ;  /* 0x000024009e567984 */ /* 0x000f620000000800 */
[----:B------:R-:W-:Y:S01]  /*3260*/  FMUL.FTZ R89, R101, -1.4426950216293334961 ;  /* 0xbfb8aa3b65597820 */ /* 0x000fe20000410000 */
[----:B------:R-:W-:Y:S02]  /*3270*/  FADD.FTZ R141, R88, 1 ;  /* 0x3f800000588d7421 */ /* 0x000fe40000010000 */
[----:B------:R-:W5:Y:S01]  /*3280*/  LDS R88, [R157+0x28] ;  /* 0x000028009d587984 */ /* 0x000f620000000800 */
[----:B------:R-:W1:Y:S01]  /*3290*/  MUFU.RCP R95, R95 ;  /* 0x0000005f005f7308 */ /* 0x000e620000001000 */
[----:B------:R-:W-:Y:S01]  /*32a0*/  FADD.FTZ R7, R7, 1 ;  /* 0x3f80000007077421 */ /* 0x000fe20000010000 */
[----:B--2---:R-:W-:Y:S01]  /*32b0*/  FADD.FTZ R110, -R104, 1 ;  /* 0x3f800000686e7421 */ /* 0x004fe20000010100 */
[----:B---3--:R-:W-:Y:S01]  /*32c0*/  FMUL.FTZ R103, R39, R22 ;  /* 0x0000001627677220 */ /* 0x008fe20000410000 */
[----:B0-----:R-:W-:-:S04]  /*32d0*/  FADD.FTZ R114, R93, 1 ;  /* 0x3f8000005d727421 */ /* 0x001fc80000010000 */
[----:B------:R-:W0:Y:S01]  /*32e0*/  MUFU.RCP R143, R143 ;  /* 0x0000008f008f7308 */ /* 0x000e220000001000 */
[----:B------:R-:W-:-:S07]  /*32f0*/  FFMA.FTZ R110, R87, R110, 1 ;  /* 0x3f800000576e7423 */ /* 0x000fce000001006e */
[----:B------:R-:W2:Y:S04]  /*3300*/  MUFU.EX2 R89, R89 ;  /* 0x0000005900597308 */ /* 0x000ea80000000800 */
[----:B------:R-:W3:Y:S01]  /*3310*/  MUFU.RCP R7, R7 ;  /* 0x0000000700077308 */ /* 0x000ee20000001000 */
[----:B------:R-:W-:-:S07]  /*3320*/  FMUL.FTZ R103, R104, R103 ;  /* 0x0000006768677220 */ /* 0x000fce0000410000 */
[----:B------:R-:W5:Y:S01]  /*3330*/  MUFU.RCP R141, R141 ;  /* 0x0000008d008d7308 */ /* 0x000f620000001000 */
[----:B------:R-:W-:Y:S01]  /*3340*/  FMUL.FTZ R111, R103, R110 ;  /* 0x0000006e676f7220 */ /* 0x000fe20000410000 */
[----:B------:R-:W-:Y:S01]  /*3350*/  FMUL.FTZ R110, R37, R25 ;  /* 0x00000019256e7220 */ /* 0x000fe20000410000 */
[----:B------:R-:W-:-:S05]  /*3360*/  FMUL.FTZ R87, R87, R104 ;  /* 0x0000006857577220 */ /* 0x000fca0000410000 */
[----:B------:R-:W5:Y:S01]  /*3370*/  MUFU.RCP R114, R114 ;  /* 0x0000007200727308 */ /* 0x000f620000001000 */
[----:B--2---:R-:W-:Y:S01]  /*3380*/  FADD.FTZ R103, R89, 1 ;  /* 0x3f80000059677421 */ /* 0x004fe20000010000 */
[----:B-1----:R-:W-:Y:S01]  /*3390*/  FADD.FTZ R105, -R95, 1 ;  /* 0x3f8000005f697421 */ /* 0x002fe20000010100 */
[----:B------:R-:W-:Y:S01]  /*33a0*/  FMUL.FTZ R104, R38, R23 ;  /* 0x0000001726687220 */ /* 0x000fe20000410000 */
[C---:B0-----:R-:W-:Y:S01]  /*33b0*/  FADD.FTZ R93, -R143.reuse, 1 ;  /* 0x3f8000008f5d7421 */ /* 0x041fe20000010100 */
[----:B------:R-:W-:Y:S01]  /*33c0*/  FMUL.FTZ R113, R143, R110 ;  /* 0x0000006e8f717220 */ /* 0x000fe20000410000 */
[C---:B------:R-:W-:Y:S01]  /*33d0*/  FFMA.FTZ R105, R90.reuse, R105, 1 ;  /* 0x3f8000005a697423 */ /* 0x040fe20000010069 */
[----:B------:R-:W-:Y:S01]  /*33e0*/  FMUL.FTZ R104, R95, R104 ;  /* 0x000000685f687220 */ /* 0x000fe20000410000 */
[----:B------:R-:W0:Y:S01]  /*33f0*/  MUFU.RCP R110, R103 ;  /* 0x00000067006e7308 */ /* 0x000e220000001000 */
[----:B------:R-:W-:Y:S01]  /*3400*/  FMUL.FTZ R90, R90, R95 ;  /* 0x0000005f5a5a7220 */ /* 0x000fe20000410000 */
[----:B------:R-:W-:Y:S01]  /*3410*/  FMUL.FTZ R95, R31, -1.4426950216293334961 ;  /* 0xbfb8aa3b1f5f7820 */ /* 0x000fe20000410000 */
[----:B---3--:R-:W-:Y:S01]  /*3420*/  FADD.FTZ R89, -R7, 1 ;  /* 0x3f80000007597421 */ /* 0x008fe20000010100 */
[----:B------:R-:W-:Y:S01]  /*3430*/  FFMA.FTZ R116, R8, R93, 1 ;  /* 0x3f80000008747423 */ /* 0x000fe2000001005d */
[----:B----4-:R-:W-:Y:S01]  /*3440*/  FMUL.FTZ R118, R36, R82 ;  /* 0x0000005224767220 */ /* 0x010fe20000410000 */
[----:B-----5:R-:W-:Y:S01]  /*3450*/  FADD.FTZ R93, -R141, 1 ;  /* 0x3f8000008d5d7421 */ /* 0x020fe20000010100 */
[----:B------:R-:W-:Y:S01]  /*3460*/  FMUL.FTZ R97, R97, R106 ;  /* 0x0000006a61617220 */ /* 0x000fe20000410000 */
[----:B------:R-:W-:Y:S01]  /*3470*/  FMUL.FTZ R106, R104, R105 ;  /* 0x00000069686a7220 */ /* 0x000fe20000410000 */
[----:B------:R-:W-:Y:S01]  /*3480*/  FMUL.FTZ R113, R113, R116 ;  /* 0x0000007471717220 */ /* 0x000fe20000410000 */
[----:B------:R1:W-:Y:S01]  /*3490*/  MUFU.EX2 R104, R95 ;  /* 0x0000005f00687308 */ /* 0x0003e20000000800 */
[----:B------:R-:W-:Y:S01]  /*34a0*/  FFMA.FTZ R120, R112, R89, 1 ;  /* 0x3f80000070787423 */ /* 0x000fe20000010059 */
[----:B------:R-:W-:Y:S01]  /*34b0*/  FMUL.FTZ R115, R7, R118 ;  /* 0x0000007607737220 */ /* 0x000fe20000410000 */
[----:B------:R-:W-:Y:S01]  /*34c0*/  FMUL.FTZ R116, R35, R83 ;  /* 0x0000005323747220 */ /* 0x000fe20000410000 */
[----:B------:R-:W2:Y:S01]  /*34d0*/  LDS R89, [R156+0x2c] ;  /* 0x00002c009c597984 */ /* 0x000ea20000000800 */
[----:B------:R-:W-:Y:S01]  /*34e0*/  FADD.FTZ R118, -R114, 1 ;  /* 0x3f80000072767421 */ /* 0x000fe20000010100 */
[----:B-1----:R-:W-:Y:S01]  /*34f0*/  FFMA.FTZ R95, R108, R93, 1 ;  /* 0x3f8000006c5f7423 */ /* 0x002fe2000001005d */
[----:B------:R-:W-:Y:S01]  /*3500*/  FMUL.FTZ R93, R34, R86 ;  /* 0x00000056225d7220 */ /* 0x000fe20000410000 */
[----:B------:R-:W-:Y:S01]  /*3510*/  FMUL.FTZ R116, R141, R116 ;  /* 0x000000748d747220 */ /* 0x000fe20000410000 */
[----:B------:R-:W-:-:S02]  /*3520*/  FFMA.FTZ R118, R99, R118, 1 ;  /* 0x3f80000063767423 */ /* 0x000fc40000010076 */
[----:B------:R-:W-:Y:S01]  /*3530*/  FMUL.FTZ R117, R114, R93 ;  /* 0x0000005d72757220 */ /* 0x000fe20000410000 */
[----:B------:R-:W-:Y:S01]  /*3540*/  FMUL.FTZ R79, R100, -1.4426950216293334961 ;  /* 0xbfb8aa3b644f7820 */ /* 0x000fe20000410000 */
[----:B------:R-:W-:Y:S01]  /*3550*/  FMUL.FTZ R116, R116, R95 ;  /* 0x0000005f74747220 */ /* 0x000fe20000410000 */
[----:B------:R-:W-:Y:S01]  /*3560*/  FMUL.FTZ R95, R33, R88 ;  /* 0x00000058215f7220 */ /* 0x000fe20000410000 */
[----:B------:R-:W-:Y:S01]  /*3570*/  FMUL.FTZ R117, R117, R118 ;  /* 0x0000007675757220 */ /* 0x000fe20000410000 */
[----:B------:R-:W1:Y:S01]  /*3580*/  LDS R93, [R154+0x34] ;  /* 0x000034009a5d7984 */ /* 0x000e620000000800 */
[C---:B0-----:R-:W-:Y:S01]  /*3590*/  FADD.FTZ R118, -R110.reuse, 1 ;  /* 0x3f8000006e767421 */ /* 0x041fe20000010100 */
[----:B------:R-:W0:Y:S01]  /*35a0*/  MUFU.EX2 R79, R79 ;  /* 0x0000004f004f7308 */ /* 0x000e220000000800 */
[----:B------:R-:W-:Y:S01]  /*35b0*/  FMUL.FTZ R95, R110, R95 ;  /* 0x0000005f6e5f7220 */ /* 0x000fe20000410000 */
[----:B------:R-:W-:Y:S01]  /*35c0*/  FMUL.FTZ R109, R98, -1.4426950216293334961 ;  /* 0xbfb8aa3b626d7820 */ /* 0x000fe20000410000 */
[----:B------:R-:W-:Y:S01]  /*35d0*/  FFMA.FTZ R118, R101, R118, 1 ;  /* 0x3f80000065767423 */ /* 0x000fe20000010076 */
[----:B------:R-:W-:Y:S01]  /*35e0*/  FADD.FTZ R105, R92, 1 ;  /* 0x3f8000005c697421 */ /* 0x000fe20000010000 */
[----:B------:R-:W-:Y:S01]  /*35f0*/  FADD.FTZ R107, R91, 1 ;  /* 0x3f8000005b6b7421 */ /* 0x000fe20000010000 */
[----:B------:R-:W3:Y:S01]  /*3600*/  LDS R92, [R153+0x38] ;  /* 0x00003800995c7984 */ /* 0x000ee20000000800 */
[----:B------:R-:W-:Y:S01]  /*3610*/  FMUL.FTZ R118, R95, R118 ;  /* 0x000000765f767220 */ /* 0x000fe20000410000 */
[----:B------:R-:W4:Y:S02]  /*3620*/  MUFU.EX2 R109, R109 ;  /* 0x0000006d006d7308 */ /* 0x000f240000000800 */
[----:B------:R-:W5:Y:S02]  /*3630*/  LDS R95, [R152+0x3c] ;  /* 0x00003c00985f7984 */ /* 0x000f640000000800 */
[----:B------:R-:W2:Y:S01]  /*3640*/  MUFU.RCP R103, R107 ;  /* 0x0000006b00677308 */ /* 0x000ea20000001000 */
[----:B0-----:R-:W-:Y:S01]  /*3650*/  FADD.FTZ R121, R79, 1 ;  /* 0x3f8000004f797421 */ /* 0x001fe20000010000 */
[----:B------:R-:W-:Y:S01]  /*3660*/  FADD.FTZ R104, R104, 1 ;  /* 0x3f80000068687421 */ /* 0x000fe20000010000 */
[----:B------:R-:W-:Y:S01]  /*3670*/  FMUL.FTZ R115, R115, R120 ;  /* 0x0000007873737220 */ /* 0x000fe20000410000 */
[----:B------:R-:W-:Y:S04]  /*3680*/  STL [R1+0x74], R165 ;  /* 0x000074a501007387 */ /* 0x000fe80000100800 */
[----:B------:R-:W0:Y:S01]  /*3690*/  MUFU.RCP R107, R121 ;  /* 0x00000079006b7308 */ /* 0x000e220000001000 */
[----:B------:R-:W5:Y:S01]  /*36a0*/  LDS R91, [R155+0x30] ;  /* 0x000030009b5b7984 */ /* 0x000f620000000800 */
[----:B----4-:R-:W-:Y:S01]  /*36b0*/  FADD.FTZ R109, R109, 1 ;  /* 0x3f8000006d6d7421 */ /* 0x010fe20000010000 */
[----:B--2---:R-:W-:-:S05]  /*36c0*/  FMUL.FTZ R120, R32, R89 ;  /* 0x0000005920787220 */ /* 0x004fca0000410000 */
[----:B------:R-:W2:Y:S01]  /*36d0*/  MUFU.RCP R104, R104 ;  /* 0x0000006800687308 */ /* 0x000ea20000001000 */
[C---:B------:R-:W-:Y:S01]  /*36e0*/  FADD.FTZ R79, -R103.reuse, 1 ;  /* 0x3f800000674f7421 */ /* 0x040fe20000010100 */
[----:B------:R-:W-:-:S06]  /*36f0*/  FMUL.FTZ R119, R103, R120 ;  /* 0x0000007867777220 */ /* 0x000fcc0000410000 */
[----:B------:R-:W4:Y:S01]  /*3700*/  MUFU.RCP R109, R109 ;  /* 0x0000006d006d7308 */ /* 0x000f220000001000 */
[----:B------:R-:W-:Y:S01]  /*3710*/  FFMA.FTZ R122, R96, R79, 1 ;  /* 0x3f800000607a7423 */ /* 0x000fe2000001004f */
[----:B0-----:R-:W-:-:S03]  /*3720*/  FADD.FTZ R121, -R107, 1 ;  /* 0x3f8000006b797421 */ /* 0x001fc60000010100 */
[----:B------:R-:W-:Y:S01]  /*3730*/  FMUL.FTZ R119, R119, R122 ;  /* 0x0000007a77777220 */ /* 0x000fe20000410000 */
[----:B-1----:R-:W-:Y:S01]  /*3740*/  FMUL.FTZ R122, R30, R93 ;  /* 0x0000005d1e7a7220 */ /* 0x002fe20000410000 */
[----:B------:R-:W-:Y:S01]  /*3750*/  FFMA.FTZ R124, R100, R121, 1 ;  /* 0x3f800000647c7423 */ /* 0x000fe20000010079 */
[----:B------:R-:W-:Y:S02]  /*3760*/  STL [R1+0x70], R164 ;  /* 0x000070a401007387 */ /* 0x000fe40000100800 */
[----:B------:R-:W-:Y:S01]  /*3770*/  FMUL.FTZ R121, R107, R122 ;  /* 0x0000007a6b797220 */ /* 0x000fe20000410000 */
[----:B--2---:R-:W-:Y:S01]  /*3780*/  FADD.FTZ R122, -R104, 1 ;  /* 0x3f800000687a7421 */ /* 0x004fe20000010100 */
[----:B------:R-:W-:Y:S01]  /*3790*/  STL [R1+0x6c], R163 ;  /* 0x00006ca301007387 */ /* 0x000fe20000100800 */
[----:B---3--:R-:W-:Y:S01]  /*37a0*/  FMUL.FTZ R123, R29, R92 ;  /* 0x0000005c1d7b7220 */ /* 0x008fe20000410000 */
[----:B------:R-:W-:Y:S02]  /*37b0*/  FMUL.FTZ R121, R121, R124 ;  /* 0x0000007c79797220 */ /* 0x000fe40000410000 */
[----:B------:R-:W-:Y:S01]  /*37c0*/  STL [R1+0x68], R162 ;  /* 0x000068a201007387 */ /* 0x000fe20000100800 */
[----:B-----5:R-:W-:Y:S01]  /*37d0*/  FMUL.FTZ R124, R28, R95 ;  /* 0x0000005f1c7c7220 */ /* 0x020fe20000410000 */
[----:B----4-:R-:W-:-:S02]  /*37e0*/  FADD.FTZ R127, -R109, 1 ;  /* 0x3f8000006d7f7421 */ /* 0x010fc40000010100 */
[----:B------:R-:W-:Y:S01]  /*37f0*/  STL [R1+0x64], R161 ;  /* 0x000064a101007387 */ /* 0x000fe20000100800 */
[----:B------:R-:W-:-:S03]  /*3800*/  FFMA.FTZ R125, R31, R122, 1 ;  /* 0x3f8000001f7d7423 */ /* 0x000fc6000001007a */
[----:B------:R-:W-:Y:S01]  /*3810*/  STL [R1+0x60], R160 ;  /* 0x000060a001007387 */ /* 0x000fe20000100800 */
[----:B------:R-:W-:Y:S01]  /*3820*/  FFMA.FTZ R126, R98, R127, 1 ;  /* 0x3f800000627e7423 */ /* 0x000fe2000001007f */
[----:B------:R-:W-:Y:S02]  /*3830*/  FMUL.FTZ R122, R104, R123 ;  /* 0x0000007b687a7220 */ /* 0x000fe40000410000 */
[----:B------:R-:W-:Y:S01]  /*3840*/  STL [R1+0x5c], R159 ;  /* 0x00005c9f01007387 */ /* 0x000fe20000100800 */
[----:B------:R-:W-:-:S03]  /*3850*/  FMUL.FTZ R123, R109, R124 ;  /* 0x0000007c6d7b7220 */ /* 0x000fc60000410000 */
[----:B------:R-:W-:Y:S04]  /*3860*/  STL [R1+0x58], R158 ;  /* 0x0000589e01007387 */ /* 0x000fe80000100800 */
[----:B------:R-:W-:Y:S04]  /*3870*/  STL [R1+0x54], R157 ;  /* 0x0000549d01007387 */ /* 0x000fe80000100800 */
[----:B------:R-:W-:Y:S01]  /*3880*/  STL [R1+0x50], R156 ;  /* 0x0000509c01007387 */ /* 0x000fe20000100800 */
[----:B------:R-:W-:-:S03]  /*3890*/  FMUL.FTZ R123, R123, R126 ;  /* 0x0000007e7b7b7220 */ /* 0x000fc60000410000 */
[----:B------:R-:W-:Y:S04]  /*38a0*/  STL [R1+0x4c], R155 ;  /* 0x00004c9b01007387 */ /* 0x000fe80000100800 */
[----:B------:R-:W-:Y:S04]  /*38b0*/  STL [R1+0x48], R154 ;  /* 0x0000489a01007387 */ /* 0x000fe80000100800 */
[----:B------:R-:W-:Y:S04]  /*38c0*/  STL [R1+0x44], R153 ;  /* 0x0000449901007387 */ /* 0x000fe80000100800 */
[----:B------:R-:W-:Y:S04]  /*38d0*/  STL [R1+0x40], R152 ;  /* 0x0000409801007387 */ /* 0x000fe80000100800 */
[----:B------:R-:W2:Y:S04]  /*38e0*/  LDL R126, [R1+0x7c] ;  /* 0x00007c00017e7983 */ /* 0x000ea80000100800 */
[----:B------:R-:W3:Y:S01]  /*38f0*/  LDL R124, [R1+0x78] ;  /* 0x00007800017c7983 */ /* 0x000ee20000100800 */
[----:B------:R-:W0:Y:S01]  /*3900*/  MUFU.RCP R105, R105 ;  /* 0x0000006900697308 */ /* 0x000e220000001000 */
[----:B------:R-:W-:Y:S01]  /*3910*/  FMUL.FTZ R120, R94, R91 ;  /* 0x0000005b5e787220 */ /* 0x000fe20000410000 */
[----:B------:R-:W-:Y:S01]  /*3920*/  BAR.SYNC.DEFER_BLOCKING 0x0 ;  /* 0x0000000000007b1d */ /* 0x000fe20000010000 */
[----:B0-----:R-:W-:-:S02]  /*3930*/  FADD.FTZ R79, -R105, 1 ;  /* 0x3f800000694f7421 */ /* 0x001fc40000010100 */
[----:B------:R-:W-:Y:S02]  /*3940*/  FMUL.FTZ R120, R105, R120 ;  /* 0x0000007869787220 */ /* 0x000fe40000410000 */
[----:B------:R-:W-:-:S04]  /*3950*/  FFMA.FTZ R79, R102, R79, 1 ;  /* 0x3f800000664f7423 */ /* 0x000fc8000001004f */
[----:B------:R-:W-:Y:S02]  /*3960*/  FMUL.FTZ R120, R120, R79 ;  /* 0x0000004f78787220 */ /* 0x000fe40000410000 */
[----:B------:R-:W0:Y:S01]  /*3970*/  S2R R79, SR_TID.X ;  /* 0x00000000004f7919 */ /* 0x000e220000002100 */
[----:B------:R-:W-:Y:S01]  /*3980*/  FMUL.FTZ R122, R122, R125 ;  /* 0x0000007d7a7a7220 */ /* 0x000fe20000410000 */
[----:B------:R-:W-:-:S04]  /*3990*/  UIMAD.WIDE.U32 UR8, UR28, UR12, UR8 ;  /* 0x0000000c1c0872a5 */ /* 0x000fc8000f8e0008 */
[----:B------:R-:W-:Y:S01]  /*39a0*/  UIMAD UR9, UR28, UR13, UR9 ;  /* 0x0000000d1c0972a4 */ /* 0x000fe2000f8e0209 */
[----:B------:R-:W1:Y:S01]  /*39b0*/  LDCU.64 UR12, c[0x0][0x558] ;  /* 0x0000ab00ff0c77ac */ /* 0x000e620008000a00 */
[----:B0-----:R-:W-:Y:S02]  /*39c0*/  ISETP.NE.AND P0, PT, R79, RZ, PT ;  /* 0x000000ff4f00720c */ /* 0x001fe40003f05270 */
[----:B------:R-:W-:-:S04]  /*39d0*/  UIMAD.WIDE.U32 UR8, UR31, UR14, UR8 ;  /* 0x0000000e1f0872a5 */ /* 0x000fc8000f8e0008 */
[----:B------:R-:W-:Y:S02]  /*39e0*/  UIMAD UR9, UR31, UR15, UR9 ;  /* 0x0000000f1f0972a4 */ /* 0x000fe4000f8e0209 */
[----:B------:R-:W-:-:S04]  /*39f0*/  UISETP.NE.U32.AND UP0, UPT, UR16, URZ, UPT ;  /* 0x000000ff1000728c */ /* 0x000fc8000bf05070 */
        /* <DEDUP_REMOVED lines=25> */
[----:B--2---:R-:W-:Y:S04]  /*3b90*/  STS [R126], R4 ;  /* 0x000000047e007388 */ /* 0x004fe80000000800 */
[----:B---3--:R-:W-:Y:S04]  /*3ba0*/  STS [R124+0x4], R5 ;  /* 0x000004057c007388 */ /* 0x008fe80000000800 */
[----:B------:R0:W-:Y:S04]  /*3bb0*/  STS [R165+0x8], R6 ;  /* 0x00000806a5007388 */ /* 0x0001e80000000800 */
[----:B------:R2:W-:Y:S04]  /*3bc0*/  STS [R164+0xc], R97 ;  /* 0x00000c61a4007388 */ /* 0x0005e80000000800 */
[----:B------:R-:W-:Y:S01]  /*3bd0*/  STS [R163+0x10], R111 ;  /* 0x0000106fa3007388 */ /* 0x000fe20000000800 */
[----:B0-----:R-:W-:-:S03]  /*3be0*/  MOV R6, UR11 ;  /* 0x0000000b00067c02 */ /* 0x001fc60008000f00 */
[----:B------:R-:W-:Y:S01]  /*3bf0*/  STS [R162+0x14], R106 ;  /* 0x0000146aa2007388 */ /* 0x000fe20000000800 */
[----:B--2---:R-:W-:-:S03]  /*3c00*/  IMAD.MOV.U32 R97, RZ, RZ, -0x800 ;  /* 0xfffff800ff617424 */ /* 0x004fc600078e00ff */
[----:B------:R-:W-:Y:S01]  /*3c10*/  STS [R161+0x18], R113 ;  /* 0x00001871a1007388 */ /* 0x000fe20000000800 */
[----:B------:R-:W-:-:S03]  /*3c20*/  @!P0 IMAD R6, R6, R97, UR30 ;  /* 0x0000001e06068e24 */ /* 0x000fc6000f8e0261 */
[----:B------:R-:W-:Y:S04]  /*3c30*/  STS [R160+0x1c], R115 ;  /* 0x00001c73a0007388 */ /* 0x000fe80000000800 */
[----:B------:R0:W-:Y:S04]  /*3c40*/  STS [R159+0x20], R116 ;  /* 0x000020749f007388 */ /* 0x0001e80000000800 */
[----:B------:R-:W-:Y:S04]  /*3c50*/  STS [R158+0x24], R117 ;  /* 0x000024759e007388 */ /* 0x000fe80000000800 */
[----:B------:R-:W-:Y:S01]  /*3c60*/  STS [R157+0x28], R118 ;  /* 0x000028769d007388 */ /* 0x000fe20000000800 */
[----:B0-----:R-:W-:-:S03]  /*3c70*/  @!P0 IADD3 R116, PT, PT, R6, 0x800, RZ ;  /* 0x0000080006748810 */ /* 0x001fc60007ffe0ff */
        /* <DEDUP_REMOVED lines=25> */
[----:B------:R-:W-:Y:S02]  /*3e10*/  IADD3.X R106, PT, PT, RZ, UR9, RZ, P1, !PT ;  /* 0x00000009ff6a7c10 */ /* 0x000fe40008ffe4ff */
[----:B-1----:R-:W-:-:S04]  /*3e20*/  LEA R4, P1, R5, UR12, 0x2 ;  /* 0x0000000c05047c11 */ /* 0x002fc8000f8210ff */
[----:B------:R-:W-:Y:S02]  /*3e30*/  LEA.HI.X R5, R5, UR13, R106, 0x2, P1 ;  /* 0x0000000d05057c11 */ /* 0x000fe400088f146a */
[----:B------:R-:W0:Y:S02]  /*3e40*/  LDS R106, [UR32+0x2100] ;  /* 0x00210020ff6a7984 */ /* 0x000e240008000800 */
[-C--:B0-----:R-:W-:Y:S02]  /*3e50*/  ISETP.GE.AND P1, PT, R78, R106.reuse, PT ;  /* 0x0000006a4e00720c */ /* 0x081fe40003f26270 */
        /* <DEDUP_REMOVED lines=30> */
[----:B------:R0:W-:Y:S01]  /*4040*/  @!P1 STG.E desc[UR34][R4.64+0x780], R97 ;  /* 0x0007806104009986 */ /* 0x0001e2000c101922 */
[----:B------:R-:W-:-:S04]  /*4050*/  FMUL.FTZ R6, R108, R141 ;  /* 0x0000008d6c067220 */ /* 0x000fc80000410000 */
[----:B------:R-:W-:Y:S01]  /*4060*/  FMUL.FTZ R35, R35, R6 ;  /* 0x0000000623237220 */ /* 0x000fe20000410000 */
[----:B------:R-:W-:Y:S06]  /*4070*/  BRA.U !UP0, `(.L_x_414) ;  /* 0x00000005088c7547 */ /* 0x000fec000b800000 */
        /* <DEDUP_REMOVED lines=9> */
[----:B------:R-:W-:Y:S01]  /*4110*/  VOTEU.ALL UP0, P0 ;  /* 0x0000000000ff7886 */ /* 0x000fe20000000000 */
[----:B------:R-:W-:Y:S01]  /*4120*/  FMUL.FTZ R6, R83, R6 ;  /* 0x0000000653067220 */ /* 0x000fe20000410000 */
[----:B------:R-:W-:Y:S01]  /*4130*/  FMUL.FTZ R86, R86, R99 ;  /* 0x0000006356567220 */ /* 0x000fe20000410000 */
[----:B------:R-:W-:Y:S01]  /*4140*/  FMUL.FTZ R88, R88, R101 ;  /* 0x0000006558587220 */ /* 0x000fe20000410000 */
[----:B------:R-:W-:Y:S01]  /*4150*/  FMUL.FTZ R89, R89, R96 ;  /* 0x0000006059597220 */ /* 0x000fe20000410000 */
[----:B------:R-:W-:Y:S01]  /*4160*/  FMUL.FTZ R91, R91, R102 ;  /* 0x000000665b5b7220 */ /* 0x000fe20000410000 */
[----:B------:R-:W-:Y:S01]  /*4170*/  @!UP0 UIADD3 UR8, UPT, UPT, -UR29, UR30, URZ ;  /* 0x0000001e1d088290 */ /* 0x000fe2000fffe1ff */
[----:B------:R-:W-:Y:S01]  /*4180*/  FMUL.FTZ R93, R93, R100 ;  /* 0x000000645d5d7220 */ /* 0x000fe20000410000 */
[----:B------:R-:W-:Y:S01]  /*4190*/  FMUL.FTZ R92, R92, R104 ;  /* 0x000000685c5c7220 */ /* 0x000fe20000410000 */
[----:B------:R-:W-:Y:S01]  /*41a0*/  FMUL.FTZ R95, R95, R98 ;  /* 0x000000625f5f7220 */ /* 0x000fe20000410000 */
[----:B------:R-:W1:Y:S02]  /*41b0*/  LDCU.128 UR12, c[0x0][0x430] ;  /* 0x00008600ff0c77ac */ /* 0x000e640008000c00 */
[----:B0-----:R-:W-:Y:S01]  /*41c0*/  MOV R4, UR8 ;  /* 0x0000000800047c02 */ /* 0x001fe20008000f00 */
[----:B------:R-:W-:Y:S01]  /*41d0*/  UMOV UR8, UR29 ;  /* 0x0000001d00087c82 */ /* 0x000fe20008000000 */
[----:B------:R-:W-:Y:S01]  /*41e0*/  STS [R126], R9 ;  /* 0x000000097e007388 */ /* 0x000fe20000000800 */
[----:B------:R-:W-:-:S03]  /*41f0*/  UMOV UR9, URZ ;  /* 0x000000ff00097c82 */ /* 0x000fc60008000000 */
[----:B------:R-:W-:Y:S04]  /*4200*/  STS [R124+0x4], R19 ;  /* 0x000004137c007388 */ /* 0x000fe80000000800 */
[----:B------:R-:W-:Y:S04]  /*4210*/  STS [R165+0x8], R20 ;  /* 0x00000814a5007388 */ /* 0x000fe80000000800 */
[----:B------:R-:W-:Y:S01]  /*4220*/  STS [R164+0xc], R21 ;  /* 0x00000c15a4007388 */ /* 0x000fe20000000800 */
[----:B-1----:R-:W-:-:S03]  /*4230*/  UIMAD.WIDE.U32 UR8, UR28, UR12, UR8 ;  /* 0x0000000c1c0872a5 */ /* 0x002fc6000f8e0008 */
[----:B------:R-:W-:Y:S01]  /*4240*/  STS [R163+0x10], R22 ;  /* 0x00001016a3007388 */ /* 0x000fe20000000800 */
[----:B------:R-:W-:-:S03]  /*4250*/  UIMAD UR9, UR28, UR13, UR9 ;  /* 0x0000000d1c0972a4 */ /* 0x000fc6000f8e0209 */
[----:B------:R-:W-:Y:S01]  /*4260*/  STS [R162+0x14], R23 ;  /* 0x00001417a2007388 */ /* 0x000fe20000000800 */
[----:B------:R-:W-:-:S03]  /*4270*/  UIMAD.WIDE.U32 UR8, UR31, UR14, UR8 ;  /* 0x0000000e1f0872a5 */ /* 0x000fc6000f8e0008 */
[----:B------:R0:W-:Y:S01]  /*4280*/  STS [R161+0x18], R8 ;  /* 0x00001808a1007388 */ /* 0x0001e20000000800 */
[----:B------:R-:W-:Y:S02]  /*4290*/  UIMAD UR15, UR31, UR15, UR9 ;  /* 0x0000000f1f0f72a4 */ /* 0x000fe4000f8e0209 */
[----:B------:R-:W-:Y:S01]  /*42a0*/  IADD3 R5, P1, PT, R78, UR8, RZ ;  /* 0x000000084e057c10 */ /* 0x000fe2000ff3e0ff */
[----:B------:R-:W-:Y:S04]  /*42b0*/  STS [R160+0x1c], R7 ;  /* 0x00001c07a0007388 */ /* 0x000fe80000000800 */
[----:B------:R-:W-:Y:S01]  /*42c0*/  STS [R159+0x20], R6 ;  /* 0x000020069f007388 */ /* 0x000fe20000000800 */
[----:B0-----:R-:W-:-:S03]  /*42d0*/  IMAD.X R8, RZ, RZ, UR15, P1 ;  /* 0x0000000fff087e24 */ /* 0x001fc600088e06ff */
        /* <DEDUP_REMOVED lines=61> */
.L_x_414:
[----:B01----:R-:W2:Y:S01]  /*46b0*/  LDL.LU R4, [R1+0xc4] ;  /* 0x0000c40001047983 */ /* 0x003ea20000300800 */
[----:B------:R-:W-:Y:S01]  /*46c0*/  FADD.FTZ R8, R80, UR7 ;  /* 0x0000000750087e21 */ /* 0x000fe20008010000 */
[----:B------:R-:W-:Y:S01]  /*46d0*/  FADD.FTZ R7, R43, UR7 ;  /* 0x000000072b077e21 */ /* 0x000fe20008010000 */
[----:B------:R-:W-:Y:S01]  /*46e0*/  FADD.FTZ R6, R42, UR7 ;  /* 0x000000072a067e21 */ /* 0x000fe20008010000 */
[----:B------:R-:W-:Y:S01]  /*46f0*/  FMUL.FTZ R43, R0, UR6 ;  /* 0x00000006002b7c20 */ /* 0x000fe20008410000 */
[----:B------:R-:W-:Y:S01]  /*4700*/  FMUL.FTZ R42, R46, UR6 ;  /* 0x000000062e2a7c20 */ /* 0x000fe20008410000 */
[----:B------:R-:W0:Y:S01]  /*4710*/  LDCU UR8, c[0x0][0x38c] ;  /* 0x00007180ff0877ac */ /* 0x000e220008000800 */
[----:B------:R-:W-:Y:S02]  /*4720*/  CS2R R26, SRZ ;  /* 0x00000000001a7805 */ /* 0x000fe4000001ff00 */
[----:B------:R-:W-:Y:S01]  /*4730*/  CS2R R164, SRZ ;  /* 0x0000000000a47805 */ /* 0x000fe2000001ff00 */
[----:B------:R1:W-:Y:S01]  /*4740*/  STL [R1+0x3c], R43 ;  /* 0x00003c2b01007387 */ /* 0x0003e20000100800 */
[----:B------:R-:W-:-:S02]  /*4750*/  CS2R R160, SRZ ;  /* 0x0000000000a07805 */ /* 0x000fc4000001ff00 */
[----:B------:R-:W-:Y:S02]  /*4760*/  CS2R R158, SRZ ;  /* 0x00000000009e7805 */ /* 0x000fe4000001ff00 */
[----:B------:R-:W-:Y:S01]  /*4770*/  MOV R154, RZ ;  /* 0x000000ff009a7202 */ /* 0x000fe20000000f00 */
[----:B------:R3:W-:Y:S01]  /*4780*/  STL [R1+0x38], R42 ;  /* 0x0000382a01007387 */ /* 0x0007e20000100800 */
[----:B------:R-:W-:Y:S02]  /*4790*/  CS2R R24, SRZ ;  /* 0x0000000000187805 */ /* 0x000fe4000001ff00 */
[----:B------:R-:W-:Y:S02]  /*47a0*/  CS2R R22, SRZ ;  /* 0x0000000000167805 */ /* 0x000fe4000001ff00 */
[----:B------:R-:W-:Y:S02]  /*47b0*/  CS2R R20, SRZ ;  /* 0x0000000000147805 */ /* 0x000fe4000001ff00 */
[----:B------:R-:W-:Y:S01]  /*47c0*/  MOV R19, RZ ;  /* 0x000000ff00137202 */ /* 0x000fe20000000f00 */
[----:B------:R-:W-:Y:S01]  /*47d0*/  FADD.FTZ R18, R18, UR7 ;  /* 0x0000000712127e21 */ /* 0x000fe20008010000 */
[----:B-1----:R-:W-:Y:S01]  /*47e0*/  FMUL.FTZ R43, R38, UR6 ;  /* 0x00000006262b7c20 */ /* 0x002fe20008410000 */
[----:B------:R-:W-:Y:S01]  /*47f0*/  LOP3.LUT R82, R79, 0x1f, RZ, 0xc0, !PT ;  /* 0x0000001f4f527812 */ /* 0x000fe200078ec0ff */
[----:B------:R-:W-:Y:S01]  /*4800*/  FADD.FTZ R17, R17, UR7 ;  /* 0x0000000711117e21 */ /* 0x000fe20008010000 */
[----:B------:R-:W-:Y:S01]  /*4810*/  FADD.FTZ R16, R16, UR7 ;  /* 0x0000000710107e21 */ /* 0x000fe20008010000 */
[----:B---3--:R-:W-:Y:S01]  /*4820*/  FMUL.FTZ R42, R44, UR6 ;  /* 0x000000062c2a7c20 */ /* 0x008fe20008410000 */
[----:B0-----:R-:W-:Y:S01]  /*4830*/  UISETP.GE.AND UP0, UPT, UR8, 0x1, UPT ;  /* 0x000000010800788c */ /* 0x001fe2000bf06270 */
        /* <DEDUP_REMOVED lines=16> */
[----:B------:R-:W-:Y:S01]  /*4940*/  FFMA.FTZ R5, R55, R36, R4 ;  /* 0x0000002437057223 */ /* 0x000fe20000010004 */
[----:B------:R-:W-:-:S03]  /*4950*/  FADD.FTZ R4, R40, UR7 ;  /* 0x0000000728047e21 */ /* 0x000fc60008010000 */
[----:B------:R-:W-:Y:S01]  /*4960*/  FFMA.FTZ R80, R54, R35, R5 ;  /* 0x0000002336507223 */ /* 0x000fe20000010005 */
[----:B------:R-:W-:-:S03]  /*4970*/  FADD.FTZ R5, R41, UR7 ;  /* 0x0000000729057e21 */ /* 0x000fc60008010000 */
[----:B------:R-:W-:-:S04]  /*4980*/  FFMA.FTZ R41, R53, R34, R80 ;  /* 0x0000002235297223 */ /* 0x000fc80000010050 */
[----:B------:R-:W-:Y:S01]  /*4990*/  FFMA.FTZ R40, R52, R33, R41 ;  /* 0x0000002134287223 */ /* 0x000fe20000010029 */
[----:B------:R-:W-:-:S05]  /*49a0*/  FMUL.FTZ R41, R45, UR6 ;  /* 0x000000062d297c20 */ /* 0x000fca0008410000 */
[----:B------:R0:W-:Y:S04]  /*49b0*/  STL [R1+0x34], R41 ;  /* 0x0000342901007387 */ /* 0x0001e80000100800 */
[----:B------:R1:W-:Y:S01]  /*49c0*/  STL [R1+0x30], R42 ;  /* 0x0000302a01007387 */ /* 0x0003e20000100800 */
[----:B0-----:R-:W-:Y:S01]  /*49d0*/  FFMA.FTZ R41, R51, R32, R40 ;  /* 0x0000002033297223 */ /* 0x001fe20000010028 */
[----:B------:R-:W-:Y:S01]  /*49e0*/  FMUL.FTZ R40, R39, UR6 ;  /* 0x0000000627287c20 */ /* 0x000fe20008410000 */
[----:B-1----:R-:W-:-:S04]  /*49f0*/  FMUL.FTZ R42, R37, UR6 ;  /* 0x00000006252a7c20 */ /* 0x002fc80008410000 */
[----:B------:R0:W-:Y:S04]  /*4a00*/  STL [R1+0x2c], R40 ;  /* 0x00002c2801007387 */ /* 0x0001e80000100800 */
[----:B------:R1:W-:Y:S04]  /*4a10*/  STL [R1+0x28], R43 ;  /* 0x0000282b01007387 */ /* 0x0003e80000100800 */
[----:B------:R2:W-:Y:S01]  /*4a20*/  STL [R1+0x24], R42 ;  /* 0x0000242a01007387 */ /* 0x0005e20000100800 */
[----:B0-----:R-:W-:Y:S01]  /*4a30*/  FFMA.FTZ R40, R50, R31, R41 ;  /* 0x0000001f32287223 */ /* 0x001fe20000010029 */
[----:B------:R-:W-:Y:S01]  /*4a40*/  FMUL.FTZ R41, R36, UR6 ;  /* 0x0000000624297c20 */ /* 0x000fe20008410000 */
[----:B-1----:R-:W-:-:S04]  /*4a50*/  FMUL.FTZ R43, R35, UR6 ;  /* 0x00000006232b7c20 */ /* 0x002fc80008410000 */
[----:B------:R0:W-:Y:S01]  /*4a60*/  STL [R1+0x20], R41 ;  /* 0x0000202901007387 */ /* 0x0001e20000100800 */
[----:B--2---:R-:W-:-:S03]  /*4a70*/  FMUL.FTZ R42, R34, UR6 ;  /* 0x00000006222a7c20 */ /* 0x004fc60008410000 */
        /* <DEDUP_REMOVED lines=11> */
[----:B-1----:R-:W-:Y:S02]  /*4b30*/  FMUL.FTZ R43, R30, UR6 ;  /* 0x000000061e2b7c20 */ /* 0x002fe40008410000 */
[----:B------:R-:W-:Y:S01]  /*4b40*/  FFMA.FTZ R40, R47, R28, R40 ;  /* 0x0000001c2f287223 */ /* 0x000fe20000010028 */
[----:B--2---:R-:W-:-:S02]  /*4b50*/  FMUL.FTZ R42, R29, UR6 ;  /* 0x000000061d2a7c20 */ /* 0x004fc40008410000 */
[----:B------:R0:W-:Y:S04]  /*4b60*/  STL [R1+0x8], R43 ;  /* 0x0000082b01007387 */ /* 0x0001e80000100800 */
[----:B------:R0:W-:Y:S04]  /*4b70*/  STL [R1+0x4], R42 ;  /* 0x0000042a01007387 */ /* 0x0001e80000100800 */
[----:B------:R0:W-:Y:S04]  /*4b80*/  STL [R1+0xc4], R40 ;  /* 0x0000c42801007387 */ /* 0x0001e80000100800 */
[----:B------:R0:W-:Y:S01]  /*4b90*/  STL [R1], R41 ;  /* 0x0000002901007387 */ /* 0x0001e20000100800 */
[----:B------:R-:W-:Y:S05]  /*4ba0*/  BRA.U !UP0, `(.L_x_415) ;  /* 0x0000004108247547 */ /* 0x000fea000b800000 */
[----:B------:R-:W-:Y:S01]  /*4bb0*/  UIMAD UR9, UR11, -0x800, UR30 ;  /* 0xfffff8000b0978a4 */ /* 0x000fe2000f8e021e */
[----:B------:R-:W-:Y:S01]  /*4bc0*/  LOP3.LUT R2, R2, 0xfffffffb, RZ, 0xc0, !PT ;  /* 0xfffffffb02027812 */ /* 0x000fe200078ec0ff */
[----:B------:R-:W1:Y:S01]  /*4bd0*/  LDCU.64 UR32, c[0x0][0x3a0] ;  /* 0x00007400ff2077ac */ /* 0x000e620008000a00 */
[----:B------:R-:W-:Y:S01]  /*4be0*/  HFMA2 R27, -RZ, RZ, 0, 0 ;  /* 0x00000000ff1b7431 */ /* 0x000fe200000001ff */
[----:B------:R-:W2:Y:S01]  /*4bf0*/  LDCU.64 UR28, c[0x0][0x3b8] ;  /* 0x00007700ff1c77ac */ /* 0x000ea20008000a00 */
[----:B------:R-:W-:Y:S02]  /*4c00*/  UIADD3 UR9, UPT, UPT, UR9, 0x800, URZ ;  /* 0x0000080009097890 */ /* 0x000fe4000fffe0ff */
[----:B------:R-:W-:Y:S01]  /*4c10*/  UISETP.NE.AND UP0, UPT, UR11, 0x1, UPT ;  /* 0x000000010b00788c */ /* 0x000fe2000bf05270 */
[----:B------:R-:W3:Y:S03]  /*4c20*/  LDCU UR49, c[0x0][0x394] ;  /* 0x00007280ff3177ac */ /* 0x000ee60008000800 */
[----:B------:R-:W-:-:S02]  /*4c30*/  ISETP.GE.AND P0, PT, R78, UR9, PT ;  /* 0x000000094e007c0c */ /* 0x000fc4000bf06270 */
[----:B------:R-:W-:Y:S01]  /*4c40*/  PLOP3.LUT P1, PT, PT, PT, UP0, 0x80, 0x8 ;  /* 0x000000000008781c */ /* 0x000fe20003f2f008 */
[----:B------:R-:W4:Y:S03]  /*4c50*/  LDCU UR50, c[0x0][0x38c] ;  /* 0x00007180ff3277ac */ /* 0x000f260008000800 */
[----:B------:R-:W-:Y:S01]  /*4c60*/  ISETP.EQ.AND P1, PT, R82, RZ, P1 ;  /* 0x000000ff5200720c */ /* 0x000fe20000f22270 */
[----:B-1----:R-:W-:Y:S02]  /*4c70*/  UIMAD.WIDE.U32 UR16, UR31, UR32, URZ ;  /* 0x000000201f1072a5 */ /* 0x002fe4000f8e00ff */
[----:B--2---:R-:W-:Y:S02]  /*4c80*/  UIMAD.WIDE.U32 UR18, UR31, UR28, URZ ;  /* 0x0000001c1f1272a5 */ /* 0x004fe4000f8e00ff */
[----:B------:R-:W-:Y:S02]  /*4c90*/  UIMAD UR33, UR31, UR33, UR17 ;  /* 0x000000211f2172a4 */ /* 0x000fe4000f8e0211 */
[----:B------:R-:W-:Y:S01]  /*4ca0*/  @P0 LOP3.LUT R2, R2, 0x4, RZ, 0xfc, !PT ;  /* 0x0000000402020812 */ /* 0x000fe200078efcff */
[----:B------:R-:W1:Y:S01]  /*4cb0*/  LDCU UR30, c[0x0][0x388] ;  /* 0x00007100ff1e77ac */ /* 0x000e620008000800 */
[----:B------:R-:W2:Y:S01]  /*4cc0*/  LDCU.64 UR36, c[0x0][0x3a8] ;  /* 0x00007500ff2477ac */ /* 0x000ea20008000a00 */
[----:B------:R-:W0:Y:S01]  /*4cd0*/  LDCU.64 UR38, c[0x0][0x3c0] ;  /* 0x00007800ff2677ac */ /* 0x000e220008000a00 */
[----:B------:R-:W0:Y:S01]  /*4ce0*/  LDCU.64 UR40, c[0x0][0x3e0] ;  /* 0x00007c00ff2877ac */ /* 0x000e220008000a00 */
[----:B------:R-:W0:Y:S01]  /*4cf0*/  LDCU.64 UR42, c[0x0][0x4e0] ;  /* 0x00009c00ff2a77ac */ /* 0x000e220008000a00 */
[----:B------:R-:W0:Y:S01]  /*4d00*/  LDCU.64 UR44, c[0x0][0x4f0] ;  /* 0x00009e00ff2c77ac */ /* 0x000e220008000a00 */
[----:B------:R-:W0:Y:S01]  /*4d10*/  LDCU.64 UR46, c[0x0][0x540] ;  /* 0x0000a800ff2e77ac */ /* 0x000e220008000a00 */
[----:B------:R-:W0:Y:S01]  /*4d20*/  LDCU.128 UR12, c[0x0][0x440] ;  /* 0x00008800ff0c77ac */ /* 0x000e220008000c00 */
[----:B------:R-:W-:Y:S01]  /*4d30*/  UIMAD UR31, UR31, UR29, UR19 ;  /* 0x0000001d1f1f72a4 */ /* 0x000fe2000f8e0213 */
[----:B---34-:R-:W-:-:S11]  /*4d40*/  UMOV UR8, URZ ;  /* 0x000000ff00087c82 */ /* 0x018fd60008000000 */
.L_x_460:
[----:B------:R-:W-:Y:S01]  /*4d50*/  LOP3.LUT R64, R78, 0x1c0, RZ, 0xfc, !PT ;  /* 0x000001c04e407812 */ /* 0x000fe200078efcff */
[----:B0-----:R-:W-:Y:S01]  /*4d60*/  IMAD.U32 R43, RZ, RZ, UR40 ;  /* 0x00000028ff2b7e24 */ /* 0x001fe2000f8e00ff */
[----:B------:R-:W-:Y:S01]  /*4d70*/  MOV R40, R78 ;  /* 0x0000004e00287202 */ /* 0x000fe20000000f00 */
[----:B------:R-:W3:Y:S01]  /*4d80*/  LDL R109, [R1+0xbc] ;  /* 0x0000bc00016d7983 */ /* 0x000ee20000100800 */
[----:B------:R-:W-:Y:S02]  /*4d90*/  MOV R41, RZ ;  /* 0x000000ff00297202 */ /* 0x000fe40000000f00 */
[----:B------:R-:W-:Y:S01]  /*4da0*/  ISETP.GE.AND P0, PT, R64, UR9, PT ;  /* 0x0000000940007c0c */ /* 0x000fe2000bf06270 */
[----:B------:R-:W4:Y:S01]  /*4db0*/  LDL R108, [R1+0xb8] ;  /* 0x0000b800016c7983 */ /* 0x000f220000100800 */
[----:B------:R-:W-:Y:S01]  /*4dc0*/  MOV R63, UR41 ;  /* 0x00000029003f7c02 */ /* 0x000fe20008000f00 */
[----:B------:R-:W-:Y:S02]  /*4dd0*/  IMAD.WIDE.U32 R42, R43, UR8, R40 ;  /* 0x000000082b2a7c25 */ /* 0x000fe4000f8e0028 */
[----:B------:R-:W5:Y:S02]  /*4de0*/  LDL R107, [R1+0xb4] ;  /* 0x0000b400016b7983 */ /* 0x000f640000100800 */
[----:B------:R-:W-:Y:S01]  /*4df0*/  IMAD R41, R63, UR8, R43 ;  /* 0x000000083f297c24 */ /* 0x000fe2000f8e022b */
[----:B------:R-:W-:Y:S01]  /*4e00*/  LEA R40, P2, R42, UR26, 0x2 ;  /* 0x0000001a2a287c11 */ /* 0x000fe2000f8410ff */
[----:B------:R-:W5:Y:S01]  /*4e10*/  LDL R106, [R1+0xb0] ;  /* 0x0000b000016a7983 */ /* 0x000f620000100800 */
[----:B------:R-:W-:-:S02]  /*4e20*/  LOP3.LUT R77, R78, 0x20, RZ, 0xfc, !PT ;  /* 0x000000204e4d7812 */ /* 0x000fc400078efcff */
[----:B------:R-:W-:Y:S01]  /*4e30*/  LEA.HI.X R41, R42, UR27, R41, 0x2, P2 ;  /* 0x0000001b2a297c11 */ /* 0x000fe200090f1429 */
[----:B------:R-:W-:Y:S01]  /*4e40*/  @!P0 IMAD.SHL.U32 R42, R79, 0x10, RZ ;  /* 0x000000104f2a8824 */ /* 0x000fe200078e00ff */
[C---:B------:R-:W-:Y:S01]  /*4e50*/  LOP3.LUT R76, R78.reuse, 0x40, RZ, 0xfc, !PT ;  /* 0x000000404e4c7812 */ /* 0x040fe200078efcff */
[----:B------:R-:W5:Y:S01]  /*4e60*/  LDL R105, [R1+0xac] ;  /* 0x0000ac0001697983 */ /* 0x000f620000100800 */
[C---:B------:R-:W-:Y:S02]  /*4e70*/  LOP3.LUT R75, R78.reuse, 0x60, RZ, 0xfc, !PT ;  /* 0x000000604e4b7812 */ /* 0x040fe400078efcff */
[----:B------:R-:W-:Y:S01]  /*4e80*/  LOP3.LUT R74, R78, 0x80, RZ, 0xfc, !PT ;  /* 0x000000804e4a7812 */ /* 0x000fe200078efcff */
[----:B------:R-:W5:Y:S01]  /*4e90*/  LDL R104, [R1+0xa8] ;  /* 0x0000a80001687983 */ /* 0x000f620000100800 */
[----:B------:R-:W-:Y:S02]  /*4ea0*/  ISETP.GE.AND P5, PT, R77, UR9, PT ;  /* 0x000000094d007c0c */ /* 0x000fe4000bfa6270 */
[----:B------:R-:W-:Y:S01]  /*4eb0*/  ISETP.GE.AND P2, PT, R76, UR9, PT ;  /* 0x000000094c007c0c */ /* 0x000fe2000bf46270 */
[----:B------:R-:W5:Y:S01]  /*4ec0*/  LDL R103, [R1+0xa4] ;  /* 0x0000a40001677983 */ /* 0x000f620000100800 */
[----:B------:R-:W-:-:S02]  /*4ed0*/  @!P0 LOP3.LUT R80, R42, 0x3e00, RZ, 0xc0, !PT ;  /* 0x00003e002a508812 */ /* 0x000fc400078ec0ff */
[----:B------:R-:W-:Y:S01]  /*4ee0*/  ISETP.GE.AND P3, PT, R75, UR9, PT ;  /* 0x000000094b007c0c */ /* 0x000fe2000bf66270 */
[----:B------:R-:W5:Y:S01]  /*4ef0*/  LDL R102, [R1+0xa0] ;  /* 0x0000a00001667983 */ /* 0x000f620000100800 */
[----:B------:R-:W-:Y:S02]  /*4f00*/  ISETP.GE.AND P4, PT, R74, UR9, PT ;  /* 0x000000094a007c0c */ /* 0x000fe4000bf86270 */
[C---:B------:R-:W-:Y:S01]  /*4f10*/  LOP3.LUT R73, R78.reuse, 0xa0, RZ, 0xfc, !PT ;  /* 0x000000a04e497812 */ /* 0x040fe200078efcff */
[----:B------:R-:W5:Y:S01]  /*4f20*/  LDL R101, [R1+0x9c] ;  /* 0x00009c0001657983 */ /* 0x000f620000100800 */
[C---:B------:R-:W-:Y:S02]  /*4f30*/  LOP3.LUT R72, R78.reuse, 0xc0, RZ, 0xfc, !PT ;  /* 0x000000c04e487812 */ /* 0x040fe400078efcff */
[C---:B------:R-:W-:Y:S01]  /*4f40*/  LOP3.LUT R71, R78.reuse, 0xe0, RZ, 0xfc, !PT ;  /* 0x000000e04e477812 */ /* 0x040fe200078efcff */
[----:B------:R-:W5:Y:S01]  /*4f50*/  LDL R100, [R1+0x98] ;  /* 0x0000980001647983 */ /* 0x000f620000100800 */
[----:B------:R-:W-:-:S02]  /*4f60*/  LOP3.LUT R70, R78, 0x100, RZ, 0xfc, !PT ;  /* 0x000001004e467812 */ /* 0x000fc400078efcff */
[C---:B------:R-:W-:Y:S01]  /*4f70*/  LOP3.LUT R69, R78.reuse, 0x120, RZ, 0xfc, !PT ;  /* 0x000001204e457812 */ /* 0x040fe200078efcff */
[----:B------:R-:W5:Y:S01]  /*4f80*/  LDL R99, [R1+0x94] ;  /* 0x0000940001637983 */ /* 0x000f620000100800 */
[C---:B------:R-:W-:Y:S02]  /*4f90*/  LOP3.LUT R68, R78.reuse, 0x140, RZ, 0xfc, !PT ;  /* 0x000001404e447812 */ /* 0x040fe400078efcff */
[C---:B------:R-:W-:Y:S01]  /*4fa0*/  LOP3.LUT R67, R78.reuse, 0x160, RZ, 0xfc, !PT ;  /* 0x000001604e437812 */ /* 0x040fe200078efcff */
[----:B------:R-:W5:Y:S01]  /*4fb0*/  LDL R98, [R1+0x90] ;  /* 0x0000900001627983 */ /* 0x000f620000100800 */
[C---:B------:R-:W-:Y:S02]  /*4fc0*/  LOP3.LUT R66, R78.reuse, 0x180, RZ, 0xfc, !PT ;  /* 0x000001804e427812 */ /* 0x040fe400078efcff */
[----:B------:R-:W-:Y:S01]  /*4fd0*/  LOP3.LUT R65, R78, 0x1a0, RZ, 0xfc, !PT ;  /* 0x000001a04e417812 */ /* 0x000fe200078efcff */
[----:B------:R-:W5:Y:S01]  /*4fe0*/  LDL R97, [R1+0x8c] ;  /* 0x00008c0001617983 */ /* 0x000f620000100800 */
[----:B------:R-:W-:-:S02]  /*4ff0*/  @!P0 LOP3.LUT R78, R80, 0x1f, R79, 0xf8, !PT ;  /* 0x0000001f504e8812 */ /* 0x000fc400078ef84f */
[----:B------:R-:W-:Y:S02]  /*5000*/  CS2R R80, SRZ ;  /* 0x0000000000507805 */ /* 0x000fe4000001ff00 */
[----:B-1----:R-:W-:Y:S02]  /*5010*/  CS2R R82, SRZ ;  /* 0x0000000000527805 */ /* 0x002fe4000001ff00 */
[----:B------:R-:W-:Y:S02]  /*5020*/  CS2R R84, SRZ ;  /* 0x0000000000547805 */ /* 0x000fe4000001ff00 */
[----:B------:R-:W-:Y:S01]  /*5030*/  LOP3.LUT P6, RZ, R2, 0x4, RZ, 0xc0, !PT ;  /* 0x0000000402ff7812 */ /* 0x000fe200078cc0ff */
[----:B------:R-:W-:Y:S01]  /*5040*/  UMOV UR32, UR16 ;  /* 0x0000001000207c82 */ /* 0x000fe20008000000 */
[----:B------:R-:W4:Y:S01]  /*5050*/  @!P5 LDG.E R81, desc[UR34][R40.64+0x80] ;  /* 0x000080222851d981 */ /* 0x000f22000c1e1900 */
[----:B------:R-:W-:Y:S02]  /*5060*/  ISETP.GE.AND P5, PT, R73, UR9, PT ;  /* 0x0000000949007c0c */ /* 0x000fe4000bfa6270 */
[----:B------:R-:W-:-:S02]  /*5070*/  CS2R R86, SRZ ;  /* 0x0000000000567805 */ /* 0x000fc4000001ff00 */
[----:B------:R-:W-:Y:S01]  /*5080*/  CS2R R88, SRZ ;  /* 0x0000000000587805 */ /* 0x000fe2000001ff00 */
[----:B------:R-:W5:Y:S01]  /*5090*/  @!P2 LDG.E R82, desc[UR34][R40.64+0x100] ;  /* 0x000100222852a981 */ /* 0x000f62000c1e1900 */
[----:B------:R-:W-:Y:S01]  /*50a0*/  ISETP.GE.AND P2, PT, R72, UR9, PT ;  /* 0x0000000948007c0c */ /* 0x000fe2000bf46270 */
[----:B--2---:R-:W-:Y:S02]  /*50b0*/  UIMAD.WIDE.U32 UR28, UR8, UR36, UR32 ;  /* 0x00000024081c72a5 */ /* 0x004fe4000f8e0020 */
[----:B------:R-:W2:Y:S01]  /*50c0*/  @!P3 LDG.E R83, desc[UR34][R40.64+0x180] ;  /* 0x000180222853b981 */ /* 0x000ea2000c1e1900 */
[----:B------:R-:W-:Y:S01]  /*50d0*/  ISETP.GE.AND P3, PT, R71, UR9, PT ;  /* 0x0000000947007c0c */ /* 0x000fe2000bf66270 */
[----:B------:R-:W-:Y:S02]  /*50e0*/  UIMAD UR29, UR8, UR37, UR29 ;  /* 0x00000025081d72a4 */ /* 0x000fe4000f8e021d */
[----:B------:R-:W2:Y:S01]  /*50f0*/  @!P4 LDG.E R84, desc[UR34][R40.64+0x200] ;  /* 0x000200222854c981 */ /* 0x000ea2000c1e1900 */
[----:B------:R-:W-:Y:S01]  /*5100*/  ISETP.GE.AND P4, PT, R70, UR9, PT ;  /* 0x0000000946007c0c */ /* 0x000fe2000bf86270 */
[----:B------:R-:W-:-:S02]  /*5110*/  ULEA UR32, UP0, UR28, UR12, 0x2 ;  /* 0x0000000c1c207291 */ /* 0x000fc4000f8010ff */
[----:B------:R-:W2:Y:S01]  /*5120*/  @!P5 LDG.E R85, desc[UR34][R40.64+0x280] ;  /* 0x000280222855d981 */ /* 0x000ea2000c1e1900 */
[----:B------:R-:W-:Y:S01]  /*5130*/  ISETP.GE.AND P5, PT, R69, UR9, PT ;  /* 0x0000000945007c0c */ /* 0x000fe2000bfa6270 */
[----:B------:R-:W-:Y:S02]  /*5140*/  ULEA.HI.X UR28, UR28, UR13, UR29, 0x2, UP0 ;  /* 0x0000000d1c1c7291 */ /* 0x000fe400080f141d */
[----:B------:R-:W2:Y:S01]  /*5150*/  @!P2 LDG.E R86, desc[UR34][R40.64+0x300] ;  /* 0x000300222856a981 */ /* 0x000ea2000c1e1900 */
[----:B------:R-:W-:Y:S02]  /*5160*/  ISETP.GE.AND P2, PT, R68, UR9, PT ;  /* 0x0000000944007c0c */ /* 0x000fe4000bf46270 */
[----:B------:R-:W-:Y:S02]  /*5170*/  CS2R R90, SRZ ;  /* 0x00000000005a7805 */ /* 0x000fe4000001ff00 */
[----:B------:R-:W-:Y:S01]  /*5180*/  CS2R R92, SRZ ;  /* 0x00000000005c7805 */ /* 0x000fe2000001ff00 */
[----:B------:R-:W2:Y:S01]  /*5190*/  @!P3 LDG.E R87, desc[UR34][R40.64+0x380] ;  /* 0x000380222857b981 */ /* 0x000ea2000c1e1900 */
[----:B------:R-:W-:-:S02]  /*51a0*/  ISETP.GE.AND P3, PT, R67, UR9, PT ;  /* 0x0000000943007c0c */ /* 0x000fc4000bf66270 */
[----:B------:R-:W-:Y:S01]  /*51b0*/  MOV R42, UR32 ;  /* 0x00000020002a7c02 */ /* 0x000fe20008000f00 */
[----:B------:R-:W2:Y:S01]  /*51c0*/  @!P4 LDG.E R88, desc[UR34][R40.64+0x400] ;  /* 0x000400222858c981 */ /* 0x000ea2000c1e1900 */
[----:B------:R-:W-:Y:S02]  /*51d0*/  ISETP.GE.AND P4, PT, R66, UR9, PT ;  /* 0x0000000942007c0c */ /* 0x000fe4000bf86270 */
[----:B------:R-:W-:Y:S01]  /*51e0*/  MOV R43, UR28 ;  /* 0x0000001c002b7c02 */ /* 0x000fe20008000f00 */
[----:B------:R-:W3:Y:S04]  /*51f0*/  @!P6 LDG.E R80, desc[UR34][R40.64] ;  /* 0x000000222850e981 */ /* 0x000ee8000c1e1900 */
[----:B------:R-:W2:Y:S04]  /*5200*/  @!P5 LDG.E R89, desc[UR34][R40.64+0x480] ;  /* 0x000480222859d981 */ /* 0x000ea8000c1e1900 */
[----:B------:R-:W2:Y:S04]  /*5210*/  @!P2 LDG.E R90, desc[UR34][R40.64+0x500] ;  /* 0x00050022285aa981 */ /* 0x000ea8000c1e1900 */
[----:B------:R-:W2:Y:S04]  /*5220*/  @!P3 LDG.E R91, desc[UR34][R40.64+0x580] ;  /* 0x00058022285bb981 */ /* 0x000ea8000c1e1900 */
[----:B------:R0:W2:Y:S01]  /*5230*/  LDG.E R96, desc[UR34][R42.64] ;  /* 0x000000222a607981 */ /* 0x0000a2000c1e1900 */
[----:B------:R-:W-:Y:S01]  /*5240*/  UMOV UR28, UR18 ;  /* 0x00000012001c7c82 */ /* 0x000fe20008000000 */
[----:B------:R-:W-:-:S02]  /*5250*/  UMOV UR29, UR31 ;  /* 0x0000001f001d7c82 */ /* 0x000fc40008000000 */
[----:B------:R-:W2:Y:S01]  /*5260*/  @!P4 LDG.E R92, desc[UR34][R40.64+0x600] ;  /* 0x00060022285cc981 */ /* 0x000ea2000c1e1900 */
[----:B------:R-:W-:Y:S01]  /*5270*/  UIMAD.WIDE.U32 UR28, UR8, UR38, UR28 ;  /* 0x00000026081c72a5 */ /* 0x000fe2000f8e001c */
[----:B------:R-:W-:Y:S02]  /*5280*/  LOP3.LUT R63, R78, 0x1e0, RZ, 0xfc, !PT ;  /* 0x000001e04e3f7812 */ /* 0x000fe400078efcff */
[----:B------:R-:W-:Y:S01]  /*5290*/  ISETP.GE.AND P5, PT, R65, UR9, PT ;  /* 0x0000000941007c0c */ /* 0x000fe2000bfa6270 */
[----:B------:R-:W-:Y:S01]  /*52a0*/  UIMAD UR29, UR8, UR39, UR29 ;  /* 0x00000027081d72a4 */ /* 0x000fe2000f8e021d */
[----:B------:R-:W-:Y:S01]  /*52b0*/  ISETP.GE.AND P2, PT, R63, UR9, PT ;  /* 0x000000093f007c0c */ /* 0x000fe2000bf46270 */
[----:B------:R-:W-:Y:S01]  /*52c0*/  ULEA UR32, UP0, UR28, UR14, 0x2 ;  /* 0x0000000e1c207291 */ /* 0x000fe2000f8010ff */
[----:B------:R-:W-:-:S03]  /*52d0*/  CS2R R94, SRZ ;  /* 0x00000000005e7805 */ /* 0x000fc6000001ff00 */
[----:B------:R-:W-:Y:S02]  /*52e0*/  ULEA.HI.X UR28, UR28, UR15, UR29, 0x2, UP0 ;  /* 0x0000000f1c1c7291 */ /* 0x000fe400080f141d */
[----:B0-----:R-:W-:Y:S01]  /*52f0*/  MOV R42, UR32 ;  /* 0x00000020002a7c02 */ /* 0x001fe20008000f00 */
[----:B------:R-:W2:Y:S03]  /*5300*/  @!P0 LDG.E R94, desc[UR34][R40.64+0x700] ;  /* 0x00070022285e8981 */ /* 0x000ea6000c1e1900 */
[----:B------:R-:W-:Y:S01]  /*5310*/  IMAD.U32 R43, RZ, RZ, UR28 ;  /* 0x0000001cff2b7e24 */ /* 0x000fe2000f8e00ff */
[----:B------:R-:W2:Y:S04]  /*5320*/  @!P5 LDG.E R93, desc[UR34][R40.64+0x680] ;  /* 0x00068022285dd981 */ /* 0x000ea8000c1e1900 */
[----:B------:R0:W2:Y:S04]  /*5330*/  @!P2 LDG.E R95, desc[UR34][R40.64+0x780] ;  /* 0x00078022285fa981 */ /* 0x0000a8000c1e1900 */
[----:B------:R-:W2:Y:S04]  /*5340*/  LDG.E R42, desc[UR34][R42.64] ;  /* 0x000000222a2a7981 */ /* 0x000ea8000c1e1900 */
[----:B------:R-:W2:Y:S04]  /*5350*/  LDL R40, [R1+0x88] ;  /* 0x0000880001287983 */ /* 0x000ea80000100800 */
[----:B------:R-:W2:Y:S04]  /*5360*/  LDL R43, [R1+0x80] ;  /* 0x00008000012b7983 */ /* 0x000ea80000100800 */
[----:B---3--:R-:W-:Y:S04]  /*5370*/  STS [R109], R80 ;  /* 0x000000506d007388 */ /* 0x008fe80000000800 */
[----:B----4-:R-:W-:Y:S04]  /*5380*/  STS [R108+0x80], R81 ;  /* 0x000080516c007388 */ /* 0x010fe80000000800 */
[----:B-----5:R-:W-:Y:S04]  /*5390*/  STS [R107+0x100], R82 ;  /* 0x000100526b007388 */ /* 0x020fe80000000800 */
[----:B--2---:R-:W-:Y:S04]  /*53a0*/  STS [R106+0x180], R83 ;  /* 0x000180536a007388 */ /* 0x004fe80000000800 */
[----:B------:R-:W-:Y:S04]  /*53b0*/  STS [R105+0x200], R84 ;  /* 0x0002005469007388 */ /* 0x000fe80000000800 */
[----:B------:R-:W-:Y:S04]  /*53c0*/  STS [R104+0x280], R85 ;  /* 0x0002805568007388 */ /* 0x000fe80000000800 */
[----:B------:R-:W-:Y:S04]  /*53d0*/  STS [R103+0x300], R86 ;  /* 0x0003005667007388 */ /* 0x000fe80000000800 */
[----:B------:R-:W-:Y:S04]  /*53e0*/  STS [R102+0x380], R87 ;  /* 0x0003805766007388 */ /* 0x000fe80000000800 */
[----:B------:R-:W-:Y:S01]  /*53f0*/  STS [R101+0x400], R88 ;  /* 0x0004005865007388 */ /* 0x000fe20000000800 */
[----:B------:R-:W-:-:S03]  /*5400*/  R2UR UR51, R96 ;  /* 0x00000000603372ca */ /* 0x000fc600000e0000 */
[----:B------:R2:W-:Y:S04]  /*5410*/  STS [R100+0x480], R89 ;  /* 0x0004805964007388 */ /* 0x0005e80000000800 */
[----:B------:R3:W-:Y:S04]  /*5420*/  STS [R99+0x500], R90 ;  /* 0x0005005a63007388 */ /* 0x0007e80000000800 */
[----:B------:R4:W-:Y:S04]  /*5430*/  STS [R98+0x580], R91 ;  /* 0x0005805b62007388 */ /* 0x0009e80000000800 */
[----:B--2---:R-:W2:Y:S04]  /*5440*/  LDL R100, [R1+0x84] ;  /* 0x0000840001647983 */ /* 0x004ea80000100800 */
[----:B------:R5:W-:Y:S04]  /*5450*/  STS [R97+0x600], R92 ;  /* 0x0006005c61007388 */ /* 0x000be80000000800 */
[----:B---3--:R-:W3:Y:S04]  /*5460*/  LDL R99, [R1+0x7c] ;  /* 0x00007c0001637983 */ /* 0x008ee80000100800 */
[----:B----4-:R-:W4:Y:S04]  /*5470*/  LDL R98, [R1+0x78] ;  /* 0x0000780001627983 */ /* 0x010f280000100800 */
[----:B-----5:R-:W5:Y:S04]  /*5480*/  LDL R97, [R1+0x74] ;  /* 0x0000740001617983 */ /* 0x020f680000100800 */
        /* <DEDUP_REMOVED lines=37> */
[----:B--2---:R2:W-:Y:S04]  /*56e0*/  STS [R100+0x700], R94 ;  /* 0x0007005e64007388 */ /* 0x0045e80000000800 */
[----:B------:R1:W-:Y:S01]  /*56f0*/  STS [R43+0x780], R95 ;  /* 0x0007805f2b007388 */ /* 0x0003e20000000800 */
[----:B------:R-:W-:-:S03]  /*5700*/  NOP ;  /* 0x0000000000007918 */ /* 0x000fc60000000000 */
[----:B---3--:R3:W0:Y:S01]  /*5710*/  LDS R117, [R99] ;  /* 0x0000000063757984 */ /* 0x0086220000000800 */
[-C--:B--2---:R-:W-:Y:S01]  /*5720*/  FMUL.FTZ R100, R16, R41.reuse ;  /* 0x0000002910647220 */ /* 0x084fe20000410000 */
[-C--:B------:R-:W-:Y:S01]  /*5730*/  FMUL.FTZ R94, R10, R41.reuse ;  /* 0x000000290a5e7220 */ /* 0x080fe20000410000 */
[-C--:B-1----:R-:W-:Y:S01]  /*5740*/  FMUL.FTZ R95, R11, R41.reuse ;  /* 0x000000290b5f7220 */ /* 0x082fe20000410000 */
[----:B----4-:R1:W2:Y:S04]  /*5750*/  LDS R116, [R98+0x4] ;  /* 0x0000040062747984 */ /* 0x0102a80000000800 */
[----:B-----5:R4:W0:Y:S01]  /*5760*/  LDS R115, [R97+0x8] ;  /* 0x0000080061737984 */ /* 0x0208220000000800 */
[----:B---3--:R-:W-:-:S03]  /*5770*/  FMUL.FTZ R99, R15, R41 ;  /* 0x000000290f637220 */ /* 0x008fc60000410000 */
[----:B------:R3:W0:Y:S01]  /*5780*/  LDS R114, [R96+0xc] ;  /* 0x00000c0060727984 */ /* 0x0006220000000800 */
[----:B-1----:R-:W-:-:S03]  /*5790*/  FMUL.FTZ R98, R14, R41 ;  /* 0x000000290e627220 */ /* 0x002fc60000410000 */
[----:B------:R1:W0:Y:S01]  /*57a0*/  LDS R113, [R91+0x10] ;  /* 0x000010005b717984 */ /* 0x0002220000000800 */
[----:B----4-:R-:W-:-:S03]  /*57b0*/  FMUL.FTZ R97, R13, R41 ;  /* 0x000000290d617220 */ /* 0x010fc60000410000 */
[----:B------:R4:W0:Y:S01]  /*57c0*/  LDS R112, [R90+0x14] ;  /* 0x000014005a707984 */ /* 0x0008220000000800 */
[----:B---3--:R-:W-:-:S03]  /*57d0*/  FMUL.FTZ R96, R12, R41 ;  /* 0x000000290c607220 */ /* 0x008fc60000410000 */
[----:B------:R3:W0:Y:S01]  /*57e0*/  LDS R111, [R89+0x18] ;  /* 0x00001800596f7984 */ /* 0x0006220000000800 */
[----:B-1----:R-:W-:-:S03]  /*57f0*/  FMUL.FTZ R91, R7, R41 ;  /* 0x00000029075b7220 */ /* 0x002fc60000410000 */
[----:B------:R1:W0:Y:S01]  /*5800*/  LDS R110, [R88+0x1c] ;  /* 0x00001c00586e7984 */ /* 0x0002220000000800 */
[-C--:B----4-:R-:W-:Y:S01]  /*5810*/  FMUL.FTZ R90, R6, R41.reuse ;  /* 0x00000029065a7220 */ /* 0x090fe20000410000 */
[-C--:B---3--:R-:W-:Y:S01]  /*5820*/  FMUL.FTZ R89, R5, R41.reuse ;  /* 0x0000002905597220 */ /* 0x088fe20000410000 */
        /* <DEDUP_REMOVED lines=27> */
[----:B------:R-:W-:-:S08]  /*59e0*/  HFMA2 R40, -RZ, RZ, 1.875, 0 ;  /* 0x3f800000ff287431 */ /* 0x000fd000000001ff */
[----:B------:R-:W-:Y:S05]  /*59f0*/  BRA.U !UP0, `(.L_x_418) ;  /* 0x0000000108207547 */ /* 0x000fea000b800000 */
[----:B------:R-:W-:-:S04]  /*5a00*/  USHF.L.U32 UR28, UR11, 0x8, URZ ;  /* 0x000000080b1c7899 */ /* 0x000fc800080006ff */
[----:B------:R-:W-:-:S04]  /*5a10*/  ULOP3.LUT UR28, UR28, 0x100, URZ, 0xc0, !UPT ;  /* 0x000001001c1c7892 */ /* 0x000fc8000f8ec0ff */
[----:B------:R-:W-:-:S04]  /*5a20*/  UIADD3 UR28, UPT, UPT, UR28, UR8, URZ ;  /* 0x000000081c1c7290 */ /* 0x000fc8000fffe0ff */
[----:B------:R-:W-:-:S09]  /*5a30*/  ULEA UR28, UR28, UR32, 0x2 ;  /* 0x000000201c1c7291 */ /* 0x000fd2000f8e10ff */
[----:B------:R-:W2:Y:S01]  /*5a40*/  LDS R40, [UR28+0x4c60] ;  /* 0x004c601cff287984 */ /* 0x000ea20008000800 */
[----:B------:R-:W-:Y:S05]  /*5a50*/  BRA `(.L_x_418) ;  /* 0x0000000000087947 */ /* 0x000fea0003800000 */
.L_x_417:
[----:B------:R-:W-:-:S06]  /*5a60*/  LEA R40, R79, UR32, 0x2 ;  /* 0x000000204f287c11 */ /* 0x000fcc000f8e10ff */
[----:B------:R-:W1:Y:S02]  /*5a70*/  LDS R40, [R40+0x5464] ;  /* 0x0054640028287984 */ /* 0x000e640000000800 */
.L_x_418:
[----:B------:R-:W-:Y:S05]  /*5a80*/  BSYNC.RECONVERGENT B0 ;  /* 0x0000000000007941 */ /* 0x000fea0003800200 */
.L_x_416:
[----:B---3--:R-:W3:Y:S01]  /*5a90*/  @P1 LDC R80, c[0x0][0x38c] ;  /* 0x0000e300ff501b82 */ /* 0x008ee20000000800 */
[----:B------:R-:W-:Y:S01]  /*5aa0*/  IMAD.U32 R42, RZ, RZ, UR11 ;  /* 0x0000000bff2a7e24 */ /* 0x000fe2000f8e00ff */
[----:B------:R-:W-:Y:S01]  /*5ab0*/  MOV R81, 0x8 ;  /* 0x0000000800517802 */ /* 0x000fe20000000f00 */
[----:B------:R-:W-:-:S03]  /*5ac0*/  IMAD.MOV.U32 R43, RZ, RZ, RZ ;  /* 0x000000ffff2b7224 */ /* 0x000fc600078e00ff */
[----:B------:R-:W-:Y:S01]  /*5ad0*/  @P1 IADD3 R42, PT, PT, R42, -0x2, RZ ;  /* 0xfffffffe2a2a1810 */ /* 0x000fe20007ffe0ff */
[----:B------:R-:W-:Y:S01]  /*5ae0*/  FMUL.FTZ R134, R62, R18 ;  /* 0x000000123e867220 */ /* 0x000fe20000410000 */
[----:B------:R-:W-:Y:S01]  /*5af0*/  FMUL.FTZ R133, R61, R17 ;  /* 0x000000113d857220 */ /* 0x000fe20000410000 */
[----:B------:R-:W-:Y:S01]  /*5b00*/  FMUL.FTZ R132, R60, R16 ;  /* 0x000000103c847220 */ /* 0x000fe20000410000 */
[----:B------:R-:W-:Y:S01]  /*5b10*/  FMUL.FTZ R131, R59, R15 ;  /* 0x0000000f3b837220 */ /* 0x000fe20000410000 */
[----:B---3--:R-:W-:Y:S02]  /*5b20*/  @P1 IMAD R80, R42, R80, UR8 ;  /* 0x000000082a501e24 */ /* 0x008fe4000f8e0250 */
        /* <DEDUP_REMOVED lines=58> */
[----:B0-----:R-:W-:Y:S04]  /*5ed0*/  LDS.64 R80, [R135+0x4250] ;  /* 0x0042500087507984 */ /* 0x001fe80000000a00 */
[----:B------:R-:W0:Y:S04]  /*5ee0*/  LDS.64 R82, [R135+0x4258] ;  /* 0x0042580087527984 */ /* 0x000e280000000a00 */
[----:B------:R-:W4:Y:S04]  /*5ef0*/  LDS.64 R84, [R135+0x4260] ;  /* 0x0042600087547984 */ /* 0x000f280000000a00 */
[----:B------:R-:W1:Y:S01]  /*5f00*/  LDS.64 R86, [R135+0x4268] ;  /* 0x0042680087567984 */ /* 0x000e620000000a00 */
[----:B---3--:R-:W-:-:S02]  /*5f10*/  ISETP.GE.AND P4, PT, R141, 0x10, PT ;  /* 0x000000108d00780c */ /* 0x008fc40003f86270 */
        /* <DEDUP_REMOVED lines=33> */
[----:B------:R0:W3:Y:S02]  /*6130*/  SHFL.UP PT, R86, R138, 0x10, RZ ;  /* 0x060000008a567989 */ /* 0x0000e400000e00ff */
.L_x_478:
[----:B------:R-:W-:Y:S01]  /*6140*/  ISETP.GE.AND P2, PT, R141, 0x10, PT ;  /* 0x000000108d00780c */ /* 0x000fe20003f46270 */
[----:B---3--:R-:W-:Y:S01]  /*6150*/  FFMA.FTZ R86, R136, R86, R138 ;  /* 0x0000005688567223 */ /* 0x008fe2000001008a */
[----:B------:R-:W-:-:S11]  /*6160*/  UMOV UR28, 0xffffffff ;  /* 0xffffffff001c7882 */ /* 0x000fd60000000000 */
[----:B01----:R-:W-:Y:S01]  /*6170*/  @P2 FMUL.FTZ R136, R136, R137 ;  /* 0x0000008988882220 */ /* 0x003fe20000410000 */
[----:B------:R-:W-:Y:S01]  /*6180*/  FSEL R137, R138, R86, !P2 ;  /* 0x000000568a897208 */ /* 0x000fe20005000000 */
[----:B------:R-:W-:Y:S06]  /*6190*/  BRA.DIV UR28, `(.L_x_421) ;  /* 0x000000461cfc7947 */ /* 0x000fec000b800000 */
.L_x_481:
[----:B------:R-:W-:-:S03]  /*61a0*/  UMOV UR28, 0xffffffff ;  /* 0xffffffff001c7882 */ /* 0x000fc60000000000 */
[----:B------:R-:W-:Y:S05]  /*61b0*/  BRA.DIV UR28, `(.L_x_422) ;  /* 0x0000004a1c1c7947 */ /* 0x000fea000b800000 */
.L_x_484:
[----:B------:R-:W-:-:S03]  /*61c0*/  UMOV UR28, 0xffffffff ;  /* 0xffffffff001c7882 */ /* 0x000fc60000000000 */
[----:B------:R-:W-:Y:S05]  /*61d0*/  BRA.DIV UR28, `(.L_x_423) ;  /* 0x0000004a1c3c7947 */ /* 0x000fea000b800000 */
[----:B------:R-:W0:Y:S04]  /*61e0*/  SHFL.UP PT, R136, R136, 0x1, RZ ;  /* 0x0420000088887989 */ /* 0x000e2800000e00ff */
[----:B------:R-:W1:Y:S04]  /*61f0*/  SHFL.UP PT, R137, R137, 0x1, RZ ;  /* 0x0420000089897989 */ /* 0x000e6800000e00ff */
[----:B-----5:R-:W3:Y:S04]  /*6200*/  SHFL.IDX PT, R42, R42, RZ, 0x1f ;  /* 0x00001fff2a2a7589 */ /* 0x020ee800000e0000 */
[----:B------:R-:W4:Y:S02]  /*6210*/  SHFL.IDX PT, R43, R43, RZ, 0x1f ;  /* 0x00001fff2b2b7589 */ /* 0x000f2400000e0000 */
.L_x_490:
[C---:B01--4-:R-:W-:Y:S01]  /*6220*/  @P0 FFMA.FTZ R43, R136.reuse, R43, R137 ;  /* 0x0000002b882b0223 */ /* 0x053fe20000010089 */
        /* <DEDUP_REMOVED lines=11> */
.L_x_419:
        /* <DEDUP_REMOVED lines=25> */
[C---:B------:R-:W-:Y:S01]  /*6470*/  FMUL.FTZ R80, R91.reuse, R80 ;  /* 0x000000505b507220 */ /* 0x040fe20000410000 */
[----:B-----5:R-:W0:Y:S01]  /*6480*/  LDS R42, [R118+0x4254] ;  /* 0x00425400762a7984 */ /* 0x020e220000000800 */
[----:B------:R-:W-:Y:S01]  /*6490*/  FMUL.FTZ R143, R34, R143 ;  /* 0x0000008f228f7220 */ /* 0x000fe20000410000 */
[----:B------:R-:W-:Y:S01]  /*64a0*/  FFMA.FTZ R81, R91, R81, R144 ;  /* 0x000000515b517223 */ /* 0x000fe20000010090 */
[----:B------:R-:W-:Y:S01]  /*64b0*/  FMUL.FTZ R141, R110, UR48 ;  /* 0x000000306e8d7c20 */ /* 0x000fe20008410000 */
[C---:B------:R-:W-:Y:S01]  /*64c0*/  FMUL.FTZ R80, R92.reuse, R80 ;  /* 0x000000505c507220 */ /* 0x040fe20000410000 */
[----:B------:R-:W-:Y:S01]  /*64d0*/  FMUL.FTZ R142, R35, R142 ;  /* 0x0000008e238e7220 */ /* 0x000fe20000410000 */
[----:B------:R-:W-:Y:S01]  /*64e0*/  FFMA.FTZ R81, R92, R81, R143 ;  /* 0x000000515c517223 */ /* 0x000fe2000001008f */
[----:B------:R-:W-:Y:S01]  /*64f0*/  FMUL.FTZ R141, R36, R141 ;  /* 0x0000008d248d7220 */ /* 0x000fe20000410000 */
[----:B------:R-:W-:Y:S01]  /*6500*/  FMUL.FTZ R80, R93, R80 ;  /* 0x000000505d507220 */ /* 0x000fe20000410000 */
[----:B------:R-:W-:Y:S01]  /*6510*/  FMUL.FTZ R140, R111, UR48 ;  /* 0x000000306f8c7c20 */ /* 0x000fe20008410000 */
[----:B------:R-:W-:Y:S01]  /*6520*/  FFMA.FTZ R81, R93, R81, R142 ;  /* 0x000000515d517223 */ /* 0x000fe2000001008e */
[----:B------:R-:W-:Y:S01]  /*6530*/  FMUL.FTZ R139, R112, UR48 ;  /* 0x00000030708b7c20 */ /* 0x000fe20008410000 */
[C---:B------:R-:W-:Y:S01]  /*6540*/  FMUL.FTZ R80, R94.reuse, R80 ;  /* 0x000000505e507220 */ /* 0x040fe20000410000 */
[----:B------:R-:W-:Y:S01]  /*6550*/  FMUL.FTZ R140, R37, R140 ;  /* 0x0000008c258c7220 */ /* 0x000fe20000410000 */
[----:B------:R-:W-:Y:S01]  /*6560*/  FFMA.FTZ R81, R94, R81, R141 ;  /* 0x000000515e517223 */ /* 0x000fe2000001008d */
[----:B------:R-:W-:Y:S01]  /*6570*/  MOV R43, UR49 ;  /* 0x00000031002b7c02 */ /* 0x000fe20008000f00 */
[----:B------:R-:W-:Y:S01]  /*6580*/  FMUL.FTZ R138, R113, UR48 ;  /* 0x00000030718a7c20 */ /* 0x000fe20008410000 */
[C---:B------:R-:W-:Y:S01]  /*6590*/  FMUL.FTZ R80, R95.reuse, R80 ;  /* 0x000000505f507220 */ /* 0x040fe20000410000 */
        /* <DEDUP_REMOVED lines=11> */
[----:B------:R-:W-:Y:S01]  /*6650*/  FMUL.FTZ R135, R116, UR48 ;  /* 0x0000003074877c20 */ /* 0x000fe20008410000 */
[C---:B------:R-:W-:Y:S01]  /*6660*/  FMUL.FTZ R80, R98.reuse, R80 ;  /* 0x0000005062507220 */ /* 0x040fe20000410000 */
        /* <DEDUP_REMOVED lines=58> */
[----:B0-----:R-:W-:Y:S01]  /*6a10*/  @P2 FMUL.FTZ R151, R151, R162 ;  /* 0x000000a297972220 */ /* 0x001fe20000410000 */
[----:B-1----:R-:W-:-:S04]  /*6a20*/  @P2 FFMA.FTZ R86, R162, R86, R163 ;  /* 0x00000056a2562223 */ /* 0x002fc800000100a3 */
[----:B------:R-:W-:Y:S02]  /*6a30*/  @P2 MOV R162, R151 ;  /* 0x0000009700a22202 */ /* 0x000fe40000000f00 */
[----:B------:R-:W-:-:S03]  /*6a40*/  @P2 MOV R163, R86 ;  /* 0x0000005600a32202 */ /* 0x000fc60000000f00 */
[----:B------:R-:W0:Y:S01]  /*6a50*/  SHFL.DOWN PT, R151, R162, 0x2, 0x1f ;  /* 0x08401f00a2977f89 */ /* 0x000e2200000e0000 */
[----:B------:R-:W-:-:S03]  /*6a60*/  ISETP.GT.U32.AND P2, PT, R156, 0x1d, PT ;  /* 0x0000001d9c00780c */ /* 0x000fc60003f44070 */
[----:B------:R-:W1:Y:S10]  /*6a70*/  SHFL.DOWN PT, R86, R163, 0x2, 0x1f ;  /* 0x08401f00a3567f89 */ /* 0x000e7400000e0000 */
[C---:B0-----:R-:W-:Y:S01]  /*6a80*/  @!P2 FMUL.FTZ R151, R162.reuse, R151 ;  /* 0x00000097a297a220 */ /* 0x041fe20000410000 */
[----:B-1----:R-:W-:-:S04]  /*6a90*/  @!P2 FFMA.FTZ R86, R162, R86, R163 ;  /* 0x00000056a256a223 */ /* 0x002fc800000100a3 */
[----:B------:R-:W-:Y:S01]  /*6aa0*/  @!P2 MOV R162, R151 ;  /* 0x0000009700a2a202 */ /* 0x000fe20000000f00 */
[----:B------:R-:W-:-:S04]  /*6ab0*/  @!P2 IMAD.MOV.U32 R163, RZ, RZ, R86 ;  /* 0x000000ffffa3a224 */ /* 0x000fc800078e0056 */
[----:B------:R-:W0:Y:S04]  /*6ac0*/  SHFL.DOWN PT, R151, R162, 0x4, 0x1f ;  /* 0x08801f00a2977f89 */ /* 0x000e2800000e0000 */
[----:B------:R-:W1:Y:S01]  /*6ad0*/  SHFL.DOWN PT, R86, R163, 0x4, 0x1f ;  /* 0x08801f00a3567f89 */ /* 0x000e6200000e0000 */
[C---:B0-----:R-:W-:Y:S01]  /*6ae0*/  @!P3 FMUL.FTZ R151, R162.reuse, R151 ;  /* 0x00000097a297b220 */ /* 0x041fe20000410000 */
[----:B-1----:R-:W-:-:S04]  /*6af0*/  @!P3 FFMA.FTZ R86, R162, R86, R163 ;  /* 0x00000056a256b223 */ /* 0x002fc800000100a3 */
[----:B------:R-:W-:Y:S02]  /*6b00*/  @!P3 MOV R162, R151 ;  /* 0x0000009700a2b202 */ /* 0x000fe40000000f00 */
[----:B------:R-:W-:-:S03]  /*6b10*/  @!P3 MOV R163, R86 ;  /* 0x0000005600a3b202 */ /* 0x000fc60000000f00 */
[----:B------:R-:W0:Y:S04]  /*6b20*/  SHFL.DOWN PT, R151, R162, 0x8, 0x1f ;  /* 0x09001f00a2977f89 */ /* 0x000e2800000e0000 */
[----:B------:R-:W1:Y:S01]  /*6b30*/  SHFL.DOWN PT, R86, R163, 0x8, 0x1f ;  /* 0x09001f00a3567f89 */ /* 0x000e6200000e0000 */
        /* <DEDUP_REMOVED lines=18> */
.L_x_507:
        /* <DEDUP_REMOVED lines=14> */
.L_x_424:
[----:B------:R-:W-:Y:S05]  /*6d40*/  WARPSYNC.ALL ;  /* 0x0000000000007948 */ /* 0x000fea0003800000 */
[----:B------:R-:W-:Y:S01]  /*6d50*/  ISETP.NE.AND P0, PT, R79, RZ, PT ;  /* 0x000000ff4f00720c */ /* 0x000fe20003f05270 */
[----:B------:R-:W2:Y:S04]  /*6d60*/  LDL.LU R156, [R1+0x24] ;  /* 0x00002400019c7983 */ /* 0x000ea80000300800 */
[----:B-1----:R-:W3:Y:S01]  /*6d70*/  LDL.LU R155, [R1+0x20] ;  /* 0x00002000019b7983 */ /* 0x002ee20000300800 */
[----:B------:R-:W-:Y:S01]  /*6d80*/  BAR.SYNC.DEFER_BLOCKING 0x0 ;  /* 0x0000000000007b1d */ /* 0x000fe20000010000 */
[----:B------:R-:W-:-:S06]  /*6d90*/  USHF.L.U32 UR29, UR11, 0xb, URZ ;  /* 0x0000000b0b1d7899 */ /* 0x000fcc00080006ff */
[----:B------:R-:W-:Y:S01]  /*6da0*/  VOTEU.ALL UP0, P0 ;  /* 0x0000000000ff7886 */ /* 0x000fe20000000000 */
[----:B------:R-:W-:Y:S01]  /*6db0*/  SHF.L.U32 R85, R79, 0x4, RZ ;  /* 0x000000044f557819 */ /* 0x000fe200000006ff */
[----:B------:R-:W-:Y:S01]  /*6dc0*/  FMUL.FTZ R81, R133, UR48 ;  /* 0x0000003085517c20 */ /* 0x000fe20008410000 */
        /* <DEDUP_REMOVED lines=8> */
[----:B------:R-:W4:Y:S04]  /*6e50*/  LDL.LU R153, [R1+0x1c] ;  /* 0x00001c0001997983 */ /* 0x000f280000300800 */
[----:B------:R-:W0:Y:S01]  /*6e60*/  LDS R118, [R118+0x4764] ;  /* 0x0047640076767984 */ /* 0x000e220000000800 */
[----:B------:R-:W-:-:S02]  /*6e70*/  UIADD3 UR29, UPT, UPT, UR29, -0x800, URZ ;  /* 0xfffff8001d1d7890 */ /* 0x000fc4000fffe0ff */
[----:B------:R-:W-:Y:S01]  /*6e80*/  @!UP0 ULEA UR28, UR8, UR32, 0x3 ;  /* 0x00000020081c8291 */ /* 0x000fe2000f8e18ff */
[----:B------:R-:W-:Y:S01]  /*6e90*/  LEA.HI R82, R79, R85, RZ, 0x1f ;  /* 0x000000554f527211 */ /* 0x000fe200078ff8ff */
[----:B------:R-:W-:Y:S01]  /*6ea0*/  FMUL.FTZ R81, R46, R81 ;  /* 0x000000512e517220 */ /* 0x000fe20000410000 */
[----:B------:R-:W-:Y:S01]  /*6eb0*/  FFMA.FTZ R117, R0, R117, RZ ;  /* 0x0000007500757223 */ /* 0x000fe200000100ff */
[----:B------:R-:W5:Y:S01]  /*6ec0*/  LDL.LU R152, [R1+0x18] ;  /* 0x0000180001987983 */ /* 0x000f620000300800 */
[----:B------:R-:W-:-:S04]  /*6ed0*/  LEA R82, R82, UR32, 0x2 ;  /* 0x0000002052527c11 */ /* 0x000fc8000f8e10ff */
[----:B------:R1:W-:Y:S01]  /*6ee0*/  @!P0 STS.64 [UR28+0x5660], R42 ;  /* 0x0056602aff008988 */ /* 0x0003e20008000a1c */
[----:B------:R-:W-:Y:S01]  /*6ef0*/  FFMA.FTZ R116, R46, R116, R117 ;  /* 0x000000742e747223 */ /* 0x000fe20000010075 */
[----:B------:R-:W-:Y:S02]  /*6f00*/  FMUL.FTZ R109, R109, R126 ;  /* 0x0000007e6d6d7220 */ /* 0x000fe40000410000 */
[----:B------:R-:W5:Y:S01]  /*6f10*/  LDL.LU R151, [R1+0x14] ;  /* 0x0000140001977983 */ /* 0x000f620000300800 */
[----:B------:R-:W-:Y:S01]  /*6f20*/  FFMA.FTZ R115, R45, R115, R116 ;  /* 0x000000732d737223 */ /* 0x000fe20000010074 */
[----:B------:R-:W-:Y:S01]  /*6f30*/  USHF.L.U32 UR52, UR11, 0xb, URZ ;  /* 0x0000000b0b347899 */ /* 0x000fe200080006ff */
[----:B------:R-:W-:Y:S01]  /*6f40*/  FMUL.FTZ R108, R108, R125 ;  /* 0x0000007d6c6c7220 */ /* 0x000fe20000410000 */
[----:B------:R-:W-:Y:S01]  /*6f50*/  MOV R83, UR30 ;  /* 0x0000001e00537c02 */ /* 0x000fe20008000f00 */
[----:B------:R-:W-:Y:S01]  /*6f60*/  FFMA.FTZ R114, R44, R114, R115 ;  /* 0x000000722c727223 */ /* 0x000fe20000010073 */
[----:B-1----:R-:W-:Y:S01]  /*6f70*/  FMUL.FTZ R42, R130, UR48 ;  /* 0x00000030822a7c20 */ /* 0x002fe20008410000 */
[----:B------:R-:W-:Y:S01]  /*6f80*/  FMUL.FTZ R43, R129, UR48 ;  /* 0x00000030812b7c20 */ /* 0x000fe20008410000 */
[----:B------:R-:W-:Y:S01]  /*6f90*/  LOP3.LUT R80, R79, UR52, RZ, 0xfc, !PT ;  /* 0x000000344f507c12 */ /* 0x000fe2000f8efcff */
[C---:B------:R-:W-:Y:S01]  /*6fa0*/  FFMA.FTZ R113, R39.reuse, R113, R114 ;  /* 0x0000007127717223 */ /* 0x040fe20000010072 */
[----:B------:R-:W-:Y:S01]  /*6fb0*/  FMUL.FTZ R42, R39, R42 ;  /* 0x0000002a272a7220 */ /* 0x000fe20000410000 */
[C---:B------:R-:W-:Y:S01]  /*6fc0*/  FMUL.FTZ R43, R38.reuse, R43 ;  /* 0x0000002b262b7220 */ /* 0x040fe20000410000 */
[----:B------:R-:W-:Y:S01]  /*6fd0*/  FMUL.FTZ R107, R107, R124 ;  /* 0x0000007c6b6b7220 */ /* 0x000fe20000410000 */
[----:B------:R-:W-:Y:S01]  /*6fe0*/  FFMA.FTZ R112, R38, R112, R113 ;  /* 0x0000007026707223 */ /* 0x000fe20000010071 */
[----:B------:R-:W-:Y:S01]  /*6ff0*/  IADD3 R80, PT, PT, -R80, 0x800, R83 ;  /* 0x0000080050507810 */ /* 0x000fe20007ffe153 */
[----:B------:R-:W-:Y:S01]  /*7000*/  FFMA.FTZ R133, R61, -R17, R133 ;  /* 0x800000113d857223 */ /* 0x000fe20000010085 */
[----:B------:R-:W-:Y:S01]  /*7010*/  FMUL.FTZ R106, R106, R123 ;  /* 0x0000007b6a6a7220 */ /* 0x000fe20000410000 */
[----:B------:R-:W-:Y:S01]  /*7020*/  FFMA.FTZ R111, R37, R111, R112 ;  /* 0x0000006f256f7223 */ /* 0x000fe20000010070 */
[----:B------:R-:W-:Y:S01]  /*7030*/  FMUL.FTZ R105, R105, R122 ;  /* 0x0000007a69697220 */ /* 0x000fe20000410000 */
[----:B------:R-:W-:Y:S01]  /*7040*/  FMUL.FTZ R104, R104, R121 ;  /* 0x0000007968687220 */ /* 0x000fe20000410000 */
[----:B------:R-:W-:Y:S01]  /*7050*/  FFMA.FTZ R130, R58, -R14, R130 ;  /* 0x8000000e3a827223 */ /* 0x000fe20000010082 */
[----:B------:R-:W-:Y:S01]  /*7060*/  FFMA.FTZ R110, R36, R110, R111 ;  /* 0x0000006e246e7223 */ /* 0x000fe2000001006f */
[----:B------:R-:W-:Y:S01]  /*7070*/  FMUL.FTZ R103, R103, R120 ;  /* 0x0000007867677220 */ /* 0x000fe20000410000 */
[----:B------:R-:W5:Y:S01]  /*7080*/  LDL.LU R111, [R1+0x28] ;  /* 0x00002800016f7983 */ /* 0x000f620000300800 */
[----:B0-----:R-:W-:Y:S01]  /*7090*/  FFMA.FTZ R149, R118, R40, R149 ;  /* 0x0000002876957223 */ /* 0x001fe20000010095 */
[----:B------:R-:W-:Y:S01]  /*70a0*/  LOP3.LUT R40, R79, UR29, RZ, 0xfc, !PT ;  /* 0x0000001d4f287c12 */ /* 0x000fe2000f8efcff */
[----:B------:R-:W-:Y:S01]  /*70b0*/  FFMA.FTZ R109, R35, R109, R110 ;  /* 0x0000006d236d7223 */ /* 0x000fe2000001006e */
[----:B------:R-:W-:Y:S01]  /*70c0*/  FFMA.FTZ R129, R57, -R13, R129 ;  /* 0x8000000d39817223 */ /* 0x000fe20000010081 */
[----:B------:R-:W-:Y:S01]  /*70d0*/  FFMA.FTZ R148, R41, R149, R148 ;  /* 0x0000009529947223 */ /* 0x000fe20000010094 */
[----:B------:R-:W-:Y:S01]  /*70e0*/  IADD3 R40, PT, PT, -R40, UR30, RZ ;  /* 0x0000001e28287c10 */ /* 0x000fe2000fffe1ff */
[----:B------:R-:W-:Y:S01]  /*70f0*/  FMUL.FTZ R41, R150, UR48 ;  /* 0x0000003096297c20 */ /* 0x000fe20008410000 */
[----:B------:R-:W5:Y:S01]  /*7100*/  LDL.LU R110, [R1+0x10] ;  /* 0x00001000016e7983 */ /* 0x000f620000300800 */
[----:B------:R-:W-:Y:S01]  /*7110*/  FFMA.FTZ R88, R88, R148, R147 ;  /* 0x0000009458587223 */ /* 0x000fe20000010093 */
[----:B------:R-:W-:Y:S01]  /*7120*/  ISETP.GE.AND P2, PT, R40, 0x1, PT ;  /* 0x000000012800780c */ /* 0x000fe20003f46270 */
[----:B------:R-:W-:Y:S01]  /*7130*/  FMUL.FTZ R41, R0, R41 ;  /* 0x0000002900297220 */ /* 0x000fe20000410000 */
[----:B------:R-:W-:Y:S01]  /*7140*/  LEA.HI R40, R85, R85, RZ, 0x1b ;  /* 0x0000005555287211 */ /* 0x000fe200078fd8ff */
[----:B------:R-:W-:Y:S01]  /*7150*/  FFMA.FTZ R89, R89, R88, R146 ;  /* 0x0000005859597223 */ /* 0x000fe20000010092 */
[----:B------:R-:W-:Y:S01]  /*7160*/  FFMA.FTZ R150, R62, -R18, R150 ;  /* 0x800000123e967223 */ /* 0x000fe20000010096 */
[----:B------:R-:W-:Y:S01]  /*7170*/  FFMA.FTZ R108, R34, R108, R109 ;  /* 0x0000006c226c7223 */ /* 0x000fe2000001006d */
[----:B------:R-:W-:Y:S01]  /*7180*/  LEA R40, R40, UR32, 0x2 ;  /* 0x0000002028287c11 */ /* 0x000fe2000f8e10ff */
[----:B------:R0:W-:Y:S01]  /*7190*/  STS [R82+0x2110], R41 ;  /* 0x0021102952007388 */ /* 0x0001e20000000800 */
[----:B------:R-:W-:Y:S01]  /*71a0*/  FFMA.FTZ R90, R90, R89, R145 ;  /* 0x000000595a5a7223 */ /* 0x000fe20000010091 */
[----:B------:R-:W-:Y:S01]  /*71b0*/  FFMA.FTZ R107, R33, R107, R108 ;  /* 0x0000006b216b7223 */ /* 0x000fe2000001006c */
[----:B------:R-:W-:Y:S01]  /*71c0*/  FMUL.FTZ R84, R102, R119 ;  /* 0x0000007766547220 */ /* 0x000fe20000410000 */
[----:B------:R1:W-:Y:S01]  /*71d0*/  STS [R40+0x2114], R81 ;  /* 0x0021145128007388 */ /* 0x0003e20000000800 */
[----:B------:R-:W-:Y:S01]  /*71e0*/  FFMA.FTZ R91, R91, R90, R144 ;  /* 0x0000005a5b5b7223 */ /* 0x000fe20000010090 */
[----:B------:R-:W-:-:S02]  /*71f0*/  FFMA.FTZ R106, R32, R106, R107 ;  /* 0x0000006a206a7223 */ /* 0x000fc4000001006b */
[----:B------:R1:W-:Y:S01]  /*7200*/  STS [R40+0x2120], R42 ;  /* 0x0021202a28007388 */ /* 0x0003e20000000800 */
[----:B------:R-:W-:Y:S01]  /*7210*/  FFMA.FTZ R92, R92, R91, R143 ;  /* 0x0000005b5c5c7223 */ /* 0x000fe2000001008f */
[----:B0-----:R-:W-:Y:S01]  /*7220*/  FMUL.FTZ R41, R131, UR48 ;  /* 0x0000003083297c20 */ /* 0x001fe20008410000 */
[----:B------:R-:W-:Y:S01]  /*7230*/  FFMA.FTZ R131, R59, -R15, R131 ;  /* 0x8000000f3b837223 */ /* 0x000fe20000010083 */
[----:B------:R0:W-:Y:S01]  /*7240*/  STS [R40+0x2124], R43 ;  /* 0x0021242b28007388 */ /* 0x0001e20000000800 */
[----:B------:R-:W-:Y:S01]  /*7250*/  FFMA.FTZ R93, R93, R92, R142 ;  /* 0x0000005c5d5d7223 */ /* 0x000fe2000001008e */
[----:B-1----:R-:W-:Y:S01]  /*7260*/  FMUL.FTZ R81, R132, UR48 ;  /* 0x0000003084517c20 */ /* 0x002fe20008410000 */
[----:B------:R-:W-:Y:S01]  /*7270*/  FMUL.FTZ R41, R44, R41 ;  /* 0x000000292c297220 */ /* 0x000fe20000410000 */
[----:B------:R-:W-:Y:S01]  /*7280*/  FFMA.FTZ R132, R60, -R16, R132 ;  /* 0x800000103c847223 */ /* 0x000fe20000010084 */
[----:B------:R-:W-:Y:S01]  /*7290*/  FFMA.FTZ R94, R94, R93, R141 ;  /* 0x0000005d5e5e7223 */ /* 0x000fe2000001008d */
[----:B------:R-:W-:Y:S01]  /*72a0*/  FMUL.FTZ R42, R126, UR48 ;  /* 0x000000307e2a7c20 */ /* 0x000fe20008410000 */
[----:B------:R-:W-:Y:S01]  /*72b0*/  FMUL.FTZ R81, R45, R81 ;  /* 0x000000512d517220 */ /* 0x000fe20000410000 */
[----:B------:R1:W-:Y:S01]  /*72c0*/  STS [R40+0x211c], R41 ;  /* 0x00211c2928007388 */ /* 0x0003e20000000800 */
[----:B------:R-:W-:Y:S01]  /*72d0*/  FFMA.FTZ R95, R95, R94, R140 ;  /* 0x0000005e5f5f7223 */ /* 0x000fe2000001008c */
[----:B0-----:R-:W-:Y:S01]  /*72e0*/  FMUL.FTZ R43, R125, UR48 ;  /* 0x000000307d2b7c20 */ /* 0x001fe20008410000 */
[----:B------:R-:W-:Y:S01]  /*72f0*/  FMUL.FTZ R42, R35, R42 ;  /* 0x0000002a232a7220 */ /* 0x000fe20000410000 */
[----:B------:R0:W-:Y:S01]  /*7300*/  STS [R40+0x2118], R81 ;  /* 0x0021185128007388 */ /* 0x0001e20000000800 */
[----:B------:R-:W-:Y:S01]  /*7310*/  FFMA.FTZ R96, R96, R95, R139 ;  /* 0x0000005f60607223 */ /* 0x000fe2000001008b */
[----:B------:R-:W-:Y:S01]  /*7320*/  FMUL.FTZ R43, R34, R43 ;  /* 0x0000002b222b7220 */ /* 0x000fe20000410000 */
[----:B------:R-:W-:Y:S01]  /*7330*/  FFMA.FTZ R106, R31, R105, R106 ;  /* 0x000000691f6a7223 */ /* 0x000fe2000001006a */
[----:B------:R0:W-:Y:S01]  /*7340*/  STS [R40+0x2130], R42 ;  /* 0x0021302a28007388 */ /* 0x0001e20000000800 */
[----:B------:R-:W-:Y:S01]  /*7350*/  FFMA.FTZ R97, R97, R96, R138 ;  /* 0x0000006061617223 */ /* 0x000fe2000001008a */
[----:B-1----:R-:W-:Y:S01]  /*7360*/  FMUL.FTZ R41, R127, UR48 ;  /* 0x000000307f297c20 */ /* 0x002fe20008410000 */
[----:B------:R-:W-:Y:S01]  /*7370*/  FFMA.FTZ R104, R30, R104, R106 ;  /* 0x000000681e687223 */ /* 0x000fe2000001006a */
[----:B------:R1:W-:Y:S01]  /*7380*/  STS [R40+0x2134], R43 ;  /* 0x0021342b28007388 */ /* 0x0003e20000000800 */
[----:B------:R-:W-:Y:S01]  /*7390*/  FFMA.FTZ R98, R98, R97, R137 ;  /* 0x0000006162627223 */ /* 0x000fe20000010089 */
[----:B0-----:R-:W-:Y:S01]  /*73a0*/  FMUL.FTZ R81, R128, UR48 ;  /* 0x0000003080517c20 */ /* 0x001fe20008410000 */
[----:B------:R-:W-:Y:S01]  /*73b0*/  FMUL.FTZ R41, R36, R41 ;  /* 0x0000002924297220 */ /* 0x000fe20000410000 */
[----:B------:R-:W-:Y:S01]  /*73c0*/  FFMA.FTZ R103, R29, R103, R104 ;  /* 0x000000671d677223 */ /* 0x000fe20000010068 */
[----:B------:R-:W-:Y:S01]  /*73d0*/  FFMA.FTZ R99, R99, R98, R136 ;  /* 0x0000006263637223 */ /* 0x000fe20000010088 */
[----:B------:R-:W-:Y:S01]  /*73e0*/  FMUL.FTZ R42, R121, UR48 ;  /* 0x00000030792a7c20 */ /* 0x000fe20008410000 */
[----:B------:R-:W-:Y:S01]  /*73f0*/  FMUL.FTZ R81, R37, R81 ;  /* 0x0000005125517220 */ /* 0x000fe20000410000 */
[----:B------:R0:W-:Y:S01]  /*7400*/  STS [R40+0x212c], R41 ;  /* 0x00212c2928007388 */ /* 0x0001e20000000800 */
[----:B------:R-:W-:Y:S01]  /*7410*/  FFMA.FTZ R100, R100, R99, R135 ;  /* 0x0000006364647223 */ /* 0x000fe20000010087 */
[----:B-1----:R-:W-:Y:S01]  /*7420*/  FMUL.FTZ R43, R124, UR48 ;  /* 0x000000307c2b7c20 */ /* 0x002fe20008410000 */
[----:B------:R-:W-:Y:S01]  /*7430*/  FMUL.FTZ R42, R30, R42 ;  /* 0x0000002a1e2a7220 */ /* 0x000fe20000410000 */
[----:B------:R1:W-:Y:S01]  /*7440*/  STS [R40+0x2128], R81 ;  /* 0x0021285128007388 */ /* 0x0003e20000000800 */
[-C--:B------:R-:W-:Y:S01]  /*7450*/  FFMA.FTZ R101, R101, R100.reuse, R134 ;  /* 0x0000006465657223 */ /* 0x080fe20000010086 */
[----:B------:R-:W-:Y:S01]  /*7460*/  FMUL.FTZ R43, R33, R43 ;  /* 0x0000002b212b7220 */ /* 0x000fe20000410000 */
[----:B------:R-:W-:Y:S01]  /*7470*/  FMUL.FTZ R83, R17, R100 ;  /* 0x0000006411537220 */ /* 0x000fe20000410000 */
[----:B------:R1:W-:Y:S01]  /*7480*/  STS [R40+0x2144], R42 ;  /* 0x0021442a28007388 */ /* 0x0003e20000000800 */
[----:B------:R-:W-:Y:S01]  /*7490*/  FMUL.FTZ R82, R18, R101 ;  /* 0x0000006512527220 */ /* 0x000fe20000410000 */
[----:B0-----:R-:W-:Y:S01]  /*74a0*/  FMUL.FTZ R41, R122, UR48 ;  /* 0x000000307a297c20 */ /* 0x001fe20008410000 */
[----:B------:R-:W-:Y:S01]  /*74b0*/  FMUL.FTZ R86, R16, R99 ;  /* 0x0000006310567220 */ /* 0x000fe20000410000 */
[----:B------:R0:W-:Y:S01]  /*74c0*/  STS [R40+0x2138], R43 ;  /* 0x0021382b28007388 */ /* 0x0001e20000000800 */
[----:B------:R-:W-:Y:S01]  /*74d0*/  FMUL.FTZ R87, R15, R98 ;  /* 0x000000620f577220 */ /* 0x000fe20000410000 */
[----:B-1----:R-:W-:Y:S01]  /*74e0*/  FMUL.FTZ R81, R123, UR48 ;  /* 0x000000307b517c20 */ /* 0x002fe20008410000 */
[----:B------:R-:W-:Y:S01]  /*74f0*/  FMUL.FTZ R41, R31, R41 ;  /* 0x000000291f297220 */ /* 0x000fe20000410000 */
[----:B------:R-:W-:Y:S01]  /*7500*/  FFMA.FTZ R104, R56, -R12, R128 ;  /* 0x8000000c38687223 */ /* 0x000fe20000010080 */
[----:B------:R-:W-:Y:S01]  /*7510*/  FFMA.FTZ R127, R55, -R11, R127 ;  /* 0x8000000b377f7223 */ /* 0x000fe2000001007f */
[----:B------:R-:W-:Y:S01]  /*7520*/  FMUL.FTZ R42, R120, UR48 ;  /* 0x00000030782a7c20 */ /* 0x000fe20008410000 */
[----:B------:R-:W-:Y:S01]  /*7530*/  FMUL.FTZ R81, R32, R81 ;  /* 0x0000005120517220 */ /* 0x000fe20000410000 */
[----:B------:R1:W-:Y:S01]  /*7540*/  STS [R40+0x2140], R41 ;  /* 0x0021402928007388 */ /* 0x0003e20000000800 */
[----:B------:R-:W-:Y:S01]  /*7550*/  FFMA.FTZ R126, R54, -R10, R126 ;  /* 0x8000000a367e7223 */ /* 0x000fe2000001007e */
[----:B0-----:R-:W-:Y:S01]  /*7560*/  FMUL.FTZ R43, R119, UR48 ;  /* 0x00000030772b7c20 */ /* 0x001fe20008410000 */
[----:B------:R-:W-:Y:S01]  /*7570*/  FMUL.FTZ R42, R29, R42 ;  /* 0x0000002a1d2a7220 */ /* 0x000fe20000410000 */
[----:B------:R0:W-:Y:S01]  /*7580*/  STS [R40+0x213c], R81 ;  /* 0x00213c5128007388 */ /* 0x0001e20000000800 */
[----:B------:R-:W-:Y:S01]  /*7590*/  FMUL.FTZ R107, R10, R93 ;  /* 0x0000005d0a6b7220 */ /* 0x000fe20000410000 */
[----:B------:R-:W-:Y:S01]  /*75a0*/  FMUL.FTZ R43, R28, R43 ;  /* 0x0000002b1c2b7220 */ /* 0x000fe20000410000 */
[----:B------:R-:W-:Y:S01]  /*75b0*/  FMUL.FTZ R106, R9, R92 ;  /* 0x0000005c096a7220 */ /* 0x000fe20000410000 */
[----:B------:R0:W-:Y:S01]  /*75c0*/  STS [R40+0x2148], R42 ;  /* 0x0021482a28007388 */ /* 0x0001e20000000800 */
[----:B------:R-:W-:Y:S01]  /*75d0*/  FMUL.FTZ R109, R7, R90 ;  /* 0x0000005a076d7220 */ /* 0x000fe20000410000 */
[----:B-1----:R-:W-:Y:S01]  /*75e0*/  FFMA.FTZ R41, R82, R150, RZ ;  /* 0x0000009652297223 */ /* 0x002fe200000100ff */
[----:B------:R-:W1:Y:S01]  /*75f0*/  S2UR UR28, SR_CTAID.X ;  /* 0x00000000001c79c3 */ /* 0x000e620000002500 */
[----:B------:R0:W-:Y:S01]  /*7600*/  STS [R40+0x214c], R43 ;  /* 0x00214c2b28007388 */ /* 0x0001e20000000800 */
[----:B------:R-:W-:Y:S01]  /*7610*/  FFMA.FTZ R125, R53, -R9, R125 ;  /* 0x80000009357d7223 */ /* 0x000fe2000001007d */
[----:B------:R-:W-:Y:S01]  /*7620*/  FFMA.FTZ R41, R83, R133, R41 ;  /* 0x0000008553297223 */ /* 0x000fe20000010029 */
[----:B0-----:R-:W-:Y:S01]  /*7630*/  FMUL.FTZ R81, R14, R97 ;  /* 0x000000610e517220 */ /* 0x001fe20000410000 */
[----:B------:R-:W-:Y:S01]  /*7640*/  FMUL.FTZ R108, R95, UR51 ;  /* 0x000000335f6c7c20 */ /* 0x000fe20008410000 */
[----:B------:R-:W-:Y:S01]  /*7650*/  IADD3 R118, PT, PT, R79, 0x100, RZ ;  /* 0x000001004f767810 */ /* 0x000fe20007ffe0ff */
[----:B------:R-:W-:Y:S01]  /*7660*/  FFMA.FTZ R41, R86, R132, R41 ;  /* 0x0000008456297223 */ /* 0x000fe20000010029 */
[----:B------:R-:W-:Y:S01]  /*7670*/  FMUL.FTZ R42, R13, R96 ;  /* 0x000000600d2a7220 */ /* 0x000fe20000410000 */
[----:B------:R-:W-:Y:S01]  /*7680*/  FFMA.FTZ R84, R28, R84, R103 ;  /* 0x000000541c547223 */ /* 0x000fe20000010067 */
[----:B------:R-:W-:Y:S01]  /*7690*/  FMUL.FTZ R102, R94, UR51 ;  /* 0x000000335e667c20 */ /* 0x000fe20008410000 */
[----:B------:R-:W-:Y:S01]  /*76a0*/  FMUL.FTZ R40, R12, R95 ;  /* 0x0000005f0c287220 */ /* 0x000fe20000410000 */
[----:B------:R-:W-:Y:S01]  /*76b0*/  FMUL.FTZ R43, R11, R94 ;  /* 0x0000005e0b2b7220 */ /* 0x000fe20000410000 */
[----:B------:R-:W-:-:S04]  /*76c0*/  FFMA.FTZ R41, R87, R131, R41 ;  /* 0x0000008357297223 */ /* 0x000fc80000010029 */
[----:B------:R-:W-:-:S04]  /*76d0*/  FFMA.FTZ R41, R81, R130, R41 ;  /* 0x0000008251297223 */ /* 0x000fc80000010029 */
[----:B------:R-:W-:-:S04]  /*76e0*/  FFMA.FTZ R41, R42, R129, R41 ;  /* 0x000000812a297223 */ /* 0x000fc80000010029 */
[C---:B------:R-:W-:Y:S01]  /*76f0*/  FFMA.FTZ R41, R40.reuse, R104, R41 ;  /* 0x0000006828297223 */ /* 0x040fe20000010029 */
[----:B--2---:R-:W-:Y:S01]  /*7700*/  FADD.FTZ R156, R40, R156 ;  /* 0x0000009c289c7221 */ /* 0x004fe20000010000 */
[----:B---3--:R-:W-:-:S04]  /*7710*/  FADD.FTZ R155, R43, R155 ;  /* 0x0000009b2b9b7221 */ /* 0x008fc80000010000 */
[----:B------:R-:W-:Y:S04]  /*7720*/  STL [R1+0x24], R156 ;  /* 0x0000249c01007387 */ /* 0x000fe80000100800 */
[----:B------:R-:W-:Y:S04]  /*7730*/  STL [R1+0x20], R155 ;  /* 0x0000209b01007387 */ /* 0x000fe80000100800 */
[----:B------:R-:W2:Y:S01]  /*7740*/  LDL.LU R113, [R1+0xc] ;  /* 0x00000c0001717983 */ /* 0x000ea20000300800 */
[----:B------:R-:W-:Y:S02]  /*7750*/  FFMA.FTZ R43, R43, R127, R41 ;  /* 0x0000007f2b2b7223 */ /* 0x000fe40000010029 */
[----:B------:R-:W1:Y:S02]  /*7760*/  LDC.64 R40, c[0x0][0x4d8] ;  /* 0x00013600ff287b82 */ /* 0x000e640000000a00 */
[C---:B------:R-:W-:Y:S01]  /*7770*/  FFMA.FTZ R43, R107.reuse, R126, R43 ;  /* 0x0000007e6b2b7223 */ /* 0x040fe2000001002b */
[----:B----4-:R-:W-:Y:S01]  /*7780*/  FADD.FTZ R153, R107, R153 ;  /* 0x000000996b997221 */ /* 0x010fe20000010000 */
[----:B------:R-:W-:-:S04]  /*7790*/  FMUL.FTZ R107, R8, R91 ;  /* 0x0000005b086b7220 */ /* 0x000fc80000410000 */
[----:B------:R-:W-:Y:S01]  /*77a0*/  STL [R1+0x1c], R153 ;  /* 0x00001c9901007387 */ /* 0x000fe20000100800 */
[----:B-----5:R-:W-:-:S05]  /*77b0*/  FADD.FTZ R152, R106, R152 ;  /* 0x000000986a987221 */ /* 0x020fca0000010000 */
[----:B------:R-:W-:Y:S01]  /*77c0*/  STL [R1+0x18], R152 ;  /* 0x0000189801007387 */ /* 0x000fe20000100800 */
[----:B------:R-:W-:-:S03]  /*77d0*/  FADD.FTZ R151, R107, R151 ;  /* 0x000000976b977221 */ /* 0x000fc60000010000 */
[----:B------:R-:W3:Y:S04]  /*77e0*/  LDL.LU R112, [R1+0x8] ;  /* 0x0000080001707983 */ /* 0x000ee80000300800 */
[----:B------:R-:W-:Y:S04]  /*77f0*/  STL [R1+0x14], R151 ;  /* 0x0000149701007387 */ /* 0x000fe80000100800 */
[----:B------:R-:W4:Y:S01]  /*7800*/  LDL.LU R114, [R1+0x4] ;  /* 0x0000040001727983 */ /* 0x000f220000300800 */
[----:B------:R-:W-:Y:S01]  /*7810*/  FADD.FTZ R111, R42, R111 ;  /* 0x0000006f2a6f7221 */ /* 0x000fe20000010000 */
[----:B------:R-:W-:-:S04]  /*7820*/  FADD.FTZ R110, R109, R110 ;  /* 0x0000006e6d6e7221 */ /* 0x000fc80000010000 */
[----:B------:R-:W-:Y:S04]  /*7830*/  STL [R1+0x28], R111 ;  /* 0x0000286f01007387 */ /* 0x000fe80000100800 */
[----:B------:R0:W-:Y:S02]  /*7840*/  STL [R1+0x10], R110 ;  /* 0x0000106e01007387 */ /* 0x0001e40000100800 */
[----:B0-----:R-:W-:Y:S01]  /*7850*/  FMUL.FTZ R110, R6, R89 ;  /* 0x00000059066e7220 */ /* 0x001fe20000410000 */
[----:B------:R-:W-:Y:S01]  /*7860*/  FFMA.FTZ R124, R52, -R8, R124 ;  /* 0x80000008347c7223 */ /* 0x000fe2000001007c */
[----:B------:R-:W-:Y:S01]  /*7870*/  FFMA.FTZ R123, R51, -R7, R123 ;  /* 0x80000007337b7223 */ /* 0x000fe2000001007b */
[----:B------:R-:W-:Y:S01]  /*7880*/  USHF.R.S32.HI UR48, URZ, 0x1f, UR10 ;  /* 0x0000001fff307899 */ /* 0x000fe2000801140a */
[----:B------:R-:W-:Y:S01]  /*7890*/  FFMA.FTZ R121, R49, -R5, R121 ;  /* 0x8000000531797223 */ /* 0x000fe20000010079 */
[----:B------:R-:W-:Y:S01]  /*78a0*/  FFMA.FTZ R120, R48, -R4, R120 ;  /* 0x8000000430787223 */ /* 0x000fe20000010078 */
[----:B------:R-:W-:Y:S01]  /*78b0*/  FMUL.FTZ R105, R93, UR51 ;  /* 0x000000335d697c20 */ /* 0x000fe20008410000 */
[----:B------:R-:W-:Y:S01]  /*78c0*/  FFMA.FTZ R119, R47, -R3, R119 ;  /* 0x800000032f777223 */ /* 0x000fe20000010077 */
[----:B------:R-:W-:Y:S01]  /*78d0*/  FMUL.FTZ R117, R149, UR51 ;  /* 0x0000003395757c20 */ /* 0x000fe20008410000 */
[----:B------:R-:W-:Y:S01]  /*78e0*/  BSSY.RECONVERGENT B0, `(.L_x_426) ;  /* 0x000004a000007945 */ /* 0x000fe20003800200 */
[----:B------:R-:W-:Y:S01]  /*78f0*/  ISETP.GE.AND P4, PT, R80, 0x101, PT ;  /* 0x000001015000780c */ /* 0x000fe20003f86270 */
[----:B------:R-:W-:Y:S01]  /*7900*/  FMUL.FTZ R116, R96, UR51 ;  /* 0x0000003360747c20 */ /* 0x000fe20008410000 */
[----:B------:R-:W-:Y:S01]  /*7910*/  FMUL.FTZ R115, R97, UR51 ;  /* 0x0000003361737c20 */ /* 0x000fe20008410000 */
[----:B------:R-:W-:Y:S01]  /*7920*/  BAR.SYNC.DEFER_BLOCKING 0x0 ;  /* 0x0000000000007b1d */ /* 0x000fe20000010000 */
[----:B--2---:R-:W-:-:S05]  /*7930*/  FADD.FTZ R113, R110, R113 ;  /* 0x000000716e717221 */ /* 0x004fca0000010000 */
[----:B------:R0:W-:Y:S04]  /*7940*/  STL [R1+0xc], R113 ;  /* 0x00000c7101007387 */ /* 0x0001e80000100800 */
[----:B0-----:R-:W2:Y:S01]  /*7950*/  LDL.LU R113, [R1] ;  /* 0x0000000001717983 */ /* 0x001ea20000300800 */
[----:B------:R-:W-:-:S04]  /*7960*/  FFMA.FTZ R43, R106, R125, R43 ;  /* 0x0000007d6a2b7223 */ /* 0x000fc8000001002b */
[----:B------:R-:W-:Y:S01]  /*7970*/  FFMA.FTZ R43, R107, R124, R43 ;  /* 0x0000007c6b2b7223 */ /* 0x000fe2000001002b */
[----:B------:R-:W-:-:S03]  /*7980*/  IMAD.MOV.U32 R42, RZ, RZ, R79 ;  /* 0x000000ffff2a7224 */ /* 0x000fc600078e004f */
[----:B------:R-:W-:Y:S01]  /*7990*/  FFMA.FTZ R109, R109, R123, R43 ;  /* 0x0000007b6d6d7223 */ /* 0x000fe2000001002b */
[----:B------:R-:W-:Y:S02]  /*79a0*/  HFMA2 R43, -RZ, RZ, 0, 0 ;  /* 0x00000000ff2b7431 */ /* 0x000fe400000001ff */
[----:B------:R-:W-:Y:S01]  /*79b0*/  FMUL.FTZ R104, R104, R108 ;  /* 0x0000006c68687220 */ /* 0x000fe20000410000 */
[----:B------:R-:W-:Y:S01]  /*79c0*/  FMUL.FTZ R108, R90, UR51 ;  /* 0x000000335a6c7c20 */ /* 0x000fe20008410000 */
[----:B-1----:R-:W-:Y:S02]  /*79d0*/  IMAD R111, R41, UR28, RZ ;  /* 0x0000001c296f7c24 */ /* 0x002fe4000f8e02ff */
[----:B------:R-:W-:-:S04]  /*79e0*/  IMAD.WIDE.U32 R42, R40, UR28, R42 ;  /* 0x0000001c282a7c25 */ /* 0x000fc8000f8e002a */
[----:B------:R-:W-:Y:S01]  /*79f0*/  FMUL.FTZ R107, R123, R108 ;  /* 0x0000006c7b6b7220 */ /* 0x000fe20000410000 */
[----:B------:R-:W-:Y:S01]  /*7a00*/  FFMA.FTZ R41, R50, -R6, R122 ;  /* 0x8000000632297223 */ /* 0x000fe2000001007a */
[----:B------:R-:W-:Y:S01]  /*7a10*/  FMUL.FTZ R108, R89, UR51 ;  /* 0x00000033596c7c20 */ /* 0x000fe20008410000 */
[----:B------:R-:W-:Y:S01]  /*7a20*/  IADD3 R43, PT, PT, R43, R111, RZ ;  /* 0x0000006f2b2b7210 */ /* 0x000fe20007ffe0ff */
[----:B------:R-:W-:Y:S02]  /*7a30*/  VIADD R111, R79, 0x80 ;  /* 0x000000804f6f7836 */ /* 0x000fe40000000000 */
[----:B------:R-:W-:Y:S01]  /*7a40*/  FMUL.FTZ R108, R41, R108 ;  /* 0x0000006c296c7220 */ /* 0x000fe20000410000 */
[----:B------:R-:W-:Y:S02]  /*7a50*/  FFMA.FTZ R41, R110, R41, R109 ;  /* 0x000000296e297223 */ /* 0x000fe4000001006d */
[----:B------:R-:W-:-:S04]  /*7a60*/  LEA.HI R109, R111, R79, RZ, 0x1b ;  /* 0x0000004f6f6d7211 */ /* 0x000fc800078fd8ff */
[----:B------:R-:W-:Y:S02]  /*7a70*/  LEA R111, R109, UR32, 0x2 ;  /* 0x000000206d6f7c11 */ /* 0x000fe4000f8e10ff */
[----:B------:R-:W-:-:S04]  /*7a80*/  MOV R40, UR42 ;  /* 0x0000002a00287c02 */ /* 0x000fc80008000f00 */
[----:B------:R-:W0:Y:S01]  /*7a90*/  LDS R111, [R111+0x2310] ;  /* 0x002310006f6f7984 */ /* 0x000e220000000800 */
[----:B------:R-:W-:Y:S01]  /*7aa0*/  UIMAD UR48, UR48, UR42, URZ ;  /* 0x0000002a303072a4 */ /* 0x000fe2000f8e02ff */
[----:B------:R-:W-:-:S04]  /*7ab0*/  IMAD.WIDE.U32 R42, R40, UR10, R42 ;  /* 0x0000000a282a7c25 */ /* 0x000fc8000f8e002a */
[----:B------:R-:W-:Y:S01]  /*7ac0*/  FMUL.FTZ R109, R5, R88 ;  /* 0x00000058056d7220 */ /* 0x000fe20000410000 */
[----:B------:R-:W-:Y:S01]  /*7ad0*/  UIMAD UR48, UR10, UR43, UR48 ;  /* 0x0000002b0a3072a4 */ /* 0x000fe2000f8e0230 */
[----:B------:R-:W-:Y:S02]  /*7ae0*/  IADD3 R40, P3, PT, R42, UR29, RZ ;  /* 0x0000001d2a287c10 */ /* 0x000fe4000ff7e0ff */
[C---:B---3--:R-:W-:Y:S01]  /*7af0*/  FADD.FTZ R112, R109.reuse, R112 ;  /* 0x000000706d707221 */ /* 0x048fe20000010000 */
[----:B------:R-:W-:Y:S01]  /*7b00*/  FFMA.FTZ R42, R109, R121, R41 ;  /* 0x000000796d2a7223 */ /* 0x000fe20000010029 */
[----:B------:R-:W-:Y:S02]  /*7b10*/  MOV R109, UR44 ;  /* 0x0000002c006d7c02 */ /* 0x000fe40008000f00 */
[----:B------:R-:W-:-:S03]  /*7b20*/  IADD3.X R41, PT, PT, R43, UR48, RZ, P3, !PT ;  /* 0x000000302b297c10 */ /* 0x000fc60009ffe4ff */
[----:B------:R-:W-:Y:S01]  /*7b30*/  IMAD.WIDE.U32 R40, R109, UR8, R40 ;  /* 0x000000086d287c25 */ /* 0x000fe2000f8e0028 */
[----:B------:R-:W-:Y:S01]  /*7b40*/  MOV R109, UR45 ;  /* 0x0000002d006d7c02 */ /* 0x000fe20008000f00 */
[----:B------:R1:W-:Y:S02]  /*7b50*/  STL [R1+0x8], R112 ;  /* 0x0000087001007387 */ /* 0x0003e40000100800 */
[----:B------:R-:W-:Y:S02]  /*7b60*/  FMUL.FTZ R43, R4, R148 ;  /* 0x00000094042b7220 */ /* 0x000fe40000410000 */
[----:B------:R-:W-:Y:S02]  /*7b70*/  IMAD R41, R109, UR8, R41 ;  /* 0x000000086d297c24 */ /* 0x000fe4000f8e0229 */
[----:B------:R-:W-:Y:S01]  /*7b80*/  FMUL.FTZ R109, R3, R149 ;  /* 0x00000095036d7220 */ /* 0x000fe20000410000 */
[----:B----4-:R-:W-:Y:S01]  /*7b90*/  FADD.FTZ R114, R43, R114 ;  /* 0x000000722b727221 */ /* 0x010fe20000010000 */
[----:B-1----:R-:W-:Y:S01]  /*7ba0*/  FMUL.FTZ R112, R148, UR51 ;  /* 0x0000003394707c20 */ /* 0x002fe20008410000 */
[----:B------:R-:W-:-:S03]  /*7bb0*/  FMUL.FTZ R103, R92, UR51 ;  /* 0x000000335c677c20 */ /* 0x000fc60008410000 */
[----:B------:R-:W-:Y:S01]  /*7bc0*/  FMUL.FTZ R112, R120, R112 ;  /* 0x0000007078707220 */ /* 0x000fe20000410000 */
[----:B------:R-:W-:Y:S01]  /*7bd0*/  FFMA.FTZ R120, R43, R120, R42 ;  /* 0x000000782b787223 */ /* 0x000fe2000001002a */
[----:B------:R-:W-:Y:S01]  /*7be0*/  LEA R42, P3, R40, UR46, 0x2 ;  /* 0x0000002e282a7c11 */ /* 0x000fe2000f8610ff */
[----:B------:R-:W-:Y:S01]  /*7bf0*/  FMUL.FTZ R106, R91, UR51 ;  /* 0x000000335b6a7c20 */ /* 0x000fe20008410000 */
[----:B------:R-:W-:Y:S01]  /*7c00*/  FMUL.FTZ R110, R88, UR51 ;  /* 0x00000033586e7c20 */ /* 0x000fe20008410000 */
[----:B------:R-:W-:Y:S01]  /*7c10*/  LEA.HI R118, R118, R79, RZ, 0x1b ;  /* 0x0000004f76767211 */ /* 0x000fe200078fd8ff */
        /* <DEDUP_REMOVED lines=10> */
[----:B------:R-:W-:Y:S01]  /*7cc0*/  ISETP.GE.AND P3, PT, R80, 0x81, PT ;  /* 0x000000815000780c */ /* 0x000fe20003f66270 */
[----:B-1----:R-:W-:Y:S01]  /*7cd0*/  FMUL.FTZ R114, R98, UR51 ;  /* 0x0000003362727c20 */ /* 0x002fe20008410000 */
        /* <DEDUP_REMOVED lines=10> */
.L_x_427:
[----:B------:R-:W-:Y:S05]  /*7d80*/  BSYNC.RECONVERGENT B0 ;  /* 0x0000000000007941 */ /* 0x000fea0003800200 */
.L_x_426:
[----:B------:R-:W-:Y:S04]  /*7d90*/  BSSY.RECONVERGENT B0, `(.L_x_428) ;  /* 0x0000003000007945 */ /* 0x000fe80003800200 */
[----:B------:R-:W-:Y:S05]  /*7da0*/  @!P3 BRA `(.L_x_429) ;  /* 0x000000000004b947 */ /* 0x000fea0003800000 */
[----:B------:R1:W-:Y:S02]  /*7db0*/  REDG.E.ADD.F32.FTZ.RN.STRONG.GPU desc[UR34][R42.64+0x200], R111 ;  /* 0x0002006f2a0079a6 */ /* 0x0003e4000c12f322 */
.L_x_429:
[----:B------:R-:W-:Y:S05]  /*7dc0*/  BSYNC.RECONVERGENT B0 ;  /* 0x0000000000007941 */ /* 0x000fea0003800200 */
.L_x_428:
[----:B------:R-:W2:Y:S01]  /*7dd0*/  LDS R118, [R118+0x2510] ;  /* 0x0025100076767984 */ /* 0x000ea20000000800 */
[----:B------:R-:W-:Y:S01]  /*7de0*/  BSSY.RECONVERGENT B0, `(.L_x_430) ;  /* 0x0000004000007945 */ /* 0x000fe20003800200 */
[----:B-1----:R-:W-:-:S03]  /*7df0*/  VIADD R111, R79, 0x180 ;  /* 0x000001804f6f7836 */ /* 0x002fc60000000000 */
[----:B------:R-:W-:Y:S05]  /*7e00*/  @!P4 BRA `(.L_x_431) ;  /* 0x000000000004c947 */ /* 0x000fea0003800000 */
[----:B--2---:R1:W-:Y:S02]  /*7e10*/  REDG.E.ADD.F32.FTZ.RN.STRONG.GPU desc[UR34][R42.64+0x400], R118 ;  /* 0x000400762a0079a6 */ /* 0x0043e4000c12f322 */
.L_x_431:
[----:B------:R-:W-:Y:S05]  /*7e20*/  BSYNC.RECONVERGENT B0 ;  /* 0x0000000000007941 */ /* 0x000fea0003800200 */
.L_x_430:
[-C--:B------:R-:W-:Y:S01]  /*7e30*/  LEA.HI R111, R111, R79.reuse, RZ, 0x1b ;  /* 0x0000004f6f6f7211 */ /* 0x080fe200078fd8ff */
[----:B------:R-:W-:Y:S01]  /*7e40*/  BSSY.RECONVERGENT B0, `(.L_x_432) ;  /* 0x000000f000007945 */ /* 0x000fe20003800200 */
[----:B------:R-:W-:Y:S02]  /*7e50*/  ISETP.GE.AND P2, PT, R80, 0x181, PT ;  /* 0x000001815000780c */ /* 0x000fe40003f46270 */
[----:B------:R-:W-:Y:S02]  /*7e60*/  LEA R111, R111, UR32, 0x2 ;  /* 0x000000206f6f7c11 */ /* 0x000fe4000f8e10ff */
[C---:B-12---:R-:W-:Y:S02]  /*7e70*/  IADD3 R118, PT, PT, R79.reuse, 0x200, RZ ;  /* 0x000002004f767810 */ /* 0x046fe40007ffe0ff */
[----:B0-----:R-:W-:Y:S02]  /*7e80*/  IADD3 R119, PT, PT, R79, 0x280, RZ ;  /* 0x000002804f777810 */ /* 0x001fe40007ffe0ff */
[----:B------:R-:W0:Y:S01]  /*7e90*/  LDS R111, [R111+0x2710] ;  /* 0x002710006f6f7984 */ /* 0x000e220000000800 */
[----:B------:R-:W-:-:S02]  /*7ea0*/  LEA.HI R118, R118, R79, RZ, 0x1b ;  /* 0x0000004f76767211 */ /* 0x000fc400078fd8ff */
[C---:B------:R-:W-:Y:S02]  /*7eb0*/  ISETP.GE.AND P3, PT, R80.reuse, 0x201, PT ;  /* 0x000002015000780c */ /* 0x040fe40003f66270 */
[C---:B------:R-:W-:Y:S02]  /*7ec0*/  ISETP.GE.AND P4, PT, R80.reuse, 0x281, PT ;  /* 0x000002815000780c */ /* 0x040fe40003f86270 */
[----:B------:R-:W-:Y:S02]  /*7ed0*/  ISETP.GE.AND P5, PT, R80, 0x301, PT ;  /* 0x000003015000780c */ /* 0x000fe40003fa6270 */
[----:B------:R-:W-:Y:S02]  /*7ee0*/  LEA R118, R118, UR32, 0x2 ;  /* 0x0000002076767c11 */ /* 0x000fe4000f8e10ff */
[----:B------:R-:W-:Y:S02]  /*7ef0*/  LEA.HI R119, R119, R79, RZ, 0x1b ;  /* 0x0000004f77777211 */ /* 0x000fe400078fd8ff */
[----:B------:R-:W-:Y:S01]  /*7f00*/  IADD3 R120, PT, PT, R79, 0x300, RZ ;  /* 0x000003004f787810 */ /* 0x000fe20007ffe0ff */
[----:B------:R-:W-:Y:S06]  /*7f10*/  @!P2 BRA `(.L_x_433) ;  /* 0x000000000004a947 */ /* 0x000fec0003800000 */
[----:B0-----:R1:W-:Y:S02]  /*7f20*/  REDG.E.ADD.F32.FTZ.RN.STRONG.GPU desc[UR34][R42.64+0x600], R111 ;  /* 0x0006006f2a0079a6 */ /* 0x0013e4000c12f322 */
.L_x_433:
[----:B------:R-:W-:Y:S05]  /*7f30*/  BSYNC.RECONVERGENT B0 ;  /* 0x0000000000007941 */ /* 0x000fea0003800200 */
.L_x_432:
[----:B------:R-:W2:Y:S01]  /*7f40*/  LDS R118, [R118+0x2910] ;  /* 0x0029100076767984 */ /* 0x000ea20000000800 */
[----:B------:R-:W-:Y:S01]  /*7f50*/  BSSY.RECONVERGENT B0, `(.L_x_434) ;  /* 0x0000005000007945 */ /* 0x000fe20003800200 */
[----:B01----:R-:W-:Y:S02]  /*7f60*/  LEA.HI R111, R120, R79, RZ, 0x1b ;  /* 0x0000004f786f7211 */ /* 0x003fe400078fd8ff */
[----:B------:R-:W-:Y:S01]  /*7f70*/  LEA R119, R119, UR32, 0x2 ;  /* 0x0000002077777c11 */ /* 0x000fe2000f8e10ff */
[----:B------:R-:W-:Y:S06]  /*7f80*/  @!P3 BRA `(.L_x_435) ;  /* 0x000000000004b947 */ /* 0x000fec0003800000 */
[----:B--2---:R0:W-:Y:S02]  /*7f90*/  REDG.E.ADD.F32.FTZ.RN.STRONG.GPU desc[UR34][R42.64+0x800], R118 ;  /* 0x000800762a0079a6 */ /* 0x0041e4000c12f322 */
.L_x_435:
[----:B------:R-:W-:Y:S05]  /*7fa0*/  BSYNC.RECONVERGENT B0 ;  /* 0x0000000000007941 */ /* 0x000fea0003800200 */
.L_x_434:
[----:B------:R-:W1:Y:S01]  /*7fb0*/  LDS R119, [R119+0x2b10] ;  /* 0x002b100077777984 */ /* 0x000e620000000800 */
[----:B------:R-:W-:Y:S01]  /*7fc0*/  BSSY.RECONVERGENT B0, `(.L_x_436) ;  /* 0x0000004000007945 */ /* 0x000fe20003800200 */
[----:B------:R-:W-:-:S03]  /*7fd0*/  LEA R111, R111, UR32, 0x2 ;  /* 0x000000206f6f7c11 */ /* 0x000fc6000f8e10ff */
[----:B------:R-:W-:Y:S05]  /*7fe0*/  @!P4 BRA `(.L_x_437) ;  /* 0x000000000004c947 */ /* 0x000fea0003800000 */
[----:B-1----:R3:W-:Y:S02]  /*7ff0*/  REDG.E.ADD.F32.FTZ.RN.STRONG.GPU desc[UR34][R42.64+0xa00], R119 ;  /* 0x000a00772a0079a6 */ /* 0x0027e4000c12f322 */
.L_x_437:
[----:B------:R-:W-:Y:S05]  /*8000*/  BSYNC.RECONVERGENT B0 ;  /* 0x0000000000007941 */ /* 0x000fea0003800200 */
.L_x_436:
[----:B------:R-:W4:Y:S01]  /*8010*/  LDS R111, [R111+0x2d10] ;  /* 0x002d10006f6f7984 */ /* 0x000f220000000800 */
[----:B------:R-:W-:Y:S01]  /*8020*/  BSSY.RECONVERGENT B0, `(.L_x_438) ;  /* 0x0000004000007945 */ /* 0x000fe20003800200 */
[----:B0-2---:R-:W-:-:S03]  /*8030*/  VIADD R118, R79, 0x380 ;  /* 0x000003804f767836 */ /* 0x005fc60000000000 */
[----:B------:R-:W-:Y:S05]  /*8040*/  @!P5 BRA `(.L_x_439) ;  /* 0x000000000004d947 */ /* 0x000fea0003800000 */
[----:B----4-:R0:W-:Y:S02]  /*8050*/  REDG.E.ADD.F32.FTZ.RN.STRONG.GPU desc[UR34][R42.64+0xc00], R111 ;  /* 0x000c006f2a0079a6 */ /* 0x0101e4000c12f322 */
.L_x_439:
[----:B------:R-:W-:Y:S05]  /*8060*/  BSYNC.RECONVERGENT B0 ;  /* 0x0000000000007941 */ /* 0x000fea0003800200 */
.L_x_438:
        /* <DEDUP_REMOVED lines=16> */
.L_x_441:
[----:B------:R-:W-:Y:S05]  /*8170*/  BSYNC.RECONVERGENT B0 ;  /* 0x0000000000007941 */ /* 0x000fea0003800200 */
.L_x_440:
[----:B------:R-:W2:Y:S01]  /*8180*/  LDS R118, [R118+0x3110] ;  /* 0x0031100076767984 */ /* 0x000ea20000000800 */
[----:B------:R-:W-:Y:S01]  /*8190*/  BSSY.RECONVERGENT B0, `(.L_x_442) ;  /* 0x0000005000007945 */ /* 0x000fe20003800200 */
[----:B01----:R-:W-:Y:S02]  /*81a0*/  LEA.HI R111, R120, R79, RZ, 0x1b ;  /* 0x0000004f786f7211 */ /* 0x003fe400078fd8ff */
[----:B------:R-:W-:Y:S01]  /*81b0*/  LEA R119, R119, UR32, 0x2 ;  /* 0x0000002077777c11 */ /* 0x000fe2000f8e10ff */
[----:B------:R-:W-:Y:S06]  /*81c0*/  @!P3 BRA `(.L_x_443) ;  /* 0x000000000004b947 */ /* 0x000fec0003800000 */
[----:B--2---:R0:W-:Y:S02]  /*81d0*/  REDG.E.ADD.F32.FTZ.RN.STRONG.GPU desc[UR34][R42.64+0x1000], R118 ;  /* 0x001000762a0079a6 */ /* 0x0041e4000c12f322 */
.L_x_443:
[----:B------:R-:W-:Y:S05]  /*81e0*/  BSYNC.RECONVERGENT B0 ;  /* 0x0000000000007941 */ /* 0x000fea0003800200 */
.L_x_442:
[----:B------:R-:W1:Y:S01]  /*81f0*/  LDS R119, [R119+0x3310] ;  /* 0x0033100077777984 */ /* 0x000e620000000800 */
[----:B------:R-:W-:Y:S01]  /*8200*/  BSSY.RECONVERGENT B0, `(.L_x_444) ;  /* 0x0000004000007945 */ /* 0x000fe20003800200 */
[----:B------:R-:W-:-:S03]  /*8210*/  LEA R111, R111, UR32, 0x2 ;  /* 0x000000206f6f7c11 */ /* 0x000fc6000f8e10ff */
[----:B------:R-:W-:Y:S05]  /*8220*/  @!P4 BRA `(.L_x_445) ;  /* 0x000000000004c947 */ /* 0x000fea0003800000 */
[----:B-1----:R3:W-:Y:S02]  /*8230*/  REDG.E.ADD.F32.FTZ.RN.STRONG.GPU desc[UR34][R42.64+0x1200], R119 ;  /* 0x001200772a0079a6 */ /* 0x0027e4000c12f322 */
.L_x_445:
[----:B------:R-:W-:Y:S05]  /*8240*/  BSYNC.RECONVERGENT B0 ;  /* 0x0000000000007941 */ /* 0x000fea0003800200 */
.L_x_444:
[----:B------:R-:W4:Y:S01]  /*8250*/  LDS R111, [R111+0x3510] ;  /* 0x003510006f6f7984 */ /* 0x000f220000000800 */
[----:B------:R-:W-:Y:S01]  /*8260*/  BSSY.RECONVERGENT B0, `(.L_x_446) ;  /* 0x0000005000007945 */ /* 0x000fe20003800200 */
[C---:B0-2---:R-:W-:Y:S01]  /*8270*/  IADD3 R118, PT, PT, R79.reuse, 0x580, RZ ;  /* 0x000005804f767810 */ /* 0x045fe20007ffe0ff */
[----:B-1-3--:R-:W-:Y:S02]  /*8280*/  VIADD R119, R79, 0x600 ;  /* 0x000006004f777836 */ /* 0x00afe40000000000 */
[----:B------:R-:W-:Y:S05]  /*8290*/  @!P5 BRA `(.L_x_447) ;  /* 0x000000000004d947 */ /* 0x000fea0003800000 */
[----:B----4-:R0:W-:Y:S02]  /*82a0*/  REDG.E.ADD.F32.FTZ.RN.STRONG.GPU desc[UR34][R42.64+0x1400], R111 ;  /* 0x0014006f2a0079a6 */ /* 0x0101e4000c12f322 */
.L_x_447:
[----:B------:R-:W-:Y:S05]  /*82b0*/  BSYNC.RECONVERGENT B0 ;  /* 0x0000000000007941 */ /* 0x000fea0003800200 */
.L_x_446:
[-C--:B------:R-:W-:Y:S01]  /*82c0*/  LEA.HI R118, R118, R79.reuse, RZ, 0x1b ;  /* 0x0000004f76767211 */ /* 0x080fe200078fd8ff */
[----:B------:R-:W-:Y:S01]  /*82d0*/  BSSY.RECONVERGENT B0, `(.L_x_448) ;  /* 0x000000f000007945 */ /* 0x000fe20003800200 */
[----:B------:R-:W-:Y:S02]  /*82e0*/  ISETP.GE.AND P6, PT, R80, 0x581, PT ;  /* 0x000005815000780c */ /* 0x000fe40003fc6270 */
        /* <DEDUP_REMOVED lines=9> */
[----:B------:R-:W-:Y:S02]  /*8380*/  IADD3 R120, PT, PT, R79, 0x700, RZ ;  /* 0x000007004f787810 */ /* 0x000fe40007ffe0ff */
[----:B------:R-:W-:Y:S01]  /*8390*/  ISETP.GE.AND P5, PT, R80, 0x781, PT ;  /* 0x000007815000780c */ /* 0x000fe20003fa6270 */
[----:B------:R-:W-:-:S12]  /*83a0*/  @!P6 BRA `(.L_x_449) ;  /* 0x000000000004e947 */ /* 0x000fd80003800000 */
[----:B0-----:R1:W-:Y:S02]  /*83b0*/  REDG.E.ADD.F32.FTZ.RN.STRONG.GPU desc[UR34][R42.64+0x1600], R118 ;  /* 0x001600762a0079a6 */ /* 0x0013e4000c12f322 */
.L_x_449:
[----:B------:R-:W-:Y:S05]  /*83c0*/  BSYNC.RECONVERGENT B0 ;  /* 0x0000000000007941 */ /* 0x000fea0003800200 */
.L_x_448:
[----:B------:R-:W2:Y:S01]  /*83d0*/  LDS R119, [R119+0x3910] ;  /* 0x0039100077777984 */ /* 0x000ea20000000800 */
[----:B------:R-:W-:Y:S01]  /*83e0*/  BSSY.RECONVERGENT B0, `(.L_x_450) ;  /* 0x0000006000007945 */ /* 0x000fe20003800200 */
[----:B01----:R-:W-:Y:S02]  /*83f0*/  IADD3 R118, PT, PT, R79, 0x780, RZ ;  /* 0x000007804f767810 */ /* 0x003fe40007ffe0ff */
[----:B------:R-:W-:Y:S02]  /*8400*/  LEA.HI R80, R120, R79, RZ, 0x1b ;  /* 0x0000004f78507211 */ /* 0x000fe400078fd8ff */
[----:B------:R-:W-:Y:S01]  /*8410*/  LEA R111, R111, UR32, 0x2 ;  /* 0x000000206f6f7c11 */ /* 0x000fe2000f8e10ff */
[----:B------:R-:W-:Y:S06]  /*8420*/  @!P2 BRA `(.L_x_451) ;  /* 0x000000000004a947 */ /* 0x000fec0003800000 */
[----:B--2---:R0:W-:Y:S02]  /*8430*/  REDG.E.ADD.F32.FTZ.RN.STRONG.GPU desc[UR34][R42.64+0x1800], R119 ;  /* 0x001800772a0079a6 */ /* 0x0041e4000c12f322 */
.L_x_451:
[----:B------:R-:W-:Y:S05]  /*8440*/  BSYNC.RECONVERGENT B0 ;  /* 0x0000000000007941 */ /* 0x000fea0003800200 */
.L_x_450:
[----:B------:R-:W1:Y:S01]  /*8450*/  LDS R111, [R111+0x3b10] ;  /* 0x003b10006f6f7984 */ /* 0x000e620000000800 */
[----:B------:R-:W-:Y:S01]  /*8460*/  BSSY.RECONVERGENT B0, `(.L_x_452) ;  /* 0x0000005000007945 */ /* 0x000fe20003800200 */
[----:B------:R-:W-:Y:S02]  /*8470*/  LEA.HI R118, R118, R79, RZ, 0x1b ;  /* 0x0000004f76767211 */ /* 0x000fe400078fd8ff */
[----:B------:R-:W-:Y:S01]  /*8480*/  LEA R80, R80, UR32, 0x2 ;  /* 0x0000002050507c11 */ /* 0x000fe2000f8e10ff */
[----:B------:R-:W-:Y:S06]  /*8490*/  @!P3 BRA `(.L_x_453) ;  /* 0x000000000004b947 */ /* 0x000fec0003800000 */
[----:B-1----:R3:W-:Y:S02]  /*84a0*/  REDG.E.ADD.F32.FTZ.RN.STRONG.GPU desc[UR34][R42.64+0x1a00], R111 ;  /* 0x001a006f2a0079a6 */ /* 0x0027e4000c12f322 */
.L_x_453:
[----:B------:R-:W-:Y:S05]  /*84b0*/  BSYNC.RECONVERGENT B0 ;  /* 0x0000000000007941 */ /* 0x000fea0003800200 */
.L_x_452:
[----:B------:R-:W4:Y:S01]  /*84c0*/  LDS R80, [R80+0x3d10] ;  /* 0x003d100050507984 */ /* 0x000f220000000800 */
[----:B------:R-:W-:Y:S01]  /*84d0*/  BSSY.RECONVERGENT B0, `(.L_x_454) ;  /* 0x0000004000007945 */ /* 0x000fe20003800200 */
[----:B------:R-:W-:-:S03]  /*84e0*/  LEA R118, R118, UR32, 0x2 ;  /* 0x0000002076767c11 */ /* 0x000fc6000f8e10ff */
[----:B------:R-:W-:Y:S05]  /*84f0*/  @!P4 BRA `(.L_x_455) ;  /* 0x000000000004c947 */ /* 0x000fea0003800000 */
[----:B----4-:R4:W-:Y:S02]  /*8500*/  REDG.E.ADD.F32.FTZ.RN.STRONG.GPU desc[UR34][R42.64+0x1c00], R80 ;  /* 0x001c00502a0079a6 */ /* 0x0109e4000c12f322 */
.L_x_455:
[----:B------:R-:W-:Y:S05]  /*8510*/  BSYNC.RECONVERGENT B0 ;  /* 0x0000000000007941 */ /* 0x000fea0003800200 */
.L_x_454:
[----:B------:R-:W0:Y:S01]  /*8520*/  LDS R118, [R118+0x3f10] ;  /* 0x003f100076767984 */ /* 0x000e220000000800 */
[----:B------:R-:W-:Y:S04]  /*8530*/  BSSY.RECONVERGENT B0, `(.L_x_456) ;  /* 0x0000003000007945 */ /* 0x000fe80003800200 */
[----:B------:R-:W-:Y:S05]  /*8540*/  @!P5 BRA `(.L_x_457) ;  /* 0x000000000004d947 */ /* 0x000fea0003800000 */
[----:B0-----:R0:W-:Y:S02]  /*8550*/  REDG.E.ADD.F32.FTZ.RN.STRONG.GPU desc[UR34][R42.64+0x1e00], R118 ;  /* 0x001e00762a0079a6 */ /* 0x0011e4000c12f322 */
.L_x_457:
[----:B------:R-:W-:Y:S05]  /*8560*/  BSYNC.RECONVERGENT B0 ;  /* 0x0000000000007941 */ /* 0x000fea0003800200 */
.L_x_456:
[----:B------:R-:W5:Y:S04]  /*8570*/  LDL.LU R122, [R1+0x2c] ;  /* 0x00002c00017a7983 */ /* 0x000f680000300800 */
[----:B------:R-:W5:Y:S04]  /*8580*/  LDL.LU R121, [R1+0x30] ;  /* 0x0000300001797983 */ /* 0x000f680000300800 */
[----:B------:R-:W5:Y:S04]  /*8590*/  LDL.LU R120, [R1+0x34] ;  /* 0x0000340001787983 */ /* 0x000f680000300800 */
[----:B0-2---:R-:W2:Y:S04]  /*85a0*/  LDL.LU R119, [R1+0x38] ;  /* 0x0000380001777983 */ /* 0x005ea80000300800 */
[----:B------:R-:W2:Y:S01]  /*85b0*/  LDL.LU R118, [R1+0x3c] ;  /* 0x00003c0001767983 */ /* 0x000ea20000300800 */
[----:B------:R-:W-:Y:S01]  /*85c0*/  FMUL.FTZ R116, R129, R116 ;  /* 0x0000007481747220 */ /* 0x000fe20000410000 */
[----:B------:R-:W-:Y:S01]  /*85d0*/  FMUL.FTZ R115, R130, R115 ;  /* 0x0000007382737220 */ /* 0x000fe20000410000 */
[----:B------:R-:W-:Y:S01]  /*85e0*/  FFMA.FTZ R110, R49, R88, R110 ;  /* 0x00000058316e7223 */ /* 0x000fe2000001006e */
[----:B-1-3--:R-:W0:Y:S01]  /*85f0*/  S2R R111, SR_LANEID ;  /* 0x00000000006f7919 */ /* 0x00ae220000000000 */
[----:B------:R-:W-:Y:S01]  /*8600*/  FMUL.FTZ R114, R131, R114 ;  /* 0x0000007283727220 */ /* 0x000fe20000410000 */
[----:B------:R-:W-:Y:S01]  /*8610*/  FMUL.FTZ R113, R132, R113 ;  /* 0x0000007184717220 */ /* 0x000fe20000410000 */
[----:B------:R-:W-:Y:S01]  /*8620*/  FFMA.FTZ R117, R47, R149, R117 ;  /* 0x000000952f757223 */ /* 0x000fe20000010075 */
        /* <DEDUP_REMOVED lines=19> */
[----:B0-----:R-:W-:-:S13]  /*8760*/  ISETP.GT.AND P2, PT, R111, 0x1e, PT ;  /* 0x0000001e6f00780c */ /* 0x001fda0003f44270 */
        /* <DEDUP_REMOVED lines=16> */
[----:B------:R-:W-:Y:S01]  /*8870*/  FFMA.FTZ R43, R55, R94, R102 ;  /* 0x0000005e372b7223 */ /* 0x000fe20000010066 */
[----:B-1----:R-:W-:Y:S01]  /*8880*/  @!P2 FADD.FTZ R109, R109, R42 ;  /* 0x0000002a6d6da221 */ /* 0x002fe20000010000 */
[----:B------:R-:W-:-:S02]  /*8890*/  ISETP.NE.AND P2, PT, R111, RZ, PT ;  /* 0x000000ff6f00720c */ /* 0x000fc40003f45270 */
[----:B------:R-:W-:Y:S01]  /*88a0*/  SHFL.DOWN PT, R42, R84, 0x10, 0x1f ;  /* 0x0a001f00542a7f89 */ /* 0x000fe200000e0000 */
[----:B------:R-:W-:Y:S01]  /*88b0*/  FADD.FTZ R26, R43, R26 ;  /* 0x0000001a2b1a7221 */ /* 0x000fe20000010000 */
[----:B------:R-:W-:Y:S02]  /*88c0*/  FFMA.FTZ R43, R57, R96, R116 ;  /* 0x00000060392b7223 */ /* 0x000fe40000010074 */
[----:B------:R-:W0:Y:S02]  /*88d0*/  SHFL.DOWN PT, R80, R109, 0x10, 0x1f ;  /* 0x0a001f006d507f89 */ /* 0x000e2400000e0000 */
[----:B------:R-:W-:Y:S01]  /*88e0*/  FADD.FTZ R24, R43, R24 ;  /* 0x000000182b187221 */ /* 0x000fe20000010000 */
[----:B------:R-:W-:-:S04]  /*88f0*/  FFMA.FTZ R43, R59, R98, R114 ;  /* 0x000000623b2b7223 */ /* 0x000fc80000010072 */
[----:B------:R-:W-:Y:S01]  /*8900*/  FADD.FTZ R22, R43, R22 ;  /* 0x000000162b167221 */ /* 0x000fe20000010000 */
[----:B------:R-:W-:-:S04]  /*8910*/  @!P2 SHF.R.U32.HI R88, RZ, 0x2, R79 ;  /* 0x00000002ff58a819 */ /* 0x000fc8000001164f */
[----:B------:R-:W-:Y:S01]  /*8920*/  @!P2 LOP3.LUT R88, R88, 0xf8, RZ, 0xc0, !PT ;  /* 0x000000f85858a812 */ /* 0x000fe200078ec0ff */
[----:B0-----:R-:W-:Y:S01]  /*8930*/  FADD.FTZ R80, R109, R80 ;  /* 0x000000506d507221 */ /* 0x001fe20000010000 */
[----:B-----5:R-:W-:Y:S01]  /*8940*/  FADD.FTZ R122, R81, R122 ;  /* 0x0000007a517a7221 */ /* 0x020fe20000010000 */
[----:B------:R-:W-:Y:S01]  /*8950*/  FADD.FTZ R81, R84, R42 ;  /* 0x0000002a54517221 */ /* 0x000fe20000010000 */
[----:B------:R-:W-:Y:S01]  /*8960*/  FFMA.FTZ R42, R58, R97, R115 ;  /* 0x000000613a2a7223 */ /* 0x000fe20000010073 */
[----:B------:R-:W-:Y:S02]  /*8970*/  FADD.FTZ R121, R87, R121 ;  /* 0x0000007957797221 */ /* 0x000fe40000010000 */
[----:B------:R0:W-:Y:S01]  /*8980*/  STL [R1+0x2c], R122 ;  /* 0x00002c7a01007387 */ /* 0x0001e20000100800 */
[----:B------:R-:W-:Y:S01]  /*8990*/  FADD.FTZ R23, R42, R23 ;  /* 0x000000172a177221 */ /* 0x000fe20000010000 */
[----:B------:R-:W-:Y:S01]  /*89a0*/  FMUL.FTZ R42, R133, R41 ;  /* 0x00000029852a7220 */ /* 0x000fe20000410000 */
[----:B------:R-:W-:Y:S01]  /*89b0*/  FADD.FTZ R120, R86, R120 ;  /* 0x0000007856787221 */ /* 0x000fe20000010000 */
[----:B------:R0:W-:Y:S01]  /*89c0*/  STL [R1+0x30], R121 ;  /* 0x0000307901007387 */ /* 0x0001e20000100800 */
[----:B------:R-:W-:Y:S01]  /*89d0*/  FMUL.FTZ R41, R150, R40 ;  /* 0x0000002896297220 */ /* 0x000fe20000410000 */
[----:B------:R-:W-:Y:S01]  /*89e0*/  FFMA.FTZ R86, R60, R99, R113 ;  /* 0x000000633c567223 */ /* 0x000fe20000010071 */
[----:B--2---:R-:W-:Y:S01]  /*89f0*/  FADD.FTZ R119, R83, R119 ;  /* 0x0000007753777221 */ /* 0x004fe20000010000 */
[----:B------:R0:W-:Y:S01]  /*8a00*/  STL [R1+0x34], R120 ;  /* 0x0000347801007387 */ /* 0x0001e20000100800 */
[----:B------:R-:W-:Y:S01]  /*8a10*/  FFMA.FTZ R43, R61, R100, R42 ;  /* 0x000000643d2b7223 */ /* 0x000fe2000001002a */
[----:B------:R-:W-:Y:S01]  /*8a20*/  FFMA.FTZ R40, R62, R101, R41 ;  /* 0x000000653e287223 */ /* 0x000fe20000010029 */
[----:B------:R-:W-:Y:S01]  /*8a30*/  FADD.FTZ R118, R82, R118 ;  /* 0x0000007652767221 */ /* 0x000fe20000010000 */
[----:B------:R0:W-:Y:S01]  /*8a40*/  STL [R1+0x38], R119 ;  /* 0x0000387701007387 */ /* 0x0001e20000100800 */
[----:B------:R-:W-:Y:S01]  /*8a50*/  FADD.FTZ R21, R86, R21 ;  /* 0x0000001556157221 */ /* 0x000fe20000010000 */
[----:B------:R-:W-:Y:S01]  /*8a60*/  FADD.FTZ R20, R43, R20 ;  /* 0x000000142b147221 */ /* 0x000fe20000010000 */
[----:B------:R-:W-:Y:S01]  /*8a70*/  FADD.FTZ R19, R40, R19 ;  /* 0x0000001328137221 */ /* 0x000fe20000010000 */
[----:B------:R0:W-:Y:S04]  /*8a80*/  STL [R1+0x3c], R118 ;  /* 0x00003c7601007387 */ /* 0x0001e80000100800 */
[----:B------:R0:W-:Y:S01]  /*8a90*/  @!P2 STS.64 [R88+UR32+0x4218], R80 ;  /* 0x004218505800a988 */ /* 0x0001e20008000a20 */
[----:B------:R-:W-:Y:S06]  /*8aa0*/  BAR.SYNC.DEFER_BLOCKING 0x0 ;  /* 0x0000000000007b1d */ /* 0x000fec0000010000 */
[----:B------:R-:W-:Y:S05]  /*8ab0*/  @P0 BRA `(.L_x_459) ;  /* 0x0000000000500947 */ /* 0x000fea0003800000 */
[----:B------:R-:W-:Y:S01]  /*8ac0*/  UISETP.NE.AND UP0, UPT, UR11, UR49, UPT ;  /* 0x000000310b00728c */ /* 0x000fe2000bf05270 */
[----:B------:R-:W1:Y:S01]  /*8ad0*/  LDS.128 R40, [UR32+0x4220] ;  /* 0x00422020ff287984 */ /* 0x000e620008000c00 */
[----:B------:R-:W-:Y:S01]  /*8ae0*/  ULEA UR48, UR8, UR32, 0x2 ;  /* 0x0000002008307291 */ /* 0x000fe2000f8e10ff */
[----:B------:R-:W-:Y:S02]  /*8af0*/  ISETP.GT.AND P2, PT, R111, 0xf, PT ;  /* 0x0000000f6f00780c */ /* 0x000fe40003f44270 */
        /* <DEDUP_REMOVED lines=16> */
.L_x_459:
[----:B------:R-:W-:Y:S05]  /*8c00*/  BSYNC.RECONVERGENT B0 ;  /* 0x0000000000007941 */ /* 0x000fea0003800200 */
.L_x_458:
[----:B------:R-:W-:-:S04]  /*8c10*/  UIADD3 UR8, UPT, UPT, UR8, 0x1, URZ ;  /* 0x0000000108087890 */ /* 0x000fc8000fffe0ff */
[----:B------:R-:W-:-:S09]  /*8c20*/  UISETP.GE.AND UP0, UPT, UR8, UR50, UPT ;  /* 0x000000320800728c */ /* 0x000fd2000bf06270 */
[----:B------:R-:W-:Y:S05]  /*8c30*/  BRA.U !UP0, `(.L_x_460) ;  /* 0xffffffc108447547 */ /* 0x000fea000b83ffff */
.L_x_415:
[----:B------:R-:W2:Y:S01]  /*8c40*/  LDL.LU R92, [R1+0x3c] ;  /* 0x00003c00015c7983 */ /* 0x000ea20000300800 */
[----:B------:R-:W-:Y:S01]  /*8c50*/  UIMAD UR30, UR11, -0x800, UR30 ;  /* 0xfffff8000b1e78a4 */ /* 0x000fe2000f8e021e */
[----:B------:R-:W3:Y:S02]  /*8c60*/  LDCU.64 UR16, c[0x0][0x4f8] ;  /* 0x00009f00ff1077ac */ /* 0x000ee40008000a00 */
[----:B------:R-:W4:Y:S01]  /*8c70*/  LDL.LU R91, [R1+0x38] ;  /* 0x00003800015b7983 */ /* 0x000f220000300800 */
[----:B------:R-:W-:Y:S08]  /*8c80*/  BAR.SYNC.DEFER_BLOCKING 0x0 ;  /* 0x0000000000007b1d */ /* 0x000ff00000010000 */
[----:B------:R-:W5:Y:S01]  /*8c90*/  S2UR UR12, SR_CTAID.Y ;  /* 0x00000000000c79c3 */ /* 0x000f620000002600 */
[----:B------:R-:W5:Y:S01]  /*8ca0*/  LDCU.64 UR18, c[0x0][0x500] ;  /* 0x0000a000ff1277ac */ /* 0x000f620008000a00 */
[----:B0-----:R-:W3:Y:S04]  /*8cb0*/  LDL.LU R41, [R1] ;  /* 0x0000000001297983 */ /* 0x001ee80000300800 */
[----:B------:R-:W5:Y:S04]  /*8cc0*/  LDL.LU R43, [R1+0x4] ;  /* 0x00000400012b7983 */ /* 0x000f680000300800 */
[----:B------:R-:W2:Y:S04]  /*8cd0*/  LDL.LU R90, [R1+0x8] ;  /* 0x00000800015a7983 */ /* 0x000ea80000300800 */
[----:B------:R-:W4:Y:S04]  /*8ce0*/  LDL.LU R89, [R1+0xc] ;  /* 0x00000c0001597983 */ /* 0x000f280000300800 */
[----:B------:R-:W3:Y:S04]  /*8cf0*/  LDL.LU R88, [R1+0x10] ;  /* 0x0000100001587983 */ /* 0x000ee80000300800 */
[----:B------:R-:W5:Y:S04]  /*8d00*/  LDL.LU R87, [R1+0x14] ;  /* 0x0000140001577983 */ /* 0x000f680000300800 */
[----:B------:R-:W5:Y:S04]  /*8d10*/  LDL.LU R86, [R1+0x18] ;  /* 0x0000180001567983 */ /* 0x000f680000300800 */
[----:B------:R-:W5:Y:S04]  /*8d20*/  LDL.LU R84, [R1+0x1c] ;  /* 0x00001c0001547983 */ /* 0x000f680000300800 */
[----:B-1----:R-:W5:Y:S04]  /*8d30*/  LDL.LU R83, [R1+0x20] ;  /* 0x0000200001537983 */ /* 0x002f680000300800 */
[----:B------:R-:W5:Y:S04]  /*8d40*/  LDL.LU R82, [R1+0x24] ;  /* 0x0000240001527983 */ /* 0x000f680000300800 */
[----:B------:R-:W5:Y:S04]  /*8d50*/  LDL.LU R81, [R1+0x28] ;  /* 0x0000280001517983 */ /* 0x000f680000300800 */
[----:B------:R-:W5:Y:S04]  /*8d60*/  LDL.LU R80, [R1+0x2c] ;  /* 0x00002c0001507983 */ /* 0x000f680000300800 */
[----:B------:R-:W5:Y:S04]  /*8d70*/  LDL.LU R42, [R1+0x30] ;  /* 0x00003000012a7983 */ /* 0x000f680000300800 */
[----:B------:R-:W5:Y:S04]  /*8d80*/  LDL.LU R40, [R1+0x34] ;  /* 0x0000340001287983 */ /* 0x000f680000300800 */
[----:B------:R-:W5:Y:S04]  /*8d90*/  LDL.LU R110, [R1+0x7c] ;  /* 0x00007c00016e7983 */ /* 0x000f680000300800 */
[----:B------:R-:W5:Y:S01]  /*8da0*/  LDL.LU R109, [R1+0x78] ;  /* 0x00007800016d7983 */ /* 0x000f620000300800 */
[----:B------:R-:W-:-:S03]  /*8db0*/  UIADD3 UR30, UPT, UPT, UR30, 0x800, URZ ;  /* 0x000008001e1e7890 */ /* 0x000fc6000fffe0ff */
[----:B------:R-:W5:Y:S04]  /*8dc0*/  LDL.LU R108, [R1+0x74] ;  /* 0x00007400016c7983 */ /* 0x000f680000300800 */
        /* <DEDUP_REMOVED lines=14> */
[----:B------:R-:W5:Y:S01]  /*8eb0*/  LDL.LU R93, [R1+0xb8] ;  /* 0x0000b800015d7983 */ /* 0x000f620000300800 */
[----:B--2---:R-:W-:Y:S01]  /*8ec0*/  IMAD.MOV.U32 R111, RZ, RZ, R90 ;  /* 0x000000ffff6f7224 */ /* 0x004fe200078e005a */
[----:B----4-:R-:W-:-:S02]  /*8ed0*/  MOV R112, R89 ;  /* 0x0000005900707202 */ /* 0x010fc40000000f00 */
[----:B---3--:R-:W-:Y:S02]  /*8ee0*/  MOV R113, R88 ;  /* 0x0000005800717202 */ /* 0x008fe40000000f00 */
[----:B-----5:R-:W-:Y:S01]  /*8ef0*/  MOV R114, R87 ;  /* 0x0000005700727202 */ /* 0x020fe20000000f00 */
[----:B------:R-:W-:Y:S01]  /*8f00*/  IMAD.MOV.U32 R115, RZ, RZ, R86 ;  /* 0x000000ffff737224 */ /* 0x000fe200078e0056 */
[----:B------:R-:W-:Y:S02]  /*8f10*/  MOV R116, R84 ;  /* 0x0000005400747202 */ /* 0x000fe40000000f00 */
[----:B------:R-:W-:Y:S02]  /*8f20*/  MOV R117, R83 ;  /* 0x0000005300757202 */ /* 0x000fe40000000f00 */
[----:B------:R-:W-:Y:S01]  /*8f30*/  MOV R118, R82 ;  /* 0x0000005200767202 */ /* 0x000fe20000000f00 */
[----:B------:R-:W-:Y:S01]  /*8f40*/  IMAD.MOV.U32 R119, RZ, RZ, R81 ;  /* 0x000000ffff777224 */ /* 0x000fe200078e0051 */
[----:B------:R-:W-:-:S02]  /*8f50*/  MOV R120, R80 ;  /* 0x0000005000787202 */ /* 0x000fc40000000f00 */
[----:B------:R-:W-:Y:S02]  /*8f60*/  MOV R121, R42 ;  /* 0x0000002a00797202 */ /* 0x000fe40000000f00 */
[----:B------:R-:W-:Y:S01]  /*8f70*/  MOV R122, R40 ;  /* 0x00000028007a7202 */ /* 0x000fe20000000f00 */
[----:B------:R0:W-:Y:S04]  /*8f80*/  STS [R110], R92 ;  /* 0x0000005c6e007388 */ /* 0x0001e80000000800 */
[----:B------:R1:W-:Y:S04]  /*8f90*/  STS [R109+0x4], R91 ;  /* 0x0000045b6d007388 */ /* 0x0003e80000000800 */
[----:B0-----:R-:W2:Y:S04]  /*8fa0*/  LDL.LU R92, [R1+0xb4] ;  /* 0x0000b400015c7983 */ /* 0x001ea80000300800 */
[----:B-1----:R-:W3:Y:S04]  /*8fb0*/  LDL.LU R91, [R1+0xb0] ;  /* 0x0000b000015b7983 */ /* 0x002ee80000300800 */
[----:B------:R-:W4:Y:S04]  /*8fc0*/  LDL.LU R90, [R1+0xac] ;  /* 0x0000ac00015a7983 */ /* 0x000f280000300800 */
        /* <DEDUP_REMOVED lines=19> */
[----:B------:R-:W-:-:S03]  /*9100*/  IMAD.U32 R8, RZ, RZ, UR30 ;  /* 0x0000001eff087e24 */ /* 0x000fc6000f8e00ff */
        /* <DEDUP_REMOVED lines=9> */
[----:B------:R-:W-:Y:S01]  /*91a0*/  UMOV UR8, UR29 ;  /* 0x0000001d00087c82 */ /* 0x000fe20008000000 */
[----:B------:R-:W-:Y:S02]  /*91b0*/  UMOV UR9, URZ ;  /* 0x000000ff00097c82 */ /* 0x000fe40008000000 */
[----:B------:R-:W-:Y:S01]  /*91c0*/  UIMAD.WIDE.U32 UR14, UR28, UR16, UR8 ;  /* 0x000000101c0e72a5 */ /* 0x000fe2000f8e0008 */
[----:B------:R-:W-:-:S03]  /*91d0*/  LOP3.LUT R78, R79, 0x1f, RZ, 0xc0, !PT ;  /* 0x0000001f4f4e7812 */ /* 0x000fc600078ec0ff */
[----:B------:R-:W-:Y:S01]  /*91e0*/  UIMAD UR15, UR28, UR17, UR15 ;  /* 0x000000111c0f72a4 */ /* 0x000fe2000f8e020f */
[----:B------:R-:W0:Y:S01]  /*91f0*/  LDCU.64 UR16, c[0x0][0x550] ;  /* 0x0000aa00ff1077ac */ /* 0x000e220008000a00 */
[----:B------:R-:W-:Y:S01]  /*9200*/  LOP3.LUT R3, R78, 0x3e00, R85, 0xf8, !PT ;  /* 0x00003e004e037812 */ /* 0x000fe200078ef855 */
[----:B------:R-:W-:Y:S02]  /*9210*/  UIMAD UR13, UR12, UR19, URZ ;  /* 0x000000130c0d72a4 */ /* 0x000fe4000f8e02ff */
[----:B------:R-:W-:-:S04]  /*9220*/  UIMAD.WIDE.U32 UR14, UR12, UR18, UR14 ;  /* 0x000000120c0e72a5 */ /* 0x000fc8000f8e000e */
[----:B------:R-:W-:Y:S02]  /*9230*/  MOV R6, UR13 ;  /* 0x0000000d00067c02 */ /* 0x000fe40008000f00 */
[----:B------:R-:W-:-:S04]  /*9240*/  IADD3 R5, P1, PT, R3, UR14, RZ ;  /* 0x0000000e03057c10 */ /* 0x000fc8000ff3e0ff */
[----:B------:R-:W-:Y:S01]  /*9250*/  IADD3.X R6, PT, PT, R6, UR15, RZ, P1, !PT ;  /* 0x0000000f06067c10 */ /* 0x000fe20008ffe4ff */
[----:B------:R-:W1:Y:S01]  /*9260*/  LDCU.64 UR14, c[0x0][0x518] ;  /* 0x0000a300ff0e77ac */ /* 0x000e620008000a00 */
[----:B0-----:R-:W-:-:S04]  /*9270*/  LEA R4, P5, R5, UR16, 0x2 ;  /* 0x0000001005047c11 */ /* 0x001fc8000f8a10ff */
[----:B------:R-:W-:Y:S01]  /*9280*/  LEA.HI.X R5, R5, UR17, R6, 0x2, P5 ;  /* 0x0000001105057c11 */ /* 0x000fe2000a8f1406 */
[----:B------:R-:W0:Y:S01]  /*9290*/  LDCU.64 UR16, c[0x0][0x520] ;  /* 0x0000a400ff1077ac */ /* 0x000e220008000a00 */
        /* <DEDUP_REMOVED lines=86> */
[----:B-1----:R-:W-:-:S05]  /*9800*/  UIMAD.WIDE.U32 UR8, UR28, UR14, UR8 ;  /* 0x0000000e1c0872a5 */ /* 0x002fca000f8e0008 */
[----:B------:R-:W1:Y:S01]  /*9810*/  LDS R0, [UR32+0x2100] ;  /* 0x00210020ff007984 */ /* 0x000e620008000800 */
[----:B------:R-:W-:Y:S01]  /*9820*/  UIMAD UR9, UR28, UR15, UR9 ;  /* 0x0000000f1c0972a4 */ /* 0x000fe2000f8e0209 */
[----:B------:R-:W3:Y:S03]  /*9830*/  LDCU.64 UR14, c[0x0][0x560] ;  /* 0x0000ac00ff0e77ac */ /* 0x000ee60008000a00 */
[----:B0-----:R-:W-:-:S04]  /*9840*/  UIMAD.WIDE.U32 UR8, UR12, UR16, UR8 ;  /* 0x000000100c0872a5 */ /* 0x001fc8000f8e0008 */
[----:B------:R-:W-:Y:S02]  /*9850*/  UIMAD UR9, UR12, UR17, UR9 ;  /* 0x000000110c0972a4 */ /* 0x000fe4000f8e0209 */
[----:B------:R-:W-:-:S04]  /*9860*/  IADD3 R5, P0, PT, R3, UR8, RZ ;  /* 0x0000000803057c10 */ /* 0x000fc8000ff1e0ff */
[----:B------:R-:W-:Y:S02]  /*9870*/  IADD3.X R6, PT, PT, RZ, UR9, RZ, P0, !PT ;  /* 0x00000009ff067c10 */ /* 0x000fe400087fe4ff */
[-C--:B-1----:R-:W-:Y:S02]  /*9880*/  ISETP.GE.AND P2, PT, R3, R0.reuse, PT ;  /* 0x000000000300720c */ /* 0x082fe40003f46270 */
[-C--:B------:R-:W-:Y:S02]  /*9890*/  ISETP.GE.AND P1, PT, R77, R0.reuse, PT ;  /* 0x000000004d00720c */ /* 0x080fe40003f26270 */
[-C--:B------:R-:W-:Y:S02]  /*98a0*/  ISETP.GE.AND P0, PT, R76, R0.reuse, PT ;  /* 0x000000004c00720c */ /* 0x080fe40003f06270 */
[-C--:B------:R-:W-:Y:S02]  /*98b0*/  ISETP.GE.AND P4, PT, R75, R0.reuse, PT ;  /* 0x000000004b00720c */ /* 0x080fe40003f86270 */
[----:B------:R-:W-:-:S02]  /*98c0*/  ISETP.GE.AND P6, PT, R74, R0, PT ;  /* 0x000000004a00720c */ /* 0x000fc40003fc6270 */
        /* <DEDUP_REMOVED lines=9> */
[----:B---3--:R-:W-:-:S03]  /*9960*/  LEA R4, P3, R5, UR14, 0x2 ;  /* 0x0000000e05047c11 */ /* 0x008fc6000f8610ff */
        /* <DEDUP_REMOVED lines=48> */
.L_x_413:
        /* <DEDUP_REMOVED lines=9> */
[----:B------:R-:W0:Y:S02]  /*9d00*/  S2R R6, SR_TID.X ;  /* 0x0000000000067919 */ /* 0x000e240000002100 */
        /* <DEDUP_REMOVED lines=9> */
[----:B0-----:R-:W-:-:S04]  /*9da0*/  @!P1 SHF.R.U32.HI R0, RZ, 0x3, R6 ;  /* 0x00000003ff009819 */ /* 0x001fc80000011606 */
[----:B------:R-:W-:Y:S01]  /*9db0*/  @!P1 LOP3.LUT R0, R0, 0x7c, RZ, 0xc0, !PT ;  /* 0x0000007c00009812 */ /* 0x000fe200078ec0ff */
[----:B--2---:R-:W-:-:S05]  /*9dc0*/  @P0 FADD R2, R3, R2 ;  /* 0x0000000203020221 */ /* 0x004fca0000000000 */
[----:B------:R-:W0:Y:S01]  /*9dd0*/  SHFL.DOWN P0, R5, R2, 0x8, 0x1f ;  /* 0x09001f0002057f89 */ /* 0x000e220000000000 */
[----:B---3--:R-:W-:-:S04]  /*9de0*/  @!P1 LEA R7, R8, R7, 0x18 ;  /* 0x0000000708079211 */ /* 0x008fc800078ec0ff */
[----:B------:R-:W-:Y:S01]  /*9df0*/  @!P1 IADD3 R3, PT, PT, R7, R0, RZ ;  /* 0x0000000007039210 */ /* 0x000fe20007ffe0ff */
        /* <DEDUP_REMOVED lines=16> */
[----:B------:R-:W-:Y:S01]  /*9f00*/  IMAD.U32 R2, RZ, RZ, UR4 ;  /* 0x00000004ff027e24 */ /* 0x000fe2000f8e00ff */
[----:B------:R-:W-:Y:S02]  /*9f10*/  MOV R3, UR5 ;  /* 0x0000000500037c02 */ /* 0x000fe40008000f00 */
[----:B--2---:R-:W-:-:S05]  /*9f20*/  FADD.FTZ R5, R0, R5 ;  /* 0x0000000500057221 */ /* 0x004fca0000010000 */
[----:B------:R2:W-:Y:S02]  /*9f30*/  REDG.E.ADD.F32.FTZ.RN.STRONG.GPU desc[UR34][R2.64], R5 ;  /* 0x00000005020079a6 */ /* 0x0005e4000c12f322 */
.L_x_463:
[----:B------:R-:W-:Y:S05]  /*9f40*/  BSYNC.RECONVERGENT B0 ;  /* 0x0000000000007941 */ /* 0x000fea0003800200 */
.L_x_462:
        /* <DEDUP_REMOVED lines=39> */
[----:B------:R-:W-:Y:S01]  /*a1c0*/  MOV R2, UR4 ;  /* 0x0000000400027c02 */ /* 0x000fe20008000f00 */
[----:B------:R-:W-:Y:S02]  /*a1d0*/  IMAD.U32 R3, RZ, RZ, UR5 ;  /* 0x00000005ff037e24 */ /* 0x000fe4000f8e00ff */
[----:B--2---:R-:W-:-:S05]  /*a1e0*/  FADD.FTZ R5, R0, R5 ;  /* 0x0000000500057221 */ /* 0x004fca0000010000 */
[----:B------:R1:W-:Y:S02]  /*a1f0*/  REDG.E.ADD.F32.FTZ.RN.STRONG.GPU desc[UR34][R2.64], R5 ;  /* 0x00000005020079a6 */ /* 0x0003e4000c12f322 */
.L_x_465:
[----:B------:R-:W-:Y:S05]  /*a200*/  BSYNC.RECONVERGENT B0 ;  /* 0x0000000000007941 */ /* 0x000fea0003800200 */
.L_x_464:
[----:B------:R-:W-:Y:S05]  /*a210*/  @P0 EXIT ;  /* 0x000000000000094d */ /* 0x000fea0003800000 */
[----:B------:R-:W3:Y:S01]  /*a220*/  LDCU.64 UR8, c[0x0][0x4a8] ;  /* 0x00009500ff0877ac */ /* 0x000ee20008000a00 */
[----:B------:R-:W4:Y:S01]  /*a230*/  S2UR UR13, SR_CgaCtaId ;  /* 0x00000000000d79c3 */ /* 0x000f220000008800 */
[----:B------:R-:W-:Y:S01]  /*a240*/  BSSY.RECONVERGENT B0, `(.L_x_466) ;  /* 0x0000029000007945 */ /* 0x000fe20003800200 */
[----:B------:R-:W5:Y:S01]  /*a250*/  LDCU.64 UR10, c[0x0][0x4c8] ;  /* 0x00009900ff0a77ac */ /* 0x000f620008000a00 */
[----:B------:R-:W0:Y:S01]  /*a260*/  LDCU UR14, c[0x0][0x360] ;  /* 0x00006c00ff0e77ac */ /* 0x000e220008000800 */
[----:B------:R-:W0:Y:S01]  /*a270*/  LDCU.64 UR16, c[0x0][0x4b0] ;  /* 0x00009600ff1077ac */ /* 0x000e220008000a00 */
[----:B------:R-:W0:Y:S01]  /*a280*/  LDCU.64 UR18, c[0x0][0x4d0] ;  /* 0x00009a00ff1277ac */ /* 0x000e220008000a00 */
[----:B---3--:R-:W-:Y:S02]  /*a290*/  UIMAD.WIDE.U32 UR4, UR12, UR8, URZ ;  /* 0x000000080c0472a5 */ /* 0x008fe4000f8e00ff */
[----:B-----5:R-:W-:Y:S02]  /*a2a0*/  UIMAD.WIDE.U32 UR6, UR12, UR10, URZ ;  /* 0x0000000a0c0672a5 */ /* 0x020fe4000f8e00ff */
[----:B------:R-:W-:Y:S01]  /*a2b0*/  UIMAD UR8, UR12, UR9, UR5 ;  /* 0x000000090c0872a4 */ /* 0x000fe2000f8e0205 */
[----:B------:R-:W3:Y:S02]  /*a2c0*/  LDCU.128 UR20, c[0x0][0x530] ;  /* 0x0000a600ff1477ac */ /* 0x000ee40008000c00 */
[----:B------:R-:W-:Y:S01]  /*a2d0*/  UMOV UR9, 0x400 ;  /* 0x0000040000097882 */ /* 0x000fe20000000000 */
[----:B------:R-:W-:-:S02]  /*a2e0*/  UIMAD UR12, UR12, UR11, UR7 ;  /* 0x0000000b0c0c72a4 */ /* 0x000fc4000f8e0207 */
[----:B0---4-:R-:W-:-:S12]  /*a2f0*/  ULEA UR9, UR13, UR9, 0x18 ;  /* 0x000000090d097291 */ /* 0x011fd8000f8ec0ff */
.L_x_467:
[----:B------:R-:W-:Y:S01]  /*a300*/  LEA R0, R11, UR9, 0x2 ;  /* 0x000000090b007c11 */ /* 0x000fe2000f8e10ff */
[----:B------:R-:W-:Y:S01]  /*a310*/  IMAD.U32 R7, RZ, RZ, UR12 ;  /* 0x0000000cff077e24 */ /* 0x000fe2000f8e00ff */
[----:B012---:R-:W-:Y:S02]  /*a320*/  MOV R5, UR5 ;  /* 0x0000000500057c02 */ /* 0x007fe40008000f00 */
[----:B------:R-:W-:Y:S01]  /*a330*/  MOV R4, UR4 ;  /* 0x0000000400047c02 */ /* 0x000fe20008000f00 */
[----:B------:R-:W0:Y:S01]  /*a340*/  LDS R13, [R0+0x5e60] ;  /* 0x005e6000000d7984 */ /* 0x000e220000000800 */
[----:B------:R-:W-:Y:S02]  /*a350*/  SHF.R.S32.HI R5, RZ, 0x1f, R11 ;  /* 0x0000001fff057819 */ /* 0x000fe4000001140b */
[----:B------:R-:W-:Y:S01]  /*a360*/  MOV R3, UR8 ;  /* 0x0000000800037c02 */ /* 0x000fe20008000f00 */
[----:B------:R-:W1:Y:S01]  /*a370*/  LDS R15, [R0+0x6260] ;  /* 0x00626000000f7984 */ /* 0x000e620000000800 */
[----:B------:R-:W-:Y:S01]  /*a380*/  MOV R2, R4 ;  /* 0x0000000400027202 */ /* 0x000fe20000000f00 */
[C---:B------:R-:W-:Y:S01]  /*a390*/  IMAD R4, R5.reuse, UR16, RZ ;  /* 0x0000001005047c24 */ /* 0x040fe2000f8e02ff */
[----:B------:R-:W-:Y:S01]  /*a3a0*/  MOV R8, UR6 ;  /* 0x0000000600087c02 */ /* 0x000fe20008000f00 */
[----:B------:R-:W-:Y:S01]  /*a3b0*/  IMAD R10, R5, UR18, RZ ;  /* 0x00000012050a7c24 */ /* 0x000fe2000f8e02ff */
[----:B------:R-:W-:Y:S01]  /*a3c0*/  MOV R9, UR7 ;  /* 0x0000000700097c02 */ /* 0x000fe20008000f00 */
[----:B------:R-:W-:-:S04]  /*a3d0*/  IMAD.WIDE.U32 R2, R11, UR16, R2 ;  /* 0x000000100b027c25 */ /* 0x000fc8000f8e0002 */
[C---:B------:R-:W-:Y:S01]  /*a3e0*/  IMAD R5, R11.reuse, UR17, R4 ;  /* 0x000000110b057c24 */ /* 0x040fe2000f8e0204 */
[C---:B---3--:R-:W-:Y:S01]  /*a3f0*/  LEA R4, P0, R2.reuse, UR20, 0x2 ;  /* 0x0000001402047c11 */ /* 0x048fe2000f8010ff */
[----:B------:R-:W-:Y:S02]  /*a400*/  IMAD.MOV.U32 R6, RZ, RZ, R8 ;  /* 0x000000ffff067224 */ /* 0x000fe400078e0008 */
[----:B------:R-:W-:Y:S01]  /*a410*/  IMAD R9, R11, UR19, R10 ;  /* 0x000000130b097c24 */ /* 0x000fe2000f8e020a */
[----:B------:R-:W-:Y:S01]  /*a420*/  IADD3 R5, PT, PT, R3, R5, RZ ;  /* 0x0000000503057210 */ /* 0x000fe20007ffe0ff */
[C---:B------:R-:W-:Y:S01]  /*a430*/  IMAD.WIDE.U32 R6, R11.reuse, UR18, R6 ;  /* 0x000000120b067c25 */ /* 0x040fe2000f8e0006 */
[----:B------:R-:W-:Y:S02]  /*a440*/  IADD3 R11, PT, PT, R11, UR14, RZ ;  /* 0x0000000e0b0b7c10 */ /* 0x000fe4000fffe0ff */
[----:B------:R-:W-:Y:S02]  /*a450*/  LEA.HI.X R5, R2, UR21, R5, 0x2, P0 ;  /* 0x0000001502057c11 */ /* 0x000fe400080f1405 */
[----:B------:R-:W-:-:S02]  /*a460*/  ISETP.GE.AND P0, PT, R11, UR15, PT ;  /* 0x0000000f0b007c0c */ /* 0x000fc4000bf06270 */
[----:B------:R-:W-:Y:S02]  /*a470*/  IADD3 R3, PT, PT, R7, R9, RZ ;  /* 0x0000000907037210 */ /* 0x000fe40007ffe0ff */
[----:B------:R-:W-:-:S04]  /*a480*/  LEA R8, P1, R6, UR22, 0x2 ;  /* 0x0000001606087c11 */ /* 0x000fc8000f8210ff */
[----:B------:R-:W-:Y:S01]  /*a490*/  LEA.HI.X R9, R6, UR23, R3, 0x2, P1 ;  /* 0x0000001706097c11 */ /* 0x000fe200088f1403 */
[----:B0-----:R0:W-:Y:S04]  /*a4a0*/  REDG.E.ADD.F32.FTZ.RN.STRONG.GPU desc[UR34][R4.64], R13 ;  /* 0x0000000d040079a6 */ /* 0x0011e8000c12f322 */
[----:B-1----:R0:W-:Y:S01]  /*a4b0*/  REDG.E.ADD.F32.FTZ.RN.STRONG.GPU desc[UR34][R8.64], R15 ;  /* 0x0000000f080079a6 */ /* 0x0021e2000c12f322 */
[----:B------:R-:W-:Y:S05]  /*a4c0*/  @!P0 BRA `(.L_x_467) ;  /* 0xfffffffc008c8947 */ /* 0x000fea000383ffff */
[----:B------:R-:W-:Y:S05]  /*a4d0*/  BSYNC.RECONVERGENT B0 ;  /* 0x0000000000007941 */ /* 0x000fea0003800200 */
.L_x_466:
[----:B------:R-:W-:Y:S05]  /*a4e0*/  EXIT ;  /* 0x000000000000794d */ /* 0x000fea0003800000 */
.L_x_420:
[----:B------:R-:W-:Y:S02]  /*a4f0*/  IMAD.MOV.U32 R139, RZ, RZ, R136 ;  /* 0x000000ffff8b7224 */ /* 0x000fe400078e0088 */
[----:B------:R-:W-:Y:S01]  /*a500*/  HFMA2 R87, -RZ, RZ, 0, 5.9604644775390625e-08 ;  /* 0x00000001ff577431 */ /* 0x000fe200000001ff */
[----:B------:R-:W-:Y:S02]  /*a510*/  MOV R86, RZ ;  /* 0x000000ff00567202 */ /* 0x000fe40000000f00 */
[----:B------:R-:W-:-:S07]  /*a520*/  MOV R152, 0xffffffff ;  /* 0xffffffff00987802 */ /* 0x000fce0000000f00 */
[----:B--2--5:R-:W-:Y:S05]  /*a530*/  WARPSYNC.COLLECTIVE R152, `(.L_x_468) ;  /* 0x0000000098087348 */ /* 0x024fea0003c00000 */
[----:B------:R0:W1:Y:S02]  /*a540*/  SHFL.UP P6, R140, R139, R87, R86 ;  /* 0x040000578b8c7389 */ /* 0x00006400000c0056 */
[----:B012--5:R-:W-:Y:S05]  /*a550*/  ENDCOLLECTIVE ;  /* 0x000000000000791b */ /* 0x027fea0003800000 */
.L_x_468:
[----:B------:R-:W-:Y:S01]  /*a560*/  IMAD.MOV.U32 R139, RZ, RZ, R137 ;  /* 0x000000ffff8b7224 */ /* 0x000fe200078e0089 */
[----:B------:R-:W-:-:S07]  /*a570*/  MOV R138, R140 ;  /* 0x0000008c008a7202 */ /* 0x000fce0000000f00 */
[----:B------:R-:W-:Y:S05]  /*a580*/  WARPSYNC.COLLECTIVE R152, `(.L_x_469) ;  /* 0x0000000098087348 */ /* 0x000fea0003c00000 */
[----:B------:R0:W1:Y:S02]  /*a590*/  SHFL.UP P6, R140, R139, R87, R86 ;  /* 0x040000578b8c7389 */ /* 0x00006400000c0056 */
[----:B01----:R-:W-:Y:S05]  /*a5a0*/  ENDCOLLECTIVE ;  /* 0x000000000000791b */ /* 0x003fea0003800000 */
.L_x_469:
[----:B------:R-:W-:Y:S01]  /*a5b0*/  HFMA2 R87, -RZ, RZ, 0, 1.1920928955078125e-07 ;  /* 0x00000002ff577431 */ /* 0x000fe200000001ff */
[----:B------:R-:W-:-:S05]  /*a5c0*/  MOV R86, R140 ;  /* 0x0000008c00567202 */ /* 0x000fca0000000f00 */
        /* <DEDUP_REMOVED lines=8> */
.L_x_470:
[----:B------:R-:W-:Y:S01]  /*a650*/  MOV R139, R138 ;  /* 0x0000008a008b7202 */ /* 0x000fe20000000f00 */
[----:B------:R-:W-:-:S07]  /*a660*/  IMAD.MOV.U32 R137, RZ, RZ, R140 ;  /* 0x000000ffff897224 */ /* 0x000fce00078e008c */
[----:B------:R-:W-:Y:S05]  /*a670*/  WARPSYNC.COLLECTIVE R152, `(.L_x_471) ;  /* 0x0000000098087348 */ /* 0x000fea0003c00000 */
[----:B------:R0:W1:Y:S02]  /*a680*/  SHFL.UP P6, R140, R139, R87, R86 ;  /* 0x040000578b8c7389 */ /* 0x00006400000c0056 */
[----:B01----:R-:W-:Y:S05]  /*a690*/  ENDCOLLECTIVE ;  /* 0x000000000000791b */ /* 0x003fea0003800000 */
.L_x_471:
[----:B------:R-:W-:Y:S01]  /*a6a0*/  HFMA2 R87, -RZ, RZ, 0, 2.384185791015625e-07 ;  /* 0x00000004ff577431 */ /* 0x000fe200000001ff */
[----:B------:R-:W-:-:S05]  /*a6b0*/  MOV R86, R140 ;  /* 0x0000008c00567202 */ /* 0x000fca0000000f00 */
[C---:B------:R-:W-:Y:S01]  /*a6c0*/  FFMA.FTZ R86, R136.reuse, R86, R138 ;  /* 0x0000005688567223 */ /* 0x040fe2000001008a */
[----:B------:R-:W-:-:S04]  /*a6d0*/  @P4 FMUL.FTZ R136, R136, R137 ;  /* 0x0000008988884220 */ /* 0x000fc80000410000 */
[----:B------:R-:W-:Y:S01]  /*a6e0*/  FSEL R138, R138, R86, !P4 ;  /* 0x000000568a8a7208 */ /* 0x000fe20006000000 */
[----:B------:R-:W-:Y:S01]  /*a6f0*/  IMAD.MOV.U32 R86, RZ, RZ, RZ ;  /* 0x000000ffff567224 */ /* 0x000fe200078e00ff */
[----:B------:R-:W-:-:S07]  /*a700*/  MOV R139, R136 ;  /* 0x00000088008b7202 */ /* 0x000fce0000000f00 */
[----:B------:R-:W-:Y:S05]  /*a710*/  WARPSYNC.COLLECTIVE R152, `(.L_x_472) ;  /* 0x0000000098087348 */ /* 0x000fea0003c00000 */
[----:B------:R0:W1:Y:S02]  /*a720*/  SHFL.UP P6, R140, R139, R87, R86 ;  /* 0x040000578b8c7389 */ /* 0x00006400000c0056 */
[----:B01----:R-:W-:Y:S05]  /*a730*/  ENDCOLLECTIVE ;  /* 0x000000000000791b */ /* 0x003fea0003800000 */
.L_x_472:
[----:B------:R-:W-:Y:S02]  /*a740*/  MOV R139, R138 ;  /* 0x0000008a008b7202 */ /* 0x000fe40000000f00 */
[----:B------:R-:W-:-:S07]  /*a750*/  MOV R137, R140 ;  /* 0x0000008c00897202 */ /* 0x000fce0000000f00 */
[----:B------:R-:W-:Y:S05]  /*a760*/  WARPSYNC.COLLECTIVE R152, `(.L_x_473) ;  /* 0x0000000098087348 */ /* 0x000fea0003c00000 */
[----:B------:R0:W1:Y:S02]  /*a770*/  SHFL.UP P6, R140, R139, R87, R86 ;  /* 0x040000578b8c7389 */ /* 0x00006400000c0056 */
[----:B01----:R-:W-:Y:S05]  /*a780*/  ENDCOLLECTIVE ;  /* 0x000000000000791b */ /* 0x003fea0003800000 */
.L_x_473:
        /* <DEDUP_REMOVED lines=10> */
.L_x_474:
[----:B------:R-:W-:Y:S02]  /*a830*/  MOV R139, R138 ;  /* 0x0000008a008b7202 */ /* 0x000fe40000000f00 */
[----:B------:R-:W-:-:S07]  /*a840*/  MOV R137, R140 ;  /* 0x0000008c00897202 */ /* 0x000fce0000000f00 */
[----:B------:R-:W-:Y:S05]  /*a850*/  WARPSYNC.COLLECTIVE R152, `(.L_x_475) ;  /* 0x0000000098087348 */ /* 0x000fea0003c00000 */
[----:B------:R0:W1:Y:S02]  /*a860*/  SHFL.UP P6, R140, R139, R87, R86 ;  /* 0x040000578b8c7389 */ /* 0x00006400000c0056 */
[----:B01----:R-:W-:Y:S05]  /*a870*/  ENDCOLLECTIVE ;  /* 0x000000000000791b */ /* 0x003fea0003800000 */
.L_x_475:
[----:B------:R-:W-:Y:S01]  /*a880*/  HFMA2 R87, -RZ, RZ, 0, 9.5367431640625e-07 ;  /* 0x00000010ff577431 */ /* 0x000fe200000001ff */
[----:B------:R-:W-:-:S05]  /*a890*/  MOV R86, R140 ;  /* 0x0000008c00567202 */ /* 0x000fca0000000f00 */
[C---:B------:R-:W-:Y:S01]  /*a8a0*/  FFMA.FTZ R86, R136.reuse, R86, R138 ;  /* 0x0000005688567223 */ /* 0x040fe2000001008a */
[----:B------:R-:W-:-:S04]  /*a8b0*/  @P2 FMUL.FTZ R136, R136, R137 ;  /* 0x0000008988882220 */ /* 0x000fc80000410000 */
[----:B------:R-:W-:Y:S01]  /*a8c0*/  FSEL R138, R138, R86, !P2 ;  /* 0x000000568a8a7208 */ /* 0x000fe20005000000 */
[----:B------:R-:W-:Y:S01]  /*a8d0*/  IMAD.MOV.U32 R139, RZ, RZ, R136 ;  /* 0x000000ffff8b7224 */ /* 0x000fe200078e0088 */
[----:B------:R-:W-:-:S07]  /*a8e0*/  MOV R86, RZ ;  /* 0x000000ff00567202 */ /* 0x000fce0000000f00 */
[----:B------:R-:W-:Y:S05]  /*a8f0*/  WARPSYNC.COLLECTIVE R152, `(.L_x_476) ;  /* 0x0000000098087348 */ /* 0x000fea0003c00000 */
[----:B------:R0:W1:Y:S02]  /*a900*/  SHFL.UP P6, R140, R139, R87, R86 ;  /* 0x040000578b8c7389 */ /* 0x00006400000c0056 */
[----:B01----:R-:W-:Y:S05]  /*a910*/  ENDCOLLECTIVE ;  /* 0x000000000000791b */ /* 0x003fea0003800000 */
.L_x_476:
[----:B------:R-:W-:Y:S02]  /*a920*/  MOV R139, R138 ;  /* 0x0000008a008b7202 */ /* 0x000fe40000000f00 */
[----:B------:R-:W-:-:S07]  /*a930*/  MOV R137, R140 ;  /* 0x0000008c00897202 */ /* 0x000fce0000000f00 */
[----:B------:R-:W-:Y:S05]  /*a940*/  WARPSYNC.COLLECTIVE R152, `(.L_x_477) ;  /* 0x0000000098087348 */ /* 0x000fea0003c00000 */
[----:B------:R0:W1:Y:S02]  /*a950*/  SHFL.UP P6, R140, R139, R87, R86 ;  /* 0x040000578b8c7389 */ /* 0x00006400000c0056 */
[----:B01----:R-:W-:Y:S05]  /*a960*/  ENDCOLLECTIVE ;  /* 0x000000000000791b */ /* 0x003fea0003800000 */
.L_x_477:
[----:B------:R-:W-:Y:S01]  /*a970*/  IMAD.MOV.U32 R86, RZ, RZ, R140 ;  /* 0x000000ffff567224 */ /* 0x000fe200078e008c */
[----:B------:R-:W-:Y:S06]  /*a980*/  BRA `(.L_x_478) ;  /* 0xffffffb400ec7947 */ /* 0x000fec000383ffff */
.L_x_421:
[----:B------:R-:W-:Y:S01]  /*a990*/  HFMA2 R87, -RZ, RZ, 0, 1.847743988037109375e-06 ;  /* 0x0000001fff577431 */ /* 0x000fe200000001ff */
[----:B------:R-:W-:Y:S01]  /*a9a0*/  BSSY B0, `(.L_x_479) ;  /* 0x0000007000007945 */ /* 0x000fe20003800000 */
[----:B------:R-:W-:Y:S02]  /*a9b0*/  MOV R151, R136 ;  /* 0x0000008800977202 */ /* 0x000fe40000000f00 */
[----:B------:R-:W-:Y:S02]  /*a9c0*/  MOV R86, 0x1f ;  /* 0x0000001f00567802 */ /* 0x000fe40000000f00 */
[----:B------:R-:W-:-:S07]  /*a9d0*/  MOV R152, 0xffffffff ;  /* 0xffffffff00987802 */ /* 0x000fce0000000f00 */
[----:B--2--5:R-:W-:Y:S05]  /*a9e0*/  WARPSYNC.COLLECTIVE R152, `(.L_x_480) ;  /* 0x0000000098087348 */ /* 0x024fea0003c00000 */
[----:B------:R0:W1:Y:S02]  /*a9f0*/  SHFL.IDX P2, R153, R151, R87, R86 ;  /* 0x0000005797997389 */ /* 0x0000640000040056 */
[----:B012--5:R-:W-:Y:S05]  /*aa00*/  ENDCOLLECTIVE ;  /* 0x000000000000791b */ /* 0x027fea0003800000 */
.L_x_480:
[----:B------:R-:W-:Y:S05]  /*aa10*/  BSYNC B0 ;  /* 0x0000000000007941 */ /* 0x000fea0003800000 */
.L_x_479:
[----:B------:R-:W-:Y:S05]  /*aa20*/  BRA `(.L_x_481) ;  /* 0xffffffb400dc7947 */ /* 0x000fea000383ffff */
.L_x_422:
[----:B------:R-:W-:Y:S01]  /*aa30*/  HFMA2 R87, -RZ, RZ, 0, 1.847743988037109375e-06 ;  /* 0x0000001fff577431 */ /* 0x000fe200000001ff */
[----:B------:R-:W-:Y:S01]  /*aa40*/  BSSY B0, `(.L_x_482) ;  /* 0x0000007000007945 */ /* 0x000fe20003800000 */
[----:B------:R-:W-:Y:S01]  /*aa50*/  IMAD.MOV.U32 R151, RZ, RZ, R137 ;  /* 0x000000ffff977224 */ /* 0x000fe200078e0089 */
[----:B------:R-:W-:Y:S02]  /*aa60*/  MOV R86, 0x1f ;  /* 0x0000001f00567802 */ /* 0x000fe40000000f00 */
[----:B------:R-:W-:-:S07]  /*aa70*/  MOV R152, 0xffffffff ;  /* 0xffffffff00987802 */ /* 0x000fce0000000f00 */
[----:B--2--5:R-:W-:Y:S05]  /*aa80*/  WARPSYNC.COLLECTIVE R152, `(.L_x_483) ;  /* 0x0000000098087348 */ /* 0x024fea0003c00000 */
[----:B------:R0:W1:Y:S02]  /*aa90*/  SHFL.IDX P2, R153, R151, R87, R86 ;  /* 0x0000005797997389 */ /* 0x0000640000040056 */
[----:B012--5:R-:W-:Y:S05]  /*aaa0*/  ENDCOLLECTIVE ;  /* 0x000000000000791b */ /* 0x027fea0003800000 */
.L_x_483:
[----:B------:R-:W-:Y:S05]  /*aab0*/  BSYNC B0 ;  /* 0x0000000000007941 */ /* 0x000fea0003800000 */
.L_x_482:
[----:B------:R-:W-:Y:S05]  /*aac0*/  BRA `(.L_x_484) ;  /* 0xffffffb400bc7947 */ /* 0x000fea000383ffff */
.L_x_423:
[----:B------:R-:W-:Y:S01]  /*aad0*/  HFMA2 R86, -RZ, RZ, 0, 0 ;  /* 0x00000000ff567431 */ /* 0x000fe200000001ff */
[----:B------:R-:W-:Y:S01]  /*aae0*/  BSSY B0, `(.L_x_485) ;  /* 0x0000007000007945 */ /* 0x000fe20003800000 */
[----:B------:R-:W-:Y:S01]  /*aaf0*/  MOV R139, R136 ;  /* 0x00000088008b7202 */ /* 0x000fe20000000f00 */
[----:B------:R-:W-:Y:S01]  /*ab00*/  IMAD.MOV.U32 R87, RZ, RZ, 0x1 ;  /* 0x00000001ff577424 */ /* 0x000fe200078e00ff */
[----:B------:R-:W-:-:S07]  /*ab10*/  MOV R152, 0xffffffff ;  /* 0xffffffff00987802 */ /* 0x000fce0000000f00 */
[----:B--2--5:R-:W-:Y:S05]  /*ab20*/  WARPSYNC.COLLECTIVE R152, `(.L_x_486) ;  /* 0x0000000098087348 */ /* 0x024fea0003c00000 */
[----:B------:R0:W1:Y:S02]  /*ab30*/  SHFL.UP P6, R140, R139, R87, R86 ;  /* 0x040000578b8c7389 */ /* 0x00006400000c0056 */
[----:B012--5:R-:W-:Y:S05]  /*ab40*/  ENDCOLLECTIVE ;  /* 0x000000000000791b */ /* 0x027fea0003800000 */
.L_x_486:
[----:B------:R-:W-:Y:S05]  /*ab50*/  BSYNC B0 ;  /* 0x0000000000007941 */ /* 0x000fea0003800000 */
.L_x_485:
[----:B------:R-:W-:Y:S01]  /*ab60*/  MOV R139, R137 ;  /* 0x00000089008b7202 */ /* 0x000fe20000000f00 */
[----:B------:R-:W-:Y:S02]  /*ab70*/  IMAD.MOV.U32 R87, RZ, RZ, 0x1 ;  /* 0x00000001ff577424 */ /* 0x000fe400078e00ff */
[----:B------:R-:W-:Y:S01]  /*ab80*/  HFMA2 R86, -RZ, RZ, 0, 0 ;  /* 0x00000000ff567431 */ /* 0x000fe200000001ff */
[----:B------:R-:W-:Y:S02]  /*ab90*/  MOV R152, 0xffffffff ;  /* 0xffffffff00987802 */ /* 0x000fe40000000f00 */
[----:B------:R-:W-:Y:S02]  /*aba0*/  MOV R136, R140 ;  /* 0x0000008c00887202 */ /* 0x000fe40000000f00 */
[----:B------:R-:W-:-:S07]  /*abb0*/  MOV R151, R42 ;  /* 0x0000002a00977202 */ /* 0x000fce0000000f00 */
[----:B------:R-:W-:Y:S05]  /*abc0*/  WARPSYNC.COLLECTIVE R152, `(.L_x_487) ;  /* 0x0000000098087348 */ /* 0x000fea0003c00000 */
[----:B------:R0:W1:Y:S02]  /*abd0*/  SHFL.UP P6, R140, R139, R87, R86 ;  /* 0x040000578b8c7389 */ /* 0x00006400000c0056 */
[----:B01----:R-:W-:Y:S05]  /*abe0*/  ENDCOLLECTIVE ;  /* 0x000000000000791b */ /* 0x003fea0003800000 */
.L_x_487:
[----:B------:R-:W-:Y:S02]  /*abf0*/  IMAD.MOV.U32 R87, RZ, RZ, RZ ;  /* 0x000000ffff577224 */ /* 0x000fe400078e00ff */
[----:B------:R-:W-:-:S07]  /*ac00*/  HFMA2 R86, -RZ, RZ, 0, 1.847743988037109375e-06 ;  /* 0x0000001fff567431 */ /* 0x000fce00000001ff */
[----:B------:R-:W-:Y:S05]  /*ac10*/  WARPSYNC.COLLECTIVE R152, `(.L_x_488) ;  /* 0x0000000098087348 */ /* 0x000fea0003c00000 */
[----:B------:R0:W1:Y:S02]  /*ac20*/  SHFL.IDX P2, R153, R151, R87, R86 ;  /* 0x0000005797997389 */ /* 0x0000640000040056 */
[----:B01----:R-:W-:Y:S05]  /*ac30*/  ENDCOLLECTIVE ;  /* 0x000000000000791b */ /* 0x003fea0003800000 */
.L_x_488:
[----:B------:R-:W-:Y:S02]  /*ac40*/  MOV R137, R140 ;  /* 0x0000008c00897202 */ /* 0x000fe40000000f00 */
[----:B------:R-:W-:Y:S02]  /*ac50*/  MOV R151, R43 ;  /* 0x0000002b00977202 */ /* 0x000fe40000000f00 */
[----:B------:R-:W-:-:S07]  /*ac60*/  MOV R42, R153 ;  /* 0x00000099002a7202 */ /* 0x000fce0000000f00 */
[----:B------:R-:W-:Y:S05]  /*ac70*/  WARPSYNC.COLLECTIVE R152, `(.L_x_489) ;  /* 0x0000000098087348 */ /* 0x000fea0003c00000 */
[----:B------:R0:W1:Y:S02]  /*ac80*/  SHFL.IDX P2, R153, R151, R87, R86 ;  /* 0x0000005797997389 */ /* 0x0000640000040056 */
[----:B01----:R-:W-:Y:S05]  /*ac90*/  ENDCOLLECTIVE ;  /* 0x000000000000791b */ /* 0x003fea0003800000 */
.L_x_489:
[----:B------:R-:W-:Y:S01]  /*aca0*/  MOV R43, R153 ;  /* 0x00000099002b7202 */ /* 0x000fe20000000f00 */
[----:B------:R-:W-:Y:S06]  /*acb0*/  BRA `(.L_x_490) ;  /* 0xffffffb400587947 */ /* 0x000fec000383ffff */
.L_x_425:
[----:B------:R-:W-:Y:S02]  /*acc0*/  IMAD.MOV.U32 R153, RZ, RZ, R162 ;  /* 0x000000ffff997224 */ /* 0x000fe400078e00a2 */
[----:B------:R-:W-:Y:S01]  /*acd0*/  HFMA2 R86, -RZ, RZ, 0, 5.9604644775390625e-08 ;  /* 0x00000001ff567431 */ /* 0x000fe200000001ff */
[----:B------:R-:W-:Y:S02]  /*ace0*/  MOV R87, 0x1f ;  /* 0x0000001f00577802 */ /* 0x000fe40000000f00 */
[----:B------:R-:W-:Y:S02]  /*acf0*/  MOV R152, 0xffffffff ;  /* 0xffffffff00987802 */ /* 0x000fe40000000f00 */
[C---:B------:R-:W-:Y:S02]  /*ad00*/  ISETP.GT.U32.AND P3, PT, R156.reuse, 0x1b, PT ;  /* 0x0000001b9c00780c */ /* 0x040fe40003f64070 */
[----:B------:R-:W-:-:S13]  /*ad10*/  ISETP.GT.U32.AND P4, PT, R156, 0x17, PT ;  /* 0x000000179c00780c */ /* 0x000fda0003f84070 */
[----:B------:R-:W-:Y:S05]  /*ad20*/  WARPSYNC.COLLECTIVE R152, `(.L_x_491) ;  /* 0x0000000098087348 */ /* 0x000fea0003c00000 */
[----:B------:R0:W1:Y:S02]  /*ad30*/  SHFL.DOWN P0, R153, R153, R86, R87 ;  /* 0x0800005699997389 */ /* 0x0000640000000057 */
[----:B01----:R-:W-:Y:S05]  /*ad40*/  ENDCOLLECTIVE ;  /* 0x000000000000791b */ /* 0x003fea0003800000 */
.L_x_491:
[----:B------:R-:W-:Y:S02]  /*ad50*/  ISETP.GT.U32.AND P5, PT, R156, 0xf, PT ;  /* 0x0000000f9c00780c */ /* 0x000fe40003fa4070 */
[----:B------:R-:W-:Y:S01]  /*ad60*/  MOV R151, R153 ;  /* 0x0000009900977202 */ /* 0x000fe20000000f00 */
[----:B------:R-:W-:-:S04]  /*ad70*/  IMAD.MOV.U32 R153, RZ, RZ, R163 ;  /* 0x000000ffff997224 */ /* 0x000fc800078e00a3 */
[----:B------:R-:W-:-:S07]  /*ad80*/  @P2 FMUL.FTZ R151, R151, R162 ;  /* 0x000000a297972220 */ /* 0x000fce0000410000 */
[----:B------:R-:W-:Y:S05]  /*ad90*/  WARPSYNC.COLLECTIVE R152, `(.L_x_492) ;  /* 0x0000000098087348 */ /* 0x000fea0003c00000 */
[----:B------:R0:W1:Y:S02]  /*ada0*/  SHFL.DOWN P0, R153, R153, R86, R87 ;  /* 0x0800005699997389 */ /* 0x0000640000000057 */
[----:B01----:R-:W-:Y:S05]  /*adb0*/  ENDCOLLECTIVE ;  /* 0x000000000000791b */ /* 0x003fea0003800000 */
.L_x_492:
[----:B------:R-:W-:-:S05]  /*adc0*/  MOV R86, R153 ;  /* 0x0000009900567202 */ /* 0x000fca0000000f00 */
[----:B------:R-:W-:Y:S01]  /*add0*/  @P2 FFMA.FTZ R86, R162, R86, R163 ;  /* 0x00000056a2562223 */ /* 0x000fe200000100a3 */
[----:B------:R-:W-:-:S04]  /*ade0*/  @P2 MOV R162, R151 ;  /* 0x0000009700a22202 */ /* 0x000fc80000000f00 */
[----:B------:R-:W-:Y:S01]  /*adf0*/  @P2 MOV R163, R86 ;  /* 0x0000005600a32202 */ /* 0x000fe20000000f00 */
[----:B------:R-:W-:Y:S01]  /*ae00*/  IMAD.MOV.U32 R86, RZ, RZ, 0x2 ;  /* 0x00000002ff567424 */ /* 0x000fe200078e00ff */
[----:B------:R-:W-:Y:S02]  /*ae10*/  MOV R153, R162 ;  /* 0x000000a200997202 */ /* 0x000fe40000000f00 */
[----:B------:R-:W-:-:S13]  /*ae20*/  ISETP.GT.U32.AND P2, PT, R156, 0x1d, PT ;  /* 0x0000001d9c00780c */ /* 0x000fda0003f44070 */
[----:B------:R-:W-:Y:S05]  /*ae30*/  WARPSYNC.COLLECTIVE R152, `(.L_x_493) ;  /* 0x0000000098087348 */ /* 0x000fea0003c00000 */
[----:B------:R0:W1:Y:S02]  /*ae40*/  SHFL.DOWN P0, R153, R153, R86, R87 ;  /* 0x0800005699997389 */ /* 0x0000640000000057 */
[----:B01----:R-:W-:Y:S05]  /*ae50*/  ENDCOLLECTIVE ;  /* 0x000000000000791b */ /* 0x003fea0003800000 */
.L_x_493:
[----:B------:R-:W-:Y:S02]  /*ae60*/  MOV R151, R153 ;  /* 0x0000009900977202 */ /* 0x000fe40000000f00 */
[----:B------:R-:W-:-:S03]  /*ae70*/  MOV R153, R163 ;  /* 0x000000a300997202 */ /* 0x000fc60000000f00 */
[----:B------:R-:W-:-:S07]  /*ae80*/  @!P2 FMUL.FTZ R151, R162, R151 ;  /* 0x00000097a297a220 */ /* 0x000fce0000410000 */
[----:B------:R-:W-:Y:S05]  /*ae90*/  WARPSYNC.COLLECTIVE R152, `(.L_x_494) ;  /* 0x0000000098087348 */ /* 0x000fea0003c00000 */
[----:B------:R0:W1:Y:S02]  /*aea0*/  SHFL.DOWN P0, R153, R153, R86, R87 ;  /* 0x0800005699997389 */ /* 0x0000640000000057 */
[----:B01----:R-:W-:Y:S05]  /*aeb0*/  ENDCOLLECTIVE ;  /* 0x000000000000791b */ /* 0x003fea0003800000 */
.L_x_494:
        /* <DEDUP_REMOVED lines=9> */
.L_x_495:
[----:B------:R-:W-:Y:S02]  /*af50*/  MOV R151, R153 ;  /* 0x0000009900977202 */ /* 0x000fe40000000f00 */
[----:B------:R-:W-:-:S03]  /*af60*/  MOV R153, R163 ;  /* 0x000000a300997202 */ /* 0x000fc60000000f00 */
[----:B------:R-:W-:-:S07]  /*af70*/  @!P3 FMUL.FTZ R151, R162, R151 ;  /* 0x00000097a297b220 */ /* 0x000fce0000410000 */
[----:B------:R-:W-:Y:S05]  /*af80*/  WARPSYNC.COLLECTIVE R152, `(.L_x_496) ;  /* 0x0000000098087348 */ /* 0x000fea0003c00000 */
[----:B------:R0:W1:Y:S02]  /*af90*/  SHFL.DOWN P0, R153, R153, R86, R87 ;  /* 0x0800005699997389 */ /* 0x0000640000000057 */
[----:B01----:R-:W-:Y:S05]  /*afa0*/  ENDCOLLECTIVE ;  /* 0x000000000000791b */ /* 0x003fea0003800000 */
.L_x_496:
[----:B------:R-:W-:-:S04]  /*afb0*/  IMAD.MOV.U32 R86, RZ, RZ, R153 ;  /* 0x000000ffff567224 */ /* 0x000fc800078e0099 */
[----:B------:R-:W-:Y:S01]  /*afc0*/  @!P3 FFMA.FTZ R86, R162, R86, R163 ;  /* 0x00000056a256b223 */ /* 0x000fe200000100a3 */
[----:B------:R-:W-:-:S04]  /*afd0*/  @!P3 MOV R162, R151 ;  /* 0x0000009700a2b202 */ /* 0x000fc80000000f00 */
[----:B------:R-:W-:Y:S01]  /*afe0*/  @!P3 MOV R163, R86 ;  /* 0x0000005600a3b202 */ /* 0x000fe20000000f00 */
[----:B------:R-:W-:Y:S01]  /*aff0*/  HFMA2 R86, -RZ, RZ, 0, 4.76837158203125e-07 ;  /* 0x00000008ff567431 */ /* 0x000fe200000001ff */
[----:B------:R-:W-:-:S07]  /*b000*/  MOV R153, R162 ;  /* 0x000000a200997202 */ /* 0x000fce0000000f00 */
[----:B------:R-:W-:Y:S05]  /*b010*/  WARPSYNC.COLLECTIVE R152, `(.L_x_497) ;  /* 0x0000000098087348 */ /* 0x000fea0003c00000 */
[----:B------:R0:W1:Y:S02]  /*b020*/  SHFL.DOWN P0, R153, R153, R86, R87 ;  /* 0x0800005699997389 */ /* 0x0000640000000057 */
[----:B01----:R-:W-:Y:S05]  /*b030*/  ENDCOLLECTIVE ;  /* 0x000000000000791b */ /* 0x003fea0003800000 */
.L_x_497:
[----:B------:R-:W-:Y:S01]  /*b040*/  IMAD.MOV.U32 R151, RZ, RZ, R153 ;  /* 0x000000ffff977224 */ /* 0x000fe200078e0099 */
[----:B------:R-:W-:-:S03]  /*b050*/  MOV R153, R163 ;  /* 0x000000a300997202 */ /* 0x000fc60000000f00 */
[----:B------:R-:W-:-:S07]  /*b060*/  @!P4 FMUL.FTZ R151, R162, R151 ;  /* 0x00000097a297c220 */ /* 0x000fce0000410000 */
[----:B------:R-:W-:Y:S05]  /*b070*/  WARPSYNC.COLLECTIVE R152, `(.L_x_498) ;  /* 0x0000000098087348 */ /* 0x000fea0003c00000 */
[----:B------:R0:W1:Y:S02]  /*b080*/  SHFL.DOWN P0, R153, R153, R86, R87 ;  /* 0x0800005699997389 */ /* 0x0000640000000057 */
[----:B01----:R-:W-:Y:S05]  /*b090*/  ENDCOLLECTIVE ;  /* 0x000000000000791b */ /* 0x003fea0003800000 */
.L_x_498:
[----:B------:R-:W-:-:S05]  /*b0a0*/  MOV R86, R153 ;  /* 0x0000009900567202 */ /* 0x000fca0000000f00 */
[----:B------:R-:W-:Y:S01]  /*b0b0*/  @!P4 FFMA.FTZ R86, R162, R86, R163 ;  /* 0x00000056a256c223 */ /* 0x000fe200000100a3 */
[----:B------:R-:W-:-:S04]  /*b0c0*/  @!P4 MOV R162, R151 ;  /* 0x0000009700a2c202 */ /* 0x000fc80000000f00 */
[----:B------:R-:W-:Y:S01]  /*b0d0*/  @!P4 MOV R163, R86 ;  /* 0x0000005600a3c202 */ /* 0x000fe20000000f00 */
[----:B------:R-:W-:Y:S02]  /*b0e0*/  IMAD.MOV.U32 R153, RZ, RZ, R162 ;  /* 0x000000ffff997224 */ /* 0x000fe400078e00a2 */
[----:B------:R-:W-:-:S07]  /*b0f0*/  HFMA2 R86, -RZ, RZ, 0, 9.5367431640625e-07 ;  /* 0x00000010ff567431 */ /* 0x000fce00000001ff */
[----:B------:R-:W-:Y:S05]  /*b100*/  WARPSYNC.COLLECTIVE R152, `(.L_x_499) ;  /* 0x0000000098087348 */ /* 0x000fea0003c00000 */
[----:B------:R0:W1:Y:S02]  /*b110*/  SHFL.DOWN P0, R153, R153, R86, R87 ;  /* 0x0800005699997389 */ /* 0x0000640000000057 */
[----:B01----:R-:W-:Y:S05]  /*b120*/  ENDCOLLECTIVE ;  /* 0x000000000000791b */ /* 0x003fea0003800000 */
.L_x_499:
[----:B------:R-:W-:Y:S02]  /*b130*/  MOV R151, R153 ;  /* 0x0000009900977202 */ /* 0x000fe40000000f00 */
[----:B------:R-:W-:-:S03]  /*b140*/  MOV R153, R163 ;  /* 0x000000a300997202 */ /* 0x000fc60000000f00 */
[----:B------:R-:W-:-:S07]  /*b150*/  @!P5 FMUL.FTZ R151, R162, R151 ;  /* 0x00000097a297d220 */ /* 0x000fce0000410000 */
[----:B------:R-:W-:Y:S05]  /*b160*/  WARPSYNC.COLLECTIVE R152, `(.L_x_500) ;  /* 0x0000000098087348 */ /* 0x000fea0003c00000 */
[----:B------:R0:W1:Y:S02]  /*b170*/  SHFL.DOWN P0, R153, R153, R86, R87 ;  /* 0x0800005699997389 */ /* 0x0000640000000057 */
[----:B01----:R-:W-:Y:S05]  /*b180*/  ENDCOLLECTIVE ;  /* 0x000000000000791b */ /* 0x003fea0003800000 */
.L_x_500:
[----:B------:R-:W-:Y:S01]  /*b190*/  HFMA2 R87, -RZ, RZ, 0, 0 ;  /* 0x00000000ff577431 */ /* 0x000fe200000001ff */
[----:B------:R-:W-:-:S05]  /*b1a0*/  MOV R86, R153 ;  /* 0x0000009900567202 */ /* 0x000fca0000000f00 */
[----:B------:R-:W-:Y:S01]  /*b1b0*/  @!P5 FFMA.FTZ R86, R162, R86, R163 ;  /* 0x00000056a256d223 */ /* 0x000fe200000100a3 */
[----:B------:R-:W-:-:S03]  /*b1c0*/  @!P5 MOV R162, R151 ;  /* 0x0000009700a2d202 */ /* 0x000fc60000000f00 */
[----:B------:R-:W-:Y:S01]  /*b1d0*/  @!P5 IMAD.MOV.U32 R163, RZ, RZ, R86 ;  /* 0x000000ffffa3d224 */ /* 0x000fe200078e0056 */
[----:B------:R-:W-:Y:S02]  /*b1e0*/  MOV R151, R162 ;  /* 0x000000a200977202 */ /* 0x000fe40000000f00 */
[----:B------:R-:W-:-:S07]  /*b1f0*/  MOV R86, 0x1f ;  /* 0x0000001f00567802 */ /* 0x000fce0000000f00 */
[----:B------:R-:W-:Y:S05]  /*b200*/  WARPSYNC.COLLECTIVE R152, `(.L_x_501) ;  /* 0x0000000098087348 */ /* 0x000fea0003c00000 */
[----:B------:R0:W1:Y:S02]  /*b210*/  SHFL.IDX P2, R153, R151, R87, R86 ;  /* 0x0000005797997389 */ /* 0x0000640000040056 */
[----:B01----:R-:W-:Y:S05]  /*b220*/  ENDCOLLECTIVE ;  /* 0x000000000000791b */ /* 0x003fea0003800000 */
.L_x_501:
[----:B------:R-:W-:Y:S01]  /*b230*/  MOV R151, R163 ;  /* 0x000000a300977202 */ /* 0x000fe20000000f00 */
[----:B------:R-:W-:-:S07]  /*b240*/  IMAD.MOV.U32 R157, RZ, RZ, R153 ;  /* 0x000000ffff9d7224 */ /* 0x000fce00078e0099 */
[----:B------:R-:W-:Y:S05]  /*b250*/  WARPSYNC.COLLECTIVE R152, `(.L_x_502) ;  /* 0x0000000098087348 */ /* 0x000fea0003c00000 */
[----:B------:R0:W1:Y:S02]  /*b260*/  SHFL.IDX P2, R153, R151, R87, R86 ;  /* 0x0000005797997389 */ /* 0x0000640000040056 */
[----:B01----:R-:W-:Y:S05]  /*b270*/  ENDCOLLECTIVE ;  /* 0x000000000000791b */ /* 0x003fea0003800000 */
.L_x_502:
[----:B------:R-:W-:Y:S02]  /*b280*/  HFMA2 R86, -RZ, RZ, 0, 5.9604644775390625e-08 ;  /* 0x00000001ff567431 */ /* 0x000fe400000001ff */
[----:B------:R-:W-:Y:S01]  /*b290*/  IMAD.MOV.U32 R87, RZ, RZ, 0x1f ;  /* 0x0000001fff577424 */ /* 0x000fe200078e00ff */
[----:B------:R-:W-:Y:S02]  /*b2a0*/  MOV R151, R42 ;  /* 0x0000002a00977202 */ /* 0x000fe40000000f00 */
[----:B------:R-:W-:Y:S02]  /*b2b0*/  MOV R156, R153 ;  /* 0x00000099009c7202 */ /* 0x000fe40000000f00 */
[----:B------:R-:W-:-:S03]  /*b2c0*/  MOV R153, R162 ;  /* 0x000000a200997202 */ /* 0x000fc60000000f00 */
[-C--:B------:R-:W-:Y:S01]  /*b2d0*/  FFMA.FTZ R156, R43, R157.reuse, R156 ;  /* 0x0000009d2b9c7223 */ /* 0x080fe2000001009c */
[----:B------:R-:W-:-:S07]  /*b2e0*/  FMUL.FTZ R157, R42, R157 ;  /* 0x0000009d2a9d7220 */ /* 0x000fce0000410000 */
[----:B------:R-:W-:Y:S05]  /*b2f0*/  WARPSYNC.COLLECTIVE R152, `(.L_x_503) ;  /* 0x0000000098087348 */ /* 0x000fea0003c00000 */
[----:B------:R0:W1:Y:S02]  /*b300*/  SHFL.DOWN P0, R153, R153, R86, R87 ;  /* 0x0800005699997389 */ /* 0x0000640000000057 */
[----:B01----:R-:W-:Y:S05]  /*b310*/  ENDCOLLECTIVE ;  /* 0x000000000000791b */ /* 0x003fea0003800000 */
.L_x_503:
[----:B------:R-:W-:Y:S02]  /*b320*/  MOV R162, R153 ;  /* 0x0000009900a27202 */ /* 0x000fe40000000f00 */
[----:B------:R-:W-:-:S07]  /*b330*/  MOV R153, R163 ;  /* 0x000000a300997202 */ /* 0x000fce0000000f00 */
[----:B------:R-:W-:Y:S05]  /*b340*/  WARPSYNC.COLLECTIVE R152, `(.L_x_504) ;  /* 0x0000000098087348 */ /* 0x000fea0003c00000 */
[----:B------:R0:W1:Y:S02]  /*b350*/  SHFL.DOWN P0, R153, R153, R86, R87 ;  /* 0x0800005699997389 */ /* 0x0000640000000057 */
[----:B01----:R-:W-:Y:S05]  /*b360*/  ENDCOLLECTIVE ;  /* 0x000000000000791b */ /* 0x003fea0003800000 */
.L_x_504:
[----:B------:R-:W-:Y:S02]  /*b370*/  IMAD.MOV.U32 R87, RZ, RZ, RZ ;  /* 0x000000ffff577224 */ /* 0x000fe400078e00ff */
[----:B------:R-:W-:Y:S01]  /*b380*/  HFMA2 R86, -RZ, RZ, 0, 1.847743988037109375e-06 ;  /* 0x0000001fff567431 */ /* 0x000fe200000001ff */
[----:B------:R-:W-:-:S07]  /*b390*/  MOV R163, R153 ;  /* 0x0000009900a37202 */ /* 0x000fce0000000f00 */
[----:B------:R-:W-:Y:S05]  /*b3a0*/  WARPSYNC.COLLECTIVE R152, `(.L_x_505) ;  /* 0x0000000098087348 */ /* 0x000fea0003c00000 */
[----:B------:R0:W1:Y:S02]  /*b3b0*/  SHFL.IDX P2, R153, R151, R87, R86 ;  /* 0x0000005797997389 */ /* 0x0000640000040056 */
[----:B01----:R-:W-:Y:S05]  /*b3c0*/  ENDCOLLECTIVE ;  /* 0x000000000000791b */ /* 0x003fea0003800000 */
.L_x_505:
[----:B------:R-:W-:Y:S02]  /*b3d0*/  ISETP.NE.AND P0, PT, R79, 0x1f, PT ;  /* 0x0000001f4f00780c */ /* 0x000fe40003f05270 */
[----:B------:R-:W-:Y:S02]  /*b3e0*/  MOV R151, R43 ;  /* 0x0000002b00977202 */ /* 0x000fe40000000f00 */
[----:B------:R-:W-:-:S09]  /*b3f0*/  MOV R42, R153 ;  /* 0x00000099002a7202 */ /* 0x000fd20000000f00 */
[----:B------:R-:W-:Y:S05]  /*b400*/  WARPSYNC.COLLECTIVE R152, `(.L_x_506) ;  /* 0x0000000098087348 */ /* 0x000fea0003c00000 */
[----:B------:R0:W1:Y:S02]  /*b410*/  SHFL.IDX P2, R153, R151, R87, R86 ;  /* 0x0000005797997389 */ /* 0x0000640000040056 */
[----:B01----:R-:W-:Y:S05]  /*b420*/  ENDCOLLECTIVE ;  /* 0x000000000000791b */ /* 0x003fea0003800000 */
.L_x_506:
[----:B------:R-:W-:Y:S01]  /*b430*/  MOV R43, R153 ;  /* 0x00000099002b7202 */ /* 0x000fe20000000f00 */
[----:B------:R-:W-:Y:S06]  /*b440*/  BRA `(.L_x_507) ;  /* 0xffffffb800047947 */ /* 0x000fec000383ffff */
.L_x_508:
        /* <DEDUP_REMOVED lines=11> */
.L_x_10414:


//--------------------- .text._Z25selective_scan_bwd_kernelI32Selective_Scan_bwd_kernel_traitsILi128ELi16ELb0ELb0ELb1ELb1ELb0EffEEv12SSMParamsBwd --------------------------
	.section	.text._Z25selective_scan_bwd_kernelI32Selective_Scan_bwd_kernel_traitsILi128ELi16ELb0ELb0ELb1ELb1ELb0EffEEv12SSMParamsBwd,"ax",@progbits
	.align	128
        .global         _Z25selective_scan_bwd_kernelI32Selective_Scan_bwd_kernel_traitsILi128ELi16ELb0ELb0ELb1ELb1ELb0EffEEv12SSMParamsBwd
        .type           _Z25selective_scan_bwd_kernelI32Selective_Scan_bwd_kernel_traitsILi128ELi16ELb0ELb0ELb1ELb1ELb0EffEEv12SSMParamsBwd,@function
        .size           _Z25selective_scan_bwd_kernelI32Selective_Scan_bwd_kernel_traitsILi128ELi16ELb0ELb0ELb1ELb1ELb0EffEEv12SSMParamsBwd,(.L_x_10415 - _Z25selective_scan_bwd_kernelI32Selective_Scan_bwd_kernel_traitsILi128ELi16ELb0ELb0ELb1ELb1ELb0EffEEv12SSMParamsBwd)
        .other          _Z25selective_scan_bwd_kernelI32Selective_Scan_bwd_kernel_traitsILi128ELi16ELb0ELb0ELb1ELb1ELb0EffEEv12SSMParamsBwd,@"STO_CUDA_ENTRY STV_DEFAULT"
_Z25selective_scan_bwd_kernelI32Selective_Scan_bwd_kernel_traitsILi128ELi16ELb0ELb0ELb1ELb1ELb0EffEEv12SSMParamsBwd:
.text._Z25selective_scan_bwd_kernelI32Selective_Scan_bwd_kernel_traitsILi128ELi16ELb0ELb0ELb1ELb1ELb0EffEEv12SSMParamsBwd:
        /* <DEDUP_REMOVED lines=26> */
[----:B------:R-:W-:-:S04]  /*01a0*/  MOV R5, UR7 ;  /* 0x0000000700057c02 */ /* 0x000fc80008000f00 */
[----:B---3--:R3:W2:Y:S04]  /*01b0*/  @P0 LDG.E R3, desc[UR34][R2.64] ;  /* 0x0000002202030981 */ /* 0x0086a8000c1e1900 */
[----:B------:R-:W2:Y:S01]  /*01c0*/  @P1 LDG.E R4, desc[UR34][R4.64] ;  /* 0x0000002204041981 */ /* 0x000ea2000c1e1900 */
[----:B----4-:R-:W-:Y:S01]  /*01d0*/  MOV R0, UR25 ;  /* 0x0000001900007c02 */ /* 0x010fe20008000f00 */
[----:B-----5:R-:W-:Y:S02]  /*01e0*/  UIMAD.WIDE.U32 UR4, UR10, UR12, URZ ;  /* 0x0000000c0a0472a5 */ /* 0x020fe4000f8e00ff */
        /* <DEDUP_REMOVED lines=8> */
[----:B------:R-:W-:-:S02]  /*0270*/  UIMAD.WIDE.U32 UR20, UR8, UR18, UR6 ;  /* 0x00000012081472a5 */ /* 0x000fc4000f8e0006 */
        /* <DEDUP_REMOVED lines=88> */
[C---:B0-----:R-:W-:Y:S02]  /*0800*/  SHF.L.U32 R85, R0.reuse, 0x4, RZ ;  /* 0x0000000400557819 */ /* 0x041fe400000006ff */
[----:B------:R-:W-:-:S04]  /*0810*/  LOP3.LUT R40, R0, 0x1f, RZ, 0xc0, !PT ;  /* 0x0000001f00287812 */ /* 0x000fc800078ec0ff */
[----:B-12---:R-:W-:-:S07]  /*0820*/  LOP3.LUT R85, R40, 0x3e00, R85, 0xf8, !PT ;  /* 0x00003e0028557812 */ /* 0x006fce00078ef855 */
.L_x_588:
[----:B------:R-:W0:Y:S01]  /*0830*/  LDCU UR23, c[0x0][0x388] ;  /* 0x00007100ff1777ac */ /* 0x000e220008000800 */
[----:B------:R-:W-:Y:S01]  /*0840*/  MOV R4, UR11 ;  /* 0x0000000b00047c02 */ /* 0x000fe20008000f00 */
[----:B------:R-:W-:Y:S01]  /*0850*/  IMAD.U32 R5, RZ, RZ, UR16 ;  /* 0x00000010ff057e24 */ /* 0x000fe2000f8e00ff */
[----:B------:R-:W-:Y:S01]  /*0860*/  CS2R R14, SRZ ;  /* 0x00000000000e7805 */ /* 0x000fe2000001ff00 */
[----:B------:R-:W-:Y:S01]  /*0870*/  ULEA UR8, UR10, 0xfffff800, 0xb ;  /* 0xfffff8000a087891 */ /* 0x000fe2000f8e58ff */
[----:B------:R-:W-:Y:S01]  /*0880*/  CS2R R16, SRZ ;  /* 0x0000000000107805 */ /* 0x000fe2000001ff00 */
[----:B------:R-:W-:Y:S01]  /*0890*/  IMAD.WIDE.U32 R8, R85, 0x4, R4 ;  /* 0x0000000455087825 */ /* 0x000fe200078e0004 */
[----:B------:R-:W-:Y:S02]  /*08a0*/  MOV R3, RZ ;  /* 0x000000ff00037202 */ /* 0x000fe40000000f00 */
[----:B------:R-:W-:Y:S02]  /*08b0*/  CS2R R10, SRZ ;  /* 0x00000000000a7805 */ /* 0x000fe4000001ff00 */
[----:B------:R-:W-:-:S02]  /*08c0*/  CS2R R12, SRZ ;  /* 0x00000000000c7805 */ /* 0x000fc4000001ff00 */
[----:B------:R-:W-:Y:S02]  /*08d0*/  CS2R R18, SRZ ;  /* 0x0000000000127805 */ /* 0x000fe4000001ff00 */
[----:B------:R-:W-:Y:S02]  /*08e0*/  CS2R R20, SRZ ;  /* 0x0000000000147805 */ /* 0x000fe4000001ff00 */
[----:B------:R-:W-:Y:S01]  /*08f0*/  CS2R R22, SRZ ;  /* 0x0000000000167805 */ /* 0x000fe2000001ff00 */
[----:B0-----:R-:W-:-:S06]  /*0900*/  UIADD3 UR8, UPT, UPT, -UR8, UR23, URZ ;  /* 0x0000001708087290 */ /* 0x001fcc000fffe1ff */
[----:B------:R-:W-:Y:S02]  /*0910*/  ISETP.GE.AND P0, PT, R85, UR8, PT ;  /* 0x0000000855007c0c */ /* 0x000fe4000bf06270 */
[----:B------:R-:W-:Y:S01]  /*0920*/  SHF.L.U32 R85, R0, 0x4, RZ ;  /* 0x0000000400557819 */ /* 0x000fe200000006ff */
[----:B------:R-:W-:Y:S01]  /*0930*/  HFMA2 R0, -RZ, RZ, 0, 0 ;  /* 0x00000000ff007431 */ /* 0x000fe200000001ff */
[----:B------:R-:W-:Y:S01]  /*0940*/  BAR.SYNC.DEFER_BLOCKING 0x0 ;  /* 0x0000000000007b1d */ /* 0x000fe20000010000 */
[----:B------:R-:W-:Y:S02]  /*0950*/  P2R R44, PR, RZ, 0x1 ;  /* 0x00000001ff2c7803 */ /* 0x000fe40000000000 */
[----:B------:R-:W-:-:S04]  /*0960*/  LOP3.LUT R25, R85, 0x3e00, RZ, 0xc0, !PT ;  /* 0x00003e0055197812 */ /* 0x000fc800078ec0ff */
[----:B------:R-:W-:-:S04]  /*0970*/  LOP3.LUT R79, R25, R40, RZ, 0xfc, !PT ;  /* 0x00000028194f7212 */ /* 0x000fc800078efcff */
[C---:B------:R-:W-:Y:S02]  /*0980*/  LOP3.LUT R78, R79.reuse, 0x20, RZ, 0xfc, !PT ;  /* 0x000000204f4e7812 */ /* 0x040fe400078efcff */
[C---:B------:R-:W-:Y:S02]  /*0990*/  LOP3.LUT R73, R79.reuse, 0xc0, RZ, 0xfc, !PT ;  /* 0x000000c04f497812 */ /* 0x040fe400078efcff */
[----:B------:R-:W-:Y:S02]  /*09a0*/  SHF.L.U32 R4, R79, 0x2, RZ ;  /* 0x000000024f047819 */ /* 0x000fe400000006ff */
[----:B------:R-:W-:Y:S02]  /*09b0*/  ISETP.GE.AND P2, PT, R73, UR8, PT ;  /* 0x0000000849007c0c */ /* 0x000fe4000bf46270 */
[----:B------:R-:W-:Y:S01]  /*09c0*/  IADD3 R6, P1, PT, R4, UR17, RZ ;  /* 0x0000001104067c10 */ /* 0x000fe2000ff3e0ff */
[----:B------:R-:W2:Y:S01]  /*09d0*/  @!P0 LDG.E R0, desc[UR34][R8.64] ;  /* 0x0000002208008981 */ /* 0x000ea2000c1e1900 */
[----:B------:R-:W-:-:S02]  /*09e0*/  ISETP.GE.AND P0, PT, R78, UR8, PT ;  /* 0x000000084e007c0c */ /* 0x000fc4000bf06270 */
[----:B------:R-:W-:Y:S02]  /*09f0*/  LOP3.LUT R72, R79, 0xe0, RZ, 0xfc, !PT ;  /* 0x000000e04f487812 */ /* 0x000fe400078efcff */
[----:B------:R-:W-:-:S05]  /*0a00*/  P2R R38, PR, RZ, 0x1 ;  /* 0x00000001ff267803 */ /* 0x000fca0000000000 */
[----:B------:R-:W3:Y:S01]  /*0a10*/  @!P2 LDG.E R14, desc[UR34][R8.64+0x300] ;  /* 0x00030022080ea981 */ /* 0x000ee2000c1e1900 */
[----:B------:R-:W-:Y:S02]  /*0a20*/  IADD3 R4, P0, PT, R4, UR19, RZ ;  /* 0x0000001304047c10 */ /* 0x000fe4000ff1e0ff */
[----:B------:R-:W-:Y:S02]  /*0a30*/  LOP3.LUT R2, R2, 0xfffffffb, RZ, 0xc0, !PT ;  /* 0xfffffffb02027812 */ /* 0x000fe400078ec0ff */
[----:B------:R-:W-:Y:S02]  /*0a40*/  IADD3.X R5, PT, PT, RZ, UR20, RZ, P0, !PT ;  /* 0x00000014ff057c10 */ /* 0x000fe400087fe4ff */
[----:B------:R-:W-:Y:S02]  /*0a50*/  ISETP.GE.AND P0, PT, R72, UR8, PT ;  /* 0x0000000848007c0c */ /* 0x000fe4000bf06270 */
[----:B------:R-:W-:Y:S02]  /*0a60*/  @P2 LOP3.LUT R2, R2, 0x4, RZ, 0xfc, !PT ;  /* 0x0000000402022812 */ /* 0x000fe400078efcff */
[----:B------:R-:W-:-:S02]  /*0a70*/  LOP3.LUT R71, R79, 0x100, RZ, 0xfc, !PT ;  /* 0x000001004f477812 */ /* 0x000fc400078efcff */
[----:B------:R-:W-:Y:S02]  /*0a80*/  LOP3.LUT R2, R2, 0xfffffffd, RZ, 0xc0, !PT ;  /* 0xfffffffd02027812 */ /* 0x000fe400078ec0ff */
[C---:B------:R-:W-:Y:S02]  /*0a90*/  LOP3.LUT R77, R79.reuse, 0x40, RZ, 0xfc, !PT ;  /* 0x000000404f4d7812 */ /* 0x040fe400078efcff */
[C---:B------:R-:W-:Y:S02]  /*0aa0*/  LOP3.LUT R76, R79.reuse, 0x60, RZ, 0xfc, !PT ;  /* 0x000000604f4c7812 */ /* 0x040fe400078efcff */
[C---:B------:R-:W-:Y:S01]  /*0ab0*/  LOP3.LUT R74, R79.reuse, 0xa0, RZ, 0xfc, !PT ;  /* 0x000000a04f4a7812 */ /* 0x040fe200078efcff */
[----:B------:R-:W4:Y:S01]  /*0ac0*/  @!P0 LDG.E R15, desc[UR34][R8.64+0x380] ;  /* 0x00038022080f8981 */ /* 0x000f22000c1e1900 */
[----:B------:R-:W-:Y:S02]  /*0ad0*/  @P0 LOP3.LUT R2, R2, 0x2, RZ, 0xfc, !PT ;  /* 0x0000000202020812 */ /* 0x000fe400078efcff */
[----:B------:R-:W-:-:S02]  /*0ae0*/  LOP3.LUT R75, R79, 0x80, RZ, 0xfc, !PT ;  /* 0x000000804f4b7812 */ /* 0x000fc400078efcff */
        /* <DEDUP_REMOVED lines=44> */
[----:B-1----:R-:W-:-:S04]  /*0db0*/  IADD3 R24, PT, PT, R25, R45, RZ ;  /* 0x0000002d19187210 */ /* 0x002fc80007ffe0ff */
[CC--:B------:R-:W-:Y:S02]  /*0dc0*/  LEA.HI.SX32 R25, R24.reuse, R24.reuse, 0x1b ;  /* 0x0000001818197211 */ /* 0x0c0fe400078fdaff */
[C---:B------:R-:W-:Y:S02]  /*0dd0*/  IADD3 R9, PT, PT, R24.reuse, 0x60, RZ ;  /* 0x0000006018097810 */ /* 0x040fe40007ffe0ff */
[----:B------:R-:W-:Y:S02]  /*0de0*/  LEA R118, R25, UR29, 0x2 ;  /* 0x0000001d19767c11 */ /* 0x000fe4000f8e10ff */
[C---:B------:R-:W-:Y:S01]  /*0df0*/  IADD3 R25, PT, PT, R24.reuse, 0x20, RZ ;  /* 0x0000002018197810 */ /* 0x040fe20007ffe0ff */
[C---:B------:R-:W-:Y:S01]  /*0e00*/  VIADD R29, R24.reuse, 0x80 ;  /* 0x00000080181d7836 */ /* 0x040fe20000000000 */
[----:B------:R-:W-:Y:S02]  /*0e10*/  IADD3 R27, PT, PT, R24, 0x40, RZ ;  /* 0x00000040181b7810 */ /* 0x000fe40007ffe0ff */
[----:B------:R-:W-:-:S02]  /*0e20*/  LEA.HI.SX32 R9, R9, R24, 0x1b ;  /* 0x0000001809097211 */ /* 0x000fc400078fdaff */
[C---:B------:R-:W-:Y:S02]  /*0e30*/  IADD3 R31, PT, PT, R24.reuse, 0xa0, RZ ;  /* 0x000000a0181f7810 */ /* 0x040fe40007ffe0ff */
[-C--:B------:R-:W-:Y:S02]  /*0e40*/  LEA.HI.SX32 R25, R25, R24.reuse, 0x1b ;  /* 0x0000001819197211 */ /* 0x080fe400078fdaff */
[-C--:B------:R-:W-:Y:S02]  /*0e50*/  LEA.HI.SX32 R27, R27, R24.reuse, 0x1b ;  /* 0x000000181b1b7211 */ /* 0x080fe400078fdaff */
[----:B------:R-:W-:Y:S02]  /*0e60*/  LEA R115, R9, UR29, 0x2 ;  /* 0x0000001d09737c11 */ /* 0x000fe4000f8e10ff */
[----:B------:R-:W-:Y:S02]  /*0e70*/  LEA.HI.SX32 R29, R29, R24, 0x1b ;  /* 0x000000181d1d7211 */ /* 0x000fe400078fdaff */
[----:B------:R-:W-:-:S02]  /*0e80*/  IADD3 R9, PT, PT, R24, 0xc0, RZ ;  /* 0x000000c018097810 */ /* 0x000fc40007ffe0ff */
[-C--:B------:R-:W-:Y:S02]  /*0e90*/  LEA.HI.SX32 R31, R31, R24.reuse, 0x1b ;  /* 0x000000181f1f7211 */ /* 0x080fe400078fdaff */
[----:B------:R-:W-:Y:S02]  /*0ea0*/  LEA R117, R25, UR29, 0x2 ;  /* 0x0000001d19757c11 */ /* 0x000fe4000f8e10ff */
[----:B------:R-:W-:Y:S02]  /*0eb0*/  LEA R116, R27, UR29, 0x2 ;  /* 0x0000001d1b747c11 */ /* 0x000fe4000f8e10ff */
[----:B------:R-:W-:Y:S02]  /*0ec0*/  IADD3 R25, PT, PT, R24, 0xe0, RZ ;  /* 0x000000e018197810 */ /* 0x000fe40007ffe0ff */
[----:B------:R-:W-:Y:S02]  /*0ed0*/  LEA R114, R29, UR29, 0x2 ;  /* 0x0000001d1d727c11 */ /* 0x000fe4000f8e10ff */
[----:B------:R-:W-:-:S02]  /*0ee0*/  LEA.HI.SX32 R9, R9, R24, 0x1b ;  /* 0x0000001809097211 */ /* 0x000fc400078fdaff */
[----:B------:R-:W-:Y:S02]  /*0ef0*/  LEA R113, R31, UR29, 0x2 ;  /* 0x0000001d1f717c11 */ /* 0x000fe4000f8e10ff */
[C---:B------:R-:W-:Y:S02]  /*0f00*/  IADD3 R27, PT, PT, R24.reuse, 0x100, RZ ;  /* 0x00000100181b7810 */ /* 0x040fe40007ffe0ff */
[C---:B------:R-:W-:Y:S02]  /*0f10*/  IADD3 R29, PT, PT, R24.reuse, 0x120, RZ ;  /* 0x00000120181d7810 */ /* 0x040fe40007ffe0ff */
[----:B------:R-:W-:Y:S02]  /*0f20*/  LEA.HI.SX32 R25, R25, R24, 0x1b ;  /* 0x0000001819197211 */ /* 0x000fe400078fdaff */
[----:B------:R-:W-:Y:S02]  /*0f30*/  IADD3 R31, PT, PT, R24, 0x140, RZ ;  /* 0x00000140181f7810 */ /* 0x000fe40007ffe0ff */
[----:B------:R-:W-:-:S02]  /*0f40*/  LEA R112, R9, UR29, 0x2 ;  /* 0x0000001d09707c11 */ /* 0x000fc4000f8e10ff */
[-C--:B------:R-:W-:Y:S02]  /*0f50*/  LEA.HI.SX32 R27, R27, R24.reuse, 0x1b ;  /* 0x000000181b1b7211 */ /* 0x080fe400078fdaff */
[C---:B------:R-:W-:Y:S02]  /*0f60*/  IADD3 R9, PT, PT, R24.reuse, 0x180, RZ ;  /* 0x0000018018097810 */ /* 0x040fe40007ffe0ff */
[-C--:B------:R-:W-:Y:S02]  /*0f70*/  LEA.HI.SX32 R29, R29, R24.reuse, 0x1b ;  /* 0x000000181d1d7211 */ /* 0x080fe400078fdaff */
[----:B------:R-:W-:Y:S01]  /*0f80*/  LEA R111, R25, UR29, 0x2 ;  /* 0x0000001d196f7c11 */ /* 0x000fe2000f8e10ff */
[----:B------:R-:W-:Y:S01]  /*0f90*/  VIADD R25, R24, 0x1e0 ;  /* 0x000001e018197836 */ /* 0x000fe20000000000 */
[----:B------:R-:W-:Y:S02]  /*0fa0*/  P2R R26, PR, RZ, 0x1 ;  /* 0x00000001ff1a7803 */ /* 0x000fe40000000000 */
[----:B------:R-:W-:-:S02]  /*0fb0*/  LEA.HI.SX32 R31, R31, R24, 0x1b ;  /* 0x000000181f1f7211 */ /* 0x000fc400078fdaff */
[----:B------:R-:W-:Y:S02]  /*0fc0*/  LOP3.LUT P0, RZ, R2, 0x1, RZ, 0xc0, !PT ;  /* 0x0000000102ff7812 */ /* 0x000fe4000780c0ff */
[----:B------:R-:W-:Y:S02]  /*0fd0*/  LEA R110, R27, UR29, 0x2 ;  /* 0x0000001d1b6e7c11 */ /* 0x000fe4000f8e10ff */
[----:B------:R-:W-:Y:S02]  /*0fe0*/  LEA.HI.SX32 R9, R9, R24, 0x1b ;  /* 0x0000001809097211 */ /* 0x000fe400078fdaff */
[----:B------:R-:W-:Y:S02]  /*0ff0*/  LEA R109, R29, UR29, 0x2 ;  /* 0x0000001d1d6d7c11 */ /* 0x000fe4000f8e10ff */
[----:B------:R-:W-:Y:S02]  /*1000*/  LEA R108, R31, UR29, 0x2 ;  /* 0x0000001d1f6c7c11 */ /* 0x000fe4000f8e10ff */
[----:B------:R-:W-:-:S02]  /*1010*/  P2R R28, PR, RZ, 0x1 ;  /* 0x00000001ff1c7803 */ /* 0x000fc40000000000 */
[----:B------:R-:W-:Y:S02]  /*1020*/  LEA.HI.SX32 R25, R25, R24, 0x1b ;  /* 0x0000001819197211 */ /* 0x000fe400078fdaff */
[C---:B------:R-:W-:Y:S02]  /*1030*/  LOP3.LUT P0, RZ, R2.reuse, 0x2, RZ, 0xc0, !PT ;  /* 0x0000000202ff7812 */ /* 0x040fe4000780c0ff */
[----:B------:R-:W-:Y:S02]  /*1040*/  LEA R106, R9, UR29, 0x2 ;  /* 0x0000001d096a7c11 */ /* 0x000fe4000f8e10ff */
        /* <DEDUP_REMOVED lines=13> */
[----:B------:R-:W-:Y:S01]  /*1120*/  P2R R37, PR, RZ, 0x1 ;  /* 0x00000001ff257803 */ /* 0x000fe20000000000 */
[----:B--2---:R-:W-:Y:S01]  /*1130*/  STS [R118], R0 ;  /* 0x0000000076007388 */ /* 0x004fe20000000800 */
[----:B------:R-:W-:-:S03]  /*1140*/  ISETP.NE.AND P0, PT, R44, RZ, PT ;  /* 0x000000ff2c00720c */ /* 0x000fc60003f05270 */
[----:B---3--:R0:W-:Y:S04]  /*1150*/  STS [R117+0x80], R3 ;  /* 0x0000800375007388 */ /* 0x0081e80000000800 */
[----:B----4-:R-:W-:Y:S04]  /*1160*/  STS [R116+0x100], R10 ;  /* 0x0001000a74007388 */ /* 0x010fe80000000800 */
[----:B-----5:R1:W-:Y:S01]  /*1170*/  STS [R115+0x180], R11 ;  /* 0x0001800b73007388 */ /* 0x0203e20000000800 */
[----:B0-----:R-:W-:-:S03]  /*1180*/  IADD3 R3, PT, PT, R24, 0x160, RZ ;  /* 0x0000016018037810 */ /* 0x001fc60007ffe0ff */
[----:B------:R-:W-:Y:S01]  /*1190*/  STS [R114+0x200], R12 ;  /* 0x0002000c72007388 */ /* 0x000fe20000000800 */
[----:B-1----:R-:W-:-:S03]  /*11a0*/  IADD3 R11, PT, PT, R24, 0x1a0, RZ ;  /* 0x000001a0180b7810 */ /* 0x002fc60007ffe0ff */
[----:B------:R0:W-:Y:S01]  /*11b0*/  STS [R113+0x280], R13 ;  /* 0x0002800d71007388 */ /* 0x0001e20000000800 */
[-C--:B------:R-:W-:Y:S02]  /*11c0*/  LEA.HI.SX32 R3, R3, R24.reuse, 0x1b ;  /* 0x0000001803037211 */ /* 0x080fe400078fdaff */
[-C--:B------:R-:W-:Y:S01]  /*11d0*/  LEA.HI.SX32 R11, R11, R24.reuse, 0x1b ;  /* 0x000000180b0b7211 */ /* 0x080fe200078fdaff */
[----:B------:R-:W-:Y:S01]  /*11e0*/  STS [R112+0x300], R14 ;  /* 0x0003000e70007388 */ /* 0x000fe20000000800 */
[----:B------:R-:W-:Y:S02]  /*11f0*/  LEA R107, R3, UR29, 0x2 ;  /* 0x0000001d036b7c11 */ /* 0x000fe4000f8e10ff */
[----:B0-----:R-:W-:Y:S01]  /*1200*/  IADD3 R13, PT, PT, R24, 0x1c0, RZ ;  /* 0x000001c0180d7810 */ /* 0x001fe20007ffe0ff */
[----:B------:R0:W-:Y:S03]  /*1210*/  STS [R111+0x380], R15 ;  /* 0x0003800f6f007388 */ /* 0x0001e60000000800 */
[----:B------:R-:W-:Y:S01]  /*1220*/  LEA.HI.SX32 R13, R13, R24, 0x1b ;  /* 0x000000180d0d7211 */ /* 0x000fe200078fdaff */
[----:B------:R-:W-:Y:S01]  /*1230*/  STS [R110+0x400], R16 ;  /* 0x000400106e007388 */ /* 0x000fe20000000800 */
[----:B------:R-:W-:-:S02]  /*1240*/  LEA R105, R11, UR29, 0x2 ;  /* 0x0000001d0b697c11 */ /* 0x000fc4000f8e10ff */
[----:B------:R-:W-:Y:S01]  /*1250*/  LEA R104, R13, UR29, 0x2 ;  /* 0x0000001d0d687c11 */ /* 0x000fe2000f8e10ff */
[----:B------:R1:W-:Y:S01]  /*1260*/  STS [R109+0x480], R17 ;  /* 0x000480116d007388 */ /* 0x0003e20000000800 */
[----:B------:R-:W-:-:S03]  /*1270*/  IMAD R24, R45, 0xf, R24 ;  /* 0x0000000f2d187824 */ /* 0x000fc600078e0218 */
[----:B------:R-:W-:Y:S04]  /*1280*/  STS [R108+0x500], R18 ;  /* 0x000500126c007388 */ /* 0x000fe80000000800 */
[----:B------:R2:W-:Y:S01]  /*1290*/  STS [R107+0x580], R19 ;  /* 0x000580136b007388 */ /* 0x0005e20000000800 */
[----:B------:R-:W-:-:S03]  /*12a0*/  VIADD R3, R24, 0x1 ;  /* 0x0000000118037836 */ /* 0x000fc60000000000 */
[----:B------:R-:W-:Y:S01]  /*12b0*/  STS [R106+0x600], R20 ;  /* 0x000600146a007388 */ /* 0x000fe20000000800 */
[----:B------:R-:W-:-:S03]  /*12c0*/  VIADD R29, R24, 0xc ;  /* 0x0000000c181d7836 */ /* 0x000fc60000000000 */
[----:B------:R3:W-:Y:S01]  /*12d0*/  STS [R105+0x680], R21 ;  /* 0x0006801569007388 */ /* 0x0007e20000000800 */
[----:B------:R-:W-:-:S03]  /*12e0*/  IADD3 R9, PT, PT, R24, 0x2, RZ ;  /* 0x0000000218097810 */ /* 0x000fc60007ffe0ff */
[----:B------:R-:W-:Y:S01]  /*12f0*/  STS [R104+0x700], R22 ;  /* 0x0007001668007388 */ /* 0x000fe20000000800 */
[C---:B------:R-:W-:Y:S02]  /*1300*/  IADD3 R11, PT, PT, R24.reuse, 0x3, RZ ;  /* 0x00000003180b7810 */ /* 0x040fe40007ffe0ff */
[C---:B------:R-:W-:Y:S01]  /*1310*/  IADD3 R13, PT, PT, R24.reuse, 0x4, RZ ;  /* 0x00000004180d7810 */ /* 0x040fe20007ffe0ff */
[----:B------:R4:W-:Y:S01]  /*1320*/  STS [R103+0x780], R23 ;  /* 0x0007801767007388 */ /* 0x0009e20000000800 */
[C---:B0-----:R-:W-:Y:S02]  /*1330*/  IADD3 R15, PT, PT, R24.reuse, 0x5, RZ ;  /* 0x00000005180f7810 */ /* 0x041fe40007ffe0ff */
[C---:B-1----:R-:W-:Y:S02]  /*1340*/  IADD3 R17, PT, PT, R24.reuse, 0x6, RZ ;  /* 0x0000000618117810 */ /* 0x042fe40007ffe0ff */
[C---:B--2---:R-:W-:Y:S02]  /*1350*/  IADD3 R19, PT, PT, R24.reuse, 0x7, RZ ;  /* 0x0000000718137810 */ /* 0x044fe40007ffe0ff */
[----:B---3--:R-:W-:-:S02]  /*1360*/  IADD3 R21, PT, PT, R24, 0x8, RZ ;  /* 0x0000000818157810 */ /* 0x008fc40007ffe0ff */
[C---:B------:R-:W-:Y:S02]  /*1370*/  IADD3 R25, PT, PT, R24.reuse, 0xa, RZ ;  /* 0x0000000a18197810 */ /* 0x040fe40007ffe0ff */
[C---:B----4-:R-:W-:Y:S02]  /*1380*/  IADD3 R23, PT, PT, R24.reuse, 0x9, RZ ;  /* 0x0000000918177810 */ /* 0x050fe40007ffe0ff */
[C---:B------:R-:W-:Y:S02]  /*1390*/  IADD3 R27, PT, PT, R24.reuse, 0xb, RZ ;  /* 0x0000000b181b7810 */ /* 0x040fe40007ffe0ff */
[C---:B------:R-:W-:Y:S02]  /*13a0*/  IADD3 R31, PT, PT, R24.reuse, 0xd, RZ ;  /* 0x0000000d181f7810 */ /* 0x040fe40007ffe0ff */
        /* <DEDUP_REMOVED lines=51> */
[----:B------:R-:W-:Y:S01]  /*16e0*/  HFMA2 R0, -RZ, RZ, 0, 0 ;  /* 0x00000000ff007431 */ /* 0x000fe200000001ff */
[----:B------:R-:W-:Y:S01]  /*16f0*/  BAR.SYNC.DEFER_BLOCKING 0x0 ;  /* 0x0000000000007b1d */ /* 0x000fe20000010000 */
[----:B------:R-:W-:Y:S01]  /*1700*/  MOV R8, RZ ;  /* 0x000000ff00087202 */ /* 0x000fe20000000f00 */
[----:B------:R-:W-:-:S04]  /*1710*/  HFMA2 R10, -RZ, RZ, 0, 0 ;  /* 0x00000000ff0a7431 */ /* 0x000fc800000001ff */
[----:B------:R-:W2:Y:S01]  /*1720*/  @!P0 LDG.E R0, desc[UR34][R6.64] ;  /* 0x0000002206008981 */ /* 0x000ea2000c1e1900 */
[----:B------:R-:W-:-:S13]  /*1730*/  ISETP.NE.AND P0, PT, R37, RZ, PT ;  /* 0x000000ff2500720c */ /* 0x000fda0003f05270 */
[----:B------:R-:W3:Y:S01]  /*1740*/  @!P0 LDG.E R8, desc[UR34][R6.64+0x80] ;  /* 0x0000802206088981 */ /* 0x000ee2000c1e1900 */
[----:B------:R-:W-:Y:S02]  /*1750*/  ISETP.NE.AND P0, PT, R36, RZ, PT ;  /* 0x000000ff2400720c */ /* 0x000fe40003f05270 */
[----:B------:R-:W-:-:S11]  /*1760*/  MOV R12, RZ ;  /* 0x000000ff000c7202 */ /* 0x000fd60000000f00 */
[----:B------:R-:W4:Y:S01]  /*1770*/  @!P0 LDG.E R10, desc[UR34][R6.64+0x100] ;  /* 0x00010022060a8981 */ /* 0x000f22000c1e1900 */
[----:B------:R-:W-:Y:S01]  /*1780*/  ISETP.NE.AND P0, PT, R35, RZ, PT ;  /* 0x000000ff2300720c */ /* 0x000fe20003f05270 */
[----:B------:R-:W-:-:S12]  /*1790*/  HFMA2 R14, -RZ, RZ, 0, 0 ;  /* 0x00000000ff0e7431 */ /* 0x000fd800000001ff */
[----:B------:R-:W5:Y:S01]  /*17a0*/  @!P0 LDG.E R12, desc[UR34][R6.64+0x180] ;  /* 0x00018022060c8981 */ /* 0x000f62000c1e1900 */
[----:B------:R-:W-:Y:S02]  /*17b0*/  ISETP.NE.AND P0, PT, R34, RZ, PT ;  /* 0x000000ff2200720c */ /* 0x000fe40003f05270 */
[----:B------:R-:W-:-:S11]  /*17c0*/  MOV R16, RZ ;  /* 0x000000ff00107202 */ /* 0x000fd60000000f00 */
[----:B------:R-:W5:Y:S01]  /*17d0*/  @!P0 LDG.E R14, desc[UR34][R6.64+0x200] ;  /* 0x00020022060e8981 */ /* 0x000f62000c1e1900 */
        /* <DEDUP_REMOVED lines=10> */
[----:B------:R-:W-:Y:S02]  /*1880*/  CS2R R80, SRZ ;  /* 0x0000000000507805 */ /* 0x000fe4000001ff00 */
[----:B------:R-:W-:Y:S02]  /*1890*/  MOV R22, RZ ;  /* 0x000000ff00167202 */ /* 0x000fe40000000f00 */
        /* <DEDUP_REMOVED lines=30> */
[----:B0-----:R-:W-:Y:S01]  /*1a80*/  HFMA2 R6, -RZ, RZ, 0, 0 ;  /* 0x00000000ff067431 */ /* 0x001fe200000001ff */
[----:B--2---:R0:W-:Y:S04]  /*1a90*/  STS [R118], R0 ;  /* 0x0000000076007388 */ /* 0x0041e80000000800 */
[----:B---3--:R1:W-:Y:S04]  /*1aa0*/  STS [R117+0x80], R8 ;  /* 0x0000800875007388 */ /* 0x0083e80000000800 */
[----:B----4-:R2:W-:Y:S04]  /*1ab0*/  STS [R116+0x100], R10 ;  /* 0x0001000a74007388 */ /* 0x0105e80000000800 */
[----:B-----5:R3:W-:Y:S04]  /*1ac0*/  STS [R115+0x180], R12 ;  /* 0x0001800c73007388 */ /* 0x0207e80000000800 */
        /* <DEDUP_REMOVED lines=13> */
[----:B------:R-:W4:Y:S04]  /*1ba0*/  LDS R28, [R102] ;  /* 0x00000000661c7984 */ /* 0x000f280000000800 */
[----:B------:R-:W5:Y:S04]  /*1bb0*/  LDS R27, [R101+0x4] ;  /* 0x00000400651b7984 */ /* 0x000f680000000800 */
[----:B------:R-:W5:Y:S04]  /*1bc0*/  LDS R26, [R100+0x8] ;  /* 0x00000800641a7984 */ /* 0x000f680000000800 */
[----:B------:R-:W5:Y:S04]  /*1bd0*/  LDS R25, [R99+0xc] ;  /* 0x00000c0063197984 */ /* 0x000f680000000800 */
[----:B------:R-:W5:Y:S04]  /*1be0*/  LDS R24, [R98+0x10] ;  /* 0x0000100062187984 */ /* 0x000f680000000800 */
[----:B------:R-:W5:Y:S04]  /*1bf0*/  LDS R23, [R97+0x14] ;  /* 0x0000140061177984 */ /* 0x000f680000000800 */
[----:B------:R-:W5:Y:S04]  /*1c00*/  LDS R22, [R96+0x18] ;  /* 0x0000180060167984 */ /* 0x000f680000000800 */
[----:B------:R0:W1:Y:S04]  /*1c10*/  LDS R21, [R95+0x1c] ;  /* 0x00001c005f157984 */ /* 0x0000680000000800 */
[----:B------:R0:W1:Y:S04]  /*1c20*/  LDS R20, [R94+0x20] ;  /* 0x000020005e147984 */ /* 0x0000680000000800 */
[----:B------:R0:W1:Y:S04]  /*1c30*/  LDS R19, [R93+0x24] ;  /* 0x000024005d137984 */ /* 0x0000680000000800 */
[----:B------:R0:W1:Y:S04]  /*1c40*/  LDS R18, [R92+0x28] ;  /* 0x000028005c127984 */ /* 0x0000680000000800 */
[----:B------:R0:W1:Y:S04]  /*1c50*/  LDS R16, [R91+0x2c] ;  /* 0x00002c005b107984 */ /* 0x0000680000000800 */
[----:B------:R0:W2:Y:S04]  /*1c60*/  LDS R15, [R90+0x30] ;  /* 0x000030005a0f7984 */ /* 0x0000a80000000800 */
[----:B------:R0:W2:Y:S04]  /*1c70*/  LDS R14, [R89+0x34] ;  /* 0x00003400590e7984 */ /* 0x0000a80000000800 */
[----:B------:R1:W2:Y:S04]  /*1c80*/  LDS R11, [R88+0x38] ;  /* 0x00003800580b7984 */ /* 0x0002a80000000800 */
[----:B------:R1:W2:Y:S01]  /*1c90*/  LDS R7, [R87+0x3c] ;  /* 0x00003c0057077984 */ /* 0x0002a20000000800 */
[----:B0-----:R-:W-:Y:S01]  /*1ca0*/  HFMA2 R0, -RZ, RZ, 0, 0 ;  /* 0x00000000ff007431 */ /* 0x001fe200000001ff */
[----:B------:R-:W-:Y:S06]  /*1cb0*/  BAR.SYNC.DEFER_BLOCKING 0x0 ;  /* 0x0000000000007b1d */ /* 0x000fec0000010000 */
[----:B------:R-:W5:Y:S01]  /*1cc0*/  @!P0 LDG.E R0, desc[UR34][R4.64] ;  /* 0x0000002204008981 */ /* 0x000f62000c1e1900 */
[----:B------:R-:W-:-:S02]  /*1cd0*/  ISETP.NE.AND P0, PT, R3, RZ, PT ;  /* 0x000000ff0300720c */ /* 0x000fc40003f05270 */
[----:B------:R-:W-:-:S11]  /*1ce0*/  MOV R3, RZ ;  /* 0x000000ff00037202 */ /* 0x000fd60000000f00 */
[----:B------:R-:W5:Y:S01]  /*1cf0*/  @!P0 LDG.E R3, desc[UR34][R4.64+0x80] ;  /* 0x0000802204038981 */ /* 0x000f62000c1e1900 */
[----:B------:R-:W-:Y:S02]  /*1d00*/  ISETP.NE.AND P0, PT, R9, RZ, PT ;  /* 0x000000ff0900720c */ /* 0x000fe40003f05270 */
[----:B-1----:R-:W-:-:S11]  /*1d10*/  CS2R R8, SRZ ;  /* 0x0000000000087805 */ /* 0x002fd6000001ff00 */
[----:B------:R-:W5:Y:S01]  /*1d20*/  @!P0 LDG.E R6, desc[UR34][R4.64+0x100] ;  /* 0x0001002204068981 */ /* 0x000f62000c1e1900 */
[----:B------:R-:W-:-:S13]  /*1d30*/  ISETP.NE.AND P0, PT, R13, RZ, PT ;  /* 0x000000ff0d00720c */ /* 0x000fda0003f05270 */
[----:B------:R-:W5:Y:S01]  /*1d40*/  @!P0 LDG.E R8, desc[UR34][R4.64+0x180] ;  /* 0x0001802204088981 */ /* 0x000f62000c1e1900 */
[----:B------:R-:W-:Y:S02]  /*1d50*/  ISETP.NE.AND P0, PT, R17, RZ, PT ;  /* 0x000000ff1100720c */ /* 0x000fe40003f05270 */
[----:B--2---:R-:W-:-:S11]  /*1d60*/  MOV R10, RZ ;  /* 0x000000ff000a7202 */ /* 0x004fd60000000f00 */
[----:B------:R-:W2:Y:S01]  /*1d70*/  @!P0 LDG.E R9, desc[UR34][R4.64+0x200] ;  /* 0x0002002204098981 */ /* 0x000ea2000c1e1900 */
[----:B------:R-:W-:Y:S02]  /*1d80*/  ISETP.NE.AND P0, PT, R29, RZ, PT ;  /* 0x000000ff1d00720c */ /* 0x000fe40003f05270 */
[----:B---3--:R-:W-:-:S11]  /*1d90*/  CS2R R12, SRZ ;  /* 0x00000000000c7805 */ /* 0x008fd6000001ff00 */
[----:B------:R-:W3:Y:S01]  /*1da0*/  @!P0 LDG.E R10, desc[UR34][R4.64+0x280] ;  /* 0x00028022040a8981 */ /* 0x000ee2000c1e1900 */
[----:B------:R-:W-:-:S13]  /*1db0*/  ISETP.NE.AND P0, PT, R30, RZ, PT ;  /* 0x000000ff1e00720c */ /* 0x000fda0003f05270 */
[----:B------:R-:W3:Y:S01]  /*1dc0*/  @!P0 LDG.E R12, desc[UR34][R4.64+0x300] ;  /* 0x00030022040c8981 */ /* 0x000ee2000c1e1900 */
[----:B------:R-:W-:Y:S01]  /*1dd0*/  ISETP.NE.AND P0, PT, R31, RZ, PT ;  /* 0x000000ff1f00720c */ /* 0x000fe20003f05270 */
[----:B------:R-:W-:-:S12]  /*1de0*/  HFMA2 R17, -RZ, RZ, 0, 0 ;  /* 0x00000000ff117431 */ /* 0x000fd800000001ff */
[----:B------:R-:W3:Y:S01]  /*1df0*/  @!P0 LDG.E R13, desc[UR34][R4.64+0x380] ;  /* 0x00038022040d8981 */ /* 0x000ee2000c1e1900 */
[----:B------:R-:W-:Y:S01]  /*1e00*/  ISETP.NE.AND P0, PT, R32, RZ, PT ;  /* 0x000000ff2000720c */ /* 0x000fe20003f05270 */
[----:B------:R-:W-:Y:S01]  /*1e10*/  IMAD.MOV.U32 R29, RZ, RZ, RZ ;  /* 0x000000ffff1d7224 */ /* 0x000fe200078e00ff */
        /* <DEDUP_REMOVED lines=12> */
[----:B------:R0:W-:Y:S04]  /*1ee0*/  STL [R1+0xbc], R118 ;  /* 0x0000bc7601007387 */ /* 0x0001e80000100800 */
        /* <DEDUP_REMOVED lines=26> */
[----:B------:R0:W-:Y:S01]  /*2090*/  STL [R1+0x50], R91 ;  /* 0x0000505b01007387 */ /* 0x0001e20000100800 */
[----:B----4-:R-:W-:-:S03]  /*20a0*/  FADD.FTZ R28, R28, UR6 ;  /* 0x000000061c1c7e21 */ /* 0x010fc60008010000 */
[----:B------:R0:W-:Y:S04]  /*20b0*/  STL [R1+0x4c], R90 ;  /* 0x00004c5a01007387 */ /* 0x0001e80000100800 */
[----:B------:R0:W-:Y:S04]  /*20c0*/  STL [R1+0x48], R89 ;  /* 0x0000485901007387 */ /* 0x0001e80000100800 */
[----:B------:R0:W-:Y:S04]  /*20d0*/  STL [R1+0x44], R88 ;  /* 0x0000445801007387 */ /* 0x0001e80000100800 */
[----:B------:R0:W-:Y:S04]  /*20e0*/  STL [R1+0x40], R87 ;  /* 0x0000405701007387 */ /* 0x0001e80000100800 */
[----:B-----5:R0:W-:Y:S04]  /*20f0*/  STS [R118], R0 ;  /* 0x0000000076007388 */ /* 0x0201e80000000800 */
[----:B------:R0:W-:Y:S04]  /*2100*/  STS [R117+0x80], R3 ;  /* 0x0000800375007388 */ /* 0x0001e80000000800 */
[----:B------:R0:W-:Y:S04]  /*2110*/  STS [R116+0x100], R6 ;  /* 0x0001000674007388 */ /* 0x0001e80000000800 */
[----:B------:R0:W-:Y:S04]  /*2120*/  STS [R115+0x180], R8 ;  /* 0x0001800873007388 */ /* 0x0001e80000000800 */
[----:B--2---:R0:W-:Y:S04]  /*2130*/  STS [R114+0x200], R9 ;  /* 0x0002000972007388 */ /* 0x0041e80000000800 */
[----:B---3--:R0:W-:Y:S04]  /*2140*/  STS [R113+0x280], R10 ;  /* 0x0002800a71007388 */ /* 0x0081e80000000800 */
        /* <DEDUP_REMOVED lines=27> */
[----:B------:R-:W-:Y:S01]  /*2300*/  FSETP.GTU.FTZ.AND P0, PT, R28, 20, PT ;  /* 0x41a000001c00780b */ /* 0x000fe20003f1c000 */
[----:B------:R-:W-:Y:S01]  /*2310*/  FADD.FTZ R27, R27, UR6 ;  /* 0x000000061b1b7e21 */ /* 0x000fe20008010000 */
[----:B------:R-:W-:Y:S01]  /*2320*/  FADD.FTZ R26, R26, UR6 ;  /* 0x000000061a1a7e21 */ /* 0x000fe20008010000 */
[----:B------:R-:W-:Y:S01]  /*2330*/  FADD.FTZ R25, R25, UR6 ;  /* 0x0000000619197e21 */ /* 0x000fe20008010000 */
[----:B------:R-:W-:Y:S01]  /*2340*/  FADD.FTZ R24, R24, UR6 ;  /* 0x0000000618187e21 */ /* 0x000fe20008010000 */
[----:B------:R-:W-:Y:S01]  /*2350*/  FADD.FTZ R23, R23, UR6 ;  /* 0x0000000617177e21 */ /* 0x000fe20008010000 */
[----:B------:R-:W-:Y:S01]  /*2360*/  BSSY.RECONVERGENT B0, `(.L_x_510) ;  /* 0x0000026000007945 */ /* 0x000fe20003800200 */
[----:B------:R-:W-:Y:S01]  /*2370*/  FSETP.GTU.FTZ.AND P1, PT, R27, 20, PT ;  /* 0x41a000001b00780b */ /* 0x000fe20003f3c000 */
[----:B------:R-:W-:Y:S01]  /*2380*/  FADD.FTZ R22, R22, UR6 ;  /* 0x0000000616167e21 */ /* 0x000fe20008010000 */
[----:B------:R-:W-:-:S02]  /*2390*/  FSETP.GTU.FTZ.AND P2, PT, R26, 20, PT ;  /* 0x41a000001a00780b */ /* 0x000fc40003f5c000 */
[----:B------:R-:W-:Y:S02]  /*23a0*/  FSETP.GTU.FTZ.AND P3, PT, R25, 20, PT ;  /* 0x41a000001900780b */ /* 0x000fe40003f7c000 */
[----:B------:R-:W-:Y:S02]  /*23b0*/  FSETP.GTU.FTZ.AND P4, PT, R24, 20, PT ;  /* 0x41a000001800780b */ /* 0x000fe40003f9c000 */
[----:B------:R-:W-:Y:S01]  /*23c0*/  FSETP.GTU.FTZ.AND P5, PT, R23, 20, PT ;  /* 0x41a000001700780b */ /* 0x000fe20003fbc000 */
[----:B-1234-:R-:W-:-:S12]  /*23d0*/  @P0 BRA `(.L_x_511) ;  /* 0x0000000000780947 */ /* 0x01efd80003800000 */
        /* <DEDUP_REMOVED lines=30> */
.L_x_511:
[----:B------:R-:W-:Y:S05]  /*25c0*/  BSYNC.RECONVERGENT B0 ;  /* 0x0000000000007941 */ /* 0x000fea0003800200 */
.L_x_510:
[----:B------:R-:W-:Y:S01]  /*25d0*/  BSSY.RECONVERGENT B0, `(.L_x_512) ;  /* 0x0000022000007945 */ /* 0x000fe20003800200 */
[----:B------:R-:W-:Y:S01]  /*25e0*/  FSETP.GTU.FTZ.AND P0, PT, R22, 20, PT ;  /* 0x41a000001600780b */ /* 0x000fe20003f1c000 */
[----:B------:R-:W-:Y:S02]  /*25f0*/  FADD.FTZ R21, R21, UR6 ;  /* 0x0000000615157e21 */ /* 0x000fe40008010000 */
[----:B------:R-:W-:Y:S10]  /*2600*/  @P1 BRA `(.L_x_513) ;  /* 0x0000000000781947 */ /* 0x000ff40003800000 */
[----:B------:R-:W-:Y:S01]  /*2610*/  FMUL.FTZ R27, R27, 1.4426950216293334961 ;  /* 0x3fb8aa3b1b1b7820 */ /* 0x000fe20000410000 */
[----:B0-----:R-:W-:Y:S01]  /*2620*/  MOV R8, 0x3e800000 ;  /* 0x3e80000000087802 */ /* 0x001fe20000000f00 */
[----:B------:R-:W-:Y:S02]  /*2630*/  HFMA2 R9, -RZ, RZ, 1.3056640625, -1.8671875 ;  /* 0x3d39bf78ff097431 */ /* 0x000fe400000001ff */
        /* <DEDUP_REMOVED lines=27> */
.L_x_513:
[----:B------:R-:W-:Y:S05]  /*27f0*/  BSYNC.RECONVERGENT B0 ;  /* 0x0000000000007941 */ /* 0x000fea0003800200 */
.L_x_512:
        /* <DEDUP_REMOVED lines=9> */
[----:B------:R-:W-:-:S03]  /*2890*/  ISETP.GE.U32.AND P2, PT, R6, 0x7f800000, PT ;  /* 0x7f8000000600780c */ /* 0x000fc60003f46070 */
[----:B------:R-:W-:Y:S01]  /*28a0*/  VIADD R3, R3, 0xc0c00000 ;  /* 0xc0c0000003037836 */ /* 0x000fe20000000000 */
[----:B------:R-:W-:-:S04]  /*28b0*/  ISETP.GT.AND P6, PT, R6, -0x40800000, P2 ;  /* 0xbf8000000600780c */ /* 0x000fc800017c4270 */
        /* <DEDUP_REMOVED lines=22> */
.L_x_515:
[----:B------:R-:W-:Y:S05]  /*2a20*/  BSYNC.RECONVERGENT B0 ;  /* 0x0000000000007941 */ /* 0x000fea0003800200 */
.L_x_514:
        /* <DEDUP_REMOVED lines=34> */
.L_x_517:
[----:B------:R-:W-:Y:S05]  /*2c50*/  BSYNC.RECONVERGENT B0 ;  /* 0x0000000000007941 */ /* 0x000fea0003800200 */
.L_x_516:
[----:B------:R-:W-:Y:S01]  /*2c60*/  BSSY.RECONVERGENT B0, `(.L_x_518) ;  /* 0x0000022000007945 */ /* 0x000fe20003800200 */
[----:B------:R-:W-:Y:S01]  /*2c70*/  FSETP.GTU.FTZ.AND P3, PT, R19, 20, PT ;  /* 0x41a000001300780b */ /* 0x000fe20003f7c000 */
[----:B------:R-:W-:Y:S02]  /*2c80*/  FADD.FTZ R18, R18, UR6 ;  /* 0x0000000612127e21 */ /* 0x000fe40008010000 */
[----:B------:R-:W-:Y:S10]  /*2c90*/  @P4 BRA `(.L_x_519) ;  /* 0x0000000000784947 */ /* 0x000ff40003800000 */
[----:B------:R-:W-:Y:S01]  /*2ca0*/  FMUL.FTZ R24, R24, 1.4426950216293334961 ;  /* 0x3fb8aa3b18187820 */ /* 0x000fe20000410000 */
[----:B0-----:R-:W-:Y:S02]  /*2cb0*/  IMAD.MOV.U32 R8, RZ, RZ, 0x3e800000 ;  /* 0x3e800000ff087424 */ /* 0x001fe400078e00ff */
[----:B------:R-:W-:Y:S01]  /*2cc0*/  HFMA2 R9, -RZ, RZ, 1.3056640625, -1.8671875 ;  /* 0x3d39bf78ff097431 */ /* 0x000fe200000001ff */
        /* <DEDUP_REMOVED lines=27> */
.L_x_519:
[----:B------:R-:W-:Y:S05]  /*2e80*/  BSYNC.RECONVERGENT B0 ;  /* 0x0000000000007941 */ /* 0x000fea0003800200 */
.L_x_518:
        /* <DEDUP_REMOVED lines=37> */
.L_x_521:
[----:B------:R-:W-:Y:S05]  /*30e0*/  BSYNC.RECONVERGENT B0 ;  /* 0x0000000000007941 */ /* 0x000fea0003800200 */
.L_x_520:
        /* <DEDUP_REMOVED lines=38> */
.L_x_523:
[----:B------:R-:W-:Y:S05]  /*3350*/  BSYNC.RECONVERGENT B0 ;  /* 0x0000000000007941 */ /* 0x000fea0003800200 */
.L_x_522:
        /* <DEDUP_REMOVED lines=38> */
.L_x_525:
[----:B------:R-:W-:Y:S05]  /*35c0*/  BSYNC.RECONVERGENT B0 ;  /* 0x0000000000007941 */ /* 0x000fea0003800200 */
.L_x_524:
[----:B------:R-:W-:Y:S01]  /*35d0*/  FFMA.FTZ R4, R58, R39, R9 ;  /* 0x000000273a047223 */ /* 0x000fe20000010009 */
[----:B------:R-:W-:Y:S01]  /*35e0*/  BSSY.RECONVERGENT B0, `(.L_x_526) ;  /* 0x0000025000007945 */ /* 0x000fe20003800200 */
[----:B------:R-:W-:Y:S01]  /*35f0*/  FSETP.GTU.FTZ.AND P1, PT, R14, 20, PT ;  /* 0x41a000000e00780b */ /* 0x000fe20003f3c000 */
[----:B------:R-:W-:Y:S01]  /*3600*/  IMAD.MOV.U32 R154, RZ, RZ, RZ ;  /* 0x000000ffff9a7224 */ /* 0x000fe200078e00ff */
[----:B------:R-:W-:Y:S01]  /*3610*/  CS2R R12, SRZ ;  /* 0x00000000000c7805 */ /* 0x000fe2000001ff00 */
[----:B------:R-:W-:Y:S01]  /*3620*/  FADD.FTZ R11, R11, UR6 ;  /* 0x000000060b0b7e21 */ /* 0x000fe20008010000 */
[----:B------:R-:W-:Y:S01]  /*3630*/  FFMA.FTZ R9, R57, R38, R4 ;  /* 0x0000002639097223 */ /* 0x000fe20000010004 */
[----:B------:R-:W-:Y:S08]  /*3640*/  @P2 BRA `(.L_x_527) ;  /* 0x0000000000782947 */ /* 0x000ff00003800000 */
[----:B------:R-:W-:Y:S01]  /*3650*/  FMUL.FTZ R20, R20, 1.4426950216293334961 ;  /* 0x3fb8aa3b14147820 */ /* 0x000fe20000410000 */
[----:B------:R-:W-:Y:S01]  /*3660*/  MOV R8, 0x3e800000 ;  /* 0x3e80000000087802 */ /* 0x000fe20000000f00 */
        /* <DEDUP_REMOVED lines=28> */
.L_x_527:
[----:B------:R-:W-:Y:S05]  /*3830*/  BSYNC.RECONVERGENT B0 ;  /* 0x0000000000007941 */ /* 0x000fea0003800200 */
.L_x_526:
        /* <DEDUP_REMOVED lines=33> */
[----:B------:R-:W-:-:S03]  /*3a50*/  @P3 IMAD.MOV.U32 R5, RZ, RZ, 0x7f800000 ;  /* 0x7f800000ff053424 */ /* 0x000fc600078e00ff */
[----:B------:R-:W-:Y:S01]  /*3a60*/  FFMA.FTZ R19, R3, 0.69314718246459960938, R4 ;  /* 0x3f31721803137823 */ /* 0x000fe20000010004 */
[C---:B------:R-:W-:Y:S01]  /*3a70*/  @P6 FFMA.FTZ R19, R6.reuse, R5, +INF ;  /* 0x7f80000006136423 */ /* 0x040fe20000010005 */
[----:B------:R-:W-:-:S04]  /*3a80*/  @P3 FSETP.NEU.FTZ.AND P6, PT, R6, RZ, PT ;  /* 0x000000ff0600320b */ /* 0x000fc80003fdd000 */
[----:B------:R-:W-:-:S09]  /*3a90*/  @P3 FSEL R19, R19, -RZ, P6 ;  /* 0x800000ff13133208 */ /* 0x000fd20003000000 */
.L_x_529:
[----:B------:R-:W-:Y:S05]  /*3aa0*/  BSYNC.RECONVERGENT B0 ;  /* 0x0000000000007941 */ /* 0x000fea0003800200 */
.L_x_528:
[----:B------:R-:W-:Y:S01]  /*3ab0*/  FFMA.FTZ R42, R54, R35, R41 ;  /* 0x00000023362a7223 */ /* 0x000fe20000010029 */
[----:B------:R-:W-:Y:S01]  /*3ac0*/  FMUL.FTZ R41, R0, UR7 ;  /* 0x0000000700297c20 */ /* 0x000fe20008410000 */
[----:B------:R-:W-:Y:S01]  /*3ad0*/  BSSY.RECONVERGENT B0, `(.L_x_530) ;  /* 0x0000025000007945 */ /* 0x000fe20003800200 */
[----:B------:R-:W-:Y:S02]  /*3ae0*/  FSETP.GTU.FTZ.AND P3, PT, R7, 20, PT ;  /* 0x41a000000700780b */ /* 0x000fe40003f7c000 */
[----:B------:R-:W-:Y:S02]  /*3af0*/  CS2R R4, SRZ ;  /* 0x0000000000047805 */ /* 0x000fe4000001ff00 */
[----:B------:R-:W-:Y:S01]  /*3b00*/  MOV R6, RZ ;  /* 0x000000ff00067202 */ /* 0x000fe20000000f00 */
[----:B------:R0:W-:Y:S01]  /*3b10*/  STL [R1+0x3c], R41 ;  /* 0x00003c2901007387 */ /* 0x0001e20000100800 */
        /* <DEDUP_REMOVED lines=32> */
.L_x_531:
[----:B------:R-:W-:Y:S05]  /*3d20*/  BSYNC.RECONVERGENT B0 ;  /* 0x0000000000007941 */ /* 0x000fea0003800200 */
.L_x_530:
        /* <DEDUP_REMOVED lines=30> */
[----:B------:R-:W-:-:S05]  /*3f10*/  @P6 FFMA.FTZ R16, R80, R43, +INF ;  /* 0x7f80000050106423 */ /* 0x000fca000001002b */
[----:B------:R-:W-:-:S07]  /*3f20*/  @P4 FSEL R16, R16, -RZ, P5 ;  /* 0x800000ff10104208 */ /* 0x000fce0002800000 */
.L_x_533:
[----:B------:R-:W-:Y:S05]  /*3f30*/  BSYNC.RECONVERGENT B0 ;  /* 0x0000000000007941 */ /* 0x000fea0003800200 */
.L_x_532:
        /* <DEDUP_REMOVED lines=32> */
.L_x_535:
[----:B------:R-:W-:Y:S05]  /*4140*/  BSYNC.RECONVERGENT B0 ;  /* 0x0000000000007941 */ /* 0x000fea0003800200 */
.L_x_534:
        /* <DEDUP_REMOVED lines=32> */
.L_x_537:
[----:B------:R-:W-:Y:S05]  /*4350*/  BSYNC.RECONVERGENT B0 ;  /* 0x0000000000007941 */ /* 0x000fea0003800200 */
.L_x_536:
[----:B------:R-:W-:Y:S04]  /*4360*/  BSSY.RECONVERGENT B0, `(.L_x_538) ;  /* 0x0000020000007945 */ /* 0x000fe80003800200 */
[----:B------:R-:W-:Y:S05]  /*4370*/  @P2 BRA `(.L_x_539) ;  /* 0x0000000000782947 */ /* 0x000fea0003800000 */
        /* <DEDUP_REMOVED lines=30> */
.L_x_539:
[----:B------:R-:W-:Y:S05]  /*4560*/  BSYNC.RECONVERGENT B0 ;  /* 0x0000000000007941 */ /* 0x000fea0003800200 */
.L_x_538:
        /* <DEDUP_REMOVED lines=32> */
.L_x_541:
[----:B------:R-:W-:Y:S05]  /*4770*/  BSYNC.RECONVERGENT B0 ;  /* 0x0000000000007941 */ /* 0x000fea0003800200 */
.L_x_540:
[----:B------:R-:W-:Y:S01]  /*4780*/  FMUL.FTZ R42, R47, UR7 ;  /* 0x000000072f2a7c20 */ /* 0x000fe20008410000 */
[----:B------:R-:W-:Y:S01]  /*4790*/  FMUL.FTZ R43, R46, UR7 ;  /* 0x000000072e2b7c20 */ /* 0x000fe20008410000 */
[----:B0-----:R-:W-:Y:S01]  /*47a0*/  FMUL.FTZ R41, R45, UR7 ;  /* 0x000000072d297c20 */ /* 0x001fe20008410000 */
[----:B------:R-:W0:Y:S02]  /*47b0*/  LDCU UR8, c[0x0][0x38c] ;  /* 0x00007180ff0877ac */ /* 0x000e240008000800 */
[----:B------:R1:W-:Y:S04]  /*47c0*/  STL [R1+0x38], R42 ;  /* 0x0000382a01007387 */ /* 0x0003e80000100800 */
[----:B------:R2:W-:Y:S04]  /*47d0*/  STL [R1+0x34], R43 ;  /* 0x0000342b01007387 */ /* 0x0005e80000100800 */
[----:B------:R3:W-:Y:S01]  /*47e0*/  STL [R1+0x30], R41 ;  /* 0x0000302901007387 */ /* 0x0007e20000100800 */
[----:B-1----:R-:W-:Y:S01]  /*47f0*/  FFMA.FTZ R42, R52, R33, R3 ;  /* 0x00000021342a7223 */ /* 0x002fe20000010003 */
[----:B------:R-:W-:Y:S01]  /*4800*/  FMUL.FTZ R3, R44, UR7 ;  /* 0x000000072c037c20 */ /* 0x000fe20008410000 */
[----:B--2---:R-:W-:-:S04]  /*4810*/  FMUL.FTZ R43, R39, UR7 ;  /* 0x00000007272b7c20 */ /* 0x004fc80008410000 */
[----:B------:R1:W-:Y:S01]  /*4820*/  STL [R1+0x2c], R3 ;  /* 0x00002c0301007387 */ /* 0x0003e20000100800 */
[----:B0-----:R-:W-:Y:S01]  /*4830*/  UISETP.GE.AND UP0, UPT, UR8, 0x1, UPT ;  /* 0x000000010800788c */ /* 0x001fe2000bf06270 */
[----:B---3--:R-:W-:Y:S02]  /*4840*/  FMUL.FTZ R41, R38, UR7 ;  /* 0x0000000726297c20 */ /* 0x008fe40008410000 */
[----:B------:R0:W-:Y:S04]  /*4850*/  STL [R1+0x28], R43 ;  /* 0x0000282b01007387 */ /* 0x0001e80000100800 */
[----:B------:R2:W-:Y:S01]  /*4860*/  STL [R1+0x24], R41 ;  /* 0x0000242901007387 */ /* 0x0005e20000100800 */
[----:B-1----:R-:W-:Y:S01]  /*4870*/  FFMA.FTZ R3, R51, R32, R42 ;  /* 0x0000002033037223 */ /* 0x002fe2000001002a */
[----:B------:R-:W-:Y:S01]  /*4880*/  FMUL.FTZ R42, R37, UR7 ;  /* 0x00000007252a7c20 */ /* 0x000fe20008410000 */
[----:B0-----:R-:W-:-:S04]  /*4890*/  FMUL.FTZ R43, R36, UR7 ;  /* 0x00000007242b7c20 */ /* 0x001fc80008410000 */
        /* <DEDUP_REMOVED lines=20> */
[----:B------:R-:W-:Y:S06]  /*49e0*/  BAR.SYNC.DEFER_BLOCKING 0x0 ;  /* 0x0000000000007b1d */ /* 0x000fec0000010000 */
[----:B------:R-:W-:Y:S05]  /*49f0*/  BRA.U !UP0, `(.L_x_542) ;  /* 0x0000004108207547 */ /* 0x000fea000b800000 */
[----:B------:R-:W1:Y:S01]  /*4a00*/  S2UR UR8, SR_CTAID.Y ;  /* 0x00000000000879c3 */ /* 0x000e620000002600 */
[----:B------:R-:W-:Y:S01]  /*4a10*/  UIMAD UR28, UR10, -0x800, UR23 ;  /* 0xfffff8000a1c78a4 */ /* 0x000fe2000f8e0217 */
[----:B0-----:R-:W0:Y:S01]  /*4a20*/  S2R R3, SR_TID.X ;  /* 0x0000000000037919 */ /* 0x001e220000002100 */
[----:B------:R-:W1:Y:S01]  /*4a30*/  LDCU.64 UR30, c[0x0][0x3a0] ;  /* 0x00007400ff1e77ac */ /* 0x000e620008000a00 */
[----:B------:R-:W-:Y:S01]  /*4a40*/  LOP3.LUT R2, R2, 0xfffffffb, RZ, 0xc0, !PT ;  /* 0xfffffffb02027812 */ /* 0x000fe200078ec0ff */
        /* <DEDUP_REMOVED lines=13> */
[----:B------:R-:W-:Y:S01]  /*4b20*/  UIMAD UR33, UR8, UR33, UR15 ;  /* 0x00000021082172a4 */ /* 0x000fe2000f8e020f */
        /* <DEDUP_REMOVED lines=8> */
[----:B---34-:R-:W-:-:S05]  /*4bb0*/  UMOV UR8, URZ ;  /* 0x000000ff00087c82 */ /* 0x018fca0008000000 */
.L_x_587:
[----:B------:R-:W-:Y:S01]  /*4bc0*/  MOV R40, R79 ;  /* 0x0000004f00287202 */ /* 0x000fe20000000f00 */
[----:B0-----:R-:W-:Y:S01]  /*4bd0*/  IMAD.U32 R43, RZ, RZ, UR42 ;  /* 0x0000002aff2b7e24 */ /* 0x001fe2000f8e00ff */
[----:B------:R-:W-:Y:S01]  /*4be0*/  MOV R41, RZ ;  /* 0x000000ff00297202 */ /* 0x000fe20000000f00 */
[----:B------:R-:W3:Y:S01]  /*4bf0*/  LDL R109, [R1+0xbc] ;  /* 0x0000bc00016d7983 */ /* 0x000ee20000100800 */
[----:B------:R-:W-:Y:S01]  /*4c00*/  MOV R67, UR43 ;  /* 0x0000002b00437c02 */ /* 0x000fe20008000f00 */
[----:B------:R-:W-:Y:S01]  /*4c10*/  IMAD.WIDE.U32 R42, R43, UR8, R40 ;  /* 0x000000082b2a7c25 */ /* 0x000fe2000f8e0028 */
[----:B------:R-:W-:Y:S01]  /*4c20*/  LOP3.LUT R78, R79, 0x20, RZ, 0xfc, !PT ;  /* 0x000000204f4e7812 */ /* 0x000fe200078efcff */
[----:B------:R-:W4:Y:S02]  /*4c30*/  LDL R108, [R1+0xb8] ;  /* 0x0000b800016c7983 */ /* 0x000f240000100800 */
        /* <DEDUP_REMOVED lines=22> */
[----:B------:R-:W4:Y:S01]  /*4da0*/  @!P5 LDG.E R81, desc[UR34][R40.64+0x80] ;  /* 0x000080222851d981 */ /* 0x000f22000c1e1900 */
        /* <DEDUP_REMOVED lines=8> */
[----:B------:R-:W-:Y:S02]  /*4e30*/  LOP3.LUT P6, RZ, R2, 0x4, RZ, 0xc0, !PT ;  /* 0x0000000402ff7812 */ /* 0x000fe400078cc0ff */
[----:B------:R-:W-:Y:S02]  /*4e40*/  CS2R R86, SRZ ;  /* 0x0000000000567805 */ /* 0x000fe4000001ff00 */
[----:B------:R-:W-:Y:S01]  /*4e50*/  ISETP.GE.AND P0, PT, R65, UR28, PT ;  /* 0x0000001c41007c0c */ /* 0x000fe2000bf06270 */
[----:B------:R-:W-:Y:S01]  /*4e60*/  UMOV UR30, UR12 ;  /* 0x0000000c001e7c82 */ /* 0x000fe20008000000 */
[----:B------:R-:W-:-:S02]  /*4e70*/  LOP3.LUT R70, R79, 0x120, RZ, 0xfc, !PT ;  /* 0x000001204f467812 */ /* 0x000fc400078efcff */
[----:B------:R-:W-:Y:S01]  /*4e80*/  CS2R R88, SRZ ;  /* 0x0000000000587805 */ /* 0x000fe2000001ff00 */
[----:B--2---:R-:W-:Y:S01]  /*4e90*/  UIMAD.WIDE.U32 UR36, UR8, UR38, UR30 ;  /* 0x00000026082472a5 */ /* 0x004fe2000f8e001e */
[C---:B------:R-:W-:Y:S01]  /*4ea0*/  LOP3.LUT R69, R79.reuse, 0x140, RZ, 0xfc, !PT ;  /* 0x000001404f457812 */ /* 0x040fe200078efcff */
[----:B------:R-:W2:Y:S01]  /*4eb0*/  @!P5 LDG.E R85, desc[UR34][R40.64+0x280] ;  /* 0x000280222855d981 */ /* 0x000ea2000c1e1900 */
[C---:B------:R-:W-:Y:S02]  /*4ec0*/  LOP3.LUT R68, R79.reuse, 0x160, RZ, 0xfc, !PT ;  /* 0x000001604f447812 */ /* 0x040fe400078efcff */
[----:B------:R-:W-:Y:S01]  /*4ed0*/  LOP3.LUT R67, R79, 0x180, RZ, 0xfc, !PT ;  /* 0x000001804f437812 */ /* 0x000fe200078efcff */
[----:B------:R-:W2:Y:S01]  /*4ee0*/  @!P2 LDG.E R86, desc[UR34][R40.64+0x300] ;  /* 0x000300222856a981 */ /* 0x000ea2000c1e1900 */
[----:B------:R-:W-:Y:S01]  /*4ef0*/  ISETP.GE.AND P5, PT, R70, UR28, PT ;  /* 0x0000001c46007c0c */ /* 0x000fe2000bfa6270 */
[----:B------:R-:W-:Y:S01]  /*4f00*/  UIMAD UR29, UR8, UR39, UR37 ;  /* 0x00000027081d72a4 */ /* 0x000fe2000f8e0225 */
[----:B------:R-:W-:Y:S01]  /*4f10*/  ISETP.GE.AND P2, PT, R69, UR28, PT ;  /* 0x0000001c45007c0c */ /* 0x000fe2000bf46270 */
[----:B------:R-:W-:Y:S01]  /*4f20*/  ULEA UR30, UP0, UR36, UR24, 0x2 ;  /* 0x00000018241e7291 */ /* 0x000fe2000f8010ff */
[----:B------:R-:W2:Y:S01]  /*4f30*/  @!P3 LDG.E R87, desc[UR34][R40.64+0x380] ;  /* 0x000380222857b981 */ /* 0x000ea2000c1e1900 */
[----:B------:R-:W-:-:S03]  /*4f40*/  ISETP.GE.AND P3, PT, R68, UR28, PT ;  /* 0x0000001c44007c0c */ /* 0x000fc6000bf66270 */
[----:B------:R-:W2:Y:S01]  /*4f50*/  @!P4 LDG.E R88, desc[UR34][R40.64+0x400] ;  /* 0x000400222858c981 */ /* 0x000ea2000c1e1900 */
[----:B------:R-:W-:Y:S01]  /*4f60*/  ISETP.GE.AND P4, PT, R67, UR28, PT ;  /* 0x0000001c43007c0c */ /* 0x000fe2000bf86270 */
[----:B------:R-:W-:Y:S02]  /*4f70*/  ULEA.HI.X UR36, UR36, UR25, UR29, 0x2, UP0 ;  /* 0x0000001924247291 */ /* 0x000fe400080f141d */
[----:B------:R-:W3:Y:S01]  /*4f80*/  @!P6 LDG.E R80, desc[UR34][R40.64] ;  /* 0x000000222850e981 */ /* 0x000ee2000c1e1900 */
[----:B------:R-:W-:Y:S02]  /*4f90*/  @!P0 SHF.L.U32 R42, R3, 0x4, RZ ;  /* 0x00000004032a8819 */ /* 0x000fe400000006ff */
[----:B------:R-:W-:Y:S02]  /*4fa0*/  CS2R R90, SRZ ;  /* 0x00000000005a7805 */ /* 0x000fe4000001ff00 */
[----:B------:R-:W-:Y:S01]  /*4fb0*/  CS2R R92, SRZ ;  /* 0x00000000005c7805 */ /* 0x000fe2000001ff00 */
[----:B------:R-:W2:Y:S01]  /*4fc0*/  LDL R102, [R1+0xa0] ;  /* 0x0000a00001667983 */ /* 0x000ea20000100800 */
[----:B------:R-:W-:-:S02]  /*4fd0*/  @!P0 LOP3.LUT R64, R42, 0x3e00, RZ, 0xc0, !PT ;  /* 0x00003e002a408812 */ /* 0x000fc400078ec0ff */
[----:B------:R-:W-:Y:S01]  /*4fe0*/  MOV R42, UR30 ;  /* 0x0000001e002a7c02 */ /* 0x000fe20008000f00 */
[----:B------:R-:W2:Y:S01]  /*4ff0*/  LDL R101, [R1+0x9c] ;  /* 0x00009c0001657983 */ /* 0x000ea20000100800 */
[----:B------:R-:W-:-:S03]  /*5000*/  MOV R43, UR36 ;  /* 0x00000024002b7c02 */ /* 0x000fc60008000f00 */
[----:B------:R-:W2:Y:S04]  /*5010*/  LDL R100, [R1+0x98] ;  /* 0x0000980001647983 */ /* 0x000ea80000100800 */
[----:B------:R-:W2:Y:S04]  /*5020*/  @!P5 LDG.E R89, desc[UR34][R40.64+0x480] ;  /* 0x000480222859d981 */ /* 0x000ea8000c1e1900 */
[----:B------:R-:W2:Y:S04]  /*5030*/  LDL R99, [R1+0x94] ;  /* 0x0000940001637983 */ /* 0x000ea80000100800 */
[----:B------:R-:W2:Y:S04]  /*5040*/  @!P2 LDG.E R90, desc[UR34][R40.64+0x500] ;  /* 0x00050022285aa981 */ /* 0x000ea8000c1e1900 */
[----:B------:R-:W2:Y:S04]  /*5050*/  LDL R98, [R1+0x90] ;  /* 0x0000900001627983 */ /* 0x000ea80000100800 */
[----:B------:R-:W2:Y:S04]  /*5060*/  @!P3 LDG.E R91, desc[UR34][R40.64+0x580] ;  /* 0x00058022285bb981 */ /* 0x000ea8000c1e1900 */
[----:B------:R-:W2:Y:S01]  /*5070*/  LDL R97, [R1+0x8c] ;  /* 0x00008c0001617983 */ /* 0x000ea20000100800 */
[----:B------:R-:W-:-:S02]  /*5080*/  LOP3.LUT R66, R79, 0x1a0, RZ, 0xfc, !PT ;  /* 0x000001a04f427812 */ /* 0x000fc400078efcff */
[----:B------:R-:W-:Y:S01]  /*5090*/  @!P0 LOP3.LUT R79, R64, 0x1f, R3, 0xf8, !PT ;  /* 0x0000001f404f8812 */ /* 0x000fe200078ef803 */
[----:B------:R0:W2:Y:S01]  /*50a0*/  LDG.E R96, desc[UR34][R42.64] ;  /* 0x000000222a607981 */ /* 0x0000a2000c1e1900 */
[----:B------:R-:W-:-:S03]  /*50b0*/  UMOV UR32, UR14 ;  /* 0x0000000e00207c82 */ /* 0x000fc60008000000 */
        /* <DEDUP_REMOVED lines=11> */
[----:B------:R-:W-:Y:S01]  /*5170*/  MOV R43, UR36 ;  /* 0x00000024002b7c02 */ /* 0x000fe20008000f00 */
        /* <DEDUP_REMOVED lines=8> */
[----:B------:R-:W-:Y:S04]  /*5200*/  STS [R106+0x180], R83 ;  /* 0x000180536a007388 */ /* 0x000fe80000000800 */
[----:B------:R-:W-:Y:S04]  /*5210*/  STS [R105+0x200], R84 ;  /* 0x0002005469007388 */ /* 0x000fe80000000800 */
[----:B--2---:R-:W-:Y:S04]  /*5220*/  STS [R104+0x280], R85 ;  /* 0x0002805568007388 */ /* 0x004fe80000000800 */
[----:B------:R-:W-:Y:S04]  /*5230*/  STS [R103+0x300], R86 ;  /* 0x0003005667007388 */ /* 0x000fe80000000800 */
[----:B------:R-:W-:Y:S04]  /*5240*/  STS [R102+0x380], R87 ;  /* 0x0003805766007388 */ /* 0x000fe80000000800 */
[----:B------:R-:W-:Y:S04]  /*5250*/  STS [R101+0x400], R88 ;  /* 0x0004005865007388 */ /* 0x000fe80000000800 */
[----:B------:R2:W-:Y:S04]  /*5260*/  STS [R100+0x480], R89 ;  /* 0x0004805964007388 */ /* 0x0005e80000000800 */
[----:B------:R3:W-:Y:S01]  /*5270*/  STS [R99+0x500], R90 ;  /* 0x0005005a63007388 */ /* 0x0007e20000000800 */
[----:B------:R-:W-:-:S03]  /*5280*/  R2UR UR37, R96 ;  /* 0x00000000602572ca */ /* 0x000fc600000e0000 */
        /* <DEDUP_REMOVED lines=26> */
[C---:B------:R-:W-:Y:S01]  /*5430*/  FMUL.FTZ R150, R41.reuse, R28 ;  /* 0x0000001c29967220 */ /* 0x040fe20000410000 */
[C---:B------:R-:W-:Y:S01]  /*5440*/  FMUL.FTZ R101, R41.reuse, R27 ;  /* 0x0000001b29657220 */ /* 0x040fe20000410000 */
[----:B------:R-:W-:Y:S01]  /*5450*/  UIADD3 UR30, UPT, UPT, UR29, UR8, URZ ;  /* 0x000000081d1e7290 */ /* 0x000fe2000fffe0ff */
[C---:B------:R-:W-:Y:S01]  /*5460*/  FMUL.FTZ R92, R41.reuse, R18 ;  /* 0x00000012295c7220 */ /* 0x040fe20000410000 */
        /* <DEDUP_REMOVED lines=17> */
[C---:B--2---:R-:W-:Y:S01]  /*5580*/  FMUL.FTZ R100, R41.reuse, R26 ;  /* 0x0000001a29647220 */ /* 0x044fe20000410000 */
[C---:B------:R-:W-:Y:S01]  /*5590*/  FMUL.FTZ R94, R41.reuse, R20 ;  /* 0x00000014295e7220 */ /* 0x040fe20000410000 */
[C---:B-1----:R-:W-:Y:S01]  /*55a0*/  FMUL.FTZ R95, R41.reuse, R21 ;  /* 0x00000015295f7220 */ /* 0x042fe20000410000 */
        /* <DEDUP_REMOVED lines=12> */
[C---:B----4-:R-:W-:Y:S01]  /*5670*/  FMUL.FTZ R90, R41.reuse, R15 ;  /* 0x0000000f295a7220 */ /* 0x050fe20000410000 */
[C---:B---3--:R-:W-:Y:S01]  /*5680*/  FMUL.FTZ R89, R41.reuse, R14 ;  /* 0x0000000e29597220 */ /* 0x048fe20000410000 */
[----:B------:R-:W-:Y:S01]  /*5690*/  LEA R43, R40, UR29, 0x2 ;  /* 0x0000001d282b7c11 */ /* 0x000fe2000f8e10ff */
[----:B------:R3:W4:Y:S01]  /*56a0*/  LDS R109, [R87+0x20] ;  /* 0x00002000576d7984 */ /* 0x0007220000000800 */
[C---:B-1----:R-:W-:Y:S01]  /*56b0*/  FMUL.FTZ R88, R41.reuse, R11 ;  /* 0x0000000b29587220 */ /* 0x042fe20000410000 */
        /* <DEDUP_REMOVED lines=30> */
[----:B------:R-:W2:Y:S01]  /*58a0*/  LDS R40, [UR30+0x4c60] ;  /* 0x004c601eff287984 */ /* 0x000ea20008000800 */
[----:B------:R-:W-:Y:S05]  /*58b0*/  BRA `(.L_x_545) ;  /* 0x0000000000087947 */ /* 0x000fea0003800000 */
.L_x_544:
[----:B------:R-:W-:-:S06]  /*58c0*/  LEA R40, R3, UR29, 0x2 ;  /* 0x0000001d03287c11 */ /* 0x000fcc000f8e10ff */
[----:B------:R-:W1:Y:S02]  /*58d0*/  LDS R40, [R40+0x5464] ;  /* 0x0054640028287984 */ /* 0x000e640000000800 */
.L_x_545:
[----:B------:R-:W-:Y:S05]  /*58e0*/  BSYNC.RECONVERGENT B0 ;  /* 0x0000000000007941 */ /* 0x000fea0003800200 */
.L_x_543:
[----:B---3--:R-:W3:Y:S01]  /*58f0*/  @P1 LDC R80, c[0x0][0x38c] ;  /* 0x0000e300ff501b82 */ /* 0x008ee20000000800 */
[----:B------:R-:W-:Y:S01]  /*5900*/  MOV R42, UR10 ;  /* 0x0000000a002a7c02 */ /* 0x000fe20008000f00 */
[----:B------:R-:W-:Y:S02]  /*5910*/  HFMA2 R81, -RZ, RZ, 0, 4.76837158203125e-07 ;  /* 0x00000008ff517431 */ /* 0x000fe400000001ff */
[----:B------:R-:W-:Y:S01]  /*5920*/  HFMA2 R43, -RZ, RZ, 0, 0 ;  /* 0x00000000ff2b7431 */ /* 0x000fe200000001ff */
[----:B------:R-:W-:Y:S01]  /*5930*/  @P1 IADD3 R42, PT, PT, R42, -0x2, RZ ;  /* 0xfffffffe2a2a1810 */ /* 0x000fe20007ffe0ff */
[----:B------:R-:W-:Y:S01]  /*5940*/  FMUL.FTZ R134, R63, R28 ;  /* 0x0000001c3f867220 */ /* 0x000fe20000410000 */
[----:B------:R-:W-:Y:S01]  /*5950*/  FMUL.FTZ R133, R62, R27 ;  /* 0x0000001b3e857220 */ /* 0x000fe20000410000 */
[----:B------:R-:W-:Y:S01]  /*5960*/  FMUL.FTZ R132, R61, R26 ;  /* 0x0000001a3d847220 */ /* 0x000fe20000410000 */
[----:B------:R-:W-:Y:S01]  /*5970*/  FMUL.FTZ R131, R60, R25 ;  /* 0x000000193c837220 */ /* 0x000fe20000410000 */
[----:B---3--:R-:W-:Y:S01]  /*5980*/  @P1 IMAD R80, R42, R80, UR8 ;  /* 0x000000082a501e24 */ /* 0x008fe2000f8e0250 */
[----:B------:R-:W-:-:S03]  /*5990*/  MOV R42, 0x3f800000 ;  /* 0x3f800000002a7802 */ /* 0x000fc60000000f00 */
        /* <DEDUP_REMOVED lines=96> */
.L_x_605:
[----:B------:R-:W-:Y:S01]  /*5fa0*/  ISETP.GE.AND P2, PT, R141, 0x10, PT ;  /* 0x000000108d00780c */ /* 0x000fe20003f46270 */
[----:B---3--:R-:W-:Y:S01]  /*5fb0*/  FFMA.FTZ R86, R136, R86, R138 ;  /* 0x0000005688567223 */ /* 0x008fe2000001008a */
[----:B------:R-:W-:-:S11]  /*5fc0*/  UMOV UR30, 0xffffffff ;  /* 0xffffffff001e7882 */ /* 0x000fd60000000000 */
[----:B01----:R-:W-:Y:S01]  /*5fd0*/  @P2 FMUL.FTZ R136, R136, R137 ;  /* 0x0000008988882220 */ /* 0x003fe20000410000 */
[----:B------:R-:W-:Y:S01]  /*5fe0*/  FSEL R137, R138, R86, !P2 ;  /* 0x000000568a897208 */ /* 0x000fe20005000000 */
[----:B------:R-:W-:Y:S06]  /*5ff0*/  BRA.DIV UR30, `(.L_x_548) ;  /* 0x000000521ed07947 */ /* 0x000fec000b800000 */
.L_x_608:
[----:B------:R-:W-:-:S03]  /*6000*/  UMOV UR30, 0xffffffff ;  /* 0xffffffff001e7882 */ /* 0x000fc60000000000 */
[----:B------:R-:W-:Y:S05]  /*6010*/  BRA.DIV UR30, `(.L_x_549) ;  /* 0x000000521ef07947 */ /* 0x000fea000b800000 */
.L_x_611:
[----:B------:R-:W-:-:S03]  /*6020*/  UMOV UR30, 0xffffffff ;  /* 0xffffffff001e7882 */ /* 0x000fc60000000000 */
[----:B------:R-:W-:Y:S05]  /*6030*/  BRA.DIV UR30, `(.L_x_550) ;  /* 0x000000561e107947 */ /* 0x000fea000b800000 */
[----:B------:R-:W0:Y:S04]  /*6040*/  SHFL.UP PT, R136, R136, 0x1, RZ ;  /* 0x0420000088887989 */ /* 0x000e2800000e00ff */
[----:B------:R-:W1:Y:S04]  /*6050*/  SHFL.UP PT, R137, R137, 0x1, RZ ;  /* 0x0420000089897989 */ /* 0x000e6800000e00ff */
[----:B-----5:R-:W3:Y:S04]  /*6060*/  SHFL.IDX PT, R42, R42, RZ, 0x1f ;  /* 0x00001fff2a2a7589 */ /* 0x020ee800000e0000 */
[----:B------:R-:W4:Y:S02]  /*6070*/  SHFL.IDX PT, R43, R43, RZ, 0x1f ;  /* 0x00001fff2b2b7589 */ /* 0x000f2400000e0000 */
.L_x_617:
        /* <DEDUP_REMOVED lines=12> */
.L_x_546:
        /* <DEDUP_REMOVED lines=72> */
[----:B------:R-:W-:Y:S01]  /*65c0*/  MOV R43, RZ ;  /* 0x000000ff002b7202 */ /* 0x000fe20000000f00 */
        /* <DEDUP_REMOVED lines=44> */
[----:B------:R-:W-:Y:S01]  /*6890*/  @P2 MOV R162, R151 ;  /* 0x0000009700a22202 */ /* 0x000fe20000000f00 */
[----:B------:R-:W-:Y:S01]  /*68a0*/  @P2 IMAD.MOV.U32 R163, RZ, RZ, R86 ;  /* 0x000000ffffa32224 */ /* 0x000fe200078e0056 */
[----:B------:R-:W-:-:S03]  /*68b0*/  ISETP.GT.U32.AND P2, PT, R156, 0x1d, PT ;  /* 0x0000001d9c00780c */ /* 0x000fc60003f44070 */
[----:B------:R-:W0:Y:S04]  /*68c0*/  SHFL.DOWN PT, R151, R162, 0x2, 0x1f ;  /* 0x08401f00a2977f89 */ /* 0x000e2800000e0000 */
[----:B------:R-:W1:Y:S06]  /*68d0*/  SHFL.DOWN PT, R86, R163, 0x2, 0x1f ;  /* 0x08401f00a3567f89 */ /* 0x000e6c00000e0000 */
        /* <DEDUP_REMOVED lines=30> */
.L_x_634:
        /* <DEDUP_REMOVED lines=12> */
[----:B0-----:R-:W-:Y:S01]  /*6b80*/  MOV R43, R156 ;  /* 0x0000009c002b7202 */ /* 0x001fe20000000f00 */
[----:B------:R-:W-:-:S07]  /*6b90*/  IMAD.MOV.U32 R42, RZ, RZ, R157 ;  /* 0x000000ffff2a7224 */ /* 0x000fce00078e009d */
.L_x_551:
        /* <DEDUP_REMOVED lines=29> */
[----:B------:R-:W-:Y:S01]  /*6d70*/  SHF.L.U32 R85, R3, 0x4, RZ ;  /* 0x0000000403557819 */ /* 0x000fe200000006ff */
        /* <DEDUP_REMOVED lines=53> */
[----:B------:R-:W-:Y:S01]  /*70d0*/  FFMA.FTZ R95, R95, R94, R140 ;  /* 0x0000005e5f5f7223 */ /* 0x000fe2000001008c */
[----:B------:R-:W-:Y:S01]  /*70e0*/  FMUL.FTZ R106, R94, R21 ;  /* 0x000000155e6a7220 */ /* 0x000fe20000410000 */
[----:B------:R-:W-:Y:S01]  /*70f0*/  FMUL.FTZ R41, R45, R41 ;  /* 0x000000292d297220 */ /* 0x000fe20000410000 */
[----:B------:R-:W-:Y:S01]  /*7100*/  FMUL.FTZ R42, R44, R42 ;  /* 0x0000002a2c2a7220 */ /* 0x000fe20000410000 */
[----:B------:R-:W-:Y:S01]  /*7110*/  FMUL.FTZ R104, R95, R22 ;  /* 0x000000165f687220 */ /* 0x000fe20000410000 */
        /* <DEDUP_REMOVED lines=12> */
[----:B------:R-:W-:Y:S01]  /*71e0*/  FFMA.FTZ R99, R99, R98, R136 ;  /* 0x0000006263637223 */ /* 0x000fe20000010088 */
        /* <DEDUP_REMOVED lines=46> */
[-C--:B------:R-:W-:Y:S01]  /*74d0*/  FMUL.FTZ R105, R93, R20.reuse ;  /* 0x000000145d697220 */ /* 0x080fe20000410000 */
[----:B------:R-:W-:Y:S01]  /*74e0*/  FFMA.FTZ R126, R55, -R20, R126 ;  /* 0x80000014377e7223 */ /* 0x000fe2000001007e */
[----:B------:R-:W-:Y:S01]  /*74f0*/  FMUL.FTZ R107, R95, UR37 ;  /* 0x000000255f6b7c20 */ /* 0x000fe20008410000 */
[----:B------:R-:W-:Y:S01]  /*7500*/  FFMA.FTZ R43, R106, R127, R43 ;  /* 0x0000007f6a2b7223 */ /* 0x000fe2000001002b */
[-C--:B------:R-:W-:Y:S01]  /*7510*/  FMUL.FTZ R106, R92, R19.reuse ;  /* 0x000000135c6a7220 */ /* 0x080fe20000410000 */
[C---:B----4-:R-:W-:Y:S01]  /*7520*/  FADD.FTZ R155, R105.reuse, R155 ;  /* 0x0000009b699b7221 */ /* 0x050fe20000010000 */
[----:B------:R-:W-:Y:S01]  /*7530*/  FFMA.FTZ R125, R54, -R19, R125 ;  /* 0x80000013367d7223 */ /* 0x000fe2000001007d */
[----:B------:R-:W-:Y:S01]  /*7540*/  FFMA.FTZ R43, R105, R126, R43 ;  /* 0x0000007e692b7223 */ /* 0x000fe2000001002b */
[----:B------:R-:W-:Y:S01]  /*7550*/  FFMA.FTZ R124, R53, -R18, R124 ;  /* 0x80000012357c7223 */ /* 0x000fe2000001007c */
[----:B------:R-:W-:Y:S01]  /*7560*/  FMUL.FTZ R108, R91, UR37 ;  /* 0x000000255b6c7c20 */ /* 0x000fe20008410000 */
[----:B------:R-:W-:Y:S01]  /*7570*/  STL [R1+0x1c], R155 ;  /* 0x00001c9b01007387 */ /* 0x000fe20000100800 */
[----:B------:R-:W-:-:S03]  /*7580*/  FMUL.FTZ R110, R89, R15 ;  /* 0x0000000f596e7220 */ /* 0x000fc60000410000 */
        /* <DEDUP_REMOVED lines=10> */
[----:B------:R-:W-:Y:S01]  /*7630*/  FMUL.FTZ R108, R90, R16 ;  /* 0x000000105a6c7220 */ /* 0x000fe20000410000 */
[----:B------:R-:W-:Y:S01]  /*7640*/  FMUL.FTZ R41, R30, R41 ;  /* 0x000000291e297220 */ /* 0x000fe20000410000 */
[----:B------:R-:W-:Y:S01]  /*7650*/  FADD.FTZ R151, R107, R151 ;  /* 0x000000976b977221 */ /* 0x000fe20000010000 */
[----:B------:R-:W-:Y:S04]  /*7660*/  STL [R1+0x28], R152 ;  /* 0x0000289801007387 */ /* 0x000fe80000100800 */
        /* <DEDUP_REMOVED lines=26> */
[----:B------:R-:W-:-:S03]  /*7810*/  MOV R109, UR44 ;  /* 0x0000002c006d7c02 */ /* 0x000fc60008000f00 */
[----:B------:R-:W-:Y:S02]  /*7820*/  UIMAD UR30, UR30, UR44, URZ ;  /* 0x0000002c1e1e72a4 */ /* 0x000fe4000f8e02ff */
[----:B------:R-:W-:-:S04]  /*7830*/  IMAD.WIDE.U32 R42, R109, UR9, R42 ;  /* 0x000000096d2a7c25 */ /* 0x000fc8000f8e002a */
[-C--:B------:R-:W-:Y:S01]  /*7840*/  FFMA.FTZ R121, R50, -R14.reuse, R121 ;  /* 0x8000000e32797223 */ /* 0x080fe20000010079 */
[----:B------:R-:W-:Y:S01]  /*7850*/  UIMAD UR30, UR9, UR45, UR30 ;  /* 0x0000002d091e72a4 */ /* 0x000fe2000f8e021e */
[----:B------:R-:W-:Y:S01]  /*7860*/  FMUL.FTZ R109, R88, R14 ;  /* 0x0000000e586d7220 */ /* 0x000fe20000410000 */
[----:B------:R-:W-:Y:S01]  /*7870*/  IADD3 R40, P3, PT, R42, UR32, RZ ;  /* 0x000000202a287c10 */ /* 0x000fe2000ff7e0ff */
[----:B------:R-:W0:Y:S02]  /*7880*/  LDS R111, [R111+0x2310] ;  /* 0x002310006f6f7984 */ /* 0x000e240000000800 */
[C---:B---3--:R-:W-:Y:S01]  /*7890*/  FADD.FTZ R112, R109.reuse, R112 ;  /* 0x000000706d707221 */ /* 0x048fe20000010000 */
[----:B------:R-:W-:Y:S01]  /*78a0*/  FFMA.FTZ R42, R109, R121, R41 ;  /* 0x000000796d2a7223 */ /* 0x000fe20000010029 */
[----:B------:R-:W-:Y:S02]  /*78b0*/  IADD3.X R41, PT, PT, R43, UR30, RZ, P3, !PT ;  /* 0x0000001e2b297c10 */ /* 0x000fe40009ffe4ff */
[----:B------:R-:W-:-:S05]  /*78c0*/  MOV R109, UR46 ;  /* 0x0000002e006d7c02 */ /* 0x000fca0008000f00 */
[----:B------:R-:W-:Y:S01]  /*78d0*/  IMAD.WIDE.U32 R40, R109, UR8, R40 ;  /* 0x000000086d287c25 */ /* 0x000fe2000f8e0028 */
[----:B------:R-:W-:Y:S01]  /*78e0*/  MOV R109, UR47 ;  /* 0x0000002f006d7c02 */ /* 0x000fe20008000f00 */
[----:B------:R1:W-:Y:S02]  /*78f0*/  STL [R1+0x8], R112 ;  /* 0x0000087001007387 */ /* 0x0003e40000100800 */
[-C--:B------:R-:W-:Y:S01]  /*7900*/  FFMA.FTZ R120, R49, -R11.reuse, R120 ;  /* 0x8000000b31787223 */ /* 0x080fe20000010078 */
[C---:B------:R-:W-:Y:S01]  /*7910*/  FMUL.FTZ R43, R148.reuse, R11 ;  /* 0x0000000b942b7220 */ /* 0x040fe20000410000 */
[----:B------:R-:W-:Y:S02]  /*7920*/  IMAD R41, R109, UR8, R41 ;  /* 0x000000086d297c24 */ /* 0x000fe4000f8e0229 */
[----:B------:R-:W-:Y:S01]  /*7930*/  FMUL.FTZ R109, R149, R7 ;  /* 0x00000007956d7220 */ /* 0x000fe20000410000 */
[----:B------:R-:W-:Y:S01]  /*7940*/  IADD3 R118, PT, PT, R3, 0x100, RZ ;  /* 0x0000010003767810 */ /* 0x000fe20007ffe0ff */
[----:B-1----:R-:W-:Y:S01]  /*7950*/  FMUL.FTZ R112, R148, UR37 ;  /* 0x0000002594707c20 */ /* 0x002fe20008410000 */
[----:B----4-:R-:W-:-:S03]  /*7960*/  FADD.FTZ R114, R43, R114 ;  /* 0x000000722b727221 */ /* 0x010fc60000010000 */
        /* <DEDUP_REMOVED lines=37> */
.L_x_554:
[----:B------:R-:W-:Y:S05]  /*7bc0*/  BSYNC.RECONVERGENT B0 ;  /* 0x0000000000007941 */ /* 0x000fea0003800200 */
.L_x_553:
[----:B------:R-:W-:Y:S04]  /*7bd0*/  BSSY.RECONVERGENT B0, `(.L_x_555) ;  /* 0x0000003000007945 */ /* 0x000fe80003800200 */
[----:B------:R-:W-:Y:S05]  /*7be0*/  @!P3 BRA `(.L_x_556) ;  /* 0x000000000004b947 */ /* 0x000fea0003800000 */
[----:B------:R1:W-:Y:S02]  /*7bf0*/  REDG.E.ADD.F32.FTZ.RN.STRONG.GPU desc[UR34][R42.64+0x200], R111 ;  /* 0x0002006f2a0079a6 */ /* 0x0003e4000c12f322 */
.L_x_556:
[----:B------:R-:W-:Y:S05]  /*7c00*/  BSYNC.RECONVERGENT B0 ;  /* 0x0000000000007941 */ /* 0x000fea0003800200 */
.L_x_555:
[----:B------:R-:W2:Y:S01]  /*7c10*/  LDS R118, [R118+0x2510] ;  /* 0x0025100076767984 */ /* 0x000ea20000000800 */
[----:B------:R-:W-:Y:S01]  /*7c20*/  BSSY.RECONVERGENT B0, `(.L_x_557) ;  /* 0x0000004000007945 */ /* 0x000fe20003800200 */
[----:B-1----:R-:W-:-:S03]  /*7c30*/  IADD3 R111, PT, PT, R3, 0x180, RZ ;  /* 0x00000180036f7810 */ /* 0x002fc60007ffe0ff */
[----:B------:R-:W-:Y:S05]  /*7c40*/  @!P4 BRA `(.L_x_558) ;  /* 0x000000000004c947 */ /* 0x000fea0003800000 */
[----:B--2---:R1:W-:Y:S02]  /*7c50*/  REDG.E.ADD.F32.FTZ.RN.STRONG.GPU desc[UR34][R42.64+0x400], R118 ;  /* 0x000400762a0079a6 */ /* 0x0043e4000c12f322 */
.L_x_558:
[----:B------:R-:W-:Y:S05]  /*7c60*/  BSYNC.RECONVERGENT B0 ;  /* 0x0000000000007941 */ /* 0x000fea0003800200 */
.L_x_557:
        /* <DEDUP_REMOVED lines=16> */
.L_x_560:
[----:B------:R-:W-:Y:S05]  /*7d70*/  BSYNC.RECONVERGENT B0 ;  /* 0x0000000000007941 */ /* 0x000fea0003800200 */
.L_x_559:
[----:B------:R-:W2:Y:S01]  /*7d80*/  LDS R118, [R118+0x2910] ;  /* 0x0029100076767984 */ /* 0x000ea20000000800 */
[----:B------:R-:W-:Y:S01]  /*7d90*/  BSSY.RECONVERGENT B0, `(.L_x_561) ;  /* 0x0000005000007945 */ /* 0x000fe20003800200 */
[----:B01----:R-:W-:Y:S02]  /*7da0*/  LEA.HI R111, R120, R3, RZ, 0x1b ;  /* 0x00000003786f7211 */ /* 0x003fe400078fd8ff */
[----:B------:R-:W-:Y:S01]  /*7db0*/  LEA R119, R119, UR29, 0x2 ;  /* 0x0000001d77777c11 */ /* 0x000fe2000f8e10ff */
[----:B------:R-:W-:Y:S06]  /*7dc0*/  @!P3 BRA `(.L_x_562) ;  /* 0x000000000004b947 */ /* 0x000fec0003800000 */
[----:B--2---:R0:W-:Y:S02]  /*7dd0*/  REDG.E.ADD.F32.FTZ.RN.STRONG.GPU desc[UR34][R42.64+0x800], R118 ;  /* 0x000800762a0079a6 */ /* 0x0041e4000c12f322 */
.L_x_562:
[----:B------:R-:W-:Y:S05]  /*7de0*/  BSYNC.RECONVERGENT B0 ;  /* 0x0000000000007941 */ /* 0x000fea0003800200 */
.L_x_561:
[----:B------:R-:W1:Y:S01]  /*7df0*/  LDS R119, [R119+0x2b10] ;  /* 0x002b100077777984 */ /* 0x000e620000000800 */
[----:B------:R-:W-:Y:S01]  /*7e00*/  BSSY.RECONVERGENT B0, `(.L_x_563) ;  /* 0x0000004000007945 */ /* 0x000fe20003800200 */
[----:B------:R-:W-:-:S03]  /*7e10*/  LEA R111, R111, UR29, 0x2 ;  /* 0x0000001d6f6f7c11 */ /* 0x000fc6000f8e10ff */
[----:B------:R-:W-:Y:S05]  /*7e20*/  @!P4 BRA `(.L_x_564) ;  /* 0x000000000004c947 */ /* 0x000fea0003800000 */
[----:B-1----:R3:W-:Y:S02]  /*7e30*/  REDG.E.ADD.F32.FTZ.RN.STRONG.GPU desc[UR34][R42.64+0xa00], R119 ;  /* 0x000a00772a0079a6 */ /* 0x0027e4000c12f322 */
.L_x_564:
[----:B------:R-:W-:Y:S05]  /*7e40*/  BSYNC.RECONVERGENT B0 ;  /* 0x0000000000007941 */ /* 0x000fea0003800200 */
.L_x_563:
[----:B------:R-:W4:Y:S01]  /*7e50*/  LDS R111, [R111+0x2d10] ;  /* 0x002d10006f6f7984 */ /* 0x000f220000000800 */
[----:B------:R-:W-:Y:S01]  /*7e60*/  BSSY.RECONVERGENT B0, `(.L_x_565) ;  /* 0x0000004000007945 */ /* 0x000fe20003800200 */
[----:B0-2---:R-:W-:-:S03]  /*7e70*/  IADD3 R118, PT, PT, R3, 0x380, RZ ;  /* 0x0000038003767810 */ /* 0x005fc60007ffe0ff */
[----:B------:R-:W-:Y:S05]  /*7e80*/  @!P5 BRA `(.L_x_566) ;  /* 0x000000000004d947 */ /* 0x000fea0003800000 */
[----:B----4-:R0:W-:Y:S02]  /*7e90*/  REDG.E.ADD.F32.FTZ.RN.STRONG.GPU desc[UR34][R42.64+0xc00], R111 ;  /* 0x000c006f2a0079a6 */ /* 0x0101e4000c12f322 */
.L_x_566:
[----:B------:R-:W-:Y:S05]  /*7ea0*/  BSYNC.RECONVERGENT B0 ;  /* 0x0000000000007941 */ /* 0x000fea0003800200 */
.L_x_565:
        /* <DEDUP_REMOVED lines=16> */
.L_x_568:
[----:B------:R-:W-:Y:S05]  /*7fb0*/  BSYNC.RECONVERGENT B0 ;  /* 0x0000000000007941 */ /* 0x000fea0003800200 */
.L_x_567:
[----:B------:R-:W2:Y:S01]  /*7fc0*/  LDS R118, [R118+0x3110] ;  /* 0x0031100076767984 */ /* 0x000ea20000000800 */
[----:B------:R-:W-:Y:S01]  /*7fd0*/  BSSY.RECONVERGENT B0, `(.L_x_569) ;  /* 0x0000005000007945 */ /* 0x000fe20003800200 */
[----:B01----:R-:W-:Y:S02]  /*7fe0*/  LEA.HI R111, R120, R3, RZ, 0x1b ;  /* 0x00000003786f7211 */ /* 0x003fe400078fd8ff */
[----:B------:R-:W-:Y:S01]  /*7ff0*/  LEA R119, R119, UR29, 0x2 ;  /* 0x0000001d77777c11 */ /* 0x000fe2000f8e10ff */
[----:B------:R-:W-:Y:S06]  /*8000*/  @!P3 BRA `(.L_x_570) ;  /* 0x000000000004b947 */ /* 0x000fec0003800000 */
[----:B--2---:R0:W-:Y:S02]  /*8010*/  REDG.E.ADD.F32.FTZ.RN.STRONG.GPU desc[UR34][R42.64+0x1000], R118 ;  /* 0x001000762a0079a6 */ /* 0x0041e4000c12f322 */
.L_x_570:
[----:B------:R-:W-:Y:S05]  /*8020*/  BSYNC.RECONVERGENT B0 ;  /* 0x0000000000007941 */ /* 0x000fea0003800200 */
.L_x_569:
[----:B------:R-:W1:Y:S01]  /*8030*/  LDS R119, [R119+0x3310] ;  /* 0x0033100077777984 */ /* 0x000e620000000800 */
[----:B------:R-:W-:Y:S01]  /*8040*/  BSSY.RECONVERGENT B0, `(.L_x_571) ;  /* 0x0000004000007945 */ /* 0x000fe20003800200 */
[----:B------:R-:W-:-:S03]  /*8050*/  LEA R111, R111, UR29, 0x2 ;  /* 0x0000001d6f6f7c11 */ /* 0x000fc6000f8e10ff */
[----:B------:R-:W-:Y:S05]  /*8060*/  @!P4 BRA `(.L_x_572) ;  /* 0x000000000004c947 */ /* 0x000fea0003800000 */
[----:B-1----:R3:W-:Y:S02]  /*8070*/  REDG.E.ADD.F32.FTZ.RN.STRONG.GPU desc[UR34][R42.64+0x1200], R119 ;  /* 0x001200772a0079a6 */ /* 0x0027e4000c12f322 */
.L_x_572:
[----:B------:R-:W-:Y:S05]  /*8080*/  BSYNC.RECONVERGENT B0 ;  /* 0x0000000000007941 */ /* 0x000fea0003800200 */
.L_x_571:
[----:B------:R-:W4:Y:S01]  /*8090*/  LDS R111, [R111+0x3510] ;  /* 0x003510006f6f7984 */ /* 0x000f220000000800 */
[----:B------:R-:W-:Y:S01]  /*80a0*/  BSSY.RECONVERGENT B0, `(.L_x_573) ;  /* 0x0000005000007945 */ /* 0x000fe20003800200 */
[C---:B0-2---:R-:W-:Y:S02]  /*80b0*/  IADD3 R118, PT, PT, R3.reuse, 0x580, RZ ;  /* 0x0000058003767810 */ /* 0x045fe40007ffe0ff */
[----:B-1-3--:R-:W-:Y:S01]  /*80c0*/  IADD3 R119, PT, PT, R3, 0x600, RZ ;  /* 0x0000060003777810 */ /* 0x00afe20007ffe0ff */
[----:B------:R-:W-:Y:S06]  /*80d0*/  @!P5 BRA `(.L_x_574) ;  /* 0x000000000004d947 */ /* 0x000fec0003800000 */
[----:B----4-:R0:W-:Y:S02]  /*80e0*/  REDG.E.ADD.F32.FTZ.RN.STRONG.GPU desc[UR34][R42.64+0x1400], R111 ;  /* 0x0014006f2a0079a6 */ /* 0x0101e4000c12f322 */
.L_x_574:
[----:B------:R-:W-:Y:S05]  /*80f0*/  BSYNC.RECONVERGENT B0 ;  /* 0x0000000000007941 */ /* 0x000fea0003800200 */
.L_x_573:
        /* <DEDUP_REMOVED lines=16> */
.L_x_576:
[----:B------:R-:W-:Y:S05]  /*8200*/  BSYNC.RECONVERGENT B0 ;  /* 0x0000000000007941 */ /* 0x000fea0003800200 */
.L_x_575:
[----:B------:R-:W2:Y:S01]  /*8210*/  LDS R119, [R119+0x3910] ;  /* 0x0039100077777984 */ /* 0x000ea20000000800 */
[----:B------:R-:W-:Y:S01]  /*8220*/  BSSY.RECONVERGENT B0, `(.L_x_577) ;  /* 0x0000006000007945 */ /* 0x000fe20003800200 */
[----:B01----:R-:W-:Y:S02]  /*8230*/  IADD3 R118, PT, PT, R3, 0x780, RZ ;  /* 0x0000078003767810 */ /* 0x003fe40007ffe0ff */
[----:B------:R-:W-:Y:S02]  /*8240*/  LEA.HI R80, R120, R3, RZ, 0x1b ;  /* 0x0000000378507211 */ /* 0x000fe400078fd8ff */
[----:B------:R-:W-:Y:S01]  /*8250*/  LEA R111, R111, UR29, 0x2 ;  /* 0x0000001d6f6f7c11 */ /* 0x000fe2000f8e10ff */
[----:B------:R-:W-:Y:S06]  /*8260*/  @!P2 BRA `(.L_x_578) ;  /* 0x000000000004a947 */ /* 0x000fec0003800000 */
[----:B--2---:R0:W-:Y:S02]  /*8270*/  REDG.E.ADD.F32.FTZ.RN.STRONG.GPU desc[UR34][R42.64+0x1800], R119 ;  /* 0x001800772a0079a6 */ /* 0x0041e4000c12f322 */
.L_x_578:
[----:B------:R-:W-:Y:S05]  /*8280*/  BSYNC.RECONVERGENT B0 ;  /* 0x0000000000007941 */ /* 0x000fea0003800200 */
.L_x_577:
[----:B------:R-:W1:Y:S01]  /*8290*/  LDS R111, [R111+0x3b10] ;  /* 0x003b10006f6f7984 */ /* 0x000e620000000800 */
[----:B------:R-:W-:Y:S01]  /*82a0*/  BSSY.RECONVERGENT B0, `(.L_x_579) ;  /* 0x0000005000007945 */ /* 0x000fe20003800200 */
[----:B------:R-:W-:Y:S02]  /*82b0*/  LEA.HI R118, R118, R3, RZ, 0x1b ;  /* 0x0000000376767211 */ /* 0x000fe400078fd8ff */
[----:B------:R-:W-:Y:S01]  /*82c0*/  LEA R80, R80, UR29, 0x2 ;  /* 0x0000001d50507c11 */ /* 0x000fe2000f8e10ff */
[----:B------:R-:W-:Y:S06]  /*82d0*/  @!P3 BRA `(.L_x_580) ;  /* 0x000000000004b947 */ /* 0x000fec0003800000 */
[----:B-1----:R3:W-:Y:S02]  /*82e0*/  REDG.E.ADD.F32.FTZ.RN.STRONG.GPU desc[UR34][R42.64+0x1a00], R111 ;  /* 0x001a006f2a0079a6 */ /* 0x0027e4000c12f322 */
.L_x_580:
[----:B------:R-:W-:Y:S05]  /*82f0*/  BSYNC.RECONVERGENT B0 ;  /* 0x0000000000007941 */ /* 0x000fea0003800200 */
.L_x_579:
[----:B------:R-:W4:Y:S01]  /*8300*/  LDS R80, [R80+0x3d10] ;  /* 0x003d100050507984 */ /* 0x000f220000000800 */
[----:B------:R-:W-:Y:S01]  /*8310*/  BSSY.RECONVERGENT B0, `(.L_x_581) ;  /* 0x0000004000007945 */ /* 0x000fe20003800200 */
[----:B------:R-:W-:-:S03]  /*8320*/  LEA R118, R118, UR29, 0x2 ;  /* 0x0000001d76767c11 */ /* 0x000fc6000f8e10ff */
[----:B------:R-:W-:Y:S05]  /*8330*/  @!P4 BRA `(.L_x_582) ;  /* 0x000000000004c947 */ /* 0x000fea0003800000 */
[----:B----4-:R4:W-:Y:S02]  /*8340*/  REDG.E.ADD.F32.FTZ.RN.STRONG.GPU desc[UR34][R42.64+0x1c00], R80 ;  /* 0x001c00502a0079a6 */ /* 0x0109e4000c12f322 */
.L_x_582:
[----:B------:R-:W-:Y:S05]  /*8350*/  BSYNC.RECONVERGENT B0 ;  /* 0x0000000000007941 */ /* 0x000fea0003800200 */
.L_x_581:
[----:B------:R-:W0:Y:S01]  /*8360*/  LDS R118, [R118+0x3f10] ;  /* 0x003f100076767984 */ /* 0x000e220000000800 */
[----:B------:R-:W-:Y:S04]  /*8370*/  BSSY.RECONVERGENT B0, `(.L_x_583) ;  /* 0x0000003000007945 */ /* 0x000fe80003800200 */
[----:B------:R-:W-:Y:S05]  /*8380*/  @!P5 BRA `(.L_x_584) ;  /* 0x000000000004d947 */ /* 0x000fea0003800000 */
[----:B0-----:R0:W-:Y:S02]  /*8390*/  REDG.E.ADD.F32.FTZ.RN.STRONG.GPU desc[UR34][R42.64+0x1e00], R118 ;  /* 0x001e00762a0079a6 */ /* 0x0011e4000c12f322 */
.L_x_584:
[----:B------:R-:W-:Y:S05]  /*83a0*/  BSYNC.RECONVERGENT B0 ;  /* 0x0000000000007941 */ /* 0x000fea0003800200 */
.L_x_583:
        /* <DEDUP_REMOVED lines=105> */
.L_x_586:
[----:B------:R-:W-:Y:S05]  /*8a40*/  BSYNC.RECONVERGENT B0 ;  /* 0x0000000000007941 */ /* 0x000fea0003800200 */
.L_x_585:
[----:B------:R-:W-:-:S04]  /*8a50*/  UIADD3 UR8, UPT, UPT, UR8, 0x1, URZ ;  /* 0x0000000108087890 */ /* 0x000fc8000fffe0ff */
[----:B------:R-:W-:-:S09]  /*8a60*/  UISETP.GE.AND UP0, UPT, UR8, UR51, UPT ;  /* 0x000000330800728c */ /* 0x000fd2000bf06270 */
[----:B------:R-:W-:Y:S05]  /*8a70*/  BRA.U !UP0, `(.L_x_587) ;  /* 0xffffffc108507547 */ /* 0x000fea000b83ffff */
.L_x_542:
[----:B------:R-:W2:Y:S01]  /*8a80*/  S2R R0, SR_TID.X ;  /* 0x0000000000007919 */ /* 0x000ea20000002100 */
[----:B------:R-:W-:Y:S01]  /*8a90*/  UIMAD UR23, UR10, -0x800, UR23 ;  /* 0xfffff8000a1778a4 */ /* 0x000fe2000f8e0217 */
[----:B------:R-:W-:Y:S03]  /*8aa0*/  BAR.SYNC.DEFER_BLOCKING 0x0 ;  /* 0x0000000000007b1d */ /* 0x000fe60000010000 */
[----:B------:R-:W-:-:S03]  /*8ab0*/  UIADD3 UR23, UPT, UPT, UR23, 0x800, URZ ;  /* 0x0000080017177890 */ /* 0x000fc6000fffe0ff */
[----:B0-----:R-:W3:Y:S01]  /*8ac0*/  LDL.LU R41, [R1] ;  /* 0x0000000001297983 */ /* 0x001ee20000300800 */
[----:B------:R-:W-:Y:S01]  /*8ad0*/  MOV R15, UR18 ;  /* 0x00000012000f7c02 */ /* 0x000fe20008000f00 */
[----:B------:R-:W-:Y:S01]  /*8ae0*/  IMAD.U32 R14, RZ, RZ, UR17 ;  /* 0x00000011ff0e7e24 */ /* 0x000fe2000f8e00ff */
[----:B------:R-:W-:Y:S01]  /*8af0*/  MOV R3, RZ ;  /* 0x000000ff00037202 */ /* 0x000fe20000000f00 */
[----:B------:R-:W4:Y:S01]  /*8b00*/  LDL.LU R43, [R1+0x4] ;  /* 0x00000400012b7983 */ /* 0x000f220000300800 */
[----:B------:R-:W-:Y:S01]  /*8b10*/  HFMA2 R7, -RZ, RZ, 0, 0 ;  /* 0x00000000ff077431 */ /* 0x000fe200000001ff */
[----:B------:R-:W-:Y:S01]  /*8b20*/  MOV R11, RZ ;  /* 0x000000ff000b7202 */ /* 0x000fe20000000f00 */
[----:B------:R-:W-:Y:S01]  /*8b30*/  HFMA2 R16, -RZ, RZ, 0, 0 ;  /* 0x00000000ff107431 */ /* 0x000fe200000001ff */
[----:B------:R-:W5:Y:S01]  /*8b40*/  LDL.LU R112, [R1+0x8] ;  /* 0x0000080001707983 */ /* 0x000f620000300800 */
[----:B------:R-:W-:Y:S02]  /*8b50*/  ISETP.GE.AND P1, PT, R78, UR23, PT ;  /* 0x000000174e007c0c */ /* 0x000fe4000bf26270 */
[----:B------:R-:W-:-:S02]  /*8b60*/  CS2R R18, SRZ ;  /* 0x0000000000127805 */ /* 0x000fc4000001ff00 */
[----:B------:R-:W-:Y:S01]  /*8b70*/  CS2R R20, SRZ ;  /* 0x0000000000147805 */ /* 0x000fe2000001ff00 */
[----:B------:R-:W3:Y:S01]  /*8b80*/  LDL.LU R113, [R1+0xc] ;  /* 0x00000c0001717983 */ /* 0x000ee20000300800 */
[----:B------:R-:W-:Y:S02]  /*8b90*/  CS2R R22, SRZ ;  /* 0x0000000000167805 */ /* 0x000fe4000001ff00 */
[----:B------:R-:W-:Y:S02]  /*8ba0*/  CS2R R24, SRZ ;  /* 0x0000000000187805 */ /* 0x000fe4000001ff00 */
[----:B------:R-:W-:Y:S01]  /*8bb0*/  CS2R R26, SRZ ;  /* 0x00000000001a7805 */ /* 0x000fe2000001ff00 */
[----:B------:R-:W4:Y:S01]  /*8bc0*/  LDL.LU R114, [R1+0x10] ;  /* 0x0000100001727983 */ /* 0x000f220000300800 */
[----:B------:R-:W-:Y:S01]  /*8bd0*/  CS2R R28, SRZ ;  /* 0x00000000001c7805 */ /* 0x000fe2000001ff00 */
[----:B------:R-:W0:Y:S01]  /*8be0*/  S2UR UR28, SR_CTAID.X ;  /* 0x00000000001c79c3 */ /* 0x000e220000002500 */
[----:B------:R-:W0:Y:S01]  /*8bf0*/  LDCU.64 UR24, c[0x0][0x4f8] ;  /* 0x00009f00ff1877ac */ /* 0x000e220008000a00 */
[----:B--2---:R-:W-:Y:S01]  /*8c00*/  LOP3.LUT R40, R0, 0x1f, RZ, 0xc0, !PT ;  /* 0x0000001f00287812 */ /* 0x004fe200078ec0ff */
[----:B------:R-:W2:Y:S01]  /*8c10*/  LDL.LU R115, [R1+0x14] ;  /* 0x0000140001737983 */ /* 0x000ea20000300800 */
[----:B------:R-:W0:Y:S02]  /*8c20*/  LDCU.64 UR26, c[0x0][0x500] ;  /* 0x0000a000ff1a77ac */ /* 0x000e240008000a00 */
[----:B------:R-:W-:Y:S01]  /*8c30*/  LOP3.LUT R85, R40, 0x3e00, R85, 0xf8, !PT ;  /* 0x00003e0028557812 */ /* 0x000fe200078ef855 */
[----:B------:R-:W5:Y:S03]  /*8c40*/  LDL.LU R116, [R1+0x18] ;  /* 0x0000180001747983 */ /* 0x000f660000300800 */
[C---:B------:R-:W-:Y:S01]  /*8c50*/  ISETP.GE.AND P2, PT, R85.reuse, UR23, PT ;  /* 0x0000001755007c0c */ /* 0x040fe2000bf46270 */
[----:B------:R-:W3:Y:S04]  /*8c60*/  LDL.LU R117, [R1+0x1c] ;  /* 0x00001c0001757983 */ /* 0x000ee80000300800 */
[----:B------:R-:W4:Y:S04]  /*8c70*/  LDL.LU R118, [R1+0x20] ;  /* 0x0000200001767983 */ /* 0x000f280000300800 */
[----:B------:R-:W2:Y:S01]  /*8c80*/  LDL.LU R119, [R1+0x24] ;  /* 0x0000240001777983 */ /* 0x000ea20000300800 */
[----:B------:R-:W-:-:S03]  /*8c90*/  IMAD.WIDE.U32 R14, R85, 0x4, R14 ;  /* 0x00000004550e7825 */ /* 0x000fc600078e000e */
[----:B------:R-:W5:Y:S01]  /*8ca0*/  LDL.LU R120, [R1+0x28] ;  /* 0x0000280001787983 */ /* 0x000f620000300800 */
[----:B------:R-:W-:-:S03]  /*8cb0*/  ISETP.GE.AND P0, PT, R77, UR23, PT ;  /* 0x000000174d007c0c */ /* 0x000fc6000bf06270 */
[----:B------:R-:W3:Y:S01]  /*8cc0*/  LDL.LU R121, [R1+0x2c] ;  /* 0x00002c0001797983 */ /* 0x000ee20000300800 */
[----:B------:R-:W-:-:S03]  /*8cd0*/  ISETP.GE.AND P4, PT, R76, UR23, PT ;  /* 0x000000174c007c0c */ /* 0x000fc6000bf86270 */
[----:B------:R-:W4:Y:S01]  /*8ce0*/  LDL.LU R122, [R1+0x30] ;  /* 0x00003000017a7983 */ /* 0x000f220000300800 */
[----:B------:R-:W-:-:S03]  /*8cf0*/  ISETP.GE.AND P6, PT, R75, UR23, PT ;  /* 0x000000174b007c0c */ /* 0x000fc6000bfc6270 */
[----:B------:R-:W2:Y:S01]  /*8d00*/  LDL.LU R123, [R1+0x34] ;  /* 0x00003400017b7983 */ /* 0x000ea20000300800 */
[----:B------:R-:W-:-:S03]  /*8d10*/  ISETP.GE.AND P5, PT, R74, UR23, PT ;  /* 0x000000174a007c0c */ /* 0x000fc6000bfa6270 */
[----:B------:R-:W5:Y:S01]  /*8d20*/  LDL.LU R124, [R1+0x38] ;  /* 0x00003800017c7983 */ /* 0x000f620000300800 */
[----:B------:R-:W-:-:S03]  /*8d30*/  ISETP.GE.AND P3, PT, R73, UR23, PT ;  /* 0x0000001749007c0c */ /* 0x000fc6000bf66270 */
[----:B------:R-:W3:Y:S04]  /*8d40*/  LDL.LU R125, [R1+0x3c] ;  /* 0x00003c00017d7983 */ /* 0x000ee80000300800 */
[----:B------:R-:W4:Y:S04]  /*8d50*/  LDL.LU R111, [R1+0x7c] ;  /* 0x00007c00016f7983 */ /* 0x000f280000300800 */
[----:B------:R-:W2:Y:S04]  /*8d60*/  LDL.LU R110, [R1+0x78] ;  /* 0x00007800016e7983 */ /* 0x000ea80000300800 */
[----:B------:R-:W5:Y:S04]  /*8d70*/  LDL.LU R109, [R1+0x74] ;  /* 0x00007400016d7983 */ /* 0x000f680000300800 */
[----:B------:R-:W3:Y:S01]  /*8d80*/  @!P2 LDG.E R3, desc[UR34][R14.64] ;  /* 0x000000220e03a981 */ /* 0x000ee2000c1e1900 */
[----:B------:R-:W-:-:S03]  /*8d90*/  ISETP.GE.AND P2, PT, R72, UR23, PT ;  /* 0x0000001748007c0c */ /* 0x000fc6000bf46270 */
[----:B------:R-:W5:Y:S04]  /*8da0*/  LDL.LU R108, [R1+0x70] ;  /* 0x00007000016c7983 */ /* 0x000f680000300800 */
[----:B------:R-:W4:Y:S01]  /*8db0*/  @!P1 LDG.E R7, desc[UR34][R14.64+0x80] ;  /* 0x000080220e079981 */ /* 0x000f22000c1e1900 */
[----:B------:R-:W-:-:S03]  /*8dc0*/  ISETP.GE.AND P1, PT, R71, UR23, PT ;  /* 0x0000001747007c0c */ /* 0x000fc6000bf26270 */
        /* <DEDUP_REMOVED lines=8> */
[----:B------:R-:W2:Y:S01]  /*8e50*/  @!P0 LDG.E R11, desc[UR34][R14.64+0x100] ;  /* 0x000100220e0b8981 */ /* 0x000ea2000c1e1900 */
[----:B------:R-:W-:-:S03]  /*8e60*/  ISETP.GE.AND P0, PT, R70, UR23, PT ;  /* 0x0000001746007c0c */ /* 0x000fc6000bf06270 */
[----:B------:R-:W5:Y:S04]  /*8e70*/  LDL.LU R99, [R1+0x4c] ;  /* 0x00004c0001637983 */ /* 0x000f680000300800 */
[----:B------:R-:W5:Y:S01]  /*8e80*/  @!P4 LDG.E R16, desc[UR34][R14.64+0x180] ;  /* 0x000180220e10c981 */ /* 0x000f62000c1e1900 */
        /* <DEDUP_REMOVED lines=10> */
[----:B------:R-:W3:Y:S04]  /*8f30*/  LDL.LU R95, [R1+0xbc] ;  /* 0x0000bc00015f7983 */ /* 0x000ee80000300800 */
[----:B------:R-:W5:Y:S01]  /*8f40*/  @!P2 LDG.E R21, desc[UR34][R14.64+0x380] ;  /* 0x000380220e15a981 */ /* 0x000f62000c1e1900 */
[----:B------:R-:W-:-:S03]  /*8f50*/  ISETP.GE.AND P2, PT, R65, UR23, PT ;  /* 0x0000001741007c0c */ /* 0x000fc6000bf46270 */
[----:B------:R-:W4:Y:S04]  /*8f60*/  LDL.LU R94, [R1+0xb8] ;  /* 0x0000b800015e7983 */ /* 0x000f280000300800 */
[----:B------:R-:W5:Y:S01]  /*8f70*/  @!P1 LDG.E R22, desc[UR34][R14.64+0x400] ;  /* 0x000400220e169981 */ /* 0x000f62000c1e1900 */
[----:B------:R-:W-:-:S03]  /*8f80*/  ISETP.GE.AND P1, PT, R64, UR23, PT ;  /* 0x0000001740007c0c */ /* 0x000fc6000bf26270 */
[----:B------:R-:W2:Y:S04]  /*8f90*/  LDL.LU R93, [R1+0xb4] ;  /* 0x0000b400015d7983 */ /* 0x000ea80000300800 */
[----:B------:R-:W5:Y:S04]  /*8fa0*/  LDL.LU R92, [R1+0xb0] ;  /* 0x0000b000015c7983 */ /* 0x000f680000300800 */
[----:B------:R-:W5:Y:S04]  /*8fb0*/  LDL.LU R91, [R1+0xac] ;  /* 0x0000ac00015b7983 */ /* 0x000f680000300800 */
[----:B------:R-:W5:Y:S04]  /*8fc0*/  LDL.LU R90, [R1+0xa8] ;  /* 0x0000a800015a7983 */ /* 0x000f680000300800 */
[----:B------:R-:W5:Y:S04]  /*8fd0*/  LDL.LU R89, [R1+0xa4] ;  /* 0x0000a40001597983 */ /* 0x000f680000300800 */
[----:B------:R-:W5:Y:S04]  /*8fe0*/  LDL.LU R88, [R1+0xa0] ;  /* 0x0000a00001587983 */ /* 0x000f680000300800 */
[----:B------:R-:W5:Y:S04]  /*8ff0*/  LDL.LU R87, [R1+0x9c] ;  /* 0x00009c0001577983 */ /* 0x000f680000300800 */
[----:B------:R-:W5:Y:S04]  /*9000*/  LDL.LU R86, [R1+0x98] ;  /* 0x0000980001567983 */ /* 0x000f680000300800 */
[----:B------:R-:W5:Y:S04]  /*9010*/  @!P0 LDG.E R23, desc[UR34][R14.64+0x480] ;  /* 0x000480220e178981 */ /* 0x000f68000c1e1900 */
[----:B------:R-:W5:Y:S04]  /*9020*/  LDL.LU R84, [R1+0x94] ;  /* 0x0000940001547983 */ /* 0x000f680000300800 */
[----:B------:R-:W5:Y:S04]  /*9030*/  @!P4 LDG.E R24, desc[UR34][R14.64+0x500] ;  /* 0x000500220e18c981 */ /* 0x000f68000c1e1900 */
[----:B-1----:R-:W5:Y:S04]  /*9040*/  LDL.LU R83, [R1+0x90] ;  /* 0x0000900001537983 */ /* 0x002f680000300800 */
[----:B------:R-:W5:Y:S04]  /*9050*/  @!P6 LDG.E R25, desc[UR34][R14.64+0x580] ;  /* 0x000580220e19e981 */ /* 0x000f68000c1e1900 */
[----:B------:R-:W5:Y:S04]  /*9060*/  LDL.LU R82, [R1+0x8c] ;  /* 0x00008c0001527983 */ /* 0x000f680000300800 */
[----:B------:R-:W5:Y:S04]  /*9070*/  @!P5 LDG.E R26, desc[UR34][R14.64+0x600] ;  /* 0x000600220e1ad981 */ /* 0x000f68000c1e1900 */
[----:B------:R-:W5:Y:S04]  /*9080*/  LDL.LU R81, [R1+0x88] ;  /* 0x0000880001517983 */ /* 0x000f680000300800 */
[----:B------:R-:W5:Y:S04]  /*9090*/  @!P3 LDG.E R27, desc[UR34][R14.64+0x680] ;  /* 0x000680220e1bb981 */ /* 0x000f68000c1e1900 */
[----:B------:R-:W5:Y:S04]  /*90a0*/  LDL.LU R80, [R1+0x84] ;  /* 0x0000840001507983 */ /* 0x000f680000300800 */
[----:B------:R-:W5:Y:S04]  /*90b0*/  @!P2 LDG.E R28, desc[UR34][R14.64+0x700] ;  /* 0x000700220e1ca981 */ /* 0x000f68000c1e1900 */
[----:B------:R-:W5:Y:S04]  /*90c0*/  LDL.LU R42, [R1+0x80] ;  /* 0x00008000012a7983 */ /* 0x000f680000300800 */
[----:B------:R-:W5:Y:S04]  /*90d0*/  @!P1 LDG.E R29, desc[UR34][R14.64+0x780] ;  /* 0x000780220e1d9981 */ /* 0x000f68000c1e1900 */
[----:B---3--:R-:W-:Y:S04]  /*90e0*/  STS [R95], R3 ;  /* 0x000000035f007388 */ /* 0x008fe80000000800 */
[----:B----4-:R-:W-:Y:S04]  /*90f0*/  STS [R94+0x80], R7 ;  /* 0x000080075e007388 */ /* 0x010fe80000000800 */
[----:B--2---:R-:W-:Y:S04]  /*9100*/  STS [R93+0x100], R11 ;  /* 0x0001000b5d007388 */ /* 0x004fe80000000800 */
[----:B-----5:R-:W-:Y:S04]  /*9110*/  STS [R92+0x180], R16 ;  /* 0x000180105c007388 */ /* 0x020fe80000000800 */
        /* <DEDUP_REMOVED lines=18> */
[----:B------:R-:W-:Y:S04]  /*9240*/  LDS R18, [R102+0x24] ;  /* 0x0000240066127984 */ /* 0x000fe80000000800 */
[----:B------:R-:W-:Y:S01]  /*9250*/  LDS R15, [R104+0x1c] ;  /* 0x00001c00680f7984 */ /* 0x000fe20000000800 */
[----:B-1----:R-:W-:-:S03]  /*9260*/  FADD.FTZ R19, R3, UR6 ;  /* 0x0000000603137e21 */ /* 0x002fc60008010000 */
[----:B------:R-:W-:Y:S01]  /*9270*/  LDS R3, [R108+0xc] ;  /* 0x00000c006c037984 */ /* 0x000fe20000000800 */
[----:B--2---:R-:W-:Y:S01]  /*9280*/  FADD.FTZ R21, R7, UR6 ;  /* 0x0000000607157e21 */ /* 0x004fe20008010000 */
[----:B------:R-:W-:Y:S02]  /*9290*/  FSETP.GTU.FTZ.AND P2, PT, R19, 20, PT ;  /* 0x41a000001300780b */ /* 0x000fe40003f5c000 */
[----:B------:R-:W-:Y:S02]  /*92a0*/  LDS R7, [R107+0x10] ;  /* 0x000010006b077984 */ /* 0x000fe40000000800 */
[----:B------:R-:W-:Y:S01]  /*92b0*/  FSETP.GTU.FTZ.AND P4, PT, R21, 20, PT ;  /* 0x41a000001500780b */ /* 0x000fe20003f9c000 */
[----:B---3--:R-:W-:Y:S02]  /*92c0*/  FADD.FTZ R23, R11, UR6 ;  /* 0x000000060b177e21 */ /* 0x008fe40008010000 */
[----:B------:R-:W-:Y:S06]  /*92d0*/  LDS R11, [R106+0x14] ;  /* 0x000014006a0b7984 */ /* 0x000fec0000000800 */
[----:B------:R-:W-:-:S04]  /*92e0*/  @!P2 FMUL.FTZ R19, R19, -1.4426950216293334961 ;  /* 0xbfb8aa3b1313a820 */ /* 0x000fc80000410000 */
[----:B------:R-:W-:Y:S02]  /*92f0*/  @!P4 FMUL.FTZ R21, R21, -1.4426950216293334961 ;  /* 0xbfb8aa3b1515c820 */ /* 0x000fe40000410000 */
[----:B------:R-:W1:Y:S01]  /*9300*/  @!P2 MUFU.EX2 R19, R19 ;  /* 0x000000130013a308 */ /* 0x000e620000000800 */
[----:B------:R-:W-:-:S03]  /*9310*/  FSETP.GTU.FTZ.AND P5, PT, R23, 20, PT ;  /* 0x41a000001700780b */ /* 0x000fc60003fbc000 */
[----:B------:R-:W2:Y:S01]  /*9320*/  @!P4 MUFU.EX2 R21, R21 ;  /* 0x000000150015c308 */ /* 0x000ea20000000800 */
[----:B-1----:R-:W-:-:S09]  /*9330*/  @!P2 FADD.FTZ R20, R19, 1 ;  /* 0x3f8000001314a421 */ /* 0x002fd20000010000 */
[----:B------:R-:W-:Y:S01]  /*9340*/  @!P5 FMUL.FTZ R23, R23, -1.4426950216293334961 ;  /* 0xbfb8aa3b1717d820 */ /* 0x000fe20000410000 */
[----:B------:R-:W1:Y:S01]  /*9350*/  @!P2 MUFU.RCP R25, R20 ;  /* 0x000000140019a308 */ /* 0x000e620000001000 */
[----:B--2---:R-:W-:-:S07]  /*9360*/  @!P4 FADD.FTZ R22, R21, 1 ;  /* 0x3f8000001516c421 */ /* 0x004fce0000010000 */
[----:B------:R-:W2:Y:S04]  /*9370*/  @!P5 MUFU.EX2 R23, R23 ;  /* 0x000000170017d308 */ /* 0x000ea80000000800 */
[----:B------:R-:W3:Y:S01]  /*9380*/  @!P4 MUFU.RCP R22, R22 ;  /* 0x000000160016c308 */ /* 0x000ee20000001000 */
[----:B----4-:R-:W-:Y:S01]  /*9390*/  FADD.FTZ R21, R14, UR6 ;  /* 0x000000060e157e21 */ /* 0x010fe20008010000 */
[----:B-1----:R-:W-:-:S04]  /*93a0*/  @!P2 FMUL.FTZ R4, R4, R25 ;  /* 0x000000190404a220 */ /* 0x002fc80000410000 */
[----:B------:R-:W-:Y:S01]  /*93b0*/  FSETP.GTU.FTZ.AND P2, PT, R21, 20, PT ;  /* 0x41a000001500780b */ /* 0x000fe20003f5c000 */
[----:B--2---:R-:W-:Y:S01]  /*93c0*/  @!P5 FADD.FTZ R24, R23, 1 ;  /* 0x3f8000001718d421 */ /* 0x004fe20000010000 */
[----:B-----5:R-:W-:Y:S01]  /*93d0*/  FADD.FTZ R23, R16, UR6 ;  /* 0x0000000610177e21 */ /* 0x020fe20008010000 */
[----:B---3--:R-:W-:-:S04]  /*93e0*/  @!P4 FMUL.FTZ R5, R5, R22 ;  /* 0x000000160505c220 */ /* 0x008fc80000410000 */
[----:B------:R-:W-:-:S06]  /*93f0*/  FSETP.GTU.FTZ.AND P4, PT, R23, 20, PT ;  /* 0x41a000001700780b */ /* 0x000fcc0003f9c000 */
[----:B------:R-:W-:-:S04]  /*9400*/  @!P2 FMUL.FTZ R16, R21, -1.4426950216293334961 ;  /* 0xbfb8aa3b1510a820 */ /* 0x000fc80000410000 */
[----:B------:R1:W-:Y:S03]  /*9410*/  @!P2 MUFU.EX2 R21, R16 ;  /* 0x000000100015a308 */ /* 0x0003e60000000800 */
[----:B------:R-:W-:Y:S01]  /*9420*/  @!P4 FMUL.FTZ R23, R23, -1.4426950216293334961 ;  /* 0xbfb8aa3b1717c820 */ /* 0x000fe20000410000 */
[----:B-1----:R-:W1:Y:S05]  /*9430*/  LDS R16, [R96+0x3c] ;  /* 0x00003c0060107984 */ /* 0x002e6a0000000800 */
[----:B------:R-:W2:Y:S02]  /*9440*/  @!P4 MUFU.EX2 R23, R23 ;  /* 0x000000170017c308 */ /* 0x000ea40000000800 */
[----:B--2---:R-:W-:-:S06]  /*9450*/  @!P4 FADD.FTZ R23, R23, 1 ;  /* 0x3f8000001717c421 */ /* 0x004fcc0000010000 */
[----:B------:R-:W2:Y:S01]  /*9460*/  @!P4 MUFU.RCP R23, R23 ;  /* 0x000000170017c308 */ /* 0x000ea20000001000 */
[----:B-1----:R-:W-:Y:S01]  /*9470*/  FADD.FTZ R16, R16, UR6 ;  /* 0x0000000610107e21 */ /* 0x002fe20008010000 */
[----:B--2---:R-:W-:-:S04]  /*9480*/  @!P4 FMUL.FTZ R154, R154, R23 ;  /* 0x000000179a9ac220 */ /* 0x004fc80000410000 */
[----:B------:R-:W-:-:S13]  /*9490*/  FSETP.GTU.FTZ.AND P4, PT, R16, 20, PT ;  /* 0x41a000001000780b */ /* 0x000fda0003f9c000 */
[----:B------:R-:W-:-:S06]  /*94a0*/  @!P4 FMUL.FTZ R16, R16, -1.4426950216293334961 ;  /* 0xbfb8aa3b1010c820 */ /* 0x000fcc0000410000 */
[----:B------:R-:W1:Y:S01]  /*94b0*/  @!P4 MUFU.EX2 R16, R16 ;  /* 0x000000100010c308 */ /* 0x000e620000000800 */
[----:B------:R-:W-:Y:S01]  /*94c0*/  FADD.FTZ R3, R3, UR6 ;  /* 0x0000000603037e21 */ /* 0x000fe20008010000 */
[----:B-1----:R-:W-:-:S06]  /*94d0*/  @!P4 FADD.FTZ R16, R16, 1 ;  /* 0x3f8000001010c421 */ /* 0x002fcc0000010000 */
[----:B------:R-:W1:Y:S01]  /*94e0*/  @!P4 MUFU.RCP R16, R16 ;  /* 0x000000100010c308 */ /* 0x000e620000001000 */
[----:B------:R-:W-:-:S07]  /*94f0*/  FSETP.GTU.FTZ.AND P6, PT, R3, 20, PT ;  /* 0x41a000000300780b */ /* 0x000fce0003fdc000 */
[----:B------:R-:W2:Y:S01]  /*9500*/  @!P5 MUFU.RCP R19, R24 ;  /* 0x000000180013d308 */ /* 0x000ea20000001000 */
[----:B------:R-:W-:Y:S01]  /*9510*/  FADD.FTZ R7, R7, UR6 ;  /* 0x0000000607077e21 */ /* 0x000fe20008010000 */
[----:B------:R-:W-:Y:S01]  /*9520*/  FADD.FTZ R11, R11, UR6 ;  /* 0x000000060b0b7e21 */ /* 0x000fe20008010000 */
[----:B------:R-:W-:Y:S01]  /*9530*/  FADD.FTZ R18, R18, UR6 ;  /* 0x0000000612127e21 */ /* 0x000fe20008010000 */
[----:B-1----:R-:W-:Y:S02]  /*9540*/  @!P4 FMUL.FTZ R17, R17, R16 ;  /* 0x000000101111c220 */ /* 0x002fe40000410000 */
[----:B------:R-:W3:Y:S01]  /*9550*/  LDL.LU R16, [R1+0xc0] ;  /* 0x0000c00001107983 */ /* 0x000ee20000300800 */
[----:B------:R-:W-:Y:S01]  /*9560*/  @!P6 FMUL.FTZ R3, R3, -1.4426950216293334961 ;  /* 0xbfb8aa3b0303e820 */ /* 0x000fe20000410000 */
[----:B------:R-:W-:Y:S02]  /*9570*/  FSETP.GTU.FTZ.AND P0, PT, R7, 20, PT ;  /* 0x41a000000700780b */ /* 0x000fe40003f1c000 */
[----:B------:R-:W-:Y:S01]  /*9580*/  FSETP.GTU.FTZ.AND P1, PT, R11, 20, PT ;  /* 0x41a000000b00780b */ /* 0x000fe20003f3c000 */
[----:B--2---:R-:W-:Y:S01]  /*9590*/  @!P5 FMUL.FTZ R6, R6, R19 ;  /* 0x000000130606d220 */ /* 0x004fe20000410000 */
[----:B------:R-:W-:Y:S01]  /*95a0*/  FSETP.GTU.FTZ.AND P5, PT, R18, 20, PT ;  /* 0x41a000001200780b */ /* 0x000fe20003fbc000 */
[----:B------:R-:W1:Y:S08]  /*95b0*/  @!P6 MUFU.EX2 R3, R3 ;  /* 0x000000030003e308 */ /* 0x000e700000000800 */
[----:B------:R-:W-:-:S02]  /*95c0*/  @!P0 FMUL.FTZ R7, R7, -1.4426950216293334961 ;  /* 0xbfb8aa3b07078820 */ /* 0x000fc40000410000 */
[----:B------:R-:W-:Y:S02]  /*95d0*/  @!P1 FMUL.FTZ R14, R11, -1.4426950216293334961 ;  /* 0xbfb8aa3b0b0e9820 */ /* 0x000fe40000410000 */
[----:B------:R2:W4:Y:S01]  /*95e0*/  @!P0 MUFU.EX2 R11, R7 ;  /* 0x00000007000b8308 */ /* 0x0005220000000800 */
[----:B------:R-:W-:Y:S01]  /*95f0*/  @!P5 FMUL.FTZ R24, R18, -1.4426950216293334961 ;  /* 0xbfb8aa3b1218d820 */ /* 0x000fe20000410000 */
[----:B-1----:R-:W-:Y:S02]  /*9600*/  @!P6 FADD.FTZ R18, R3, 1 ;  /* 0x3f8000000312e421 */ /* 0x002fe40000010000 */
[----:B------:R-:W1:Y:S04]  /*9610*/  LDS R3, [R101+0x28] ;  /* 0x0000280065037984 */ /* 0x000e680000000800 */
[----:B--2---:R-:W2:Y:S01]  /*9620*/  LDS R7, [R100+0x2c] ;  /* 0x00002c0064077984 */ /* 0x004ea20000000800 */
[----:B------:R-:W-:-:S05]  /*9630*/  FADD.FTZ R20, R15, UR6 ;  /* 0x000000060f147e21 */ /* 0x000fca0008010000 */
[C---:B------:R-:W-:Y:S01]  /*9640*/  FSETP.GTU.FTZ.AND P3, PT, R20.reuse, 20, PT ;  /* 0x41a000001400780b */ /* 0x040fe20003f7c000 */
[----:B----4-:R-:W-:Y:S01]  /*9650*/  @!P0 FADD.FTZ R19, R11, 1 ;  /* 0x3f8000000b138421 */ /* 0x010fe20000010000 */
[----:B------:R-:W4:Y:S01]  /*9660*/  @!P6 MUFU.RCP R25, R18 ;  /* 0x000000120019e308 */ /* 0x000f220000001000 */
[----:B------:R-:W5:Y:S07]  /*9670*/  LDS R11, [R99+0x30] ;  /* 0x00003000630b7984 */ /* 0x000f6e0000000800 */
[----:B------:R-:W0:Y:S03]  /*9680*/  @!P0 MUFU.RCP R26, R19 ;  /* 0x00000013001a8308 */ /* 0x000e260000001000 */
[----:B------:R-:W-:-:S05]  /*9690*/  @!P3 FMUL.FTZ R20, R20, -1.4426950216293334961 ;  /* 0xbfb8aa3b1414b820 */ /* 0x000fca0000410000 */
[----:B------:R0:W1:Y:S04]  /*96a0*/  @!P1 MUFU.EX2 R15, R14 ;  /* 0x0000000e000f9308 */ /* 0x0000680000000800 */
[----:B------:R1:W2:Y:S01]  /*96b0*/  @!P3 MUFU.EX2 R22, R20 ;  /* 0x000000140016b308 */ /* 0x0002a20000000800 */
[----:B----4-:R-:W-:Y:S01]  /*96c0*/  @!P6 FMUL.FTZ R8, R8, R25 ;  /* 0x000000190808e220 */ /* 0x010fe20000410000 */
[----:B0-----:R-:W0:Y:S01]  /*96d0*/  LDS R14, [R98+0x34] ;  /* 0x00003400620e7984 */ /* 0x001e220000000800 */
[----:B-1----:R-:W-:Y:S01]  /*96e0*/  FADD.FTZ R3, R3, UR6 ;  /* 0x0000000603037e21 */ /* 0x002fe20008010000 */
[----:B------:R-:W-:Y:S01]  /*96f0*/  @!P1 FADD.FTZ R20, R15, 1 ;  /* 0x3f8000000f149421 */ /* 0x000fe20000010000 */
[----:B--2---:R-:W-:Y:S01]  /*9700*/  FADD.FTZ R7, R7, UR6 ;  /* 0x0000000607077e21 */ /* 0x004fe20008010000 */
[----:B------:R-:W1:Y:S01]  /*9710*/  LDS R15, [R97+0x38] ;  /* 0x00003800610f7984 */ /* 0x000e620000000800 */
[----:B------:R-:W-:Y:S01]  /*9720*/  @!P0 FMUL.FTZ R9, R9, R26 ;  /* 0x0000001a09098220 */ /* 0x000fe20000410000 */
[----:B------:R-:W-:Y:S01]  /*9730*/  FSETP.GTU.FTZ.AND P6, PT, R3, 20, PT ;  /* 0x41a000000300780b */ /* 0x000fe20003fdc000 */
[----:B------:R-:W-:Y:S01]  /*9740*/  BAR.SYNC.DEFER_BLOCKING 0x0 ;  /* 0x0000000000007b1d */ /* 0x000fe20000010000 */
[----:B------:R-:W-:Y:S01]  /*9750*/  FSETP.GTU.FTZ.AND P0, PT, R7, 20, PT ;  /* 0x41a000000700780b */ /* 0x000fe20003f1c000 */
[----:B------:R-:W-:-:S04]  /*9760*/  @!P3 FADD.FTZ R22, R22, 1 ;  /* 0x3f8000001616b421 */ /* 0x000fc80000010000 */
[----:B------:R-:W2:Y:S04]  /*9770*/  @!P5 MUFU.EX2 R24, R24 ;  /* 0x000000180018d308 */ /* 0x000ea80000000800 */
[----:B------:R-:W4:Y:S02]  /*9780*/  @!P3 MUFU.RCP R22, R22 ;  /* 0x000000160016b308 */ /* 0x000f240000001000 */
[----:B------:R-:W-:Y:S01]  /*9790*/  @!P6 FMUL.FTZ R3, R3, -1.4426950216293334961 ;  /* 0xbfb8aa3b0303e820 */ /* 0x000fe20000410000 */
[----:B------:R-:W-:Y:S01]  /*97a0*/  @!P2 FADD.FTZ R21, R21, 1 ;  /* 0x3f8000001515a421 */ /* 0x000fe20000010000 */
[----:B------:R-:W-:Y:S01]  /*97b0*/  @!P0 FMUL.FTZ R7, R7, -1.4426950216293334961 ;  /* 0xbfb8aa3b07078820 */ /* 0x000fe20000410000 */
[----:B--2---:R-:W-:-:S03]  /*97c0*/  @!P5 FADD.FTZ R24, R24, 1 ;  /* 0x3f8000001818d421 */ /* 0x004fc60000010000 */
[----:B------:R-:W2:Y:S04]  /*97d0*/  @!P6 MUFU.EX2 R3, R3 ;  /* 0x000000030003e308 */ /* 0x000ea80000000800 */
[----:B------:R-:W5:Y:S01]  /*97e0*/  @!P0 MUFU.EX2 R7, R7 ;  /* 0x0000000700078308 */ /* 0x000f620000000800 */
[----:B------:R-:W-:Y:S03]  /*97f0*/  STS [R111], R125 ;  /* 0x0000007d6f007388 */ /* 0x000fe60000000800 */
[----:B------:R-:W0:Y:S01]  /*9800*/  @!P1 MUFU.RCP R27, R20 ;  /* 0x00000014001b9308 */ /* 0x000e220000001000 */
[----:B------:R-:W-:Y:S01]  /*9810*/  STS [R110+0x4], R124 ;  /* 0x0000047c6e007388 */ /* 0x000fe20000000800 */
[----:B----4-:R-:W-:-:S06]  /*9820*/  @!P3 FMUL.FTZ R13, R13, R22 ;  /* 0x000000160d0db220 */ /* 0x010fcc0000410000 */
[----:B------:R-:W4:Y:S01]  /*9830*/  @!P2 MUFU.RCP R21, R21 ;  /* 0x000000150015a308 */ /* 0x000f220000001000 */
[----:B------:R-:W-:Y:S07]  /*9840*/  STS [R109+0x8], R123 ;  /* 0x0000087b6d007388 */ /* 0x000fee0000000800 */
[----:B------:R-:W1:Y:S01]  /*9850*/  @!P5 MUFU.RCP R19, R24 ;  /* 0x000000180013d308 */ /* 0x000e620000001000 */
[----:B------:R-:W-:Y:S01]  /*9860*/  STS [R108+0xc], R122 ;  /* 0x00000c7a6c007388 */ /* 0x000fe20000000800 */
[----:B------:R-:W-:-:S03]  /*9870*/  ISETP.NE.AND P3, PT, R0, RZ, PT ;  /* 0x000000ff0000720c */ /* 0x000fc60003f65270 */
[----:B------:R-:W-:Y:S04]  /*9880*/  STS [R107+0x10], R121 ;  /* 0x000010796b007388 */ /* 0x000fe80000000800 */
[----:B------:R-:W-:Y:S04]  /*9890*/  STS [R106+0x14], R120 ;  /* 0x000014786a007388 */ /* 0x000fe80000000800 */
[----:B------:R-:W-:Y:S04]  /*98a0*/  STS [R105+0x18], R119 ;  /* 0x0000187769007388 */ /* 0x000fe80000000800 */
[----:B------:R-:W-:Y:S01]  /*98b0*/  STS [R104+0x1c], R118 ;  /* 0x00001c7668007388 */ /* 0x000fe20000000800 */
[----:B--2---:R-:W-:-:S03]  /*98c0*/  @!P6 FADD.FTZ R3, R3, 1 ;  /* 0x3f8000000303e421 */ /* 0x004fc60000010000 */
[----:B------:R-:W-:Y:S01]  /*98d0*/  STS [R103+0x20], R117 ;  /* 0x0000207567007388 */ /* 0x000fe20000000800 */
[----:B-----5:R-:W-:-:S03]  /*98e0*/  @!P0 FADD.FTZ R7, R7, 1 ;  /* 0x3f80000007078421 */ /* 0x020fc60000010000 */
[----:B------:R-:W-:Y:S01]  /*98f0*/  STS [R102+0x24], R116 ;  /* 0x0000247466007388 */ /* 0x000fe20000000800 */
[----:B------:R-:W-:-:S03]  /*9900*/  MOV R26, UR23 ;  /* 0x00000017001a7c02 */ /* 0x000fc60008000f00 */
[----:B------:R-:W-:Y:S04]  /*9910*/  STS [R101+0x28], R115 ;  /* 0x0000287365007388 */ /* 0x000fe80000000800 */
[----:B------:R-:W-:Y:S04]  /*9920*/  STS [R100+0x2c], R114 ;  /* 0x00002c7264007388 */ /* 0x000fe80000000800 */
[----:B------:R-:W-:Y:S01]  /*9930*/  STS [R99+0x30], R113 ;  /* 0x0000307163007388 */ /* 0x000fe20000000800 */
[----:B0-----:R-:W-:-:S03]  /*9940*/  @!P1 FMUL.FTZ R10, R10, R27 ;  /* 0x0000001b0a0a9220 */ /* 0x001fc60000410000 */
[----:B------:R-:W-:Y:S01]  /*9950*/  STS [R98+0x34], R112 ;  /* 0x0000347062007388 */ /* 0x000fe20000000800 */
[----:B----4-:R-:W-:Y:S01]  /*9960*/  @!P2 FMUL.FTZ R12, R12, R21 ;  /* 0x000000150c0ca220 */ /* 0x010fe20000410000 */
[----:B-1----:R-:W-:Y:S02]  /*9970*/  @!P5 FMUL.FTZ R158, R158, R19 ;  /* 0x000000139e9ed220 */ /* 0x002fe40000410000 */
[----:B------:R-:W-:Y:S01]  /*9980*/  STS [R97+0x38], R43 ;  /* 0x0000382b61007388 */ /* 0x000fe20000000800 */
[----:B------:R0:W1:Y:S03]  /*9990*/  @!P6 MUFU.RCP R20, R3 ;  /* 0x000000030014e308 */ /* 0x0000660000001000 */
[----:B------:R-:W-:Y:S01]  /*99a0*/  STS [R96+0x3c], R41 ;  /* 0x00003c2960007388 */ /* 0x000fe20000000800 */
[----:B------:R-:W-:-:S04]  /*99b0*/  NOP ;  /* 0x0000000000007918 */ /* 0x000fc80000000000 */
[----:B------:R2:W4:Y:S01]  /*99c0*/  @!P0 MUFU.RCP R47, R7 ;  /* 0x00000007002f8308 */ /* 0x0005220000001000 */
[----:B------:R-:W-:Y:S04]  /*99d0*/  LDS R19, [R95] ;  /* 0x000000005f137984 */ /* 0x000fe80000000800 */
[----:B0-----:R-:W-:Y:S04]  /*99e0*/  LDS R3, [R94+0x80] ;  /* 0x000080005e037984 */ /* 0x001fe80000000800 */
[----:B------:R-:W-:Y:S04]  /*99f0*/  LDS R21, [R93+0x100] ;  /* 0x000100005d157984 */ /* 0x000fe80000000800 */
[----:B------:R-:W-:Y:S04]  /*9a00*/  LDS R23, [R92+0x180] ;  /* 0x000180005c177984 */ /* 0x000fe80000000800 */
[----:B------:R-:W-:Y:S04]  /*9a10*/  LDS R25, [R91+0x200] ;  /* 0x000200005b197984 */ /* 0x000fe80000000800 */
[----:B------:R-:W-:Y:S04]  /*9a20*/  LDS R27, [R90+0x280] ;  /* 0x000280005a1b7984 */ /* 0x000fe80000000800 */
[----:B------:R-:W-:Y:S04]  /*9a30*/  LDS R29, [R89+0x300] ;  /* 0x00030000591d7984 */ /* 0x000fe80000000800 */
[----:B------:R-:W-:Y:S04]  /*9a40*/  LDS R31, [R88+0x380] ;  /* 0x00038000581f7984 */ /* 0x000fe80000000800 */
[----:B------:R-:W-:Y:S04]  /*9a50*/  LDS R33, [R87+0x400] ;  /* 0x0004000057217984 */ /* 0x000fe80000000800 */
[----:B--2---:R-:W-:Y:S04]  /*9a60*/  LDS R7, [R86+0x480] ;  /* 0x0004800056077984 */ /* 0x004fe80000000800 */
[----:B------:R-:W-:Y:S04]  /*9a70*/  LDS R35, [R84+0x500] ;  /* 0x0005000054237984 */ /* 0x000fe80000000800 */
[----:B------:R-:W-:Y:S04]  /*9a80*/  LDS R37, [R83+0x580] ;  /* 0x0005800053257984 */ /* 0x000fe80000000800 */
[----:B------:R-:W-:Y:S04]  /*9a90*/  LDS R39, [R82+0x600] ;  /* 0x0006000052277984 */ /* 0x000fe80000000800 */
[----:B------:R-:W-:Y:S04]  /*9aa0*/  LDS R41, [R81+0x680] ;  /* 0x0006800051297984 */ /* 0x000fe80000000800 */
[----:B------:R-:W-:Y:S04]  /*9ab0*/  LDS R43, [R80+0x700] ;  /* 0x00070000502b7984 */ /* 0x000fe80000000800 */
[----:B------:R-:W-:Y:S04]  /*9ac0*/  LDS R45, [R42+0x780] ;  /* 0x000780002a2d7984 */ /* 0x000fe80000000800 */
[----:B------:R-:W-:Y:S01]  /*9ad0*/  @!P3 STS [UR29+0x2100], R26 ;  /* 0x0021001aff00b988 */ /* 0x000fe2000800081d */
[----:B------:R-:W-:Y:S01]  /*9ae0*/  FADD.FTZ R11, R11, UR6 ;  /* 0x000000060b0b7e21 */ /* 0x000fe20008010000 */
[----:B------:R-:W-:Y:S01]  /*9af0*/  BAR.SYNC.DEFER_BLOCKING 0x0 ;  /* 0x0000000000007b1d */ /* 0x000fe20000010000 */
[----:B------:R-:W-:Y:S01]  /*9b00*/  FADD.FTZ R14, R14, UR6 ;  /* 0x000000060e0e7e21 */ /* 0x000fe20008010000 */
[----:B------:R-:W-:-:S02]  /*9b10*/  FADD.FTZ R15, R15, UR6 ;  /* 0x000000060f0f7e21 */ /* 0x000fc40008010000 */
[----:B------:R-:W-:Y:S02]  /*9b20*/  FSETP.GTU.FTZ.AND P1, PT, R11, 20, PT ;  /* 0x41a000000b00780b */ /* 0x000fe40003f3c000 */
[----:B------:R-:W-:Y:S02]  /*9b30*/  FSETP.GTU.FTZ.AND P2, PT, R14, 20, PT ;  /* 0x41a000000e00780b */ /* 0x000fe40003f5c000 */
[----:B------:R-:W-:-:S09]  /*9b40*/  FSETP.GTU.FTZ.AND P5, PT, R15, 20, PT ;  /* 0x41a000000f00780b */ /* 0x000fd20003fbc000 */
[----:B------:R-:W-:Y:S02]  /*9b50*/  @!P1 FMUL.FTZ R11, R11, -1.4426950216293334961 ;  /* 0xbfb8aa3b0b0b9820 */ /* 0x000fe40000410000 */
[----:B------:R-:W-:Y:S02]  /*9b60*/  @!P2 FMUL.FTZ R14, R14, -1.4426950216293334961 ;  /* 0xbfb8aa3b0e0ea820 */ /* 0x000fe40000410000 */
[----:B------:R-:W-:Y:S01]  /*9b70*/  @!P5 FMUL.FTZ R15, R15, -1.4426950216293334961 ;  /* 0xbfb8aa3b0f0fd820 */ /* 0x000fe20000410000 */
[----:B------:R-:W0:Y:S01]  /*9b80*/  LDS R18, [UR29+0x2100] ;  /* 0x0021001dff127984 */ /* 0x000e220008000800 */
[----:B------:R-:W2:Y:S01]  /*9b90*/  @!P1 MUFU.EX2 R11, R11 ;  /* 0x0000000b000b9308 */ /* 0x000ea20000000800 */
[----:B------:R-:W5:Y:S03]  /*9ba0*/  S2UR UR8, SR_CTAID.Y ;  /* 0x00000000000879c3 */ /* 0x000f660000002600 */
[----:B------:R-:W1:Y:S04]  /*9bb0*/  @!P2 MUFU.EX2 R14, R14 ;  /* 0x0000000e000ea308 */ /* 0x000e680000000800 */
[----:B------:R-:W4:Y:S01]  /*9bc0*/  @!P5 MUFU.EX2 R15, R15 ;  /* 0x0000000f000fd308 */ /* 0x000f220000000800 */
[----:B------:R-:W-:-:S04]  /*9bd0*/  ULEA UR14, UR10, 0xfffff800, 0xb ;  /* 0xfffff8000a0e7891 */ /* 0x000fc8000f8e58ff */
[----:B------:R-:W-:Y:S01]  /*9be0*/  USHF.R.S32.HI UR15, URZ, 0x1f, UR14 ;  /* 0x0000001fff0f7899 */ /* 0x000fe2000801140e */
[----:B--2---:R-:W-:Y:S01]  /*9bf0*/  @!P1 FADD.FTZ R11, R11, 1 ;  /* 0x3f8000000b0b9421 */ /* 0x004fe20000010000 */
[----:B-1----:R-:W-:Y:S01]  /*9c00*/  @!P2 FADD.FTZ R14, R14, 1 ;  /* 0x3f8000000e0ea421 */ /* 0x002fe20000010000 */
[----:B----4-:R-:W-:Y:S02]  /*9c10*/  @!P5 FADD.FTZ R15, R15, 1 ;  /* 0x3f8000000f0fd421 */ /* 0x010fe40000010000 */
[----:B------:R-:W1:Y:S01]  /*9c20*/  @!P1 MUFU.RCP R22, R11 ;  /* 0x0000000b00169308 */ /* 0x000e620000001000 */
[----:B------:R-:W-:-:S07]  /*9c30*/  UIMAD.WIDE.U32 UR12, UR28, UR24, UR14 ;  /* 0x000000181c0c72a5 */ /* 0x000fce000f8e000e */
[----:B------:R-:W2:Y:S01]  /*9c40*/  @!P2 MUFU.RCP R49, R14 ;  /* 0x0000000e0031a308 */ /* 0x000ea20000001000 */
[----:B------:R-:W-:Y:S01]  /*9c50*/  UIMAD UR13, UR28, UR25, UR13 ;  /* 0x000000191c0d72a4 */ /* 0x000fe2000f8e020d */
[----:B------:R-:W4:Y:S06]  /*9c60*/  LDCU.64 UR24, c[0x0][0x550] ;  /* 0x0000aa00ff1877ac */ /* 0x000f2c0008000a00 */
[----:B------:R-:W3:Y:S01]  /*9c70*/  @!P5 MUFU.RCP R24, R15 ;  /* 0x0000000f0018d308 */ /* 0x000ee20000001000 */
[----:B-----5:R-:W-:Y:S02]  /*9c80*/  UIMAD UR23, UR8, UR27, URZ ;  /* 0x0000001b081772a4 */ /* 0x020fe4000f8e02ff */
[----:B------:R-:W-:Y:S01]  /*9c90*/  UIMAD.WIDE.U32 UR12, UR8, UR26, UR12 ;  /* 0x0000001a080c72a5 */ /* 0x000fe2000f8e000c */
[----:B------:R-:W-:Y:S01]  /*9ca0*/  @!P6 FMUL.FTZ R159, R159, R20 ;  /* 0x000000149f9fe220 */ /* 0x000fe20000410000 */
[----:B------:R-:W-:Y:S01]  /*9cb0*/  @!P0 FMUL.FTZ R160, R160, R47 ;  /* 0x0000002fa0a08220 */ /* 0x000fe20000410000 */
[----:B-1----:R-:W-:Y:S01]  /*9cc0*/  @!P1 FMUL.FTZ R161, R161, R22 ;  /* 0x00000016a1a19220 */ /* 0x002fe20000410000 */
[----:B------:R-:W-:Y:S01]  /*9cd0*/  MOV R20, UR23 ;  /* 0x0000001700147c02 */ /* 0x000fe20008000f00 */
[----:B------:R-:W1:Y:S01]  /*9ce0*/  LDCU.64 UR26, c[0x0][0x560] ;  /* 0x0000ac00ff1a77ac */ /* 0x000e620008000a00 */
[----:B------:R-:W-:Y:S01]  /*9cf0*/  IADD3 R11, P0, PT, R85, UR12, RZ ;  /* 0x0000000c550b7c10 */ /* 0x000fe2000ff1e0ff */
[----:B--2---:R-:W-:Y:S01]  /*9d00*/  @!P2 FMUL.FTZ R164, R164, R49 ;  /* 0x00000031a4a4a220 */ /* 0x004fe20000410000 */
[----:B0-----:R-:W-:-:S02]  /*9d10*/  ISETP.GE.AND P1, PT, R78, R18, PT ;  /* 0x000000124e00720c */ /* 0x001fc40003f26270 */
[----:B------:R-:W-:Y:S01]  /*9d20*/  IADD3.X R20, PT, PT, R20, UR13, RZ, P0, !PT ;  /* 0x0000000d14147c10 */ /* 0x000fe200087fe4ff */
[----:B------:R-:W0:Y:S01]  /*9d30*/  LDCU.64 UR12, c[0x0][0x518] ;  /* 0x0000a300ff0c77ac */ /* 0x000e220008000a00 */
[-C--:B------:R-:W-:Y:S02]  /*9d40*/  ISETP.GE.AND P0, PT, R85, R18.reuse, PT ;  /* 0x000000125500720c */ /* 0x080fe40003f06270 */
[----:B------:R-:W-:Y:S01]  /*9d50*/  ISETP.GE.AND P2, PT, R77, R18, PT ;  /* 0x000000124d00720c */ /* 0x000fe20003f46270 */
[----:B---3--:R-:W-:Y:S01]  /*9d60*/  @!P5 FMUL.FTZ R165, R165, R24 ;  /* 0x00000018a5a5d220 */ /* 0x008fe20000410000 */
[----:B------:R-:W-:Y:S02]  /*9d70*/  ISETP.GE.AND P5, PT, R76, R18, PT ;  /* 0x000000124c00720c */ /* 0x000fe40003fa6270 */
[----:B----4-:R-:W-:-:S04]  /*9d80*/  LEA R14, P6, R11, UR24, 0x2 ;  /* 0x000000180b0e7c11 */ /* 0x010fc8000f8c10ff */
[----:B------:R-:W-:Y:S01]  /*9d90*/  LEA.HI.X R15, R11, UR25, R20, 0x2, P6 ;  /* 0x000000190b0f7c11 */ /* 0x000fe2000b0f1414 */
[----:B------:R-:W2:Y:S01]  /*9da0*/  LDCU.64 UR24, c[0x0][0x520] ;  /* 0x0000a400ff1877ac */ /* 0x000ea20008000a00 */
        /* <DEDUP_REMOVED lines=67> */
[----:B0-----:R-:W-:-:S03]  /*a1e0*/  UIMAD.WIDE.U32 UR14, UR28, UR12, UR14 ;  /* 0x0000000c1c0e72a5 */ /* 0x001fc6000f8e000e */
[----:B------:R-:W-:Y:S01]  /*a1f0*/  FADD.FTZ R5, R5, R6 ;  /* 0x0000000605057221 */ /* 0x000fe20000010000 */
[----:B------:R-:W-:-:S03]  /*a200*/  UIMAD UR13, UR28, UR13, UR15 ;  /* 0x0000000d1c0d72a4 */ /* 0x000fc6000f8e020f */
[----:B-----5:R-:W-:Y:S01]  /*a210*/  FADD.FTZ R8, R5, R8 ;  /* 0x0000000805087221 */ /* 0x020fe20000010000 */
[----:B------:R-:W-:-:S03]  /*a220*/  UMOV UR12, UR14 ;  /* 0x0000000e000c7c82 */ /* 0x000fc60008000000 */
[----:B-1----:R-:W-:Y:S01]  /*a230*/  FADD.FTZ R9, R8, R9 ;  /* 0x0000000908097221 */ /* 0x002fe20000010000 */
[----:B--2---:R-:W-:-:S03]  /*a240*/  UIMAD.WIDE.U32 UR12, UR8, UR24, UR12 ;  /* 0x00000018080c72a5 */ /* 0x004fc6000f8e000c */
        /* <DEDUP_REMOVED lines=41> */
[----:B------:R-:W-:Y:S01]  /*a4e0*/  UIADD3 UR21, UP0, UPT, UR21, -0x2000, URZ ;  /* 0xffffe00015157890 */ /* 0x000fe2000ff1e0ff */
[----:B------:R1:W-:Y:S04]  /*a4f0*/  @!P0 STG.E desc[UR34][R4.64+0x480], R29 ;  /* 0x0004801d04008986 */ /* 0x0003e8000c101922 */
[----:B------:R1:W-:Y:S01]  /*a500*/  @!P4 STG.E desc[UR34][R4.64+0x500], R31 ;  /* 0x0005001f0400c986 */ /* 0x0003e2000c101922 */
[----:B------:R-:W-:-:S03]  /*a510*/  UIADD3.X UR22, UPT, UPT, UR22, -0x1, URZ, UP0, !UPT ;  /* 0xffffffff16167890 */ /* 0x000fc600087fe4ff */
        /* <DEDUP_REMOVED lines=16> */
.L_x_509:
        /* <DEDUP_REMOVED lines=41> */
[----:B------:R-:W-:Y:S01]  /*a8b0*/  MOV R2, UR4 ;  /* 0x0000000400027c02 */ /* 0x000fe20008000f00 */
[----:B------:R-:W-:Y:S02]  /*a8c0*/  IMAD.U32 R3, RZ, RZ, UR5 ;  /* 0x00000005ff037e24 */ /* 0x000fe4000f8e00ff */
[----:B--2---:R-:W-:-:S05]  /*a8d0*/  FADD.FTZ R5, R0, R5 ;  /* 0x0000000500057221 */ /* 0x004fca0000010000 */
[----:B------:R2:W-:Y:S02]  /*a8e0*/  REDG.E.ADD.F32.FTZ.RN.STRONG.GPU desc[UR34][R2.64], R5 ;  /* 0x00000005020079a6 */ /* 0x0005e4000c12f322 */
.L_x_590:
[----:B------:R-:W-:Y:S05]  /*a8f0*/  BSYNC.RECONVERGENT B0 ;  /* 0x0000000000007941 */ /* 0x000fea0003800200 */
.L_x_589:
        /* <DEDUP_REMOVED lines=43> */
.L_x_592:
[----:B------:R-:W-:Y:S05]  /*abb0*/  BSYNC.RECONVERGENT B0 ;  /* 0x0000000000007941 */ /* 0x000fea0003800200 */
.L_x_591:
        /* <DEDUP_REMOVED lines=15> */
.L_x_594:
[----:B------:R-:W-:Y:S02]  /*acb0*/  LEA R0, R11, UR10, 0x2 ;  /* 0x0000000a0b007c11 */ /* 0x000fe4000f8e10ff */
        /* <DEDUP_REMOVED lines=11> */
[----:B------:R-:W-:Y:S01]  /*ad70*/  IMAD.WIDE.U32 R2, R11, UR16, R2 ;  /* 0x000000100b027c25 */ /* 0x000fe2000f8e0002 */
[----:B------:R-:W-:-:S03]  /*ad80*/  MOV R9, UR7 ;  /* 0x0000000700097c02 */ /* 0x000fc60008000f00 */
[C---:B------:R-:W-:Y:S01]  /*ad90*/  IMAD R5, R11.reuse, UR17, R4 ;  /* 0x000000110b057c24 */ /* 0x040fe2000f8e0204 */
[C---:B----4-:R-:W-:Y:S01]  /*ada0*/  LEA R4, P0, R2.reuse, UR20, 0x2 ;  /* 0x0000001402047c11 */ /* 0x050fe2000f8010ff */
        /* <DEDUP_REMOVED lines=14> */
.L_x_593:
[----:B------:R-:W-:Y:S05]  /*ae90*/  EXIT ;  /* 0x000000000000794d */ /* 0x000fea0003800000 */
.L_x_547:
[----:B------:R-:W-:Y:S01]  /*aea0*/  MOV R139, R136 ;  /* 0x00000088008b7202 */ /* 0x000fe20000000f00 */
[----:B------:R-:W-:Y:S01]  /*aeb0*/  HFMA2 R87, -RZ, RZ, 0, 5.9604644775390625e-08 ;  /* 0x00000001ff577431 */ /* 0x000fe200000001ff */
[----:B------:R-:W-:Y:S02]  /*aec0*/  MOV R86, RZ ;  /* 0x000000ff00567202 */ /* 0x000fe40000000f00 */
[----:B------:R-:W-:-:S07]  /*aed0*/  MOV R152, 0xffffffff ;  /* 0xffffffff00987802 */ /* 0x000fce0000000f00 */
[----:B--2--5:R-:W-:Y:S05]  /*aee0*/  WARPSYNC.COLLECTIVE R152, `(.L_x_595) ;  /* 0x0000000098087348 */ /* 0x024fea0003c00000 */
[----:B------:R0:W1:Y:S02]  /*aef0*/  SHFL.UP P6, R140, R139, R87, R86 ;  /* 0x040000578b8c7389 */ /* 0x00006400000c0056 */
[----:B012--5:R-:W-:Y:S05]  /*af00*/  ENDCOLLECTIVE ;  /* 0x000000000000791b */ /* 0x027fea0003800000 */
.L_x_595:
[----:B------:R-:W-:Y:S02]  /*af10*/  MOV R139, R137 ;  /* 0x00000089008b7202 */ /* 0x000fe40000000f00 */
[----:B------:R-:W-:-:S07]  /*af20*/  MOV R138, R140 ;  /* 0x0000008c008a7202 */ /* 0x000fce0000000f00 */
[----:B------:R-:W-:Y:S05]  /*af30*/  WARPSYNC.COLLECTIVE R152, `(.L_x_596) ;  /* 0x0000000098087348 */ /* 0x000fea0003c00000 */
[----:B------:R0:W1:Y:S02]  /*af40*/  SHFL.UP P6, R140, R139, R87, R86 ;  /* 0x040000578b8c7389 */ /* 0x00006400000c0056 */
[----:B01----:R-:W-:Y:S05]  /*af50*/  ENDCOLLECTIVE ;  /* 0x000000000000791b */ /* 0x003fea0003800000 */
.L_x_596:
[----:B------:R-:W-:Y:S01]  /*af60*/  HFMA2 R87, -RZ, RZ, 0, 1.1920928955078125e-07 ;  /* 0x00000002ff577431 */ /* 0x000fe200000001ff */
[----:B------:R-:W-:-:S05]  /*af70*/  MOV R86, R140 ;  /* 0x0000008c00567202 */ /* 0x000fca0000000f00 */
[C---:B------:R-:W-:Y:S01]  /*af80*/  FFMA.FTZ R140, R136.reuse, R86, R137 ;  /* 0x00000056888c7223 */ /* 0x040fe20000010089 */
[----:B------:R-:W-:Y:S01]  /*af90*/  @P5 FMUL.FTZ R136, R136, R138 ;  /* 0x0000008a88885220 */ /* 0x000fe20000410000 */
[----:B------:R-:W-:-:S03]  /*afa0*/  MOV R86, RZ ;  /* 0x000000ff00567202 */ /* 0x000fc60000000f00 */
[----:B------:R-:W-:Y:S01]  /*afb0*/  IMAD.MOV.U32 R139, RZ, RZ, R136 ;  /* 0x000000ffff8b7224 */ /* 0x000fe200078e0088 */
[----:B------:R-:W-:-:S07]  /*afc0*/  FSEL R138, R137, R140, !P5 ;  /* 0x0000008c898a7208 */ /* 0x000fce0006800000 */
[----:B------:R-:W-:Y:S05]  /*afd0*/  WARPSYNC.COLLECTIVE R152, `(.L_x_597) ;  /* 0x0000000098087348 */ /* 0x000fea0003c00000 */
[----:B------:R0:W1:Y:S02]  /*afe0*/  SHFL.UP P6, R140, R139, R87, R86 ;  /* 0x040000578b8c7389 */ /* 0x00006400000c0056 */
[----:B01----:R-:W-:Y:S05]  /*aff0*/  ENDCOLLECTIVE ;  /* 0x000000000000791b */ /* 0x003fea0003800000 */
.L_x_597:
[----:B------:R-:W-:Y:S02]  /*b000*/  MOV R139, R138 ;  /* 0x0000008a008b7202 */ /* 0x000fe40000000f00 */
[----:B------:R-:W-:-:S07]  /*b010*/  MOV R137, R140 ;  /* 0x0000008c00897202 */ /* 0x000fce0000000f00 */
[----:B------:R-:W-:Y:S05]  /*b020*/  WARPSYNC.COLLECTIVE R152, `(.L_x_598) ;  /* 0x0000000098087348 */ /* 0x000fea0003c00000 */
[----:B------:R0:W1:Y:S02]  /*b030*/  SHFL.UP P6, R140, R139, R87, R86 ;  /* 0x040000578b8c7389 */ /* 0x00006400000c0056 */
[----:B01----:R-:W-:Y:S05]  /*b040*/  ENDCOLLECTIVE ;  /* 0x000000000000791b */ /* 0x003fea0003800000 */
.L_x_598:
[----:B------:R-:W-:Y:S01]  /*b050*/  HFMA2 R87, -RZ, RZ, 0, 2.384185791015625e-07 ;  /* 0x00000004ff577431 */ /* 0x000fe200000001ff */
[----:B------:R-:W-:-:S05]  /*b060*/  MOV R86, R140 ;  /* 0x0000008c00567202 */ /* 0x000fca0000000f00 */
        /* <DEDUP_REMOVED lines=8> */
.L_x_599:
[----:B------:R-:W-:Y:S02]  /*b0f0*/  MOV R139, R138 ;  /* 0x0000008a008b7202 */ /* 0x000fe40000000f00 */
[----:B------:R-:W-:-:S07]  /*b100*/  MOV R137, R140 ;  /* 0x0000008c00897202 */ /* 0x000fce0000000f00 */
[----:B------:R-:W-:Y:S05]  /*b110*/  WARPSYNC.COLLECTIVE R152, `(.L_x_600) ;  /* 0x0000000098087348 */ /* 0x000fea0003c00000 */
[----:B------:R0:W1:Y:S02]  /*b120*/  SHFL.UP P6, R140, R139, R87, R86 ;  /* 0x040000578b8c7389 */ /* 0x00006400000c0056 */
[----:B01----:R-:W-:Y:S05]  /*b130*/  ENDCOLLECTIVE ;  /* 0x000000000000791b */ /* 0x003fea0003800000 */
.L_x_600:
        /* <DEDUP_REMOVED lines=10> */
.L_x_601:
[----:B------:R-:W-:Y:S02]  /*b1e0*/  MOV R139, R138 ;  /* 0x0000008a008b7202 */ /* 0x000fe40000000f00 */
[----:B------:R-:W-:-:S07]  /*b1f0*/  MOV R137, R140 ;  /* 0x0000008c00897202 */ /* 0x000fce0000000f00 */
[----:B------:R-:W-:Y:S05]  /*b200*/  WARPSYNC.COLLECTIVE R152, `(.L_x_602) ;  /* 0x0000000098087348 */ /* 0x000fea0003c00000 */
[----:B------:R0:W1:Y:S02]  /*b210*/  SHFL.UP P6, R140, R139, R87, R86 ;  /* 0x040000578b8c7389 */ /* 0x00006400000c0056 */
[----:B01----:R-:W-:Y:S05]  /*b220*/  ENDCOLLECTIVE ;  /* 0x000000000000791b */ /* 0x003fea0003800000 */
.L_x_602:
[----:B------:R-:W-:Y:S01]  /*b230*/  HFMA2 R87, -RZ, RZ, 0, 9.5367431640625e-07 ;  /* 0x00000010ff577431 */ /* 0x000fe200000001ff */
        /* <DEDUP_REMOVED lines=9> */
.L_x_603:
[----:B------:R-:W-:Y:S01]  /*b2d0*/  IMAD.MOV.U32 R139, RZ, RZ, R138 ;  /* 0x000000ffff8b7224 */ /* 0x000fe200078e008a */
[----:B------:R-:W-:-:S07]  /*b2e0*/  MOV R137, R140 ;  /* 0x0000008c00897202 */ /* 0x000fce0000000f00 */
[----:B------:R-:W-:Y:S05]  /*b2f0*/  WARPSYNC.COLLECTIVE R152, `(.L_x_604) ;  /* 0x0000000098087348 */ /* 0x000fea0003c00000 */
[----:B------:R0:W1:Y:S02]  /*b300*/  SHFL.UP P6, R140, R139, R87, R86 ;  /* 0x040000578b8c7389 */ /* 0x00006400000c0056 */
[----:B01----:R-:W-:Y:S05]  /*b310*/  ENDCOLLECTIVE ;  /* 0x000000000000791b */ /* 0x003fea0003800000 */
.L_x_604:
[----:B------:R-:W-:Y:S01]  /*b320*/  MOV R86, R140 ;  /* 0x0000008c00567202 */ /* 0x000fe20000000f00 */
[----:B------:R-:W-:Y:S06]  /*b330*/  BRA `(.L_x_605) ;  /* 0xffffffac00187947 */ /* 0x000fec000383ffff */
.L_x_548:
        /* <DEDUP_REMOVED lines=8> */
.L_x_607:
[----:B------:R-:W-:Y:S05]  /*b3c0*/  BSYNC B0 ;  /* 0x0000000000007941 */ /* 0x000fea0003800000 */
.L_x_606:
[----:B------:R-:W-:Y:S05]  /*b3d0*/  BRA `(.L_x_608) ;  /* 0xffffffac00087947 */ /* 0x000fea000383ffff */
.L_x_549:
        /* <DEDUP_REMOVED lines=8> */
.L_x_610:
[----:B------:R-:W-:Y:S05]  /*b460*/  BSYNC B0 ;  /* 0x0000000000007941 */ /* 0x000fea0003800000 */
.L_x_609:
[----:B------:R-:W-:Y:S05]  /*b470*/  BRA `(.L_x_611) ;  /* 0xffffffa800e87947 */ /* 0x000fea000383ffff */
.L_x_550:
        /* <DEDUP_REMOVED lines=8> */
.L_x_613:
[----:B------:R-:W-:Y:S05]  /*b500*/  BSYNC B0 ;  /* 0x0000000000007941 */ /* 0x000fea0003800000 */
.L_x_612:
[----:B------:R-:W-:Y:S01]  /*b510*/  MOV R139, R137 ;  /* 0x00000089008b7202 */ /* 0x000fe20000000f00 */
[----:B------:R-:W-:Y:S01]  /*b520*/  HFMA2 R87, -RZ, RZ, 0, 5.9604644775390625e-08 ;  /* 0x00000001ff577431 */ /* 0x000fe200000001ff */
[----:B------:R-:W-:Y:S02]  /*b530*/  MOV R86, RZ ;  /* 0x000000ff00567202 */ /* 0x000fe40000000f00 */
[----:B------:R-:W-:Y:S02]  /*b540*/  MOV R152, 0xffffffff ;  /* 0xffffffff00987802 */ /* 0x000fe40000000f00 */
[----:B------:R-:W-:Y:S02]  /*b550*/  MOV R136, R140 ;  /* 0x0000008c00887202 */ /* 0x000fe40000000f00 */
[----:B------:R-:W-:-:S07]  /*b560*/  MOV R151, R42 ;  /* 0x0000002a00977202 */ /* 0x000fce0000000f00 */
[----:B------:R-:W-:Y:S05]  /*b570*/  WARPSYNC.COLLECTIVE R152, `(.L_x_614) ;  /* 0x0000000098087348 */ /* 0x000fea0003c00000 */
[----:B------:R0:W1:Y:S02]  /*b580*/  SHFL.UP P6, R140, R139, R87, R86 ;  /* 0x040000578b8c7389 */ /* 0x00006400000c0056 */
[----:B01----:R-:W-:Y:S05]  /*b590*/  ENDCOLLECTIVE ;  /* 0x000000000000791b */ /* 0x003fea0003800000 */
.L_x_614:
[----:B------:R-:W-:Y:S02]  /*b5a0*/  HFMA2 R87, -RZ, RZ, 0, 0 ;  /* 0x00000000ff577431 */ /* 0x000fe400000001ff */
[----:B------:R-:W-:-:S07]  /*b5b0*/  IMAD.MOV.U32 R86, RZ, RZ, 0x1f ;  /* 0x0000001fff567424 */ /* 0x000fce00078e00ff */
[----:B------:R-:W-:Y:S05]  /*b5c0*/  WARPSYNC.COLLECTIVE R152, `(.L_x_615) ;  /* 0x0000000098087348 */ /* 0x000fea0003c00000 */
[----:B------:R0:W1:Y:S02]  /*b5d0*/  SHFL.IDX P2, R153, R151, R87, R86 ;  /* 0x0000005797997389 */ /* 0x0000640000040056 */
[----:B01----:R-:W-:Y:S05]  /*b5e0*/  ENDCOLLECTIVE ;  /* 0x000000000000791b */ /* 0x003fea0003800000 */
.L_x_615:
[----:B------:R-:W-:Y:S02]  /*b5f0*/  MOV R137, R140 ;  /* 0x0000008c00897202 */ /* 0x000fe40000000f00 */
[----:B------:R-:W-:Y:S02]  /*b600*/  MOV R151, R43 ;  /* 0x0000002b00977202 */ /* 0x000fe40000000f00 */
[----:B------:R-:W-:-:S07]  /*b610*/  MOV R42, R153 ;  /* 0x00000099002a7202 */ /* 0x000fce0000000f00 */
[----:B------:R-:W-:Y:S05]  /*b620*/  WARPSYNC.COLLECTIVE R152, `(.L_x_616) ;  /* 0x0000000098087348 */ /* 0x000fea0003c00000 */
[----:B------:R0:W1:Y:S02]  /*b630*/  SHFL.IDX P2, R153, R151, R87, R86 ;  /* 0x0000005797997389 */ /* 0x0000640000040056 */
[----:B01----:R-:W-:Y:S05]  /*b640*/  ENDCOLLECTIVE ;  /* 0x000000000000791b */ /* 0x003fea0003800000 */
.L_x_616:
[----:B------:R-:W-:Y:S01]  /*b650*/  MOV R43, R153 ;  /* 0x00000099002b7202 */ /* 0x000fe20000000f00 */
[----:B------:R-:W-:Y:S06]  /*b660*/  BRA `(.L_x_617) ;  /* 0xffffffa800847947 */ /* 0x000fec000383ffff */
.L_x_552:
[----:B------:R-:W-:Y:S01]  /*b670*/  MOV R153, R162 ;  /* 0x000000a200997202 */ /* 0x000fe20000000f00 */
        /* <DEDUP_REMOVED lines=8> */
.L_x_618:
[----:B------:R-:W-:Y:S02]  /*b700*/  ISETP.GT.U32.AND P5, PT, R156, 0xf, PT ;  /* 0x0000000f9c00780c */ /* 0x000fe40003fa4070 */
[----:B------:R-:W-:Y:S02]  /*b710*/  MOV R151, R153 ;  /* 0x0000009900977202 */ /* 0x000fe40000000f00 */
[----:B------:R-:W-:-:S03]  /*b720*/  MOV R153, R163 ;  /* 0x000000a300997202 */ /* 0x000fc60000000f00 */
[----:B------:R-:W-:-:S07]  /*b730*/  @P2 FMUL.FTZ R151, R151, R162 ;  /* 0x000000a297972220 */ /* 0x000fce0000410000 */
[----:B------:R-:W-:Y:S05]  /*b740*/  WARPSYNC.COLLECTIVE R152, `(.L_x_619) ;  /* 0x0000000098087348 */ /* 0x000fea0003c00000 */
[----:B------:R0:W1:Y:S02]  /*b750*/  SHFL.DOWN P0, R153, R153, R86, R87 ;  /* 0x0800005699997389 */ /* 0x0000640000000057 */
[----:B01----:R-:W-:Y:S05]  /*b760*/  ENDCOLLECTIVE ;  /* 0x000000000000791b */ /* 0x003fea0003800000 */
.L_x_619:
        /* <DEDUP_REMOVED lines=10> */
.L_x_620:
[----:B------:R-:W-:Y:S02]  /*b810*/  MOV R151, R153 ;  /* 0x0000009900977202 */ /* 0x000fe40000000f00 */
[----:B------:R-:W-:-:S03]  /*b820*/  MOV R153, R163 ;  /* 0x000000a300997202 */ /* 0x000fc60000000f00 */
[----:B------:R-:W-:-:S07]  /*b830*/  @!P2 FMUL.FTZ R151, R162, R151 ;  /* 0x00000097a297a220 */ /* 0x000fce0000410000 */
[----:B------:R-:W-:Y:S05]  /*b840*/  WARPSYNC.COLLECTIVE R152, `(.L_x_621) ;  /* 0x0000000098087348 */ /* 0x000fea0003c00000 */
[----:B------:R0:W1:Y:S02]  /*b850*/  SHFL.DOWN P0, R153, R153, R86, R87 ;  /* 0x0800005699997389 */ /* 0x0000640000000057 */
[----:B01----:R-:W-:Y:S05]  /*b860*/  ENDCOLLECTIVE ;  /* 0x000000000000791b */ /* 0x003fea0003800000 */
.L_x_621:
[----:B------:R-:W-:-:S05]  /*b870*/  MOV R86, R153 ;  /* 0x0000009900567202 */ /* 0x000fca0000000f00 */
[----:B------:R-:W-:Y:S01]  /*b880*/  @!P2 FFMA.FTZ R86, R162, R86, R163 ;  /* 0x00000056a256a223 */ /* 0x000fe200000100a3 */
[----:B------:R-:W-:-:S04]  /*b890*/  @!P2 MOV R162, R151 ;  /* 0x0000009700a2a202 */ /* 0x000fc80000000f00 */
[----:B------:R-:W-:Y:S01]  /*b8a0*/  @!P2 MOV R163, R86 ;  /* 0x0000005600a3a202 */ /* 0x000fe20000000f00 */
[----:B------:R-:W-:Y:S01]  /*b8b0*/  HFMA2 R86, -RZ, RZ, 0, 2.384185791015625e-07 ;  /* 0x00000004ff567431 */ /* 0x000fe200000001ff */
[----:B------:R-:W-:-:S07]  /*b8c0*/  MOV R153, R162 ;  /* 0x000000a200997202 */ /* 0x000fce0000000f00 */
[----:B------:R-:W-:Y:S05]  /*b8d0*/  WARPSYNC.COLLECTIVE R152, `(.L_x_622) ;  /* 0x0000000098087348 */ /* 0x000fea0003c00000 */
[----:B------:R0:W1:Y:S02]  /*b8e0*/  SHFL.DOWN P0, R153, R153, R86, R87 ;  /* 0x0800005699997389 */ /* 0x0000640000000057 */
[----:B01----:R-:W-:Y:S05]  /*b8f0*/  ENDCOLLECTIVE ;  /* 0x000000000000791b */ /* 0x003fea0003800000 */
.L_x_622:
[----:B------:R-:W-:Y:S01]  /*b900*/  MOV R151, R153 ;  /* 0x0000009900977202 */ /* 0x000fe20000000f00 */
[----:B------:R-:W-:-:S04]  /*b910*/  IMAD.MOV.U32 R153, RZ, RZ, R163 ;  /* 0x000000ffff997224 */ /* 0x000fc800078e00a3 */
[----:B------:R-:W-:-:S07]  /*b920*/  @!P3 FMUL.FTZ R151, R162, R151 ;  /* 0x00000097a297b220 */ /* 0x000fce0000410000 */
[----:B------:R-:W-:Y:S05]  /*b930*/  WARPSYNC.COLLECTIVE R152, `(.L_x_623) ;  /* 0x0000000098087348 */ /* 0x000fea0003c00000 */
[----:B------:R0:W1:Y:S02]  /*b940*/  SHFL.DOWN P0, R153, R153, R86, R87 ;  /* 0x0800005699997389 */ /* 0x0000640000000057 */
[----:B01----:R-:W-:Y:S05]  /*b950*/  ENDCOLLECTIVE ;  /* 0x000000000000791b */ /* 0x003fea0003800000 */
.L_x_623:
[----:B------:R-:W-:-:S05]  /*b960*/  MOV R86, R153 ;  /* 0x0000009900567202 */ /* 0x000fca0000000f00 */
        /* <DEDUP_REMOVED lines=8> */
.L_x_624:
[----:B------:R-:W-:Y:S02]  /*b9f0*/  MOV R151, R153 ;  /* 0x0000009900977202 */ /* 0x000fe40000000f00 */
[----:B------:R-:W-:-:S03]  /*ba00*/  MOV R153, R163 ;  /* 0x000000a300997202 */ /* 0x000fc60000000f00 */
[----:B------:R-:W-:-:S07]  /*ba10*/  @!P4 FMUL.FTZ R151, R162, R151 ;  /* 0x00000097a297c220 */ /* 0x000fce0000410000 */
[----:B------:R-:W-:Y:S05]  /*ba20*/  WARPSYNC.COLLECTIVE R152, `(.L_x_625) ;  /* 0x0000000098087348 */ /* 0x000fea0003c00000 */
[----:B------:R0:W1:Y:S02]  /*ba30*/  SHFL.DOWN P0, R153, R153, R86, R87 ;  /* 0x0800005699997389 */ /* 0x0000640000000057 */
[----:B01----:R-:W-:Y:S05]  /*ba40*/  ENDCOLLECTIVE ;  /* 0x000000000000791b */ /* 0x003fea0003800000 */
.L_x_625:
[----:B------:R-:W-:-:S05]  /*ba50*/  MOV R86, R153 ;  /* 0x0000009900567202 */ /* 0x000fca0000000f00 */
        /* <DEDUP_REMOVED lines=8> */
.L_x_626:
[----:B------:R-:W-:Y:S02]  /*bae0*/  MOV R151, R153 ;  /* 0x0000009900977202 */ /* 0x000fe40000000f00 */
[----:B------:R-:W-:-:S03]  /*baf0*/  MOV R153, R163 ;  /* 0x000000a300997202 */ /* 0x000fc60000000f00 */
[----:B------:R-:W-:-:S07]  /*bb00*/  @!P5 FMUL.FTZ R151, R162, R151 ;  /* 0x00000097a297d220 */ /* 0x000fce0000410000 */
[----:B------:R-:W-:Y:S05]  /*bb10*/  WARPSYNC.COLLECTIVE R152, `(.L_x_627) ;  /* 0x0000000098087348 */ /* 0x000fea0003c00000 */
[----:B------:R0:W1:Y:S02]  /*bb20*/  SHFL.DOWN P0, R153, R153, R86, R87 ;  /* 0x0800005699997389 */ /* 0x0000640000000057 */
[----:B01----:R-:W-:Y:S05]  /*bb30*/  ENDCOLLECTIVE ;  /* 0x000000000000791b */ /* 0x003fea0003800000 */
.L_x_627:
[----:B------:R-:W-:Y:S01]  /*bb40*/  HFMA2 R87, -RZ, RZ, 0, 0 ;  /* 0x00000000ff577431 */ /* 0x000fe200000001ff */
[----:B------:R-:W-:-:S05]  /*bb50*/  MOV R86, R153 ;  /* 0x0000009900567202 */ /* 0x000fca0000000f00 */
[----:B------:R-:W-:Y:S01]  /*bb60*/  @!P5 FFMA.FTZ R86, R162, R86, R163 ;  /* 0x00000056a256d223 */ /* 0x000fe200000100a3 */
[----:B------:R-:W-:-:S04]  /*bb70*/  @!P5 MOV R162, R151 ;  /* 0x0000009700a2d202 */ /* 0x000fc80000000f00 */
[----:B------:R-:W-:Y:S02]  /*bb80*/  @!P5 MOV R163, R86 ;  /* 0x0000005600a3d202 */ /* 0x000fe40000000f00 */
[----:B------:R-:W-:Y:S02]  /*bb90*/  MOV R151, R162 ;  /* 0x000000a200977202 */ /* 0x000fe40000000f00 */
[----:B------:R-:W-:-:S07]  /*bba0*/  MOV R86, 0x1f ;  /* 0x0000001f00567802 */ /* 0x000fce0000000f00 */
[----:B------:R-:W-:Y:S05]  /*bbb0*/  WARPSYNC.COLLECTIVE R152, `(.L_x_628) ;  /* 0x0000000098087348 */ /* 0x000fea0003c00000 */
[----:B------:R0:W1:Y:S02]  /*bbc0*/  SHFL.IDX P2, R153, R151, R87, R86 ;  /* 0x0000005797997389 */ /* 0x0000640000040056 */
[----:B01----:R-:W-:Y:S05]  /*bbd0*/  ENDCOLLECTIVE ;  /* 0x000000000000791b */ /* 0x003fea0003800000 */
.L_x_628:
[----:B------:R-:W-:Y:S02]  /*bbe0*/  MOV R151, R163 ;  /* 0x000000a300977202 */ /* 0x000fe40000000f00 */
[----:B------:R-:W-:-:S07]  /*bbf0*/  MOV R157, R153 ;  /* 0x00000099009d7202 */ /* 0x000fce0000000f00 */
[----:B------:R-:W-:Y:S05]  /*bc00*/  WARPSYNC.COLLECTIVE R152, `(.L_x_629) ;  /* 0x0000000098087348 */ /* 0x000fea0003c00000 */
[----:B------:R0:W1:Y:S02]  /*bc10*/  SHFL.IDX P2, R153, R151, R87, R86 ;  /* 0x0000005797997389 */ /* 0x0000640000040056 */
[----:B01----:R-:W-:Y:S05]  /*bc20*/  ENDCOLLECTIVE ;  /* 0x000000000000791b */ /* 0x003fea0003800000 */
.L_x_629:
        /* <DEDUP_REMOVED lines=10> */
.L_x_630:
[----:B------:R-:W-:Y:S02]  /*bcd0*/  MOV R162, R153 ;  /* 0x0000009900a27202 */ /* 0x000fe40000000f00 */
[----:B------:R-:W-:-:S07]  /*bce0*/  MOV R153, R163 ;  /* 0x000000a300997202 */ /* 0x000fce0000000f00 */
[----:B------:R-:W-:Y:S05]  /*bcf0*/  WARPSYNC.COLLECTIVE R152, `(.L_x_631) ;  /* 0x0000000098087348 */ /* 0x000fea0003c00000 */
[----:B------:R0:W1:Y:S02]  /*bd00*/  SHFL.DOWN P0, R153, R153, R86, R87 ;  /* 0x0800005699997389 */ /* 0x0000640000000057 */
[----:B01----:R-:W-:Y:S05]  /*bd10*/  ENDCOLLECTIVE ;  /* 0x000000000000791b */ /* 0x003fea0003800000 */
.L_x_631:
[----:B------:R-:W-:Y:S01]  /*bd20*/  HFMA2 R87, -RZ, RZ, 0, 0 ;  /* 0x00000000ff577431 */ /* 0x000fe200000001ff */
[----:B------:R-:W-:Y:S02]  /*bd30*/  MOV R86, 0x1f ;  /* 0x0000001f00567802 */ /* 0x000fe40000000f00 */
[----:B------:R-:W-:-:S07]  /*bd40*/  MOV R163, R153 ;  /* 0x0000009900a37202 */ /* 0x000fce0000000f00 */
[----:B------:R-:W-:Y:S05]  /*bd50*/  WARPSYNC.COLLECTIVE R152, `(.L_x_632) ;  /* 0x0000000098087348 */ /* 0x000fea0003c00000 */
[----:B------:R0:W1:Y:S02]  /*bd60*/  SHFL.IDX P2, R153, R151, R87, R86 ;  /* 0x0000005797997389 */ /* 0x0000640000040056 */
[----:B01----:R-:W-:Y:S05]  /*bd70*/  ENDCOLLECTIVE ;  /* 0x000000000000791b */ /* 0x003fea0003800000 */
.L_x_632:
[----:B------:R-:W-:Y:S02]  /*bd80*/  ISETP.NE.AND P0, PT, R3, 0x1f, PT ;  /* 0x0000001f0300780c */ /* 0x000fe40003f05270 */
[----:B------:R-:W-:Y:S02]  /*bd90*/  MOV R151, R43 ;  /* 0x0000002b00977202 */ /* 0x000fe40000000f00 */
[----:B------:R-:W-:-:S09]  /*bda0*/  MOV R42, R153 ;  /* 0x00000099002a7202 */ /* 0x000fd20000000f00 */
[----:B------:R-:W-:Y:S05]  /*bdb0*/  WARPSYNC.COLLECTIVE R152, `(.L_x_633) ;  /* 0x0000000098087348 */ /* 0x000fea0003c00000 */
[----:B------:R0:W1:Y:S02]  /*bdc0*/  SHFL.IDX P2, R153, R151, R87, R86 ;  /* 0x0000005797997389 */ /* 0x0000640000040056 */
[----:B01----:R-:W-:Y:S05]  /*bdd0*/  ENDCOLLECTIVE ;  /* 0x000000000000791b */ /* 0x003fea0003800000 */
.L_x_633:
[----:B------:R-:W-:Y:S01]  /*bde0*/  MOV R43, R153 ;  /* 0x00000099002b7202 */ /* 0x000fe20000000f00 */
[----:B------:R-:W-:Y:S06]  /*bdf0*/  BRA `(.L_x_634) ;  /* 0xffffffac00307947 */ /* 0x000fec000383ffff */
.L_x_635:
        /* <DEDUP_REMOVED lines=16> */
.L_x_10415:


//--------------------- .text._Z25selective_scan_bwd_kernelI32Selective_Scan_bwd_kernel_traitsILi128ELi16ELb0ELb0ELb1ELb1ELb1EffEEv12SSMParamsBwd --------------------------
	.section	.text._Z25selective_scan_bwd_kernelI32Selective_Scan_bwd_kernel_traitsILi128ELi16ELb0ELb0ELb1ELb1ELb1EffEEv12SSMParamsBwd,"ax",@progbits
	.align	128
        .global         _Z25selective_scan_bwd_kernelI32Selective_Scan_bwd_kernel_traitsILi128ELi16ELb0ELb0ELb1ELb1ELb1EffEEv12SSMParamsBwd
        .type           _Z25selective_scan_bwd_kernelI32Selective_Scan_bwd_kernel_traitsILi128ELi16ELb0ELb0ELb1ELb1ELb1EffEEv12SSMParamsBwd,@function
        .size           _Z25selective_scan_bwd_kernelI32Selective_Scan_bwd_kernel_traitsILi128ELi16ELb0ELb0ELb1ELb1ELb1EffEEv12SSMParamsBwd,(.L_x_10416 - _Z25selective_scan_bwd_kernelI32Selective_Scan_bwd_kernel_traitsILi128ELi16ELb0ELb0ELb1ELb1ELb1EffEEv12SSMParamsBwd)
        .other          _Z25selective_scan_bwd_kernelI32Selective_Scan_bwd_kernel_traitsILi128ELi16ELb0ELb0ELb1ELb1ELb1EffEEv12SSMParamsBwd,@"STO_CUDA_ENTRY STV_DEFAULT"
_Z25selective_scan_bwd_kernelI32Selective_Scan_bwd_kernel_traitsILi128ELi16ELb0ELb0ELb1ELb1ELb1EffEEv12SSMParamsBwd:
.text._Z25selective_scan_bwd_kernelI32Selective_Scan_bwd_kernel_traitsILi128ELi16ELb0ELb0ELb1ELb1ELb1EffEEv12SSMParamsBwd:
        /* <DEDUP_REMOVED lines=39> */
[----:B------:R-:W-:Y:S02]  /*0270*/  UIMAD UR23, UR12, UR23, UR5 ;  /* 0x000000170c1772a4 */ /* 0x000fe4000f8e0205 */
[----:B------:R-:W-:Y:S01]  /*0280*/  UIMAD UR22, UR12, UR11, UR17 ;  /* 0x0000000b0c1672a4 */ /* 0x000fe2000f8e0211 */
[----:B------:R-:W4:Y:S05]  /*0290*/  LDCU.128 UR8, c[0x0][0x460] ;  /* 0x00008c00ff0877ac */ /* 0x000f2a0008000c00 */
[----:B------:R-:W5:Y:S01]  /*02a0*/  I2F.RP R0, UR29 ;  /* 0x0000001d00007d06 */ /* 0x000f620008209400 */
[----:B-1----:R-:W-:Y:S01]  /*02b0*/  ULEA UR15, UR24, 0xfffff800, 0xb ;  /* 0xfffff800180f7891 */ /* 0x002fe2000f8e58ff */
[----:B------:R-:W1:Y:S03]  /*02c0*/  LDCU.64 UR20, c[0x0][0x498] ;  /* 0x00009300ff1477ac */ /* 0x000e660008000a00 */
[----:B------:R-:W-:-:S02]  /*02d0*/  UIADD3 UR17, UP0, UPT, UR15, UR4, URZ ;  /* 0x000000040f117290 */ /* 0x000fc4000ff1e0ff */
[----:B------:R-:W-:Y:S01]  /*02e0*/  UIADD3 UR19, UP2, UPT, UR15, UR16, URZ ;  /* 0x000000100f137290 */ /* 0x000fe2000ff5e0ff */
[----:B------:R-:W-:Y:S01]  /*02f0*/  UMOV UR4, URZ ;  /* 0x000000ff00047c82 */ /* 0x000fe20008000000 */
[----:B------:R-:W-:Y:S02]  /*0300*/  USHF.R.S32.HI UR14, URZ, 0x1f, UR15 ;  /* 0x0000001fff0e7899 */ /* 0x000fe4000801140f */
[----:B----4-:R-:W-:Y:S01]  /*0310*/  ULEA UR16, UP1, UR17, UR8, 0x2 ;  /* 0x0000000811107291 */ /* 0x010fe2000f8210ff */
[----:B-----5:R-:W3:Y:S01]  /*0320*/  MUFU.RCP R0, R0 ;  /* 0x0000000000007308 */ /* 0x020ee20000001000 */
[----:B------:R-:W-:Y:S01]  /*0330*/  UIADD3.X UR8, UPT, UPT, UR14, UR22, URZ, UP2, !UPT ;  /* 0x000000160e087290 */ /* 0x000fe200097fe4ff */
[----:B------:R-:W4:Y:S01]  /*0340*/  LDCU.64 UR6, c[0x0][0x3d0] ;  /* 0x00007a00ff0677ac */ /* 0x000f220008000a00 */
[----:B---3--:R-:W-:Y:S02]  /*0350*/  IADD3 R2, PT, PT, R0, 0xffffffe, RZ ;  /* 0x0ffffffe00027810 */ /* 0x008fe40007ffe0ff */
        /* <DEDUP_REMOVED lines=9> */
[----:B------:R-:W-:Y:S02]  /*03f0*/  UIADD3.X UR10, UPT, UPT, UR14, UR23, URZ, UP0, !UPT ;  /* 0x000000170e0a7290 */ /* 0x000fe400087fe4ff */
[----:B------:R-:W-:Y:S02]  /*0400*/  UIMAD.WIDE.U32 UR4, UR5, UR25, URZ ;  /* 0x00000019050472a5 */ /* 0x000fe4000f8e00ff */
[----:B------:R-:W-:Y:S02]  /*0410*/  ULEA.HI.X UR17, UR17, UR9, UR10, 0x2, UP1 ;  /* 0x0000000911117291 */ /* 0x000fe400088f140a */
[----:B------:R-:W-:Y:S01]  /*0420*/  ULEA.HI.X UR19, UR19, UR11, UR8, 0x2, UP3 ;  /* 0x0000000b13137291 */ /* 0x000fe200098f1408 */
[----:B------:R-:W3:Y:S02]  /*0430*/  LDCU.64 UR22, c[0x0][0x4a0] ;  /* 0x00009400ff1677ac */ /* 0x000ee40008000a00 */
[----:B------:R-:W-:Y:S01]  /*0440*/  UMOV UR10, UR5 ;  /* 0x00000005000a7c82 */ /* 0x000fe20008000000 */
[----:B-1----:R-:W-:-:S02]  /*0450*/  UIMAD.WIDE.U32 UR4, UR13, UR20, URZ ;  /* 0x000000140d0472a5 */ /* 0x002fc4000f8e00ff */
[----:B------:R-:W-:Y:S02]  /*0460*/  UIADD3 UR11, UPT, UPT, -UR10, URZ, URZ ;  /* 0x000000ff0a0b7290 */ /* 0x000fe4000fffe1ff */
[----:B--2---:R-:W-:Y:S02]  /*0470*/  UISETP.NE.U32.AND UP0, UPT, UR26, URZ, UPT ;  /* 0x000000ff1a00728c */ /* 0x004fe4000bf05070 */
[----:B------:R-:W-:Y:S02]  /*0480*/  UIMAD UR11, UR29, UR11, UR25 ;  /* 0x0000000b1d0b72a4 */ /* 0x000fe4000f8e0219 */
[----:B------:R-:W-:Y:S02]  /*0490*/  UIMAD UR5, UR13, UR21, UR5 ;  /* 0x000000150d0572a4 */ /* 0x000fe4000f8e0205 */
[----:B------:R-:W-:Y:S02]  /*04a0*/  UISETP.GT.U32.AND UP2, UPT, UR29, UR11, UPT ;  /* 0x0000000b1d00728c */ /* 0x000fe4000bf44070 */
[----:B----4-:R-:W-:-:S02]  /*04b0*/  UIMAD.WIDE.U32 UR20, UR13, UR6, URZ ;  /* 0x000000060d1472a5 */ /* 0x010fc4000f8e00ff */
[----:B------:R-:W-:Y:S02]  /*04c0*/  ULOP3.LUT UR6, UR12, UR28, URZ, 0x3c, !UPT ;  /* 0x0000001c0c067292 */ /* 0x000fe4000f8e3cff */
[----:B------:R-:W-:Y:S02]  /*04d0*/  UISETP.NE.AND.EX UP0, UPT, UR27, URZ, UPT, UP0 ;  /* 0x000000ff1b00728c */ /* 0x000fe4000bf05300 */
[----:B---3--:R-:W-:Y:S01]  /*04e0*/  UIMAD.WIDE.U32 UR8, UR12, UR22, UR4 ;  /* 0x000000160c0872a5 */ /* 0x008fe2000f8e0004 */
[----:B------:R-:W1:Y:S02]  /*04f0*/  LDCU.64 UR26, c[0x0][0x528] ;  /* 0x0000a500ff1a77ac */ /* 0x000e640008000a00 */
[----:B------:R-:W-:Y:S02]  /*0500*/  @!UP2 UIADD3 UR11, UPT, UPT, UR11, -UR29, URZ ;  /* 0x8000001d0b0ba290 */ /* 0x000fe4000fffe0ff */
[----:B------:R-:W-:Y:S02]  /*0510*/  @!UP2 UIADD3 UR10, UPT, UPT, UR10, 0x1, URZ ;  /* 0x000000010a0aa890 */ /* 0x000fe4000fffe0ff */
[----:B------:R-:W-:-:S02]  /*0520*/  UISETP.GE.U32.AND UP1, UPT, UR11, UR29, UPT ;  /* 0x0000001d0b00728c */ /* 0x000fc4000bf26070 */
[----:B------:R-:W-:Y:S02]  /*0530*/  UISETP.GE.AND UP2, UPT, UR6, URZ, UPT ;  /* 0x000000ff0600728c */ /* 0x000fe4000bf46270 */
[----:B------:R-:W-:Y:S02]  /*0540*/  UIMAD UR21, UR13, UR7, UR21 ;  /* 0x000000070d1572a4 */ /* 0x000fe4000f8e0215 */
[----:B------:R-:W-:Y:S01]  /*0550*/  UIMAD UR7, UR12, UR23, UR9 ;  /* 0x000000170c0772a4 */ /* 0x000fe2000f8e0209 */
[----:B------:R-:W2:Y:S04]  /*0560*/  LDCU.64 UR22, c[0x0][0x3e8] ;  /* 0x00007d00ff1677ac */ /* 0x000ea80008000a00 */
[----:B------:R-:W-:Y:S02]  /*0570*/  @UP1 UIADD3 UR10, UPT, UPT, UR10, 0x1, URZ ;  /* 0x000000010a0a1890 */ /* 0x000fe4000fffe0ff */
[----:B------:R-:W-:Y:S01]  /*0580*/  UISETP.NE.AND UP1, UPT, UR28, URZ, UPT ;  /* 0x000000ff1c00728c */ /* 0x000fe2000bf25270 */
[----:B------:R-:W3:Y:S01]  /*0590*/  @UP0 LDCU UR25, c[0x0][0x384] ;  /* 0x00007080ff1907ac */ /* 0x000ee20008000800 */
[----:B------:R-:W-:-:S02]  /*05a0*/  @!UP2 UIADD3 UR10, UPT, UPT, -UR10, URZ, URZ ;  /* 0x000000ff0a0aa290 */ /* 0x000fc4000fffe1ff */
[----:B------:R-:W-:Y:S01]  /*05b0*/  UIADD3 UR9, UP2, UPT, UR15, UR8, URZ ;  /* 0x000000080f097290 */ /* 0x000fe2000ff5e0ff */
[----:B------:R-:W4:Y:S06]  /*05c0*/  LDCU.64 UR4, c[0x0][0x450] ;  /* 0x00008a00ff0477ac */ /* 0x000f2c0008000a00 */
[----:B------:R-:W-:Y:S02]  /*05d0*/  @!UP1 ULOP3.LUT UR10, URZ, UR28, URZ, 0x33, !UPT ;  /* 0x0000001cff0a9292 */ /* 0x000fe4000f8e33ff */
[----:B-1----:R-:W-:Y:S02]  /*05e0*/  ULEA UR8, UP1, UR9, UR26, 0x2 ;  /* 0x0000001a09087291 */ /* 0x002fe4000f8210ff */
[----:B------:R-:W-:Y:S01]  /*05f0*/  USHF.R.S32.HI UR6, URZ, 0x1f, UR10 ;  /* 0x0000001fff067899 */ /* 0x000fe2000801140a */
[----:B------:R-:W1:Y:S03]  /*0600*/  @UP0 LDCU UR26, c[0x0][0x38c] ;  /* 0x00007180ff1a07ac */ /* 0x000e660008000800 */
[----:B--2---:R-:W-:Y:S01]  /*0610*/  UIMAD UR6, UR6, UR22, URZ ;  /* 0x00000016060672a4 */ /* 0x004fe2000f8e02ff */
[----:B------:R-:W2:Y:S01]  /*0620*/  @UP0 LDCU.64 UR28, c[0x0][0x480] ;  /* 0x00009000ff1c07ac */ /* 0x000ea20008000a00 */
[----:B------:R-:W-:-:S02]  /*0630*/  UIADD3.X UR7, UPT, UPT, UR14, UR7, URZ, UP2, !UPT ;  /* 0x000000070e077290 */ /* 0x000fc400097fe4ff */
[----:B------:R-:W-:Y:S02]  /*0640*/  UIMAD.WIDE.U32 UR20, UR10, UR22, UR20 ;  /* 0x000000160a1472a5 */ /* 0x000fe4000f8e0014 */
[----:B------:R-:W-:Y:S02]  /*0650*/  UIMAD UR11, UR10, UR23, UR6 ;  /* 0x000000170a0b72a4 */ /* 0x000fe4000f8e0206 */
[----:B---3--:R-:W-:Y:S02]  /*0660*/  @UP0 UIMAD UR13, UR13, UR25, UR12 ;  /* 0x000000190d0d02a4 */ /* 0x008fe4000f8e020c */
[----:B------:R-:W-:Y:S02]  /*0670*/  ULEA.HI.X UR9, UR9, UR27, UR7, 0x2, UP1 ;  /* 0x0000001b09097291 */ /* 0x000fe400088f1407 */
[----:B------:R-:W-:Y:S02]  /*0680*/  UIADD3 UR15, UP1, UPT, UR15, UR20, URZ ;  /* 0x000000140f0f7290 */ /* 0x000fe4000ff3e0ff */
[----:B------:R-:W-:-:S02]  /*0690*/  UIADD3 UR11, UPT, UPT, UR21, UR11, URZ ;  /* 0x0000000b150b7290 */ /* 0x000fc4000fffe0ff */
[----:B------:R-:W-:Y:S02]  /*06a0*/  @UP0 UIMAD UR13, UR13, UR24, URZ ;  /* 0x000000180d0d02a4 */ /* 0x000fe4000f8e02ff */
[----:B----4-:R-:W-:Y:S02]  /*06b0*/  ULEA UR22, UP2, UR15, UR4, 0x2 ;  /* 0x000000040f167291 */ /* 0x010fe4000f8410ff */
[----:B------:R-:W-:Y:S02]  /*06c0*/  UIADD3.X UR23, UPT, UPT, UR14, UR11, URZ, UP1, !UPT ;  /* 0x0000000b0e177290 */ /* 0x000fe40008ffe4ff */
[----:B-1----:R-:W-:Y:S02]  /*06d0*/  @UP0 UIMAD UR13, UR13, UR26, URZ ;  /* 0x0000001a0d0d02a4 */ /* 0x002fe4000f8e02ff */
[----:B------:R-:W-:Y:S01]  /*06e0*/  ULEA.HI.X UR23, UR15, UR5, UR23, 0x2, UP2 ;  /* 0x000000050f177291 */ /* 0x000fe200090f1417 */
[----:B------:R-:W-:Y:S02]  /*06f0*/  UMOV UR4, URZ ;  /* 0x000000ff00047c82 */ /* 0x000fe40008000000 */
[----:B------:R-:W-:Y:S01]  /*0700*/  UMOV UR5, URZ ;  /* 0x000000ff00057c82 */ /* 0x000fe20008000000 */
[----:B--2---:R-:W-:-:S02]  /*0710*/  @UP0 UIMAD.WIDE UR4, UR13, 0x8, UR28 ;  /* 0x000000080d0408a5 */ /* 0x004fc4000f8e021c */
        /* <DEDUP_REMOVED lines=15> */
.L_x_716:
[----:B------:R-:W0:Y:S01]  /*0810*/  LDCU UR27, c[0x0][0x388] ;  /* 0x00007100ff1b77ac */ /* 0x000e220008000800 */
[----:B------:R-:W-:Y:S01]  /*0820*/  SHF.L.U32 R85, R79, 0x4, RZ ;  /* 0x000000044f557819 */ /* 0x000fe200000006ff */
[----:B------:R-:W-:Y:S01]  /*0830*/  HFMA2 R0, -RZ, RZ, 0, 0 ;  /* 0x00000000ff007431 */ /* 0x000fe200000001ff */
[----:B------:R-:W-:Y:S01]  /*0840*/  LOP3.LUT R26, R26, 0xfffffbff, RZ, 0xc0, !PT ;  /* 0xfffffbff1a1a7812 */ /* 0x000fe200078ec0ff */
[----:B------:R-:W-:Y:S01]  /*0850*/  USHF.L.U32 UR26, UR11, 0xb, URZ ;  /* 0x0000000b0b1a7899 */ /* 0x000fe200080006ff */
[----:B------:R-:W-:Y:S02]  /*0860*/  LOP3.LUT R24, R85, 0x3e00, RZ, 0xc0, !PT ;  /* 0x00003e0055187812 */ /* 0x000fe400078ec0ff */
[----:B------:R-:W-:Y:S02]  /*0870*/  CS2R R14, SRZ ;  /* 0x00000000000e7805 */ /* 0x000fe4000001ff00 */
[----:B------:R-:W-:Y:S01]  /*0880*/  MOV R2, UR16 ;  /* 0x0000001000027c02 */ /* 0x000fe20008000f00 */
[----:B------:R-:W-:Y:S01]  /*0890*/  UIADD3 UR26, UPT, UPT, UR26, -0x800, URZ ;  /* 0xfffff8001a1a7890 */ /* 0x000fe2000fffe0ff */
[----:B------:R-:W-:-:S02]  /*08a0*/  LOP3.LUT R78, R24, 0x1f, R79, 0xf8, !PT ;  /* 0x0000001f184e7812 */ /* 0x000fc400078ef84f */
[----:B------:R-:W-:Y:S02]  /*08b0*/  CS2R R8, SRZ ;  /* 0x0000000000087805 */ /* 0x000fe4000001ff00 */
[----:B------:R-:W-:Y:S02]  /*08c0*/  MOV R3, UR17 ;  /* 0x0000001100037c02 */ /* 0x000fe40008000f00 */
[----:B------:R-:W-:Y:S02]  /*08d0*/  CS2R R12, SRZ ;  /* 0x00000000000c7805 */ /* 0x000fe4000001ff00 */
[C---:B------:R-:W-:Y:S01]  /*08e0*/  LOP3.LUT R77, R78.reuse, 0x20, RZ, 0xfc, !PT ;  /* 0x000000204e4d7812 */ /* 0x040fe200078efcff */
[C---:B------:R-:W-:Y:S01]  /*08f0*/  IMAD.SHL.U32 R4, R78.reuse, 0x4, RZ ;  /* 0x000000044e047824 */ /* 0x040fe200078e00ff */
[C---:B------:R-:W-:Y:S01]  /*0900*/  LOP3.LUT R76, R78.reuse, 0x40, RZ, 0xfc, !PT ;  /* 0x000000404e4c7812 */ /* 0x040fe200078efcff */
[----:B------:R-:W-:Y:S01]  /*0910*/  IMAD.WIDE.U32 R6, R11, 0x4, R2 ;  /* 0x000000040b067825 */ /* 0x000fe200078e0002 */
[----:B------:R-:W-:Y:S01]  /*0920*/  LOP3.LUT R75, R78, 0x60, RZ, 0xfc, !PT ;  /* 0x000000604e4b7812 */ /* 0x000fe200078efcff */
[----:B0-----:R-:W-:Y:S01]  /*0930*/  UIADD3 UR8, UPT, UPT, -UR26, UR27, URZ ;  /* 0x0000001b1a087290 */ /* 0x001fe2000fffe1ff */
[----:B------:R-:W-:-:S02]  /*0940*/  IADD3 R2, P1, PT, R4, UR18, RZ ;  /* 0x0000001204027c10 */ /* 0x000fc4000ff3e0ff */
[----:B------:R-:W-:Y:S02]  /*0950*/  CS2R R16, SRZ ;  /* 0x0000000000107805 */ /* 0x000fe4000001ff00 */
[----:B------:R-:W-:Y:S02]  /*0960*/  LOP3.LUT R74, R78, 0x80, RZ, 0xfc, !PT ;  /* 0x000000804e4a7812 */ /* 0x000fe400078efcff */
[----:B------:R-:W-:Y:S02]  /*0970*/  CS2R R18, SRZ ;  /* 0x0000000000127805 */ /* 0x000fe4000001ff00 */
[----:B------:R-:W-:Y:S02]  /*0980*/  IADD3.X R3, PT, PT, RZ, UR19, RZ, P1, !PT ;  /* 0x00000013ff037c10 */ /* 0x000fe40008ffe4ff */
[----:B------:R-:W-:Y:S02]  /*0990*/  CS2R R20, SRZ ;  /* 0x0000000000147805 */ /* 0x000fe4000001ff00 */
[----:B------:R-:W-:-:S02]  /*09a0*/  ISETP.GE.AND P0, PT, R11, UR8, PT ;  /* 0x000000080b007c0c */ /* 0x000fc4000bf06270 */
[----:B------:R-:W-:Y:S02]  /*09b0*/  CS2R R10, SRZ ;  /* 0x00000000000a7805 */ /* 0x000fe4000001ff00 */
[----:B------:R-:W-:Y:S01]  /*09c0*/  ISETP.GE.AND P6, PT, R76, UR8, PT ;  /* 0x000000084c007c0c */ /* 0x000fe2000bfc6270 */
[----:B------:R-:W-:Y:S01]  /*09d0*/  BAR.SYNC.DEFER_BLOCKING 0x0 ;  /* 0x0000000000007b1d */ /* 0x000fe20000010000 */
[----:B------:R-:W-:Y:S02]  /*09e0*/  ISETP.GE.AND P5, PT, R75, UR8, PT ;  /* 0x000000084b007c0c */ /* 0x000fe4000bfa6270 */
[----:B------:R-:W-:Y:S02]  /*09f0*/  ISETP.GE.AND P4, PT, R74, UR8, PT ;  /* 0x000000084a007c0c */ /* 0x000fe4000bf86270 */
[C---:B------:R-:W-:Y:S02]  /*0a00*/  LOP3.LUT R73, R78.reuse, 0xa0, RZ, 0xfc, !PT ;  /* 0x000000a04e497812 */ /* 0x040fe400078efcff */
[----:B------:R-:W-:-:S02]  /*0a10*/  LOP3.LUT R72, R78, 0xc0, RZ, 0xfc, !PT ;  /* 0x000000c04e487812 */ /* 0x000fc400078efcff */
[----:B------:R-:W-:Y:S02]  /*0a20*/  ISETP.GE.AND P3, PT, R73, UR8, PT ;  /* 0x0000000849007c0c */ /* 0x000fe4000bf66270 */
[----:B------:R-:W-:Y:S02]  /*0a30*/  @P0 LOP3.LUT R26, R26, 0x400, RZ, 0xfc, !PT ;  /* 0x000004001a1a0812 */ /* 0x000fe400078efcff */
[----:B------:R-:W-:Y:S02]  /*0a40*/  ISETP.GE.AND P0, PT, R77, UR8, PT ;  /* 0x000000084d007c0c */ /* 0x000fe4000bf06270 */
[----:B------:R-:W-:Y:S02]  /*0a50*/  LOP3.LUT R26, R26, 0xfffffdff, RZ, 0xc0, !PT ;  /* 0xfffffdff1a1a7812 */ /* 0x000fe400078ec0ff */
[----:B------:R-:W-:Y:S02]  /*0a60*/  ISETP.GE.AND P2, PT, R72, UR8, PT ;  /* 0x0000000848007c0c */ /* 0x000fe4000bf46270 */
[----:B------:R-:W-:-:S02]  /*0a70*/  LOP3.LUT R71, R78, 0xe0, RZ, 0xfc, !PT ;  /* 0x000000e04e477812 */ /* 0x000fc400078efcff */
[C---:B------:R-:W-:Y:S02]  /*0a80*/  LOP3.LUT R70, R78.reuse, 0x100, RZ, 0xfc, !PT ;  /* 0x000001004e467812 */ /* 0x040fe400078efcff */
[C---:B------:R-:W-:Y:S01]  /*0a90*/  LOP3.LUT R69, R78.reuse, 0x120, RZ, 0xfc, !PT ;  /* 0x000001204e457812 */ /* 0x040fe200078efcff */
[----:B------:R-:W2:Y:S01]  /*0aa0*/  @!P6 LDG.E R9, desc[UR34][R6.64+0x100] ;  /* 0x000100220609e981 */ /* 0x000ea2000c1e1900 */
[----:B------:R-:W-:Y:S02]  /*0ab0*/  LOP3.LUT R68, R78, 0x140, RZ, 0xfc, !PT ;  /* 0x000001404e447812 */ /* 0x000fe400078efcff */
[----:B------:R-:W-:Y:S01]  /*0ac0*/  @P0 LOP3.LUT R26, R26, 0x200, RZ, 0xfc, !PT ;  /* 0x000002001a1a0812 */ /* 0x000fe200078efcff */
[----:B------:R-:W3:Y:S01]  /*0ad0*/  @!P5 LDG.E R10, desc[UR34][R6.64+0x180] ;  /* 0x00018022060ad981 */ /* 0x000ee2000c1e1900 */
[----:B------:R-:W-:Y:S02]  /*0ae0*/  IADD3 R4, P0, PT, R4, UR20, RZ ;  /* 0x0000001404047c10 */ /* 0x000fe4000ff1e0ff */
[----:B------:R-:W-:Y:S01]  /*0af0*/  LOP3.LUT R26, R26, 0xfffffeff, RZ, 0xc0, !PT ;  /* 0xfffffeff1a1a7812 */ /* 0x000fe200078ec0ff */
[----:B------:R-:W4:Y:S01]  /*0b00*/  @!P2 LDG.E R13, desc[UR34][R6.64+0x300] ;  /* 0x00030022060da981 */ /* 0x000f22000c1e1900 */
[----:B------:R-:W-:-:S02]  /*0b10*/  IADD3.X R5, PT, PT, RZ, UR21, RZ, P0, !PT ;  /* 0x00000015ff057c10 */ /* 0x000fc400087fe4ff */
[----:B------:R-:W-:Y:S01]  /*0b20*/  @P6 LOP3.LUT R26, R26, 0x100, RZ, 0xfc, !PT ;  /* 0x000001001a1a6812 */ /* 0x000fe200078efcff */
[----:B------:R-:W5:Y:S01]  /*0b30*/  @!P4 LDG.E R11, desc[UR34][R6.64+0x200] ;  /* 0x00020022060bc981 */ /* 0x000f62000c1e1900 */
[----:B------:R-:W-:Y:S02]  /*0b40*/  LOP3.LUT R67, R78, 0x160, RZ, 0xfc, !PT ;  /* 0x000001604e437812 */ /* 0x000fe400078efcff */
[C---:B------:R-:W-:Y:S01]  /*0b50*/  LOP3.LUT P1, RZ, R26.reuse, 0x200, RZ, 0xc0, !PT ;  /* 0x000002001aff7812 */ /* 0x040fe2000782c0ff */
[----:B------:R-:W4:Y:S01]  /*0b60*/  @!P3 LDG.E R12, desc[UR34][R6.64+0x280] ;  /* 0x00028022060cb981 */ /* 0x000f22000c1e1900 */
[----:B------:R-:W-:Y:S02]  /*0b70*/  LOP3.LUT R26, R26, 0xffffff7f, RZ, 0xc0, !PT ;  /* 0xffffff7f1a1a7812 */ /* 0x000fe400078ec0ff */
[----:B------:R-:W-:Y:S02]  /*0b80*/  LOP3.LUT R66, R78, 0x180, RZ, 0xfc, !PT ;  /* 0x000001804e427812 */ /* 0x000fe400078efcff */
[----:B------:R-:W-:-:S02]  /*0b90*/  @P5 LOP3.LUT R26, R26, 0x80, RZ, 0xfc, !PT ;  /* 0x000000801a1a5812 */ /* 0x000fc400078efcff */
[----:B------:R-:W-:Y:S02]  /*0ba0*/  LOP3.LUT R65, R78, 0x1a0, RZ, 0xfc, !PT ;  /* 0x000001a04e417812 */ /* 0x000fe400078efcff */
[C---:B------:R-:W-:Y:S02]  /*0bb0*/  LOP3.LUT P0, RZ, R26.reuse, 0x400, RZ, 0xc0, !PT ;  /* 0x000004001aff7812 */ /* 0x040fe4000780c0ff */
[----:B------:R-:W-:Y:S01]  /*0bc0*/  LOP3.LUT R26, R26, 0xffffffbf, RZ, 0xc0, !PT ;  /* 0xffffffbf1a1a7812 */ /* 0x000fe200078ec0ff */
[----:B------:R-:W2:Y:S01]  /*0bd0*/  @!P1 LDG.E R8, desc[UR34][R6.64+0x80] ;  /* 0x0000802206089981 */ /* 0x000ea2000c1e1900 */
[----:B------:R-:W-:Y:S02]  /*0be0*/  LOP3.LUT R64, R78, 0x1c0, RZ, 0xfc, !PT ;  /* 0x000001c04e407812 */ /* 0x000fe400078efcff */
[----:B------:R-:W-:Y:S02]  /*0bf0*/  @P4 LOP3.LUT R26, R26, 0x40, RZ, 0xfc, !PT ;  /* 0x000000401a1a4812 */ /* 0x000fe400078efcff */
[----:B------:R-:W-:-:S02]  /*0c00*/  LOP3.LUT R63, R78, 0x1e0, RZ, 0xfc, !PT ;  /* 0x000001e04e3f7812 */ /* 0x000fc400078efcff */
[----:B------:R-:W-:Y:S02]  /*0c10*/  LOP3.LUT R26, R26, 0xffffffdf, RZ, 0xc0, !PT ;  /* 0xffffffdf1a1a7812 */ /* 0x000fe400078ec0ff */
[----:B------:R-:W-:Y:S01]  /*0c20*/  MOV R22, RZ ;  /* 0x000000ff00167202 */ /* 0x000fe20000000f00 */
[----:B------:R-:W3:Y:S01]  /*0c30*/  @!P0 LDG.E R0, desc[UR34][R6.64] ;  /* 0x0000002206008981 */ /* 0x000ee2000c1e1900 */
[----:B------:R-:W-:Y:S02]  /*0c40*/  @P3 LOP3.LUT R26, R26, 0x20, RZ, 0xfc, !PT ;  /* 0x000000201a1a3812 */ /* 0x000fe400078efcff */
[----:B------:R-:W-:Y:S02]  /*0c50*/  ISETP.GE.AND P0, PT, R71, UR8, PT ;  /* 0x0000000847007c0c */ /* 0x000fe4000bf06270 */
[----:B------:R-:W-:-:S04]  /*0c60*/  LOP3.LUT R26, R26, 0xffffffef, RZ, 0xc0, !PT ;  /* 0xffffffef1a1a7812 */ /* 0x000fc800078ec0ff */
[----:B------:R-:W-:-:S04]  /*0c70*/  @P2 LOP3.LUT R26, R26, 0x10, RZ, 0xfc, !PT ;  /* 0x000000101a1a2812 */ /* 0x000fc800078efcff */
[----:B------:R-:W-:-:S03]  /*0c80*/  LOP3.LUT R26, R26, 0xfffffff7, RZ, 0xc0, !PT ;  /* 0xfffffff71a1a7812 */ /* 0x000fc600078ec0ff */
[----:B------:R-:W4:Y:S01]  /*0c90*/  @!P0 LDG.E R14, desc[UR34][R6.64+0x380] ;  /* 0x00038022060e8981 */ /* 0x000f22000c1e1900 */
[----:B------:R-:W-:Y:S02]  /*0ca0*/  @P0 LOP3.LUT R26, R26, 0x8, RZ, 0xfc, !PT ;  /* 0x000000081a1a0812 */ /* 0x000fe400078efcff */
[----:B------:R-:W-:Y:S02]  /*0cb0*/  ISETP.GE.AND P0, PT, R70, UR8, PT ;  /* 0x0000000846007c0c */ /* 0x000fe4000bf06270 */
[----:B------:R-:W-:Y:S02]  /*0cc0*/  LOP3.LUT R26, R26, 0xfffffffb, RZ, 0xc0, !PT ;  /* 0xfffffffb1a1a7812 */ /* 0x000fe400078ec0ff */
[----:B------:R-:W-:Y:S02]  /*0cd0*/  ISETP.GE.AND P6, PT, R69, UR8, PT ;  /* 0x0000000845007c0c */ /* 0x000fe4000bfc6270 */
[----:B------:R-:W-:Y:S02]  /*0ce0*/  ISETP.GE.AND P5, PT, R68, UR8, PT ;  /* 0x0000000844007c0c */ /* 0x000fe4000bfa6270 */
[----:B------:R-:W-:-:S02]  /*0cf0*/  ISETP.GE.AND P1, PT, R66, UR8, PT ;  /* 0x0000000842007c0c */ /* 0x000fc4000bf26270 */
[----:B------:R-:W-:-:S03]  /*0d00*/  ISETP.GE.AND P2, PT, R65, UR8, PT ;  /* 0x0000000841007c0c */ /* 0x000fc6000bf46270 */
[----:B------:R-:W-:Y:S01]  /*0d10*/  @P0 LOP3.LUT R26, R26, 0x4, RZ, 0xfc, !PT ;  /* 0x000000041a1a0812 */ /* 0x000fe200078efcff */
[----:B------:R-:W4:Y:S01]  /*0d20*/  @!P0 LDG.E R15, desc[UR34][R6.64+0x400] ;  /* 0x00040022060f8981 */ /* 0x000f22000c1e1900 */
[----:B------:R-:W-:Y:S02]  /*0d30*/  ISETP.GE.AND P0, PT, R67, UR8, PT ;  /* 0x0000000843007c0c */ /* 0x000fe4000bf06270 */
[----:B------:R-:W-:Y:S01]  /*0d40*/  ISETP.GE.AND P3, PT, R64, UR8, PT ;  /* 0x0000000840007c0c */ /* 0x000fe2000bf66270 */
[----:B------:R-:W4:Y:S01]  /*0d50*/  @!P6 LDG.E R16, desc[UR34][R6.64+0x480] ;  /* 0x000480220610e981 */ /* 0x000f22000c1e1900 */
[----:B------:R-:W-:-:S03]  /*0d60*/  ISETP.GE.AND P4, PT, R63, UR8, PT ;  /* 0x000000083f007c0c */ /* 0x000fc6000bf86270 */
[----:B------:R-:W4:Y:S04]  /*0d70*/  @!P5 LDG.E R17, desc[UR34][R6.64+0x500] ;  /* 0x000500220611d981 */ /* 0x000f28000c1e1900 */
[----:B------:R-:W4:Y:S04]  /*0d80*/  @!P1 LDG.E R19, desc[UR34][R6.64+0x600] ;  /* 0x0006002206139981 */ /* 0x000f28000c1e1900 */
[----:B------:R-:W4:Y:S04]  /*0d90*/  @!P0 LDG.E R18, desc[UR34][R6.64+0x580] ;  /* 0x0005802206128981 */ /* 0x000f28000c1e1900 */
[----:B------:R-:W4:Y:S04]  /*0da0*/  @!P2 LDG.E R20, desc[UR34][R6.64+0x680] ;  /* 0x000680220614a981 */ /* 0x000f28000c1e1900 */
[----:B------:R-:W4:Y:S04]  /*0db0*/  @!P3 LDG.E R21, desc[UR34][R6.64+0x700] ;  /* 0x000700220615b981 */ /* 0x000f28000c1e1900 */
[----:B------:R0:W4:Y:S01]  /*0dc0*/  @!P4 LDG.E R22, desc[UR34][R6.64+0x780] ;  /* 0x000780220616c981 */ /* 0x000122000c1e1900 */
[----:B------:R-:W1:Y:S01]  /*0dd0*/  S2R R34, SR_LANEID ;  /* 0x0000000000227919 */ /* 0x000e620000000000 */
[----:B------:R-:W0:Y:S01]  /*0de0*/  S2UR UR8, SR_CgaCtaId ;  /* 0x00000000000879c3 */ /* 0x000e220000008800 */
[----:B------:R-:W-:Y:S01]  /*0df0*/  UMOV UR24, 0x400 ;  /* 0x0000040000187882 */ /* 0x000fe20000000000 */
[----:B------:R-:W-:Y:S01]  /*0e00*/  LOP3.LUT R26, R26, 0xfffffffd, RZ, 0xc0, !PT ;  /* 0xfffffffd1a1a7812 */ /* 0x000fe200078ec0ff */
[----:B0-----:R-:W-:Y:S01]  /*0e10*/  ULEA UR24, UR8, UR24, 0x18 ;  /* 0x0000001808187291 */ /* 0x001fe2000f8ec0ff */
[----:B-1----:R-:W-:-:S04]  /*0e20*/  IADD3 R23, PT, PT, R24, R34, RZ ;  /* 0x0000002218177210 */ /* 0x002fc80007ffe0ff */
[CC--:B------:R-:W-:Y:S02]  /*0e30*/  LEA.HI.SX32 R24, R23.reuse, R23.reuse, 0x1b ;  /* 0x0000001717187211 */ /* 0x0c0fe400078fdaff */
[C---:B------:R-:W-:Y:S02]  /*0e40*/  IADD3 R6, PT, PT, R23.reuse, 0x60, RZ ;  /* 0x0000006017067810 */ /* 0x040fe40007ffe0ff */
[----:B------:R-:W-:Y:S02]  /*0e50*/  LEA R150, R24, UR24, 0x2 ;  /* 0x0000001818967c11 */ /* 0x000fe4000f8e10ff */
[C---:B------:R-:W-:Y:S02]  /*0e60*/  IADD3 R24, PT, PT, R23.reuse, 0x20, RZ ;  /* 0x0000002017187810 */ /* 0x040fe40007ffe0ff */
[----:B------:R-:W-:Y:S02]  /*0e70*/  IADD3 R28, PT, PT, R23, 0x40, RZ ;  /* 0x00000040171c7810 */ /* 0x000fe40007ffe0ff */
[----:B------:R-:W-:-:S02]  /*0e80*/  LEA.HI.SX32 R6, R6, R23, 0x1b ;  /* 0x0000001706067211 */ /* 0x000fc400078fdaff */
[C---:B------:R-:W-:Y:S02]  /*0e90*/  IADD3 R30, PT, PT, R23.reuse, 0x80, RZ ;  /* 0x00000080171e7810 */ /* 0x040fe40007ffe0ff */
[C---:B------:R-:W-:Y:S02]  /*0ea0*/  IADD3 R32, PT, PT, R23.reuse, 0xa0, RZ ;  /* 0x000000a017207810 */ /* 0x040fe40007ffe0ff */
[-C--:B------:R-:W-:Y:S02]  /*0eb0*/  LEA.HI.SX32 R24, R24, R23.reuse, 0x1b ;  /* 0x0000001718187211 */ /* 0x080fe400078fdaff */
[----:B------:R-:W-:Y:S02]  /*0ec0*/  LEA.HI.SX32 R28, R28, R23, 0x1b ;  /* 0x000000171c1c7211 */ /* 0x000fe400078fdaff */
[----:B------:R-:W-:Y:S02]  /*0ed0*/  LEA R147, R6, UR24, 0x2 ;  /* 0x0000001806937c11 */ /* 0x000fe4000f8e10ff */
[----:B------:R-:W-:-:S02]  /*0ee0*/  IADD3 R6, PT, PT, R23, 0xe0, RZ ;  /* 0x000000e017067810 */ /* 0x000fc40007ffe0ff */
[-C--:B------:R-:W-:Y:S02]  /*0ef0*/  LEA.HI.SX32 R30, R30, R23.reuse, 0x1b ;  /* 0x000000171e1e7211 */ /* 0x080fe400078fdaff */
[-C--:B------:R-:W-:Y:S02]  /*0f00*/  LEA.HI.SX32 R32, R32, R23.reuse, 0x1b ;  /* 0x0000001720207211 */ /* 0x080fe400078fdaff */
[----:B------:R-:W-:Y:S02]  /*0f10*/  LEA R149, R24, UR24, 0x2 ;  /* 0x0000001818957c11 */ /* 0x000fe4000f8e10ff */
[----:B------:R-:W-:Y:S02]  /*0f20*/  LEA R148, R28, UR24, 0x2 ;  /* 0x000000181c947c11 */ /* 0x000fe4000f8e10ff */
[----:B------:R-:W-:Y:S02]  /*0f30*/  LEA.HI.SX32 R6, R6, R23, 0x1b ;  /* 0x0000001706067211 */ /* 0x000fe400078fdaff */
[----:B------:R-:W-:-:S02]  /*0f40*/  LEA R146, R30, UR24, 0x2 ;  /* 0x000000181e927c11 */ /* 0x000fc4000f8e10ff */
[C---:B------:R-:W-:Y:S02]  /*0f50*/  IADD3 R24, PT, PT, R23.reuse, 0x100, RZ ;  /* 0x0000010017187810 */ /* 0x040fe40007ffe0ff */
[----:B------:R-:W-:Y:S02]  /*0f60*/  LEA R145, R32, UR24, 0x2 ;  /* 0x0000001820917c11 */ /* 0x000fe4000f8e10ff */
[C---:B------:R-:W-:Y:S02]  /*0f70*/  IADD3 R28, PT, PT, R23.reuse, 0x120, RZ ;  /* 0x00000120171c7810 */ /* 0x040fe40007ffe0ff */
[----:B------:R-:W-:Y:S02]  /*0f80*/  IADD3 R30, PT, PT, R23, 0x140, RZ ;  /* 0x00000140171e7810 */ /* 0x000fe40007ffe0ff */
[----:B------:R-:W-:Y:S02]  /*0f90*/  @P6 LOP3.LUT R26, R26, 0x2, RZ, 0xfc, !PT ;  /* 0x000000021a1a6812 */ /* 0x000fe400078efcff */
[----:B------:R-:W-:-:S02]  /*0fa0*/  LEA R143, R6, UR24, 0x2 ;  /* 0x00000018068f7c11 */ /* 0x000fc4000f8e10ff */
[-C--:B------:R-:W-:Y:S02]  /*0fb0*/  LEA.HI.SX32 R24, R24, R23.reuse, 0x1b ;  /* 0x0000001718187211 */ /* 0x080fe400078fdaff */
[----:B------:R-:W-:Y:S02]  /*0fc0*/  IADD3 R6, PT, PT, R23, 0x180, RZ ;  /* 0x0000018017067810 */ /* 0x000fe40007ffe0ff */
[-C--:B------:R-:W-:Y:S02]  /*0fd0*/  LEA.HI.SX32 R28, R28, R23.reuse, 0x1b ;  /* 0x000000171c1c7211 */ /* 0x080fe400078fdaff */
[----:B------:R-:W-:Y:S02]  /*0fe0*/  P2R R25, PR, RZ, 0x40 ;  /* 0x00000040ff197803 */ /* 0x000fe40000000000 */
[----:B------:R-:W-:Y:S02]  /*0ff0*/  LEA.HI.SX32 R30, R30, R23, 0x1b ;  /* 0x000000171e1e7211 */ /* 0x000fe400078fdaff */
[----:B------:R-:W-:-:S02]  /*1000*/  LOP3.LUT P6, RZ, R26, 0x4, RZ, 0xc0, !PT ;  /* 0x000000041aff7812 */ /* 0x000fc400078cc0ff */
[----:B------:R-:W-:Y:S02]  /*1010*/  LEA R142, R24, UR24, 0x2 ;  /* 0x00000018188e7c11 */ /* 0x000fe4000f8e10ff */
[----:B------:R-:W-:Y:S02]  /*1020*/  LEA.HI.SX32 R6, R6, R23, 0x1b ;  /* 0x0000001706067211 */ /* 0x000fe400078fdaff */
[----:B------:R-:W-:Y:S02]  /*1030*/  LEA R140, R28, UR24, 0x2 ;  /* 0x000000181c8c7c11 */ /* 0x000fe4000f8e10ff */
[----:B------:R-:W-:Y:S02]  /*1040*/  LEA R138, R30, UR24, 0x2 ;  /* 0x000000181e8a7c11 */ /* 0x000fe4000f8e10ff */
[----:B------:R-:W-:Y:S02]  /*1050*/  P2R R27, PR, RZ, 0x40 ;  /* 0x00000040ff1b7803 */ /* 0x000fe40000000000 */
[----:B------:R-:W-:-:S02]  /*1060*/  LOP3.LUT P6, RZ, R26, 0x8, RZ, 0xc0, !PT ;  /* 0x000000081aff7812 */ /* 0x000fc400078cc0ff */
        /* <DEDUP_REMOVED lines=15> */
[----:B------:R-:W-:Y:S01]  /*1160*/  HFMA2 R7, -RZ, RZ, 0, 0 ;  /* 0x00000000ff077431 */ /* 0x000fe200000001ff */
[----:B---3--:R0:W-:Y:S02]  /*1170*/  STS [R150], R0 ;  /* 0x0000000096007388 */ /* 0x0081e40000000800 */
[----:B0-----:R-:W-:-:S04]  /*1180*/  IADD3 R0, PT, PT, R23, 0xc0, RZ ;  /* 0x000000c017007810 */ /* 0x001fc80007ffe0ff */
[----:B------:R-:W-:Y:S01]  /*1190*/  LEA.HI.SX32 R0, R0, R23, 0x1b ;  /* 0x0000001700007211 */ /* 0x000fe200078fdaff */
[----:B--2---:R0:W-:Y:S03]  /*11a0*/  STS [R149+0x80], R8 ;  /* 0x0000800895007388 */ /* 0x0041e60000000800 */
[----:B------:R-:W-:Y:S01]  /*11b0*/  LEA R144, R0, UR24, 0x2 ;  /* 0x0000001800907c11 */ /* 0x000fe2000f8e10ff */
[C---:B------:R-:W-:Y:S01]  /*11c0*/  VIADD R0, R23.reuse, 0x160 ;  /* 0x0000016017007836 */ /* 0x040fe20000000000 */
[----:B------:R-:W-:Y:S04]  /*11d0*/  STS [R148+0x100], R9 ;  /* 0x0001000994007388 */ /* 0x000fe80000000800 */
[----:B------:R1:W-:Y:S01]  /*11e0*/  STS [R147+0x180], R10 ;  /* 0x0001800a93007388 */ /* 0x0003e20000000800 */
[----:B0-----:R-:W-:-:S03]  /*11f0*/  IADD3 R8, PT, PT, R23, 0x1a0, RZ ;  /* 0x000001a017087810 */ /* 0x001fc60007ffe0ff */
[----:B-----5:R-:W-:Y:S01]  /*1200*/  STS [R146+0x200], R11 ;  /* 0x0002000b92007388 */ /* 0x020fe20000000800 */
[----:B------:R-:W-:-:S03]  /*1210*/  LEA.HI.SX32 R0, R0, R23, 0x1b ;  /* 0x0000001700007211 */ /* 0x000fc600078fdaff */
[----:B----4-:R0:W-:Y:S01]  /*1220*/  STS [R145+0x280], R12 ;  /* 0x0002800c91007388 */ /* 0x0101e20000000800 */
[C---:B-1----:R-:W-:Y:S02]  /*1230*/  IADD3 R10, PT, PT, R23.reuse, 0x1c0, RZ ;  /* 0x000001c0170a7810 */ /* 0x042fe40007ffe0ff */
[-C--:B------:R-:W-:Y:S01]  /*1240*/  LEA.HI.SX32 R8, R8, R23.reuse, 0x1b ;  /* 0x0000001708087211 */ /* 0x080fe200078fdaff */
[----:B------:R-:W-:Y:S01]  /*1250*/  STS [R144+0x300], R13 ;  /* 0x0003000d90007388 */ /* 0x000fe20000000800 */
[-C--:B------:R-:W-:Y:S02]  /*1260*/  LEA.HI.SX32 R10, R10, R23.reuse, 0x1b ;  /* 0x000000170a0a7211 */ /* 0x080fe400078fdaff */
[----:B0-----:R-:W-:Y:S01]  /*1270*/  IADD3 R12, PT, PT, R23, 0x1e0, RZ ;  /* 0x000001e0170c7810 */ /* 0x001fe20007ffe0ff */
[----:B------:R0:W-:Y:S01]  /*1280*/  STS [R143+0x380], R14 ;  /* 0x0003800e8f007388 */ /* 0x0001e20000000800 */
[----:B------:R-:W-:Y:S02]  /*1290*/  LEA R136, R0, UR24, 0x2 ;  /* 0x0000001800887c11 */ /* 0x000fe4000f8e10ff */
[----:B------:R-:W-:Y:S01]  /*12a0*/  LEA.HI.SX32 R12, R12, R23, 0x1b ;  /* 0x000000170c0c7211 */ /* 0x000fe200078fdaff */
[----:B------:R-:W-:Y:S01]  /*12b0*/  STS [R142+0x400], R15 ;  /* 0x0004000f8e007388 */ /* 0x000fe20000000800 */
[----:B------:R-:W-:-:S02]  /*12c0*/  LEA R132, R8, UR24, 0x2 ;  /* 0x0000001808847c11 */ /* 0x000fc4000f8e10ff */
[----:B------:R-:W-:Y:S01]  /*12d0*/  LEA R130, R10, UR24, 0x2 ;  /* 0x000000180a827c11 */ /* 0x000fe2000f8e10ff */
[----:B------:R1:W-:Y:S01]  /*12e0*/  STS [R140+0x480], R16 ;  /* 0x000480108c007388 */ /* 0x0003e20000000800 */
[----:B------:R-:W-:Y:S01]  /*12f0*/  LEA R128, R12, UR24, 0x2 ;  /* 0x000000180c807c11 */ /* 0x000fe2000f8e10ff */
[----:B------:R-:W-:Y:S02]  /*1300*/  IMAD R23, R34, 0xf, R23 ;  /* 0x0000000f22177824 */ /* 0x000fe400078e0217 */
[----:B------:R-:W-:Y:S04]  /*1310*/  STS [R138+0x500], R17 ;  /* 0x000500118a007388 */ /* 0x000fe80000000800 */
[----:B------:R2:W-:Y:S01]  /*1320*/  STS [R136+0x580], R18 ;  /* 0x0005801288007388 */ /* 0x0005e20000000800 */
[----:B------:R-:W-:-:S03]  /*1330*/  VIADD R0, R23, 0x1 ;  /* 0x0000000117007836 */ /* 0x000fc60000000000 */
[----:B------:R-:W-:Y:S01]  /*1340*/  STS [R134+0x600], R19 ;  /* 0x0006001386007388 */ /* 0x000fe20000000800 */
[----:B------:R-:W-:-:S03]  /*1350*/  IADD3 R6, PT, PT, R23, 0x2, RZ ;  /* 0x0000000217067810 */ /* 0x000fc60007ffe0ff */
        /* <DEDUP_REMOVED lines=87> */
[----:B------:R-:W-:Y:S01]  /*18d0*/  CS2R R40, SRZ ;  /* 0x0000000000287805 */ /* 0x000fe2000001ff00 */
[----:B------:R-:W-:Y:S01]  /*18e0*/  HFMA2 R21, -RZ, RZ, 0, 0 ;  /* 0x00000000ff157431 */ /* 0x000fe200000001ff */
[----:B------:R-:W-:Y:S02]  /*18f0*/  CS2R R42, SRZ ;  /* 0x00000000002a7805 */ /* 0x000fe4000001ff00 */
[----:B------:R-:W-:Y:S01]  /*1900*/  CS2R R44, SRZ ;  /* 0x00000000002c7805 */ /* 0x000fe2000001ff00 */
[----:B------:R-:W-:Y:S01]  /*1910*/  IMAD.MOV.U32 R46, RZ, RZ, RZ ;  /* 0x000000ffff2e7224 */ /* 0x000fe200078e00ff */
        /* <DEDUP_REMOVED lines=31> */
[----:B------:R-:W-:Y:S02]  /*1b10*/  MOV R0, RZ ;  /* 0x000000ff00007202 */ /* 0x000fe40000000f00 */
[----:B0-----:R-:W-:Y:S01]  /*1b20*/  CS2R R2, SRZ ;  /* 0x0000000000027805 */ /* 0x001fe2000001ff00 */
[----:B------:R-:W-:Y:S02]  /*1b30*/  HFMA2 R6, -RZ, RZ, 0, 0 ;  /* 0x00000000ff067431 */ /* 0x000fe400000001ff */
[----:B------:R-:W-:Y:S01]  /*1b40*/  HFMA2 R8, -RZ, RZ, 0, 0 ;  /* 0x00000000ff087431 */ /* 0x000fe200000001ff */
[----:B--2---:R0:W-:Y:S04]  /*1b50*/  STS [R150], R7 ;  /* 0x0000000796007388 */ /* 0x0041e80000000800 */
[----:B---3--:R1:W-:Y:S04]  /*1b60*/  STS [R149+0x80], R9 ;  /* 0x0000800995007388 */ /* 0x0083e80000000800 */
[----:B----4-:R2:W-:Y:S04]  /*1b70*/  STS [R148+0x100], R11 ;  /* 0x0001000b94007388 */ /* 0x0105e80000000800 */
[----:B-----5:R3:W-:Y:S04]  /*1b80*/  STS [R147+0x180], R13 ;  /* 0x0001800d93007388 */ /* 0x0207e80000000800 */
        /* <DEDUP_REMOVED lines=29> */
[----:B------:R-:W-:Y:S06]  /*1d60*/  BAR.SYNC.DEFER_BLOCKING 0x0 ;  /* 0x0000000000007b1d */ /* 0x000fec0000010000 */
[----:B------:R-:W5:Y:S01]  /*1d70*/  @!P6 LDG.E R0, desc[UR34][R4.64] ;  /* 0x000000220400e981 */ /* 0x000f62000c1e1900 */
[----:B------:R-:W-:-:S13]  /*1d80*/  ISETP.NE.AND P6, PT, R20, RZ, PT ;  /* 0x000000ff1400720c */ /* 0x000fda0003fc5270 */
[----:B------:R-:W5:Y:S01]  /*1d90*/  @!P6 LDG.E R2, desc[UR34][R4.64+0x80] ;  /* 0x000080220402e981 */ /* 0x000f62000c1e1900 */
[----:B------:R-:W-:-:S13]  /*1da0*/  ISETP.NE.AND P6, PT, R22, RZ, PT ;  /* 0x000000ff1600720c */ /* 0x000fda0003fc5270 */
[----:B------:R-:W5:Y:S01]  /*1db0*/  @!P6 LDG.E R3, desc[UR34][R4.64+0x100] ;  /* 0x000100220403e981 */ /* 0x000f62000c1e1900 */
[----:B------:R-:W-:Y:S02]  /*1dc0*/  ISETP.NE.AND P6, PT, R23, RZ, PT ;  /* 0x000000ff1700720c */ /* 0x000fe40003fc5270 */
[----:B0-----:R-:W-:-:S11]  /*1dd0*/  MOV R7, RZ ;  /* 0x000000ff00077202 */ /* 0x001fd60000000f00 */
[----:B------:R-:W5:Y:S01]  /*1de0*/  @!P6 LDG.E R6, desc[UR34][R4.64+0x180] ;  /* 0x000180220406e981 */ /* 0x000f62000c1e1900 */
[----:B------:R-:W-:-:S13]  /*1df0*/  ISETP.NE.AND P6, PT, R24, RZ, PT ;  /* 0x000000ff1800720c */ /* 0x000fda0003fc5270 */
[----:B------:R-:W5:Y:S01]  /*1e00*/  @!P6 LDG.E R7, desc[UR34][R4.64+0x200] ;  /* 0x000200220407e981 */ /* 0x000f62000c1e1900 */
[----:B------:R-:W-:Y:S02]  /*1e10*/  ISETP.NE.AND P6, PT, R25, RZ, PT ;  /* 0x000000ff1900720c */ /* 0x000fe40003fc5270 */
[----:B-1----:R-:W-:-:S11]  /*1e20*/  MOV R9, RZ ;  /* 0x000000ff00097202 */ /* 0x002fd60000000f00 */
[----:B------:R-:W5:Y:S01]  /*1e30*/  @!P6 LDG.E R8, desc[UR34][R4.64+0x280] ;  /* 0x000280220408e981 */ /* 0x000f62000c1e1900 */
[----:B------:R-:W-:Y:S01]  /*1e40*/  ISETP.NE.AND P6, PT, R80, RZ, PT ;  /* 0x000000ff5000720c */ /* 0x000fe20003fc5270 */
[----:B------:R-:W-:-:S12]  /*1e50*/  HFMA2 R10, -RZ, RZ, 0, 0 ;  /* 0x00000000ff0a7431 */ /* 0x000fd800000001ff */
[----:B------:R-:W5:Y:S01]  /*1e60*/  @!P6 LDG.E R9, desc[UR34][R4.64+0x300] ;  /* 0x000300220409e981 */ /* 0x000f62000c1e1900 */
[----:B------:R-:W-:Y:S02]  /*1e70*/  ISETP.NE.AND P6, PT, R81, RZ, PT ;  /* 0x000000ff5100720c */ /* 0x000fe40003fc5270 */
[----:B--2---:R-:W-:-:S11]  /*1e80*/  MOV R11, RZ ;  /* 0x000000ff000b7202 */ /* 0x004fd60000000f00 */
[----:B------:R-:W2:Y:S01]  /*1e90*/  @!P6 LDG.E R10, desc[UR34][R4.64+0x380] ;  /* 0x00038022040ae981 */ /* 0x000ea2000c1e1900 */
[----:B------:R-:W-:Y:S01]  /*1ea0*/  ISETP.NE.AND P6, PT, R82, RZ, PT ;  /* 0x000000ff5200720c */ /* 0x000fe20003fc5270 */
[----:B------:R-:W-:Y:S01]  /*1eb0*/  HFMA2 R12, -RZ, RZ, 0, 0 ;  /* 0x00000000ff0c7431 */ /* 0x000fe200000001ff */
[----:B---3--:R-:W-:Y:S01]  /*1ec0*/  MOV R13, RZ ;  /* 0x000000ff000d7202 */ /* 0x008fe20000000f00 */
[----:B------:R-:W-:Y:S01]  /*1ed0*/  HFMA2 R14, -RZ, RZ, 0, 0 ;  /* 0x00000000ff0e7431 */ /* 0x000fe200000001ff */
[----:B----4-:R-:W-:Y:S01]  /*1ee0*/  MOV R15, RZ ;  /* 0x000000ff000f7202 */ /* 0x010fe20000000f00 */
[----:B------:R-:W-:Y:S01]  /*1ef0*/  HFMA2 R16, -RZ, RZ, 0, 0 ;  /* 0x00000000ff107431 */ /* 0x000fe200000001ff */
[----:B-----5:R-:W-:Y:S01]  /*1f00*/  MOV R17, RZ ;  /* 0x000000ff00117202 */ /* 0x020fe20000000f00 */
[----:B------:R-:W-:Y:S01]  /*1f10*/  HFMA2 R18, -RZ, RZ, 0, 0 ;  /* 0x00000000ff127431 */ /* 0x000fe200000001ff */
[----:B------:R-:W3:Y:S04]  /*1f20*/  @!P5 LDG.E R13, desc[UR34][R4.64+0x500] ;  /* 0x00050022040dd981 */ /* 0x000ee8000c1e1900 */
[----:B------:R-:W4:Y:S04]  /*1f30*/  @!P0 LDG.E R14, desc[UR34][R4.64+0x580] ;  /* 0x00058022040e8981 */ /* 0x000f28000c1e1900 */
[----:B------:R-:W5:Y:S01]  /*1f40*/  @!P6 LDG.E R11, desc[UR34][R4.64+0x400] ;  /* 0x00040022040be981 */ /* 0x000f62000c1e1900 */
[----:B------:R-:W-:-:S03]  /*1f50*/  ISETP.NE.AND P6, PT, R83, RZ, PT ;  /* 0x000000ff5300720c */ /* 0x000fc60003fc5270 */
[----:B------:R-:W4:Y:S04]  /*1f60*/  @!P1 LDG.E R15, desc[UR34][R4.64+0x600] ;  /* 0x00060022040f9981 */ /* 0x000f28000c1e1900 */
[----:B------:R-:W4:Y:S04]  /*1f70*/  @!P2 LDG.E R16, desc[UR34][R4.64+0x680] ;  /* 0x000680220410a981 */ /* 0x000f28000c1e1900 */
[----:B------:R-:W4:Y:S04]  /*1f80*/  @!P3 LDG.E R17, desc[UR34][R4.64+0x700] ;  /* 0x000700220411b981 */ /* 0x000f28000c1e1900 */
[----:B------:R-:W3:Y:S04]  /*1f90*/  @!P6 LDG.E R12, desc[UR34][R4.64+0x480] ;  /* 0x00048022040ce981 */ /* 0x000ee8000c1e1900 */
[----:B------:R-:W4:Y:S04]  /*1fa0*/  @!P4 LDG.E R18, desc[UR34][R4.64+0x780] ;  /* 0x000780220412c981 */ /* 0x000f28000c1e1900 */
        /* <DEDUP_REMOVED lines=28> */
[----:B------:R-:W-:-:S03]  /*2170*/  FADD.FTZ R46, R46, UR7 ;  /* 0x000000072e2e7e21 */ /* 0x000fc60008010000 */
[----:B------:R0:W-:Y:S04]  /*2180*/  STL [R1+0x4c], R154 ;  /* 0x00004c9a01007387 */ /* 0x0001e80000100800 */
[----:B------:R0:W-:Y:S04]  /*2190*/  STL [R1+0x48], R153 ;  /* 0x0000489901007387 */ /* 0x0001e80000100800 */
[----:B------:R0:W-:Y:S04]  /*21a0*/  STL [R1+0x44], R152 ;  /* 0x0000449801007387 */ /* 0x0001e80000100800 */
[----:B------:R0:W-:Y:S01]  /*21b0*/  STL [R1+0x40], R151 ;  /* 0x0000409701007387 */ /* 0x0001e20000100800 */
[----:B------:R-:W-:Y:S01]  /*21c0*/  FSETP.GTU.FTZ.AND P5, PT, R46, 20, PT ;  /* 0x41a000002e00780b */ /* 0x000fe20003fbc000 */
[----:B------:R-:W1:Y:S01]  /*21d0*/  S2UR UR25, SR_CTAID.X ;  /* 0x00000000001979c3 */ /* 0x000e620000002500 */
        /* <DEDUP_REMOVED lines=20> */
[----:B------:R0:W-:Y:S04]  /*2320*/  STS [R146+0x200], R7 ;  /* 0x0002000792007388 */ /* 0x0001e80000000800 */
[----:B------:R0:W-:Y:S04]  /*2330*/  STS [R145+0x280], R8 ;  /* 0x0002800891007388 */ /* 0x0001e80000000800 */
[----:B------:R0:W-:Y:S04]  /*2340*/  STS [R144+0x300], R9 ;  /* 0x0003000990007388 */ /* 0x0001e80000000800 */
[----:B--2---:R0:W-:Y:S04]  /*2350*/  STS [R143+0x380], R10 ;  /* 0x0003800a8f007388 */ /* 0x0041e80000000800 */
[----:B-----5:R0:W-:Y:S04]  /*2360*/  STS [R142+0x400], R11 ;  /* 0x0004000b8e007388 */ /* 0x0201e80000000800 */
[----:B---3--:R0:W-:Y:S04]  /*2370*/  STS [R140+0x480], R12 ;  /* 0x0004800c8c007388 */ /* 0x0081e80000000800 */
[----:B------:R0:W-:Y:S04]  /*2380*/  STS [R138+0x500], R13 ;  /* 0x0005000d8a007388 */ /* 0x0001e80000000800 */
[----:B----4-:R0:W-:Y:S04]  /*2390*/  STS [R136+0x580], R14 ;  /* 0x0005800e88007388 */ /* 0x0101e80000000800 */
[----:B------:R0:W-:Y:S04]  /*23a0*/  STS [R134+0x600], R15 ;  /* 0x0006000f86007388 */ /* 0x0001e80000000800 */
[----:B------:R0:W-:Y:S04]  /*23b0*/  STS [R132+0x680], R16 ;  /* 0x0006801084007388 */ /* 0x0001e80000000800 */
[----:B------:R0:W-:Y:S04]  /*23c0*/  STS [R130+0x700], R17 ;  /* 0x0007001182007388 */ /* 0x0001e80000000800 */
[----:B------:R0:W-:Y:S01]  /*23d0*/  STS [R128+0x780], R18 ;  /* 0x0007801280007388 */ /* 0x0001e20000000800 */
[----:B------:R-:W-:Y:S01]  /*23e0*/  NOP ;  /* 0x0000000000007918 */ /* 0x000fe20000000000 */
[----:B-1----:R-:W-:Y:S05]  /*23f0*/  @P5 BRA `(.L_x_638) ;  /* 0x0000000000785947 */ /* 0x002fea0003800000 */
[----:B------:R-:W-:Y:S01]  /*2400*/  FMUL.FTZ R46, R46, 1.4426950216293334961 ;  /* 0x3fb8aa3b2e2e7820 */ /* 0x000fe20000410000 */
[----:B------:R-:W-:Y:S02]  /*2410*/  MOV R4, 0x3e800000 ;  /* 0x3e80000000047802 */ /* 0x000fe40000000f00 */
[----:B------:R-:W-:Y:S01]  /*2420*/  MOV R5, 0x3d39bf78 ;  /* 0x3d39bf7800057802 */ /* 0x000fe20000000f00 */
[----:B0-----:R-:W0:Y:S02]  /*2430*/  MUFU.EX2 R7, R46 ;  /* 0x0000002e00077308 */ /* 0x001e240000000800 */
        /* <DEDUP_REMOVED lines=26> */
.L_x_638:
[----:B------:R-:W-:Y:S05]  /*25e0*/  BSYNC.RECONVERGENT B0 ;  /* 0x0000000000007941 */ /* 0x000fea0003800200 */
.L_x_637:
[----:B------:R-:W-:Y:S01]  /*25f0*/  FSETP.GTU.FTZ.AND P5, PT, R45, 20, PT ;  /* 0x41a000002d00780b */ /* 0x000fe20003fbc000 */
[----:B------:R-:W-:-:S12]  /*2600*/  BSSY.RECONVERGENT B0, `(.L_x_639) ;  /* 0x0000020000007945 */ /* 0x000fd80003800200 */
[----:B------:R-:W-:Y:S05]  /*2610*/  @P5 BRA `(.L_x_640) ;  /* 0x0000000000785947 */ /* 0x000fea0003800000 */
[----:B------:R-:W-:Y:S01]  /*2620*/  FMUL.FTZ R45, R45, 1.4426950216293334961 ;  /* 0x3fb8aa3b2d2d7820 */ /* 0x000fe20000410000 */
[----:B------:R-:W-:Y:S01]  /*2630*/  MOV R4, 0x3e800000 ;  /* 0x3e80000000047802 */ /* 0x000fe20000000f00 */
[----:B0-----:R-:W-:Y:S02]  /*2640*/  HFMA2 R7, -RZ, RZ, 1.3056640625, -1.8671875 ;  /* 0x3d39bf78ff077431 */ /* 0x001fe400000001ff */
        /* <DEDUP_REMOVED lines=27> */
.L_x_640:
[----:B------:R-:W-:Y:S05]  /*2800*/  BSYNC.RECONVERGENT B0 ;  /* 0x0000000000007941 */ /* 0x000fea0003800200 */
.L_x_639:
        /* <DEDUP_REMOVED lines=33> */
.L_x_642:
[----:B------:R-:W-:Y:S05]  /*2a20*/  BSYNC.RECONVERGENT B0 ;  /* 0x0000000000007941 */ /* 0x000fea0003800200 */
.L_x_641:
        /* <DEDUP_REMOVED lines=33> */
.L_x_644:
[----:B------:R-:W-:Y:S05]  /*2c40*/  BSYNC.RECONVERGENT B0 ;  /* 0x0000000000007941 */ /* 0x000fea0003800200 */
.L_x_643:
        /* <DEDUP_REMOVED lines=33> */
.L_x_646:
[----:B------:R-:W-:Y:S05]  /*2e60*/  BSYNC.RECONVERGENT B0 ;  /* 0x0000000000007941 */ /* 0x000fea0003800200 */
.L_x_645:
        /* <DEDUP_REMOVED lines=33> */
.L_x_648:
[----:B------:R-:W-:Y:S05]  /*3080*/  BSYNC.RECONVERGENT B0 ;  /* 0x0000000000007941 */ /* 0x000fea0003800200 */
.L_x_647:
        /* <DEDUP_REMOVED lines=33> */
.L_x_650:
[----:B------:R-:W-:Y:S05]  /*32a0*/  BSYNC.RECONVERGENT B0 ;  /* 0x0000000000007941 */ /* 0x000fea0003800200 */
.L_x_649:
        /* <DEDUP_REMOVED lines=33> */
.L_x_652:
[----:B------:R-:W-:Y:S05]  /*34c0*/  BSYNC.RECONVERGENT B0 ;  /* 0x0000000000007941 */ /* 0x000fea0003800200 */
.L_x_651:
        /* <DEDUP_REMOVED lines=33> */
.L_x_654:
[----:B------:R-:W-:Y:S05]  /*36e0*/  BSYNC.RECONVERGENT B0 ;  /* 0x0000000000007941 */ /* 0x000fea0003800200 */
.L_x_653:
        /* <DEDUP_REMOVED lines=33> */
.L_x_656:
[----:B------:R-:W-:Y:S05]  /*3900*/  BSYNC.RECONVERGENT B0 ;  /* 0x0000000000007941 */ /* 0x000fea0003800200 */
.L_x_655:
        /* <DEDUP_REMOVED lines=33> */
.L_x_658:
[----:B------:R-:W-:Y:S05]  /*3b20*/  BSYNC.RECONVERGENT B0 ;  /* 0x0000000000007941 */ /* 0x000fea0003800200 */
.L_x_657:
        /* <DEDUP_REMOVED lines=33> */
.L_x_660:
[----:B------:R-:W-:Y:S05]  /*3d40*/  BSYNC.RECONVERGENT B0 ;  /* 0x0000000000007941 */ /* 0x000fea0003800200 */
.L_x_659:
        /* <DEDUP_REMOVED lines=33> */
.L_x_662:
[----:B------:R-:W-:Y:S05]  /*3f60*/  BSYNC.RECONVERGENT B0 ;  /* 0x0000000000007941 */ /* 0x000fea0003800200 */
.L_x_661:
        /* <DEDUP_REMOVED lines=33> */
.L_x_664:
[----:B------:R-:W-:Y:S05]  /*4180*/  BSYNC.RECONVERGENT B0 ;  /* 0x0000000000007941 */ /* 0x000fea0003800200 */
.L_x_663:
        /* <DEDUP_REMOVED lines=33> */
.L_x_666:
[----:B------:R-:W-:Y:S05]  /*43a0*/  BSYNC.RECONVERGENT B0 ;  /* 0x0000000000007941 */ /* 0x000fea0003800200 */
.L_x_665:
        /* <DEDUP_REMOVED lines=33> */
.L_x_668:
[----:B------:R-:W-:Y:S05]  /*45c0*/  BSYNC.RECONVERGENT B0 ;  /* 0x0000000000007941 */ /* 0x000fea0003800200 */
.L_x_667:
[----:B------:R-:W1:Y:S01]  /*45d0*/  LDCU.128 UR12, c[0x0][0x410] ;  /* 0x00008200ff0c77ac */ /* 0x000e620008000c00 */
[----:B------:R-:W2:Y:S01]  /*45e0*/  S2UR UR28, SR_CTAID.Y ;  /* 0x00000000001c79c3 */ /* 0x000ea20000002600 */
[----:B------:R-:W-:Y:S01]  /*45f0*/  P2R R89, PR, RZ, 0x1 ;  /* 0x00000001ff597803 */ /* 0x000fe20000000000 */
[----:B------:R-:W-:Y:S01]  /*4600*/  LDS R25, [R165+0x4] ;  /* 0x00000400a5197984 */ /* 0x000fe20000000800 */
[----:B------:R-:W-:Y:S01]  /*4610*/  UMOV UR8, UR26 ;  /* 0x0000001a00087c82 */ /* 0x000fe20008000000 */
[----:B------:R-:W-:Y:S01]  /*4620*/  UMOV UR9, URZ ;  /* 0x000000ff00097c82 */ /* 0x000fe20008000000 */
[----:B------:R-:W-:Y:S01]  /*4630*/  LOP3.LUT P0, RZ, R26, 0x40, RZ, 0xc0, !PT ;  /* 0x000000401aff7812 */ /* 0x000fe2000780c0ff */
[----:B------:R-:W-:Y:S01]  /*4640*/  LDS R24, [R164+0x8] ;  /* 0x00000800a4187984 */ /* 0x000fe20000000800 */
[----:B0-----:R-:W-:Y:S02]  /*4650*/  CS2R R6, SRZ ;  /* 0x0000000000067805 */ /* 0x001fe4000001ff00 */
[----:B------:R-:W-:-:S02]  /*4660*/  CS2R R8, SRZ ;  /* 0x0000000000087805 */ /* 0x000fc4000001ff00 */
[----:B------:R-:W-:Y:S01]  /*4670*/  P2R R87, PR, RZ, 0x1 ;  /* 0x00000001ff577803 */ /* 0x000fe20000000000 */
[----:B------:R-:W-:Y:S01]  /*4680*/  LDS R23, [R163+0xc] ;  /* 0x00000c00a3177984 */ /* 0x000fe20000000800 */
[C---:B------:R-:W-:Y:S01]  /*4690*/  LOP3.LUT P0, RZ, R26.reuse, 0x80, RZ, 0xc0, !PT ;  /* 0x000000801aff7812 */ /* 0x040fe2000780c0ff */
[----:B------:R-:W-:Y:S01]  /*46a0*/  HFMA2 R10, -RZ, RZ, 0, 0 ;  /* 0x00000000ff0a7431 */ /* 0x000fe200000001ff */
[----:B------:R-:W-:Y:S01]  /*46b0*/  P2R R90, PR, RZ, 0x2 ;  /* 0x00000002ff5a7803 */ /* 0x000fe20000000000 */
[----:B------:R-:W-:Y:S01]  /*46c0*/  LDS R22, [R162+0x10] ;  /* 0x00001000a2167984 */ /* 0x000fe20000000800 */
[----:B------:R-:W-:Y:S02]  /*46d0*/  P2R R84, PR, RZ, 0x1 ;  /* 0x00000001ff547803 */ /* 0x000fe40000000000 */
[----:B------:R-:W-:Y:S01]  /*46e0*/  CS2R R40, SRZ ;  /* 0x0000000000287805 */ /* 0x000fe2000001ff00 */
[----:B-1----:R-:W-:Y:S01]  /*46f0*/  UIMAD.WIDE.U32 UR30, UR25, UR12, UR8 ;  /* 0x0000000c191e72a5 */ /* 0x002fe2000f8e0008 */
[----:B------:R-:W-:Y:S01]  /*4700*/  LDS R21, [R161+0x14] ;  /* 0x00001400a1157984 */ /* 0x000fe20000000800 */
[----:B------:R-:W-:Y:S01]  /*4710*/  UIMAD UR13, UR25, UR13, URZ ;  /* 0x0000000d190d72a4 */ /* 0x000fe2000f8e02ff */
[C---:B------:R-:W-:Y:S01]  /*4720*/  LOP3.LUT P0, RZ, R26.reuse, 0x100, RZ, 0xc0, !PT ;  /* 0x000001001aff7812 */ /* 0x040fe2000780c0ff */
[----:B------:R-:W-:Y:S01]  /*4730*/  HFMA2 R42, -RZ, RZ, 0, 0 ;  /* 0x00000000ff2a7431 */ /* 0x000fe200000001ff */
[----:B------:R-:W-:Y:S01]  /*4740*/  LDS R20, [R160+0x18] ;  /* 0x00001800a0147984 */ /* 0x000fe20000000800 */
[----:B------:R-:W-:Y:S01]  /*4750*/  UIADD3 UR13, UPT, UPT, UR31, UR13, URZ ;  /* 0x0000000d1f0d7290 */ /* 0x000fe2000fffe0ff */
[----:B------:R-:W-:Y:S01]  /*4760*/  P2R R81, PR, RZ, 0x1 ;  /* 0x00000001ff517803 */ /* 0x000fe20000000000 */
[----:B------:R-:W-:Y:S01]  /*4770*/  UMOV UR12, UR30 ;  /* 0x0000001e000c7c82 */ /* 0x000fe20008000000 */
[----:B------:R-:W-:Y:S01]  /*4780*/  LDS R19, [R159+0x1c] ;  /* 0x00001c009f137984 */ /* 0x000fe20000000800 */
[----:B--2---:R-:W-:Y:S01]  /*4790*/  UIMAD.WIDE.U32 UR12, UR28, UR14, UR12 ;  /* 0x0000000e1c0c72a5 */ /* 0x004fe2000f8e000c */
[----:B------:R-:W-:-:S02]  /*47a0*/  LOP3.LUT P0, RZ, R26, 0x200, RZ, 0xc0, !PT ;  /* 0x000002001aff7812 */ /* 0x000fc4000780c0ff */
[----:B------:R-:W-:Y:S01]  /*47b0*/  CS2R R82, SRZ ;  /* 0x0000000000527805 */ /* 0x000fe2000001ff00 */
[----:B------:R-:W-:Y:S01]  /*47c0*/  LDS R18, [R158+0x20] ;  /* 0x000020009e127984 */ /* 0x000fe20000000800 */
[----:B------:R-:W-:Y:S01]  /*47d0*/  UIMAD UR15, UR28, UR15, UR13 ;  /* 0x0000000f1c0f72a4 */ /* 0x000fe2000f8e020d */
[----:B------:R-:W-:Y:S01]  /*47e0*/  P2R R43, PR, RZ, 0x1 ;  /* 0x00000001ff2b7803 */ /* 0x000fe20000000000 */
[----:B------:R-:W-:Y:S01]  /*47f0*/  HFMA2 R86, -RZ, RZ, 0, 0 ;  /* 0x00000000ff567431 */ /* 0x000fe200000001ff */
[----:B------:R-:W-:Y:S01]  /*4800*/  IADD3 R3, P5, PT, R78, UR12, RZ ;  /* 0x0000000c4e037c10 */ /* 0x000fe2000ffbe0ff */
[----:B------:R-:W-:Y:S01]  /*4810*/  LDS R17, [R157+0x24] ;  /* 0x000024009d117984 */ /* 0x000fe20000000800 */
[C---:B------:R-:W-:Y:S01]  /*4820*/  LOP3.LUT P0, RZ, R26.reuse, 0x400, RZ, 0xc0, !PT ;  /* 0x000004001aff7812 */ /* 0x040fe2000780c0ff */
[----:B------:R-:W-:Y:S01]  /*4830*/  HFMA2 R91, -RZ, RZ, 0, 0 ;  /* 0x00000000ff5b7431 */ /* 0x000fe200000001ff */
[----:B------:R-:W-:Y:S01]  /*4840*/  IADD3.X R4, PT, PT, RZ, UR15, RZ, P5, !PT ;  /* 0x0000000fff047c10 */ /* 0x000fe2000affe4ff */
[----:B------:R-:W-:Y:S01]  /*4850*/  LDS R16, [R156+0x28] ;  /* 0x000028009c107984 */ /* 0x000fe20000000800 */
[----:B------:R-:W-:-:S02]  /*4860*/  LOP3.LUT P1, RZ, R26, 0x20, RZ, 0xc0, !PT ;  /* 0x000000201aff7812 */ /* 0x000fc4000782c0ff */
[----:B------:R-:W0:Y:S01]  /*4870*/  LDCU.128 UR12, c[0x0][0x420] ;  /* 0x00008400ff0c77ac */ /* 0x000e220008000c00 */
[----:B------:R-:W-:Y:S01]  /*4880*/  LDS R14, [R155+0x2c] ;  /* 0x00002c009b0e7984 */ /* 0x000fe20000000800 */
[----:B------:R-:W-:Y:S02]  /*4890*/  P2R R93, PR, RZ, 0x4 ;  /* 0x00000004ff5d7803 */ /* 0x000fe40000000000 */
        /* <DEDUP_REMOVED lines=8> */
[----:B------:R-:W-:Y:S02]  /*4920*/  MOV R15, RZ ;  /* 0x000000ff000f7202 */ /* 0x000fe40000000f00 */
[----:B------:R-:W-:Y:S01]  /*4930*/  LOP3.LUT P6, RZ, R26, 0x1, RZ, 0xc0, !PT ;  /* 0x000000011aff7812 */ /* 0x000fe200078cc0ff */
[----:B------:R-:W-:Y:S01]  /*4940*/  LDS R11, [R151+0x3c] ;  /* 0x00003c00970b7984 */ /* 0x000fe20000000800 */
[----:B0-----:R-:W-:Y:S01]  /*4950*/  UIMAD.WIDE.U32 UR30, UR25, UR12, UR8 ;  /* 0x0000000c191e72a5 */ /* 0x001fe2000f8e0008 */
[----:B------:R-:W-:Y:S02]  /*4960*/  MOV R80, RZ ;  /* 0x000000ff00507202 */ /* 0x000fe40000000f00 */
[----:B------:R-:W-:Y:S01]  /*4970*/  MOV R88, RZ ;  /* 0x000000ff00587202 */ /* 0x000fe20000000f00 */
[----:B------:R-:W-:Y:S01]  /*4980*/  UIMAD UR13, UR25, UR13, UR31 ;  /* 0x0000000d190d72a4 */ /* 0x000fe2000f8e021f */
[----:B------:R-:W-:-:S02]  /*4990*/  MOV R92, RZ ;  /* 0x000000ff005c7202 */ /* 0x000fc40000000f00 */
[----:B------:R-:W-:Y:S02]  /*49a0*/  UMOV UR12, UR30 ;  /* 0x0000001e000c7c82 */ /* 0x000fe40008000000 */
[----:B------:R-:W-:Y:S02]  /*49b0*/  UIMAD.WIDE.U32 UR12, UR28, UR14, UR12 ;  /* 0x0000000e1c0c72a5 */ /* 0x000fe4000f8e000c */
[----:B------:R-:W0:Y:S02]  /*49c0*/  LDCU.64 UR30, c[0x0][0x490] ;  /* 0x00009200ff1e77ac */ /* 0x000e240008000a00 */
[----:B------:R-:W-:Y:S02]  /*49d0*/  UIMAD UR15, UR28, UR15, UR13 ;  /* 0x0000000f1c0f72a4 */ /* 0x000fe4000f8e020d */
[----:B------:R-:W-:-:S05]  /*49e0*/  IADD3 R0, P5, PT, R78, UR12, RZ ;  /* 0x0000000c4e007c10 */ /* 0x000fca000ffbe0ff */
[----:B------:R-:W1:Y:S01]  /*49f0*/  LDCU.64 UR12, c[0x0][0x488] ;  /* 0x00009100ff0c77ac */ /* 0x000e620008000a00 */
[----:B------:R-:W-:-:S03]  /*4a00*/  IADD3.X R5, PT, PT, RZ, UR15, RZ, P5, !PT ;  /* 0x0000000fff057c10 */ /* 0x000fc6000affe4ff */
[----:B------:R-:W2:Y:S01]  /*4a10*/  LDCU.64 UR14, c[0x0][0x510] ;  /* 0x0000a200ff0e77ac */ /* 0x000ea20008000a00 */
[----:B-1----:R-:W-:-:S04]  /*4a20*/  LEA R2, P5, R3, UR12, 0x2 ;  /* 0x0000000c03027c11 */ /* 0x002fc8000f8a10ff */
[----:B------:R-:W-:Y:S01]  /*4a30*/  LEA.HI.X R3, R3, UR13, R4, 0x2, P5 ;  /* 0x0000000d03037c11 */ /* 0x000fe2000a8f1404 */
[----:B------:R-:W1:Y:S02]  /*4a40*/  LDCU.64 UR12, c[0x0][0x478] ;  /* 0x00008f00ff0c77ac */ /* 0x000e640008000a00 */
[----:B-1----:R-:W-:-:S04]  /*4a50*/  LEA R4, P5, R0, UR12, 0x2 ;  /* 0x0000000c00047c11 */ /* 0x002fc8000f8a10ff */
[----:B------:R-:W-:Y:S01]  /*4a60*/  LEA.HI.X R5, R0, UR13, R5, 0x2, P5 ;  /* 0x0000000d00057c11 */ /* 0x000fe2000a8f1405 */
[----:B------:R-:W1:Y:S01]  /*4a70*/  LDCU.64 UR12, c[0x0][0x508] ;  /* 0x0000a100ff0c77ac */ /* 0x000e620008000a00 */
[----:B------:R-:W-:Y:S01]  /*4a80*/  LDS R0, [R109] ;  /* 0x000000006d007984 */ /* 0x000fe20000000800 */
[----:B------:R-:W-:Y:S01]  /*4a90*/  BAR.SYNC.DEFER_BLOCKING 0x0 ;  /* 0x0000000000007b1d */ /* 0x000fe20000010000 */
[----:B------:R-:W-:-:S05]  /*4aa0*/  LOP3.LUT P5, RZ, R26, 0x2, RZ, 0xc0, !PT ;  /* 0x000000021aff7812 */ /* 0x000fca00078ac0ff */
[----:B------:R-:W3:Y:S01]  /*4ab0*/  @!P0 LDG.E R6, desc[UR34][R2.64] ;  /* 0x0000002202068981 */ /* 0x000ee2000c1e1900 */
[----:B------:R-:W-:-:S03]  /*4ac0*/  ISETP.NE.AND P0, PT, R43, RZ, PT ;  /* 0x000000ff2b00720c */ /* 0x000fc60003f05270 */
[----:B------:R-:W4:Y:S04]  /*4ad0*/  @!P1 LDG.E R15, desc[UR34][R2.64+0x280] ;  /* 0x00028022020f9981 */ /* 0x000f28000c1e1900 */
[----:B------:R-:W5:Y:S04]  /*4ae0*/  @!P2 LDG.E R40, desc[UR34][R2.64+0x300] ;  /* 0x000300220228a981 */ /* 0x000f68000c1e1900 */
[----:B------:R-:W2:Y:S04]  /*4af0*/  @!P3 LDG.E R41, desc[UR34][R2.64+0x380] ;  /* 0x000380220229b981 */ /* 0x000ea8000c1e1900 */
[----:B------:R-:W4:Y:S01]  /*4b00*/  @!P0 LDG.E R7, desc[UR34][R2.64+0x80] ;  /* 0x0000802202078981 */ /* 0x000f22000c1e1900 */
[----:B------:R-:W-:-:S03]  /*4b10*/  ISETP.NE.AND P0, PT, R81, RZ, PT ;  /* 0x000000ff5100720c */ /* 0x000fc60003f05270 */
[----:B------:R-:W2:Y:S04]  /*4b20*/  @!P4 LDG.E R42, desc[UR34][R2.64+0x400] ;  /* 0x00040022022ac981 */ /* 0x000ea8000c1e1900 */
[----:B------:R-:W2:Y:S04]  /*4b30*/  @!P5 LDG.E R80, desc[UR34][R2.64+0x480] ;  /* 0x000480220250d981 */ /* 0x000ea8000c1e1900 */
[----:B------:R-:W2:Y:S04]  /*4b40*/  @!P6 LDG.E R82, desc[UR34][R2.64+0x500] ;  /* 0x000500220252e981 */ /* 0x000ea8000c1e1900 */
[----:B------:R-:W5:Y:S01]  /*4b50*/  @!P0 LDG.E R8, desc[UR34][R2.64+0x100] ;  /* 0x0001002202088981 */ /* 0x000f62000c1e1900 */
[----:B------:R-:W-:-:S13]  /*4b60*/  ISETP.NE.AND P0, PT, R84, RZ, PT ;  /* 0x000000ff5400720c */ /* 0x000fda0003f05270 */
[----:B------:R-:W2:Y:S01]  /*4b70*/  @!P0 LDG.E R9, desc[UR34][R2.64+0x180] ;  /* 0x0001802202098981 */ /* 0x000ea2000c1e1900 */
[----:B------:R-:W-:Y:S02]  /*4b80*/  ISETP.NE.AND P0, PT, R87, RZ, PT ;  /* 0x000000ff5700720c */ /* 0x000fe40003f05270 */
[----:B------:R-:W-:Y:S02]  /*4b90*/  ISETP.NE.AND P1, PT, R90, RZ, PT ;  /* 0x000000ff5a00720c */ /* 0x000fe40003f25270 */
[----:B------:R-:W-:Y:S02]  /*4ba0*/  ISETP.NE.AND P2, PT, R93, RZ, PT ;  /* 0x000000ff5d00720c */ /* 0x000fe40003f45270 */
[----:B------:R-:W-:Y:S02]  /*4bb0*/  ISETP.NE.AND P3, PT, R94, RZ, PT ;  /* 0x000000ff5e00720c */ /* 0x000fe40003f65270 */
[----:B------:R-:W-:-:S05]  /*4bc0*/  ISETP.NE.AND P4, PT, R96, RZ, PT ;  /* 0x000000ff6000720c */ /* 0x000fca0003f85270 */
[----:B------:R-:W2:Y:S01]  /*4bd0*/  @!P0 LDG.E R10, desc[UR34][R2.64+0x200] ;  /* 0x00020022020a8981 */ /* 0x000ea2000c1e1900 */
[----:B------:R-:W-:-:S03]  /*4be0*/  ISETP.NE.AND P0, PT, R89, RZ, PT ;  /* 0x000000ff5900720c */ /* 0x000fc60003f05270 */
[----:B------:R-:W2:Y:S04]  /*4bf0*/  @!P1 LDG.E R86, desc[UR34][R2.64+0x600] ;  /* 0x0006002202569981 */ /* 0x000ea8000c1e1900 */
[----:B------:R-:W2:Y:S04]  /*4c00*/  @!P2 LDG.E R88, desc[UR34][R2.64+0x680] ;  /* 0x000680220258a981 */ /* 0x000ea8000c1e1900 */
[----:B------:R-:W2:Y:S04]  /*4c10*/  @!P3 LDG.E R91, desc[UR34][R2.64+0x700] ;  /* 0x00070022025bb981 */ /* 0x000ea8000c1e1900 */
[----:B------:R-:W2:Y:S04]  /*4c20*/  @!P0 LDG.E R83, desc[UR34][R2.64+0x580] ;  /* 0x0005802202538981 */ /* 0x000ea8000c1e1900 */
[----:B------:R0:W2:Y:S01]  /*4c30*/  @!P4 LDG.E R92, desc[UR34][R2.64+0x780] ;  /* 0x00078022025cc981 */ /* 0x0000a2000c1e1900 */
        /* <DEDUP_REMOVED lines=18> */
[----:B0-----:R-:W-:Y:S01]  /*4d60*/  IMAD.MOV.U32 R3, RZ, RZ, RZ ;  /* 0x000000ffff037224 */ /* 0x001fe200078e00ff */
[----:B---3--:R-:W-:Y:S04]  /*4d70*/  STS [R150], R6 ;  /* 0x0000000696007388 */ /* 0x008fe80000000800 */
[----:B----4-:R0:W-:Y:S04]  /*4d80*/  STS [R149+0x80], R7 ;  /* 0x0000800795007388 */ /* 0x0101e80000000800 */
[----:B-----5:R3:W-:Y:S04]  /*4d90*/  STS [R148+0x100], R8 ;  /* 0x0001000894007388 */ /* 0x0207e80000000800 */
[----:B--2---:R-:W-:Y:S04]  /*4da0*/  STS [R147+0x180], R9 ;  /* 0x0001800993007388 */ /* 0x004fe80000000800 */
[----:B------:R-:W-:Y:S04]  /*4db0*/  STS [R146+0x200], R10 ;  /* 0x0002000a92007388 */ /* 0x000fe80000000800 */
[----:B------:R-:W-:Y:S04]  /*4dc0*/  STS [R145+0x280], R15 ;  /* 0x0002800f91007388 */ /* 0x000fe80000000800 */
[----:B------:R2:W-:Y:S04]  /*4dd0*/  STS [R144+0x300], R40 ;  /* 0x0003002890007388 */ /* 0x0005e80000000800 */
[----:B------:R-:W-:Y:S04]  /*4de0*/  STS [R143+0x380], R41 ;  /* 0x000380298f007388 */ /* 0x000fe80000000800 */
[----:B------:R-:W-:Y:S04]  /*4df0*/  STS [R142+0x400], R42 ;  /* 0x0004002a8e007388 */ /* 0x000fe80000000800 */
[----:B------:R-:W-:Y:S04]  /*4e00*/  STS [R140+0x480], R80 ;  /* 0x000480508c007388 */ /* 0x000fe80000000800 */
[----:B------:R-:W-:Y:S04]  /*4e10*/  STS [R138+0x500], R82 ;  /* 0x000500528a007388 */ /* 0x000fe80000000800 */
[----:B------:R4:W-:Y:S04]  /*4e20*/  STS [R136+0x580], R83 ;  /* 0x0005805388007388 */ /* 0x0009e80000000800 */
[----:B------:R5:W-:Y:S04]  /*4e30*/  STS [R134+0x600], R86 ;  /* 0x0006005686007388 */ /* 0x000be80000000800 */
[----:B------:R-:W-:Y:S04]  /*4e40*/  STS [R132+0x680], R88 ;  /* 0x0006805884007388 */ /* 0x000fe80000000800 */
[----:B------:R1:W-:Y:S04]  /*4e50*/  STS [R130+0x700], R91 ;  /* 0x0007005b82007388 */ /* 0x0003e80000000800 */
[----:B------:R1:W-:Y:S01]  /*4e60*/  STS [R128+0x780], R92 ;  /* 0x0007805c80007388 */ /* 0x0003e20000000800 */
[----:B------:R-:W-:-:S03]  /*4e70*/  NOP ;  /* 0x0000000000007918 */ /* 0x000fc60000000000 */
[----:B------:R-:W-:Y:S04]  /*4e80*/  LDS R43, [R109] ;  /* 0x000000006d2b7984 */ /* 0x000fe80000000800 */
[----:B------:R-:W-:Y:S04]  /*4e90*/  LDS R42, [R165+0x4] ;  /* 0x00000400a52a7984 */ /* 0x000fe80000000800 */
[----:B------:R-:W1:Y:S04]  /*4ea0*/  LDS R81, [R164+0x8] ;  /* 0x00000800a4517984 */ /* 0x000e680000000800 */
[----:B------:R-:W1:Y:S04]  /*4eb0*/  LDS R84, [R163+0xc] ;  /* 0x00000c00a3547984 */ /* 0x000e680000000800 */
[----:B------:R-:W1:Y:S04]  /*4ec0*/  LDS R87, [R162+0x10] ;  /* 0x00001000a2577984 */ /* 0x000e680000000800 */
[----:B------:R-:W-:Y:S04]  /*4ed0*/  LDS R90, [R161+0x14] ;  /* 0x00001400a15a7984 */ /* 0x000fe80000000800 */
[----:B------:R-:W1:Y:S04]  /*4ee0*/  LDS R89, [R160+0x18] ;  /* 0x00001800a0597984 */ /* 0x000e680000000800 */
[----:B------:R-:W1:Y:S04]  /*4ef0*/  LDS R114, [R159+0x1c] ;  /* 0x00001c009f727984 */ /* 0x000e680000000800 */
[----:B------:R-:W-:Y:S04]  /*4f00*/  LDS R110, [R158+0x20] ;  /* 0x000020009e6e7984 */ /* 0x000fe80000000800 */
[----:B------:R-:W1:Y:S04]  /*4f10*/  LDS R99, [R157+0x24] ;  /* 0x000024009d637984 */ /* 0x000e680000000800 */
[----:B------:R-:W1:Y:S04]  /*4f20*/  LDS R101, [R156+0x28] ;  /* 0x000028009c657984 */ /* 0x000e680000000800 */
[----:B------:R-:W1:Y:S04]  /*4f30*/  LDS R15, [R155+0x2c] ;  /* 0x00002c009b0f7984 */ /* 0x000e680000000800 */
[----:B------:R-:W1:Y:S04]  /*4f40*/  LDS R98, [R154+0x30] ;  /* 0x000030009a627984 */ /* 0x000e680000000800 */
        /* <DEDUP_REMOVED lines=8> */
[----:B------:R-:W-:Y:S01]  /*4fd0*/  ISETP.NE.AND P5, PT, R94, RZ, PT ;  /* 0x000000ff5e00720c */ /* 0x000fe20003fa5270 */
[----:B---3--:R-:W-:-:S12]  /*4fe0*/  HFMA2 R8, -RZ, RZ, 0, 0 ;  /* 0x00000000ff087431 */ /* 0x008fd800000001ff */
[----:B------:R-:W3:Y:S01]  /*4ff0*/  @!P5 LDG.E R7, desc[UR34][R4.64+0x100] ;  /* 0x000100220407d981 */ /* 0x000ee2000c1e1900 */
[----:B------:R-:W-:Y:S02]  /*5000*/  ISETP.NE.AND P5, PT, R96, RZ, PT ;  /* 0x000000ff6000720c */ /* 0x000fe40003fa5270 */
[----:B--2---:R-:W-:-:S11]  /*5010*/  MOV R40, RZ ;  /* 0x000000ff00287202 */ /* 0x004fd60000000f00 */
[----:B------:R-:W2:Y:S01]  /*5020*/  @!P5 LDG.E R8, desc[UR34][R4.64+0x180] ;  /* 0x000180220408d981 */ /* 0x000ea2000c1e1900 */
[----:B------:R-:W-:Y:S02]  /*5030*/  ISETP.NE.AND P5, PT, R97, RZ, PT ;  /* 0x000000ff6100720c */ /* 0x000fe40003fa5270 */
[----:B----4-:R-:W-:-:S11]  /*5040*/  CS2R R82, SRZ ;  /* 0x0000000000527805 */ /* 0x010fd6000001ff00 */
[----:B------:R-:W4:Y:S01]  /*5050*/  @!P5 LDG.E R40, desc[UR34][R4.64+0x200] ;  /* 0x000200220428d981 */ /* 0x000f22000c1e1900 */
[----:B------:R-:W-:-:S13]  /*5060*/  ISETP.NE.AND P5, PT, R104, RZ, PT ;  /* 0x000000ff6800720c */ /* 0x000fda0003fa5270 */
[----:B------:R-:W4:Y:S01]  /*5070*/  @!P5 LDG.E R82, desc[UR34][R4.64+0x280] ;  /* 0x000280220452d981 */ /* 0x000f22000c1e1900 */
[----:B------:R-:W-:Y:S01]  /*5080*/  ISETP.NE.AND P5, PT, R105, RZ, PT ;  /* 0x000000ff6900720c */ /* 0x000fe20003fa5270 */
[----:B-----5:R-:W-:-:S12]  /*5090*/  HFMA2 R86, -RZ, RZ, 0, 0 ;  /* 0x00000000ff567431 */ /* 0x020fd800000001ff */
[----:B------:R-:W5:Y:S01]  /*50a0*/  @!P5 LDG.E R83, desc[UR34][R4.64+0x300] ;  /* 0x000300220453d981 */ /* 0x000f62000c1e1900 */
[----:B------:R-:W-:Y:S02]  /*50b0*/  ISETP.NE.AND P5, PT, R106, RZ, PT ;  /* 0x000000ff6a00720c */ /* 0x000fe40003fa5270 */
[----:B-1----:R-:W-:-:S11]  /*50c0*/  MOV R91, RZ ;  /* 0x000000ff005b7202 */ /* 0x002fd60000000f00 */
[----:B------:R-:W5:Y:S01]  /*50d0*/  @!P5 LDG.E R86, desc[UR34][R4.64+0x380] ;  /* 0x000380220456d981 */ /* 0x000f62000c1e1900 */
[----:B------:R-:W-:Y:S02]  /*50e0*/  ISETP.NE.AND P5, PT, R107, RZ, PT ;  /* 0x000000ff6b00720c */ /* 0x000fe40003fa5270 */
[----:B------:R-:W-:Y:S02]  /*50f0*/  CS2R R92, SRZ ;  /* 0x00000000005c7805 */ /* 0x000fe4000001ff00 */
[----:B------:R-:W-:Y:S02]  /*5100*/  CS2R R96, SRZ ;  /* 0x0000000000607805 */ /* 0x000fe4000001ff00 */
[----:B------:R-:W-:Y:S01]  /*5110*/  CS2R R104, SRZ ;  /* 0x0000000000687805 */ /* 0x000fe2000001ff00 */
[----:B------:R-:W-:Y:S01]  /*5120*/  HFMA2 R106, -RZ, RZ, 0, 0 ;  /* 0x00000000ff6a7431 */ /* 0x000fe200000001ff */
        /* <DEDUP_REMOVED lines=9> */
[----:B------:R-:W-:Y:S01]  /*51c0*/  FMUL.FTZ R9, R81, -1.4426950216293334961 ;  /* 0xbfb8aa3b51097820 */ /* 0x000fe20000410000 */
[----:B------:R-:W-:Y:S01]  /*51d0*/  FMUL.FTZ R80, R43, -1.4426950216293334961 ;  /* 0xbfb8aa3b2b507820 */ /* 0x000fe20000410000 */
[----:B------:R-:W-:-:S04]  /*51e0*/  FMUL.FTZ R41, R42, -1.4426950216293334961 ;  /* 0xbfb8aa3b2a297820 */ /* 0x000fc80000410000 */
[----:B------:R-:W-:Y:S04]  /*51f0*/  MUFU.EX2 R9, R9 ;  /* 0x0000000900097308 */ /* 0x000fe80000000800 */
[----:B------:R-:W1:Y:S04]  /*5200*/  MUFU.EX2 R107, R80 ;  /* 0x00000050006b7308 */ /* 0x000e680000000800 */
[----:B------:R-:W0:Y:S01]  /*5210*/  MUFU.EX2 R41, R41 ;  /* 0x0000002900297308 */ /* 0x000e220000000800 */
[----:B------:R-:W-:Y:S01]  /*5220*/  FMUL.FTZ R10, R84, -1.4426950216293334961 ;  /* 0xbfb8aa3b540a7820 */ /* 0x000fe20000410000 */
[----:B------:R-:W-:Y:S01]  /*5230*/  FMUL.FTZ R2, R87, -1.4426950216293334961 ;  /* 0xbfb8aa3b57027820 */ /* 0x000fe20000410000 */
[----:B-1----:R-:W-:-:S04]  /*5240*/  FADD.FTZ R107, R107, 1 ;  /* 0x3f8000006b6b7421 */ /* 0x002fc80000010000 */
[----:B------:R-:W-:Y:S01]  /*5250*/  MUFU.EX2 R10, R10 ;  /* 0x0000000a000a7308 */ /* 0x000fe20000000800 */
[----:B0-----:R-:W-:-:S03]  /*5260*/  FADD.FTZ R41, R41, 1 ;  /* 0x3f80000029297421 */ /* 0x001fc60000010000 */
[----:B------:R-:W-:Y:S01]  /*5270*/  MUFU.EX2 R2, R2 ;  /* 0x0000000200027308 */ /* 0x000fe20000000800 */
[----:B------:R-:W-:Y:S01]  /*5280*/  FMUL.FTZ R4, R89, -1.4426950216293334961 ;  /* 0xbfb8aa3b59047820 */ /* 0x000fe20000410000 */
[----:B------:R-:W-:-:S04]  /*5290*/  FMUL.FTZ R88, R90, -1.4426950216293334961 ;  /* 0xbfb8aa3b5a587820 */ /* 0x000fc80000410000 */
[----:B------:R-:W-:Y:S04]  /*52a0*/  MUFU.EX2 R80, R88 ;  /* 0x0000005800507308 */ /* 0x000fe80000000800 */
[----:B------:R-:W0:Y:S01]  /*52b0*/  MUFU.EX2 R4, R4 ;  /* 0x0000000400047308 */ /* 0x000e220000000800 */
[----:B------:R-:W-:Y:S01]  /*52c0*/  FMUL.FTZ R5, R114, -1.4426950216293334961 ;  /* 0xbfb8aa3b72057820 */ /* 0x000fe20000410000 */
[----:B------:R-:W-:-:S05]  /*52d0*/  FMUL.FTZ R94, R99, -1.4426950216293334961 ;  /* 0xbfb8aa3b635e7820 */ /* 0x000fca0000410000 */
[----:B------:R-:W1:Y:S01]  /*52e0*/  MUFU.EX2 R5, R5 ;  /* 0x0000000500057308 */ /* 0x000e620000000800 */
[----:B0-----:R-:W-:-:S03]  /*52f0*/  FADD.FTZ R111, R4, 1 ;  /* 0x3f800000046f7421 */ /* 0x001fc60000010000 */
[----:B------:R-:W0:Y:S01]  /*5300*/  MUFU.EX2 R94, R94 ;  /* 0x0000005e005e7308 */ /* 0x000e220000000800 */
[----:B-1----:R-:W-:-:S06]  /*5310*/  FADD.FTZ R5, R5, 1 ;  /* 0x3f80000005057421 */ /* 0x002fcc0000010000 */
[----:B------:R-:W-:Y:S01]  /*5320*/  MUFU.RCP R5, R5 ;  /* 0x0000000500057308 */ /* 0x000fe20000001000 */
[----:B0-----:R-:W-:Y:S01]  /*5330*/  FADD.FTZ R116, R94, 1 ;  /* 0x3f8000005e747421 */ /* 0x001fe20000010000 */
[----:B------:R-:W-:Y:S04]  /*5340*/  STS [R150], R3 ;  /* 0x0000000396007388 */ /* 0x000fe80000000800 */
[----:B------:R-:W-:Y:S04]  /*5350*/  STS [R149+0x80], R6 ;  /* 0x0000800695007388 */ /* 0x000fe80000000800 */
[----:B---3--:R0:W-:Y:S04]  /*5360*/  STS [R148+0x100], R7 ;  /* 0x0001000794007388 */ /* 0x0081e80000000800 */
[----:B--2---:R-:W-:Y:S04]  /*5370*/  STS [R147+0x180], R8 ;  /* 0x0001800893007388 */ /* 0x004fe80000000800 */
[----:B----4-:R-:W-:Y:S01]  /*5380*/  STS [R146+0x200], R40 ;  /* 0x0002002892007388 */ /* 0x010fe20000000800 */
[----:B0-----:R-:W-:-:S03]  /*5390*/  FMUL.FTZ R7, R101, -1.4426950216293334961 ;  /* 0xbfb8aa3b65077820 */ /* 0x001fc60000410000 */
[----:B------:R-:W-:Y:S04]  /*53a0*/  STS [R145+0x280], R82 ;  /* 0x0002805291007388 */ /* 0x000fe80000000800 */
[----:B-----5:R-:W-:Y:S04]  /*53b0*/  STS [R144+0x300], R83 ;  /* 0x0003005390007388 */ /* 0x020fe80000000800 */
[----:B------:R-:W-:Y:S04]  /*53c0*/  STS [R143+0x380], R86 ;  /* 0x000380568f007388 */ /* 0x000fe80000000800 */
[----:B------:R0:W-:Y:S04]  /*53d0*/  STS [R142+0x400], R91 ;  /* 0x0004005b8e007388 */ /* 0x0001e80000000800 */
[----:B------:R-:W-:Y:S04]  /*53e0*/  STS [R140+0x480], R92 ;  /* 0x0004805c8c007388 */ /* 0x000fe80000000800 */
[----:B------:R-:W-:Y:S04]  /*53f0*/  STS [R138+0x500], R93 ;  /* 0x0005005d8a007388 */ /* 0x000fe80000000800 */
[----:B------:R1:W-:Y:S04]  /*5400*/  STS [R136+0x580], R96 ;  /* 0x0005806088007388 */ /* 0x0003e80000000800 */
[----:B------:R-:W-:Y:S04]  /*5410*/  STS [R134+0x600], R97 ;  /* 0x0006006186007388 */ /* 0x000fe80000000800 */
[----:B------:R-:W-:Y:S04]  /*5420*/  STS [R132+0x680], R104 ;  /* 0x0006806884007388 */ /* 0x000fe80000000800 */
[----:B------:R-:W-:Y:S04]  /*5430*/  STS [R130+0x700], R105 ;  /* 0x0007006982007388 */ /* 0x000fe80000000800 */
[----:B------:R-:W-:Y:S01]  /*5440*/  STS [R128+0x780], R106 ;  /* 0x0007806a80007388 */ /* 0x000fe20000000800 */
[----:B------:R-:W-:-:S03]  /*5450*/  NOP ;  /* 0x0000000000007918 */ /* 0x000fc60000000000 */
[----:B------:R2:W3:Y:S01]  /*5460*/  LDS R6, [R109] ;  /* 0x000000006d067984 */ /* 0x0004e20000000800 */
[----:B0-----:R0:W4:Y:S01]  /*5470*/  MUFU.EX2 R91, R7 ;  /* 0x00000007005b7308 */ /* 0x0011220000000800 */
[----:B-1----:R-:W-:Y:S02]  /*5480*/  FADD.FTZ R96, R9, 1 ;  /* 0x3f80000009607421 */ /* 0x002fe40000010000 */
[----:B------:R-:W-:Y:S04]  /*5490*/  LDS R9, [R163+0xc] ;  /* 0x00000c00a3097984 */ /* 0x000fe80000000800 */
[----:B0-----:R-:W0:Y:S01]  /*54a0*/  LDS R7, [R165+0x4] ;  /* 0x00000400a5077984 */ /* 0x001e220000000800 */
[----:B------:R-:W-:Y:S01]  /*54b0*/  FMUL.FTZ R8, R15, -1.4426950216293334961 ;  /* 0xbfb8aa3b0f087820 */ /* 0x000fe20000410000 */
[----:B------:R1:W5:Y:S01]  /*54c0*/  MUFU.RCP R82, R107 ;  /* 0x0000006b00527308 */ /* 0x0003620000001000 */
[----:B------:R-:W-:-:S07]  /*54d0*/  FMUL.FTZ R83, R98, -1.4426950216293334961 ;  /* 0xbfb8aa3b62537820 */ /* 0x000fce0000410000 */
[----:B--2---:R2:W4:Y:S08]  /*54e0*/  MUFU.RCP R109, R41 ;  /* 0x00000029006d7308 */ /* 0x0045300000001000 */
[----:B------:R4:W0:Y:S01]  /*54f0*/  MUFU.EX2 R92, R8 ;  /* 0x00000008005c7308 */ /* 0x0008220000000800 */
[----:B-1----:R-:W-:Y:S01]  /*5500*/  FADD.FTZ R107, R2, 1 ;  /* 0x3f800000026b7421 */ /* 0x002fe20000010000 */
[----:B-----5:R-:W-:Y:S01]  /*5510*/  FADD.FTZ R86, -R82, 1 ;  /* 0x3f80000052567421 */ /* 0x020fe20000010100 */
[----:B--2---:R-:W-:Y:S04]  /*5520*/  LDS R41, [R161+0x14] ;  /* 0x00001400a1297984 */ /* 0x004fe80000000800 */
[----:B----4-:R-:W1:Y:S01]  /*5530*/  LDS R8, [R164+0x8] ;  /* 0x00000800a4087984 */ /* 0x010e620000000800 */
[----:B------:R2:W4:Y:S01]  /*5540*/  MUFU.EX2 R93, R83 ;  /* 0x00000053005d7308 */ /* 0x0005220000000800 */
[----:B---3--:R-:W-:Y:S01]  /*5550*/  FMUL.FTZ R97, R0, R6 ;  /* 0x0000000600617220 */ /* 0x008fe20000410000 */
[----:B--2---:R-:W-:-:S02]  /*5560*/  FADD.FTZ R83, R10, 1 ;  /* 0x3f8000000a537421 */ /* 0x004fc40000010000 */
[----:B------:R-:W2:Y:S01]  /*5570*/  LDS R10, [R162+0x10] ;  /* 0x00001000a20a7984 */ /* 0x000ea20000000800 */
[----:B------:R-:W-:Y:S01]  /*5580*/  FMUL.FTZ R2, R82, R97 ;  /* 0x0000006152027220 */ /* 0x000fe20000410000 */
[----:B------:R-:W-:Y:S02]  /*5590*/  FFMA.FTZ R105, R43, R86, 1 ;  /* 0x3f8000002b697423 */ /* 0x000fe40000010056 */
[----:B------:R-:W3:Y:S01]  /*55a0*/  MUFU.RCP R83, R83 ;  /* 0x0000005300537308 */ /* 0x000ee20000001000 */
[----:B------:R-:W-:Y:S01]  /*55b0*/  FADD.FTZ R97, -R109, 1 ;  /* 0x3f8000006d617421 */ /* 0x000fe20000010100 */
[----:B------:R-:W-:Y:S01]  /*55c0*/  FMUL.FTZ R43, R43, R82 ;  /* 0x000000522b2b7220 */ /* 0x000fe20000410000 */
[----:B0-----:R-:W-:Y:S02]  /*55d0*/  FMUL.FTZ R82, R25, R7 ;  /* 0x0000000719527220 */ /* 0x001fe40000410000 */
[C---:B------:R-:W-:Y:S01]  /*55e0*/  FFMA.FTZ R86, R42.reuse, R97, 1 ;  /* 0x3f8000002a567423 */ /* 0x040fe20000010061 */
[----:B------:R-:W-:Y:S01]  /*55f0*/  FMUL.FTZ R42, R42, R109 ;  /* 0x0000006d2a2a7220 */ /* 0x000fe20000410000 */
[----:B------:R-:W-:Y:S01]  /*5600*/  FMUL.FTZ R109, R109, R82 ;  /* 0x000000526d6d7220 */ /* 0x000fe20000410000 */
[----:B------:R-:W0:Y:S01]  /*5610*/  MUFU.RCP R104, R96 ;  /* 0x0000006000687308 */ /* 0x000e220000001000 */
[----:B------:R-:W5:Y:S01]  /*5620*/  LDS R82, [R159+0x1c] ;  /* 0x00001c009f527984 */ /* 0x000f620000000800 */
[----:B------:R-:W-:Y:S01]  /*5630*/  FMUL.FTZ R2, R2, R105 ;  /* 0x0000006902027220 */ /* 0x000fe20000410000 */
[----:B------:R-:W-:Y:S01]  /*5640*/  FADD.FTZ R105, R80, 1 ;  /* 0x3f80000050697421 */ /* 0x000fe20000010000 */
[----:B------:R-:W-:Y:S01]  /*5650*/  FMUL.FTZ R4, R109, R86 ;  /* 0x000000566d047220 */ /* 0x000fe20000410000 */
[----:B------:R-:W4:Y:S01]  /*5660*/  LDS R80, [R160+0x18] ;  /* 0x00001800a0507984 */ /* 0x000f220000000800 */
[----:B------:R-:W-:-:S02]  /*5670*/  FMUL.FTZ R86, R23, R9 ;  /* 0x0000000917567220 */ /* 0x000fc40000410000 */
[----:B------:R0:W2:Y:S02]  /*5680*/  MUFU.RCP R96, R107 ;  /* 0x0000006b00607308 */ /* 0x0000a40000001000 */
[C---:B---3--:R-:W-:Y:S02]  /*5690*/  FMUL.FTZ R108, R83.reuse, R86 ;  /* 0x00000056536c7220 */ /* 0x048fe40000410000 */
[----:B------:R-:W3:Y:S04]  /*56a0*/  LDS R86, [R157+0x24] ;  /* 0x000024009d567984 */ /* 0x000ee80000000800 */
[----:B------:R-:W2:Y:S01]  /*56b0*/  MUFU.RCP R105, R105 ;  /* 0x0000006900697308 */ /* 0x000ea20000001000 */
[----:B-1----:R-:W-:Y:S01]  /*56c0*/  FMUL.FTZ R97, R24, R8 ;  /* 0x0000000818617220 */ /* 0x002fe20000410000 */
[----:B0-----:R-:W-:Y:S01]  /*56d0*/  FADD.FTZ R106, -R104, 1 ;  /* 0x3f800000686a7421 */ /* 0x001fe20000010100 */
[----:B------:R-:W-:-:S02]  /*56e0*/  FADD.FTZ R107, -R83, 1 ;  /* 0x3f800000536b7421 */ /* 0x000fc40000010100 */
[----:B------:R-:W-:Y:S01]  /*56f0*/  FMUL.FTZ R97, R104, R97 ;  /* 0x0000006168617220 */ /* 0x000fe20000410000 */
[C---:B------:R-:W-:Y:S01]  /*5700*/  FFMA.FTZ R106, R81.reuse, R106, 1 ;  /* 0x3f800000516a7423 */ /* 0x040fe2000001006a */
[----:B------:R-:W-:Y:S01]  /*5710*/  FFMA.FTZ R107, R84, R107, 1 ;  /* 0x3f800000546b7423 */ /* 0x000fe2000001006b */
[----:B------:R-:W-:Y:S02]  /*5720*/  FMUL.FTZ R81, R81, R104 ;  /* 0x0000006851517220 */ /* 0x000fe40000410000 */
[----:B------:R0:W1:Y:S01]  /*5730*/  MUFU.RCP R104, R111 ;  /* 0x0000006f00687308 */ /* 0x0000620000001000 */
[----:B------:R-:W-:Y:S01]  /*5740*/  FMUL.FTZ R97, R97, R106 ;  /* 0x0000006a61617220 */ /* 0x000fe20000410000 */
[----:B--2---:R-:W-:Y:S01]  /*5750*/  FADD.FTZ R106, -R96, 1 ;  /* 0x3f800000606a7421 */ /* 0x004fe20000010100 */
[----:B------:R-:W-:Y:S01]  /*5760*/  FMUL.FTZ R108, R108, R107 ;  /* 0x0000006b6c6c7220 */ /* 0x000fe20000410000 */
[----:B------:R-:W-:Y:S02]  /*5770*/  FMUL.FTZ R107, R22, R10 ;  /* 0x0000000a166b7220 */ /* 0x000fe40000410000 */
[C---:B------:R-:W-:Y:S01]  /*5780*/  FFMA.FTZ R106, R87.reuse, R106, 1 ;  /* 0x3f800000576a7423 */ /* 0x040fe2000001006a */
[----:B------:R-:W-:Y:S01]  /*5790*/  FMUL.FTZ R87, R87, R96 ;  /* 0x0000006057577220 */ /* 0x000fe20000410000 */
[----:B------:R-:W-:Y:S01]  /*57a0*/  FMUL.FTZ R107, R96, R107 ;  /* 0x0000006b606b7220 */ /* 0x000fe20000410000 */
[----:B------:R-:W-:Y:S01]  /*57b0*/  FADD.FTZ R109, -R105, 1 ;  /* 0x3f800000696d7421 */ /* 0x000fe20000010100 */
[----:B------:R-:W-:Y:S01]  /*57c0*/  FMUL.FTZ R96, R21, R41 ;  /* 0x0000002915607220 */ /* 0x000fe20000410000 */
[----:B------:R-:W2:Y:S01]  /*57d0*/  MUFU.RCP R116, R116 ;  /* 0x0000007400747308 */ /* 0x000ea20000001000 */
[----:B------:R-:W-:Y:S01]  /*57e0*/  FADD.FTZ R112, R91, 1 ;  /* 0x3f8000005b707421 */ /* 0x000fe20000010000 */
[----:B------:R-:W-:Y:S01]  /*57f0*/  FFMA.FTZ R109, R90, R109, 1 ;  /* 0x3f8000005a6d7423 */ /* 0x000fe2000001006d */
[----:B------:R-:W-:Y:S01]  /*5800*/  FMUL.FTZ R96, R105, R96 ;  /* 0x0000006069607220 */ /* 0x000fe20000410000 */
[----:B------:R-:W-:Y:S01]  /*5810*/  FMUL.FTZ R113, R107, R106 ;  /* 0x0000006a6b717220 */ /* 0x000fe20000410000 */
[----:B------:R-:W-:Y:S01]  /*5820*/  FADD.FTZ R107, -R5, 1 ;  /* 0x3f800000056b7421 */ /* 0x000fe20000010100 */
[----:B------:R-:W3:Y:S01]  /*5830*/  LDS R91, [R155+0x2c] ;  /* 0x00002c009b5b7984 */ /* 0x000ee20000000800 */
[----:B0-----:R-:W-:Y:S01]  /*5840*/  FMUL.FTZ R111, R96, R109 ;  /* 0x0000006d606f7220 */ /* 0x001fe20000410000 */
[----:B-----5:R-:W-:Y:S01]  /*5850*/  FMUL.FTZ R96, R19, R82 ;  /* 0x0000005213607220 */ /* 0x020fe20000410000 */
[----:B------:R-:W0:Y:S01]  /*5860*/  MUFU.RCP R112, R112 ;  /* 0x0000007000707308 */ /* 0x000e220000001000 */
[----:B------:R-:W-:Y:S01]  /*5870*/  FMUL.FTZ R90, R90, R105 ;  /* 0x000000695a5a7220 */ /* 0x000fe20000410000 */
[----:B-1----:R-:W-:Y:S01]  /*5880*/  FADD.FTZ R94, -R104, 1 ;  /* 0x3f800000685e7421 */ /* 0x002fe20000010100 */
[----:B----4-:R-:W-:Y:S01]  /*5890*/  FMUL.FTZ R105, R20, R80 ;  /* 0x0000005014697220 */ /* 0x010fe20000410000 */
[----:B------:R-:W-:Y:S01]  /*58a0*/  FFMA.FTZ R107, R114, R107, 1 ;  /* 0x3f800000726b7423 */ /* 0x000fe2000001006b */
[----:B------:R-:W-:Y:S01]  /*58b0*/  FMUL.FTZ R96, R5, R96 ;  /* 0x0000006005607220 */ /* 0x000fe20000410000 */
[C---:B------:R-:W-:Y:S01]  /*58c0*/  FFMA.FTZ R94, R89.reuse, R94, 1 ;  /* 0x3f800000595e7423 */ /* 0x040fe2000001005e */
[----:B------:R-:W-:Y:S01]  /*58d0*/  FMUL.FTZ R89, R89, R104 ;  /* 0x0000006859597220 */ /* 0x000fe20000410000 */
[----:B------:R-:W-:Y:S01]  /*58e0*/  FMUL.FTZ R105, R104, R105 ;  /* 0x0000006968697220 */ /* 0x000fe20000410000 */
[----:B------:R-:W-:Y:S01]  /*58f0*/  FMUL.FTZ R117, R96, R107 ;  /* 0x0000006b60757220 */ /* 0x000fe20000410000 */
[----:B------:R-:W-:Y:S01]  /*5900*/  FADD.FTZ R104, R92, 1 ;  /* 0x3f8000005c687421 */ /* 0x000fe20000010000 */
[----:B--2---:R-:W-:Y:S01]  /*5910*/  FADD.FTZ R92, -R116, 1 ;  /* 0x3f800000745c7421 */ /* 0x004fe20000010100 */
[----:B---3--:R-:W-:-:S03]  /*5920*/  FMUL.FTZ R107, R17, R86 ;  /* 0x00000056116b7220 */ /* 0x008fc60000410000 */
[----:B------:R-:W-:Y:S01]  /*5930*/  FFMA.FTZ R96, R99, R92, 1 ;  /* 0x3f80000063607423 */ /* 0x000fe2000001005c */
[----:B------:R-:W-:Y:S01]  /*5940*/  FMUL.FTZ R107, R116, R107 ;  /* 0x0000006b746b7220 */ /* 0x000fe20000410000 */
[----:B------:R-:W-:Y:S01]  /*5950*/  FMUL.FTZ R106, R103, -1.4426950216293334961 ;  /* 0xbfb8aa3b676a7820 */ /* 0x000fe20000410000 */
[----:B------:R-:W-:Y:S01]  /*5960*/  FADD.FTZ R122, R93, 1 ;  /* 0x3f8000005d7a7421 */ /* 0x000fe20000010000 */
[----:B------:R-:W-:Y:S01]  /*5970*/  FMUL.FTZ R3, R110, -1.4426950216293334961 ;  /* 0xbfb8aa3b6e037820 */ /* 0x000fe20000410000 */
[----:B------:R-:W-:Y:S01]  /*5980*/  FMUL.FTZ R119, R107, R96 ;  /* 0x000000606b777220 */ /* 0x000fe20000410000 */
[----:B0-----:R-:W-:Y:S01]  /*5990*/  FADD.FTZ R96, -R112, 1 ;  /* 0x3f80000070607421 */ /* 0x001fe20000010100 */
[----:B------:R-:W0:Y:S01]  /*59a0*/  MUFU.RCP R104, R104 ;  /* 0x0000006800687308 */ /* 0x000e220000001000 */
[----:B------:R-:W-:Y:S02]  /*59b0*/  FMUL.FTZ R109, R14, R91 ;  /* 0x0000005b0e6d7220 */ /* 0x000fe40000410000 */
[----:B------:R-:W-:-:S05]  /*59c0*/  FFMA.FTZ R93, R101, R96, 1 ;  /* 0x3f800000655d7423 */ /* 0x000fca0000010060 */
[----:B------:R-:W1:Y:S01]  /*59d0*/  MUFU.EX2 R106, R106 ;  /* 0x0000006a006a7308 */ /* 0x000e620000000800 */
[----:B------:R-:W2:Y:S03]  /*59e0*/  LDS R96, [R151+0x3c] ;  /* 0x00003c0097607984 */ /* 0x000ea60000000800 */
[----:B------:R3:W-:Y:S01]  /*59f0*/  MUFU.EX2 R88, R3 ;  /* 0x0000000300587308 */ /* 0x0007e20000000800 */
[----:B------:R-:W-:Y:S01]  /*5a00*/  FMUL.FTZ R84, R84, R83 ;  /* 0x0000005354547220 */ /* 0x000fe20000410000 */
[----:B0-----:R-:W-:Y:S01]  /*5a10*/  FMUL.FTZ R121, R104, R109 ;  /* 0x0000006d68797220 */ /* 0x001fe20000410000 */
[----:B------:R-:W0:Y:S01]  /*5a20*/  LDS R83, [R158+0x20] ;  /* 0x000020009e537984 */ /* 0x000e220000000800 */
[----:B------:R-:W-:-:S03]  /*5a30*/  FMUL.FTZ R115, R105, R94 ;  /* 0x0000005e69737220 */ /* 0x000fc60000410000 */
[----:B------:R-:W-:Y:S01]  /*5a40*/  LDS R92, [R154+0x30] ;  /* 0x000030009a5c7984 */ /* 0x000fe20000000800 */
[----:B---3--:R-:W-:Y:S01]  /*5a50*/  FMUL.FTZ R3, R102, -1.4426950216293334961 ;  /* 0xbfb8aa3b66037820 */ /* 0x008fe20000410000 */
[----:B-1----:R-:W-:-:S05]  /*5a60*/  FADD.FTZ R106, R106, 1 ;  /* 0x3f8000006a6a7421 */ /* 0x002fca0000010000 */
[----:B------:R-:W1:Y:S04]  /*5a70*/  MUFU.EX2 R3, R3 ;  /* 0x0000000300037308 */ /* 0x000e680000000800 */
[----:B------:R-:W3:Y:S01]  /*5a80*/  MUFU.RCP R106, R106 ;  /* 0x0000006a006a7308 */ /* 0x000ee20000001000 */
[----:B-1----:R-:W-:-:S07]  /*5a90*/  FADD.FTZ R125, R3, 1 ;  /* 0x3f800000037d7421 */ /* 0x002fce0000010000 */
[----:B------:R2:W-:Y:S01]  /*5aa0*/  MUFU.RCP R109, R125 ;  /* 0x0000007d006d7308 */ /* 0x0005e20000001000 */
[----:B---3--:R-:W-:Y:S01]  /*5ab0*/  FADD.FTZ R126, -R106, 1 ;  /* 0x3f8000006a7e7421 */ /* 0x008fe20000010100 */
[----:B--2---:R-:W-:-:S03]  /*5ac0*/  FMUL.FTZ R125, R11, R96 ;  /* 0x000000600b7d7220 */ /* 0x004fc60000410000 */
[----:B------:R-:W-:Y:S01]  /*5ad0*/  FFMA.FTZ R126, R103, R126, 1 ;  /* 0x3f800000677e7423 */ /* 0x000fe2000001007e */
[----:B------:R-:W-:-:S04]  /*5ae0*/  FMUL.FTZ R125, R106, R125 ;  /* 0x0000007d6a7d7220 */ /* 0x000fc80000410000 */
[----:B------:R-:W-:Y:S02]  /*5af0*/  FMUL.FTZ R125, R125, R126 ;  /* 0x0000007e7d7d7220 */ /* 0x000fe40000410000 */
[----:B------:R-:W2:Y:S01]  /*5b00*/  LDL R126, [R1+0x7c] ;  /* 0x00007c00017e7983 */ /* 0x000ea20000100800 */
[----:B------:R-:W-:-:S03]  /*5b10*/  FADD.FTZ R141, R88, 1 ;  /* 0x3f800000588d7421 */ /* 0x000fc60000010000 */
[----:B------:R-:W1:Y:S03]  /*5b20*/  LDS R88, [R156+0x28] ;  /* 0x000028009c587984 */ /* 0x000e660000000800 */
[----:B------:R-:W3:Y:S01]  /*5b30*/  MUFU.RCP R141, R141 ;  /* 0x0000008d008d7308 */ /* 0x000ee20000001000 */
[----:B0-----:R-:W-:Y:S01]  /*5b40*/  FMUL.FTZ R94, R18, R83 ;  /* 0x00000053125e7220 */ /* 0x001fe20000410000 */
[----:B---3--:R-:W-:-:S03]  /*5b50*/  FADD.FTZ R105, -R141, 1 ;  /* 0x3f8000008d697421 */ /* 0x008fc60000010100 */
[----:B------:R-:W-:Y:S02]  /*5b60*/  FMUL.FTZ R118, R141, R94 ;  /* 0x0000005e8d767220 */ /* 0x000fe40000410000 */
[----:B------:R-:W0:Y:S01]  /*5b70*/  LDS R94, [R153+0x34] ;  /* 0x00003400995e7984 */ /* 0x000e220000000800 */
[----:B------:R-:W-:-:S04]  /*5b80*/  FFMA.FTZ R105, R110, R105, 1 ;  /* 0x3f8000006e697423 */ /* 0x000fc80000010069 */
[----:B------:R-:W-:Y:S01]  /*5b90*/  FMUL.FTZ R118, R118, R105 ;  /* 0x0000006976767220 */ /* 0x000fe20000410000 */
[----:B-1----:R-:W-:-:S04]  /*5ba0*/  FMUL.FTZ R105, R16, R88 ;  /* 0x0000005810697220 */ /* 0x002fc80000410000 */
[----:B------:R-:W-:-:S04]  /*5bb0*/  FMUL.FTZ R120, R112, R105 ;  /* 0x0000006970787220 */ /* 0x000fc80000410000 */
[----:B------:R-:W-:Y:S02]  /*5bc0*/  FMUL.FTZ R120, R120, R93 ;  /* 0x0000005d78787220 */ /* 0x000fe40000410000 */
[----:B------:R-:W1:Y:S01]  /*5bd0*/  LDS R93, [R152+0x38] ;  /* 0x00003800985d7984 */ /* 0x000e620000000800 */
[----:B------:R-:W-:Y:S01]  /*5be0*/  BAR.SYNC.DEFER_BLOCKING 0x0 ;  /* 0x0000000000007b1d */ /* 0x000fe20000010000 */
[----:B------:R-:W-:-:S06]  /*5bf0*/  FMUL.FTZ R40, R100, -1.4426950216293334961 ;  /* 0xbfb8aa3b64287820 */ /* 0x000fcc0000410000 */
[----:B------:R-:W3:Y:S04]  /*5c00*/  MUFU.EX2 R40, R40 ;  /* 0x0000002800287308 */ /* 0x000ee80000000800 */
[----:B------:R-:W4:Y:S01]  /*5c10*/  MUFU.RCP R105, R122 ;  /* 0x0000007a00697308 */ /* 0x000f220000001000 */
[----:B---3--:R-:W-:-:S07]  /*5c20*/  FADD.FTZ R107, R40, 1 ;  /* 0x3f800000286b7421 */ /* 0x008fce0000010000 */
[----:B------:R-:W3:Y:S01]  /*5c30*/  MUFU.RCP R107, R107 ;  /* 0x0000006b006b7308 */ /* 0x000ee20000001000 */
[----:B------:R-:W-:-:S04]  /*5c40*/  FADD.FTZ R40, -R104, 1 ;  /* 0x3f80000068287421 */ /* 0x000fc80000010100 */
[----:B------:R-:W-:Y:S01]  /*5c50*/  FFMA.FTZ R40, R15, R40, 1 ;  /* 0x3f8000000f287423 */ /* 0x000fe20000010028 */
[----:B----4-:R-:W-:-:S03]  /*5c60*/  FADD.FTZ R3, -R105, 1 ;  /* 0x3f80000069037421 */ /* 0x010fc60000010100 */
[----:B------:R-:W-:Y:S01]  /*5c70*/  FMUL.FTZ R121, R121, R40 ;  /* 0x0000002879797220 */ /* 0x000fe20000410000 */
[----:B------:R-:W-:Y:S01]  /*5c80*/  FMUL.FTZ R40, R95, R92 ;  /* 0x0000005c5f287220 */ /* 0x000fe20000410000 */
[----:B0-----:R-:W-:Y:S01]  /*5c90*/  FMUL.FTZ R122, R13, R94 ;  /* 0x0000005e0d7a7220 */ /* 0x001fe20000410000 */
[----:B------:R-:W-:Y:S02]  /*5ca0*/  FFMA.FTZ R3, R98, R3, 1 ;  /* 0x3f80000062037423 */ /* 0x000fe40000010003 */
[----:B------:R-:W-:Y:S01]  /*5cb0*/  FMUL.FTZ R40, R105, R40 ;  /* 0x0000002869287220 */ /* 0x000fe20000410000 */
[----:B---3--:R-:W-:-:S04]  /*5cc0*/  FADD.FTZ R123, -R107, 1 ;  /* 0x3f8000006b7b7421 */ /* 0x008fc80000010100 */
[----:B------:R-:W-:Y:S01]  /*5cd0*/  FFMA.FTZ R124, R100, R123, 1 ;  /* 0x3f800000647c7423 */ /* 0x000fe2000001007b */
[----:B------:R-:W-:Y:S01]  /*5ce0*/  FMUL.FTZ R123, R107, R122 ;  /* 0x0000007a6b7b7220 */ /* 0x000fe20000410000 */
[----:B------:R-:W-:Y:S01]  /*5cf0*/  FMUL.FTZ R122, R40, R3 ;  /* 0x00000003287a7220 */ /* 0x000fe20000410000 */
[----:B------:R-:W-:Y:S02]  /*5d00*/  LOP3.LUT R40, R79, 0x1f, RZ, 0xc0, !PT ;  /* 0x0000001f4f287812 */ /* 0x000fe400078ec0ff */
[----:B------:R-:W0:Y:S01]  /*5d10*/  S2R R79, SR_TID.X ;  /* 0x00000000004f7919 */ /* 0x000e220000002100 */
[----:B------:R-:W-:Y:S01]  /*5d20*/  FMUL.FTZ R123, R123, R124 ;  /* 0x0000007c7b7b7220 */ /* 0x000fe20000410000 */
[----:B------:R-:W-:Y:S01]  /*5d30*/  FADD.FTZ R3, -R109, 1 ;  /* 0x3f8000006d037421 */ /* 0x000fe20000010100 */
[----:B-1----:R-:W-:-:S03]  /*5d40*/  FMUL.FTZ R124, R12, R93 ;  /* 0x0000005d0c7c7220 */ /* 0x002fc60000410000 */
[----:B------:R-:W-:Y:S01]  /*5d50*/  FFMA.FTZ R3, R102, R3, 1 ;  /* 0x3f80000066037423 */ /* 0x000fe20000010003 */
[----:B------:R-:W-:Y:S01]  /*5d60*/  FMUL.FTZ R124, R109, R124 ;  /* 0x0000007c6d7c7220 */ /* 0x000fe20000410000 */
[----:B--2---:R-:W-:Y:S04]  /*5d70*/  STS [R126], R2 ;  /* 0x000000027e007388 */ /* 0x004fe80000000800 */
        /* <DEDUP_REMOVED lines=10> */
[----:B-1----:R-:W2:Y:S01]  /*5e20*/  LDL.LU R120, [R1+0xc0] ;  /* 0x0000c00001787983 */ /* 0x002ea20000300800 */
[----:B0-----:R-:W-:-:S02]  /*5e30*/  ISETP.NE.AND P0, PT, R79, RZ, PT ;  /* 0x000000ff4f00720c */ /* 0x001fc40003f05270 */
[----:B------:R-:W-:Y:S02]  /*5e40*/  MOV R4, UR11 ;  /* 0x0000000b00047c02 */ /* 0x000fe40008000f00 */
[----:B------:R-:W-:Y:S01]  /*5e50*/  MOV R97, 0xfffff800 ;  /* 0xfffff80000617802 */ /* 0x000fe20000000f00 */
[----:B------:R-:W-:Y:S01]  /*5e60*/  FMUL.FTZ R124, R124, R3 ;  /* 0x000000037c7c7220 */ /* 0x000fe20000410000 */
[----:B------:R-:W-:Y:S07]  /*5e70*/  STS [R155+0x2c], R121 ;  /* 0x00002c799b007388 */ /* 0x000fee0000000800 */
[----:B------:R-:W-:Y:S01]  /*5e80*/  @!P0 IMAD R4, R4, R97, UR27 ;  /* 0x0000001b04048e24 */ /* 0x000fe2000f8e0261 */
[----:B------:R-:W-:Y:S01]  /*5e90*/  STS [R154+0x30], R122 ;  /* 0x0000307a9a007388 */ /* 0x000fe20000000800 */
[----:B------:R-:W-:-:S03]  /*5ea0*/  UIMAD.WIDE.U32 UR8, UR25, UR12, UR8 ;  /* 0x0000000c190872a5 */ /* 0x000fc6000f8e0008 */
[----:B------:R-:W-:Y:S01]  /*5eb0*/  STS [R153+0x34], R123 ;  /* 0x0000347b99007388 */ /* 0x000fe20000000800 */
[----:B------:R-:W-:-:S03]  /*5ec0*/  @!P0 IADD3 R118, PT, PT, R4, 0x800, RZ ;  /* 0x0000080004768810 */ /* 0x000fc60007ffe0ff */
[----:B------:R-:W-:Y:S04]  /*5ed0*/  STS [R152+0x38], R124 ;  /* 0x0000387c98007388 */ /* 0x000fe80000000800 */
[----:B------:R-:W-:Y:S01]  /*5ee0*/  STS [R151+0x3c], R125 ;  /* 0x00003c7d97007388 */ /* 0x000fe20000000800 */
[----:B------:R-:W-:-:S03]  /*5ef0*/  NOP ;  /* 0x0000000000007918 */ /* 0x000fc60000000000 */
[----:B------:R-:W-:Y:S01]  /*5f00*/  LDS R135, [R150] ;  /* 0x0000000096877984 */ /* 0x000fe20000000800 */
[----:B------:R-:W-:Y:S01]  /*5f10*/  UIMAD UR9, UR25, UR13, UR9 ;  /* 0x0000000d190972a4 */ /* 0x000fe2000f8e0209 */
[----:B------:R-:W0:Y:S02]  /*5f20*/  LDCU.64 UR12, c[0x0][0x558] ;  /* 0x0000ab00ff0c77ac */ /* 0x000e240008000a00 */
        /* <DEDUP_REMOVED lines=16> */
[----:B------:R-:W-:-:S04]  /*6030*/  UIMAD.WIDE.U32 UR8, UR28, UR14, UR8 ;  /* 0x0000000e1c0872a5 */ /* 0x000fc8000f8e0008 */
[----:B------:R-:W-:Y:S02]  /*6040*/  UIMAD UR9, UR28, UR15, UR9 ;  /* 0x0000000f1c0972a4 */ /* 0x000fe4000f8e0209 */
[----:B------:R-:W-:-:S04]  /*6050*/  IADD3 R3, P1, PT, R78, UR8, RZ ;  /* 0x000000084e037c10 */ /* 0x000fc8000ff3e0ff */
[----:B------:R-:W-:Y:S02]  /*6060*/  IADD3.X R108, PT, PT, RZ, UR9, RZ, P1, !PT ;  /* 0x00000009ff6c7c10 */ /* 0x000fe40008ffe4ff */
[----:B0-----:R-:W-:-:S04]  /*6070*/  LEA R2, P1, R3, UR12, 0x2 ;  /* 0x0000000c03027c11 */ /* 0x001fc8000f8210ff */
[----:B------:R-:W-:Y:S01]  /*6080*/  LEA.HI.X R3, R3, UR13, R108, 0x2, P1 ;  /* 0x0000000d03037c11 */ /* 0x000fe200088f146c */
[----:B------:R-:W-:Y:S06]  /*6090*/  BAR.SYNC.DEFER_BLOCKING 0x0 ;  /* 0x0000000000007b1d */ /* 0x000fec0000010000 */
[----:B------:R-:W0:Y:S02]  /*60a0*/  LDS R108, [UR24+0x2100] ;  /* 0x00210018ff6c7984 */ /* 0x000e240008000800 */
[-C--:B0-----:R-:W-:Y:S02]  /*60b0*/  ISETP.GE.AND P1, PT, R78, R108.reuse, PT ;  /* 0x0000006c4e00720c */ /* 0x081fe40003f26270 */
[----:B------:R-:W-:-:S02]  /*60c0*/  ISETP.GE.AND P2, PT, R77, R108, PT ;  /* 0x0000006c4d00720c */ /* 0x000fc40003f46270 */
        /* <DEDUP_REMOVED lines=24> */
[----:B------:R-:W-:Y:S02]  /*6250*/  FMUL.FTZ R0, R0, R43 ;  /* 0x0000002b00007220 */ /* 0x000fe40000410000 */
        /* <DEDUP_REMOVED lines=8> */
[----:B------:R-:W-:Y:S01]  /*62e0*/  UISETP.NE.U32.AND UP0, UPT, UR30, URZ, UPT ;  /* 0x000000ff1e00728c */ /* 0x000fe2000bf05070 */
[----:B------:R-:W-:Y:S01]  /*62f0*/  FMUL.FTZ R104, R15, R104 ;  /* 0x000000680f687220 */ /* 0x000fe20000410000 */
[----:B------:R-:W-:-:S02]  /*6300*/  FMUL.FTZ R24, R24, R81 ;  /* 0x0000005118187220 */ /* 0x000fc40000410000 */
        /* <DEDUP_REMOVED lines=19> */
[----:B--2---:R-:W-:-:S04]  /*6440*/  FFMA.FTZ R106, R62, R0, R120 ;  /* 0x000000003e6a7223 */ /* 0x004fc80000010078 */
[----:B------:R-:W-:-:S04]  /*6450*/  FFMA.FTZ R15, R61, R25, R106 ;  /* 0x000000193d0f7223 */ /* 0x000fc8000001006a */
[----:B------:R-:W-:Y:S01]  /*6460*/  FFMA.FTZ R106, R60, R24, R15 ;  /* 0x000000183c6a7223 */ /* 0x000fe2000001000f */
[----:B------:R-:W-:Y:S01]  /*6470*/  FMUL.FTZ R15, R14, R104 ;  /* 0x000000680e0f7220 */ /* 0x000fe20000410000 */
[----:B------:R-:W-:Y:S02]  /*6480*/  FMUL.FTZ R14, R95, R98 ;  /* 0x000000625f0e7220 */ /* 0x000fe40000410000 */
[----:B------:R-:W-:-:S04]  /*6490*/  FFMA.FTZ R95, R59, R23, R106 ;  /* 0x000000173b5f7223 */ /* 0x000fc8000001006a */
[----:B------:R-:W-:Y:S01]  /*64a0*/  FFMA.FTZ R106, R58, R22, R95 ;  /* 0x000000163a6a7223 */ /* 0x000fe2000001005f */
[----:B0-----:R-:W-:Y:S06]  /*64b0*/  BRA.U !UP0, `(.L_x_669) ;  /* 0x0000000508907547 */ /* 0x001fec000b800000 */
        /* <DEDUP_REMOVED lines=11> */
[----:B------:R-:W-:Y:S01]  /*6570*/  FMUL.FTZ R86, R86, R99 ;  /* 0x0000006356567220 */ /* 0x000fe20000410000 */
[----:B------:R-:W-:Y:S01]  /*6580*/  MOV R3, 0xfffff800 ;  /* 0xfffff80000037802 */ /* 0x000fe20000000f00 */
[----:B------:R-:W-:Y:S01]  /*6590*/  FMUL.FTZ R88, R88, R101 ;  /* 0x0000006558587220 */ /* 0x000fe20000410000 */
[----:B------:R-:W-:Y:S01]  /*65a0*/  FMUL.FTZ R91, R91, R104 ;  /* 0x000000685b5b7220 */ /* 0x000fe20000410000 */
[----:B------:R-:W-:Y:S01]  /*65b0*/  FMUL.FTZ R92, R92, R98 ;  /* 0x000000625c5c7220 */ /* 0x000fe20000410000 */
[----:B------:R-:W-:Y:S01]  /*65c0*/  FMUL.FTZ R94, R94, R100 ;  /* 0x000000645e5e7220 */ /* 0x000fe20000410000 */
[----:B------:R-:W-:-:S02]  /*65d0*/  @!P0 IMAD R2, R2, R3, UR27 ;  /* 0x0000001b02028e24 */ /* 0x000fc4000f8e0203 */
[----:B------:R-:W-:Y:S01]  /*65e0*/  FMUL.FTZ R93, R93, R102 ;  /* 0x000000665d5d7220 */ /* 0x000fe20000410000 */
[----:B------:R-:W-:Y:S01]  /*65f0*/  FMUL.FTZ R96, R96, R103 ;  /* 0x0000006760607220 */ /* 0x000fe20000410000 */
[----:B------:R-:W0:Y:S01]  /*6600*/  LDCU.128 UR12, c[0x0][0x430] ;  /* 0x00008600ff0c77ac */ /* 0x000e220008000c00 */
[----:B------:R-:W-:Y:S01]  /*6610*/  @!P0 IADD3 R2, PT, PT, R2, 0x800, RZ ;  /* 0x0000080002028810 */ /* 0x000fe20007ffe0ff */
[----:B------:R1:W-:Y:S01]  /*6620*/  STS [R126], R6 ;  /* 0x000000067e007388 */ /* 0x0003e20000000800 */
[----:B------:R-:W-:Y:S01]  /*6630*/  UMOV UR8, UR26 ;  /* 0x0000001a00087c82 */ /* 0x000fe20008000000 */
[----:B------:R-:W-:Y:S02]  /*6640*/  UMOV UR9, URZ ;  /* 0x000000ff00097c82 */ /* 0x000fe40008000000 */
        /* <DEDUP_REMOVED lines=9> */
[----:B------:R-:W-:-:S03]  /*66e0*/  UIMAD UR15, UR28, UR15, UR9 ;  /* 0x0000000f1c0f72a4 */ /* 0x000fc6000f8e0209 */
[----:B------:R-:W-:Y:S01]  /*66f0*/  STS [R159+0x1c], R5 ;  /* 0x00001c059f007388 */ /* 0x000fe20000000800 */
[----:B------:R-:W-:-:S03]  /*6700*/  IADD3 R3, P1, PT, R78, UR8, RZ ;  /* 0x000000084e037c10 */ /* 0x000fc6000ff3e0ff */
[----:B------:R-:W-:Y:S01]  /*6710*/  STS [R158+0x20], R4 ;  /* 0x000020049e007388 */ /* 0x000fe20000000800 */
[----:B-1----:R-:W-:-:S03]  /*6720*/  IADD3.X R6, PT, PT, RZ, UR15, RZ, P1, !PT ;  /* 0x0000000fff067c10 */ /* 0x002fc60008ffe4ff */
        /* <DEDUP_REMOVED lines=61> */
.L_x_669:
[----:B0-----:R-:W-:Y:S01]  /*6b00*/  FFMA.FTZ R3, R57, R21, R106 ;  /* 0x0000001539037223 */ /* 0x001fe2000001006a */
[----:B------:R-:W-:Y:S01]  /*6b10*/  FMUL.FTZ R43, R0, UR6 ;  /* 0x00000006002b7c20 */ /* 0x000fe20008410000 */
[----:B------:R-:W-:Y:S01]  /*6b20*/  FMUL.FTZ R80, R24, UR6 ;  /* 0x0000000618507c20 */ /* 0x000fe20008410000 */
[----:B------:R-:W0:Y:S01]  /*6b30*/  LDCU UR8, c[0x0][0x38c] ;  /* 0x00007180ff0877ac */ /* 0x000e220008000800 */
[----:B------:R-:W-:Y:S01]  /*6b40*/  FFMA.FTZ R2, R56, R20, R3 ;  /* 0x0000001438027223 */ /* 0x000fe20000010003 */
[----:B------:R-:W-:Y:S01]  /*6b50*/  MOV R10, RZ ;  /* 0x000000ff000a7202 */ /* 0x000fe20000000f00 */
[----:B------:R1:W-:Y:S01]  /*6b60*/  STL [R1+0x3c], R43 ;  /* 0x00003c2b01007387 */ /* 0x0003e20000100800 */
[----:B------:R-:W-:Y:S01]  /*6b70*/  CS2R R164, SRZ ;  /* 0x0000000000a47805 */ /* 0x000fe2000001ff00 */
[----:B------:R-:W-:Y:S01]  /*6b80*/  FFMA.FTZ R3, R55, R19, R2 ;  /* 0x0000001337037223 */ /* 0x000fe20000010002 */
[----:B------:R-:W-:Y:S02]  /*6b90*/  CS2R R160, SRZ ;  /* 0x0000000000a07805 */ /* 0x000fe4000001ff00 */
[----:B------:R-:W-:Y:S01]  /*6ba0*/  CS2R R158, SRZ ;  /* 0x00000000009e7805 */ /* 0x000fe2000001ff00 */
[----:B------:R-:W-:-:S02]  /*6bb0*/  IMAD.MOV.U32 R154, RZ, RZ, RZ ;  /* 0x000000ffff9a7224 */ /* 0x000fc400078e00ff */
[----:B------:R-:W-:Y:S01]  /*6bc0*/  FFMA.FTZ R2, R54, R18, R3 ;  /* 0x0000001236027223 */ /* 0x000fe20000010003 */
[----:B------:R-:W-:Y:S02]  /*6bd0*/  CS2R R8, SRZ ;  /* 0x0000000000087805 */ /* 0x000fe4000001ff00 */
[----:B------:R-:W-:Y:S02]  /*6be0*/  CS2R R6, SRZ ;  /* 0x0000000000067805 */ /* 0x000fe4000001ff00 */
[----:B------:R-:W-:Y:S01]  /*6bf0*/  CS2R R4, SRZ ;  /* 0x0000000000047805 */ /* 0x000fe2000001ff00 */
[----:B------:R-:W-:Y:S01]  /*6c00*/  FFMA.FTZ R41, R53, R17, R2 ;  /* 0x0000001135297223 */ /* 0x000fe20000010002 */
[----:B-1----:R-:W-:Y:S01]  /*6c10*/  FMUL.FTZ R43, R23, UR6 ;  /* 0x00000006172b7c20 */ /* 0x002fe20008410000 */
[----:B------:R-:W-:Y:S02]  /*6c20*/  CS2R R2, SRZ ;  /* 0x0000000000027805 */ /* 0x000fe4000001ff00 */
[----:B------:R-:W-:Y:S01]  /*6c30*/  FFMA.FTZ R42, R52, R16, R41 ;  /* 0x00000010342a7223 */ /* 0x000fe20000010029 */
[----:B------:R-:W-:Y:S01]  /*6c40*/  FMUL.FTZ R41, R25, UR6 ;  /* 0x0000000619297c20 */ /* 0x000fe20008410000 */
[----:B0-----:R-:W-:-:S04]  /*6c50*/  UISETP.GE.AND UP0, UPT, UR8, 0x1, UPT ;  /* 0x000000010800788c */ /* 0x001fc8000bf06270 */
        /* <DEDUP_REMOVED lines=29> */
[----:B------:R1:W-:Y:S01]  /*6e30*/  STL [R1+0x4], R80 ;  /* 0x0000045001007387 */ /* 0x0003e20000100800 */
[----:B0-----:R-:W-:-:S05]  /*6e40*/  FFMA.FTZ R41, R47, R11, R42 ;  /* 0x0000000b2f297223 */ /* 0x001fca000001002a */
[----:B------:R1:W-:Y:S04]  /*6e50*/  STL [R1+0xc0], R41 ;  /* 0x0000c02901007387 */ /* 0x0003e80000100800 */
[----:B------:R1:W-:Y:S01]  /*6e60*/  STL [R1], R43 ;  /* 0x0000002b01007387 */ /* 0x0003e20000100800 */
[----:B------:R-:W-:Y:S06]  /*6e70*/  BAR.SYNC.DEFER_BLOCKING 0x0 ;  /* 0x0000000000007b1d */ /* 0x000fec0000010000 */
[----:B------:R-:W-:Y:S05]  /*6e80*/  BRA.U !UP0, `(.L_x_670) ;  /* 0x0000004108387547 */ /* 0x000fea000b800000 */
[----:B------:R-:W-:Y:S01]  /*6e90*/  UIMAD UR9, UR11, -0x800, UR27 ;  /* 0xfffff8000b0978a4 */ /* 0x000fe2000f8e021b */
[----:B------:R-:W-:Y:S01]  /*6ea0*/  LOP3.LUT R26, R26, 0xfffffffb, RZ, 0xc0, !PT ;  /* 0xfffffffb1a1a7812 */ /* 0x000fe200078ec0ff */
[----:B------:R-:W0:Y:S01]  /*6eb0*/  LDCU.64 UR24, c[0x0][0x3a0] ;  /* 0x00007400ff1877ac */ /* 0x000e220008000a00 */
        /* <DEDUP_REMOVED lines=9> */
[----:B0-----:R-:W-:Y:S02]  /*6f50*/  UIMAD.WIDE.U32 UR30, UR28, UR24, URZ ;  /* 0x000000181c1e72a5 */ /* 0x001fe4000f8e00ff */
[----:B--2---:R-:W-:Y:S01]  /*6f60*/  UIMAD.WIDE.U32 UR32, UR28, UR36, URZ ;  /* 0x000000241c2072a5 */ /* 0x004fe2000f8e00ff */
[----:B------:R-:W0:Y:S03]  /*6f70*/  LDCU UR27, c[0x0][0x388] ;  /* 0x00007100ff1b77ac */ /* 0x000e260008000800 */
[----:B------:R-:W-:Y:S01]  /*6f80*/  @P0 LOP3.LUT R26, R26, 0x4, RZ, 0xfc, !PT ;  /* 0x000000041a1a0812 */ /* 0x000fe200078efcff */
[----:B------:R-:W2:Y:S01]  /*6f90*/  LDCU.64 UR38, c[0x0][0x3a8] ;  /* 0x00007500ff2677ac */ /* 0x000ea20008000a00 */
[----:B------:R-:W0:Y:S01]  /*6fa0*/  LDCU.64 UR40, c[0x0][0x3c0] ;  /* 0x00007800ff2877ac */ /* 0x000e220008000a00 */
[----:B------:R-:W0:Y:S01]  /*6fb0*/  LDCU.64 UR42, c[0x0][0x3e0] ;  /* 0x00007c00ff2a77ac */ /* 0x000e220008000a00 */
[----:B------:R-:W0:Y:S01]  /*6fc0*/  LDCU.64 UR44, c[0x0][0x4e0] ;  /* 0x00009c00ff2c77ac */ /* 0x000e220008000a00 */
[----:B------:R-:W0:Y:S01]  /*6fd0*/  LDCU.64 UR46, c[0x0][0x4f0] ;  /* 0x00009e00ff2e77ac */ /* 0x000e220008000a00 */
[----:B------:R-:W0:Y:S01]  /*6fe0*/  LDCU.64 UR48, c[0x0][0x540] ;  /* 0x0000a800ff3077ac */ /* 0x000e220008000a00 */
[----:B------:R-:W0:Y:S01]  /*6ff0*/  LDCU.128 UR12, c[0x0][0x440] ;  /* 0x00008800ff0c77ac */ /* 0x000e220008000c00 */
[----:B------:R-:W-:-:S02]  /*7000*/  UIMAD UR29, UR28, UR25, UR31 ;  /* 0x000000191c1d72a4 */ /* 0x000fc4000f8e021f */
[----:B------:R-:W-:Y:S01]  /*7010*/  UIMAD UR37, UR28, UR37, UR33 ;  /* 0x000000251c2572a4 */ /* 0x000fe2000f8e0221 */
[----:B---34-:R-:W-:-:S11]  /*7020*/  UMOV UR8, URZ ;  /* 0x000000ff00087c82 */ /* 0x018fd60008000000 */
.L_x_715:
[C---:B------:R-:W-:Y:S01]  /*7030*/  LOP3.LUT R65, R78.reuse, 0x1a0, RZ, 0xfc, !PT ;  /* 0x000001a04e417812 */ /* 0x040fe200078efcff */
[----:B------:R-:W3:Y:S01]  /*7040*/  LDL R109, [R1+0xbc] ;  /* 0x0000bc00016d7983 */ /* 0x000ee20000100800 */
[----:B01----:R-:W-:Y:S02]  /*7050*/  MOV R43, UR42 ;  /* 0x0000002a002b7c02 */ /* 0x003fe40008000f00 */
[----:B------:R-:W-:Y:S01]  /*7060*/  MOV R40, R78 ;  /* 0x0000004e00287202 */ /* 0x000fe20000000f00 */
[----:B------:R-:W4:Y:S01]  /*7070*/  LDL R108, [R1+0xb8] ;  /* 0x0000b800016c7983 */ /* 0x000f220000100800 */
[----:B------:R-:W-:Y:S02]  /*7080*/  MOV R41, RZ ;  /* 0x000000ff00297202 */ /* 0x000fe40000000f00 */
[----:B------:R-:W-:Y:S01]  /*7090*/  ISETP.GE.AND P0, PT, R65, UR9, PT ;  /* 0x0000000941007c0c */ /* 0x000fe2000bf06270 */
[----:B------:R-:W5:Y:S01]  /*70a0*/  LDL R107, [R1+0xb4] ;  /* 0x0000b400016b7983 */ /* 0x000f620000100800 */
[----:B------:R-:W-:Y:S01]  /*70b0*/  MOV R63, UR43 ;  /* 0x0000002b003f7c02 */ /* 0x000fe20008000f00 */
[----:B------:R-:W-:Y:S01]  /*70c0*/  IMAD.WIDE.U32 R42, R43, UR8, R40 ;  /* 0x000000082b2a7c25 */ /* 0x000fe2000f8e0028 */
[----:B------:R-:W-:Y:S01]  /*70d0*/  LOP3.LUT R77, R78, 0x20, RZ, 0xfc, !PT ;  /* 0x000000204e4d7812 */ /* 0x000fe200078efcff */
[----:B------:R-:W5:Y:S02]  /*70e0*/  LDL R106, [R1+0xb0] ;  /* 0x0000b000016a7983 */ /* 0x000f640000100800 */
[----:B------:R-:W-:Y:S01]  /*70f0*/  IMAD R41, R63, UR8, R43 ;  /* 0x000000083f297c24 */ /* 0x000fe2000f8e022b */
[----:B------:R-:W-:Y:S01]  /*7100*/  LEA R40, P2, R42, UR22, 0x2 ;  /* 0x000000162a287c11 */ /* 0x000fe2000f8410ff */
[----:B------:R-:W5:Y:S01]  /*7110*/  LDL R105, [R1+0xac] ;  /* 0x0000ac0001697983 */ /* 0x000f620000100800 */
[----:B------:R-:W-:-:S02]  /*7120*/  LOP3.LUT R75, R78, 0x60, RZ, 0xfc, !PT ;  /* 0x000000604e4b7812 */ /* 0x000fc400078efcff */
[----:B------:R-:W-:Y:S01]  /*7130*/  LOP3.LUT R76, R78, 0x40, RZ, 0xfc, !PT ;  /* 0x000000404e4c7812 */ /* 0x000fe200078efcff */
[----:B------:R-:W5:Y:S01]  /*7140*/  LDL R104, [R1+0xa8] ;  /* 0x0000a80001687983 */ /* 0x000f620000100800 */
[----:B------:R-:W-:Y:S02]  /*7150*/  LEA.HI.X R41, R42, UR23, R41, 0x2, P2 ;  /* 0x000000172a297c11 */ /* 0x000fe400090f1429 */
[----:B------:R-:W-:Y:S01]  /*7160*/  @!P0 SHF.L.U32 R42, R79, 0x4, RZ ;  /* 0x000000044f2a8819 */ /* 0x000fe200000006ff */
[----:B------:R-:W5:Y:S01]  /*7170*/  LDL R103, [R1+0xa4] ;  /* 0x0000a40001677983 */ /* 0x000f620000100800 */
[----:B------:R-:W-:Y:S02]  /*7180*/  ISETP.GE.AND P5, PT, R77, UR9, PT ;  /* 0x000000094d007c0c */ /* 0x000fe4000bfa6270 */
[----:B------:R-:W-:Y:S01]  /*7190*/  ISETP.GE.AND P3, PT, R75, UR9, PT ;  /* 0x000000094b007c0c */ /* 0x000fe2000bf66270 */
[----:B------:R-:W5:Y:S01]  /*71a0*/  LDL R102, [R1+0xa0] ;  /* 0x0000a00001667983 */ /* 0x000f620000100800 */
[----:B------:R-:W-:-:S02]  /*71b0*/  ISETP.GE.AND P2, PT, R76, UR9, PT ;  /* 0x000000094c007c0c */ /* 0x000fc4000bf46270 */
[----:B------:R-:W-:Y:S02]  /*71c0*/  @!P0 LOP3.LUT R42, R42, 0x3e00, RZ, 0xc0, !PT ;  /* 0x00003e002a2a8812 */ /* 0x000fe400078ec0ff */
[----:B------:R-:W-:Y:S02]  /*71d0*/  CS2R R82, SRZ ;  /* 0x0000000000527805 */ /* 0x000fe4000001ff00 */
[C---:B------:R-:W-:Y:S01]  /*71e0*/  LOP3.LUT R74, R78.reuse, 0x80, RZ, 0xfc, !PT ;  /* 0x000000804e4a7812 */ /* 0x040fe200078efcff */
[----:B------:R-:W5:Y:S01]  /*71f0*/  LDL R100, [R1+0x9c] ;  /* 0x00009c0001647983 */ /* 0x000f620000100800 */
[C---:B------:R-:W-:Y:S02]  /*7200*/  LOP3.LUT R73, R78.reuse, 0xa0, RZ, 0xfc, !PT ;  /* 0x000000a04e497812 */ /* 0x040fe400078efcff */
[C---:B------:R-:W-:Y:S01]  /*7210*/  LOP3.LUT R72, R78.reuse, 0xc0, RZ, 0xfc, !PT ;  /* 0x000000c04e487812 */ /* 0x040fe200078efcff */
[----:B------:R-:W5:Y:S01]  /*7220*/  LDL R101, [R1+0x98] ;  /* 0x0000980001657983 */ /* 0x000f620000100800 */
[----:B------:R-:W-:-:S02]  /*7230*/  LOP3.LUT R71, R78, 0xe0, RZ, 0xfc, !PT ;  /* 0x000000e04e477812 */ /* 0x000fc400078efcff */
[C---:B------:R-:W-:Y:S01]  /*7240*/  LOP3.LUT R70, R78.reuse, 0x100, RZ, 0xfc, !PT ;  /* 0x000001004e467812 */ /* 0x040fe200078efcff */
[----:B------:R-:W5:Y:S01]  /*7250*/  @!P3 LDG.E R83, desc[UR34][R40.64+0x180] ;  /* 0x000180222853b981 */ /* 0x000f62000c1e1900 */
[C---:B------:R-:W-:Y:S02]  /*7260*/  LOP3.LUT R69, R78.reuse, 0x120, RZ, 0xfc, !PT ;  /* 0x000001204e457812 */ /* 0x040fe400078efcff */
[C---:B------:R-:W-:Y:S01]  /*7270*/  LOP3.LUT R68, R78.reuse, 0x140, RZ, 0xfc, !PT ;  /* 0x000001404e447812 */ /* 0x040fe200078efcff */
[----:B------:R-:W5:Y:S01]  /*7280*/  @!P2 LDG.E R82, desc[UR34][R40.64+0x100] ;  /* 0x000100222852a981 */ /* 0x000f62000c1e1900 */
[C---:B------:R-:W-:Y:S02]  /*7290*/  LOP3.LUT R67, R78.reuse, 0x160, RZ, 0xfc, !PT ;  /* 0x000001604e437812 */ /* 0x040fe400078efcff */
[----:B------:R-:W-:Y:S01]  /*72a0*/  LOP3.LUT R66, R78, 0x180, RZ, 0xfc, !PT ;  /* 0x000001804e427812 */ /* 0x000fe200078efcff */
[----:B------:R-:W5:Y:S01]  /*72b0*/  LDL R99, [R1+0x94] ;  /* 0x0000940001637983 */ /* 0x000f620000100800 */
[----:B------:R-:W-:-:S02]  /*72c0*/  MOV R81, RZ ;  /* 0x000000ff00517202 */ /* 0x000fc40000000f00 */
[----:B------:R-:W-:Y:S01]  /*72d0*/  @!P0 LOP3.LUT R78, R42, 0x1f, R79, 0xf8, !PT ;  /* 0x0000001f2a4e8812 */ /* 0x000fe200078ef84f */
[----:B------:R-:W5:Y:S01]  /*72e0*/  LDL R98, [R1+0x90] ;  /* 0x0000900001627983 */ /* 0x000f620000100800 */
[----:B------:R-:W-:Y:S02]  /*72f0*/  ISETP.GE.AND P4, PT, R74, UR9, PT ;  /* 0x000000094a007c0c */ /* 0x000fe4000bf86270 */
[----:B------:R-:W-:Y:S01]  /*7300*/  LOP3.LUT R64, R78, 0x1c0, RZ, 0xfc, !PT ;  /* 0x000001c04e407812 */ /* 0x000fe200078efcff */
[----:B------:R-:W4:Y:S01]  /*7310*/  @!P5 LDG.E R81, desc[UR34][R40.64+0x80] ;  /* 0x000080222851d981 */ /* 0x000f22000c1e1900 */
[----:B------:R-:W-:Y:S02]  /*7320*/  ISETP.GE.AND P5, PT, R73, UR9, PT ;  /* 0x0000000949007c0c */ /* 0x000fe4000bfa6270 */
[----:B------:R-:W-:Y:S01]  /*7330*/  ISETP.GE.AND P3, PT, R72, UR9, PT ;  /* 0x0000000948007c0c */ /* 0x000fe2000bf66270 */
[----:B------:R-:W5:Y:S01]  /*7340*/  LDL R97, [R1+0x8c] ;  /* 0x00008c0001617983 */ /* 0x000f620000100800 */
[----:B------:R-:W-:-:S02]  /*7350*/  ISETP.GE.AND P2, PT, R64, UR9, PT ;  /* 0x0000000940007c0c */ /* 0x000fc4000bf46270 */
[----:B------:R-:W-:Y:S02]  /*7360*/  CS2R R84, SRZ ;  /* 0x0000000000547805 */ /* 0x000fe4000001ff00 */
[----:B------:R-:W-:Y:S02]  /*7370*/  CS2R R86, SRZ ;  /* 0x0000000000567805 */ /* 0x000fe4000001ff00 */
[----:B------:R-:W-:Y:S01]  /*7380*/  LOP3.LUT P6, RZ, R26, 0x4, RZ, 0xc0, !PT ;  /* 0x000000041aff7812 */ /* 0x000fe200078cc0ff */
[----:B------:R-:W-:Y:S01]  /*7390*/  UMOV UR28, UR30 ;  /* 0x0000001e001c7c82 */ /* 0x000fe20008000000 */
[----:B------:R-:W-:Y:S01]  /*73a0*/  CS2R R88, SRZ ;  /* 0x0000000000587805 */ /* 0x000fe2000001ff00 */
[----:B--2---:R-:W-:Y:S01]  /*73b0*/  UIMAD.WIDE.U32 UR24, UR8, UR38, UR28 ;  /* 0x00000026081872a5 */ /* 0x004fe2000f8e001c */
[----:B------:R-:W2:Y:S01]  /*73c0*/  @!P4 LDG.E R84, desc[UR34][R40.64+0x200] ;  /* 0x000200222854c981 */ /* 0x000ea2000c1e1900 */
[----:B------:R-:W-:Y:S02]  /*73d0*/  ISETP.GE.AND P4, PT, R71, UR9, PT ;  /* 0x0000000947007c0c */ /* 0x000fe4000bf86270 */
[----:B------:R-:W-:Y:S01]  /*73e0*/  UIMAD UR25, UR8, UR39, UR25 ;  /* 0x00000027081972a4 */ /* 0x000fe2000f8e0219 */
[----:B------:R-:W2:Y:S01]  /*73f0*/  @!P5 LDG.E R85, desc[UR34][R40.64+0x280] ;  /* 0x000280222855d981 */ /* 0x000ea2000c1e1900 */
[----:B------:R-:W-:-:S02]  /*7400*/  ISETP.GE.AND P5, PT, R70, UR9, PT ;  /* 0x0000000946007c0c */ /* 0x000fc4000bfa6270 */
[----:B------:R-:W-:Y:S01]  /*7410*/  @!P2 SHF.L.U32 R63, R79, 0x4, RZ ;  /* 0x000000044f3fa819 */ /* 0x000fe200000006ff */
[----:B------:R-:W2:Y:S01]  /*7420*/  @!P3 LDG.E R86, desc[UR34][R40.64+0x300] ;  /* 0x000300222856b981 */ /* 0x000ea2000c1e1900 */
[----:B------:R-:W-:Y:S02]  /*7430*/  ISETP.GE.AND P3, PT, R69, UR9, PT ;  /* 0x0000000945007c0c */ /* 0x000fe4000bf66270 */
[----:B------:R-:W-:Y:S01]  /*7440*/  @!P2 LOP3.LUT R80, R63, 0x3e00, RZ, 0xc0, !PT ;  /* 0x00003e003f50a812 */ /* 0x000fe200078ec0ff */
[----:B------:R-:W-:Y:S02]  /*7450*/  ULEA UR26, UP0, UR24, UR12, 0x2 ;  /* 0x0000000c181a7291 */ /* 0x000fe4000f8010ff */
[----:B------:R-:W2:Y:S01]  /*7460*/  @!P4 LDG.E R87, desc[UR34][R40.64+0x380] ;  /* 0x000380222857c981 */ /* 0x000ea2000c1e1900 */
[----:B------:R-:W-:Y:S02]  /*7470*/  @!P2 LOP3.LUT R78, R80, 0x1f, R79, 0xf8, !PT ;  /* 0x0000001f504ea812 */ /* 0x000fe400078ef84f */
[----:B------:R-:W-:Y:S01]  /*7480*/  MOV R80, RZ ;  /* 0x000000ff00507202 */ /* 0x000fe20000000f00 */
[----:B------:R-:W2:Y:S01]  /*7490*/  @!P5 LDG.E R88, desc[UR34][R40.64+0x400] ;  /* 0x000400222858d981 */ /* 0x000ea2000c1e1900 */
[----:B------:R-:W-:-:S02]  /*74a0*/  ISETP.GE.AND P4, PT, R68, UR9, PT ;  /* 0x0000000944007c0c */ /* 0x000fc4000bf86270 */
[----:B------:R-:W-:Y:S01]  /*74b0*/  ISETP.GE.AND P5, PT, R67, UR9, PT ;  /* 0x0000000943007c0c */ /* 0x000fe2000bfa6270 */
[----:B------:R-:W2:Y:S01]  /*74c0*/  @!P3 LDG.E R89, desc[UR34][R40.64+0x480] ;  /* 0x000480222859b981 */ /* 0x000ea2000c1e1900 */
[----:B------:R-:W-:Y:S01]  /*74d0*/  ISETP.GE.AND P3, PT, R66, UR9, PT ;  /* 0x0000000942007c0c */ /* 0x000fe2000bf66270 */
[----:B------:R-:W-:Y:S02]  /*74e0*/  ULEA.HI.X UR24, UR24, UR13, UR25, 0x2, UP0 ;  /* 0x0000000d18187291 */ /* 0x000fe400080f1419 */
[----:B------:R-:W3:Y:S01]  /*74f0*/  @!P6 LDG.E R80, desc[UR34][R40.64] ;  /* 0x000000222850e981 */ /* 0x000ee2000c1e1900 */
[----:B------:R-:W-:Y:S02]  /*7500*/  CS2R R90, SRZ ;  /* 0x00000000005a7805 */ /* 0x000fe4000001ff00 */
[----:B------:R-:W-:Y:S02]  /*7510*/  CS2R R92, SRZ ;  /* 0x00000000005c7805 */ /* 0x000fe4000001ff00 */
[----:B------:R-:W-:-:S02]  /*7520*/  MOV R42, UR26 ;  /* 0x0000001a002a7c02 */ /* 0x000fc40008000f00 */
[----:B------:R-:W-:Y:S01]  /*7530*/  MOV R43, UR24 ;  /* 0x00000018002b7c02 */ /* 0x000fe20008000f00 */
[----:B------:R-:W2:Y:S04]  /*7540*/  @!P4 LDG.E R90, desc[UR34][R40.64+0x500] ;  /* 0x00050022285ac981 */ /* 0x000ea8000c1e1900 */
[----:B------:R-:W2:Y:S04]  /*7550*/  @!P5 LDG.E R91, desc[UR34][R40.64+0x580] ;  /* 0x00058022285bd981 */ /* 0x000ea8000c1e1900 */
[----:B------:R0:W2:Y:S04]  /*7560*/  LDG.E R96, desc[UR34][R42.64] ;  /* 0x000000222a607981 */ /* 0x0000a8000c1e1900 */
[----:B------:R-:W2:Y:S01]  /*7570*/  @!P3 LDG.E R92, desc[UR34][R40.64+0x600] ;  /* 0x00060022285cb981 */ /* 0x000ea2000c1e1900 */
[----:B------:R-:W-:Y:S01]  /*7580*/  UMOV UR36, UR32 ;  /* 0x0000002000247c82 */ /* 0x000fe20008000000 */
[----:B------:R-:W-:Y:S01]  /*7590*/  LOP3.LUT R63, R78, 0x1e0, RZ, 0xfc, !PT ;  /* 0x000001e04e3f7812 */ /* 0x000fe200078efcff */
[----:B------:R-:W-:Y:S01]  /*75a0*/  UIMAD.WIDE.U32 UR24, UR8, UR40, UR36 ;  /* 0x00000028081872a5 */ /* 0x000fe2000f8e0024 */
[----:B------:R-:W-:Y:S01]  /*75b0*/  CS2R R94, SRZ ;  /* 0x00000000005e7805 */ /* 0x000fe2000001ff00 */
[----:B------:R-:W2:Y:S01]  /*75c0*/  @!P0 LDG.E R93, desc[UR34][R40.64+0x680] ;  /* 0x00068022285d8981 */ /* 0x000ea2000c1e1900 */
[----:B------:R-:W-:Y:S01]  /*75d0*/  ISETP.GE.AND P4, PT, R63, UR9, PT ;  /* 0x000000093f007c0c */ /* 0x000fe2000bf86270 */
[----:B------:R-:W-:-:S02]  /*75e0*/  UIMAD UR25, UR8, UR41, UR25 ;  /* 0x00000029081972a4 */ /* 0x000fc4000f8e0219 */
[----:B------:R-:W-:Y:S01]  /*75f0*/  ULEA UR26, UP0, UR24, UR14, 0x2 ;  /* 0x0000000e181a7291 */ /* 0x000fe2000f8010ff */
[----:B------:R-:W2:Y:S03]  /*7600*/  @!P2 LDG.E R94, desc[UR34][R40.64+0x700] ;  /* 0x00070022285ea981 */ /* 0x000ea6000c1e1900 */
[----:B------:R-:W-:Y:S02]  /*7610*/  ULEA.HI.X UR24, UR24, UR15, UR25, 0x2, UP0 ;  /* 0x0000000f18187291 */ /* 0x000fe400080f1419 */
[----:B0-----:R-:W-:-:S04]  /*7620*/  MOV R42, UR26 ;  /* 0x0000001a002a7c02 */ /* 0x001fc80008000f00 */
[----:B------:R-:W-:Y:S01]  /*7630*/  MOV R43, UR24 ;  /* 0x00000018002b7c02 */ /* 0x000fe20008000f00 */
        /* <DEDUP_REMOVED lines=8> */
[----:B--2---:R-:W-:Y:S04]  /*76c0*/  STS [R105+0x200], R84 ;  /* 0x0002005469007388 */ /* 0x004fe80000000800 */
[----:B------:R-:W-:Y:S04]  /*76d0*/  STS [R104+0x280], R85 ;  /* 0x0002805568007388 */ /* 0x000fe80000000800 */
[----:B------:R-:W-:Y:S04]  /*76e0*/  STS [R103+0x300], R86 ;  /* 0x0003005667007388 */ /* 0x000fe80000000800 */
[----:B------:R-:W-:Y:S04]  /*76f0*/  STS [R102+0x380], R87 ;  /* 0x0003805766007388 */ /* 0x000fe80000000800 */
[----:B------:R1:W-:Y:S01]  /*7700*/  STS [R100+0x400], R88 ;  /* 0x0004005864007388 */ /* 0x0003e20000000800 */
[----:B------:R-:W-:-:S03]  /*7710*/  R2UR UR36, R96 ;  /* 0x00000000602472ca */ /* 0x000fc600000e0000 */
[----:B------:R-:W-:Y:S04]  /*7720*/  STS [R101+0x480], R89 ;  /* 0x0004805965007388 */ /* 0x000fe80000000800 */
[----:B------:R2:W-:Y:S04]  /*7730*/  STS [R99+0x500], R90 ;  /* 0x0005005a63007388 */ /* 0x0005e80000000800 */
[----:B-1----:R-:W3:Y:S04]  /*7740*/  LDL R100, [R1+0x84] ;  /* 0x0000840001647983 */ /* 0x002ee80000100800 */
[----:B------:R1:W-:Y:S04]  /*7750*/  STS [R98+0x580], R91 ;  /* 0x0005805b62007388 */ /* 0x0003e80000000800 */
[----:B------:R4:W-:Y:S04]  /*7760*/  STS [R97+0x600], R92 ;  /* 0x0006005c61007388 */ /* 0x0009e80000000800 */
[----:B--2---:R-:W2:Y:S04]  /*7770*/  LDL R99, [R1+0x7c] ;  /* 0x00007c0001637983 */ /* 0x004ea80000100800 */
[----:B-1----:R-:W5:Y:S04]  /*7780*/  LDL R98, [R1+0x78] ;  /* 0x0000780001627983 */ /* 0x002f680000100800 */
[----:B----4-:R-:W4:Y:S04]  /*7790*/  LDL R97, [R1+0x74] ;  /* 0x0000740001617983 */ /* 0x010f280000100800 */
[----:B------:R-:W4:Y:S04]  /*77a0*/  LDL R96, [R1+0x70] ;  /* 0x0000700001607983 */ /* 0x000f280000100800 */
        /* <DEDUP_REMOVED lines=11> */
[----:B------:R-:W4:Y:S01]  /*7860*/  LDL R80, [R1+0x40] ;  /* 0x0000400001507983 */ /* 0x000f220000100800 */
[----:B------:R-:W1:Y:S01]  /*7870*/  S2R R79, SR_TID.X ;  /* 0x00000000004f7919 */ /* 0x000e620000002100 */
[----:B------:R-:W1:Y:S01]  /*7880*/  S2UR UR26, SR_CgaCtaId ;  /* 0x00000000001a79c3 */ /* 0x000e620000008800 */
[----:B------:R-:W-:Y:S01]  /*7890*/  UIADD3 UR24, UPT, UPT, UR11, -0x1, URZ ;  /* 0xffffffff0b187890 */ /* 0x000fe2000fffe0ff */
[----:B0-----:R-:W-:-:S03]  /*78a0*/  MOV R41, UR36 ;  /* 0x0000002400297c02 */ /* 0x001fc60008000f00 */
[----:B------:R-:W-:Y:S02]  /*78b0*/  ULEA.HI UR25, UR24, UR24, URZ, 0x1 ;  /* 0x0000001818197291 */ /* 0x000fe4000f8f08ff */
[----:B------:R-:W-:Y:S02]  /*78c0*/  FMUL.FTZ R41, R41, 1.4426950216293334961 ;  /* 0x3fb8aa3b29297820 */ /* 0x000fe40000410000 */
[----:B------:R-:W-:Y:S01]  /*78d0*/  ULOP3.LUT UR25, UR25, 0xfffffe, URZ, 0xc0, !UPT ;  /* 0x00fffffe19197892 */ /* 0x000fe2000f8ec0ff */
[----:B------:R0:W-:Y:S01]  /*78e0*/  STS [R40+0x680], R93 ;  /* 0x0006805d28007388 */ /* 0x0001e20000000800 */
[C---:B------:R-:W-:Y:S02]  /*78f0*/  FMUL.FTZ R150, R41.reuse, R46 ;  /* 0x0000002e29967220 */ /* 0x040fe40000410000 */
[----:B------:R-:W-:Y:S01]  /*7900*/  UIADD3 UR25, UPT, UPT, UR24, -UR25, URZ ;  /* 0x8000001918197290 */ /* 0x000fe2000fffe0ff */
[C---:B------:R-:W-:Y:S01]  /*7910*/  FMUL.FTZ R101, R41.reuse, R45 ;  /* 0x0000002d29657220 */ /* 0x040fe20000410000 */
[----:B------:R-:W-:-:S02]  /*7920*/  FMUL.FTZ R92, R41, R32 ;  /* 0x00000020295c7220 */ /* 0x000fc40000410000 */
[----:B------:R-:W-:Y:S01]  /*7930*/  ULEA UR25, UR25, UR8, 0x8 ;  /* 0x0000000819197291 */ /* 0x000fe2000f8e40ff */
[----:B------:R-:W4:Y:S01]  /*7940*/  MUFU.EX2 R150, R150 ;  /* 0x0000009600967308 */ /* 0x000f220000000800 */
[----:B0-----:R-:W-:Y:S01]  /*7950*/  FMUL.FTZ R93, R41, R33 ;  /* 0x00000021295d7220 */ /* 0x001fe20000410000 */
[----:B------:R-:W-:Y:S02]  /*7960*/  UMOV UR24, 0x400 ;  /* 0x0000040000187882 */ /* 0x000fe40000000000 */
[----:B-1----:R-:W-:Y:S01]  /*7970*/  ULEA UR24, UR26, UR24, 0x18 ;  /* 0x000000181a187291 */ /* 0x002fe2000f8ec0ff */
[----:B------:R-:W0:Y:S01]  /*7980*/  MUFU.EX2 R101, R101 ;  /* 0x0000006500657308 */ /* 0x000e220000000800 */
[C---:B------:R-:W-:Y:S01]  /*7990*/  VIADD R40, R79.reuse, 0x200 ;  /* 0x000002004f287836 */ /* 0x040fe20000000000 */
[C---:B------:R-:W-:Y:S02]  /*79a0*/  ISETP.NE.AND P0, PT, R79.reuse, RZ, PT ;  /* 0x000000ff4f00720c */ /* 0x040fe40003f05270 */
[----:B------:R-:W-:Y:S01]  /*79b0*/  ISETP.NE.AND P2, PT, R79, 0x7f, PT ;  /* 0x0000007f4f00780c */ /* 0x000fe20003f45270 */
[----:B------:R-:W1:Y:S01]  /*79c0*/  MUFU.EX2 R93, R93 ;  /* 0x0000005d005d7308 */ /* 0x000e620000000800 */
[----:B------:R-:W-:-:S03]  /*79d0*/  SEL R40, R40, UR25, P0 ;  /* 0x0000001928287c07 */ /* 0x000fc60008000000 */
[----:B------:R-:W0:Y:S01]  /*79e0*/  MUFU.EX2 R92, R92 ;  /* 0x0000005c005c7308 */ /* 0x000e220000000800 */
[----:B------:R-:W-:Y:S01]  /*79f0*/  R2UR UR28, R42 ;  /* 0x000000002a1c72ca */ /* 0x000fe200000e0000 */
[----:B------:R-:W-:Y:S01]  /*7a00*/  BSSY.RECONVERGENT B0, `(.L_x_671) ;  /* 0x000003b000007945 */ /* 0x000fe20003800200 */
[----:B---3--:R3:W-:Y:S04]  /*7a10*/  STS [R100+0x700], R94 ;  /* 0x0007005e64007388 */ /* 0x0087e80000000800 */
[----:B------:R1:W-:Y:S01]  /*7a20*/  STS [R43+0x780], R95 ;  /* 0x0007805f2b007388 */ /* 0x0003e20000000800 */
[----:B------:R-:W-:Y:S01]  /*7a30*/  NOP ;  /* 0x0000000000007918 */ /* 0x000fe20000000000 */
[C---:B---3--:R-:W-:Y:S02]  /*7a40*/  FMUL.FTZ R100, R41.reuse, R44 ;  /* 0x0000002c29647220 */ /* 0x048fe40000410000 */
[----:B--2---:R2:W3:Y:S01]  /*7a50*/  LDS R117, [R99] ;  /* 0x0000000063757984 */ /* 0x0044e20000000800 */
[C---:B------:R-:W-:Y:S01]  /*7a60*/  FMUL.FTZ R94, R41.reuse, R34 ;  /* 0x00000022295e7220 */ /* 0x040fe20000410000 */
[----:B-1----:R-:W-:-:S02]  /*7a70*/  FMUL.FTZ R95, R41, R35 ;  /* 0x00000023295f7220 */ /* 0x002fc40000410000 */
[----:B-----5:R1:W0:Y:S04]  /*7a80*/  LDS R116, [R98+0x4] ;  /* 0x0000040062747984 */ /* 0x0202280000000800 */
[----:B----4-:R4:W0:Y:S01]  /*7a90*/  LDS R115, [R97+0x8] ;  /* 0x0000080061737984 */ /* 0x0108220000000800 */
        /* <DEDUP_REMOVED lines=10> */
[C---:B----4-:R-:W-:Y:S01]  /*7b40*/  FMUL.FTZ R90, R41.reuse, R30 ;  /* 0x0000001e295a7220 */ /* 0x050fe20000410000 */
[C---:B--2---:R-:W-:Y:S01]  /*7b50*/  FMUL.FTZ R89, R41.reuse, R29 ;  /* 0x0000001d29597220 */ /* 0x044fe20000410000 */
        /* <DEDUP_REMOVED lines=33> */
[----:B------:R-:W3:Y:S01]  /*7d70*/  LDS R40, [UR25+0x4c60] ;  /* 0x004c6019ff287984 */ /* 0x000ee20008000800 */
[----:B------:R-:W-:Y:S05]  /*7d80*/  BRA `(.L_x_673) ;  /* 0x0000000000087947 */ /* 0x000fea0003800000 */
.L_x_672:
[----:B------:R-:W-:-:S06]  /*7d90*/  LEA R40, R79, UR24, 0x2 ;  /* 0x000000184f287c11 */ /* 0x000fcc000f8e10ff */
[----:B------:R-:W1:Y:S02]  /*7da0*/  LDS R40, [R40+0x5464] ;  /* 0x0054640028287984 */ /* 0x000e640000000800 */
.L_x_673:
[----:B------:R-:W-:Y:S05]  /*7db0*/  BSYNC.RECONVERGENT B0 ;  /* 0x0000000000007941 */ /* 0x000fea0003800200 */
.L_x_671:
[----:B--2---:R-:W2:Y:S01]  /*7dc0*/  @P1 LDC R80, c[0x0][0x38c] ;  /* 0x0000e300ff501b82 */ /* 0x004ea20000000800 */
[----:B------:R-:W-:Y:S02]  /*7dd0*/  MOV R42, UR11 ;  /* 0x0000000b002a7c02 */ /* 0x000fe40008000f00 */
[----:B------:R-:W-:Y:S02]  /*7de0*/  MOV R81, 0x8 ;  /* 0x0000000800517802 */ /* 0x000fe40000000f00 */
[----:B------:R-:W-:Y:S02]  /*7df0*/  @P1 IADD3 R42, PT, PT, R42, -0x2, RZ ;  /* 0xfffffffe2a2a1810 */ /* 0x000fe40007ffe0ff */
[----:B------:R-:W-:Y:S01]  /*7e00*/  MOV R43, RZ ;  /* 0x000000ff002b7202 */ /* 0x000fe20000000f00 */
        /* <DEDUP_REMOVED lines=22> */
[----:B------:R-:W-:Y:S01]  /*7f70*/  FMUL.FTZ R120, R48, R28 ;  /* 0x0000001c30787220 */ /* 0x000fe20000410000 */
[----:B------:R-:W-:Y:S01]  /*7f80*/  ISETP.GT.U32.AND P2, PT, R79, 0x1f, PT ;  /* 0x0000001f4f00780c */ /* 0x000fe20003f44070 */
[C---:B------:R-:W-:Y:S01]  /*7f90*/  FMUL.FTZ R80, R99.reuse, R80 ;  /* 0x0000005063507220 */ /* 0x040fe20000410000 */
[----:B------:R-:W-:Y:S01]  /*7fa0*/  FFMA.FTZ R81, R99, R81, R131 ;  /* 0x0000005163517223 */ /* 0x000fe20000010083 */
[----:B------:R-:W-:Y:S01]  /*7fb0*/  LEA.HI R118, R79, R79, RZ, 0x1e ;  /* 0x0000004f4f767211 */ /* 0x000fe200078ff0ff */
[----:B------:R-:W-:Y:S01]  /*7fc0*/  FMUL.FTZ R119, R47, R27 ;  /* 0x0000001b2f777220 */ /* 0x000fe20000410000 */
[C---:B------:R-:W-:Y:S01]  /*7fd0*/  FMUL.FTZ R80, R98.reuse, R80 ;  /* 0x0000005062507220 */ /* 0x040fe20000410000 */
[----:B------:R-:W-:Y:S01]  /*7fe0*/  FFMA.FTZ R81, R98, R81, R130 ;  /* 0x0000005162517223 */ /* 0x000fe20000010082 */
[----:B------:R-:W-:-:S02]  /*7ff0*/  LEA R118, R118, UR24, 0x3 ;  /* 0x0000001876767c11 */ /* 0x000fc4000f8e18ff */
[C---:B------:R-:W-:Y:S01]  /*8000*/  FMUL.FTZ R80, R97.reuse, R80 ;  /* 0x0000005061507220 */ /* 0x040fe20000410000 */
[----:B------:R-:W-:Y:S01]  /*8010*/  FFMA.FTZ R81, R97, R81, R129 ;  /* 0x0000005161517223 */ /* 0x000fe20000010081 */
[----:B------:R-:W-:Y:S02]  /*8020*/  LOP3.LUT R26, R26, 0xfffffffd, RZ, 0xc0, !PT ;  /* 0xfffffffd1a1a7812 */ /* 0x000fe400078ec0ff */
[C---:B------:R-:W-:Y:S01]  /*8030*/  FMUL.FTZ R80, R96.reuse, R80 ;  /* 0x0000005060507220 */ /* 0x040fe20000410000 */
[----:B------:R-:W-:Y:S01]  /*8040*/  FFMA.FTZ R81, R96, R81, R128 ;  /* 0x0000005160517223 */ /* 0x000fe20000010080 */
[----:B------:R-:W-:Y:S02]  /*8050*/  @P2 LOP3.LUT R26, R26, 0x2, RZ, 0xfc, !PT ;  /* 0x000000021a1a2812 */ /* 0x000fe400078efcff */
        /* <DEDUP_REMOVED lines=22> */
[----:B------:R-:W2:Y:S01]  /*81c0*/  S2R R141, SR_LANEID ;  /* 0x00000000008d7919 */ /* 0x000ea20000000000 */
[----:B------:R-:W-:Y:S01]  /*81d0*/  LOP3.LUT R26, R26, 0xfffffffe, RZ, 0xc0, !PT ;  /* 0xfffffffe1a1a7812 */ /* 0x000fe200078ec0ff */
[----:B------:R-:W-:Y:S02]  /*81e0*/  UMOV UR25, 0xffffffff ;  /* 0xffffffff00197882 */ /* 0x000fe40000000000 */
        /* <DEDUP_REMOVED lines=40> */
.L_x_733:
[----:B------:R-:W-:Y:S01]  /*8470*/  ISETP.GE.AND P2, PT, R141, 0x10, PT ;  /* 0x000000108d00780c */ /* 0x000fe20003f46270 */
[----:B--2---:R-:W-:Y:S01]  /*8480*/  FFMA.FTZ R86, R136, R86, R138 ;  /* 0x0000005688567223 */ /* 0x004fe2000001008a */
[----:B------:R-:W-:-:S11]  /*8490*/  UMOV UR25, 0xffffffff ;  /* 0xffffffff00197882 */ /* 0x000fd60000000000 */
[----:B01----:R-:W-:Y:S01]  /*84a0*/  @P2 FMUL.FTZ R136, R136, R137 ;  /* 0x0000008988882220 */ /* 0x003fe20000410000 */
[----:B------:R-:W-:Y:S01]  /*84b0*/  FSEL R137, R138, R86, !P2 ;  /* 0x000000568a897208 */ /* 0x000fe20005000000 */
[----:B------:R-:W-:Y:S06]  /*84c0*/  BRA.DIV UR25, `(.L_x_676) ;  /* 0x0000005219c07947 */ /* 0x000fec000b800000 */
.L_x_736:
[----:B------:R-:W-:-:S03]  /*84d0*/  UMOV UR25, 0xffffffff ;  /* 0xffffffff00197882 */ /* 0x000fc60000000000 */
[----:B------:R-:W-:Y:S05]  /*84e0*/  BRA.DIV UR25, `(.L_x_677) ;  /* 0x0000005219e07947 */ /* 0x000fea000b800000 */
.L_x_739:
[----:B------:R-:W-:-:S03]  /*84f0*/  UMOV UR25, 0xffffffff ;  /* 0xffffffff00197882 */ /* 0x000fc60000000000 */
[----:B------:R-:W-:Y:S05]  /*8500*/  BRA.DIV UR25, `(.L_x_678) ;  /* 0x0000005619007947 */ /* 0x000fea000b800000 */
[----:B------:R-:W0:Y:S04]  /*8510*/  SHFL.UP PT, R136, R136, 0x1, RZ ;  /* 0x0420000088887989 */ /* 0x000e2800000e00ff */
[----:B------:R-:W1:Y:S04]  /*8520*/  SHFL.UP PT, R137, R137, 0x1, RZ ;  /* 0x0420000089897989 */ /* 0x000e6800000e00ff */
[----:B-----5:R-:W2:Y:S04]  /*8530*/  SHFL.IDX PT, R42, R42, RZ, 0x1f ;  /* 0x00001fff2a2a7589 */ /* 0x020ea800000e0000 */
[----:B------:R-:W4:Y:S02]  /*8540*/  SHFL.IDX PT, R43, R43, RZ, 0x1f ;  /* 0x00001fff2b2b7589 */ /* 0x000f2400000e0000 */
.L_x_745:
        /* <DEDUP_REMOVED lines=12> */
.L_x_674:
        /* <DEDUP_REMOVED lines=117> */
[----:B------:R-:W-:Y:S02]  /*8d60*/  @P2 MOV R163, R86 ;  /* 0x0000005600a32202 */ /* 0x000fe40000000f00 */
[----:B------:R-:W-:-:S03]  /*8d70*/  @P2 MOV R162, R151 ;  /* 0x0000009700a22202 */ /* 0x000fc60000000f00 */
[----:B------:R-:W0:Y:S01]  /*8d80*/  SHFL.DOWN PT, R86, R163, 0x2, 0x1f ;  /* 0x08401f00a3567f89 */ /* 0x000e2200000e0000 */
[----:B------:R-:W-:-:S03]  /*8d90*/  ISETP.GT.U32.AND P2, PT, R156, 0x1d, PT ;  /* 0x0000001d9c00780c */ /* 0x000fc60003f44070 */
[----:B------:R-:W1:Y:S10]  /*8da0*/  SHFL.DOWN PT, R151, R162, 0x2, 0x1f ;  /* 0x08401f00a2977f89 */ /* 0x000e7400000e0000 */
        /* <DEDUP_REMOVED lines=30> */
.L_x_762:
        /* <DEDUP_REMOVED lines=14> */
.L_x_679:
        /* <DEDUP_REMOVED lines=40> */
[----:B------:R-:W-:Y:S01]  /*92f0*/  FMUL.FTZ R43, R21, R43 ;  /* 0x0000002b152b7220 */ /* 0x000fe20000410000 */
        /* <DEDUP_REMOVED lines=72> */
[----:B------:R-:W-:Y:S01]  /*9780*/  FFMA.FTZ R101, R101, R100, R134 ;  /* 0x0000006465657223 */ /* 0x000fe20000010086 */
        /* <DEDUP_REMOVED lines=35> */
[C---:B------:R-:W-:Y:S01]  /*99c0*/  FMUL.FTZ R102, R94.reuse, UR36 ;  /* 0x000000245e667c20 */ /* 0x040fe20008410000 */
        /* <DEDUP_REMOVED lines=46> */
[----:B------:R-:W-:-:S03]  /*9cb0*/  MOV R42, R79 ;  /* 0x0000004f002a7202 */ /* 0x000fc60000000f00 */
        /* <DEDUP_REMOVED lines=29> */
[C---:B------:R-:W-:Y:S02]  /*9e90*/  FMUL.FTZ R43, R148.reuse, R28 ;  /* 0x0000001c942b7220 */ /* 0x040fe40000410000 */
        /* <DEDUP_REMOVED lines=33> */
.L_x_682:
[----:B------:R-:W-:Y:S05]  /*a0b0*/  BSYNC.RECONVERGENT B0 ;  /* 0x0000000000007941 */ /* 0x000fea0003800200 */
.L_x_681:
[----:B------:R-:W-:Y:S04]  /*a0c0*/  BSSY.RECONVERGENT B0, `(.L_x_683) ;  /* 0x0000003000007945 */ /* 0x000fe80003800200 */
[----:B------:R-:W-:Y:S05]  /*a0d0*/  @!P3 BRA `(.L_x_684) ;  /* 0x000000000004b947 */ /* 0x000fea0003800000 */
[----:B------:R1:W-:Y:S02]  /*a0e0*/  REDG.E.ADD.F32.FTZ.RN.STRONG.GPU desc[UR34][R42.64+0x200], R111 ;  /* 0x0002006f2a0079a6 */ /* 0x0003e4000c12f322 */
.L_x_684:
[----:B------:R-:W-:Y:S05]  /*a0f0*/  BSYNC.RECONVERGENT B0 ;  /* 0x0000000000007941 */ /* 0x000fea0003800200 */
.L_x_683:
[----:B------:R-:W2:Y:S01]  /*a100*/  LDS R118, [R118+0x2510] ;  /* 0x0025100076767984 */ /* 0x000ea20000000800 */
[----:B------:R-:W-:Y:S01]  /*a110*/  BSSY.RECONVERGENT B0, `(.L_x_685) ;  /* 0x0000004000007945 */ /* 0x000fe20003800200 */
[----:B-1----:R-:W-:-:S03]  /*a120*/  IADD3 R111, PT, PT, R79, 0x180, RZ ;  /* 0x000001804f6f7810 */ /* 0x002fc60007ffe0ff */
[----:B------:R-:W-:Y:S05]  /*a130*/  @!P4 BRA `(.L_x_686) ;  /* 0x000000000004c947 */ /* 0x000fea0003800000 */
[----:B--2---:R1:W-:Y:S02]  /*a140*/  REDG.E.ADD.F32.FTZ.RN.STRONG.GPU desc[UR34][R42.64+0x400], R118 ;  /* 0x000400762a0079a6 */ /* 0x0043e4000c12f322 */
.L_x_686:
[----:B------:R-:W-:Y:S05]  /*a150*/  BSYNC.RECONVERGENT B0 ;  /* 0x0000000000007941 */ /* 0x000fea0003800200 */
.L_x_685:
        /* <DEDUP_REMOVED lines=16> */
.L_x_688:
[----:B------:R-:W-:Y:S05]  /*a260*/  BSYNC.RECONVERGENT B0 ;  /* 0x0000000000007941 */ /* 0x000fea0003800200 */
.L_x_687:
[----:B------:R-:W2:Y:S01]  /*a270*/  LDS R118, [R118+0x2910] ;  /* 0x0029100076767984 */ /* 0x000ea20000000800 */
[----:B------:R-:W-:Y:S01]  /*a280*/  BSSY.RECONVERGENT B0, `(.L_x_689) ;  /* 0x0000005000007945 */ /* 0x000fe20003800200 */
[----:B01----:R-:W-:Y:S02]  /*a290*/  LEA.HI R111, R120, R79, RZ, 0x1b ;  /* 0x0000004f786f7211 */ /* 0x003fe400078fd8ff */
[----:B------:R-:W-:Y:S01]  /*a2a0*/  LEA R119, R119, UR24, 0x2 ;  /* 0x0000001877777c11 */ /* 0x000fe2000f8e10ff */
[----:B------:R-:W-:Y:S06]  /*a2b0*/  @!P3 BRA `(.L_x_690) ;  /* 0x000000000004b947 */ /* 0x000fec0003800000 */
[----:B--2---:R0:W-:Y:S02]  /*a2c0*/  REDG.E.ADD.F32.FTZ.RN.STRONG.GPU desc[UR34][R42.64+0x800], R118 ;  /* 0x000800762a0079a6 */ /* 0x0041e4000c12f322 */
.L_x_690:
[----:B------:R-:W-:Y:S05]  /*a2d0*/  BSYNC.RECONVERGENT B0 ;  /* 0x0000000000007941 */ /* 0x000fea0003800200 */
.L_x_689:
[----:B------:R-:W1:Y:S01]  /*a2e0*/  LDS R119, [R119+0x2b10] ;  /* 0x002b100077777984 */ /* 0x000e620000000800 */
[----:B------:R-:W-:Y:S01]  /*a2f0*/  BSSY.RECONVERGENT B0, `(.L_x_691) ;  /* 0x0000004000007945 */ /* 0x000fe20003800200 */
[----:B------:R-:W-:-:S03]  /*a300*/  LEA R111, R111, UR24, 0x2 ;  /* 0x000000186f6f7c11 */ /* 0x000fc6000f8e10ff */
[----:B------:R-:W-:Y:S05]  /*a310*/  @!P4 BRA `(.L_x_692) ;  /* 0x000000000004c947 */ /* 0x000fea0003800000 */
[----:B-1----:R3:W-:Y:S02]  /*a320*/  REDG.E.ADD.F32.FTZ.RN.STRONG.GPU desc[UR34][R42.64+0xa00], R119 ;  /* 0x000a00772a0079a6 */ /* 0x0027e4000c12f322 */
.L_x_692:
[----:B------:R-:W-:Y:S05]  /*a330*/  BSYNC.RECONVERGENT B0 ;  /* 0x0000000000007941 */ /* 0x000fea0003800200 */
.L_x_691:
[----:B------:R-:W4:Y:S01]  /*a340*/  LDS R111, [R111+0x2d10] ;  /* 0x002d10006f6f7984 */ /* 0x000f220000000800 */
[----:B------:R-:W-:Y:S01]  /*a350*/  BSSY.RECONVERGENT B0, `(.L_x_693) ;  /* 0x0000004000007945 */ /* 0x000fe20003800200 */
[----:B0-2---:R-:W-:-:S03]  /*a360*/  IADD3 R118, PT, PT, R79, 0x380, RZ ;  /* 0x000003804f767810 */ /* 0x005fc60007ffe0ff */
[----:B------:R-:W-:Y:S05]  /*a370*/  @!P5 BRA `(.L_x_694) ;  /* 0x000000000004d947 */ /* 0x000fea0003800000 */
[----:B----4-:R0:W-:Y:S02]  /*a380*/  REDG.E.ADD.F32.FTZ.RN.STRONG.GPU desc[UR34][R42.64+0xc00], R111 ;  /* 0x000c006f2a0079a6 */ /* 0x0101e4000c12f322 */
.L_x_694:
[----:B------:R-:W-:Y:S05]  /*a390*/  BSYNC.RECONVERGENT B0 ;  /* 0x0000000000007941 */ /* 0x000fea0003800200 */
.L_x_693:
        /* <DEDUP_REMOVED lines=16> */
.L_x_696:
[----:B------:R-:W-:Y:S05]  /*a4a0*/  BSYNC.RECONVERGENT B0 ;  /* 0x0000000000007941 */ /* 0x000fea0003800200 */
.L_x_695:
[----:B------:R-:W2:Y:S01]  /*a4b0*/  LDS R118, [R118+0x3110] ;  /* 0x0031100076767984 */ /* 0x000ea20000000800 */
[----:B------:R-:W-:Y:S01]  /*a4c0*/  BSSY.RECONVERGENT B0, `(.L_x_697) ;  /* 0x0000005000007945 */ /* 0x000fe20003800200 */
[----:B01----:R-:W-:Y:S02]  /*a4d0*/  LEA.HI R111, R120, R79, RZ, 0x1b ;  /* 0x0000004f786f7211 */ /* 0x003fe400078fd8ff */
[----:B------:R-:W-:Y:S01]  /*a4e0*/  LEA R119, R119, UR24, 0x2 ;  /* 0x0000001877777c11 */ /* 0x000fe2000f8e10ff */
[----:B------:R-:W-:Y:S06]  /*a4f0*/  @!P3 BRA `(.L_x_698) ;  /* 0x000000000004b947 */ /* 0x000fec0003800000 */
[----:B--2---:R0:W-:Y:S02]  /*a500*/  REDG.E.ADD.F32.FTZ.RN.STRONG.GPU desc[UR34][R42.64+0x1000], R118 ;  /* 0x001000762a0079a6 */ /* 0x0041e4000c12f322 */
.L_x_698:
[----:B------:R-:W-:Y:S05]  /*a510*/  BSYNC.RECONVERGENT B0 ;  /* 0x0000000000007941 */ /* 0x000fea0003800200 */
.L_x_697:
[----:B------:R-:W1:Y:S01]  /*a520*/  LDS R119, [R119+0x3310] ;  /* 0x0033100077777984 */ /* 0x000e620000000800 */
[----:B------:R-:W-:Y:S01]  /*a530*/  BSSY.RECONVERGENT B0, `(.L_x_699) ;  /* 0x0000004000007945 */ /* 0x000fe20003800200 */
[----:B------:R-:W-:-:S03]  /*a540*/  LEA R111, R111, UR24, 0x2 ;  /* 0x000000186f6f7c11 */ /* 0x000fc6000f8e10ff */
[----:B------:R-:W-:Y:S05]  /*a550*/  @!P4 BRA `(.L_x_700) ;  /* 0x000000000004c947 */ /* 0x000fea0003800000 */
[----:B-1----:R3:W-:Y:S02]  /*a560*/  REDG.E.ADD.F32.FTZ.RN.STRONG.GPU desc[UR34][R42.64+0x1200], R119 ;  /* 0x001200772a0079a6 */ /* 0x0027e4000c12f322 */
.L_x_700:
[----:B------:R-:W-:Y:S05]  /*a570*/  BSYNC.RECONVERGENT B0 ;  /* 0x0000000000007941 */ /* 0x000fea0003800200 */
.L_x_699:
[----:B------:R-:W4:Y:S01]  /*a580*/  LDS R111, [R111+0x3510] ;  /* 0x003510006f6f7984 */ /* 0x000f220000000800 */
[----:B------:R-:W-:Y:S01]  /*a590*/  BSSY.RECONVERGENT B0, `(.L_x_701) ;  /* 0x0000005000007945 */ /* 0x000fe20003800200 */
[C---:B0-2---:R-:W-:Y:S02]  /*a5a0*/  IADD3 R118, PT, PT, R79.reuse, 0x580, RZ ;  /* 0x000005804f767810 */ /* 0x045fe40007ffe0ff */
[----:B-1-3--:R-:W-:Y:S01]  /*a5b0*/  IADD3 R119, PT, PT, R79, 0x600, RZ ;  /* 0x000006004f777810 */ /* 0x00afe20007ffe0ff */
[----:B------:R-:W-:Y:S06]  /*a5c0*/  @!P5 BRA `(.L_x_702) ;  /* 0x000000000004d947 */ /* 0x000fec0003800000 */
[----:B----4-:R0:W-:Y:S02]  /*a5d0*/  REDG.E.ADD.F32.FTZ.RN.STRONG.GPU desc[UR34][R42.64+0x1400], R111 ;  /* 0x0014006f2a0079a6 */ /* 0x0101e4000c12f322 */
.L_x_702:
[----:B------:R-:W-:Y:S05]  /*a5e0*/  BSYNC.RECONVERGENT B0 ;  /* 0x0000000000007941 */ /* 0x000fea0003800200 */
.L_x_701:
        /* <DEDUP_REMOVED lines=16> */
.L_x_704:
[----:B------:R-:W-:Y:S05]  /*a6f0*/  BSYNC.RECONVERGENT B0 ;  /* 0x0000000000007941 */ /* 0x000fea0003800200 */
.L_x_703:
[----:B------:R-:W2:Y:S01]  /*a700*/  LDS R119, [R119+0x3910] ;  /* 0x0039100077777984 */ /* 0x000ea20000000800 */
[----:B------:R-:W-:Y:S01]  /*a710*/  BSSY.RECONVERGENT B0, `(.L_x_705) ;  /* 0x0000006000007945 */ /* 0x000fe20003800200 */
[----:B01----:R-:W-:Y:S01]  /*a720*/  VIADD R118, R79, 0x780 ;  /* 0x000007804f767836 */ /* 0x003fe20000000000 */
[----:B------:R-:W-:Y:S02]  /*a730*/  LEA.HI R80, R120, R79, RZ, 0x1b ;  /* 0x0000004f78507211 */ /* 0x000fe400078fd8ff */
[----:B------:R-:W-:Y:S01]  /*a740*/  LEA R111, R111, UR24, 0x2 ;  /* 0x000000186f6f7c11 */ /* 0x000fe2000f8e10ff */
[----:B------:R-:W-:Y:S06]  /*a750*/  @!P2 BRA `(.L_x_706) ;  /* 0x000000000004a947 */ /* 0x000fec0003800000 */
[----:B--2---:R0:W-:Y:S02]  /*a760*/  REDG.E.ADD.F32.FTZ.RN.STRONG.GPU desc[UR34][R42.64+0x1800], R119 ;  /* 0x001800772a0079a6 */ /* 0x0041e4000c12f322 */
.L_x_706:
[----:B------:R-:W-:Y:S05]  /*a770*/  BSYNC.RECONVERGENT B0 ;  /* 0x0000000000007941 */ /* 0x000fea0003800200 */
.L_x_705:
[----:B------:R-:W1:Y:S01]  /*a780*/  LDS R111, [R111+0x3b10] ;  /* 0x003b10006f6f7984 */ /* 0x000e620000000800 */
[----:B------:R-:W-:Y:S01]  /*a790*/  BSSY.RECONVERGENT B0, `(.L_x_707) ;  /* 0x0000005000007945 */ /* 0x000fe20003800200 */
[----:B------:R-:W-:Y:S02]  /*a7a0*/  LEA.HI R118, R118, R79, RZ, 0x1b ;  /* 0x0000004f76767211 */ /* 0x000fe400078fd8ff */
[----:B------:R-:W-:Y:S01]  /*a7b0*/  LEA R80, R80, UR24, 0x2 ;  /* 0x0000001850507c11 */ /* 0x000fe2000f8e10ff */
[----:B------:R-:W-:Y:S06]  /*a7c0*/  @!P3 BRA `(.L_x_708) ;  /* 0x000000000004b947 */ /* 0x000fec0003800000 */
[----:B-1----:R3:W-:Y:S02]  /*a7d0*/  REDG.E.ADD.F32.FTZ.RN.STRONG.GPU desc[UR34][R42.64+0x1a00], R111 ;  /* 0x001a006f2a0079a6 */ /* 0x0027e4000c12f322 */
.L_x_708:
[----:B------:R-:W-:Y:S05]  /*a7e0*/  BSYNC.RECONVERGENT B0 ;  /* 0x0000000000007941 */ /* 0x000fea0003800200 */
.L_x_707:
[----:B------:R-:W4:Y:S01]  /*a7f0*/  LDS R80, [R80+0x3d10] ;  /* 0x003d100050507984 */ /* 0x000f220000000800 */
[----:B------:R-:W-:Y:S01]  /*a800*/  BSSY.RECONVERGENT B0, `(.L_x_709) ;  /* 0x0000004000007945 */ /* 0x000fe20003800200 */
[----:B------:R-:W-:-:S03]  /*a810*/  LEA R118, R118, UR24, 0x2 ;  /* 0x0000001876767c11 */ /* 0x000fc6000f8e10ff */
[----:B------:R-:W-:Y:S05]  /*a820*/  @!P4 BRA `(.L_x_710) ;  /* 0x000000000004c947 */ /* 0x000fea0003800000 */
[----:B----4-:R4:W-:Y:S02]  /*a830*/  REDG.E.ADD.F32.FTZ.RN.STRONG.GPU desc[UR34][R42.64+0x1c00], R80 ;  /* 0x001c00502a0079a6 */ /* 0x0109e4000c12f322 */
.L_x_710:
[----:B------:R-:W-:Y:S05]  /*a840*/  BSYNC.RECONVERGENT B0 ;  /* 0x0000000000007941 */ /* 0x000fea0003800200 */
.L_x_709:
[----:B------:R-:W0:Y:S01]  /*a850*/  LDS R118, [R118+0x3f10] ;  /* 0x003f100076767984 */ /* 0x000e220000000800 */
[----:B------:R-:W-:Y:S04]  /*a860*/  BSSY.RECONVERGENT B0, `(.L_x_711) ;  /* 0x0000003000007945 */ /* 0x000fe80003800200 */
[----:B------:R-:W-:Y:S05]  /*a870*/  @!P5 BRA `(.L_x_712) ;  /* 0x000000000004d947 */ /* 0x000fea0003800000 */
[----:B0-----:R0:W-:Y:S02]  /*a880*/  REDG.E.ADD.F32.FTZ.RN.STRONG.GPU desc[UR34][R42.64+0x1e00], R118 ;  /* 0x001e00762a0079a6 */ /* 0x0011e4000c12f322 */
.L_x_712:
[----:B------:R-:W-:Y:S05]  /*a890*/  BSYNC.RECONVERGENT B0 ;  /* 0x0000000000007941 */ /* 0x000fea0003800200 */
.L_x_711:
        /* <DEDUP_REMOVED lines=10> */
[----:B------:R-:W-:Y:S01]  /*a940*/  FFMA.FTZ R117, R47, R149, R117 ;  /* 0x000000952f757223 */ /* 0x000fe20000010075 */
        /* <DEDUP_REMOVED lines=30> */
[----:B------:R-:W-:-:S12]  /*ab30*/  FADD.FTZ R4, R113, R4 ;  /* 0x0000000471047221 */ /* 0x000fd80000010000 */
        /* <DEDUP_REMOVED lines=16> */
[----:B-1----:R-:W-:Y:S01]  /*ac40*/  @!P2 FADD.FTZ R109, R109, R42 ;  /* 0x0000002a6d6da221 */ /* 0x002fe20000010000 */
[----:B------:R-:W-:-:S03]  /*ac50*/  ISETP.NE.AND P2, PT, R111, RZ, PT ;  /* 0x000000ff6f00720c */ /* 0x000fc60003f45270 */
[----:B------:R-:W-:Y:S04]  /*ac60*/  SHFL.DOWN PT, R42, R84, 0x10, 0x1f ;  /* 0x0a001f00542a7f89 */ /* 0x000fe800000e0000 */
[----:B------:R-:W0:Y:S06]  /*ac70*/  SHFL.DOWN PT, R80, R109, 0x10, 0x1f ;  /* 0x0a001f006d507f89 */ /* 0x000e2c00000e0000 */
[----:B------:R-:W-:-:S04]  /*ac80*/  @!P2 SHF.R.U32.HI R43, RZ, 0x2, R79 ;  /* 0x00000002ff2ba819 */ /* 0x000fc8000001164f */
[----:B------:R-:W-:Y:S01]  /*ac90*/  @!P2 LOP3.LUT R43, R43, 0xf8, RZ, 0xc0, !PT ;  /* 0x000000f82b2ba812 */ /* 0x000fe200078ec0ff */
[----:B0-----:R-:W-:Y:S01]  /*aca0*/  FADD.FTZ R80, R109, R80 ;  /* 0x000000506d507221 */ /* 0x001fe20000010000 */
[----:B-----5:R-:W-:Y:S01]  /*acb0*/  FADD.FTZ R122, R81, R122 ;  /* 0x0000007a517a7221 */ /* 0x020fe20000010000 */
[----:B------:R-:W-:Y:S01]  /*acc0*/  FADD.FTZ R81, R84, R42 ;  /* 0x0000002a54517221 */ /* 0x000fe20000010000 */
[----:B------:R-:W-:Y:S01]  /*acd0*/  FMUL.FTZ R42, R133, R41 ;  /* 0x00000029852a7220 */ /* 0x000fe20000410000 */
[----:B------:R-:W-:Y:S01]  /*ace0*/  FMUL.FTZ R41, R150, R40 ;  /* 0x0000002896297220 */ /* 0x000fe20000410000 */
[----:B------:R-:W-:Y:S01]  /*acf0*/  FADD.FTZ R121, R87, R121 ;  /* 0x0000007957797221 */ /* 0x000fe20000010000 */
[----:B------:R0:W-:Y:S01]  /*ad00*/  STL [R1+0x2c], R122 ;  /* 0x00002c7a01007387 */ /* 0x0001e20000100800 */
[----:B------:R-:W-:Y:S01]  /*ad10*/  FFMA.FTZ R42, R61, R100, R42 ;  /* 0x000000643d2a7223 */ /* 0x000fe2000001002a */
[----:B------:R-:W-:Y:S01]  /*ad20*/  FFMA.FTZ R41, R62, R101, R41 ;  /* 0x000000653e297223 */ /* 0x000fe20000010029 */
[----:B------:R-:W-:Y:S01]  /*ad30*/  FADD.FTZ R120, R86, R120 ;  /* 0x0000007856787221 */ /* 0x000fe20000010000 */
[----:B------:R0:W-:Y:S01]  /*ad40*/  STL [R1+0x30], R121 ;  /* 0x0000307901007387 */ /* 0x0001e20000100800 */
[----:B------:R-:W-:Y:S01]  /*ad50*/  FADD.FTZ R3, R42, R3 ;  /* 0x000000032a037221 */ /* 0x000fe20000010000 */
[----:B------:R-:W-:Y:S01]  /*ad60*/  FADD.FTZ R2, R41, R2 ;  /* 0x0000000229027221 */ /* 0x000fe20000010000 */
[----:B--2---:R-:W-:Y:S01]  /*ad70*/  FADD.FTZ R119, R83, R119 ;  /* 0x0000007753777221 */ /* 0x004fe20000010000 */
        /* <DEDUP_REMOVED lines=27> */
.L_x_714:
[----:B------:R-:W-:Y:S05]  /*af30*/  BSYNC.RECONVERGENT B0 ;  /* 0x0000000000007941 */ /* 0x000fea0003800200 */
.L_x_713:
[----:B------:R-:W-:-:S04]  /*af40*/  UIADD3 UR8, UPT, UPT, UR8, 0x1, URZ ;  /* 0x0000000108087890 */ /* 0x000fc8000fffe0ff */
[----:B------:R-:W-:-:S09]  /*af50*/  UISETP.GE.AND UP0, UPT, UR8, UR51, UPT ;  /* 0x000000330800728c */ /* 0x000fd2000bf06270 */
[----:B------:R-:W-:Y:S05]  /*af60*/  BRA.U !UP0, `(.L_x_715) ;  /* 0xffffffc108307547 */ /* 0x000fea000b83ffff */
.L_x_670:
[----:B------:R-:W-:Y:S01]  /*af70*/  BAR.SYNC.DEFER_BLOCKING 0x0 ;  /* 0x0000000000007b1d */ /* 0x000fe20000010000 */
[----:B------:R-:W-:Y:S01]  /*af80*/  LOP3.LUT R0, R85, 0x3e00, RZ, 0xc0, !PT ;  /* 0x00003e0055007812 */ /* 0x000fe200078ec0ff */
[----:B------:R-:W-:-:S03]  /*af90*/  UIADD3 UR27, UPT, UPT, -UR26, UR27, URZ ;  /* 0x0000001b1a1b7290 */ /* 0x000fc6000fffe1ff */
[----:B------:R-:W-:Y:S01]  /*afa0*/  LOP3.LUT R11, R0, 0x1f, R79, 0xf8, !PT ;  /* 0x0000001f000b7812 */ /* 0x000fe200078ef84f */
[----:B-1----:R-:W2:Y:S03]  /*afb0*/  LDL.LU R41, [R1] ;  /* 0x0000000001297983 */ /* 0x002ea60000300800 */
[----:B------:R-:W-:Y:S02]  /*afc0*/  ISETP.GE.AND P2, PT, R11, UR27, PT ;  /* 0x0000001b0b007c0c */ /* 0x000fe4000bf46270 */
[----:B------:R-:W-:Y:S01]  /*afd0*/  MOV R12, UR18 ;  /* 0x00000012000c7c02 */ /* 0x000fe20008000f00 */
[----:B0-----:R-:W3:Y:S01]  /*afe0*/  LDL.LU R43, [R1+0x4] ;  /* 0x00000400012b7983 */ /* 0x001ee20000300800 */
[----:B------:R-:W-:Y:S02]  /*aff0*/  ISETP.GE.AND P3, PT, R77, UR27, PT ;  /* 0x0000001b4d007c0c */ /* 0x000fe4000bf66270 */
[----:B------:R-:W-:Y:S01]  /*b000*/  MOV R13, UR19 ;  /* 0x00000013000d7c02 */ /* 0x000fe20008000f00 */
[----:B------:R-:W4:Y:S01]  /*b010*/  LDL.LU R111, [R1+0x8] ;  /* 0x00000800016f7983 */ /* 0x000f220000300800 */
[----:B------:R-:W-:-:S02]  /*b020*/  ISETP.GE.AND P4, PT, R76, UR27, PT ;  /* 0x0000001b4c007c0c */ /* 0x000fc4000bf86270 */
[----:B------:R-:W-:Y:S02]  /*b030*/  CS2R R14, SRZ ;  /* 0x00000000000e7805 */ /* 0x000fe4000001ff00 */
[----:B------:R-:W-:Y:S01]  /*b040*/  CS2R R16, SRZ ;  /* 0x0000000000107805 */ /* 0x000fe2000001ff00 */
[----:B------:R-:W5:Y:S01]  /*b050*/  LDL.LU R112, [R1+0xc] ;  /* 0x00000c0001707983 */ /* 0x000f620000300800 */
[----:B------:R-:W-:Y:S02]  /*b060*/  ISETP.GE.AND P5, PT, R75, UR27, PT ;  /* 0x0000001b4b007c0c */ /* 0x000fe4000bfa6270 */
[----:B------:R-:W-:Y:S02]  /*b070*/  CS2R R18, SRZ ;  /* 0x0000000000127805 */ /* 0x000fe4000001ff00 */
[----:B------:R-:W-:Y:S01]  /*b080*/  CS2R R20, SRZ ;  /* 0x0000000000147805 */ /* 0x000fe2000001ff00 */
[----:B------:R-:W2:Y:S01]  /*b090*/  LDL.LU R113, [R1+0x10] ;  /* 0x0000100001717983 */ /* 0x000ea20000300800 */
[----:B------:R-:W-:-:S02]  /*b0a0*/  CS2R R22, SRZ ;  /* 0x0000000000167805 */ /* 0x000fc4000001ff00 */
[----:B------:R-:W-:Y:S01]  /*b0b0*/  CS2R R24, SRZ ;  /* 0x0000000000187805 */ /* 0x000fe2000001ff00 */
[----:B------:R-:W-:Y:S01]  /*b0c0*/  HFMA2 R27, -RZ, RZ, 0, 0 ;  /* 0x00000000ff1b7431 */ /* 0x000fe200000001ff */
[----:B------:R-:W3:Y:S01]  /*b0d0*/  LDL.LU R114, [R1+0x14] ;  /* 0x0000140001727983 */ /* 0x000ee20000300800 */
[----:B------:R-:W-:Y:S01]  /*b0e0*/  CS2R R28, SRZ ;  /* 0x00000000001c7805 */ /* 0x000fe2000001ff00 */
[----:B------:R-:W0:Y:S02]  /*b0f0*/  LDCU.64 UR28, c[0x0][0x4f8] ;  /* 0x00009f00ff1c77ac */ /* 0x000e240008000a00 */
[----:B------:R-:W4:Y:S01]  /*b100*/  LDL.LU R115, [R1+0x18] ;  /* 0x0000180001737983 */ /* 0x000f220000300800 */
[----:B------:R-:W-:Y:S01]  /*b110*/  MOV R0, RZ ;  /* 0x000000ff00007202 */ /* 0x000fe20000000f00 */
[----:B------:R-:W1:Y:S01]  /*b120*/  S2UR UR12, SR_CTAID.Y ;  /* 0x00000000000c79c3 */ /* 0x000e620000002600 */
[----:B------:R-:W1:Y:S01]  /*b130*/  LDCU.64 UR30, c[0x0][0x500] ;  /* 0x0000a000ff1e77ac */ /* 0x000e620008000a00 */
[----:B------:R-:W5:Y:S01]  /*b140*/  LDL.LU R116, [R1+0x1c] ;  /* 0x00001c0001747983 */ /* 0x000f620000300800 */
[----:B------:R-:W-:-:S03]  /*b150*/  IMAD.WIDE.U32 R12, R11, 0x4, R12 ;  /* 0x000000040b0c7825 */ /* 0x000fc600078e000c */
[----:B------:R-:W2:Y:S04]  /*b160*/  LDL.LU R117, [R1+0x20] ;  /* 0x0000200001757983 */ /* 0x000ea80000300800 */
[----:B------:R-:W3:Y:S04]  /*b170*/  LDL.LU R118, [R1+0x24] ;  /* 0x0000240001767983 */ /* 0x000ee80000300800 */
[----:B------:R-:W4:Y:S04]  /*b180*/  LDL.LU R119, [R1+0x28] ;  /* 0x0000280001777983 */ /* 0x000f280000300800 */
[----:B------:R-:W5:Y:S01]  /*b190*/  LDL.LU R120, [R1+0x2c] ;  /* 0x00002c0001787983 */ /* 0x000f620000300800 */
[----:B------:R-:W-:-:S03]  /*b1a0*/  ISETP.GE.AND P6, PT, R74, UR27, PT ;  /* 0x0000001b4a007c0c */ /* 0x000fc6000bfc6270 */
[----:B------:R-:W2:Y:S01]  /*b1b0*/  LDL.LU R121, [R1+0x30] ;  /* 0x0000300001797983 */ /* 0x000ea20000300800 */
[----:B------:R-:W-:-:S03]  /*b1c0*/  ISETP.GE.AND P1, PT, R73, UR27, PT ;  /* 0x0000001b49007c0c */ /* 0x000fc6000bf26270 */
[----:B------:R-:W3:Y:S04]  /*b1d0*/  LDL.LU R122, [R1+0x34] ;  /* 0x00003400017a7983 */ /* 0x000ee80000300800 */
[----:B------:R-:W4:Y:S04]  /*b1e0*/  LDL.LU R123, [R1+0x38] ;  /* 0x00003800017b7983 */ /* 0x000f280000300800 */
[----:B------:R-:W5:Y:S04]  /*b1f0*/  LDL.LU R124, [R1+0x3c] ;  /* 0x00003c00017c7983 */ /* 0x000f680000300800 */
[----:B------:R-:W2:Y:S04]  /*b200*/  LDL.LU R110, [R1+0x7c] ;  /* 0x00007c00016e7983 */ /* 0x000ea80000300800 */
[----:B------:R-:W3:Y:S01]  /*b210*/  @!P2 LDG.E R0, desc[UR34][R12.64] ;  /* 0x000000220c00a981 */ /* 0x000ee2000c1e1900 */
[----:B------:R-:W-:-:S03]  /*b220*/  ISETP.GE.AND P2, PT, R72, UR27, PT ;  /* 0x0000001b48007c0c */ /* 0x000fc6000bf46270 */
[----:B------:R-:W4:Y:S04]  /*b230*/  LDL.LU R109, [R1+0x78] ;  /* 0x00007800016d7983 */ /* 0x000f280000300800 */
[----:B------:R-:W5:Y:S01]  /*b240*/  @!P3 LDG.E R14, desc[UR34][R12.64+0x80] ;  /* 0x000080220c0eb981 */ /* 0x000f62000c1e1900 */
[----:B------:R-:W-:-:S03]  /*b250*/  ISETP.GE.AND P3, PT, R71, UR27, PT ;  /* 0x0000001b47007c0c */ /* 0x000fc6000bf66270 */
[----:B------:R-:W4:Y:S04]  /*b260*/  LDL.LU R108, [R1+0x74] ;  /* 0x00007400016c7983 */ /* 0x000f280000300800 */
[----:B------:R-:W2:Y:S01]  /*b270*/  @!P4 LDG.E R15, desc[UR34][R12.64+0x100] ;  /* 0x000100220c0fc981 */ /* 0x000ea2000c1e1900 */
[----:B------:R-:W-:-:S03]  /*b280*/  ISETP.GE.AND P4, PT, R70, UR27, PT ;  /* 0x0000001b46007c0c */ /* 0x000fc6000bf86270 */
[----:B------:R-:W4:Y:S04]  /*b290*/  LDL.LU R107, [R1+0x70] ;  /* 0x00007000016b7983 */ /* 0x000f280000300800 */
[----:B------:R-:W4:Y:S01]  /*b2a0*/  @!P5 LDG.E R16, desc[UR34][R12.64+0x180] ;  /* 0x000180220c10d981 */ /* 0x000f22000c1e1900 */
[----:B------:R-:W-:-:S03]  /*b2b0*/  ISETP.GE.AND P5, PT, R69, UR27, PT ;  /* 0x0000001b45007c0c */ /* 0x000fc6000bfa6270 */
        /* <DEDUP_REMOVED lines=9> */
[----:B------:R-:W4:Y:S01]  /*b350*/  @!P6 LDG.E R17, desc[UR34][R12.64+0x200] ;  /* 0x000200220c11e981 */ /* 0x000f22000c1e1900 */
[----:B------:R-:W-:-:S03]  /*b360*/  ISETP.GE.AND P6, PT, R68, UR27, PT ;  /* 0x0000001b44007c0c */ /* 0x000fc6000bfc6270 */
        /* <DEDUP_REMOVED lines=9> */
[----:B------:R-:W3:Y:S04]  /*b400*/  LDL.LU R94, [R1+0xbc] ;  /* 0x0000bc00015e7983 */ /* 0x000ee80000300800 */
[----:B------:R-:W4:Y:S01]  /*b410*/  @!P4 LDG.E R21, desc[UR34][R12.64+0x400] ;  /* 0x000400220c15c981 */ /* 0x000f22000c1e1900 */
[----:B------:R-:W-:-:S03]  /*b420*/  ISETP.GE.AND P4, PT, R64, UR27, PT ;  /* 0x0000001b40007c0c */ /* 0x000fc6000bf86270 */
[----:B------:R-:W5:Y:S04]  /*b430*/  LDL.LU R93, [R1+0xb8] ;  /* 0x0000b800015d7983 */ /* 0x000f680000300800 */
[----:B------:R-:W4:Y:S01]  /*b440*/  @!P5 LDG.E R22, desc[UR34][R12.64+0x480] ;  /* 0x000480220c16d981 */ /* 0x000f22000c1e1900 */
[----:B------:R-:W-:-:S03]  /*b450*/  ISETP.GE.AND P5, PT, R63, UR27, PT ;  /* 0x0000001b3f007c0c */ /* 0x000fc6000bfa6270 */
[----:B------:R-:W2:Y:S04]  /*b460*/  LDL.LU R92, [R1+0xb4] ;  /* 0x0000b400015c7983 */ /* 0x000ea80000300800 */
        /* <DEDUP_REMOVED lines=8> */
[----:B------:R-:W4:Y:S04]  /*b4f0*/  @!P6 LDG.E R23, desc[UR34][R12.64+0x500] ;  /* 0x000500220c17e981 */ /* 0x000f28000c1e1900 */
        /* <DEDUP_REMOVED lines=10> */
[----:B---3--:R-:W-:Y:S04]  /*b5a0*/  STS [R94], R0 ;  /* 0x000000005e007388 */ /* 0x008fe80000000800 */
[----:B-----5:R-:W-:Y:S04]  /*b5b0*/  STS [R93+0x80], R14 ;  /* 0x0000800e5d007388 */ /* 0x020fe80000000800 */
[----:B--2---:R-:W-:Y:S04]  /*b5c0*/  STS [R92+0x100], R15 ;  /* 0x0001000f5c007388 */ /* 0x004fe80000000800 */
        /* <DEDUP_REMOVED lines=14> */
[----:B------:R-:W2:Y:S04]  /*b6b0*/  LDS R0, [R110] ;  /* 0x000000006e007984 */ /* 0x000ea80000000800 */
[----:B------:R-:W3:Y:S04]  /*b6c0*/  LDS R13, [R108+0x8] ;  /* 0x000008006c0d7984 */ /* 0x000ee80000000800 */
[----:B------:R-:W4:Y:S04]  /*b6d0*/  LDS R12, [R109+0x4] ;  /* 0x000004006d0c7984 */ /* 0x000f280000000800 */
[----:B------:R-:W5:Y:S04]  /*b6e0*/  LDS R14, [R107+0xc] ;  /* 0x00000c006b0e7984 */ /* 0x000f680000000800 */
[----:B------:R-:W-:Y:S04]  /*b6f0*/  LDS R15, [R102+0x20] ;  /* 0x00002000660f7984 */ /* 0x000fe80000000800 */
[----:B------:R-:W-:Y:S01]  /*b700*/  LDS R16, [R101+0x24] ;  /* 0x0000240065107984 */ /* 0x000fe20000000800 */
[----:B--2---:R-:W-:-:S03]  /*b710*/  FADD.FTZ R17, R0, UR7 ;  /* 0x0000000700117e21 */ /* 0x004fc60008010000 */
[----:B------:R-:W2:Y:S01]  /*b720*/  LDS R0, [R106+0x10] ;  /* 0x000010006a007984 */ /* 0x000ea20000000800 */
[----:B---3--:R-:W-:Y:S01]  /*b730*/  FADD.FTZ R20, R13, UR7 ;  /* 0x000000070d147e21 */ /* 0x008fe20008010000 */
[----:B------:R-:W-:Y:S02]  /*b740*/  FSETP.GTU.FTZ.AND P1, PT, R17, 20, PT ;  /* 0x41a000001100780b */ /* 0x000fe40003f3c000 */
[----:B------:R-:W-:Y:S01]  /*b750*/  LDS R13, [R104+0x18] ;  /* 0x00001800680d7984 */ /* 0x000fe20000000800 */
[----:B----4-:R-:W-:Y:S01]  /*b760*/  FADD.FTZ R19, R12, UR7 ;  /* 0x000000070c137e21 */ /* 0x010fe20008010000 */
[----:B------:R-:W-:Y:S02]  /*b770*/  FSETP.GTU.FTZ.AND P3, PT, R20, 20, PT ;  /* 0x41a000001400780b */ /* 0x000fe40003f7c000 */
[----:B------:R-:W3:Y:S01]  /*b780*/  LDS R12, [R105+0x14] ;  /* 0x00001400690c7984 */ /* 0x000ee20000000800 */
[----:B-----5:R-:W-:Y:S01]  /*b790*/  FADD.FTZ R22, R14, UR7 ;  /* 0x000000070e167e21 */ /* 0x020fe20008010000 */
[----:B------:R-:W-:-:S02]  /*b7a0*/  FSETP.GTU.FTZ.AND P2, PT, R19, 20, PT ;  /* 0x41a000001300780b */ /* 0x000fc40003f5c000 */
[----:B------:R-:W4:Y:S02]  /*b7b0*/  LDS R14, [R103+0x1c] ;  /* 0x00001c00670e7984 */ /* 0x000f240000000800 */
[----:B------:R-:W-:Y:S01]  /*b7c0*/  FSETP.GTU.FTZ.AND P4, PT, R22, 20, PT ;  /* 0x41a000001600780b */ /* 0x000fe20003f9c000 */
[----:B------:R-:W-:-:S04]  /*b7d0*/  @!P1 FMUL.FTZ R17, R17, -1.4426950216293334961 ;  /* 0xbfb8aa3b11119820 */ /* 0x000fc80000410000 */
[----:B------:R-:W-:Y:S02]  /*b7e0*/  @!P3 FMUL.FTZ R20, R20, -1.4426950216293334961 ;  /* 0xbfb8aa3b1414b820 */ /* 0x000fe40000410000 */
[----:B------:R-:W5:Y:S02]  /*b7f0*/  @!P1 MUFU.EX2 R17, R17 ;  /* 0x0000001100119308 */ /* 0x000f640000000800 */
[----:B------:R-:W-:Y:S02]  /*b800*/  @!P2 FMUL.FTZ R19, R19, -1.4426950216293334961 ;  /* 0xbfb8aa3b1313a820 */ /* 0x000fe40000410000 */
[----:B------:R-:W0:Y:S02]  /*b810*/  @!P3 MUFU.EX2 R20, R20 ;  /* 0x000000140014b308 */ /* 0x000e240000000800 */
[----:B------:R-:W-:Y:S02]  /*b820*/  @!P4 FMUL.FTZ R22, R22, -1.4426950216293334961 ;  /* 0xbfb8aa3b1616c820 */ /* 0x000fe40000410000 */
[----:B------:R-:W1:Y:S04]  /*b830*/  @!P2 MUFU.EX2 R19, R19 ;  /* 0x000000130013a308 */ /* 0x000e680000000800 */
[----:B------:R-:W3:Y:S01]  /*b840*/  @!P4 MUFU.EX2 R22, R22 ;  /* 0x000000160016c308 */ /* 0x000ee20000000800 */
[----:B-----5:R-:W-:Y:S01]  /*b850*/  @!P1 FADD.FTZ R18, R17, 1 ;  /* 0x3f80000011129421 */ /* 0x020fe20000010000 */
[----:B0-----:R-:W-:-:S03]  /*b860*/  @!P3 FADD.FTZ R21, R20, 1 ;  /* 0x3f8000001415b421 */ /* 0x001fc60000010000 */
[----:B------:R-:W0:Y:S01]  /*b870*/  @!P1 MUFU.RCP R23, R18 ;  /* 0x0000001200179308 */ /* 0x000e220000001000 */
[----:B--2---:R-:W-:Y:S01]  /*b880*/  FADD.FTZ R0, R0, UR7 ;  /* 0x0000000700007e21 */ /* 0x004fe20008010000 */
[----:B-1----:R-:W-:Y:S01]  /*b890*/  @!P2 FADD.FTZ R17, R19, 1 ;  /* 0x3f8000001311a421 */ /* 0x002fe20000010000 */
[----:B---3--:R-:W-:-:S05]  /*b8a0*/  @!P4 FADD.FTZ R19, R22, 1 ;  /* 0x3f8000001613c421 */ /* 0x008fca0000010000 */
[----:B------:R-:W1:Y:S01]  /*b8b0*/  @!P3 MUFU.RCP R21, R21 ;  /* 0x000000150015b308 */ /* 0x000e620000001000 */
[----:B------:R-:W-:-:S07]  /*b8c0*/  FSETP.GTU.FTZ.AND P5, PT, R0, 20, PT ;  /* 0x41a000000000780b */ /* 0x000fce0003fbc000 */
[----:B------:R2:W3:Y:S08]  /*b8d0*/  @!P2 MUFU.RCP R24, R17 ;  /* 0x000000110018a308 */ /* 0x0004f00000001000 */
[----:B------:R-:W5:Y:S01]  /*b8e0*/  @!P4 MUFU.RCP R28, R19 ;  /* 0x00000013001cc308 */ /* 0x000f620000001000 */
[----:B------:R-:W-:Y:S01]  /*b8f0*/  FADD.FTZ R12, R12, UR7 ;  /* 0x000000070c0c7e21 */ /* 0x000fe20008010000 */
[----:B------:R-:W-:Y:S01]  /*b900*/  FADD.FTZ R20, R13, UR7 ;  /* 0x000000070d147e21 */ /* 0x000fe20008010000 */
[----:B--2---:R-:W-:Y:S01]  /*b910*/  FADD.FTZ R17, R15, UR7 ;  /* 0x000000070f117e21 */ /* 0x004fe20008010000 */
[----:B0-----:R-:W-:Y:S01]  /*b920*/  @!P1 FMUL.FTZ R2, R2, R23 ;  /* 0x0000001702029220 */ /* 0x001fe20000410000 */
[----:B----4-:R-:W-:Y:S01]  /*b930*/  FADD.FTZ R22, R14, UR7 ;  /* 0x000000070e167e21 */ /* 0x010fe20008010000 */
[----:B------:R-:W-:Y:S01]  /*b940*/  FSETP.GTU.FTZ.AND P6, PT, R12, 20, PT ;  /* 0x41a000000c00780b */ /* 0x000fe20003fdc000 */
[----:B------:R-:W-:Y:S01]  /*b950*/  FADD.FTZ R23, R16, UR7 ;  /* 0x0000000710177e21 */ /* 0x000fe20008010000 */
[----:B------:R-:W-:Y:S01]  /*b960*/  FSETP.GTU.FTZ.AND P1, PT, R20, 20, PT ;  /* 0x41a000001400780b */ /* 0x000fe20003f3c000 */
[----:B------:R-:W-:Y:S01]  /*b970*/  @!P5 FMUL.FTZ R13, R0, -1.4426950216293334961 ;  /* 0xbfb8aa3b000dd820 */ /* 0x000fe20000410000 */
[----:B-1----:R-:W-:Y:S01]  /*b980*/  @!P3 FMUL.FTZ R4, R4, R21 ;  /* 0x000000150404b220 */ /* 0x002fe20000410000 */
[----:B---3--:R-:W-:Y:S01]  /*b990*/  @!P2 FMUL.FTZ R3, R3, R24 ;  /* 0x000000180303a220 */ /* 0x008fe20000410000 */
[----:B------:R-:W-:Y:S01]  /*b9a0*/  FSETP.GTU.FTZ.AND P3, PT, R17, 20, PT ;  /* 0x41a000001100780b */ /* 0x000fe20003f7c000 */
[----:B------:R-:W0:Y:S01]  /*b9b0*/  LDS R0, [R100+0x28] ;  /* 0x0000280064007984 */ /* 0x000e220000000800 */
[----:B------:R-:W-:Y:S01]  /*b9c0*/  FSETP.GTU.FTZ.AND P2, PT, R22, 20, PT ;  /* 0x41a000001600780b */ /* 0x000fe20003f5c000 */
[----:B------:R1:W2:Y:S01]  /*b9d0*/  @!P5 MUFU.EX2 R15, R13 ;  /* 0x0000000d000fd308 */ /* 0x0002a20000000800 */
[----:B-----5:R-:W-:Y:S01]  /*b9e0*/  @!P4 FMUL.FTZ R5, R5, R28 ;  /* 0x0000001c0505c220 */ /* 0x020fe20000410000 */
[----:B------:R-:W-:-:S02]  /*b9f0*/  FSETP.GTU.FTZ.AND P4, PT, R23, 20, PT ;  /* 0x41a000001700780b */ /* 0x000fc40003f9c000 */
[----:B------:R-:W-:Y:S02]  /*ba00*/  @!P6 FMUL.FTZ R14, R12, -1.4426950216293334961 ;  /* 0xbfb8aa3b0c0ee820 */ /* 0x000fe40000410000 */
[----:B------:R-:W-:Y:S01]  /*ba10*/  @!P1 FMUL.FTZ R16, R20, -1.4426950216293334961 ;  /* 0xbfb8aa3b14109820 */ /* 0x000fe20000410000 */
[----:B------:R-:W3:Y:S03]  /*ba20*/  LDS R12, [R99+0x2c] ;  /* 0x00002c00630c7984 */ /* 0x000ee60000000800 */
[----:B------:R-:W-:Y:S01]  /*ba30*/  @!P3 FMUL.FTZ R21, R17, -1.4426950216293334961 ;  /* 0xbfb8aa3b1115b820 */ /* 0x000fe20000410000 */
[----:B------:R4:W-:Y:S01]  /*ba40*/  @!P6 MUFU.EX2 R18, R14 ;  /* 0x0000000e0012e308 */ /* 0x0009e20000000800 */
[----:B------:R-:W-:Y:S01]  /*ba50*/  @!P2 FMUL.FTZ R20, R22, -1.4426950216293334961 ;  /* 0xbfb8aa3b1614a820 */ /* 0x000fe20000410000 */
[----:B-1----:R-:W1:Y:S01]  /*ba60*/  LDS R13, [R98+0x30] ;  /* 0x00003000620d7984 */ /* 0x002e620000000800 */
[----:B--2---:R-:W-:Y:S01]  /*ba70*/  @!P5 FADD.FTZ R17, R15, 1 ;  /* 0x3f8000000f11d421 */ /* 0x004fe20000010000 */
[----:B------:R2:W5:Y:S01]  /*ba80*/  @!P1 MUFU.EX2 R19, R16 ;  /* 0x0000001000139308 */ /* 0x0005620000000800 */
[----:B------:R-:W-:Y:S01]  /*ba90*/  @!P4 FMUL.FTZ R22, R23, -1.4426950216293334961 ;  /* 0xbfb8aa3b1716c820 */ /* 0x000fe20000410000 */
[----:B------:R-:W-:Y:S02]  /*baa0*/  LDS R15, [R96+0x38] ;  /* 0x00003800600f7984 */ /* 0x000fe40000000800 */
[----:B------:R-:W5:Y:S02]  /*bab0*/  @!P3 MUFU.EX2 R21, R21 ;  /* 0x000000150015b308 */ /* 0x000f640000000800 */
[----:B----4-:R-:W4:Y:S04]  /*bac0*/  LDS R14, [R97+0x34] ;  /* 0x00003400610e7984 */ /* 0x010f280000000800 */
[----:B--2---:R-:W2:Y:S01]  /*bad0*/  LDS R16, [R95+0x3c] ;  /* 0x00003c005f107984 */ /* 0x004ea20000000800 */
[----:B------:R-:W-:Y:S06]  /*bae0*/  BAR.SYNC.DEFER_BLOCKING 0x0 ;  /* 0x0000000000007b1d */ /* 0x000fec0000010000 */
[----:B------:R-:W0:Y:S04]  /*baf0*/  @!P4 MUFU.EX2 R22, R22 ;  /* 0x000000160016c308 */ /* 0x000e280000000800 */
[----:B------:R-:W3:Y:S01]  /*bb00*/  @!P5 MUFU.RCP R17, R17 ;  /* 0x000000110011d308 */ /* 0x000ee20000001000 */
[----:B-----5:R-:W-:Y:S01]  /*bb10*/  @!P1 FADD.FTZ R19, R19, 1 ;  /* 0x3f80000013139421 */ /* 0x020fe20000010000 */
[----:B------:R-:W-:-:S06]  /*bb20*/  @!P3 FADD.FTZ R21, R21, 1 ;  /* 0x3f8000001515b421 */ /* 0x000fcc0000010000 */
[----:B------:R-:W5:Y:S01]  /*bb30*/  @!P2 MUFU.EX2 R20, R20 ;  /* 0x000000140014a308 */ /* 0x000f620000000800 */
[----:B0-----:R-:W-:Y:S01]  /*bb40*/  @!P4 FADD.FTZ R22, R22, 1 ;  /* 0x3f8000001616c421 */ /* 0x001fe20000010000 */
[----:B------:R-:W-:Y:S02]  /*bb50*/  @!P6 FADD.FTZ R18, R18, 1 ;  /* 0x3f8000001212e421 */ /* 0x000fe40000010000 */
[----:B------:R-:W0:Y:S01]  /*bb60*/  @!P1 MUFU.RCP R19, R19 ;  /* 0x0000001300139308 */ /* 0x000e220000001000 */
[----:B------:R-:W-:Y:S01]  /*bb70*/  FADD.FTZ R0, R0, UR7 ;  /* 0x0000000700007e21 */ /* 0x000fe20008010000 */
[----:B------:R-:W-:Y:S06]  /*bb80*/  STS [R110], R124 ;  /* 0x0000007c6e007388 */ /* 0x000fec0000000800 */
[----:B------:R-:W1:Y:S01]  /*bb90*/  @!P3 MUFU.RCP R21, R21 ;  /* 0x000000150015b308 */ /* 0x000e620000001000 */
[----:B------:R-:W-:Y:S01]  /*bba0*/  STS [R109+0x4], R123 ;  /* 0x0000047b6d007388 */ /* 0x000fe20000000800 */
[----:B-----5:R-:W-:Y:S01]  /*bbb0*/  @!P2 FADD.FTZ R20, R20, 1 ;  /* 0x3f8000001414a421 */ /* 0x020fe20000010000 */
[----:B---3--:R-:W-:-:S05]  /*bbc0*/  @!P5 FMUL.FTZ R6, R6, R17 ;  /* 0x000000110606d220 */ /* 0x008fca0000410000 */
[----:B------:R3:W5:Y:S01]  /*bbd0*/  @!P4 MUFU.RCP R23, R22 ;  /* 0x000000160017c308 */ /* 0x0007620000001000 */
[----:B------:R-:W-:Y:S01]  /*bbe0*/  STS [R108+0x8], R122 ;  /* 0x0000087a6c007388 */ /* 0x000fe20000000800 */
[----:B------:R-:W-:-:S03]  /*bbf0*/  FSETP.GTU.FTZ.AND P5, PT, R0, 20, PT ;  /* 0x41a000000000780b */ /* 0x000fc60003fbc000 */
[----:B------:R-:W-:Y:S03]  /*bc00*/  STS [R107+0xc], R121 ;  /* 0x00000c796b007388 */ /* 0x000fe60000000800 */
[----:B------:R-:W4:Y:S01]  /*bc10*/  @!P6 MUFU.RCP R18, R18 ;  /* 0x000000120012e308 */ /* 0x000f220000001000 */
[----:B------:R-:W-:Y:S04]  /*bc20*/  STS [R106+0x10], R120 ;  /* 0x000010786a007388 */ /* 0x000fe80000000800 */
[----:B------:R-:W-:Y:S04]  /*bc30*/  STS [R105+0x14], R119 ;  /* 0x0000147769007388 */ /* 0x000fe80000000800 */
[----:B------:R-:W-:Y:S01]  /*bc40*/  STS [R104+0x18], R118 ;  /* 0x0000187668007388 */ /* 0x000fe20000000800 */
[----:B------:R-:W2:Y:S03]  /*bc50*/  @!P2 MUFU.RCP R20, R20 ;  /* 0x000000140014a308 */ /* 0x000ea60000001000 */
[----:B------:R-:W-:Y:S04]  /*bc60*/  STS [R103+0x1c], R117 ;  /* 0x00001c7567007388 */ /* 0x000fe80000000800 */
[----:B------:R-:W-:Y:S04]  /*bc70*/  STS [R102+0x20], R116 ;  /* 0x0000207466007388 */ /* 0x000fe80000000800 */
[----:B------:R-:W-:Y:S01]  /*bc80*/  STS [R101+0x24], R115 ;  /* 0x0000247365007388 */ /* 0x000fe20000000800 */
[----:B---3--:R-:W-:-:S03]  /*bc90*/  MOV R22, UR27 ;  /* 0x0000001b00167c02 */ /* 0x008fc60008000f00 */
[----:B------:R-:W-:Y:S04]  /*bca0*/  STS [R100+0x28], R114 ;  /* 0x0000287264007388 */ /* 0x000fe80000000800 */
[----:B------:R-:W-:Y:S04]  /*bcb0*/  STS [R99+0x2c], R113 ;  /* 0x00002c7163007388 */ /* 0x000fe80000000800 */
[----:B------:R-:W-:Y:S01]  /*bcc0*/  STS [R98+0x30], R112 ;  /* 0x0000307062007388 */ /* 0x000fe20000000800 */
[----:B0-----:R-:W-:-:S03]  /*bcd0*/  @!P1 FMUL.FTZ R8, R8, R19 ;  /* 0x0000001308089220 */ /* 0x001fc60000410000 */
[----:B------:R-:W-:Y:S01]  /*bce0*/  STS [R97+0x34], R111 ;  /* 0x0000346f61007388 */ /* 0x000fe20000000800 */
[----:B-1----:R-:W-:Y:S01]  /*bcf0*/  @!P3 FMUL.FTZ R154, R154, R21 ;  /* 0x000000159a9ab220 */ /* 0x002fe20000410000 */
[----:B-----5:R-:W-:Y:S02]  /*bd00*/  @!P4 FMUL.FTZ R158, R158, R23 ;  /* 0x000000179e9ec220 */ /* 0x020fe40000410000 */
[----:B------:R-:W-:Y:S01]  /*bd10*/  STS [R96+0x38], R43 ;  /* 0x0000382b60007388 */ /* 0x000fe20000000800 */
[----:B------:R-:W-:Y:S01]  /*bd20*/  FADD.FTZ R12, R12, UR7 ;  /* 0x000000070c0c7e21 */ /* 0x000fe20008010000 */
[----:B------:R-:W-:Y:S02]  /*bd30*/  @!P5 FMUL.FTZ R0, R0, -1.4426950216293334961 ;  /* 0xbfb8aa3b0000d820 */ /* 0x000fe40000410000 */
        /* <DEDUP_REMOVED lines=18> */
[----:B----4-:R-:W-:-:S03]  /*be60*/  @!P6 FMUL.FTZ R7, R7, R18 ;  /* 0x000000120707e220 */ /* 0x010fc60000410000 */
[----:B------:R-:W-:Y:S01]  /*be70*/  @!P0 STS [UR24+0x2100], R22 ;  /* 0x00210016ff008988 */ /* 0x000fe20008000818 */
[----:B------:R-:W-:Y:S01]  /*be80*/  FADD.FTZ R13, R13, UR7 ;  /* 0x000000070d0d7e21 */ /* 0x000fe20008010000 */
[----:B------:R-:W-:Y:S01]  /*be90*/  FADD.FTZ R14, R14, UR7 ;  /* 0x000000070e0e7e21 */ /* 0x000fe20008010000 */
[----:B------:R-:W-:Y:S01]  /*bea0*/  FSETP.GTU.FTZ.AND P6, PT, R12, 20, PT ;  /* 0x41a000000c00780b */ /* 0x000fe20003fdc000 */
[----:B------:R-:W-:Y:S01]  /*beb0*/  FADD.FTZ R15, R15, UR7 ;  /* 0x000000070f0f7e21 */ /* 0x000fe20008010000 */
[----:B------:R-:W0:Y:S01]  /*bec0*/  @!P5 MUFU.EX2 R0, R0 ;  /* 0x000000000000d308 */ /* 0x000e220000000800 */
[----:B--2---:R-:W-:Y:S01]  /*bed0*/  @!P2 FMUL.FTZ R9, R9, R20 ;  /* 0x000000140909a220 */ /* 0x004fe20000410000 */
[----:B------:R-:W-:Y:S01]  /*bee0*/  BAR.SYNC.DEFER_BLOCKING 0x0 ;  /* 0x0000000000007b1d */ /* 0x000fe20000010000 */
[----:B------:R-:W-:Y:S02]  /*bef0*/  FSETP.GTU.FTZ.AND P1, PT, R13, 20, PT ;  /* 0x41a000000d00780b */ /* 0x000fe40003f3c000 */
[----:B------:R-:W-:-:S02]  /*bf00*/  FSETP.GTU.FTZ.AND P2, PT, R14, 20, PT ;  /* 0x41a000000e00780b */ /* 0x000fc40003f5c000 */
[----:B------:R-:W-:Y:S01]  /*bf10*/  FSETP.GTU.FTZ.AND P3, PT, R15, 20, PT ;  /* 0x41a000000f00780b */ /* 0x000fe20003f7c000 */
[----:B------:R-:W-:-:S03]  /*bf20*/  FADD.FTZ R16, R16, UR7 ;  /* 0x0000000710107e21 */ /* 0x000fc60008010000 */
[----:B------:R-:W-:Y:S01]  /*bf30*/  @!P6 FMUL.FTZ R12, R12, -1.4426950216293334961 ;  /* 0xbfb8aa3b0c0ce820 */ /* 0x000fe20000410000 */
[----:B0-----:R-:W-:Y:S01]  /*bf40*/  @!P5 FADD.FTZ R0, R0, 1 ;  /* 0x3f8000000000d421 */ /* 0x001fe20000010000 */
[----:B------:R-:W-:-:S03]  /*bf50*/  FSETP.GTU.FTZ.AND P4, PT, R16, 20, PT ;  /* 0x41a000001000780b */ /* 0x000fc60003f9c000 */
[----:B------:R-:W-:Y:S01]  /*bf60*/  @!P1 FMUL.FTZ R13, R13, -1.4426950216293334961 ;  /* 0xbfb8aa3b0d0d9820 */ /* 0x000fe20000410000 */
[----:B------:R-:W0:Y:S01]  /*bf70*/  @!P6 MUFU.EX2 R12, R12 ;  /* 0x0000000c000ce308 */ /* 0x000e220000000800 */
[----:B------:R-:W-:Y:S02]  /*bf80*/  @!P2 FMUL.FTZ R14, R14, -1.4426950216293334961 ;  /* 0xbfb8aa3b0e0ea820 */ /* 0x000fe40000410000 */
[----:B------:R-:W-:Y:S01]  /*bf90*/  @!P3 FMUL.FTZ R15, R15, -1.4426950216293334961 ;  /* 0xbfb8aa3b0f0fb820 */ /* 0x000fe20000410000 */
[----:B------:R1:W2:Y:S02]  /*bfa0*/  @!P5 MUFU.RCP R18, R0 ;  /* 0x000000000012d308 */ /* 0x0002a40000001000 */
[----:B-1----:R-:W1:Y:S06]  /*bfb0*/  LDS R0, [UR24+0x2100] ;  /* 0x00210018ff007984 */ /* 0x002e6c0008000800 */
[----:B------:R-:W3:Y:S04]  /*bfc0*/  @!P1 MUFU.EX2 R13, R13 ;  /* 0x0000000d000d9308 */ /* 0x000ee80000000800 */
[----:B------:R-:W4:Y:S04]  /*bfd0*/  @!P2 MUFU.EX2 R14, R14 ;  /* 0x0000000e000ea308 */ /* 0x000f280000000800 */
[----:B------:R-:W5:Y:S01]  /*bfe0*/  @!P3 MUFU.EX2 R15, R15 ;  /* 0x0000000f000fb308 */ /* 0x000f620000000800 */
[----:B------:R-:W-:Y:S01]  /*bff0*/  @!P4 FMUL.FTZ R16, R16, -1.4426950216293334961 ;  /* 0xbfb8aa3b1010c820 */ /* 0x000fe20000410000 */
[----:B0-----:R-:W-:Y:S01]  /*c000*/  @!P6 FADD.FTZ R12, R12, 1 ;  /* 0x3f8000000c0ce421 */ /* 0x001fe20000010000 */
[----:B------:R-:W-:Y:S01]  /*c010*/  UMOV UR8, UR26 ;  /* 0x0000001a00087c82 */ /* 0x000fe20008000000 */
[----:B------:R-:W-:Y:S01]  /*c020*/  UMOV UR9, URZ ;  /* 0x000000ff00097c82 */ /* 0x000fe20008000000 */
[----:B------:R-:W0:Y:S01]  /*c030*/  LDCU.64 UR26, c[0x0][0x550] ;  /* 0x0000aa00ff1a77ac */ /* 0x000e220008000a00 */
[----:B------:R-:W0:Y:S01]  /*c040*/  @!P6 MUFU.RCP R49, R12 ;  /* 0x0000000c0031e308 */ /* 0x000e220000001000 */
[----:B---3--:R-:W-:Y:S01]  /*c050*/  @!P1 FADD.FTZ R13, R13, 1 ;  /* 0x3f8000000d0d9421 */ /* 0x008fe20000010000 */
[----:B----4-:R-:W-:-:S06]  /*c060*/  @!P2 FADD.FTZ R14, R14, 1 ;  /* 0x3f8000000e0ea421 */ /* 0x010fcc0000010000 */
[----:B------:R-:W3:Y:S01]  /*c070*/  @!P4 MUFU.EX2 R16, R16 ;  /* 0x000000100010c308 */ /* 0x000ee20000000800 */
[----:B-----5:R-:W-:Y:S01]  /*c080*/  @!P3 FADD.FTZ R15, R15, 1 ;  /* 0x3f8000000f0fb421 */ /* 0x020fe20000010000 */
[----:B------:R-:W-:Y:S02]  /*c090*/  UIMAD.WIDE.U32 UR14, UR25, UR28, UR8 ;  /* 0x0000001c190e72a5 */ /* 0x000fe4000f8e0008 */
[----:B------:R-:W4:Y:S02]  /*c0a0*/  @!P1 MUFU.RCP R12, R13 ;  /* 0x0000000d000c9308 */ /* 0x000f240000001000 */
[----:B------:R-:W-:-:S06]  /*c0b0*/  UIMAD UR15, UR25, UR29, UR15 ;  /* 0x0000001d190f72a4 */ /* 0x000fcc000f8e020f */
[----:B------:R5:W1:Y:S08]  /*c0c0*/  @!P2 MUFU.RCP R51, R14 ;  /* 0x0000000e0033a308 */ /* 0x000a700000001000 */
[----:B------:R-:W1:Y:S01]  /*c0d0*/  @!P3 MUFU.RCP R20, R15 ;  /* 0x0000000f0014b308 */ /* 0x000e620000001000 */
[----:B------:R-:W-:Y:S02]  /*c0e0*/  UIMAD UR13, UR12, UR31, URZ ;  /* 0x0000001f0c0d72a4 */ /* 0x000fe4000f8e02ff */
[----:B------:R-:W-:Y:S01]  /*c0f0*/  UIMAD.WIDE.U32 UR14, UR12, UR30, UR14 ;  /* 0x0000001e0c0e72a5 */ /* 0x000fe2000f8e000e */
[----:B---3--:R-:W-:Y:S01]  /*c100*/  @!P4 FADD.FTZ R16, R16, 1 ;  /* 0x3f8000001010c421 */ /* 0x008fe20000010000 */
[----:B--2---:R-:W-:Y:S01]  /*c110*/  @!P5 FMUL.FTZ R159, R159, R18 ;  /* 0x000000129f9fd220 */ /* 0x004fe20000410000 */
[----:B0-----:R-:W-:Y:S01]  /*c120*/  @!P6 FMUL.FTZ R160, R160, R49 ;  /* 0x00000031a0a0e220 */ /* 0x001fe20000410000 */
[----:B-----5:R-:W-:Y:S01]  /*c130*/  MOV R14, UR13 ;  /* 0x0000000d000e7c02 */ /* 0x020fe20008000f00 */
[----:B------:R-:W0:Y:S01]  /*c140*/  @!P4 MUFU.RCP R49, R16 ;  /* 0x000000100031c308 */ /* 0x000e220000001000 */
[----:B------:R-:W-:Y:S01]  /*c150*/  IADD3 R13, P5, PT, R11, UR14, RZ ;  /* 0x0000000e0b0d7c10 */ /* 0x000fe2000ffbe0ff */
[----:B----4-:R-:W-:Y:S01]  /*c160*/  @!P1 FMUL.FTZ R161, R161, R12 ;  /* 0x0000000ca1a19220 */ /* 0x010fe20000410000 */
[----:B-1----:R-:W-:Y:S01]  /*c170*/  @!P2 FMUL.FTZ R164, R164, R51 ;  /* 0x00000033a4a4a220 */ /* 0x002fe20000410000 */
[----:B------:R-:W-:-:S02]  /*c180*/  ISETP.GE.AND P1, PT, R11, R0, PT ;  /* 0x000000000b00720c */ /* 0x000fc40003f26270 */
[----:B------:R-:W-:Y:S01]  /*c190*/  IADD3.X R14, PT, PT, R14, UR15, RZ, P5, !PT ;  /* 0x0000000f0e0e7c10 */ /* 0x000fe2000affe4ff */
[----:B------:R-:W1:Y:S01]  /*c1a0*/  LDCU.64 UR14, c[0x0][0x518] ;  /* 0x0000a300ff0e77ac */ /* 0x000e620008000a00 */
[----:B------:R-:W-:Y:S01]  /*c1b0*/  ISETP.GE.AND P2, PT, R77, R0, PT ;  /* 0x000000004d00720c */ /* 0x000fe20003f46270 */
[----:B------:R-:W-:Y:S01]  /*c1c0*/  @!P3 FMUL.FTZ R165, R165, R20 ;  /* 0x00000014a5a5b220 */ /* 0x000fe20000410000 */
[-C--:B------:R-:W-:Y:S02]  /*c1d0*/  ISETP.GE.AND P3, PT, R76, R0.reuse, PT ;  /* 0x000000004c00720c */ /* 0x080fe40003f66270 */
        /* <DEDUP_REMOVED lines=75> */
[----:B------:R-:W-:Y:S01]  /*c690*/  UIMAD UR9, UR12, UR27, UR9 ;  /* 0x0000001b0c0972a4 */ /* 0x000fe2000f8e0209 */
[-C--:B-1----:R-:W-:Y:S02]  /*c6a0*/  ISETP.GE.AND P2, PT, R11, R0.reuse, PT ;  /* 0x000000000b00720c */ /* 0x082fe40003f46270 */
[-C--:B------:R-:W-:Y:S02]  /*c6b0*/  ISETP.GE.AND P1, PT, R77, R0.reuse, PT ;  /* 0x000000004d00720c */ /* 0x080fe40003f26270 */
[-C--:B------:R-:W-:Y:S02]  /*c6c0*/  ISETP.GE.AND P4, PT, R75, R0.reuse, PT ;  /* 0x000000004b00720c */ /* 0x080fe40003f86270 */
[-C--:B------:R-:W-:Y:S02]  /*c6d0*/  ISETP.GE.AND P6, PT, R74, R0.reuse, PT ;  /* 0x000000004a00720c */ /* 0x080fe40003fc6270 */
[----:B------:R-:W-:Y:S01]  /*c6e0*/  ISETP.GE.AND P5, PT, R73, R0, PT ;  /* 0x000000004900720c */ /* 0x000fe20003fa6270 */
[----:B------:R-:W-:-:S04]  /*c6f0*/  UIADD3 UR22, UP0, UPT, UR22, -0x2000, URZ ;  /* 0xffffe00016167890 */ /* 0x000fc8000ff1e0ff */
[----:B------:R-:W-:Y:S02]  /*c700*/  UIADD3.X UR23, UPT, UPT, UR23, -0x1, URZ, UP0, !UPT ;  /* 0xffffffff17177890 */ /* 0x000fe400087fe4ff */
[----:B------:R-:W-:Y:S01]  /*c710*/  UIADD3 UR18, UP0, UPT, UR18, -0x2000, URZ ;  /* 0xffffe00012127890 */ /* 0x000fe2000ff1e0ff */
[----:B--2---:R-:W-:-:S04]  /*c720*/  FADD.FTZ R2, R2, R12 ;  /* 0x0000000c02027221 */ /* 0x004fc80000010000 */
[----:B------:R-:W-:-:S04]  /*c730*/  FADD.FTZ R3, R2, R3 ;  /* 0x0000000302037221 */ /* 0x000fc80000010000 */
[----:B------:R-:W-:-:S04]  /*c740*/  FADD.FTZ R4, R3, R4 ;  /* 0x0000000403047221 */ /* 0x000fc80000010000 */
[----:B------:R-:W-:-:S04]  /*c750*/  FADD.FTZ R5, R4, R5 ;  /* 0x0000000504057221 */ /* 0x000fc80000010000 */
[----:B------:R-:W-:-:S04]  /*c760*/  FADD.FTZ R6, R5, R6 ;  /* 0x0000000605067221 */ /* 0x000fc80000010000 */
[----:B------:R-:W-:Y:S01]  /*c770*/  FADD.FTZ R7, R6, R7 ;  /* 0x0000000706077221 */ /* 0x000fe20000010000 */
[----:B------:R-:W-:-:S03]  /*c780*/  IADD3 R3, P0, PT, R11, UR8, RZ ;  /* 0x000000080b037c10 */ /* 0x000fc6000ff1e0ff */
[----:B------:R-:W-:Y:S01]  /*c790*/  FADD.FTZ R8, R7, R8 ;  /* 0x0000000807087221 */ /* 0x000fe20000010000 */
[----:B------:R-:W-:Y:S02]  /*c7a0*/  IADD3.X R4, PT, PT, RZ, UR9, RZ, P0, !PT ;  /* 0x00000009ff047c10 */ /* 0x000fe400087fe4ff */
[----:B---3--:R-:W-:Y:S01]  /*c7b0*/  LEA R2, P3, R3, UR14, 0x2 ;  /* 0x0000000e03027c11 */ /* 0x008fe2000f8610ff */
[----:B------:R-:W-:-:S03]  /*c7c0*/  FADD.FTZ R9, R8, R9 ;  /* 0x0000000908097221 */ /* 0x000fc60000010000 */
[----:B------:R-:W-:Y:S01]  /*c7d0*/  LEA.HI.X R3, R3, UR15, R4, 0x2, P3 ;  /* 0x0000000f03037c11 */ /* 0x000fe200098f1404 */
[----:B------:R-:W-:Y:S01]  /*c7e0*/  FADD.FTZ R9, R9, R154 ;  /* 0x0000009a09097221 */ /* 0x000fe20000010000 */
[----:B------:R-:W-:-:S03]  /*c7f0*/  ISETP.GE.AND P0, PT, R76, R0, PT ;  /* 0x000000004c00720c */ /* 0x000fc60003f06270 */
[----:B------:R-:W-:Y:S01]  /*c800*/  FADD.FTZ R158, R9, R158 ;  /* 0x0000009e099e7221 */ /* 0x000fe20000010000 */
[----:B------:R0:W-:Y:S01]  /*c810*/  @!P2 STG.E desc[UR34][R2.64], R13 ;  /* 0x0000000d0200a986 */ /* 0x0001e2000c101922 */
[-C--:B------:R-:W-:Y:S02]  /*c820*/  ISETP.GE.AND P3, PT, R72, R0.reuse, PT ;  /* 0x000000004800720c */ /* 0x080fe40003f66270 */
        /* <DEDUP_REMOVED lines=36> */
[----:B------:R-:W-:Y:S02]  /*ca70*/  UIADD3.X UR17, UPT, UPT, UR17, -0x1, URZ, UP1, !UPT ;  /* 0xffffffff11117890 */ /* 0x000fe40008ffe4ff */
[----:B------:R-:W-:Y:S01]  /*ca80*/  UIADD3.X UR21, UPT, UPT, UR21, -0x1, URZ, UP2, !UPT ;  /* 0xffffffff15157890 */ /* 0x000fe200097fe4ff */
[----:B------:R-:W-:Y:S01]  /*ca90*/  UMOV UR11, UR8 ;  /* 0x00000008000b7c82 */ /* 0x000fe20008000000 */
[----:B0-----:R-:W-:Y:S10]  /*caa0*/  BRA.U UP0, `(.L_x_716) ;  /* 0xffffff3d00587547 */ /* 0x001ff4000b83ffff */
.L_x_636:
        /* <DEDUP_REMOVED lines=45> */
.L_x_718:
[----:B------:R-:W-:Y:S05]  /*cd80*/  BSYNC.RECONVERGENT B0 ;  /* 0x0000000000007941 */ /* 0x000fea0003800200 */
.L_x_717:
        /* <DEDUP_REMOVED lines=43> */
.L_x_720:
[----:B------:R-:W-:Y:S05]  /*d040*/  BSYNC.RECONVERGENT B0 ;  /* 0x0000000000007941 */ /* 0x000fea0003800200 */
.L_x_719:
        /* <DEDUP_REMOVED lines=15> */
.L_x_722:
[----:B------:R-:W-:Y:S01]  /*d140*/  LEA R0, R11, UR9, 0x2 ;  /* 0x000000090b007c11 */ /* 0x000fe2000f8e10ff */
[----:B0-----:R-:W-:Y:S01]  /*d150*/  IMAD.U32 R4, RZ, RZ, UR4 ;  /* 0x00000004ff047e24 */ /* 0x001fe2000f8e00ff */
[----:B-12---:R-:W-:Y:S02]  /*d160*/  MOV R5, UR5 ;  /* 0x0000000500057c02 */ /* 0x006fe40008000f00 */
        /* <DEDUP_REMOVED lines=10> */
[----:B------:R-:W-:Y:S01]  /*d210*/  IMAD.WIDE.U32 R2, R11, UR16, R2 ;  /* 0x000000100b027c25 */ /* 0x000fe2000f8e0002 */
[----:B------:R-:W-:-:S03]  /*d220*/  MOV R9, UR7 ;  /* 0x0000000700097c02 */ /* 0x000fc60008000f00 */
[C---:B------:R-:W-:Y:S01]  /*d230*/  IMAD R5, R11.reuse, UR17, R4 ;  /* 0x000000110b057c24 */ /* 0x040fe2000f8e0204 */
[C---:B---3--:R-:W-:Y:S01]  /*d240*/  LEA R4, P0, R2.reuse, UR20, 0x2 ;  /* 0x0000001402047c11 */ /* 0x048fe2000f8010ff */
[C---:B------:R-:W-:Y:S02]  /*d250*/  IMAD R9, R11.reuse, UR19, R10 ;  /* 0x000000130b097c24 */ /* 0x040fe4000f8e020a */
[----:B------:R-:W-:Y:S01]  /*d260*/  IMAD.WIDE.U32 R6, R11, UR18, R6 ;  /* 0x000000120b067c25 */ /* 0x000fe2000f8e0006 */
[----:B------:R-:W-:Y:S02]  /*d270*/  IADD3 R5, PT, PT, R3, R5, RZ ;  /* 0x0000000503057210 */ /* 0x000fe40007ffe0ff */
        /* <DEDUP_REMOVED lines=10> */
.L_x_721:
[----:B------:R-:W-:Y:S05]  /*d320*/  EXIT ;  /* 0x000000000000794d */ /* 0x000fea0003800000 */
.L_x_675:
[----:B------:R-:W-:Y:S01]  /*d330*/  MOV R139, R136 ;  /* 0x00000088008b7202 */ /* 0x000fe20000000f00 */
[----:B------:R-:W-:Y:S01]  /*d340*/  HFMA2 R87, -RZ, RZ, 0, 5.9604644775390625e-08 ;  /* 0x00000001ff577431 */ /* 0x000fe200000001ff */
[----:B------:R-:W-:Y:S02]  /*d350*/  MOV R86, RZ ;  /* 0x000000ff00567202 */ /* 0x000fe40000000f00 */
[----:B------:R-:W-:-:S07]  /*d360*/  MOV R152, 0xffffffff ;  /* 0xffffffff00987802 */ /* 0x000fce0000000f00 */
[----:B---3-5:R-:W-:Y:S05]  /*d370*/  WARPSYNC.COLLECTIVE R152, `(.L_x_723) ;  /* 0x0000000098087348 */ /* 0x028fea0003c00000 */
[----:B------:R0:W1:Y:S02]  /*d380*/  SHFL.UP P6, R140, R139, R87, R86 ;  /* 0x040000578b8c7389 */ /* 0x00006400000c0056 */
[----:B01-3-5:R-:W-:Y:S05]  /*d390*/  ENDCOLLECTIVE ;  /* 0x000000000000791b */ /* 0x02bfea0003800000 */
.L_x_723:
[----:B------:R-:W-:Y:S01]  /*d3a0*/  IMAD.MOV.U32 R139, RZ, RZ, R137 ;  /* 0x000000ffff8b7224 */ /* 0x000fe200078e0089 */
[----:B------:R-:W-:-:S07]  /*d3b0*/  MOV R138, R140 ;  /* 0x0000008c008a7202 */ /* 0x000fce0000000f00 */
[----:B------:R-:W-:Y:S05]  /*d3c0*/  WARPSYNC.COLLECTIVE R152, `(.L_x_724) ;  /* 0x0000000098087348 */ /* 0x000fea0003c00000 */
[----:B------:R0:W1:Y:S02]  /*d3d0*/  SHFL.UP P6, R140, R139, R87, R86 ;  /* 0x040000578b8c7389 */ /* 0x00006400000c0056 */
[----:B01----:R-:W-:Y:S05]  /*d3e0*/  ENDCOLLECTIVE ;  /* 0x000000000000791b */ /* 0x003fea0003800000 */
.L_x_724:
        /* <DEDUP_REMOVED lines=10> */
.L_x_725:
[----:B------:R-:W-:Y:S02]  /*d490*/  MOV R139, R138 ;  /* 0x0000008a008b7202 */ /* 0x000fe40000000f00 */
[----:B------:R-:W-:-:S07]  /*d4a0*/  MOV R137, R140 ;  /* 0x0000008c00897202 */ /* 0x000fce0000000f00 */
[----:B------:R-:W-:Y:S05]  /*d4b0*/  WARPSYNC.COLLECTIVE R152, `(.L_x_726) ;  /* 0x0000000098087348 */ /* 0x000fea0003c00000 */
[----:B------:R0:W1:Y:S02]  /*d4c0*/  SHFL.UP P6, R140, R139, R87, R86 ;  /* 0x040000578b8c7389 */ /* 0x00006400000c0056 */
[----:B01----:R-:W-:Y:S05]  /*d4d0*/  ENDCOLLECTIVE ;  /* 0x000000000000791b */ /* 0x003fea0003800000 */
.L_x_726:
        /* <DEDUP_REMOVED lines=10> */
.L_x_727:
[----:B------:R-:W-:Y:S02]  /*d580*/  MOV R139, R138 ;  /* 0x0000008a008b7202 */ /* 0x000fe40000000f00 */
[----:B------:R-:W-:-:S07]  /*d590*/  MOV R137, R140 ;  /* 0x0000008c00897202 */ /* 0x000fce0000000f00 */
[----:B------:R-:W-:Y:S05]  /*d5a0*/  WARPSYNC.COLLECTIVE R152, `(.L_x_728) ;  /* 0x0000000098087348 */ /* 0x000fea0003c00000 */
[----:B------:R0:W1:Y:S02]  /*d5b0*/  SHFL.UP P6, R140, R139, R87, R86 ;  /* 0x040000578b8c7389 */ /* 0x00006400000c0056 */
[----:B01----:R-:W-:Y:S05]  /*d5c0*/  ENDCOLLECTIVE ;  /* 0x000000000000791b */ /* 0x003fea0003800000 */
.L_x_728:
        /* <DEDUP_REMOVED lines=10> */
.L_x_729:
[----:B------:R-:W-:Y:S02]  /*d670*/  MOV R139, R138 ;  /* 0x0000008a008b7202 */ /* 0x000fe40000000f00 */
[----:B------:R-:W-:-:S07]  /*d680*/  MOV R137, R140 ;  /* 0x0000008c00897202 */ /* 0x000fce0000000f00 */
[----:B------:R-:W-:Y:S05]  /*d690*/  WARPSYNC.COLLECTIVE R152, `(.L_x_730) ;  /* 0x0000000098087348 */ /* 0x000fea0003c00000 */
[----:B------:R0:W1:Y:S02]  /*d6a0*/  SHFL.UP P6, R140, R139, R87, R86 ;  /* 0x040000578b8c7389 */ /* 0x00006400000c0056 */
[----:B01----:R-:W-:Y:S05]  /*d6b0*/  ENDCOLLECTIVE ;  /* 0x000000000000791b */ /* 0x003fea0003800000 */
.L_x_730:
        /* <DEDUP_REMOVED lines=10> */
.L_x_731:
[----:B------:R-:W-:Y:S02]  /*d760*/  MOV R139, R138 ;  /* 0x0000008a008b7202 */ /* 0x000fe40000000f00 */
[----:B------:R-:W-:-:S07]  /*d770*/  MOV R137, R140 ;  /* 0x0000008c00897202 */ /* 0x000fce0000000f00 */
[----:B------:R-:W-:Y:S05]  /*d780*/  WARPSYNC.COLLECTIVE R152, `(.L_x_732) ;  /* 0x0000000098087348 */ /* 0x000fea0003c00000 */
[----:B------:R0:W1:Y:S02]  /*d790*/  SHFL.UP P6, R140, R139, R87, R86 ;  /* 0x040000578b8c7389 */ /* 0x00006400000c0056 */
[----:B01----:R-:W-:Y:S05]  /*d7a0*/  ENDCOLLECTIVE ;  /* 0x000000000000791b */ /* 0x003fea0003800000 */
.L_x_732:
[----:B------:R-:W-:Y:S01]  /*d7b0*/  MOV R86, R140 ;  /* 0x0000008c00567202 */ /* 0x000fe20000000f00 */
[----:B------:R-:W-:Y:S06]  /*d7c0*/  BRA `(.L_x_733) ;  /* 0xffffffac00287947 */ /* 0x000fec000383ffff */
.L_x_676:
[----:B------:R-:W-:Y:S01]  /*d7d0*/  HFMA2 R87, -RZ, RZ, 0, 1.847743988037109375e-06 ;  /* 0x0000001fff577431 */ /* 0x000fe200000001ff */
[----:B------:R-:W-:Y:S01]  /*d7e0*/  BSSY B0, `(.L_x_734) ;  /* 0x0000007000007945 */ /* 0x000fe20003800000 */
[----:B------:R-:W-:Y:S02]  /*d7f0*/  MOV R151, R136 ;  /* 0x0000008800977202 */ /* 0x000fe40000000f00 */
[----:B------:R-:W-:Y:S02]  /*d800*/  MOV R86, 0x1f ;  /* 0x0000001f00567802 */ /* 0x000fe40000000f00 */
[----:B------:R-:W-:-:S07]  /*d810*/  MOV R152, 0xffffffff ;  /* 0xffffffff00987802 */ /* 0x000fce0000000f00 */
[----:B---3-5:R-:W-:Y:S05]  /*d820*/  WARPSYNC.COLLECTIVE R152, `(.L_x_735) ;  /* 0x0000000098087348 */ /* 0x028fea0003c00000 */
[----:B------:R0:W1:Y:S02]  /*d830*/  SHFL.IDX P2, R153, R151, R87, R86 ;  /* 0x0000005797997389 */ /* 0x0000640000040056 */
[----:B01-3-5:R-:W-:Y:S05]  /*d840*/  ENDCOLLECTIVE ;  /* 0x000000000000791b */ /* 0x02bfea0003800000 */
.L_x_735:
[----:B------:R-:W-:Y:S05]  /*d850*/  BSYNC B0 ;  /* 0x0000000000007941 */ /* 0x000fea0003800000 */
.L_x_734:
[----:B------:R-:W-:Y:S05]  /*d860*/  BRA `(.L_x_736) ;  /* 0xffffffac00187947 */ /* 0x000fea000383ffff */
.L_x_677:
[----:B------:R-:W-:Y:S01]  /*d870*/  HFMA2 R87, -RZ, RZ, 0, 1.847743988037109375e-06 ;  /* 0x0000001fff577431 */ /* 0x000fe200000001ff */
[----:B------:R-:W-:Y:S01]  /*d880*/  BSSY B0, `(.L_x_737) ;  /* 0x0000007000007945 */ /* 0x000fe20003800000 */
[----:B------:R-:W-:Y:S01]  /*d890*/  IMAD.MOV.U32 R151, RZ, RZ, R137 ;  /* 0x000000ffff977224 */ /* 0x000fe200078e0089 */
[----:B------:R-:W-:Y:S02]  /*d8a0*/  MOV R86, 0x1f ;  /* 0x0000001f00567802 */ /* 0x000fe40000000f00 */
[----:B------:R-:W-:-:S07]  /*d8b0*/  MOV R152, 0xffffffff ;  /* 0xffffffff00987802 */ /* 0x000fce0000000f00 */
[----:B---3-5:R-:W-:Y:S05]  /*d8c0*/  WARPSYNC.COLLECTIVE R152, `(.L_x_738) ;  /* 0x0000000098087348 */ /* 0x028fea0003c00000 */
[----:B------:R0:W1:Y:S02]  /*d8d0*/  SHFL.IDX P2, R153, R151, R87, R86 ;  /* 0x0000005797997389 */ /* 0x0000640000040056 */
[----:B01-3-5:R-:W-:Y:S05]  /*d8e0*/  ENDCOLLECTIVE ;  /* 0x000000000000791b */ /* 0x02bfea0003800000 */
.L_x_738:
[----:B------:R-:W-:Y:S05]  /*d8f0*/  BSYNC B0 ;  /* 0x0000000000007941 */ /* 0x000fea0003800000 */
.L_x_737:
[----:B------:R-:W-:Y:S05]  /*d900*/  BRA `(.L_x_739) ;  /* 0xffffffa800f87947 */ /* 0x000fea000383ffff */
.L_x_678:
[----:B------:R-:W-:Y:S01]  /*d910*/  HFMA2 R87, -RZ, RZ, 0, 5.9604644775390625e-08 ;  /* 0x00000001ff577431 */ /* 0x000fe200000001ff */
[----:B------:R-:W-:Y:S01]  /*d920*/  BSSY B0, `(.L_x_740) ;  /* 0x0000007000007945 */ /* 0x000fe20003800000 */
[----:B------:R-:W-:Y:S02]  /*d930*/  MOV R139, R136 ;  /* 0x00000088008b7202 */ /* 0x000fe40000000f00 */
[----:B------:R-:W-:Y:S02]  /*d940*/  MOV R86, RZ ;  /* 0x000000ff00567202 */ /* 0x000fe40000000f00 */
[----:B------:R-:W-:-:S07]  /*d950*/  MOV R152, 0xffffffff ;  /* 0xffffffff00987802 */ /* 0x000fce0000000f00 */
[----:B---3-5:R-:W-:Y:S05]  /*d960*/  WARPSYNC.COLLECTIVE R152, `(.L_x_741) ;  /* 0x0000000098087348 */ /* 0x028fea0003c00000 */
[----:B------:R0:W1:Y:S02]  /*d970*/  SHFL.UP P6, R140, R139, R87, R86 ;  /* 0x040000578b8c7389 */ /* 0x00006400000c0056 */
[----:B01-3-5:R-:W-:Y:S05]  /*d980*/  ENDCOLLECTIVE ;  /* 0x000000000000791b */ /* 0x02bfea0003800000 */
.L_x_741:
[----:B------:R-:W-:Y:S05]  /*d990*/  BSYNC B0 ;  /* 0x0000000000007941 */ /* 0x000fea0003800000 */
.L_x_740:
        /* <DEDUP_REMOVED lines=9> */
.L_x_742:
[----:B------:R-:W-:Y:S02]  /*da30*/  IMAD.MOV.U32 R87, RZ, RZ, RZ ;  /* 0x000000ffff577224 */ /* 0x000fe400078e00ff */
[----:B------:R-:W-:-:S07]  /*da40*/  HFMA2 R86, -RZ, RZ, 0, 1.847743988037109375e-06 ;  /* 0x0000001fff567431 */ /* 0x000fce00000001ff */
[----:B------:R-:W-:Y:S05]  /*da50*/  WARPSYNC.COLLECTIVE R152, `(.L_x_743) ;  /* 0x0000000098087348 */ /* 0x000fea0003c00000 */
[----:B------:R0:W1:Y:S02]  /*da60*/  SHFL.IDX P2, R153, R151, R87, R86 ;  /* 0x0000005797997389 */ /* 0x0000640000040056 */
[----:B01----:R-:W-:Y:S05]  /*da70*/  ENDCOLLECTIVE ;  /* 0x000000000000791b */ /* 0x003fea0003800000 */
.L_x_743:
[----:B------:R-:W-:Y:S02]  /*da80*/  MOV R137, R140 ;  /* 0x0000008c00897202 */ /* 0x000fe40000000f00 */
[----:B------:R-:W-:Y:S02]  /*da90*/  MOV R151, R43 ;  /* 0x0000002b00977202 */ /* 0x000fe40000000f00 */
[----:B------:R-:W-:-:S07]  /*daa0*/  MOV R42, R153 ;  /* 0x00000099002a7202 */ /* 0x000fce0000000f00 */
[----:B------:R-:W-:Y:S05]  /*dab0*/  WARPSYNC.COLLECTIVE R152, `(.L_x_744) ;  /* 0x0000000098087348 */ /* 0x000fea0003c00000 */
[----:B------:R0:W1:Y:S02]  /*dac0*/  SHFL.IDX P2, R153, R151, R87, R86 ;  /* 0x0000005797997389 */ /* 0x0000640000040056 */
[----:B01----:R-:W-:Y:S05]  /*dad0*/  ENDCOLLECTIVE ;  /* 0x000000000000791b */ /* 0x003fea0003800000 */
.L_x_744:
[----:B------:R-:W-:Y:S01]  /*dae0*/  MOV R43, R153 ;  /* 0x00000099002b7202 */ /* 0x000fe20000000f00 */
[----:B------:R-:W-:Y:S06]  /*daf0*/  BRA `(.L_x_745) ;  /* 0xffffffa800947947 */ /* 0x000fec000383ffff */
.L_x_680:
        /* <DEDUP_REMOVED lines=9> */
.L_x_746:
[----:B------:R-:W-:Y:S02]  /*db90*/  ISETP.GT.U32.AND P5, PT, R156, 0xf, PT ;  /* 0x0000000f9c00780c */ /* 0x000fe40003fa4070 */
[----:B------:R-:W-:Y:S02]  /*dba0*/  MOV R151, R153 ;  /* 0x0000009900977202 */ /* 0x000fe40000000f00 */
[----:B------:R-:W-:-:S03]  /*dbb0*/  MOV R153, R163 ;  /* 0x000000a300997202 */ /* 0x000fc60000000f00 */
[----:B------:R-:W-:-:S07]  /*dbc0*/  @P2 FMUL.FTZ R151, R151, R162 ;  /* 0x000000a297972220 */ /* 0x000fce0000410000 */
[----:B------:R-:W-:Y:S05]  /*dbd0*/  WARPSYNC.COLLECTIVE R152, `(.L_x_747) ;  /* 0x0000000098087348 */ /* 0x000fea0003c00000 */
[----:B------:R0:W1:Y:S02]  /*dbe0*/  SHFL.DOWN P0, R153, R153, R86, R87 ;  /* 0x0800005699997389 */ /* 0x0000640000000057 */
[----:B01----:R-:W-:Y:S05]  /*dbf0*/  ENDCOLLECTIVE ;  /* 0x000000000000791b */ /* 0x003fea0003800000 */
.L_x_747:
        /* <DEDUP_REMOVED lines=10> */
.L_x_748:
[----:B------:R-:W-:Y:S02]  /*dca0*/  MOV R151, R153 ;  /* 0x0000009900977202 */ /* 0x000fe40000000f00 */
[----:B------:R-:W-:-:S03]  /*dcb0*/  MOV R153, R163 ;  /* 0x000000a300997202 */ /* 0x000fc60000000f00 */
[----:B------:R-:W-:-:S07]  /*dcc0*/  @!P2 FMUL.FTZ R151, R162, R151 ;  /* 0x00000097a297a220 */ /* 0x000fce0000410000 */
[----:B------:R-:W-:Y:S05]  /*dcd0*/  WARPSYNC.COLLECTIVE R152, `(.L_x_749) ;  /* 0x0000000098087348 */ /* 0x000fea0003c00000 */
[----:B------:R0:W1:Y:S02]  /*dce0*/  SHFL.DOWN P0, R153, R153, R86, R87 ;  /* 0x0800005699997389 */ /* 0x0000640000000057 */
[----:B01----:R-:W-:Y:S05]  /*dcf0*/  ENDCOLLECTIVE ;  /* 0x000000000000791b */ /* 0x003fea0003800000 */
.L_x_749:
        /* <DEDUP_REMOVED lines=9> */
.L_x_750:
[----:B------:R-:W-:Y:S02]  /*dd90*/  MOV R151, R153 ;  /* 0x0000009900977202 */ /* 0x000fe40000000f00 */
[----:B------:R-:W-:-:S03]  /*dda0*/  MOV R153, R163 ;  /* 0x000000a300997202 */ /* 0x000fc60000000f00 */
[----:B------:R-:W-:-:S07]  /*ddb0*/  @!P3 FMUL.FTZ R151, R162, R151 ;  /* 0x00000097a297b220 */ /* 0x000fce0000410000 */
[----:B------:R-:W-:Y:S05]  /*ddc0*/  WARPSYNC.COLLECTIVE R152, `(.L_x_751) ;  /* 0x0000000098087348 */ /* 0x000fea0003c00000 */
[----:B------:R0:W1:Y:S02]  /*ddd0*/  SHFL.DOWN P0, R153, R153, R86, R87 ;  /* 0x0800005699997389 */ /* 0x0000640000000057 */
[----:B01----:R-:W-:Y:S05]  /*dde0*/  ENDCOLLECTIVE ;  /* 0x000000000000791b */ /* 0x003fea0003800000 */
.L_x_751:
        /* <DEDUP_REMOVED lines=9> */
.L_x_752:
[----:B------:R-:W-:Y:S01]  /*de80*/  IMAD.MOV.U32 R151, RZ, RZ, R153 ;  /* 0x000000ffff977224 */ /* 0x000fe200078e0099 */
[----:B------:R-:W-:-:S03]  /*de90*/  MOV R153, R163 ;  /* 0x000000a300997202 */ /* 0x000fc60000000f00 */
[----:B------:R-:W-:-:S07]  /*dea0*/  @!P4 FMUL.FTZ R151, R162, R151 ;  /* 0x00000097a297c220 */ /* 0x000fce0000410000 */
[----:B------:R-:W-:Y:S05]  /*deb0*/  WARPSYNC.COLLECTIVE R152, `(.L_x_753) ;  /* 0x0000000098087348 */ /* 0x000fea0003c00000 */
[----:B------:R0:W1:Y:S02]  /*dec0*/  SHFL.DOWN P0, R153, R153, R86, R87 ;  /* 0x0800005699997389 */ /* 0x0000640000000057 */
[----:B01----:R-:W-:Y:S05]  /*ded0*/  ENDCOLLECTIVE ;  /* 0x000000000000791b */ /* 0x003fea0003800000 */
.L_x_753:
[----:B------:R-:W-:-:S05]  /*dee0*/  MOV R86, R153 ;  /* 0x0000009900567202 */ /* 0x000fca0000000f00 */
[----:B------:R-:W-:Y:S01]  /*def0*/  @!P4 FFMA.FTZ R86, R162, R86, R163 ;  /* 0x00000056a256c223 */ /* 0x000fe200000100a3 */
[----:B------:R-:W-:-:S04]  /*df00*/  @!P4 MOV R162, R151 ;  /* 0x0000009700a2c202 */ /* 0x000fc80000000f00 */
[----:B------:R-:W-:Y:S01]  /*df10*/  @!P4 MOV R163, R86 ;  /* 0x0000005600a3c202 */ /* 0x000fe20000000f00 */
[----:B------:R-:W-:Y:S01]  /*df20*/  HFMA2 R86, -RZ, RZ, 0, 9.5367431640625e-07 ;  /* 0x00000010ff567431 */ /* 0x000fe200000001ff */
[----:B------:R-:W-:-:S07]  /*df30*/  MOV R153, R162 ;  /* 0x000000a200997202 */ /* 0x000fce0000000f00 */
[----:B------:R-:W-:Y:S05]  /*df40*/  WARPSYNC.COLLECTIVE R152, `(.L_x_754) ;  /* 0x0000000098087348 */ /* 0x000fea0003c00000 */
[----:B------:R0:W1:Y:S02]  /*df50*/  SHFL.DOWN P0, R153, R153, R86, R87 ;  /* 0x0800005699997389 */ /* 0x0000640000000057 */
[----:B01----:R-:W-:Y:S05]  /*df60*/  ENDCOLLECTIVE ;  /* 0x000000000000791b */ /* 0x003fea0003800000 */
.L_x_754:
[----:B------:R-:W-:Y:S02]  /*df70*/  MOV R151, R153 ;  /* 0x0000009900977202 */ /* 0x000fe40000000f00 */
[----:B------:R-:W-:-:S03]  /*df80*/  MOV R153, R163 ;  /* 0x000000a300997202 */ /* 0x000fc60000000f00 */
[----:B------:R-:W-:-:S07]  /*df90*/  @!P5 FMUL.FTZ R151, R162, R151 ;  /* 0x00000097a297d220 */ /* 0x000fce0000410000 */
[----:B------:R-:W-:Y:S05]  /*dfa0*/  WARPSYNC.COLLECTIVE R152, `(.L_x_755) ;  /* 0x0000000098087348 */ /* 0x000fea0003c00000 */
[----:B------:R0:W1:Y:S02]  /*dfb0*/  SHFL.DOWN P0, R153, R153, R86, R87 ;  /* 0x0800005699997389 */ /* 0x0000640000000057 */
[----:B01----:R-:W-:Y:S05]  /*dfc0*/  ENDCOLLECTIVE ;  /* 0x000000000000791b */ /* 0x003fea0003800000 */
.L_x_755:
        /* <DEDUP_REMOVED lines=10> */
.L_x_756:
[----:B------:R-:W-:Y:S01]  /*e070*/  MOV R151, R163 ;  /* 0x000000a300977202 */ /* 0x000fe20000000f00 */
[----:B------:R-:W-:-:S07]  /*e080*/  IMAD.MOV.U32 R157, RZ, RZ, R153 ;  /* 0x000000ffff9d7224 */ /* 0x000fce00078e0099 */
[----:B------:R-:W-:Y:S05]  /*e090*/  WARPSYNC.COLLECTIVE R152, `(.L_x_757) ;  /* 0x0000000098087348 */ /* 0x000fea0003c00000 */
[----:B------:R0:W1:Y:S02]  /*e0a0*/  SHFL.IDX P2, R153, R151, R87, R86 ;  /* 0x0000005797997389 */ /* 0x0000640000040056 */
[----:B01----:R-:W-:Y:S05]  /*e0b0*/  ENDCOLLECTIVE ;  /* 0x000000000000791b */ /* 0x003fea0003800000 */
.L_x_757:
[----:B------:R-:W-:Y:S01]  /*e0c0*/  HFMA2 R86, -RZ, RZ, 0, 5.9604644775390625e-08 ;  /* 0x00000001ff567431 */ /* 0x000fe200000001ff */
[----:B------:R-:W-:Y:S02]  /*e0d0*/  MOV R87, 0x1f ;  /* 0x0000001f00577802 */ /* 0x000fe40000000f00 */
        /* <DEDUP_REMOVED lines=8> */
.L_x_758:
[----:B------:R-:W-:Y:S02]  /*e160*/  MOV R162, R153 ;  /* 0x0000009900a27202 */ /* 0x000fe40000000f00 */
[----:B------:R-:W-:-:S07]  /*e170*/  MOV R153, R163 ;  /* 0x000000a300997202 */ /* 0x000fce0000000f00 */
[----:B------:R-:W-:Y:S05]  /*e180*/  WARPSYNC.COLLECTIVE R152, `(.L_x_759) ;  /* 0x0000000098087348 */ /* 0x000fea0003c00000 */
[----:B------:R0:W1:Y:S02]  /*e190*/  SHFL.DOWN P0, R153, R153, R86, R87 ;  /* 0x0800005699997389 */ /* 0x0000640000000057 */
[----:B01----:R-:W-:Y:S05]  /*e1a0*/  ENDCOLLECTIVE ;  /* 0x000000000000791b */ /* 0x003fea0003800000 */
.L_x_759:
[----:B------:R-:W-:Y:S01]  /*e1b0*/  HFMA2 R87, -RZ, RZ, 0, 0 ;  /* 0x00000000ff577431 */ /* 0x000fe200000001ff */
[----:B------:R-:W-:Y:S02]  /*e1c0*/  MOV R86, 0x1f ;  /* 0x0000001f00567802 */ /* 0x000fe40000000f00 */
[----:B------:R-:W-:-:S07]  /*e1d0*/  MOV R163, R153 ;  /* 0x0000009900a37202 */ /* 0x000fce0000000f00 */
[----:B------:R-:W-:Y:S05]  /*e1e0*/  WARPSYNC.COLLECTIVE R152, `(.L_x_760) ;  /* 0x0000000098087348 */ /* 0x000fea0003c00000 */
[----:B------:R0:W1:Y:S02]  /*e1f0*/  SHFL.IDX P2, R153, R151, R87, R86 ;  /* 0x0000005797997389 */ /* 0x0000640000040056 */
[----:B01----:R-:W-:Y:S05]  /*e200*/  ENDCOLLECTIVE ;  /* 0x000000000000791b */ /* 0x003fea0003800000 */
.L_x_760:
[----:B------:R-:W-:Y:S02]  /*e210*/  ISETP.NE.AND P0, PT, R79, 0x1f, PT ;  /* 0x0000001f4f00780c */ /* 0x000fe40003f05270 */
[----:B------:R-:W-:Y:S02]  /*e220*/  MOV R151, R43 ;  /* 0x0000002b00977202 */ /* 0x000fe40000000f00 */
[----:B------:R-:W-:-:S09]  /*e230*/  MOV R42, R153 ;  /* 0x00000099002a7202 */ /* 0x000fd20000000f00 */
[----:B------:R-:W-:Y:S05]  /*e240*/  WARPSYNC.COLLECTIVE R152, `(.L_x_761) ;  /* 0x0000000098087348 */ /* 0x000fea0003c00000 */
[----:B------:R0:W1:Y:S02]  /*e250*/  SHFL.IDX P2, R153, R151, R87, R86 ;  /* 0x0000005797997389 */ /* 0x0000640000040056 */
[----:B01----:R-:W-:Y:S05]  /*e260*/  ENDCOLLECTIVE ;  /* 0x000000000000791b */ /* 0x003fea0003800000 */
.L_x_761:
[----:B------:R-:W-:Y:S01]  /*e270*/  MOV R43, R153 ;  /* 0x00000099002b7202 */ /* 0x000fe20000000f00 */
[----:B------:R-:W-:Y:S06]  /*e280*/  BRA `(.L_x_762) ;  /* 0xffffffac00407947 */ /* 0x000fec000383ffff */
.L_x_763:
        /* <DEDUP_REMOVED lines=15> */
.L_x_10416:


//--------------------- .text._Z25selective_scan_bwd_kernelI32Selective_Scan_bwd_kernel_traitsILi128ELi16ELb0ELb1ELb0ELb0ELb0EffEEv12SSMParamsBwd --------------------------
	.section	.text._Z25selective_scan_bwd_kernelI32Selective_Scan_bwd_kernel_traitsILi128ELi16ELb0ELb1ELb0ELb0ELb0EffEEv12SSMParamsBwd,"ax",@progbits
	.align	128
        .global         _Z25selective_scan_bwd_kernelI32Selective_Scan_bwd_kernel_traitsILi128ELi16ELb0ELb1ELb0ELb0ELb0EffEEv12SSMParamsBwd
        .type           _Z25selective_scan_bwd_kernelI32Selective_Scan_bwd_kernel_traitsILi128ELi16ELb0ELb1ELb0ELb0ELb0EffEEv12SSMParamsBwd,@function
        .size           _Z25selective_scan_bwd_kernelI32Selective_Scan_bwd_kernel_traitsILi128ELi16ELb0ELb1ELb0ELb0ELb0EffEEv12SSMParamsBwd,(.L_x_10417 - _Z25selective_scan_bwd_kernelI32Selective_Scan_bwd_kernel_traitsILi128ELi16ELb0ELb1ELb0ELb0ELb0EffEEv12SSMParamsBwd)
        .other          _Z25selective_scan_bwd_kernelI32Selective_Scan_bwd_kernel_traitsILi128ELi16ELb0ELb1ELb0ELb0ELb0EffEEv12SSMParamsBwd,@"STO_CUDA_ENTRY STV_DEFAULT"
_Z25selective_scan_bwd_kernelI32Selective_Scan_bwd_kernel_traitsILi128ELi16ELb0ELb1ELb0ELb0ELb0EffEEv12SSMParamsBwd:
.text._Z25selective_scan_bwd_kernelI32Selective_Scan_bwd_kernel_traitsILi128ELi16ELb0ELb1ELb0ELb0ELb0EffEEv12SSMParamsBwd:
        /* <DEDUP_REMOVED lines=27> */
[----:B---3--:R3:W3:Y:S04]  /*01b0*/  @P0 LDG.E R3, desc[UR26][R2.64] ;  /* 0x0000001a02030981 */ /* 0x0086e8000c1e1900 */
[----:B------:R-:W3:Y:S01]  /*01c0*/  @P1 LDG.E R4, desc[UR26][R4.64] ;  /* 0x0000001a04041981 */ /* 0x000ee2000c1e1900 */
        /* <DEDUP_REMOVED lines=18> */
[----:B------:R-:W-:Y:S01]  /*02f0*/  UIADD3 UR9, UP2, UPT, UR17, UR16, URZ ;  /* 0x0000001011097290 */ /* 0x000fe2000ff5e0ff */
[----:B------:R-:W-:Y:S01]  /*0300*/  UMOV UR4, URZ ;  /* 0x000000ff00047c82 */ /* 0x000fe20008000000 */
[----:B------:R-:W-:Y:S02]  /*0310*/  USHF.R.S32.HI UR11, URZ, 0x1f, UR17 ;  /* 0x0000001fff0b7899 */ /* 0x000fe40008011411 */
[----:B----4-:R-:W-:Y:S01]  /*0320*/  ULEA UR16, UP1, UR21, UR12, 0x2 ;  /* 0x0000000c15107291 */ /* 0x010fe2000f8210ff */
[----:B-----5:R-:W3:Y:S01]  /*0330*/  MUFU.RCP R0, R0 ;  /* 0x0000000000007308 */ /* 0x020ee20000001000 */
[----:B------:R-:W-:-:S02]  /*0340*/  ULEA UR12, UP3, UR9, UR14, 0x2 ;  /* 0x0000000e090c7291 */ /* 0x000fc4000f8610ff */
[----:B------:R-:W-:Y:S02]  /*0350*/  UIADD3.X UR14, UPT, UPT, UR11, UR22, URZ, UP0, !UPT ;  /* 0x000000160b0e7290 */ /* 0x000fe400087fe4ff */
[----:B------:R-:W-:Y:S02]  /*0360*/  UIADD3.X UR20, UPT, UPT, UR11, UR20, URZ, UP2, !UPT ;  /* 0x000000140b147290 */ /* 0x000fe400097fe4ff */
[----:B------:R-:W-:Y:S02]  /*0370*/  ULEA.HI.X UR14, UR21, UR13, UR14, 0x2, UP1 ;  /* 0x0000000d150e7291 */ /* 0x000fe400088f140e */
[----:B------:R-:W-:Y:S01]  /*0380*/  ULEA.HI.X UR13, UR9, UR15, UR20, 0x2, UP3 ;  /* 0x0000000f090d7291 */ /* 0x000fe200098f1414 */
[----:B------:R-:W4:Y:S01]  /*0390*/  LDCU.64 UR18, c[0x0][0x498] ;  /* 0x00009300ff1277ac */ /* 0x000f220008000a00 */
[----:B-1----:R-:W-:Y:S02]  /*03a0*/  UIMAD.WIDE.U32 UR20, UR10, UR6, URZ ;  /* 0x000000060a1472a5 */ /* 0x002fe4000f8e00ff */
[----:B--2---:R-:W-:Y:S01]  /*03b0*/  UISETP.NE.U32.AND UP0, UPT, UR28, URZ, UPT ;  /* 0x000000ff1c00728c */ /* 0x004fe2000bf05070 */
[----:B---3--:R-:W-:Y:S01]  /*03c0*/  IADD3 R2, PT, PT, R0, 0xffffffe, RZ ;  /* 0x0ffffffe00027810 */ /* 0x008fe20007ffe0ff */
[----:B------:R-:W-:Y:S01]  /*03d0*/  UIMAD UR21, UR10, UR7, UR21 ;  /* 0x000000070a1572a4 */ /* 0x000fe2000f8e0215 */
[----:B------:R-:W-:Y:S01]  /*03e0*/  MOV R0, UR8 ;  /* 0x0000000800007c02 */ /* 0x000fe20008000f00 */
[----:B------:R-:W-:Y:S01]  /*03f0*/  UISETP.NE.AND.EX UP0, UPT, UR29, URZ, UPT, UP0 ;  /* 0x000000ff1d00728c */ /* 0x000fe2000bf05300 */
[----:B------:R-:W1:Y:S02]  /*0400*/  LDCU.64 UR6, c[0x0][0x528] ;  /* 0x0000a500ff0677ac */ /* 0x000e640008000a00 */
[----:B------:R-:W2:Y:S01]  /*0410*/  F2I.FTZ.U32.TRUNC.NTZ R2, R2 ;  /* 0x0000000200027305 */ /* 0x000ea2000021f000 */
[----:B------:R-:W-:-:S04]  /*0420*/  IABS R0, R0 ;  /* 0x0000000000007213 */ /* 0x000fc80000000000 */
[----:B------:R-:W-:-:S03]  /*0430*/  R2UR UR25, R0 ;  /* 0x00000000001972ca */ /* 0x000fc600000e0000 */
[----:B------:R-:W3:Y:S01]  /*0440*/  @UP0 LDCU UR28, c[0x0][0x384] ;  /* 0x00007080ff1c07ac */ /* 0x000ee20008000800 */
[----:B------:R-:W5:Y:S01]  /*0450*/  @UP0 LDCU UR29, c[0x0][0x38c] ;  /* 0x00007180ff1d07ac */ /* 0x000f620008000800 */
[----:B--2---:R-:W-:-:S13]  /*0460*/  R2UR UR5, R2 ;  /* 0x00000000020572ca */ /* 0x004fda00000e0000 */
[----:B------:R-:W-:-:S04]  /*0470*/  UIADD3 UR24, UPT, UPT, URZ, -UR5, URZ ;  /* 0x80000005ff187290 */ /* 0x000fc8000fffe0ff */
[----:B------:R-:W-:-:S04]  /*0480*/  UIMAD UR24, UR24, UR31, URZ ;  /* 0x0000001f181872a4 */ /* 0x000fc8000f8e02ff */
[----:B------:R-:W-:-:S04]  /*0490*/  UIMAD.WIDE.U32 UR4, UR5, UR24, UR4 ;  /* 0x00000018050472a5 */ /* 0x000fc8000f8e0004 */
[----:B------:R-:W-:-:S07]  /*04a0*/  UIMAD.WIDE.U32 UR4, UR5, UR25, URZ ;  /* 0x00000019050472a5 */ /* 0x000fce000f8e00ff */
[----:B------:R-:W-:Y:S01]  /*04b0*/  UMOV UR9, UR5 ;  /* 0x0000000500097c82 */ /* 0x000fe20008000000 */
[----:B----4-:R-:W-:Y:S02]  /*04c0*/  UIMAD.WIDE.U32 UR4, UR10, UR18, URZ ;  /* 0x000000120a0472a5 */ /* 0x010fe4000f8e00ff */
[----:B------:R-:W-:Y:S02]  /*04d0*/  UIADD3 UR15, UPT, UPT, -UR9, URZ, URZ ;  /* 0x000000ff090f7290 */ /* 0x000fe4000fffe1ff */
[----:B------:R-:W-:Y:S02]  /*04e0*/  UIMAD UR5, UR10, UR19, UR5 ;  /* 0x000000130a0572a4 */ /* 0x000fe4000f8e0205 */
[----:B------:R-:W-:Y:S01]  /*04f0*/  UIMAD UR15, UR31, UR15, UR25 ;  /* 0x0000000f1f0f72a4 */ /* 0x000fe2000f8e0219 */
[----:B------:R-:W2:Y:S03]  /*0500*/  LDCU.64 UR24, c[0x0][0x3c8] ;  /* 0x00007900ff1877ac */ /* 0x000ea60008000a00 */
[----:B------:R-:W-:-:S02]  /*0510*/  UISETP.GT.U32.AND UP2, UPT, UR31, UR15, UPT ;  /* 0x0000000f1f00728c */ /* 0x000fc4000bf44070 */
[----:B------:R-:W-:-:S03]  /*0520*/  UIMAD.WIDE.U32 UR18, UR8, UR32, UR4 ;  /* 0x00000020081272a5 */ /* 0x000fc6000f8e0004 */
[----:B------:R-:W4:Y:S01]  /*0530*/  LDCU.64 UR4, c[0x0][0x448] ;  /* 0x00008900ff0477ac */ /* 0x000f220008000a00 */
[----:B------:R-:W-:Y:S02]  /*0540*/  UIMAD UR22, UR8, UR33, UR19 ;  /* 0x00000021081672a4 */ /* 0x000fe4000f8e0213 */
[----:B---3--:R-:W-:-:S03]  /*0550*/  @UP0 UIMAD UR10, UR10, UR28, UR8 ;  /* 0x0000001c0a0a02a4 */ /* 0x008fc6000f8e0208 */
[----:B------:R-:W-:Y:S02]  /*0560*/  @!UP2 UIADD3 UR15, UPT, UPT, UR15, -UR31, URZ ;  /* 0x8000001f0f0fa290 */ /* 0x000fe4000fffe0ff */
[----:B------:R-:W-:Y:S02]  /*0570*/  @!UP2 UIADD3 UR9, UPT, UPT, UR9, 0x1, URZ ;  /* 0x000000010909a890 */ /* 0x000fe4000fffe0ff */
[----:B------:R-:W-:Y:S02]  /*0580*/  UISETP.GE.U32.AND UP1, UPT, UR15, UR31, UPT ;  /* 0x0000001f0f00728c */ /* 0x000fe4000bf26070 */
[----:B------:R-:W-:Y:S02]  /*0590*/  ULOP3.LUT UR15, UR8, UR30, URZ, 0x3c, !UPT ;  /* 0x0000001e080f7292 */ /* 0x000fe4000f8e3cff */
[----:B------:R-:W-:Y:S02]  /*05a0*/  @UP0 UIMAD UR10, UR10, UR23, URZ ;  /* 0x000000170a0a02a4 */ /* 0x000fe4000f8e02ff */
[----:B------:R-:W-:-:S02]  /*05b0*/  UISETP.GE.AND UP2, UPT, UR15, URZ, UPT ;  /* 0x000000ff0f00728c */ /* 0x000fc4000bf46270 */
[----:B-----5:R-:W-:-:S03]  /*05c0*/  @UP0 UIMAD UR10, UR10, UR29, URZ ;  /* 0x0000001d0a0a02a4 */ /* 0x020fc6000f8e02ff */
[----:B------:R-:W-:Y:S02]  /*05d0*/  @UP1 UIADD3 UR9, UPT, UPT, UR9, 0x1, URZ ;  /* 0x0000000109091890 */ /* 0x000fe4000fffe0ff */
[----:B------:R-:W-:-:S04]  /*05e0*/  UISETP.NE.AND UP1, UPT, UR30, URZ, UPT ;  /* 0x000000ff1e00728c */ /* 0x000fc8000bf25270 */
[----:B------:R-:W-:Y:S02]  /*05f0*/  @!UP2 UIADD3 UR9, UPT, UPT, -UR9, URZ, URZ ;  /* 0x000000ff0909a290 */ /* 0x000fe4000fffe1ff */
[----:B------:R-:W-:-:S04]  /*0600*/  UIADD3 UR19, UP2, UPT, UR17, UR18, URZ ;  /* 0x0000001211137290 */ /* 0x000fc8000ff5e0ff */
[----:B------:R-:W-:Y:S02]  /*0610*/  UIADD3.X UR22, UPT, UPT, UR11, UR22, URZ, UP2, !UPT ;  /* 0x000000160b167290 */ /* 0x000fe400097fe4ff */
[----:B------:R-:W-:Y:S02]  /*0620*/  @!UP1 ULOP3.LUT UR9, URZ, UR30, URZ, 0x33, !UPT ;  /* 0x0000001eff099292 */ /* 0x000fe4000f8e33ff */
[----:B-1----:R-:W-:Y:S02]  /*0630*/  ULEA UR18, UP1, UR19, UR6, 0x2 ;  /* 0x0000000613127291 */ /* 0x002fe4000f8210ff */
[----:B------:R-:W-:Y:S01]  /*0640*/  USHF.R.S32.HI UR6, URZ, 0x1f, UR9 ;  /* 0x0000001fff067899 */ /* 0x000fe20008011409 */
[----:B------:R-:W1:Y:S03]  /*0650*/  @UP0 LDCU.64 UR30, c[0x0][0x480] ;  /* 0x00009000ff1e07ac */ /* 0x000e660008000a00 */
[----:B--2---:R-:W-:-:S02]  /*0660*/  UIMAD UR6, UR6, UR24, URZ ;  /* 0x00000018060672a4 */ /* 0x004fc4000f8e02ff */
[----:B------:R-:W-:Y:S02]  /*0670*/  UIMAD.WIDE.U32 UR20, UR9, UR24, UR20 ;  /* 0x00000018091472a5 */ /* 0x000fe4000f8e0014 */
[----:B------:R-:W-:Y:S02]  /*0680*/  UIMAD UR15, UR9, UR25, UR6 ;  /* 0x00000019090f72a4 */ /* 0x000fe4000f8e0206 */
[----:B------:R-:W-:Y:S02]  /*0690*/  ULEA.HI.X UR22, UR19, UR7, UR22, 0x2, UP1 ;  /* 0x0000000713167291 */ /* 0x000fe400088f1416 */
[----:B------:R-:W-:Y:S02]  /*06a0*/  UIADD3 UR17, UP1, UPT, UR17, UR20, URZ ;  /* 0x0000001411117290 */ /* 0x000fe4000ff3e0ff */
[----:B------:R-:W-:Y:S02]  /*06b0*/  UIADD3 UR20, UPT, UPT, UR21, UR15, URZ ;  /* 0x0000000f15147290 */ /* 0x000fe4000fffe0ff */
[----:B----4-:R-:W-:-:S02]  /*06c0*/  ULEA UR19, UP2, UR17, UR4, 0x2 ;  /* 0x0000000411137291 */ /* 0x010fc4000f8410ff */
[----:B------:R-:W-:Y:S01]  /*06d0*/  UIADD3.X UR20, UPT, UPT, UR11, UR20, URZ, UP1, !UPT ;  /* 0x000000140b147290 */ /* 0x000fe20008ffe4ff */
[----:B------:R-:W-:Y:S01]  /*06e0*/  UMOV UR4, URZ ;  /* 0x000000ff00047c82 */ /* 0x000fe20008000000 */
[----:B------:R-:W-:Y:S02]  /*06f0*/  UMOV UR7, URZ ;  /* 0x000000ff00077c82 */ /* 0x000fe40008000000 */
[----:B------:R-:W-:Y:S01]  /*0700*/  ULEA.HI.X UR20, UR17, UR5, UR20, 0x2, UP2 ;  /* 0x0000000511147291 */ /* 0x000fe200090f1414 */
[----:B------:R-:W-:Y:S02]  /*0710*/  UMOV UR6, URZ ;  /* 0x000000ff00067c82 */ /* 0x000fe40008000000 */
[----:B------:R-:W-:Y:S01]  /*0720*/  UMOV UR5, URZ ;  /* 0x000000ff00057c82 */ /* 0x000fe20008000000 */
[----:B-1----:R-:W-:Y:S02]  /*0730*/  @UP0 UIMAD.WIDE UR4, UR10, 0x8, UR30 ;  /* 0x000000080a0408a5 */ /* 0x002fe4000f8e021e */
[----:B------:R-:W-:Y:S01]  /*0740*/  UISETP.GE.AND UP0, UPT, UR23, 0x1, UPT ;  /* 0x000000011700788c */ /* 0x000fe2000bf06270 */
[----:B------:R-:W-:-:S02]  /*0750*/  @P0 R2UR UR7, R3 ;  /* 0x00000000030702ca */ /* 0x000fc400000e0000 */
[----:B------:R-:W-:-:S06]  /*0760*/  @P1 R2UR UR6, R4 ;  /* 0x00000000040612ca */ /* 0x000fcc00000e0000 */
[----:B0-----:R-:W-:Y:S09]  /*0770*/  BRA.U !UP0, `(.L_x_764) ;  /* 0x0000007108b07547 */ /* 0x001ff2000b800000 */
[----:B------:R-:W0:Y:S01]  /*0780*/  S2R R6, SR_TID.X ;  /* 0x0000000000067919 */ /* 0x000e220000002100 */
[----:B------:R-:W-:Y:S01]  /*0790*/  UMOV UR11, UR16 ;  /* 0x00000010000b7c82 */ /* 0x000fe20008000000 */
[----:B------:R-:W-:Y:S01]  /*07a0*/  UMOV UR17, UR18 ;  /* 0x0000001200117c82 */ /* 0x000fe20008000000 */
[----:B------:R-:W1:Y:S01]  /*07b0*/  LDCU UR10, c[0x0][0x394] ;  /* 0x00007280ff0a77ac */ /* 0x000e620008000800 */
[----:B------:R2:W-:Y:S01]  /*07c0*/  STL [R1+0x100], RZ ;  /* 0x000100ff01007387 */ /* 0x0005e20000100800 */
[----:B------:R-:W-:-:S03]  /*07d0*/  UMOV UR15, UR12 ;  /* 0x0000000c000f7c82 */ /* 0x000fc60008000000 */
[----:B------:R2:W-:Y:S01]  /*07e0*/  STL [R1+0x104], RZ ;  /* 0x000104ff01007387 */ /* 0x0005e20000100800 */
[----:B------:R-:W-:Y:S01]  /*07f0*/  UMOV UR16, UR13 ;  /* 0x0000000d00107c82 */ /* 0x000fe20008000000 */
[----:B------:R-:W-:Y:S01]  /*0800*/  UMOV UR18, UR22 ;  /* 0x0000001600127c82 */ /* 0x000fe20008000000 */
[C---:B0-----:R-:W-:Y:S01]  /*0810*/  IMAD.SHL.U32 R0, R6.reuse, 0x10, RZ ;  /* 0x0000001006007824 */ /* 0x041fe200078e00ff */
[----:B------:R-:W-:-:S04]  /*0820*/  LOP3.LUT R7, R6, 0x1f, RZ, 0xc0, !PT ;  /* 0x0000001f06077812 */ /* 0x000fc800078ec0ff */
[----:B-12---:R-:W-:-:S07]  /*0830*/  LOP3.LUT R9, R7, 0x3e00, R0, 0xf8, !PT ;  /* 0x00003e0007097812 */ /* 0x006fce00078ef800 */
.L_x_811:
        /* <DEDUP_REMOVED lines=11> */
[C---:B------:R-:W-:Y:S02]  /*08f0*/  LOP3.LUT R62, R26.reuse, R7, RZ, 0xfc, !PT ;  /* 0x000000071a3e7212 */ /* 0x040fe400078efcff */
[----:B------:R-:W-:Y:S02]  /*0900*/  CS2R R18, SRZ ;  /* 0x0000000000127805 */ /* 0x000fe4000001ff00 */
[----:B------:R-:W-:Y:S02]  /*0910*/  LOP3.LUT R63, R26, 0x20, R7, 0xfe, !PT ;  /* 0x000000201a3f7812 */ /* 0x000fe400078efe07 */
[----:B------:R-:W-:-:S02]  /*0920*/  CS2R R20, SRZ ;  /* 0x0000000000147805 */ /* 0x000fc4000001ff00 */
[----:B------:R-:W-:Y:S02]  /*0930*/  CS2R R22, SRZ ;  /* 0x0000000000167805 */ /* 0x000fe4000001ff00 */
[----:B------:R-:W-:Y:S01]  /*0940*/  MOV R24, RZ ;  /* 0x000000ff00187202 */ /* 0x000fe20000000f00 */
[----:B0-----:R-:W-:-:S06]  /*0950*/  UIADD3 UR8, UPT, UPT, -UR8, UR23, URZ ;  /* 0x0000001708087290 */ /* 0x001fcc000fffe1ff */
[C---:B------:R-:W-:Y:S01]  /*0960*/  ISETP.GE.AND P0, PT, R9.reuse, UR8, PT ;  /* 0x0000000809007c0c */ /* 0x040fe2000bf06270 */
[----:B------:R-:W-:Y:S01]  /*0970*/  IMAD.WIDE.U32 R8, R9, 0x4, R2 ;  /* 0x0000000409087825 */ /* 0x000fe200078e0002 */
[----:B------:R-:W-:Y:S02]  /*0980*/  BAR.SYNC.DEFER_BLOCKING 0x0 ;  /* 0x0000000000007b1d */ /* 0x000fe40000010000 */
[----:B------:R-:W-:Y:S01]  /*0990*/  P2R R71, PR, RZ, 0x1 ;  /* 0x00000001ff477803 */ /* 0x000fe20000000000 */
[C---:B------:R-:W-:Y:S01]  /*09a0*/  IMAD.SHL.U32 R2, R62.reuse, 0x4, RZ ;  /* 0x000000043e027824 */ /* 0x040fe200078e00ff */
[----:B------:R-:W-:-:S04]  /*09b0*/  LOP3.LUT R56, R62, 0xe0, RZ, 0xfc, !PT ;  /* 0x000000e03e387812 */ /* 0x000fc800078efcff */
[----:B------:R-:W-:-:S03]  /*09c0*/  IADD3 R4, P1, PT, R2, UR15, RZ ;  /* 0x0000000f02047c10 */ /* 0x000fc6000ff3e0ff */
[----:B------:R-:W2:Y:S01]  /*09d0*/  @!P0 LDG.E R6, desc[UR26][R8.64] ;  /* 0x0000001a08068981 */ /* 0x000ea2000c1e1900 */
[----:B------:R-:W-:Y:S02]  /*09e0*/  ISETP.GE.AND P0, PT, R63, UR8, PT ;  /* 0x000000083f007c0c */ /* 0x000fe4000bf06270 */
[----:B------:R-:W-:Y:S02]  /*09f0*/  LOP3.LUT R55, R62, 0x100, RZ, 0xfc, !PT ;  /* 0x000001003e377812 */ /* 0x000fe400078efcff */
[----:B------:R-:W-:Y:S02]  /*0a00*/  P2R R72, PR, RZ, 0x1 ;  /* 0x00000001ff487803 */ /* 0x000fe40000000000 */
[----:B------:R-:W-:Y:S02]  /*0a10*/  IADD3 R2, P0, PT, R2, UR17, RZ ;  /* 0x0000001102027c10 */ /* 0x000fe4000ff1e0ff */
[----:B------:R-:W-:Y:S02]  /*0a20*/  LOP3.LUT R61, R62, 0x40, RZ, 0xfc, !PT ;  /* 0x000000403e3d7812 */ /* 0x000fe400078efcff */
[----:B------:R-:W-:-:S02]  /*0a30*/  IADD3.X R3, PT, PT, RZ, UR18, RZ, P0, !PT ;  /* 0x00000012ff037c10 */ /* 0x000fc400087fe4ff */
[----:B------:R-:W-:Y:S02]  /*0a40*/  ISETP.GE.AND P0, PT, R56, UR8, PT ;  /* 0x0000000838007c0c */ /* 0x000fe4000bf06270 */
[C---:B------:R-:W-:Y:S02]  /*0a50*/  LOP3.LUT R57, R62.reuse, 0xc0, RZ, 0xfc, !PT ;  /* 0x000000c03e397812 */ /* 0x040fe400078efcff */
[C---:B------:R-:W-:Y:S02]  /*0a60*/  LOP3.LUT R60, R62.reuse, 0x60, RZ, 0xfc, !PT ;  /* 0x000000603e3c7812 */ /* 0x040fe400078efcff */
[C---:B------:R-:W-:Y:S02]  /*0a70*/  LOP3.LUT R58, R62.reuse, 0xa0, RZ, 0xfc, !PT ;  /* 0x000000a03e3a7812 */ /* 0x040fe400078efcff */
[----:B------:R-:W-:Y:S02]  /*0a80*/  P2R R69, PR, RZ, 0x1 ;  /* 0x00000001ff457803 */ /* 0x000fe40000000000 */
[----:B------:R-:W-:-:S02]  /*0a90*/  LOP3.LUT R59, R62, 0x80, RZ, 0xfc, !PT ;  /* 0x000000803e3b7812 */ /* 0x000fc400078efcff */
[----:B------:R-:W-:Y:S01]  /*0aa0*/  IADD3.X R5, PT, PT, RZ, UR16, RZ, P1, !PT ;  /* 0x00000010ff057c10 */ /* 0x000fe20008ffe4ff */
[----:B------:R-:W3:Y:S01]  /*0ab0*/  @!P0 LDG.E R16, desc[UR26][R8.64+0x380] ;  /* 0x0003801a08108981 */ /* 0x000ee2000c1e1900 */
[----:B------:R-:W-:Y:S02]  /*0ac0*/  ISETP.GE.AND P0, PT, R55, UR8, PT ;  /* 0x0000000837007c0c */ /* 0x000fe4000bf06270 */
[----:B------:R-:W-:Y:S02]  /*0ad0*/  ISETP.GE.AND P1, PT, R63, UR8, PT ;  /* 0x000000083f007c0c */ /* 0x000fe4000bf26270 */
[----:B------:R-:W-:Y:S02]  /*0ae0*/  ISETP.GE.AND P6, PT, R61, UR8, PT ;  /* 0x000000083d007c0c */ /* 0x000fe4000bfc6270 */
[----:B------:R-:W-:Y:S02]  /*0af0*/  ISETP.GE.AND P2, PT, R57, UR8, PT ;  /* 0x0000000839007c0c */ /* 0x000fe4000bf46270 */
[----:B------:R-:W-:-:S02]  /*0b00*/  ISETP.GE.AND P5, PT, R60, UR8, PT ;  /* 0x000000083c007c0c */ /* 0x000fc4000bfa6270 */
[----:B------:R-:W-:Y:S02]  /*0b10*/  ISETP.GE.AND P3, PT, R58, UR8, PT ;  /* 0x000000083a007c0c */ /* 0x000fe4000bf66270 */
[----:B------:R-:W-:Y:S01]  /*0b20*/  ISETP.GE.AND P4, PT, R59, UR8, PT ;  /* 0x000000083b007c0c */ /* 0x000fe2000bf86270 */
[----:B------:R-:W4:Y:S01]  /*0b30*/  @!P0 LDG.E R17, desc[UR26][R8.64+0x400] ;  /* 0x0004001a08118981 */ /* 0x000f22000c1e1900 */
[C---:B------:R-:W-:Y:S02]  /*0b40*/  LOP3.LUT R54, R62.reuse, 0x120, RZ, 0xfc, !PT ;  /* 0x000001203e367812 */ /* 0x040fe400078efcff */
[C---:B------:R-:W-:Y:S01]  /*0b50*/  LOP3.LUT R53, R62.reuse, 0x140, RZ, 0xfc, !PT ;  /* 0x000001403e357812 */ /* 0x040fe200078efcff */
[----:B------:R-:W5:Y:S01]  /*0b60*/  @!P1 LDG.E R10, desc[UR26][R8.64+0x80] ;  /* 0x0000801a080a9981 */ /* 0x000f62000c1e1900 */
[C---:B------:R-:W-:Y:S02]  /*0b70*/  LOP3.LUT R52, R62.reuse, 0x160, RZ, 0xfc, !PT ;  /* 0x000001603e347812 */ /* 0x040fe400078efcff */
[----:B------:R-:W-:Y:S01]  /*0b80*/  LOP3.LUT R51, R62, 0x180, RZ, 0xfc, !PT ;  /* 0x000001803e337812 */ /* 0x000fe200078efcff */
[----:B------:R-:W3:Y:S01]  /*0b90*/  @!P6 LDG.E R11, desc[UR26][R8.64+0x100] ;  /* 0x0001001a080be981 */ /* 0x000ee2000c1e1900 */
[----:B------:R-:W-:-:S02]  /*0ba0*/  P2R R68, PR, RZ, 0x1 ;  /* 0x00000001ff447803 */ /* 0x000fc40000000000 */
[----:B------:R-:W-:Y:S01]  /*0bb0*/  LOP3.LUT R50, R62, 0x1a0, RZ, 0xfc, !PT ;  /* 0x000001a03e327812 */ /* 0x000fe200078efcff */
[----:B------:R-:W4:Y:S01]  /*0bc0*/  @!P2 LDG.E R15, desc[UR26][R8.64+0x300] ;  /* 0x0003001a080fa981 */ /* 0x000f22000c1e1900 */
[----:B------:R-:W-:Y:S02]  /*0bd0*/  ISETP.GE.AND P0, PT, R54, UR8, PT ;  /* 0x0000000836007c0c */ /* 0x000fe4000bf06270 */
[----:B------:R-:W-:Y:S01]  /*0be0*/  P2R R70, PR, RZ, 0x4 ;  /* 0x00000004ff467803 */ /* 0x000fe20000000000 */
[----:B------:R-:W4:Y:S01]  /*0bf0*/  @!P5 LDG.E R12, desc[UR26][R8.64+0x180] ;  /* 0x0001801a080cd981 */ /* 0x000f22000c1e1900 */
[----:B------:R-:W-:Y:S02]  /*0c00*/  LOP3.LUT R49, R62, 0x1c0, RZ, 0xfc, !PT ;  /* 0x000001c03e317812 */ /* 0x000fe400078efcff */
[----:B------:R-:W-:Y:S01]  /*0c10*/  ISETP.GE.AND P1, PT, R53, UR8, PT ;  /* 0x0000000835007c0c */ /* 0x000fe2000bf26270 */
[----:B------:R-:W4:Y:S01]  /*0c20*/  @!P3 LDG.E R14, desc[UR26][R8.64+0x280] ;  /* 0x0002801a080eb981 */ /* 0x000f22000c1e1900 */
[----:B------:R-:W-:-:S02]  /*0c30*/  P2R R77, PR, RZ, 0x8 ;  /* 0x00000008ff4d7803 */ /* 0x000fc40000000000 */
[----:B------:R-:W-:Y:S01]  /*0c40*/  LOP3.LUT R48, R62, 0x1e0, RZ, 0xfc, !PT ;  /* 0x000001e03e307812 */ /* 0x000fe200078efcff */
[----:B------:R-:W4:Y:S01]  /*0c50*/  @!P4 LDG.E R13, desc[UR26][R8.64+0x200] ;  /* 0x0002001a080dc981 */ /* 0x000f22000c1e1900 */
[----:B------:R-:W-:Y:S02]  /*0c60*/  ISETP.GE.AND P2, PT, R52, UR8, PT ;  /* 0x0000000834007c0c */ /* 0x000fe4000bf46270 */
[----:B------:R-:W-:Y:S01]  /*0c70*/  P2R R76, PR, RZ, 0x10 ;  /* 0x00000010ff4c7803 */ /* 0x000fe20000000000 */
[----:B------:R-:W4:Y:S01]  /*0c80*/  @!P0 LDG.E R18, desc[UR26][R8.64+0x480] ;  /* 0x0004801a08128981 */ /* 0x000f22000c1e1900 */
[----:B------:R-:W-:Y:S02]  /*0c90*/  ISETP.GE.AND P3, PT, R51, UR8, PT ;  /* 0x0000000833007c0c */ /* 0x000fe4000bf66270 */
[----:B------:R-:W-:Y:S01]  /*0ca0*/  P2R R75, PR, RZ, 0x20 ;  /* 0x00000020ff4b7803 */ /* 0x000fe20000000000 */
[----:B------:R-:W4:Y:S01]  /*0cb0*/  @!P1 LDG.E R19, desc[UR26][R8.64+0x500] ;  /* 0x0005001a08139981 */ /* 0x000f22000c1e1900 */
[----:B------:R-:W-:-:S02]  /*0cc0*/  ISETP.GE.AND P4, PT, R50, UR8, PT ;  /* 0x0000000832007c0c */ /* 0x000fc4000bf86270 */
[----:B------:R-:W-:Y:S02]  /*0cd0*/  P2R R73, PR, RZ, 0x40 ;  /* 0x00000040ff497803 */ /* 0x000fe40000000000 */
[----:B------:R-:W-:Y:S01]  /*0ce0*/  ISETP.GE.AND P5, PT, R49, UR8, PT ;  /* 0x0000000831007c0c */ /* 0x000fe2000bfa6270 */
[----:B------:R-:W4:Y:S01]  /*0cf0*/  @!P2 LDG.E R20, desc[UR26][R8.64+0x580] ;  /* 0x0005801a0814a981 */ /* 0x000f22000c1e1900 */
[----:B------:R-:W-:-:S03]  /*0d00*/  ISETP.GE.AND P6, PT, R48, UR8, PT ;  /* 0x0000000830007c0c */ /* 0x000fc6000bfc6270 */
[----:B------:R-:W4:Y:S04]  /*0d10*/  @!P3 LDG.E R21, desc[UR26][R8.64+0x600] ;  /* 0x0006001a0815b981 */ /* 0x000f28000c1e1900 */
[----:B------:R-:W4:Y:S04]  /*0d20*/  @!P4 LDG.E R22, desc[UR26][R8.64+0x680] ;  /* 0x0006801a0816c981 */ /* 0x000f28000c1e1900 */
[----:B------:R-:W4:Y:S04]  /*0d30*/  @!P5 LDG.E R23, desc[UR26][R8.64+0x700] ;  /* 0x0007001a0817d981 */ /* 0x000f28000c1e1900 */
[----:B------:R0:W4:Y:S01]  /*0d40*/  @!P6 LDG.E R24, desc[UR26][R8.64+0x780] ;  /* 0x0007801a0818e981 */ /* 0x000122000c1e1900 */
[----:B------:R-:W1:Y:S01]  /*0d50*/  S2R R29, SR_LANEID ;  /* 0x00000000001d7919 */ /* 0x000e620000000000 */
[----:B------:R-:W0:Y:S01]  /*0d60*/  S2UR UR8, SR_CgaCtaId ;  /* 0x00000000000879c3 */ /* 0x000e220000008800 */
[----:B------:R-:W-:-:S02]  /*0d70*/  UMOV UR22, 0x400 ;  /* 0x0000040000167882 */ /* 0x000fc40000000000 */
[----:B0-----:R-:W-:Y:S01]  /*0d80*/  ULEA UR22, UR8, UR22, 0x18 ;  /* 0x0000001608167291 */ /* 0x001fe2000f8ec0ff */
[----:B------:R-:W-:Y:S01]  /*0d90*/  P2R R27, PR, RZ, 0x1 ;  /* 0x00000001ff1b7803 */ /* 0x000fe20000000000 */
[----:B------:R-:W-:Y:S02]  /*0da0*/  HFMA2 R9, -RZ, RZ, 0, 0 ;  /* 0x00000000ff097431 */ /* 0x000fe400000001ff */
[----:B-1----:R-:W-:Y:S01]  /*0db0*/  IMAD.IADD R25, R26, 0x1, R29 ;  /* 0x000000011a197824 */ /* 0x002fe200078e021d */
[----:B------:R-:W-:Y:S02]  /*0dc0*/  CS2R R78, SRZ ;  /* 0x00000000004e7805 */ /* 0x000fe4000001ff00 */
[----:B------:R-:W-:Y:S02]  /*0dd0*/  CS2R R80, SRZ ;  /* 0x0000000000507805 */ /* 0x000fe4000001ff00 */
[----:B------:R-:W-:Y:S01]  /*0de0*/  CS2R R82, SRZ ;  /* 0x0000000000527805 */ /* 0x000fe2000001ff00 */
[C---:B------:R-:W-:Y:S01]  /*0df0*/  VIADD R8, R25.reuse, 0x60 ;  /* 0x0000006019087836 */ /* 0x040fe20000000000 */
[----:B------:R-:W-:-:S02]  /*0e00*/  LEA.HI.SX32 R26, R25, R25, 0x1b ;  /* 0x00000019191a7211 */ /* 0x000fc400078fdaff */
[----:B------:R-:W-:Y:S02]  /*0e10*/  CS2R R84, SRZ ;  /* 0x0000000000547805 */ /* 0x000fe4000001ff00 */
[C---:B------:R-:W-:Y:S01]  /*0e20*/  IADD3 R28, PT, PT, R25.reuse, 0x40, RZ ;  /* 0x00000040191c7810 */ /* 0x040fe20007ffe0ff */
[----:B------:R-:W0:Y:S01]  /*0e30*/  LDCU UR8, c[0x0][0x38c] ;  /* 0x00007180ff0877ac */ /* 0x000e220008000800 */
[----:B------:R-:W-:Y:S02]  /*0e40*/  LEA R117, R26, UR22, 0x2 ;  /* 0x000000161a757c11 */ /* 0x000fe4000f8e10ff */
        /* <DEDUP_REMOVED lines=23> */
[----:B------:R-:W-:Y:S02]  /*0fc0*/  ISETP.NE.AND P0, PT, R68, RZ, PT ;  /* 0x000000ff4400720c */ /* 0x000fe40003f05270 */
[----:B------:R-:W-:Y:S02]  /*0fd0*/  LEA R109, R26, UR22, 0x2 ;  /* 0x000000161a6d7c11 */ /* 0x000fe4000f8e10ff */
[----:B------:R-:W-:Y:S02]  /*0fe0*/  LEA.HI.SX32 R8, R8, R25, 0x1b ;  /* 0x0000001908087211 */ /* 0x000fe400078fdaff */
[----:B------:R-:W-:Y:S02]  /*0ff0*/  LEA R108, R28, UR22, 0x2 ;  /* 0x000000161c6c7c11 */ /* 0x000fe4000f8e10ff */
[----:B------:R-:W-:Y:S02]  /*1000*/  LEA R107, R30, UR22, 0x2 ;  /* 0x000000161e6b7c11 */ /* 0x000fe4000f8e10ff */
[----:B------:R-:W-:-:S02]  /*1010*/  P2R R40, PR, RZ, 0x1 ;  /* 0x00000001ff287803 */ /* 0x000fc40000000000 */
[----:B------:R-:W-:Y:S02]  /*1020*/  LEA R105, R8, UR22, 0x2 ;  /* 0x0000001608697c11 */ /* 0x000fe4000f8e10ff */
        /* <DEDUP_REMOVED lines=22> */
[----:B-----5:R1:W-:Y:S04]  /*1190*/  STS [R116+0x80], R10 ;  /* 0x0000800a74007388 */ /* 0x0203e80000000800 */
[----:B---3--:R-:W-:Y:S01]  /*11a0*/  STS [R115+0x100], R11 ;  /* 0x0001000b73007388 */ /* 0x008fe20000000800 */
[----:B-1----:R-:W-:-:S03]  /*11b0*/  IADD3 R10, PT, PT, R25, 0x1a0, RZ ;  /* 0x000001a0190a7810 */ /* 0x002fc60007ffe0ff */
[----:B----4-:R1:W-:Y:S01]  /*11c0*/  STS [R114+0x180], R12 ;  /* 0x0001800c72007388 */ /* 0x0103e20000000800 */
[----:B------:R-:W-:-:S03]  /*11d0*/  LEA.HI.SX32 R10, R10, R25, 0x1b ;  /* 0x000000190a0a7211 */ /* 0x000fc600078fdaff */
[----:B------:R-:W-:Y:S01]  /*11e0*/  STS [R113+0x200], R13 ;  /* 0x0002000d71007388 */ /* 0x000fe20000000800 */
[----:B-1----:R-:W-:-:S03]  /*11f0*/  IADD3 R12, PT, PT, R25, 0x1c0, RZ ;  /* 0x000001c0190c7810 */ /* 0x002fc60007ffe0ff */
[----:B------:R1:W-:Y:S01]  /*1200*/  STS [R112+0x280], R14 ;  /* 0x0002800e70007388 */ /* 0x0003e20000000800 */
[----:B------:R-:W-:-:S03]  /*1210*/  LEA.HI.SX32 R12, R12, R25, 0x1b ;  /* 0x000000190c0c7211 */ /* 0x000fc600078fdaff */
[----:B------:R-:W-:Y:S01]  /*1220*/  STS [R111+0x300], R15 ;  /* 0x0003000f6f007388 */ /* 0x000fe20000000800 */
[----:B-1----:R-:W-:-:S03]  /*1230*/  VIADD R14, R25, 0x1e0 ;  /* 0x000001e0190e7836 */ /* 0x002fc60000000000 */
[----:B------:R-:W-:Y:S01]  /*1240*/  STS [R110+0x380], R16 ;  /* 0x000380106e007388 */ /* 0x000fe20000000800 */
[----:B------:R-:W-:Y:S02]  /*1250*/  LEA R104, R10, UR22, 0x2 ;  /* 0x000000160a687c11 */ /* 0x000fe4000f8e10ff */
[----:B------:R-:W-:Y:S01]  /*1260*/  LEA.HI.SX32 R14, R14, R25, 0x1b ;  /* 0x000000190e0e7211 */ /* 0x000fe200078fdaff */
[----:B------:R-:W-:Y:S01]  /*1270*/  STS [R109+0x400], R17 ;  /* 0x000400116d007388 */ /* 0x000fe20000000800 */
[----:B------:R-:W-:Y:S02]  /*1280*/  LEA R103, R12, UR22, 0x2 ;  /* 0x000000160c677c11 */ /* 0x000fe4000f8e10ff */
[----:B------:R-:W-:Y:S01]  /*1290*/  LEA R102, R14, UR22, 0x2 ;  /* 0x000000160e667c11 */ /* 0x000fe2000f8e10ff */
[----:B------:R1:W-:Y:S01]  /*12a0*/  STS [R108+0x480], R18 ;  /* 0x000480126c007388 */ /* 0x0003e20000000800 */
[----:B------:R-:W-:-:S03]  /*12b0*/  IMAD R25, R29, 0xf, R25 ;  /* 0x0000000f1d197824 */ /* 0x000fc600078e0219 */
[----:B------:R-:W-:Y:S04]  /*12c0*/  STS [R107+0x500], R19 ;  /* 0x000500136b007388 */ /* 0x000fe80000000800 */
[----:B------:R2:W-:Y:S04]  /*12d0*/  STS [R106+0x580], R20 ;  /* 0x000580146a007388 */ /* 0x0005e80000000800 */
[----:B------:R-:W-:Y:S01]  /*12e0*/  STS [R105+0x600], R21 ;  /* 0x0006001569007388 */ /* 0x000fe20000000800 */
[----:B------:R-:W-:-:S03]  /*12f0*/  VIADD R6, R25, 0x1 ;  /* 0x0000000119067836 */ /* 0x000fc60000000000 */
[----:B------:R3:W-:Y:S01]  /*1300*/  STS [R104+0x680], R22 ;  /* 0x0006801668007388 */ /* 0x0007e20000000800 */
[----:B------:R-:W-:-:S03]  /*1310*/  VIADD R12, R25, 0x4 ;  /* 0x00000004190c7836 */ /* 0x000fc60000000000 */
[----:B------:R-:W-:Y:S01]  /*1320*/  STS [R103+0x700], R23 ;  /* 0x0007001767007388 */ /* 0x000fe20000000800 */
[C---:B-1----:R-:W-:Y:S01]  /*1330*/  VIADD R18, R25.reuse, 0x7 ;  /* 0x0000000719127836 */ /* 0x042fe20000000000 */
[C---:B------:R-:W-:Y:S01]  /*1340*/  IADD3 R8, PT, PT, R25.reuse, 0x2, RZ ;  /* 0x0000000219087810 */ /* 0x040fe20007ffe0ff */
[C---:B------:R-:W-:Y:S01]  /*1350*/  VIADD R30, R25.reuse, 0xd ;  /* 0x0000000d191e7836 */ /* 0x040fe20000000000 */
[----:B------:R1:W-:Y:S01]  /*1360*/  STS [R102+0x780], R24 ;  /* 0x0007801866007388 */ /* 0x0003e20000000800 */
[C---:B------:R-:W-:Y:S02]  /*1370*/  IADD3 R10, PT, PT, R25.reuse, 0x3, RZ ;  /* 0x00000003190a7810 */ /* 0x040fe40007ffe0ff */
[C---:B------:R-:W-:Y:S02]  /*1380*/  IADD3 R14, PT, PT, R25.reuse, 0x5, RZ ;  /* 0x00000005190e7810 */ /* 0x040fe40007ffe0ff */
[C---:B------:R-:W-:Y:S02]  /*1390*/  IADD3 R16, PT, PT, R25.reuse, 0x6, RZ ;  /* 0x0000000619107810 */ /* 0x040fe40007ffe0ff */
[----:B--2---:R-:W-:-:S02]  /*13a0*/  IADD3 R20, PT, PT, R25, 0x8, RZ ;  /* 0x0000000819147810 */ /* 0x004fc40007ffe0ff */
[C---:B---3--:R-:W-:Y:S01]  /*13b0*/  IADD3 R22, PT, PT, R25.reuse, 0x9, RZ ;  /* 0x0000000919167810 */ /* 0x048fe20007ffe0ff */
[C---:B-1----:R-:W-:Y:S01]  /*13c0*/  VIADD R24, R25.reuse, 0xa ;  /* 0x0000000a19187836 */ /* 0x042fe20000000000 */
[C---:B------:R-:W-:Y:S02]  /*13d0*/  IADD3 R26, PT, PT, R25.reuse, 0xb, RZ ;  /* 0x0000000b191a7810 */ /* 0x040fe40007ffe0ff */
[C---:B------:R-:W-:Y:S02]  /*13e0*/  IADD3 R28, PT, PT, R25.reuse, 0xc, RZ ;  /* 0x0000000c191c7810 */ /* 0x040fe40007ffe0ff */
[C---:B------:R-:W-:Y:S02]  /*13f0*/  IADD3 R32, PT, PT, R25.reuse, 0xe, RZ ;  /* 0x0000000e19207810 */ /* 0x040fe40007ffe0ff */
[----:B------:R-:W-:Y:S02]  /*1400*/  IADD3 R34, PT, PT, R25, 0xf, RZ ;  /* 0x0000000f19227810 */ /* 0x000fe40007ffe0ff */
        /* <DEDUP_REMOVED lines=56> */
[----:B------:R-:W-:Y:S02]  /*1790*/  IMAD.MOV.U32 R19, RZ, RZ, RZ ;  /* 0x000000ffff137224 */ /* 0x000fe400078e00ff */
        /* <DEDUP_REMOVED lines=43> */
[----:B------:R-:W-:Y:S01]  /*1a50*/  IMAD.MOV.U32 R18, RZ, RZ, RZ ;  /* 0x000000ffff127224 */ /* 0x000fe200078e00ff */
        /* <DEDUP_REMOVED lines=34> */
[----:B-1----:R-:W-:-:S05]  /*1c80*/  HFMA2 R19, -RZ, RZ, 0, 0 ;  /* 0x00000000ff137431 */ /* 0x002fca00000001ff */
[----:B------:R-:W4:Y:S01]  /*1c90*/  @!P0 LDG.E R18, desc[UR26][R2.64] ;  /* 0x0000001a02128981 */ /* 0x000f22000c1e1900 */
[----:B------:R-:W-:Y:S02]  /*1ca0*/  ISETP.NE.AND P0, PT, R20, RZ, PT ;  /* 0x000000ff1400720c */ /* 0x000fe40003f05270 */
[----:B------:R-:W-:-:S11]  /*1cb0*/  MOV R20, RZ ;  /* 0x000000ff00147202 */ /* 0x000fd60000000f00 */
[----:B------:R-:W5:Y:S01]  /*1cc0*/  @!P0 LDG.E R19, desc[UR26][R2.64+0x80] ;  /* 0x0000801a02138981 */ /* 0x000f62000c1e1900 */
[----:B------:R-:W-:Y:S01]  /*1cd0*/  ISETP.NE.AND P0, PT, R22, RZ, PT ;  /* 0x000000ff1600720c */ /* 0x000fe20003f05270 */
[----:B--2---:R-:W-:-:S12]  /*1ce0*/  IMAD.MOV.U32 R21, RZ, RZ, RZ ;  /* 0x000000ffff157224 */ /* 0x004fd800078e00ff */
[----:B------:R-:W2:Y:S01]  /*1cf0*/  @!P0 LDG.E R20, desc[UR26][R2.64+0x100] ;  /* 0x0001001a02148981 */ /* 0x000ea2000c1e1900 */
[----:B------:R-:W-:Y:S01]  /*1d00*/  ISETP.NE.AND P0, PT, R24, RZ, PT ;  /* 0x000000ff1800720c */ /* 0x000fe20003f05270 */
[----:B------:R-:W-:-:S12]  /*1d10*/  HFMA2 R22, -RZ, RZ, 0, 0 ;  /* 0x00000000ff167431 */ /* 0x000fd800000001ff */
[----:B------:R-:W2:Y:S01]  /*1d20*/  @!P0 LDG.E R21, desc[UR26][R2.64+0x180] ;  /* 0x0001801a02158981 */ /* 0x000ea2000c1e1900 */
[----:B------:R-:W-:Y:S02]  /*1d30*/  ISETP.NE.AND P0, PT, R25, RZ, PT ;  /* 0x000000ff1900720c */ /* 0x000fe40003f05270 */
[----:B---3--:R-:W-:-:S11]  /*1d40*/  MOV R23, RZ ;  /* 0x000000ff00177202 */ /* 0x008fd60000000f00 */
        /* <DEDUP_REMOVED lines=9> */
[----:B------:R-:W-:Y:S01]  /*1de0*/  ISETP.NE.AND P0, PT, R64, RZ, PT ;  /* 0x000000ff4000720c */ /* 0x000fe20003f05270 */
[----:B------:R-:W-:Y:S01]  /*1df0*/  IMAD.MOV.U32 R43, RZ, RZ, RZ ;  /* 0x000000ffff2b7224 */ /* 0x000fe200078e00ff */
[----:B------:R-:W-:Y:S01]  /*1e00*/  CS2R R66, SRZ ;  /* 0x0000000000427805 */ /* 0x000fe2000001ff00 */
[----:B------:R-:W-:-:S04]  /*1e10*/  HFMA2 R68, -RZ, RZ, 0, 0 ;  /* 0x00000000ff447431 */ /* 0x000fc800000001ff */
        /* <DEDUP_REMOVED lines=76> */
[----:B-1----:R1:W-:Y:S04]  /*22e0*/  STL [R1+0x3c], R79 ;  /* 0x00003c4f01007387 */ /* 0x0023e80000100800 */
[----:B--2---:R2:W-:Y:S04]  /*22f0*/  STL [R1+0x38], R78 ;  /* 0x0000384e01007387 */ /* 0x0045e80000100800 */
[----:B---3--:R-:W-:Y:S01]  /*2300*/  STL [R1+0x34], R77 ;  /* 0x0000344d01007387 */ /* 0x008fe20000100800 */
[----:B------:R-:W-:-:S04]  /*2310*/  FFMA.FTZ R3, R47, R79, R2 ;  /* 0x0000004f2f037223 */ /* 0x000fc80000010002 */
[----:B------:R-:W-:-:S04]  /*2320*/  FFMA.FTZ R2, R46, R78, R3 ;  /* 0x0000004e2e027223 */ /* 0x000fc80000010003 */
[----:B------:R-:W-:-:S04]  /*2330*/  FFMA.FTZ R3, R45, R77, R2 ;  /* 0x0000004d2d037223 */ /* 0x000fc80000010002 */
[----:B----4-:R-:W-:-:S04]  /*2340*/  FFMA.FTZ R2, R44, R76, R3 ;  /* 0x0000004c2c027223 */ /* 0x010fc80000010003 */
[----:B-----5:R-:W-:-:S04]  /*2350*/  FFMA.FTZ R3, R39, R75, R2 ;  /* 0x0000004b27037223 */ /* 0x020fc80000010002 */
[----:B0-----:R-:W-:-:S04]  /*2360*/  FFMA.FTZ R2, R38, R73, R3 ;  /* 0x0000004926027223 */ /* 0x001fc80000010003 */
[----:B------:R-:W-:Y:S01]  /*2370*/  FFMA.FTZ R3, R37, R72, R2 ;  /* 0x0000004825037223 */ /* 0x000fe20000010002 */
[----:B------:R0:W-:Y:S03]  /*2380*/  STL [R1+0x30], R76 ;  /* 0x0000304c01007387 */ /* 0x0001e60000100800 */
[----:B------:R-:W-:Y:S01]  /*2390*/  FFMA.FTZ R2, R36, R71, R3 ;  /* 0x0000004724027223 */ /* 0x000fe20000010003 */
[----:B------:R-:W-:Y:S03]  /*23a0*/  STL [R1+0x2c], R75 ;  /* 0x00002c4b01007387 */ /* 0x000fe60000100800 */
[----:B------:R-:W-:Y:S01]  /*23b0*/  FFMA.FTZ R3, R35, R70, R2 ;  /* 0x0000004623037223 */ /* 0x000fe20000010002 */
[----:B------:R3:W-:Y:S04]  /*23c0*/  STL [R1+0x28], R73 ;  /* 0x0000284901007387 */ /* 0x0007e80000100800 */
[----:B------:R4:W-:Y:S01]  /*23d0*/  STL [R1+0x24], R72 ;  /* 0x0000244801007387 */ /* 0x0009e20000100800 */
[----:B------:R-:W-:-:S03]  /*23e0*/  FFMA.FTZ R2, R34, R69, R3 ;  /* 0x0000004522027223 */ /* 0x000fc60000010003 */
[----:B------:R-:W-:Y:S01]  /*23f0*/  STL [R1+0x20], R71 ;  /* 0x0000204701007387 */ /* 0x000fe20000100800 */
[----:B-1----:R-:W-:-:S03]  /*2400*/  FMUL.FTZ R79, R79, UR7 ;  /* 0x000000074f4f7c20 */ /* 0x002fc60008410000 */
[----:B------:R-:W-:Y:S01]  /*2410*/  STL [R1+0x1c], R70 ;  /* 0x00001c4601007387 */ /* 0x000fe20000100800 */
[----:B--2---:R-:W-:-:S03]  /*2420*/  FMUL.FTZ R78, R78, UR7 ;  /* 0x000000074e4e7c20 */ /* 0x004fc60008410000 */
        /* <DEDUP_REMOVED lines=8> */
[----:B------:R-:W-:Y:S01]  /*24b0*/  STL [R1], R43 ;  /* 0x0000002b01007387 */ /* 0x000fe20000100800 */
[----:B0-----:R-:W-:-:S03]  /*24c0*/  FMUL.FTZ R76, R76, UR7 ;  /* 0x000000074c4c7c20 */ /* 0x001fc60008410000 */
[----:B------:R-:W-:Y:S04]  /*24d0*/  STL [R1+0x7c], R79 ;  /* 0x00007c4f01007387 */ /* 0x000fe80000100800 */
[----:B------:R-:W-:Y:S04]  /*24e0*/  STL [R1+0x78], R78 ;  /* 0x0000784e01007387 */ /* 0x000fe80000100800 */
[----:B------:R0:W-:Y:S01]  /*24f0*/  STL [R1+0x74], R2 ;  /* 0x0000740201007387 */ /* 0x0001e20000100800 */
[----:B---3--:R-:W-:Y:S01]  /*2500*/  FMUL.FTZ R73, R73, UR7 ;  /* 0x0000000749497c20 */ /* 0x008fe20008410000 */
[----:B----4-:R-:W-:-:S02]  /*2510*/  FMUL.FTZ R72, R72, UR7 ;  /* 0x0000000748487c20 */ /* 0x010fc40008410000 */
[----:B------:R-:W-:Y:S01]  /*2520*/  STL [R1+0x70], R76 ;  /* 0x0000704c01007387 */ /* 0x000fe20000100800 */
[----:B0-----:R-:W-:Y:S01]  /*2530*/  FFMA.FTZ R2, R32, R67, R3 ;  /* 0x0000004320027223 */ /* 0x001fe20000010003 */
[----:B------:R-:W-:-:S05]  /*2540*/  FMUL.FTZ R3, R75, UR7 ;  /* 0x000000074b037c20 */ /* 0x000fca0008410000 */
[----:B------:R0:W-:Y:S01]  /*2550*/  STL [R1+0x6c], R3 ;  /* 0x00006c0301007387 */ /* 0x0001e20000100800 */
[----:B------:R-:W-:-:S03]  /*2560*/  FMUL.FTZ R70, R70, UR7 ;  /* 0x0000000746467c20 */ /* 0x000fc60008410000 */
[----:B------:R-:W-:Y:S01]  /*2570*/  STL [R1+0x68], R73 ;  /* 0x0000684901007387 */ /* 0x000fe20000100800 */
[----:B0-----:R-:W-:Y:S01]  /*2580*/  FFMA.FTZ R3, R31, R66, R2 ;  /* 0x000000421f037223 */ /* 0x001fe20000010002 */
[----:B------:R-:W-:Y:S02]  /*2590*/  FMUL.FTZ R2, R71, UR7 ;  /* 0x0000000747027c20 */ /* 0x000fe40008410000 */
[----:B------:R-:W-:Y:S01]  /*25a0*/  STL [R1+0x64], R72 ;  /* 0x0000644801007387 */ /* 0x000fe20000100800 */
[----:B------:R-:W-:-:S03]  /*25b0*/  FMUL.FTZ R69, R69, UR7 ;  /* 0x0000000745457c20 */ /* 0x000fc60008410000 */
[----:B------:R0:W-:Y:S01]  /*25c0*/  STL [R1+0x60], R2 ;  /* 0x0000600201007387 */ /* 0x0001e20000100800 */
[----:B------:R-:W-:-:S03]  /*25d0*/  FMUL.FTZ R67, R67, UR7 ;  /* 0x0000000743437c20 */ /* 0x000fc60008410000 */
[----:B------:R-:W-:Y:S01]  /*25e0*/  STL [R1+0x5c], R70 ;  /* 0x00005c4601007387 */ /* 0x000fe20000100800 */
[----:B0-----:R-:W-:Y:S01]  /*25f0*/  FFMA.FTZ R2, R30, R65, R3 ;  /* 0x000000411e027223 */ /* 0x001fe20000010003 */
[----:B------:R-:W-:Y:S02]  /*2600*/  FMUL.FTZ R3, R68, UR7 ;  /* 0x0000000744037c20 */ /* 0x000fe40008410000 */
[----:B------:R-:W-:Y:S01]  /*2610*/  STL [R1+0x58], R69 ;  /* 0x0000584501007387 */ /* 0x000fe20000100800 */
[----:B------:R-:W-:-:S03]  /*2620*/  FMUL.FTZ R66, R66, UR7 ;  /* 0x0000000742427c20 */ /* 0x000fc60008410000 */
[----:B------:R0:W-:Y:S04]  /*2630*/  STL [R1+0x54], R3 ;  /* 0x0000540301007387 */ /* 0x0001e80000100800 */
[----:B------:R-:W-:Y:S01]  /*2640*/  STL [R1+0x50], R67 ;  /* 0x0000504301007387 */ /* 0x000fe20000100800 */
[----:B0-----:R-:W-:Y:S01]  /*2650*/  FFMA.FTZ R3, R29, R64, R2 ;  /* 0x000000401d037223 */ /* 0x001fe20000010002 */
[----:B------:R-:W-:Y:S02]  /*2660*/  FMUL.FTZ R2, R65, UR7 ;  /* 0x0000000741027c20 */ /* 0x000fe40008410000 */
[----:B------:R-:W-:Y:S01]  /*2670*/  STL [R1+0x4c], R66 ;  /* 0x00004c4201007387 */ /* 0x000fe20000100800 */
[----:B------:R-:W-:Y:S01]  /*2680*/  FMUL.FTZ R65, R64, UR7 ;  /* 0x0000000740417c20 */ /* 0x000fe20008410000 */
[----:B------:R-:W-:-:S02]  /*2690*/  FMUL.FTZ R64, R43, UR7 ;  /* 0x000000072b407c20 */ /* 0x000fc40008410000 */
[----:B------:R0:W-:Y:S04]  /*26a0*/  STL [R1+0x48], R2 ;  /* 0x0000480201007387 */ /* 0x0001e80000100800 */
[----:B------:R1:W-:Y:S01]  /*26b0*/  STL [R1+0x44], R65 ;  /* 0x0000444101007387 */ /* 0x0003e20000100800 */
[----:B0-----:R-:W-:-:S05]  /*26c0*/  FFMA.FTZ R2, R28, R43, R3 ;  /* 0x0000002b1c027223 */ /* 0x001fca0000010003 */
[----:B------:R1:W-:Y:S04]  /*26d0*/  STL [R1+0x104], R2 ;  /* 0x0001040201007387 */ /* 0x0003e80000100800 */
[----:B------:R1:W-:Y:S01]  /*26e0*/  STL [R1+0x40], R64 ;  /* 0x0000404001007387 */ /* 0x0003e20000100800 */
[----:B------:R-:W-:Y:S01]  /*26f0*/  UISETP.GE.AND UP0, UPT, UR8, 0x1, UPT ;  /* 0x000000010800788c */ /* 0x000fe2000bf06270 */
[----:B------:R-:W-:Y:S02]  /*2700*/  CS2R R26, SRZ ;  /* 0x00000000001a7805 */ /* 0x000fe4000001ff00 */
[----:B------:R-:W-:Y:S02]  /*2710*/  CS2R R164, SRZ ;  /* 0x0000000000a47805 */ /* 0x000fe4000001ff00 */
[----:B------:R-:W-:-:S02]  /*2720*/  CS2R R160, SRZ ;  /* 0x0000000000a07805 */ /* 0x000fc4000001ff00 */
[----:B------:R-:W-:Y:S02]  /*2730*/  CS2R R158, SRZ ;  /* 0x00000000009e7805 */ /* 0x000fe4000001ff00 */
[----:B------:R-:W-:Y:S02]  /*2740*/  CS2R R24, SRZ ;  /* 0x0000000000187805 */ /* 0x000fe4000001ff00 */
[----:B------:R-:W-:Y:S02]  /*2750*/  CS2R R22, SRZ ;  /* 0x0000000000167805 */ /* 0x000fe4000001ff00 */
[----:B------:R-:W-:Y:S02]  /*2760*/  CS2R R20, SRZ ;  /* 0x0000000000147805 */ /* 0x000fe4000001ff00 */
[----:B------:R-:W-:Y:S01]  /*2770*/  CS2R R18, SRZ ;  /* 0x0000000000127805 */ /* 0x000fe2000001ff00 */
[----:B------:R-:W-:Y:S06]  /*2780*/  BAR.SYNC.DEFER_BLOCKING 0x0 ;  /* 0x0000000000007b1d */ /* 0x000fec0000010000 */
[----:B-1----:R-:W-:Y:S05]  /*2790*/  BRA.U !UP0, `(.L_x_765) ;  /* 0x0000004108a07547 */ /* 0x002fea000b800000 */
[----:B------:R-:W0:Y:S01]  /*27a0*/  S2UR UR21, SR_CTAID.Y ;  /* 0x00000000001579c3 */ /* 0x000e220000002600 */
[----:B------:R-:W0:Y:S01]  /*27b0*/  LDCU.64 UR24, c[0x0][0x3a0] ;  /* 0x00007400ff1877ac */ /* 0x000e220008000a00 */
[----:B------:R-:W-:Y:S01]  /*27c0*/  LOP3.LUT R0, R0, 0xfffffffb, RZ, 0xc0, !PT ;  /* 0xfffffffb00007812 */ /* 0x000fe200078ec0ff */
        /* <DEDUP_REMOVED lines=17> */
[----:B------:R-:W-:Y:S01]  /*28e0*/  FADD.FTZ R3, R41, UR6 ;  /* 0x0000000629037e21 */ /* 0x000fe20008010000 */
[----:B------:R-:W-:Y:S01]  /*28f0*/  FADD.FTZ R2, R40, UR6 ;  /* 0x0000000628027e21 */ /* 0x000fe20008010000 */
[----:B------:R-:W-:Y:S01]  /*2900*/  MOV R27, RZ ;  /* 0x000000ff001b7202 */ /* 0x000fe20000000f00 */
[----:B------:R-:W1:Y:S01]  /*2910*/  LDCU UR48, c[0x0][0x394] ;  /* 0x00007280ff3077ac */ /* 0x000e620008000800 */
[----:B0-----:R-:W-:-:S02]  /*2920*/  UIMAD.WIDE.U32 UR12, UR21, UR24, URZ ;  /* 0x00000018150c72a5 */ /* 0x001fc4000f8e00ff */
[----:B------:R-:W-:Y:S02]  /*2930*/  UIMAD UR24, UR10, -0x800, UR23 ;  /* 0xfffff8000a1878a4 */ /* 0x000fe4000f8e0217 */
[----:B------:R-:W-:Y:S02]  /*2940*/  UIMAD UR21, UR21, UR25, UR13 ;  /* 0x00000019151572a4 */ /* 0x000fe4000f8e020d */
[----:B------:R-:W-:Y:S01]  /*2950*/  UIADD3 UR24, UPT, UPT, UR24, 0x800, URZ ;  /* 0x0000080018187890 */ /* 0x000fe2000fffe0ff */
[----:B------:R-:W0:Y:S05]  /*2960*/  LDCU UR49, c[0x0][0x38c] ;  /* 0x00007180ff3177ac */ /* 0x000e2a0008000800 */
[----:B------:R-:W-:Y:S01]  /*2970*/  ISETP.GE.AND P0, PT, R62, UR24, PT ;  /* 0x000000183e007c0c */ /* 0x000fe2000bf06270 */
[----:B------:R-:W2:Y:S01]  /*2980*/  LDCU UR23, c[0x0][0x388] ;  /* 0x00007100ff1777ac */ /* 0x000ea20008000800 */
[----:B------:R-:W3:Y:S01]  /*2990*/  LDCU.64 UR44, c[0x0][0x3a8] ;  /* 0x00007500ff2c77ac */ /* 0x000ee20008000a00 */
[----:B------:R-:W4:Y:S10]  /*29a0*/  LDCU.64 UR42, c[0x0][0x440] ;  /* 0x00008800ff2a77ac */ /* 0x000f340008000a00 */
[----:B------:R-:W-:Y:S01]  /*29b0*/  @P0 LOP3.LUT R0, R0, 0x4, RZ, 0xfc, !PT ;  /* 0x0000000400000812 */ /* 0x000fe200078efcff */
[----:B------:R-:W0:Y:S01]  /*29c0*/  LDCU.64 UR40, c[0x0][0x3c0] ;  /* 0x00007800ff2877ac */ /* 0x000e220008000a00 */
[----:B------:R-:W0:Y:S01]  /*29d0*/  LDCU.64 UR38, c[0x0][0x450] ;  /* 0x00008a00ff2677ac */ /* 0x000e220008000a00 */
[----:B------:R-:W0:Y:S01]  /*29e0*/  LDCU.64 UR36, c[0x0][0x3e0] ;  /* 0x00007c00ff2477ac */ /* 0x000e220008000a00 */
[----:B------:R-:W0:Y:S01]  /*29f0*/  LDCU.64 UR34, c[0x0][0x3d8] ;  /* 0x00007b00ff2277ac */ /* 0x000e220008000a00 */
[----:B------:R-:W0:Y:S01]  /*2a00*/  LDCU.64 UR32, c[0x0][0x4c0] ;  /* 0x00009800ff2077ac */ /* 0x000e220008000a00 */
[----:B------:R-:W0:Y:S01]  /*2a10*/  LDCU.64 UR30, c[0x0][0x4d0] ;  /* 0x00009a00ff1e77ac */ /* 0x000e220008000a00 */
[----:B------:R-:W0:Y:S01]  /*2a20*/  LDCU.64 UR46, c[0x0][0x538] ;  /* 0x0000a700ff2e77ac */ /* 0x000e220008000a00 */
[----:B-1234-:R-:W-:-:S05]  /*2a30*/  UMOV UR8, URZ ;  /* 0x000000ff00087c82 */ /* 0x01efca0008000000 */
.L_x_810:
[----:B------:R-:W-:Y:S01]  /*2a40*/  MOV R40, R62 ;  /* 0x0000003e00287202 */ /* 0x000fe20000000f00 */
[----:B0-----:R-:W-:Y:S01]  /*2a50*/  IMAD.U32 R43, RZ, RZ, UR40 ;  /* 0x00000028ff2b7e24 */ /* 0x001fe2000f8e00ff */
[----:B------:R-:W2:Y:S01]  /*2a60*/  LDL R94, [R1+0xfc] ;  /* 0x0000fc00015e7983 */ /* 0x000ea20000100800 */
[----:B------:R-:W-:Y:S01]  /*2a70*/  IMAD.MOV.U32 R41, RZ, RZ, RZ ;  /* 0x000000ffff297224 */ /* 0x000fe200078e00ff */
[----:B------:R-:W-:Y:S02]  /*2a80*/  MOV R49, UR41 ;  /* 0x0000002900317c02 */ /* 0x000fe40008000f00 */
[----:B------:R-:W3:Y:S01]  /*2a90*/  LDL R93, [R1+0xf8] ;  /* 0x0000f800015d7983 */ /* 0x000ee20000100800 */
[----:B------:R-:W-:Y:S01]  /*2aa0*/  IMAD.WIDE.U32 R42, R43, UR8, R40 ;  /* 0x000000082b2a7c25 */ /* 0x000fe2000f8e0028 */
[----:B------:R-:W-:Y:S02]  /*2ab0*/  LOP3.LUT R63, R62, 0x20, RZ, 0xfc, !PT ;  /* 0x000000203e3f7812 */ /* 0x000fe400078efcff */
[----:B------:R-:W4:Y:S01]  /*2ac0*/  LDL R92, [R1+0xf4] ;  /* 0x0000f400015c7983 */ /* 0x000f220000100800 */
[----:B------:R-:W-:Y:S01]  /*2ad0*/  IMAD R41, R49, UR8, R43 ;  /* 0x0000000831297c24 */ /* 0x000fe2000f8e022b */
[----:B------:R-:W-:-:S02]  /*2ae0*/  LEA R40, P0, R42, UR19, 0x2 ;  /* 0x000000132a287c11 */ /* 0x000fc4000f8010ff */
[C---:B------:R-:W-:Y:S01]  /*2af0*/  LOP3.LUT R61, R62.reuse, 0x40, RZ, 0xfc, !PT ;  /* 0x000000403e3d7812 */ /* 0x040fe200078efcff */
[----:B------:R-:W5:Y:S01]  /*2b00*/  LDL R91, [R1+0xf0] ;  /* 0x0000f000015b7983 */ /* 0x000f620000100800 */
[----:B------:R-:W-:Y:S02]  /*2b10*/  LOP3.LUT R60, R62, 0x60, RZ, 0xfc, !PT ;  /* 0x000000603e3c7812 */ /* 0x000fe400078efcff */
[----:B------:R-:W-:Y:S01]  /*2b20*/  LEA.HI.X R41, R42, UR20, R41, 0x2, P0 ;  /* 0x000000142a297c11 */ /* 0x000fe200080f1429 */
[----:B------:R-:W5:Y:S01]  /*2b30*/  LDL R90, [R1+0xec] ;  /* 0x0000ec00015a7983 */ /* 0x000f620000100800 */
[C---:B------:R-:W-:Y:S02]  /*2b40*/  LOP3.LUT R59, R62.reuse, 0x80, RZ, 0xfc, !PT ;  /* 0x000000803e3b7812 */ /* 0x040fe400078efcff */
[----:B------:R-:W-:Y:S01]  /*2b50*/  LOP3.LUT R58, R62, 0xa0, RZ, 0xfc, !PT ;  /* 0x000000a03e3a7812 */ /* 0x000fe200078efcff */
[----:B------:R-:W5:Y:S01]  /*2b60*/  LDL R89, [R1+0xe8] ;  /* 0x0000e80001597983 */ /* 0x000f620000100800 */
[----:B------:R-:W-:-:S02]  /*2b70*/  ISETP.GE.AND P0, PT, R63, UR24, PT ;  /* 0x000000183f007c0c */ /* 0x000fc4000bf06270 */
[----:B------:R-:W-:Y:S01]  /*2b80*/  ISETP.GE.AND P2, PT, R61, UR24, PT ;  /* 0x000000183d007c0c */ /* 0x000fe2000bf46270 */
[----:B------:R-:W5:Y:S01]  /*2b90*/  LDL R88, [R1+0xe4] ;  /* 0x0000e40001587983 */ /* 0x000f620000100800 */
[----:B------:R-:W-:Y:S02]  /*2ba0*/  ISETP.GE.AND P3, PT, R60, UR24, PT ;  /* 0x000000183c007c0c */ /* 0x000fe4000bf66270 */
[----:B------:R-:W-:Y:S01]  /*2bb0*/  ISETP.GE.AND P4, PT, R59, UR24, PT ;  /* 0x000000183b007c0c */ /* 0x000fe2000bf86270 */
[----:B------:R-:W5:Y:S01]  /*2bc0*/  LDL R87, [R1+0xe0] ;  /* 0x0000e00001577983 */ /* 0x000f620000100800 */
[----:B------:R-:W-:Y:S01]  /*2bd0*/  ISETP.GE.AND P5, PT, R58, UR24, PT ;  /* 0x000000183a007c0c */ /* 0x000fe2000bfa6270 */
[----:B------:R-:W-:Y:S01]  /*2be0*/  HFMA2 R43, -RZ, RZ, 0, 0 ;  /* 0x00000000ff2b7431 */ /* 0x000fe200000001ff */
[----:B------:R-:W-:Y:S02]  /*2bf0*/  CS2R R64, SRZ ;  /* 0x0000000000407805 */ /* 0x000fe4000001ff00 */
[----:B------:R-:W-:-:S02]  /*2c00*/  CS2R R66, SRZ ;  /* 0x0000000000427805 */ /* 0x000fc4000001ff00 */
[C---:B------:R-:W-:Y:S01]  /*2c10*/  LOP3.LUT R57, R62.reuse, 0xc0, RZ, 0xfc, !PT ;  /* 0x000000c03e397812 */ /* 0x040fe200078efcff */
[----:B------:R-:W5:Y:S01]  /*2c20*/  LDL R86, [R1+0xdc] ;  /* 0x0000dc0001567983 */ /* 0x000f620000100800 */
[C---:B------:R-:W-:Y:S02]  /*2c30*/  LOP3.LUT R56, R62.reuse, 0xe0, RZ, 0xfc, !PT ;  /* 0x000000e03e387812 */ /* 0x040fe400078efcff */
[C---:B------:R-:W-:Y:S01]  /*2c40*/  LOP3.LUT R55, R62.reuse, 0x100, RZ, 0xfc, !PT ;  /* 0x000001003e377812 */ /* 0x040fe200078efcff */
[----:B------:R-:W3:Y:S01]  /*2c50*/  @!P0 LDG.E R43, desc[UR26][R40.64+0x80] ;  /* 0x0000801a282b8981 */ /* 0x000ee2000c1e1900 */
[C---:B------:R-:W-:Y:S02]  /*2c60*/  LOP3.LUT R54, R62.reuse, 0x120, RZ, 0xfc, !PT ;  /* 0x000001203e367812 */ /* 0x040fe400078efcff */
[----:B------:R-:W-:Y:S01]  /*2c70*/  LOP3.LUT R53, R62, 0x140, RZ, 0xfc, !PT ;  /* 0x000001403e357812 */ /* 0x000fe200078efcff */
[----:B------:R-:W4:Y:S01]  /*2c80*/  @!P2 LDG.E R64, desc[UR26][R40.64+0x100] ;  /* 0x0001001a2840a981 */ /* 0x000f22000c1e1900 */
[----:B------:R-:W-:-:S02]  /*2c90*/  ISETP.GE.AND P0, PT, R57, UR24, PT ;  /* 0x0000001839007c0c */ /* 0x000fc4000bf06270 */
[----:B------:R-:W-:Y:S01]  /*2ca0*/  ISETP.GE.AND P2, PT, R56, UR24, PT ;  /* 0x0000001838007c0c */ /* 0x000fe2000bf46270 */
[----:B------:R-:W5:Y:S01]  /*2cb0*/  @!P3 LDG.E R65, desc[UR26][R40.64+0x180] ;  /* 0x0001801a2841b981 */ /* 0x000f62000c1e1900 */
[----:B------:R-:W-:Y:S02]  /*2cc0*/  ISETP.GE.AND P3, PT, R55, UR24, PT ;  /* 0x0000001837007c0c */ /* 0x000fe4000bf66270 */
[----:B------:R-:W-:Y:S01]  /*2cd0*/  LOP3.LUT P6, RZ, R0, 0x4, RZ, 0xc0, !PT ;  /* 0x0000000400ff7812 */ /* 0x000fe200078cc0ff */
[----:B------:R-:W5:Y:S01]  /*2ce0*/  @!P4 LDG.E R66, desc[UR26][R40.64+0x200] ;  /* 0x0002001a2842c981 */ /* 0x000f62000c1e1900 */
[----:B------:R-:W-:-:S03]  /*2cf0*/  ISETP.GE.AND P4, PT, R54, UR24, PT ;  /* 0x0000001836007c0c */ /* 0x000fc6000bf86270 */
[----:B------:R-:W5:Y:S01]  /*2d00*/  @!P5 LDG.E R67, desc[UR26][R40.64+0x280] ;  /* 0x0002801a2843d981 */ /* 0x000f62000c1e1900 */
[----:B------:R-:W-:Y:S02]  /*2d10*/  ISETP.GE.AND P5, PT, R53, UR24, PT ;  /* 0x0000001835007c0c */ /* 0x000fe4000bfa6270 */
[----:B------:R-:W-:Y:S02]  /*2d20*/  CS2R R68, SRZ ;  /* 0x0000000000447805 */ /* 0x000fe4000001ff00 */
[----:B------:R-:W-:Y:S02]  /*2d30*/  CS2R R70, SRZ ;  /* 0x0000000000467805 */ /* 0x000fe4000001ff00 */
[C---:B------:R-:W-:Y:S02]  /*2d40*/  LOP3.LUT R52, R62.reuse, 0x160, RZ, 0xfc, !PT ;  /* 0x000001603e347812 */ /* 0x040fe400078efcff */
[----:B------:R-:W-:Y:S02]  /*2d50*/  CS2R R72, SRZ ;  /* 0x0000000000487805 */ /* 0x000fe4000001ff00 */
[----:B------:R-:W-:Y:S01]  /*2d60*/  MOV R42, RZ ;  /* 0x000000ff002a7202 */ /* 0x000fe20000000f00 */
[----:B------:R-:W5:Y:S01]  /*2d70*/  LDL R85, [R1+0xd8] ;  /* 0x0000d80001557983 */ /* 0x000f620000100800 */
[----:B------:R-:W-:-:S02]  /*2d80*/  LOP3.LUT R51, R62, 0x180, RZ, 0xfc, !PT ;  /* 0x000001803e337812 */ /* 0x000fc400078efcff */
[C---:B------:R-:W-:Y:S01]  /*2d90*/  LOP3.LUT R50, R62.reuse, 0x1a0, RZ, 0xfc, !PT ;  /* 0x000001a03e327812 */ /* 0x040fe200078efcff */
[----:B------:R-:W5:Y:S01]  /*2da0*/  @!P0 LDG.E R68, desc[UR26][R40.64+0x300] ;  /* 0x0003001a28448981 */ /* 0x000f62000c1e1900 */
[C---:B------:R-:W-:Y:S02]  /*2db0*/  LOP3.LUT R49, R62.reuse, 0x1c0, RZ, 0xfc, !PT ;  /* 0x000001c03e317812 */ /* 0x040fe400078efcff */
[----:B------:R-:W-:Y:S01]  /*2dc0*/  LOP3.LUT R48, R62, 0x1e0, RZ, 0xfc, !PT ;  /* 0x000001e03e307812 */ /* 0x000fe200078efcff */
[----:B------:R-:W5:Y:S01]  /*2dd0*/  @!P2 LDG.E R69, desc[UR26][R40.64+0x380] ;  /* 0x0003801a2845a981 */ /* 0x000f62000c1e1900 */
[----:B------:R-:W-:Y:S02]  /*2de0*/  ISETP.GE.AND P0, PT, R52, UR24, PT ;  /* 0x0000001834007c0c */ /* 0x000fe4000bf06270 */
[----:B------:R-:W-:Y:S01]  /*2df0*/  ISETP.GE.AND P2, PT, R51, UR24, PT ;  /* 0x0000001833007c0c */ /* 0x000fe2000bf46270 */
[----:B------:R-:W5:Y:S01]  /*2e00*/  @!P3 LDG.E R70, desc[UR26][R40.64+0x400] ;  /* 0x0004001a2846b981 */ /* 0x000f62000c1e1900 */
[----:B------:R-:W-:-:S03]  /*2e10*/  ISETP.GE.AND P3, PT, R50, UR24, PT ;  /* 0x0000001832007c0c */ /* 0x000fc6000bf66270 */
[----:B------:R-:W2:Y:S04]  /*2e20*/  @!P6 LDG.E R42, desc[UR26][R40.64] ;  /* 0x0000001a282ae981 */ /* 0x000ea8000c1e1900 */
[----:B------:R-:W5:Y:S01]  /*2e30*/  @!P4 LDG.E R71, desc[UR26][R40.64+0x480] ;  /* 0x0004801a2847c981 */ /* 0x000f62000c1e1900 */
[----:B------:R-:W-:-:S03]  /*2e40*/  ISETP.GE.AND P4, PT, R49, UR24, PT ;  /* 0x0000001831007c0c */ /* 0x000fc6000bf86270 */
[----:B------:R-:W5:Y:S01]  /*2e50*/  @!P5 LDG.E R72, desc[UR26][R40.64+0x500] ;  /* 0x0005001a2848d981 */ /* 0x000f62000c1e1900 */
[----:B------:R-:W-:Y:S02]  /*2e60*/  ISETP.GE.AND P5, PT, R48, UR24, PT ;  /* 0x0000001830007c0c */ /* 0x000fe4000bfa6270 */
[----:B------:R-:W-:Y:S02]  /*2e70*/  CS2R R74, SRZ ;  /* 0x00000000004a7805 */ /* 0x000fe4000001ff00 */
[----:B------:R-:W-:Y:S01]  /*2e80*/  CS2R R76, SRZ ;  /* 0x00000000004c7805 */ /* 0x000fe2000001ff00 */
[----:B------:R-:W5:Y:S04]  /*2e90*/  LDL R84, [R1+0xd4] ;  /* 0x0000d40001547983 */ /* 0x000f680000100800 */
[----:B------:R-:W5:Y:S04]  /*2ea0*/  LDL R83, [R1+0xd0] ;  /* 0x0000d00001537983 */ /* 0x000f680000100800 */
[----:B------:R-:W5:Y:S04]  /*2eb0*/  @!P0 LDG.E R73, desc[UR26][R40.64+0x580] ;  /* 0x0005801a28498981 */ /* 0x000f68000c1e1900 */
[----:B------:R-:W5:Y:S04]  /*2ec0*/  LDL R82, [R1+0xcc] ;  /* 0x0000cc0001527983 */ /* 0x000f680000100800 */
[----:B------:R-:W5:Y:S04]  /*2ed0*/  @!P2 LDG.E R74, desc[UR26][R40.64+0x600] ;  /* 0x0006001a284aa981 */ /* 0x000f68000c1e1900 */
[----:B------:R-:W5:Y:S04]  /*2ee0*/  LDL R81, [R1+0xc8] ;  /* 0x0000c80001517983 */ /* 0x000f680000100800 */
[----:B------:R-:W5:Y:S04]  /*2ef0*/  @!P3 LDG.E R75, desc[UR26][R40.64+0x680] ;  /* 0x0006801a284bb981 */ /* 0x000f68000c1e1900 */
[----:B------:R-:W5:Y:S04]  /*2f00*/  LDL R80, [R1+0xc4] ;  /* 0x0000c40001507983 */ /* 0x000f680000100800 */
[----:B------:R-:W5:Y:S04]  /*2f10*/  @!P4 LDG.E R76, desc[UR26][R40.64+0x700] ;  /* 0x0007001a284cc981 */ /* 0x000f68000c1e1900 */
[----:B------:R-:W5:Y:S04]  /*2f20*/  LDL R79, [R1+0xc0] ;  /* 0x0000c000014f7983 */ /* 0x000f680000100800 */
[----:B------:R0:W5:Y:S01]  /*2f30*/  @!P5 LDG.E R77, desc[UR26][R40.64+0x780] ;  /* 0x0007801a284dd981 */ /* 0x000162000c1e1900 */
[----:B------:R-:W-:Y:S01]  /*2f40*/  UMOV UR28, UR12 ;  /* 0x0000000c001c7c82 */ /* 0x000fe20008000000 */
[----:B------:R-:W-:-:S02]  /*2f50*/  UMOV UR29, UR21 ;  /* 0x00000015001d7c82 */ /* 0x000fc40008000000 */
[----:B------:R-:W-:-:S04]  /*2f60*/  UIMAD.WIDE.U32 UR28, UR8, UR44, UR28 ;  /* 0x0000002c081c72a5 */ /* 0x000fc8000f8e001c */
[----:B------:R-:W-:Y:S02]  /*2f70*/  UIMAD UR22, UR8, UR45, UR29 ;  /* 0x0000002d081672a4 */ /* 0x000fe4000f8e021d */
[----:B------:R-:W-:-:S04]  /*2f80*/  ULEA UR25, UP0, UR28, UR42, 0x2 ;  /* 0x0000002a1c197291 */ /* 0x000fc8000f8010ff */
[----:B------:R-:W-:Y:S02]  /*2f90*/  ULEA.HI.X UR28, UR28, UR43, UR22, 0x2, UP0 ;  /* 0x0000002b1c1c7291 */ /* 0x000fe400080f1416 */
[----:B0-----:R-:W-:-:S04]  /*2fa0*/  IMAD.U32 R40, RZ, RZ, UR25 ;  /* 0x00000019ff287e24 */ /* 0x001fc8000f8e00ff */
[----:B------:R-:W-:-:S05]  /*2fb0*/  MOV R41, UR28 ;  /* 0x0000001c00297c02 */ /* 0x000fca0008000f00 */
[----:B------:R0:W5:Y:S04]  /*2fc0*/  LDG.E R78, desc[UR26][R40.64] ;  /* 0x0000001a284e7981 */ /* 0x000168000c1e1900 */
[----:B--2---:R-:W-:Y:S04]  /*2fd0*/  STS [R94], R42 ;  /* 0x0000002a5e007388 */ /* 0x004fe80000000800 */
[----:B---3--:R-:W-:Y:S04]  /*2fe0*/  STS [R93+0x80], R43 ;  /* 0x0000802b5d007388 */ /* 0x008fe80000000800 */
[----:B----4-:R-:W-:Y:S04]  /*2ff0*/  STS [R92+0x100], R64 ;  /* 0x000100405c007388 */ /* 0x010fe80000000800 */
        /* <DEDUP_REMOVED lines=13> */
[----:B-1----:R-:W3:Y:S01]  /*30d0*/  LDL R75, [R1+0xb4] ;  /* 0x0000b400014b7983 */ /* 0x002ee20000100800 */
[----:B------:R-:W1:Y:S01]  /*30e0*/  S2UR UR22, SR_CTAID.Y ;  /* 0x00000000001679c3 */ /* 0x000e620000002600 */
[----:B------:R-:W-:-:S02]  /*30f0*/  NOP ;  /* 0x0000000000007918 */ /* 0x000fc40000000000 */
[----:B--2---:R-:W2:Y:S04]  /*3100*/  LDL R79, [R1+0xbc] ;  /* 0x0000bc00014f7983 */ /* 0x004ea80000100800 */
[----:B------:R-:W4:Y:S04]  /*3110*/  LDL R76, [R1+0xb8] ;  /* 0x0000b800014c7983 */ /* 0x000f280000100800 */
        /* <DEDUP_REMOVED lines=12> */
[----:B-1----:R-:W-:-:S03]  /*31e0*/  UIMAD.WIDE.U32 UR28, UR22, UR34, URZ ;  /* 0x00000022161c72a5 */ /* 0x002fc6000f8e00ff */
[----:B------:R-:W5:Y:S01]  /*31f0*/  LDL R77, [R1+0x80] ;  /* 0x00008000014d7983 */ /* 0x000f620000100800 */
[----:B------:R-:W-:-:S04]  /*3200*/  UIMAD UR29, UR22, UR35, UR29 ;  /* 0x00000023161d72a4 */ /* 0x000fc8000f8e021d */
[----:B------:R-:W-:-:S04]  /*3210*/  UIMAD.WIDE.U32 UR28, UR8, UR36, UR28 ;  /* 0x00000024081c72a5 */ /* 0x000fc8000f8e001c */
[----:B------:R-:W-:Y:S02]  /*3220*/  UIMAD UR22, UR8, UR37, UR29 ;  /* 0x00000025081672a4 */ /* 0x000fe4000f8e021d */
[----:B------:R-:W-:-:S04]  /*3230*/  ULEA UR25, UP0, UR28, UR38, 0x2 ;  /* 0x000000261c197291 */ /* 0x000fc8000f8010ff */
[----:B------:R-:W-:Y:S02]  /*3240*/  ULEA.HI.X UR28, UR28, UR39, UR22, 0x2, UP0 ;  /* 0x000000271c1c7291 */ /* 0x000fe400080f1416 */
[----:B0-----:R-:W-:-:S04]  /*3250*/  MOV R40, UR25 ;  /* 0x0000001900287c02 */ /* 0x001fc80008000f00 */
[----:B------:R-:W-:Y:S01]  /*3260*/  IMAD.U32 R41, RZ, RZ, UR28 ;  /* 0x0000001cff297e24 */ /* 0x000fe2000f8e00ff */
[----:B------:R-:W-:Y:S02]  /*3270*/  R2UR UR50, R78 ;  /* 0x000000004e3272ca */ /* 0x000fe400000e0000 */
[----:B------:R-:W5:Y:S04]  /*3280*/  LDL R78, [R1] ;  /* 0x00000000014e7983 */ /* 0x000f680000100800 */
[----:B------:R0:W5:Y:S04]  /*3290*/  LDG.E R41, desc[UR26][R40.64] ;  /* 0x0000001a28297981 */ /* 0x000168000c1e1900 */
[----:B---3--:R-:W1:Y:S04]  /*32a0*/  LDS R105, [R75+0x8] ;  /* 0x000008004b697984 */ /* 0x008e680000000800 */
[----:B--2---:R-:W2:Y:S04]  /*32b0*/  LDS R107, [R79] ;  /* 0x000000004f6b7984 */ /* 0x004ea80000000800 */
[----:B----4-:R3:W4:Y:S04]  /*32c0*/  LDS R106, [R76+0x4] ;  /* 0x000004004c6a7984 */ /* 0x0107280000000800 */
[----:B-----5:R5:W0:Y:S04]  /*32d0*/  LDS R104, [R74+0xc] ;  /* 0x00000c004a687984 */ /* 0x020a280000000800 */
        /* <DEDUP_REMOVED lines=11> */
[----:B---3--:R-:W3:Y:S04]  /*3390*/  LDL R76, [R1+0x3c] ;  /* 0x00003c00014c7983 */ /* 0x008ee80000100800 */
[----:B------:R-:W3:Y:S04]  /*33a0*/  LDL R75, [R1+0x38] ;  /* 0x00003800014b7983 */ /* 0x000ee80000100800 */
[----:B-----5:R-:W5:Y:S04]  /*33b0*/  LDL R74, [R1+0x34] ;  /* 0x00003400014a7983 */ /* 0x020f680000100800 */
[----:B------:R-:W5:Y:S04]  /*33c0*/  LDL R73, [R1+0x30] ;  /* 0x0000300001497983 */ /* 0x000f680000100800 */
[----:B------:R-:W5:Y:S04]  /*33d0*/  LDL R72, [R1+0x2c] ;  /* 0x00002c0001487983 */ /* 0x000f680000100800 */
[----:B-1----:R-:W5:Y:S04]  /*33e0*/  LDL R71, [R1+0x28] ;  /* 0x0000280001477983 */ /* 0x002f680000100800 */
[----:B------:R-:W5:Y:S04]  /*33f0*/  LDL R70, [R1+0x24] ;  /* 0x0000240001467983 */ /* 0x000f680000100800 */
[----:B--2---:R-:W2:Y:S04]  /*3400*/  LDL R69, [R1+0x20] ;  /* 0x0000200001457983 */ /* 0x004ea80000100800 */
[----:B------:R-:W2:Y:S04]  /*3410*/  LDL R68, [R1+0x1c] ;  /* 0x00001c0001447983 */ /* 0x000ea80000100800 */
[----:B----4-:R-:W4:Y:S04]  /*3420*/  LDL R67, [R1+0x18] ;  /* 0x0000180001437983 */ /* 0x010f280000100800 */
[----:B------:R-:W4:Y:S04]  /*3430*/  LDL R66, [R1+0x14] ;  /* 0x0000140001427983 */ /* 0x000f280000100800 */
[----:B------:R-:W4:Y:S04]  /*3440*/  LDL R65, [R1+0x10] ;  /* 0x0000100001417983 */ /* 0x000f280000100800 */
[----:B------:R-:W4:Y:S04]  /*3450*/  LDL R64, [R1+0xc] ;  /* 0x00000c0001407983 */ /* 0x000f280000100800 */
[----:B------:R-:W4:Y:S04]  /*3460*/  LDL R43, [R1+0x8] ;  /* 0x00000800012b7983 */ /* 0x000f280000100800 */
[----:B------:R-:W4:Y:S01]  /*3470*/  LDL R79, [R1+0x4] ;  /* 0x00000400014f7983 */ /* 0x000f220000100800 */
[----:B------:R-:W1:Y:S01]  /*3480*/  S2R R118, SR_TID.X ;  /* 0x0000000000767919 */ /* 0x000e620000002100 */
[----:B------:R-:W1:Y:S01]  /*3490*/  S2UR UR29, SR_CgaCtaId ;  /* 0x00000000001d79c3 */ /* 0x000e620000008800 */
[----:B------:R-:W-:Y:S01]  /*34a0*/  MOV R42, UR50 ;  /* 0x00000032002a7c02 */ /* 0x000fe20008000f00 */
[----:B------:R-:W-:Y:S01]  /*34b0*/  ULEA UR22, UR10, 0xffffff00, 0x8 ;  /* 0xffffff000a167891 */ /* 0x000fe2000f8e40ff */
[----:B------:R1:W2:Y:S03]  /*34c0*/  LDS R92, [R77+0x3c] ;  /* 0x00003c004d5c7984 */ /* 0x0002a60000000800 */
[----:B0-----:R-:W-:Y:S01]  /*34d0*/  FMUL.FTZ R40, R42, 1.4426950216293334961 ;  /* 0x3fb8aa3b2a287820 */ /* 0x001fe20000410000 */
[----:B------:R-:W-:-:S03]  /*34e0*/  ULOP3.LUT UR22, UR22, 0x100, URZ, 0xc0, !UPT ;  /* 0x0000010016167892 */ /* 0x000fc6000f8ec0ff */
[-C--:B------:R-:W-:Y:S01]  /*34f0*/  FMUL.FTZ R151, R17, R40.reuse ;  /* 0x0000002811977220 */ /* 0x080fe20000410000 */
[----:B------:R-:W-:Y:S01]  /*3500*/  UIADD3 UR25, UPT, UPT, UR22, UR8, URZ ;  /* 0x0000000816197290 */ /* 0x000fe2000fffe0ff */
        /* <DEDUP_REMOVED lines=10> */
[----:B------:R-:W-:Y:S01]  /*35b0*/  FMUL.FTZ R108, R7, R40 ;  /* 0x00000028076c7220 */ /* 0x000fe20000410000 */
[----:B------:R-:W-:-:S02]  /*35c0*/  IMAD.U32 R42, RZ, RZ, UR25 ;  /* 0x00000019ff2a7e24 */ /* 0x000fc4000f8e00ff */
[-C--:B------:R-:W-:Y:S01]  /*35d0*/  FMUL.FTZ R91, R6, R40.reuse ;  /* 0x00000028065b7220 */ /* 0x080fe20000410000 */
[-C--:B------:R-:W-:Y:S01]  /*35e0*/  FMUL.FTZ R90, R5, R40.reuse ;  /* 0x00000028055a7220 */ /* 0x080fe20000410000 */
[-C--:B------:R-:W-:Y:S01]  /*35f0*/  FMUL.FTZ R89, R4, R40.reuse ;  /* 0x0000002804597220 */ /* 0x080fe20000410000 */
[-C--:B------:R-:W-:Y:S01]  /*3600*/  FMUL.FTZ R88, R3, R40.reuse ;  /* 0x0000002803587220 */ /* 0x080fe20000410000 */
[----:B-1----:R-:W-:Y:S01]  /*3610*/  FMUL.FTZ R77, R2, R40 ;  /* 0x00000028024d7220 */ /* 0x002fe20000410000 */
[----:B------:R-:W-:Y:S01]  /*3620*/  UMOV UR28, 0x400 ;  /* 0x00000400001c7882 */ /* 0x000fe20000000000 */
[C---:B------:R-:W-:Y:S02]  /*3630*/  ISETP.NE.AND P0, PT, R118.reuse, RZ, PT ;  /* 0x000000ff7600720c */ /* 0x040fe40003f05270 */
[C---:B------:R-:W-:Y:S01]  /*3640*/  IADD3 R80, PT, PT, R118.reuse, 0x200, RZ ;  /* 0x0000020076507810 */ /* 0x040fe20007ffe0ff */
[----:B------:R-:W-:Y:S01]  /*3650*/  ULEA UR22, UR29, UR28, 0x18 ;  /* 0x0000001c1d167291 */ /* 0x000fe2000f8ec0ff */
[----:B------:R-:W-:Y:S01]  /*3660*/  ISETP.NE.AND P2, PT, R118, 0x7f, PT ;  /* 0x0000007f7600780c */ /* 0x000fe20003f45270 */
[----:B------:R-:W1:Y:S01]  /*3670*/  MUFU.EX2 R117, R117 ;  /* 0x0000007500757308 */ /* 0x000e620000000800 */
[----:B------:R-:W-:-:S03]  /*3680*/  SEL R42, R42, R80, !P0 ;  /* 0x000000502a2a7207 */ /* 0x000fc60004000000 */
[----:B------:R-:W0:Y:S01]  /*3690*/  MUFU.EX2 R116, R116 ;  /* 0x0000007400747308 */ /* 0x000e220000000800 */
[----:B------:R-:W-:-:S03]  /*36a0*/  LEA R42, R42, UR22, 0x2 ;  /* 0x000000162a2a7c11 */ /* 0x000fc6000f8e10ff */
        /* <DEDUP_REMOVED lines=14> */
[----:B------:R-:W-:Y:S01]  /*3790*/  BSSY.RECONVERGENT B0, `(.L_x_766) ;  /* 0x000001e000007945 */ /* 0x000fe20003800200 */
[-C--:B---3--:R-:W-:Y:S01]  /*37a0*/  FMUL.FTZ R76, R76, R41.reuse ;  /* 0x000000294c4c7220 */ /* 0x088fe20000410000 */
[-C--:B------:R-:W-:Y:S01]  /*37b0*/  FMUL.FTZ R75, R75, R41.reuse ;  /* 0x000000294b4b7220 */ /* 0x080fe20000410000 */
[-C--:B-----5:R-:W-:Y:S01]  /*37c0*/  FMUL.FTZ R74, R74, R41.reuse ;  /* 0x000000294a4a7220 */ /* 0x0a0fe20000410000 */
[-C--:B------:R-:W-:Y:S01]  /*37d0*/  FMUL.FTZ R73, R73, R41.reuse ;  /* 0x0000002949497220 */ /* 0x080fe20000410000 */
[-C--:B------:R-:W-:Y:S01]  /*37e0*/  FMUL.FTZ R72, R72, R41.reuse ;  /* 0x0000002948487220 */ /* 0x080fe20000410000 */
[-C--:B------:R-:W-:Y:S01]  /*37f0*/  FMUL.FTZ R71, R71, R41.reuse ;  /* 0x0000002947477220 */ /* 0x080fe20000410000 */
[-C--:B------:R-:W-:Y:S01]  /*3800*/  FMUL.FTZ R70, R70, R41.reuse ;  /* 0x0000002946467220 */ /* 0x080fe20000410000 */
[-C--:B--2---:R-:W-:Y:S01]  /*3810*/  FMUL.FTZ R69, R69, R41.reuse ;  /* 0x0000002945457220 */ /* 0x084fe20000410000 */
[-C--:B------:R-:W-:Y:S01]  /*3820*/  FMUL.FTZ R68, R68, R41.reuse ;  /* 0x0000002944447220 */ /* 0x080fe20000410000 */
[-C--:B----4-:R-:W-:Y:S01]  /*3830*/  FMUL.FTZ R67, R67, R41.reuse ;  /* 0x0000002943437220 */ /* 0x090fe20000410000 */
[-C--:B------:R-:W-:Y:S01]  /*3840*/  FMUL.FTZ R66, R66, R41.reuse ;  /* 0x0000002942427220 */ /* 0x080fe20000410000 */
[-C--:B------:R-:W-:Y:S01]  /*3850*/  FMUL.FTZ R65, R65, R41.reuse ;  /* 0x0000002941417220 */ /* 0x080fe20000410000 */
[-C--:B------:R-:W-:Y:S01]  /*3860*/  FMUL.FTZ R64, R64, R41.reuse ;  /* 0x0000002940407220 */ /* 0x080fe20000410000 */
[-C--:B------:R-:W-:Y:S01]  /*3870*/  FMUL.FTZ R43, R43, R41.reuse ;  /* 0x000000292b2b7220 */ /* 0x080fe20000410000 */
[-C--:B0-----:R-:W-:Y:S01]  /*3880*/  FMUL.FTZ R42, R79, R41.reuse ;  /* 0x000000294f2a7220 */ /* 0x081fe20000410000 */
[----:B------:R-:W-:Y:S01]  /*3890*/  FMUL.FTZ R41, R78, R41 ;  /* 0x000000294e297220 */ /* 0x000fe20000410000 */
[----:B------:R-:W-:Y:S06]  /*38a0*/  BAR.SYNC.DEFER_BLOCKING 0x0 ;  /* 0x0000000000007b1d */ /* 0x000fec0000010000 */
[----:B-1----:R-:W-:Y:S05]  /*38b0*/  @P2 BRA `(.L_x_767) ;  /* 0x0000000000242947 */ /* 0x002fea0003800000 */
[----:B------:R-:W-:Y:S01]  /*38c0*/  UISETP.NE.AND UP0, UPT, UR10, UR48, UPT ;  /* 0x000000300a00728c */ /* 0x000fe2000bf05270 */
[----:B------:R-:W-:-:S08]  /*38d0*/  MOV R40, 0x3f800000 ;  /* 0x3f80000000287802 */ /* 0x000fd00000000f00 */
[----:B------:R-:W-:Y:S05]  /*38e0*/  BRA.U !UP0, `(.L_x_768) ;  /* 0x0000000108207547 */ /* 0x000fea000b800000 */
[----:B------:R-:W-:-:S04]  /*38f0*/  USHF.L.U32 UR25, UR10, 0x8, URZ ;  /* 0x000000080a197899 */ /* 0x000fc800080006ff */
[----:B------:R-:W-:-:S04]  /*3900*/  ULOP3.LUT UR25, UR25, 0x100, URZ, 0xc0, !UPT ;  /* 0x0000010019197892 */ /* 0x000fc8000f8ec0ff */
[----:B------:R-:W-:-:S04]  /*3910*/  UIADD3 UR25, UPT, UPT, UR25, UR8, URZ ;  /* 0x0000000819197290 */ /* 0x000fc8000fffe0ff */
[----:B------:R-:W-:-:S09]  /*3920*/  ULEA UR25, UR25, UR22, 0x2 ;  /* 0x0000001619197291 */ /* 0x000fd2000f8e10ff */
[----:B------:R-:W1:Y:S01]  /*3930*/  LDS R40, [UR25+0x4c60] ;  /* 0x004c6019ff287984 */ /* 0x000e620008000800 */
[----:B------:R-:W-:Y:S05]  /*3940*/  BRA `(.L_x_768) ;  /* 0x0000000000087947 */ /* 0x000fea0003800000 */
.L_x_767:
[----:B------:R-:W-:-:S06]  /*3950*/  LEA R40, R118, UR22, 0x2 ;  /* 0x0000001676287c11 */ /* 0x000fcc000f8e10ff */
[----:B------:R-:W0:Y:S02]  /*3960*/  LDS R40, [R40+0x5464] ;  /* 0x0054640028287984 */ /* 0x000e240000000800 */
.L_x_768:
[----:B------:R-:W-:Y:S05]  /*3970*/  BSYNC.RECONVERGENT B0 ;  /* 0x0000000000007941 */ /* 0x000fea0003800200 */
.L_x_766:
[----:B------:R-:W2:Y:S01]  /*3980*/  @P1 LDC R80, c[0x0][0x38c] ;  /* 0x0000e300ff501b82 */ /* 0x000ea20000000800 */
[----:B------:R-:W-:Y:S01]  /*3990*/  MOV R78, UR10 ;  /* 0x0000000a004e7c02 */ /* 0x000fe20008000f00 */
[----:B------:R-:W-:Y:S02]  /*39a0*/  HFMA2 R81, -RZ, RZ, 0, 4.76837158203125e-07 ;  /* 0x00000008ff517431 */ /* 0x000fe400000001ff */
[----:B------:R-:W-:Y:S02]  /*39b0*/  IMAD.MOV.U32 R79, RZ, RZ, RZ ;  /* 0x000000ffff4f7224 */ /* 0x000fe400078e00ff */
[----:B------:R-:W-:Y:S02]  /*39c0*/  @P1 VIADD R78, R78, 0xfffffffe ;  /* 0xfffffffe4e4e1836 */ /* 0x000fe40000000000 */
[----:B------:R-:W-:Y:S01]  /*39d0*/  FMUL.FTZ R121, R47, R17 ;  /* 0x000000112f797220 */ /* 0x000fe20000410000 */
[----:B------:R-:W-:Y:S01]  /*39e0*/  FMUL.FTZ R120, R46, R16 ;  /* 0x000000102e787220 */ /* 0x000fe20000410000 */
[----:B------:R-:W-:-:S02]  /*39f0*/  FMUL.FTZ R119, R45, R15 ;  /* 0x0000000f2d777220 */ /* 0x000fc40000410000 */
[----:B------:R-:W-:Y:S01]  /*3a00*/  FMUL.FTZ R152, R107, R121 ;  /* 0x000000796b987220 */ /* 0x000fe20000410000 */
[----:B------:R-:W-:Y:S01]  /*3a10*/  FMUL.FTZ R136, R106, R120 ;  /* 0x000000786a887220 */ /* 0x000fe20000410000 */
[----:B------:R-:W-:Y:S01]  /*3a20*/  FMUL.FTZ R122, R44, R14 ;  /* 0x0000000e2c7a7220 */ /* 0x000fe20000410000 */
[----:B------:R-:W-:Y:S01]  /*3a30*/  FMUL.FTZ R137, R105, R119 ;  /* 0x0000007769897220 */ /* 0x000fe20000410000 */
[----:B--2---:R-:W-:Y:S01]  /*3a40*/  @P1 IMAD R80, R78, R80, UR8 ;  /* 0x000000084e501e24 */ /* 0x004fe2000f8e0250 */
        /* <DEDUP_REMOVED lines=12> */
[----:B--2---:R-:W-:Y:S01]  /*3b10*/  FMUL.FTZ R80, R151, R117 ;  /* 0x0000007597507220 */ /* 0x004fe20000410000 */
[----:B------:R-:W-:Y:S01]  /*3b20*/  FFMA.FTZ R81, R117, R152, R136 ;  /* 0x0000009875517223 */ /* 0x000fe20000010088 */
[----:B------:R-:W-:Y:S01]  /*3b30*/  FMUL.FTZ R142, R100, R126 ;  /* 0x0000007e648e7220 */ /* 0x000fe20000410000 */
[----:B------:R-:W-:Y:S01]  /*3b40*/  FMUL.FTZ R143, R99, R127 ;  /* 0x0000007f638f7220 */ /* 0x000fe20000410000 */
[C---:B------:R-:W-:Y:S01]  /*3b50*/  FMUL.FTZ R80, R116.reuse, R80 ;  /* 0x0000005074507220 */ /* 0x040fe20000410000 */
        /* <DEDUP_REMOVED lines=26> */
[C---:B------:R-:W-:Y:S01]  /*3d00*/  ISETP.GT.U32.AND P2, PT, R118.reuse, 0x1f, PT ;  /* 0x0000001f7600780c */ /* 0x040fe20003f44070 */
        /* <DEDUP_REMOVED lines=66> */
.L_x_828:
[----:B------:R-:W4:Y:S01]  /*4130*/  S2R R87, SR_LANEID ;  /* 0x0000000000577919 */ /* 0x000f220000000000 */
[----:B---3--:R-:W-:Y:S01]  /*4140*/  FFMA.FTZ R86, R157, R86, R156 ;  /* 0x000000569d567223 */ /* 0x008fe2000001009c */
[----:B------:R-:W-:Y:S01]  /*4150*/  UMOV UR25, 0xffffffff ;  /* 0xffffffff00197882 */ /* 0x000fe20000000000 */
[----:B----4-:R-:W-:-:S04]  /*4160*/  ISETP.GE.AND P2, PT, R87, 0x10, PT ;  /* 0x000000105700780c */ /* 0x010fc80003f46270 */
[----:B------:R-:W-:-:S09]  /*4170*/  FSEL R162, R156, R86, !P2 ;  /* 0x000000569ca27208 */ /* 0x000fd20005000000 */
[----:B0-2---:R-:W-:Y:S01]  /*4180*/  @P2 FMUL.FTZ R157, R157, R153 ;  /* 0x000000999d9d2220 */ /* 0x005fe20000410000 */
[----:B------:R-:W-:Y:S06]  /*4190*/  BRA.DIV UR25, `(.L_x_771) ;  /* 0x0000004619747947 */ /* 0x000fec000b800000 */
.L_x_831:
[----:B------:R-:W-:-:S03]  /*41a0*/  UMOV UR25, 0xffffffff ;  /* 0xffffffff00197882 */ /* 0x000fc60000000000 */
[----:B------:R-:W-:Y:S05]  /*41b0*/  BRA.DIV UR25, `(.L_x_772) ;  /* 0x0000004619947947 */ /* 0x000fea000b800000 */
.L_x_834:
[----:B------:R-:W-:-:S03]  /*41c0*/  UMOV UR25, 0xffffffff ;  /* 0xffffffff00197882 */ /* 0x000fc60000000000 */
[----:B------:R-:W-:Y:S05]  /*41d0*/  BRA.DIV UR25, `(.L_x_773) ;  /* 0x0000004619b47947 */ /* 0x000fea000b800000 */
[----:B------:R-:W0:Y:S04]  /*41e0*/  SHFL.UP PT, R157, R157, 0x1, RZ ;  /* 0x042000009d9d7989 */ /* 0x000e2800000e00ff */
[----:B------:R-:W2:Y:S04]  /*41f0*/  SHFL.UP PT, R162, R162, 0x1, RZ ;  /* 0x04200000a2a27989 */ /* 0x000ea800000e00ff */
[----:B-----5:R-:W3:Y:S04]  /*4200*/  SHFL.IDX PT, R78, R78, RZ, 0x1f ;  /* 0x00001fff4e4e7589 */ /* 0x020ee800000e0000 */
[----:B------:R-:W4:Y:S02]  /*4210*/  SHFL.IDX PT, R79, R79, RZ, 0x1f ;  /* 0x00001fff4f4f7589 */ /* 0x000f2400000e0000 */
.L_x_840:
        /* <DEDUP_REMOVED lines=12> */
.L_x_769:
[----:B------:R-:W-:Y:S05]  /*42e0*/  WARPSYNC.ALL ;  /* 0x0000000000007948 */ /* 0x000fea0003800000 */
[C---:B------:R-:W-:Y:S01]  /*42f0*/  LOP3.LUT P0, RZ, R118.reuse, 0x1f, RZ, 0xc0, !PT ;  /* 0x0000001f76ff7812 */ /* 0x040fe2000780c0ff */
[----:B------:R-:W-:Y:S01]  /*4300*/  BAR.SYNC.DEFER_BLOCKING 0x0 ;  /* 0x0000000000007b1d */ /* 0x000fe20000010000 */
[C---:B0123--:R-:W-:Y:S01]  /*4310*/  FMUL.FTZ R80, R77.reuse, R40 ;  /* 0x000000284d507220 */ /* 0x04ffe20000410000 */
[----:B------:R-:W-:Y:S01]  /*4320*/  FFMA.FTZ R81, R77, R41, R42 ;  /* 0x000000294d517223 */ /* 0x000fe2000001002a */
[----:B------:R-:W-:Y:S01]  /*4330*/  ISETP.GT.U32.AND P2, PT, R118, 0x1f, PT ;  /* 0x0000001f7600780c */ /* 0x000fe20003f44070 */
[----:B-----5:R-:W-:-:S02]  /*4340*/  HFMA2 R79, -RZ, RZ, 0, 0 ;  /* 0x00000000ff4f7431 */ /* 0x020fc400000001ff */
        /* <DEDUP_REMOVED lines=9> */
[----:B------:R-:W-:Y:S01]  /*43e0*/  FFMA.FTZ R81, R108, R81, R67 ;  /* 0x000000516c517223 */ /* 0x000fe20000010043 */
[----:B------:R-:W0:Y:S02]  /*43f0*/  LDS R78, [R135+0x4254] ;  /* 0x00425400874e7984 */ /* 0x000e240000000800 */
        /* <DEDUP_REMOVED lines=18> */
[----:B0-----:R-:W-:Y:S01]  /*4520*/  FFMA.FTZ R151, R151, R78, R152 ;  /* 0x0000004e97977223 */ /* 0x001fe20000010098 */
[----:B------:R-:W-:-:S03]  /*4530*/  MOV R78, UR48 ;  /* 0x00000030004e7c02 */ /* 0x000fc60008000f00 */
[----:B------:R-:W-:Y:S01]  /*4540*/  FFMA.FTZ R136, R117, R151, R136 ;  /* 0x0000009775887223 */ /* 0x000fe20000010088 */
[----:B------:R-:W-:Y:S01]  /*4550*/  ISETP.LE.OR P0, PT, R78, UR10, P0 ;  /* 0x0000000a4e007c0c */ /* 0x000fe20008703670 */
[----:B------:R-:W-:Y:S02]  /*4560*/  IMAD.MOV.U32 R78, RZ, RZ, 0x3f800000 ;  /* 0x3f800000ff4e7424 */ /* 0x000fe400078e00ff */
[----:B------:R-:W-:-:S04]  /*4570*/  FFMA.FTZ R137, R116, R136, R137 ;  /* 0x0000008874897223 */ /* 0x000fc80000010089 */
[----:B------:R-:W-:-:S04]  /*4580*/  FFMA.FTZ R138, R115, R137, R138 ;  /* 0x00000089738a7223 */ /* 0x000fc8000001008a */
[----:B------:R-:W-:Y:S02]  /*4590*/  FFMA.FTZ R139, R114, R138, R139 ;  /* 0x0000008a728b7223 */ /* 0x000fe4000001008b */
[----:B------:R-:W-:Y:S02]  /*45a0*/  VOTEU.ALL UP0, P0 ;  /* 0x0000000000ff7886 */ /* 0x000fe40000000000 */
[----:B------:R-:W-:-:S03]  /*45b0*/  FFMA.FTZ R140, R113, R139, R140 ;  /* 0x0000008b718c7223 */ /* 0x000fc6000001008c */
[----:B------:R-:W-:Y:S01]  /*45c0*/  @!UP0 ULEA UR25, UR8, UR22, 0x3 ;  /* 0x0000001608198291 */ /* 0x000fe2000f8e18ff */
[----:B------:R-:W-:-:S04]  /*45d0*/  FFMA.FTZ R141, R112, R140, R141 ;  /* 0x0000008c708d7223 */ /* 0x000fc8000001008d */
[----:B------:R-:W-:-:S04]  /*45e0*/  FFMA.FTZ R142, R111, R141, R142 ;  /* 0x0000008d6f8e7223 */ /* 0x000fc8000001008e */
        /* <DEDUP_REMOVED lines=9> */
[----:B------:R-:W-:Y:S01]  /*4680*/  FFMA.FTZ R152, R77, R149, R150 ;  /* 0x000000954d987223 */ /* 0x000fe20000010096 */
[----:B------:R-:W-:Y:S06]  /*4690*/  BAR.SYNC.DEFER_BLOCKING 0x0 ;  /* 0x0000000000007b1d */ /* 0x000fec0000010000 */
[----:B-1----:R-:W-:Y:S05]  /*46a0*/  @P2 BRA `(.L_x_774) ;  /* 0x0000000400242947 */ /* 0x002fea0003800000 */
[----:B------:R-:W-:Y:S01]  /*46b0*/  MOV R150, 0x28 ;  /* 0x0000002800967802 */ /* 0x000fe20000000f00 */
        /* <DEDUP_REMOVED lines=19> */
[----:B------:R-:W-:Y:S02]  /*47f0*/  ISETP.GT.U32.AND P5, PT, R155, 0xf, PT ;  /* 0x0000000f9b00780c */ /* 0x000fe40003fa4070 */
[----:B------:R-:W-:Y:S01]  /*4800*/  ISETP.NE.AND P0, PT, R118, 0x1f, PT ;  /* 0x0000001f7600780c */ /* 0x000fe20003f05270 */
[----:B-1----:R-:W-:Y:S01]  /*4810*/  @P2 FFMA.FTZ R87, R162, R87, R163 ;  /* 0x00000057a2572223 */ /* 0x002fe200000100a3 */
[----:B--2---:R-:W-:-:S03]  /*4820*/  @P2 FMUL.FTZ R86, R86, R162 ;  /* 0x000000a256562220 */ /* 0x004fc60000410000 */
[----:B------:R-:W-:Y:S02]  /*4830*/  @P2 IMAD.MOV.U32 R163, RZ, RZ, R87 ;  /* 0x000000ffffa32224 */ /* 0x000fe400078e0057 */
[----:B------:R-:W-:-:S03]  /*4840*/  @P2 MOV R162, R86 ;  /* 0x0000005600a22202 */ /* 0x000fc60000000f00 */
[----:B------:R-:W1:Y:S01]  /*4850*/  SHFL.DOWN PT, R87, R163, 0x2, 0x1f ;  /* 0x08401f00a3577f89 */ /* 0x000e6200000e0000 */
[----:B------:R-:W-:-:S03]  /*4860*/  ISETP.GT.U32.AND P2, PT, R155, 0x1d, PT ;  /* 0x0000001d9b00780c */ /* 0x000fc60003f44070 */
[----:B------:R-:W2:Y:S10]  /*4870*/  SHFL.DOWN PT, R86, R162, 0x2, 0x1f ;  /* 0x08401f00a2567f89 */ /* 0x000eb400000e0000 */
[C---:B-1----:R-:W-:Y:S01]  /*4880*/  @!P2 FFMA.FTZ R87, R162.reuse, R87, R163 ;  /* 0x00000057a257a223 */ /* 0x042fe200000100a3 */
[----:B--2---:R-:W-:-:S04]  /*4890*/  @!P2 FMUL.FTZ R86, R162, R86 ;  /* 0x00000056a256a220 */ /* 0x004fc80000410000 */
[----:B------:R-:W-:Y:S01]  /*48a0*/  @!P2 MOV R163, R87 ;  /* 0x0000005700a3a202 */ /* 0x000fe20000000f00 */
[----:B------:R-:W-:-:S04]  /*48b0*/  @!P2 IMAD.MOV.U32 R162, RZ, RZ, R86 ;  /* 0x000000ffffa2a224 */ /* 0x000fc800078e0056 */
        /* <DEDUP_REMOVED lines=9> */
[----:B--2---:R-:W-:-:S03]  /*4950*/  @!P4 FMUL.FTZ R86, R162, R86 ;  /* 0x00000056a256c220 */ /* 0x004fc60000410000 */
[----:B------:R-:W-:Y:S02]  /*4960*/  @!P4 IMAD.MOV.U32 R163, RZ, RZ, R87 ;  /* 0x000000ffffa3c224 */ /* 0x000fe400078e0057 */
[----:B------:R-:W-:-:S03]  /*4970*/  @!P4 MOV R162, R86 ;  /* 0x0000005600a2c202 */ /* 0x000fc60000000f00 */
[----:B------:R-:W1:Y:S04]  /*4980*/  SHFL.DOWN PT, R87, R163, 0x10, 0x1f ;  /* 0x0a001f00a3577f89 */ /* 0x000e6800000e0000 */
[----:B------:R-:W2:Y:S01]  /*4990*/  SHFL.DOWN PT, R86, R162, 0x10, 0x1f ;  /* 0x0a001f00a2567f89 */ /* 0x000ea200000e0000 */
[C---:B-1----:R-:W-:Y:S01]  /*49a0*/  @!P5 FFMA.FTZ R87, R162.reuse, R87, R163 ;  /* 0x00000057a257d223 */ /* 0x042fe200000100a3 */
[----:B--2---:R-:W-:-:S04]  /*49b0*/  @!P5 FMUL.FTZ R86, R162, R86 ;  /* 0x00000056a256d220 */ /* 0x004fc80000410000 */
[----:B------:R-:W-:Y:S01]  /*49c0*/  @!P5 MOV R163, R87 ;  /* 0x0000005700a3d202 */ /* 0x000fe20000000f00 */
[----:B------:R-:W-:-:S04]  /*49d0*/  @!P5 IMAD.MOV.U32 R162, RZ, RZ, R86 ;  /* 0x000000ffffa2d224 */ /* 0x000fc800078e0056 */
        /* <DEDUP_REMOVED lines=8> */
.L_x_857:
        /* <DEDUP_REMOVED lines=14> */
.L_x_774:
[----:B------:R-:W-:Y:S05]  /*4b40*/  WARPSYNC.ALL ;  /* 0x0000000000007948 */ /* 0x000fea0003800000 */
[----:B------:R-:W-:Y:S01]  /*4b50*/  ISETP.NE.AND P0, PT, R118, RZ, PT ;  /* 0x000000ff7600720c */ /* 0x000fe20003f05270 */
[----:B------:R-:W2:Y:S04]  /*4b60*/  LDL R153, [R1+0x3c] ;  /* 0x00003c0001997983 */ /* 0x000ea80000100800 */
[----:B-1----:R-:W3:Y:S04]  /*4b70*/  LDL R150, [R1+0x38] ;  /* 0x0000380001967983 */ /* 0x002ee80000100800 */
[----:B------:R-:W4:Y:S04]  /*4b80*/  LDL R87, [R1+0x34] ;  /* 0x0000340001577983 */ /* 0x000f280000100800 */
[----:B------:R-:W5:Y:S04]  /*4b90*/  LDL R86, [R1+0x30] ;  /* 0x0000300001567983 */ /* 0x000f680000100800 */
[----:B------:R-:W5:Y:S04]  /*4ba0*/  LDL R85, [R1+0x2c] ;  /* 0x00002c0001557983 */ /* 0x000f680000100800 */
[----:B------:R-:W5:Y:S04]  /*4bb0*/  LDL R84, [R1+0x28] ;  /* 0x0000280001547983 */ /* 0x000f680000100800 */
[----:B------:R-:W5:Y:S04]  /*4bc0*/  LDL R83, [R1+0x24] ;  /* 0x0000240001537983 */ /* 0x000f680000100800 */
[----:B------:R-:W5:Y:S01]  /*4bd0*/  LDL R82, [R1+0x20] ;  /* 0x0000200001527983 */ /* 0x000f620000100800 */
[----:B------:R-:W-:Y:S06]  /*4be0*/  BAR.SYNC.DEFER_BLOCKING 0x0 ;  /* 0x0000000000007b1d */ /* 0x000fec0000010000 */
[----:B------:R-:W5:Y:S01]  /*4bf0*/  LDL R81, [R1+0x1c] ;  /* 0x00001c0001517983 */ /* 0x000f620000100800 */
[----:B------:R-:W-:Y:S01]  /*4c00*/  FFMA.FTZ R121, R107, -R121, R151 ;  /* 0x800000796b797223 */ /* 0x000fe20000010097 */
[----:B------:R-:W-:Y:S01]  /*4c10*/  FFMA.FTZ R120, R106, -R120, R136 ;  /* 0x800000786a787223 */ /* 0x000fe20000010088 */
[----:B------:R-:W-:Y:S01]  /*4c20*/  FFMA.FTZ R119, R105, -R119, R137 ;  /* 0x8000007769777223 */ /* 0x000fe20000010089 */
[----:B------:R-:W1:Y:S02]  /*4c30*/  LDS R80, [R135+0x4764] ;  /* 0x0047640087507984 */ /* 0x000e640000000800 */
[----:B-1----:R-:W-:-:S04]  /*4c40*/  FFMA.FTZ R80, R80, R40, R41 ;  /* 0x0000002850507223 */ /* 0x002fc80000010029 */
[----:B------:R-:W-:-:S04]  /*4c50*/  FFMA.FTZ R77, R77, R80, R42 ;  /* 0x000000504d4d7223 */ /* 0x000fc8000001002a */
[----:B------:R-:W-:-:S04]  /*4c60*/  FFMA.FTZ R88, R88, R77, R43 ;  /* 0x0000004d58587223 */ /* 0x000fc8000001002b */
[----:B------:R-:W-:Y:S01]  /*4c70*/  FFMA.FTZ R64, R89, R88, R64 ;  /* 0x0000005859407223 */ /* 0x000fe20000010040 */
[----:B--2---:R-:W-:-:S04]  /*4c80*/  FFMA.FTZ R40, R153, R151, RZ ;  /* 0x0000009799287223 */ /* 0x004fc800000100ff */
[----:B---3--:R-:W-:Y:S02]  /*4c90*/  FFMA.FTZ R40, R150, R136, R40 ;  /* 0x0000008896287223 */ /* 0x008fe40000010028 */
[----:B------:R-:W2:Y:S02]  /*4ca0*/  LDL R150, [R1] ;  /* 0x0000000001967983 */ /* 0x000ea40000100800 */
[----:B----4-:R-:W-:Y:S02]  /*4cb0*/  FFMA.FTZ R40, R87, R137, R40 ;  /* 0x0000008957287223 */ /* 0x010fe40000010028 */
[----:B------:R-:W3:Y:S02]  /*4cc0*/  LDL R87, [R1+0x18] ;  /* 0x0000180001577983 */ /* 0x000ee40000100800 */
[----:B-----5:R-:W-:Y:S02]  /*4cd0*/  FFMA.FTZ R40, R86, R138, R40 ;  /* 0x0000008a56287223 */ /* 0x020fe40000010028 */
[----:B------:R-:W4:Y:S02]  /*4ce0*/  LDL R86, [R1+0x14] ;  /* 0x0000140001567983 */ /* 0x000f240000100800 */
[----:B------:R-:W-:-:S02]  /*4cf0*/  FFMA.FTZ R40, R85, R139, R40 ;  /* 0x0000008b55287223 */ /* 0x000fc40000010028 */
[----:B------:R-:W5:Y:S02]  /*4d00*/  LDL R85, [R1+0x10] ;  /* 0x0000100001557983 */ /* 0x000f640000100800 */
[----:B------:R-:W-:Y:S02]  /*4d10*/  FFMA.FTZ R40, R84, R140, R40 ;  /* 0x0000008c54287223 */ /* 0x000fe40000010028 */
[----:B------:R-:W2:Y:S02]  /*4d20*/  LDL R84, [R1+0xc] ;  /* 0x00000c0001547983 */ /* 0x000ea40000100800 */
[----:B------:R-:W-:Y:S02]  /*4d30*/  FFMA.FTZ R40, R83, R141, R40 ;  /* 0x0000008d53287223 */ /* 0x000fe40000010028 */
[----:B------:R-:W2:Y:S02]  /*4d40*/  LDL R83, [R1+0x8] ;  /* 0x0000080001537983 */ /* 0x000ea40000100800 */
[----:B------:R-:W-:-:S02]  /*4d50*/  FFMA.FTZ R40, R82, R142, R40 ;  /* 0x0000008e52287223 */ /* 0x000fc40000010028 */
[----:B------:R-:W2:Y:S01]  /*4d60*/  LDL R82, [R1+0x4] ;  /* 0x0000040001527983 */ /* 0x000ea20000100800 */
[----:B------:R-:W-:-:S04]  /*4d70*/  FFMA.FTZ R65, R90, R64, R65 ;  /* 0x000000405a417223 */ /* 0x000fc80000010041 */
[----:B------:R-:W-:-:S04]  /*4d80*/  FFMA.FTZ R66, R91, R65, R66 ;  /* 0x000000415b427223 */ /* 0x000fc80000010042 */
[----:B------:R-:W-:-:S04]  /*4d90*/  FFMA.FTZ R67, R108, R66, R67 ;  /* 0x000000426c437223 */ /* 0x000fc80000010043 */
[----:B------:R-:W-:-:S04]  /*4da0*/  FFMA.FTZ R68, R109, R67, R68 ;  /* 0x000000436d447223 */ /* 0x000fc80000010044 */
[----:B------:R-:W-:Y:S01]  /*4db0*/  FFMA.FTZ R69, R110, R68, R69 ;  /* 0x000000446e457223 */ /* 0x000fe20000010045 */
[----:B------:R-:W-:-:S03]  /*4dc0*/  FFMA.FTZ R40, R81, R143, R40 ;  /* 0x0000008f51287223 */ /* 0x000fc60000010028 */
[----:B------:R-:W-:-:S04]  /*4dd0*/  FFMA.FTZ R70, R111, R69, R70 ;  /* 0x000000456f467223 */ /* 0x000fc80000010046 */
[----:B------:R-:W-:Y:S01]  /*4de0*/  FFMA.FTZ R71, R112, R70, R71 ;  /* 0x0000004670477223 */ /* 0x000fe20000010047 */
[----:B------:R-:W-:-:S03]  /*4df0*/  USHF.L.U32 UR29, UR10, 0xb, URZ ;  /* 0x0000000b0a1d7899 */ /* 0x000fc600080006ff */
[----:B------:R-:W-:-:S04]  /*4e00*/  FFMA.FTZ R72, R113, R71, R72 ;  /* 0x0000004771487223 */ /* 0x000fc80000010048 */
[----:B------:R-:W-:Y:S01]  /*4e10*/  FFMA.FTZ R73, R114, R72, R73 ;  /* 0x0000004872497223 */ /* 0x000fe20000010049 */
[----:B------:R-:W-:Y:S01]  /*4e20*/  UIADD3 UR28, UPT, UPT, UR29, -0x800, URZ ;  /* 0xfffff8001d1c7890 */ /* 0x000fe2000fffe0ff */
[----:B------:R-:W-:Y:S01]  /*4e30*/  IMAD.U32 R41, RZ, RZ, UR23 ;  /* 0x00000017ff297e24 */ /* 0x000fe2000f8e00ff */
[----:B------:R-:W-:Y:S01]  /*4e40*/  VOTEU.ALL UP0, P0 ;  /* 0x0000000000ff7886 */ /* 0x000fe20000000000 */
[----:B------:R-:W-:Y:S01]  /*4e50*/  FFMA.FTZ R115, R115, R73, R74 ;  /* 0x0000004973737223 */ /* 0x000fe2000001004a */
[----:B------:R-:W-:-:S03]  /*4e60*/  LOP3.LUT R81, R118, UR29, RZ, 0xfc, !PT ;  /* 0x0000001d76517c12 */ /* 0x000fc6000f8efcff */
[----:B------:R-:W-:Y:S01]  /*4e70*/  FFMA.FTZ R75, R116, R115, R75 ;  /* 0x00000073744b7223 */ /* 0x000fe2000001004b */
[----:B------:R-:W-:Y:S01]  /*4e80*/  IADD3 R81, PT, PT, -R81, 0x800, R41 ;  /* 0x0000080051517810 */ /* 0x000fe20007ffe129 */
[----:B------:R-:W-:Y:S01]  /*4e90*/  @!UP0 ULEA UR25, UR8, UR22, 0x3 ;  /* 0x0000001608198291 */ /* 0x000fe2000f8e18ff */
[C---:B------:R-:W-:Y:S01]  /*4ea0*/  LOP3.LUT R41, R118.reuse, UR28, RZ, 0xfc, !PT ;  /* 0x0000001c76297c12 */ /* 0x040fe2000f8efcff */
[----:B------:R-:W-:Y:S01]  /*4eb0*/  FFMA.FTZ R76, R117, R75, R76 ;  /* 0x0000004b754c7223 */ /* 0x000fe2000001004c */
[----:B------:R-:W-:Y:S01]  /*4ec0*/  SHF.L.U32 R74, R118, 0x4, RZ ;  /* 0x00000004764a7819 */ /* 0x000fe200000006ff */
[----:B------:R-:W-:Y:S01]  /*4ed0*/  FFMA.FTZ R133, R93, -R133, R149 ;  /* 0x800000855d857223 */ /* 0x000fe20000010095 */
[----:B------:R-:W-:-:S04]  /*4ee0*/  IADD3 R41, PT, PT, -R41, UR23, RZ ;  /* 0x0000001729297c10 */ /* 0x000fc8000fffe1ff */
[----:B------:R-:W-:Y:S01]  /*4ef0*/  ISETP.GE.AND P2, PT, R41, 0x1, PT ;  /* 0x000000012900780c */ /* 0x000fe20003f46270 */
[----:B0-----:R0:W-:Y:S01]  /*4f00*/  @!P0 STS.64 [UR25+0x5660], R78 ;  /* 0x0056604eff008988 */ /* 0x0011e20008000a19 */
[----:B------:R-:W-:Y:S01]  /*4f10*/  LEA.HI R41, R118, R74, RZ, 0x1f ;  /* 0x0000004a76297211 */ /* 0x000fe200078ff8ff */
[----:B------:R-:W-:-:S03]  /*4f20*/  FMUL.FTZ R43, R14, R73 ;  /* 0x000000490e2b7220 */ /* 0x000fc60000410000 */
[----:B------:R-:W-:Y:S01]  /*4f30*/  LEA R41, R41, UR22, 0x2 ;  /* 0x0000001629297c11 */ /* 0x000fe2000f8e10ff */
[----:B0-----:R-:W-:Y:S01]  /*4f40*/  FMUL.FTZ R78, R15, R115 ;  /* 0x000000730f4e7220 */ /* 0x001fe20000410000 */
[----:B------:R-:W-:-:S03]  /*4f50*/  FFMA.FTZ R122, R104, -R122, R138 ;  /* 0x8000007a687a7223 */ /* 0x000fc6000001008a */
[----:B------:R-:W-:Y:S01]  /*4f60*/  FMUL.FTZ R42, R45, R78 ;  /* 0x0000004e2d2a7220 */ /* 0x000fe20000410000 */
[----:B------:R-:W-:Y:S01]  /*4f70*/  FFMA.FTZ R123, R103, -R123, R139 ;  /* 0x8000007b677b7223 */ /* 0x000fe2000001008b */
[----:B------:R-:W-:Y:S01]  /*4f80*/  FFMA.FTZ R124, R102, -R124, R140 ;  /* 0x8000007c667c7223 */ /* 0x000fe2000001008c */
[----:B------:R-:W-:Y:S01]  /*4f90*/  FFMA.FTZ R125, R101, -R125, R141 ;  /* 0x8000007d657d7223 */ /* 0x000fe2000001008d */
[----:B------:R-:W0:Y:S01]  /*4fa0*/  S2UR UR25, SR_CTAID.X ;  /* 0x00000000001979c3 */ /* 0x000e220000002500 */
[----:B------:R-:W-:Y:S01]  /*4fb0*/  FFMA.FTZ R126, R100, -R126, R142 ;  /* 0x8000007e647e7223 */ /* 0x000fe2000001008e */
[----:B------:R-:W-:Y:S01]  /*4fc0*/  FFMA.FTZ R127, R99, -R127, R143 ;  /* 0x8000007f637f7223 */ /* 0x000fe2000001008f */
[----:B------:R-:W-:Y:S01]  /*4fd0*/  FFMA.FTZ R128, R98, -R128, R144 ;  /* 0x8000008062807223 */ /* 0x000fe20000010090 */
[----:B------:R-:W-:Y:S01]  /*4fe0*/  FFMA.FTZ R129, R97, -R129, R145 ;  /* 0x8000008161817223 */ /* 0x000fe20000010091 */
[----:B------:R-:W-:Y:S01]  /*4ff0*/  FFMA.FTZ R130, R96, -R130, R146 ;  /* 0x8000008260827223 */ /* 0x000fe20000010092 */
[----:B------:R-:W-:Y:S01]  /*5000*/  FFMA.FTZ R131, R95, -R131, R147 ;  /* 0x800000835f837223 */ /* 0x000fe20000010093 */
[----:B------:R-:W-:Y:S01]  /*5010*/  FFMA.FTZ R132, R94, -R132, R148 ;  /* 0x800000845e847223 */ /* 0x000fe20000010094 */
[C---:B------:R-:W-:Y:S01]  /*5020*/  FFMA.FTZ R134, R92.reuse, -R134, R152 ;  /* 0x800000865c867223 */ /* 0x040fe20000010098 */
[----:B------:R-:W-:Y:S01]  /*5030*/  FMUL.FTZ R92, R92, R80 ;  /* 0x000000505c5c7220 */ /* 0x000fe20000410000 */
[----:B------:R-:W-:Y:S01]  /*5040*/  FMUL.FTZ R93, R93, R77 ;  /* 0x0000004d5d5d7220 */ /* 0x000fe20000410000 */
[----:B------:R-:W-:Y:S01]  /*5050*/  BSSY.RECONVERGENT B0, `(.L_x_776) ;  /* 0x0000078000007945 */ /* 0x000fe20003800200 */
[----:B------:R-:W-:Y:S01]  /*5060*/  FMUL.FTZ R94, R94, R88 ;  /* 0x000000585e5e7220 */ /* 0x000fe20000410000 */
[----:B------:R-:W-:Y:S01]  /*5070*/  IADD3 R110, PT, PT, R118, 0x100, RZ ;  /* 0x00000100766e7810 */ /* 0x000fe20007ffe0ff */
[----:B------:R-:W-:Y:S01]  /*5080*/  FMUL.FTZ R90, R71, UR50 ;  /* 0x00000032475a7c20 */ /* 0x000fe20008410000 */
[----:B------:R-:W-:Y:S01]  /*5090*/  FMUL.FTZ R91, R72, UR50 ;  /* 0x00000032485b7c20 */ /* 0x000fe20008410000 */
[----:B------:R-:W-:Y:S01]  /*50a0*/  FMUL.FTZ R108, R73, UR50 ;  /* 0x00000032496c7c20 */ /* 0x000fe20008410000 */
[----:B---3--:R-:W-:-:S04]  /*50b0*/  FFMA.FTZ R40, R87, R144, R40 ;  /* 0x0000009057287223 */ /* 0x008fc80000010028 */
[----:B----4-:R-:W-:-:S04]  /*50c0*/  FFMA.FTZ R40, R86, R145, R40 ;  /* 0x0000009156287223 */ /* 0x010fc80000010028 */
[----:B-----5:R-:W-:-:S04]  /*50d0*/  FFMA.FTZ R40, R85, R146, R40 ;  /* 0x0000009255287223 */ /* 0x020fc80000010028 */
[----:B--2---:R-:W-:-:S04]  /*50e0*/  FFMA.FTZ R40, R84, R147, R40 ;  /* 0x0000009354287223 */ /* 0x004fc80000010028 */
[----:B------:R-:W-:Y:S01]  /*50f0*/  FFMA.FTZ R40, R83, R148, R40 ;  /* 0x0000009453287223 */ /* 0x000fe20000010028 */
[----:B------:R-:W-:-:S03]  /*5100*/  FMUL.FTZ R83, R17, R76 ;  /* 0x0000004c11537220 */ /* 0x000fc60000410000 */
[----:B------:R-:W-:Y:S01]  /*5110*/  FFMA.FTZ R149, R82, R149, R40 ;  /* 0x0000009552957223 */ /* 0x000fe20000010028 */
[----:B------:R-:W-:Y:S01]  /*5120*/  LEA.HI R40, R74, R74, RZ, 0x1b ;  /* 0x0000004a4a287211 */ /* 0x000fe200078fd8ff */
[----:B------:R-:W-:-:S03]  /*5130*/  FFMA.FTZ R82, R121, R83, RZ ;  /* 0x0000005379527223 */ /* 0x000fc600000100ff */
[----:B------:R-:W-:Y:S01]  /*5140*/  LEA R79, R40, UR22, 0x2 ;  /* 0x00000016284f7c11 */ /* 0x000fe2000f8e10ff */
[----:B------:R-:W-:Y:S01]  /*5150*/  FMUL.FTZ R40, R16, R75 ;  /* 0x0000004b10287220 */ /* 0x000fe20000410000 */
[----:B------:R-:W-:-:S03]  /*5160*/  FMUL.FTZ R83, R47, R83 ;  /* 0x000000532f537220 */ /* 0x000fc60000410000 */
[-C--:B------:R-:W-:Y:S01]  /*5170*/  FFMA.FTZ R82, R120, R40.reuse, R82 ;  /* 0x0000002878527223 */ /* 0x080fe20000010052 */
[----:B------:R-:W-:Y:S01]  /*5180*/  FMUL.FTZ R40, R46, R40 ;  /* 0x000000282e287220 */ /* 0x000fe20000410000 */
[----:B------:R1:W-:Y:S02]  /*5190*/  STS [R41+0x2110], R83 ;  /* 0x0021105329007388 */ /* 0x0003e40000000800 */
[----:B------:R-:W-:Y:S02]  /*51a0*/  FFMA.FTZ R78, R119, R78, R82 ;  /* 0x0000004e774e7223 */ /* 0x000fe40000010052 */
[----:B------:R2:W-:Y:S01]  /*51b0*/  STS [R79+0x2114], R40 ;  /* 0x002114284f007388 */ /* 0x0005e20000000800 */
[-C--:B-1----:R-:W-:Y:S01]  /*51c0*/  FMUL.FTZ R41, R44, R43.reuse ;  /* 0x0000002b2c297220 */ /* 0x082fe20000410000 */
[----:B------:R-:W-:Y:S01]  /*51d0*/  FFMA.FTZ R43, R122, R43, R78 ;  /* 0x0000002b7a2b7223 */ /* 0x000fe2000001004e */
[----:B--2---:R-:W-:-:S03]  /*51e0*/  FMUL.FTZ R40, R13, R72 ;  /* 0x000000480d287220 */ /* 0x004fc60000410000 */
[----:B------:R1:W-:Y:S01]  /*51f0*/  STS [R79+0x211c], R41 ;  /* 0x00211c294f007388 */ /* 0x0003e20000000800 */
[----:B------:R-:W-:-:S03]  /*5200*/  FFMA.FTZ R43, R123, R40, R43 ;  /* 0x000000287b2b7223 */ /* 0x000fc6000001002b */
[----:B------:R2:W-:Y:S01]  /*5210*/  STS [R79+0x2118], R42 ;  /* 0x0021182a4f007388 */ /* 0x0005e20000000800 */
[----:B------:R-:W-:Y:S01]  /*5220*/  FMUL.FTZ R83, R10, R69 ;  /* 0x000000450a537220 */ /* 0x000fe20000410000 */
[----:B-1----:R-:W-:Y:S01]  /*5230*/  FMUL.FTZ R41, R12, R71 ;  /* 0x000000470c297220 */ /* 0x002fe20000410000 */
[----:B------:R-:W-:Y:S01]  /*5240*/  FMUL.FTZ R84, R11, R70 ;  /* 0x000000460b547220 */ /* 0x000fe20000410000 */
[----:B--2---:R-:W-:Y:S02]  /*5250*/  FMUL.FTZ R42, R39, R40 ;  /* 0x00000028272a7220 */ /* 0x004fe40000410000 */
[-C--:B------:R-:W-:Y:S01]  /*5260*/  FMUL.FTZ R78, R38, R41.reuse ;  /* 0x00000029264e7220 */ /* 0x080fe20000410000 */
[----:B------:R-:W-:Y:S02]  /*5270*/  FFMA.FTZ R43, R124, R41, R43 ;  /* 0x000000297c2b7223 */ /* 0x000fe4000001002b */
[----:B------:R-:W0:Y:S01]  /*5280*/  LDC.64 R40, c[0x0][0x4b8] ;  /* 0x00012e00ff287b82 */ /* 0x000e220000000a00 */
[----:B------:R1:W-:Y:S01]  /*5290*/  STS [R79+0x2120], R42 ;  /* 0x0021202a4f007388 */ /* 0x0003e20000000800 */
[-C--:B------:R-:W-:Y:S01]  /*52a0*/  FMUL.FTZ R82, R37, R84.reuse ;  /* 0x0000005425527220 */ /* 0x080fe20000410000 */
[----:B------:R-:W-:Y:S01]  /*52b0*/  FFMA.FTZ R84, R125, R84, R43 ;  /* 0x000000547d547223 */ /* 0x000fe2000001002b */
[----:B-1----:R-:W-:-:S03]  /*52c0*/  FMUL.FTZ R42, R36, R83 ;  /* 0x00000053242a7220 */ /* 0x002fc60000410000 */
[----:B------:R-:W-:Y:S02]  /*52d0*/  FFMA.FTZ R83, R126, R83, R84 ;  /* 0x000000537e537223 */ /* 0x000fe40000010054 */
[----:B------:R1:W-:Y:S01]  /*52e0*/  STS [R79+0x212c], R42 ;  /* 0x00212c2a4f007388 */ /* 0x0003e20000000800 */
[----:B------:R-:W-:Y:S01]  /*52f0*/  FMUL.FTZ R86, R8, R67 ;  /* 0x0000004308567220 */ /* 0x000fe20000410000 */
[----:B------:R-:W-:Y:S02]  /*5300*/  FMUL.FTZ R85, R7, R66 ;  /* 0x0000004207557220 */ /* 0x000fe40000410000 */
[----:B------:R2:W-:Y:S01]  /*5310*/  STS [R79+0x2128], R82 ;  /* 0x002128524f007388 */ /* 0x0005e20000000800 */
[----:B-1----:R-:W-:-:S04]  /*5320*/  FMUL.FTZ R42, R9, R68 ;  /* 0x00000044092a7220 */ /* 0x002fc80000410000 */
[-C--:B------:R-:W-:Y:S01]  /*5330*/  FFMA.FTZ R83, R127, R42.reuse, R83 ;  /* 0x0000002a7f537223 */ /* 0x080fe20000010053 */
[----:B------:R-:W-:Y:S01]  /*5340*/  FMUL.FTZ R43, R35, R42 ;  /* 0x0000002a232b7220 */ /* 0x000fe20000410000 */
[-C--:B--2---:R-:W-:Y:S02]  /*5350*/  FMUL.FTZ R82, R34, R86.reuse ;  /* 0x0000005622527220 */ /* 0x084fe40000410000 */
[----:B------:R-:W-:Y:S01]  /*5360*/  FFMA.FTZ R86, R128, R86, R83 ;  /* 0x0000005680567223 */ /* 0x000fe20000010053 */
[----:B------:R1:W-:Y:S01]  /*5370*/  STS [R79+0x2124], R78 ;  /* 0x0021244e4f007388 */ /* 0x0003e20000000800 */
[-C--:B------:R-:W-:Y:S01]  /*5380*/  FMUL.FTZ R84, R33, R85.reuse ;  /* 0x0000005521547220 */ /* 0x080fe20000410000 */
[----:B------:R-:W-:Y:S01]  /*5390*/  MOV R42, R118 ;  /* 0x00000076002a7202 */ /* 0x000fe20000000f00 */
[----:B------:R-:W-:Y:S01]  /*53a0*/  FFMA.FTZ R86, R129, R85, R86 ;  /* 0x0000005581567223 */ /* 0x000fe20000010056 */
[----:B------:R2:W-:Y:S01]  /*53b0*/  STS [R79+0x2130], R43 ;  /* 0x0021302b4f007388 */ /* 0x0005e20000000800 */
[----:B-1----:R-:W-:Y:S01]  /*53c0*/  FMUL.FTZ R78, R6, R65 ;  /* 0x00000041064e7220 */ /* 0x002fe20000410000 */
[----:B--2---:R-:W-:-:S03]  /*53d0*/  IMAD.MOV.U32 R43, RZ, RZ, RZ ;  /* 0x000000ffff2b7224 */ /* 0x004fc600078e00ff */
[-C--:B------:R-:W-:Y:S01]  /*53e0*/  FMUL.FTZ R87, R32, R78.reuse ;  /* 0x0000004e20577220 */ /* 0x080fe20000410000 */
[----:B------:R1:W-:Y:S01]  /*53f0*/  STS [R79+0x2134], R82 ;  /* 0x002134524f007388 */ /* 0x0003e20000000800 */
[----:B------:R-:W-:Y:S01]  /*5400*/  FFMA.FTZ R86, R130, R78, R86 ;  /* 0x0000004e82567223 */ /* 0x000fe20000010056 */
[----:B0-----:R-:W-:-:S04]  /*5410*/  IMAD.WIDE.U32 R42, R40, UR25, R42 ;  /* 0x00000019282a7c25 */ /* 0x001fc8000f8e002a */
[----:B------:R-:W-:Y:S01]  /*5420*/  FMUL.FTZ R83, R4, R88 ;  /* 0x0000005804537220 */ /* 0x000fe20000410000 */
[----:B------:R0:W-:Y:S01]  /*5430*/  STS [R79+0x2138], R84 ;  /* 0x002138544f007388 */ /* 0x0001e20000000800 */
[----:B------:R-:W-:Y:S01]  /*5440*/  FMUL.FTZ R78, R2, R80 ;  /* 0x00000050024e7220 */ /* 0x000fe20000410000 */
[----:B------:R-:W-:Y:S02]  /*5450*/  IMAD R43, R41, UR25, R43 ;  /* 0x00000019292b7c24 */ /* 0x000fe4000f8e022b */
[----:B-1----:R-:W-:Y:S01]  /*5460*/  FMUL.FTZ R82, R3, R77 ;  /* 0x0000004d03527220 */ /* 0x002fe20000410000 */
[----:B------:R1:W-:Y:S01]  /*5470*/  STS [R79+0x213c], R87 ;  /* 0x00213c574f007388 */ /* 0x0003e20000000800 */
[----:B0-----:R-:W-:Y:S01]  /*5480*/  FMUL.FTZ R84, R5, R64 ;  /* 0x0000004005547220 */ /* 0x001fe20000410000 */
[----:B------:R-:W-:Y:S01]  /*5490*/  FMUL.FTZ R89, R30, R83 ;  /* 0x000000531e597220 */ /* 0x000fe20000410000 */
[----:B------:R-:W-:Y:S01]  /*54a0*/  FMUL.FTZ R40, R29, R82 ;  /* 0x000000521d287220 */ /* 0x000fe20000410000 */
[----:B------:R-:W-:Y:S01]  /*54b0*/  FMUL.FTZ R41, R28, R78 ;  /* 0x0000004e1c297220 */ /* 0x000fe20000410000 */
[----:B-1----:R-:W-:-:S02]  /*54c0*/  FMUL.FTZ R87, R31, R84 ;  /* 0x000000541f577220 */ /* 0x002fc40000410000 */
[----:B------:R-:W-:Y:S04]  /*54d0*/  STS [R79+0x2144], R89 ;  /* 0x002144594f007388 */ /* 0x000fe80000000800 */
[----:B------:R-:W-:Y:S04]  /*54e0*/  STS [R79+0x2140], R87 ;  /* 0x002140574f007388 */ /* 0x000fe80000000800 */
[----:B------:R-:W-:Y:S04]  /*54f0*/  STS [R79+0x2148], R40 ;  /* 0x002148284f007388 */ /* 0x000fe80000000800 */
[----:B------:R0:W-:Y:S01]  /*5500*/  STS [R79+0x214c], R41 ;  /* 0x00214c294f007388 */ /* 0x0001e20000000800 */
[----:B------:R-:W-:-:S04]  /*5510*/  IADD3 R85, PT, PT, R118, 0x80, RZ ;  /* 0x0000008076557810 */ /* 0x000fc80007ffe0ff */
[----:B------:R-:W-:-:S04]  /*5520*/  LEA.HI R85, R85, R118, RZ, 0x1b ;  /* 0x0000007655557211 */ /* 0x000fc800078fd8ff */
[----:B0-----:R-:W-:Y:S01]  /*5530*/  LEA R79, R85, UR22, 0x2 ;  /* 0x00000016554f7c11 */ /* 0x001fe2000f8e10ff */
[----:B------:R-:W-:Y:S01]  /*5540*/  BAR.SYNC.DEFER_BLOCKING 0x0 ;  /* 0x0000000000007b1d */ /* 0x000fe20000010000 */
[----:B------:R-:W-:Y:S01]  /*5550*/  USHF.R.S32.HI UR25, URZ, 0x1f, UR9 ;  /* 0x0000001fff197899 */ /* 0x000fe20008011409 */
[----:B------:R-:W-:-:S03]  /*5560*/  MOV R40, UR32 ;  /* 0x0000002000287c02 */ /* 0x000fc60008000f00 */
[----:B------:R-:W-:Y:S02]  /*5570*/  UIMAD UR25, UR25, UR32, URZ ;  /* 0x00000020191972a4 */ /* 0x000fe4000f8e02ff */
[----:B------:R-:W-:Y:S02]  /*5580*/  IMAD.WIDE.U32 R42, R40, UR9, R42 ;  /* 0x00000009282a7c25 */ /* 0x000fe4000f8e002a */
[----:B------:R-:W-:Y:S01]  /*5590*/  UIMAD UR25, UR9, UR33, UR25 ;  /* 0x00000021091972a4 */ /* 0x000fe2000f8e0219 */
[----:B------:R-:W0:Y:S01]  /*55a0*/  LDS R79, [R79+0x2310] ;  /* 0x002310004f4f7984 */ /* 0x000e220000000800 */
[----:B------:R-:W-:Y:S01]  /*55b0*/  IADD3 R40, P3, PT, R42, UR28, RZ ;  /* 0x0000001c2a287c10 */ /* 0x000fe2000ff7e0ff */
[----:B------:R-:W-:Y:S02]  /*55c0*/  IMAD.U32 R42, RZ, RZ, UR30 ;  /* 0x0000001eff2a7e24 */ /* 0x000fe4000f8e00ff */
[----:B------:R-:W-:Y:S01]  /*55d0*/  FFMA.FTZ R86, R131, R84, R86 ;  /* 0x0000005483567223 */ /* 0x000fe20000010056 */
[----:B------:R-:W-:-:S02]  /*55e0*/  IADD3.X R41, PT, PT, R43, UR25, RZ, P3, !PT ;  /* 0x000000192b297c10 */ /* 0x000fc40009ffe4ff */
[----:B------:R-:W-:Y:S01]  /*55f0*/  MOV R43, UR31 ;  /* 0x0000001f002b7c02 */ /* 0x000fe20008000f00 */
[----:B------:R-:W-:Y:S01]  /*5600*/  FFMA.FTZ R86, R132, R83, R86 ;  /* 0x0000005384567223 */ /* 0x000fe20000010056 */
[----:B------:R-:W-:-:S04]  /*5610*/  IMAD.WIDE.U32 R40, R42, UR8, R40 ;  /* 0x000000082a287c25 */ /* 0x000fc8000f8e0028 */
[----:B------:R-:W-:Y:S01]  /*5620*/  FMUL.FTZ R77, R77, UR50 ;  /* 0x000000324d4d7c20 */ /* 0x000fe20008410000 */
[----:B------:R-:W-:Y:S01]  /*5630*/  FFMA.FTZ R82, R133, R82, R86 ;  /* 0x0000005285527223 */ /* 0x000fe20000010056 */
[----:B------:R-:W-:Y:S01]  /*5640*/  FMUL.FTZ R80, R80, UR50 ;  /* 0x0000003250507c20 */ /* 0x000fe20008410000 */
[----:B------:R-:W-:Y:S01]  /*5650*/  IMAD R43, R43, UR8, R41 ;  /* 0x000000082b2b7c24 */ /* 0x000fe2000f8e0229 */
[----:B------:R-:W-:Y:S01]  /*5660*/  LEA R42, P3, R40, UR46, 0x2 ;  /* 0x0000002e282a7c11 */ /* 0x000fe2000f8610ff */
[----:B------:R-:W-:Y:S01]  /*5670*/  FMUL.FTZ R133, R133, R77 ;  /* 0x0000004d85857220 */ /* 0x000fe20000410000 */
[C---:B------:R-:W-:Y:S01]  /*5680*/  FMUL.FTZ R41, R134.reuse, R80 ;  /* 0x0000005086297220 */ /* 0x040fe20000410000 */
[----:B------:R-:W-:Y:S01]  /*5690*/  FFMA.FTZ R78, R134, R78, R82 ;  /* 0x0000004e864e7223 */ /* 0x000fe20000010052 */
[----:B------:R-:W-:Y:S01]  /*56a0*/  LEA.HI.X R43, R40, UR47, R43, 0x2, P3 ;  /* 0x0000002f282b7c11 */ /* 0x000fe200098f142b */
[----:B------:R-:W-:Y:S01]  /*56b0*/  FFMA.FTZ R152, R150, R152, R149 ;  /* 0x0000009896987223 */ /* 0x000fe20000010095 */
[----:B------:R-:W-:Y:S01]  /*56c0*/  ISETP.GE.AND P3, PT, R81, 0x81, PT ;  /* 0x000000815100780c */ /* 0x000fe20003f66270 */
        /* <DEDUP_REMOVED lines=11> */
[----:B------:R-:W-:Y:S06]  /*5780*/  @!P2 BRA `(.L_x_777) ;  /* 0x000000000010a947 */ /* 0x000fec0003800000 */
[----:B------:R-:W-:-:S04]  /*5790*/  LEA.HI R109, R118, R118, RZ, 0x1b ;  /* 0x00000076766d7211 */ /* 0x000fc800078fd8ff */
[----:B------:R-:W-:-:S06]  /*57a0*/  LEA R109, R109, UR22, 0x2 ;  /* 0x000000166d6d7c11 */ /* 0x000fcc000f8e10ff */
[----:B------:R-:W1:Y:S04]  /*57b0*/  LDS R109, [R109+0x2110] ;  /* 0x002110006d6d7984 */ /* 0x000e680000000800 */
[----:B-1----:R1:W-:Y:S02]  /*57c0*/  REDG.E.ADD.F32.FTZ.RN.STRONG.GPU desc[UR26][R42.64], R109 ;  /* 0x0000006d2a0079a6 */ /* 0x0023e4000c12f31a */
.L_x_777:
[----:B------:R-:W-:Y:S05]  /*57d0*/  BSYNC.RECONVERGENT B0 ;  /* 0x0000000000007941 */ /* 0x000fea0003800200 */
.L_x_776:
[----:B------:R-:W-:Y:S04]  /*57e0*/  BSSY.RECONVERGENT B0, `(.L_x_778) ;  /* 0x0000003000007945 */ /* 0x000fe80003800200 */
[----:B------:R-:W-:Y:S05]  /*57f0*/  @!P3 BRA `(.L_x_779) ;  /* 0x000000000004b947 */ /* 0x000fea0003800000 */
[----:B0-----:R2:W-:Y:S02]  /*5800*/  REDG.E.ADD.F32.FTZ.RN.STRONG.GPU desc[UR26][R42.64+0x200], R79 ;  /* 0x0002004f2a0079a6 */ /* 0x0015e4000c12f31a */
.L_x_779:
[----:B------:R-:W-:Y:S05]  /*5810*/  BSYNC.RECONVERGENT B0 ;  /* 0x0000000000007941 */ /* 0x000fea0003800200 */
.L_x_778:
[-C--:B------:R-:W-:Y:S01]  /*5820*/  LEA.HI R110, R110, R118.reuse, RZ, 0x1b ;  /* 0x000000766e6e7211 */ /* 0x080fe200078fd8ff */
[----:B0-2---:R-:W-:Y:S01]  /*5830*/  VIADD R79, R118, 0x180 ;  /* 0x00000180764f7836 */ /* 0x005fe20000000000 */
[----:B------:R-:W-:Y:S01]  /*5840*/  ISETP.GE.AND P2, PT, R81, 0x101, PT ;  /* 0x000001015100780c */ /* 0x000fe20003f46270 */
[----:B------:R-:W-:Y:S01]  /*5850*/  BSSY.RECONVERGENT B0, `(.L_x_780) ;  /* 0x000000b000007945 */ /* 0x000fe20003800200 */
[----:B------:R-:W-:Y:S02]  /*5860*/  LEA R110, R110, UR22, 0x2 ;  /* 0x000000166e6e7c11 */ /* 0x000fe4000f8e10ff */
[----:B-1----:R-:W-:Y:S02]  /*5870*/  IADD3 R109, PT, PT, R118, 0x200, RZ ;  /* 0x00000200766d7810 */ /* 0x002fe40007ffe0ff */
[----:B------:R-:W-:Y:S02]  /*5880*/  LEA.HI R79, R79, R118, RZ, 0x1b ;  /* 0x000000764f4f7211 */ /* 0x000fe400078fd8ff */
[----:B------:R-:W0:Y:S01]  /*5890*/  LDS R110, [R110+0x2510] ;  /* 0x002510006e6e7984 */ /* 0x000e220000000800 */
[----:B------:R-:W-:-:S02]  /*58a0*/  ISETP.GE.AND P3, PT, R81, 0x181, PT ;  /* 0x000001815100780c */ /* 0x000fc40003f66270 */
[----:B------:R-:W-:Y:S02]  /*58b0*/  ISETP.GE.AND P4, PT, R81, 0x201, PT ;  /* 0x000002015100780c */ /* 0x000fe40003f86270 */
[----:B------:R-:W-:Y:S02]  /*58c0*/  LEA.HI R109, R109, R118, RZ, 0x1b ;  /* 0x000000766d6d7211 */ /* 0x000fe400078fd8ff */
[----:B------:R-:W-:Y:S01]  /*58d0*/  LEA R79, R79, UR22, 0x2 ;  /* 0x000000164f4f7c11 */ /* 0x000fe2000f8e10ff */
[----:B------:R-:W-:Y:S08]  /*58e0*/  @!P2 BRA `(.L_x_781) ;  /* 0x000000000004a947 */ /* 0x000ff00003800000 */
[----:B0-----:R1:W-:Y:S02]  /*58f0*/  REDG.E.ADD.F32.FTZ.RN.STRONG.GPU desc[UR26][R42.64+0x400], R110 ;  /* 0x0004006e2a0079a6 */ /* 0x0013e4000c12f31a */
.L_x_781:
[----:B------:R-:W-:Y:S05]  /*5900*/  BSYNC.RECONVERGENT B0 ;  /* 0x0000000000007941 */ /* 0x000fea0003800200 */
.L_x_780:
[----:B------:R-:W2:Y:S01]  /*5910*/  LDS R79, [R79+0x2710] ;  /* 0x002710004f4f7984 */ /* 0x000ea20000000800 */
[----:B------:R-:W-:Y:S01]  /*5920*/  BSSY.RECONVERGENT B0, `(.L_x_782) ;  /* 0x0000004000007945 */ /* 0x000fe20003800200 */
[----:B------:R-:W-:-:S03]  /*5930*/  LEA R109, R109, UR22, 0x2 ;  /* 0x000000166d6d7c11 */ /* 0x000fc6000f8e10ff */
[----:B------:R-:W-:Y:S05]  /*5940*/  @!P3 BRA `(.L_x_783) ;  /* 0x000000000004b947 */ /* 0x000fea0003800000 */
[----:B--2---:R3:W-:Y:S02]  /*5950*/  REDG.E.ADD.F32.FTZ.RN.STRONG.GPU desc[UR26][R42.64+0x600], R79 ;  /* 0x0006004f2a0079a6 */ /* 0x0047e4000c12f31a */
.L_x_783:
[----:B------:R-:W-:Y:S05]  /*5960*/  BSYNC.RECONVERGENT B0 ;  /* 0x0000000000007941 */ /* 0x000fea0003800200 */
.L_x_782:
[----:B------:R-:W4:Y:S01]  /*5970*/  LDS R109, [R109+0x2910] ;  /* 0x002910006d6d7984 */ /* 0x000f220000000800 */
[----:B------:R-:W-:Y:S01]  /*5980*/  BSSY.RECONVERGENT B0, `(.L_x_784) ;  /* 0x0000005000007945 */ /* 0x000fe20003800200 */
[C---:B01----:R-:W-:Y:S01]  /*5990*/  IADD3 R110, PT, PT, R118.reuse, 0x280, RZ ;  /* 0x00000280766e7810 */ /* 0x043fe20007ffe0ff */
[----:B--23--:R-:W-:Y:S02]  /*59a0*/  VIADD R79, R118, 0x300 ;  /* 0x00000300764f7836 */ /* 0x00cfe40000000000 */
[----:B------:R-:W-:Y:S05]  /*59b0*/  @!P4 BRA `(.L_x_785) ;  /* 0x000000000004c947 */ /* 0x000fea0003800000 */
[----:B----4-:R0:W-:Y:S02]  /*59c0*/  REDG.E.ADD.F32.FTZ.RN.STRONG.GPU desc[UR26][R42.64+0x800], R109 ;  /* 0x0008006d2a0079a6 */ /* 0x0101e4000c12f31a */
.L_x_785:
[----:B------:R-:W-:Y:S05]  /*59d0*/  BSYNC.RECONVERGENT B0 ;  /* 0x0000000000007941 */ /* 0x000fea0003800200 */
.L_x_784:
[-C--:B------:R-:W-:Y:S01]  /*59e0*/  LEA.HI R110, R110, R118.reuse, RZ, 0x1b ;  /* 0x000000766e6e7211 */ /* 0x080fe200078fd8ff */
[----:B------:R-:W-:Y:S01]  /*59f0*/  BSSY.RECONVERGENT B0, `(.L_x_786) ;  /* 0x000000c000007945 */ /* 0x000fe20003800200 */
[----:B------:R-:W-:Y:S02]  /*5a00*/  ISETP.GE.AND P2, PT, R81, 0x281, PT ;  /* 0x000002815100780c */ /* 0x000fe40003f46270 */
[----:B------:R-:W-:Y:S02]  /*5a10*/  LEA R110, R110, UR22, 0x2 ;  /* 0x000000166e6e7c11 */ /* 0x000fe4000f8e10ff */
[----:B------:R-:W-:Y:S02]  /*5a20*/  LEA.HI R79, R79, R118, RZ, 0x1b ;  /* 0x000000764f4f7211 */ /* 0x000fe400078fd8ff */
[----:B0---4-:R-:W-:Y:S02]  /*5a30*/  IADD3 R109, PT, PT, R118, 0x380, RZ ;  /* 0x00000380766d7810 */ /* 0x011fe40007ffe0ff */
[----:B------:R-:W0:Y:S01]  /*5a40*/  LDS R110, [R110+0x2b10] ;  /* 0x002b10006e6e7984 */ /* 0x000e220000000800 */
[----:B------:R-:W-:-:S02]  /*5a50*/  ISETP.GE.AND P3, PT, R81, 0x301, PT ;  /* 0x000003015100780c */ /* 0x000fc40003f66270 */
[----:B------:R-:W-:Y:S02]  /*5a60*/  ISETP.GE.AND P4, PT, R81, 0x381, PT ;  /* 0x000003815100780c */ /* 0x000fe40003f86270 */
[----:B------:R-:W-:Y:S02]  /*5a70*/  LEA.HI R109, R109, R118, RZ, 0x1b ;  /* 0x000000766d6d7211 */ /* 0x000fe400078fd8ff */
[----:B------:R-:W-:Y:S01]  /*5a80*/  LEA R79, R79, UR22, 0x2 ;  /* 0x000000164f4f7c11 */ /* 0x000fe2000f8e10ff */
[----:B------:R-:W-:Y:S08]  /*5a90*/  @!P2 BRA `(.L_x_787) ;  /* 0x000000000004a947 */ /* 0x000ff00003800000 */
[----:B0-----:R1:W-:Y:S02]  /*5aa0*/  REDG.E.ADD.F32.FTZ.RN.STRONG.GPU desc[UR26][R42.64+0xa00], R110 ;  /* 0x000a006e2a0079a6 */ /* 0x0013e4000c12f31a */
.L_x_787:
[----:B------:R-:W-:Y:S05]  /*5ab0*/  BSYNC.RECONVERGENT B0 ;  /* 0x0000000000007941 */ /* 0x000fea0003800200 */
.L_x_786:
[----:B------:R-:W2:Y:S01]  /*5ac0*/  LDS R79, [R79+0x2d10] ;  /* 0x002d10004f4f7984 */ /* 0x000ea20000000800 */
[----:B------:R-:W-:Y:S01]  /*5ad0*/  BSSY.RECONVERGENT B0, `(.L_x_788) ;  /* 0x0000004000007945 */ /* 0x000fe20003800200 */
[----:B------:R-:W-:-:S03]  /*5ae0*/  LEA R109, R109, UR22, 0x2 ;  /* 0x000000166d6d7c11 */ /* 0x000fc6000f8e10ff */
[----:B------:R-:W-:Y:S05]  /*5af0*/  @!P3 BRA `(.L_x_789) ;  /* 0x000000000004b947 */ /* 0x000fea0003800000 */
[----:B--2---:R3:W-:Y:S02]  /*5b00*/  REDG.E.ADD.F32.FTZ.RN.STRONG.GPU desc[UR26][R42.64+0xc00], R79 ;  /* 0x000c004f2a0079a6 */ /* 0x0047e4000c12f31a */
.L_x_789:
[----:B------:R-:W-:Y:S05]  /*5b10*/  BSYNC.RECONVERGENT B0 ;  /* 0x0000000000007941 */ /* 0x000fea0003800200 */
.L_x_788:
[----:B------:R-:W4:Y:S01]  /*5b20*/  LDS R109, [R109+0x2f10] ;  /* 0x002f10006d6d7984 */ /* 0x000f220000000800 */
[----:B------:R-:W-:Y:S01]  /*5b30*/  BSSY.RECONVERGENT B0, `(.L_x_790) ;  /* 0x0000005000007945 */ /* 0x000fe20003800200 */
[C---:B01----:R-:W-:Y:S02]  /*5b40*/  LOP3.LUT R110, R118.reuse, 0x400, RZ, 0xfc, !PT ;  /* 0x00000400766e7812 */ /* 0x043fe400078efcff */
[----:B--23--:R-:W-:Y:S01]  /*5b50*/  IADD3 R79, PT, PT, R118, 0x480, RZ ;  /* 0x00000480764f7810 */ /* 0x00cfe20007ffe0ff */
[----:B------:R-:W-:Y:S06]  /*5b60*/  @!P4 BRA `(.L_x_791) ;  /* 0x000000000004c947 */ /* 0x000fec0003800000 */
[----:B----4-:R0:W-:Y:S02]  /*5b70*/  REDG.E.ADD.F32.FTZ.RN.STRONG.GPU desc[UR26][R42.64+0xe00], R109 ;  /* 0x000e006d2a0079a6 */ /* 0x0101e4000c12f31a */
.L_x_791:
[----:B------:R-:W-:Y:S05]  /*5b80*/  BSYNC.RECONVERGENT B0 ;  /* 0x0000000000007941 */ /* 0x000fea0003800200 */
.L_x_790:
[-C--:B------:R-:W-:Y:S01]  /*5b90*/  LEA.HI R110, R110, R118.reuse, RZ, 0x1b ;  /* 0x000000766e6e7211 */ /* 0x080fe200078fd8ff */
[----:B0---4-:R-:W-:Y:S01]  /*5ba0*/  VIADD R109, R118, 0x500 ;  /* 0x00000500766d7836 */ /* 0x011fe20000000000 */
[----:B------:R-:W-:Y:S01]  /*5bb0*/  ISETP.GE.AND P2, PT, R81, 0x401, PT ;  /* 0x000004015100780c */ /* 0x000fe20003f46270 */
[----:B------:R-:W-:Y:S01]  /*5bc0*/  BSSY.RECONVERGENT B0, `(.L_x_792) ;  /* 0x000000a000007945 */ /* 0x000fe20003800200 */
[----:B------:R-:W-:Y:S02]  /*5bd0*/  LEA R110, R110, UR22, 0x2 ;  /* 0x000000166e6e7c11 */ /* 0x000fe4000f8e10ff */
[----:B------:R-:W-:Y:S02]  /*5be0*/  LEA.HI R79, R79, R118, RZ, 0x1b ;  /* 0x000000764f4f7211 */ /* 0x000fe400078fd8ff */
[C---:B------:R-:W-:Y:S02]  /*5bf0*/  ISETP.GE.AND P3, PT, R81.reuse, 0x481, PT ;  /* 0x000004815100780c */ /* 0x040fe40003f66270 */
[----:B------:R-:W0:Y:S01]  /*5c00*/  LDS R110, [R110+0x3110] ;  /* 0x003110006e6e7984 */ /* 0x000e220000000800 */
[----:B------:R-:W-:-:S02]  /*5c10*/  ISETP.GE.AND P4, PT, R81, 0x501, PT ;  /* 0x000005015100780c */ /* 0x000fc40003f86270 */
[----:B------:R-:W-:Y:S02]  /*5c20*/  LEA.HI R109, R109, R118, RZ, 0x1b ;  /* 0x000000766d6d7211 */ /* 0x000fe400078fd8ff */
[----:B------:R-:W-:Y:S01]  /*5c30*/  LEA R79, R79, UR22, 0x2 ;  /* 0x000000164f4f7c11 */ /* 0x000fe2000f8e10ff */
[----:B------:R-:W-:Y:S08]  /*5c40*/  @!P2 BRA `(.L_x_793) ;  /* 0x000000000004a947 */ /* 0x000ff00003800000 */
[----:B0-----:R1:W-:Y:S02]  /*5c50*/  REDG.E.ADD.F32.FTZ.RN.STRONG.GPU desc[UR26][R42.64+0x1000], R110 ;  /* 0x0010006e2a0079a6 */ /* 0x0013e4000c12f31a */
.L_x_793:
[----:B------:R-:W-:Y:S05]  /*5c60*/  BSYNC.RECONVERGENT B0 ;  /* 0x0000000000007941 */ /* 0x000fea0003800200 */
.L_x_792:
[----:B------:R-:W2:Y:S01]  /*5c70*/  LDS R79, [R79+0x3310] ;  /* 0x003310004f4f7984 */ /* 0x000ea20000000800 */
[----:B------:R-:W-:Y:S01]  /*5c80*/  BSSY.RECONVERGENT B0, `(.L_x_794) ;  /* 0x0000005000007945 */ /* 0x000fe20003800200 */
[----:B------:R-:W-:Y:S02]  /*5c90*/  LEA R109, R109, UR22, 0x2 ;  /* 0x000000166d6d7c11 */ /* 0x000fe4000f8e10ff */
[----:B01----:R-:W-:Y:S01]  /*5ca0*/  IADD3 R110, PT, PT, R118, 0x580, RZ ;  /* 0x00000580766e7810 */ /* 0x003fe20007ffe0ff */
[----:B------:R-:W-:Y:S06]  /*5cb0*/  @!P3 BRA `(.L_x_795) ;  /* 0x000000000004b947 */ /* 0x000fec0003800000 */
[----:B--2---:R0:W-:Y:S02]  /*5cc0*/  REDG.E.ADD.F32.FTZ.RN.STRONG.GPU desc[UR26][R42.64+0x1200], R79 ;  /* 0x0012004f2a0079a6 */ /* 0x0041e4000c12f31a */
.L_x_795:
[----:B------:R-:W-:Y:S05]  /*5cd0*/  BSYNC.RECONVERGENT B0 ;  /* 0x0000000000007941 */ /* 0x000fea0003800200 */
.L_x_794:
[----:B------:R-:W1:Y:S01]  /*5ce0*/  LDS R109, [R109+0x3510] ;  /* 0x003510006d6d7984 */ /* 0x000e620000000800 */
[----:B------:R-:W-:Y:S01]  /*5cf0*/  BSSY.RECONVERGENT B0, `(.L_x_796) ;  /* 0x0000005000007945 */ /* 0x000fe20003800200 */
[----:B0-2---:R-:W-:Y:S02]  /*5d00*/  LEA.HI R79, R110, R118, RZ, 0x1b ;  /* 0x000000766e4f7211 */ /* 0x005fe400078fd8ff */
[----:B------:R-:W-:Y:S01]  /*5d10*/  IADD3 R110, PT, PT, R118, 0x600, RZ ;  /* 0x00000600766e7810 */ /* 0x000fe20007ffe0ff */
[----:B------:R-:W-:Y:S06]  /*5d20*/  @!P4 BRA `(.L_x_797) ;  /* 0x000000000004c947 */ /* 0x000fec0003800000 */
[----:B-1----:R0:W-:Y:S02]  /*5d30*/  REDG.E.ADD.F32.FTZ.RN.STRONG.GPU desc[UR26][R42.64+0x1400], R109 ;  /* 0x0014006d2a0079a6 */ /* 0x0021e4000c12f31a */
.L_x_797:
[----:B------:R-:W-:Y:S05]  /*5d40*/  BSYNC.RECONVERGENT B0 ;  /* 0x0000000000007941 */ /* 0x000fea0003800200 */
.L_x_796:
[----:B------:R-:W-:Y:S01]  /*5d50*/  LEA R79, R79, UR22, 0x2 ;  /* 0x000000164f4f7c11 */ /* 0x000fe2000f8e10ff */
[----:B------:R-:W-:Y:S01]  /*5d60*/  BSSY.RECONVERGENT B0, `(.L_x_798) ;  /* 0x000000b000007945 */ /* 0x000fe20003800200 */
[C---:B------:R-:W-:Y:S02]  /*5d70*/  ISETP.GE.AND P6, PT, R81.reuse, 0x581, PT ;  /* 0x000005815100780c */ /* 0x040fe40003fc6270 */
[----:B01----:R-:W-:Y:S01]  /*5d80*/  LEA.HI R109, R110, R118, RZ, 0x1b ;  /* 0x000000766e6d7211 */ /* 0x003fe200078fd8ff */
[----:B------:R-:W-:Y:S01]  /*5d90*/  VIADD R110, R118, 0x680 ;  /* 0x00000680766e7836 */ /* 0x000fe20000000000 */
[----:B------:R-:W0:Y:S01]  /*5da0*/  LDS R79, [R79+0x3710] ;  /* 0x003710004f4f7984 */ /* 0x000e220000000800 */
[C---:B------:R-:W-:Y:S02]  /*5db0*/  ISETP.GE.AND P2, PT, R81.reuse, 0x601, PT ;  /* 0x000006015100780c */ /* 0x040fe40003f46270 */
[C---:B------:R-:W-:Y:S02]  /*5dc0*/  ISETP.GE.AND P3, PT, R81.reuse, 0x681, PT ;  /* 0x000006815100780c */ /* 0x040fe40003f66270 */
[----:B------:R-:W-:-:S02]  /*5dd0*/  ISETP.GE.AND P4, PT, R81, 0x701, PT ;  /* 0x000007015100780c */ /* 0x000fc40003f86270 */
[----:B------:R-:W-:Y:S02]  /*5de0*/  ISETP.GE.AND P5, PT, R81, 0x781, PT ;  /* 0x000007815100780c */ /* 0x000fe40003fa6270 */
[----:B------:R-:W-:Y:S11]  /*5df0*/  @!P6 BRA `(.L_x_799) ;  /* 0x000000000004e947 */ /* 0x000ff60003800000 */
[----:B0-----:R1:W-:Y:S02]  /*5e00*/  REDG.E.ADD.F32.FTZ.RN.STRONG.GPU desc[UR26][R42.64+0x1600], R79 ;  /* 0x0016004f2a0079a6 */ /* 0x0013e4000c12f31a */
.L_x_799:
[----:B------:R-:W-:Y:S05]  /*5e10*/  BSYNC.RECONVERGENT B0 ;  /* 0x0000000000007941 */ /* 0x000fea0003800200 */
.L_x_798:
[----:B------:R-:W-:Y:S01]  /*5e20*/  LEA R109, R109, UR22, 0x2 ;  /* 0x000000166d6d7c11 */ /* 0x000fe2000f8e10ff */
[----:B------:R-:W-:Y:S01]  /*5e30*/  BSSY.RECONVERGENT B0, `(.L_x_800) ;  /* 0x0000009000007945 */ /* 0x000fe20003800200 */
[----:B------:R-:W-:Y:S02]  /*5e40*/  IADD3 R81, PT, PT, R118, 0x700, RZ ;  /* 0x0000070076517810 */ /* 0x000fe40007ffe0ff */
[-C--:B01----:R-:W-:Y:S02]  /*5e50*/  LEA.HI R79, R110, R118.reuse, RZ, 0x1b ;  /* 0x000000766e4f7211 */ /* 0x083fe400078fd8ff */
[----:B------:R-:W0:Y:S01]  /*5e60*/  LDS R109, [R109+0x3910] ;  /* 0x003910006d6d7984 */ /* 0x000e220000000800 */
[----:B------:R-:W-:Y:S02]  /*5e70*/  LEA.HI R81, R81, R118, RZ, 0x1b ;  /* 0x0000007651517211 */ /* 0x000fe400078fd8ff */
[----:B------:R-:W-:Y:S02]  /*5e80*/  LEA R79, R79, UR22, 0x2 ;  /* 0x000000164f4f7c11 */ /* 0x000fe4000f8e10ff */
[----:B------:R-:W-:Y:S01]  /*5e90*/  IADD3 R110, PT, PT, R118, 0x780, RZ ;  /* 0x00000780766e7810 */ /* 0x000fe20007ffe0ff */
[----:B------:R-:W-:Y:S06]  /*5ea0*/  @!P2 BRA `(.L_x_801) ;  /* 0x000000000004a947 */ /* 0x000fec0003800000 */
[----:B0-----:R1:W-:Y:S02]  /*5eb0*/  REDG.E.ADD.F32.FTZ.RN.STRONG.GPU desc[UR26][R42.64+0x1800], R109 ;  /* 0x0018006d2a0079a6 */ /* 0x0013e4000c12f31a */
.L_x_801:
[----:B------:R-:W-:Y:S05]  /*5ec0*/  BSYNC.RECONVERGENT B0 ;  /* 0x0000000000007941 */ /* 0x000fea0003800200 */
.L_x_800:
[----:B------:R-:W2:Y:S01]  /*5ed0*/  LDS R79, [R79+0x3b10] ;  /* 0x003b10004f4f7984 */ /* 0x000ea20000000800 */
[----:B------:R-:W-:Y:S01]  /*5ee0*/  BSSY.RECONVERGENT B0, `(.L_x_802) ;  /* 0x0000005000007945 */ /* 0x000fe20003800200 */
[----:B01----:R-:W-:Y:S02]  /*5ef0*/  LEA.HI R109, R110, R118, RZ, 0x1b ;  /* 0x000000766e6d7211 */ /* 0x003fe400078fd8ff */
[----:B------:R-:W-:Y:S01]  /*5f00*/  LEA R81, R81, UR22, 0x2 ;  /* 0x0000001651517c11 */ /* 0x000fe2000f8e10ff */
[----:B------:R-:W-:Y:S06]  /*5f10*/  @!P3 BRA `(.L_x_803) ;  /* 0x000000000004b947 */ /* 0x000fec0003800000 */
[----:B--2---:R0:W-:Y:S02]  /*5f20*/  REDG.E.ADD.F32.FTZ.RN.STRONG.GPU desc[UR26][R42.64+0x1a00], R79 ;  /* 0x001a004f2a0079a6 */ /* 0x0041e4000c12f31a */
.L_x_803:
[----:B------:R-:W-:Y:S05]  /*5f30*/  BSYNC.RECONVERGENT B0 ;  /* 0x0000000000007941 */ /* 0x000fea0003800200 */
.L_x_802:
[----:B------:R-:W1:Y:S01]  /*5f40*/  LDS R81, [R81+0x3d10] ;  /* 0x003d100051517984 */ /* 0x000e620000000800 */
[----:B------:R-:W-:Y:S01]  /*5f50*/  BSSY.RECONVERGENT B0, `(.L_x_804) ;  /* 0x0000004000007945 */ /* 0x000fe20003800200 */
[----:B------:R-:W-:-:S03]  /*5f60*/  LEA R109, R109, UR22, 0x2 ;  /* 0x000000166d6d7c11 */ /* 0x000fc6000f8e10ff */
[----:B------:R-:W-:Y:S05]  /*5f70*/  @!P4 BRA `(.L_x_805) ;  /* 0x000000000004c947 */ /* 0x000fea0003800000 */
[----:B-1----:R3:W-:Y:S02]  /*5f80*/  REDG.E.ADD.F32.FTZ.RN.STRONG.GPU desc[UR26][R42.64+0x1c00], R81 ;  /* 0x001c00512a0079a6 */ /* 0x0027e4000c12f31a */
.L_x_805:
[----:B------:R-:W-:Y:S05]  /*5f90*/  BSYNC.RECONVERGENT B0 ;  /* 0x0000000000007941 */ /* 0x000fea0003800200 */
.L_x_804:
[----:B------:R-:W4:Y:S01]  /*5fa0*/  LDS R109, [R109+0x3f10] ;  /* 0x003f10006d6d7984 */ /* 0x000f220000000800 */
[----:B------:R-:W-:Y:S04]  /*5fb0*/  BSSY.RECONVERGENT B0, `(.L_x_806) ;  /* 0x0000003000007945 */ /* 0x000fe80003800200 */
[----:B------:R-:W-:Y:S05]  /*5fc0*/  @!P5 BRA `(.L_x_807) ;  /* 0x000000000004d947 */ /* 0x000fea0003800000 */
[----:B----4-:R4:W-:Y:S02]  /*5fd0*/  REDG.E.ADD.F32.FTZ.RN.STRONG.GPU desc[UR26][R42.64+0x1e00], R109 ;  /* 0x001e006d2a0079a6 */ /* 0x0109e4000c12f31a */
.L_x_807:
[----:B------:R-:W-:Y:S05]  /*5fe0*/  BSYNC.RECONVERGENT B0 ;  /* 0x0000000000007941 */ /* 0x000fea0003800200 */
.L_x_806:
[----:B----4-:R-:W4:Y:S04]  /*5ff0*/  LDL.LU R109, [R1+0x40] ;  /* 0x00004000016d7983 */ /* 0x010f280000300800 */
[----:B------:R-:W5:Y:S04]  /*6000*/  LDL.LU R112, [R1+0x44] ;  /* 0x0000440001707983 */ /* 0x000f680000300800 */
[----:B------:R-:W5:Y:S04]  /*6010*/  LDL.LU R111, [R1+0x48] ;  /* 0x00004800016f7983 */ /* 0x000f680000300800 */
[----:B-1-3--:R-:W3:Y:S01]  /*6020*/  LDL.LU R81, [R1+0x4c] ;  /* 0x00004c0001517983 */ /* 0x00aee20000300800 */
[----:B0-2---:R-:W0:Y:S03]  /*6030*/  S2R R79, SR_LANEID ;  /* 0x00000000004f7919 */ /* 0x005e260000000000 */
[----:B------:R-:W1:Y:S04]  /*6040*/  SHFL.DOWN PT, R43, R152, 0x1, 0x1f ;  /* 0x08201f00982b7f89 */ /* 0x000e6800000e0000 */
[----:B------:R-:W2:Y:S01]  /*6050*/  SHFL.DOWN PT, R42, R78, 0x1, 0x1f ;  /* 0x08201f004e2a7f89 */ /* 0x000ea200000e0000 */
[----:B------:R-:W-:-:S03]  /*6060*/  FMUL.FTZ R64, R95, R64 ;  /* 0x000000405f407220 */ /* 0x000fc60000410000 */
[----:B------:R-:W3:Y:S01]  /*6070*/  LDL.LU R110, [R1+0x50] ;  /* 0x00005000016e7983 */ /* 0x000ee20000300800 */
[----:B0-----:R-:W-:-:S13]  /*6080*/  ISETP.GT.AND P2, PT, R79, 0x1e, PT ;  /* 0x0000001e4f00780c */ /* 0x001fda0003f44270 */
[----:B-1----:R-:W-:Y:S01]  /*6090*/  @!P2 FADD.FTZ R152, R152, R43 ;  /* 0x0000002b9898a221 */ /* 0x002fe20000010000 */
[----:B--2---:R-:W-:Y:S01]  /*60a0*/  @!P2 FADD.FTZ R78, R78, R42 ;  /* 0x0000002a4e4ea221 */ /* 0x004fe20000010000 */
        /* <DEDUP_REMOVED lines=9> */
[----:B----4-:R-:W-:Y:S01]  /*6140*/  FFMA.FTZ R109, R2, R92, R109 ;  /* 0x0000005c026d7223 */ /* 0x010fe2000001006d */
[----:B-----5:R-:W-:-:S04]  /*6150*/  FFMA.FTZ R112, R3, R93, R112 ;  /* 0x0000005d03707223 */ /* 0x020fc80000010070 */
[----:B------:R0:W-:Y:S01]  /*6160*/  STL [R1+0x40], R109 ;  /* 0x0000406d01007387 */ /* 0x0001e20000100800 */
[----:B------:R-:W-:Y:S01]  /*6170*/  FFMA.FTZ R111, R4, R94, R111 ;  /* 0x0000005e046f7223 */ /* 0x000fe2000001006f */
[----:B---3--:R-:W-:Y:S02]  /*6180*/  FFMA.FTZ R81, R5, R64, R81 ;  /* 0x0000004005517223 */ /* 0x008fe40000010051 */
[----:B0-----:R-:W2:Y:S01]  /*6190*/  LDL.LU R109, [R1+0x54] ;  /* 0x00005400016d7983 */ /* 0x001ea20000300800 */
[----:B------:R-:W-:Y:S01]  /*61a0*/  FMUL.FTZ R88, R132, R88 ;  /* 0x0000005884587220 */ /* 0x000fe20000410000 */
[----:B------:R-:W-:Y:S02]  /*61b0*/  FFMA.FTZ R41, R28, R92, R41 ;  /* 0x0000005c1c297223 */ /* 0x000fe40000010029 */
[----:B------:R-:W3:Y:S01]  /*61c0*/  LDL.LU R95, [R1+0x58] ;  /* 0x00005800015f7983 */ /* 0x000ee20000300800 */
[----:B-1----:R-:W-:Y:S01]  /*61d0*/  @!P2 FADD.FTZ R78, R78, R42 ;  /* 0x0000002a4e4ea221 */ /* 0x002fe20000010000 */
[----:B------:R-:W-:Y:S01]  /*61e0*/  FMUL.FTZ R65, R96, R65 ;  /* 0x0000004160417220 */ /* 0x000fe20000410000 */
[----:B------:R-:W-:Y:S01]  /*61f0*/  FMUL.FTZ R66, R97, R66 ;  /* 0x0000004261427220 */ /* 0x000fe20000410000 */
[----:B------:R-:W-:Y:S01]  /*6200*/  STL [R1+0x44], R112 ;  /* 0x0000447001007387 */ /* 0x000fe20000100800 */
[----:B------:R-:W-:Y:S01]  /*6210*/  FMUL.FTZ R67, R98, R67 ;  /* 0x0000004362437220 */ /* 0x000fe20000410000 */
[----:B------:R-:W-:Y:S01]  /*6220*/  FFMA.FTZ R88, R30, R94, R88 ;  /* 0x0000005e1e587223 */ /* 0x000fe20000010058 */
[----:B------:R-:W-:Y:S01]  /*6230*/  FMUL.FTZ R68, R99, R68 ;  /* 0x0000004463447220 */ /* 0x000fe20000410000 */
[----:B------:R-:W4:Y:S01]  /*6240*/  LDL.LU R43, [R1+0x5c] ;  /* 0x00005c00012b7983 */ /* 0x000f220000300800 */
[----:B------:R-:W-:Y:S01]  /*6250*/  FMUL.FTZ R82, R131, R82 ;  /* 0x0000005283527220 */ /* 0x000fe20000410000 */
[----:B------:R-:W-:Y:S01]  /*6260*/  FMUL.FTZ R69, R100, R69 ;  /* 0x0000004564457220 */ /* 0x000fe20000410000 */
[----:B------:R-:W-:Y:S01]  /*6270*/  FMUL.FTZ R87, R126, R87 ;  /* 0x000000577e577220 */ /* 0x000fe20000410000 */
[----:B------:R-:W-:Y:S01]  /*6280*/  STL [R1+0x48], R111 ;  /* 0x0000486f01007387 */ /* 0x000fe20000100800 */
[----:B------:R-:W-:Y:S01]  /*6290*/  FMUL.FTZ R85, R128, R85 ;  /* 0x0000005580557220 */ /* 0x000fe20000410000 */
[----:B------:R-:W-:Y:S01]  /*62a0*/  FADD.FTZ R27, R41, R27 ;  /* 0x0000001b291b7221 */ /* 0x000fe20000010000 */
[----:B------:R-:W-:Y:S01]  /*62b0*/  FFMA.FTZ R133, R29, R93, R133 ;  /* 0x0000005d1d857223 */ /* 0x000fe20000010085 */
[----:B------:R0:W-:Y:S04]  /*62c0*/  STL [R1+0x4c], R81 ;  /* 0x00004c5101007387 */ /* 0x0001e80000100800 */
[----:B0-----:R-:W5:Y:S04]  /*62d0*/  LDL.LU R81, [R1+0x60] ;  /* 0x0000600001517983 */ /* 0x001f680000300800 */
[----:B------:R-:W0:Y:S01]  /*62e0*/  SHFL.DOWN PT, R42, R152, 0x8, 0x1f ;  /* 0x09001f00982a7f89 */ /* 0x000e2200000e0000 */
[----:B------:R-:W-:Y:S01]  /*62f0*/  ISETP.GT.AND P2, PT, R79, 0x17, PT ;  /* 0x000000174f00780c */ /* 0x000fe20003f44270 */
[----:B------:R-:W-:Y:S01]  /*6300*/  FFMA.FTZ R110, R6, R65, R110 ;  /* 0x00000041066e7223 */ /* 0x000fe2000001006e */
[----:B------:R-:W-:Y:S01]  /*6310*/  FFMA.FTZ R82, R31, R64, R82 ;  /* 0x000000401f527223 */ /* 0x000fe20000010052 */
[----:B------:R-:W5:Y:S01]  /*6320*/  LDL.LU R92, [R1+0x64] ;  /* 0x00006400015c7983 */ /* 0x000f620000300800 */
[----:B------:R-:W-:-:S03]  /*6330*/  FADD.FTZ R164, R88, R164 ;  /* 0x000000a458a47221 */ /* 0x000fc60000010000 */
[----:B------:R-:W-:Y:S04]  /*6340*/  STL [R1+0x50], R110 ;  /* 0x0000506e01007387 */ /* 0x000fe80000100800 */
[----:B------:R-:W5:Y:S01]  /*6350*/  LDL.LU R88, [R1+0x68] ;  /* 0x0000680001587983 */ /* 0x000f620000300800 */
[----:B------:R-:W-:Y:S01]  /*6360*/  FADD.FTZ R161, R82, R161 ;  /* 0x000000a152a17221 */ /* 0x000fe20000010000 */
[----:B------:R-:W-:Y:S01]  /*6370*/  FFMA.FTZ R85, R34, R67, R85 ;  /* 0x0000004322557223 */ /* 0x000fe20000010055 */
[----:B0-----:R-:W-:Y:S01]  /*6380*/  @!P2 FADD.FTZ R152, R152, R42 ;  /* 0x0000002a9898a221 */ /* 0x001fe20000010000 */
[----:B------:R-:W-:Y:S01]  /*6390*/  FFMA.FTZ R42, R36, R69, R87 ;  /* 0x00000045242a7223 */ /* 0x000fe20000010057 */
[----:B--2---:R-:W-:Y:S01]  /*63a0*/  FFMA.FTZ R109, R7, R66, R109 ;  /* 0x00000042076d7223 */ /* 0x004fe2000001006d */
[----:B---3--:R-:W-:-:S04]  /*63b0*/  FFMA.FTZ R95, R8, R67, R95 ;  /* 0x00000043085f7223 */ /* 0x008fc8000001005f */
[----:B------:R-:W-:Y:S01]  /*63c0*/  STL [R1+0x54], R109 ;  /* 0x0000546d01007387 */ /* 0x000fe20000100800 */
[----:B----4-:R-:W-:-:S03]  /*63d0*/  FFMA.FTZ R43, R9, R68, R43 ;  /* 0x00000044092b7223 */ /* 0x010fc6000001002b */
[----:B------:R-:W-:Y:S04]  /*63e0*/  STL [R1+0x58], R95 ;  /* 0x0000585f01007387 */ /* 0x000fe80000100800 */
[----:B------:R0:W-:Y:S04]  /*63f0*/  STL [R1+0x5c], R43 ;  /* 0x00005c2b01007387 */ /* 0x0001e80000100800 */
[----:B0-----:R-:W2:Y:S01]  /*6400*/  LDL.LU R43, [R1+0x6c] ;  /* 0x00006c00012b7983 */ /* 0x001ea20000300800 */
[----:B-----5:R-:W-:-:S03]  /*6410*/  FFMA.FTZ R81, R10, R69, R81 ;  /* 0x000000450a517223 */ /* 0x020fc60000010051 */
[----:B------:R-:W3:Y:S04]  /*6420*/  LDL.LU R82, [R1+0x70] ;  /* 0x0000700001527983 */ /* 0x000ee80000300800 */
[----:B------:R0:W-:Y:S04]  /*6430*/  STL [R1+0x60], R81 ;  /* 0x0000605101007387 */ /* 0x0001e80000100800 */
[----:B0-----:R-:W4:Y:S04]  /*6440*/  LDL.LU R81, [R1+0x74] ;  /* 0x0000740001517983 */ /* 0x001f280000300800 */
[----:B------:R-:W5:Y:S04]  /*6450*/  LDL.LU R69, [R1+0x78] ;  /* 0x0000780001457983 */ /* 0x000f680000300800 */
[----:B------:R-:W5:Y:S04]  /*6460*/  LDL.LU R67, [R1+0x7c] ;  /* 0x00007c0001437983 */ /* 0x000f680000300800 */
[----:B------:R-:W0:Y:S01]  /*6470*/  SHFL.DOWN PT, R41, R78, 0x8, 0x1f ;  /* 0x09001f004e297f89 */ /* 0x000e2200000e0000 */
[----:B------:R-:W-:Y:S01]  /*6480*/  FMUL.FTZ R83, R130, R83 ;  /* 0x0000005382537220 */ /* 0x000fe20000410000 */
[----:B------:R-:W-:Y:S01]  /*6490*/  FMUL.FTZ R70, R101, R70 ;  /* 0x0000004665467220 */ /* 0x000fe20000410000 */
[----:B------:R-:W-:Y:S01]  /*64a0*/  FMUL.FTZ R71, R102, R71 ;  /* 0x0000004766477220 */ /* 0x000fe20000410000 */
[----:B------:R-:W-:Y:S01]  /*64b0*/  FMUL.FTZ R72, R103, R72 ;  /* 0x0000004867487220 */ /* 0x000fe20000410000 */
[----:B------:R-:W-:Y:S01]  /*64c0*/  FFMA.FTZ R83, R32, R65, R83 ;  /* 0x0000004120537223 */ /* 0x000fe20000010053 */
[----:B------:R-:W-:Y:S01]  /*64d0*/  FADD.FTZ R25, R42, R25 ;  /* 0x000000192a197221 */ /* 0x000fe20000010000 */
[----:B------:R-:W1:Y:S01]  /*64e0*/  SHFL.DOWN PT, R65, R152, 0x10, 0x1f ;  /* 0x0a001f0098417f89 */ /* 0x000e6200000e0000 */
[----:B------:R-:W-:Y:S01]  /*64f0*/  FMUL.FTZ R73, R104, R73 ;  /* 0x0000004968497220 */ /* 0x000fe20000410000 */
[----:B------:R-:W-:Y:S01]  /*6500*/  FFMA.FTZ R92, R11, R70, R92 ;  /* 0x000000460b5c7223 */ /* 0x000fe2000001005c */
[----:B------:R-:W-:Y:S01]  /*6510*/  FMUL.FTZ R42, R105, R115 ;  /* 0x00000073692a7220 */ /* 0x000fe20000410000 */
[----:B------:R-:W-:Y:S01]  /*6520*/  FFMA.FTZ R88, R12, R71, R88 ;  /* 0x000000470c587223 */ /* 0x000fe20000010058 */
[----:B------:R-:W-:Y:S01]  /*6530*/  FMUL.FTZ R75, R106, R75 ;  /* 0x0000004b6a4b7220 */ /* 0x000fe20000410000 */
[----:B------:R-:W-:Y:S01]  /*6540*/  FMUL.FTZ R76, R107, R76 ;  /* 0x0000004c6b4c7220 */ /* 0x000fe20000410000 */
[----:B0-----:R-:W-:-:S05]  /*6550*/  @!P2 FADD.FTZ R78, R78, R41 ;  /* 0x000000294e4ea221 */ /* 0x001fca0000010000 */
[----:B------:R-:W0:Y:S01]  /*6560*/  SHFL.DOWN PT, R64, R78, 0x10, 0x1f ;  /* 0x0a001f004e407f89 */ /* 0x000e2200000e0000 */
[----:B------:R-:W-:-:S03]  /*6570*/  ISETP.NE.AND P2, PT, R79, RZ, PT ;  /* 0x000000ff4f00720c */ /* 0x000fc60003f45270 */
[----:B------:R-:W-:Y:S04]  /*6580*/  STL [R1+0x64], R92 ;  /* 0x0000645c01007387 */ /* 0x000fe80000100800 */
[----:B------:R-:W-:Y:S01]  /*6590*/  STL [R1+0x68], R88 ;  /* 0x0000685801007387 */ /* 0x000fe20000100800 */
[----:B------:R-:W-:Y:S01]  /*65a0*/  FMUL.FTZ R84, R129, R84 ;  /* 0x0000005481547220 */ /* 0x000fe20000410000 */
[----:B------:R-:W-:Y:S01]  /*65b0*/  FMUL.FTZ R86, R127, R86 ;  /* 0x000000567f567220 */ /* 0x000fe20000410000 */
[----:B------:R-:W-:Y:S02]  /*65c0*/  FMUL.FTZ R41, R124, R90 ;  /* 0x0000005a7c297220 */ /* 0x000fe40000410000 */
[----:B------:R-:W-:Y:S01]  /*65d0*/  FFMA.FTZ R84, R33, R66, R84 ;  /* 0x0000004221547223 */ /* 0x000fe20000010054 */
[----:B------:R-:W-:Y:S01]  /*65e0*/  FMUL.FTZ R66, R123, R91 ;  /* 0x0000005b7b427220 */ /* 0x000fe20000410000 */
[----:B------:R-:W-:Y:S01]  /*65f0*/  @!P2 SHF.R.U32.HI R118, RZ, 0x2, R118 ;  /* 0x00000002ff76a819 */ /* 0x000fe20000011676 */
[----:B------:R-:W-:Y:S01]  /*6600*/  FFMA.FTZ R86, R35, R68, R86 ;  /* 0x0000004423567223 */ /* 0x000fe20000010056 */
[----:B------:R-:W-:Y:S01]  /*6610*/  FFMA.FTZ R68, R38, R71, R41 ;  /* 0x0000004726447223 */ /* 0x000fe20000010029 */
[----:B------:R-:W-:Y:S01]  /*6620*/  FMUL.FTZ R41, R122, R108 ;  /* 0x0000006c7a297220 */ /* 0x000fe20000410000 */
[----:B------:R-:W-:Y:S01]  /*6630*/  @!P2 LOP3.LUT R118, R118, 0xf8, RZ, 0xc0, !PT ;  /* 0x000000f87676a812 */ /* 0x000fe200078ec0ff */
[----:B-1----:R-:W-:Y:S01]  /*6640*/  FADD.FTZ R65, R152, R65 ;  /* 0x0000004198417221 */ /* 0x002fe20000010000 */
[----:B------:R-:W-:Y:S01]  /*6650*/  FMUL.FTZ R80, R119, R80 ;  /* 0x0000005077507220 */ /* 0x000fe20000410000 */
[----:B------:R-:W-:Y:S01]  /*6660*/  FMUL.FTZ R89, R125, R89 ;  /* 0x000000597d597220 */ /* 0x000fe20000410000 */
[----:B------:R-:W-:Y:S01]  /*6670*/  FMUL.FTZ R77, R120, R77 ;  /* 0x0000004d784d7220 */ /* 0x000fe20000410000 */
[----:B0-----:R-:W-:Y:S01]  /*6680*/  FADD.FTZ R64, R78, R64 ;  /* 0x000000404e407221 */ /* 0x001fe20000010000 */
[----:B------:R-:W-:Y:S01]  /*6690*/  FMUL.FTZ R40, R121, R40 ;  /* 0x0000002879287220 */ /* 0x000fe20000410000 */
[----:B------:R-:W-:Y:S01]  /*66a0*/  FFMA.FTZ R89, R37, R70, R89 ;  /* 0x0000004625597223 */ /* 0x000fe20000010059 */
[----:B------:R-:W-:Y:S02]  /*66b0*/  BSSY.RECONVERGENT B0, `(.L_x_808) ;  /* 0x0000033000007945 */ /* 0x000fe40003800200 */
[----:B------:R-:W-:Y:S01]  /*66c0*/  @!P2 STS.64 [R118+UR22+0x4218], R64 ;  /* 0x004218407600a988 */ /* 0x000fe20008000a16 */
[----:B------:R-:W-:Y:S01]  /*66d0*/  FADD.FTZ R165, R133, R165 ;  /* 0x000000a585a57221 */ /* 0x000fe20000010000 */
[----:B------:R-:W-:Y:S01]  /*66e0*/  FADD.FTZ R160, R83, R160 ;  /* 0x000000a053a07221 */ /* 0x000fe20000010000 */
[----:B------:R-:W-:Y:S01]  /*66f0*/  FADD.FTZ R159, R84, R159 ;  /* 0x0000009f549f7221 */ /* 0x000fe20000010000 */
[----:B------:R-:W-:Y:S01]  /*6700*/  FADD.FTZ R158, R85, R158 ;  /* 0x0000009e559e7221 */ /* 0x000fe20000010000 */
[----:B------:R-:W-:Y:S01]  /*6710*/  FADD.FTZ R26, R86, R26 ;  /* 0x0000001a561a7221 */ /* 0x000fe20000010000 */
[----:B------:R-:W-:Y:S01]  /*6720*/  FADD.FTZ R24, R89, R24 ;  /* 0x0000001859187221 */ /* 0x000fe20000010000 */
[----:B------:R-:W-:Y:S01]  /*6730*/  FADD.FTZ R23, R68, R23 ;  /* 0x0000001744177221 */ /* 0x000fe20000010000 */
[----:B------:R-:W-:Y:S01]  /*6740*/  BAR.SYNC.DEFER_BLOCKING 0x0 ;  /* 0x0000000000007b1d */ /* 0x000fe20000010000 */
[----:B--2---:R-:W-:Y:S01]  /*6750*/  FFMA.FTZ R43, R13, R72, R43 ;  /* 0x000000480d2b7223 */ /* 0x004fe2000001002b */
[----:B---3--:R-:W-:-:S04]  /*6760*/  FFMA.FTZ R82, R14, R73, R82 ;  /* 0x000000490e527223 */ /* 0x008fc80000010052 */
[----:B------:R0:W-:Y:S04]  /*6770*/  STL [R1+0x6c], R43 ;  /* 0x00006c2b01007387 */ /* 0x0001e80000100800 */
[----:B------:R1:W-:Y:S01]  /*6780*/  STL [R1+0x70], R82 ;  /* 0x0000705201007387 */ /* 0x0003e20000100800 */
[----:B----4-:R-:W-:Y:S01]  /*6790*/  FFMA.FTZ R81, R15, R42, R81 ;  /* 0x0000002a0f517223 */ /* 0x010fe20000010051 */
[----:B-----5:R-:W-:-:S04]  /*67a0*/  FFMA.FTZ R69, R16, R75, R69 ;  /* 0x0000004b10457223 */ /* 0x020fc80000010045 */
[----:B------:R1:W-:Y:S01]  /*67b0*/  STL [R1+0x74], R81 ;  /* 0x0000745101007387 */ /* 0x0003e20000100800 */
[----:B------:R-:W-:-:S03]  /*67c0*/  FFMA.FTZ R67, R17, R76, R67 ;  /* 0x0000004c11437223 */ /* 0x000fc60000010043 */
[----:B------:R1:W-:Y:S04]  /*67d0*/  STL [R1+0x78], R69 ;  /* 0x0000784501007387 */ /* 0x0003e80000100800 */
[----:B------:R1:W-:Y:S01]  /*67e0*/  STL [R1+0x7c], R67 ;  /* 0x00007c4301007387 */ /* 0x0003e20000100800 */
[----:B0-----:R-:W-:Y:S01]  /*67f0*/  FFMA.FTZ R43, R39, R72, R66 ;  /* 0x00000048272b7223 */ /* 0x001fe20000010042 */
[----:B------:R-:W-:Y:S01]  /*6800*/  FFMA.FTZ R66, R44, R73, R41 ;  /* 0x000000492c427223 */ /* 0x000fe20000010029 */
[----:B------:R-:W-:Y:S02]  /*6810*/  FFMA.FTZ R41, R47, R76, R40 ;  /* 0x0000004c2f297223 */ /* 0x000fe40000010028 */
[----:B------:R-:W-:Y:S01]  /*6820*/  FADD.FTZ R22, R43, R22 ;  /* 0x000000162b167221 */ /* 0x000fe20000010000 */
[----:B------:R-:W-:Y:S01]  /*6830*/  FFMA.FTZ R43, R45, R42, R80 ;  /* 0x0000002a2d2b7223 */ /* 0x000fe20000010050 */
[----:B------:R-:W-:Y:S01]  /*6840*/  FFMA.FTZ R42, R46, R75, R77 ;  /* 0x0000004b2e2a7223 */ /* 0x000fe2000001004d */
[----:B------:R-:W-:Y:S01]  /*6850*/  FADD.FTZ R21, R66, R21 ;  /* 0x0000001542157221 */ /* 0x000fe20000010000 */
[----:B------:R-:W-:Y:S01]  /*6860*/  FADD.FTZ R18, R41, R18 ;  /* 0x0000001229127221 */ /* 0x000fe20000010000 */
[----:B------:R-:W-:Y:S01]  /*6870*/  FADD.FTZ R20, R43, R20 ;  /* 0x000000142b147221 */ /* 0x000fe20000010000 */
[----:B------:R-:W-:Y:S01]  /*6880*/  FADD.FTZ R19, R42, R19 ;  /* 0x000000132a137221 */ /* 0x000fe20000010000 */
[----:B-1----:R-:W-:Y:S06]  /*6890*/  @P0 BRA `(.L_x_809) ;  /* 0x0000000000500947 */ /* 0x002fec0003800000 */
[----:B------:R-:W-:Y:S01]  /*68a0*/  UISETP.NE.AND UP0, UPT, UR10, UR48, UPT ;  /* 0x000000300a00728c */ /* 0x000fe2000bf05270 */
[----:B------:R-:W0:Y:S01]  /*68b0*/  LDS.128 R40, [UR22+0x4220] ;  /* 0x00422016ff287984 */ /* 0x000e220008000c00 */
        /* <DEDUP_REMOVED lines=18> */
.L_x_809:
[----:B------:R-:W-:Y:S05]  /*69e0*/  BSYNC.RECONVERGENT B0 ;  /* 0x0000000000007941 */ /* 0x000fea0003800200 */
.L_x_808:
[----:B------:R-:W-:-:S04]  /*69f0*/  UIADD3 UR8, UPT, UPT, UR8, 0x1, URZ ;  /* 0x0000000108087890 */ /* 0x000fc8000fffe0ff */
[----:B------:R-:W-:-:S09]  /*6a00*/  UISETP.GE.AND UP0, UPT, UR8, UR49, UPT ;  /* 0x000000310800728c */ /* 0x000fd2000bf06270 */
[----:B------:R-:W-:Y:S05]  /*6a10*/  BRA.U !UP0, `(.L_x_810) ;  /* 0xffffffc108087547 */ /* 0x000fea000b83ffff */
.L_x_765:
[----:B------:R-:W2:Y:S01]  /*6a20*/  LDL.LU R76, [R1+0x7c] ;  /* 0x00007c00014c7983 */ /* 0x000ea20000300800 */
[----:B------:R-:W-:Y:S06]  /*6a30*/  BAR.SYNC.DEFER_BLOCKING 0x0 ;  /* 0x0000000000007b1d */ /* 0x000fec0000010000 */
[----:B------:R-:W1:Y:S01]  /*6a40*/  S2R R6, SR_TID.X ;  /* 0x0000000000067919 */ /* 0x000e620000002100 */
[----:B------:R-:W-:Y:S01]  /*6a50*/  UIMAD UR23, UR10, -0x800, UR23 ;  /* 0xfffff8000a1778a4 */ /* 0x000fe2000f8e0217 */
[----:B------:R-:W3:Y:S01]  /*6a60*/  S2UR UR32, SR_CTAID.X ;  /* 0x00000000002079c3 */ /* 0x000ee20000002500 */
[----:B------:R-:W3:Y:S01]  /*6a70*/  LDCU.64 UR28, c[0x0][0x4f8] ;  /* 0x00009f00ff1c77ac */ /* 0x000ee20008000a00 */
[----:B------:R-:W4:Y:S01]  /*6a80*/  LDL.LU R41, [R1+0x40] ;  /* 0x0000400001297983 */ /* 0x000f220000300800 */
[----:B------:R-:W5:Y:S03]  /*6a90*/  LDCU.64 UR30, c[0x0][0x500] ;  /* 0x0000a000ff1e77ac */ /* 0x000f660008000a00 */
[----:B------:R-:W5:Y:S04]  /*6aa0*/  LDL.LU R43, [R1+0x44] ;  /* 0x00004400012b7983 */ /* 0x000f680000300800 */
[----:B0-----:R-:W3:Y:S04]  /*6ab0*/  LDL.LU R65, [R1+0x48] ;  /* 0x0000480001417983 */ /* 0x001ee80000300800 */
[----:B------:R-:W2:Y:S04]  /*6ac0*/  LDL.LU R75, [R1+0x4c] ;  /* 0x00004c00014b7983 */ /* 0x000ea80000300800 */
[----:B------:R-:W4:Y:S04]  /*6ad0*/  LDL.LU R73, [R1+0x50] ;  /* 0x0000500001497983 */ /* 0x000f280000300800 */
[----:B------:R-:W5:Y:S04]  /*6ae0*/  LDL.LU R72, [R1+0x54] ;  /* 0x0000540001487983 */ /* 0x000f680000300800 */
[----:B------:R-:W3:Y:S04]  /*6af0*/  LDL.LU R71, [R1+0x58] ;  /* 0x0000580001477983 */ /* 0x000ee80000300800 */
        /* <DEDUP_REMOVED lines=26> */
[----:B------:R-:W3:Y:S01]  /*6ca0*/  LDL.LU R77, [R1+0xf4] ;  /* 0x0000f400014d7983 */ /* 0x000ee20000300800 */
[----:B--2---:R-:W-:Y:S01]  /*6cb0*/  IMAD.MOV.U32 R96, RZ, RZ, R75 ;  /* 0x000000ffff607224 */ /* 0x004fe200078e004b */
[----:B----4-:R-:W-:-:S02]  /*6cc0*/  MOV R97, R73 ;  /* 0x0000004900617202 */ /* 0x010fc40000000f00 */
[----:B-----5:R-:W-:Y:S01]  /*6cd0*/  MOV R98, R72 ;  /* 0x0000004800627202 */ /* 0x020fe20000000f00 */
[----:B---3--:R-:W-:Y:S01]  /*6ce0*/  IMAD.MOV.U32 R99, RZ, RZ, R71 ;  /* 0x000000ffff637224 */ /* 0x008fe200078e0047 */
[----:B------:R-:W-:Y:S02]  /*6cf0*/  MOV R100, R70 ;  /* 0x0000004600647202 */ /* 0x000fe40000000f00 */
[----:B------:R-:W-:Y:S01]  /*6d00*/  MOV R101, R69 ;  /* 0x0000004500657202 */ /* 0x000fe20000000f00 */
[----:B------:R-:W-:Y:S01]  /*6d10*/  IMAD.MOV.U32 R102, RZ, RZ, R68 ;  /* 0x000000ffff667224 */ /* 0x000fe200078e0044 */
[----:B------:R0:W-:Y:S04]  /*6d20*/  STS [R95], R76 ;  /* 0x0000004c5f007388 */ /* 0x0001e80000000800 */
[----:B0-----:R-:W2:Y:S04]  /*6d30*/  LDL.LU R76, [R1+0xf0] ;  /* 0x0000f000014c7983 */ /* 0x001ea80000300800 */
[----:B------:R-:W3:Y:S04]  /*6d40*/  LDL.LU R75, [R1+0xec] ;  /* 0x0000ec00014b7983 */ /* 0x000ee80000300800 */
[----:B------:R-:W4:Y:S04]  /*6d50*/  LDL.LU R73, [R1+0xe8] ;  /* 0x0000e80001497983 */ /* 0x000f280000300800 */
[----:B------:R-:W5:Y:S04]  /*6d60*/  LDL.LU R72, [R1+0xe4] ;  /* 0x0000e40001487983 */ /* 0x000f680000300800 */
[----:B------:R-:W5:Y:S04]  /*6d70*/  LDL.LU R71, [R1+0xe0] ;  /* 0x0000e00001477983 */ /* 0x000f680000300800 */
[----:B------:R-:W5:Y:S04]  /*6d80*/  LDL.LU R70, [R1+0xdc] ;  /* 0x0000dc0001467983 */ /* 0x000f680000300800 */
[----:B------:R-:W5:Y:S04]  /*6d90*/  LDL.LU R69, [R1+0xd8] ;  /* 0x0000d80001457983 */ /* 0x000f680000300800 */
[----:B------:R0:W-:Y:S04]  /*6da0*/  STS [R94+0x4], R67 ;  /* 0x000004435e007388 */ /* 0x0001e80000000800 */
[----:B------:R-:W5:Y:S04]  /*6db0*/  LDL.LU R68, [R1+0xd4] ;  /* 0x0000d40001447983 */ /* 0x000f680000300800 */
[----:B------:R1:W-:Y:S04]  /*6dc0*/  STS [R93+0x8], R66 ;  /* 0x000008425d007388 */ /* 0x0003e80000000800 */
[----:B0-----:R-:W5:Y:S04]  /*6dd0*/  LDL.LU R67, [R1+0xd0] ;  /* 0x0000d00001437983 */ /* 0x001f680000300800 */
[----:B------:R0:W-:Y:S04]  /*6de0*/  STS [R92+0xc], R64 ;  /* 0x00000c405c007388 */ /* 0x0001e80000000800 */
[----:B-1----:R-:W5:Y:S04]  /*6df0*/  LDL.LU R66, [R1+0xcc] ;  /* 0x0000cc0001427983 */ /* 0x002f680000300800 */
[----:B------:R1:W-:Y:S04]  /*6e00*/  STS [R91+0x10], R42 ;  /* 0x0000102a5b007388 */ /* 0x0003e80000000800 */
[----:B0-----:R-:W5:Y:S04]  /*6e10*/  LDL.LU R64, [R1+0xc8] ;  /* 0x0000c80001407983 */ /* 0x001f680000300800 */
[----:B------:R0:W-:Y:S04]  /*6e20*/  STS [R90+0x14], R40 ;  /* 0x000014285a007388 */ /* 0x0001e80000000800 */
[----:B-1----:R-:W5:Y:S04]  /*6e30*/  LDL.LU R42, [R1+0xc4] ;  /* 0x0000c400012a7983 */ /* 0x002f680000300800 */
[----:B0-----:R-:W5:Y:S01]  /*6e40*/  LDL.LU R40, [R1+0xc0] ;  /* 0x0000c00001287983 */ /* 0x001f620000300800 */
        /* <DEDUP_REMOVED lines=16> */
[----:B------:R-:W-:Y:S01]  /*6f50*/  LDS R13, [R77+0x100] ;  /* 0x000100004d0d7984 */ /* 0x000fe20000000800 */
[----:B------:R-:W0:Y:S01]  /*6f60*/  S2UR UR8, SR_CTAID.Y ;  /* 0x00000000000879c3 */ /* 0x000e220000002600 */
[----:B------:R-:W-:-:S04]  /*6f70*/  ULEA UR24, UR10, 0xfffff800, 0xb ;  /* 0xfffff8000a187891 */ /* 0x000fc8000f8e58ff */
[----:B------:R-:W-:-:S04]  /*6f80*/  USHF.R.S32.HI UR25, URZ, 0x1f, UR24 ;  /* 0x0000001fff197899 */ /* 0x000fc80008011418 */
[----:B------:R-:W-:Y:S01]  /*6f90*/  UIMAD.WIDE.U32 UR12, UR32, UR28, UR24 ;  /* 0x0000001c200c72a5 */ /* 0x000fe2000f8e0018 */
[----:B------:R-:W-:-:S03]  /*6fa0*/  LOP3.LUT R7, R6, 0x1f, RZ, 0xc0, !PT ;  /* 0x0000001f06077812 */ /* 0x000fc600078ec0ff */
[----:B------:R-:W-:Y:S01]  /*6fb0*/  UIMAD UR13, UR32, UR29, UR13 ;  /* 0x0000001d200d72a4 */ /* 0x000fe2000f8e020d */
[----:B------:R-:W1:Y:S01]  /*6fc0*/  LDCU.64 UR28, c[0x0][0x550] ;  /* 0x0000aa00ff1c77ac */ /* 0x000e620008000a00 */
[----:B------:R-:W-:Y:S01]  /*6fd0*/  LOP3.LUT R9, R7, 0x3e00, R74, 0xf8, !PT ;  /* 0x00003e0007097812 */ /* 0x000fe200078ef84a */
[----:B0-----:R-:W-:Y:S02]  /*6fe0*/  UIMAD UR21, UR8, UR31, URZ ;  /* 0x0000001f081572a4 */ /* 0x001fe4000f8e02ff */
[----:B------:R-:W-:-:S04]  /*6ff0*/  UIMAD.WIDE.U32 UR12, UR8, UR30, UR12 ;  /* 0x0000001e080c72a5 */ /* 0x000fc8000f8e000c */
[----:B------:R-:W-:Y:S02]  /*7000*/  MOV R8, UR21 ;  /* 0x0000001500087c02 */ /* 0x000fe40008000f00 */
[----:B------:R-:W-:-:S04]  /*7010*/  IADD3 R3, P1, PT, R9, UR12, RZ ;  /* 0x0000000c09037c10 */ /* 0x000fc8000ff3e0ff */
[----:B------:R-:W-:Y:S01]  /*7020*/  IADD3.X R8, PT, PT, R8, UR13, RZ, P1, !PT ;  /* 0x0000000d08087c10 */ /* 0x000fe20008ffe4ff */
[----:B------:R-:W0:Y:S01]  /*7030*/  LDCU.64 UR12, c[0x0][0x518] ;  /* 0x0000a300ff0c77ac */ /* 0x000e220008000a00 */
[----:B-1----:R-:W-:-:S04]  /*7040*/  LEA R2, P5, R3, UR28, 0x2 ;  /* 0x0000001c03027c11 */ /* 0x002fc8000f8a10ff */
[----:B------:R-:W-:Y:S01]  /*7050*/  LEA.HI.X R3, R3, UR29, R8, 0x2, P5 ;  /* 0x0000001d03037c11 */ /* 0x000fe2000a8f1408 */
[----:B------:R-:W1:Y:S01]  /*7060*/  LDCU.64 UR28, c[0x0][0x560] ;  /* 0x0000ac00ff1c77ac */ /* 0x000e620008000a00 */
        /* <DEDUP_REMOVED lines=87> */
[----:B------:R-:W3:Y:S01]  /*75e0*/  LDCU.64 UR22, c[0x0][0x520] ;  /* 0x0000a400ff1677ac */ /* 0x000ee20008000a00 */
[----:B------:R-:W-:Y:S01]  /*75f0*/  UIMAD UR13, UR32, UR13, UR25 ;  /* 0x0000000d200d72a4 */ /* 0x000fe2000f8e0219 */
[----:B------:R-:W-:-:S03]  /*7600*/  UMOV UR12, UR24 ;  /* 0x00000018000c7c82 */ /* 0x000fc60008000000 */
[----:B---3--:R-:W-:-:S04]  /*7610*/  UIMAD.WIDE.U32 UR12, UR8, UR22, UR12 ;  /* 0x00000016080c72a5 */ /* 0x008fc8000f8e000c */
        /* <DEDUP_REMOVED lines=14> */
[----:B------:R-:W-:Y:S01]  /*7700*/  FADD.FTZ R22, R21, R22 ;  /* 0x0000001615167221 */ /* 0x000fe20000010000 */
[----:B-1----:R-:W-:-:S03]  /*7710*/  LEA R2, P3, R3, UR28, 0x2 ;  /* 0x0000001c03027c11 */ /* 0x002fc6000f8610ff */
[----:B------:R-:W-:Y:S01]  /*7720*/  FADD.FTZ R23, R22, R23 ;  /* 0x0000001716177221 */ /* 0x000fe20000010000 */
[----:B------:R-:W-:-:S03]  /*7730*/  LEA.HI.X R3, R3, UR29, R8, 0x2, P3 ;  /* 0x0000001d03037c11 */ /* 0x000fc600098f1408 */
[----:B------:R-:W-:-:S04]  /*7740*/  FADD.FTZ R24, R23, R24 ;  /* 0x0000001817187221 */ /* 0x000fc80000010000 */
[----:B------:R-:W-:Y:S01]  /*7750*/  FADD.FTZ R25, R24, R25 ;  /* 0x0000001918197221 */ /* 0x000fe20000010000 */
[----:B------:R-:W-:Y:S01]  /*7760*/  @!P2 STG.E desc[UR26][R2.64], R5 ;  /* 0x000000050200a986 */ /* 0x000fe2000c10191a */
[-C--:B------:R-:W-:Y:S02]  /*7770*/  ISETP.GE.AND P3, PT, R57, R4.reuse, PT ;  /* 0x000000043900720c */ /* 0x080fe40003f66270 */
[----:B------:R-:W-:Y:S01]  /*7780*/  FADD.FTZ R25, R25, R26 ;  /* 0x0000001a19197221 */ /* 0x000fe20000010000 */
[----:B------:R-:W-:Y:S01]  /*7790*/  @!P1 STG.E desc[UR26][R2.64+0x80], R11 ;  /* 0x0000800b02009986 */ /* 0x000fe2000c10191a */
[-C--:B------:R-:W-:Y:S02]  /*77a0*/  ISETP.GE.AND P2, PT, R56, R4.reuse, PT ;  /* 0x000000043800720c */ /* 0x080fe40003f46270 */
        /* <DEDUP_REMOVED lines=30> */
[----:B------:R-:W-:Y:S02]  /*7990*/  UIADD3.X UR20, UPT, UPT, UR20, -0x1, URZ, UP0, !UPT ;  /* 0xffffffff14147890 */ /* 0x000fe400087fe4ff */
[----:B------:R-:W-:Y:S02]  /*79a0*/  UISETP.GT.AND UP0, UPT, UR10, 0x1, UPT ;  /* 0x000000010a00788c */ /* 0x000fe4000bf04270 */
[----:B------:R-:W-:Y:S02]  /*79b0*/  UIADD3 UR12, UPT, UPT, UR10, -0x1, URZ ;  /* 0xffffffff0a0c7890 */ /* 0x000fe4000fffe0ff */
[----:B------:R-:W-:Y:S02]  /*79c0*/  UIADD3 UR11, UP1, UPT, UR11, -0x2000, URZ ;  /* 0xffffe0000b0b7890 */ /* 0x000fe4000ff3e0ff */
[----:B------:R-:W-:Y:S02]  /*79d0*/  UIADD3 UR15, UP2, UPT, UR15, -0x2000, URZ ;  /* 0xffffe0000f0f7890 */ /* 0x000fe4000ff5e0ff */
[----:B------:R-:W-:-:S02]  /*79e0*/  UIADD3 UR17, UP3, UPT, UR17, -0x2000, URZ ;  /* 0xffffe00011117890 */ /* 0x000fc4000ff7e0ff */
[----:B------:R-:W-:Y:S02]  /*79f0*/  UIADD3.X UR14, UPT, UPT, UR14, -0x1, URZ, UP1, !UPT ;  /* 0xffffffff0e0e7890 */ /* 0x000fe40008ffe4ff */
[----:B------:R-:W-:Y:S02]  /*7a00*/  UIADD3.X UR16, UPT, UPT, UR16, -0x1, URZ, UP2, !UPT ;  /* 0xffffffff10107890 */ /* 0x000fe400097fe4ff */
[----:B------:R-:W-:Y:S01]  /*7a10*/  UIADD3.X UR18, UPT, UPT, UR18, -0x1, URZ, UP3, !UPT ;  /* 0xffffffff12127890 */ /* 0x000fe20009ffe4ff */
[----:B------:R-:W-:Y:S01]  /*7a20*/  UMOV UR10, UR12 ;  /* 0x0000000c000a7c82 */ /* 0x000fe20008000000 */
[----:B0-----:R-:W-:Y:S10]  /*7a30*/  BRA.U UP0, `(.L_x_811) ;  /* 0xffffff8d00807547 */ /* 0x001ff4000b83ffff */
.L_x_764:
        /* <DEDUP_REMOVED lines=45> */
.L_x_813:
[----:B------:R-:W-:Y:S05]  /*7d10*/  BSYNC.RECONVERGENT B0 ;  /* 0x0000000000007941 */ /* 0x000fea0003800200 */
.L_x_812:
        /* <DEDUP_REMOVED lines=43> */
.L_x_815:
[----:B------:R-:W-:Y:S05]  /*7fd0*/  BSYNC.RECONVERGENT B0 ;  /* 0x0000000000007941 */ /* 0x000fea0003800200 */
.L_x_814:
        /* <DEDUP_REMOVED lines=12> */
[----:B------:R-:W4:Y:S01]  /*80a0*/  LDCU.64 UR20, c[0x0][0x4f0] ;  /* 0x00009e00ff1477ac */ /* 0x000f220008000a00 */
[----:B------:R-:W0:Y:S01]  /*80b0*/  LDCU.64 UR22, c[0x0][0x540] ;  /* 0x0000a800ff1677ac */ /* 0x000e220008000a00 */
[----:B------:R-:W-:-:S02]  /*80c0*/  UIMAD UR8, UR8, UR13, UR7 ;  /* 0x0000000d080872a4 */ /* 0x000fc4000f8e0207 */
[----:B---3--:R-:W-:-:S12]  /*80d0*/  ULEA UR10, UR14, UR10, 0x18 ;  /* 0x0000000a0e0a7291 */ /* 0x008fd8000f8ec0ff */
.L_x_817:
[----:B------:R-:W-:Y:S01]  /*80e0*/  LEA R0, R11, UR10, 0x2 ;  /* 0x0000000a0b007c11 */ /* 0x000fe2000f8e10ff */
[----:B-123--:R-:W-:Y:S01]  /*80f0*/  IMAD.U32 R5, RZ, RZ, UR7 ;  /* 0x00000007ff057e24 */ /* 0x00efe2000f8e00ff */
[----:B0-----:R-:W-:Y:S01]  /*8100*/  MOV R4, UR6 ;  /* 0x0000000600047c02 */ /* 0x001fe20008000f00 */
        /* <DEDUP_REMOVED lines=9> */
[----:B----4-:R-:W-:Y:S01]  /*81a0*/  IMAD R10, R5, UR20, RZ ;  /* 0x00000014050a7c24 */ /* 0x010fe2000f8e02ff */
[----:B------:R-:W-:Y:S01]  /*81b0*/  MOV R6, R8 ;  /* 0x0000000800067202 */ /* 0x000fe20000000f00 */
[----:B------:R-:W-:-:S04]  /*81c0*/  IMAD.WIDE.U32 R2, R11, UR16, R2 ;  /* 0x000000100b027c25 */ /* 0x000fc8000f8e0002 */
[C---:B------:R-:W-:Y:S01]  /*81d0*/  IMAD R5, R11.reuse, UR17, R4 ;  /* 0x000000110b057c24 */ /* 0x040fe2000f8e0204 */
[C---:B------:R-:W-:Y:S01]  /*81e0*/  LEA R4, P0, R2.reuse, UR18, 0x2 ;  /* 0x0000001202047c11 */ /* 0x040fe2000f8010ff */
[----:B------:R-:W-:Y:S02]  /*81f0*/  IMAD R9, R11, UR21, R10 ;  /* 0x000000150b097c24 */ /* 0x000fe4000f8e020a */
[----:B------:R-:W-:Y:S02]  /*8200*/  IMAD.IADD R5, R3, 0x1, R5 ;  /* 0x0000000103057824 */ /* 0x000fe400078e0205 */
        /* <DEDUP_REMOVED lines=11> */
.L_x_816:
[----:B------:R-:W-:Y:S05]  /*82c0*/  EXIT ;  /* 0x000000000000794d */ /* 0x000fea0003800000 */
.L_x_770:
[----:B------:R-:W-:Y:S01]  /*82d0*/  MOV R86, RZ ;  /* 0x000000ff00567202 */ /* 0x000fe20000000f00 */
[----:B------:R-:W-:Y:S02]  /*82e0*/  IMAD.MOV.U32 R163, RZ, RZ, R157 ;  /* 0x000000ffffa37224 */ /* 0x000fe400078e009d */
[----:B------:R-:W-:Y:S02]  /*82f0*/  HFMA2 R87, -RZ, RZ, 0, 5.9604644775390625e-08 ;  /* 0x00000001ff577431 */ /* 0x000fe400000001ff */
[----:B------:R-:W-:-:S07]  /*8300*/  IMAD.MOV.U32 R154, RZ, RZ, -0x1 ;  /* 0xffffffffff9a7424 */ /* 0x000fce00078e00ff */
[----:B-1---5:R-:W-:Y:S05]  /*8310*/  WARPSYNC.COLLECTIVE R154, `(.L_x_818) ;  /* 0x000000009a087348 */ /* 0x022fea0003c00000 */
[----:B------:R0:W2:Y:S02]  /*8320*/  SHFL.UP P6, R86, R163, R87, R86 ;  /* 0x04000057a3567389 */ /* 0x0000a400000c0056 */
[----:B012--5:R-:W-:Y:S05]  /*8330*/  ENDCOLLECTIVE ;  /* 0x000000000000791b */ /* 0x027fea0003800000 */
.L_x_818:
[----:B------:R-:W-:Y:S02]  /*8340*/  MOV R163, R153 ;  /* 0x0000009900a37202 */ /* 0x000fe40000000f00 */
[----:B------:R-:W-:Y:S01]  /*8350*/  MOV R156, R86 ;  /* 0x00000056009c7202 */ /* 0x000fe20000000f00 */
[----:B------:R-:W-:-:S07]  /*8360*/  IMAD.MOV.U32 R86, RZ, RZ, RZ ;  /* 0x000000ffff567224 */ /* 0x000fce00078e00ff */
[----:B------:R-:W-:Y:S05]  /*8370*/  WARPSYNC.COLLECTIVE R154, `(.L_x_819) ;  /* 0x000000009a087348 */ /* 0x000fea0003c00000 */
[----:B------:R0:W1:Y:S02]  /*8380*/  SHFL.UP P6, R86, R163, R87, R86 ;  /* 0x04000057a3567389 */ /* 0x00006400000c0056 */
[----:B01----:R-:W-:Y:S05]  /*8390*/  ENDCOLLECTIVE ;  /* 0x000000000000791b */ /* 0x003fea0003800000 */
.L_x_819:
[----:B------:R-:W-:Y:S02]  /*83a0*/  HFMA2 R87, -RZ, RZ, 0, 1.1920928955078125e-07 ;  /* 0x00000002ff577431 */ /* 0x000fe400000001ff */
[C---:B------:R-:W-:Y:S01]  /*83b0*/  FFMA.FTZ R162, R157.reuse, R86, R153 ;  /* 0x000000569da27223 */ /* 0x040fe20000010099 */
[----:B------:R-:W-:Y:S01]  /*83c0*/  @P5 FMUL.FTZ R157, R157, R156 ;  /* 0x0000009c9d9d5220 */ /* 0x000fe20000410000 */
[----:B------:R-:W-:-:S03]  /*83d0*/  IMAD.MOV.U32 R86, RZ, RZ, RZ ;  /* 0x000000ffff567224 */ /* 0x000fc600078e00ff */
[----:B------:R-:W-:Y:S02]  /*83e0*/  FSEL R156, R153, R162, !P5 ;  /* 0x000000a2999c7208 */ /* 0x000fe40006800000 */
[----:B------:R-:W-:-:S07]  /*83f0*/  MOV R163, R157 ;  /* 0x0000009d00a37202 */ /* 0x000fce0000000f00 */
[----:B------:R-:W-:Y:S05]  /*8400*/  WARPSYNC.COLLECTIVE R154, `(.L_x_820) ;  /* 0x000000009a087348 */ /* 0x000fea0003c00000 */
[----:B------:R0:W1:Y:S02]  /*8410*/  SHFL.UP P6, R86, R163, R87, R86 ;  /* 0x04000057a3567389 */ /* 0x00006400000c0056 */
[----:B01----:R-:W-:Y:S05]  /*8420*/  ENDCOLLECTIVE ;  /* 0x000000000000791b */ /* 0x003fea0003800000 */
.L_x_820:
[----:B------:R-:W-:Y:S02]  /*8430*/  MOV R163, R156 ;  /* 0x0000009c00a37202 */ /* 0x000fe40000000f00 */
[----:B------:R-:W-:Y:S01]  /*8440*/  MOV R153, R86 ;  /* 0x0000005600997202 */ /* 0x000fe20000000f00 */
[----:B------:R-:W-:-:S07]  /*8450*/  IMAD.MOV.U32 R86, RZ, RZ, RZ ;  /* 0x000000ffff567224 */ /* 0x000fce00078e00ff */
[----:B------:R-:W-:Y:S05]  /*8460*/  WARPSYNC.COLLECTIVE R154, `(.L_x_821) ;  /* 0x000000009a087348 */ /* 0x000fea0003c00000 */
[----:B------:R0:W1:Y:S02]  /*8470*/  SHFL.UP P6, R86, R163, R87, R86 ;  /* 0x04000057a3567389 */ /* 0x00006400000c0056 */
[----:B01----:R-:W-:Y:S05]  /*8480*/  ENDCOLLECTIVE ;  /* 0x000000000000791b */ /* 0x003fea0003800000 */
.L_x_821:
[----:B------:R-:W-:Y:S02]  /*8490*/  HFMA2 R87, -RZ, RZ, 0, 2.384185791015625e-07 ;  /* 0x00000004ff577431 */ /* 0x000fe400000001ff */
        /* <DEDUP_REMOVED lines=8> */
.L_x_822:
[----:B------:R-:W-:Y:S02]  /*8520*/  MOV R163, R156 ;  /* 0x0000009c00a37202 */ /* 0x000fe40000000f00 */
[----:B------:R-:W-:Y:S01]  /*8530*/  MOV R153, R86 ;  /* 0x0000005600997202 */ /* 0x000fe20000000f00 */
[----:B------:R-:W-:-:S07]  /*8540*/  IMAD.MOV.U32 R86, RZ, RZ, RZ ;  /* 0x000000ffff567224 */ /* 0x000fce00078e00ff */
[----:B------:R-:W-:Y:S05]  /*8550*/  WARPSYNC.COLLECTIVE R154, `(.L_x_823) ;  /* 0x000000009a087348 */ /* 0x000fea0003c00000 */
[----:B------:R0:W1:Y:S02]  /*8560*/  SHFL.UP P6, R86, R163, R87, R86 ;  /* 0x04000057a3567389 */ /* 0x00006400000c0056 */
[----:B01----:R-:W-:Y:S05]  /*8570*/  ENDCOLLECTIVE ;  /* 0x000000000000791b */ /* 0x003fea0003800000 */
.L_x_823:
[----:B------:R-:W-:Y:S02]  /*8580*/  HFMA2 R87, -RZ, RZ, 0, 4.76837158203125e-07 ;  /* 0x00000008ff577431 */ /* 0x000fe400000001ff */
        /* <DEDUP_REMOVED lines=8> */
.L_x_824:
[----:B------:R-:W-:Y:S02]  /*8610*/  MOV R163, R156 ;  /* 0x0000009c00a37202 */ /* 0x000fe40000000f00 */
[----:B------:R-:W-:Y:S01]  /*8620*/  MOV R153, R86 ;  /* 0x0000005600997202 */ /* 0x000fe20000000f00 */
[----:B------:R-:W-:-:S07]  /*8630*/  IMAD.MOV.U32 R86, RZ, RZ, RZ ;  /* 0x000000ffff567224 */ /* 0x000fce00078e00ff */
[----:B------:R-:W-:Y:S05]  /*8640*/  WARPSYNC.COLLECTIVE R154, `(.L_x_825) ;  /* 0x000000009a087348 */ /* 0x000fea0003c00000 */
[----:B------:R0:W1:Y:S02]  /*8650*/  SHFL.UP P6, R86, R163, R87, R86 ;  /* 0x04000057a3567389 */ /* 0x00006400000c0056 */
[----:B01----:R-:W-:Y:S05]  /*8660*/  ENDCOLLECTIVE ;  /* 0x000000000000791b */ /* 0x003fea0003800000 */
.L_x_825:
[----:B------:R-:W-:Y:S02]  /*8670*/  HFMA2 R87, -RZ, RZ, 0, 9.5367431640625e-07 ;  /* 0x00000010ff577431 */ /* 0x000fe400000001ff */
        /* <DEDUP_REMOVED lines=8> */
.L_x_826:
[----:B------:R-:W-:Y:S02]  /*8700*/  MOV R163, R156 ;  /* 0x0000009c00a37202 */ /* 0x000fe40000000f00 */
[----:B------:R-:W-:Y:S01]  /*8710*/  MOV R153, R86 ;  /* 0x0000005600997202 */ /* 0x000fe20000000f00 */
[----:B------:R-:W-:-:S07]  /*8720*/  IMAD.MOV.U32 R86, RZ, RZ, RZ ;  /* 0x000000ffff567224 */ /* 0x000fce00078e00ff */
[----:B------:R-:W-:Y:S05]  /*8730*/  WARPSYNC.COLLECTIVE R154, `(.L_x_827) ;  /* 0x000000009a087348 */ /* 0x000fea0003c00000 */
[----:B------:R0:W1:Y:S02]  /*8740*/  SHFL.UP P6, R86, R163, R87, R86 ;  /* 0x04000057a3567389 */ /* 0x00006400000c0056 */
[----:B01----:R-:W-:Y:S05]  /*8750*/  ENDCOLLECTIVE ;  /* 0x000000000000791b */ /* 0x003fea0003800000 */
.L_x_827:
[----:B------:R-:W-:Y:S05]  /*8760*/  BRA `(.L_x_828) ;  /* 0xffffffb800707947 */ /* 0x000fea000383ffff */
.L_x_771:
        /* <DEDUP_REMOVED lines=8> */
.L_x_830:
[----:B------:R-:W-:Y:S05]  /*87f0*/  BSYNC B0 ;  /* 0x0000000000007941 */ /* 0x000fea0003800000 */
.L_x_829:
[----:B------:R-:W-:Y:S05]  /*8800*/  BRA `(.L_x_831) ;  /* 0xffffffb800647947 */ /* 0x000fea000383ffff */
.L_x_772:
        /* <DEDUP_REMOVED lines=8> */
.L_x_833:
[----:B------:R-:W-:Y:S05]  /*8890*/  BSYNC B0 ;  /* 0x0000000000007941 */ /* 0x000fea0003800000 */
.L_x_832:
[----:B------:R-:W-:Y:S05]  /*88a0*/  BRA `(.L_x_834) ;  /* 0xffffffb800447947 */ /* 0x000fea000383ffff */
.L_x_773:
[----:B------:R-:W-:Y:S01]  /*88b0*/  HFMA2 R87, -RZ, RZ, 0, 5.9604644775390625e-08 ;  /* 0x00000001ff577431 */ /* 0x000fe200000001ff */
[----:B------:R-:W-:Y:S01]  /*88c0*/  BSSY B0, `(.L_x_835) ;  /* 0x0000007000007945 */ /* 0x000fe20003800000 */
[----:B------:R-:W-:Y:S01]  /*88d0*/  MOV R163, R157 ;  /* 0x0000009d00a37202 */ /* 0x000fe20000000f00 */
[----:B------:R-:W-:Y:S01]  /*88e0*/  IMAD.MOV.U32 R86, RZ, RZ, RZ ;  /* 0x000000ffff567224 */ /* 0x000fe200078e00ff */
[----:B------:R-:W-:-:S07]  /*88f0*/  MOV R154, 0xffffffff ;  /* 0xffffffff009a7802 */ /* 0x000fce0000000f00 */
[----:B-1---5:R-:W-:Y:S05]  /*8900*/  WARPSYNC.COLLECTIVE R154, `(.L_x_836) ;  /* 0x000000009a087348 */ /* 0x022fea0003c00000 */
[----:B------:R0:W2:Y:S02]  /*8910*/  SHFL.UP P6, R86, R163, R87, R86 ;  /* 0x04000057a3567389 */ /* 0x0000a400000c0056 */
[----:B012--5:R-:W-:Y:S05]  /*8920*/  ENDCOLLECTIVE ;  /* 0x000000000000791b */ /* 0x027fea0003800000 */
.L_x_836:
[----:B------:R-:W-:Y:S05]  /*8930*/  BSYNC B0 ;  /* 0x0000000000007941 */ /* 0x000fea0003800000 */
.L_x_835:
[----:B------:R-:W-:Y:S01]  /*8940*/  MOV R157, R86 ;  /* 0x00000056009d7202 */ /* 0x000fe20000000f00 */
[----:B------:R-:W-:Y:S01]  /*8950*/  HFMA2 R86, -RZ, RZ, 0, 0 ;  /* 0x00000000ff567431 */ /* 0x000fe200000001ff */
[----:B------:R-:W-:Y:S01]  /*8960*/  MOV R163, R162 ;  /* 0x000000a200a37202 */ /* 0x000fe20000000f00 */
[----:B------:R-:W-:Y:S01]  /*8970*/  IMAD.MOV.U32 R87, RZ, RZ, 0x1 ;  /* 0x00000001ff577424 */ /* 0x000fe200078e00ff */
[----:B------:R-:W-:Y:S01]  /*8980*/  MOV R154, 0xffffffff ;  /* 0xffffffff009a7802 */ /* 0x000fe20000000f00 */
[----:B------:R-:W-:-:S07]  /*8990*/  IMAD.MOV.U32 R153, RZ, RZ, R78 ;  /* 0x000000ffff997224 */ /* 0x000fce00078e004e */
[----:B------:R-:W-:Y:S05]  /*89a0*/  WARPSYNC.COLLECTIVE R154, `(.L_x_837) ;  /* 0x000000009a087348 */ /* 0x000fea0003c00000 */
[----:B------:R0:W1:Y:S02]  /*89b0*/  SHFL.UP P6, R86, R163, R87, R86 ;  /* 0x04000057a3567389 */ /* 0x00006400000c0056 */
[----:B01----:R-:W-:Y:S05]  /*89c0*/  ENDCOLLECTIVE ;  /* 0x000000000000791b */ /* 0x003fea0003800000 */
.L_x_837:
[----:B------:R-:W-:Y:S01]  /*89d0*/  HFMA2 R87, -RZ, RZ, 0, 0 ;  /* 0x00000000ff577431 */ /* 0x000fe200000001ff */
[----:B------:R-:W-:Y:S02]  /*89e0*/  MOV R162, R86 ;  /* 0x0000005600a27202 */ /* 0x000fe40000000f00 */
[----:B------:R-:W-:-:S07]  /*89f0*/  MOV R86, 0x1f ;  /* 0x0000001f00567802 */ /* 0x000fce0000000f00 */
[----:B------:R-:W-:Y:S05]  /*8a00*/  WARPSYNC.COLLECTIVE R154, `(.L_x_838) ;  /* 0x000000009a087348 */ /* 0x000fea0003c00000 */
[----:B------:R0:W1:Y:S02]  /*8a10*/  SHFL.IDX P2, R156, R153, R87, R86 ;  /* 0x00000057999c7389 */ /* 0x0000640000040056 */
[----:B01----:R-:W-:Y:S05]  /*8a20*/  ENDCOLLECTIVE ;  /* 0x000000000000791b */ /* 0x003fea0003800000 */
.L_x_838:
[----:B------:R-:W-:Y:S01]  /*8a30*/  IMAD.MOV.U32 R153, RZ, RZ, R79 ;  /* 0x000000ffff997224 */ /* 0x000fe200078e004f */
[----:B------:R-:W-:-:S07]  /*8a40*/  MOV R78, R156 ;  /* 0x0000009c004e7202 */ /* 0x000fce0000000f00 */
[----:B------:R-:W-:Y:S05]  /*8a50*/  WARPSYNC.COLLECTIVE R154, `(.L_x_839) ;  /* 0x000000009a087348 */ /* 0x000fea0003c00000 */
[----:B------:R0:W1:Y:S02]  /*8a60*/  SHFL.IDX P2, R156, R153, R87, R86 ;  /* 0x00000057999c7389 */ /* 0x0000640000040056 */
[----:B01----:R-:W-:Y:S05]  /*8a70*/  ENDCOLLECTIVE ;  /* 0x000000000000791b */ /* 0x003fea0003800000 */
.L_x_839:
[----:B------:R-:W-:Y:S01]  /*8a80*/  MOV R79, R156 ;  /* 0x0000009c004f7202 */ /* 0x000fe20000000f00 */
[----:B------:R-:W-:Y:S06]  /*8a90*/  BRA `(.L_x_840) ;  /* 0xffffffb400e07947 */ /* 0x000fec000383ffff */
.L_x_775:
        /* <DEDUP_REMOVED lines=9> */
.L_x_841:
[----:B------:R-:W-:Y:S02]  /*8b30*/  ISETP.GT.U32.AND P5, PT, R155, 0xf, PT ;  /* 0x0000000f9b00780c */ /* 0x000fe40003fa4070 */
[----:B------:R-:W-:Y:S02]  /*8b40*/  MOV R86, R156 ;  /* 0x0000009c00567202 */ /* 0x000fe40000000f00 */
[----:B------:R-:W-:-:S03]  /*8b50*/  MOV R156, R163 ;  /* 0x000000a3009c7202 */ /* 0x000fc60000000f00 */
[----:B------:R-:W-:-:S07]  /*8b60*/  @P2 FMUL.FTZ R86, R86, R162 ;  /* 0x000000a256562220 */ /* 0x000fce0000410000 */
[----:B------:R-:W-:Y:S05]  /*8b70*/  WARPSYNC.COLLECTIVE R154, `(.L_x_842) ;  /* 0x000000009a087348 */ /* 0x000fea0003c00000 */
[----:B------:R0:W1:Y:S02]  /*8b80*/  SHFL.DOWN P0, R156, R156, R87, R153 ;  /* 0x080000579c9c7389 */ /* 0x0000640000000099 */
[----:B01----:R-:W-:Y:S05]  /*8b90*/  ENDCOLLECTIVE ;  /* 0x000000000000791b */ /* 0x003fea0003800000 */
.L_x_842:
[----:B------:R-:W-:-:S04]  /*8ba0*/  IMAD.MOV.U32 R87, RZ, RZ, R156 ;  /* 0x000000ffff577224 */ /* 0x000fc800078e009c */
        /* <DEDUP_REMOVED lines=9> */
.L_x_843:
[----:B------:R-:W-:Y:S02]  /*8c40*/  MOV R86, R156 ;  /* 0x0000009c00567202 */ /* 0x000fe40000000f00 */
[----:B------:R-:W-:-:S03]  /*8c50*/  MOV R156, R163 ;  /* 0x000000a3009c7202 */ /* 0x000fc60000000f00 */
[----:B------:R-:W-:-:S07]  /*8c60*/  @!P2 FMUL.FTZ R86, R162, R86 ;  /* 0x00000056a256a220 */ /* 0x000fce0000410000 */
[----:B------:R-:W-:Y:S05]  /*8c70*/  WARPSYNC.COLLECTIVE R154, `(.L_x_844) ;  /* 0x000000009a087348 */ /* 0x000fea0003c00000 */
[----:B------:R0:W1:Y:S02]  /*8c80*/  SHFL.DOWN P0, R156, R156, R87, R153 ;  /* 0x080000579c9c7389 */ /* 0x0000640000000099 */
[----:B01----:R-:W-:Y:S05]  /*8c90*/  ENDCOLLECTIVE ;  /* 0x000000000000791b */ /* 0x003fea0003800000 */
.L_x_844:
[----:B------:R-:W-:-:S05]  /*8ca0*/  MOV R87, R156 ;  /* 0x0000009c00577202 */ /* 0x000fca0000000f00 */
[----:B------:R-:W-:Y:S01]  /*8cb0*/  @!P2 FFMA.FTZ R87, R162, R87, R163 ;  /* 0x00000057a257a223 */ /* 0x000fe200000100a3 */
[----:B------:R-:W-:-:S03]  /*8cc0*/  @!P2 MOV R162, R86 ;  /* 0x0000005600a2a202 */ /* 0x000fc60000000f00 */
[----:B------:R-:W-:Y:S01]  /*8cd0*/  @!P2 IMAD.MOV.U32 R163, RZ, RZ, R87 ;  /* 0x000000ffffa3a224 */ /* 0x000fe200078e0057 */
[----:B------:R-:W-:Y:S01]  /*8ce0*/  MOV R156, R162 ;  /* 0x000000a2009c7202 */ /* 0x000fe20000000f00 */
[----:B------:R-:W-:-:S07]  /*8cf0*/  HFMA2 R87, -RZ, RZ, 0, 2.384185791015625e-07 ;  /* 0x00000004ff577431 */ /* 0x000fce00000001ff */
[----:B------:R-:W-:Y:S05]  /*8d00*/  WARPSYNC.COLLECTIVE R154, `(.L_x_845) ;  /* 0x000000009a087348 */ /* 0x000fea0003c00000 */
[----:B------:R0:W1:Y:S02]  /*8d10*/  SHFL.DOWN P0, R156, R156, R87, R153 ;  /* 0x080000579c9c7389 */ /* 0x0000640000000099 */
[----:B01----:R-:W-:Y:S05]  /*8d20*/  ENDCOLLECTIVE ;  /* 0x000000000000791b */ /* 0x003fea0003800000 */
.L_x_845:
[----:B------:R-:W-:Y:S01]  /*8d30*/  IMAD.MOV.U32 R86, RZ, RZ, R156 ;  /* 0x000000ffff567224 */ /* 0x000fe200078e009c */
[----:B------:R-:W-:-:S03]  /*8d40*/  MOV R156, R163 ;  /* 0x000000a3009c7202 */ /* 0x000fc60000000f00 */
[----:B------:R-:W-:-:S07]  /*8d50*/  @!P3 FMUL.FTZ R86, R162, R86 ;  /* 0x00000056a256b220 */ /* 0x000fce0000410000 */
[----:B------:R-:W-:Y:S05]  /*8d60*/  WARPSYNC.COLLECTIVE R154, `(.L_x_846) ;  /* 0x000000009a087348 */ /* 0x000fea0003c00000 */
[----:B------:R0:W1:Y:S02]  /*8d70*/  SHFL.DOWN P0, R156, R156, R87, R153 ;  /* 0x080000579c9c7389 */ /* 0x0000640000000099 */
[----:B01----:R-:W-:Y:S05]  /*8d80*/  ENDCOLLECTIVE ;  /* 0x000000000000791b */ /* 0x003fea0003800000 */
.L_x_846:
[----:B------:R-:W-:-:S05]  /*8d90*/  MOV R87, R156 ;  /* 0x0000009c00577202 */ /* 0x000fca0000000f00 */
[----:B------:R-:W-:Y:S01]  /*8da0*/  @!P3 FFMA.FTZ R87, R162, R87, R163 ;  /* 0x00000057a257b223 */ /* 0x000fe200000100a3 */
[----:B------:R-:W-:-:S04]  /*8db0*/  @!P3 IMAD.MOV.U32 R162, RZ, RZ, R86 ;  /* 0x000000ffffa2b224 */ /* 0x000fc800078e0056 */
[----:B------:R-:W-:Y:S01]  /*8dc0*/  @!P3 MOV R163, R87 ;  /* 0x0000005700a3b202 */ /* 0x000fe20000000f00 */
[----:B------:R-:W-:Y:S01]  /*8dd0*/  HFMA2 R87, -RZ, RZ, 0, 4.76837158203125e-07 ;  /* 0x00000008ff577431 */ /* 0x000fe200000001ff */
[----:B------:R-:W-:-:S07]  /*8de0*/  MOV R156, R162 ;  /* 0x000000a2009c7202 */ /* 0x000fce0000000f00 */
[----:B------:R-:W-:Y:S05]  /*8df0*/  WARPSYNC.COLLECTIVE R154, `(.L_x_847) ;  /* 0x000000009a087348 */ /* 0x000fea0003c00000 */
[----:B------:R0:W1:Y:S02]  /*8e00*/  SHFL.DOWN P0, R156, R156, R87, R153 ;  /* 0x080000579c9c7389 */ /* 0x0000640000000099 */
[----:B01----:R-:W-:Y:S05]  /*8e10*/  ENDCOLLECTIVE ;  /* 0x000000000000791b */ /* 0x003fea0003800000 */
.L_x_847:
[----:B------:R-:W-:Y:S01]  /*8e20*/  MOV R86, R156 ;  /* 0x0000009c00567202 */ /* 0x000fe20000000f00 */
[----:B------:R-:W-:-:S04]  /*8e30*/  IMAD.MOV.U32 R156, RZ, RZ, R163 ;  /* 0x000000ffff9c7224 */ /* 0x000fc800078e00a3 */
[----:B------:R-:W-:-:S07]  /*8e40*/  @!P4 FMUL.FTZ R86, R162, R86 ;  /* 0x00000056a256c220 */ /* 0x000fce0000410000 */
[----:B------:R-:W-:Y:S05]  /*8e50*/  WARPSYNC.COLLECTIVE R154, `(.L_x_848) ;  /* 0x000000009a087348 */ /* 0x000fea0003c00000 */
[----:B------:R0:W1:Y:S02]  /*8e60*/  SHFL.DOWN P0, R156, R156, R87, R153 ;  /* 0x080000579c9c7389 */ /* 0x0000640000000099 */
[----:B01----:R-:W-:Y:S05]  /*8e70*/  ENDCOLLECTIVE ;  /* 0x000000000000791b */ /* 0x003fea0003800000 */
.L_x_848:
        /* <DEDUP_REMOVED lines=9> */
.L_x_849:
[----:B------:R-:W-:Y:S02]  /*8f10*/  MOV R86, R156 ;  /* 0x0000009c00567202 */ /* 0x000fe40000000f00 */
[----:B------:R-:W-:-:S03]  /*8f20*/  MOV R156, R163 ;  /* 0x000000a3009c7202 */ /* 0x000fc60000000f00 */
[----:B------:R-:W-:-:S07]  /*8f30*/  @!P5 FMUL.FTZ R86, R162, R86 ;  /* 0x00000056a256d220 */ /* 0x000fce0000410000 */
[----:B------:R-:W-:Y:S05]  /*8f40*/  WARPSYNC.COLLECTIVE R154, `(.L_x_850) ;  /* 0x000000009a087348 */ /* 0x000fea0003c00000 */
[----:B------:R0:W1:Y:S02]  /*8f50*/  SHFL.DOWN P0, R156, R156, R87, R153 ;  /* 0x080000579c9c7389 */ /* 0x0000640000000099 */
[----:B01----:R-:W-:Y:S05]  /*8f60*/  ENDCOLLECTIVE ;  /* 0x000000000000791b */ /* 0x003fea0003800000 */
.L_x_850:
[----:B------:R-:W-:-:S04]  /*8f70*/  IMAD.MOV.U32 R87, RZ, RZ, R156 ;  /* 0x000000ffff577224 */ /* 0x000fc800078e009c */
[----:B------:R-:W-:Y:S01]  /*8f80*/  @!P5 FFMA.FTZ R87, R162, R87, R163 ;  /* 0x00000057a257d223 */ /* 0x000fe200000100a3 */
[----:B------:R-:W-:Y:S01]  /*8f90*/  @!P5 MOV R162, R86 ;  /* 0x0000005600a2d202 */ /* 0x000fe20000000f00 */
[----:B------:R-:W-:-:S03]  /*8fa0*/  HFMA2 R86, -RZ, RZ, 0, 1.847743988037109375e-06 ;  /* 0x0000001fff567431 */ /* 0x000fc600000001ff */
[----:B------:R-:W-:Y:S01]  /*8fb0*/  @!P5 MOV R163, R87 ;  /* 0x0000005700a3d202 */ /* 0x000fe20000000f00 */
[----:B------:R-:W-:Y:S01]  /*8fc0*/  IMAD.MOV.U32 R87, RZ, RZ, RZ ;  /* 0x000000ffff577224 */ /* 0x000fe200078e00ff */
[----:B------:R-:W-:-:S07]  /*8fd0*/  MOV R153, R162 ;  /* 0x000000a200997202 */ /* 0x000fce0000000f00 */
[----:B------:R-:W-:Y:S05]  /*8fe0*/  WARPSYNC.COLLECTIVE R154, `(.L_x_851) ;  /* 0x000000009a087348 */ /* 0x000fea0003c00000 */
[----:B------:R0:W1:Y:S02]  /*8ff0*/  SHFL.IDX P2, R156, R153, R87, R86 ;  /* 0x00000057999c7389 */ /* 0x0000640000040056 */
[----:B01----:R-:W-:Y:S05]  /*9000*/  ENDCOLLECTIVE ;  /* 0x000000000000791b */ /* 0x003fea0003800000 */
.L_x_851:
[----:B------:R-:W-:Y:S02]  /*9010*/  MOV R153, R163 ;  /* 0x000000a300997202 */ /* 0x000fe40000000f00 */
[----:B------:R-:W-:-:S07]  /*9020*/  MOV R157, R156 ;  /* 0x0000009c009d7202 */ /* 0x000fce0000000f00 */
[----:B------:R-:W-:Y:S05]  /*9030*/  WARPSYNC.COLLECTIVE R154, `(.L_x_852) ;  /* 0x000000009a087348 */ /* 0x000fea0003c00000 */
[----:B------:R0:W1:Y:S02]  /*9040*/  SHFL.IDX P2, R156, R153, R87, R86 ;  /* 0x00000057999c7389 */ /* 0x0000640000040056 */
[----:B01----:R-:W-:Y:S05]  /*9050*/  ENDCOLLECTIVE ;  /* 0x000000000000791b */ /* 0x003fea0003800000 */
.L_x_852:
[----:B------:R-:W-:Y:S01]  /*9060*/  HFMA2 R87, -RZ, RZ, 0, 5.9604644775390625e-08 ;  /* 0x00000001ff577431 */ /* 0x000fe200000001ff */
[----:B------:R-:W-:Y:S01]  /*9070*/  MOV R153, 0x1f ;  /* 0x0000001f00997802 */ /* 0x000fe20000000f00 */
[----:B------:R-:W-:Y:S01]  /*9080*/  IMAD.MOV.U32 R155, RZ, RZ, R156 ;  /* 0x000000ffff9b7224 */ /* 0x000fe200078e009c */
[----:B------:R-:W-:-:S03]  /*9090*/  MOV R156, R162 ;  /* 0x000000a2009c7202 */ /* 0x000fc60000000f00 */
[-C--:B------:R-:W-:Y:S01]  /*90a0*/  FFMA.FTZ R155, R79, R157.reuse, R155 ;  /* 0x0000009d4f9b7223 */ /* 0x080fe2000001009b */
[----:B------:R-:W-:-:S07]  /*90b0*/  FMUL.FTZ R157, R78, R157 ;  /* 0x0000009d4e9d7220 */ /* 0x000fce0000410000 */
[----:B------:R-:W-:Y:S05]  /*90c0*/  WARPSYNC.COLLECTIVE R154, `(.L_x_853) ;  /* 0x000000009a087348 */ /* 0x000fea0003c00000 */
[----:B------:R0:W1:Y:S02]  /*90d0*/  SHFL.DOWN P0, R156, R156, R87, R153 ;  /* 0x080000579c9c7389 */ /* 0x0000640000000099 */
[----:B01----:R-:W-:Y:S05]  /*90e0*/  ENDCOLLECTIVE ;  /* 0x000000000000791b */ /* 0x003fea0003800000 */
.L_x_853:
[----:B------:R-:W-:Y:S01]  /*90f0*/  IMAD.MOV.U32 R162, RZ, RZ, R156 ;  /* 0x000000ffffa27224 */ /* 0x000fe200078e009c */
[----:B------:R-:W-:-:S07]  /*9100*/  MOV R156, R163 ;  /* 0x000000a3009c7202 */ /* 0x000fce0000000f00 */
[----:B------:R-:W-:Y:S05]  /*9110*/  WARPSYNC.COLLECTIVE R154, `(.L_x_854) ;  /* 0x000000009a087348 */ /* 0x000fea0003c00000 */
[----:B------:R0:W1:Y:S02]  /*9120*/  SHFL.DOWN P0, R156, R156, R87, R153 ;  /* 0x080000579c9c7389 */ /* 0x0000640000000099 */
[----:B01----:R-:W-:Y:S05]  /*9130*/  ENDCOLLECTIVE ;  /* 0x000000000000791b */ /* 0x003fea0003800000 */
.L_x_854:
[----:B------:R-:W-:Y:S01]  /*9140*/  MOV R153, R78 ;  /* 0x0000004e00997202 */ /* 0x000fe20000000f00 */
[----:B------:R-:W-:Y:S01]  /*9150*/  IMAD.MOV.U32 R87, RZ, RZ, RZ ;  /* 0x000000ffff577224 */ /* 0x000fe200078e00ff */
[----:B------:R-:W-:-:S07]  /*9160*/  MOV R163, R156 ;  /* 0x0000009c00a37202 */ /* 0x000fce0000000f00 */
[----:B------:R-:W-:Y:S05]  /*9170*/  WARPSYNC.COLLECTIVE R154, `(.L_x_855) ;  /* 0x000000009a087348 */ /* 0x000fea0003c00000 */
[----:B------:R0:W1:Y:S02]  /*9180*/  SHFL.IDX P2, R156, R153, R87, R86 ;  /* 0x00000057999c7389 */ /* 0x0000640000040056 */
[----:B01----:R-:W-:Y:S05]  /*9190*/  ENDCOLLECTIVE ;  /* 0x000000000000791b */ /* 0x003fea0003800000 */
.L_x_855:
[----:B------:R-:W-:Y:S02]  /*91a0*/  ISETP.NE.AND P0, PT, R118, 0x1f, PT ;  /* 0x0000001f7600780c */ /* 0x000fe40003f05270 */
[----:B------:R-:W-:Y:S02]  /*91b0*/  MOV R153, R79 ;  /* 0x0000004f00997202 */ /* 0x000fe40000000f00 */
[----:B------:R-:W-:-:S09]  /*91c0*/  MOV R78, R156 ;  /* 0x0000009c004e7202 */ /* 0x000fd20000000f00 */
[----:B------:R-:W-:Y:S05]  /*91d0*/  WARPSYNC.COLLECTIVE R154, `(.L_x_856) ;  /* 0x000000009a087348 */ /* 0x000fea0003c00000 */
[----:B------:R0:W1:Y:S02]  /*91e0*/  SHFL.IDX P2, R156, R153, R87, R86 ;  /* 0x00000057999c7389 */ /* 0x0000640000040056 */
[----:B01----:R-:W-:Y:S05]  /*91f0*/  ENDCOLLECTIVE ;  /* 0x000000000000791b */ /* 0x003fea0003800000 */
.L_x_856:
[----:B------:R-:W-:Y:S01]  /*9200*/  MOV R79, R156 ;  /* 0x0000009c004f7202 */ /* 0x000fe20000000f00 */
[----:B------:R-:W-:Y:S06]  /*9210*/  BRA `(.L_x_857) ;  /* 0xffffffb800107947 */ /* 0x000fec000383ffff */
.L_x_858:
        /* <DEDUP_REMOVED lines=14> */
.L_x_10417:


//--------------------- .text._Z25selective_scan_bwd_kernelI32Selective_Scan_bwd_kernel_traitsILi128ELi16ELb0ELb1ELb0ELb0ELb1EffEEv12SSMParamsBwd --------------------------
	.section	.text._Z25selective_scan_bwd_kernelI32Selective_Scan_bwd_kernel_traitsILi128ELi16ELb0ELb1ELb0ELb0ELb1EffEEv12SSMParamsBwd,"ax",@progbits
	.align	128
        .global         _Z25selective_scan_bwd_kernelI32Selective_Scan_bwd_kernel_traitsILi128ELi16ELb0ELb1ELb0ELb0ELb1EffEEv12SSMParamsBwd
        .type           _Z25selective_scan_bwd_kernelI32Selective_Scan_bwd_kernel_traitsILi128ELi16ELb0ELb1ELb0ELb0ELb1EffEEv12SSMParamsBwd,@function
        .size           _Z25selective_scan_bwd_kernelI32Selective_Scan_bwd_kernel_traitsILi128ELi16ELb0ELb1ELb0ELb0ELb1EffEEv12SSMParamsBwd,(.L_x_10418 - _Z25selective_scan_bwd_kernelI32Selective_Scan_bwd_kernel_traitsILi128ELi16ELb0ELb1ELb0ELb0ELb1EffEEv12SSMParamsBwd)
        .other          _Z25selective_scan_bwd_kernelI32Selective_Scan_bwd_kernel_traitsILi128ELi16ELb0ELb1ELb0ELb0ELb1EffEEv12SSMParamsBwd,@"STO_CUDA_ENTRY STV_DEFAULT"
_Z25selective_scan_bwd_kernelI32Selective_Scan_bwd_kernel_traitsILi128ELi16ELb0ELb1ELb0ELb0ELb1EffEEv12SSMParamsBwd:
.text._Z25selective_scan_bwd_kernelI32Selective_Scan_bwd_kernel_traitsILi128ELi16ELb0ELb1ELb0ELb0ELb1EffEEv12SSMParamsBwd:
        /* <DEDUP_REMOVED lines=27> */
[----:B---3--:R3:W3:Y:S04]  /*01b0*/  @P0 LDG.E R3, desc[UR32][R2.64] ;  /* 0x0000002002030981 */ /* 0x0086e8000c1e1900 */
[----:B------:R-:W3:Y:S01]  /*01c0*/  @P1 LDG.E R4, desc[UR32][R4.64] ;  /* 0x0000002004041981 */ /* 0x000ee2000c1e1900 */
        /* <DEDUP_REMOVED lines=8> */
[----:B------:R-:W-:Y:S01]  /*0250*/  UMOV UR20, UR4 ;  /* 0x0000000400147c82 */ /* 0x000fe20008000000 */
[----:B-1----:R-:W-:Y:S01]  /*0260*/  ULEA UR16, UR29, 0xfffff800, 0xb ;  /* 0xfffff8001d107891 */ /* 0x002fe2000f8e58ff */
[----:B------:R0:W-:Y:S01]  /*0270*/  STL [R1+0x100], RZ ;  /* 0x000100ff01007387 */ /* 0x0001e20000100800 */
[----:B------:R-:W-:Y:S02]  /*0280*/  UIMAD.WIDE.U32 UR20, UR10, UR14, UR20 ;  /* 0x0000000e0a1472a5 */ /* 0x000fe4000f8e0014 */
[----:B------:R-:W-:-:S02]  /*0290*/  UIMAD.WIDE.U32 UR22, UR10, UR18, UR6 ;  /* 0x000000120a1672a5 */ /* 0x000fc4000f8e0006 */
[----:B------:R-:W-:Y:S01]  /*02a0*/  UIMAD UR17, UR10, UR15, UR21 ;  /* 0x0000000f0a1172a4 */ /* 0x000fe2000f8e0215 */
[----:B------:R-:W1:Y:S04]  /*02b0*/  LDCU.128 UR12, c[0x0][0x460] ;  /* 0x00008c00ff0c77ac */ /* 0x000e680008000c00 */
[----:B------:R-:W4:Y:S01]  /*02c0*/  I2F.RP R0, UR34 ;  /* 0x0000002200007d06 */ /* 0x000f220008209400 */
[----:B------:R-:W-:Y:S01]  /*02d0*/  UMOV UR4, URZ ;  /* 0x000000ff00047c82 */ /* 0x000fe20008000000 */
[----:B------:R-:W-:Y:S02]  /*02e0*/  UIMAD UR11, UR10, UR19, UR23 ;  /* 0x000000130a0b72a4 */ /* 0x000fe4000f8e0217 */
[----:B------:R-:W-:Y:S02]  /*02f0*/  USHF.R.S32.HI UR9, URZ, 0x1f, UR16 ;  /* 0x0000001fff097899 */ /* 0x000fe40008011410 */
[----:B------:R-:W-:-:S02]  /*0300*/  UIADD3 UR24, UP2, UPT, UR16, UR22, URZ ;  /* 0x0000001610187290 */ /* 0x000fc4000ff5e0ff */
[----:B------:R-:W-:Y:S02]  /*0310*/  UIADD3 UR20, UP0, UPT, UR16, UR20, URZ ;  /* 0x0000001410147290 */ /* 0x000fe4000ff1e0ff */
[----:B------:R-:W-:Y:S01]  /*0320*/  UIADD3.X UR11, UPT, UPT, UR9, UR11, URZ, UP2, !UPT ;  /* 0x0000000b090b7290 */ /* 0x000fe200097fe4ff */
[----:B------:R-:W5:Y:S01]  /*0330*/  LDCU.64 UR18, c[0x0][0x498] ;  /* 0x00009300ff1277ac */ /* 0x000f620008000a00 */
[----:B----4-:R-:W3:Y:S01]  /*0340*/  MUFU.RCP R0, R0 ;  /* 0x0000000000007308 */ /* 0x010ee20000001000 */
[----:B-1----:R-:W-:Y:S02]  /*0350*/  ULEA UR23, UP3, UR24, UR14, 0x2 ;  /* 0x0000000e18177291 */ /* 0x002fe4000f8610ff */
[----:B------:R-:W-:Y:S02]  /*0360*/  UIADD3.X UR22, UPT, UPT, UR9, UR17, URZ, UP0, !UPT ;  /* 0x0000001109167290 */ /* 0x000fe400087fe4ff */
[----:B------:R-:W-:Y:S01]  /*0370*/  ULEA.HI.X UR24, UR24, UR15, UR11, 0x2, UP3 ;  /* 0x0000000f18187291 */ /* 0x000fe200098f140b */
[----:B------:R-:W1:Y:S01]  /*0380*/  LDCU.64 UR6, c[0x0][0x3b0] ;  /* 0x00007600ff0677ac */ /* 0x000e620008000a00 */
[----:B--2---:R-:W-:-:S04]  /*0390*/  UISETP.NE.U32.AND UP0, UPT, UR26, URZ, UPT ;  /* 0x000000ff1a00728c */ /* 0x004fc8000bf05070 */
[----:B------:R-:W-:Y:S01]  /*03a0*/  UISETP.NE.AND.EX UP0, UPT, UR27, URZ, UPT, UP0 ;  /* 0x000000ff1b00728c */ /* 0x000fe2000bf05300 */
[----:B---3--:R-:W-:Y:S01]  /*03b0*/  VIADD R2, R0, 0xffffffe ;  /* 0x0ffffffe00027836 */ /* 0x008fe20000000000 */
[----:B------:R-:W-:-:S04]  /*03c0*/  IABS R0, UR10 ;  /* 0x0000000a00007c13 */ /* 0x000fc80008000000 */
[----:B------:R-:W-:Y:S01]  /*03d0*/  R2UR UR25, R0 ;  /* 0x00000000001972ca */ /* 0x000fe200000e0000 */
[----:B------:R-:W2:Y:S01]  /*03e0*/  F2I.FTZ.U32.TRUNC.NTZ R2, R2 ;  /* 0x0000000200027305 */ /* 0x000ea2000021f000 */
[----:B-1----:R-:W-:-:S04]  /*03f0*/  UIMAD.WIDE.U32 UR14, UR8, UR6, URZ ;  /* 0x00000006080e72a5 */ /* 0x002fc8000f8e00ff */
[----:B------:R-:W-:Y:S01]  /*0400*/  UIMAD UR15, UR8, UR7, UR15 ;  /* 0x00000007080f72a4 */ /* 0x000fe2000f8e020f */
[----:B------:R-:W1:Y:S01]  /*0410*/  LDCU.64 UR6, c[0x0][0x528] ;  /* 0x0000a500ff0677ac */ /* 0x000e620008000a00 */
[----:B--2---:R-:W-:-:S13]  /*0420*/  R2UR UR5, R2 ;  /* 0x00000000020572ca */ /* 0x004fda00000e0000 */
[----:B------:R-:W-:-:S04]  /*0430*/  UIADD3 UR21, UPT, UPT, URZ, -UR5, URZ ;  /* 0x80000005ff157290 */ /* 0x000fc8000fffe0ff */
[----:B------:R-:W-:-:S04]  /*0440*/  UIMAD UR21, UR21, UR34, URZ ;  /* 0x00000022151572a4 */ /* 0x000fc8000f8e02ff */
[----:B------:R-:W-:Y:S02]  /*0450*/  UIMAD.WIDE.U32 UR4, UR5, UR21, UR4 ;  /* 0x00000015050472a5 */ /* 0x000fe4000f8e0004 */
[----:B------:R-:W-:Y:S02]  /*0460*/  ULEA UR21, UP1, UR20, UR12, 0x2 ;  /* 0x0000000c14157291 */ /* 0x000fe4000f8210ff */
[----:B------:R-:W-:Y:S02]  /*0470*/  UIMAD.WIDE.U32 UR4, UR5, UR25, URZ ;  /* 0x00000019050472a5 */ /* 0x000fe4000f8e00ff */
[----:B------:R-:W-:-:S05]  /*0480*/  ULEA.HI.X UR22, UR20, UR13, UR22, 0x2, UP1 ;  /* 0x0000000d14167291 */ /* 0x000fca00088f1416 */
[----:B------:R-:W-:Y:S01]  /*0490*/  UMOV UR11, UR5 ;  /* 0x00000005000b7c82 */ /* 0x000fe20008000000 */
[----:B-----5:R-:W-:Y:S02]  /*04a0*/  UIMAD.WIDE.U32 UR4, UR8, UR18, URZ ;  /* 0x00000012080472a5 */ /* 0x020fe4000f8e00ff */
[----:B------:R-:W-:Y:S02]  /*04b0*/  UIADD3 UR17, UPT, UPT, -UR11, URZ, URZ ;  /* 0x000000ff0b117290 */ /* 0x000fe4000fffe1ff */
[----:B------:R-:W-:Y:S02]  /*04c0*/  UIMAD UR5, UR8, UR19, UR5 ;  /* 0x00000013080572a4 */ /* 0x000fe4000f8e0205 */
[----:B------:R-:W-:Y:S02]  /*04d0*/  UIMAD UR17, UR34, UR17, UR25 ;  /* 0x00000011221172a4 */ /* 0x000fe4000f8e0219 */
[----:B------:R-:W-:Y:S02]  /*04e0*/  UIMAD.WIDE.U32 UR12, UR10, UR30, UR4 ;  /* 0x0000001e0a0c72a5 */ /* 0x000fe4000f8e0004 */
[----:B------:R-:W-:-:S02]  /*04f0*/  UISETP.GT.U32.AND UP2, UPT, UR34, UR17, UPT ;  /* 0x000000112200728c */ /* 0x000fc4000bf44070 */
[----:B------:R-:W-:Y:S02]  /*0500*/  UIMAD UR26, UR10, UR31, UR13 ;  /* 0x0000001f0a1a72a4 */ /* 0x000fe4000f8e020d */
[----:B------:R-:W-:Y:S01]  /*0510*/  ULOP3.LUT UR13, UR10, UR28, URZ, 0x3c, !UPT ;  /* 0x0000001c0a0d7292 */ /* 0x000fe2000f8e3cff */
[----:B------:R-:W2:Y:S01]  /*0520*/  LDCU.64 UR18, c[0x0][0x3c8] ;  /* 0x00007900ff1277ac */ /* 0x000ea20008000a00 */
[----:B------:R-:W3:Y:S05]  /*0530*/  LDCU.64 UR4, c[0x0][0x448] ;  /* 0x00008900ff0477ac */ /* 0x000eea0008000a00 */
[----:B------:R-:W-:Y:S02]  /*0540*/  @!UP2 UIADD3 UR17, UPT, UPT, UR17, -UR34, URZ ;  /* 0x800000221111a290 */ /* 0x000fe4000fffe0ff */
[----:B------:R-:W-:-:S02]  /*0550*/  @!UP2 UIADD3 UR11, UPT, UPT, UR11, 0x1, URZ ;  /* 0x000000010b0ba890 */ /* 0x000fc4000fffe0ff */
[----:B------:R-:W-:Y:S02]  /*0560*/  UISETP.GE.U32.AND UP1, UPT, UR17, UR34, UPT ;  /* 0x000000221100728c */ /* 0x000fe4000bf26070 */
[----:B------:R-:W-:Y:S01]  /*0570*/  UISETP.GE.AND UP2, UPT, UR13, URZ, UPT ;  /* 0x000000ff0d00728c */ /* 0x000fe2000bf46270 */
[----:B------:R-:W4:Y:S04]  /*0580*/  @UP0 LDCU UR13, c[0x0][0x384] ;  /* 0x00007080ff0d07ac */ /* 0x000f280008000800 */
[----:B------:R-:W5:Y:S04]  /*0590*/  @UP0 LDCU UR17, c[0x0][0x38c] ;  /* 0x00007180ff1107ac */ /* 0x000f680008000800 */
[----:B------:R-:W-:-:S02]  /*05a0*/  @UP1 UIADD3 UR11, UPT, UPT, UR11, 0x1, URZ ;  /* 0x000000010b0b1890 */ /* 0x000fc4000fffe0ff */
[----:B------:R-:W-:Y:S02]  /*05b0*/  UISETP.NE.AND UP1, UPT, UR28, URZ, UPT ;  /* 0x000000ff1c00728c */ /* 0x000fe4000bf25270 */
[----:B------:R-:W-:Y:S02]  /*05c0*/  @!UP2 UIADD3 UR11, UPT, UPT, -UR11, URZ, URZ ;  /* 0x000000ff0b0ba290 */ /* 0x000fe4000fffe1ff */
[----:B------:R-:W-:Y:S01]  /*05d0*/  UIADD3 UR12, UP2, UPT, UR16, UR12, URZ ;  /* 0x0000000c100c7290 */ /* 0x000fe2000ff5e0ff */
[----:B------:R-:W0:Y:S03]  /*05e0*/  @UP0 LDCU.64 UR30, c[0x0][0x480] ;  /* 0x00009000ff1e07ac */ /* 0x000e260008000a00 */
[----:B------:R-:W-:-:S03]  /*05f0*/  UIADD3.X UR26, UPT, UPT, UR9, UR26, URZ, UP2, !UPT ;  /* 0x0000001a091a7290 */ /* 0x000fc600097fe4ff */
[----:B------:R-:W-:Y:S02]  /*0600*/  @!UP1 ULOP3.LUT UR11, URZ, UR28, URZ, 0x33, !UPT ;  /* 0x0000001cff0b9292 */ /* 0x000fe4000f8e33ff */
[----:B-1----:R-:W-:Y:S02]  /*0610*/  ULEA UR25, UP1, UR12, UR6, 0x2 ;  /* 0x000000060c197291 */ /* 0x002fe4000f8210ff */
[----:B------:R-:W-:Y:S02]  /*0620*/  USHF.R.S32.HI UR6, URZ, 0x1f, UR11 ;  /* 0x0000001fff067899 */ /* 0x000fe4000801140b */
[----:B------:R-:W-:Y:S02]  /*0630*/  ULEA.HI.X UR26, UR12, UR7, UR26, 0x2, UP1 ;  /* 0x000000070c1a7291 */ /* 0x000fe400088f141a */
[----:B--2---:R-:W-:Y:S02]  /*0640*/  UIMAD UR6, UR6, UR18, URZ ;  /* 0x00000012060672a4 */ /* 0x004fe4000f8e02ff */
[----:B------:R-:W-:-:S02]  /*0650*/  UIMAD.WIDE.U32 UR14, UR11, UR18, UR14 ;  /* 0x000000120b0e72a5 */ /* 0x000fc4000f8e000e */
[----:B------:R-:W-:Y:S02]  /*0660*/  UIMAD UR12, UR11, UR19, UR6 ;  /* 0x000000130b0c72a4 */ /* 0x000fe4000f8e0206 */
[----:B----4-:R-:W-:Y:S02]  /*0670*/  @UP0 UIMAD UR8, UR8, UR13, UR10 ;  /* 0x0000000d080802a4 */ /* 0x010fe4000f8e020a */
[----:B------:R-:W-:Y:S02]  /*0680*/  UIADD3 UR16, UP1, UPT, UR16, UR14, URZ ;  /* 0x0000000e10107290 */ /* 0x000fe4000ff3e0ff */
[----:B------:R-:W-:Y:S02]  /*0690*/  UIADD3 UR12, UPT, UPT, UR15, UR12, URZ ;  /* 0x0000000c0f0c7290 */ /* 0x000fe4000fffe0ff */
[----:B------:R-:W-:Y:S02]  /*06a0*/  @UP0 UIMAD UR8, UR8, UR29, URZ ;  /* 0x0000001d080802a4 */ /* 0x000fe4000f8e02ff */
[----:B---3--:R-:W-:-:S02]  /*06b0*/  ULEA UR27, UP2, UR16, UR4, 0x2 ;  /* 0x00000004101b7291 */ /* 0x008fc4000f8410ff */
[----:B------:R-:W-:Y:S02]  /*06c0*/  UIADD3.X UR28, UPT, UPT, UR9, UR12, URZ, UP1, !UPT ;  /* 0x0000000c091c7290 */ /* 0x000fe40008ffe4ff */
[----:B-----5:R-:W-:Y:S02]  /*06d0*/  @UP0 UIMAD UR8, UR8, UR17, URZ ;  /* 0x00000011080802a4 */ /* 0x020fe4000f8e02ff */
[----:B------:R-:W-:Y:S01]  /*06e0*/  ULEA.HI.X UR28, UR16, UR5, UR28, 0x2, UP2 ;  /* 0x00000005101c7291 */ /* 0x000fe200090f141c */
[----:B------:R-:W-:Y:S02]  /*06f0*/  UMOV UR4, URZ ;  /* 0x000000ff00047c82 */ /* 0x000fe40008000000 */
[----:B------:R-:W-:Y:S01]  /*0700*/  UMOV UR5, URZ ;  /* 0x000000ff00057c82 */ /* 0x000fe20008000000 */
[----:B0-----:R-:W-:Y:S02]  /*0710*/  @UP0 UIMAD.WIDE UR4, UR8, 0x8, UR30 ;  /* 0x00000008080408a5 */ /* 0x001fe4000f8e021e */
[----:B------:R-:W-:Y:S01]  /*0720*/  UISETP.GE.AND UP0, UPT, UR29, 0x1, UPT ;  /* 0x000000011d00788c */ /* 0x000fe2000bf06270 */
[----:B------:R-:W-:Y:S01]  /*0730*/  UMOV UR6, URZ ;  /* 0x000000ff00067c82 */ /* 0x000fe20008000000 */
[----:B------:R-:W-:Y:S01]  /*0740*/  UMOV UR7, URZ ;  /* 0x000000ff00077c82 */ /* 0x000fe20008000000 */
[----:B------:R-:W-:-:S02]  /*0750*/  @P0 R2UR UR6, R3 ;  /* 0x00000000030602ca */ /* 0x000fc400000e0000 */
[----:B------:R-:W-:-:S04]  /*0760*/  @P1 R2UR UR7, R4 ;  /* 0x00000000040712ca */ /* 0x000fc800000e0000 */
[----:B------:R-:W-:Y:S11]  /*0770*/  BRA.U !UP0, `(.L_x_859) ;  /* 0x0000009508ec7547 */ /* 0x000ff6000b800000 */
[----:B------:R-:W0:Y:S01]  /*0780*/  S2R R64, SR_TID.X ;  /* 0x0000000000407919 */ /* 0x000e220000002100 */
[----:B------:R-:W1:Y:S01]  /*0790*/  LDCU UR20, c[0x0][0x394] ;  /* 0x00007280ff1477ac */ /* 0x000e620008000800 */
[----:B------:R2:W-:Y:S04]  /*07a0*/  STL [R1+0x100], RZ ;  /* 0x000100ff01007387 */ /* 0x0005e80000100800 */
[----:B------:R2:W-:Y:S01]  /*07b0*/  STL [R1+0x104], RZ ;  /* 0x000104ff01007387 */ /* 0x0005e20000100800 */
[C---:B0-----:R-:W-:Y:S02]  /*07c0*/  SHF.L.U32 R0, R64.reuse, 0x4, RZ ;  /* 0x0000000440007819 */ /* 0x041fe400000006ff */
[----:B------:R-:W-:-:S04]  /*07d0*/  LOP3.LUT R9, R64, 0x1f, RZ, 0xc0, !PT ;  /* 0x0000001f40097812 */ /* 0x000fc800078ec0ff */
[----:B-12---:R-:W-:-:S07]  /*07e0*/  LOP3.LUT R5, R9, 0x3e00, R0, 0xf8, !PT ;  /* 0x00003e0009057812 */ /* 0x006fce00078ef800 */
.L_x_907:
        /* <DEDUP_REMOVED lines=10> */
[C---:B------:R-:W-:Y:S01]  /*0890*/  LOP3.LUT R63, R28.reuse, R9, RZ, 0xfc, !PT ;  /* 0x000000091c3f7212 */ /* 0x040fe200078efcff */
[----:B------:R-:W3:Y:S01]  /*08a0*/  LDCU UR31, c[0x0][0x388] ;  /* 0x00007100ff1f77ac */ /* 0x000ee20008000800 */
[----:B------:R-:W-:-:S02]  /*08b0*/  LOP3.LUT R62, R28, 0x20, R9, 0xfe, !PT ;  /* 0x000000201c3e7812 */ /* 0x000fc400078efe09 */
[----:B------:R-:W-:Y:S02]  /*08c0*/  CS2R R20, SRZ ;  /* 0x0000000000147805 */ /* 0x000fe4000001ff00 */
[C---:B------:R-:W-:Y:S01]  /*08d0*/  LOP3.LUT R61, R63.reuse, 0x40, RZ, 0xfc, !PT ;  /* 0x000000403f3d7812 */ /* 0x040fe200078efcff */
[----:B------:R-:W-:Y:S01]  /*08e0*/  UIADD3 UR30, UPT, UPT, UR30, -0x800, URZ ;  /* 0xfffff8001e1e7890 */ /* 0x000fe2000fffe0ff */
[----:B------:R-:W-:Y:S01]  /*08f0*/  MOV R7, UR22 ;  /* 0x0000001600077c02 */ /* 0x000fe20008000f00 */
[----:B------:R-:W-:Y:S01]  /*0900*/  UMOV UR9, URZ ;  /* 0x000000ff00097c82 */ /* 0x000fe20008000000 */
[----:B------:R-:W4:Y:S01]  /*0910*/  LDCU.64 UR38, c[0x0][0x488] ;  /* 0x00009100ff2677ac */ /* 0x000f220008000a00 */
[----:B------:R-:W-:Y:S02]  /*0920*/  LOP3.LUT R60, R63, 0x60, RZ, 0xfc, !PT ;  /* 0x000000603f3c7812 */ /* 0x000fe400078efcff */
[----:B------:R-:W-:Y:S01]  /*0930*/  CS2R R14, SRZ ;  /* 0x00000000000e7805 */ /* 0x000fe2000001ff00 */
[----:B------:R-:W-:Y:S01]  /*0940*/  IMAD.WIDE.U32 R10, R5, 0x4, R6 ;  /* 0x00000004050a7825 */ /* 0x000fe200078e0006 */
[----:B------:R-:W-:Y:S01]  /*0950*/  UMOV UR8, UR30 ;  /* 0x0000001e00087c82 */ /* 0x000fe20008000000 */
[C---:B------:R-:W-:Y:S01]  /*0960*/  LOP3.LUT R59, R63.reuse, 0x80, RZ, 0xfc, !PT ;  /* 0x000000803f3b7812 */ /* 0x040fe200078efcff */
[----:B0-----:R-:W-:Y:S01]  /*0970*/  UIMAD UR36, UR29, UR13, URZ ;  /* 0x0000000d1d2472a4 */ /* 0x001fe2000f8e02ff */
[C---:B------:R-:W-:Y:S01]  /*0980*/  IMAD.SHL.U32 R6, R63.reuse, 0x4, RZ ;  /* 0x000000043f067824 */ /* 0x040fe200078e00ff */
[----:B------:R-:W-:Y:S01]  /*0990*/  UIMAD.WIDE.U32 UR12, UR29, UR12, UR8 ;  /* 0x0000000c1d0c72a5 */ /* 0x000fe2000f8e0008 */
[C---:B------:R-:W-:Y:S01]  /*09a0*/  LOP3.LUT R58, R63.reuse, 0xa0, RZ, 0xfc, !PT ;  /* 0x000000a03f3a7812 */ /* 0x040fe200078efcff */
[----:B-1----:R-:W-:Y:S01]  /*09b0*/  UIMAD.WIDE.U32 UR34, UR29, UR16, UR8 ;  /* 0x000000101d2272a5 */ /* 0x002fe2000f8e0008 */
[C---:B------:R-:W-:Y:S01]  /*09c0*/  LOP3.LUT R57, R63.reuse, 0xc0, RZ, 0xfc, !PT ;  /* 0x000000c03f397812 */ /* 0x040fe200078efcff */
[----:B------:R-:W-:Y:S01]  /*09d0*/  UIADD3 UR13, UPT, UPT, UR13, UR36, URZ ;  /* 0x000000240d0d7290 */ /* 0x000fe2000fffe0ff */
[C---:B------:R-:W-:Y:S01]  /*09e0*/  LOP3.LUT R56, R63.reuse, 0xe0, RZ, 0xfc, !PT ;  /* 0x000000e03f387812 */ /* 0x040fe200078efcff */
[----:B------:R-:W-:Y:S01]  /*09f0*/  UIMAD UR35, UR29, UR17, UR35 ;  /* 0x000000111d2372a4 */ /* 0x000fe2000f8e0223 */
[C---:B------:R-:W-:Y:S01]  /*0a00*/  LOP3.LUT R55, R63.reuse, 0x100, RZ, 0xfc, !PT ;  /* 0x000001003f377812 */ /* 0x040fe200078efcff */
[----:B--2---:R-:W-:Y:S01]  /*0a10*/  UIMAD UR16, UR10, UR15, URZ ;  /* 0x0000000f0a1072a4 */ /* 0x004fe2000f8e02ff */
[----:B------:R-:W-:Y:S01]  /*0a20*/  CS2R R16, SRZ ;  /* 0x0000000000107805 */ /* 0x000fe2000001ff00 */
[----:B------:R-:W-:Y:S01]  /*0a30*/  UIMAD.WIDE.U32 UR14, UR10, UR14, UR12 ;  /* 0x0000000e0a0e72a5 */ /* 0x000fe2000f8e000c */
[C---:B------:R-:W-:Y:S01]  /*0a40*/  LOP3.LUT R54, R63.reuse, 0x120, RZ, 0xfc, !PT ;  /* 0x000001203f367812 */ /* 0x040fe200078efcff */
[----:B------:R-:W-:Y:S01]  /*0a50*/  UIMAD.WIDE.U32 UR12, UR10, UR18, UR34 ;  /* 0x000000120a0c72a5 */ /* 0x000fe2000f8e0022 */
[----:B------:R-:W-:Y:S01]  /*0a60*/  LOP3.LUT R53, R63, 0x140, RZ, 0xfc, !PT ;  /* 0x000001403f357812 */ /* 0x000fe200078efcff */
[----:B------:R-:W0:Y:S01]  /*0a70*/  LDCU.64 UR36, c[0x0][0x478] ;  /* 0x00008f00ff2477ac */ /* 0x000e220008000a00 */
[----:B------:R-:W-:-:S02]  /*0a80*/  MOV R12, UR16 ;  /* 0x00000010000c7c02 */ /* 0x000fc40008000f00 */
[----:B------:R-:W-:Y:S02]  /*0a90*/  CS2R R22, SRZ ;  /* 0x0000000000167805 */ /* 0x000fe4000001ff00 */
[C---:B------:R-:W-:Y:S01]  /*0aa0*/  IADD3 R3, P0, PT, R63.reuse, UR14, RZ ;  /* 0x0000000e3f037c10 */ /* 0x040fe2000ff1e0ff */
[----:B------:R-:W-:Y:S01]  /*0ab0*/  UIMAD UR19, UR10, UR19, UR13 ;  /* 0x000000130a1372a4 */ /* 0x000fe2000f8e020d */
[----:B------:R-:W-:Y:S01]  /*0ac0*/  IADD3 R8, P1, PT, R63, UR12, RZ ;  /* 0x0000000c3f087c10 */ /* 0x000fe2000ff3e0ff */
[----:B---3--:R-:W-:Y:S01]  /*0ad0*/  UIADD3 UR12, UPT, UPT, -UR30, UR31, URZ ;  /* 0x0000001f1e0c7290 */ /* 0x008fe2000fffe1ff */
[----:B------:R-:W-:Y:S02]  /*0ae0*/  IADD3.X R12, PT, PT, R12, UR15, RZ, P0, !PT ;  /* 0x0000000f0c0c7c10 */ /* 0x000fe400087fe4ff */
[----:B------:R-:W-:Y:S02]  /*0af0*/  CS2R R24, SRZ ;  /* 0x0000000000187805 */ /* 0x000fe4000001ff00 */
[----:B----4-:R-:W-:-:S02]  /*0b00*/  LEA R2, P0, R3, UR38, 0x2 ;  /* 0x0000002603027c11 */ /* 0x010fc4000f8010ff */
[----:B------:R-:W-:Y:S02]  /*0b10*/  CS2R R26, SRZ ;  /* 0x00000000001a7805 */ /* 0x000fe4000001ff00 */
[----:B------:R-:W-:Y:S02]  /*0b20*/  IADD3.X R13, PT, PT, RZ, UR19, RZ, P1, !PT ;  /* 0x00000013ff0d7c10 */ /* 0x000fe40008ffe4ff */
[C---:B------:R-:W-:Y:S02]  /*0b30*/  LOP3.LUT R52, R63.reuse, 0x160, RZ, 0xfc, !PT ;  /* 0x000001603f347812 */ /* 0x040fe400078efcff */
[C---:B------:R-:W-:Y:S02]  /*0b40*/  LOP3.LUT R51, R63.reuse, 0x180, RZ, 0xfc, !PT ;  /* 0x000001803f337812 */ /* 0x040fe400078efcff */
[C---:B------:R-:W-:Y:S02]  /*0b50*/  LOP3.LUT R50, R63.reuse, 0x1a0, RZ, 0xfc, !PT ;  /* 0x000001a03f327812 */ /* 0x040fe400078efcff */
[----:B------:R-:W-:-:S02]  /*0b60*/  LOP3.LUT R49, R63, 0x1c0, RZ, 0xfc, !PT ;  /* 0x000001c03f317812 */ /* 0x000fc400078efcff */
[----:B------:R-:W-:Y:S01]  /*0b70*/  LOP3.LUT R48, R63, 0x1e0, RZ, 0xfc, !PT ;  /* 0x000001e03f307812 */ /* 0x000fe200078efcff */
[----:B------:R-:W-:Y:S01]  /*0b80*/  BAR.SYNC.DEFER_BLOCKING 0x0 ;  /* 0x0000000000007b1d */ /* 0x000fe20000010000 */
[----:B------:R-:W-:Y:S02]  /*0b90*/  ISETP.GE.AND P2, PT, R5, UR12, PT ;  /* 0x0000000c05007c0c */ /* 0x000fe4000bf46270 */
[----:B------:R-:W-:Y:S02]  /*0ba0*/  LEA.HI.X R3, R3, UR39, R12, 0x2, P0 ;  /* 0x0000002703037c11 */ /* 0x000fe400080f140c */
[----:B------:R-:W-:Y:S01]  /*0bb0*/  ISETP.GE.AND P0, PT, R62, UR12, PT ;  /* 0x0000000c3e007c0c */ /* 0x000fe2000bf06270 */
[----:B------:R-:W1:Y:S01]  /*0bc0*/  S2R R30, SR_LANEID ;  /* 0x00000000001e7919 */ /* 0x000e620000000000 */
[----:B------:R-:W-:Y:S01]  /*0bd0*/  ISETP.GE.AND P6, PT, R61, UR12, PT ;  /* 0x0000000c3d007c0c */ /* 0x000fe2000bfc6270 */
[----:B------:R-:W-:Y:S01]  /*0be0*/  UMOV UR16, 0x400 ;  /* 0x0000040000107882 */ /* 0x000fe20000000000 */
[----:B0-----:R-:W-:Y:S01]  /*0bf0*/  LEA R4, P1, R8, UR36, 0x2 ;  /* 0x0000002408047c11 */ /* 0x001fe2000f8210ff */
[----:B------:R-:W-:Y:S01]  /*0c00*/  HFMA2 R69, -RZ, RZ, 0, 0 ;  /* 0x00000000ff457431 */ /* 0x000fe200000001ff */
[----:B------:R-:W-:-:S02]  /*0c10*/  ISETP.GE.AND P5, PT, R60, UR12, PT ;  /* 0x0000000c3c007c0c */ /* 0x000fc4000bfa6270 */
[----:B------:R-:W-:Y:S02]  /*0c20*/  CS2R R70, SRZ ;  /* 0x0000000000467805 */ /* 0x000fe4000001ff00 */
[----:B------:R-:W-:Y:S02]  /*0c30*/  @P2 LOP3.LUT R0, R0, 0x100, RZ, 0xfc, !PT ;  /* 0x0000010000002812 */ /* 0x000fe400078efcff */
[----:B------:R-:W-:Y:S02]  /*0c40*/  CS2R R72, SRZ ;  /* 0x0000000000487805 */ /* 0x000fe4000001ff00 */
[----:B------:R-:W-:Y:S02]  /*0c50*/  LEA.HI.X R5, R8, UR37, R13, 0x2, P1 ;  /* 0x0000002508057c11 */ /* 0x000fe400088f140d */
[----:B------:R-:W-:Y:S02]  /*0c60*/  CS2R R12, SRZ ;  /* 0x00000000000c7805 */ /* 0x000fe4000001ff00 */
[----:B------:R-:W-:-:S02]  /*0c70*/  LOP3.LUT R0, R0, 0xffffff7f, RZ, 0xc0, !PT ;  /* 0xffffff7f00007812 */ /* 0x000fc400078ec0ff */
[----:B------:R-:W-:Y:S02]  /*0c80*/  CS2R R74, SRZ ;  /* 0x00000000004a7805 */ /* 0x000fe4000001ff00 */
[----:B------:R-:W-:Y:S01]  /*0c90*/  ISETP.GE.AND P4, PT, R59, UR12, PT ;  /* 0x0000000c3b007c0c */ /* 0x000fe2000bf86270 */
[----:B------:R-:W0:Y:S01]  /*0ca0*/  LDCU.64 UR14, c[0x0][0x510] ;  /* 0x0000a200ff0e77ac */ /* 0x000e220008000a00 */
[----:B------:R-:W-:Y:S01]  /*0cb0*/  @P0 LOP3.LUT R0, R0, 0x80, RZ, 0xfc, !PT ;  /* 0x0000008000000812 */ /* 0x000fe200078efcff */
[----:B------:R-:W2:Y:S01]  /*0cc0*/  @!P6 LDG.E R14, desc[UR32][R10.64+0x100] ;  /* 0x000100200a0ee981 */ /* 0x000ea2000c1e1900 */
[----:B------:R-:W-:Y:S01]  /*0cd0*/  IADD3 R8, P0, PT, R6, UR23, RZ ;  /* 0x0000001706087c10 */ /* 0x000fe2000ff1e0ff */
[----:B------:R-:W3:Y:S01]  /*0ce0*/  LDCU.64 UR18, c[0x0][0x490] ;  /* 0x00009200ff1277ac */ /* 0x000ee20008000a00 */
[----:B------:R-:W-:Y:S01]  /*0cf0*/  LOP3.LUT R0, R0, 0xffffffbf, RZ, 0xc0, !PT ;  /* 0xffffffbf00007812 */ /* 0x000fe200078ec0ff */
[----:B------:R-:W4:Y:S01]  /*0d00*/  @!P5 LDG.E R15, desc[UR32][R10.64+0x180] ;  /* 0x000180200a0fd981 */ /* 0x000f22000c1e1900 */
[----:B------:R-:W-:-:S02]  /*0d10*/  IADD3 R6, P1, PT, R6, UR25, RZ ;  /* 0x0000001906067c10 */ /* 0x000fc4000ff3e0ff */
[----:B------:R-:W-:Y:S02]  /*0d20*/  @P6 LOP3.LUT R0, R0, 0x40, RZ, 0xfc, !PT ;  /* 0x0000004000006812 */ /* 0x000fe400078efcff */
[----:B------:R-:W-:Y:S01]  /*0d30*/  IADD3.X R7, PT, PT, RZ, UR26, RZ, P1, !PT ;  /* 0x0000001aff077c10 */ /* 0x000fe20008ffe4ff */
[----:B------:R-:W5:Y:S01]  /*0d40*/  @!P4 LDG.E R16, desc[UR32][R10.64+0x200] ;  /* 0x000200200a10c981 */ /* 0x000f62000c1e1900 */
[C---:B------:R-:W-:Y:S02]  /*0d50*/  LOP3.LUT P1, RZ, R0.reuse, 0x100, RZ, 0xc0, !PT ;  /* 0x0000010000ff7812 */ /* 0x040fe4000782c0ff */
[----:B------:R-:W-:Y:S02]  /*0d60*/  LOP3.LUT R0, R0, 0xffffffdf, RZ, 0xc0, !PT ;  /* 0xffffffdf00007812 */ /* 0x000fe400078ec0ff */
[----:B------:R-:W-:Y:S02]  /*0d70*/  ISETP.GE.AND P3, PT, R58, UR12, PT ;  /* 0x0000000c3a007c0c */ /* 0x000fe4000bf66270 */
[----:B------:R-:W-:-:S02]  /*0d80*/  @P5 LOP3.LUT R0, R0, 0x20, RZ, 0xfc, !PT ;  /* 0x0000002000005812 */ /* 0x000fc400078efcff */
[----:B------:R-:W-:Y:S02]  /*0d90*/  IADD3.X R9, PT, PT, RZ, UR24, RZ, P0, !PT ;  /* 0x00000018ff097c10 */ /* 0x000fe400087fe4ff */
[----:B------:R-:W-:Y:S02]  /*0da0*/  LOP3.LUT R0, R0, 0xffffffef, RZ, 0xc0, !PT ;  /* 0xffffffef00007812 */ /* 0x000fe400078ec0ff */
[----:B------:R-:W-:Y:S01]  /*0db0*/  ISETP.GE.AND P0, PT, R62, UR12, PT ;  /* 0x0000000c3e007c0c */ /* 0x000fe2000bf06270 */
[----:B------:R-:W3:Y:S01]  /*0dc0*/  @!P1 LDG.E R12, desc[UR32][R10.64] ;  /* 0x000000200a0c9981 */ /* 0x000ee2000c1e1900 */
[----:B------:R-:W-:Y:S02]  /*0dd0*/  @P4 LOP3.LUT R0, R0, 0x10, RZ, 0xfc, !PT ;  /* 0x0000001000004812 */ /* 0x000fe400078efcff */
[----:B------:R-:W-:Y:S01]  /*0de0*/  ISETP.GE.AND P2, PT, R57, UR12, PT ;  /* 0x0000000c39007c0c */ /* 0x000fe2000bf46270 */
[----:B------:R-:W5:Y:S01]  /*0df0*/  @!P3 LDG.E R17, desc[UR32][R10.64+0x280] ;  /* 0x000280200a11b981 */ /* 0x000f62000c1e1900 */
[----:B------:R-:W-:-:S04]  /*0e00*/  LOP3.LUT R0, R0, 0xfffffff7, RZ, 0xc0, !PT ;  /* 0xfffffff700007812 */ /* 0x000fc800078ec0ff */
        /* <DEDUP_REMOVED lines=27> */
[----:B------:R-:W0:Y:S01]  /*0fc0*/  S2UR UR12, SR_CgaCtaId ;  /* 0x00000000000c79c3 */ /* 0x000e220000008800 */
[----:B-1----:R-:W-:-:S04]  /*0fd0*/  IADD3 R28, PT, PT, R28, R30, RZ ;  /* 0x0000001e1c1c7210 */ /* 0x002fc80007ffe0ff */
[CC--:B------:R-:W-:Y:S02]  /*0fe0*/  LEA.HI.SX32 R29, R28.reuse, R28.reuse, 0x1b ;  /* 0x0000001c1c1d7211 */ /* 0x0c0fe400078fdaff */
[C---:B0-----:R-:W-:Y:S02]  /*0ff0*/  IADD3 R11, PT, PT, R28.reuse, 0x60, RZ ;  /* 0x000000601c0b7810 */ /* 0x041fe40007ffe0ff */
[C---:B------:R-:W-:Y:S02]  /*1000*/  IADD3 R31, PT, PT, R28.reuse, 0x40, RZ ;  /* 0x000000401c1f7810 */ /* 0x040fe40007ffe0ff */
[-C--:B------:R-:W-:Y:S01]  /*1010*/  LEA.HI.SX32 R11, R11, R28.reuse, 0x1b ;  /* 0x0000001c0b0b7211 */ /* 0x080fe200078fdaff */
[----:B------:R-:W-:Y:S01]  /*1020*/  ULEA UR16, UR12, UR16, 0x18 ;  /* 0x000000100c107291 */ /* 0x000fe2000f8ec0ff */
[C---:B------:R-:W-:Y:S01]  /*1030*/  IADD3 R33, PT, PT, R28.reuse, 0x80, RZ ;  /* 0x000000801c217810 */ /* 0x040fe20007ffe0ff */
[----:B------:R-:W-:Y:S01]  /*1040*/  VIADD R35, R28, 0xa0 ;  /* 0x000000a01c237836 */ /* 0x000fe20000000000 */
[----:B------:R-:W-:-:S02]  /*1050*/  LEA.HI.SX32 R31, R31, R28, 0x1b ;  /* 0x0000001c1f1f7211 */ /* 0x000fc400078fdaff */
[----:B------:R-:W-:Y:S01]  /*1060*/  P2R R40, PR, RZ, 0x1 ;  /* 0x00000001ff287803 */ /* 0x000fe20000000000 */
[----:B------:R-:W-:Y:S01]  /*1070*/  HFMA2 R10, -RZ, RZ, 0, 0 ;  /* 0x00000000ff0a7431 */ /* 0x000fe200000001ff */
[----:B------:R-:W-:Y:S01]  /*1080*/  LEA R108, R29, UR16, 0x2 ;  /* 0x000000101d6c7c11 */ /* 0x000fe2000f8e10ff */
[C---:B------:R-:W-:Y:S01]  /*1090*/  VIADD R29, R28.reuse, 0x20 ;  /* 0x000000201c1d7836 */ /* 0x040fe20000000000 */
[----:B------:R-:W-:Y:S01]  /*10a0*/  LEA R164, R11, UR16, 0x2 ;  /* 0x000000100ba47c11 */ /* 0x000fe2000f8e10ff */
[----:B------:R-:W0:Y:S01]  /*10b0*/  LDCU.64 UR12, c[0x0][0x508] ;  /* 0x0000a100ff0c77ac */ /* 0x000e220008000a00 */
[----:B------:R-:W-:Y:S02]  /*10c0*/  IADD3 R11, PT, PT, R28, 0xc0, RZ ;  /* 0x000000c01c0b7810 */ /* 0x000fe40007ffe0ff */
[-C--:B------:R-:W-:Y:S02]  /*10d0*/  LEA.HI.SX32 R29, R29, R28.reuse, 0x1b ;  /* 0x0000001c1d1d7211 */ /* 0x080fe400078fdaff */
[----:B------:R-:W-:-:S02]  /*10e0*/  LEA.HI.SX32 R33, R33, R28, 0x1b ;  /* 0x0000001c21217211 */ /* 0x000fc400078fdaff */
[-C--:B------:R-:W-:Y:S02]  /*10f0*/  LEA.HI.SX32 R35, R35, R28.reuse, 0x1b ;  /* 0x0000001c23237211 */ /* 0x080fe400078fdaff */
[----:B------:R-:W-:Y:S02]  /*1100*/  LEA R107, R29, UR16, 0x2 ;  /* 0x000000101d6b7c11 */ /* 0x000fe4000f8e10ff */
[----:B------:R-:W-:Y:S02]  /*1110*/  LEA R165, R31, UR16, 0x2 ;  /* 0x000000101fa57c11 */ /* 0x000fe4000f8e10ff */
[C---:B------:R-:W-:Y:S02]  /*1120*/  IADD3 R29, PT, PT, R28.reuse, 0xe0, RZ ;  /* 0x000000e01c1d7810 */ /* 0x040fe40007ffe0ff */
[----:B------:R-:W-:Y:S02]  /*1130*/  LEA.HI.SX32 R11, R11, R28, 0x1b ;  /* 0x0000001c0b0b7211 */ /* 0x000fe400078fdaff */
[----:B------:R-:W-:Y:S01]  /*1140*/  LEA R163, R33, UR16, 0x2 ;  /* 0x0000001021a37c11 */ /* 0x000fe2000f8e10ff */
[----:B------:R-:W-:Y:S01]  /*1150*/  VIADD R33, R28, 0x120 ;  /* 0x000001201c217836 */ /* 0x000fe20000000000 */
[----:B------:R-:W-:-:S02]  /*1160*/  LEA R162, R35, UR16, 0x2 ;  /* 0x0000001023a27c11 */ /* 0x000fc4000f8e10ff */
[C---:B------:R-:W-:Y:S02]  /*1170*/  IADD3 R31, PT, PT, R28.reuse, 0x100, RZ ;  /* 0x000001001c1f7810 */ /* 0x040fe40007ffe0ff */
[C---:B------:R-:W-:Y:S02]  /*1180*/  IADD3 R35, PT, PT, R28.reuse, 0x140, RZ ;  /* 0x000001401c237810 */ /* 0x040fe40007ffe0ff */
[-C--:B------:R-:W-:Y:S02]  /*1190*/  LEA.HI.SX32 R29, R29, R28.reuse, 0x1b ;  /* 0x0000001c1d1d7211 */ /* 0x080fe400078fdaff */
[----:B------:R-:W-:Y:S02]  /*11a0*/  LEA R161, R11, UR16, 0x2 ;  /* 0x000000100ba17c11 */ /* 0x000fe4000f8e10ff */
[----:B------:R-:W-:Y:S02]  /*11b0*/  IADD3 R11, PT, PT, R28, 0x160, RZ ;  /* 0x000001601c0b7810 */ /* 0x000fe40007ffe0ff */
[----:B------:R-:W-:-:S02]  /*11c0*/  LEA.HI.SX32 R31, R31, R28, 0x1b ;  /* 0x0000001c1f1f7211 */ /* 0x000fc400078fdaff */
[-C--:B------:R-:W-:Y:S02]  /*11d0*/  LEA.HI.SX32 R33, R33, R28.reuse, 0x1b ;  /* 0x0000001c21217211 */ /* 0x080fe400078fdaff */
[-C--:B------:R-:W-:Y:S02]  /*11e0*/  LEA.HI.SX32 R35, R35, R28.reuse, 0x1b ;  /* 0x0000001c23237211 */ /* 0x080fe400078fdaff */
[----:B------:R-:W-:Y:S02]  /*11f0*/  LEA R160, R29, UR16, 0x2 ;  /* 0x000000101da07c11 */ /* 0x000fe4000f8e10ff */
[----:B------:R-:W-:Y:S02]  /*1200*/  LOP3.LUT P0, RZ, R0, 0x1, RZ, 0xc0, !PT ;  /* 0x0000000100ff7812 */ /* 0x000fe4000780c0ff */
[----:B------:R-:W-:Y:S02]  /*1210*/  IADD3 R29, PT, PT, R28, 0x1e0, RZ ;  /* 0x000001e01c1d7810 */ /* 0x000fe40007ffe0ff */
[----:B------:R-:W-:-:S02]  /*1220*/  LEA.HI.SX32 R11, R11, R28, 0x1b ;  /* 0x0000001c0b0b7211 */ /* 0x000fc400078fdaff */
[----:B------:R-:W-:Y:S02]  /*1230*/  LEA R159, R31, UR16, 0x2 ;  /* 0x000000101f9f7c11 */ /* 0x000fe4000f8e10ff */
[----:B------:R-:W-:Y:S02]  /*1240*/  LEA R158, R33, UR16, 0x2 ;  /* 0x00000010219e7c11 */ /* 0x000fe4000f8e10ff */
[----:B------:R-:W-:Y:S02]  /*1250*/  LEA R157, R35, UR16, 0x2 ;  /* 0x00000010239d7c11 */ /* 0x000fe4000f8e10ff */
[----:B------:R-:W-:Y:S02]  /*1260*/  P2R R41, PR, RZ, 0x1 ;  /* 0x00000001ff297803 */ /* 0x000fe40000000000 */
[----:B------:R-:W-:Y:S02]  /*1270*/  LEA.HI.SX32 R29, R29, R28, 0x1b ;  /* 0x0000001c1d1d7211 */ /* 0x000fe400078fdaff */
[----:B------:R-:W-:-:S02]  /*1280*/  LEA R156, R11, UR16, 0x2 ;  /* 0x000000100b9c7c11 */ /* 0x000fc4000f8e10ff */
[C---:B------:R-:W-:Y:S02]  /*1290*/  LOP3.LUT P0, RZ, R0.reuse, 0x2, RZ, 0xc0, !PT ;  /* 0x0000000200ff7812 */ /* 0x040fe4000780c0ff */
        /* <DEDUP_REMOVED lines=15> */
[----:B---3--:R-:W-:Y:S04]  /*1390*/  STS [R108], R12 ;  /* 0x0000000c6c007388 */ /* 0x008fe80000000800 */
[----:B--2---:R1:W-:Y:S04]  /*13a0*/  STS [R107+0x80], R13 ;  /* 0x0000800d6b007388 */ /* 0x0043e80000000800 */
[----:B------:R-:W-:Y:S04]  /*13b0*/  STS [R165+0x100], R14 ;  /* 0x0001000ea5007388 */ /* 0x000fe80000000800 */
[----:B----4-:R2:W-:Y:S01]  /*13c0*/  STS [R164+0x180], R15 ;  /* 0x0001800fa4007388 */ /* 0x0105e20000000800 */
[----:B-1----:R-:W-:-:S03]  /*13d0*/  IADD3 R13, PT, PT, R28, 0x180, RZ ;  /* 0x000001801c0d7810 */ /* 0x002fc60007ffe0ff */
[----:B-----5:R-:W-:Y:S04]  /*13e0*/  STS [R163+0x200], R16 ;  /* 0x00020010a3007388 */ /* 0x020fe80000000800 */
[----:B------:R1:W-:Y:S01]  /*13f0*/  STS [R162+0x280], R17 ;  /* 0x00028011a2007388 */ /* 0x0003e20000000800 */
[----:B--2---:R-:W-:Y:S01]  /*1400*/  VIADD R15, R28, 0x1a0 ;  /* 0x000001a01c0f7836 */ /* 0x004fe20000000000 */
[-C--:B------:R-:W-:Y:S02]  /*1410*/  LEA.HI.SX32 R13, R13, R28.reuse, 0x1b ;  /* 0x0000001c0d0d7211 */ /* 0x080fe400078fdaff */
[----:B------:R-:W-:Y:S02]  /*1420*/  STS [R161+0x300], R18 ;  /* 0x00030012a1007388 */ /* 0x000fe40000000800 */
[----:B------:R-:W-:-:S02]  /*1430*/  LEA.HI.SX32 R15, R15, R28, 0x1b ;  /* 0x0000001c0f0f7211 */ /* 0x000fc400078fdaff */
[----:B-1----:R-:W-:Y:S01]  /*1440*/  IADD3 R17, PT, PT, R28, 0x1c0, RZ ;  /* 0x000001c01c117810 */ /* 0x002fe20007ffe0ff */
[----:B------:R1:W-:Y:S01]  /*1450*/  STS [R160+0x380], R19 ;  /* 0x00038013a0007388 */ /* 0x0003e20000000800 */
        /* <DEDUP_REMOVED lines=11> */
[----:B------:R3:W-:Y:S04]  /*1510*/  STS [R156+0x580], R23 ;  /* 0x000580179c007388 */ /* 0x0007e80000000800 */
[----:B------:R-:W-:Y:S01]  /*1520*/  STS [R155+0x600], R24 ;  /* 0x000600189b007388 */ /* 0x000fe20000000800 */
[----:B------:R-:W-:-:S03]  /*1530*/  IADD3 R13, PT, PT, R28, 0x2, RZ ;  /* 0x000000021c0d7810 */ /* 0x000fc60007ffe0ff */
[----:B------:R4:W-:Y:S01]  /*1540*/  STS [R154+0x680], R25 ;  /* 0x000680199a007388 */ /* 0x0009e20000000800 */
[----:B------:R-:W-:-:S03]  /*1550*/  IADD3 R15, PT, PT, R28, 0x3, RZ ;  /* 0x000000031c0f7810 */ /* 0x000fc60007ffe0ff */
[----:B------:R-:W-:Y:S01]  /*1560*/  STS [R153+0x700], R26 ;  /* 0x0007001a99007388 */ /* 0x000fe20000000800 */
[C---:B-1----:R-:W-:Y:S02]  /*1570*/  IADD3 R19, PT, PT, R28.reuse, 0x5, RZ ;  /* 0x000000051c137810 */ /* 0x042fe40007ffe0ff */
[C---:B--2---:R-:W-:Y:S01]  /*1580*/  IADD3 R21, PT, PT, R28.reuse, 0x6, RZ ;  /* 0x000000061c157810 */ /* 0x044fe20007ffe0ff */
[----:B------:R1:W-:Y:S01]  /*1590*/  STS [R152+0x780], R27 ;  /* 0x0007801b98007388 */ /* 0x0003e20000000800 */
[C---:B---3--:R-:W-:Y:S01]  /*15a0*/  IADD3 R23, PT, PT, R28.reuse, 0x7, RZ ;  /* 0x000000071c177810 */ /* 0x048fe20007ffe0ff */
[C---:B----4-:R-:W-:Y:S01]  /*15b0*/  VIADD R25, R28.reuse, 0x8 ;  /* 0x000000081c197836 */ /* 0x050fe20000000000 */
[C---:B------:R-:W-:Y:S02]  /*15c0*/  IADD3 R29, PT, PT, R28.reuse, 0xa, RZ ;  /* 0x0000000a1c1d7810 */ /* 0x040fe40007ffe0ff */
[C---:B------:R-:W-:Y:S02]  /*15d0*/  IADD3 R31, PT, PT, R28.reuse, 0xb, RZ ;  /* 0x0000000b1c1f7810 */ /* 0x040fe40007ffe0ff */
[----:B------:R-:W-:-:S02]  /*15e0*/  IADD3 R35, PT, PT, R28, 0xd, RZ ;  /* 0x0000000d1c237810 */ /* 0x000fc40007ffe0ff */
[C---:B------:R-:W-:Y:S02]  /*15f0*/  IADD3 R37, PT, PT, R28.reuse, 0xe, RZ ;  /* 0x0000000e1c257810 */ /* 0x040fe40007ffe0ff */
[C---:B-1----:R-:W-:Y:S02]  /*1600*/  IADD3 R27, PT, PT, R28.reuse, 0x9, RZ ;  /* 0x000000091c1b7810 */ /* 0x042fe40007ffe0ff */
        /* <DEDUP_REMOVED lines=51> */
[----:B------:R-:W-:Y:S01]  /*1940*/  IMAD.MOV.U32 R12, RZ, RZ, RZ ;  /* 0x000000ffff0c7224 */ /* 0x000fe200078e00ff */
[----:B------:R-:W-:-:S04]  /*1950*/  MOV R14, RZ ;  /* 0x000000ff000e7202 */ /* 0x000fc80000000f00 */
[----:B------:R-:W2:Y:S01]  /*1960*/  @!P0 LDG.E R10, desc[UR32][R8.64] ;  /* 0x00000020080a8981 */ /* 0x000ea2000c1e1900 */
[----:B------:R-:W-:Y:S01]  /*1970*/  ISETP.NE.AND P0, PT, R68, RZ, PT ;  /* 0x000000ff4400720c */ /* 0x000fe20003f05270 */
[----:B------:R-:W-:Y:S01]  /*1980*/  HFMA2 R16, -RZ, RZ, 0, 0 ;  /* 0x00000000ff107431 */ /* 0x000fe200000001ff */
[----:B------:R-:W-:Y:S01]  /*1990*/  MOV R18, RZ ;  /* 0x000000ff00127202 */ /* 0x000fe20000000f00 */
[----:B------:R-:W-:Y:S02]  /*19a0*/  IMAD.MOV.U32 R20, RZ, RZ, RZ ;  /* 0x000000ffff147224 */ /* 0x000fe400078e00ff */
[----:B------:R-:W-:Y:S01]  /*19b0*/  HFMA2 R22, -RZ, RZ, 0, 0 ;  /* 0x00000000ff167431 */ /* 0x000fe200000001ff */
[----:B------:R-:W-:Y:S01]  /*19c0*/  MOV R24, RZ ;  /* 0x000000ff00187202 */ /* 0x000fe20000000f00 */
[----:B------:R-:W-:Y:S01]  /*19d0*/  IMAD.MOV.U32 R26, RZ, RZ, RZ ;  /* 0x000000ffff1a7224 */ /* 0x000fe200078e00ff */
        /* <DEDUP_REMOVED lines=41> */
[----:B--2---:R-:W-:Y:S04]  /*1c70*/  STS [R108], R10 ;  /* 0x0000000a6c007388 */ /* 0x004fe80000000800 */
[----:B-----5:R-:W-:Y:S04]  /*1c80*/  STS [R107+0x80], R12 ;  /* 0x0000800c6b007388 */ /* 0x020fe80000000800 */
[----:B---3--:R-:W-:Y:S04]  /*1c90*/  STS [R165+0x100], R14 ;  /* 0x0001000ea5007388 */ /* 0x008fe80000000800 */
[----:B----4-:R-:W-:Y:S04]  /*1ca0*/  STS [R164+0x180], R16 ;  /* 0x00018010a4007388 */ /* 0x010fe80000000800 */
[----:B------:R1:W-:Y:S04]  /*1cb0*/  STS [R163+0x200], R18 ;  /* 0x00020012a3007388 */ /* 0x0003e80000000800 */
[----:B------:R2:W-:Y:S04]  /*1cc0*/  STS [R162+0x280], R20 ;  /* 0x00028014a2007388 */ /* 0x0005e80000000800 */
[----:B------:R3:W-:Y:S04]  /*1cd0*/  STS [R161+0x300], R22 ;  /* 0x00030016a1007388 */ /* 0x0007e80000000800 */
        /* <DEDUP_REMOVED lines=26> */
[----:B-1----:R-:W-:Y:S01]  /*1e80*/  CS2R R18, SRZ ;  /* 0x0000000000127805 */ /* 0x002fe2000001ff00 */
        /* <DEDUP_REMOVED lines=20> */
[----:B------:R-:W-:Y:S01]  /*1fd0*/  ISETP.NE.AND P0, PT, R84, RZ, PT ;  /* 0x000000ff5400720c */ /* 0x000fe20003f05270 */
[----:B------:R-:W-:Y:S01]  /*1fe0*/  IMAD.MOV.U32 R64, RZ, RZ, RZ ;  /* 0x000000ffff407224 */ /* 0x000fe200078e00ff */
[----:B------:R-:W-:Y:S01]  /*1ff0*/  MOV R67, RZ ;  /* 0x000000ff00437202 */ /* 0x000fe20000000f00 */
[----:B------:R-:W-:Y:S01]  /*2000*/  HFMA2 R68, -RZ, RZ, 0, 0 ;  /* 0x00000000ff447431 */ /* 0x000fe200000001ff */
[----:B------:R-:W-:Y:S02]  /*2010*/  MOV R69, RZ ;  /* 0x000000ff00457202 */ /* 0x000fe40000000f00 */
[----:B0-----:R-:W-:Y:S01]  /*2020*/  CS2R R70, SRZ ;  /* 0x0000000000467805 */ /* 0x001fe2000001ff00 */
        /* <DEDUP_REMOVED lines=8> */
[----:B------:R-:W5:Y:S01]  /*20b0*/  @!P6 LDG.E R71, desc[UR32][R6.64+0x780] ;  /* 0x000780200647e981 */ /* 0x000f62000c1e1900 */
        /* <DEDUP_REMOVED lines=28> */
[----:B------:R5:W-:Y:S04]  /*2280*/  STS [R157+0x500], R64 ;  /* 0x000500409d007388 */ /* 0x000be80000000800 */
        /* <DEDUP_REMOVED lines=22> */
[----:B0-----:R-:W-:Y:S01]  /*23f0*/  IMAD.MOV.U32 R19, RZ, RZ, RZ ;  /* 0x000000ffff137224 */ /* 0x001fe200078e00ff */
        /* <DEDUP_REMOVED lines=22> */
[----:B------:R-:W-:Y:S01]  /*2560*/  MOV R67, RZ ;  /* 0x000000ff00437202 */ /* 0x000fe20000000f00 */
[----:B------:R-:W-:Y:S02]  /*2570*/  HFMA2 R69, -RZ, RZ, 0, 0 ;  /* 0x00000000ff457431 */ /* 0x000fe400000001ff */
[----:B------:R-:W-:Y:S01]  /*2580*/  IMAD.MOV.U32 R70, RZ, RZ, RZ ;  /* 0x000000ffff467224 */ /* 0x000fe200078e00ff */
[----:B------:R-:W-:Y:S02]  /*2590*/  CS2R R72, SRZ ;  /* 0x0000000000487805 */ /* 0x000fe4000001ff00 */
        /* <DEDUP_REMOVED lines=30> */
[----:B------:R-:W-:Y:S04]  /*2780*/  STS [R107+0x80], R20 ;  /* 0x000080146b007388 */ /* 0x000fe80000000800 */
[----:B--2---:R0:W-:Y:S04]  /*2790*/  STS [R165+0x100], R21 ;  /* 0x00010015a5007388 */ /* 0x0041e80000000800 */
[----:B------:R-:W-:Y:S04]  /*27a0*/  STS [R164+0x180], R22 ;  /* 0x00018016a4007388 */ /* 0x000fe80000000800 */
[----:B---3--:R1:W-:Y:S04]  /*27b0*/  STS [R163+0x200], R23 ;  /* 0x00020017a3007388 */ /* 0x0083e80000000800 */
[----:B------:R2:W-:Y:S04]  /*27c0*/  STS [R162+0x280], R24 ;  /* 0x00028018a2007388 */ /* 0x0005e80000000800 */
[----:B----4-:R-:W-:Y:S04]  /*27d0*/  STS [R161+0x300], R25 ;  /* 0x00030019a1007388 */ /* 0x010fe80000000800 */
[----:B------:R3:W-:Y:S04]  /*27e0*/  STS [R160+0x380], R26 ;  /* 0x0003801aa0007388 */ /* 0x0007e80000000800 */
[----:B-----5:R-:W-:Y:S04]  /*27f0*/  STS [R159+0x400], R27 ;  /* 0x0004001b9f007388 */ /* 0x020fe80000000800 */
[----:B------:R4:W-:Y:S04]  /*2800*/  STS [R158+0x480], R64 ;  /* 0x000480409e007388 */ /* 0x0009e80000000800 */
[----:B------:R5:W-:Y:S04]  /*2810*/  STS [R157+0x500], R67 ;  /* 0x000500439d007388 */ /* 0x000be80000000800 */
[----:B------:R5:W-:Y:S04]  /*2820*/  STS [R156+0x580], R69 ;  /* 0x000580459c007388 */ /* 0x000be80000000800 */
[----:B------:R5:W-:Y:S04]  /*2830*/  STS [R155+0x600], R70 ;  /* 0x000600469b007388 */ /* 0x000be80000000800 */
[----:B------:R5:W-:Y:S04]  /*2840*/  STS [R154+0x680], R72 ;  /* 0x000680489a007388 */ /* 0x000be80000000800 */
[----:B------:R-:W-:Y:S04]  /*2850*/  STS [R153+0x700], R73 ;  /* 0x0007004999007388 */ /* 0x000fe80000000800 */
        /* <DEDUP_REMOVED lines=11> */
[----:B------:R-:W5:Y:S04]  /*2910*/  LDS R82, [R130+0x24] ;  /* 0x0000240082527984 */ /* 0x000f680000000800 */
[----:B------:R-:W5:Y:S04]  /*2920*/  LDS R86, [R129+0x28] ;  /* 0x0000280081567984 */ /* 0x000f680000000800 */
[----:B------:R-:W-:Y:S04]  /*2930*/  LDS R99, [R128+0x2c] ;  /* 0x00002c0080637984 */ /* 0x000fe80000000800 */
[----:B------:R-:W5:Y:S04]  /*2940*/  LDS R102, [R127+0x30] ;  /* 0x000030007f667984 */ /* 0x000f680000000800 */
        /* <DEDUP_REMOVED lines=15> */
[----:B------:R-:W-:Y:S01]  /*2a40*/  ISETP.NE.AND P0, PT, R85, RZ, PT ;  /* 0x000000ff5500720c */ /* 0x000fe20003f05270 */
[----:B--2---:R-:W-:-:S12]  /*2a50*/  HFMA2 R24, -RZ, RZ, 0, 0 ;  /* 0x00000000ff187431 */ /* 0x004fd800000001ff */
[----:B------:R-:W2:Y:S01]  /*2a60*/  @!P0 LDG.E R23, desc[UR32][R4.64+0x280] ;  /* 0x0002802004178981 */ /* 0x000ea2000c1e1900 */
[----:B------:R-:W-:Y:S02]  /*2a70*/  ISETP.NE.AND P0, PT, R103, RZ, PT ;  /* 0x000000ff6700720c */ /* 0x000fe40003f05270 */
[----:B---3--:R-:W-:-:S11]  /*2a80*/  MOV R26, RZ ;  /* 0x000000ff001a7202 */ /* 0x008fd60000000f00 */
[----:B------:R-:W3:Y:S01]  /*2a90*/  @!P0 LDG.E R24, desc[UR32][R4.64+0x300] ;  /* 0x0003002004188981 */ /* 0x000ee2000c1e1900 */
[----:B------:R-:W-:Y:S01]  /*2aa0*/  ISETP.NE.AND P0, PT, R104, RZ, PT ;  /* 0x000000ff6800720c */ /* 0x000fe20003f05270 */
[----:B----4-:R-:W-:-:S12]  /*2ab0*/  IMAD.MOV.U32 R64, RZ, RZ, RZ ;  /* 0x000000ffff407224 */ /* 0x010fd800078e00ff */
[----:B------:R-:W4:Y:S01]  /*2ac0*/  @!P0 LDG.E R26, desc[UR32][R4.64+0x380] ;  /* 0x00038020041a8981 */ /* 0x000f22000c1e1900 */
[----:B------:R-:W-:Y:S01]  /*2ad0*/  ISETP.NE.AND P0, PT, R105, RZ, PT ;  /* 0x000000ff6900720c */ /* 0x000fe20003f05270 */
[----:B-----5:R-:W-:Y:S01]  /*2ae0*/  HFMA2 R67, -RZ, RZ, 0, 0 ;  /* 0x00000000ff437431 */ /* 0x020fe200000001ff */
[----:B------:R-:W-:Y:S01]  /*2af0*/  MOV R69, RZ ;  /* 0x000000ff00457202 */ /* 0x000fe20000000f00 */
[----:B------:R-:W-:Y:S02]  /*2b00*/  HFMA2 R70, -RZ, RZ, 0, 0 ;  /* 0x00000000ff467431 */ /* 0x000fe400000001ff */
[----:B------:R-:W-:Y:S01]  /*2b10*/  IMAD.MOV.U32 R72, RZ, RZ, RZ ;  /* 0x000000ffff487224 */ /* 0x000fe200078e00ff */
[----:B------:R-:W-:Y:S02]  /*2b20*/  MOV R78, RZ ;  /* 0x000000ff004e7202 */ /* 0x000fe40000000f00 */
[----:B------:R-:W-:Y:S01]  /*2b30*/  CS2R R80, SRZ ;  /* 0x0000000000507805 */ /* 0x000fe2000001ff00 */
        /* <DEDUP_REMOVED lines=10> */
[----:B------:R-:W-:-:S03]  /*2be0*/  FMUL.FTZ R77, R68, -1.4426950216293334961 ;  /* 0xbfb8aa3b444d7820 */ /* 0x000fc60000410000 */
[----:B------:R-:W1:Y:S01]  /*2bf0*/  MUFU.EX2 R85, R73 ;  /* 0x0000004900557308 */ /* 0x000e620000000800 */
[----:B0-----:R-:W-:-:S03]  /*2c00*/  FMUL.FTZ R5, R71, -1.4426950216293334961 ;  /* 0xbfb8aa3b47057820 */ /* 0x001fc60000410000 */
[----:B------:R-:W0:Y:S01]  /*2c10*/  MUFU.EX2 R103, R77 ;  /* 0x0000004d00677308 */ /* 0x000e220000000800 */
[----:B------:R-:W-:Y:S01]  /*2c20*/  FMUL.FTZ R79, R27, -1.4426950216293334961 ;  /* 0xbfb8aa3b1b4f7820 */ /* 0x000fe20000410000 */
[----:B------:R-:W-:-:S03]  /*2c30*/  FMUL.FTZ R105, R74, -1.4426950216293334961 ;  /* 0xbfb8aa3b4a697820 */ /* 0x000fc60000410000 */
[----:B------:R-:W0:Y:S01]  /*2c40*/  MUFU.EX2 R104, R79 ;  /* 0x0000004f00687308 */ /* 0x000e220000000800 */
[----:B-1----:R-:W-:-:S03]  /*2c50*/  FADD.FTZ R85, R85, 1 ;  /* 0x3f80000055557421 */ /* 0x002fc60000010000 */
[----:B------:R-:W-:Y:S01]  /*2c60*/  MUFU.EX2 R105, R105 ;  /* 0x0000006900697308 */ /* 0x000fe20000000800 */
[----:B------:R-:W-:Y:S01]  /*2c70*/  FMUL.FTZ R4, R75, -1.4426950216293334961 ;  /* 0xbfb8aa3b4b047820 */ /* 0x000fe20000410000 */
[----:B0-----:R-:W-:Y:S01]  /*2c80*/  FADD.FTZ R103, R103, 1 ;  /* 0x3f80000067677421 */ /* 0x001fe20000010000 */
[----:B------:R-:W-:Y:S01]  /*2c90*/  STL [R1+0xfc], R108 ;  /* 0x0000fc6c01007387 */ /* 0x000fe20000100800 */
[----:B------:R-:W-:-:S04]  /*2ca0*/  FADD.FTZ R104, R104, 1 ;  /* 0x3f80000068687421 */ /* 0x000fc80000010000 */
[----:B------:R-:W-:Y:S08]  /*2cb0*/  MUFU.RCP R103, R103 ;  /* 0x0000006700677308 */ /* 0x000ff00000001000 */
[----:B------:R-:W0:Y:S02]  /*2cc0*/  MUFU.EX2 R4, R4 ;  /* 0x0000000400047308 */ /* 0x000e240000000800 */
[----:B0-----:R-:W-:Y:S01]  /*2cd0*/  FADD.FTZ R106, R4, 1 ;  /* 0x3f800000046a7421 */ /* 0x001fe20000010000 */
[----:B------:R-:W-:Y:S01]  /*2ce0*/  FMUL.FTZ R73, R110, -1.4426950216293334961 ;  /* 0xbfb8aa3b6e497820 */ /* 0x000fe20000410000 */
[----:B------:R-:W-:Y:S01]  /*2cf0*/  FMUL.FTZ R79, R82, -1.4426950216293334961 ;  /* 0xbfb8aa3b524f7820 */ /* 0x000fe20000410000 */
[----:B------:R-:W-:-:S03]  /*2d00*/  FMUL.FTZ R77, R86, -1.4426950216293334961 ;  /* 0xbfb8aa3b564d7820 */ /* 0x000fc60000410000 */
[----:B------:R-:W-:Y:S08]  /*2d10*/  MUFU.RCP R106, R106 ;  /* 0x0000006a006a7308 */ /* 0x000ff00000001000 */
[----:B------:R-:W-:Y:S04]  /*2d20*/  MUFU.EX2 R73, R73 ;  /* 0x0000004900497308 */ /* 0x000fe80000000800 */
[----:B------:R-:W-:Y:S01]  /*2d30*/  MUFU.EX2 R79, R79 ;  /* 0x0000004f004f7308 */ /* 0x000fe20000000800 */
[----:B------:R-:W-:Y:S04]  /*2d40*/  STS [R108], R2 ;  /* 0x000000026c007388 */ /* 0x000fe80000000800 */
[----:B------:R-:W-:Y:S04]  /*2d50*/  STS [R107+0x80], R3 ;  /* 0x000080036b007388 */ /* 0x000fe80000000800 */
[----:B------:R-:W-:Y:S04]  /*2d60*/  STS [R165+0x100], R20 ;  /* 0x00010014a5007388 */ /* 0x000fe80000000800 */
[----:B------:R0:W-:Y:S04]  /*2d70*/  STS [R164+0x180], R21 ;  /* 0x00018015a4007388 */ /* 0x0001e80000000800 */
[----:B------:R-:W-:Y:S04]  /*2d80*/  STS [R163+0x200], R22 ;  /* 0x00020016a3007388 */ /* 0x000fe80000000800 */
[----:B--2---:R-:W-:Y:S04]  /*2d90*/  STS [R162+0x280], R23 ;  /* 0x00028017a2007388 */ /* 0x004fe80000000800 */
[----:B---3--:R-:W-:Y:S04]  /*2da0*/  STS [R161+0x300], R24 ;  /* 0x00030018a1007388 */ /* 0x008fe80000000800 */
[----:B----4-:R1:W-:Y:S01]  /*2db0*/  STS [R160+0x380], R26 ;  /* 0x0003801aa0007388 */ /* 0x0103e20000000800 */
[----:B0-----:R-:W-:-:S03]  /*2dc0*/  FMUL.FTZ R21, R112, -1.4426950216293334961 ;  /* 0xbfb8aa3b70157820 */ /* 0x001fc60000410000 */
[----:B-----5:R-:W-:Y:S04]  /*2dd0*/  STS [R159+0x400], R64 ;  /* 0x000400409f007388 */ /* 0x020fe80000000800 */
[----:B------:R0:W-:Y:S04]  /*2de0*/  STS [R158+0x480], R67 ;  /* 0x000480439e007388 */ /* 0x0001e80000000800 */
[----:B------:R-:W-:Y:S04]  /*2df0*/  STS [R157+0x500], R69 ;  /* 0x000500459d007388 */ /* 0x000fe80000000800 */
[----:B------:R-:W-:Y:S04]  /*2e00*/  STS [R156+0x580], R70 ;  /* 0x000580469c007388 */ /* 0x000fe80000000800 */
[----:B------:R-:W-:Y:S04]  /*2e10*/  STS [R155+0x600], R72 ;  /* 0x000600489b007388 */ /* 0x000fe80000000800 */
[----:B------:R-:W-:Y:S04]  /*2e20*/  STS [R154+0x680], R78 ;  /* 0x0006804e9a007388 */ /* 0x000fe80000000800 */
[----:B------:R2:W-:Y:S04]  /*2e30*/  STS [R153+0x700], R80 ;  /* 0x0007005099007388 */ /* 0x0005e80000000800 */
[----:B------:R-:W-:Y:S01]  /*2e40*/  STS [R152+0x780], R81 ;  /* 0x0007805198007388 */ /* 0x000fe20000000800 */
[----:B------:R-:W-:-:S03]  /*2e50*/  NOP ;  /* 0x0000000000007918 */ /* 0x000fc60000000000 */
[----:B------:R-:W3:Y:S01]  /*2e60*/  LDS R20, [R140] ;  /* 0x000000008c147984 */ /* 0x000ee20000000800 */
[----:B------:R-:W4:Y:S03]  /*2e70*/  MUFU.EX2 R2, R5 ;  /* 0x0000000500027308 */ /* 0x000f260000000800 */
[----:B------:R-:W-:Y:S01]  /*2e80*/  LDS R22, [R138+0x8] ;  /* 0x000008008a167984 */ /* 0x000fe20000000800 */
[----:B------:R5:W-:Y:S03]  /*2e90*/  MUFU.EX2 R5, R21 ;  /* 0x0000001500057308 */ /* 0x000be60000000800 */
[----:B------:R-:W-:Y:S04]  /*2ea0*/  LDS R23, [R137+0xc] ;  /* 0x00000c0089177984 */ /* 0x000fe80000000800 */
[----:B-----5:R-:W5:Y:S01]  /*2eb0*/  LDS R21, [R139+0x4] ;  /* 0x000004008b157984 */ /* 0x020f620000000800 */
[----:B-1----:R-:W1:Y:S01]  /*2ec0*/  MUFU.RCP R26, R85 ;  /* 0x00000055001a7308 */ /* 0x002e620000001000 */
[----:B0-----:R-:W-:Y:S01]  /*2ed0*/  FMUL.FTZ R67, R102, -1.4426950216293334961 ;  /* 0xbfb8aa3b66437820 */ /* 0x001fe20000410000 */
[----:B------:R-:W-:Y:S01]  /*2ee0*/  FMUL.FTZ R3, R19, -1.4426950216293334961 ;  /* 0xbfb8aa3b13037820 */ /* 0x000fe20000410000 */
[----:B------:R-:W-:-:S05]  /*2ef0*/  FMUL.FTZ R24, R99, -1.4426950216293334961 ;  /* 0xbfb8aa3b63187820 */ /* 0x000fca0000410000 */
[----:B------:R-:W0:Y:S08]  /*2f00*/  MUFU.RCP R108, R104 ;  /* 0x00000068006c7308 */ /* 0x000e300000001000 */
[----:B--2---:R2:W-:Y:S01]  /*2f10*/  MUFU.EX2 R80, R67 ;  /* 0x0000004300507308 */ /* 0x0045e20000000800 */
[----:B-1----:R-:W-:-:S03]  /*2f20*/  FADD.FTZ R70, -R26, 1 ;  /* 0x3f8000001a467421 */ /* 0x002fc60000010100 */
[----:B------:R-:W1:Y:S01]  /*2f30*/  MUFU.EX2 R3, R3 ;  /* 0x0000000300037308 */ /* 0x000e620000000800 */
[----:B--2---:R-:W-:Y:S01]  /*2f40*/  FADD.FTZ R67, R105, 1 ;  /* 0x3f80000069437421 */ /* 0x004fe20000010000 */
[----:B---3--:R-:W-:Y:S02]  /*2f50*/  FMUL.FTZ R69, R97, R20 ;  /* 0x0000001461457220 */ /* 0x008fe40000410000 */
[----:B------:R2:W-:Y:S01]  /*2f60*/  MUFU.EX2 R78, R24 ;  /* 0x00000018004e7308 */ /* 0x0005e20000000800 */
[----:B------:R-:W-:Y:S01]  /*2f70*/  FFMA.FTZ R70, R25, R70, 1 ;  /* 0x3f80000019467423 */ /* 0x000fe20000010046 */
[----:B------:R-:W-:Y:S02]  /*2f80*/  FMUL.FTZ R69, R26, R69 ;  /* 0x000000451a457220 */ /* 0x000fe40000410000 */
[----:B------:R-:W3:Y:S01]  /*2f90*/  MUFU.RCP R67, R67 ;  /* 0x0000004300437308 */ /* 0x000ee20000001000 */
[----:B----4-:R-:W-:Y:S01]  /*2fa0*/  FADD.FTZ R72, R2, 1 ;  /* 0x3f80000002487421 */ /* 0x010fe20000010000 */
[----:B--2---:R-:W2:Y:S01]  /*2fb0*/  LDS R24, [R136+0x10] ;  /* 0x0000100088187984 */ /* 0x004ea20000000800 */
[----:B------:R-:W-:Y:S01]  /*2fc0*/  FMUL.FTZ R2, R69, R70 ;  /* 0x0000004645027220 */ /* 0x000fe20000410000 */
[----:B------:R-:W-:Y:S01]  /*2fd0*/  FMUL.FTZ R25, R25, R26 ;  /* 0x0000001a19197220 */ /* 0x000fe20000410000 */
[C---:B------:R-:W-:Y:S01]  /*2fe0*/  FADD.FTZ R69, -R103.reuse, 1 ;  /* 0x3f80000067457421 */ /* 0x040fe20000010100 */
[----:B------:R-:W4:Y:S01]  /*2ff0*/  LDS R26, [R135+0x14] ;  /* 0x00001400871a7984 */ /* 0x000f220000000800 */
[----:B-----5:R-:W-:Y:S01]  /*3000*/  FMUL.FTZ R4, R96, R21 ;  /* 0x0000001560047220 */ /* 0x020fe20000410000 */
[----:B0-----:R-:W-:Y:S01]  /*3010*/  FADD.FTZ R70, -R108, 1 ;  /* 0x3f8000006c467421 */ /* 0x001fe20000010100 */
[C---:B------:R-:W-:Y:S01]  /*3020*/  FFMA.FTZ R69, R68.reuse, R69, 1 ;  /* 0x3f80000044457423 */ /* 0x040fe20000010045 */
[----:B------:R-:W-:Y:S01]  /*3030*/  FMUL.FTZ R68, R68, R103 ;  /* 0x0000006744447220 */ /* 0x000fe20000410000 */
[----:B------:R-:W-:Y:S01]  /*3040*/  FMUL.FTZ R4, R103, R4 ;  /* 0x0000000467047220 */ /* 0x000fe20000410000 */
[----:B-1----:R-:W-:Y:S01]  /*3050*/  FADD.FTZ R103, R3, 1 ;  /* 0x3f80000003677421 */ /* 0x002fe20000010000 */
[----:B------:R-:W-:Y:S01]  /*3060*/  FMUL.FTZ R3, R95, R22 ;  /* 0x000000165f037220 */ /* 0x000fe20000410000 */
[----:B------:R-:W-:-:S02]  /*3070*/  FFMA.FTZ R114, R27, R70, 1 ;  /* 0x3f8000001b727423 */ /* 0x000fc40000010046 */
[----:B------:R-:W0:Y:S01]  /*3080*/  LDS R70, [R134+0x18] ;  /* 0x0000180086467984 */ /* 0x000e220000000800 */
[----:B------:R-:W-:Y:S01]  /*3090*/  FMUL.FTZ R85, R108, R3 ;  /* 0x000000036c557220 */ /* 0x000fe20000410000 */
[----:B------:R-:W-:Y:S01]  /*30a0*/  FMUL.FTZ R3, R4, R69 ;  /* 0x0000004504037220 */ /* 0x000fe20000410000 */
[----:B------:R-:W-:Y:S01]  /*30b0*/  FMUL.FTZ R27, R27, R108 ;  /* 0x0000006c1b1b7220 */ /* 0x000fe20000410000 */
[----:B---3--:R-:W-:Y:S01]  /*30c0*/  FADD.FTZ R69, -R67, 1 ;  /* 0x3f80000043457421 */ /* 0x008fe20000010100 */
[----:B------:R-:W-:Y:S01]  /*30d0*/  FMUL.FTZ R108, R94, R23 ;  /* 0x000000175e6c7220 */ /* 0x000fe20000410000 */
[----:B------:R1:W3:Y:S01]  /*30e0*/  MUFU.RCP R104, R72 ;  /* 0x0000004800687308 */ /* 0x0002e20000001000 */
[----:B------:R-:W-:Y:S01]  /*30f0*/  FADD.FTZ R5, R5, 1 ;  /* 0x3f80000005057421 */ /* 0x000fe20000010000 */
[C---:B------:R-:W-:Y:S01]  /*3100*/  FFMA.FTZ R81, R74.reuse, R69, 1 ;  /* 0x3f8000004a517423 */ /* 0x040fe20000010045 */
[----:B------:R-:W-:Y:S01]  /*3110*/  FMUL.FTZ R74, R74, R67 ;  /* 0x000000434a4a7220 */ /* 0x000fe20000410000 */
[----:B------:R-:W-:Y:S01]  /*3120*/  FMUL.FTZ R108, R67, R108 ;  /* 0x0000006c436c7220 */ /* 0x000fe20000410000 */
[----:B------:R-:W-:Y:S04]  /*3130*/  LDS R69, [R130+0x24] ;  /* 0x0000240082457984 */ /* 0x000fe80000000800 */
[----:B-1----:R-:W1:Y:S04]  /*3140*/  LDS R72, [R132+0x1c] ;  /* 0x00001c0084487984 */ /* 0x002e680000000800 */
[----:B------:R-:W5:Y:S01]  /*3150*/  LDS R67, [R131+0x20] ;  /* 0x0000200083437984 */ /* 0x000f620000000800 */
[----:B------:R-:W0:Y:S01]  /*3160*/  MUFU.RCP R5, R5 ;  /* 0x0000000500057308 */ /* 0x000e220000001000 */
[----:B------:R-:W-:-:S07]  /*3170*/  FMUL.FTZ R85, R85, R114 ;  /* 0x0000007255557220 */ /* 0x000fce0000410000 */
[----:B------:R-:W0:Y:S01]  /*3180*/  MUFU.EX2 R77, R77 ;  /* 0x0000004d004d7308 */ /* 0x000e220000000800 */
[----:B---3--:R-:W-:-:S03]  /*3190*/  FADD.FTZ R114, -R104, 1 ;  /* 0x3f80000068727421 */ /* 0x008fc60000010100 */
[----:B------:R-:W3:Y:S01]  /*31a0*/  MUFU.RCP R4, R103 ;  /* 0x0000006700047308 */ /* 0x000ee20000001000 */
[----:B------:R-:W-:Y:S01]  /*31b0*/  FMUL.FTZ R108, R108, R81 ;  /* 0x000000516c6c7220 */ /* 0x000fe20000410000 */
[----:B--2---:R-:W-:Y:S01]  /*31c0*/  FMUL.FTZ R81, R93, R24 ;  /* 0x000000185d517220 */ /* 0x004fe20000410000 */
[----:B------:R-:W-:Y:S02]  /*31d0*/  FADD.FTZ R143, R73, 1 ;  /* 0x3f800000498f7421 */ /* 0x000fe40000010000 */
[----:B------:R-:W2:Y:S01]  /*31e0*/  LDS R73, [R129+0x28] ;  /* 0x0000280081497984 */ /* 0x000ea20000000800 */
[C---:B------:R-:W-:Y:S01]  /*31f0*/  FFMA.FTZ R114, R71.reuse, R114, 1 ;  /* 0x3f80000047727423 */ /* 0x040fe20000010072 */
[----:B------:R-:W-:Y:S01]  /*3200*/  FMUL.FTZ R71, R71, R104 ;  /* 0x0000006847477220 */ /* 0x000fe20000410000 */
[----:B------:R-:W-:Y:S01]  /*3210*/  FMUL.FTZ R81, R104, R81 ;  /* 0x0000005168517220 */ /* 0x000fe20000410000 */
[----:B------:R-:W-:Y:S01]  /*3220*/  FADD.FTZ R141, R79, 1 ;  /* 0x3f8000004f8d7421 */ /* 0x000fe20000010000 */
[----:B------:R-:W-:Y:S01]  /*3230*/  FADD.FTZ R104, -R106, 1 ;  /* 0x3f8000006a687421 */ /* 0x000fe20000010100 */
[----:B----4-:R-:W-:Y:S01]  /*3240*/  FMUL.FTZ R79, R92, R26 ;  /* 0x0000001a5c4f7220 */ /* 0x010fe20000410000 */
[----:B0-----:R-:W-:Y:S01]  /*3250*/  FADD.FTZ R133, R77, 1 ;  /* 0x3f8000004d857421 */ /* 0x001fe20000010000 */
[----:B------:R-:W0:Y:S01]  /*3260*/  MUFU.RCP R143, R143 ;  /* 0x0000008f008f7308 */ /* 0x000e220000001000 */
[----:B------:R-:W-:Y:S01]  /*3270*/  FADD.FTZ R77, -R5, 1 ;  /* 0x3f800000054d7421 */ /* 0x000fe20000010100 */
[----:B------:R-:W-:Y:S01]  /*3280*/  FFMA.FTZ R104, R75, R104, 1 ;  /* 0x3f8000004b687423 */ /* 0x000fe20000010068 */
[----:B------:R-:W-:Y:S01]  /*3290*/  FMUL.FTZ R79, R106, R79 ;  /* 0x0000004f6a4f7220 */ /* 0x000fe20000410000 */
[----:B------:R-:W-:Y:S01]  /*32a0*/  FMUL.FTZ R111, R81, R114 ;  /* 0x00000072516f7220 */ /* 0x000fe20000410000 */
[----:B------:R-:W-:-:S02]  /*32b0*/  FFMA.FTZ R81, R112, R77, 1 ;  /* 0x3f80000070517423 */ /* 0x000fc4000001004d */
[----:B------:R-:W-:Y:S01]  /*32c0*/  LDS R77, [R128+0x2c] ;  /* 0x00002c00804d7984 */ /* 0x000fe20000000800 */
[----:B------:R-:W-:Y:S01]  /*32d0*/  FMUL.FTZ R109, R79, R104 ;  /* 0x000000684f6d7220 */ /* 0x000fe20000410000 */
[----:B------:R-:W4:Y:S01]  /*32e0*/  MUFU.RCP R141, R141 ;  /* 0x0000008d008d7308 */ /* 0x000f220000001000 */
[----:B---3--:R-:W-:Y:S01]  /*32f0*/  FADD.FTZ R104, -R4, 1 ;  /* 0x3f80000004687421 */ /* 0x008fe20000010100 */
[----:B------:R-:W-:Y:S01]  /*3300*/  FMUL.FTZ R79, R91, R70 ;  /* 0x000000465b4f7220 */ /* 0x000fe20000410000 */
[----:B------:R-:W-:Y:S02]  /*3310*/  FADD.FTZ R118, R78, 1 ;  /* 0x3f8000004e767421 */ /* 0x000fe40000010000 */
[----:B------:R-:W3:Y:S01]  /*3320*/  LDS R78, [R127+0x30] ;  /* 0x000030007f4e7984 */ /* 0x000ee20000000800 */
[----:B------:R-:W-:Y:S01]  /*3330*/  FFMA.FTZ R104, R19, R104, 1 ;  /* 0x3f80000013687423 */ /* 0x000fe20000010068 */
[----:B------:R-:W-:Y:S01]  /*3340*/  FMUL.FTZ R79, R4, R79 ;  /* 0x0000004f044f7220 */ /* 0x000fe20000410000 */
[----:B------:R-:W-:Y:S01]  /*3350*/  FMUL.FTZ R75, R75, R106 ;  /* 0x0000006a4b4b7220 */ /* 0x000fe20000410000 */
[----:B------:R3:W-:Y:S01]  /*3360*/  STL [R1+0xf8], R107 ;  /* 0x0000f86b01007387 */ /* 0x0007e20000100800 */
[----:B-1----:R-:W-:Y:S01]  /*3370*/  FMUL.FTZ R106, R90, R72 ;  /* 0x000000485a6a7220 */ /* 0x002fe20000410000 */
[----:B------:R-:W-:Y:S01]  /*3380*/  FMUL.FTZ R113, R79, R104 ;  /* 0x000000684f717220 */ /* 0x000fe20000410000 */
[----:B------:R-:W1:Y:S01]  /*3390*/  MUFU.RCP R133, R133 ;  /* 0x0000008500857308 */ /* 0x000e620000001000 */
[----:B------:R-:W-:Y:S01]  /*33a0*/  STL [R1+0xf4], R165 ;  /* 0x0000f4a501007387 */ /* 0x000fe20000100800 */
[----:B-----5:R-:W-:Y:S01]  /*33b0*/  FMUL.FTZ R104, R89, R67 ;  /* 0x0000004359687220 */ /* 0x020fe20000410000 */
[----:B0-----:R-:W-:-:S02]  /*33c0*/  FADD.FTZ R79, -R143, 1 ;  /* 0x3f8000008f4f7421 */ /* 0x001fc40000010100 */
[----:B------:R-:W-:Y:S01]  /*33d0*/  STL [R1+0xf0], R164 ;  /* 0x0000f0a401007387 */ /* 0x000fe20000100800 */
[----:B------:R-:W-:-:S03]  /*33e0*/  FMUL.FTZ R106, R5, R106 ;  /* 0x0000006a056a7220 */ /* 0x000fc60000410000 */
[----:B------:R-:W-:Y:S01]  /*33f0*/  STL [R1+0xec], R163 ;  /* 0x0000eca301007387 */ /* 0x000fe20000100800 */
[----:B------:R-:W-:-:S03]  /*3400*/  FMUL.FTZ R104, R143, R104 ;  /* 0x000000688f687220 */ /* 0x000fc60000410000 */
[----:B------:R-:W-:Y:S01]  /*3410*/  STL [R1+0xe8], R162 ;  /* 0x0000e8a201007387 */ /* 0x000fe20000100800 */
[----:B------:R-:W-:-:S03]  /*3420*/  FFMA.FTZ R115, R110, R79, 1 ;  /* 0x3f8000006e737423 */ /* 0x000fc6000001004f */
[----:B------:R-:W-:Y:S01]  /*3430*/  STL [R1+0xe4], R161 ;  /* 0x0000e4a101007387 */ /* 0x000fe20000100800 */
[----:B------:R-:W-:-:S03]  /*3440*/  FMUL.FTZ R64, R101, -1.4426950216293334961 ;  /* 0xbfb8aa3b65407820 */ /* 0x000fc60000410000 */
[----:B------:R-:W-:Y:S01]  /*3450*/  STL [R1+0xe0], R160 ;  /* 0x0000e0a001007387 */ /* 0x000fe20000100800 */
[----:B------:R-:W-:-:S03]  /*3460*/  FMUL.FTZ R114, R106, R81 ;  /* 0x000000516a727220 */ /* 0x000fc60000410000 */
[----:B------:R-:W-:Y:S01]  /*3470*/  STL [R1+0xdc], R159 ;  /* 0x0000dc9f01007387 */ /* 0x000fe20000100800 */
[----:B----4-:R-:W-:-:S03]  /*3480*/  FADD.FTZ R81, -R141, 1 ;  /* 0x3f8000008d517421 */ /* 0x010fc60000010100 */
[----:B------:R-:W-:Y:S01]  /*3490*/  STL [R1+0xd8], R158 ;  /* 0x0000d89e01007387 */ /* 0x000fe20000100800 */
[----:B------:R-:W-:Y:S01]  /*34a0*/  FMUL.FTZ R106, R88, R69 ;  /* 0x00000045586a7220 */ /* 0x000fe20000410000 */
[----:B------:R-:W-:Y:S02]  /*34b0*/  FMUL.FTZ R115, R104, R115 ;  /* 0x0000007368737220 */ /* 0x000fe40000410000 */
[----:B------:R-:W-:Y:S01]  /*34c0*/  STL [R1+0xd4], R157 ;  /* 0x0000d49d01007387 */ /* 0x000fe20000100800 */
[----:B------:R-:W0:Y:S01]  /*34d0*/  MUFU.RCP R104, R118 ;  /* 0x0000007600687308 */ /* 0x000e220000001000 */
[----:B------:R-:W-:Y:S02]  /*34e0*/  FADD.FTZ R103, R80, 1 ;  /* 0x3f80000050677421 */ /* 0x000fe40000010000 */
[----:B------:R-:W-:Y:S04]  /*34f0*/  STL [R1+0xd0], R156 ;  /* 0x0000d09c01007387 */ /* 0x000fe80000100800 */
[----:B------:R-:W-:Y:S01]  /*3500*/  STL [R1+0xcc], R155 ;  /* 0x0000cc9b01007387 */ /* 0x000fe20000100800 */
[----:B------:R-:W4:Y:S03]  /*3510*/  MUFU.EX2 R64, R64 ;  /* 0x0000004000407308 */ /* 0x000f260000000800 */
[----:B------:R-:W-:Y:S01]  /*3520*/  STL [R1+0xc8], R154 ;  /* 0x0000c89a01007387 */ /* 0x000fe20000100800 */
[----:B------:R-:W-:Y:S01]  /*3530*/  FFMA.FTZ R81, R82, R81, 1 ;  /* 0x3f80000052517423 */ /* 0x000fe20000010051 */
[----:B------:R-:W-:-:S02]  /*3540*/  FMUL.FTZ R106, R141, R106 ;  /* 0x0000006a8d6a7220 */ /* 0x000fc40000410000 */
[----:B------:R-:W-:Y:S04]  /*3550*/  STL [R1+0xc4], R153 ;  /* 0x0000c49901007387 */ /* 0x000fe80000100800 */
[----:B------:R-:W-:Y:S01]  /*3560*/  STL [R1+0xc0], R152 ;  /* 0x0000c09801007387 */ /* 0x000fe20000100800 */
[----:B------:R-:W5:Y:S03]  /*3570*/  MUFU.RCP R103, R103 ;  /* 0x0000006700677308 */ /* 0x000f660000001000 */
[----:B------:R-:W-:Y:S01]  /*3580*/  STL [R1+0xbc], R140 ;  /* 0x0000bc8c01007387 */ /* 0x000fe20000100800 */
[----:B------:R-:W-:-:S03]  /*3590*/  FMUL.FTZ R116, R106, R81 ;  /* 0x000000516a747220 */ /* 0x000fc60000410000 */
[----:B------:R-:W-:Y:S01]  /*35a0*/  STL [R1+0xb8], R139 ;  /* 0x0000b88b01007387 */ /* 0x000fe20000100800 */
[----:B-1----:R-:W-:-:S03]  /*35b0*/  FADD.FTZ R81, -R133, 1 ;  /* 0x3f80000085517421 */ /* 0x002fc60000010100 */
[----:B------:R-:W-:Y:S01]  /*35c0*/  STL [R1+0xb4], R138 ;  /* 0x0000b48a01007387 */ /* 0x000fe20000100800 */
[----:B--2---:R-:W-:-:S03]  /*35d0*/  FMUL.FTZ R106, R87, R73 ;  /* 0x00000049576a7220 */ /* 0x004fc60000410000 */
[----:B------:R-:W-:Y:S04]  /*35e0*/  STL [R1+0xb0], R137 ;  /* 0x0000b08901007387 */ /* 0x000fe80000100800 */
[----:B------:R-:W-:Y:S04]  /*35f0*/  STL [R1+0xac], R136 ;  /* 0x0000ac8801007387 */ /* 0x000fe80000100800 */
[----:B------:R-:W-:Y:S01]  /*3600*/  STL [R1+0xa8], R135 ;  /* 0x0000a88701007387 */ /* 0x000fe20000100800 */
[----:B------:R-:W-:-:S03]  /*3610*/  FFMA.FTZ R81, R86, R81, 1 ;  /* 0x3f80000056517423 */ /* 0x000fc60000010051 */
[----:B------:R-:W-:Y:S01]  /*3620*/  STL [R1+0xa4], R134 ;  /* 0x0000a48601007387 */ /* 0x000fe20000100800 */
[----:B------:R-:W-:-:S03]  /*3630*/  FMUL.FTZ R106, R133, R106 ;  /* 0x0000006a856a7220 */ /* 0x000fc60000410000 */
[----:B------:R-:W-:Y:S01]  /*3640*/  STL [R1+0xa0], R132 ;  /* 0x0000a08401007387 */ /* 0x000fe20000100800 */
[----:B------:R-:W-:-:S03]  /*3650*/  FMUL.FTZ R105, R98, -1.4426950216293334961 ;  /* 0xbfb8aa3b62697820 */ /* 0x000fc60000410000 */
[----:B------:R-:W-:Y:S04]  /*3660*/  STL [R1+0x9c], R131 ;  /* 0x00009c8301007387 */ /* 0x000fe80000100800 */
[----:B------:R-:W-:Y:S01]  /*3670*/  STL [R1+0x98], R130 ;  /* 0x0000988201007387 */ /* 0x000fe20000100800 */
[----:B------:R-:W-:-:S03]  /*3680*/  FMUL.FTZ R117, R106, R81 ;  /* 0x000000516a757220 */ /* 0x000fc60000410000 */
[----:B------:R-:W-:Y:S04]  /*3690*/  STL [R1+0x94], R129 ;  /* 0x0000948101007387 */ /* 0x000fe80000100800 */
[----:B------:R-:W1:Y:S01]  /*36a0*/  LDS R79, [R125+0x34] ;  /* 0x000034007d4f7984 */ /* 0x000e620000000800 */
[----:B----4-:R-:W-:-:S03]  /*36b0*/  FADD.FTZ R106, R64, 1 ;  /* 0x3f800000406a7421 */ /* 0x010fc60000010000 */
[----:B------:R-:W-:Y:S01]  /*36c0*/  STL [R1+0x90], R128 ;  /* 0x0000908001007387 */ /* 0x000fe20000100800 */
[----:B0-----:R-:W-:-:S03]  /*36d0*/  FADD.FTZ R64, -R104, 1 ;  /* 0x3f80000068407421 */ /* 0x001fc60000010100 */
[----:B------:R-:W-:Y:S01]  /*36e0*/  STL [R1+0x8c], R127 ;  /* 0x00008c7f01007387 */ /* 0x000fe20000100800 */
[----:B---3--:R-:W-:-:S03]  /*36f0*/  FMUL.FTZ R107, R100, -1.4426950216293334961 ;  /* 0xbfb8aa3b646b7820 */ /* 0x008fc60000410000 */
[----:B------:R-:W-:Y:S01]  /*3700*/  STL [R1+0x84], R120 ;  /* 0x0000847801007387 */ /* 0x000fe20000100800 */
[----:B------:R-:W0:Y:S03]  /*3710*/  MUFU.EX2 R105, R105 ;  /* 0x0000006900697308 */ /* 0x000e260000000800 */
[----:B------:R-:W-:Y:S04]  /*3720*/  STL [R1+0x88], R125 ;  /* 0x0000887d01007387 */ /* 0x000fe80000100800 */
[----:B------:R-:W-:Y:S04]  /*3730*/  STL [R1+0x80], R119 ;  /* 0x0000807701007387 */ /* 0x000fe80000100800 */
[----:B------:R2:W-:Y:S01]  /*3740*/  LDS R81, [R119+0x3c] ;  /* 0x00003c0077517984 */ /* 0x0005e20000000800 */
[----:B------:R-:W-:Y:S01]  /*3750*/  FFMA.FTZ R121, R99, R64, 1 ;  /* 0x3f80000063797423 */ /* 0x000fe20000010040 */
[----:B------:R-:W-:-:S02]  /*3760*/  FMUL.FTZ R64, R83, R78 ;  /* 0x0000004e53407220 */ /* 0x000fc40000410000 */
[----:B------:R3:W4:Y:S01]  /*3770*/  LDS R80, [R120+0x38] ;  /* 0x0000380078507984 */ /* 0x0007220000000800 */
[----:B--2---:R-:W-:Y:S01]  /*3780*/  FMUL.FTZ R119, R84, R77 ;  /* 0x0000004d54777220 */ /* 0x004fe20000410000 */
[----:B------:R-:W2:Y:S01]  /*3790*/  MUFU.EX2 R107, R107 ;  /* 0x0000006b006b7308 */ /* 0x000ea20000000800 */
[----:B-----5:R-:W-:Y:S01]  /*37a0*/  FMUL.FTZ R64, R103, R64 ;  /* 0x0000004067407220 */ /* 0x020fe20000410000 */
[----:B0-----:R-:W-:Y:S01]  /*37b0*/  FADD.FTZ R105, R105, 1 ;  /* 0x3f80000069697421 */ /* 0x001fe20000010000 */
[----:B------:R-:W-:Y:S01]  /*37c0*/  FMUL.FTZ R118, R104, R119 ;  /* 0x0000007768767220 */ /* 0x000fe20000410000 */
[----:B------:R-:W-:Y:S01]  /*37d0*/  FADD.FTZ R119, -R103, 1 ;  /* 0x3f80000067777421 */ /* 0x000fe20000010100 */
[----:B------:R-:W3:Y:S01]  /*37e0*/  MUFU.RCP R106, R106 ;  /* 0x0000006a006a7308 */ /* 0x000ee20000001000 */
[----:B------:R-:W-:Y:S02]  /*37f0*/  BAR.SYNC.DEFER_BLOCKING 0x0 ;  /* 0x0000000000007b1d */ /* 0x000fe40000010000 */
[----:B------:R-:W-:-:S04]  /*3800*/  FFMA.FTZ R119, R102, R119, 1 ;  /* 0x3f80000066777423 */ /* 0x000fc80000010077 */
[----:B------:R-:W-:Y:S02]  /*3810*/  FMUL.FTZ R119, R64, R119 ;  /* 0x0000007740777220 */ /* 0x000fe40000410000 */
[----:B------:R-:W0:Y:S01]  /*3820*/  S2R R64, SR_TID.X ;  /* 0x0000000000407919 */ /* 0x000e220000002100 */
[----:B--2---:R-:W-:Y:S01]  /*3830*/  FADD.FTZ R107, R107, 1 ;  /* 0x3f8000006b6b7421 */ /* 0x004fe20000010000 */
[----:B------:R-:W2:Y:S01]  /*3840*/  MUFU.RCP R105, R105 ;  /* 0x0000006900697308 */ /* 0x000ea20000001000 */
[----:B------:R-:W-:-:S07]  /*3850*/  FMUL.FTZ R118, R118, R121 ;  /* 0x0000007976767220 */ /* 0x000fce0000410000 */
[----:B------:R-:W5:Y:S01]  /*3860*/  MUFU.RCP R107, R107 ;  /* 0x0000006b006b7308 */ /* 0x000f620000001000 */
[----:B---3--:R-:W-:Y:S01]  /*3870*/  FADD.FTZ R120, -R106, 1 ;  /* 0x3f8000006a787421 */ /* 0x008fe20000010100 */
[----:B-1----:R-:W-:-:S03]  /*3880*/  FMUL.FTZ R121, R18, R79 ;  /* 0x0000004f12797220 */ /* 0x002fc60000410000 */
[----:B------:R-:W-:Y:S01]  /*3890*/  FFMA.FTZ R123, R101, R120, 1 ;  /* 0x3f800000657b7423 */ /* 0x000fe20000010078 */
[----:B------:R-:W-:Y:S01]  /*38a0*/  FMUL.FTZ R120, R106, R121 ;  /* 0x000000796a787220 */ /* 0x000fe20000410000 */
[----:B--2---:R-:W-:Y:S01]  /*38b0*/  FADD.FTZ R121, -R105, 1 ;  /* 0x3f80000069797421 */ /* 0x004fe20000010100 */
[----:B----4-:R-:W-:-:S03]  /*38c0*/  FMUL.FTZ R122, R7, R80 ;  /* 0x00000050077a7220 */ /* 0x010fc60000410000 */
[----:B------:R-:W-:Y:S01]  /*38d0*/  FFMA.FTZ R124, R98, R121, 1 ;  /* 0x3f800000627c7423 */ /* 0x000fe20000010079 */
[----:B------:R-:W-:Y:S01]  /*38e0*/  FMUL.FTZ R120, R120, R123 ;  /* 0x0000007b78787220 */ /* 0x000fe20000410000 */
[----:B-----5:R-:W-:Y:S01]  /*38f0*/  FADD.FTZ R121, -R107, 1 ;  /* 0x3f8000006b797421 */ /* 0x020fe20000010100 */
[----:B------:R-:W-:Y:S01]  /*3900*/  STS [R140], R2 ;  /* 0x000000028c007388 */ /* 0x000fe20000000800 */
[----:B0-----:R-:W-:Y:S02]  /*3910*/  ISETP.NE.AND P0, PT, R64, RZ, PT ;  /* 0x000000ff4000720c */ /* 0x001fe40003f05270 */
[----:B------:R-:W-:Y:S01]  /*3920*/  FFMA.FTZ R123, R100, R121, 1 ;  /* 0x3f800000647b7423 */ /* 0x000fe20000010079 */
[----:B------:R-:W-:Y:S01]  /*3930*/  STS [R139+0x4], R3 ;  /* 0x000004038b007388 */ /* 0x000fe20000000800 */
[----:B------:R-:W-:-:S03]  /*3940*/  FMUL.FTZ R121, R105, R122 ;  /* 0x0000007a69797220 */ /* 0x000fc60000410000 */
[----:B------:R0:W-:Y:S01]  /*3950*/  STS [R138+0x8], R85 ;  /* 0x000008558a007388 */ /* 0x0001e20000000800 */
[----:B------:R-:W-:-:S03]  /*3960*/  FMUL.FTZ R121, R121, R124 ;  /* 0x0000007c79797220 */ /* 0x000fc60000410000 */
[----:B------:R-:W-:Y:S01]  /*3970*/  STS [R137+0xc], R108 ;  /* 0x00000c6c89007388 */ /* 0x000fe20000000800 */
[----:B------:R-:W-:-:S03]  /*3980*/  MOV R124, 0xfffff800 ;  /* 0xfffff800007c7802 */ /* 0x000fc60000000f00 */
[----:B------:R-:W-:Y:S01]  /*3990*/  STS [R136+0x10], R111 ;  /* 0x0000106f88007388 */ /* 0x000fe20000000800 */
[----:B0-----:R-:W-:-:S03]  /*39a0*/  MOV R85, UR20 ;  /* 0x0000001400557c02 */ /* 0x001fc60008000f00 */
[----:B------:R-:W-:Y:S01]  /*39b0*/  STS [R135+0x14], R109 ;  /* 0x0000146d87007388 */ /* 0x000fe20000000800 */
[----:B------:R-:W-:-:S03]  /*39c0*/  FMUL.FTZ R126, R6, R81 ;  /* 0x00000051067e7220 */ /* 0x000fc60000410000 */
[----:B------:R-:W-:Y:S04]  /*39d0*/  STS [R134+0x18], R113 ;  /* 0x0000187186007388 */ /* 0x000fe80000000800 */
[----:B------:R-:W-:Y:S04]  /*39e0*/  STS [R132+0x1c], R114 ;  /* 0x00001c7284007388 */ /* 0x000fe80000000800 */
[----:B------:R-:W-:Y:S01]  /*39f0*/  STS [R131+0x20], R115 ;  /* 0x0000207383007388 */ /* 0x000fe20000000800 */
[----:B------:R-:W-:-:S03]  /*3a00*/  @!P0 IMAD R85, R85, R124, UR31 ;  /* 0x0000001f55558e24 */ /* 0x000fc6000f8e027c */
[----:B------:R-:W-:Y:S04]  /*3a10*/  STS [R130+0x24], R116 ;  /* 0x0000247482007388 */ /* 0x000fe80000000800 */
[----:B------:R-:W-:Y:S01]  /*3a20*/  STS [R129+0x28], R117 ;  /* 0x0000287581007388 */ /* 0x000fe20000000800 */
[----:B------:R-:W-:-:S03]  /*3a30*/  FMUL.FTZ R122, R107, R126 ;  /* 0x0000007e6b7a7220 */ /* 0x000fc60000410000 */
[----:B------:R0:W-:Y:S04]  /*3a40*/  STS [R128+0x2c], R118 ;  /* 0x00002c7680007388 */ /* 0x0001e80000000800 */
[----:B------:R-:W2:Y:S04]  /*3a50*/  LDL R124, [R1+0x80] ;  /* 0x00008000017c7983 */ /* 0x000ea80000100800 */
[----:B------:R-:W3:Y:S04]  /*3a60*/  LDL R126, [R1+0xf8] ;  /* 0x0000f800017e7983 */ /* 0x000ee80000100800 */
[----:B0-----:R-:W4:Y:S04]  /*3a70*/  LDL R118, [R1+0x84] ;  /* 0x0000840001767983 */ /* 0x001f280000100800 */
[----:B------:R-:W5:Y:S01]  /*3a80*/  LDL R116, [R1+0xfc] ;  /* 0x0000fc0001747983 */ /* 0x000f620000100800 */
[----:B------:R-:W-:Y:S01]  /*3a90*/  FMUL.FTZ R122, R122, R123 ;  /* 0x0000007b7a7a7220 */ /* 0x000fe20000410000 */
[----:B------:R-:W-:-:S02]  /*3aa0*/  @!P0 IADD3 R114, PT, PT, R85, 0x800, RZ ;  /* 0x0000080055728810 */ /* 0x000fc40007ffe0ff */
[----:B------:R-:W-:Y:S01]  /*3ab0*/  STS [R127+0x30], R119 ;  /* 0x000030777f007388 */ /* 0x000fe20000000800 */
[----:B------:R-:W-:-:S03]  /*3ac0*/  UIMAD.WIDE.U32 UR8, UR29, UR12, UR8 ;  /* 0x0000000c1d0872a5 */ /* 0x000fc6000f8e0008 */
[----:B------:R-:W-:Y:S01]  /*3ad0*/  STS [R125+0x34], R120 ;  /* 0x000034787d007388 */ /* 0x000fe20000000800 */
[----:B------:R-:W-:Y:S01]  /*3ae0*/  UIMAD UR9, UR29, UR13, UR9 ;  /* 0x0000000d1d0972a4 */ /* 0x000fe2000f8e0209 */
[----:B------:R-:W0:Y:S03]  /*3af0*/  LDCU.64 UR12, c[0x0][0x558] ;  /* 0x0000ab00ff0c77ac */ /* 0x000e260008000a00 */
[----:B------:R-:W-:-:S04]  /*3b00*/  UIMAD.WIDE.U32 UR8, UR10, UR14, UR8 ;  /* 0x0000000e0a0872a5 */ /* 0x000fc8000f8e0008 */
[----:B------:R-:W-:Y:S02]  /*3b10*/  UIMAD UR9, UR10, UR15, UR9 ;  /* 0x0000000f0a0972a4 */ /* 0x000fe4000f8e0209 */
[----:B------:R-:W-:-:S05]  /*3b20*/  IADD3 R3, P1, PT, R63, UR8, RZ ;  /* 0x000000083f037c10 */ /* 0x000fca000ff3e0ff */
[----:B------:R-:W-:Y:S01]  /*3b30*/  IMAD.X R108, RZ, RZ, UR9, P1 ;  /* 0x00000009ff6c7e24 */ /* 0x000fe200088e06ff */
[----:B0-----:R-:W-:-:S04]  /*3b40*/  LEA R2, P1, R3, UR12, 0x2 ;  /* 0x0000000c03027c11 */ /* 0x001fc8000f8210ff */
[----:B------:R-:W-:Y:S01]  /*3b50*/  LEA.HI.X R3, R3, UR13, R108, 0x2, P1 ;  /* 0x0000000d03037c11 */ /* 0x000fe200088f146c */
        /* <DEDUP_REMOVED lines=9> */
[----:B------:R-:W-:Y:S01]  /*3bf0*/  STL [R1+0x3c], R151 ;  /* 0x00003c9701007387 */ /* 0x000fe20000100800 */
        /* <DEDUP_REMOVED lines=13> */
[----:B------:R-:W-:-:S02]  /*3cd0*/  FMUL.FTZ R138, R87, R86 ;  /* 0x00000056578a7220 */ /* 0x000fc40000410000 */
[----:B------:R-:W-:Y:S01]  /*3ce0*/  STL [R1+0x2c], R147 ;  /* 0x00002c9301007387 */ /* 0x000fe20000100800 */
[----:B------:R-:W-:Y:S01]  /*3cf0*/  FMUL.FTZ R98, R98, R105 ;  /* 0x0000006962627220 */ /* 0x000fe20000410000 */
[----:B------:R-:W-:Y:S02]  /*3d00*/  FMUL.FTZ R136, R84, R99 ;  /* 0x0000006354887220 */ /* 0x000fe40000410000 */
[----:B------:R-:W-:Y:S01]  /*3d10*/  STL [R1+0x28], R146 ;  /* 0x0000289201007387 */ /* 0x000fe20000100800 */
[----:B------:R-:W-:Y:S01]  /*3d20*/  FMUL.FTZ R134, R83, R102 ;  /* 0x0000006653867220 */ /* 0x000fe20000410000 */
[----:B------:R-:W-:Y:S02]  /*3d30*/  FMUL.FTZ R132, R18, R101 ;  /* 0x0000006512847220 */ /* 0x000fe40000410000 */
[----:B------:R-:W-:Y:S01]  /*3d40*/  STL [R1+0x24], R145 ;  /* 0x0000249101007387 */ /* 0x000fe20000100800 */
[----:B------:R-:W-:-:S03]  /*3d50*/  FMUL.FTZ R128, R6, R100 ;  /* 0x0000006406807220 */ /* 0x000fc60000410000 */
[----:B------:R-:W-:Y:S01]  /*3d60*/  STL [R1+0x20], R144 ;  /* 0x0000209001007387 */ /* 0x000fe20000100800 */
[----:B------:R-:W-:-:S03]  /*3d70*/  FMUL.FTZ R130, R7, R98 ;  /* 0x0000006207827220 */ /* 0x000fc60000410000 */
[----:B------:R-:W-:Y:S04]  /*3d80*/  STL [R1+0x1c], R142 ;  /* 0x00001c8e01007387 */ /* 0x000fe80000100800 */
[----:B------:R-:W-:Y:S04]  /*3d90*/  STL [R1+0x18], R140 ;  /* 0x0000188c01007387 */ /* 0x000fe80000100800 */
[----:B------:R-:W-:Y:S04]  /*3da0*/  STL [R1+0x14], R138 ;  /* 0x0000148a01007387 */ /* 0x000fe80000100800 */
[----:B------:R-:W-:Y:S04]  /*3db0*/  STL [R1+0x10], R136 ;  /* 0x0000108801007387 */ /* 0x000fe80000100800 */
[----:B------:R-:W-:Y:S04]  /*3dc0*/  STL [R1+0xc], R134 ;  /* 0x00000c8601007387 */ /* 0x000fe80000100800 */
[----:B------:R-:W-:Y:S04]  /*3dd0*/  STL [R1+0x8], R132 ;  /* 0x0000088401007387 */ /* 0x000fe80000100800 */
[----:B------:R-:W-:Y:S04]  /*3de0*/  STL [R1], R128 ;  /* 0x0000008001007387 */ /* 0x000fe80000100800 */
[----:B------:R-:W-:Y:S01]  /*3df0*/  STL [R1+0x4], R130 ;  /* 0x0000048201007387 */ /* 0x000fe20000100800 */
[----:B------:R-:W-:-:S04]  /*3e00*/  UISETP.NE.U32.AND UP0, UPT, UR18, URZ, UPT ;  /* 0x000000ff1200728c */ /* 0x000fc8000bf05070 */
[----:B------:R-:W-:Y:S01]  /*3e10*/  UISETP.NE.AND.EX UP0, UPT, UR19, URZ, UPT, UP0 ;  /* 0x000000ff1300728c */ /* 0x000fe2000bf05300 */
[----:B----4-:R-:W-:Y:S04]  /*3e20*/  STS [R118+0x38], R121 ;  /* 0x0000387976007388 */ /* 0x010fe80000000800 */
[----:B--2---:R-:W-:Y:S01]  /*3e30*/  STS [R124+0x3c], R122 ;  /* 0x00003c7a7c007388 */ /* 0x004fe20000000800 */
[----:B------:R-:W-:-:S03]  /*3e40*/  NOP ;  /* 0x0000000000007918 */ /* 0x000fc60000000000 */
[----:B-----5:R-:W-:Y:S04]  /*3e50*/  LDS R135, [R116] ;  /* 0x0000000074877984 */ /* 0x020fe80000000800 */
[----:B---3--:R-:W-:Y:S04]  /*3e60*/  LDS R137, [R126+0x80] ;  /* 0x000080007e897984 */ /* 0x008fe80000000800 */
        /* <DEDUP_REMOVED lines=16> */
[----:B------:R-:W0:Y:S02]  /*3f70*/  LDS R108, [UR16+0x2100] ;  /* 0x00210010ff6c7984 */ /* 0x000e240008000800 */
[----:B0-----:R-:W-:-:S02]  /*3f80*/  ISETP.GE.AND P1, PT, R63, R108, PT ;  /* 0x0000006c3f00720c */ /* 0x001fc40003f26270 */
        /* <DEDUP_REMOVED lines=31> */
[----:B------:R-:W-:Y:S05]  /*4180*/  BRA.U !UP0, `(.L_x_860) ;  /* 0x0000000508c47547 */ /* 0x000fea000b800000 */
[----:B0-----:R-:W2:Y:S04]  /*4190*/  LDL R113, [R1+0xbc] ;  /* 0x0000bc0001717983 */ /* 0x001ea80000100800 */
[----:B------:R-:W3:Y:S04]  /*41a0*/  LDL R111, [R1+0xb8] ;  /* 0x0000b800016f7983 */ /* 0x000ee80000100800 */
        /* <DEDUP_REMOVED lines=12> */
[----:B------:R-:W-:Y:S01]  /*4270*/  FMUL.FTZ R20, R20, R25 ;  /* 0x0000001914147220 */ /* 0x000fe20000410000 */
[----:B------:R-:W-:Y:S01]  /*4280*/  FMUL.FTZ R21, R21, R68 ;  /* 0x0000004415157220 */ /* 0x000fe20000410000 */
[----:B------:R-:W-:Y:S01]  /*4290*/  FMUL.FTZ R22, R22, R27 ;  /* 0x0000001b16167220 */ /* 0x000fe20000410000 */
[----:B------:R-:W-:Y:S01]  /*42a0*/  BAR.SYNC.DEFER_BLOCKING 0x0 ;  /* 0x0000000000007b1d */ /* 0x000fe20000010000 */
        /* <DEDUP_REMOVED lines=15> */
[----:B------:R-:W0:Y:S02]  /*43a0*/  LDCU.128 UR12, c[0x0][0x430] ;  /* 0x00008600ff0c77ac */ /* 0x000e240008000c00 */
[----:B------:R-:W-:Y:S01]  /*43b0*/  MOV R2, UR8 ;  /* 0x0000000800027c02 */ /* 0x000fe20008000f00 */
[----:B------:R-:W-:Y:S01]  /*43c0*/  UMOV UR8, UR30 ;  /* 0x0000001e00087c82 */ /* 0x000fe20008000000 */
[----:B------:R-:W-:-:S02]  /*43d0*/  UMOV UR9, URZ ;  /* 0x000000ff00097c82 */ /* 0x000fc40008000000 */
[----:B0-----:R-:W-:-:S04]  /*43e0*/  UIMAD.WIDE.U32 UR8, UR29, UR12, UR8 ;  /* 0x0000000c1d0872a5 */ /* 0x001fc8000f8e0008 */
[----:B------:R-:W-:-:S04]  /*43f0*/  UIMAD UR9, UR29, UR13, UR9 ;  /* 0x0000000d1d0972a4 */ /* 0x000fc8000f8e0209 */
[----:B------:R-:W-:-:S04]  /*4400*/  UIMAD.WIDE.U32 UR8, UR10, UR14, UR8 ;  /* 0x0000000e0a0872a5 */ /* 0x000fc8000f8e0008 */
[----:B------:R-:W-:Y:S02]  /*4410*/  UIMAD UR15, UR10, UR15, UR9 ;  /* 0x0000000f0a0f72a4 */ /* 0x000fe4000f8e0209 */
[----:B------:R-:W-:-:S04]  /*4420*/  IADD3 R3, P1, PT, R63, UR8, RZ ;  /* 0x000000083f037c10 */ /* 0x000fc8000ff3e0ff */
[----:B------:R-:W-:Y:S01]  /*4430*/  IADD3.X R6, PT, PT, RZ, UR15, RZ, P1, !PT ;  /* 0x0000000fff067c10 */ /* 0x000fe20008ffe4ff */
        /* <DEDUP_REMOVED lines=70> */
.L_x_860:
[----:B01----:R-:W2:Y:S01]  /*48a0*/  LDL.LU R2, [R1+0x104] ;  /* 0x0001040001027983 */ /* 0x003ea20000300800 */
[----:B------:R-:W-:Y:S01]  /*48b0*/  FADD.FTZ R6, R65, UR7 ;  /* 0x0000000741067e21 */ /* 0x000fe20008010000 */
[----:B------:R-:W-:Y:S01]  /*48c0*/  FADD.FTZ R4, R42, UR7 ;  /* 0x000000072a047e21 */ /* 0x000fe20008010000 */
[----:B------:R-:W-:Y:S01]  /*48d0*/  FADD.FTZ R5, R43, UR7 ;  /* 0x000000072b057e21 */ /* 0x000fe20008010000 */
[----:B------:R-:W-:Y:S01]  /*48e0*/  FMUL.FTZ R43, R150, UR6 ;  /* 0x00000006962b7c20 */ /* 0x000fe20008410000 */
[----:B------:R-:W0:Y:S01]  /*48f0*/  LDCU UR8, c[0x0][0x38c] ;  /* 0x00007180ff0877ac */ /* 0x000e220008000800 */
[----:B------:R-:W-:Y:S02]  /*4900*/  CS2R R26, SRZ ;  /* 0x00000000001a7805 */ /* 0x000fe4000001ff00 */
[----:B------:R-:W-:Y:S02]  /*4910*/  CS2R R164, SRZ ;  /* 0x0000000000a47805 */ /* 0x000fe4000001ff00 */
[----:B------:R-:W-:-:S02]  /*4920*/  CS2R R160, SRZ ;  /* 0x0000000000a07805 */ /* 0x000fc4000001ff00 */
[----:B------:R-:W-:Y:S02]  /*4930*/  CS2R R158, SRZ ;  /* 0x00000000009e7805 */ /* 0x000fe4000001ff00 */
[----:B------:R-:W-:Y:S02]  /*4940*/  CS2R R24, SRZ ;  /* 0x0000000000187805 */ /* 0x000fe4000001ff00 */
[----:B------:R-:W-:Y:S02]  /*4950*/  CS2R R22, SRZ ;  /* 0x0000000000167805 */ /* 0x000fe4000001ff00 */
[----:B------:R-:W-:Y:S02]  /*4960*/  CS2R R20, SRZ ;  /* 0x0000000000147805 */ /* 0x000fe4000001ff00 */
[----:B------:R-:W-:Y:S02]  /*4970*/  CS2R R18, SRZ ;  /* 0x0000000000127805 */ /* 0x000fe4000001ff00 */
[----:B------:R-:W-:Y:S01]  /*4980*/  LOP3.LUT R67, R64, 0x1f, RZ, 0xc0, !PT ;  /* 0x0000001f40437812 */ /* 0x000fe200078ec0ff */
        /* <DEDUP_REMOVED lines=8> */
[----:B0-----:R-:W-:Y:S01]  /*4a10*/  UISETP.GE.AND UP0, UPT, UR8, 0x1, UPT ;  /* 0x000000010800788c */ /* 0x001fe2000bf06270 */
        /* <DEDUP_REMOVED lines=14> */
[----:B------:R-:W-:Y:S01]  /*4b00*/  FADD.FTZ R2, R40, UR7 ;  /* 0x0000000728027e21 */ /* 0x000fe20008010000 */
[----:B------:R-:W-:Y:S02]  /*4b10*/  FMUL.FTZ R40, R151, UR6 ;  /* 0x0000000697287c20 */ /* 0x000fe40008410000 */
[----:B------:R-:W-:-:S03]  /*4b20*/  FFMA.FTZ R42, R34, R140, R65 ;  /* 0x0000008c222a7223 */ /* 0x000fc60000010041 */
[----:B------:R0:W-:Y:S01]  /*4b30*/  STL [R1+0x7c], R40 ;  /* 0x00007c2801007387 */ /* 0x0001e20000100800 */
[----:B------:R-:W-:Y:S01]  /*4b40*/  FFMA.FTZ R41, R33, R138, R42 ;  /* 0x0000008a21297223 */ /* 0x000fe2000001002a */
[----:B------:R-:W-:Y:S02]  /*4b50*/  FMUL.FTZ R42, R148, UR6 ;  /* 0x00000006942a7c20 */ /* 0x000fe40008410000 */
[----:B------:R1:W-:Y:S01]  /*4b60*/  STL [R1+0x78], R43 ;  /* 0x0000782b01007387 */ /* 0x0003e20000100800 */
[----:B0-----:R-:W-:Y:S01]  /*4b70*/  FMUL.FTZ R40, R149, UR6 ;  /* 0x0000000695287c20 */ /* 0x001fe20008410000 */
[----:B-1----:R-:W-:-:S04]  /*4b80*/  FMUL.FTZ R43, R146, UR6 ;  /* 0x00000006922b7c20 */ /* 0x002fc80008410000 */
        /* <DEDUP_REMOVED lines=30> */
[----:B------:R1:W-:Y:S01]  /*4d70*/  STL [R1+0x40], R42 ;  /* 0x0000402a01007387 */ /* 0x0003e20000100800 */
[----:B------:R-:W-:Y:S05]  /*4d80*/  BRA.U !UP0, `(.L_x_861) ;  /* 0x0000004108647547 */ /* 0x000fea000b800000 */
[----:B------:R-:W-:Y:S01]  /*4d90*/  UIMAD UR9, UR20, -0x800, UR31 ;  /* 0xfffff800140978a4 */ /* 0x000fe2000f8e021f */
[----:B------:R-:W-:Y:S01]  /*4da0*/  LOP3.LUT R0, R0, 0xfffffffb, RZ, 0xc0, !PT ;  /* 0xfffffffb00007812 */ /* 0x000fe200078ec0ff */
[----:B------:R-:W0:Y:S01]  /*4db0*/  LDCU.64 UR14, c[0x0][0x3a0] ;  /* 0x00007400ff0e77ac */ /* 0x000e220008000a00 */
[----:B------:R-:W-:Y:S01]  /*4dc0*/  IMAD.MOV.U32 R27, RZ, RZ, RZ ;  /* 0x000000ffff1b7224 */ /* 0x000fe200078e00ff */
[----:B------:R-:W-:Y:S02]  /*4dd0*/  UIADD3 UR9, UPT, UPT, UR9, 0x800, URZ ;  /* 0x0000080009097890 */ /* 0x000fe4000fffe0ff */
[----:B------:R-:W-:Y:S01]  /*4de0*/  UISETP.NE.AND UP0, UPT, UR20, 0x1, UPT ;  /* 0x000000011400788c */ /* 0x000fe2000bf05270 */
[----:B------:R-:W2:Y:S03]  /*4df0*/  LDCU UR50, c[0x0][0x394] ;  /* 0x00007280ff3277ac */ /* 0x000ea60008000800 */
[----:B------:R-:W-:-:S02]  /*4e00*/  ISETP.GE.AND P0, PT, R63, UR9, PT ;  /* 0x000000093f007c0c */ /* 0x000fc4000bf06270 */
[----:B------:R-:W-:Y:S01]  /*4e10*/  PLOP3.LUT P1, PT, PT, PT, UP0, 0x80, 0x8 ;  /* 0x000000000008781c */ /* 0x000fe20003f2f008 */
[----:B------:R-:W3:Y:S03]  /*4e20*/  LDCU UR51, c[0x0][0x38c] ;  /* 0x00007180ff3377ac */ /* 0x000ee60008000800 */
[----:B------:R-:W-:Y:S01]  /*4e30*/  ISETP.EQ.AND P1, PT, R67, RZ, P1 ;  /* 0x000000ff4300720c */ /* 0x000fe20000f22270 */
[----:B------:R-:W4:Y:S01]  /*4e40*/  LDCU UR31, c[0x0][0x388] ;  /* 0x00007100ff1f77ac */ /* 0x000f220008000800 */
[----:B0-----:R-:W-:-:S05]  /*4e50*/  UIMAD.WIDE.U32 UR12, UR10, UR14, URZ ;  /* 0x0000000e0a0c72a5 */ /* 0x001fca000f8e00ff */
        /* <DEDUP_REMOVED lines=10> */
[----:B------:R-:W-:Y:S01]  /*4f00*/  UIMAD UR15, UR10, UR15, UR13 ;  /* 0x0000000f0a0f72a4 */ /* 0x000fe2000f8e020d */
[----:B--23--:R-:W-:-:S11]  /*4f10*/  UMOV UR8, URZ ;  /* 0x000000ff00087c82 */ /* 0x00cfd60008000000 */
.L_x_906:
[----:B01----:R-:W-:Y:S01]  /*4f20*/  MOV R43, UR36 ;  /* 0x00000024002b7c02 */ /* 0x003fe20008000f00 */
[----:B------:R-:W-:Y:S01]  /*4f30*/  IMAD.MOV.U32 R41, RZ, RZ, RZ ;  /* 0x000000ffff297224 */ /* 0x000fe200078e00ff */
[----:B------:R-:W-:Y:S01]  /*4f40*/  MOV R40, R63 ;  /* 0x0000003f00287202 */ /* 0x000fe20000000f00 */
[----:B------:R-:W2:Y:S01]  /*4f50*/  LDL R94, [R1+0xfc] ;  /* 0x0000fc00015e7983 */ /* 0x000ea20000100800 */
[----:B------:R-:W-:-:S03]  /*4f60*/  MOV R49, UR37 ;  /* 0x0000002500317c02 */ /* 0x000fc60008000f00 */
[----:B------:R-:W-:Y:S01]  /*4f70*/  IMAD.WIDE.U32 R42, R43, UR8, R40 ;  /* 0x000000082b2a7c25 */ /* 0x000fe2000f8e0028 */
[----:B------:R-:W-:Y:S01]  /*4f80*/  LOP3.LUT R62, R63, 0x20, RZ, 0xfc, !PT ;  /* 0x000000203f3e7812 */ /* 0x000fe200078efcff */
[----:B------:R-:W3:Y:S02]  /*4f90*/  LDL R93, [R1+0xf8] ;  /* 0x0000f800015d7983 */ /* 0x000ee40000100800 */
[----:B------:R-:W-:Y:S01]  /*4fa0*/  IMAD R41, R49, UR8, R43 ;  /* 0x0000000831297c24 */ /* 0x000fe2000f8e022b */
[C---:B------:R-:W-:Y:S01]  /*4fb0*/  LEA R40, P0, R42.reuse, UR27, 0x2 ;  /* 0x0000001b2a287c11 */ /* 0x040fe2000f8010ff */
[----:B------:R-:W5:Y:S01]  /*4fc0*/  LDL R92, [R1+0xf4] ;  /* 0x0000f400015c7983 */ /* 0x000f620000100800 */
[C---:B------:R-:W-:Y:S02]  /*4fd0*/  LOP3.LUT R61, R63.reuse, 0x40, RZ, 0xfc, !PT ;  /* 0x000000403f3d7812 */ /* 0x040fe400078efcff */
[----:B------:R-:W-:Y:S01]  /*4fe0*/  LOP3.LUT R60, R63, 0x60, RZ, 0xfc, !PT ;  /* 0x000000603f3c7812 */ /* 0x000fe200078efcff */
[----:B------:R-:W4:Y:S01]  /*4ff0*/  LDL R91, [R1+0xf0] ;  /* 0x0000f000015b7983 */ /* 0x000f220000100800 */
[----:B------:R-:W-:-:S02]  /*5000*/  LEA.HI.X R41, R42, UR28, R41, 0x2, P0 ;  /* 0x0000001c2a297c11 */ /* 0x000fc400080f1429 */
[----:B------:R-:W-:Y:S01]  /*5010*/  ISETP.GE.AND P0, PT, R62, UR9, PT ;  /* 0x000000093e007c0c */ /* 0x000fe2000bf06270 */
[----:B------:R-:W4:Y:S01]  /*5020*/  LDL R90, [R1+0xec] ;  /* 0x0000ec00015a7983 */ /* 0x000f220000100800 */
[----:B------:R-:W-:Y:S02]  /*5030*/  LOP3.LUT R59, R63, 0x80, RZ, 0xfc, !PT ;  /* 0x000000803f3b7812 */ /* 0x000fe400078efcff */
[----:B------:R-:W-:Y:S01]  /*5040*/  ISETP.GE.AND P2, PT, R61, UR9, PT ;  /* 0x000000093d007c0c */ /* 0x000fe2000bf46270 */
[----:B------:R-:W4:Y:S01]  /*5050*/  LDL R89, [R1+0xe8] ;  /* 0x0000e80001597983 */ /* 0x000f220000100800 */
[----:B------:R-:W-:Y:S02]  /*5060*/  LOP3.LUT R58, R63, 0xa0, RZ, 0xfc, !PT ;  /* 0x000000a03f3a7812 */ /* 0x000fe400078efcff */
[----:B------:R-:W-:Y:S01]  /*5070*/  ISETP.GE.AND P3, PT, R60, UR9, PT ;  /* 0x000000093c007c0c */ /* 0x000fe2000bf66270 */
[----:B------:R-:W4:Y:S01]  /*5080*/  LDL R88, [R1+0xe4] ;  /* 0x0000e40001587983 */ /* 0x000f220000100800 */
[----:B------:R-:W-:Y:S01]  /*5090*/  ISETP.GE.AND P4, PT, R59, UR9, PT ;  /* 0x000000093b007c0c */ /* 0x000fe2000bf86270 */
[----:B------:R-:W-:Y:S01]  /*50a0*/  HFMA2 R43, -RZ, RZ, 0, 0 ;  /* 0x00000000ff2b7431 */ /* 0x000fe200000001ff */
[----:B------:R-:W-:-:S02]  /*50b0*/  ISETP.GE.AND P5, PT, R58, UR9, PT ;  /* 0x000000093a007c0c */ /* 0x000fc4000bfa6270 */
[----:B------:R-:W-:Y:S02]  /*50c0*/  CS2R R64, SRZ ;  /* 0x0000000000407805 */ /* 0x000fe4000001ff00 */
[C---:B------:R-:W-:Y:S02]  /*50d0*/  LOP3.LUT R57, R63.reuse, 0xc0, RZ, 0xfc, !PT ;  /* 0x000000c03f397812 */ /* 0x040fe400078efcff */
[----:B------:R-:W-:Y:S02]  /*50e0*/  CS2R R66, SRZ ;  /* 0x0000000000427805 */ /* 0x000fe4000001ff00 */
[C---:B------:R-:W-:Y:S01]  /*50f0*/  LOP3.LUT R56, R63.reuse, 0xe0, RZ, 0xfc, !PT ;  /* 0x000000e03f387812 */ /* 0x040fe200078efcff */
[----:B------:R-:W3:Y:S01]  /*5100*/  @!P0 LDG.E R43, desc[UR32][R40.64+0x80] ;  /* 0x00008020282b8981 */ /* 0x000ee2000c1e1900 */
[----:B------:R-:W-:Y:S02]  /*5110*/  LOP3.LUT R55, R63, 0x100, RZ, 0xfc, !PT ;  /* 0x000001003f377812 */ /* 0x000fe400078efcff */
[----:B------:R-:W-:Y:S01]  /*5120*/  ISETP.GE.AND P0, PT, R57, UR9, PT ;  /* 0x0000000939007c0c */ /* 0x000fe2000bf06270 */
[----:B------:R-:W5:Y:S01]  /*5130*/  @!P2 LDG.E R64, desc[UR32][R40.64+0x100] ;  /* 0x000100202840a981 */ /* 0x000f62000c1e1900 */
[----:B------:R-:W-:-:S02]  /*5140*/  LOP3.LUT R54, R63, 0x120, RZ, 0xfc, !PT ;  /* 0x000001203f367812 */ /* 0x000fc400078efcff */
[----:B------:R-:W-:Y:S01]  /*5150*/  ISETP.GE.AND P2, PT, R56, UR9, PT ;  /* 0x0000000938007c0c */ /* 0x000fe2000bf46270 */
[----:B------:R-:W4:Y:S01]  /*5160*/  @!P3 LDG.E R65, desc[UR32][R40.64+0x180] ;  /* 0x000180202841b981 */ /* 0x000f22000c1e1900 */
[----:B------:R-:W-:Y:S02]  /*5170*/  LOP3.LUT R53, R63, 0x140, RZ, 0xfc, !PT ;  /* 0x000001403f357812 */ /* 0x000fe400078efcff */
[----:B------:R-:W-:Y:S01]  /*5180*/  ISETP.GE.AND P3, PT, R55, UR9, PT ;  /* 0x0000000937007c0c */ /* 0x000fe2000bf66270 */
[----:B------:R-:W4:Y:S01]  /*5190*/  @!P4 LDG.E R66, desc[UR32][R40.64+0x200] ;  /* 0x000200202842c981 */ /* 0x000f22000c1e1900 */
[----:B------:R-:W-:Y:S02]  /*51a0*/  LOP3.LUT P6, RZ, R0, 0x4, RZ, 0xc0, !PT ;  /* 0x0000000400ff7812 */ /* 0x000fe400078cc0ff */
[----:B------:R-:W-:Y:S01]  /*51b0*/  ISETP.GE.AND P4, PT, R54, UR9, PT ;  /* 0x0000000936007c0c */ /* 0x000fe2000bf86270 */
[----:B------:R-:W4:Y:S01]  /*51c0*/  @!P5 LDG.E R67, desc[UR32][R40.64+0x280] ;  /* 0x000280202843d981 */ /* 0x000f22000c1e1900 */
[----:B------:R-:W-:-:S02]  /*51d0*/  ISETP.GE.AND P5, PT, R53, UR9, PT ;  /* 0x0000000935007c0c */ /* 0x000fc4000bfa6270 */
[----:B------:R-:W-:Y:S02]  /*51e0*/  CS2R R68, SRZ ;  /* 0x0000000000447805 */ /* 0x000fe4000001ff00 */
[----:B------:R-:W-:Y:S02]  /*51f0*/  CS2R R70, SRZ ;  /* 0x0000000000467805 */ /* 0x000fe4000001ff00 */
[C---:B------:R-:W-:Y:S01]  /*5200*/  LOP3.LUT R52, R63.reuse, 0x160, RZ, 0xfc, !PT ;  /* 0x000001603f347812 */ /* 0x040fe200078efcff */
[----:B------:R-:W4:Y:S01]  /*5210*/  LDL R87, [R1+0xe0] ;  /* 0x0000e00001577983 */ /* 0x000f220000100800 */
[----:B------:R-:W-:Y:S02]  /*5220*/  MOV R42, RZ ;  /* 0x000000ff002a7202 */ /* 0x000fe40000000f00 */
[----:B------:R-:W-:Y:S02]  /*5230*/  LOP3.LUT R51, R63, 0x180, RZ, 0xfc, !PT ;  /* 0x000001803f337812 */ /* 0x000fe400078efcff */
[----:B------:R-:W-:-:S02]  /*5240*/  CS2R R72, SRZ ;  /* 0x0000000000487805 */ /* 0x000fc4000001ff00 */
[C---:B------:R-:W-:Y:S01]  /*5250*/  LOP3.LUT R50, R63.reuse, 0x1a0, RZ, 0xfc, !PT ;  /* 0x000001a03f327812 */ /* 0x040fe200078efcff */
[----:B------:R-:W4:Y:S01]  /*5260*/  @!P0 LDG.E R68, desc[UR32][R40.64+0x300] ;  /* 0x0003002028448981 */ /* 0x000f22000c1e1900 */
[----:B------:R-:W-:Y:S02]  /*5270*/  ISETP.GE.AND P0, PT, R52, UR9, PT ;  /* 0x0000000934007c0c */ /* 0x000fe4000bf06270 */
[----:B------:R-:W-:Y:S01]  /*5280*/  LOP3.LUT R49, R63, 0x1c0, RZ, 0xfc, !PT ;  /* 0x000001c03f317812 */ /* 0x000fe200078efcff */
[----:B------:R-:W4:Y:S01]  /*5290*/  @!P2 LDG.E R69, desc[UR32][R40.64+0x380] ;  /* 0x000380202845a981 */ /* 0x000f22000c1e1900 */
[----:B------:R-:W-:Y:S02]  /*52a0*/  ISETP.GE.AND P2, PT, R51, UR9, PT ;  /* 0x0000000933007c0c */ /* 0x000fe4000bf46270 */
[----:B------:R-:W-:Y:S01]  /*52b0*/  LOP3.LUT R48, R63, 0x1e0, RZ, 0xfc, !PT ;  /* 0x000001e03f307812 */ /* 0x000fe200078efcff */
[----:B------:R-:W4:Y:S01]  /*52c0*/  @!P3 LDG.E R70, desc[UR32][R40.64+0x400] ;  /* 0x000400202846b981 */ /* 0x000f22000c1e1900 */
[----:B------:R-:W-:-:S03]  /*52d0*/  ISETP.GE.AND P3, PT, R50, UR9, PT ;  /* 0x0000000932007c0c */ /* 0x000fc6000bf66270 */
[----:B------:R-:W2:Y:S04]  /*52e0*/  @!P6 LDG.E R42, desc[UR32][R40.64] ;  /* 0x00000020282ae981 */ /* 0x000ea8000c1e1900 */
[----:B------:R-:W4:Y:S01]  /*52f0*/  @!P4 LDG.E R71, desc[UR32][R40.64+0x480] ;  /* 0x000480202847c981 */ /* 0x000f22000c1e1900 */
[----:B------:R-:W-:-:S03]  /*5300*/  ISETP.GE.AND P4, PT, R49, UR9, PT ;  /* 0x0000000931007c0c */ /* 0x000fc6000bf86270 */
[----:B------:R-:W4:Y:S01]  /*5310*/  @!P5 LDG.E R72, desc[UR32][R40.64+0x500] ;  /* 0x000500202848d981 */ /* 0x000f22000c1e1900 */
[----:B------:R-:W-:Y:S02]  /*5320*/  ISETP.GE.AND P5, PT, R48, UR9, PT ;  /* 0x0000000930007c0c */ /* 0x000fe4000bfa6270 */
[----:B------:R-:W-:Y:S01]  /*5330*/  CS2R R74, SRZ ;  /* 0x00000000004a7805 */ /* 0x000fe2000001ff00 */
[----:B------:R-:W4:Y:S01]  /*5340*/  LDL R86, [R1+0xdc] ;  /* 0x0000dc0001567983 */ /* 0x000f220000100800 */
[----:B------:R-:W-:-:S03]  /*5350*/  CS2R R76, SRZ ;  /* 0x00000000004c7805 */ /* 0x000fc6000001ff00 */
[----:B------:R-:W4:Y:S04]  /*5360*/  LDL R85, [R1+0xd8] ;  /* 0x0000d80001557983 */ /* 0x000f280000100800 */
[----:B------:R-:W4:Y:S04]  /*5370*/  LDL R84, [R1+0xd4] ;  /* 0x0000d40001547983 */ /* 0x000f280000100800 */
[----:B------:R-:W4:Y:S04]  /*5380*/  LDL R83, [R1+0xd0] ;  /* 0x0000d00001537983 */ /* 0x000f280000100800 */
[----:B------:R-:W4:Y:S04]  /*5390*/  @!P0 LDG.E R73, desc[UR32][R40.64+0x580] ;  /* 0x0005802028498981 */ /* 0x000f28000c1e1900 */
[----:B------:R-:W4:Y:S04]  /*53a0*/  LDL R82, [R1+0xcc] ;  /* 0x0000cc0001527983 */ /* 0x000f280000100800 */
[----:B------:R-:W4:Y:S04]  /*53b0*/  @!P2 LDG.E R74, desc[UR32][R40.64+0x600] ;  /* 0x00060020284aa981 */ /* 0x000f28000c1e1900 */
[----:B------:R-:W4:Y:S04]  /*53c0*/  LDL R81, [R1+0xc8] ;  /* 0x0000c80001517983 */ /* 0x000f280000100800 */
[----:B------:R-:W4:Y:S04]  /*53d0*/  @!P3 LDG.E R75, desc[UR32][R40.64+0x680] ;  /* 0x00068020284bb981 */ /* 0x000f28000c1e1900 */
[----:B------:R-:W4:Y:S04]  /*53e0*/  LDL R80, [R1+0xc4] ;  /* 0x0000c40001507983 */ /* 0x000f280000100800 */
[----:B------:R-:W4:Y:S04]  /*53f0*/  @!P4 LDG.E R76, desc[UR32][R40.64+0x700] ;  /* 0x00070020284cc981 */ /* 0x000f28000c1e1900 */
[----:B------:R-:W4:Y:S04]  /*5400*/  LDL R79, [R1+0xc0] ;  /* 0x0000c000014f7983 */ /* 0x000f280000100800 */
[----:B------:R0:W4:Y:S01]  /*5410*/  @!P5 LDG.E R77, desc[UR32][R40.64+0x780] ;  /* 0x00078020284dd981 */ /* 0x000122000c1e1900 */
[----:B------:R-:W-:-:S02]  /*5420*/  UMOV UR14, UR12 ;  /* 0x0000000c000e7c82 */ /* 0x000fc40008000000 */
[----:B------:R-:W-:-:S04]  /*5430*/  UIMAD.WIDE.U32 UR16, UR8, UR18, UR14 ;  /* 0x00000012081072a5 */ /* 0x000fc8000f8e000e */
[----:B------:R-:W-:Y:S02]  /*5440*/  UIMAD UR10, UR8, UR19, UR17 ;  /* 0x00000013080a72a4 */ /* 0x000fe4000f8e0211 */
[----:B------:R-:W-:-:S04]  /*5450*/  ULEA UR14, UP0, UR16, UR34, 0x2 ;  /* 0x00000022100e7291 */ /* 0x000fc8000f8010ff */
[----:B------:R-:W-:Y:S02]  /*5460*/  ULEA.HI.X UR16, UR16, UR35, UR10, 0x2, UP0 ;  /* 0x0000002310107291 */ /* 0x000fe400080f140a */
[----:B0-----:R-:W-:-:S04]  /*5470*/  MOV R40, UR14 ;  /* 0x0000000e00287c02 */ /* 0x001fc80008000f00 */
[----:B------:R-:W-:-:S05]  /*5480*/  IMAD.U32 R41, RZ, RZ, UR16 ;  /* 0x00000010ff297e24 */ /* 0x000fca000f8e00ff */
[----:B------:R-:W4:Y:S04]  /*5490*/  LDG.E R78, desc[UR32][R40.64] ;  /* 0x00000020284e7981 */ /* 0x000f28000c1e1900 */
[----:B--2---:R-:W-:Y:S04]  /*54a0*/  STS [R94], R42 ;  /* 0x0000002a5e007388 */ /* 0x004fe80000000800 */
[----:B---3--:R-:W-:Y:S04]  /*54b0*/  STS [R93+0x80], R43 ;  /* 0x0000802b5d007388 */ /* 0x008fe80000000800 */
        /* <DEDUP_REMOVED lines=12> */
[----:B------:R2:W-:Y:S04]  /*5580*/  STS [R80+0x700], R76 ;  /* 0x0007004c50007388 */ /* 0x0005e80000000800 */
[----:B0-----:R-:W3:Y:S04]  /*5590*/  LDL R74, [R1+0xac] ;  /* 0x0000ac00014a7983 */ /* 0x001ee80000100800 */
[----:B-1----:R-:W4:Y:S04]  /*55a0*/  LDL R81, [R1+0xbc] ;  /* 0x0000bc0001517983 */ /* 0x002f280000100800 */
[----:B------:R0:W-:Y:S01]  /*55b0*/  STS [R79+0x780], R77 ;  /* 0x0007804d4f007388 */ /* 0x0001e20000000800 */
[----:B------:R-:W1:Y:S01]  /*55c0*/  S2UR UR10, SR_CTAID.Y ;  /* 0x00000000000a79c3 */ /* 0x000e620000002600 */
[----:B------:R-:W-:-:S02]  /*55d0*/  NOP ;  /* 0x0000000000007918 */ /* 0x000fc40000000000 */
[----:B--2---:R-:W2:Y:S04]  /*55e0*/  LDL R76, [R1+0xb4] ;  /* 0x0000b400014c7983 */ /* 0x004ea80000100800 */
[----:B0-----:R-:W5:Y:S04]  /*55f0*/  LDL R79, [R1+0xb8] ;  /* 0x0000b800014f7983 */ /* 0x001f680000100800 */
        /* <DEDUP_REMOVED lines=11> */
[----:B-1----:R-:W-:-:S02]  /*56b0*/  UIMAD.WIDE.U32 UR16, UR10, UR42, URZ ;  /* 0x0000002a0a1072a5 */ /* 0x002fc4000f8e00ff */
[----:B------:R-:W-:Y:S01]  /*56c0*/  UIMAD UR14, UR10, UR43, URZ ;  /* 0x0000002b0a0e72a4 */ /* 0x000fe2000f8e02ff */
[----:B------:R-:W-:Y:S01]  /*56d0*/  R2UR UR52, R78 ;  /* 0x000000004e3472ca */ /* 0x000fe200000e0000 */
[----:B------:R-:W5:Y:S02]  /*56e0*/  LDL R77, [R1+0x3c] ;  /* 0x00003c00014d7983 */ /* 0x000f640000100800 */
[----:B------:R-:W-:Y:S02]  /*56f0*/  UIADD3 UR17, UPT, UPT, UR17, UR14, URZ ;  /* 0x0000000e11117290 */ /* 0x000fe4000fffe0ff */
[----:B------:R-:W5:Y:S02]  /*5700*/  LDL R78, [R1] ;  /* 0x00000000014e7983 */ /* 0x000f640000100800 */
[----:B------:R-:W-:-:S04]  /*5710*/  UIMAD.WIDE.U32 UR16, UR8, UR40, UR16 ;  /* 0x00000028081072a5 */ /* 0x000fc8000f8e0010 */
[----:B------:R-:W-:Y:S02]  /*5720*/  UIMAD UR14, UR8, UR41, UR17 ;  /* 0x00000029080e72a4 */ /* 0x000fe4000f8e0211 */
[----:B------:R-:W-:-:S04]  /*5730*/  ULEA UR17, UP0, UR16, UR38, 0x2 ;  /* 0x0000002610117291 */ /* 0x000fc8000f8010ff */
[----:B------:R-:W-:Y:S02]  /*5740*/  ULEA.HI.X UR16, UR16, UR39, UR14, 0x2, UP0 ;  /* 0x0000002710107291 */ /* 0x000fe400080f140e */
[----:B------:R-:W-:-:S04]  /*5750*/  MOV R40, UR17 ;  /* 0x0000001100287c02 */ /* 0x000fc80008000f00 */
[----:B------:R-:W-:-:S06]  /*5760*/  MOV R41, UR16 ;  /* 0x0000001000297c02 */ /* 0x000fcc0008000f00 */
[----:B------:R0:W5:Y:S04]  /*5770*/  LDG.E R41, desc[UR32][R40.64] ;  /* 0x0000002028297981 */ /* 0x000168000c1e1900 */
[----:B---3--:R1:W3:Y:S04]  /*5780*/  LDS R104, [R74+0x10] ;  /* 0x000010004a687984 */ /* 0x0082e80000000800 */
[----:B----4-:R4:W0:Y:S04]  /*5790*/  LDS R108, [R81] ;  /* 0x00000000516c7984 */ /* 0x0108280000000800 */
[----:B-1----:R-:W3:Y:S04]  /*57a0*/  LDL R74, [R1+0x30] ;  /* 0x00003000014a7983 */ /* 0x002ee80000100800 */
[----:B----4-:R-:W4:Y:S04]  /*57b0*/  LDL R81, [R1+0x80] ;  /* 0x0000800001517983 */ /* 0x010f280000100800 */
[----:B--2---:R1:W2:Y:S04]  /*57c0*/  LDS R106, [R76+0x8] ;  /* 0x000008004c6a7984 */ /* 0x0042a80000000800 */
[----:B-----5:R-:W0:Y:S04]  /*57d0*/  LDS R107, [R79+0x4] ;  /* 0x000004004f6b7984 */ /* 0x020e280000000800 */
        /* <DEDUP_REMOVED lines=11> */
[----:B-1----:R-:W4:Y:S04]  /*5890*/  LDL R76, [R1+0x38] ;  /* 0x00003800014c7983 */ /* 0x002f280000100800 */
[----:B-----5:R-:W5:Y:S04]  /*58a0*/  LDL R75, [R1+0x34] ;  /* 0x00003400014b7983 */ /* 0x020f680000100800 */
[----:B------:R-:W5:Y:S04]  /*58b0*/  LDL R73, [R1+0x2c] ;  /* 0x00002c0001497983 */ /* 0x000f680000100800 */
[----:B------:R-:W5:Y:S04]  /*58c0*/  LDL R72, [R1+0x28] ;  /* 0x0000280001487983 */ /* 0x000f680000100800 */
[----:B--2---:R-:W2:Y:S04]  /*58d0*/  LDL R71, [R1+0x24] ;  /* 0x0000240001477983 */ /* 0x004ea80000100800 */
[----:B------:R-:W2:Y:S04]  /*58e0*/  LDL R70, [R1+0x20] ;  /* 0x0000200001467983 */ /* 0x000ea80000100800 */
[----:B------:R-:W2:Y:S04]  /*58f0*/  LDL R69, [R1+0x1c] ;  /* 0x00001c0001457983 */ /* 0x000ea80000100800 */
[----:B------:R-:W2:Y:S04]  /*5900*/  LDL R68, [R1+0x18] ;  /* 0x0000180001447983 */ /* 0x000ea80000100800 */
[----:B------:R-:W2:Y:S04]  /*5910*/  LDL R67, [R1+0x14] ;  /* 0x0000140001437983 */ /* 0x000ea80000100800 */
[----:B------:R-:W2:Y:S04]  /*5920*/  LDL R66, [R1+0x10] ;  /* 0x0000100001427983 */ /* 0x000ea80000100800 */
[----:B------:R-:W2:Y:S04]  /*5930*/  LDL R65, [R1+0xc] ;  /* 0x00000c0001417983 */ /* 0x000ea80000100800 */
[----:B0-----:R-:W2:Y:S04]  /*5940*/  LDL R43, [R1+0x8] ;  /* 0x00000800012b7983 */ /* 0x001ea80000100800 */
[----:B------:R-:W2:Y:S01]  /*5950*/  LDL R79, [R1+0x4] ;  /* 0x00000400014f7983 */ /* 0x000ea20000100800 */
[----:B------:R-:W0:Y:S01]  /*5960*/  S2R R64, SR_TID.X ;  /* 0x0000000000407919 */ /* 0x000e220000002100 */
[----:B------:R-:W1:Y:S01]  /*5970*/  S2UR UR17, SR_CgaCtaId ;  /* 0x00000000001179c3 */ /* 0x000e620000008800 */
[----:B------:R-:W-:Y:S01]  /*5980*/  MOV R42, UR52 ;  /* 0x00000034002a7c02 */ /* 0x000fe20008000f00 */
[----:B------:R-:W-:-:S04]  /*5990*/  ULEA UR14, UR20, 0xffffff00, 0x8 ;  /* 0xffffff00140e7891 */ /* 0x000fc8000f8e40ff */
[----:B------:R-:W-:Y:S01]  /*59a0*/  FMUL.FTZ R40, R42, 1.4426950216293334961 ;  /* 0x3fb8aa3b2a287820 */ /* 0x000fe20000410000 */
[----:B------:R-:W-:-:S03]  /*59b0*/  ULOP3.LUT UR14, UR14, 0x100, URZ, 0xc0, !UPT ;  /* 0x000001000e0e7892 */ /* 0x000fc6000f8ec0ff */
[-C--:B------:R-:W-:Y:S01]  /*59c0*/  FMUL.FTZ R151, R17, R40.reuse ;  /* 0x0000002811977220 */ /* 0x080fe20000410000 */
[----:B------:R-:W-:Y:S01]  /*59d0*/  UIADD3 UR14, UPT, UPT, UR14, UR8, URZ ;  /* 0x000000080e0e7290 */ /* 0x000fe2000fffe0ff */
[-C--:B------:R-:W-:Y:S01]  /*59e0*/  FMUL.FTZ R118, R16, R40.reuse ;  /* 0x0000002810767220 */ /* 0x080fe20000410000 */
[-C--:B------:R-:W-:Y:S01]  /*59f0*/  FMUL.FTZ R117, R15, R40.reuse ;  /* 0x000000280f757220 */ /* 0x080fe20000410000 */
[-C--:B------:R-:W-:Y:S01]  /*5a00*/  FMUL.FTZ R116, R14, R40.reuse ;  /* 0x000000280e747220 */ /* 0x080fe20000410000 */
[-C--:B------:R-:W-:Y:S01]  /*5a10*/  FMUL.FTZ R115, R13, R40.reuse ;  /* 0x000000280d737220 */ /* 0x080fe20000410000 */
[----:B------:R-:W4:Y:S01]  /*5a20*/  MUFU.EX2 R151, R151 ;  /* 0x0000009700977308 */ /* 0x000f220000000800 */
        /* <DEDUP_REMOVED lines=11> */
[----:B------:R-:W-:Y:S01]  /*5ae0*/  UMOV UR16, 0x400 ;  /* 0x0000040000107882 */ /* 0x000fe20000000000 */
[----:B------:R-:W-:Y:S01]  /*5af0*/  MOV R42, UR14 ;  /* 0x0000000e002a7c02 */ /* 0x000fe20008000f00 */
[C---:B0-----:R-:W-:Y:S01]  /*5b00*/  VIADD R80, R64.reuse, 0x200 ;  /* 0x0000020040507836 */ /* 0x041fe20000000000 */
[C---:B------:R-:W-:Y:S01]  /*5b10*/  ISETP.NE.AND P0, PT, R64.reuse, RZ, PT ;  /* 0x000000ff4000720c */ /* 0x040fe20003f05270 */
[----:B-1----:R-:W-:Y:S01]  /*5b20*/  ULEA UR16, UR17, UR16, 0x18 ;  /* 0x0000001011107291 */ /* 0x002fe2000f8ec0ff */
[----:B------:R-:W-:Y:S01]  /*5b30*/  ISETP.NE.AND P2, PT, R64, 0x7f, PT ;  /* 0x0000007f4000780c */ /* 0x000fe20003f45270 */
[----:B------:R-:W0:Y:S01]  /*5b40*/  MUFU.EX2 R118, R118 ;  /* 0x0000007600767308 */ /* 0x000e220000000800 */
[----:B------:R-:W-:-:S03]  /*5b50*/  SEL R42, R42, R80, !P0 ;  /* 0x000000502a2a7207 */ /* 0x000fc60004000000 */
[----:B------:R-:W1:Y:S01]  /*5b60*/  MUFU.EX2 R117, R117 ;  /* 0x0000007500757308 */ /* 0x000e620000000800 */
        /* <DEDUP_REMOVED lines=13> */
[----:B------:R-:W0:Y:S01]  /*5c40*/  MUFU.EX2 R88, R88 ;  /* 0x0000005800587308 */ /* 0x000e220000000800 */
[----:B------:R-:W-:Y:S01]  /*5c50*/  BSSY.RECONVERGENT B0, `(.L_x_862) ;  /* 0x0000020000007945 */ /* 0x000fe20003800200 */
[-C--:B------:R-:W-:Y:S01]  /*5c60*/  FMUL.FTZ R77, R77, R41.reuse ;  /* 0x000000294d4d7220 */ /* 0x080fe20000410000 */
[-C--:B---3--:R-:W-:Y:S01]  /*5c70*/  FMUL.FTZ R74, R74, R41.reuse ;  /* 0x000000294a4a7220 */ /* 0x088fe20000410000 */
[----:B----4-:R-:W3:Y:S04]  /*5c80*/  LDS R93, [R81+0x3c] ;  /* 0x00003c00515d7984 */ /* 0x010ee80000000800 */
[----:B------:R4:W-:Y:S01]  /*5c90*/  STS [R42+0x4c60], R151 ;  /* 0x004c60972a007388 */ /* 0x0009e20000000800 */
[-C--:B------:R-:W-:Y:S01]  /*5ca0*/  FMUL.FTZ R76, R76, R41.reuse ;  /* 0x000000294c4c7220 */ /* 0x080fe20000410000 */
[-C--:B-----5:R-:W-:Y:S01]  /*5cb0*/  FMUL.FTZ R75, R75, R41.reuse ;  /* 0x000000294b4b7220 */ /* 0x0a0fe20000410000 */
[-C--:B------:R-:W-:Y:S01]  /*5cc0*/  FMUL.FTZ R73, R73, R41.reuse ;  /* 0x0000002949497220 */ /* 0x080fe20000410000 */
[-C--:B------:R-:W-:Y:S01]  /*5cd0*/  FMUL.FTZ R72, R72, R41.reuse ;  /* 0x0000002948487220 */ /* 0x080fe20000410000 */
[-C--:B--2---:R-:W-:Y:S01]  /*5ce0*/  FMUL.FTZ R71, R71, R41.reuse ;  /* 0x0000002947477220 */ /* 0x084fe20000410000 */
[-C--:B------:R-:W-:Y:S01]  /*5cf0*/  FMUL.FTZ R70, R70, R41.reuse ;  /* 0x0000002946467220 */ /* 0x080fe20000410000 */
[-C--:B------:R-:W-:Y:S01]  /*5d00*/  FMUL.FTZ R69, R69, R41.reuse ;  /* 0x0000002945457220 */ /* 0x080fe20000410000 */
[-C--:B------:R-:W-:Y:S01]  /*5d10*/  FMUL.FTZ R68, R68, R41.reuse ;  /* 0x0000002944447220 */ /* 0x080fe20000410000 */
[-C--:B------:R-:W-:Y:S01]  /*5d20*/  FMUL.FTZ R67, R67, R41.reuse ;  /* 0x0000002943437220 */ /* 0x080fe20000410000 */
[-C--:B------:R-:W-:Y:S01]  /*5d30*/  FMUL.FTZ R66, R66, R41.reuse ;  /* 0x0000002942427220 */ /* 0x080fe20000410000 */
[-C--:B------:R-:W-:Y:S01]  /*5d40*/  FMUL.FTZ R65, R65, R41.reuse ;  /* 0x0000002941417220 */ /* 0x080fe20000410000 */
[-C--:B------:R-:W-:Y:S01]  /*5d50*/  FMUL.FTZ R43, R43, R41.reuse ;  /* 0x000000292b2b7220 */ /* 0x080fe20000410000 */
[-C--:B----4-:R-:W-:Y:S01]  /*5d60*/  FMUL.FTZ R42, R79, R41.reuse ;  /* 0x000000294f2a7220 */ /* 0x090fe20000410000 */
[----:B------:R-:W-:Y:S01]  /*5d70*/  FMUL.FTZ R41, R78, R41 ;  /* 0x000000294e297220 */ /* 0x000fe20000410000 */
[----:B------:R-:W-:Y:S06]  /*5d80*/  BAR.SYNC.DEFER_BLOCKING 0x0 ;  /* 0x0000000000007b1d */ /* 0x000fec0000010000 */
[----:B01-3--:R-:W-:Y:S05]  /*5d90*/  @P2 BRA `(.L_x_863) ;  /* 0x0000000000242947 */ /* 0x00bfea0003800000 */
        /* <DEDUP_REMOVED lines=9> */
.L_x_863:
[----:B------:R-:W-:-:S06]  /*5e30*/  LEA R40, R64, UR16, 0x2 ;  /* 0x0000001040287c11 */ /* 0x000fcc000f8e10ff */
[----:B------:R-:W0:Y:S02]  /*5e40*/  LDS R40, [R40+0x5464] ;  /* 0x0054640028287984 */ /* 0x000e240000000800 */
.L_x_864:
[----:B------:R-:W-:Y:S05]  /*5e50*/  BSYNC.RECONVERGENT B0 ;  /* 0x0000000000007941 */ /* 0x000fea0003800200 */
.L_x_862:
[----:B------:R-:W2:Y:S01]  /*5e60*/  @P1 LDC R80, c[0x0][0x38c] ;  /* 0x0000e300ff501b82 */ /* 0x000ea20000000800 */
[----:B------:R-:W-:Y:S01]  /*5e70*/  MOV R78, UR20 ;  /* 0x00000014004e7c02 */ /* 0x000fe20008000f00 */
[----:B------:R-:W-:Y:S02]  /*5e80*/  HFMA2 R81, -RZ, RZ, 0, 4.76837158203125e-07 ;  /* 0x00000008ff517431 */ /* 0x000fe400000001ff */
[----:B------:R-:W-:Y:S02]  /*5e90*/  HFMA2 R79, -RZ, RZ, 0, 0 ;  /* 0x00000000ff4f7431 */ /* 0x000fe400000001ff */
        /* <DEDUP_REMOVED lines=76> */
[----:B------:R-:W3:Y:S01]  /*6360*/  S2R R154, SR_LANEID ;  /* 0x00000000009a7919 */ /* 0x000ee20000000000 */
[----:B------:R-:W-:Y:S01]  /*6370*/  LOP3.LUT R0, R0, 0xfffffffe, RZ, 0xc0, !PT ;  /* 0xfffffffe00007812 */ /* 0x000fe200078ec0ff */
[----:B------:R-:W-:Y:S01]  /*6380*/  UMOV UR14, 0xffffffff ;  /* 0xffffffff000e7882 */ /* 0x000fe20000000000 */
        /* <DEDUP_REMOVED lines=40> */
.L_x_924:
[----:B------:R-:W4:Y:S01]  /*6610*/  S2R R87, SR_LANEID ;  /* 0x0000000000577919 */ /* 0x000f220000000000 */
[----:B---3--:R-:W-:Y:S01]  /*6620*/  FFMA.FTZ R86, R157, R86, R156 ;  /* 0x000000569d567223 */ /* 0x008fe2000001009c */
[----:B------:R-:W-:Y:S01]  /*6630*/  UMOV UR14, 0xffffffff ;  /* 0xffffffff000e7882 */ /* 0x000fe20000000000 */
[----:B----4-:R-:W-:-:S04]  /*6640*/  ISETP.GE.AND P2, PT, R87, 0x10, PT ;  /* 0x000000105700780c */ /* 0x010fc80003f46270 */
[----:B------:R-:W-:-:S09]  /*6650*/  FSEL R162, R156, R86, !P2 ;  /* 0x000000569ca27208 */ /* 0x000fd20005000000 */
[----:B0-2---:R-:W-:Y:S01]  /*6660*/  @P2 FMUL.FTZ R157, R157, R153 ;  /* 0x000000999d9d2220 */ /* 0x005fe20000410000 */
[----:B------:R-:W-:Y:S06]  /*6670*/  BRA.DIV UR14, `(.L_x_867) ;  /* 0x000000460e787947 */ /* 0x000fec000b800000 */
.L_x_927:
[----:B------:R-:W-:-:S03]  /*6680*/  UMOV UR14, 0xffffffff ;  /* 0xffffffff000e7882 */ /* 0x000fc60000000000 */
[----:B------:R-:W-:Y:S05]  /*6690*/  BRA.DIV UR14, `(.L_x_868) ;  /* 0x000000460e987947 */ /* 0x000fea000b800000 */
.L_x_930:
[----:B------:R-:W-:-:S03]  /*66a0*/  UMOV UR14, 0xffffffff ;  /* 0xffffffff000e7882 */ /* 0x000fc60000000000 */
[----:B------:R-:W-:Y:S05]  /*66b0*/  BRA.DIV UR14, `(.L_x_869) ;  /* 0x000000460eb87947 */ /* 0x000fea000b800000 */
[----:B------:R-:W0:Y:S04]  /*66c0*/  SHFL.UP PT, R157, R157, 0x1, RZ ;  /* 0x042000009d9d7989 */ /* 0x000e2800000e00ff */
[----:B------:R-:W2:Y:S04]  /*66d0*/  SHFL.UP PT, R162, R162, 0x1, RZ ;  /* 0x04200000a2a27989 */ /* 0x000ea800000e00ff */
[----:B-----5:R-:W3:Y:S04]  /*66e0*/  SHFL.IDX PT, R78, R78, RZ, 0x1f ;  /* 0x00001fff4e4e7589 */ /* 0x020ee800000e0000 */
[----:B------:R-:W4:Y:S02]  /*66f0*/  SHFL.IDX PT, R79, R79, RZ, 0x1f ;  /* 0x00001fff4f4f7589 */ /* 0x000f2400000e0000 */
.L_x_936:
        /* <DEDUP_REMOVED lines=12> */
.L_x_865:
[----:B------:R-:W-:Y:S05]  /*67c0*/  WARPSYNC.ALL ;  /* 0x0000000000007948 */ /* 0x000fea0003800000 */
[----:B------:R-:W-:Y:S01]  /*67d0*/  LOP3.LUT P0, RZ, R64, 0x1f, RZ, 0xc0, !PT ;  /* 0x0000001f40ff7812 */ /* 0x000fe2000780c0ff */
[----:B------:R-:W-:Y:S01]  /*67e0*/  BAR.SYNC.DEFER_BLOCKING 0x0 ;  /* 0x0000000000007b1d */ /* 0x000fe20000010000 */
[C---:B0123--:R-:W-:Y:S01]  /*67f0*/  FMUL.FTZ R80, R88.reuse, R40 ;  /* 0x0000002858507220 */ /* 0x04ffe20000410000 */
[----:B------:R-:W-:Y:S01]  /*6800*/  FFMA.FTZ R81, R88, R41, R42 ;  /* 0x0000002958517223 */ /* 0x000fe2000001002a */
[----:B------:R-:W-:Y:S02]  /*6810*/  ISETP.GT.U32.AND P2, PT, R64, 0x1f, PT ;  /* 0x0000001f4000780c */ /* 0x000fe40003f44070 */
[C---:B------:R-:W-:Y:S01]  /*6820*/  FMUL.FTZ R80, R89.reuse, R80 ;  /* 0x0000005059507220 */ /* 0x040fe20000410000 */
[----:B------:R-:W-:Y:S01]  /*6830*/  FFMA.FTZ R81, R89, R81, R43 ;  /* 0x0000005159517223 */ /* 0x000fe2000001002b */
[----:B-----5:R-:W-:-:S02]  /*6840*/  MOV R79, RZ ;  /* 0x000000ff004f7202 */ /* 0x020fc40000000f00 */
        /* <DEDUP_REMOVED lines=31> */
[----:B------:R-:W-:Y:S02]  /*6a40*/  HFMA2 R78, -RZ, RZ, 1.875, 0 ;  /* 0x3f800000ff4e7431 */ /* 0x000fe400000001ff */
        /* <DEDUP_REMOVED lines=20> */
[----:B------:R-:W-:Y:S01]  /*6b90*/  IMAD.MOV.U32 R150, RZ, RZ, 0x28 ;  /* 0x00000028ff967424 */ /* 0x000fe200078e00ff */
[----:B------:R-:W-:Y:S01]  /*6ba0*/  UMOV UR14, 0xffffffff ;  /* 0xffffffff000e7882 */ /* 0x000fe20000000000 */
[C---:B------:R-:W-:Y:S02]  /*6bb0*/  LOP3.LUT R155, R64.reuse, 0x1f, RZ, 0xc0, !PT ;  /* 0x0000001f409b7812 */ /* 0x040fe400078ec0ff */
[----:B------:R-:W-:Y:S02]  /*6bc0*/  IMAD R150, R64, R150, UR16 ;  /* 0x0000001040967e24 */ /* 0x000fe4000f8e0296 */
[----:B------:R-:W-:-:S03]  /*6bd0*/  ISETP.NE.AND P2, PT, R155, 0x1f, PT ;  /* 0x0000001f9b00780c */ /* 0x000fc60003f45270 */
        /* <DEDUP_REMOVED lines=54> */
.L_x_953:
        /* <DEDUP_REMOVED lines=14> */
.L_x_870:
[----:B------:R-:W-:Y:S05]  /*7020*/  WARPSYNC.ALL ;  /* 0x0000000000007948 */ /* 0x000fea0003800000 */
[----:B------:R-:W-:Y:S01]  /*7030*/  ISETP.NE.AND P0, PT, R64, RZ, PT ;  /* 0x000000ff4000720c */ /* 0x000fe20003f05270 */
[----:B-1----:R-:W2:Y:S04]  /*7040*/  LDL R150, [R1+0x3c] ;  /* 0x00003c0001967983 */ /* 0x002ea80000100800 */
[----:B------:R-:W3:Y:S04]  /*7050*/  LDL R87, [R1+0x38] ;  /* 0x0000380001577983 */ /* 0x000ee80000100800 */
[----:B------:R-:W4:Y:S04]  /*7060*/  LDL R86, [R1+0x34] ;  /* 0x0000340001567983 */ /* 0x000f280000100800 */
[----:B------:R-:W5:Y:S04]  /*7070*/  LDL R85, [R1+0x30] ;  /* 0x0000300001557983 */ /* 0x000f680000100800 */
[----:B------:R-:W5:Y:S04]  /*7080*/  LDL R84, [R1+0x2c] ;  /* 0x00002c0001547983 */ /* 0x000f680000100800 */
[----:B------:R-:W5:Y:S04]  /*7090*/  LDL R83, [R1+0x28] ;  /* 0x0000280001537983 */ /* 0x000f680000100800 */
[----:B------:R-:W5:Y:S04]  /*70a0*/  LDL R82, [R1+0x24] ;  /* 0x0000240001527983 */ /* 0x000f680000100800 */
[----:B------:R-:W5:Y:S01]  /*70b0*/  LDL R81, [R1+0x20] ;  /* 0x0000200001517983 */ /* 0x000f620000100800 */
[----:B------:R-:W-:Y:S01]  /*70c0*/  FFMA.FTZ R121, R108, -R121, R151 ;  /* 0x800000796c797223 */ /* 0x000fe20000010097 */
[----:B------:R-:W-:Y:S01]  /*70d0*/  FFMA.FTZ R120, R107, -R120, R136 ;  /* 0x800000786b787223 */ /* 0x000fe20000010088 */
[----:B------:R-:W-:Y:S06]  /*70e0*/  BAR.SYNC.DEFER_BLOCKING 0x0 ;  /* 0x0000000000007b1d */ /* 0x000fec0000010000 */
[----:B------:R-:W1:Y:S02]  /*70f0*/  LDS R80, [R135+0x4764] ;  /* 0x0047640087507984 */ /* 0x000e640000000800 */
[----:B-1----:R-:W-:-:S04]  /*7100*/  FFMA.FTZ R80, R80, R40, R41 ;  /* 0x0000002850507223 */ /* 0x002fc80000010029 */
[----:B------:R-:W-:-:S04]  /*7110*/  FFMA.FTZ R88, R88, R80, R42 ;  /* 0x0000005058587223 */ /* 0x000fc8000001002a */
[----:B------:R-:W-:-:S04]  /*7120*/  FFMA.FTZ R89, R89, R88, R43 ;  /* 0x0000005859597223 */ /* 0x000fc8000001002b */
[----:B------:R-:W-:-:S04]  /*7130*/  FFMA.FTZ R65, R90, R89, R65 ;  /* 0x000000595a417223 */ /* 0x000fc80000010041 */
[----:B------:R-:W-:-:S04]  /*7140*/  FFMA.FTZ R66, R91, R65, R66 ;  /* 0x000000415b427223 */ /* 0x000fc80000010042 */
[----:B------:R-:W-:Y:S01]  /*7150*/  FFMA.FTZ R67, R92, R66, R67 ;  /* 0x000000425c437223 */ /* 0x000fe20000010043 */
[----:B--2---:R-:W-:Y:S02]  /*7160*/  FFMA.FTZ R151, R150, R151, RZ ;  /* 0x0000009796977223 */ /* 0x004fe400000100ff */
[----:B------:R-:W2:Y:S02]  /*7170*/  LDL R150, [R1] ;  /* 0x0000000001967983 */ /* 0x000ea40000100800 */
[----:B---3--:R-:W-:Y:S02]  /*7180*/  FFMA.FTZ R151, R87, R136, R151 ;  /* 0x0000008857977223 */ /* 0x008fe40000010097 */
[----:B------:R-:W3:Y:S02]  /*7190*/  LDL R87, [R1+0x1c] ;  /* 0x00001c0001577983 */ /* 0x000ee40000100800 */
[----:B----4-:R-:W-:Y:S02]  /*71a0*/  FFMA.FTZ R151, R86, R137, R151 ;  /* 0x0000008956977223 */ /* 0x010fe40000010097 */
[----:B------:R-:W4:Y:S02]  /*71b0*/  LDL R86, [R1+0x18] ;  /* 0x0000180001567983 */ /* 0x000f240000100800 */
[----:B-----5:R-:W-:-:S02]  /*71c0*/  FFMA.FTZ R151, R85, R138, R151 ;  /* 0x0000008a55977223 */ /* 0x020fc40000010097 */
[----:B------:R-:W5:Y:S02]  /*71d0*/  LDL R85, [R1+0x14] ;  /* 0x0000140001557983 */ /* 0x000f640000100800 */
[----:B------:R-:W-:Y:S02]  /*71e0*/  FFMA.FTZ R151, R84, R139, R151 ;  /* 0x0000008b54977223 */ /* 0x000fe40000010097 */
[----:B------:R-:W2:Y:S02]  /*71f0*/  LDL R84, [R1+0x10] ;  /* 0x0000100001547983 */ /* 0x000ea40000100800 */
[----:B------:R-:W-:Y:S02]  /*7200*/  FFMA.FTZ R151, R83, R140, R151 ;  /* 0x0000008c53977223 */ /* 0x000fe40000010097 */
[----:B------:R-:W2:Y:S02]  /*7210*/  LDL R83, [R1+0xc] ;  /* 0x00000c0001537983 */ /* 0x000ea40000100800 */
[----:B------:R-:W-:-:S02]  /*7220*/  FFMA.FTZ R151, R82, R141, R151 ;  /* 0x0000008d52977223 */ /* 0x000fc40000010097 */
[----:B------:R-:W2:Y:S02]  /*7230*/  LDL R82, [R1+0x8] ;  /* 0x0000080001527983 */ /* 0x000ea40000100800 */
[----:B------:R-:W-:Y:S02]  /*7240*/  FFMA.FTZ R151, R81, R142, R151 ;  /* 0x0000008e51977223 */ /* 0x000fe40000010097 */
[----:B------:R-:W2:Y:S01]  /*7250*/  LDL R81, [R1+0x4] ;  /* 0x0000040001517983 */ /* 0x000ea20000100800 */
[----:B------:R-:W-:-:S04]  /*7260*/  FFMA.FTZ R68, R109, R67, R68 ;  /* 0x000000436d447223 */ /* 0x000fc80000010044 */
[----:B------:R-:W-:-:S04]  /*7270*/  FFMA.FTZ R69, R110, R68, R69 ;  /* 0x000000446e457223 */ /* 0x000fc80000010045 */
[----:B------:R-:W-:-:S04]  /*7280*/  FFMA.FTZ R70, R111, R69, R70 ;  /* 0x000000456f467223 */ /* 0x000fc80000010046 */
[----:B------:R-:W-:-:S04]  /*7290*/  FFMA.FTZ R71, R112, R70, R71 ;  /* 0x0000004670477223 */ /* 0x000fc80000010047 */
[----:B------:R-:W-:Y:S01]  /*72a0*/  FFMA.FTZ R113, R113, R71, R72 ;  /* 0x0000004771717223 */ /* 0x000fe20000010048 */
[----:B------:R-:W-:Y:S02]  /*72b0*/  USHF.L.U32 UR17, UR20, 0xb, URZ ;  /* 0x0000000b14117899 */ /* 0x000fe400080006ff */
[----:B------:R-:W-:Y:S01]  /*72c0*/  USHF.L.U32 UR30, UR20, 0xb, URZ ;  /* 0x0000000b141e7899 */ /* 0x000fe200080006ff */
[----:B------:R-:W-:Y:S01]  /*72d0*/  FFMA.FTZ R73, R114, R113, R73 ;  /* 0x0000007172497223 */ /* 0x000fe20000010049 */
[----:B------:R-:W-:Y:S02]  /*72e0*/  MOV R40, UR31 ;  /* 0x0000001f00287c02 */ /* 0x000fe40008000f00 */
[----:B------:R-:W-:Y:S01]  /*72f0*/  UIADD3 UR30, UPT, UPT, UR30, -0x800, URZ ;  /* 0xfffff8001e1e7890 */ /* 0x000fe2000fffe0ff */
[----:B------:R-:W-:Y:S01]  /*7300*/  FFMA.FTZ R74, R115, R73, R74 ;  /* 0x00000049734a7223 */ /* 0x000fe2000001004a */
[----:B------:R-:W-:Y:S01]  /*7310*/  LOP3.LUT R72, R64, UR17, RZ, 0xfc, !PT ;  /* 0x0000001140487c12 */ /* 0x000fe2000f8efcff */
[----:B------:R-:W-:-:S02]  /*7320*/  VOTEU.ALL UP0, P0 ;  /* 0x0000000000ff7886 */ /* 0x000fc40000000000 */
[----:B------:R-:W-:Y:S01]  /*7330*/  FFMA.FTZ R75, R116, R74, R75 ;  /* 0x0000004a744b7223 */ /* 0x000fe2000001004b */
[----:B------:R-:W-:Y:S02]  /*7340*/  IADD3 R72, PT, PT, -R72, 0x800, R40 ;  /* 0x0000080048487810 */ /* 0x000fe40007ffe128 */
[----:B------:R-:W-:Y:S01]  /*7350*/  LOP3.LUT R40, R64, UR30, RZ, 0xfc, !PT ;  /* 0x0000001e40287c12 */ /* 0x000fe2000f8efcff */
[----:B------:R-:W-:Y:S01]  /*7360*/  FFMA.FTZ R117, R117, R75, R76 ;  /* 0x0000004b75757223 */ /* 0x000fe2000001004c */
[----:B------:R-:W-:Y:S02]  /*7370*/  @!UP0 ULEA UR14, UR8, UR16, 0x3 ;  /* 0x00000010080e8291 */ /* 0x000fe4000f8e18ff */
[----:B------:R-:W-:Y:S01]  /*7380*/  IADD3 R40, PT, PT, -R40, UR31, RZ ;  /* 0x0000001f28287c10 */ /* 0x000fe2000fffe1ff */
[----:B------:R-:W-:Y:S01]  /*7390*/  FFMA.FTZ R77, R118, R117, R77 ;  /* 0x00000075764d7223 */ /* 0x000fe2000001004d */
[----:B------:R-:W-:Y:S02]  /*73a0*/  SHF.L.U32 R76, R64, 0x4, RZ ;  /* 0x00000004404c7819 */ /* 0x000fe400000006ff */
[----:B------:R-:W-:Y:S01]  /*73b0*/  ISETP.GE.AND P2, PT, R40, 0x1, PT ;  /* 0x000000012800780c */ /* 0x000fe20003f46270 */
[----:B------:R-:W-:Y:S01]  /*73c0*/  FMUL.FTZ R40, R17, R77 ;  /* 0x0000004d11287220 */ /* 0x000fe20000410000 */
[----:B------:R-:W-:Y:S01]  /*73d0*/  LEA.HI R43, R64, R76, RZ, 0x1f ;  /* 0x0000004c402b7211 */ /* 0x000fe200078ff8ff */
[----:B0-----:R0:W-:Y:S01]  /*73e0*/  @!P0 STS.64 [UR14+0x5660], R78 ;  /* 0x0056604eff008988 */ /* 0x0011e20008000a0e */
[----:B------:R-:W-:Y:S01]  /*73f0*/  FMUL.FTZ R41, R16, R117 ;  /* 0x0000007510297220 */ /* 0x000fe20000410000 */
[----:B------:R-:W-:Y:S01]  /*7400*/  FFMA.FTZ R133, R94, -R133, R149 ;  /* 0x800000855e857223 */ /* 0x000fe20000010095 */
[----:B------:R-:W-:Y:S01]  /*7410*/  LEA R43, R43, UR16, 0x2 ;  /* 0x000000102b2b7c11 */ /* 0x000fe2000f8e10ff */
[-C--:B------:R-:W-:Y:S01]  /*7420*/  FMUL.FTZ R42, R47, R40.reuse ;  /* 0x000000282f2a7220 */ /* 0x080fe20000410000 */
[----:B------:R-:W-:Y:S01]  /*7430*/  FFMA.FTZ R119, R106, -R119, R137 ;  /* 0x800000776a777223 */ /* 0x000fe20000010089 */
[----:B0-----:R-:W-:Y:S01]  /*7440*/  FFMA.FTZ R79, R121, R40, RZ ;  /* 0x00000028794f7223 */ /* 0x001fe200000100ff */
[----:B------:R-:W-:-:S03]  /*7450*/  LEA.HI R78, R76, R76, RZ, 0x1b ;  /* 0x0000004c4c4e7211 */ /* 0x000fc600078fd8ff */
[-C--:B------:R-:W-:Y:S01]  /*7460*/  FFMA.FTZ R79, R120, R41.reuse, R79 ;  /* 0x00000029784f7223 */ /* 0x080fe2000001004f */
[----:B------:R0:W-:Y:S01]  /*7470*/  STS [R43+0x2110], R42 ;  /* 0x0021102a2b007388 */ /* 0x0001e20000000800 */
[----:B------:R-:W-:Y:S01]  /*7480*/  FFMA.FTZ R122, R105, -R122, R138 ;  /* 0x8000007a697a7223 */ /* 0x000fe2000001008a */
[----:B------:R-:W-:Y:S01]  /*7490*/  LEA R78, R78, UR16, 0x2 ;  /* 0x000000104e4e7c11 */ /* 0x000fe2000f8e10ff */
[----:B------:R-:W-:Y:S01]  /*74a0*/  FMUL.FTZ R40, R46, R41 ;  /* 0x000000292e287220 */ /* 0x000fe20000410000 */
[----:B------:R-:W-:Y:S01]  /*74b0*/  FFMA.FTZ R123, R104, -R123, R139 ;  /* 0x8000007b687b7223 */ /* 0x000fe2000001008b */
[----:B------:R-:W-:Y:S01]  /*74c0*/  FMUL.FTZ R41, R13, R73 ;  /* 0x000000490d297220 */ /* 0x000fe20000410000 */
[----:B0-----:R-:W-:Y:S02]  /*74d0*/  FMUL.FTZ R43, R14, R74 ;  /* 0x0000004a0e2b7220 */ /* 0x001fe40000410000 */
[----:B------:R0:W-:Y:S01]  /*74e0*/  STS [R78+0x2114], R40 ;  /* 0x002114284e007388 */ /* 0x0001e20000000800 */
[----:B------:R-:W-:Y:S01]  /*74f0*/  FFMA.FTZ R124, R103, -R124, R140 ;  /* 0x8000007c677c7223 */ /* 0x000fe2000001008c */
[----:B------:R-:W-:Y:S01]  /*7500*/  FMUL.FTZ R42, R39, R41 ;  /* 0x00000029272a7220 */ /* 0x000fe20000410000 */
[----:B------:R-:W1:Y:S01]  /*7510*/  S2UR UR29, SR_CTAID.X ;  /* 0x00000000001d79c3 */ /* 0x000e620000002500 */
[----:B0-----:R-:W-:Y:S01]  /*7520*/  FMUL.FTZ R40, R12, R113 ;  /* 0x000000710c287220 */ /* 0x001fe20000410000 */
[----:B------:R-:W-:-:S02]  /*7530*/  FFMA.FTZ R125, R102, -R125, R141 ;  /* 0x8000007d667d7223 */ /* 0x000fc4000001008d */
[----:B------:R-:W-:Y:S01]  /*7540*/  STS [R78+0x2120], R42 ;  /* 0x0021202a4e007388 */ /* 0x000fe20000000800 */
[----:B------:R-:W-:Y:S01]  /*7550*/  FFMA.FTZ R126, R101, -R126, R142 ;  /* 0x8000007e657e7223 */ /* 0x000fe2000001008e */
[----:B------:R-:W-:Y:S01]  /*7560*/  FFMA.FTZ R127, R100, -R127, R143 ;  /* 0x8000007f647f7223 */ /* 0x000fe2000001008f */
[----:B------:R-:W-:Y:S01]  /*7570*/  FFMA.FTZ R128, R99, -R128, R144 ;  /* 0x8000008063807223 */ /* 0x000fe20000010090 */
[----:B------:R-:W-:Y:S01]  /*7580*/  FFMA.FTZ R129, R98, -R129, R145 ;  /* 0x8000008162817223 */ /* 0x000fe20000010091 */
[----:B------:R-:W-:Y:S01]  /*7590*/  FFMA.FTZ R130, R97, -R130, R146 ;  /* 0x8000008261827223 */ /* 0x000fe20000010092 */
[----:B------:R-:W-:-:S04]  /*75a0*/  USHF.R.S32.HI UR14, URZ, 0x1f, UR11 ;  /* 0x0000001fff0e7899 */ /* 0x000fc8000801140b */
[----:B------:R-:W-:-:S04]  /*75b0*/  UIMAD UR14, UR14, UR44, URZ ;  /* 0x0000002c0e0e72a4 */ /* 0x000fc8000f8e02ff */
[----:B------:R-:W-:Y:S01]  /*75c0*/  UIMAD UR14, UR11, UR45, UR14 ;  /* 0x0000002d0b0e72a4 */ /* 0x000fe2000f8e020e */
        /* <DEDUP_REMOVED lines=15> */
[----:B------:R-:W-:-:S04]  /*76c0*/  FFMA.FTZ R151, R83, R147, R151 ;  /* 0x0000009353977223 */ /* 0x000fc80000010097 */
[----:B------:R-:W-:-:S04]  /*76d0*/  FFMA.FTZ R151, R82, R148, R151 ;  /* 0x0000009452977223 */ /* 0x000fc80000010097 */
[----:B------:R-:W-:Y:S01]  /*76e0*/  FFMA.FTZ R149, R81, R149, R151 ;  /* 0x0000009551957223 */ /* 0x000fe20000010097 */
[----:B------:R-:W-:-:S04]  /*76f0*/  FMUL.FTZ R81, R15, R75 ;  /* 0x0000004b0f517220 */ /* 0x000fc80000410000 */
[----:B------:R-:W-:Y:S01]  /*7700*/  FFMA.FTZ R79, R119, R81, R79 ;  /* 0x00000051774f7223 */ /* 0x000fe2000001004f */
[----:B------:R-:W-:-:S03]  /*7710*/  FMUL.FTZ R82, R44, R43 ;  /* 0x0000002b2c527220 */ /* 0x000fc60000410000 */
[----:B------:R-:W-:Y:S01]  /*7720*/  FFMA.FTZ R79, R122, R43, R79 ;  /* 0x0000002b7a4f7223 */ /* 0x000fe2000001004f */
[----:B------:R-:W-:-:S03]  /*7730*/  FMUL.FTZ R81, R45, R81 ;  /* 0x000000512d517220 */ /* 0x000fc60000410000 */
[----:B------:R-:W-:Y:S01]  /*7740*/  FFMA.FTZ R79, R123, R41, R79 ;  /* 0x000000297b4f7223 */ /* 0x000fe2000001004f */
[----:B------:R0:W-:Y:S01]  /*7750*/  STS [R78+0x211c], R82 ;  /* 0x00211c524e007388 */ /* 0x0001e20000000800 */
[-C--:B------:R-:W-:Y:S02]  /*7760*/  FMUL.FTZ R43, R38, R40.reuse ;  /* 0x00000028262b7220 */ /* 0x080fe40000410000 */
[----:B------:R-:W-:Y:S02]  /*7770*/  FFMA.FTZ R79, R124, R40, R79 ;  /* 0x000000287c4f7223 */ /* 0x000fe4000001004f */
[----:B------:R-:W1:Y:S01]  /*7780*/  LDC.64 R40, c[0x0][0x4b8] ;  /* 0x00012e00ff287b82 */ /* 0x000e620000000a00 */
[----:B------:R2:W-:Y:S01]  /*7790*/  STS [R78+0x2118], R81 ;  /* 0x002118514e007388 */ /* 0x0005e20000000800 */
[----:B0-----:R-:W-:-:S04]  /*77a0*/  FMUL.FTZ R82, R11, R71 ;  /* 0x000000470b527220 */ /* 0x001fc80000410000 */
[-C--:B------:R-:W-:Y:S01]  /*77b0*/  FMUL.FTZ R42, R37, R82.reuse ;  /* 0x00000052252a7220 */ /* 0x080fe20000410000 */
[----:B------:R-:W-:Y:S01]  /*77c0*/  FFMA.FTZ R82, R125, R82, R79 ;  /* 0x000000527d527223 */ /* 0x000fe2000001004f */
[----:B--2---:R-:W-:Y:S01]  /*77d0*/  FMUL.FTZ R81, R10, R70 ;  /* 0x000000460a517220 */ /* 0x004fe20000410000 */
[----:B------:R0:W-:Y:S04]  /*77e0*/  STS [R78+0x2124], R43 ;  /* 0x0021242b4e007388 */ /* 0x0001e80000000800 */
[----:B------:R2:W-:Y:S01]  /*77f0*/  STS [R78+0x2128], R42 ;  /* 0x0021282a4e007388 */ /* 0x0005e20000000800 */
[----:B------:R-:W-:Y:S01]  /*7800*/  FMUL.FTZ R85, R8, R68 ;  /* 0x0000004408557220 */ /* 0x000fe20000410000 */
[-C--:B0-----:R-:W-:Y:S01]  /*7810*/  FMUL.FTZ R43, R36, R81.reuse ;  /* 0x00000051242b7220 */ /* 0x081fe20000410000 */
[----:B------:R-:W-:Y:S01]  /*7820*/  FFMA.FTZ R81, R126, R81, R82 ;  /* 0x000000517e517223 */ /* 0x000fe20000010052 */
[----:B--2---:R-:W-:-:S03]  /*7830*/  FMUL.FTZ R42, R9, R69 ;  /* 0x00000045092a7220 */ /* 0x004fc60000410000 */
[----:B------:R0:W-:Y:S01]  /*7840*/  STS [R78+0x212c], R43 ;  /* 0x00212c2b4e007388 */ /* 0x0001e20000000800 */
[-C--:B------:R-:W-:Y:S01]  /*7850*/  FFMA.FTZ R81, R127, R42.reuse, R81 ;  /* 0x0000002a7f517223 */ /* 0x080fe20000010051 */
[----:B------:R-:W-:Y:S01]  /*7860*/  FMUL.FTZ R86, R7, R67 ;  /* 0x0000004307567220 */ /* 0x000fe20000410000 */
[-C--:B------:R-:W-:Y:S02]  /*7870*/  FMUL.FTZ R82, R34, R85.reuse ;  /* 0x0000005522527220 */ /* 0x080fe40000410000 */
[----:B------:R-:W-:Y:S01]  /*7880*/  FFMA.FTZ R85, R128, R85, R81 ;  /* 0x0000005580557223 */ /* 0x000fe20000010051 */
[----:B0-----:R-:W-:Y:S01]  /*7890*/  FMUL.FTZ R43, R35, R42 ;  /* 0x0000002a232b7220 */ /* 0x001fe20000410000 */
[----:B------:R-:W-:Y:S01]  /*78a0*/  MOV R42, R64 ;  /* 0x00000040002a7202 */ /* 0x000fe20000000f00 */
[----:B------:R-:W-:Y:S01]  /*78b0*/  FMUL.FTZ R79, R6, R66 ;  /* 0x00000042064f7220 */ /* 0x000fe20000410000 */
[-C--:B------:R-:W-:Y:S02]  /*78c0*/  FMUL.FTZ R83, R33, R86.reuse ;  /* 0x0000005621537220 */ /* 0x080fe40000410000 */
[----:B------:R0:W-:Y:S01]  /*78d0*/  STS [R78+0x2130], R43 ;  /* 0x0021302b4e007388 */ /* 0x0001e20000000800 */
[----:B------:R-:W-:Y:S01]  /*78e0*/  FFMA.FTZ R85, R129, R86, R85 ;  /* 0x0000005681557223 */ /* 0x000fe20000010055 */
[-C--:B------:R-:W-:Y:S01]  /*78f0*/  FMUL.FTZ R84, R32, R79.reuse ;  /* 0x0000004f20547220 */ /* 0x080fe20000410000 */
[----:B-1----:R-:W-:Y:S01]  /*7900*/  IMAD R41, R41, UR29, RZ ;  /* 0x0000001d29297c24 */ /* 0x002fe2000f8e02ff */
[----:B------:R1:W-:Y:S01]  /*7910*/  STS [R78+0x2134], R82 ;  /* 0x002134524e007388 */ /* 0x0003e20000000800 */
[----:B------:R-:W-:Y:S01]  /*7920*/  FFMA.FTZ R85, R130, R79, R85 ;  /* 0x0000004f82557223 */ /* 0x000fe20000010055 */
[----:B0-----:R-:W-:-:S02]  /*7930*/  IMAD.MOV.U32 R43, RZ, RZ, RZ ;  /* 0x000000ffff2b7224 */ /* 0x001fc400078e00ff */
[----:B------:R0:W-:Y:S01]  /*7940*/  STS [R78+0x2138], R83 ;  /* 0x002138534e007388 */ /* 0x0001e20000000800 */
[----:B------:R-:W-:Y:S01]  /*7950*/  FMUL.FTZ R81, R3, R88 ;  /* 0x0000005803517220 */ /* 0x000fe20000410000 */
[----:B------:R-:W-:-:S04]  /*7960*/  IMAD.WIDE.U32 R42, R40, UR29, R42 ;  /* 0x0000001d282a7c25 */ /* 0x000fc8000f8e002a */
[----:B-1----:R-:W-:Y:S01]  /*7970*/  FMUL.FTZ R82, R4, R89 ;  /* 0x0000005904527220 */ /* 0x002fe20000410000 */
[----:B------:R-:W-:Y:S01]  /*7980*/  FMUL.FTZ R79, R2, R80 ;  /* 0x00000050024f7220 */ /* 0x000fe20000410000 */
[----:B------:R1:W-:Y:S01]  /*7990*/  STS [R78+0x213c], R84 ;  /* 0x00213c544e007388 */ /* 0x0003e20000000800 */
[----:B0-----:R-:W-:Y:S01]  /*79a0*/  FMUL.FTZ R83, R5, R65 ;  /* 0x0000004105537220 */ /* 0x001fe20000410000 */
[----:B------:R-:W-:Y:S01]  /*79b0*/  IADD3 R43, PT, PT, R43, R41, RZ ;  /* 0x000000292b2b7210 */ /* 0x000fe20007ffe0ff */
[----:B------:R-:W-:Y:S01]  /*79c0*/  FMUL.FTZ R87, R30, R82 ;  /* 0x000000521e577220 */ /* 0x000fe20000410000 */
[----:B------:R-:W-:Y:S01]  /*79d0*/  FMUL.FTZ R40, R29, R81 ;  /* 0x000000511d287220 */ /* 0x000fe20000410000 */
[----:B------:R-:W-:Y:S01]  /*79e0*/  FMUL.FTZ R41, R28, R79 ;  /* 0x0000004f1c297220 */ /* 0x000fe20000410000 */
[----:B-1----:R-:W-:Y:S02]  /*79f0*/  FMUL.FTZ R84, R31, R83 ;  /* 0x000000531f547220 */ /* 0x002fe40000410000 */
[----:B------:R-:W-:Y:S04]  /*7a00*/  STS [R78+0x2144], R87 ;  /* 0x002144574e007388 */ /* 0x000fe80000000800 */
[----:B------:R0:W-:Y:S04]  /*7a10*/  STS [R78+0x2140], R84 ;  /* 0x002140544e007388 */ /* 0x0001e80000000800 */
[----:B------:R-:W-:Y:S04]  /*7a20*/  STS [R78+0x2148], R40 ;  /* 0x002148284e007388 */ /* 0x000fe80000000800 */
[----:B------:R1:W-:Y:S01]  /*7a30*/  STS [R78+0x214c], R41 ;  /* 0x00214c294e007388 */ /* 0x0003e20000000800 */
[----:B0-----:R-:W-:-:S04]  /*7a40*/  IADD3 R84, PT, PT, R64, 0x80, RZ ;  /* 0x0000008040547810 */ /* 0x001fc80007ffe0ff */
[----:B------:R-:W-:-:S04]  /*7a50*/  LEA.HI R84, R84, R64, RZ, 0x1b ;  /* 0x0000004054547211 */ /* 0x000fc800078fd8ff */
[----:B-1----:R-:W-:Y:S01]  /*7a60*/  LEA R78, R84, UR16, 0x2 ;  /* 0x00000010544e7c11 */ /* 0x002fe2000f8e10ff */
[----:B------:R-:W-:Y:S01]  /*7a70*/  BAR.SYNC.DEFER_BLOCKING 0x0 ;  /* 0x0000000000007b1d */ /* 0x000fe20000010000 */
[----:B------:R-:W-:-:S05]  /*7a80*/  MOV R40, UR44 ;  /* 0x0000002c00287c02 */ /* 0x000fca0008000f00 */
[----:B------:R-:W-:Y:S01]  /*7a90*/  IMAD.WIDE.U32 R42, R40, UR11, R42 ;  /* 0x0000000b282a7c25 */ /* 0x000fe2000f8e002a */
[----:B------:R-:W0:Y:S02]  /*7aa0*/  LDS R78, [R78+0x2310] ;  /* 0x002310004e4e7984 */ /* 0x000e240000000800 */
[----:B------:R-:W-:Y:S01]  /*7ab0*/  IADD3 R40, P3, PT, R42, UR30, RZ ;  /* 0x0000001e2a287c10 */ /* 0x000fe2000ff7e0ff */
[----:B------:R-:W-:Y:S02]  /*7ac0*/  IMAD.U32 R42, RZ, RZ, UR46 ;  /* 0x0000002eff2a7e24 */ /* 0x000fe4000f8e00ff */
[----:B------:R-:W-:Y:S01]  /*7ad0*/  FFMA.FTZ R85, R131, R83, R85 ;  /* 0x0000005383557223 */ /* 0x000fe20000010055 */
[----:B------:R-:W-:Y:S02]  /*7ae0*/  IADD3.X R41, PT, PT, R43, UR14, RZ, P3, !PT ;  /* 0x0000000e2b297c10 */ /* 0x000fe40009ffe4ff */
        /* <DEDUP_REMOVED lines=30> */
.L_x_873:
[----:B------:R-:W-:Y:S05]  /*7cd0*/  BSYNC.RECONVERGENT B0 ;  /* 0x0000000000007941 */ /* 0x000fea0003800200 */
.L_x_872:
[----:B------:R-:W-:Y:S04]  /*7ce0*/  BSSY.RECONVERGENT B0, `(.L_x_874) ;  /* 0x0000003000007945 */ /* 0x000fe80003800200 */
[----:B------:R-:W-:Y:S05]  /*7cf0*/  @!P3 BRA `(.L_x_875) ;  /* 0x000000000004b947 */ /* 0x000fea0003800000 */
[----:B0-----:R2:W-:Y:S02]  /*7d00*/  REDG.E.ADD.F32.FTZ.RN.STRONG.GPU desc[UR32][R42.64+0x200], R78 ;  /* 0x0002004e2a0079a6 */ /* 0x0015e4000c12f320 */
.L_x_875:
[----:B------:R-:W-:Y:S05]  /*7d10*/  BSYNC.RECONVERGENT B0 ;  /* 0x0000000000007941 */ /* 0x000fea0003800200 */
.L_x_874:
[-C--:B------:R-:W-:Y:S01]  /*7d20*/  LEA.HI R110, R110, R64.reuse, RZ, 0x1b ;  /* 0x000000406e6e7211 */ /* 0x080fe200078fd8ff */
[----:B-1----:R-:W-:Y:S01]  /*7d30*/  VIADD R109, R64, 0x200 ;  /* 0x00000200406d7836 */ /* 0x002fe20000000000 */
[----:B------:R-:W-:Y:S01]  /*7d40*/  ISETP.GE.AND P2, PT, R72, 0x101, PT ;  /* 0x000001014800780c */ /* 0x000fe20003f46270 */
[----:B------:R-:W-:Y:S01]  /*7d50*/  BSSY.RECONVERGENT B0, `(.L_x_876) ;  /* 0x000000b000007945 */ /* 0x000fe20003800200 */
[----:B------:R-:W-:Y:S02]  /*7d60*/  LEA R110, R110, UR16, 0x2 ;  /* 0x000000106e6e7c11 */ /* 0x000fe4000f8e10ff */
[----:B0-2---:R-:W-:Y:S02]  /*7d70*/  IADD3 R78, PT, PT, R64, 0x180, RZ ;  /* 0x00000180404e7810 */ /* 0x005fe40007ffe0ff */
[----:B------:R-:W-:Y:S02]  /*7d80*/  ISETP.GE.AND P3, PT, R72, 0x181, PT ;  /* 0x000001814800780c */ /* 0x000fe40003f66270 */
[----:B------:R-:W0:Y:S01]  /*7d90*/  LDS R110, [R110+0x2510] ;  /* 0x002510006e6e7984 */ /* 0x000e220000000800 */
[----:B------:R-:W-:-:S02]  /*7da0*/  LEA.HI R78, R78, R64, RZ, 0x1b ;  /* 0x000000404e4e7211 */ /* 0x000fc400078fd8ff */
[----:B------:R-:W-:Y:S02]  /*7db0*/  ISETP.GE.AND P4, PT, R72, 0x201, PT ;  /* 0x000002014800780c */ /* 0x000fe40003f86270 */
[----:B------:R-:W-:Y:S02]  /*7dc0*/  LEA.HI R109, R109, R64, RZ, 0x1b ;  /* 0x000000406d6d7211 */ /* 0x000fe400078fd8ff */
[----:B------:R-:W-:Y:S01]  /*7dd0*/  LEA R78, R78, UR16, 0x2 ;  /* 0x000000104e4e7c11 */ /* 0x000fe2000f8e10ff */
[----:B------:R-:W-:Y:S08]  /*7de0*/  @!P2 BRA `(.L_x_877) ;  /* 0x000000000004a947 */ /* 0x000ff00003800000 */
[----:B0-----:R1:W-:Y:S02]  /*7df0*/  REDG.E.ADD.F32.FTZ.RN.STRONG.GPU desc[UR32][R42.64+0x400], R110 ;  /* 0x0004006e2a0079a6 */ /* 0x0013e4000c12f320 */
.L_x_877:
[----:B------:R-:W-:Y:S05]  /*7e00*/  BSYNC.RECONVERGENT B0 ;  /* 0x0000000000007941 */ /* 0x000fea0003800200 */
.L_x_876:
[----:B------:R-:W2:Y:S01]  /*7e10*/  LDS R78, [R78+0x2710] ;  /* 0x002710004e4e7984 */ /* 0x000ea20000000800 */
[----:B------:R-:W-:Y:S01]  /*7e20*/  BSSY.RECONVERGENT B0, `(.L_x_878) ;  /* 0x0000004000007945 */ /* 0x000fe20003800200 */
[----:B------:R-:W-:-:S03]  /*7e30*/  LEA R109, R109, UR16, 0x2 ;  /* 0x000000106d6d7c11 */ /* 0x000fc6000f8e10ff */
[----:B------:R-:W-:Y:S05]  /*7e40*/  @!P3 BRA `(.L_x_879) ;  /* 0x000000000004b947 */ /* 0x000fea0003800000 */
[----:B--2---:R3:W-:Y:S02]  /*7e50*/  REDG.E.ADD.F32.FTZ.RN.STRONG.GPU desc[UR32][R42.64+0x600], R78 ;  /* 0x0006004e2a0079a6 */ /* 0x0047e4000c12f320 */
.L_x_879:
[----:B------:R-:W-:Y:S05]  /*7e60*/  BSYNC.RECONVERGENT B0 ;  /* 0x0000000000007941 */ /* 0x000fea0003800200 */
.L_x_878:
[----:B------:R-:W4:Y:S01]  /*7e70*/  LDS R109, [R109+0x2910] ;  /* 0x002910006d6d7984 */ /* 0x000f220000000800 */
[----:B------:R-:W-:Y:S01]  /*7e80*/  BSSY.RECONVERGENT B0, `(.L_x_880) ;  /* 0x0000005000007945 */ /* 0x000fe20003800200 */
[C---:B01----:R-:W-:Y:S02]  /*7e90*/  IADD3 R110, PT, PT, R64.reuse, 0x280, RZ ;  /* 0x00000280406e7810 */ /* 0x043fe40007ffe0ff */
[----:B--23--:R-:W-:Y:S01]  /*7ea0*/  IADD3 R78, PT, PT, R64, 0x300, RZ ;  /* 0x00000300404e7810 */ /* 0x00cfe20007ffe0ff */
[----:B------:R-:W-:Y:S06]  /*7eb0*/  @!P4 BRA `(.L_x_881) ;  /* 0x000000000004c947 */ /* 0x000fec0003800000 */
[----:B----4-:R0:W-:Y:S02]  /*7ec0*/  REDG.E.ADD.F32.FTZ.RN.STRONG.GPU desc[UR32][R42.64+0x800], R109 ;  /* 0x0008006d2a0079a6 */ /* 0x0101e4000c12f320 */
.L_x_881:
[----:B------:R-:W-:Y:S05]  /*7ed0*/  BSYNC.RECONVERGENT B0 ;  /* 0x0000000000007941 */ /* 0x000fea0003800200 */
.L_x_880:
        /* <DEDUP_REMOVED lines=13> */
.L_x_883:
[----:B------:R-:W-:Y:S05]  /*7fb0*/  BSYNC.RECONVERGENT B0 ;  /* 0x0000000000007941 */ /* 0x000fea0003800200 */
.L_x_882:
[----:B------:R-:W2:Y:S01]  /*7fc0*/  LDS R78, [R78+0x2d10] ;  /* 0x002d10004e4e7984 */ /* 0x000ea20000000800 */
[----:B------:R-:W-:Y:S01]  /*7fd0*/  BSSY.RECONVERGENT B0, `(.L_x_884) ;  /* 0x0000004000007945 */ /* 0x000fe20003800200 */
[----:B------:R-:W-:-:S03]  /*7fe0*/  LEA R109, R109, UR16, 0x2 ;  /* 0x000000106d6d7c11 */ /* 0x000fc6000f8e10ff */
[----:B------:R-:W-:Y:S05]  /*7ff0*/  @!P3 BRA `(.L_x_885) ;  /* 0x000000000004b947 */ /* 0x000fea0003800000 */
[----:B--2---:R3:W-:Y:S02]  /*8000*/  REDG.E.ADD.F32.FTZ.RN.STRONG.GPU desc[UR32][R42.64+0xc00], R78 ;  /* 0x000c004e2a0079a6 */ /* 0x0047e4000c12f320 */
.L_x_885:
[----:B------:R-:W-:Y:S05]  /*8010*/  BSYNC.RECONVERGENT B0 ;  /* 0x0000000000007941 */ /* 0x000fea0003800200 */
.L_x_884:
[----:B------:R-:W4:Y:S01]  /*8020*/  LDS R109, [R109+0x2f10] ;  /* 0x002f10006d6d7984 */ /* 0x000f220000000800 */
[----:B------:R-:W-:Y:S01]  /*8030*/  BSSY.RECONVERGENT B0, `(.L_x_886) ;  /* 0x0000005000007945 */ /* 0x000fe20003800200 */
[C---:B01----:R-:W-:Y:S01]  /*8040*/  LOP3.LUT R110, R64.reuse, 0x400, RZ, 0xfc, !PT ;  /* 0x00000400406e7812 */ /* 0x043fe200078efcff */
[----:B--23--:R-:W-:Y:S02]  /*8050*/  VIADD R78, R64, 0x480 ;  /* 0x00000480404e7836 */ /* 0x00cfe40000000000 */
[----:B------:R-:W-:Y:S05]  /*8060*/  @!P4 BRA `(.L_x_887) ;  /* 0x000000000004c947 */ /* 0x000fea0003800000 */
[----:B----4-:R0:W-:Y:S02]  /*8070*/  REDG.E.ADD.F32.FTZ.RN.STRONG.GPU desc[UR32][R42.64+0xe00], R109 ;  /* 0x000e006d2a0079a6 */ /* 0x0101e4000c12f320 */
.L_x_887:
[----:B------:R-:W-:Y:S05]  /*8080*/  BSYNC.RECONVERGENT B0 ;  /* 0x0000000000007941 */ /* 0x000fea0003800200 */
.L_x_886:
        /* <DEDUP_REMOVED lines=13> */
.L_x_889:
[----:B------:R-:W-:Y:S05]  /*8160*/  BSYNC.RECONVERGENT B0 ;  /* 0x0000000000007941 */ /* 0x000fea0003800200 */
.L_x_888:
[----:B------:R-:W2:Y:S01]  /*8170*/  LDS R78, [R78+0x3310] ;  /* 0x003310004e4e7984 */ /* 0x000ea20000000800 */
[----:B------:R-:W-:Y:S01]  /*8180*/  BSSY.RECONVERGENT B0, `(.L_x_890) ;  /* 0x0000005000007945 */ /* 0x000fe20003800200 */
[----:B------:R-:W-:Y:S02]  /*8190*/  LEA R109, R109, UR16, 0x2 ;  /* 0x000000106d6d7c11 */ /* 0x000fe4000f8e10ff */
[----:B01----:R-:W-:Y:S01]  /*81a0*/  IADD3 R110, PT, PT, R64, 0x580, RZ ;  /* 0x00000580406e7810 */ /* 0x003fe20007ffe0ff */
[----:B------:R-:W-:Y:S06]  /*81b0*/  @!P3 BRA `(.L_x_891) ;  /* 0x000000000004b947 */ /* 0x000fec0003800000 */
[----:B--2---:R0:W-:Y:S02]  /*81c0*/  REDG.E.ADD.F32.FTZ.RN.STRONG.GPU desc[UR32][R42.64+0x1200], R78 ;  /* 0x0012004e2a0079a6 */ /* 0x0041e4000c12f320 */
.L_x_891:
[----:B------:R-:W-:Y:S05]  /*81d0*/  BSYNC.RECONVERGENT B0 ;  /* 0x0000000000007941 */ /* 0x000fea0003800200 */
.L_x_890:
[----:B------:R-:W1:Y:S01]  /*81e0*/  LDS R109, [R109+0x3510] ;  /* 0x003510006d6d7984 */ /* 0x000e620000000800 */
[----:B------:R-:W-:Y:S01]  /*81f0*/  BSSY.RECONVERGENT B0, `(.L_x_892) ;  /* 0x0000005000007945 */ /* 0x000fe20003800200 */
[----:B0-2---:R-:W-:Y:S02]  /*8200*/  LEA.HI R78, R110, R64, RZ, 0x1b ;  /* 0x000000406e4e7211 */ /* 0x005fe400078fd8ff */
[----:B------:R-:W-:Y:S01]  /*8210*/  IADD3 R110, PT, PT, R64, 0x600, RZ ;  /* 0x00000600406e7810 */ /* 0x000fe20007ffe0ff */
[----:B------:R-:W-:Y:S06]  /*8220*/  @!P4 BRA `(.L_x_893) ;  /* 0x000000000004c947 */ /* 0x000fec0003800000 */
[----:B-1----:R0:W-:Y:S02]  /*8230*/  REDG.E.ADD.F32.FTZ.RN.STRONG.GPU desc[UR32][R42.64+0x1400], R109 ;  /* 0x0014006d2a0079a6 */ /* 0x0021e4000c12f320 */
.L_x_893:
[----:B------:R-:W-:Y:S05]  /*8240*/  BSYNC.RECONVERGENT B0 ;  /* 0x0000000000007941 */ /* 0x000fea0003800200 */
.L_x_892:
[----:B------:R-:W-:Y:S01]  /*8250*/  LEA R78, R78, UR16, 0x2 ;  /* 0x000000104e4e7c11 */ /* 0x000fe2000f8e10ff */
[----:B------:R-:W-:Y:S01]  /*8260*/  BSSY.RECONVERGENT B0, `(.L_x_894) ;  /* 0x000000b000007945 */ /* 0x000fe20003800200 */
[----:B------:R-:W-:Y:S02]  /*8270*/  ISETP.GE.AND P6, PT, R72, 0x581, PT ;  /* 0x000005814800780c */ /* 0x000fe40003fc6270 */
        /* <DEDUP_REMOVED lines=9> */
.L_x_895:
[----:B------:R-:W-:Y:S05]  /*8310*/  BSYNC.RECONVERGENT B0 ;  /* 0x0000000000007941 */ /* 0x000fea0003800200 */
.L_x_894:
[----:B------:R-:W-:Y:S01]  /*8320*/  LEA R109, R109, UR16, 0x2 ;  /* 0x000000106d6d7c11 */ /* 0x000fe2000f8e10ff */
[----:B------:R-:W-:Y:S01]  /*8330*/  BSSY.RECONVERGENT B0, `(.L_x_896) ;  /* 0x0000009000007945 */ /* 0x000fe20003800200 */
[----:B01----:R-:W-:Y:S02]  /*8340*/  IADD3 R78, PT, PT, R64, 0x700, RZ ;  /* 0x00000700404e7810 */ /* 0x003fe40007ffe0ff */
[-C--:B------:R-:W-:Y:S02]  /*8350*/  LEA.HI R72, R110, R64.reuse, RZ, 0x1b ;  /* 0x000000406e487211 */ /* 0x080fe400078fd8ff */
[----:B------:R-:W0:Y:S01]  /*8360*/  LDS R109, [R109+0x3910] ;  /* 0x003910006d6d7984 */ /* 0x000e220000000800 */
[----:B------:R-:W-:Y:S02]  /*8370*/  LEA.HI R78, R78, R64, RZ, 0x1b ;  /* 0x000000404e4e7211 */ /* 0x000fe400078fd8ff */
[----:B------:R-:W-:Y:S02]  /*8380*/  LEA R72, R72, UR16, 0x2 ;  /* 0x0000001048487c11 */ /* 0x000fe4000f8e10ff */
[----:B------:R-:W-:Y:S01]  /*8390*/  IADD3 R110, PT, PT, R64, 0x780, RZ ;  /* 0x00000780406e7810 */ /* 0x000fe20007ffe0ff */
[----:B------:R-:W-:Y:S06]  /*83a0*/  @!P2 BRA `(.L_x_897) ;  /* 0x000000000004a947 */ /* 0x000fec0003800000 */
[----:B0-----:R1:W-:Y:S02]  /*83b0*/  REDG.E.ADD.F32.FTZ.RN.STRONG.GPU desc[UR32][R42.64+0x1800], R109 ;  /* 0x0018006d2a0079a6 */ /* 0x0013e4000c12f320 */
.L_x_897:
[----:B------:R-:W-:Y:S05]  /*83c0*/  BSYNC.RECONVERGENT B0 ;  /* 0x0000000000007941 */ /* 0x000fea0003800200 */
.L_x_896:
[----:B------:R-:W2:Y:S01]  /*83d0*/  LDS R72, [R72+0x3b10] ;  /* 0x003b100048487984 */ /* 0x000ea20000000800 */
[----:B------:R-:W-:Y:S01]  /*83e0*/  BSSY.RECONVERGENT B0, `(.L_x_898) ;  /* 0x0000005000007945 */ /* 0x000fe20003800200 */
[----:B01----:R-:W-:Y:S02]  /*83f0*/  LEA.HI R109, R110, R64, RZ, 0x1b ;  /* 0x000000406e6d7211 */ /* 0x003fe400078fd8ff */
[----:B------:R-:W-:Y:S01]  /*8400*/  LEA R78, R78, UR16, 0x2 ;  /* 0x000000104e4e7c11 */ /* 0x000fe2000f8e10ff */
[----:B------:R-:W-:Y:S06]  /*8410*/  @!P3 BRA `(.L_x_899) ;  /* 0x000000000004b947 */ /* 0x000fec0003800000 */
[----:B--2---:R0:W-:Y:S02]  /*8420*/  REDG.E.ADD.F32.FTZ.RN.STRONG.GPU desc[UR32][R42.64+0x1a00], R72 ;  /* 0x001a00482a0079a6 */ /* 0x0041e4000c12f320 */
.L_x_899:
[----:B------:R-:W-:Y:S05]  /*8430*/  BSYNC.RECONVERGENT B0 ;  /* 0x0000000000007941 */ /* 0x000fea0003800200 */
.L_x_898:
[----:B------:R-:W1:Y:S01]  /*8440*/  LDS R78, [R78+0x3d10] ;  /* 0x003d10004e4e7984 */ /* 0x000e620000000800 */
[----:B------:R-:W-:Y:S01]  /*8450*/  BSSY.RECONVERGENT B0, `(.L_x_900) ;  /* 0x0000004000007945 */ /* 0x000fe20003800200 */
[----:B------:R-:W-:-:S03]  /*8460*/  LEA R109, R109, UR16, 0x2 ;  /* 0x000000106d6d7c11 */ /* 0x000fc6000f8e10ff */
[----:B------:R-:W-:Y:S05]  /*8470*/  @!P4 BRA `(.L_x_901) ;  /* 0x000000000004c947 */ /* 0x000fea0003800000 */
[----:B-1----:R3:W-:Y:S02]  /*8480*/  REDG.E.ADD.F32.FTZ.RN.STRONG.GPU desc[UR32][R42.64+0x1c00], R78 ;  /* 0x001c004e2a0079a6 */ /* 0x0027e4000c12f320 */
.L_x_901:
[----:B------:R-:W-:Y:S05]  /*8490*/  BSYNC.RECONVERGENT B0 ;  /* 0x0000000000007941 */ /* 0x000fea0003800200 */
.L_x_900:
[----:B------:R-:W4:Y:S01]  /*84a0*/  LDS R109, [R109+0x3f10] ;  /* 0x003f10006d6d7984 */ /* 0x000f220000000800 */
[----:B------:R-:W-:Y:S04]  /*84b0*/  BSSY.RECONVERGENT B0, `(.L_x_902) ;  /* 0x0000003000007945 */ /* 0x000fe80003800200 */
[----:B------:R-:W-:Y:S05]  /*84c0*/  @!P5 BRA `(.L_x_903) ;  /* 0x000000000004d947 */ /* 0x000fea0003800000 */
[----:B----4-:R4:W-:Y:S02]  /*84d0*/  REDG.E.ADD.F32.FTZ.RN.STRONG.GPU desc[UR32][R42.64+0x1e00], R109 ;  /* 0x001e006d2a0079a6 */ /* 0x0109e4000c12f320 */
.L_x_903:
[----:B------:R-:W-:Y:S05]  /*84e0*/  BSYNC.RECONVERGENT B0 ;  /* 0x0000000000007941 */ /* 0x000fea0003800200 */
.L_x_902:
[----:B----4-:R-:W4:Y:S04]  /*84f0*/  LDL.LU R109, [R1+0x40] ;  /* 0x00004000016d7983 */ /* 0x010f280000300800 */
[----:B------:R-:W5:Y:S04]  /*8500*/  LDL.LU R112, [R1+0x44] ;  /* 0x0000440001707983 */ /* 0x000f680000300800 */
[----:B------:R-:W5:Y:S04]  /*8510*/  LDL.LU R111, [R1+0x48] ;  /* 0x00004800016f7983 */ /* 0x000f680000300800 */
[----:B-1-3--:R-:W3:Y:S01]  /*8520*/  LDL.LU R78, [R1+0x4c] ;  /* 0x00004c00014e7983 */ /* 0x00aee20000300800 */
[----:B------:R-:W-:-:S03]  /*8530*/  FMUL.FTZ R65, R96, R65 ;  /* 0x0000004160417220 */ /* 0x000fc60000410000 */
[----:B------:R-:W3:Y:S01]  /*8540*/  LDL.LU R110, [R1+0x50] ;  /* 0x00005000016e7983 */ /* 0x000ee20000300800 */
[----:B------:R-:W-:Y:S01]  /*8550*/  FFMA.FTZ R41, R28, R93, R41 ;  /* 0x0000005d1c297223 */ /* 0x000fe20000010029 */
[----:B0-2---:R-:W0:Y:S02]  /*8560*/  S2R R72, SR_LANEID ;  /* 0x0000000000487919 */ /* 0x005e240000000000 */
[----:B------:R-:W1:Y:S04]  /*8570*/  SHFL.DOWN PT, R43, R152, 0x1, 0x1f ;  /* 0x08201f00982b7f89 */ /* 0x000e6800000e0000 */
[----:B------:R-:W2:Y:S01]  /*8580*/  SHFL.DOWN PT, R42, R79, 0x1, 0x1f ;  /* 0x08201f004f2a7f89 */ /* 0x000ea200000e0000 */
        /* <DEDUP_REMOVED lines=9> */
[----:B------:R-:W-:Y:S01]  /*8620*/  ISETP.GT.AND P2, PT, R72, 0x1b, PT ;  /* 0x0000001b4800780c */ /* 0x000fe20003f44270 */
[----:B------:R-:W-:Y:S01]  /*8630*/  FMUL.FTZ R66, R97, R66 ;  /* 0x0000004261427220 */ /* 0x000fe20000410000 */
[----:B------:R-:W-:Y:S01]  /*8640*/  FMUL.FTZ R67, R98, R67 ;  /* 0x0000004362437220 */ /* 0x000fe20000410000 */
[----:B------:R-:W-:Y:S01]  /*8650*/  FMUL.FTZ R82, R131, R82 ;  /* 0x0000005283527220 */ /* 0x000fe20000410000 */
[----:B------:R-:W-:Y:S01]  /*8660*/  FMUL.FTZ R83, R130, R83 ;  /* 0x0000005382537220 */ /* 0x000fe20000410000 */
[----:B------:R-:W-:Y:S01]  /*8670*/  FMUL.FTZ R68, R99, R68 ;  /* 0x0000004463447220 */ /* 0x000fe20000410000 */
[----:B------:R-:W-:Y:S01]  /*8680*/  FMUL.FTZ R69, R100, R69 ;  /* 0x0000004564457220 */ /* 0x000fe20000410000 */
[----:B----4-:R-:W-:Y:S01]  /*8690*/  FFMA.FTZ R109, R2, R93, R109 ;  /* 0x0000005d026d7223 */ /* 0x010fe2000001006d */
[----:B------:R-:W-:Y:S01]  /*86a0*/  FMUL.FTZ R70, R101, R70 ;  /* 0x0000004665467220 */ /* 0x000fe20000410000 */
[----:B------:R-:W-:Y:S01]  /*86b0*/  FMUL.FTZ R86, R127, R86 ;  /* 0x000000567f567220 */ /* 0x000fe20000410000 */
[----:B------:R-:W-:Y:S01]  /*86c0*/  FMUL.FTZ R104, R104, R73 ;  /* 0x0000004968687220 */ /* 0x000fe20000410000 */
[----:B-----5:R-:W-:Y:S01]  /*86d0*/  FFMA.FTZ R112, R3, R94, R112 ;  /* 0x0000005e03707223 */ /* 0x020fe20000010070 */
[----:B------:R1:W-:Y:S01]  /*86e0*/  STL [R1+0x40], R109 ;  /* 0x0000406d01007387 */ /* 0x0003e20000100800 */
[----:B------:R-:W-:-:S03]  /*86f0*/  FFMA.FTZ R111, R4, R95, R111 ;  /* 0x0000005f046f7223 */ /* 0x000fc6000001006f */
[----:B------:R-:W2:Y:S01]  /*8700*/  SHFL.DOWN PT, R42, R79, 0x4, 0x1f ;  /* 0x08801f004f2a7f89 */ /* 0x000ea200000e0000 */
[----:B---3--:R-:W-:-:S03]  /*8710*/  FFMA.FTZ R78, R5, R65, R78 ;  /* 0x00000041054e7223 */ /* 0x008fc6000001004e */
[----:B-1----:R-:W3:Y:S01]  /*8720*/  LDL.LU R109, [R1+0x54] ;  /* 0x00005400016d7983 */ /* 0x002ee20000300800 */
[----:B------:R-:W-:-:S03]  /*8730*/  FMUL.FTZ R89, R132, R89 ;  /* 0x0000005984597220 */ /* 0x000fc60000410000 */
[----:B------:R-:W4:Y:S01]  /*8740*/  LDL.LU R96, [R1+0x58] ;  /* 0x0000580001607983 */ /* 0x000f220000300800 */
[----:B0-----:R-:W-:Y:S01]  /*8750*/  @!P2 FADD.FTZ R152, R152, R43 ;  /* 0x0000002b9898a221 */ /* 0x001fe20000010000 */
[----:B------:R-:W-:Y:S01]  /*8760*/  FADD.FTZ R27, R41, R27 ;  /* 0x0000001b291b7221 */ /* 0x000fe20000010000 */
[----:B------:R-:W-:Y:S01]  /*8770*/  FFMA.FTZ R133, R29, R94, R133 ;  /* 0x0000005e1d857223 */ /* 0x000fe20000010085 */
[----:B------:R-:W-:Y:S04]  /*8780*/  STL [R1+0x44], R112 ;  /* 0x0000447001007387 */ /* 0x000fe80000100800 */
[----:B------:R-:W5:Y:S04]  /*8790*/  LDL.LU R93, [R1+0x5c] ;  /* 0x00005c00015d7983 */ /* 0x000f680000300800 */
[----:B------:R-:W-:Y:S01]  /*87a0*/  STL [R1+0x48], R111 ;  /* 0x0000486f01007387 */ /* 0x000fe20000100800 */
[-C--:B------:R-:W-:Y:S01]  /*87b0*/  FFMA.FTZ R110, R6, R66.reuse, R110 ;  /* 0x00000042066e7223 */ /* 0x080fe2000001006e */
[----:B------:R-:W-:Y:S01]  /*87c0*/  FFMA.FTZ R82, R31, R65, R82 ;  /* 0x000000411f527223 */ /* 0x000fe20000010052 */
[----:B------:R-:W-:Y:S01]  /*87d0*/  FFMA.FTZ R83, R32, R66, R83 ;  /* 0x0000004220537223 */ /* 0x000fe20000010053 */
[----:B------:R0:W-:Y:S01]  /*87e0*/  STL [R1+0x4c], R78 ;  /* 0x00004c4e01007387 */ /* 0x0001e20000100800 */
[----:B------:R-:W-:Y:S01]  /*87f0*/  FFMA.FTZ R86, R35, R69, R86 ;  /* 0x0000004523567223 */ /* 0x000fe20000010056 */
[----:B--2---:R-:W-:-:S02]  /*8800*/  @!P2 FADD.FTZ R79, R79, R42 ;  /* 0x0000002a4f4fa221 */ /* 0x004fc40000010000 */
[----:B0-----:R-:W2:Y:S04]  /*8810*/  LDL.LU R78, [R1+0x60] ;  /* 0x00006000014e7983 */ /* 0x001ea80000300800 */
[----:B------:R-:W2:Y:S01]  /*8820*/  LDL.LU R65, [R1+0x64] ;  /* 0x0000640001417983 */ /* 0x000ea20000300800 */
[----:B------:R-:W-:-:S03]  /*8830*/  FADD.FTZ R160, R83, R160 ;  /* 0x000000a053a07221 */ /* 0x000fc60000010000 */
[----:B------:R-:W-:Y:S01]  /*8840*/  STL [R1+0x50], R110 ;  /* 0x0000506e01007387 */ /* 0x000fe20000100800 */
[----:B------:R-:W-:-:S03]  /*8850*/  FADD.FTZ R161, R82, R161 ;  /* 0x000000a152a17221 */ /* 0x000fc60000010000 */
[----:B------:R-:W2:Y:S01]  /*8860*/  LDL.LU R43, [R1+0x68] ;  /* 0x00006800012b7983 */ /* 0x000ea20000300800 */
[----:B---3--:R-:W-:Y:S01]  /*8870*/  FFMA.FTZ R109, R7, R67, R109 ;  /* 0x00000043076d7223 */ /* 0x008fe2000001006d */
[----:B----4-:R-:W-:-:S04]  /*8880*/  FFMA.FTZ R96, R8, R68, R96 ;  /* 0x0000004408607223 */ /* 0x010fc80000010060 */
[----:B------:R-:W-:Y:S04]  /*8890*/  STL [R1+0x54], R109 ;  /* 0x0000546d01007387 */ /* 0x000fe80000100800 */
[----:B------:R-:W-:Y:S01]  /*88a0*/  STL [R1+0x58], R96 ;  /* 0x0000586001007387 */ /* 0x000fe20000100800 */
[----:B-----5:R-:W-:-:S03]  /*88b0*/  FFMA.FTZ R93, R9, R69, R93 ;  /* 0x00000045095d7223 */ /* 0x020fc6000001005d */
[----:B------:R-:W3:Y:S04]  /*88c0*/  LDL.LU R83, [R1+0x6c] ;  /* 0x00006c0001537983 */ /* 0x000ee80000300800 */
[----:B------:R-:W4:Y:S04]  /*88d0*/  LDL.LU R82, [R1+0x70] ;  /* 0x0000700001527983 */ /* 0x000f280000300800 */
[----:B------:R-:W-:Y:S01]  /*88e0*/  STL [R1+0x5c], R93 ;  /* 0x00005c5d01007387 */ /* 0x000fe20000100800 */
[----:B--2---:R-:W-:-:S05]  /*88f0*/  FFMA.FTZ R78, R10, R70, R78 ;  /* 0x000000460a4e7223 */ /* 0x004fca000001004e */
[----:B------:R0:W-:Y:S04]  /*8900*/  STL [R1+0x60], R78 ;  /* 0x0000604e01007387 */ /* 0x0001e80000100800 */
[----:B0-----:R-:W2:Y:S04]  /*8910*/  LDL.LU R78, [R1+0x74] ;  /* 0x00007400014e7983 */ /* 0x001ea80000300800 */
[----:B------:R-:W5:Y:S04]  /*8920*/  LDL.LU R73, [R1+0x78] ;  /* 0x0000780001497983 */ /* 0x000f680000300800 */
[----:B------:R-:W5:Y:S04]  /*8930*/  LDL.LU R69, [R1+0x7c] ;  /* 0x00007c0001457983 */ /* 0x000f680000300800 */
[----:B------:R-:W0:Y:S04]  /*8940*/  SHFL.DOWN PT, R41, R79, 0x8, 0x1f ;  /* 0x09001f004f297f89 */ /* 0x000e2800000e0000 */
[----:B------:R-:W1:Y:S01]  /*8950*/  SHFL.DOWN PT, R42, R152, 0x8, 0x1f ;  /* 0x09001f00982a7f89 */ /* 0x000e6200000e0000 */
[----:B------:R-:W-:Y:S01]  /*8960*/  ISETP.GT.AND P2, PT, R72, 0x17, PT ;  /* 0x000000174800780c */ /* 0x000fe20003f44270 */
[----:B------:R-:W-:Y:S01]  /*8970*/  FMUL.FTZ R84, R129, R84 ;  /* 0x0000005481547220 */ /* 0x000fe20000410000 */
[----:B------:R-:W-:Y:S01]  /*8980*/  FMUL.FTZ R71, R102, R71 ;  /* 0x0000004766477220 */ /* 0x000fe20000410000 */
[----:B------:R-:W-:-:S02]  /*8990*/  FMUL.FTZ R103, R103, R113 ;  /* 0x0000007167677220 */ /* 0x000fc40000410000 */
[----:B------:R-:W-:Y:S01]  /*89a0*/  FFMA.FTZ R84, R33, R67, R84 ;  /* 0x0000004321547223 */ /* 0x000fe20000010054 */
[----:B------:R-:W-:Y:S01]  /*89b0*/  FMUL.FTZ R105, R105, R74 ;  /* 0x0000004a69697220 */ /* 0x000fe20000410000 */
[----:B------:R-:W-:Y:S01]  /*89c0*/  FFMA.FTZ R65, R11, R71, R65 ;  /* 0x000000470b417223 */ /* 0x000fe20000010041 */
[----:B------:R-:W-:Y:S01]  /*89d0*/  FMUL.FTZ R106, R106, R75 ;  /* 0x0000004b6a6a7220 */ /* 0x000fe20000410000 */
[----:B------:R-:W-:Y:S01]  /*89e0*/  FFMA.FTZ R43, R12, R103, R43 ;  /* 0x000000670c2b7223 */ /* 0x000fe2000001002b */
[----:B------:R-:W-:-:S03]  /*89f0*/  FMUL.FTZ R107, R107, R117 ;  /* 0x000000756b6b7220 */ /* 0x000fc60000410000 */
[----:B0-----:R-:W-:Y:S01]  /*8a00*/  @!P2 FADD.FTZ R79, R79, R41 ;  /* 0x000000294f4fa221 */ /* 0x001fe20000010000 */
[----:B-1----:R-:W-:-:S04]  /*8a10*/  @!P2 FADD.FTZ R152, R152, R42 ;  /* 0x0000002a9898a221 */ /* 0x002fc80000010000 */
[----:B------:R-:W0:Y:S04]  /*8a20*/  SHFL.DOWN PT, R66, R79, 0x10, 0x1f ;  /* 0x0a001f004f427f89 */ /* 0x000e2800000e0000 */
[----:B------:R-:W1:Y:S01]  /*8a30*/  SHFL.DOWN PT, R67, R152, 0x10, 0x1f ;  /* 0x0a001f0098437f89 */ /* 0x000e6200000e0000 */
[----:B------:R-:W-:Y:S01]  /*8a40*/  ISETP.NE.AND P2, PT, R72, RZ, PT ;  /* 0x000000ff4800720c */ /* 0x000fe20003f45270 */
[----:B------:R-:W-:Y:S02]  /*8a50*/  FMUL.FTZ R108, R108, R77 ;  /* 0x0000004d6c6c7220 */ /* 0x000fe40000410000 */
[----:B------:R-:W-:Y:S04]  /*8a60*/  STL [R1+0x64], R65 ;  /* 0x0000644101007387 */ /* 0x000fe80000100800 */
[----:B------:R0:W-:Y:S01]  /*8a70*/  STL [R1+0x68], R43 ;  /* 0x0000682b01007387 */ /* 0x0001e20000100800 */
[----:B------:R-:W-:Y:S01]  /*8a80*/  FMUL.FTZ R85, R128, R85 ;  /* 0x0000005580557220 */ /* 0x000fe20000410000 */
[----:B------:R-:W-:Y:S01]  /*8a90*/  FMUL.FTZ R41, R124, R90 ;  /* 0x0000005a7c297220 */ /* 0x000fe20000410000 */
[----:B------:R-:W-:-:S02]  /*8aa0*/  FMUL.FTZ R42, R123, R91 ;  /* 0x0000005b7b2a7220 */ /* 0x000fc40000410000 */
[----:B------:R-:W-:Y:S01]  /*8ab0*/  FFMA.FTZ R85, R34, R68, R85 ;  /* 0x0000004422557223 */ /* 0x000fe20000010055 */
[----:B------:R-:W-:Y:S01]  /*8ac0*/  FFMA.FTZ R68, R38, R103, R41 ;  /* 0x0000006726447223 */ /* 0x000fe20000010029 */
[----:B------:R-:W-:Y:S01]  /*8ad0*/  FMUL.FTZ R41, R122, R92 ;  /* 0x0000005c7a297220 */ /* 0x000fe20000410000 */
[----:B0-----:R-:W-:Y:S02]  /*8ae0*/  @!P2 SHF.R.U32.HI R43, RZ, 0x2, R64 ;  /* 0x00000002ff2ba819 */ /* 0x001fe40000011640 */
[----:B------:R-:W-:Y:S01]  /*8af0*/  FADD.FTZ R23, R68, R23 ;  /* 0x0000001744177221 */ /* 0x000fe20000010000 */
[----:B------:R-:W-:Y:S01]  /*8b00*/  FFMA.FTZ R68, R44, R105, R41 ;  /* 0x000000692c447223 */ /* 0x000fe20000010029 */
[----:B------:R-:W-:Y:S01]  /*8b10*/  @!P2 LOP3.LUT R65, R43, 0xf8, RZ, 0xc0, !PT ;  /* 0x000000f82b41a812 */ /* 0x000fe200078ec0ff */
[----:B------:R-:W-:Y:S01]  /*8b20*/  FFMA.FTZ R43, R39, R104, R42 ;  /* 0x00000068272b7223 */ /* 0x000fe2000001002a */
[----:B------:R-:W-:Y:S01]  /*8b30*/  FMUL.FTZ R42, R119, R81 ;  /* 0x00000051772a7220 */ /* 0x000fe20000410000 */
[----:B------:R-:W-:Y:S01]  /*8b40*/  FADD.FTZ R66, R79, R66 ;  /* 0x000000424f427221 */ /* 0x000fe20000010000 */
[----:B-1----:R-:W-:Y:S01]  /*8b50*/  FADD.FTZ R67, R152, R67 ;  /* 0x0000004398437221 */ /* 0x002fe20000010000 */
[----:B------:R-:W-:Y:S01]  /*8b60*/  FMUL.FTZ R41, R120, R80 ;  /* 0x0000005078297220 */ /* 0x000fe20000410000 */
[----:B------:R-:W-:Y:S01]  /*8b70*/  FMUL.FTZ R87, R126, R87 ;  /* 0x000000577e577220 */ /* 0x000fe20000410000 */
[----:B------:R-:W-:Y:S01]  /*8b80*/  FMUL.FTZ R88, R125, R88 ;  /* 0x000000587d587220 */ /* 0x000fe20000410000 */
[----:B------:R-:W-:Y:S01]  /*8b90*/  FMUL.FTZ R40, R121, R40 ;  /* 0x0000002879287220 */ /* 0x000fe20000410000 */
[----:B------:R-:W-:Y:S01]  /*8ba0*/  FADD.FTZ R22, R43, R22 ;  /* 0x000000162b167221 */ /* 0x000fe20000010000 */
[----:B------:R-:W-:Y:S01]  /*8bb0*/  FFMA.FTZ R43, R45, R106, R42 ;  /* 0x0000006a2d2b7223 */ /* 0x000fe2000001002a */
[----:B------:R-:W-:Y:S01]  /*8bc0*/  FFMA.FTZ R42, R46, R107, R41 ;  /* 0x0000006b2e2a7223 */ /* 0x000fe20000010029 */
[----:B------:R-:W-:Y:S01]  /*8bd0*/  FFMA.FTZ R89, R30, R95, R89 ;  /* 0x0000005f1e597223 */ /* 0x000fe20000010059 */
[----:B------:R-:W-:Y:S01]  /*8be0*/  FFMA.FTZ R70, R36, R70, R87 ;  /* 0x0000004624467223 */ /* 0x000fe20000010057 */
[----:B------:R-:W-:Y:S01]  /*8bf0*/  FFMA.FTZ R71, R37, R71, R88 ;  /* 0x0000004725477223 */ /* 0x000fe20000010058 */
[----:B------:R0:W-:Y:S01]  /*8c00*/  @!P2 STS.64 [R65+UR16+0x4218], R66 ;  /* 0x004218424100a988 */ /* 0x0001e20008000a10 */
        /* <DEDUP_REMOVED lines=13> */
[----:B---3--:R-:W-:Y:S01]  /*8ce0*/  FFMA.FTZ R83, R13, R104, R83 ;  /* 0x000000680d537223 */ /* 0x008fe20000010053 */
[----:B----4-:R-:W-:-:S04]  /*8cf0*/  FFMA.FTZ R82, R14, R105, R82 ;  /* 0x000000690e527223 */ /* 0x010fc80000010052 */
[----:B------:R0:W-:Y:S04]  /*8d00*/  STL [R1+0x6c], R83 ;  /* 0x00006c5301007387 */ /* 0x0001e80000100800 */
[----:B------:R0:W-:Y:S01]  /*8d10*/  STL [R1+0x70], R82 ;  /* 0x0000705201007387 */ /* 0x0001e20000100800 */
[----:B--2---:R-:W-:Y:S01]  /*8d20*/  FFMA.FTZ R78, R15, R106, R78 ;  /* 0x0000006a0f4e7223 */ /* 0x004fe2000001004e */
[----:B-----5:R-:W-:-:S04]  /*8d30*/  FFMA.FTZ R73, R16, R107, R73 ;  /* 0x0000006b10497223 */ /* 0x020fc80000010049 */
[----:B------:R0:W-:Y:S01]  /*8d40*/  STL [R1+0x74], R78 ;  /* 0x0000744e01007387 */ /* 0x0001e20000100800 */
[----:B------:R-:W-:-:S03]  /*8d50*/  FFMA.FTZ R69, R17, R108, R69 ;  /* 0x0000006c11457223 */ /* 0x000fc60000010045 */
[----:B------:R0:W-:Y:S04]  /*8d60*/  STL [R1+0x78], R73 ;  /* 0x0000784901007387 */ /* 0x0001e80000100800 */
[----:B------:R0:W-:Y:S01]  /*8d70*/  STL [R1+0x7c], R69 ;  /* 0x00007c4501007387 */ /* 0x0001e20000100800 */
[----:B------:R-:W-:Y:S06]  /*8d80*/  BAR.SYNC.DEFER_BLOCKING 0x0 ;  /* 0x0000000000007b1d */ /* 0x000fec0000010000 */
[----:B------:R-:W-:Y:S05]  /*8d90*/  @P0 BRA `(.L_x_905) ;  /* 0x0000000000500947 */ /* 0x000fea0003800000 */
[----:B------:R-:W-:Y:S01]  /*8da0*/  UISETP.NE.AND UP0, UPT, UR20, UR50, UPT ;  /* 0x000000321400728c */ /* 0x000fe2000bf05270 */
[----:B------:R-:W1:Y:S01]  /*8db0*/  LDS.128 R40, [UR16+0x4220] ;  /* 0x00422010ff287984 */ /* 0x000e620008000c00 */
[----:B------:R-:W-:Y:S01]  /*8dc0*/  ULEA UR14, UR8, UR16, 0x2 ;  /* 0x00000010080e7291 */ /* 0x000fe2000f8e10ff */
[----:B------:R-:W-:Y:S02]  /*8dd0*/  ISETP.GT.AND P2, PT, R72, 0xf, PT ;  /* 0x0000000f4800780c */ /* 0x000fe40003f44270 */
[----:B0-----:R-:W0:Y:S01]  /*8de0*/  LDS.64 R68, [UR16+0x4230] ;  /* 0x00423010ff447984 */ /* 0x001e220008000a00 */
[----:B------:R-:W-:Y:S02]  /*8df0*/  PLOP3.LUT P3, PT, PT, PT, UP0, 0x80, 0x8 ;  /* 0x000000000008781c */ /* 0x000fe40003f6f008 */
[----:B------:R-:W-:Y:S02]  /*8e00*/  FSEL R152, R152, R67, P2 ;  /* 0x0000004398987208 */ /* 0x000fe40001000000 */
[----:B------:R-:W-:-:S09]  /*8e10*/  FSEL R79, R79, R66, P2 ;  /* 0x000000424f4f7208 */ /* 0x000fd20001000000 */
[----:B------:R-:W2:Y:S04]  /*8e20*/  @P3 LDS R70, [UR14+0x6260] ;  /* 0x0062600eff463984 */ /* 0x000ea80008000800 */
[----:B------:R-:W3:Y:S01]  /*8e30*/  @P3 LDS R65, [UR14+0x5e60] ;  /* 0x005e600eff413984 */ /* 0x000ee20008000800 */
[----:B-1----:R-:W-:Y:S01]  /*8e40*/  FADD.FTZ R152, R41, R152 ;  /* 0x0000009829987221 */ /* 0x002fe20000010000 */
[----:B------:R-:W-:-:S03]  /*8e50*/  FADD.FTZ R79, R40, R79 ;  /* 0x0000004f284f7221 */ /* 0x000fc60000010000 */
[----:B------:R-:W-:Y:S01]  /*8e60*/  FADD.FTZ R152, R43, R152 ;  /* 0x000000982b987221 */ /* 0x000fe20000010000 */
[----:B------:R-:W-:-:S03]  /*8e70*/  FADD.FTZ R79, R42, R79 ;  /* 0x0000004f2a4f7221 */ /* 0x000fc60000010000 */
[----:B0-----:R-:W-:Y:S01]  /*8e80*/  FADD.FTZ R69, R152, R69 ;  /* 0x0000004598457221 */ /* 0x001fe20000010000 */
[----:B------:R-:W-:-:S03]  /*8e90*/  FADD.FTZ R68, R79, R68 ;  /* 0x000000444f447221 */ /* 0x000fc60000010000 */
[----:B--2---:R-:W-:Y:S01]  /*8ea0*/  @P3 FADD.FTZ R69, R69, R70 ;  /* 0x0000004645453221 */ /* 0x004fe20000010000 */
[----:B---3--:R-:W-:-:S04]  /*8eb0*/  @P3 FADD.FTZ R68, R68, R65 ;  /* 0x0000004144443221 */ /* 0x008fc80000010000 */
[----:B------:R1:W-:Y:S04]  /*8ec0*/  STS [UR14+0x6260], R69 ;  /* 0x00626045ff007988 */ /* 0x0003e8000800080e */
[----:B------:R1:W-:Y:S02]  /*8ed0*/  STS [UR14+0x5e60], R68 ;  /* 0x005e6044ff007988 */ /* 0x0003e4000800080e */
.L_x_905:
[----:B------:R-:W-:Y:S05]  /*8ee0*/  BSYNC.RECONVERGENT B0 ;  /* 0x0000000000007941 */ /* 0x000fea0003800200 */
.L_x_904:
[----:B------:R-:W-:-:S04]  /*8ef0*/  UIADD3 UR8, UPT, UPT, UR8, 0x1, URZ ;  /* 0x0000000108087890 */ /* 0x000fc8000fffe0ff */
[----:B------:R-:W-:-:S09]  /*8f00*/  UISETP.GE.AND UP0, UPT, UR8, UR51, UPT ;  /* 0x000000330800728c */ /* 0x000fd2000bf06270 */
[----:B------:R-:W-:Y:S05]  /*8f10*/  BRA.U !UP0, `(.L_x_906) ;  /* 0xffffffc108007547 */ /* 0x000fea000b83ffff */
.L_x_861:
[----:B------:R-:W2:Y:S01]  /*8f20*/  LDL.LU R77, [R1+0x7c] ;  /* 0x00007c00014d7983 */ /* 0x000ea20000300800 */
[----:B------:R-:W-:Y:S01]  /*8f30*/  UIMAD UR31, UR20, -0x800, UR31 ;  /* 0xfffff800141f78a4 */ /* 0x000fe2000f8e021f */
[----:B------:R-:W3:Y:S02]  /*8f40*/  LDCU.64 UR14, c[0x0][0x4f8] ;  /* 0x00009f00ff0e77ac */ /* 0x000ee40008000a00 */
[----:B------:R-:W4:Y:S01]  /*8f50*/  LDL.LU R75, [R1+0x78] ;  /* 0x00007800014b7983 */ /* 0x000f220000300800 */
[----:B------:R-:W5:Y:S03]  /*8f60*/  LDCU.64 UR18, c[0x0][0x500] ;  /* 0x0000a000ff1277ac */ /* 0x000f660008000a00 */
[----:B------:R-:W3:Y:S04]  /*8f70*/  LDL.LU R41, [R1+0x40] ;  /* 0x0000400001297983 */ /* 0x000ee80000300800 */
[----:B-1----:R-:W5:Y:S04]  /*8f80*/  LDL.LU R43, [R1+0x44] ;  /* 0x00004400012b7983 */ /* 0x002f680000300800 */
[----:B------:R-:W2:Y:S04]  /*8f90*/  LDL.LU R74, [R1+0x48] ;  /* 0x00004800014a7983 */ /* 0x000ea80000300800 */
[----:B0-----:R-:W4:Y:S04]  /*8fa0*/  LDL.LU R73, [R1+0x4c] ;  /* 0x00004c0001497983 */ /* 0x001f280000300800 */
[----:B------:R-:W3:Y:S04]  /*8fb0*/  LDL.LU R72, [R1+0x50] ;  /* 0x0000500001487983 */ /* 0x000ee80000300800 */
        /* <DEDUP_REMOVED lines=11> */
[----:B------:R-:W-:Y:S01]  /*9070*/  UIADD3 UR31, UPT, UPT, UR31, 0x800, URZ ;  /* 0x000008001f1f7890 */ /* 0x000fe2000fffe0ff */
[----:B------:R-:W-:Y:S06]  /*9080*/  BAR.SYNC.DEFER_BLOCKING 0x0 ;  /* 0x0000000000007b1d */ /* 0x000fec0000010000 */
        /* <DEDUP_REMOVED lines=16> */
[----:B--2---:R-:W-:Y:S01]  /*9190*/  MOV R96, R74 ;  /* 0x0000004a00607202 */ /* 0x004fe20000000f00 */
[----:B----4-:R-:W-:Y:S01]  /*91a0*/  IMAD.MOV.U32 R97, RZ, RZ, R73 ;  /* 0x000000ffff617224 */ /* 0x010fe200078e0049 */
[----:B---3--:R-:W-:-:S02]  /*91b0*/  MOV R98, R72 ;  /* 0x0000004800627202 */ /* 0x008fc40000000f00 */
[----:B-----5:R-:W-:Y:S02]  /*91c0*/  MOV R99, R71 ;  /* 0x0000004700637202 */ /* 0x020fe40000000f00 */
[----:B------:R-:W-:Y:S01]  /*91d0*/  MOV R100, R70 ;  /* 0x0000004600647202 */ /* 0x000fe20000000f00 */
[----:B------:R-:W-:Y:S01]  /*91e0*/  IMAD.MOV.U32 R101, RZ, RZ, R69 ;  /* 0x000000ffff657224 */ /* 0x000fe200078e0045 */
[----:B------:R-:W-:Y:S02]  /*91f0*/  MOV R102, R68 ;  /* 0x0000004400667202 */ /* 0x000fe40000000f00 */
[----:B------:R-:W-:Y:S02]  /*9200*/  MOV R103, R67 ;  /* 0x0000004300677202 */ /* 0x000fe40000000f00 */
[----:B------:R-:W-:Y:S01]  /*9210*/  MOV R104, R66 ;  /* 0x0000004200687202 */ /* 0x000fe20000000f00 */
[----:B------:R-:W-:Y:S01]  /*9220*/  IMAD.MOV.U32 R105, RZ, RZ, R65 ;  /* 0x000000ffff697224 */ /* 0x000fe200078e0041 */
[----:B------:R-:W-:-:S02]  /*9230*/  MOV R106, R42 ;  /* 0x0000002a006a7202 */ /* 0x000fc40000000f00 */
        /* <DEDUP_REMOVED lines=41> */
[----:B------:R-:W-:Y:S02]  /*94d0*/  LOP3.LUT R5, R9, 0x3e00, R76, 0xf8, !PT ;  /* 0x00003e0009057812 */ /* 0x000fe400078ef84c */
[----:B------:R-:W-:-:S04]  /*94e0*/  UIMAD.WIDE.U32 UR12, UR10, UR18, UR12 ;  /* 0x000000120a0c72a5 */ /* 0x000fc8000f8e000c */
[----:B------:R-:W-:Y:S02]  /*94f0*/  UIMAD UR13, UR10, UR19, UR13 ;  /* 0x000000130a0d72a4 */ /* 0x000fe4000f8e020d */
[----:B------:R-:W-:-:S05]  /*9500*/  IADD3 R3, P1, PT, R5, UR12, RZ ;  /* 0x0000000c05037c10 */ /* 0x000fca000ff3e0ff */
[----:B------:R-:W-:Y:S01]  /*9510*/  IMAD.X R6, RZ, RZ, UR13, P1 ;  /* 0x0000000dff067e24 */ /* 0x000fe200088e06ff */
[----:B0-----:R-:W-:-:S03]  /*9520*/  LEA R2, P5, R3, UR14, 0x2 ;  /* 0x0000000e03027c11 */ /* 0x001fc6000f8a10ff */
[----:B------:R-:W0:Y:S01]  /*9530*/  LDCU.64 UR12, c[0x0][0x518] ;  /* 0x0000a300ff0c77ac */ /* 0x000e220008000a00 */
        /* <DEDUP_REMOVED lines=91> */
[----:B------:R-:W3:Y:S03]  /*9af0*/  LDCU.64 UR12, c[0x0][0x560] ;  /* 0x0000ac00ff0c77ac */ /* 0x000ee60008000a00 */
[----:B-1----:R-:W-:-:S04]  /*9b00*/  UIMAD.WIDE.U32 UR8, UR10, UR14, UR8 ;  /* 0x0000000e0a0872a5 */ /* 0x002fc8000f8e0008 */
[----:B------:R-:W-:Y:S02]  /*9b10*/  UIMAD UR9, UR10, UR15, UR9 ;  /* 0x0000000f0a0972a4 */ /* 0x000fe4000f8e0209 */
[----:B------:R-:W-:-:S04]  /*9b20*/  IADD3 R3, P0, PT, R5, UR8, RZ ;  /* 0x0000000805037c10 */ /* 0x000fc8000ff1e0ff */
[----:B------:R-:W-:Y:S02]  /*9b30*/  IADD3.X R6, PT, PT, RZ, UR9, RZ, P0, !PT ;  /* 0x00000009ff067c10 */ /* 0x000fe400087fe4ff */
[-C--:B0-----:R-:W-:Y:S02]  /*9b40*/  ISETP.GE.AND P2, PT, R5, R4.reuse, PT ;  /* 0x000000040500720c */ /* 0x081fe40003f46270 */
        /* <DEDUP_REMOVED lines=10> */
[----:B------:R-:W-:Y:S01]  /*9bf0*/  FADD.FTZ R22, R21, R22 ;  /* 0x0000001615167221 */ /* 0x000fe20000010000 */
[----:B---3--:R-:W-:-:S03]  /*9c00*/  LEA R2, P3, R3, UR12, 0x2 ;  /* 0x0000000c03027c11 */ /* 0x008fc6000f8610ff */
        /* <DEDUP_REMOVED lines=50> */
.L_x_859:
        /* <DEDUP_REMOVED lines=45> */
.L_x_909:
[----:B------:R-:W-:Y:S05]  /*a200*/  BSYNC.RECONVERGENT B0 ;  /* 0x0000000000007941 */ /* 0x000fea0003800200 */
.L_x_908:
        /* <DEDUP_REMOVED lines=43> */
.L_x_911:
[----:B------:R-:W-:Y:S05]  /*a4c0*/  BSYNC.RECONVERGENT B0 ;  /* 0x0000000000007941 */ /* 0x000fea0003800200 */
.L_x_910:
        /* <DEDUP_REMOVED lines=11> */
[----:B------:R-:W3:Y:S02]  /*a580*/  LDCU.64 UR20, c[0x0][0x4f0] ;  /* 0x00009e00ff1477ac */ /* 0x000ee40008000a00 */
[----:B------:R-:W-:Y:S01]  /*a590*/  UMOV UR9, 0x400 ;  /* 0x0000040000097882 */ /* 0x000fe20000000000 */
[----:B------:R-:W0:Y:S01]  /*a5a0*/  LDCU.64 UR22, c[0x0][0x540] ;  /* 0x0000a800ff1677ac */ /* 0x000e220008000a00 */
[----:B------:R-:W-:-:S02]  /*a5b0*/  UIMAD UR10, UR10, UR13, UR7 ;  /* 0x0000000d0a0a72a4 */ /* 0x000fc4000f8e0207 */
[----:B----4-:R-:W-:-:S12]  /*a5c0*/  ULEA UR9, UR11, UR9, 0x18 ;  /* 0x000000090b097291 */ /* 0x010fd8000f8ec0ff */
.L_x_913:
[----:B------:R-:W-:Y:S01]  /*a5d0*/  LEA R0, R11, UR9, 0x2 ;  /* 0x000000090b007c11 */ /* 0x000fe2000f8e10ff */
[----:B----4-:R-:W-:Y:S01]  /*a5e0*/  IMAD.U32 R8, RZ, RZ, UR4 ;  /* 0x00000004ff087e24 */ /* 0x010fe2000f8e00ff */
[----:B-12---:R-:W-:Y:S01]  /*a5f0*/  MOV R5, UR7 ;  /* 0x0000000700057c02 */ /* 0x006fe20008000f00 */
[----:B0-----:R-:W-:Y:S01]  /*a600*/  IMAD.U32 R3, RZ, RZ, UR10 ;  /* 0x0000000aff037e24 */ /* 0x001fe2000f8e00ff */
[----:B------:R-:W-:Y:S01]  /*a610*/  MOV R4, UR6 ;  /* 0x0000000600047c02 */ /* 0x000fe20008000f00 */
[----:B------:R-:W0:Y:S01]  /*a620*/  LDS R13, [R0+0x5e60] ;  /* 0x005e6000000d7984 */ /* 0x000e220000000800 */
[----:B------:R-:W-:Y:S02]  /*a630*/  SHF.R.S32.HI R5, RZ, 0x1f, R11 ;  /* 0x0000001fff057819 */ /* 0x000fe4000001140b */
[----:B------:R-:W-:Y:S01]  /*a640*/  MOV R2, R4 ;  /* 0x0000000400027202 */ /* 0x000fe20000000f00 */
[----:B------:R-:W1:Y:S01]  /*a650*/  LDS R15, [R0+0x6260] ;  /* 0x00626000000f7984 */ /* 0x000e620000000800 */
[----:B------:R-:W-:Y:S01]  /*a660*/  MOV R7, UR8 ;  /* 0x0000000800077c02 */ /* 0x000fe20008000f00 */
[C---:B------:R-:W-:Y:S01]  /*a670*/  IMAD R4, R5.reuse, UR16, RZ ;  /* 0x0000001005047c24 */ /* 0x040fe2000f8e02ff */
[----:B------:R-:W-:Y:S01]  /*a680*/  MOV R6, R8 ;  /* 0x0000000800067202 */ /* 0x000fe20000000f00 */
[----:B---3--:R-:W-:Y:S01]  /*a690*/  IMAD R10, R5, UR20, RZ ;  /* 0x00000014050a7c24 */ /* 0x008fe2000f8e02ff */
[----:B------:R-:W-:Y:S01]  /*a6a0*/  MOV R9, UR5 ;  /* 0x0000000500097c02 */ /* 0x000fe20008000f00 */
        /* <DEDUP_REMOVED lines=16> */
.L_x_912:
[----:B------:R-:W-:Y:S05]  /*a7b0*/  EXIT ;  /* 0x000000000000794d */ /* 0x000fea0003800000 */
.L_x_866:
[----:B------:R-:W-:Y:S01]  /*a7c0*/  HFMA2 R86, -RZ, RZ, 0, 0 ;  /* 0x00000000ff567431 */ /* 0x000fe200000001ff */
[----:B------:R-:W-:Y:S01]  /*a7d0*/  MOV R163, R157 ;  /* 0x0000009d00a37202 */ /* 0x000fe20000000f00 */
[----:B------:R-:W-:Y:S01]  /*a7e0*/  IMAD.MOV.U32 R87, RZ, RZ, 0x1 ;  /* 0x00000001ff577424 */ /* 0x000fe200078e00ff */
[----:B------:R-:W-:-:S07]  /*a7f0*/  MOV R154, 0xffffffff ;  /* 0xffffffff009a7802 */ /* 0x000fce0000000f00 */
[----:B-1---5:R-:W-:Y:S05]  /*a800*/  WARPSYNC.COLLECTIVE R154, `(.L_x_914) ;  /* 0x000000009a087348 */ /* 0x022fea0003c00000 */
[----:B------:R0:W2:Y:S02]  /*a810*/  SHFL.UP P6, R86, R163, R87, R86 ;  /* 0x04000057a3567389 */ /* 0x0000a400000c0056 */
[----:B012--5:R-:W-:Y:S05]  /*a820*/  ENDCOLLECTIVE ;  /* 0x000000000000791b */ /* 0x027fea0003800000 */
.L_x_914:
[----:B------:R-:W-:Y:S01]  /*a830*/  IMAD.MOV.U32 R163, RZ, RZ, R153 ;  /* 0x000000ffffa37224 */ /* 0x000fe200078e0099 */
[----:B------:R-:W-:Y:S01]  /*a840*/  MOV R156, R86 ;  /* 0x00000056009c7202 */ /* 0x000fe20000000f00 */
[----:B------:R-:W-:-:S07]  /*a850*/  HFMA2 R86, -RZ, RZ, 0, 0 ;  /* 0x00000000ff567431 */ /* 0x000fce00000001ff */
[----:B------:R-:W-:Y:S05]  /*a860*/  WARPSYNC.COLLECTIVE R154, `(.L_x_915) ;  /* 0x000000009a087348 */ /* 0x000fea0003c00000 */
[----:B------:R0:W1:Y:S02]  /*a870*/  SHFL.UP P6, R86, R163, R87, R86 ;  /* 0x04000057a3567389 */ /* 0x00006400000c0056 */
[----:B01----:R-:W-:Y:S05]  /*a880*/  ENDCOLLECTIVE ;  /* 0x000000000000791b */ /* 0x003fea0003800000 */
.L_x_915:
        /* <DEDUP_REMOVED lines=9> */
.L_x_916:
[----:B------:R-:W-:Y:S02]  /*a920*/  MOV R163, R156 ;  /* 0x0000009c00a37202 */ /* 0x000fe40000000f00 */
[----:B------:R-:W-:Y:S01]  /*a930*/  MOV R153, R86 ;  /* 0x0000005600997202 */ /* 0x000fe20000000f00 */
[----:B------:R-:W-:-:S07]  /*a940*/  HFMA2 R86, -RZ, RZ, 0, 0 ;  /* 0x00000000ff567431 */ /* 0x000fce00000001ff */
[----:B------:R-:W-:Y:S05]  /*a950*/  WARPSYNC.COLLECTIVE R154, `(.L_x_917) ;  /* 0x000000009a087348 */ /* 0x000fea0003c00000 */
[----:B------:R0:W1:Y:S02]  /*a960*/  SHFL.UP P6, R86, R163, R87, R86 ;  /* 0x04000057a3567389 */ /* 0x00006400000c0056 */
[----:B01----:R-:W-:Y:S05]  /*a970*/  ENDCOLLECTIVE ;  /* 0x000000000000791b */ /* 0x003fea0003800000 */
.L_x_917:
[----:B------:R-:W-:Y:S01]  /*a980*/  MOV R87, 0x4 ;  /* 0x0000000400577802 */ /* 0x000fe20000000f00 */
[C---:B------:R-:W-:Y:S01]  /*a990*/  FFMA.FTZ R86, R157.reuse, R86, R156 ;  /* 0x000000569d567223 */ /* 0x040fe2000001009c */
[----:B------:R-:W-:-:S04]  /*a9a0*/  @P4 FMUL.FTZ R157, R157, R153 ;  /* 0x000000999d9d4220 */ /* 0x000fc80000410000 */
[----:B------:R-:W-:Y:S01]  /*a9b0*/  FSEL R156, R156, R86, !P4 ;  /* 0x000000569c9c7208 */ /* 0x000fe20006000000 */
[----:B------:R-:W-:Y:S02]  /*a9c0*/  HFMA2 R86, -RZ, RZ, 0, 0 ;  /* 0x00000000ff567431 */ /* 0x000fe400000001ff */
[----:B------:R-:W-:-:S07]  /*a9d0*/  IMAD.MOV.U32 R163, RZ, RZ, R157 ;  /* 0x000000ffffa37224 */ /* 0x000fce00078e009d */
[----:B------:R-:W-:Y:S05]  /*a9e0*/  WARPSYNC.COLLECTIVE R154, `(.L_x_918) ;  /* 0x000000009a087348 */ /* 0x000fea0003c00000 */
[----:B------:R0:W1:Y:S02]  /*a9f0*/  SHFL.UP P6, R86, R163, R87, R86 ;  /* 0x04000057a3567389 */ /* 0x00006400000c0056 */
[----:B01----:R-:W-:Y:S05]  /*aa00*/  ENDCOLLECTIVE ;  /* 0x000000000000791b */ /* 0x003fea0003800000 */
.L_x_918:
[----:B------:R-:W-:Y:S01]  /*aa10*/  IMAD.MOV.U32 R163, RZ, RZ, R156 ;  /* 0x000000ffffa37224 */ /* 0x000fe200078e009c */
[----:B------:R-:W-:Y:S01]  /*aa20*/  MOV R153, R86 ;  /* 0x0000005600997202 */ /* 0x000fe20000000f00 */
[----:B------:R-:W-:-:S07]  /*aa30*/  HFMA2 R86, -RZ, RZ, 0, 0 ;  /* 0x00000000ff567431 */ /* 0x000fce00000001ff */
[----:B------:R-:W-:Y:S05]  /*aa40*/  WARPSYNC.COLLECTIVE R154, `(.L_x_919) ;  /* 0x000000009a087348 */ /* 0x000fea0003c00000 */
[----:B------:R0:W1:Y:S02]  /*aa50*/  SHFL.UP P6, R86, R163, R87, R86 ;  /* 0x04000057a3567389 */ /* 0x00006400000c0056 */
[----:B01----:R-:W-:Y:S05]  /*aa60*/  ENDCOLLECTIVE ;  /* 0x000000000000791b */ /* 0x003fea0003800000 */
.L_x_919:
        /* <DEDUP_REMOVED lines=9> */
.L_x_920:
[----:B------:R-:W-:Y:S02]  /*ab00*/  MOV R163, R156 ;  /* 0x0000009c00a37202 */ /* 0x000fe40000000f00 */
[----:B------:R-:W-:Y:S01]  /*ab10*/  MOV R153, R86 ;  /* 0x0000005600997202 */ /* 0x000fe20000000f00 */
[----:B------:R-:W-:-:S07]  /*ab20*/  HFMA2 R86, -RZ, RZ, 0, 0 ;  /* 0x00000000ff567431 */ /* 0x000fce00000001ff */
[----:B------:R-:W-:Y:S05]  /*ab30*/  WARPSYNC.COLLECTIVE R154, `(.L_x_921) ;  /* 0x000000009a087348 */ /* 0x000fea0003c00000 */
[----:B------:R0:W1:Y:S02]  /*ab40*/  SHFL.UP P6, R86, R163, R87, R86 ;  /* 0x04000057a3567389 */ /* 0x00006400000c0056 */
[----:B01----:R-:W-:Y:S05]  /*ab50*/  ENDCOLLECTIVE ;  /* 0x000000000000791b */ /* 0x003fea0003800000 */
.L_x_921:
        /* <DEDUP_REMOVED lines=9> */
.L_x_922:
[----:B------:R-:W-:Y:S01]  /*abf0*/  IMAD.MOV.U32 R163, RZ, RZ, R156 ;  /* 0x000000ffffa37224 */ /* 0x000fe200078e009c */
[----:B------:R-:W-:Y:S01]  /*ac00*/  MOV R153, R86 ;  /* 0x0000005600997202 */ /* 0x000fe20000000f00 */
[----:B------:R-:W-:-:S07]  /*ac10*/  HFMA2 R86, -RZ, RZ, 0, 0 ;  /* 0x00000000ff567431 */ /* 0x000fce00000001ff */
[----:B------:R-:W-:Y:S05]  /*ac20*/  WARPSYNC.COLLECTIVE R154, `(.L_x_923) ;  /* 0x000000009a087348 */ /* 0x000fea0003c00000 */
[----:B------:R0:W1:Y:S02]  /*ac30*/  SHFL.UP P6, R86, R163, R87, R86 ;  /* 0x04000057a3567389 */ /* 0x00006400000c0056 */
[----:B01----:R-:W-:Y:S05]  /*ac40*/  ENDCOLLECTIVE ;  /* 0x000000000000791b */ /* 0x003fea0003800000 */
.L_x_923:
[----:B------:R-:W-:Y:S05]  /*ac50*/  BRA `(.L_x_924) ;  /* 0xffffffb8006c7947 */ /* 0x000fea000383ffff */
.L_x_867:
        /* <DEDUP_REMOVED lines=8> */
.L_x_926:
[----:B------:R-:W-:Y:S05]  /*ace0*/  BSYNC B0 ;  /* 0x0000000000007941 */ /* 0x000fea0003800000 */
.L_x_925:
[----:B------:R-:W-:Y:S05]  /*acf0*/  BRA `(.L_x_927) ;  /* 0xffffffb800607947 */ /* 0x000fea000383ffff */
.L_x_868:
        /* <DEDUP_REMOVED lines=8> */
.L_x_929:
[----:B------:R-:W-:Y:S05]  /*ad80*/  BSYNC B0 ;  /* 0x0000000000007941 */ /* 0x000fea0003800000 */
.L_x_928:
[----:B------:R-:W-:Y:S05]  /*ad90*/  BRA `(.L_x_930) ;  /* 0xffffffb800407947 */ /* 0x000fea000383ffff */
.L_x_869:
        /* <DEDUP_REMOVED lines=8> */
.L_x_932:
[----:B------:R-:W-:Y:S05]  /*ae20*/  BSYNC B0 ;  /* 0x0000000000007941 */ /* 0x000fea0003800000 */
.L_x_931:
        /* <DEDUP_REMOVED lines=9> */
.L_x_933:
[----:B------:R-:W-:Y:S01]  /*aec0*/  HFMA2 R87, -RZ, RZ, 0, 0 ;  /* 0x00000000ff577431 */ /* 0x000fe200000001ff */
[----:B------:R-:W-:Y:S02]  /*aed0*/  MOV R162, R86 ;  /* 0x0000005600a27202 */ /* 0x000fe40000000f00 */
[----:B------:R-:W-:-:S07]  /*aee0*/  MOV R86, 0x1f ;  /* 0x0000001f00567802 */ /* 0x000fce0000000f00 */
[----:B------:R-:W-:Y:S05]  /*aef0*/  WARPSYNC.COLLECTIVE R154, `(.L_x_934) ;  /* 0x000000009a087348 */ /* 0x000fea0003c00000 */
[----:B------:R0:W1:Y:S02]  /*af00*/  SHFL.IDX P2, R156, R153, R87, R86 ;  /* 0x00000057999c7389 */ /* 0x0000640000040056 */
[----:B01----:R-:W-:Y:S05]  /*af10*/  ENDCOLLECTIVE ;  /* 0x000000000000791b */ /* 0x003fea0003800000 */
.L_x_934:
[----:B------:R-:W-:Y:S01]  /*af20*/  IMAD.MOV.U32 R153, RZ, RZ, R79 ;  /* 0x000000ffff997224 */ /* 0x000fe200078e004f */
[----:B------:R-:W-:-:S07]  /*af30*/  MOV R78, R156 ;  /* 0x0000009c004e7202 */ /* 0x000fce0000000f00 */
[----:B------:R-:W-:Y:S05]  /*af40*/  WARPSYNC.COLLECTIVE R154, `(.L_x_935) ;  /* 0x000000009a087348 */ /* 0x000fea0003c00000 */
[----:B------:R0:W1:Y:S02]  /*af50*/  SHFL.IDX P2, R156, R153, R87, R86 ;  /* 0x00000057999c7389 */ /* 0x0000640000040056 */
[----:B01----:R-:W-:Y:S05]  /*af60*/  ENDCOLLECTIVE ;  /* 0x000000000000791b */ /* 0x003fea0003800000 */
.L_x_935:
[----:B------:R-:W-:Y:S01]  /*af70*/  MOV R79, R156 ;  /* 0x0000009c004f7202 */ /* 0x000fe20000000f00 */
[----:B------:R-:W-:Y:S06]  /*af80*/  BRA `(.L_x_936) ;  /* 0xffffffb400dc7947 */ /* 0x000fec000383ffff */
.L_x_871:
        /* <DEDUP_REMOVED lines=9> */
.L_x_937:
[----:B------:R-:W-:Y:S02]  /*b020*/  ISETP.GT.U32.AND P5, PT, R155, 0xf, PT ;  /* 0x0000000f9b00780c */ /* 0x000fe40003fa4070 */
[----:B------:R-:W-:Y:S02]  /*b030*/  MOV R86, R156 ;  /* 0x0000009c00567202 */ /* 0x000fe40000000f00 */
[----:B------:R-:W-:-:S03]  /*b040*/  MOV R156, R163 ;  /* 0x000000a3009c7202 */ /* 0x000fc60000000f00 */
[----:B------:R-:W-:-:S07]  /*b050*/  @P2 FMUL.FTZ R86, R86, R162 ;  /* 0x000000a256562220 */ /* 0x000fce0000410000 */
[----:B------:R-:W-:Y:S05]  /*b060*/  WARPSYNC.COLLECTIVE R154, `(.L_x_938) ;  /* 0x000000009a087348 */ /* 0x000fea0003c00000 */
[----:B------:R0:W1:Y:S02]  /*b070*/  SHFL.DOWN P0, R156, R156, R87, R153 ;  /* 0x080000579c9c7389 */ /* 0x0000640000000099 */
[----:B01----:R-:W-:Y:S05]  /*b080*/  ENDCOLLECTIVE ;  /* 0x000000000000791b */ /* 0x003fea0003800000 */
.L_x_938:
        /* <DEDUP_REMOVED lines=10> */
.L_x_939:
[----:B------:R-:W-:Y:S02]  /*b130*/  MOV R86, R156 ;  /* 0x0000009c00567202 */ /* 0x000fe40000000f00 */
[----:B------:R-:W-:-:S03]  /*b140*/  MOV R156, R163 ;  /* 0x000000a3009c7202 */ /* 0x000fc60000000f00 */
[----:B------:R-:W-:-:S07]  /*b150*/  @!P2 FMUL.FTZ R86, R162, R86 ;  /* 0x00000056a256a220 */ /* 0x000fce0000410000 */
[----:B------:R-:W-:Y:S05]  /*b160*/  WARPSYNC.COLLECTIVE R154, `(.L_x_940) ;  /* 0x000000009a087348 */ /* 0x000fea0003c00000 */
[----:B------:R0:W1:Y:S02]  /*b170*/  SHFL.DOWN P0, R156, R156, R87, R153 ;  /* 0x080000579c9c7389 */ /* 0x0000640000000099 */
[----:B01----:R-:W-:Y:S05]  /*b180*/  ENDCOLLECTIVE ;  /* 0x000000000000791b */ /* 0x003fea0003800000 */
.L_x_940:
        /* <DEDUP_REMOVED lines=9> */
.L_x_941:
[----:B------:R-:W-:Y:S01]  /*b220*/  IMAD.MOV.U32 R86, RZ, RZ, R156 ;  /* 0x000000ffff567224 */ /* 0x000fe200078e009c */
[----:B------:R-:W-:-:S03]  /*b230*/  MOV R156, R163 ;  /* 0x000000a3009c7202 */ /* 0x000fc60000000f00 */
[----:B------:R-:W-:-:S07]  /*b240*/  @!P3 FMUL.FTZ R86, R162, R86 ;  /* 0x00000056a256b220 */ /* 0x000fce0000410000 */
[----:B------:R-:W-:Y:S05]  /*b250*/  WARPSYNC.COLLECTIVE R154, `(.L_x_942) ;  /* 0x000000009a087348 */ /* 0x000fea0003c00000 */
[----:B------:R0:W1:Y:S02]  /*b260*/  SHFL.DOWN P0, R156, R156, R87, R153 ;  /* 0x080000579c9c7389 */ /* 0x0000640000000099 */
[----:B01----:R-:W-:Y:S05]  /*b270*/  ENDCOLLECTIVE ;  /* 0x000000000000791b */ /* 0x003fea0003800000 */
.L_x_942:
        /* <DEDUP_REMOVED lines=9> */
.L_x_943:
[----:B------:R-:W-:Y:S01]  /*b310*/  MOV R86, R156 ;  /* 0x0000009c00567202 */ /* 0x000fe20000000f00 */
[----:B------:R-:W-:-:S04]  /*b320*/  IMAD.MOV.U32 R156, RZ, RZ, R163 ;  /* 0x000000ffff9c7224 */ /* 0x000fc800078e00a3 */
[----:B------:R-:W-:-:S07]  /*b330*/  @!P4 FMUL.FTZ R86, R162, R86 ;  /* 0x00000056a256c220 */ /* 0x000fce0000410000 */
[----:B------:R-:W-:Y:S05]  /*b340*/  WARPSYNC.COLLECTIVE R154, `(.L_x_944) ;  /* 0x000000009a087348 */ /* 0x000fea0003c00000 */
[----:B------:R0:W1:Y:S02]  /*b350*/  SHFL.DOWN P0, R156, R156, R87, R153 ;  /* 0x080000579c9c7389 */ /* 0x0000640000000099 */
[----:B01----:R-:W-:Y:S05]  /*b360*/  ENDCOLLECTIVE ;  /* 0x000000000000791b */ /* 0x003fea0003800000 */
.L_x_944:
        /* <DEDUP_REMOVED lines=9> */
.L_x_945:
[----:B------:R-:W-:Y:S02]  /*b400*/  MOV R86, R156 ;  /* 0x0000009c00567202 */ /* 0x000fe40000000f00 */
[----:B------:R-:W-:-:S03]  /*b410*/  MOV R156, R163 ;  /* 0x000000a3009c7202 */ /* 0x000fc60000000f00 */
[----:B------:R-:W-:-:S07]  /*b420*/  @!P5 FMUL.FTZ R86, R162, R86 ;  /* 0x00000056a256d220 */ /* 0x000fce0000410000 */
[----:B------:R-:W-:Y:S05]  /*b430*/  WARPSYNC.COLLECTIVE R154, `(.L_x_946) ;  /* 0x000000009a087348 */ /* 0x000fea0003c00000 */
[----:B------:R0:W1:Y:S02]  /*b440*/  SHFL.DOWN P0, R156, R156, R87, R153 ;  /* 0x080000579c9c7389 */ /* 0x0000640000000099 */
[----:B01----:R-:W-:Y:S05]  /*b450*/  ENDCOLLECTIVE ;  /* 0x000000000000791b */ /* 0x003fea0003800000 */
.L_x_946:
        /* <DEDUP_REMOVED lines=10> */
.L_x_947:
[----:B------:R-:W-:Y:S02]  /*b500*/  MOV R153, R163 ;  /* 0x000000a300997202 */ /* 0x000fe40000000f00 */
[----:B------:R-:W-:-:S07]  /*b510*/  MOV R157, R156 ;  /* 0x0000009c009d7202 */ /* 0x000fce0000000f00 */
[----:B------:R-:W-:Y:S05]  /*b520*/  WARPSYNC.COLLECTIVE R154, `(.L_x_948) ;  /* 0x000000009a087348 */ /* 0x000fea0003c00000 */
[----:B------:R0:W1:Y:S02]  /*b530*/  SHFL.IDX P2, R156, R153, R87, R86 ;  /* 0x00000057999c7389 */ /* 0x0000640000040056 */
[----:B01----:R-:W-:Y:S05]  /*b540*/  ENDCOLLECTIVE ;  /* 0x000000000000791b */ /* 0x003fea0003800000 */
.L_x_948:
        /* <DEDUP_REMOVED lines=9> */
.L_x_949:
[----:B------:R-:W-:Y:S01]  /*b5e0*/  IMAD.MOV.U32 R162, RZ, RZ, R156 ;  /* 0x000000ffffa27224 */ /* 0x000fe200078e009c */
[----:B------:R-:W-:-:S07]  /*b5f0*/  MOV R156, R163 ;  /* 0x000000a3009c7202 */ /* 0x000fce0000000f00 */
[----:B------:R-:W-:Y:S05]  /*b600*/  WARPSYNC.COLLECTIVE R154, `(.L_x_950) ;  /* 0x000000009a087348 */ /* 0x000fea0003c00000 */
[----:B------:R0:W1:Y:S02]  /*b610*/  SHFL.DOWN P0, R156, R156, R87, R153 ;  /* 0x080000579c9c7389 */ /* 0x0000640000000099 */
[----:B01----:R-:W-:Y:S05]  /*b620*/  ENDCOLLECTIVE ;  /* 0x000000000000791b */ /* 0x003fea0003800000 */
.L_x_950:
[----:B------:R-:W-:Y:S01]  /*b630*/  MOV R153, R78 ;  /* 0x0000004e00997202 */ /* 0x000fe20000000f00 */
[----:B------:R-:W-:Y:S01]  /*b640*/  IMAD.MOV.U32 R87, RZ, RZ, RZ ;  /* 0x000000ffff577224 */ /* 0x000fe200078e00ff */
[----:B------:R-:W-:-:S07]  /*b650*/  MOV R163, R156 ;  /* 0x0000009c00a37202 */ /* 0x000fce0000000f00 */
[----:B------:R-:W-:Y:S05]  /*b660*/  WARPSYNC.COLLECTIVE R154, `(.L_x_951) ;  /* 0x000000009a087348 */ /* 0x000fea0003c00000 */
[----:B------:R0:W1:Y:S02]  /*b670*/  SHFL.IDX P2, R156, R153, R87, R86 ;  /* 0x00000057999c7389 */ /* 0x0000640000040056 */
[----:B01----:R-:W-:Y:S05]  /*b680*/  ENDCOLLECTIVE ;  /* 0x000000000000791b */ /* 0x003fea0003800000 */
.L_x_951:
[----:B------:R-:W-:Y:S02]  /*b690*/  ISETP.NE.AND P0, PT, R64, 0x1f, PT ;  /* 0x0000001f4000780c */ /* 0x000fe40003f05270 */
[----:B------:R-:W-:Y:S02]  /*b6a0*/  MOV R153, R79 ;  /* 0x0000004f00997202 */ /* 0x000fe40000000f00 */
[----:B------:R-:W-:-:S09]  /*b6b0*/  MOV R78, R156 ;  /* 0x0000009c004e7202 */ /* 0x000fd20000000f00 */
[----:B------:R-:W-:Y:S05]  /*b6c0*/  WARPSYNC.COLLECTIVE R154, `(.L_x_952) ;  /* 0x000000009a087348 */ /* 0x000fea0003c00000 */
[----:B------:R0:W1:Y:S02]  /*b6d0*/  SHFL.IDX P2, R156, R153, R87, R86 ;  /* 0x00000057999c7389 */ /* 0x0000640000040056 */
[----:B01----:R-:W-:Y:S05]  /*b6e0*/  ENDCOLLECTIVE ;  /* 0x000000000000791b */ /* 0x003fea0003800000 */
.L_x_952:
[----:B------:R-:W-:Y:S01]  /*b6f0*/  MOV R79, R156 ;  /* 0x0000009c004f7202 */ /* 0x000fe20000000f00 */
[----:B------:R-:W-:Y:S06]  /*b700*/  BRA `(.L_x_953) ;  /* 0xffffffb8000c7947 */ /* 0x000fec000383ffff */
.L_x_954:
        /* <DEDUP_REMOVED lines=15> */
.L_x_10418:


//--------------------- .text._Z25selective_scan_bwd_kernelI32Selective_Scan_bwd_kernel_traitsILi128ELi16ELb0ELb1ELb0ELb1ELb0EffEEv12SSMParamsBwd --------------------------
	.section	.text._Z25selective_scan_bwd_kernelI32Selective_Scan_bwd_kernel_traitsILi128ELi16ELb0ELb1ELb0ELb1ELb0EffEEv12SSMParamsBwd,"ax",@progbits
	.align	128
        .global         _Z25selective_scan_bwd_kernelI32Selective_Scan_bwd_kernel_traitsILi128ELi16ELb0ELb1ELb0ELb1ELb0EffEEv12SSMParamsBwd
        .type           _Z25selective_scan_bwd_kernelI32Selective_Scan_bwd_kernel_traitsILi128ELi16ELb0ELb1ELb0ELb1ELb0EffEEv12SSMParamsBwd,@function
        .size           _Z25selective_scan_bwd_kernelI32Selective_Scan_bwd_kernel_traitsILi128ELi16ELb0ELb1ELb0ELb1ELb0EffEEv12SSMParamsBwd,(.L_x_10419 - _Z25selective_scan_bwd_kernelI32Selective_Scan_bwd_kernel_traitsILi128ELi16ELb0ELb1ELb0ELb1ELb0EffEEv12SSMParamsBwd)
        .other          _Z25selective_scan_bwd_kernelI32Selective_Scan_bwd_kernel_traitsILi128ELi16ELb0ELb1ELb0ELb1ELb0EffEEv12SSMParamsBwd,@"STO_CUDA_ENTRY STV_DEFAULT"
_Z25selective_scan_bwd_kernelI32Selective_Scan_bwd_kernel_traitsILi128ELi16ELb0ELb1ELb0ELb1ELb0EffEEv12SSMParamsBwd:
.text._Z25selective_scan_bwd_kernelI32Selective_Scan_bwd_kernel_traitsILi128ELi16ELb0ELb1ELb0ELb1ELb0EffEEv12SSMParamsBwd:
        /* <DEDUP_REMOVED lines=51> */
[----:B-----5:R-:W3:Y:S01]  /*0330*/  MUFU.RCP R0, R0 ;  /* 0x0000000000007308 */ /* 0x020ee20000001000 */
[----:B------:R-:W-:-:S02]  /*0340*/  UIADD3.X UR9, UPT, UPT, UR11, UR9, URZ, UP2, !UPT ;  /* 0x000000090b097290 */ /* 0x000fc400097fe4ff */
[----:B------:R-:W-:Y:S01]  /*0350*/  ULEA UR14, UP3, UR20, UR14, 0x2 ;  /* 0x0000000e140e7291 */ /* 0x000fe2000f8610ff */
[----:B------:R-:W4:Y:S03]  /*0360*/  LDCU.64 UR6, c[0x0][0x3b0] ;  /* 0x00007600ff0677ac */ /* 0x000f260008000a00 */
[----:B------:R-:W-:Y:S01]  /*0370*/  ULEA.HI.X UR15, UR20, UR15, UR9, 0x2, UP3 ;  /* 0x0000000f140f7291 */ /* 0x000fe200098f1409 */
        /* <DEDUP_REMOVED lines=9> */
[----:B------:R-:W-:Y:S02]  /*0410*/  UIADD3.X UR21, UPT, UPT, UR11, UR23, URZ, UP0, !UPT ;  /* 0x000000170b157290 */ /* 0x000fe400087fe4ff */
[----:B------:R-:W-:Y:S02]  /*0420*/  UIMAD.WIDE.U32 UR4, UR5, UR24, URZ ;  /* 0x00000018050472a5 */ /* 0x000fe4000f8e00ff */
[----:B------:R-:W-:Y:S02]  /*0430*/  ULEA.HI.X UR13, UR17, UR13, UR21, 0x2, UP1 ;  /* 0x0000000d110d7291 */ /* 0x000fe400088f1415 */
[----:B----4-:R-:W-:Y:S02]  /*0440*/  UIMAD.WIDE.U32 UR20, UR10, UR6, URZ ;  /* 0x000000060a1472a5 */ /* 0x010fe4000f8e00ff */
[----:B--2---:R-:W-:Y:S01]  /*0450*/  UISETP.NE.U32.AND UP0, UPT, UR28, URZ, UPT ;  /* 0x000000ff1c00728c */ /* 0x004fe2000bf05070 */
[----:B------:R-:W-:Y:S01]  /*0460*/  UMOV UR9, UR5 ;  /* 0x0000000500097c82 */ /* 0x000fe20008000000 */
[----:B-1----:R-:W-:-:S02]  /*0470*/  UIMAD.WIDE.U32 UR4, UR10, UR18, URZ ;  /* 0x000000120a0472a5 */ /* 0x002fc4000f8e00ff */
[----:B------:R-:W-:Y:S02]  /*0480*/  UIADD3 UR17, UPT, UPT, -UR9, URZ, URZ ;  /* 0x000000ff09117290 */ /* 0x000fe4000fffe1ff */
[----:B------:R-:W-:Y:S02]  /*0490*/  UIMAD UR5, UR10, UR19, UR5 ;  /* 0x000000130a0572a4 */ /* 0x000fe4000f8e0205 */
[----:B------:R-:W-:Y:S02]  /*04a0*/  UIMAD UR17, UR32, UR17, UR24 ;  /* 0x00000011201172a4 */ /* 0x000fe4000f8e0218 */
[----:B------:R-:W-:Y:S02]  /*04b0*/  UIMAD.WIDE.U32 UR18, UR8, UR30, UR4 ;  /* 0x0000001e081272a5 */ /* 0x000fe4000f8e0004 */
[----:B------:R-:W-:Y:S02]  /*04c0*/  UISETP.GT.U32.AND UP2, UPT, UR32, UR17, UPT ;  /* 0x000000112000728c */ /* 0x000fe4000bf44070 */
[----:B------:R-:W-:-:S02]  /*04d0*/  UIMAD UR21, UR10, UR7, UR21 ;  /* 0x000000070a1572a4 */ /* 0x000fc4000f8e0215 */
[----:B------:R-:W-:Y:S02]  /*04e0*/  ULOP3.LUT UR6, UR8, UR25, URZ, 0x3c, !UPT ;  /* 0x0000001908067292 */ /* 0x000fe4000f8e3cff */
[----:B------:R-:W-:Y:S02]  /*04f0*/  UIMAD UR7, UR8, UR31, UR19 ;  /* 0x0000001f080772a4 */ /* 0x000fe4000f8e0213 */
[----:B------:R-:W-:Y:S01]  /*0500*/  UISETP.NE.AND.EX UP0, UPT, UR29, URZ, UPT, UP0 ;  /* 0x000000ff1d00728c */ /* 0x000fe2000bf05300 */
[----:B------:R-:W1:Y:S02]  /*0510*/  LDCU.64 UR30, c[0x0][0x528] ;  /* 0x0000a500ff1e77ac */ /* 0x000e640008000a00 */
[----:B------:R-:W-:Y:S02]  /*0520*/  @!UP2 UIADD3 UR17, UPT, UPT, UR17, -UR32, URZ ;  /* 0x800000201111a290 */ /* 0x000fe4000fffe0ff */
[----:B------:R-:W-:Y:S02]  /*0530*/  @!UP2 UIADD3 UR9, UPT, UPT, UR9, 0x1, URZ ;  /* 0x000000010909a890 */ /* 0x000fe4000fffe0ff */
[----:B------:R-:W-:-:S02]  /*0540*/  UISETP.GE.U32.AND UP1, UPT, UR17, UR32, UPT ;  /* 0x000000201100728c */ /* 0x000fc4000bf26070 */
[----:B------:R-:W-:Y:S01]  /*0550*/  UISETP.GE.AND UP2, UPT, UR6, URZ, UPT ;  /* 0x000000ff0600728c */ /* 0x000fe2000bf46270 */
[----:B------:R-:W2:Y:S01]  /*0560*/  LDCU.64 UR28, c[0x0][0x3c8] ;  /* 0x00007900ff1c77ac */ /* 0x000ea20008000a00 */
[----:B------:R-:W3:Y:S07]  /*0570*/  @UP0 LDCU UR23, c[0x0][0x384] ;  /* 0x00007080ff1707ac */ /* 0x000eee0008000800 */
[----:B------:R-:W-:Y:S02]  /*0580*/  @UP1 UIADD3 UR9, UPT, UPT, UR9, 0x1, URZ ;  /* 0x0000000109091890 */ /* 0x000fe4000fffe0ff */
[----:B------:R-:W-:-:S02]  /*0590*/  UISETP.NE.AND UP1, UPT, UR25, URZ, UPT ;  /* 0x000000ff1900728c */ /* 0x000fc4000bf25270 */
[----:B------:R-:W-:Y:S02]  /*05a0*/  @!UP2 UIADD3 UR9, UPT, UPT, -UR9, URZ, URZ ;  /* 0x000000ff0909a290 */ /* 0x000fe4000fffe1ff */
[----:B------:R-:W-:Y:S01]  /*05b0*/  UIADD3 UR18, UP2, UPT, UR16, UR18, URZ ;  /* 0x0000001210127290 */ /* 0x000fe2000ff5e0ff */
[----:B------:R-:W4:Y:S03]  /*05c0*/  LDCU.64 UR4, c[0x0][0x448] ;  /* 0x00008900ff0477ac */ /* 0x000f260008000a00 */
[----:B------:R-:W-:-:S03]  /*05d0*/  UIADD3.X UR7, UPT, UPT, UR11, UR7, URZ, UP2, !UPT ;  /* 0x000000070b077290 */ /* 0x000fc600097fe4ff */
[----:B------:R-:W-:Y:S02]  /*05e0*/  @!UP1 ULOP3.LUT UR9, URZ, UR25, URZ, 0x33, !UPT ;  /* 0x00000019ff099292 */ /* 0x000fe4000f8e33ff */
        /* <DEDUP_REMOVED lines=33> */
[C---:B0-----:R-:W-:Y:S02]  /*0800*/  SHF.L.U32 R0, R5.reuse, 0x4, RZ ;  /* 0x0000000405007819 */ /* 0x041fe400000006ff */
[----:B------:R-:W-:-:S04]  /*0810*/  LOP3.LUT R41, R5, 0x1f, RZ, 0xc0, !PT ;  /* 0x0000001f05297812 */ /* 0x000fc800078ec0ff */
[----:B-12---:R-:W-:-:S07]  /*0820*/  LOP3.LUT R9, R41, 0x3e00, R0, 0xf8, !PT ;  /* 0x00003e0029097812 */ /* 0x006fce00078ef800 */
.L_x_1034:
[----:B------:R-:W0:Y:S01]  /*0830*/  LDCU UR21, c[0x0][0x388] ;  /* 0x00007100ff1577ac */ /* 0x000e220008000800 */
[----:B------:R-:W-:Y:S01]  /*0840*/  MOV R3, UR12 ;  /* 0x0000000c00037c02 */ /* 0x000fe20008000f00 */
[----:B------:R-:W-:Y:S01]  /*0850*/  IMAD.U32 R2, RZ, RZ, UR11 ;  /* 0x0000000bff027e24 */ /* 0x000fe2000f8e00ff */
[----:B------:R-:W-:Y:S01]  /*0860*/  SHF.L.U32 R74, R5, 0x4, RZ ;  /* 0x00000004054a7819 */ /* 0x000fe200000006ff */
[----:B------:R-:W-:Y:S01]  /*0870*/  ULEA UR8, UR10, 0xfffff800, 0xb ;  /* 0xfffff8000a087891 */ /* 0x000fe2000f8e58ff */
[----:B------:R-:W-:Y:S01]  /*0880*/  CS2R R14, SRZ ;  /* 0x00000000000e7805 */ /* 0x000fe2000001ff00 */
[----:B------:R-:W-:Y:S01]  /*0890*/  IMAD.WIDE.U32 R6, R9, 0x4, R2 ;  /* 0x0000000409067825 */ /* 0x000fe200078e0002 */
[----:B------:R-:W-:Y:S02]  /*08a0*/  LOP3.LUT R24, R74, 0x3e00, RZ, 0xc0, !PT ;  /* 0x00003e004a187812 */ /* 0x000fe400078ec0ff */
[----:B------:R-:W-:Y:S02]  /*08b0*/  CS2R R16, SRZ ;  /* 0x0000000000107805 */ /* 0x000fe4000001ff00 */
[----:B------:R-:W-:-:S02]  /*08c0*/  CS2R R10, SRZ ;  /* 0x00000000000a7805 */ /* 0x000fc4000001ff00 */
[----:B------:R-:W-:Y:S02]  /*08d0*/  CS2R R12, SRZ ;  /* 0x00000000000c7805 */ /* 0x000fe4000001ff00 */
[C---:B------:R-:W-:Y:S02]  /*08e0*/  LOP3.LUT R63, R24.reuse, 0x20, R41, 0xfe, !PT ;  /* 0x00000020183f7812 */ /* 0x040fe400078efe29 */
[----:B------:R-:W-:Y:S02]  /*08f0*/  CS2R R18, SRZ ;  /* 0x0000000000127805 */ /* 0x000fe4000001ff00 */
[----:B------:R-:W-:Y:S02]  /*0900*/  LOP3.LUT R62, R24, R41, RZ, 0xfc, !PT ;  /* 0x00000029183e7212 */ /* 0x000fe400078efcff */
[----:B------:R-:W-:Y:S02]  /*0910*/  CS2R R20, SRZ ;  /* 0x0000000000147805 */ /* 0x000fe4000001ff00 */
[----:B------:R-:W-:Y:S01]  /*0920*/  CS2R R22, SRZ ;  /* 0x0000000000167805 */ /* 0x000fe2000001ff00 */
[----:B0-----:R-:W-:-:S06]  /*0930*/  UIADD3 UR8, UPT, UPT, -UR8, UR21, URZ ;  /* 0x0000001508087290 */ /* 0x001fcc000fffe1ff */
[----:B------:R-:W-:Y:S02]  /*0940*/  ISETP.GE.AND P0, PT, R9, UR8, PT ;  /* 0x0000000809007c0c */ /* 0x000fe4000bf06270 */
[----:B------:R-:W-:Y:S01]  /*0950*/  CS2R R8, SRZ ;  /* 0x0000000000087805 */ /* 0x000fe2000001ff00 */
[----:B------:R-:W-:Y:S01]  /*0960*/  BAR.SYNC.DEFER_BLOCKING 0x0 ;  /* 0x0000000000007b1d */ /* 0x000fe20000010000 */
[----:B------:R-:W-:Y:S02]  /*0970*/  SHF.L.U32 R2, R62, 0x2, RZ ;  /* 0x000000023e027819 */ /* 0x000fe400000006ff */
[----:B------:R-:W-:Y:S02]  /*0980*/  P2R R78, PR, RZ, 0x1 ;  /* 0x00000001ff4e7803 */ /* 0x000fe40000000000 */
[----:B------:R-:W-:Y:S02]  /*0990*/  IADD3 R4, P1, PT, R2, UR13, RZ ;  /* 0x0000000d02047c10 */ /* 0x000fe4000ff3e0ff */
[----:B------:R-:W-:-:S03]  /*09a0*/  LOP3.LUT R56, R62, 0xe0, RZ, 0xfc, !PT ;  /* 0x000000e03e387812 */ /* 0x000fc600078efcff */
        /* <DEDUP_REMOVED lines=11> */
[----:B------:R-:W-:Y:S02]  /*0a60*/  LOP3.LUT R58, R62, 0xa0, RZ, 0xfc, !PT ;  /* 0x000000a03e3a7812 */ /* 0x000fe400078efcff */
[----:B------:R-:W-:-:S02]  /*0a70*/  IADD3.X R5, PT, PT, RZ, UR16, RZ, P1, !PT ;  /* 0x00000010ff057c10 */ /* 0x000fc40008ffe4ff */
[----:B------:R-:W-:Y:S01]  /*0a80*/  P2R R76, PR, RZ, 0x1 ;  /* 0x00000001ff4c7803 */ /* 0x000fe20000000000 */
        /* <DEDUP_REMOVED lines=17> */
[----:B------:R-:W5:Y:S01]  /*0ba0*/  @!P5 LDG.E R11, desc[UR26][R6.64+0x180] ;  /* 0x0001801a060bd981 */ /* 0x000f62000c1e1900 */
[----:B------:R-:W-:Y:S02]  /*0bb0*/  ISETP.GE.AND P0, PT, R54, UR8, PT ;  /* 0x0000000836007c0c */ /* 0x000fe4000bf06270 */
[----:B------:R-:W-:Y:S01]  /*0bc0*/  P2R R77, PR, RZ, 0x4 ;  /* 0x00000004ff4d7803 */ /* 0x000fe20000000000 */
[----:B------:R-:W5:Y:S01]  /*0bd0*/  @!P2 LDG.E R14, desc[UR26][R6.64+0x300] ;  /* 0x0003001a060ea981 */ /* 0x000f62000c1e1900 */
[----:B------:R-:W-:Y:S02]  /*0be0*/  LOP3.LUT R49, R62, 0x1c0, RZ, 0xfc, !PT ;  /* 0x000001c03e317812 */ /* 0x000fe400078efcff */
[----:B------:R-:W-:Y:S01]  /*0bf0*/  ISETP.GE.AND P1, PT, R53, UR8, PT ;  /* 0x0000000835007c0c */ /* 0x000fe2000bf26270 */
[----:B------:R-:W5:Y:S01]  /*0c00*/  @!P4 LDG.E R12, desc[UR26][R6.64+0x200] ;  /* 0x0002001a060cc981 */ /* 0x000f62000c1e1900 */
[----:B------:R-:W-:-:S02]  /*0c10*/  P2R R73, PR, RZ, 0x8 ;  /* 0x00000008ff497803 */ /* 0x000fc40000000000 */
[----:B------:R-:W-:Y:S01]  /*0c20*/  LOP3.LUT R48, R62, 0x1e0, RZ, 0xfc, !PT ;  /* 0x000001e03e307812 */ /* 0x000fe200078efcff */
[----:B------:R-:W5:Y:S01]  /*0c30*/  @!P3 LDG.E R13, desc[UR26][R6.64+0x280] ;  /* 0x0002801a060db981 */ /* 0x000f62000c1e1900 */
[----:B------:R-:W-:Y:S02]  /*0c40*/  ISETP.GE.AND P2, PT, R52, UR8, PT ;  /* 0x0000000834007c0c */ /* 0x000fe4000bf46270 */
[----:B------:R-:W-:Y:S01]  /*0c50*/  P2R R72, PR, RZ, 0x10 ;  /* 0x00000010ff487803 */ /* 0x000fe20000000000 */
[----:B------:R-:W5:Y:S01]  /*0c60*/  @!P0 LDG.E R17, desc[UR26][R6.64+0x480] ;  /* 0x0004801a06118981 */ /* 0x000f62000c1e1900 */
[----:B------:R-:W-:Y:S02]  /*0c70*/  ISETP.GE.AND P3, PT, R51, UR8, PT ;  /* 0x0000000833007c0c */ /* 0x000fe4000bf66270 */
[----:B------:R-:W-:Y:S01]  /*0c80*/  P2R R71, PR, RZ, 0x20 ;  /* 0x00000020ff477803 */ /* 0x000fe20000000000 */
[----:B------:R-:W5:Y:S01]  /*0c90*/  @!P1 LDG.E R18, desc[UR26][R6.64+0x500] ;  /* 0x0005001a06129981 */ /* 0x000f62000c1e1900 */
[----:B------:R-:W-:-:S02]  /*0ca0*/  ISETP.GE.AND P4, PT, R50, UR8, PT ;  /* 0x0000000832007c0c */ /* 0x000fc4000bf86270 */
[----:B------:R-:W-:Y:S02]  /*0cb0*/  P2R R70, PR, RZ, 0x40 ;  /* 0x00000040ff467803 */ /* 0x000fe40000000000 */
        /* <DEDUP_REMOVED lines=28> */
[----:B------:R-:W-:Y:S02]  /*0e80*/  LEA R113, R29, UR23, 0x2 ;  /* 0x000000171d717c11 */ /* 0x000fe4000f8e10ff */
[----:B------:R-:W-:Y:S02]  /*0e90*/  IADD3 R25, PT, PT, R24, 0xe0, RZ ;  /* 0x000000e018197810 */ /* 0x000fe40007ffe0ff */
[----:B------:R-:W-:-:S02]  /*0ea0*/  LEA.HI.SX32 R7, R7, R24, 0x1b ;  /* 0x0000001807077211 */ /* 0x000fc400078fdaff */
[----:B------:R-:W-:Y:S02]  /*0eb0*/  LEA R112, R31, UR23, 0x2 ;  /* 0x000000171f707c11 */ /* 0x000fe4000f8e10ff */
[C---:B------:R-:W-:Y:S02]  /*0ec0*/  IADD3 R27, PT, PT, R24.reuse, 0x100, RZ ;  /* 0x00000100181b7810 */ /* 0x040fe40007ffe0ff */
[C---:B------:R-:W-:Y:S02]  /*0ed0*/  IADD3 R29, PT, PT, R24.reuse, 0x120, RZ ;  /* 0x00000120181d7810 */ /* 0x040fe40007ffe0ff */
[----:B------:R-:W-:Y:S02]  /*0ee0*/  IADD3 R31, PT, PT, R24, 0x140, RZ ;  /* 0x00000140181f7810 */ /* 0x000fe40007ffe0ff */
[----:B------:R-:W-:Y:S02]  /*0ef0*/  LEA.HI.SX32 R25, R25, R24, 0x1b ;  /* 0x0000001819197211 */ /* 0x000fe400078fdaff */
[----:B------:R-:W-:-:S02]  /*0f00*/  LEA R111, R7, UR23, 0x2 ;  /* 0x00000017076f7c11 */ /* 0x000fc4000f8e10ff */
[----:B------:R-:W-:Y:S02]  /*0f10*/  IADD3 R7, PT, PT, R24, 0x160, RZ ;  /* 0x0000016018077810 */ /* 0x000fe40007ffe0ff */
[-C--:B------:R-:W-:Y:S02]  /*0f20*/  LEA.HI.SX32 R27, R27, R24.reuse, 0x1b ;  /* 0x000000181b1b7211 */ /* 0x080fe400078fdaff */
[-C--:B------:R-:W-:Y:S02]  /*0f30*/  LEA.HI.SX32 R29, R29, R24.reuse, 0x1b ;  /* 0x000000181d1d7211 */ /* 0x080fe400078fdaff */
[----:B------:R-:W-:Y:S02]  /*0f40*/  LEA.HI.SX32 R31, R31, R24, 0x1b ;  /* 0x000000181f1f7211 */ /* 0x000fe400078fdaff */
[----:B------:R-:W-:Y:S02]  /*0f50*/  LEA R110, R25, UR23, 0x2 ;  /* 0x00000017196e7c11 */ /* 0x000fe4000f8e10ff */
[----:B------:R-:W-:-:S02]  /*0f60*/  P2R R26, PR, RZ, 0x1 ;  /* 0x00000001ff1a7803 */ /* 0x000fc40000000000 */
[----:B------:R-:W-:Y:S02]  /*0f70*/  IADD3 R25, PT, PT, R24, 0x1e0, RZ ;  /* 0x000001e018197810 */ /* 0x000fe40007ffe0ff */
[----:B------:R-:W-:Y:S02]  /*0f80*/  LEA.HI.SX32 R7, R7, R24, 0x1b ;  /* 0x0000001807077211 */ /* 0x000fe400078fdaff */
[----:B------:R-:W-:Y:S02]  /*0f90*/  ISETP.NE.AND P0, PT, R75, RZ, PT ;  /* 0x000000ff4b00720c */ /* 0x000fe40003f05270 */
[----:B------:R-:W-:Y:S02]  /*0fa0*/  LEA R109, R27, UR23, 0x2 ;  /* 0x000000171b6d7c11 */ /* 0x000fe4000f8e10ff */
[----:B------:R-:W-:Y:S02]  /*0fb0*/  LEA R108, R29, UR23, 0x2 ;  /* 0x000000171d6c7c11 */ /* 0x000fe4000f8e10ff */
[----:B------:R-:W-:-:S02]  /*0fc0*/  LEA R107, R31, UR23, 0x2 ;  /* 0x000000171f6b7c11 */ /* 0x000fc4000f8e10ff */
[----:B------:R-:W-:Y:S02]  /*0fd0*/  LEA.HI.SX32 R25, R25, R24, 0x1b ;  /* 0x0000001819197211 */ /* 0x000fe400078fdaff */
[----:B------:R-:W-:Y:S02]  /*0fe0*/  LEA R106, R7, UR23, 0x2 ;  /* 0x00000017076a7c11 */ /* 0x000fe4000f8e10ff */
[----:B------:R-:W-:Y:S02]  /*0ff0*/  P2R R40, PR, RZ, 0x1 ;  /* 0x00000001ff287803 */ /* 0x000fe40000000000 */
[----:B------:R-:W-:Y:S02]  /*1000*/  ISETP.NE.AND P0, PT, R76, RZ, PT ;  /* 0x000000ff4c00720c */ /* 0x000fe40003f05270 */
[----:B------:R-:W-:Y:S02]  /*1010*/  LEA R102, R25, UR23, 0x2 ;  /* 0x0000001719667c11 */ /* 0x000fe4000f8e10ff */
[----:B------:R-:W-:-:S02]  /*1020*/  P2R R42, PR, RZ, 0x1 ;  /* 0x00000001ff2a7803 */ /* 0x000fc40000000000 */
        /* <DEDUP_REMOVED lines=12> */
[----:B--2---:R-:W-:Y:S04]  /*10f0*/  STS [R117], R8 ;  /* 0x0000000875007388 */ /* 0x004fe80000000800 */
[----:B----4-:R0:W-:Y:S04]  /*1100*/  STS [R116+0x80], R9 ;  /* 0x0000800974007388 */ /* 0x0101e80000000800 */
[----:B---3--:R-:W-:Y:S01]  /*1110*/  STS [R115+0x100], R10 ;  /* 0x0001000a73007388 */ /* 0x008fe20000000800 */
[----:B0-----:R-:W-:-:S03]  /*1120*/  IADD3 R9, PT, PT, R24, 0x180, RZ ;  /* 0x0000018018097810 */ /* 0x001fc60007ffe0ff */
[----:B-----5:R0:W-:Y:S01]  /*1130*/  STS [R114+0x180], R11 ;  /* 0x0001800b72007388 */ /* 0x0201e20000000800 */
[----:B------:R-:W-:-:S03]  /*1140*/  LEA.HI.SX32 R9, R9, R24, 0x1b ;  /* 0x0000001809097211 */ /* 0x000fc600078fdaff */
[----:B------:R-:W-:Y:S01]  /*1150*/  STS [R113+0x200], R12 ;  /* 0x0002000c71007388 */ /* 0x000fe20000000800 */
[----:B0-----:R-:W-:-:S03]  /*1160*/  IADD3 R11, PT, PT, R24, 0x1a0, RZ ;  /* 0x000001a0180b7810 */ /* 0x001fc60007ffe0ff */
[----:B------:R0:W-:Y:S01]  /*1170*/  STS [R112+0x280], R13 ;  /* 0x0002800d70007388 */ /* 0x0001e20000000800 */
[----:B------:R-:W-:-:S03]  /*1180*/  LEA.HI.SX32 R11, R11, R24, 0x1b ;  /* 0x000000180b0b7211 */ /* 0x000fc600078fdaff */
[----:B------:R-:W-:Y:S01]  /*1190*/  STS [R111+0x300], R14 ;  /* 0x0003000e6f007388 */ /* 0x000fe20000000800 */
[----:B0-----:R-:W-:-:S03]  /*11a0*/  VIADD R13, R24, 0x1c0 ;  /* 0x000001c0180d7836 */ /* 0x001fc60000000000 */
[----:B------:R0:W-:Y:S01]  /*11b0*/  STS [R110+0x380], R15 ;  /* 0x0003800f6e007388 */ /* 0x0001e20000000800 */
        /* <DEDUP_REMOVED lines=9> */
[----:B------:R-:W-:Y:S04]  /*1250*/  STS [R105+0x600], R20 ;  /* 0x0006001469007388 */ /* 0x000fe80000000800 */
[----:B------:R-:W-:Y:S01]  /*1260*/  STS [R104+0x680], R21 ;  /* 0x0006801568007388 */ /* 0x000fe20000000800 */
[----:B------:R-:W-:-:S03]  /*1270*/  IADD3 R7, PT, PT, R24, 0x1, RZ ;  /* 0x0000000118077810 */ /* 0x000fc60007ffe0ff */
[----:B------:R-:W-:Y:S01]  /*1280*/  STS [R103+0x700], R22 ;  /* 0x0007001667007388 */ /* 0x000fe20000000800 */
[----:B------:R-:W-:-:S03]  /*1290*/  IADD3 R9, PT, PT, R24, 0x2, RZ ;  /* 0x0000000218097810 */ /* 0x000fc60007ffe0ff */
[----:B------:R3:W-:Y:S01]  /*12a0*/  STS [R102+0x780], R23 ;  /* 0x0007801766007388 */ /* 0x0007e20000000800 */
[C---:B------:R-:W-:Y:S02]  /*12b0*/  IADD3 R11, PT, PT, R24.reuse, 0x3, RZ ;  /* 0x00000003180b7810 */ /* 0x040fe40007ffe0ff */
[C---:B------:R-:W-:Y:S02]  /*12c0*/  IADD3 R13, PT, PT, R24.reuse, 0x4, RZ ;  /* 0x00000004180d7810 */ /* 0x040fe40007ffe0ff */
[C---:B0-----:R-:W-:Y:S02]  /*12d0*/  IADD3 R15, PT, PT, R24.reuse, 0x5, RZ ;  /* 0x00000005180f7810 */ /* 0x041fe40007ffe0ff */
[C---:B-1----:R-:W-:Y:S02]  /*12e0*/  IADD3 R17, PT, PT, R24.reuse, 0x6, RZ ;  /* 0x0000000618117810 */ /* 0x042fe40007ffe0ff */
[C---:B--2---:R-:W-:Y:S01]  /*12f0*/  IADD3 R19, PT, PT, R24.reuse, 0x7, RZ ;  /* 0x0000000718137810 */ /* 0x044fe20007ffe0ff */
[C---:B---3--:R-:W-:Y:S01]  /*1300*/  VIADD R23, R24.reuse, 0x9 ;  /* 0x0000000918177836 */ /* 0x048fe20000000000 */
[----:B------:R-:W-:-:S02]  /*1310*/  IADD3 R21, PT, PT, R24, 0x8, RZ ;  /* 0x0000000818157810 */ /* 0x000fc40007ffe0ff */
[C---:B------:R-:W-:Y:S02]  /*1320*/  IADD3 R25, PT, PT, R24.reuse, 0xa, RZ ;  /* 0x0000000a18197810 */ /* 0x040fe40007ffe0ff */
[C---:B------:R-:W-:Y:S02]  /*1330*/  IADD3 R27, PT, PT, R24.reuse, 0xb, RZ ;  /* 0x0000000b181b7810 */ /* 0x040fe40007ffe0ff */
        /* <DEDUP_REMOVED lines=53> */
[----:B------:R-:W-:Y:S01]  /*1690*/  ISETP.NE.AND P0, PT, R78, RZ, PT ;  /* 0x000000ff4e00720c */ /* 0x000fe20003f05270 */
[----:B------:R-:W-:Y:S01]  /*16a0*/  HFMA2 R6, -RZ, RZ, 0, 0 ;  /* 0x00000000ff067431 */ /* 0x000fe200000001ff */
[----:B------:R-:W-:Y:S01]  /*16b0*/  BAR.SYNC.DEFER_BLOCKING 0x0 ;  /* 0x0000000000007b1d */ /* 0x000fe20000010000 */
[----:B------:R-:W-:Y:S01]  /*16c0*/  MOV R8, RZ ;  /* 0x000000ff00087202 */ /* 0x000fe20000000f00 */
[----:B------:R-:W-:-:S09]  /*16d0*/  HFMA2 R10, -RZ, RZ, 0, 0 ;  /* 0x00000000ff0a7431 */ /* 0x000fd200000001ff */
        /* <DEDUP_REMOVED lines=19> */
[----:B------:R-:W-:-:S12]  /*1810*/  IMAD.MOV.U32 R79, RZ, RZ, RZ ;  /* 0x000000ffff4f7224 */ /* 0x000fd800078e00ff */
[----:B------:R-:W5:Y:S01]  /*1820*/  @!P0 LDG.E R20, desc[UR26][R4.64+0x380] ;  /* 0x0003801a04148981 */ /* 0x000f62000c1e1900 */
[----:B------:R-:W-:Y:S01]  /*1830*/  ISETP.NE.AND P0, PT, R40, RZ, PT ;  /* 0x000000ff2800720c */ /* 0x000fe20003f05270 */
[----:B------:R-:W-:Y:S01]  /*1840*/  HFMA2 R22, -RZ, RZ, 0, 0 ;  /* 0x00000000ff167431 */ /* 0x000fe200000001ff */
        /* <DEDUP_REMOVED lines=29> */
[----:B------:R-:W-:Y:S02]  /*1a20*/  ISETP.NE.AND P0, PT, R78, RZ, PT ;  /* 0x000000ff4e00720c */ /* 0x000fe40003f05270 */
[----:B0-----:R-:W-:Y:S01]  /*1a30*/  MOV R4, RZ ;  /* 0x000000ff00047202 */ /* 0x001fe20000000f00 */
[----:B--2---:R0:W-:Y:S04]  /*1a40*/  STS [R117], R6 ;  /* 0x0000000675007388 */ /* 0x0041e80000000800 */
[----:B---3--:R1:W-:Y:S04]  /*1a50*/  STS [R116+0x80], R8 ;  /* 0x0000800874007388 */ /* 0x0083e80000000800 */
[----:B----4-:R2:W-:Y:S04]  /*1a60*/  STS [R115+0x100], R10 ;  /* 0x0001000a73007388 */ /* 0x0105e80000000800 */
[----:B-----5:R3:W-:Y:S04]  /*1a70*/  STS [R114+0x180], R12 ;  /* 0x0001800c72007388 */ /* 0x0207e80000000800 */
        /* <DEDUP_REMOVED lines=29> */
[----:B------:R-:W-:Y:S06]  /*1c50*/  BAR.SYNC.DEFER_BLOCKING 0x0 ;  /* 0x0000000000007b1d */ /* 0x000fec0000010000 */
[----:B------:R-:W5:Y:S01]  /*1c60*/  @!P0 LDG.E R4, desc[UR26][R2.64] ;  /* 0x0000001a02048981 */ /* 0x000f62000c1e1900 */
[----:B------:R-:W-:-:S02]  /*1c70*/  ISETP.NE.AND P0, PT, R7, RZ, PT ;  /* 0x000000ff0700720c */ /* 0x000fc40003f05270 */
[----:B0-----:R-:W-:-:S11]  /*1c80*/  CS2R R6, SRZ ;  /* 0x0000000000067805 */ /* 0x001fd6000001ff00 */
[----:B------:R-:W5:Y:S01]  /*1c90*/  @!P0 LDG.E R6, desc[UR26][R2.64+0x80] ;  /* 0x0000801a02068981 */ /* 0x000f62000c1e1900 */
[----:B------:R-:W-:Y:S01]  /*1ca0*/  ISETP.NE.AND P0, PT, R11, RZ, PT ;  /* 0x000000ff0b00720c */ /* 0x000fe20003f05270 */
[----:B-1----:R-:W-:-:S12]  /*1cb0*/  HFMA2 R8, -RZ, RZ, 0, 0 ;  /* 0x00000000ff087431 */ /* 0x002fd800000001ff */
[----:B------:R-:W5:Y:S01]  /*1cc0*/  @!P0 LDG.E R7, desc[UR26][R2.64+0x100] ;  /* 0x0001001a02078981 */ /* 0x000f62000c1e1900 */
[----:B------:R-:W-:Y:S02]  /*1cd0*/  ISETP.NE.AND P0, PT, R40, RZ, PT ;  /* 0x000000ff2800720c */ /* 0x000fe40003f05270 */
[----:B--2---:R-:W-:-:S11]  /*1ce0*/  CS2R R10, SRZ ;  /* 0x00000000000a7805 */ /* 0x004fd6000001ff00 */
[----:B------:R-:W2:Y:S01]  /*1cf0*/  @!P0 LDG.E R8, desc[UR26][R2.64+0x180] ;  /* 0x0001801a02088981 */ /* 0x000ea2000c1e1900 */
[----:B------:R-:W-:-:S13]  /*1d00*/  ISETP.NE.AND P0, PT, R42, RZ, PT ;  /* 0x000000ff2a00720c */ /* 0x000fda0003f05270 */
        /* <DEDUP_REMOVED lines=8> */
[----:B------:R-:W-:-:S12]  /*1d90*/  HFMA2 R40, -RZ, RZ, 0, 0 ;  /* 0x00000000ff287431 */ /* 0x000fd800000001ff */
[----:B------:R-:W4:Y:S01]  /*1da0*/  @!P0 LDG.E R16, desc[UR26][R2.64+0x380] ;  /* 0x0003801a02108981 */ /* 0x000f22000c1e1900 */
[----:B------:R-:W-:Y:S02]  /*1db0*/  ISETP.NE.AND P0, PT, R66, RZ, PT ;  /* 0x000000ff4200720c */ /* 0x000fe40003f05270 */
[----:B------:R-:W-:Y:S02]  /*1dc0*/  CS2R R42, SRZ ;  /* 0x00000000002a7805 */ /* 0x000fe4000001ff00 */
[----:B------:R-:W-:Y:S02]  /*1dd0*/  CS2R R64, SRZ ;  /* 0x0000000000407805 */ /* 0x000fe4000001ff00 */
[----:B------:R-:W-:Y:S02]  /*1de0*/  MOV R68, RZ ;  /* 0x000000ff00447202 */ /* 0x000fe40000000f00 */
[----:B------:R-:W4:Y:S04]  /*1df0*/  @!P1 LDG.E R43, desc[UR26][R2.64+0x500] ;  /* 0x0005001a022b9981 */ /* 0x000f28000c1e1900 */
[----:B------:R-:W4:Y:S04]  /*1e00*/  @!P2 LDG.E R64, desc[UR26][R2.64+0x580] ;  /* 0x0005801a0240a981 */ /* 0x000f28000c1e1900 */
[----:B------:R-:W4:Y:S01]  /*1e10*/  @!P0 LDG.E R40, desc[UR26][R2.64+0x400] ;  /* 0x0004001a02288981 */ /* 0x000f22000c1e1900 */
[----:B------:R-:W-:-:S02]  /*1e20*/  ISETP.NE.AND P0, PT, R67, RZ, PT ;  /* 0x000000ff4300720c */ /* 0x000fc40003f05270 */
[----:B------:R-:W-:Y:S01]  /*1e30*/  CS2R R66, SRZ ;  /* 0x0000000000427805 */ /* 0x000fe2000001ff00 */
[----:B------:R-:W4:Y:S05]  /*1e40*/  @!P3 LDG.E R65, desc[UR26][R2.64+0x600] ;  /* 0x0006001a0241b981 */ /* 0x000f2a000c1e1900 */
[----:B------:R-:W4:Y:S04]  /*1e50*/  @!P4 LDG.E R66, desc[UR26][R2.64+0x680] ;  /* 0x0006801a0242c981 */ /* 0x000f28000c1e1900 */
[----:B------:R-:W4:Y:S04]  /*1e60*/  @!P5 LDG.E R67, desc[UR26][R2.64+0x700] ;  /* 0x0007001a0243d981 */ /* 0x000f28000c1e1900 */
[----:B------:R-:W4:Y:S04]  /*1e70*/  @!P0 LDG.E R42, desc[UR26][R2.64+0x480] ;  /* 0x0004801a022a8981 */ /* 0x000f28000c1e1900 */
[----:B------:R-:W4:Y:S04]  /*1e80*/  @!P6 LDG.E R68, desc[UR26][R2.64+0x780] ;  /* 0x0007801a0244e981 */ /* 0x000f28000c1e1900 */
        /* <DEDUP_REMOVED lines=28> */
[----:B-----5:R-:W-:Y:S04]  /*2050*/  STS [R117], R4 ;  /* 0x0000000475007388 */ /* 0x020fe80000000800 */
[----:B------:R-:W-:Y:S04]  /*2060*/  STS [R116+0x80], R6 ;  /* 0x0000800674007388 */ /* 0x000fe80000000800 */
[----:B------:R-:W-:Y:S04]  /*2070*/  STS [R115+0x100], R7 ;  /* 0x0001000773007388 */ /* 0x000fe80000000800 */
[----:B--2---:R-:W-:Y:S04]  /*2080*/  STS [R114+0x180], R8 ;  /* 0x0001800872007388 */ /* 0x004fe80000000800 */
[----:B------:R-:W-:Y:S04]  /*2090*/  STS [R113+0x200], R10 ;  /* 0x0002000a71007388 */ /* 0x000fe80000000800 */
[----:B---3--:R-:W-:Y:S04]  /*20a0*/  STS [R112+0x280], R11 ;  /* 0x0002800b70007388 */ /* 0x008fe80000000800 */
        /* <DEDUP_REMOVED lines=27> */
[----:B------:R0:W-:Y:S04]  /*2260*/  STL [R1+0x8c], R89 ;  /* 0x00008c5901007387 */ /* 0x0001e80000100800 */
[----:B------:R0:W-:Y:S04]  /*2270*/  STL [R1+0x88], R88 ;  /* 0x0000885801007387 */ /* 0x0001e80000100800 */
[----:B------:R1:W-:Y:S04]  /*2280*/  STL [R1+0x84], R87 ;  /* 0x0000845701007387 */ /* 0x0003e80000100800 */
[----:B------:R2:W-:Y:S04]  /*2290*/  STL [R1+0x80], R86 ;  /* 0x0000805601007387 */ /* 0x0005e80000100800 */
[----:B0-----:R0:W-:Y:S04]  /*22a0*/  STL [R1+0x3c], R42 ;  /* 0x00003c2a01007387 */ /* 0x0011e80000100800 */
[----:B-1----:R0:W-:Y:S04]  /*22b0*/  STL [R1+0x38], R83 ;  /* 0x0000385301007387 */ /* 0x0021e80000100800 */
[----:B--2---:R0:W-:Y:S04]  /*22c0*/  STL [R1+0x34], R82 ;  /* 0x0000345201007387 */ /* 0x0041e80000100800 */
[----:B---3--:R0:W-:Y:S04]  /*22d0*/  STL [R1+0x30], R81 ;  /* 0x0000305101007387 */ /* 0x0081e80000100800 */
[----:B----4-:R0:W-:Y:S04]  /*22e0*/  STL [R1+0x2c], R80 ;  /* 0x00002c5001007387 */ /* 0x0101e80000100800 */
[----:B-----5:R0:W-:Y:S04]  /*22f0*/  STL [R1+0x28], R79 ;  /* 0x0000284f01007387 */ /* 0x0201e80000100800 */
        /* <DEDUP_REMOVED lines=10> */
[----:B------:R0:W-:Y:S01]  /*23a0*/  STL [R1], R66 ;  /* 0x0000004201007387 */ /* 0x0001e20000100800 */
        /* <DEDUP_REMOVED lines=13> */
[----:B0-----:R-:W-:-:S12]  /*2480*/  @P0 BRA `(.L_x_957) ;  /* 0x0000000000780947 */ /* 0x001fd80003800000 */
        /* <DEDUP_REMOVED lines=30> */
.L_x_957:
[----:B------:R-:W-:Y:S05]  /*2670*/  BSYNC.RECONVERGENT B0 ;  /* 0x0000000000007941 */ /* 0x000fea0003800200 */
.L_x_956:
[----:B------:R-:W-:Y:S01]  /*2680*/  BSSY.RECONVERGENT B0, `(.L_x_958) ;  /* 0x0000022000007945 */ /* 0x000fe20003800200 */
[----:B------:R-:W-:Y:S01]  /*2690*/  FSETP.GTU.FTZ.AND P0, PT, R21, 20, PT ;  /* 0x41a000001500780b */ /* 0x000fe20003f1c000 */
[----:B------:R-:W-:Y:S02]  /*26a0*/  FADD.FTZ R20, R20, UR6 ;  /* 0x0000000614147e21 */ /* 0x000fe40008010000 */
[----:B------:R-:W-:Y:S10]  /*26b0*/  @P1 BRA `(.L_x_959) ;  /* 0x0000000000781947 */ /* 0x000ff40003800000 */
        /* <DEDUP_REMOVED lines=9> */
[----:B------:R-:W-:Y:S01]  /*2750*/  IADD3 R4, PT, PT, -R2, 0x40800000, RZ ;  /* 0x4080000002047810 */ /* 0x000fe20007ffe1ff */
[----:B------:R-:W-:Y:S01]  /*2760*/  IMAD.IADD R3, R7, 0x1, -R2 ;  /* 0x0000000107037824 */ /* 0x000fe200078e0a02 */
[----:B------:R-:W-:-:S03]  /*2770*/  I2FP.F32.S32 R2, R2 ;  /* 0x0000000200027245 */ /* 0x000fc60000201400 */
[----:B------:R-:W-:Y:S02]  /*2780*/  FFMA.FTZ R4, R4, R11, -1 ;  /* 0xbf80000004047423 */ /* 0x000fe4000001000b */
[----:B------:R-:W-:Y:S02]  /*2790*/  FMUL.FTZ R2, R2, 1.1920928955078125e-07 ;  /* 0x3400000002027820 */ /* 0x000fe40000410000 */
[----:B------:R-:W-:-:S04]  /*27a0*/  FADD.FTZ R3, R3, R4 ;  /* 0x0000000403037221 */ /* 0x000fc80000010000 */
        /* <DEDUP_REMOVED lines=15> */
.L_x_959:
[----:B------:R-:W-:Y:S05]  /*28a0*/  BSYNC.RECONVERGENT B0 ;  /* 0x0000000000007941 */ /* 0x000fea0003800200 */
.L_x_958:
        /* <DEDUP_REMOVED lines=34> */
.L_x_961:
[----:B------:R-:W-:Y:S05]  /*2ad0*/  BSYNC.RECONVERGENT B0 ;  /* 0x0000000000007941 */ /* 0x000fea0003800200 */
.L_x_960:
        /* <DEDUP_REMOVED lines=34> */
.L_x_963:
[----:B------:R-:W-:Y:S05]  /*2d00*/  BSYNC.RECONVERGENT B0 ;  /* 0x0000000000007941 */ /* 0x000fea0003800200 */
.L_x_962:
        /* <DEDUP_REMOVED lines=34> */
.L_x_965:
[----:B------:R-:W-:Y:S05]  /*2f30*/  BSYNC.RECONVERGENT B0 ;  /* 0x0000000000007941 */ /* 0x000fea0003800200 */
.L_x_964:
[----:B------:R-:W2:Y:S01]  /*2f40*/  LDL.LU R2, [R1+0x104] ;  /* 0x0001040001027983 */ /* 0x000ea20000300800 */
[----:B------:R-:W-:Y:S01]  /*2f50*/  BSSY.RECONVERGENT B0, `(.L_x_966) ;  /* 0x0000024000007945 */ /* 0x000fe20003800200 */
[----:B------:R-:W-:Y:S01]  /*2f60*/  HFMA2 R16, -RZ, RZ, 0, 0 ;  /* 0x00000000ff107431 */ /* 0x000fe200000001ff */
[----:B------:R-:W-:Y:S01]  /*2f70*/  FSETP.GTU.FTZ.AND P4, PT, R17, 20, PT ;  /* 0x41a000001100780b */ /* 0x000fe20003f9c000 */
[----:B------:R-:W-:Y:S01]  /*2f80*/  FADD.FTZ R15, R15, UR6 ;  /* 0x000000060f0f7e21 */ /* 0x000fe20008010000 */
[----:B--2---:R-:W-:Y:S01]  /*2f90*/  FFMA.FTZ R7, R47, R42, R2 ;  /* 0x0000002a2f077223 */ /* 0x004fe20000010002 */
[----:B------:R-:W-:Y:S10]  /*2fa0*/  @P5 BRA `(.L_x_967) ;  /* 0x0000000000785947 */ /* 0x000ff40003800000 */
[----:B------:R-:W-:Y:S01]  /*2fb0*/  FMUL.FTZ R22, R22, 1.4426950216293334961 ;  /* 0x3fb8aa3b16167820 */ /* 0x000fe20000410000 */
[----:B------:R-:W-:Y:S01]  /*2fc0*/  IMAD.MOV.U32 R43, RZ, RZ, 0x3e800000 ;  /* 0x3e800000ff2b7424 */ /* 0x000fe200078e00ff */
        /* <DEDUP_REMOVED lines=28> */
.L_x_967:
[----:B------:R-:W-:Y:S05]  /*3190*/  BSYNC.RECONVERGENT B0 ;  /* 0x0000000000007941 */ /* 0x000fea0003800200 */
.L_x_966:
        /* <DEDUP_REMOVED lines=38> */
.L_x_969:
[----:B------:R-:W-:Y:S05]  /*3400*/  BSYNC.RECONVERGENT B0 ;  /* 0x0000000000007941 */ /* 0x000fea0003800200 */
.L_x_968:
        /* <DEDUP_REMOVED lines=38> */
.L_x_971:
[----:B------:R-:W-:Y:S05]  /*3670*/  BSYNC.RECONVERGENT B0 ;  /* 0x0000000000007941 */ /* 0x000fea0003800200 */
.L_x_970:
        /* <DEDUP_REMOVED lines=9> */
[----:B------:R-:W-:Y:S01]  /*3710*/  MOV R65, 0x3e800000 ;  /* 0x3e80000000417802 */ /* 0x000fe20000000f00 */
[----:B------:R-:W-:Y:S02]  /*3720*/  IMAD.MOV.U32 R6, RZ, RZ, 0x3d39bf78 ;  /* 0x3d39bf78ff067424 */ /* 0x000fe400078e00ff */
        /* <DEDUP_REMOVED lines=27> */
.L_x_973:
[----:B------:R-:W-:Y:S05]  /*38e0*/  BSYNC.RECONVERGENT B0 ;  /* 0x0000000000007941 */ /* 0x000fea0003800200 */
.L_x_972:
        /* <DEDUP_REMOVED lines=38> */
.L_x_975:
[----:B------:R-:W-:Y:S05]  /*3b50*/  BSYNC.RECONVERGENT B0 ;  /* 0x0000000000007941 */ /* 0x000fea0003800200 */
.L_x_974:
[----:B------:R-:W-:Y:S01]  /*3b60*/  FMUL.FTZ R42, R42, UR7 ;  /* 0x000000072a2a7c20 */ /* 0x000fe20008410000 */
[----:B------:R-:W-:Y:S01]  /*3b70*/  FFMA.FTZ R40, R34, R75, R43 ;  /* 0x0000004b22287223 */ /* 0x000fe2000001002b */
[----:B------:R-:W-:Y:S01]  /*3b80*/  BSSY.RECONVERGENT B0, `(.L_x_976) ;  /* 0x0000025000007945 */ /* 0x000fe20003800200 */
[----:B------:R-:W-:Y:S01]  /*3b90*/  HFMA2 R4, -RZ, RZ, 0, 0 ;  /* 0x00000000ff047431 */ /* 0x000fe200000001ff */
[----:B------:R-:W-:Y:S01]  /*3ba0*/  FSETP.GTU.FTZ.AND P3, PT, R5, 20, PT ;  /* 0x41a000000500780b */ /* 0x000fe20003f7c000 */
[----:B------:R0:W-:Y:S01]  /*3bb0*/  STL [R1+0x7c], R42 ;  /* 0x00007c2a01007387 */ /* 0x0001e20000100800 */
[----:B------:R-:W-:Y:S01]  /*3bc0*/  CS2R R2, SRZ ;  /* 0x0000000000027805 */ /* 0x000fe2000001ff00 */
[----:B------:R-:W-:Y:S01]  /*3bd0*/  FFMA.FTZ R43, R33, R73, R40 ;  /* 0x00000049212b7223 */ /* 0x000fe20000010028 */
[----:B------:R-:W-:Y:S09]  /*3be0*/  @P4 BRA `(.L_x_977) ;  /* 0x0000000000784947 */ /* 0x000ff20003800000 */
[----:B------:R-:W-:Y:S01]  /*3bf0*/  FMUL.FTZ R17, R17, 1.4426950216293334961 ;  /* 0x3fb8aa3b11117820 */ /* 0x000fe20000410000 */
[----:B------:R-:W-:Y:S01]  /*3c00*/  IMAD.MOV.U32 R65, RZ, RZ, 0x3e800000 ;  /* 0x3e800000ff417424 */ /* 0x000fe200078e00ff */
[----:B------:R-:W-:Y:S02]  /*3c10*/  MOV R69, 0x3d39bf78 ;  /* 0x3d39bf7800457802 */ /* 0x000fe40000000f00 */
[----:B------:R-:W1:Y:S02]  /*3c20*/  MUFU.EX2 R67, R17 ;  /* 0x0000001100437308 */ /* 0x000e640000000800 */
[C---:B-1----:R-:W-:Y:S01]  /*3c30*/  FADD.FTZ.RZ R40, R67.reuse, 1 ;  /* 0x3f80000043287421 */ /* 0x042fe2000001c000 */
[----:B------:R-:W-:-:S04]  /*3c40*/  ISETP.GE.U32.AND P4, PT, R67, 0x7f800000, PT ;  /* 0x7f8000004300780c */ /* 0x000fc80003f86070 */
[----:B------:R-:W-:Y:S02]  /*3c50*/  IADD3 R40, PT, PT, R40, -0x3f400000, RZ ;  /* 0xc0c0000028287810 */ /* 0x000fe40007ffe0ff */
[----:B------:R-:W-:Y:S02]  /*3c60*/  ISETP.GT.AND P6, PT, R67, -0x40800000, P4 ;  /* 0xbf8000004300780c */ /* 0x000fe400027c4270 */
[----:B------:R-:W-:-:S04]  /*3c70*/  LOP3.LUT R40, R40, 0xff800000, RZ, 0xc0, !PT ;  /* 0xff80000028287812 */ /* 0x000fc800078ec0ff */
[----:B------:R-:W-:Y:S02]  /*3c80*/  IADD3 R64, PT, PT, -R40, 0x40800000, RZ ;  /* 0x4080000028407810 */ /* 0x000fe40007ffe1ff */
[-C--:B0-----:R-:W-:Y:S02]  /*3c90*/  IADD3 R42, PT, PT, R67, -R40.reuse, RZ ;  /* 0x80000028432a7210 */ /* 0x081fe40007ffe0ff */
        /* <DEDUP_REMOVED lines=19> */
.L_x_977:
[----:B------:R-:W-:Y:S05]  /*3dd0*/  BSYNC.RECONVERGENT B0 ;  /* 0x0000000000007941 */ /* 0x000fea0003800200 */
.L_x_976:
[----:B------:R-:W-:Y:S04]  /*3de0*/  BSSY.RECONVERGENT B0, `(.L_x_978) ;  /* 0x0000020000007945 */ /* 0x000fe80003800200 */
[----:B------:R-:W-:Y:S05]  /*3df0*/  @P5 BRA `(.L_x_979) ;  /* 0x0000000000785947 */ /* 0x000fea0003800000 */
[----:B------:R-:W-:Y:S01]  /*3e00*/  FMUL.FTZ R15, R15, 1.4426950216293334961 ;  /* 0x3fb8aa3b0f0f7820 */ /* 0x000fe20000410000 */
[----:B------:R-:W-:Y:S01]  /*3e10*/  MOV R65, 0x3e800000 ;  /* 0x3e80000000417802 */ /* 0x000fe20000000f00 */
[----:B------:R-:W-:Y:S02]  /*3e20*/  HFMA2 R69, -RZ, RZ, 1.3056640625, -1.8671875 ;  /* 0x3d39bf78ff457431 */ /* 0x000fe400000001ff */
[----:B------:R-:W1:Y:S02]  /*3e30*/  MUFU.EX2 R67, R15 ;  /* 0x0000000f00437308 */ /* 0x000e640000000800 */
[C---:B-1----:R-:W-:Y:S01]  /*3e40*/  FADD.FTZ.RZ R40, R67.reuse, 1 ;  /* 0x3f80000043287421 */ /* 0x042fe2000001c000 */
[----:B------:R-:W-:-:S04]  /*3e50*/  ISETP.GE.U32.AND P4, PT, R67, 0x7f800000, PT ;  /* 0x7f8000004300780c */ /* 0x000fc80003f86070 */
[----:B------:R-:W-:Y:S02]  /*3e60*/  IADD3 R40, PT, PT, R40, -0x3f400000, RZ ;  /* 0xc0c0000028287810 */ /* 0x000fe40007ffe0ff */
[----:B------:R-:W-:Y:S02]  /*3e70*/  ISETP.GT.AND P6, PT, R67, -0x40800000, P4 ;  /* 0xbf8000004300780c */ /* 0x000fe400027c4270 */
[----:B------:R-:W-:-:S04]  /*3e80*/  LOP3.LUT R40, R40, 0xff800000, RZ, 0xc0, !PT ;  /* 0xff80000028287812 */ /* 0x000fc800078ec0ff */
[----:B------:R-:W-:Y:S02]  /*3e90*/  IADD3 R64, PT, PT, -R40, 0x40800000, RZ ;  /* 0x4080000028407810 */ /* 0x000fe40007ffe1ff */
[CC--:B0-----:R-:W-:Y:S02]  /*3ea0*/  IADD3 R42, PT, PT, R67.reuse, -R40.reuse, RZ ;  /* 0x80000028432a7210 */ /* 0x0c1fe40007ffe0ff */
        /* <DEDUP_REMOVED lines=19> */
.L_x_979:
[----:B------:R-:W-:Y:S05]  /*3fe0*/  BSYNC.RECONVERGENT B0 ;  /* 0x0000000000007941 */ /* 0x000fea0003800200 */
.L_x_978:
[----:B------:R-:W-:Y:S04]  /*3ff0*/  BSSY.RECONVERGENT B0, `(.L_x_980) ;  /* 0x0000020000007945 */ /* 0x000fe80003800200 */
[----:B------:R-:W-:Y:S05]  /*4000*/  @P0 BRA `(.L_x_981) ;  /* 0x0000000000780947 */ /* 0x000fea0003800000 */
[----:B------:R-:W-:Y:S01]  /*4010*/  FMUL.FTZ R14, R14, 1.4426950216293334961 ;  /* 0x3fb8aa3b0e0e7820 */ /* 0x000fe20000410000 */
[----:B------:R-:W-:Y:S02]  /*4020*/  IMAD.MOV.U32 R65, RZ, RZ, 0x3e800000 ;  /* 0x3e800000ff417424 */ /* 0x000fe400078e00ff */
[----:B------:R-:W-:Y:S01]  /*4030*/  HFMA2 R69, -RZ, RZ, 1.3056640625, -1.8671875 ;  /* 0x3d39bf78ff457431 */ /* 0x000fe200000001ff */
        /* <DEDUP_REMOVED lines=27> */
.L_x_981:
[----:B------:R-:W-:Y:S05]  /*41f0*/  BSYNC.RECONVERGENT B0 ;  /* 0x0000000000007941 */ /* 0x000fea0003800200 */
.L_x_980:
[----:B------:R-:W-:Y:S04]  /*4200*/  BSSY.RECONVERGENT B0, `(.L_x_982) ;  /* 0x0000020000007945 */ /* 0x000fe80003800200 */
[----:B------:R-:W-:Y:S05]  /*4210*/  @P1 BRA `(.L_x_983) ;  /* 0x0000000000781947 */ /* 0x000fea0003800000 */
[----:B------:R-:W-:Y:S01]  /*4220*/  FMUL.FTZ R13, R13, 1.4426950216293334961 ;  /* 0x3fb8aa3b0d0d7820 */ /* 0x000fe20000410000 */
[----:B------:R-:W-:Y:S01]  /*4230*/  HFMA2 R65, -RZ, RZ, 1.625, 0 ;  /* 0x3e800000ff417431 */ /* 0x000fe200000001ff */
        /* <DEDUP_REMOVED lines=28> */
.L_x_983:
[----:B------:R-:W-:Y:S05]  /*4400*/  BSYNC.RECONVERGENT B0 ;  /* 0x0000000000007941 */ /* 0x000fea0003800200 */
.L_x_982:
        /* <DEDUP_REMOVED lines=32> */
.L_x_985:
[----:B------:R-:W-:Y:S05]  /*4610*/  BSYNC.RECONVERGENT B0 ;  /* 0x0000000000007941 */ /* 0x000fea0003800200 */
.L_x_984:
        /* <DEDUP_REMOVED lines=32> */
.L_x_987:
[----:B------:R-:W-:Y:S05]  /*4820*/  BSYNC.RECONVERGENT B0 ;  /* 0x0000000000007941 */ /* 0x000fea0003800200 */
.L_x_986:
        /* <DEDUP_REMOVED lines=38> */
[----:B------:R-:W-:Y:S06]  /*4a90*/  BAR.SYNC.DEFER_BLOCKING 0x0 ;  /* 0x0000000000007b1d */ /* 0x000fec0000010000 */
[----:B------:R-:W-:Y:S05]  /*4aa0*/  BRA.U !UP0, `(.L_x_988) ;  /* 0x00000041085c7547 */ /* 0x000fea000b800000 */
[----:B------:R-:W0:Y:S01]  /*4ab0*/  S2UR UR8, SR_CTAID.Y ;  /* 0x00000000000879c3 */ /* 0x000e220000002600 */
[----:B------:R-:W-:Y:S01]  /*4ac0*/  UIMAD UR22, UR10, -0x800, UR21 ;  /* 0xfffff8000a1678a4 */ /* 0x000fe2000f8e0215 */
[----:B------:R-:W-:Y:S01]  /*4ad0*/  LOP3.LUT R0, R0, 0xfffffffb, RZ, 0xc0, !PT ;  /* 0xfffffffb00007812 */ /* 0x000fe200078ec0ff */
[----:B------:R-:W0:Y:S01]  /*4ae0*/  LDCU.64 UR24, c[0x0][0x3a0] ;  /* 0x00007400ff1877ac */ /* 0x000e220008000a00 */
[----:B------:R-:W-:Y:S01]  /*4af0*/  HFMA2 R16, -RZ, RZ, 0, 0 ;  /* 0x00000000ff107431 */ /* 0x000fe200000001ff */
        /* <DEDUP_REMOVED lines=11> */
[----:B------:R-:W-:Y:S01]  /*4bb0*/  UIMAD UR25, UR8, UR25, UR15 ;  /* 0x00000019081972a4 */ /* 0x000fe2000f8e020f */
        /* <DEDUP_REMOVED lines=8> */
[----:B--234-:R-:W-:-:S05]  /*4c40*/  UMOV UR8, URZ ;  /* 0x000000ff00087c82 */ /* 0x01cfca0008000000 */
.L_x_1033:
[----:B-1----:R-:W-:Y:S01]  /*4c50*/  MOV R40, R62 ;  /* 0x0000003e00287202 */ /* 0x002fe20000000f00 */
[----:B0-----:R-:W-:Y:S01]  /*4c60*/  IMAD.U32 R43, RZ, RZ, UR34 ;  /* 0x00000022ff2b7e24 */ /* 0x001fe2000f8e00ff */
[----:B------:R-:W-:Y:S01]  /*4c70*/  MOV R41, RZ ;  /* 0x000000ff00297202 */ /* 0x000fe20000000f00 */
[----:B------:R-:W2:Y:S01]  /*4c80*/  LDL R94, [R1+0xfc] ;  /* 0x0000fc00015e7983 */ /* 0x000ea20000100800 */
[----:B------:R-:W-:Y:S01]  /*4c90*/  MOV R49, UR35 ;  /* 0x0000002300317c02 */ /* 0x000fe20008000f00 */
[----:B------:R-:W-:Y:S01]  /*4ca0*/  IMAD.WIDE.U32 R42, R43, UR8, R40 ;  /* 0x000000082b2a7c25 */ /* 0x000fe2000f8e0028 */
[----:B------:R-:W-:Y:S01]  /*4cb0*/  LOP3.LUT R63, R62, 0x20, RZ, 0xfc, !PT ;  /* 0x000000203e3f7812 */ /* 0x000fe200078efcff */
[----:B------:R-:W3:Y:S02]  /*4cc0*/  LDL R93, [R1+0xf8] ;  /* 0x0000f800015d7983 */ /* 0x000ee40000100800 */
[----:B------:R-:W-:Y:S01]  /*4cd0*/  IMAD R41, R49, UR8, R43 ;  /* 0x0000000831297c24 */ /* 0x000fe2000f8e022b */
[----:B------:R-:W-:Y:S01]  /*4ce0*/  LEA R40, P0, R42, UR19, 0x2 ;  /* 0x000000132a287c11 */ /* 0x000fe2000f8010ff */
[----:B------:R-:W4:Y:S01]  /*4cf0*/  LDL R92, [R1+0xf4] ;  /* 0x0000f400015c7983 */ /* 0x000f220000100800 */
[----:B------:R-:W-:-:S02]  /*4d00*/  LOP3.LUT R61, R62, 0x40, RZ, 0xfc, !PT ;  /* 0x000000403e3d7812 */ /* 0x000fc400078efcff */
[----:B------:R-:W-:Y:S01]  /*4d10*/  LOP3.LUT R60, R62, 0x60, RZ, 0xfc, !PT ;  /* 0x000000603e3c7812 */ /* 0x000fe200078efcff */
[----:B------:R-:W5:Y:S01]  /*4d20*/  LDL R91, [R1+0xf0] ;  /* 0x0000f000015b7983 */ /* 0x000f620000100800 */
[----:B------:R-:W-:Y:S02]  /*4d30*/  LEA.HI.X R41, R42, UR20, R41, 0x2, P0 ;  /* 0x000000142a297c11 */ /* 0x000fe400080f1429 */
[C---:B------:R-:W-:Y:S01]  /*4d40*/  LOP3.LUT R59, R62.reuse, 0x80, RZ, 0xfc, !PT ;  /* 0x000000803e3b7812 */ /* 0x040fe200078efcff */
[----:B------:R-:W5:Y:S01]  /*4d50*/  LDL R90, [R1+0xec] ;  /* 0x0000ec00015a7983 */ /* 0x000f620000100800 */
[----:B------:R-:W-:Y:S02]  /*4d60*/  LOP3.LUT R58, R62, 0xa0, RZ, 0xfc, !PT ;  /* 0x000000a03e3a7812 */ /* 0x000fe400078efcff */
[----:B------:R-:W-:Y:S01]  /*4d70*/  ISETP.GE.AND P0, PT, R63, UR22, PT ;  /* 0x000000163f007c0c */ /* 0x000fe2000bf06270 */
[----:B------:R-:W5:Y:S01]  /*4d80*/  LDL R89, [R1+0xe8] ;  /* 0x0000e80001597983 */ /* 0x000f620000100800 */
[----:B------:R-:W-:-:S02]  /*4d90*/  ISETP.GE.AND P2, PT, R61, UR22, PT ;  /* 0x000000163d007c0c */ /* 0x000fc4000bf46270 */
[----:B------:R-:W-:Y:S01]  /*4da0*/  ISETP.GE.AND P3, PT, R60, UR22, PT ;  /* 0x000000163c007c0c */ /* 0x000fe2000bf66270 */
[----:B------:R-:W5:Y:S01]  /*4db0*/  LDL R88, [R1+0xe4] ;  /* 0x0000e40001587983 */ /* 0x000f620000100800 */
[----:B------:R-:W-:Y:S02]  /*4dc0*/  ISETP.GE.AND P4, PT, R59, UR22, PT ;  /* 0x000000163b007c0c */ /* 0x000fe4000bf86270 */
[----:B------:R-:W-:Y:S02]  /*4dd0*/  ISETP.GE.AND P5, PT, R58, UR22, PT ;  /* 0x000000163a007c0c */ /* 0x000fe4000bfa6270 */
[----:B------:R-:W-:Y:S02]  /*4de0*/  CS2R R64, SRZ ;  /* 0x0000000000407805 */ /* 0x000fe4000001ff00 */
[----:B------:R-:W-:Y:S02]  /*4df0*/  MOV R43, RZ ;  /* 0x000000ff002b7202 */ /* 0x000fe40000000f00 */
        /* <DEDUP_REMOVED lines=53> */
[----:B------:R-:W-:-:S02]  /*5150*/  UMOV UR24, UR14 ;  /* 0x0000000e00187c82 */ /* 0x000fc40008000000 */
[----:B------:R-:W-:-:S04]  /*5160*/  UIMAD.WIDE.U32 UR28, UR8, UR30, UR24 ;  /* 0x0000001e081c72a5 */ /* 0x000fc8000f8e0018 */
[----:B------:R-:W-:Y:S02]  /*5170*/  UIMAD UR23, UR8, UR31, UR29 ;  /* 0x0000001f081772a4 */ /* 0x000fe4000f8e021d */
[----:B------:R-:W-:-:S04]  /*5180*/  ULEA UR24, UP0, UR28, UR32, 0x2 ;  /* 0x000000201c187291 */ /* 0x000fc8000f8010ff */
[----:B------:R-:W-:Y:S02]  /*5190*/  ULEA.HI.X UR28, UR28, UR33, UR23, 0x2, UP0 ;  /* 0x000000211c1c7291 */ /* 0x000fe400080f1417 */
[----:B0-----:R-:W-:-:S04]  /*51a0*/  MOV R40, UR24 ;  /* 0x0000001800287c02 */ /* 0x001fc80008000f00 */
        /* <DEDUP_REMOVED lines=43> */
[----:B------:R-:W-:Y:S02]  /*5460*/  MOV R41, UR28 ;  /* 0x0000001c00297c02 */ /* 0x000fe40008000f00 */
        /* <DEDUP_REMOVED lines=35> */
[----:B------:R-:W-:Y:S01]  /*56a0*/  IMAD.U32 R42, RZ, RZ, UR50 ;  /* 0x00000032ff2a7e24 */ /* 0x000fe2000f8e00ff */
[----:B------:R-:W-:Y:S01]  /*56b0*/  ULEA UR23, UR10, 0xffffff00, 0x8 ;  /* 0xffffff000a177891 */ /* 0x000fe2000f8e40ff */
[----:B------:R1:W2:Y:S02]  /*56c0*/  LDS R92, [R77+0x3c] ;  /* 0x00003c004d5c7984 */ /* 0x0002a40000000800 */
[----:B0-----:R-:W-:Y:S01]  /*56d0*/  FMUL.FTZ R40, R42, 1.4426950216293334961 ;  /* 0x3fb8aa3b2a287820 */ /* 0x001fe20000410000 */
[----:B------:R-:W-:-:S03]  /*56e0*/  ULOP3.LUT UR23, UR23, 0x100, URZ, 0xc0, !UPT ;  /* 0x0000010017177892 */ /* 0x000fc6000f8ec0ff */
[C---:B------:R-:W-:Y:S01]  /*56f0*/  FMUL.FTZ R151, R40.reuse, R27 ;  /* 0x0000001b28977220 */ /* 0x040fe20000410000 */
[----:B------:R-:W-:Y:S01]  /*5700*/  UIADD3 UR24, UPT, UPT, UR23, UR8, URZ ;  /* 0x0000000817187290 */ /* 0x000fe2000fffe0ff */
        /* <DEDUP_REMOVED lines=15> */
[----:B-1----:R-:W-:Y:S01]  /*5800*/  FMUL.FTZ R77, R40, R5 ;  /* 0x00000005284d7220 */ /* 0x002fe20000410000 */
[----:B------:R-:W-:Y:S01]  /*5810*/  UMOV UR28, 0x400 ;  /* 0x00000400001c7882 */ /* 0x000fe20000000000 */
[----:B------:R-:W-:Y:S01]  /*5820*/  MOV R42, UR24 ;  /* 0x00000018002a7c02 */ /* 0x000fe20008000f00 */
[----:B------:R-:W-:Y:S01]  /*5830*/  ULEA UR23, UR29, UR28, 0x18 ;  /* 0x0000001c1d177291 */ /* 0x000fe2000f8ec0ff */
[----:B------:R-:W-:-:S02]  /*5840*/  ISETP.NE.AND P0, PT, R118, RZ, PT ;  /* 0x000000ff7600720c */ /* 0x000fc40003f05270 */
[C---:B------:R-:W-:Y:S02]  /*5850*/  IADD3 R80, PT, PT, R118.reuse, 0x200, RZ ;  /* 0x0000020076507810 */ /* 0x040fe40007ffe0ff */
        /* <DEDUP_REMOVED lines=39> */
[----:B------:R-:W-:-:S08]  /*5ad0*/  HFMA2 R40, -RZ, RZ, 1.875, 0 ;  /* 0x3f800000ff287431 */ /* 0x000fd000000001ff */
[----:B------:R-:W-:Y:S05]  /*5ae0*/  BRA.U !UP0, `(.L_x_991) ;  /* 0x0000000108207547 */ /* 0x000fea000b800000 */
[----:B------:R-:W-:-:S04]  /*5af0*/  USHF.L.U32 UR24, UR10, 0x8, URZ ;  /* 0x000000080a187899 */ /* 0x000fc800080006ff */
[----:B------:R-:W-:-:S04]  /*5b00*/  ULOP3.LUT UR24, UR24, 0x100, URZ, 0xc0, !UPT ;  /* 0x0000010018187892 */ /* 0x000fc8000f8ec0ff */
[----:B------:R-:W-:-:S04]  /*5b10*/  UIADD3 UR24, UPT, UPT, UR24, UR8, URZ ;  /* 0x0000000818187290 */ /* 0x000fc8000fffe0ff */
[----:B------:R-:W-:-:S09]  /*5b20*/  ULEA UR24, UR24, UR23, 0x2 ;  /* 0x0000001718187291 */ /* 0x000fd2000f8e10ff */
[----:B------:R-:W1:Y:S01]  /*5b30*/  LDS R40, [UR24+0x4c60] ;  /* 0x004c6018ff287984 */ /* 0x000e620008000800 */
[----:B------:R-:W-:Y:S05]  /*5b40*/  BRA `(.L_x_991) ;  /* 0x0000000000087947 */ /* 0x000fea0003800000 */
.L_x_990:
[----:B------:R-:W-:-:S06]  /*5b50*/  LEA R40, R118, UR23, 0x2 ;  /* 0x0000001776287c11 */ /* 0x000fcc000f8e10ff */
[----:B------:R-:W0:Y:S02]  /*5b60*/  LDS R40, [R40+0x5464] ;  /* 0x0054640028287984 */ /* 0x000e240000000800 */
.L_x_991:
[----:B------:R-:W-:Y:S05]  /*5b70*/  BSYNC.RECONVERGENT B0 ;  /* 0x0000000000007941 */ /* 0x000fea0003800200 */
.L_x_989:
[----:B------:R-:W2:Y:S01]  /*5b80*/  @P1 LDC R80, c[0x0][0x38c] ;  /* 0x0000e300ff501b82 */ /* 0x000ea20000000800 */
[----:B------:R-:W-:Y:S02]  /*5b90*/  MOV R78, UR10 ;  /* 0x0000000a004e7c02 */ /* 0x000fe40008000f00 */
[----:B------:R-:W-:Y:S02]  /*5ba0*/  MOV R81, 0x8 ;  /* 0x0000000800517802 */ /* 0x000fe40000000f00 */
[----:B------:R-:W-:Y:S01]  /*5bb0*/  @P1 IADD3 R78, PT, PT, R78, -0x2, RZ ;  /* 0xfffffffe4e4e1810 */ /* 0x000fe20007ffe0ff */
[----:B------:R-:W-:Y:S01]  /*5bc0*/  FMUL.FTZ R121, R47, R27 ;  /* 0x0000001b2f797220 */ /* 0x000fe20000410000 */
[----:B------:R-:W-:Y:S01]  /*5bd0*/  FMUL.FTZ R120, R46, R26 ;  /* 0x0000001a2e787220 */ /* 0x000fe20000410000 */
[----:B------:R-:W-:Y:S01]  /*5be0*/  MOV R79, RZ ;  /* 0x000000ff004f7202 */ /* 0x000fe20000000f00 */
[----:B------:R-:W-:Y:S01]  /*5bf0*/  FMUL.FTZ R119, R45, R25 ;  /* 0x000000192d777220 */ /* 0x000fe20000410000 */
        /* <DEDUP_REMOVED lines=115> */
.L_x_1051:
[----:B------:R-:W4:Y:S01]  /*6330*/  S2R R87, SR_LANEID ;  /* 0x0000000000577919 */ /* 0x000f220000000000 */
[----:B---3--:R-:W-:Y:S01]  /*6340*/  FFMA.FTZ R86, R157, R86, R156 ;  /* 0x000000569d567223 */ /* 0x008fe2000001009c */
[----:B------:R-:W-:Y:S01]  /*6350*/  UMOV UR24, 0xffffffff ;  /* 0xffffffff00187882 */ /* 0x000fe20000000000 */
[----:B----4-:R-:W-:-:S04]  /*6360*/  ISETP.GE.AND P2, PT, R87, 0x10, PT ;  /* 0x000000105700780c */ /* 0x010fc80003f46270 */
[----:B------:R-:W-:-:S09]  /*6370*/  FSEL R162, R156, R86, !P2 ;  /* 0x000000569ca27208 */ /* 0x000fd20005000000 */
[----:B0-2---:R-:W-:Y:S01]  /*6380*/  @P2 FMUL.FTZ R157, R157, R153 ;  /* 0x000000999d9d2220 */ /* 0x005fe20000410000 */
[----:B------:R-:W-:Y:S06]  /*6390*/  BRA.DIV UR24, `(.L_x_994) ;  /* 0x0000005218507947 */ /* 0x000fec000b800000 */
.L_x_1054:
[----:B------:R-:W-:-:S03]  /*63a0*/  UMOV UR24, 0xffffffff ;  /* 0xffffffff00187882 */ /* 0x000fc60000000000 */
[----:B------:R-:W-:Y:S05]  /*63b0*/  BRA.DIV UR24, `(.L_x_995) ;  /* 0x0000005218707947 */ /* 0x000fea000b800000 */
.L_x_1057:
[----:B------:R-:W-:-:S03]  /*63c0*/  UMOV UR24, 0xffffffff ;  /* 0xffffffff00187882 */ /* 0x000fc60000000000 */
[----:B------:R-:W-:Y:S05]  /*63d0*/  BRA.DIV UR24, `(.L_x_996) ;  /* 0x0000005218907947 */ /* 0x000fea000b800000 */
[----:B------:R-:W0:Y:S04]  /*63e0*/  SHFL.UP PT, R157, R157, 0x1, RZ ;  /* 0x042000009d9d7989 */ /* 0x000e2800000e00ff */
[----:B------:R-:W2:Y:S04]  /*63f0*/  SHFL.UP PT, R162, R162, 0x1, RZ ;  /* 0x04200000a2a27989 */ /* 0x000ea800000e00ff */
[----:B-----5:R-:W3:Y:S04]  /*6400*/  SHFL.IDX PT, R78, R78, RZ, 0x1f ;  /* 0x00001fff4e4e7589 */ /* 0x020ee800000e0000 */
[----:B------:R-:W4:Y:S02]  /*6410*/  SHFL.IDX PT, R79, R79, RZ, 0x1f ;  /* 0x00001fff4f4f7589 */ /* 0x000f2400000e0000 */
.L_x_1063:
        /* <DEDUP_REMOVED lines=12> */
.L_x_992:
[----:B------:R-:W-:Y:S05]  /*64e0*/  WARPSYNC.ALL ;  /* 0x0000000000007948 */ /* 0x000fea0003800000 */
[C---:B------:R-:W-:Y:S01]  /*64f0*/  LOP3.LUT P0, RZ, R118.reuse, 0x1f, RZ, 0xc0, !PT ;  /* 0x0000001f76ff7812 */ /* 0x040fe2000780c0ff */
        /* <DEDUP_REMOVED lines=35> */
[----:B------:R-:W-:-:S03]  /*6730*/  IMAD.U32 R78, RZ, RZ, UR48 ;  /* 0x00000030ff4e7e24 */ /* 0x000fc6000f8e00ff */
[----:B------:R-:W-:Y:S02]  /*6740*/  FFMA.FTZ R136, R117, R151, R136 ;  /* 0x0000009775887223 */ /* 0x000fe40000010088 */
[----:B------:R-:W-:Y:S01]  /*6750*/  ISETP.LE.OR P0, PT, R78, UR10, P0 ;  /* 0x0000000a4e007c0c */ /* 0x000fe20008703670 */
[----:B------:R-:W-:Y:S02]  /*6760*/  HFMA2 R78, -RZ, RZ, 1.875, 0 ;  /* 0x3f800000ff4e7431 */ /* 0x000fe400000001ff */
[----:B------:R-:W-:-:S04]  /*6770*/  FFMA.FTZ R137, R116, R136, R137 ;  /* 0x0000008874897223 */ /* 0x000fc80000010089 */
[----:B------:R-:W-:-:S04]  /*6780*/  FFMA.FTZ R138, R115, R137, R138 ;  /* 0x00000089738a7223 */ /* 0x000fc8000001008a */
[----:B------:R-:W-:Y:S02]  /*6790*/  FFMA.FTZ R139, R114, R138, R139 ;  /* 0x0000008a728b7223 */ /* 0x000fe4000001008b */
[----:B------:R-:W-:Y:S02]  /*67a0*/  VOTEU.ALL UP0, P0 ;  /* 0x0000000000ff7886 */ /* 0x000fe40000000000 */
[----:B------:R-:W-:-:S04]  /*67b0*/  FFMA.FTZ R140, R113, R139, R140 ;  /* 0x0000008b718c7223 */ /* 0x000fc8000001008c */
[----:B------:R-:W-:Y:S01]  /*67c0*/  FFMA.FTZ R141, R112, R140, R141 ;  /* 0x0000008c708d7223 */ /* 0x000fe2000001008d */
[----:B------:R-:W-:-:S03]  /*67d0*/  @!UP0 ULEA UR24, UR8, UR23, 0x3 ;  /* 0x0000001708188291 */ /* 0x000fc6000f8e18ff */
[----:B------:R-:W-:-:S04]  /*67e0*/  FFMA.FTZ R142, R111, R141, R142 ;  /* 0x0000008d6f8e7223 */ /* 0x000fc8000001008e */
[----:B------:R-:W-:Y:S02]  /*67f0*/  FFMA.FTZ R143, R110, R142, R143 ;  /* 0x0000008e6e8f7223 */ /* 0x000fe4000001008f */
[----:B------:R-:W0:Y:S02]  /*6800*/  @!P0 LDS.64 R78, [UR24+0x5660] ;  /* 0x00566018ff4e8984 */ /* 0x000e240008000a00 */
[----:B------:R-:W-:Y:S02]  /*6810*/  FFMA.FTZ R144, R109, R143, R144 ;  /* 0x0000008f6d907223 */ /* 0x000fe40000010090 */
[----:B------:R1:W-:Y:S02]  /*6820*/  STS.64 [R135+0x4760], R80 ;  /* 0x0047605087007388 */ /* 0x0003e40000000a00 */
        /* <DEDUP_REMOVED lines=67> */
.L_x_1080:
        /* <DEDUP_REMOVED lines=14> */
.L_x_997:
        /* <DEDUP_REMOVED lines=46> */
[----:B------:R-:W-:Y:S02]  /*7020*/  UIADD3 UR28, UPT, UPT, UR29, -0x800, URZ ;  /* 0xfffff8001d1c7890 */ /* 0x000fe4000fffe0ff */
[----:B------:R-:W-:Y:S01]  /*7030*/  LOP3.LUT R81, R118, UR29, RZ, 0xfc, !PT ;  /* 0x0000001d76517c12 */ /* 0x000fe2000f8efcff */
[----:B------:R-:W-:Y:S01]  /*7040*/  VOTEU.ALL UP0, P0 ;  /* 0x0000000000ff7886 */ /* 0x000fe20000000000 */
[----:B------:R-:W-:Y:S01]  /*7050*/  FFMA.FTZ R115, R115, R73, R74 ;  /* 0x0000004973737223 */ /* 0x000fe2000001004a */
[----:B------:R-:W-:-:S03]  /*7060*/  MOV R41, UR21 ;  /* 0x0000001500297c02 */ /* 0x000fc60008000f00 */
        /* <DEDUP_REMOVED lines=82> */
[----:B------:R-:W-:Y:S02]  /*7590*/  MOV R42, R118 ;  /* 0x00000076002a7202 */ /* 0x000fe40000000f00 */
[----:B------:R2:W-:Y:S01]  /*75a0*/  STS [R79+0x2130], R43 ;  /* 0x0021302b4f007388 */ /* 0x0005e20000000800 */
[----:B------:R-:W-:Y:S01]  /*75b0*/  FFMA.FTZ R86, R129, R85, R86 ;  /* 0x0000005581567223 */ /* 0x000fe20000010056 */
[----:B-1----:R-:W-:Y:S01]  /*75c0*/  FMUL.FTZ R78, R65, R15 ;  /* 0x0000000f414e7220 */ /* 0x002fe20000410000 */
[----:B--2---:R-:W-:-:S03]  /*75d0*/  HFMA2 R43, -RZ, RZ, 0, 0 ;  /* 0x00000000ff2b7431 */ /* 0x004fc600000001ff */
[-C--:B------:R-:W-:Y:S01]  /*75e0*/  FMUL.FTZ R87, R32, R78.reuse ;  /* 0x0000004e20577220 */ /* 0x080fe20000410000 */
[----:B------:R1:W-:Y:S01]  /*75f0*/  STS [R79+0x2134], R82 ;  /* 0x002134524f007388 */ /* 0x0003e20000000800 */
[----:B------:R-:W-:Y:S01]  /*7600*/  FFMA.FTZ R86, R130, R78, R86 ;  /* 0x0000004e82567223 */ /* 0x000fe20000010056 */
[----:B------:R-:W-:Y:S01]  /*7610*/  FMUL.FTZ R83, R88, R13 ;  /* 0x0000000d58537220 */ /* 0x000fe20000410000 */
[----:B0-----:R-:W-:Y:S01]  /*7620*/  IMAD.WIDE.U32 R42, R40, UR24, R42 ;  /* 0x00000018282a7c25 */ /* 0x001fe2000f8e002a */
[----:B------:R0:W-:Y:S03]  /*7630*/  STS [R79+0x2138], R84 ;  /* 0x002138544f007388 */ /* 0x0001e60000000800 */
[----:B------:R-:W-:Y:S01]  /*7640*/  FMUL.FTZ R78, R80, R5 ;  /* 0x00000005504e7220 */ /* 0x000fe20000410000 */
[----:B------:R-:W-:Y:S01]  /*7650*/  FMUL.FTZ R89, R30, R83 ;  /* 0x000000531e597220 */ /* 0x000fe20000410000 */
[----:B------:R-:W-:-:S02]  /*7660*/  IMAD R43, R41, UR24, R43 ;  /* 0x00000018292b7c24 */ /* 0x000fc4000f8e022b */
[----:B-1----:R-:W-:Y:S01]  /*7670*/  FMUL.FTZ R82, R77, R9 ;  /* 0x000000094d527220 */ /* 0x002fe20000410000 */
[----:B------:R1:W-:Y:S01]  /*7680*/  STS [R79+0x213c], R87 ;  /* 0x00213c574f007388 */ /* 0x0003e20000000800 */
[----:B0-----:R-:W-:Y:S02]  /*7690*/  FMUL.FTZ R84, R64, R14 ;  /* 0x0000000e40547220 */ /* 0x001fe40000410000 */
[----:B------:R-:W-:Y:S01]  /*76a0*/  FMUL.FTZ R40, R29, R82 ;  /* 0x000000521d287220 */ /* 0x000fe20000410000 */
[----:B------:R-:W-:Y:S01]  /*76b0*/  FMUL.FTZ R41, R28, R78 ;  /* 0x0000004e1c297220 */ /* 0x000fe20000410000 */
[----:B-1----:R-:W-:Y:S01]  /*76c0*/  FMUL.FTZ R87, R31, R84 ;  /* 0x000000541f577220 */ /* 0x002fe20000410000 */
        /* <DEDUP_REMOVED lines=9> */
[----:B------:R-:W-:-:S03]  /*7760*/  IMAD.U32 R40, RZ, RZ, UR42 ;  /* 0x0000002aff287e24 */ /* 0x000fc6000f8e00ff */
[----:B------:R-:W-:Y:S01]  /*7770*/  UIMAD UR24, UR24, UR42, URZ ;  /* 0x0000002a181872a4 */ /* 0x000fe2000f8e02ff */
[----:B------:R-:W-:-:S03]  /*7780*/  IMAD.WIDE.U32 R42, R40, UR9, R42 ;  /* 0x00000009282a7c25 */ /* 0x000fc6000f8e002a */
[----:B------:R-:W-:Y:S01]  /*7790*/  UIMAD UR24, UR9, UR43, UR24 ;  /* 0x0000002b091872a4 */ /* 0x000fe2000f8e0218 */
[----:B------:R-:W0:Y:S01]  /*77a0*/  LDS R79, [R79+0x2310] ;  /* 0x002310004f4f7984 */ /* 0x000e220000000800 */
[----:B------:R-:W-:Y:S02]  /*77b0*/  IADD3 R40, P3, PT, R42, UR28, RZ ;  /* 0x0000001c2a287c10 */ /* 0x000fe4000ff7e0ff */
[----:B------:R-:W-:Y:S02]  /*77c0*/  MOV R42, UR44 ;  /* 0x0000002c002a7c02 */ /* 0x000fe40008000f00 */
[----:B------:R-:W-:Y:S01]  /*77d0*/  IADD3.X R41, PT, PT, R43, UR24, RZ, P3, !PT ;  /* 0x000000182b297c10 */ /* 0x000fe20009ffe4ff */
[----:B------:R-:W-:Y:S01]  /*77e0*/  FFMA.FTZ R86, R131, R84, R86 ;  /* 0x0000005483567223 */ /* 0x000fe20000010056 */
[----:B------:R-:W-:Y:S01]  /*77f0*/  MOV R43, UR45 ;  /* 0x0000002d002b7c02 */ /* 0x000fe20008000f00 */
[----:B------:R-:W-:-:S04]  /*7800*/  IMAD.WIDE.U32 R40, R42, UR8, R40 ;  /* 0x000000082a287c25 */ /* 0x000fc8000f8e0028 */
[----:B------:R-:W-:Y:S01]  /*7810*/  FFMA.FTZ R86, R132, R83, R86 ;  /* 0x0000005384567223 */ /* 0x000fe20000010056 */
[----:B------:R-:W-:Y:S01]  /*7820*/  FMUL.FTZ R77, R77, UR50 ;  /* 0x000000324d4d7c20 */ /* 0x000fe20008410000 */
[----:B------:R-:W-:Y:S01]  /*7830*/  FMUL.FTZ R80, R80, UR50 ;  /* 0x0000003250507c20 */ /* 0x000fe20008410000 */
[----:B------:R-:W-:Y:S02]  /*7840*/  IMAD R43, R43, UR8, R41 ;  /* 0x000000082b2b7c24 */ /* 0x000fe4000f8e0229 */
[C---:B------:R-:W-:Y:S01]  /*7850*/  FFMA.FTZ R82, R133.reuse, R82, R86 ;  /* 0x0000005285527223 */ /* 0x040fe20000010056 */
        /* <DEDUP_REMOVED lines=23> */
.L_x_1000:
[----:B------:R-:W-:Y:S05]  /*79d0*/  BSYNC.RECONVERGENT B0 ;  /* 0x0000000000007941 */ /* 0x000fea0003800200 */
.L_x_999:
[----:B------:R-:W-:Y:S04]  /*79e0*/  BSSY.RECONVERGENT B0, `(.L_x_1001) ;  /* 0x0000003000007945 */ /* 0x000fe80003800200 */
[----:B------:R-:W-:Y:S05]  /*79f0*/  @!P3 BRA `(.L_x_1002) ;  /* 0x000000000004b947 */ /* 0x000fea0003800000 */
[----:B0-----:R2:W-:Y:S02]  /*7a00*/  REDG.E.ADD.F32.FTZ.RN.STRONG.GPU desc[UR26][R42.64+0x200], R79 ;  /* 0x0002004f2a0079a6 */ /* 0x0015e4000c12f31a */
.L_x_1002:
[----:B------:R-:W-:Y:S05]  /*7a10*/  BSYNC.RECONVERGENT B0 ;  /* 0x0000000000007941 */ /* 0x000fea0003800200 */
.L_x_1001:
[-C--:B------:R-:W-:Y:S01]  /*7a20*/  LEA.HI R110, R110, R118.reuse, RZ, 0x1b ;  /* 0x000000766e6e7211 */ /* 0x080fe200078fd8ff */
[----:B------:R-:W-:Y:S01]  /*7a30*/  BSSY.RECONVERGENT B0, `(.L_x_1003) ;  /* 0x000000d000007945 */ /* 0x000fe20003800200 */
[----:B------:R-:W-:Y:S02]  /*7a40*/  ISETP.GE.AND P2, PT, R81, 0x101, PT ;  /* 0x000001015100780c */ /* 0x000fe40003f46270 */
[----:B------:R-:W-:Y:S02]  /*7a50*/  LEA R110, R110, UR23, 0x2 ;  /* 0x000000176e6e7c11 */ /* 0x000fe4000f8e10ff */
[C---:B0-2---:R-:W-:Y:S02]  /*7a60*/  IADD3 R79, PT, PT, R118.reuse, 0x180, RZ ;  /* 0x00000180764f7810 */ /* 0x045fe40007ffe0ff */
[----:B-1----:R-:W-:Y:S02]  /*7a70*/  IADD3 R109, PT, PT, R118, 0x200, RZ ;  /* 0x00000200766d7810 */ /* 0x002fe40007ffe0ff */
[----:B------:R-:W0:Y:S01]  /*7a80*/  LDS R110, [R110+0x2510] ;  /* 0x002510006e6e7984 */ /* 0x000e220000000800 */
[----:B------:R-:W-:-:S02]  /*7a90*/  LEA.HI R79, R79, R118, RZ, 0x1b ;  /* 0x000000764f4f7211 */ /* 0x000fc400078fd8ff */
[C---:B------:R-:W-:Y:S02]  /*7aa0*/  ISETP.GE.AND P3, PT, R81.reuse, 0x181, PT ;  /* 0x000001815100780c */ /* 0x040fe40003f66270 */
[----:B------:R-:W-:Y:S02]  /*7ab0*/  ISETP.GE.AND P4, PT, R81, 0x201, PT ;  /* 0x000002015100780c */ /* 0x000fe40003f86270 */
[----:B------:R-:W-:Y:S02]  /*7ac0*/  LEA.HI R109, R109, R118, RZ, 0x1b ;  /* 0x000000766d6d7211 */ /* 0x000fe400078fd8ff */
[----:B------:R-:W-:Y:S01]  /*7ad0*/  LEA R79, R79, UR23, 0x2 ;  /* 0x000000174f4f7c11 */ /* 0x000fe2000f8e10ff */
[----:B------:R-:W-:Y:S08]  /*7ae0*/  @!P2 BRA `(.L_x_1004) ;  /* 0x000000000004a947 */ /* 0x000ff00003800000 */
[----:B0-----:R1:W-:Y:S02]  /*7af0*/  REDG.E.ADD.F32.FTZ.RN.STRONG.GPU desc[UR26][R42.64+0x400], R110 ;  /* 0x0004006e2a0079a6 */ /* 0x0013e4000c12f31a */
.L_x_1004:
[----:B------:R-:W-:Y:S05]  /*7b00*/  BSYNC.RECONVERGENT B0 ;  /* 0x0000000000007941 */ /* 0x000fea0003800200 */
.L_x_1003:
[----:B------:R-:W2:Y:S01]  /*7b10*/  LDS R79, [R79+0x2710] ;  /* 0x002710004f4f7984 */ /* 0x000ea20000000800 */
[----:B------:R-:W-:Y:S01]  /*7b20*/  BSSY.RECONVERGENT B0, `(.L_x_1005) ;  /* 0x0000004000007945 */ /* 0x000fe20003800200 */
[----:B------:R-:W-:-:S03]  /*7b30*/  LEA R109, R109, UR23, 0x2 ;  /* 0x000000176d6d7c11 */ /* 0x000fc6000f8e10ff */
[----:B------:R-:W-:Y:S05]  /*7b40*/  @!P3 BRA `(.L_x_1006) ;  /* 0x000000000004b947 */ /* 0x000fea0003800000 */
[----:B--2---:R3:W-:Y:S02]  /*7b50*/  REDG.E.ADD.F32.FTZ.RN.STRONG.GPU desc[UR26][R42.64+0x600], R79 ;  /* 0x0006004f2a0079a6 */ /* 0x0047e4000c12f31a */
.L_x_1006:
[----:B------:R-:W-:Y:S05]  /*7b60*/  BSYNC.RECONVERGENT B0 ;  /* 0x0000000000007941 */ /* 0x000fea0003800200 */
.L_x_1005:
[----:B------:R-:W4:Y:S01]  /*7b70*/  LDS R109, [R109+0x2910] ;  /* 0x002910006d6d7984 */ /* 0x000f220000000800 */
[----:B------:R-:W-:Y:S01]  /*7b80*/  BSSY.RECONVERGENT B0, `(.L_x_1007) ;  /* 0x0000005000007945 */ /* 0x000fe20003800200 */
[C---:B01----:R-:W-:Y:S02]  /*7b90*/  IADD3 R110, PT, PT, R118.reuse, 0x280, RZ ;  /* 0x00000280766e7810 */ /* 0x043fe40007ffe0ff */
[----:B--23--:R-:W-:Y:S01]  /*7ba0*/  IADD3 R79, PT, PT, R118, 0x300, RZ ;  /* 0x00000300764f7810 */ /* 0x00cfe20007ffe0ff */
[----:B------:R-:W-:Y:S06]  /*7bb0*/  @!P4 BRA `(.L_x_1008) ;  /* 0x000000000004c947 */ /* 0x000fec0003800000 */
[----:B----4-:R0:W-:Y:S02]  /*7bc0*/  REDG.E.ADD.F32.FTZ.RN.STRONG.GPU desc[UR26][R42.64+0x800], R109 ;  /* 0x0008006d2a0079a6 */ /* 0x0101e4000c12f31a */
.L_x_1008:
[----:B------:R-:W-:Y:S05]  /*7bd0*/  BSYNC.RECONVERGENT B0 ;  /* 0x0000000000007941 */ /* 0x000fea0003800200 */
.L_x_1007:
        /* <DEDUP_REMOVED lines=13> */
.L_x_1010:
[----:B------:R-:W-:Y:S05]  /*7cb0*/  BSYNC.RECONVERGENT B0 ;  /* 0x0000000000007941 */ /* 0x000fea0003800200 */
.L_x_1009:
[----:B------:R-:W2:Y:S01]  /*7cc0*/  LDS R79, [R79+0x2d10] ;  /* 0x002d10004f4f7984 */ /* 0x000ea20000000800 */
[----:B------:R-:W-:Y:S01]  /*7cd0*/  BSSY.RECONVERGENT B0, `(.L_x_1011) ;  /* 0x0000004000007945 */ /* 0x000fe20003800200 */
[----:B------:R-:W-:-:S03]  /*7ce0*/  LEA R109, R109, UR23, 0x2 ;  /* 0x000000176d6d7c11 */ /* 0x000fc6000f8e10ff */
[----:B------:R-:W-:Y:S05]  /*7cf0*/  @!P3 BRA `(.L_x_1012) ;  /* 0x000000000004b947 */ /* 0x000fea0003800000 */
[----:B--2---:R3:W-:Y:S02]  /*7d00*/  REDG.E.ADD.F32.FTZ.RN.STRONG.GPU desc[UR26][R42.64+0xc00], R79 ;  /* 0x000c004f2a0079a6 */ /* 0x0047e4000c12f31a */
.L_x_1012:
[----:B------:R-:W-:Y:S05]  /*7d10*/  BSYNC.RECONVERGENT B0 ;  /* 0x0000000000007941 */ /* 0x000fea0003800200 */
.L_x_1011:
[----:B------:R-:W4:Y:S01]  /*7d20*/  LDS R109, [R109+0x2f10] ;  /* 0x002f10006d6d7984 */ /* 0x000f220000000800 */
[----:B------:R-:W-:Y:S01]  /*7d30*/  BSSY.RECONVERGENT B0, `(.L_x_1013) ;  /* 0x0000005000007945 */ /* 0x000fe20003800200 */
[C---:B01----:R-:W-:Y:S01]  /*7d40*/  LOP3.LUT R110, R118.reuse, 0x400, RZ, 0xfc, !PT ;  /* 0x00000400766e7812 */ /* 0x043fe200078efcff */
[----:B--23--:R-:W-:Y:S02]  /*7d50*/  VIADD R79, R118, 0x480 ;  /* 0x00000480764f7836 */ /* 0x00cfe40000000000 */
[----:B------:R-:W-:Y:S05]  /*7d60*/  @!P4 BRA `(.L_x_1014) ;  /* 0x000000000004c947 */ /* 0x000fea0003800000 */
[----:B----4-:R0:W-:Y:S02]  /*7d70*/  REDG.E.ADD.F32.FTZ.RN.STRONG.GPU desc[UR26][R42.64+0xe00], R109 ;  /* 0x000e006d2a0079a6 */ /* 0x0101e4000c12f31a */
.L_x_1014:
[----:B------:R-:W-:Y:S05]  /*7d80*/  BSYNC.RECONVERGENT B0 ;  /* 0x0000000000007941 */ /* 0x000fea0003800200 */
.L_x_1013:
        /* <DEDUP_REMOVED lines=13> */
.L_x_1016:
[----:B------:R-:W-:Y:S05]  /*7e60*/  BSYNC.RECONVERGENT B0 ;  /* 0x0000000000007941 */ /* 0x000fea0003800200 */
.L_x_1015:
[----:B------:R-:W2:Y:S01]  /*7e70*/  LDS R79, [R79+0x3310] ;  /* 0x003310004f4f7984 */ /* 0x000ea20000000800 */
[----:B------:R-:W-:Y:S01]  /*7e80*/  BSSY.RECONVERGENT B0, `(.L_x_1017) ;  /* 0x0000005000007945 */ /* 0x000fe20003800200 */
[----:B------:R-:W-:Y:S02]  /*7e90*/  LEA R109, R109, UR23, 0x2 ;  /* 0x000000176d6d7c11 */ /* 0x000fe4000f8e10ff */
[----:B01----:R-:W-:Y:S01]  /*7ea0*/  IADD3 R110, PT, PT, R118, 0x580, RZ ;  /* 0x00000580766e7810 */ /* 0x003fe20007ffe0ff */
[----:B------:R-:W-:Y:S06]  /*7eb0*/  @!P3 BRA `(.L_x_1018) ;  /* 0x000000000004b947 */ /* 0x000fec0003800000 */
[----:B--2---:R0:W-:Y:S02]  /*7ec0*/  REDG.E.ADD.F32.FTZ.RN.STRONG.GPU desc[UR26][R42.64+0x1200], R79 ;  /* 0x0012004f2a0079a6 */ /* 0x0041e4000c12f31a */
.L_x_1018:
[----:B------:R-:W-:Y:S05]  /*7ed0*/  BSYNC.RECONVERGENT B0 ;  /* 0x0000000000007941 */ /* 0x000fea0003800200 */
.L_x_1017:
[----:B------:R-:W1:Y:S01]  /*7ee0*/  LDS R109, [R109+0x3510] ;  /* 0x003510006d6d7984 */ /* 0x000e620000000800 */
[----:B------:R-:W-:Y:S01]  /*7ef0*/  BSSY.RECONVERGENT B0, `(.L_x_1019) ;  /* 0x0000005000007945 */ /* 0x000fe20003800200 */
[----:B0-2---:R-:W-:Y:S02]  /*7f00*/  LEA.HI R79, R110, R118, RZ, 0x1b ;  /* 0x000000766e4f7211 */ /* 0x005fe400078fd8ff */
[----:B------:R-:W-:Y:S01]  /*7f10*/  IADD3 R110, PT, PT, R118, 0x600, RZ ;  /* 0x00000600766e7810 */ /* 0x000fe20007ffe0ff */
[----:B------:R-:W-:Y:S06]  /*7f20*/  @!P4 BRA `(.L_x_1020) ;  /* 0x000000000004c947 */ /* 0x000fec0003800000 */
[----:B-1----:R0:W-:Y:S02]  /*7f30*/  REDG.E.ADD.F32.FTZ.RN.STRONG.GPU desc[UR26][R42.64+0x1400], R109 ;  /* 0x0014006d2a0079a6 */ /* 0x0021e4000c12f31a */
.L_x_1020:
[----:B------:R-:W-:Y:S05]  /*7f40*/  BSYNC.RECONVERGENT B0 ;  /* 0x0000000000007941 */ /* 0x000fea0003800200 */
.L_x_1019:
[----:B------:R-:W-:Y:S01]  /*7f50*/  LEA R79, R79, UR23, 0x2 ;  /* 0x000000174f4f7c11 */ /* 0x000fe2000f8e10ff */
[----:B------:R-:W-:Y:S01]  /*7f60*/  BSSY.RECONVERGENT B0, `(.L_x_1021) ;  /* 0x000000b000007945 */ /* 0x000fe20003800200 */
[C---:B------:R-:W-:Y:S02]  /*7f70*/  ISETP.GE.AND P6, PT, R81.reuse, 0x581, PT ;  /* 0x000005815100780c */ /* 0x040fe40003fc6270 */
[----:B01----:R-:W-:Y:S02]  /*7f80*/  LEA.HI R109, R110, R118, RZ, 0x1b ;  /* 0x000000766e6d7211 */ /* 0x003fe400078fd8ff */
[----:B------:R-:W0:Y:S01]  /*7f90*/  LDS R79, [R79+0x3710] ;  /* 0x003710004f4f7984 */ /* 0x000e220000000800 */
[C---:B------:R-:W-:Y:S02]  /*7fa0*/  ISETP.GE.AND P2, PT, R81.reuse, 0x601, PT ;  /* 0x000006015100780c */ /* 0x040fe40003f46270 */
[C---:B------:R-:W-:Y:S02]  /*7fb0*/  ISETP.GE.AND P3, PT, R81.reuse, 0x681, PT ;  /* 0x000006815100780c */ /* 0x040fe40003f66270 */
[----:B------:R-:W-:-:S02]  /*7fc0*/  ISETP.GE.AND P4, PT, R81, 0x701, PT ;  /* 0x000007015100780c */ /* 0x000fc40003f86270 */
[----:B------:R-:W-:Y:S02]  /*7fd0*/  IADD3 R110, PT, PT, R118, 0x680, RZ ;  /* 0x00000680766e7810 */ /* 0x000fe40007ffe0ff */
[----:B------:R-:W-:Y:S01]  /*7fe0*/  ISETP.GE.AND P5, PT, R81, 0x781, PT ;  /* 0x000007815100780c */ /* 0x000fe20003fa6270 */
[----:B------:R-:W-:-:S12]  /*7ff0*/  @!P6 BRA `(.L_x_1022) ;  /* 0x000000000004e947 */ /* 0x000fd80003800000 */
[----:B0-----:R1:W-:Y:S02]  /*8000*/  REDG.E.ADD.F32.FTZ.RN.STRONG.GPU desc[UR26][R42.64+0x1600], R79 ;  /* 0x0016004f2a0079a6 */ /* 0x0013e4000c12f31a */
.L_x_1022:
[----:B------:R-:W-:Y:S05]  /*8010*/  BSYNC.RECONVERGENT B0 ;  /* 0x0000000000007941 */ /* 0x000fea0003800200 */
.L_x_1021:
        /* <DEDUP_REMOVED lines=10> */
.L_x_1024:
[----:B------:R-:W-:Y:S05]  /*80c0*/  BSYNC.RECONVERGENT B0 ;  /* 0x0000000000007941 */ /* 0x000fea0003800200 */
.L_x_1023:
[----:B------:R-:W2:Y:S01]  /*80d0*/  LDS R79, [R79+0x3b10] ;  /* 0x003b10004f4f7984 */ /* 0x000ea20000000800 */
[----:B------:R-:W-:Y:S01]  /*80e0*/  BSSY.RECONVERGENT B0, `(.L_x_1025) ;  /* 0x0000005000007945 */ /* 0x000fe20003800200 */
[----:B01----:R-:W-:Y:S02]  /*80f0*/  LEA.HI R109, R110, R118, RZ, 0x1b ;  /* 0x000000766e6d7211 */ /* 0x003fe400078fd8ff */
[----:B------:R-:W-:Y:S01]  /*8100*/  LEA R81, R81, UR23, 0x2 ;  /* 0x0000001751517c11 */ /* 0x000fe2000f8e10ff */
[----:B------:R-:W-:Y:S06]  /*8110*/  @!P3 BRA `(.L_x_1026) ;  /* 0x000000000004b947 */ /* 0x000fec0003800000 */
[----:B--2---:R0:W-:Y:S02]  /*8120*/  REDG.E.ADD.F32.FTZ.RN.STRONG.GPU desc[UR26][R42.64+0x1a00], R79 ;  /* 0x001a004f2a0079a6 */ /* 0x0041e4000c12f31a */
.L_x_1026:
[----:B------:R-:W-:Y:S05]  /*8130*/  BSYNC.RECONVERGENT B0 ;  /* 0x0000000000007941 */ /* 0x000fea0003800200 */
.L_x_1025:
[----:B------:R-:W1:Y:S01]  /*8140*/  LDS R81, [R81+0x3d10] ;  /* 0x003d100051517984 */ /* 0x000e620000000800 */
[----:B------:R-:W-:Y:S01]  /*8150*/  BSSY.RECONVERGENT B0, `(.L_x_1027) ;  /* 0x0000004000007945 */ /* 0x000fe20003800200 */
[----:B------:R-:W-:-:S03]  /*8160*/  LEA R109, R109, UR23, 0x2 ;  /* 0x000000176d6d7c11 */ /* 0x000fc6000f8e10ff */
[----:B------:R-:W-:Y:S05]  /*8170*/  @!P4 BRA `(.L_x_1028) ;  /* 0x000000000004c947 */ /* 0x000fea0003800000 */
[----:B-1----:R3:W-:Y:S02]  /*8180*/  REDG.E.ADD.F32.FTZ.RN.STRONG.GPU desc[UR26][R42.64+0x1c00], R81 ;  /* 0x001c00512a0079a6 */ /* 0x0027e4000c12f31a */
.L_x_1028:
[----:B------:R-:W-:Y:S05]  /*8190*/  BSYNC.RECONVERGENT B0 ;  /* 0x0000000000007941 */ /* 0x000fea0003800200 */
.L_x_1027:
[----:B------:R-:W4:Y:S01]  /*81a0*/  LDS R109, [R109+0x3f10] ;  /* 0x003f10006d6d7984 */ /* 0x000f220000000800 */
[----:B------:R-:W-:Y:S04]  /*81b0*/  BSSY.RECONVERGENT B0, `(.L_x_1029) ;  /* 0x0000003000007945 */ /* 0x000fe80003800200 */
[----:B------:R-:W-:Y:S05]  /*81c0*/  @!P5 BRA `(.L_x_1030) ;  /* 0x000000000004d947 */ /* 0x000fea0003800000 */
[----:B----4-:R4:W-:Y:S02]  /*81d0*/  REDG.E.ADD.F32.FTZ.RN.STRONG.GPU desc[UR26][R42.64+0x1e00], R109 ;  /* 0x001e006d2a0079a6 */ /* 0x0109e4000c12f31a */
.L_x_1030:
[----:B------:R-:W-:Y:S05]  /*81e0*/  BSYNC.RECONVERGENT B0 ;  /* 0x0000000000007941 */ /* 0x000fea0003800200 */
.L_x_1029:
[----:B----4-:R-:W4:Y:S04]  /*81f0*/  LDL.LU R109, [R1+0x40] ;  /* 0x00004000016d7983 */ /* 0x010f280000300800 */
[----:B------:R-:W5:Y:S04]  /*8200*/  LDL.LU R112, [R1+0x44] ;  /* 0x0000440001707983 */ /* 0x000f680000300800 */
[----:B-1-3--:R-:W3:Y:S01]  /*8210*/  LDL.LU R81, [R1+0x48] ;  /* 0x0000480001517983 */ /* 0x00aee20000300800 */
[----:B0-2---:R-:W0:Y:S03]  /*8220*/  S2R R79, SR_LANEID ;  /* 0x00000000004f7919 */ /* 0x005e260000000000 */
[----:B------:R-:W1:Y:S04]  /*8230*/  SHFL.DOWN PT, R43, R152, 0x1, 0x1f ;  /* 0x08201f00982b7f89 */ /* 0x000e6800000e0000 */
[----:B------:R-:W2:Y:S01]  /*8240*/  SHFL.DOWN PT, R42, R78, 0x1, 0x1f ;  /* 0x08201f004e2a7f89 */ /* 0x000ea200000e0000 */
[----:B------:R-:W-:-:S03]  /*8250*/  FMUL.FTZ R64, R95, R64 ;  /* 0x000000405f407220 */ /* 0x000fc60000410000 */
[----:B------:R-:W3:Y:S04]  /*8260*/  LDL.LU R111, [R1+0x4c] ;  /* 0x00004c00016f7983 */ /* 0x000ee80000300800 */
        /* <DEDUP_REMOVED lines=21> */
[----:B------:R-:W1:Y:S02]  /*83c0*/  SHFL.DOWN PT, R42, R78, 0x4, 0x1f ;  /* 0x08801f004e2a7f89 */ /* 0x000e6400000e0000 */
[----:B0-----:R-:W-:Y:S01]  /*83d0*/  @!P2 FADD.FTZ R152, R152, R43 ;  /* 0x0000002b9898a221 */ /* 0x001fe20000010000 */
[----:B----4-:R-:W-:Y:S01]  /*83e0*/  FFMA.FTZ R109, R92, R5, R109 ;  /* 0x000000055c6d7223 */ /* 0x010fe2000001006d */
[----:B-----5:R-:W-:-:S04]  /*83f0*/  FFMA.FTZ R112, R93, R9, R112 ;  /* 0x000000095d707223 */ /* 0x020fc80000010070 */
[----:B------:R0:W-:Y:S01]  /*8400*/  STL [R1+0x40], R109 ;  /* 0x0000406d01007387 */ /* 0x0001e20000100800 */
[----:B---3--:R-:W-:-:S03]  /*8410*/  FFMA.FTZ R81, R94, R13, R81 ;  /* 0x0000000d5e517223 */ /* 0x008fc60000010051 */
[----:B0-----:R-:W2:Y:S04]  /*8420*/  LDL.LU R109, [R1+0x54] ;  /* 0x00005400016d7983 */ /* 0x001ea80000300800 */
[----:B------:R-:W3:Y:S01]  /*8430*/  LDL.LU R95, [R1+0x58] ;  /* 0x00005800015f7983 */ /* 0x000ee20000300800 */
[----:B------:R-:W-:Y:S01]  /*8440*/  FFMA.FTZ R88, R30, R94, R88 ;  /* 0x0000005e1e587223 */ /* 0x000fe20000010058 */
[----:B------:R-:W-:Y:S01]  /*8450*/  FFMA.FTZ R133, R29, R93, R133 ;  /* 0x0000005d1d857223 */ /* 0x000fe20000010085 */
[----:B------:R-:W-:Y:S01]  /*8460*/  FFMA.FTZ R111, R64, R14, R111 ;  /* 0x0000000e406f7223 */ /* 0x000fe2000001006f */
[----:B------:R-:W-:Y:S01]  /*8470*/  STL [R1+0x44], R112 ;  /* 0x0000447001007387 */ /* 0x000fe20000100800 */
[----:B------:R-:W-:-:S03]  /*8480*/  FFMA.FTZ R110, R65, R15, R110 ;  /* 0x0000000f416e7223 */ /* 0x000fc6000001006e */
[----:B------:R0:W-:Y:S01]  /*8490*/  STL [R1+0x48], R81 ;  /* 0x0000485101007387 */ /* 0x0001e20000100800 */
[----:B------:R-:W-:Y:S01]  /*84a0*/  FFMA.FTZ R82, R31, R64, R82 ;  /* 0x000000401f527223 */ /* 0x000fe20000010052 */
[----:B------:R-:W-:Y:S01]  /*84b0*/  FFMA.FTZ R86, R35, R68, R86 ;  /* 0x0000004423567223 */ /* 0x000fe20000010056 */
[----:B------:R-:W-:Y:S01]  /*84c0*/  FFMA.FTZ R85, R34, R67, R85 ;  /* 0x0000004322557223 */ /* 0x000fe20000010055 */
[----:B-1----:R-:W-:Y:S01]  /*84d0*/  @!P2 FADD.FTZ R78, R78, R42 ;  /* 0x0000002a4e4ea221 */ /* 0x002fe20000010000 */
[----:B------:R-:W-:Y:S01]  /*84e0*/  FADD.FTZ R16, R41, R16 ;  /* 0x0000001029107221 */ /* 0x000fe20000010000 */
[----:B0-----:R-:W4:Y:S01]  /*84f0*/  LDL.LU R81, [R1+0x5c] ;  /* 0x00005c0001517983 */ /* 0x001f220000300800 */
[----:B------:R-:W-:Y:S01]  /*8500*/  FADD.FTZ R164, R88, R164 ;  /* 0x000000a458a47221 */ /* 0x000fe20000010000 */
[----:B------:R-:W-:Y:S01]  /*8510*/  FMUL.FTZ R87, R126, R87 ;  /* 0x000000577e577220 */ /* 0x000fe20000410000 */
[----:B------:R-:W-:Y:S01]  /*8520*/  FMUL.FTZ R83, R130, R83 ;  /* 0x0000005382537220 */ /* 0x000fe20000410000 */
[----:B------:R-:W5:Y:S01]  /*8530*/  LDL.LU R43, [R1+0x60] ;  /* 0x00006000012b7983 */ /* 0x000f620000300800 */
[----:B------:R-:W-:Y:S01]  /*8540*/  FMUL.FTZ R70, R101, R70 ;  /* 0x0000004665467220 */ /* 0x000fe20000410000 */
[----:B------:R-:W-:Y:S01]  /*8550*/  FMUL.FTZ R71, R102, R71 ;  /* 0x0000004766477220 */ /* 0x000fe20000410000 */
[----:B------:R-:W-:Y:S01]  /*8560*/  FMUL.FTZ R72, R103, R72 ;  /* 0x0000004867487220 */ /* 0x000fe20000410000 */
[----:B------:R-:W-:Y:S01]  /*8570*/  STL [R1+0x4c], R111 ;  /* 0x00004c6f01007387 */ /* 0x000fe20000100800 */
[----:B------:R-:W-:Y:S01]  /*8580*/  FMUL.FTZ R73, R104, R73 ;  /* 0x0000004968497220 */ /* 0x000fe20000410000 */
[----:B------:R-:W-:Y:S01]  /*8590*/  FMUL.FTZ R75, R106, R75 ;  /* 0x0000004b6a4b7220 */ /* 0x000fe20000410000 */
[----:B------:R-:W-:Y:S01]  /*85a0*/  FMUL.FTZ R76, R107, R76 ;  /* 0x0000004c6b4c7220 */ /* 0x000fe20000410000 */
[----:B------:R-:W5:Y:S01]  /*85b0*/  LDL.LU R92, [R1+0x64] ;  /* 0x00006400015c7983 */ /* 0x000f620000300800 */
[----:B------:R-:W-:Y:S01]  /*85c0*/  FADD.FTZ R161, R82, R161 ;  /* 0x000000a152a17221 */ /* 0x000fe20000010000 */
[----:B------:R-:W-:Y:S01]  /*85d0*/  FMUL.FTZ R84, R129, R84 ;  /* 0x0000005481547220 */ /* 0x000fe20000410000 */
[----:B------:R-:W-:Y:S01]  /*85e0*/  FMUL.FTZ R80, R119, R80 ;  /* 0x0000005077507220 */ /* 0x000fe20000410000 */
[----:B------:R-:W-:Y:S01]  /*85f0*/  STL [R1+0x50], R110 ;  /* 0x0000506e01007387 */ /* 0x000fe20000100800 */
[----:B------:R-:W-:Y:S01]  /*8600*/  FMUL.FTZ R89, R125, R89 ;  /* 0x000000597d597220 */ /* 0x000fe20000410000 */
[----:B------:R-:W-:Y:S01]  /*8610*/  FMUL.FTZ R77, R120, R77 ;  /* 0x0000004d784d7220 */ /* 0x000fe20000410000 */
[----:B------:R-:W-:Y:S01]  /*8620*/  FMUL.FTZ R40, R121, R40 ;  /* 0x0000002879287220 */ /* 0x000fe20000410000 */
[----:B------:R-:W5:Y:S01]  /*8630*/  LDL.LU R88, [R1+0x68] ;  /* 0x0000680001587983 */ /* 0x000f620000300800 */
[----:B------:R-:W-:Y:S01]  /*8640*/  BSSY.RECONVERGENT B0, `(.L_x_1031) ;  /* 0x000005a000007945 */ /* 0x000fe20003800200 */
[----:B------:R-:W-:-:S02]  /*8650*/  FADD.FTZ R165, R133, R165 ;  /* 0x000000a585a57221 */ /* 0x000fc40000010000 */
[----:B------:R-:W0:Y:S04]  /*8660*/  SHFL.DOWN PT, R41, R78, 0x8, 0x1f ;  /* 0x09001f004e297f89 */ /* 0x000e2800000e0000 */
[----:B------:R-:W1:Y:S01]  /*8670*/  SHFL.DOWN PT, R42, R152, 0x8, 0x1f ;  /* 0x09001f00982a7f89 */ /* 0x000e6200000e0000 */
[----:B--2---:R-:W-:Y:S01]  /*8680*/  FFMA.FTZ R109, R66, R17, R109 ;  /* 0x00000011426d7223 */ /* 0x004fe2000001006d */
[----:B---3--:R-:W-:-:S04]  /*8690*/  FFMA.FTZ R95, R67, R18, R95 ;  /* 0x00000012435f7223 */ /* 0x008fc8000001005f */
[----:B------:R-:W-:Y:S04]  /*86a0*/  STL [R1+0x54], R109 ;  /* 0x0000546d01007387 */ /* 0x000fe80000100800 */
[----:B------:R-:W-:Y:S04]  /*86b0*/  STL [R1+0x58], R95 ;  /* 0x0000585f01007387 */ /* 0x000fe80000100800 */
[----:B------:R-:W2:Y:S01]  /*86c0*/  LDL.LU R82, [R1+0x6c] ;  /* 0x00006c0001527983 */ /* 0x000ea20000300800 */
[----:B----4-:R-:W-:Y:S01]  /*86d0*/  FFMA.FTZ R81, R68, R19, R81 ;  /* 0x0000001344517223 */ /* 0x010fe20000010051 */
[----:B-----5:R-:W-:-:S04]  /*86e0*/  FFMA.FTZ R43, R69, R20, R43 ;  /* 0x00000014452b7223 */ /* 0x020fc8000001002b */
[----:B------:R3:W-:Y:S04]  /*86f0*/  STL [R1+0x5c], R81 ;  /* 0x00005c5101007387 */ /* 0x0007e80000100800 */
[----:B---3--:R-:W3:Y:S04]  /*8700*/  LDL.LU R81, [R1+0x70] ;  /* 0x0000700001517983 */ /* 0x008ee80000300800 */
[----:B------:R4:W-:Y:S04]  /*8710*/  STL [R1+0x60], R43 ;  /* 0x0000602b01007387 */ /* 0x0009e80000100800 */
[----:B----4-:R-:W4:Y:S04]  /*8720*/  LDL.LU R43, [R1+0x74] ;  /* 0x00007400012b7983 */ /* 0x010f280000300800 */
[----:B------:R-:W5:Y:S04]  /*8730*/  LDL.LU R68, [R1+0x78] ;  /* 0x0000780001447983 */ /* 0x000f680000300800 */
[----:B------:R-:W5:Y:S01]  /*8740*/  LDL.LU R67, [R1+0x7c] ;  /* 0x00007c0001437983 */ /* 0x000f620000300800 */
[----:B------:R-:W-:Y:S01]  /*8750*/  ISETP.GT.AND P2, PT, R79, 0x17, PT ;  /* 0x000000174f00780c */ /* 0x000fe20003f44270 */
[----:B------:R-:W-:Y:S01]  /*8760*/  FFMA.FTZ R83, R32, R65, R83 ;  /* 0x0000004120537223 */ /* 0x000fe20000010053 */
[----:B------:R-:W-:Y:S01]  /*8770*/  FFMA.FTZ R92, R70, R21, R92 ;  /* 0x00000015465c7223 */ /* 0x000fe2000001005c */
[----:B------:R-:W-:-:S10]  /*8780*/  FFMA.FTZ R88, R71, R22, R88 ;  /* 0x0000001647587223 */ /* 0x000fd40000010058 */
[----:B0-----:R-:W-:Y:S01]  /*8790*/  @!P2 FADD.FTZ R78, R78, R41 ;  /* 0x000000294e4ea221 */ /* 0x001fe20000010000 */
[----:B-1----:R-:W-:Y:S01]  /*87a0*/  @!P2 FADD.FTZ R152, R152, R42 ;  /* 0x0000002a9898a221 */ /* 0x002fe20000010000 */
[----:B------:R-:W-:-:S03]  /*87b0*/  FFMA.FTZ R42, R36, R69, R87 ;  /* 0x00000045242a7223 */ /* 0x000fc60000010057 */
[----:B------:R-:W0:Y:S01]  /*87c0*/  SHFL.DOWN PT, R64, R78, 0x10, 0x1f ;  /* 0x0a001f004e407f89 */ /* 0x000e2200000e0000 */
[----:B------:R-:W-:Y:S01]  /*87d0*/  FADD.FTZ R11, R42, R11 ;  /* 0x0000000b2a0b7221 */ /* 0x000fe20000010000 */
[----:B------:R-:W-:Y:S02]  /*87e0*/  FMUL.FTZ R42, R105, R115 ;  /* 0x00000073692a7220 */ /* 0x000fe40000410000 */
[----:B------:R-:W1:Y:S01]  /*87f0*/  SHFL.DOWN PT, R65, R152, 0x10, 0x1f ;  /* 0x0a001f0098417f89 */ /* 0x000e6200000e0000 */
[----:B------:R-:W-:-:S03]  /*8800*/  ISETP.NE.AND P2, PT, R79, RZ, PT ;  /* 0x000000ff4f00720c */ /* 0x000fc60003f45270 */
[----:B------:R-:W-:Y:S04]  /*8810*/  STL [R1+0x64], R92 ;  /* 0x0000645c01007387 */ /* 0x000fe80000100800 */
[----:B------:R-:W-:Y:S01]  /*8820*/  STL [R1+0x68], R88 ;  /* 0x0000685801007387 */ /* 0x000fe20000100800 */
[----:B------:R-:W-:-:S04]  /*8830*/  FMUL.FTZ R41, R124, R90 ;  /* 0x0000005a7c297220 */ /* 0x000fc80000410000 */
[----:B------:R-:W-:Y:S01]  /*8840*/  FFMA.FTZ R71, R38, R71, R41 ;  /* 0x0000004726477223 */ /* 0x000fe20000010029 */
[----:B------:R-:W-:Y:S01]  /*8850*/  @!P2 SHF.R.U32.HI R118, RZ, 0x2, R118 ;  /* 0x00000002ff76a819 */ /* 0x000fe20000011676 */
[----:B------:R-:W-:Y:S01]  /*8860*/  FMUL.FTZ R41, R122, R108 ;  /* 0x0000006c7a297220 */ /* 0x000fe20000410000 */
[----:B------:R-:W-:Y:S01]  /*8870*/  FFMA.FTZ R84, R33, R66, R84 ;  /* 0x0000004221547223 */ /* 0x000fe20000010054 */
[----:B------:R-:W-:Y:S01]  /*8880*/  FMUL.FTZ R66, R123, R91 ;  /* 0x0000005b7b427220 */ /* 0x000fe20000410000 */
[----:B------:R-:W-:Y:S01]  /*8890*/  @!P2 LOP3.LUT R118, R118, 0xf8, RZ, 0xc0, !PT ;  /* 0x000000f87676a812 */ /* 0x000fe200078ec0ff */
[----:B------:R-:W-:Y:S01]  /*88a0*/  FFMA.FTZ R41, R44, R73, R41 ;  /* 0x000000492c297223 */ /* 0x000fe20000010029 */
[----:B0-----:R-:W-:Y:S01]  /*88b0*/  FADD.FTZ R64, R78, R64 ;  /* 0x000000404e407221 */ /* 0x001fe20000010000 */
[----:B-1----:R-:W-:Y:S02]  /*88c0*/  FADD.FTZ R65, R152, R65 ;  /* 0x0000004198417221 */ /* 0x002fe40000010000 */
[----:B------:R-:W-:Y:S01]  /*88d0*/  FADD.FTZ R6, R41, R6 ;  /* 0x0000000629067221 */ /* 0x000fe20000010000 */
[----:B------:R-:W-:Y:S01]  /*88e0*/  FFMA.FTZ R89, R37, R70, R89 ;  /* 0x0000004625597223 */ /* 0x000fe20000010059 */
[----:B------:R-:W-:Y:S01]  /*88f0*/  FFMA.FTZ R66, R39, R72, R66 ;  /* 0x0000004827427223 */ /* 0x000fe20000010042 */
[----:B------:R-:W-:Y:S01]  /*8900*/  FFMA.FTZ R41, R47, R76, R40 ;  /* 0x0000004c2f297223 */ /* 0x000fe20000010028 */
        /* <DEDUP_REMOVED lines=9> */
[----:B--2---:R-:W-:-:S05]  /*89a0*/  FFMA.FTZ R82, R72, R23, R82 ;  /* 0x0000001748527223 */ /* 0x004fca0000010052 */
[----:B------:R-:W-:Y:S01]  /*89b0*/  STL [R1+0x6c], R82 ;  /* 0x00006c5201007387 */ /* 0x000fe20000100800 */
[----:B---3--:R-:W-:-:S05]  /*89c0*/  FFMA.FTZ R81, R73, R24, R81 ;  /* 0x0000001849517223 */ /* 0x008fca0000010051 */
[----:B------:R-:W-:Y:S01]  /*89d0*/  STL [R1+0x70], R81 ;  /* 0x0000705101007387 */ /* 0x000fe20000100800 */
[----:B----4-:R-:W-:Y:S01]  /*89e0*/  FFMA.FTZ R43, R42, R25, R43 ;  /* 0x000000192a2b7223 */ /* 0x010fe2000001002b */
[----:B-----5:R-:W-:-:S04]  /*89f0*/  FFMA.FTZ R68, R75, R26, R68 ;  /* 0x0000001a4b447223 */ /* 0x020fc80000010044 */
[----:B------:R0:W-:Y:S01]  /*8a00*/  STL [R1+0x74], R43 ;  /* 0x0000742b01007387 */ /* 0x0001e20000100800 */
[----:B------:R-:W-:-:S03]  /*8a10*/  FFMA.FTZ R67, R76, R27, R67 ;  /* 0x0000001b4c437223 */ /* 0x000fc60000010043 */
[----:B------:R1:W-:Y:S04]  /*8a20*/  STL [R1+0x78], R68 ;  /* 0x0000784401007387 */ /* 0x0003e80000100800 */
[----:B------:R1:W-:Y:S01]  /*8a30*/  STL [R1+0x7c], R67 ;  /* 0x00007c4301007387 */ /* 0x0003e20000100800 */
[----:B0-----:R-:W-:Y:S01]  /*8a40*/  FFMA.FTZ R43, R45, R42, R80 ;  /* 0x0000002a2d2b7223 */ /* 0x001fe20000010050 */
[----:B------:R-:W-:-:S03]  /*8a50*/  FFMA.FTZ R42, R46, R75, R77 ;  /* 0x0000004b2e2a7223 */ /* 0x000fc6000001004d */
[----:B------:R-:W-:Y:S01]  /*8a60*/  FADD.FTZ R4, R43, R4 ;  /* 0x000000042b047221 */ /* 0x000fe20000010000 */
[----:B------:R-:W-:Y:S01]  /*8a70*/  FADD.FTZ R3, R42, R3 ;  /* 0x000000032a037221 */ /* 0x000fe20000010000 */
[----:B------:R-:W-:Y:S06]  /*8a80*/  BAR.SYNC.DEFER_BLOCKING 0x0 ;  /* 0x0000000000007b1d */ /* 0x000fec0000010000 */
[----:B------:R-:W-:Y:S05]  /*8a90*/  @P0 BRA `(.L_x_1032) ;  /* 0x0000000000500947 */ /* 0x000fea0003800000 */
[----:B------:R-:W-:Y:S01]  /*8aa0*/  UISETP.NE.AND UP0, UPT, UR10, UR48, UPT ;  /* 0x000000300a00728c */ /* 0x000fe2000bf05270 */
[----:B------:R-:W0:Y:S01]  /*8ab0*/  LDS.128 R40, [UR23+0x4220] ;  /* 0x00422017ff287984 */ /* 0x000e220008000c00 */
[----:B------:R-:W-:Y:S01]  /*8ac0*/  ULEA UR24, UR8, UR23, 0x2 ;  /* 0x0000001708187291 */ /* 0x000fe2000f8e10ff */
[----:B------:R-:W-:Y:S02]  /*8ad0*/  ISETP.GT.AND P0, PT, R79, 0xf, PT ;  /* 0x0000000f4f00780c */ /* 0x000fe40003f04270 */
[----:B-1----:R-:W1:Y:S01]  /*8ae0*/  LDS.64 R66, [UR23+0x4230] ;  /* 0x00423017ff427984 */ /* 0x002e620008000a00 */
        /* <DEDUP_REMOVED lines=15> */
.L_x_1032:
[----:B------:R-:W-:Y:S05]  /*8be0*/  BSYNC.RECONVERGENT B0 ;  /* 0x0000000000007941 */ /* 0x000fea0003800200 */
.L_x_1031:
[----:B------:R-:W-:-:S04]  /*8bf0*/  UIADD3 UR8, UPT, UPT, UR8, 0x1, URZ ;  /* 0x0000000108087890 */ /* 0x000fc8000fffe0ff */
[----:B------:R-:W-:-:S09]  /*8c00*/  UISETP.GE.AND UP0, UPT, UR8, UR49, UPT ;  /* 0x000000310800728c */ /* 0x000fd2000bf06270 */
[----:B------:R-:W-:Y:S05]  /*8c10*/  BRA.U !UP0, `(.L_x_1033) ;  /* 0xffffffc1080c7547 */ /* 0x000fea000b83ffff */
.L_x_988:
[----:B------:R-:W2:Y:S01]  /*8c20*/  S2R R5, SR_TID.X ;  /* 0x0000000000057919 */ /* 0x000ea20000002100 */
[----:B------:R-:W-:Y:S01]  /*8c30*/  UIMAD UR21, UR10, -0x800, UR21 ;  /* 0xfffff8000a1578a4 */ /* 0x000fe2000f8e0215 */
[----:B------:R-:W-:Y:S03]  /*8c40*/  BAR.SYNC.DEFER_BLOCKING 0x0 ;  /* 0x0000000000007b1d */ /* 0x000fe60000010000 */
[----:B------:R-:W-:-:S03]  /*8c50*/  UIADD3 UR21, UPT, UPT, UR21, 0x800, URZ ;  /* 0x0000080015157890 */ /* 0x000fc6000fffe0ff */
[----:B------:R-:W3:Y:S01]  /*8c60*/  LDL.LU R43, [R1+0x40] ;  /* 0x00004000012b7983 */ /* 0x000ee20000300800 */
[----:B------:R-:W-:Y:S02]  /*8c70*/  MOV R14, UR13 ;  /* 0x0000000d000e7c02 */ /* 0x000fe40008000f00 */
[----:B------:R-:W-:Y:S01]  /*8c80*/  MOV R15, UR16 ;  /* 0x00000010000f7c02 */ /* 0x000fe20008000f00 */
[----:B0-----:R-:W4:Y:S01]  /*8c90*/  LDL.LU R65, [R1+0x44] ;  /* 0x0000440001417983 */ /* 0x001f220000300800 */
[----:B------:R-:W-:Y:S01]  /*8ca0*/  MOV R13, RZ ;  /* 0x000000ff000d7202 */ /* 0x000fe20000000f00 */
[----:B------:R-:W-:Y:S01]  /*8cb0*/  IMAD.MOV.U32 R17, RZ, RZ, RZ ;  /* 0x000000ffff117224 */ /* 0x000fe200078e00ff */
[----:B------:R-:W-:Y:S01]  /*8cc0*/  CS2R R18, SRZ ;  /* 0x0000000000127805 */ /* 0x000fe2000001ff00 */
[----:B-1----:R-:W5:Y:S01]  /*8cd0*/  LDL.LU R67, [R1+0x48] ;  /* 0x0000480001437983 */ /* 0x002f620000300800 */
        /* <DEDUP_REMOVED lines=13> */
[----:B------:R-:W-:-:S02]  /*8db0*/  ULEA UR24, UR10, 0xfffff800, 0xb ;  /* 0xfffff8000a187891 */ /* 0x000fc4000f8e58ff */
[----:B------:R-:W-:Y:S01]  /*8dc0*/  LOP3.LUT R9, R41, 0x3e00, R74, 0xf8, !PT ;  /* 0x00003e0029097812 */ /* 0x000fe200078ef84a */
[----:B------:R-:W5:Y:S01]  /*8dd0*/  LDL.LU R100, [R1+0x58] ;  /* 0x0000580001647983 */ /* 0x000f620000300800 */
[----:B------:R-:W1:Y:S01]  /*8de0*/  S2UR UR8, SR_CTAID.Y ;  /* 0x00000000000879c3 */ /* 0x000e620000002600 */
[----:B------:R-:W1:Y:S01]  /*8df0*/  LDCU.64 UR30, c[0x0][0x500] ;  /* 0x0000a000ff1e77ac */ /* 0x000e620008000a00 */
        /* <DEDUP_REMOVED lines=21> */
[----:B------:R-:W2:Y:S04]  /*8f50*/  LDL.LU R94, [R1+0xb0] ;  /* 0x0000b000015e7983 */ /* 0x000ea80000300800 */
[----:B------:R-:W4:Y:S01]  /*8f60*/  @!P1 LDG.E R17, desc[UR26][R14.64+0x80] ;  /* 0x0000801a0e119981 */ /* 0x000f22000c1e1900 */
[----:B------:R-:W-:-:S03]  /*8f70*/  ISETP.GE.AND P1, PT, R55, UR21, PT ;  /* 0x0000001537007c0c */ /* 0x000fc6000bf26270 */
[----:B------:R-:W2:Y:S04]  /*8f80*/  LDL.LU R93, [R1+0xac] ;  /* 0x0000ac00015d7983 */ /* 0x000ea80000300800 */
[----:B------:R-:W2:Y:S04]  /*8f90*/  LDL.LU R92, [R1+0xa8] ;  /* 0x0000a800015c7983 */ /* 0x000ea80000300800 */
[----:B------:R-:W2:Y:S04]  /*8fa0*/  LDL.LU R91, [R1+0xa4] ;  /* 0x0000a400015b7983 */ /* 0x000ea80000300800 */
[----:B------:R-:W2:Y:S04]  /*8fb0*/  LDL.LU R90, [R1+0xa0] ;  /* 0x0000a000015a7983 */ /* 0x000ea80000300800 */
[----:B------:R-:W2:Y:S04]  /*8fc0*/  LDL.LU R89, [R1+0x9c] ;  /* 0x00009c0001597983 */ /* 0x000ea80000300800 */
[----:B------:R-:W2:Y:S04]  /*8fd0*/  LDL.LU R88, [R1+0x98] ;  /* 0x0000980001587983 */ /* 0x000ea80000300800 */
[----:B------:R-:W2:Y:S04]  /*8fe0*/  LDL.LU R87, [R1+0x94] ;  /* 0x0000940001577983 */ /* 0x000ea80000300800 */
[----:B------:R-:W2:Y:S04]  /*8ff0*/  LDL.LU R86, [R1+0x90] ;  /* 0x0000900001567983 */ /* 0x000ea80000300800 */
[----:B------:R-:W5:Y:S01]  /*9000*/  @!P0 LDG.E R18, desc[UR26][R14.64+0x100] ;  /* 0x0001001a0e128981 */ /* 0x000f62000c1e1900 */
[----:B------:R-:W-:-:S03]  /*9010*/  ISETP.GE.AND P0, PT, R54, UR21, PT ;  /* 0x0000001536007c0c */ /* 0x000fc6000bf06270 */
[----:B------:R-:W2:Y:S04]  /*9020*/  LDL.LU R85, [R1+0x8c] ;  /* 0x00008c0001557983 */ /* 0x000ea80000300800 */
[----:B------:R-:W2:Y:S01]  /*9030*/  @!P4 LDG.E R19, desc[UR26][R14.64+0x180] ;  /* 0x0001801a0e13c981 */ /* 0x000ea2000c1e1900 */
        /* <DEDUP_REMOVED lines=10> */
[----:B------:R-:W3:Y:S04]  /*90e0*/  LDL.LU R81, [R1+0xfc] ;  /* 0x0000fc0001517983 */ /* 0x000ee80000300800 */
[----:B------:R-:W2:Y:S01]  /*90f0*/  @!P2 LDG.E R23, desc[UR26][R14.64+0x380] ;  /* 0x0003801a0e17a981 */ /* 0x000ea2000c1e1900 */
[----:B------:R-:W-:-:S03]  /*9100*/  ISETP.GE.AND P2, PT, R49, UR21, PT ;  /* 0x0000001531007c0c */ /* 0x000fc6000bf46270 */
[----:B------:R-:W4:Y:S04]  /*9110*/  LDL.LU R80, [R1+0xf8] ;  /* 0x0000f80001507983 */ /* 0x000f280000300800 */
[----:B------:R-:W2:Y:S01]  /*9120*/  @!P1 LDG.E R24, desc[UR26][R14.64+0x400] ;  /* 0x0004001a0e189981 */ /* 0x000ea2000c1e1900 */
[----:B------:R-:W-:-:S03]  /*9130*/  ISETP.GE.AND P1, PT, R48, UR21, PT ;  /* 0x0000001530007c0c */ /* 0x000fc6000bf26270 */
[----:B------:R-:W5:Y:S04]  /*9140*/  LDL.LU R79, [R1+0xf4] ;  /* 0x0000f400014f7983 */ /* 0x000f680000300800 */
[----:B------:R-:W2:Y:S04]  /*9150*/  LDL.LU R78, [R1+0xf0] ;  /* 0x0000f000014e7983 */ /* 0x000ea80000300800 */
[----:B------:R-:W2:Y:S04]  /*9160*/  LDL.LU R77, [R1+0xec] ;  /* 0x0000ec00014d7983 */ /* 0x000ea80000300800 */
[----:B------:R-:W2:Y:S04]  /*9170*/  LDL.LU R76, [R1+0xe8] ;  /* 0x0000e800014c7983 */ /* 0x000ea80000300800 */
[----:B------:R-:W2:Y:S04]  /*9180*/  LDL.LU R75, [R1+0xe4] ;  /* 0x0000e400014b7983 */ /* 0x000ea80000300800 */
[----:B------:R-:W2:Y:S04]  /*9190*/  LDL.LU R73, [R1+0xe0] ;  /* 0x0000e00001497983 */ /* 0x000ea80000300800 */
[----:B------:R-:W2:Y:S04]  /*91a0*/  LDL.LU R72, [R1+0xdc] ;  /* 0x0000dc0001487983 */ /* 0x000ea80000300800 */
[----:B------:R-:W2:Y:S04]  /*91b0*/  LDL.LU R71, [R1+0xd8] ;  /* 0x0000d80001477983 */ /* 0x000ea80000300800 */
[----:B------:R-:W2:Y:S04]  /*91c0*/  @!P0 LDG.E R25, desc[UR26][R14.64+0x480] ;  /* 0x0004801a0e198981 */ /* 0x000ea8000c1e1900 */
        /* <DEDUP_REMOVED lines=46> */
[----:B------:R-:W-:-:S03]  /*94b0*/  @!P2 FMUL.FTZ R21, R21, -1.4426950216293334961 ;  /* 0xbfb8aa3b1515a820 */ /* 0x000fc60000410000 */
[----:B------:R-:W5:Y:S04]  /*94c0*/  @!P5 MUFU.EX2 R25, R25 ;  /* 0x000000190019d308 */ /* 0x000f680000000800 */
[----:B------:R-:W0:Y:S01]  /*94d0*/  @!P2 MUFU.EX2 R21, R21 ;  /* 0x000000150015a308 */ /* 0x000e220000000800 */
[----:B------:R-:W-:-:S06]  /*94e0*/  @!P4 FMUL.FTZ R23, R23, -1.4426950216293334961 ;  /* 0xbfb8aa3b1717c820 */ /* 0x000fcc0000410000 */
[----:B------:R-:W1:Y:S01]  /*94f0*/  @!P4 MUFU.EX2 R23, R23 ;  /* 0x000000170017c308 */ /* 0x000e620000000800 */
[----:B--2---:R-:W-:Y:S01]  /*9500*/  FADD.FTZ R13, R13, UR6 ;  /* 0x000000060d0d7e21 */ /* 0x004fe20008010000 */
[----:B-----5:R-:W-:Y:S01]  /*9510*/  @!P5 FADD.FTZ R26, R25, 1 ;  /* 0x3f800000191ad421 */ /* 0x020fe20000010000 */
[----:B0-----:R-:W-:Y:S01]  /*9520*/  @!P2 FADD.FTZ R22, R21, 1 ;  /* 0x3f8000001516a421 */ /* 0x001fe20000010000 */
[----:B---3--:R-:W-:Y:S02]  /*9530*/  FADD.FTZ R15, R15, UR6 ;  /* 0x000000060f0f7e21 */ /* 0x008fe40008010000 */
[----:B------:R-:W0:Y:S01]  /*9540*/  @!P5 MUFU.RCP R21, R26 ;  /* 0x0000001a0015d308 */ /* 0x000e220000001000 */
[----:B------:R-:W-:Y:S01]  /*9550*/  FSETP.GTU.FTZ.AND P6, PT, R13, 20, PT ;  /* 0x41a000000d00780b */ /* 0x000fe20003fdc000 */
[----:B----4-:R-:W-:Y:S01]  /*9560*/  FADD.FTZ R14, R14, UR6 ;  /* 0x000000060e0e7e21 */ /* 0x010fe20008010000 */
[----:B------:R-:W-:Y:S01]  /*9570*/  FSETP.GTU.FTZ.AND P1, PT, R15, 20, PT ;  /* 0x41a000000f00780b */ /* 0x000fe20003f3c000 */
[----:B-1----:R-:W-:-:S03]  /*9580*/  @!P4 FADD.FTZ R24, R23, 1 ;  /* 0x3f8000001718c421 */ /* 0x002fc60000010000 */
[----:B------:R-:W-:Y:S01]  /*9590*/  FSETP.GTU.FTZ.AND P0, PT, R14, 20, PT ;  /* 0x41a000000e00780b */ /* 0x000fe20003f1c000 */
[----:B------:R1:W-:Y:S01]  /*95a0*/  @!P2 MUFU.RCP R27, R22 ;  /* 0x00000016001ba308 */ /* 0x0003e20000001000 */
[----:B------:R-:W-:Y:S01]  /*95b0*/  FADD.FTZ R20, R20, UR6 ;  /* 0x0000000614147e21 */ /* 0x000fe20008010000 */
[----:B------:R-:W-:-:S04]  /*95c0*/  FADD.FTZ R23, R17, UR6 ;  /* 0x0000000611177e21 */ /* 0x000fc80008010000 */
[----:B------:R-:W-:Y:S01]  /*95d0*/  @!P6 FMUL.FTZ R13, R13, -1.4426950216293334961 ;  /* 0xbfb8aa3b0d0de820 */ /* 0x000fe20000410000 */
[----:B-1----:R-:W-:Y:S01]  /*95e0*/  FADD.FTZ R22, R18, UR6 ;  /* 0x0000000612167e21 */ /* 0x002fe20008010000 */
[----:B------:R-:W1:Y:S01]  /*95f0*/  @!P4 MUFU.RCP R24, R24 ;  /* 0x000000180018c308 */ /* 0x000e620000001000 */
[----:B------:R-:W-:Y:S01]  /*9600*/  @!P1 FMUL.FTZ R17, R15, -1.4426950216293334961 ;  /* 0xbfb8aa3b0f119820 */ /* 0x000fe20000410000 */
[----:B0-----:R-:W-:Y:S02]  /*9610*/  @!P5 FMUL.FTZ R4, R4, R21 ;  /* 0x000000150404d220 */ /* 0x001fe40000410000 */
[----:B------:R-:W-:Y:S01]  /*9620*/  FSETP.GTU.FTZ.AND P3, PT, R22, 20, PT ;  /* 0x41a000001600780b */ /* 0x000fe20003f7c000 */
[----:B------:R-:W-:Y:S01]  /*9630*/  @!P0 FMUL.FTZ R14, R14, -1.4426950216293334961 ;  /* 0xbfb8aa3b0e0e8820 */ /* 0x000fe20000410000 */
[----:B------:R-:W-:Y:S02]  /*9640*/  FSETP.GTU.FTZ.AND P5, PT, R20, 20, PT ;  /* 0x41a000001400780b */ /* 0x000fe40003fbc000 */
[----:B------:R-:W0:Y:S04]  /*9650*/  @!P6 MUFU.EX2 R13, R13 ;  /* 0x0000000d000de308 */ /* 0x000e280000000800 */
[----:B------:R-:W2:Y:S04]  /*9660*/  @!P1 MUFU.EX2 R18, R17 ;  /* 0x0000001100129308 */ /* 0x000ea80000000800 */
[----:B------:R3:W4:Y:S01]  /*9670*/  @!P0 MUFU.EX2 R15, R14 ;  /* 0x0000000e000f8308 */ /* 0x0007220000000800 */
[----:B------:R-:W-:Y:S01]  /*9680*/  @!P3 FMUL.FTZ R22, R22, -1.4426950216293334961 ;  /* 0xbfb8aa3b1616b820 */ /* 0x000fe20000410000 */
[----:B-1----:R-:W-:Y:S01]  /*9690*/  @!P4 FMUL.FTZ R3, R3, R24 ;  /* 0x000000180303c220 */ /* 0x002fe20000410000 */
[----:B------:R-:W-:-:S02]  /*96a0*/  @!P5 FMUL.FTZ R26, R20, -1.4426950216293334961 ;  /* 0xbfb8aa3b141ad820 */ /* 0x000fc40000410000 */
[----:B------:R2:W-:Y:S01]  /*96b0*/  @!P3 MUFU.EX2 R24, R22 ;  /* 0x000000160018b308 */ /* 0x0005e20000000800 */
[----:B0-----:R-:W-:Y:S01]  /*96c0*/  @!P6 FADD.FTZ R20, R13, 1 ;  /* 0x3f8000000d14e421 */ /* 0x001fe20000010000 */
[----:B------:R-:W-:Y:S01]  /*96d0*/  @!P2 FMUL.FTZ R2, R2, R27 ;  /* 0x0000001b0202a220 */ /* 0x000fe20000410000 */
[----:B------:R-:W0:Y:S04]  /*96e0*/  LDS R13, [R87+0x28] ;  /* 0x00002800570d7984 */ /* 0x000e280000000800 */
[----:B---3--:R-:W1:Y:S01]  /*96f0*/  LDS R14, [R86+0x2c] ;  /* 0x00002c00560e7984 */ /* 0x008e620000000800 */
[----:B--2---:R-:W-:-:S03]  /*9700*/  @!P1 FADD.FTZ R22, R18, 1 ;  /* 0x3f80000012169421 */ /* 0x004fc60000010000 */
[----:B------:R-:W2:Y:S01]  /*9710*/  LDS R18, [R83+0x38] ;  /* 0x0000380053127984 */ /* 0x000ea20000000800 */
[----:B----4-:R-:W-:-:S03]  /*9720*/  @!P0 FADD.FTZ R21, R15, 1 ;  /* 0x3f8000000f158421 */ /* 0x010fc60000010000 */
[----:B------:R-:W3:Y:S01]  /*9730*/  LDS R15, [R85+0x30] ;  /* 0x00003000550f7984 */ /* 0x000ee20000000800 */
[----:B------:R-:W4:Y:S01]  /*9740*/  @!P5 MUFU.EX2 R26, R26 ;  /* 0x0000001a001ad308 */ /* 0x000f220000000800 */
[----:B------:R-:W-:Y:S01]  /*9750*/  FSETP.GTU.FTZ.AND P2, PT, R23, 20, PT ;  /* 0x41a000001700780b */ /* 0x000fe20003f5c000 */
[----:B------:R-:W-:Y:S01]  /*9760*/  FADD.FTZ R25, R19, UR6 ;  /* 0x0000000613197e21 */ /* 0x000fe20008010000 */
[----:B------:R-:W5:Y:S01]  /*9770*/  LDS R17, [R84+0x34] ;  /* 0x0000340054117984 */ /* 0x000f620000000800 */
[----:B------:R-:W1:Y:S08]  /*9780*/  @!P6 MUFU.RCP R27, R20 ;  /* 0x00000014001be308 */ /* 0x000e700000001000 */
[----:B------:R-:W1:Y:S01]  /*9790*/  @!P0 MUFU.RCP R28, R21 ;  /* 0x00000015001c8308 */ /* 0x000e620000001000 */
[----:B----4-:R-:W-:-:S07]  /*97a0*/  @!P5 FADD.FTZ R26, R26, 1 ;  /* 0x3f8000001a1ad421 */ /* 0x010fce0000010000 */
[----:B------:R-:W4:Y:S01]  /*97b0*/  @!P5 MUFU.RCP R21, R26 ;  /* 0x0000001a0015d308 */ /* 0x000f220000001000 */
[----:B------:R-:W-:-:S07]  /*97c0*/  @!P2 FMUL.FTZ R19, R23, -1.4426950216293334961 ;  /* 0xbfb8aa3b1713a820 */ /* 0x000fce0000410000 */
[----:B------:R-:W5:Y:S01]  /*97d0*/  @!P1 MUFU.RCP R29, R22 ;  /* 0x00000016001d9308 */ /* 0x000f620000001000 */
[----:B0-----:R-:W-:Y:S01]  /*97e0*/  FADD.FTZ R13, R13, UR6 ;  /* 0x000000060d0d7e21 */ /* 0x001fe20008010000 */
[----:B-1----:R-:W-:Y:S01]  /*97f0*/  FADD.FTZ R14, R14, UR6 ;  /* 0x000000060e0e7e21 */ /* 0x002fe20008010000 */
[----:B------:R-:W-:Y:S01]  /*9800*/  @!P6 FMUL.FTZ R6, R6, R27 ;  /* 0x0000001b0606e220 */ /* 0x000fe20000410000 */
[----:B------:R-:W-:Y:S01]  /*9810*/  @!P0 FMUL.FTZ R7, R7, R28 ;  /* 0x0000001c07078220 */ /* 0x000fe20000410000 */
[----:B--2---:R-:W-:-:S03]  /*9820*/  FADD.FTZ R18, R18, UR6 ;  /* 0x0000000612127e21 */ /* 0x004fc60008010000 */
[----:B------:R0:W-:Y:S01]  /*9830*/  @!P2 MUFU.EX2 R23, R19 ;  /* 0x000000130017a308 */ /* 0x0001e20000000800 */
[----:B------:R-:W-:Y:S01]  /*9840*/  FSETP.GTU.FTZ.AND P6, PT, R13, 20, PT ;  /* 0x41a000000d00780b */ /* 0x000fe20003fdc000 */
[----:B----4-:R-:W-:Y:S01]  /*9850*/  @!P5 FMUL.FTZ R158, R158, R21 ;  /* 0x000000159e9ed220 */ /* 0x010fe20000410000 */
[----:B---3--:R-:W-:Y:S01]  /*9860*/  FADD.FTZ R15, R15, UR6 ;  /* 0x000000060f0f7e21 */ /* 0x008fe20008010000 */
[----:B------:R-:W-:Y:S02]  /*9870*/  FSETP.GTU.FTZ.AND P0, PT, R14, 20, PT ;  /* 0x41a000000e00780b */ /* 0x000fe40003f1c000 */
[----:B------:R-:W-:Y:S01]  /*9880*/  FSETP.GTU.FTZ.AND P5, PT, R18, 20, PT ;  /* 0x41a000001200780b */ /* 0x000fe20003fbc000 */
[----:B0-----:R-:W0:Y:S01]  /*9890*/  LDS R19, [R82+0x3c] ;  /* 0x00003c0052137984 */ /* 0x001e220000000800 */
[----:B------:R-:W-:Y:S01]  /*98a0*/  BAR.SYNC.DEFER_BLOCKING 0x0 ;  /* 0x0000000000007b1d */ /* 0x000fe20000010000 */
[----:B-----5:R-:W-:Y:S01]  /*98b0*/  @!P1 FMUL.FTZ R8, R8, R29 ;  /* 0x0000001d08089220 */ /* 0x020fe20000410000 */
[----:B------:R-:W-:-:S04]  /*98c0*/  FSETP.GTU.FTZ.AND P1, PT, R15, 20, PT ;  /* 0x41a000000f00780b */ /* 0x000fc80003f3c000 */
[----:B------:R-:W-:-:S03]  /*98d0*/  @!P6 FMUL.FTZ R13, R13, -1.4426950216293334961 ;  /* 0xbfb8aa3b0d0de820 */ /* 0x000fc60000410000 */
[----:B------:R-:W-:Y:S02]  /*98e0*/  @!P0 FMUL.FTZ R14, R14, -1.4426950216293334961 ;  /* 0xbfb8aa3b0e0e8820 */ /* 0x000fe40000410000 */
[----:B------:R-:W-:Y:S01]  /*98f0*/  @!P5 FMUL.FTZ R18, R18, -1.4426950216293334961 ;  /* 0xbfb8aa3b1212d820 */ /* 0x000fe20000410000 */
[----:B------:R-:W1:Y:S04]  /*9900*/  @!P6 MUFU.EX2 R13, R13 ;  /* 0x0000000d000de308 */ /* 0x000e680000000800 */
[----:B------:R-:W2:Y:S01]  /*9910*/  @!P0 MUFU.EX2 R14, R14 ;  /* 0x0000000e000e8308 */ /* 0x000ea20000000800 */
[----:B------:R-:W-:-:S03]  /*9920*/  @!P1 FMUL.FTZ R15, R15, -1.4426950216293334961 ;  /* 0xbfb8aa3b0f0f9820 */ /* 0x000fc60000410000 */
[----:B------:R-:W3:Y:S01]  /*9930*/  @!P5 MUFU.EX2 R18, R18 ;  /* 0x000000120012d308 */ /* 0x000ee20000000800 */
[----:B------:R-:W-:-:S03]  /*9940*/  @!P3 FADD.FTZ R24, R24, 1 ;  /* 0x3f8000001818b421 */ /* 0x000fc60000010000 */
[----:B------:R-:W4:Y:S01]  /*9950*/  @!P1 MUFU.EX2 R15, R15 ;  /* 0x0000000f000f9308 */ /* 0x000f220000000800 */
[----:B------:R-:W-:Y:S04]  /*9960*/  STS [R97], R109 ;  /* 0x0000006d61007388 */ /* 0x000fe80000000800 */
[----:B------:R-:W-:Y:S04]  /*9970*/  STS [R96+0x4], R108 ;  /* 0x0000046c60007388 */ /* 0x000fe80000000800 */
[----:B------:R-:W-:Y:S01]  /*9980*/  STS [R95+0x8], R107 ;  /* 0x0000086b5f007388 */ /* 0x000fe20000000800 */
[----:B------:R-:W5:Y:S03]  /*9990*/  @!P3 MUFU.RCP R24, R24 ;  /* 0x000000180018b308 */ /* 0x000f660000001000 */
[----:B------:R-:W-:Y:S04]  /*99a0*/  STS [R94+0xc], R106 ;  /* 0x00000c6a5e007388 */ /* 0x000fe80000000800 */
[----:B------:R-:W-:Y:S04]  /*99b0*/  STS [R93+0x10], R105 ;  /* 0x000010695d007388 */ /* 0x000fe80000000800 */
[----:B------:R-:W-:Y:S01]  /*99c0*/  STS [R92+0x14], R104 ;  /* 0x000014685c007388 */ /* 0x000fe20000000800 */
[----:B-1----:R-:W-:-:S03]  /*99d0*/  @!P6 FADD.FTZ R13, R13, 1 ;  /* 0x3f8000000d0de421 */ /* 0x002fc60000010000 */
[----:B------:R-:W-:Y:S01]  /*99e0*/  STS [R91+0x18], R103 ;  /* 0x000018675b007388 */ /* 0x000fe20000000800 */
[----:B--2---:R-:W-:-:S03]  /*99f0*/  @!P0 FADD.FTZ R14, R14, 1 ;  /* 0x3f8000000e0e8421 */ /* 0x004fc60000010000 */
[----:B------:R-:W-:Y:S01]  /*9a00*/  STS [R90+0x1c], R102 ;  /* 0x00001c665a007388 */ /* 0x000fe20000000800 */
[----:B------:R-:W-:-:S03]  /*9a10*/  USHF.R.S32.HI UR25, URZ, 0x1f, UR24 ;  /* 0x0000001fff197899 */ /* 0x000fc60008011418 */
[----:B------:R-:W-:Y:S01]  /*9a20*/  STS [R89+0x20], R101 ;  /* 0x0000206559007388 */ /* 0x000fe20000000800 */
[----:B---3--:R-:W-:-:S03]  /*9a30*/  @!P5 FADD.FTZ R18, R18, 1 ;  /* 0x3f8000001212d421 */ /* 0x008fc60000010000 */
[----:B------:R-:W-:Y:S01]  /*9a40*/  STS [R88+0x24], R100 ;  /* 0x0000246458007388 */ /* 0x000fe20000000800 */
[----:B------:R-:W1:Y:S03]  /*9a50*/  @!P6 MUFU.RCP R22, R13 ;  /* 0x0000000d0016e308 */ /* 0x000e660000001000 */
[----:B------:R-:W-:Y:S01]  /*9a60*/  STS [R87+0x28], R99 ;  /* 0x0000286357007388 */ /* 0x000fe20000000800 */
[----:B----4-:R-:W-:-:S03]  /*9a70*/  @!P1 FADD.FTZ R15, R15, 1 ;  /* 0x3f8000000f0f9421 */ /* 0x010fc60000010000 */
[----:B------:R-:W-:Y:S01]  /*9a80*/  STS [R86+0x2c], R98 ;  /* 0x00002c6256007388 */ /* 0x000fe20000000800 */
[----:B------:R-:W-:-:S03]  /*9a90*/  UIMAD.WIDE.U32 UR14, UR32, UR28, UR24 ;  /* 0x0000001c200e72a5 */ /* 0x000fc6000f8e0018 */
[----:B------:R2:W-:Y:S01]  /*9aa0*/  STS [R85+0x30], R69 ;  /* 0x0000304555007388 */ /* 0x0005e20000000800 */
[----:B------:R-:W-:Y:S01]  /*9ab0*/  @!P5 MUFU.RCP R18, R18 ;  /* 0x000000120012d308 */ /* 0x000fe20000001000 */
[----:B------:R-:W-:Y:S01]  /*9ac0*/  UIMAD UR15, UR32, UR29, UR15 ;  /* 0x0000001d200f72a4 */ /* 0x000fe2000f8e020f */
[----:B------:R-:W3:Y:S06]  /*9ad0*/  LDCU.64 UR28, c[0x0][0x550] ;  /* 0x0000aa00ff1c77ac */ /* 0x000eec0008000a00 */
[----:B--2---:R-:W2:Y:S01]  /*9ae0*/  @!P0 MUFU.RCP R69, R14 ;  /* 0x0000000e00458308 */ /* 0x004ea20000001000 */
[----:B-----5:R-:W-:-:S07]  /*9af0*/  @!P3 FMUL.FTZ R11, R11, R24 ;  /* 0x000000180b0bb220 */ /* 0x020fce0000410000 */
[----:B------:R4:W5:Y:S01]  /*9b00*/  @!P1 MUFU.RCP R14, R15 ;  /* 0x0000000f000e9308 */ /* 0x0009620000001000 */
[----:B------:R-:W-:Y:S01]  /*9b10*/  MOV R24, UR21 ;  /* 0x0000001500187c02 */ /* 0x000fe20008000f00 */
[----:B------:R-:W-:Y:S02]  /*9b20*/  UIMAD UR21, UR8, UR31, URZ ;  /* 0x0000001f081572a4 */ /* 0x000fe4000f8e02ff */
[----:B------:R-:W-:Y:S01]  /*9b30*/  UIMAD.WIDE.U32 UR14, UR8, UR30, UR14 ;  /* 0x0000001e080e72a5 */ /* 0x000fe2000f8e000e */
[----:B-1----:R-:W-:-:S03]  /*9b40*/  @!P6 FMUL.FTZ R159, R159, R22 ;  /* 0x000000169f9fe220 */ /* 0x002fc60000410000 */
[----:B------:R-:W-:Y:S01]  /*9b50*/  MOV R22, UR21 ;  /* 0x0000001500167c02 */ /* 0x000fe20008000f00 */
[----:B--2---:R-:W-:Y:S01]  /*9b60*/  @!P0 FMUL.FTZ R160, R160, R69 ;  /* 0x00000045a0a08220 */ /* 0x004fe20000410000 */
[----:B----4-:R-:W-:Y:S01]  /*9b70*/  IADD3 R15, P0, PT, R9, UR14, RZ ;  /* 0x0000000e090f7c10 */ /* 0x010fe2000ff1e0ff */
[----:B------:R-:W-:-:S03]  /*9b80*/  @!P5 FMUL.FTZ R165, R165, R18 ;  /* 0x00000012a5a5d220 */ /* 0x000fc60000410000 */
[----:B------:R-:W-:Y:S02]  /*9b90*/  IADD3.X R18, PT, PT, R22, UR15, RZ, P0, !PT ;  /* 0x0000000f16127c10 */ /* 0x000fe400087fe4ff */
[----:B------:R-:W-:Y:S01]  /*9ba0*/  FSETP.GTU.FTZ.AND P4, PT, R25, 20, PT ;  /* 0x41a000001900780b */ /* 0x000fe20003f9c000 */
[----:B-----5:R-:W-:Y:S01]  /*9bb0*/  @!P1 FMUL.FTZ R161, R161, R14 ;  /* 0x0000000ea1a19220 */ /* 0x020fe20000410000 */
[----:B---3--:R-:W-:Y:S01]  /*9bc0*/  LEA R14, P6, R15, UR28, 0x2 ;  /* 0x0000001c0f0e7c11 */ /* 0x008fe2000f8c10ff */
[----:B------:R-:W-:Y:S01]  /*9bd0*/  @!P2 FADD.FTZ R23, R23, 1 ;  /* 0x3f8000001717a421 */ /* 0x000fe20000010000 */
[----:B------:R-:W-:Y:S01]  /*9be0*/  ISETP.NE.AND P3, PT, R5, RZ, PT ;  /* 0x000000ff0500720c */ /* 0x000fe20003f65270 */
[----:B------:R-:W-:Y:S01]  /*9bf0*/  STS [R84+0x34], R67 ;  /* 0x0000344354007388 */ /* 0x000fe20000000800 */
[----:B------:R-:W-:Y:S01]  /*9c00*/  LEA.HI.X R15, R15, UR29, R18, 0x2, P6 ;  /* 0x0000001d0f0f7c11 */ /* 0x000fe2000b0f1412 */
[----:B------:R-:W-:Y:S01]  /*9c10*/  FADD.FTZ R17, R17, UR6 ;  /* 0x0000000611117e21 */ /* 0x000fe20008010000 */
[----:B0-----:R-:W-:Y:S01]  /*9c20*/  FADD.FTZ R19, R19, UR6 ;  /* 0x0000000613137e21 */ /* 0x001fe20008010000 */
[----:B------:R-:W2:Y:S01]  /*9c30*/  LDL.LU R18, [R1+0x100] ;  /* 0x0001000001127983 */ /* 0x000ea20000300800 */
[----:B------:R-:W0:Y:S03]  /*9c40*/  LDCU.64 UR14, c[0x0][0x518] ;  /* 0x0000a300ff0e77ac */ /* 0x000e260008000a00 */
[----:B------:R-:W-:Y:S01]  /*9c50*/  @!P4 FMUL.FTZ R25, R25, -1.4426950216293334961 ;  /* 0xbfb8aa3b1919c820 */ /* 0x000fe20000410000 */
[----:B------:R-:W1:Y:S01]  /*9c60*/  @!P2 MUFU.RCP R23, R23 ;  /* 0x000000170017a308 */ /* 0x000e620000001000 */
[----:B------:R-:W-:Y:S01]  /*9c70*/  STS [R83+0x38], R65 ;  /* 0x0000384153007388 */ /* 0x000fe20000000800 */
[----:B------:R-:W3:Y:S06]  /*9c80*/  LDCU.64 UR28, c[0x0][0x560] ;  /* 0x0000ac00ff1c77ac */ /* 0x000eec0008000a00 */
[----:B------:R-:W4:Y:S02]  /*9c90*/  @!P4 MUFU.EX2 R25, R25 ;  /* 0x000000190019c308 */ /* 0x000f240000000800 */
[----:B----4-:R-:W-:-:S06]  /*9ca0*/  @!P4 FADD.FTZ R25, R25, 1 ;  /* 0x3f8000001919c421 */ /* 0x010fcc0000010000 */
[----:B------:R-:W4:Y:S01]  /*9cb0*/  @!P4 MUFU.RCP R25, R25 ;  /* 0x000000190019c308 */ /* 0x000f220000001000 */
[----:B------:R-:W-:Y:S01]  /*9cc0*/  STS [R82+0x3c], R43 ;  /* 0x00003c2b52007388 */ /* 0x000fe20000000800 */
[----:B-1----:R-:W-:Y:S01]  /*9cd0*/  @!P2 FMUL.FTZ R10, R10, R23 ;  /* 0x000000170a0aa220 */ /* 0x002fe20000410000 */
[----:B------:R-:W-:Y:S02]  /*9ce0*/  NOP ;  /* 0x0000000000007918 */ /* 0x000fe40000000000 */
[----:B------:R-:W-:Y:S04]  /*9cf0*/  LDS R21, [R81] ;  /* 0x0000000051157984 */ /* 0x000fe80000000800 */
[----:B------:R-:W-:Y:S04]  /*9d00*/  LDS R13, [R80+0x80] ;  /* 0x00008000500d7984 */ /* 0x000fe80000000800 */
[----:B------:R-:W-:Y:S01]  /*9d10*/  LDS R23, [R79+0x100] ;  /* 0x000100004f177984 */ /* 0x000fe20000000800 */
[----:B----4-:R-:W-:-:S03]  /*9d20*/  @!P4 FMUL.FTZ R12, R12, R25 ;  /* 0x000000190c0cc220 */ /* 0x010fc60000410000 */
        /* <DEDUP_REMOVED lines=15> */
[----:B------:R-:W-:-:S02]  /*9e20*/  FSETP.GTU.FTZ.AND P2, PT, R17, 20, PT ;  /* 0x41a000001100780b */ /* 0x000fc40003f5c000 */
[----:B------:R-:W-:-:S11]  /*9e30*/  FSETP.GTU.FTZ.AND P4, PT, R19, 20, PT ;  /* 0x41a000001300780b */ /* 0x000fd60003f9c000 */
[----:B------:R-:W-:-:S06]  /*9e40*/  @!P2 FMUL.FTZ R17, R17, -1.4426950216293334961 ;  /* 0xbfb8aa3b1111a820 */ /* 0x000fcc0000410000 */
[----:B------:R-:W1:Y:S01]  /*9e50*/  @!P2 MUFU.EX2 R17, R17 ;  /* 0x000000110011a308 */ /* 0x000e620000000800 */
[----:B------:R-:W4:Y:S01]  /*9e60*/  LDS R20, [UR23+0x2100] ;  /* 0x00210017ff147984 */ /* 0x000f220008000800 */
[----:B------:R-:W-:-:S06]  /*9e70*/  @!P4 FMUL.FTZ R19, R19, -1.4426950216293334961 ;  /* 0xbfb8aa3b1313c820 */ /* 0x000fcc0000410000 */
[----:B------:R-:W5:Y:S01]  /*9e80*/  @!P4 MUFU.EX2 R19, R19 ;  /* 0x000000130013c308 */ /* 0x000f620000000800 */
[----:B-1----:R-:W-:-:S06]  /*9e90*/  @!P2 FADD.FTZ R17, R17, 1 ;  /* 0x3f8000001111a421 */ /* 0x002fcc0000010000 */
[----:B------:R-:W1:Y:S01]  /*9ea0*/  @!P2 MUFU.RCP R17, R17 ;  /* 0x000000110011a308 */ /* 0x000e620000001000 */
[----:B-----5:R-:W-:-:S07]  /*9eb0*/  @!P4 FADD.FTZ R19, R19, 1 ;  /* 0x3f8000001313c421 */ /* 0x020fce0000010000 */
[----:B------:R-:W5:Y:S01]  /*9ec0*/  @!P4 MUFU.RCP R19, R19 ;  /* 0x000000130013c308 */ /* 0x000f620000001000 */
[----:B-1----:R-:W-:Y:S01]  /*9ed0*/  @!P2 FMUL.FTZ R164, R164, R17 ;  /* 0x00000011a4a4a220 */ /* 0x002fe20000410000 */
[-C--:B----4-:R-:W-:Y:S02]  /*9ee0*/  ISETP.GE.AND P0, PT, R9, R20.reuse, PT ;  /* 0x000000140900720c */ /* 0x090fe40003f06270 */
[-C--:B------:R-:W-:Y:S02]  /*9ef0*/  ISETP.GE.AND P1, PT, R63, R20.reuse, PT ;  /* 0x000000143f00720c */ /* 0x080fe40003f26270 */
[-C--:B------:R-:W-:Y:S02]  /*9f00*/  ISETP.GE.AND P2, PT, R61, R20.reuse, PT ;  /* 0x000000143d00720c */ /* 0x080fe40003f46270 */
[-C--:B------:R-:W-:Y:S01]  /*9f10*/  ISETP.GE.AND P5, PT, R60, R20.reuse, PT ;  /* 0x000000143c00720c */ /* 0x080fe20003fa6270 */
[----:B-----5:R-:W-:Y:S01]  /*9f20*/  @!P4 FMUL.FTZ R16, R16, R19 ;  /* 0x000000131010c220 */ /* 0x020fe20000410000 */
[----:B------:R-:W-:-:S02]  /*9f30*/  ISETP.GE.AND P4, PT, R56, R20, PT ;  /* 0x000000143800720c */ /* 0x000fc40003f86270 */
        /* <DEDUP_REMOVED lines=63> */
[----:B--2---:R-:W-:-:S05]  /*a330*/  FADD.FTZ R2, R2, R18 ;  /* 0x0000001202027221 */ /* 0x004fca0000010000 */
[----:B------:R-:W2:Y:S01]  /*a340*/  LDS R14, [UR23+0x2100] ;  /* 0x00210017ff0e7984 */ /* 0x000ea20008000800 */
[----:B------:R-:W3:Y:S01]  /*a350*/  LDCU.64 UR22, c[0x0][0x520] ;  /* 0x0000a400ff1677ac */ /* 0x000ee20008000a00 */
[----:B-1----:R-:W-:Y:S01]  /*a360*/  FADD.FTZ R3, R2, R3 ;  /* 0x0000000302037221 */ /* 0x002fe20000010000 */
[----:B0-----:R-:W-:-:S03]  /*a370*/  UIMAD.WIDE.U32 UR24, UR32, UR14, UR24 ;  /* 0x0000000e201872a5 */ /* 0x001fc6000f8e0018 */
[----:B------:R-:W-:Y:S01]  /*a380*/  FADD.FTZ R3, R3, R4 ;  /* 0x0000000403037221 */ /* 0x000fe20000010000 */
[----:B------:R-:W-:-:S03]  /*a390*/  UIMAD UR15, UR32, UR15, UR25 ;  /* 0x0000000f200f72a4 */ /* 0x000fc6000f8e0219 */
[----:B----4-:R-:W-:Y:S01]  /*a3a0*/  FADD.FTZ R6, R3, R6 ;  /* 0x0000000603067221 */ /* 0x010fe20000010000 */
[----:B------:R-:W-:-:S03]  /*a3b0*/  UMOV UR14, UR24 ;  /* 0x00000018000e7c82 */ /* 0x000fc60008000000 */
[----:B-----5:R-:W-:Y:S01]  /*a3c0*/  FADD.FTZ R7, R6, R7 ;  /* 0x0000000706077221 */ /* 0x020fe20000010000 */
[----:B---3--:R-:W-:-:S04]  /*a3d0*/  UIMAD.WIDE.U32 UR14, UR8, UR22, UR14 ;  /* 0x00000016080e72a5 */ /* 0x008fc8000f8e000e */
[----:B------:R-:W-:Y:S02]  /*a3e0*/  UIMAD UR15, UR8, UR23, UR15 ;  /* 0x00000017080f72a4 */ /* 0x000fe4000f8e020f */
[----:B------:R-:W-:Y:S01]  /*a3f0*/  IADD3 R3, P0, PT, R9, UR14, RZ ;  /* 0x0000000e09037c10 */ /* 0x000fe2000ff1e0ff */
[----:B------:R-:W-:-:S03]  /*a400*/  FADD.FTZ R7, R7, R8 ;  /* 0x0000000807077221 */ /* 0x000fc60000010000 */
[----:B------:R-:W-:Y:S02]  /*a410*/  IADD3.X R4, PT, PT, RZ, UR15, RZ, P0, !PT ;  /* 0x0000000fff047c10 */ /* 0x000fe400087fe4ff */
[----:B------:R-:W-:Y:S01]  /*a420*/  LEA R2, P3, R3, UR28, 0x2 ;  /* 0x0000001c03027c11 */ /* 0x000fe2000f8610ff */
[----:B------:R-:W-:Y:S01]  /*a430*/  FADD.FTZ R10, R7, R10 ;  /* 0x0000000a070a7221 */ /* 0x000fe20000010000 */
[-C--:B--2---:R-:W-:Y:S02]  /*a440*/  ISETP.GE.AND P2, PT, R9, R14.reuse, PT ;  /* 0x0000000e0900720c */ /* 0x084fe40003f46270 */
[-C--:B------:R-:W-:Y:S02]  /*a450*/  ISETP.GE.AND P1, PT, R63, R14.reuse, PT ;  /* 0x0000000e3f00720c */ /* 0x080fe40003f26270 */
[----:B------:R-:W-:Y:S01]  /*a460*/  LEA.HI.X R3, R3, UR29, R4, 0x2, P3 ;  /* 0x0000001d03037c11 */ /* 0x000fe200098f1404 */
[----:B------:R-:W-:Y:S01]  /*a470*/  FADD.FTZ R11, R10, R11 ;  /* 0x0000000b0a0b7221 */ /* 0x000fe20000010000 */
[----:B------:R-:W-:-:S02]  /*a480*/  ISETP.GE.AND P0, PT, R61, R14, PT ;  /* 0x0000000e3d00720c */ /* 0x000fc40003f06270 */
[-C--:B------:R-:W-:Y:S01]  /*a490*/  ISETP.GE.AND P4, PT, R60, R14.reuse, PT ;  /* 0x0000000e3c00720c */ /* 0x080fe20003f86270 */
[----:B------:R-:W-:Y:S01]  /*a4a0*/  FADD.FTZ R11, R11, R12 ;  /* 0x0000000c0b0b7221 */ /* 0x000fe20000010000 */
[-C--:B------:R-:W-:Y:S02]  /*a4b0*/  ISETP.GE.AND P6, PT, R59, R14.reuse, PT ;  /* 0x0000000e3b00720c */ /* 0x080fe40003fc6270 */
[-C--:B------:R-:W-:Y:S01]  /*a4c0*/  ISETP.GE.AND P5, PT, R58, R14.reuse, PT ;  /* 0x0000000e3a00720c */ /* 0x080fe20003fa6270 */
[----:B------:R-:W-:Y:S01]  /*a4d0*/  @!P2 STG.E desc[UR26][R2.64], R13 ;  /* 0x0000000d0200a986 */ /* 0x000fe2000c10191a */
[-C--:B------:R-:W-:Y:S02]  /*a4e0*/  ISETP.GE.AND P3, PT, R57, R14.reuse, PT ;  /* 0x0000000e3900720c */ /* 0x080fe40003f66270 */
[-C--:B------:R-:W-:Y:S01]  /*a4f0*/  ISETP.GE.AND P2, PT, R56, R14.reuse, PT ;  /* 0x0000000e3800720c */ /* 0x080fe20003f46270 */
        /* <DEDUP_REMOVED lines=30> */
[----:B0-----:R-:W-:-:S03]  /*a6e0*/  FADD.FTZ R2, R165, R16 ;  /* 0x00000010a5027221 */ /* 0x001fc60000010000 */
[----:B------:R-:W-:Y:S02]  /*a6f0*/  UIADD3.X UR20, UPT, UPT, UR20, -0x1, URZ, UP0, !UPT ;  /* 0xffffffff14147890 */ /* 0x000fe400087fe4ff */
        /* <DEDUP_REMOVED lines=11> */
.L_x_955:
        /* <DEDUP_REMOVED lines=45> */
.L_x_1036:
[----:B------:R-:W-:Y:S05]  /*aa80*/  BSYNC.RECONVERGENT B0 ;  /* 0x0000000000007941 */ /* 0x000fea0003800200 */
.L_x_1035:
        /* <DEDUP_REMOVED lines=43> */
.L_x_1038:
[----:B------:R-:W-:Y:S05]  /*ad40*/  BSYNC.RECONVERGENT B0 ;  /* 0x0000000000007941 */ /* 0x000fea0003800200 */
.L_x_1037:
        /* <DEDUP_REMOVED lines=16> */
.L_x_1040:
[----:B------:R-:W-:Y:S01]  /*ae50*/  LEA R0, R11, UR10, 0x2 ;  /* 0x0000000a0b007c11 */ /* 0x000fe2000f8e10ff */
[----:B012---:R-:W-:Y:S01]  /*ae60*/  IMAD.U32 R3, RZ, RZ, UR8 ;  /* 0x00000008ff037e24 */ /* 0x007fe2000f8e00ff */
[----:B---3--:R-:W-:Y:S02]  /*ae70*/  MOV R5, UR7 ;  /* 0x0000000700057c02 */ /* 0x008fe40008000f00 */
        /* <DEDUP_REMOVED lines=8> */
[----:B----4-:R-:W-:Y:S01]  /*af00*/  IMAD R10, R5, UR20, RZ ;  /* 0x00000014050a7c24 */ /* 0x010fe2000f8e02ff */
[----:B------:R-:W-:Y:S01]  /*af10*/  MOV R6, R8 ;  /* 0x0000000800067202 */ /* 0x000fe20000000f00 */
[----:B------:R-:W-:Y:S01]  /*af20*/  IMAD.WIDE.U32 R2, R11, UR16, R2 ;  /* 0x000000100b027c25 */ /* 0x000fe2000f8e0002 */
[----:B------:R-:W-:-:S03]  /*af30*/  MOV R9, UR5 ;  /* 0x0000000500097c02 */ /* 0x000fc60008000f00 */
[C---:B------:R-:W-:Y:S01]  /*af40*/  IMAD R5, R11.reuse, UR17, R4 ;  /* 0x000000110b057c24 */ /* 0x040fe2000f8e0204 */
[----:B------:R-:W-:Y:S01]  /*af50*/  LEA R4, P0, R2, UR18, 0x2 ;  /* 0x0000001202047c11 */ /* 0x000fe2000f8010ff */
[C---:B------:R-:W-:Y:S02]  /*af60*/  IMAD R9, R11.reuse, UR21, R10 ;  /* 0x000000150b097c24 */ /* 0x040fe4000f8e020a */
[----:B------:R-:W-:Y:S01]  /*af70*/  IMAD.WIDE.U32 R6, R11, UR20, R6 ;  /* 0x000000140b067c25 */ /* 0x000fe2000f8e0006 */
[----:B------:R-:W-:-:S03]  /*af80*/  IADD3 R5, PT, PT, R3, R5, RZ ;  /* 0x0000000503057210 */ /* 0x000fc60007ffe0ff */
[----:B------:R-:W-:Y:S01]  /*af90*/  VIADD R11, R11, UR15 ;  /* 0x0000000f0b0b7c36 */ /* 0x000fe20008000000 */
[----:B------:R-:W-:Y:S02]  /*afa0*/  LEA.HI.X R5, R2, UR19, R5, 0x2, P0 ;  /* 0x0000001302057c11 */ /* 0x000fe400080f1405 */
[----:B------:R-:W-:Y:S02]  /*afb0*/  IADD3 R3, PT, PT, R7, R9, RZ ;  /* 0x0000000907037210 */ /* 0x000fe40007ffe0ff */
[----:B------:R-:W-:Y:S02]  /*afc0*/  ISETP.GE.AND P0, PT, R11, UR24, PT ;  /* 0x000000180b007c0c */ /* 0x000fe4000bf06270 */
[----:B------:R-:W-:-:S04]  /*afd0*/  LEA R8, P1, R6, UR22, 0x2 ;  /* 0x0000001606087c11 */ /* 0x000fc8000f8210ff */
[----:B------:R-:W-:Y:S01]  /*afe0*/  LEA.HI.X R9, R6, UR23, R3, 0x2, P1 ;  /* 0x0000001706097c11 */ /* 0x000fe200088f1403 */
[----:B0-----:R3:W-:Y:S04]  /*aff0*/  REDG.E.ADD.F32.FTZ.RN.STRONG.GPU desc[UR26][R4.64], R13 ;  /* 0x0000000d040079a6 */ /* 0x0017e8000c12f31a */
[----:B-1----:R3:W-:Y:S02]  /*b000*/  REDG.E.ADD.F32.FTZ.RN.STRONG.GPU desc[UR26][R8.64], R15 ;  /* 0x0000000f080079a6 */ /* 0x0027e4000c12f31a */
[----:B------:R-:W-:Y:S05]  /*b010*/  @!P0 BRA `(.L_x_1040) ;  /* 0xfffffffc008c8947 */ /* 0x000fea000383ffff */
[----:B------:R-:W-:Y:S05]  /*b020*/  BSYNC.RECONVERGENT B0 ;  /* 0x0000000000007941 */ /* 0x000fea0003800200 */
.L_x_1039:
[----:B------:R-:W-:Y:S05]  /*b030*/  EXIT ;  /* 0x000000000000794d */ /* 0x000fea0003800000 */
.L_x_993:
[----:B------:R-:W-:Y:S01]  /*b040*/  MOV R86, RZ ;  /* 0x000000ff00567202 */ /* 0x000fe20000000f00 */
[----:B------:R-:W-:Y:S01]  /*b050*/  HFMA2 R87, -RZ, RZ, 0, 5.9604644775390625e-08 ;  /* 0x00000001ff577431 */ /* 0x000fe200000001ff */
[----:B------:R-:W-:Y:S02]  /*b060*/  MOV R163, R157 ;  /* 0x0000009d00a37202 */ /* 0x000fe40000000f00 */
[----:B------:R-:W-:-:S07]  /*b070*/  MOV R154, 0xffffffff ;  /* 0xffffffff009a7802 */ /* 0x000fce0000000f00 */
[----:B-1---5:R-:W-:Y:S05]  /*b080*/  WARPSYNC.COLLECTIVE R154, `(.L_x_1041) ;  /* 0x000000009a087348 */ /* 0x022fea0003c00000 */
[----:B------:R0:W2:Y:S02]  /*b090*/  SHFL.UP P6, R86, R163, R87, R86 ;  /* 0x04000057a3567389 */ /* 0x0000a400000c0056 */
[----:B012--5:R-:W-:Y:S05]  /*b0a0*/  ENDCOLLECTIVE ;  /* 0x000000000000791b */ /* 0x027fea0003800000 */
.L_x_1041:
[----:B------:R-:W-:Y:S02]  /*b0b0*/  MOV R163, R153 ;  /* 0x0000009900a37202 */ /* 0x000fe40000000f00 */
[----:B------:R-:W-:Y:S01]  /*b0c0*/  MOV R156, R86 ;  /* 0x00000056009c7202 */ /* 0x000fe20000000f00 */
[----:B------:R-:W-:-:S07]  /*b0d0*/  HFMA2 R86, -RZ, RZ, 0, 0 ;  /* 0x00000000ff567431 */ /* 0x000fce00000001ff */
[----:B------:R-:W-:Y:S05]  /*b0e0*/  WARPSYNC.COLLECTIVE R154, `(.L_x_1042) ;  /* 0x000000009a087348 */ /* 0x000fea0003c00000 */
[----:B------:R0:W1:Y:S02]  /*b0f0*/  SHFL.UP P6, R86, R163, R87, R86 ;  /* 0x04000057a3567389 */ /* 0x00006400000c0056 */
[----:B01----:R-:W-:Y:S05]  /*b100*/  ENDCOLLECTIVE ;  /* 0x000000000000791b */ /* 0x003fea0003800000 */
.L_x_1042:
        /* <DEDUP_REMOVED lines=9> */
.L_x_1043:
[----:B------:R-:W-:Y:S02]  /*b1a0*/  MOV R163, R156 ;  /* 0x0000009c00a37202 */ /* 0x000fe40000000f00 */
[----:B------:R-:W-:Y:S01]  /*b1b0*/  MOV R153, R86 ;  /* 0x0000005600997202 */ /* 0x000fe20000000f00 */
[----:B------:R-:W-:-:S07]  /*b1c0*/  HFMA2 R86, -RZ, RZ, 0, 0 ;  /* 0x00000000ff567431 */ /* 0x000fce00000001ff */
[----:B------:R-:W-:Y:S05]  /*b1d0*/  WARPSYNC.COLLECTIVE R154, `(.L_x_1044) ;  /* 0x000000009a087348 */ /* 0x000fea0003c00000 */
[----:B------:R0:W1:Y:S02]  /*b1e0*/  SHFL.UP P6, R86, R163, R87, R86 ;  /* 0x04000057a3567389 */ /* 0x00006400000c0056 */
[----:B01----:R-:W-:Y:S05]  /*b1f0*/  ENDCOLLECTIVE ;  /* 0x000000000000791b */ /* 0x003fea0003800000 */
.L_x_1044:
[----:B------:R-:W-:Y:S02]  /*b200*/  HFMA2 R87, -RZ, RZ, 0, 2.384185791015625e-07 ;  /* 0x00000004ff577431 */ /* 0x000fe400000001ff */
[C---:B------:R-:W-:Y:S01]  /*b210*/  FFMA.FTZ R86, R157.reuse, R86, R156 ;  /* 0x000000569d567223 */ /* 0x040fe2000001009c */
[----:B------:R-:W-:-:S04]  /*b220*/  @P4 FMUL.FTZ R157, R157, R153 ;  /* 0x000000999d9d4220 */ /* 0x000fc80000410000 */
[----:B------:R-:W-:Y:S02]  /*b230*/  FSEL R156, R156, R86, !P4 ;  /* 0x000000569c9c7208 */ /* 0x000fe40006000000 */
[----:B------:R-:W-:Y:S02]  /*b240*/  MOV R86, RZ ;  /* 0x000000ff00567202 */ /* 0x000fe40000000f00 */
[----:B------:R-:W-:-:S07]  /*b250*/  MOV R163, R157 ;  /* 0x0000009d00a37202 */ /* 0x000fce0000000f00 */
[----:B------:R-:W-:Y:S05]  /*b260*/  WARPSYNC.COLLECTIVE R154, `(.L_x_1045) ;  /* 0x000000009a087348 */ /* 0x000fea0003c00000 */
[----:B------:R0:W1:Y:S02]  /*b270*/  SHFL.UP P6, R86, R163, R87, R86 ;  /* 0x04000057a3567389 */ /* 0x00006400000c0056 */
[----:B01----:R-:W-:Y:S05]  /*b280*/  ENDCOLLECTIVE ;  /* 0x000000000000791b */ /* 0x003fea0003800000 */
.L_x_1045:
[----:B------:R-:W-:Y:S02]  /*b290*/  MOV R163, R156 ;  /* 0x0000009c00a37202 */ /* 0x000fe40000000f00 */
[----:B------:R-:W-:Y:S01]  /*b2a0*/  MOV R153, R86 ;  /* 0x0000005600997202 */ /* 0x000fe20000000f00 */
[----:B------:R-:W-:-:S07]  /*b2b0*/  HFMA2 R86, -RZ, RZ, 0, 0 ;  /* 0x00000000ff567431 */ /* 0x000fce00000001ff */
[----:B------:R-:W-:Y:S05]  /*b2c0*/  WARPSYNC.COLLECTIVE R154, `(.L_x_1046) ;  /* 0x000000009a087348 */ /* 0x000fea0003c00000 */
[----:B------:R0:W1:Y:S02]  /*b2d0*/  SHFL.UP P6, R86, R163, R87, R86 ;  /* 0x04000057a3567389 */ /* 0x00006400000c0056 */
[----:B01----:R-:W-:Y:S05]  /*b2e0*/  ENDCOLLECTIVE ;  /* 0x000000000000791b */ /* 0x003fea0003800000 */
.L_x_1046:
        /* <DEDUP_REMOVED lines=9> */
.L_x_1047:
[----:B------:R-:W-:Y:S02]  /*b380*/  MOV R163, R156 ;  /* 0x0000009c00a37202 */ /* 0x000fe40000000f00 */
[----:B------:R-:W-:Y:S01]  /*b390*/  MOV R153, R86 ;  /* 0x0000005600997202 */ /* 0x000fe20000000f00 */
[----:B------:R-:W-:-:S07]  /*b3a0*/  HFMA2 R86, -RZ, RZ, 0, 0 ;  /* 0x00000000ff567431 */ /* 0x000fce00000001ff */
[----:B------:R-:W-:Y:S05]  /*b3b0*/  WARPSYNC.COLLECTIVE R154, `(.L_x_1048) ;  /* 0x000000009a087348 */ /* 0x000fea0003c00000 */
[----:B------:R0:W1:Y:S02]  /*b3c0*/  SHFL.UP P6, R86, R163, R87, R86 ;  /* 0x04000057a3567389 */ /* 0x00006400000c0056 */
[----:B01----:R-:W-:Y:S05]  /*b3d0*/  ENDCOLLECTIVE ;  /* 0x000000000000791b */ /* 0x003fea0003800000 */
.L_x_1048:
[----:B------:R-:W-:Y:S02]  /*b3e0*/  HFMA2 R87, -RZ, RZ, 0, 9.5367431640625e-07 ;  /* 0x00000010ff577431 */ /* 0x000fe400000001ff */
        /* <DEDUP_REMOVED lines=8> */
.L_x_1049:
[----:B------:R-:W-:Y:S01]  /*b470*/  IMAD.MOV.U32 R163, RZ, RZ, R156 ;  /* 0x000000ffffa37224 */ /* 0x000fe200078e009c */
[----:B------:R-:W-:Y:S01]  /*b480*/  MOV R153, R86 ;  /* 0x0000005600997202 */ /* 0x000fe20000000f00 */
[----:B------:R-:W-:-:S07]  /*b490*/  HFMA2 R86, -RZ, RZ, 0, 0 ;  /* 0x00000000ff567431 */ /* 0x000fce00000001ff */
[----:B------:R-:W-:Y:S05]  /*b4a0*/  WARPSYNC.COLLECTIVE R154, `(.L_x_1050) ;  /* 0x000000009a087348 */ /* 0x000fea0003c00000 */
[----:B------:R0:W1:Y:S02]  /*b4b0*/  SHFL.UP P6, R86, R163, R87, R86 ;  /* 0x04000057a3567389 */ /* 0x00006400000c0056 */
[----:B01----:R-:W-:Y:S05]  /*b4c0*/  ENDCOLLECTIVE ;  /* 0x000000000000791b */ /* 0x003fea0003800000 */
.L_x_1050:
[----:B------:R-:W-:Y:S05]  /*b4d0*/  BRA `(.L_x_1051) ;  /* 0xffffffac00947947 */ /* 0x000fea000383ffff */
.L_x_994:
        /* <DEDUP_REMOVED lines=8> */
.L_x_1053:
[----:B------:R-:W-:Y:S05]  /*b560*/  BSYNC B0 ;  /* 0x0000000000007941 */ /* 0x000fea0003800000 */
.L_x_1052:
[----:B------:R-:W-:Y:S05]  /*b570*/  BRA `(.L_x_1054) ;  /* 0xffffffac00887947 */ /* 0x000fea000383ffff */
.L_x_995:
        /* <DEDUP_REMOVED lines=8> */
.L_x_1056:
[----:B------:R-:W-:Y:S05]  /*b600*/  BSYNC B0 ;  /* 0x0000000000007941 */ /* 0x000fea0003800000 */
.L_x_1055:
[----:B------:R-:W-:Y:S05]  /*b610*/  BRA `(.L_x_1057) ;  /* 0xffffffac00687947 */ /* 0x000fea000383ffff */
.L_x_996:
[----:B------:R-:W-:Y:S01]  /*b620*/  HFMA2 R87, -RZ, RZ, 0, 5.9604644775390625e-08 ;  /* 0x00000001ff577431 */ /* 0x000fe200000001ff */
[----:B------:R-:W-:Y:S01]  /*b630*/  BSSY B0, `(.L_x_1058) ;  /* 0x0000007000007945 */ /* 0x000fe20003800000 */
[----:B------:R-:W-:Y:S01]  /*b640*/  IMAD.MOV.U32 R163, RZ, RZ, R157 ;  /* 0x000000ffffa37224 */ /* 0x000fe200078e009d */
[----:B------:R-:W-:Y:S02]  /*b650*/  MOV R86, RZ ;  /* 0x000000ff00567202 */ /* 0x000fe40000000f00 */
[----:B------:R-:W-:-:S07]  /*b660*/  MOV R154, 0xffffffff ;  /* 0xffffffff009a7802 */ /* 0x000fce0000000f00 */
[----:B-1---5:R-:W-:Y:S05]  /*b670*/  WARPSYNC.COLLECTIVE R154, `(.L_x_1059) ;  /* 0x000000009a087348 */ /* 0x022fea0003c00000 */
[----:B------:R0:W2:Y:S02]  /*b680*/  SHFL.UP P6, R86, R163, R87, R86 ;  /* 0x04000057a3567389 */ /* 0x0000a400000c0056 */
[----:B012--5:R-:W-:Y:S05]  /*b690*/  ENDCOLLECTIVE ;  /* 0x000000000000791b */ /* 0x027fea0003800000 */
.L_x_1059:
[----:B------:R-:W-:Y:S05]  /*b6a0*/  BSYNC B0 ;  /* 0x0000000000007941 */ /* 0x000fea0003800000 */
.L_x_1058:
[----:B------:R-:W-:Y:S01]  /*b6b0*/  MOV R157, R86 ;  /* 0x00000056009d7202 */ /* 0x000fe20000000f00 */
[----:B------:R-:W-:Y:S01]  /*b6c0*/  HFMA2 R87, -RZ, RZ, 0, 5.9604644775390625e-08 ;  /* 0x00000001ff577431 */ /* 0x000fe200000001ff */
[----:B------:R-:W-:Y:S01]  /*b6d0*/  MOV R86, RZ ;  /* 0x000000ff00567202 */ /* 0x000fe20000000f00 */
[----:B------:R-:W-:Y:S01]  /*b6e0*/  IMAD.MOV.U32 R153, RZ, RZ, R78 ;  /* 0x000000ffff997224 */ /* 0x000fe200078e004e */
[----:B------:R-:W-:Y:S02]  /*b6f0*/  MOV R163, R162 ;  /* 0x000000a200a37202 */ /* 0x000fe40000000f00 */
[----:B------:R-:W-:-:S07]  /*b700*/  MOV R154, 0xffffffff ;  /* 0xffffffff009a7802 */ /* 0x000fce0000000f00 */
[----:B------:R-:W-:Y:S05]  /*b710*/  WARPSYNC.COLLECTIVE R154, `(.L_x_1060) ;  /* 0x000000009a087348 */ /* 0x000fea0003c00000 */
[----:B------:R0:W1:Y:S02]  /*b720*/  SHFL.UP P6, R86, R163, R87, R86 ;  /* 0x04000057a3567389 */ /* 0x00006400000c0056 */
[----:B01----:R-:W-:Y:S05]  /*b730*/  ENDCOLLECTIVE ;  /* 0x000000000000791b */ /* 0x003fea0003800000 */
.L_x_1060:
[----:B------:R-:W-:Y:S01]  /*b740*/  HFMA2 R87, -RZ, RZ, 0, 0 ;  /* 0x00000000ff577431 */ /* 0x000fe200000001ff */
[----:B------:R-:W-:Y:S02]  /*b750*/  MOV R162, R86 ;  /* 0x0000005600a27202 */ /* 0x000fe40000000f00 */
[----:B------:R-:W-:-:S07]  /*b760*/  MOV R86, 0x1f ;  /* 0x0000001f00567802 */ /* 0x000fce0000000f00 */
[----:B------:R-:W-:Y:S05]  /*b770*/  WARPSYNC.COLLECTIVE R154, `(.L_x_1061) ;  /* 0x000000009a087348 */ /* 0x000fea0003c00000 */
[----:B------:R0:W1:Y:S02]  /*b780*/  SHFL.IDX P2, R156, R153, R87, R86 ;  /* 0x00000057999c7389 */ /* 0x0000640000040056 */
[----:B01----:R-:W-:Y:S05]  /*b790*/  ENDCOLLECTIVE ;  /* 0x000000000000791b */ /* 0x003fea0003800000 */
.L_x_1061:
[----:B------:R-:W-:Y:S02]  /*b7a0*/  MOV R153, R79 ;  /* 0x0000004f00997202 */ /* 0x000fe40000000f00 */
[----:B------:R-:W-:-:S07]  /*b7b0*/  MOV R78, R156 ;  /* 0x0000009c004e7202 */ /* 0x000fce0000000f00 */
[----:B------:R-:W-:Y:S05]  /*b7c0*/  WARPSYNC.COLLECTIVE R154, `(.L_x_1062) ;  /* 0x000000009a087348 */ /* 0x000fea0003c00000 */
[----:B------:R0:W1:Y:S02]  /*b7d0*/  SHFL.IDX P2, R156, R153, R87, R86 ;  /* 0x00000057999c7389 */ /* 0x0000640000040056 */
[----:B01----:R-:W-:Y:S05]  /*b7e0*/  ENDCOLLECTIVE ;  /* 0x000000000000791b */ /* 0x003fea0003800000 */
.L_x_1062:
[----:B------:R-:W-:Y:S01]  /*b7f0*/  MOV R79, R156 ;  /* 0x0000009c004f7202 */ /* 0x000fe20000000f00 */
[----:B------:R-:W-:Y:S06]  /*b800*/  BRA `(.L_x_1063) ;  /* 0xffffffac00047947 */ /* 0x000fec000383ffff */
.L_x_998:
[----:B------:R-:W-:Y:S01]  /*b810*/  MOV R156, R162 ;  /* 0x000000a2009c7202 */ /* 0x000fe20000000f00 */
[----:B------:R-:W-:Y:S01]  /*b820*/  HFMA2 R87, -RZ, RZ, 0, 5.9604644775390625e-08 ;  /* 0x00000001ff577431 */ /* 0x000fe200000001ff */
[----:B------:R-:W-:Y:S02]  /*b830*/  MOV R153, 0x1f ;  /* 0x0000001f00997802 */ /* 0x000fe40000000f00 */
[----:B------:R-:W-:Y:S02]  /*b840*/  MOV R154, 0xffffffff ;  /* 0xffffffff009a7802 */ /* 0x000fe40000000f00 */
[C---:B------:R-:W-:Y:S02]  /*b850*/  ISETP.GT.U32.AND P3, PT, R155.reuse, 0x1b, PT ;  /* 0x0000001b9b00780c */ /* 0x040fe40003f64070 */
[----:B------:R-:W-:-:S13]  /*b860*/  ISETP.GT.U32.AND P4, PT, R155, 0x17, PT ;  /* 0x000000179b00780c */ /* 0x000fda0003f84070 */
[----:B0-----:R-:W-:Y:S05]  /*b870*/  WARPSYNC.COLLECTIVE R154, `(.L_x_1064) ;  /* 0x000000009a087348 */ /* 0x001fea0003c00000 */
[----:B------:R1:W2:Y:S02]  /*b880*/  SHFL.DOWN P0, R156, R156, R87, R153 ;  /* 0x080000579c9c7389 */ /* 0x0002a40000000099 */
[----:B012---:R-:W-:Y:S05]  /*b890*/  ENDCOLLECTIVE ;  /* 0x000000000000791b */ /* 0x007fea0003800000 */
.L_x_1064:
[----:B------:R-:W-:Y:S01]  /*b8a0*/  ISETP.GT.U32.AND P5, PT, R155, 0xf, PT ;  /* 0x0000000f9b00780c */ /* 0x000fe20003fa4070 */
[----:B------:R-:W-:Y:S01]  /*b8b0*/  IMAD.MOV.U32 R86, RZ, RZ, R156 ;  /* 0x000000ffff567224 */ /* 0x000fe200078e009c */
[----:B------:R-:W-:-:S03]  /*b8c0*/  MOV R156, R163 ;  /* 0x000000a3009c7202 */ /* 0x000fc60000000f00 */
[----:B------:R-:W-:-:S08]  /*b8d0*/  @P2 FMUL.FTZ R86, R86, R162 ;  /* 0x000000a256562220 */ /* 0x000fd00000410000 */
[----:B------:R-:W-:Y:S05]  /*b8e0*/  WARPSYNC.COLLECTIVE R154, `(.L_x_1065) ;  /* 0x000000009a087348 */ /* 0x000fea0003c00000 */
[----:B------:R0:W1:Y:S02]  /*b8f0*/  SHFL.DOWN P0, R156, R156, R87, R153 ;  /* 0x080000579c9c7389 */ /* 0x0000640000000099 */
[----:B01----:R-:W-:Y:S05]  /*b900*/  ENDCOLLECTIVE ;  /* 0x000000000000791b */ /* 0x003fea0003800000 */
.L_x_1065:
[----:B------:R-:W-:-:S05]  /*b910*/  MOV R87, R156 ;  /* 0x0000009c00577202 */ /* 0x000fca0000000f00 */
[----:B------:R-:W-:Y:S01]  /*b920*/  @P2 FFMA.FTZ R87, R162, R87, R163 ;  /* 0x00000057a2572223 */ /* 0x000fe200000100a3 */
[----:B------:R-:W-:-:S04]  /*b930*/  @P2 MOV R162, R86 ;  /* 0x0000005600a22202 */ /* 0x000fc80000000f00 */
[----:B------:R-:W-:Y:S01]  /*b940*/  @P2 MOV R163, R87 ;  /* 0x0000005700a32202 */ /* 0x000fe20000000f00 */
[----:B------:R-:W-:Y:S01]  /*b950*/  HFMA2 R87, -RZ, RZ, 0, 1.1920928955078125e-07 ;  /* 0x00000002ff577431 */ /* 0x000fe200000001ff */
[----:B------:R-:W-:Y:S02]  /*b960*/  MOV R156, R162 ;  /* 0x000000a2009c7202 */ /* 0x000fe40000000f00 */
[----:B------:R-:W-:-:S13]  /*b970*/  ISETP.GT.U32.AND P2, PT, R155, 0x1d, PT ;  /* 0x0000001d9b00780c */ /* 0x000fda0003f44070 */
[----:B------:R-:W-:Y:S05]  /*b980*/  WARPSYNC.COLLECTIVE R154, `(.L_x_1066) ;  /* 0x000000009a087348 */ /* 0x000fea0003c00000 */
[----:B------:R0:W1:Y:S02]  /*b990*/  SHFL.DOWN P0, R156, R156, R87, R153 ;  /* 0x080000579c9c7389 */ /* 0x0000640000000099 */
[----:B01----:R-:W-:Y:S05]  /*b9a0*/  ENDCOLLECTIVE ;  /* 0x000000000000791b */ /* 0x003fea0003800000 */
.L_x_1066:
[----:B------:R-:W-:Y:S02]  /*b9b0*/  MOV R86, R156 ;  /* 0x0000009c00567202 */ /* 0x000fe40000000f00 */
[----:B------:R-:W-:-:S03]  /*b9c0*/  MOV R156, R163 ;  /* 0x000000a3009c7202 */ /* 0x000fc60000000f00 */
[----:B------:R-:W-:-:S07]  /*b9d0*/  @!P2 FMUL.FTZ R86, R162, R86 ;  /* 0x00000056a256a220 */ /* 0x000fce0000410000 */
[----:B------:R-:W-:Y:S05]  /*b9e0*/  WARPSYNC.COLLECTIVE R154, `(.L_x_1067) ;  /* 0x000000009a087348 */ /* 0x000fea0003c00000 */
[----:B------:R0:W1:Y:S02]  /*b9f0*/  SHFL.DOWN P0, R156, R156, R87, R153 ;  /* 0x080000579c9c7389 */ /* 0x0000640000000099 */
[----:B01----:R-:W-:Y:S05]  /*ba00*/  ENDCOLLECTIVE ;  /* 0x000000000000791b */ /* 0x003fea0003800000 */
.L_x_1067:
        /* <DEDUP_REMOVED lines=9> */
.L_x_1068:
[----:B------:R-:W-:Y:S02]  /*baa0*/  MOV R86, R156 ;  /* 0x0000009c00567202 */ /* 0x000fe40000000f00 */
[----:B------:R-:W-:-:S03]  /*bab0*/  MOV R156, R163 ;  /* 0x000000a3009c7202 */ /* 0x000fc60000000f00 */
[----:B------:R-:W-:-:S07]  /*bac0*/  @!P3 FMUL.FTZ R86, R162, R86 ;  /* 0x00000056a256b220 */ /* 0x000fce0000410000 */
[----:B------:R-:W-:Y:S05]  /*bad0*/  WARPSYNC.COLLECTIVE R154, `(.L_x_1069) ;  /* 0x000000009a087348 */ /* 0x000fea0003c00000 */
[----:B------:R0:W1:Y:S02]  /*bae0*/  SHFL.DOWN P0, R156, R156, R87, R153 ;  /* 0x080000579c9c7389 */ /* 0x0000640000000099 */
[----:B01----:R-:W-:Y:S05]  /*baf0*/  ENDCOLLECTIVE ;  /* 0x000000000000791b */ /* 0x003fea0003800000 */
.L_x_1069:
        /* <DEDUP_REMOVED lines=9> */
.L_x_1070:
[----:B------:R-:W-:Y:S02]  /*bb90*/  MOV R86, R156 ;  /* 0x0000009c00567202 */ /* 0x000fe40000000f00 */
[----:B------:R-:W-:-:S03]  /*bba0*/  MOV R156, R163 ;  /* 0x000000a3009c7202 */ /* 0x000fc60000000f00 */
[----:B------:R-:W-:-:S07]  /*bbb0*/  @!P4 FMUL.FTZ R86, R162, R86 ;  /* 0x00000056a256c220 */ /* 0x000fce0000410000 */
[----:B------:R-:W-:Y:S05]  /*bbc0*/  WARPSYNC.COLLECTIVE R154, `(.L_x_1071) ;  /* 0x000000009a087348 */ /* 0x000fea0003c00000 */
[----:B------:R0:W1:Y:S02]  /*bbd0*/  SHFL.DOWN P0, R156, R156, R87, R153 ;  /* 0x080000579c9c7389 */ /* 0x0000640000000099 */
[----:B01----:R-:W-:Y:S05]  /*bbe0*/  ENDCOLLECTIVE ;  /* 0x000000000000791b */ /* 0x003fea0003800000 */
.L_x_1071:
        /* <DEDUP_REMOVED lines=9> */
.L_x_1072:
[----:B------:R-:W-:Y:S02]  /*bc80*/  MOV R86, R156 ;  /* 0x0000009c00567202 */ /* 0x000fe40000000f00 */
[----:B------:R-:W-:-:S03]  /*bc90*/  MOV R156, R163 ;  /* 0x000000a3009c7202 */ /* 0x000fc60000000f00 */
[----:B------:R-:W-:-:S07]  /*bca0*/  @!P5 FMUL.FTZ R86, R162, R86 ;  /* 0x00000056a256d220 */ /* 0x000fce0000410000 */
[----:B------:R-:W-:Y:S05]  /*bcb0*/  WARPSYNC.COLLECTIVE R154, `(.L_x_1073) ;  /* 0x000000009a087348 */ /* 0x000fea0003c00000 */
[----:B------:R0:W1:Y:S02]  /*bcc0*/  SHFL.DOWN P0, R156, R156, R87, R153 ;  /* 0x080000579c9c7389 */ /* 0x0000640000000099 */
[----:B01----:R-:W-:Y:S05]  /*bcd0*/  ENDCOLLECTIVE ;  /* 0x000000000000791b */ /* 0x003fea0003800000 */
.L_x_1073:
[----:B------:R-:W-:-:S04]  /*bce0*/  IMAD.MOV.U32 R87, RZ, RZ, R156 ;  /* 0x000000ffff577224 */ /* 0x000fc800078e009c */
[----:B------:R-:W-:Y:S01]  /*bcf0*/  @!P5 FFMA.FTZ R87, R162, R87, R163 ;  /* 0x00000057a257d223 */ /* 0x000fe200000100a3 */
[----:B------:R-:W-:Y:S02]  /*bd00*/  @!P5 MOV R162, R86 ;  /* 0x0000005600a2d202 */ /* 0x000fe40000000f00 */
[----:B------:R-:W-:Y:S02]  /*bd10*/  MOV R86, 0x1f ;  /* 0x0000001f00567802 */ /* 0x000fe40000000f00 */
[----:B------:R-:W-:Y:S01]  /*bd20*/  @!P5 MOV R163, R87 ;  /* 0x0000005700a3d202 */ /* 0x000fe20000000f00 */
[----:B------:R-:W-:Y:S01]  /*bd30*/  HFMA2 R87, -RZ, RZ, 0, 0 ;  /* 0x00000000ff577431 */ /* 0x000fe200000001ff */
[----:B------:R-:W-:-:S07]  /*bd40*/  MOV R153, R162 ;  /* 0x000000a200997202 */ /* 0x000fce0000000f00 */
[----:B------:R-:W-:Y:S05]  /*bd50*/  WARPSYNC.COLLECTIVE R154, `(.L_x_1074) ;  /* 0x000000009a087348 */ /* 0x000fea0003c00000 */
[----:B------:R0:W1:Y:S02]  /*bd60*/  SHFL.IDX P2, R156, R153, R87, R86 ;  /* 0x00000057999c7389 */ /* 0x0000640000040056 */
[----:B01----:R-:W-:Y:S05]  /*bd70*/  ENDCOLLECTIVE ;  /* 0x000000000000791b */ /* 0x003fea0003800000 */
.L_x_1074:
[----:B------:R-:W-:Y:S02]  /*bd80*/  MOV R153, R163 ;  /* 0x000000a300997202 */ /* 0x000fe40000000f00 */
[----:B------:R-:W-:-:S07]  /*bd90*/  MOV R157, R156 ;  /* 0x0000009c009d7202 */ /* 0x000fce0000000f00 */
[----:B------:R-:W-:Y:S05]  /*bda0*/  WARPSYNC.COLLECTIVE R154, `(.L_x_1075) ;  /* 0x000000009a087348 */ /* 0x000fea0003c00000 */
[----:B------:R0:W1:Y:S02]  /*bdb0*/  SHFL.IDX P2, R156, R153, R87, R86 ;  /* 0x00000057999c7389 */ /* 0x0000640000040056 */
[----:B01----:R-:W-:Y:S05]  /*bdc0*/  ENDCOLLECTIVE ;  /* 0x000000000000791b */ /* 0x003fea0003800000 */
.L_x_1075:
[----:B------:R-:W-:Y:S02]  /*bdd0*/  IMAD.MOV.U32 R87, RZ, RZ, 0x1 ;  /* 0x00000001ff577424 */ /* 0x000fe400078e00ff */
[----:B------:R-:W-:Y:S01]  /*bde0*/  HFMA2 R153, -RZ, RZ, 0, 1.847743988037109375e-06 ;  /* 0x0000001fff997431 */ /* 0x000fe200000001ff */
[----:B------:R-:W-:Y:S02]  /*bdf0*/  MOV R155, R156 ;  /* 0x0000009c009b7202 */ /* 0x000fe40000000f00 */
[----:B------:R-:W-:-:S03]  /*be00*/  MOV R156, R162 ;  /* 0x000000a2009c7202 */ /* 0x000fc60000000f00 */
[-C--:B------:R-:W-:Y:S01]  /*be10*/  FFMA.FTZ R155, R79, R157.reuse, R155 ;  /* 0x0000009d4f9b7223 */ /* 0x080fe2000001009b */
[----:B------:R-:W-:-:S07]  /*be20*/  FMUL.FTZ R157, R78, R157 ;  /* 0x0000009d4e9d7220 */ /* 0x000fce0000410000 */
[----:B------:R-:W-:Y:S05]  /*be30*/  WARPSYNC.COLLECTIVE R154, `(.L_x_1076) ;  /* 0x000000009a087348 */ /* 0x000fea0003c00000 */
[----:B------:R0:W1:Y:S02]  /*be40*/  SHFL.DOWN P0, R156, R156, R87, R153 ;  /* 0x080000579c9c7389 */ /* 0x0000640000000099 */
[----:B01----:R-:W-:Y:S05]  /*be50*/  ENDCOLLECTIVE ;  /* 0x000000000000791b */ /* 0x003fea0003800000 */
.L_x_1076:
[----:B------:R-:W-:Y:S02]  /*be60*/  MOV R162, R156 ;  /* 0x0000009c00a27202 */ /* 0x000fe40000000f00 */
[----:B------:R-:W-:-:S07]  /*be70*/  MOV R156, R163 ;  /* 0x000000a3009c7202 */ /* 0x000fce0000000f00 */
[----:B------:R-:W-:Y:S05]  /*be80*/  WARPSYNC.COLLECTIVE R154, `(.L_x_1077) ;  /* 0x000000009a087348 */ /* 0x000fea0003c00000 */
[----:B------:R0:W1:Y:S02]  /*be90*/  SHFL.DOWN P0, R156, R156, R87, R153 ;  /* 0x080000579c9c7389 */ /* 0x0000640000000099 */
[----:B01----:R-:W-:Y:S05]  /*bea0*/  ENDCOLLECTIVE ;  /* 0x000000000000791b */ /* 0x003fea0003800000 */
.L_x_1077:
[----:B------:R-:W-:Y:S01]  /*beb0*/  MOV R153, R78 ;  /* 0x0000004e00997202 */ /* 0x000fe20000000f00 */
[----:B------:R-:W-:Y:S01]  /*bec0*/  HFMA2 R87, -RZ, RZ, 0, 0 ;  /* 0x00000000ff577431 */ /* 0x000fe200000001ff */
[----:B------:R-:W-:-:S07]  /*bed0*/  MOV R163, R156 ;  /* 0x0000009c00a37202 */ /* 0x000fce0000000f00 */
[----:B------:R-:W-:Y:S05]  /*bee0*/  WARPSYNC.COLLECTIVE R154, `(.L_x_1078) ;  /* 0x000000009a087348 */ /* 0x000fea0003c00000 */
[----:B------:R0:W1:Y:S02]  /*bef0*/  SHFL.IDX P2, R156, R153, R87, R86 ;  /* 0x00000057999c7389 */ /* 0x0000640000040056 */
[----:B01----:R-:W-:Y:S05]  /*bf00*/  ENDCOLLECTIVE ;  /* 0x000000000000791b */ /* 0x003fea0003800000 */
.L_x_1078:
[----:B------:R-:W-:Y:S02]  /*bf10*/  ISETP.NE.AND P0, PT, R118, 0x1f, PT ;  /* 0x0000001f7600780c */ /* 0x000fe40003f05270 */
[----:B------:R-:W-:Y:S02]  /*bf20*/  MOV R153, R79 ;  /* 0x0000004f00997202 */ /* 0x000fe40000000f00 */
[----:B------:R-:W-:-:S09]  /*bf30*/  MOV R78, R156 ;  /* 0x0000009c004e7202 */ /* 0x000fd20000000f00 */
[----:B------:R-:W-:Y:S05]  /*bf40*/  WARPSYNC.COLLECTIVE R154, `(.L_x_1079) ;  /* 0x000000009a087348 */ /* 0x000fea0003c00000 */
[----:B------:R0:W1:Y:S02]  /*bf50*/  SHFL.IDX P2, R156, R153, R87, R86 ;  /* 0x00000057999c7389 */ /* 0x0000640000040056 */
[----:B01----:R-:W-:Y:S05]  /*bf60*/  ENDCOLLECTIVE ;  /* 0x000000000000791b */ /* 0x003fea0003800000 */
.L_x_1079:
[----:B------:R-:W-:Y:S01]  /*bf70*/  MOV R79, R156 ;  /* 0x0000009c004f7202 */ /* 0x000fe20000000f00 */
[----:B------:R-:W-:Y:S06]  /*bf80*/  BRA `(.L_x_1080) ;  /* 0xffffffac00347947 */ /* 0x000fec000383ffff */
.L_x_1081:
        /* <DEDUP_REMOVED lines=15> */
.L_x_10419:


//--------------------- .text._Z25selective_scan_bwd_kernelI32Selective_Scan_bwd_kernel_traitsILi128ELi16ELb0ELb1ELb0ELb1ELb1EffEEv12SSMParamsBwd --------------------------
	.section	.text._Z25selective_scan_bwd_kernelI32Selective_Scan_bwd_kernel_traitsILi128ELi16ELb0ELb1ELb0ELb1ELb1EffEEv12SSMParamsBwd,"ax",@progbits
	.align	128
        .global         _Z25selective_scan_bwd_kernelI32Selective_Scan_bwd_kernel_traitsILi128ELi16ELb0ELb1ELb0ELb1ELb1EffEEv12SSMParamsBwd
        .type           _Z25selective_scan_bwd_kernelI32Selective_Scan_bwd_kernel_traitsILi128ELi16ELb0ELb1ELb0ELb1ELb1EffEEv12SSMParamsBwd,@function
        .size           _Z25selective_scan_bwd_kernelI32Selective_Scan_bwd_kernel_traitsILi128ELi16ELb0ELb1ELb0ELb1ELb1EffEEv12SSMParamsBwd,(.L_x_10420 - _Z25selective_scan_bwd_kernelI32Selective_Scan_bwd_kernel_traitsILi128ELi16ELb0ELb1ELb0ELb1ELb1EffEEv12SSMParamsBwd)
        .other          _Z25selective_scan_bwd_kernelI32Selective_Scan_bwd_kernel_traitsILi128ELi16ELb0ELb1ELb0ELb1ELb1EffEEv12SSMParamsBwd,@"STO_CUDA_ENTRY STV_DEFAULT"
_Z25selective_scan_bwd_kernelI32Selective_Scan_bwd_kernel_traitsILi128ELi16ELb0ELb1ELb0ELb1ELb1EffEEv12SSMParamsBwd:
.text._Z25selective_scan_bwd_kernelI32Selective_Scan_bwd_kernel_traitsILi128ELi16ELb0ELb1ELb0ELb1ELb1EffEEv12SSMParamsBwd:
        /* <DEDUP_REMOVED lines=40> */
[----:B------:R-:W-:-:S02]  /*0280*/  UIMAD.WIDE.U32 UR18, UR10, UR14, UR18 ;  /* 0x0000000e0a1272a5 */ /* 0x000fc4000f8e0012 */
[----:B------:R-:W-:Y:S02]  /*0290*/  UIMAD.WIDE.U32 UR22, UR10, UR34, UR6 ;  /* 0x000000220a1672a5 */ /* 0x000fe4000f8e0006 */
[----:B------:R-:W-:Y:S01]  /*02a0*/  UIMAD UR24, UR10, UR15, UR19 ;  /* 0x0000000f0a1872a4 */ /* 0x000fe2000f8e0213 */
[----:B------:R-:W1:Y:S04]  /*02b0*/  LDCU.128 UR12, c[0x0][0x460] ;  /* 0x00008c00ff0c77ac */ /* 0x000e680008000c00 */
[----:B------:R-:W4:Y:S01]  /*02c0*/  I2F.RP R0, UR29 ;  /* 0x0000001d00007d06 */ /* 0x000f220008209400 */
[----:B------:R-:W-:Y:S01]  /*02d0*/  UIMAD UR11, UR10, UR35, UR23 ;  /* 0x000000230a0b72a4 */ /* 0x000fe2000f8e0217 */
[----:B------:R-:W-:Y:S01]  /*02e0*/  UMOV UR4, URZ ;  /* 0x000000ff00047c82 */ /* 0x000fe20008000000 */
[----:B------:R-:W-:-:S02]  /*02f0*/  USHF.R.S32.HI UR9, URZ, 0x1f, UR16 ;  /* 0x0000001fff097899 */ /* 0x000fc40008011410 */
[----:B------:R-:W-:Y:S01]  /*0300*/  UIADD3 UR22, UP2, UPT, UR16, UR22, URZ ;  /* 0x0000001610167290 */ /* 0x000fe2000ff5e0ff */
[----:B------:R-:W5:Y:S03]  /*0310*/  LDCU.64 UR32, c[0x0][0x4a0] ;  /* 0x00009400ff2077ac */ /* 0x000f660008000a00 */
[----:B------:R-:W-:Y:S01]  /*0320*/  UIADD3.X UR11, UPT, UPT, UR9, UR11, URZ, UP2, !UPT ;  /* 0x0000000b090b7290 */ /* 0x000fe200097fe4ff */
[----:B------:R-:W0:Y:S01]  /*0330*/  LDCU.64 UR6, c[0x0][0x3b0] ;  /* 0x00007600ff0677ac */ /* 0x000e220008000a00 */
[----:B----4-:R-:W3:Y:S01]  /*0340*/  MUFU.RCP R0, R0 ;  /* 0x0000000000007308 */ /* 0x010ee20000001000 */
[----:B-1----:R-:W-:Y:S02]  /*0350*/  ULEA UR19, UP3, UR22, UR14, 0x2 ;  /* 0x0000000e16137291 */ /* 0x002fe4000f8610ff */
[----:B------:R-:W-:Y:S02]  /*0360*/  UIADD3 UR18, UP0, UPT, UR16, UR18, URZ ;  /* 0x0000001210127290 */ /* 0x000fe4000ff1e0ff */
[----:B------:R-:W-:Y:S01]  /*0370*/  ULEA.HI.X UR15, UR22, UR15, UR11, 0x2, UP3 ;  /* 0x0000000f160f7291 */ /* 0x000fe200098f140b */
[----:B---3--:R-:W-:-:S02]  /*0380*/  IADD3 R2, PT, PT, R0, 0xffffffe, RZ ;  /* 0x0ffffffe00027810 */ /* 0x008fc40007ffe0ff */
[----:B------:R-:W-:-:S04]  /*0390*/  IABS R0, UR10 ;  /* 0x0000000a00007c13 */ /* 0x000fc80008000000 */
[----:B------:R-:W1:Y:S01]  /*03a0*/  F2I.FTZ.U32.TRUNC.NTZ R2, R2 ;  /* 0x0000000200027305 */ /* 0x000e62000021f000 */
[----:B------:R-:W-:Y:S02]  /*03b0*/  R2UR UR23, R0 ;  /* 0x00000000001772ca */ /* 0x000fe400000e0000 */
[----:B-1----:R-:W-:-:S13]  /*03c0*/  R2UR UR5, R2 ;  /* 0x00000000020572ca */ /* 0x002fda00000e0000 */
[----:B------:R-:W-:-:S04]  /*03d0*/  UIADD3 UR17, UPT, UPT, URZ, -UR5, URZ ;  /* 0x80000005ff117290 */ /* 0x000fc8000fffe0ff */
[----:B------:R-:W-:-:S04]  /*03e0*/  UIMAD UR17, UR17, UR29, URZ ;  /* 0x0000001d111172a4 */ /* 0x000fc8000f8e02ff */
[----:B------:R-:W-:Y:S02]  /*03f0*/  UIMAD.WIDE.U32 UR4, UR5, UR17, UR4 ;  /* 0x00000011050472a5 */ /* 0x000fe4000f8e0004 */
[----:B------:R-:W-:Y:S02]  /*0400*/  ULEA UR17, UP1, UR18, UR12, 0x2 ;  /* 0x0000000c12117291 */ /* 0x000fe4000f8210ff */
[----:B------:R-:W-:Y:S02]  /*0410*/  UIMAD.WIDE.U32 UR4, UR5, UR23, URZ ;  /* 0x00000017050472a5 */ /* 0x000fe4000f8e00ff */
[----:B------:R-:W-:Y:S02]  /*0420*/  UIADD3.X UR12, UPT, UPT, UR9, UR24, URZ, UP0, !UPT ;  /* 0x00000018090c7290 */ /* 0x000fe400087fe4ff */
[----:B--2---:R-:W-:Y:S02]  /*0430*/  UISETP.NE.U32.AND UP0, UPT, UR26, URZ, UPT ;  /* 0x000000ff1a00728c */ /* 0x004fe4000bf05070 */
[----:B------:R-:W-:Y:S01]  /*0440*/  ULEA.HI.X UR18, UR18, UR13, UR12, 0x2, UP1 ;  /* 0x0000000d12127291 */ /* 0x000fe200088f140c */
[----:B------:R-:W-:Y:S01]  /*0450*/  UMOV UR11, UR5 ;  /* 0x00000005000b7c82 */ /* 0x000fe20008000000 */
[----:B------:R-:W-:-:S02]  /*0460*/  UIMAD.WIDE.U32 UR4, UR8, UR20, URZ ;  /* 0x00000014080472a5 */ /* 0x000fc4000f8e00ff */
[----:B------:R-:W-:Y:S02]  /*0470*/  UIADD3 UR14, UPT, UPT, -UR11, URZ, URZ ;  /* 0x000000ff0b0e7290 */ /* 0x000fe4000fffe1ff */
[----:B------:R-:W-:Y:S02]  /*0480*/  UIMAD UR5, UR8, UR21, UR5 ;  /* 0x00000015080572a4 */ /* 0x000fe4000f8e0205 */
[----:B------:R-:W-:Y:S02]  /*0490*/  UIMAD UR14, UR29, UR14, UR23 ;  /* 0x0000000e1d0e72a4 */ /* 0x000fe4000f8e0217 */
[----:B-----5:R-:W-:Y:S02]  /*04a0*/  UIMAD.WIDE.U32 UR12, UR10, UR32, UR4 ;  /* 0x000000200a0c72a5 */ /* 0x020fe4000f8e0004 */
[----:B------:R-:W-:Y:S02]  /*04b0*/  UISETP.GT.U32.AND UP2, UPT, UR29, UR14, UPT ;  /* 0x0000000e1d00728c */ /* 0x000fe4000bf44070 */
[----:B0-----:R-:W-:-:S02]  /*04c0*/  UIMAD.WIDE.U32 UR20, UR8, UR6, URZ ;  /* 0x00000006081472a5 */ /* 0x001fc4000f8e00ff */
[----:B------:R-:W-:Y:S02]  /*04d0*/  UIMAD UR22, UR10, UR33, UR13 ;  /* 0x000000210a1672a4 */ /* 0x000fe4000f8e020d */
[----:B------:R-:W-:Y:S02]  /*04e0*/  ULOP3.LUT UR13, UR10, UR28, URZ, 0x3c, !UPT ;  /* 0x0000001c0a0d7292 */ /* 0x000fe4000f8e3cff */
[----:B------:R-:W-:Y:S02]  /*04f0*/  UIMAD UR21, UR8, UR7, UR21 ;  /* 0x00000007081572a4 */ /* 0x000fe4000f8e0215 */
[----:B------:R-:W-:Y:S02]  /*0500*/  UISETP.NE.AND.EX UP0, UPT, UR27, URZ, UPT, UP0 ;  /* 0x000000ff1b00728c */ /* 0x000fe4000bf05300 */
[----:B------:R-:W-:Y:S02]  /*0510*/  @!UP2 UIADD3 UR14, UPT, UPT, UR14, -UR29, URZ ;  /* 0x8000001d0e0ea290 */ /* 0x000fe4000fffe0ff */
[----:B------:R-:W-:-:S02]  /*0520*/  @!UP2 UIADD3 UR11, UPT, UPT, UR11, 0x1, URZ ;  /* 0x000000010b0ba890 */ /* 0x000fc4000fffe0ff */
[----:B------:R-:W-:Y:S01]  /*0530*/  UISETP.GE.U32.AND UP1, UPT, UR14, UR29, UPT ;  /* 0x0000001d0e00728c */ /* 0x000fe2000bf26070 */
[----:B------:R-:W0:Y:S01]  /*0540*/  LDCU.64 UR6, c[0x0][0x528] ;  /* 0x0000a500ff0677ac */ /* 0x000e220008000a00 */
[----:B------:R-:W-:Y:S01]  /*0550*/  UISETP.GE.AND UP2, UPT, UR13, URZ, UPT ;  /* 0x000000ff0d00728c */ /* 0x000fe2000bf46270 */
[----:B------:R-:W1:Y:S08]  /*0560*/  LDCU.64 UR26, c[0x0][0x3c8] ;  /* 0x00007900ff1a77ac */ /* 0x000e700008000a00 */
[----:B------:R-:W-:-:S02]  /*0570*/  @UP1 UIADD3 UR11, UPT, UPT, UR11, 0x1, URZ ;  /* 0x000000010b0b1890 */ /* 0x000fc4000fffe0ff */
[----:B------:R-:W-:Y:S01]  /*0580*/  UISETP.NE.AND UP1, UPT, UR28, URZ, UPT ;  /* 0x000000ff1c00728c */ /* 0x000fe2000bf25270 */
[----:B------:R-:W2:Y:S01]  /*0590*/  @UP0 LDCU UR14, c[0x0][0x384] ;  /* 0x00007080ff0e07ac */ /* 0x000ea20008000800 */
[----:B------:R-:W-:Y:S02]  /*05a0*/  @!UP2 UIADD3 UR11, UPT, UPT, -UR11, URZ, URZ ;  /* 0x000000ff0b0ba290 */ /* 0x000fe4000fffe1ff */
[----:B------:R-:W-:Y:S01]  /*05b0*/  UIADD3 UR13, UP2, UPT, UR16, UR12, URZ ;  /* 0x0000000c100d7290 */ /* 0x000fe2000ff5e0ff */
[----:B------:R-:W3:Y:S06]  /*05c0*/  LDCU.64 UR4, c[0x0][0x448] ;  /* 0x00008900ff0477ac */ /* 0x000eec0008000a00 */
[----:B------:R-:W-:-:S02]  /*05d0*/  @!UP1 ULOP3.LUT UR11, URZ, UR28, URZ, 0x33, !UPT ;  /* 0x0000001cff0b9292 */ /* 0x000fc4000f8e33ff */
[----:B0-----:R-:W-:Y:S02]  /*05e0*/  ULEA UR12, UP1, UR13, UR6, 0x2 ;  /* 0x000000060d0c7291 */ /* 0x001fe4000f8210ff */
[----:B------:R-:W-:Y:S01]  /*05f0*/  USHF.R.S32.HI UR6, URZ, 0x1f, UR11 ;  /* 0x0000001fff067899 */ /* 0x000fe2000801140b */
[----:B------:R-:W0:Y:S01]  /*0600*/  @UP0 LDCU UR28, c[0x0][0x38c] ;  /* 0x00007180ff1c07ac */ /* 0x000e220008000800 */
[----:B------:R-:W-:Y:S02]  /*0610*/  UIADD3.X UR22, UPT, UPT, UR9, UR22, URZ, UP2, !UPT ;  /* 0x0000001609167290 */ /* 0x000fe400097fe4ff */
[----:B-1----:R-:W-:Y:S01]  /*0620*/  UIMAD UR6, UR6, UR26, URZ ;  /* 0x0000001a060672a4 */ /* 0x002fe2000f8e02ff */
[----:B------:R-:W1:Y:S01]  /*0630*/  @UP0 LDCU.64 UR32, c[0x0][0x480] ;  /* 0x00009000ff2007ac */ /* 0x000e620008000a00 */
[----:B------:R-:W-:Y:S02]  /*0640*/  ULEA.HI.X UR22, UR13, UR7, UR22, 0x2, UP1 ;  /* 0x000000070d167291 */ /* 0x000fe400088f1416 */
[----:B------:R-:W-:-:S02]  /*0650*/  UIMAD.WIDE.U32 UR20, UR11, UR26, UR20 ;  /* 0x0000001a0b1472a5 */ /* 0x000fc4000f8e0014 */
[----:B------:R-:W-:Y:S02]  /*0660*/  UIMAD UR13, UR11, UR27, UR6 ;  /* 0x0000001b0b0d72a4 */ /* 0x000fe4000f8e0206 */
[----:B--2---:R-:W-:Y:S02]  /*0670*/  @UP0 UIMAD UR8, UR8, UR14, UR10 ;  /* 0x0000000e080802a4 */ /* 0x004fe4000f8e020a */
[----:B------:R-:W-:Y:S02]  /*0680*/  UIADD3 UR16, UP1, UPT, UR16, UR20, URZ ;  /* 0x0000001410107290 */ /* 0x000fe4000ff3e0ff */
[----:B------:R-:W-:Y:S02]  /*0690*/  UIADD3 UR13, UPT, UPT, UR21, UR13, URZ ;  /* 0x0000000d150d7290 */ /* 0x000fe4000fffe0ff */
[----:B------:R-:W-:Y:S02]  /*06a0*/  @UP0 UIMAD UR8, UR8, UR25, URZ ;  /* 0x00000019080802a4 */ /* 0x000fe4000f8e02ff */
[----:B---3--:R-:W-:-:S02]  /*06b0*/  ULEA UR23, UP2, UR16, UR4, 0x2 ;  /* 0x0000000410177291 */ /* 0x008fc4000f8410ff */
[----:B------:R-:W-:Y:S02]  /*06c0*/  UIADD3.X UR24, UPT, UPT, UR9, UR13, URZ, UP1, !UPT ;  /* 0x0000000d09187290 */ /* 0x000fe40008ffe4ff */
[----:B0-----:R-:W-:Y:S02]  /*06d0*/  @UP0 UIMAD UR8, UR8, UR28, URZ ;  /* 0x0000001c080802a4 */ /* 0x001fe4000f8e02ff */
[----:B------:R-:W-:Y:S01]  /*06e0*/  ULEA.HI.X UR24, UR16, UR5, UR24, 0x2, UP2 ;  /* 0x0000000510187291 */ /* 0x000fe200090f1418 */
[----:B------:R-:W-:Y:S02]  /*06f0*/  UMOV UR4, URZ ;  /* 0x000000ff00047c82 */ /* 0x000fe40008000000 */
[----:B------:R-:W-:Y:S01]  /*0700*/  UMOV UR5, URZ ;  /* 0x000000ff00057c82 */ /* 0x000fe20008000000 */
[----:B-1----:R-:W-:Y:S02]  /*0710*/  @UP0 UIMAD.WIDE UR4, UR8, 0x8, UR32 ;  /* 0x00000008080408a5 */ /* 0x002fe4000f8e0220 */
        /* <DEDUP_REMOVED lines=15> */
.L_x_1162:
        /* <DEDUP_REMOVED lines=9> */
[----:B------:R-:W-:Y:S01]  /*08a0*/  LOP3.LUT R63, R24, 0x1f, R64, 0xf8, !PT ;  /* 0x0000001f183f7812 */ /* 0x000fe200078ef840 */
[----:B------:R-:W-:Y:S01]  /*08b0*/  IMAD.MOV.U32 R10, RZ, RZ, RZ ;  /* 0x000000ffff0a7224 */ /* 0x000fe200078e00ff */
[----:B------:R-:W-:-:S02]  /*08c0*/  MOV R3, UR18 ;  /* 0x0000001200037c02 */ /* 0x000fc40008000f00 */
[----:B------:R-:W-:Y:S02]  /*08d0*/  CS2R R16, SRZ ;  /* 0x0000000000107805 */ /* 0x000fe4000001ff00 */
[C---:B------:R-:W-:Y:S02]  /*08e0*/  LOP3.LUT R62, R63.reuse, 0x20, RZ, 0xfc, !PT ;  /* 0x000000203f3e7812 */ /* 0x040fe400078efcff */
[----:B------:R-:W-:Y:S02]  /*08f0*/  CS2R R12, SRZ ;  /* 0x00000000000c7805 */ /* 0x000fe4000001ff00 */
[----:B------:R-:W-:Y:S01]  /*0900*/  LOP3.LUT R61, R63, 0x40, RZ, 0xfc, !PT ;  /* 0x000000403f3d7812 */ /* 0x000fe200078efcff */
[----:B------:R-:W-:Y:S01]  /*0910*/  IMAD.WIDE.U32 R6, R15, 0x4, R2 ;  /* 0x000000040f067825 */ /* 0x000fe200078e0002 */
[C---:B------:R-:W-:Y:S01]  /*0920*/  LOP3.LUT R60, R63.reuse, 0x60, RZ, 0xfc, !PT ;  /* 0x000000603f3c7812 */ /* 0x040fe200078efcff */
[----:B0-----:R-:W-:Y:S01]  /*0930*/  UIADD3 UR8, UPT, UPT, -UR27, UR28, URZ ;  /* 0x0000001c1b087290 */ /* 0x001fe2000fffe1ff */
[----:B------:R-:W-:-:S02]  /*0940*/  SHF.L.U32 R4, R63, 0x2, RZ ;  /* 0x000000023f047819 */ /* 0x000fc400000006ff */
[----:B------:R-:W-:Y:S02]  /*0950*/  CS2R R18, SRZ ;  /* 0x0000000000127805 */ /* 0x000fe4000001ff00 */
[----:B------:R-:W-:Y:S02]  /*0960*/  LOP3.LUT R59, R63, 0x80, RZ, 0xfc, !PT ;  /* 0x000000803f3b7812 */ /* 0x000fe400078efcff */
[----:B------:R-:W-:Y:S02]  /*0970*/  CS2R R20, SRZ ;  /* 0x0000000000147805 */ /* 0x000fe4000001ff00 */
[----:B------:R-:W-:Y:S02]  /*0980*/  IADD3 R2, P1, PT, R4, UR19, RZ ;  /* 0x0000001304027c10 */ /* 0x000fe4000ff3e0ff */
[----:B------:R-:W-:Y:S02]  /*0990*/  CS2R R22, SRZ ;  /* 0x0000000000167805 */ /* 0x000fe4000001ff00 */
[----:B------:R-:W-:-:S02]  /*09a0*/  ISETP.GE.AND P0, PT, R15, UR8, PT ;  /* 0x000000080f007c0c */ /* 0x000fc4000bf06270 */
[----:B------:R-:W-:Y:S02]  /*09b0*/  CS2R R14, SRZ ;  /* 0x00000000000e7805 */ /* 0x000fe4000001ff00 */
[----:B------:R-:W-:Y:S01]  /*09c0*/  ISETP.GE.AND P6, PT, R61, UR8, PT ;  /* 0x000000083d007c0c */ /* 0x000fe2000bfc6270 */
[----:B------:R-:W-:Y:S01]  /*09d0*/  BAR.SYNC.DEFER_BLOCKING 0x0 ;  /* 0x0000000000007b1d */ /* 0x000fe20000010000 */
[----:B------:R-:W-:Y:S02]  /*09e0*/  ISETP.GE.AND P5, PT, R60, UR8, PT ;  /* 0x000000083c007c0c */ /* 0x000fe4000bfa6270 */
[----:B------:R-:W-:Y:S02]  /*09f0*/  IADD3.X R3, PT, PT, RZ, UR20, RZ, P1, !PT ;  /* 0x00000014ff037c10 */ /* 0x000fe40008ffe4ff */
[----:B------:R-:W-:Y:S02]  /*0a00*/  ISETP.GE.AND P4, PT, R59, UR8, PT ;  /* 0x000000083b007c0c */ /* 0x000fe4000bf86270 */
[C---:B------:R-:W-:Y:S01]  /*0a10*/  LOP3.LUT R58, R63.reuse, 0xa0, RZ, 0xfc, !PT ;  /* 0x000000a03f3a7812 */ /* 0x040fe200078efcff */
[----:B------:R-:W0:Y:S01]  /*0a20*/  S2R R28, SR_LANEID ;  /* 0x00000000001c7919 */ /* 0x000e220000000000 */
[----:B------:R-:W-:-:S02]  /*0a30*/  LOP3.LUT R57, R63, 0xc0, RZ, 0xfc, !PT ;  /* 0x000000c03f397812 */ /* 0x000fc400078efcff */
[----:B------:R-:W-:Y:S01]  /*0a40*/  @P0 LOP3.LUT R11, R11, 0x400, RZ, 0xfc, !PT ;  /* 0x000004000b0b0812 */ /* 0x000fe200078efcff */
[----:B------:R0:W-:Y:S01]  /*0a50*/  STL [R1+0x100], R24 ;  /* 0x0001001801007387 */ /* 0x0001e20000100800 */
[----:B------:R-:W-:Y:S02]  /*0a60*/  ISETP.GE.AND P0, PT, R62, UR8, PT ;  /* 0x000000083e007c0c */ /* 0x000fe4000bf06270 */
[----:B------:R-:W-:Y:S02]  /*0a70*/  LOP3.LUT R11, R11, 0xfffffdff, RZ, 0xc0, !PT ;  /* 0xfffffdff0b0b7812 */ /* 0x000fe400078ec0ff */
[----:B------:R-:W-:Y:S02]  /*0a80*/  ISETP.GE.AND P3, PT, R58, UR8, PT ;  /* 0x000000083a007c0c */ /* 0x000fe4000bf66270 */
[----:B------:R-:W-:Y:S02]  /*0a90*/  ISETP.GE.AND P2, PT, R57, UR8, PT ;  /* 0x0000000839007c0c */ /* 0x000fe4000bf46270 */
[----:B------:R-:W-:-:S02]  /*0aa0*/  LOP3.LUT R56, R63, 0xe0, RZ, 0xfc, !PT ;  /* 0x000000e03f387812 */ /* 0x000fc400078efcff */
        /* <DEDUP_REMOVED lines=13> */
[----:B------:R-:W5:Y:S01]  /*0b80*/  @!P2 LDG.E R14, desc[UR30][R6.64+0x300] ;  /* 0x0003001e060ea981 */ /* 0x000f62000c1e1900 */
        /* <DEDUP_REMOVED lines=11> */
[----:B------:R-:W-:Y:S01]  /*0c40*/  LOP3.LUT R48, R63, 0x1e0, RZ, 0xfc, !PT ;  /* 0x000001e03f307812 */ /* 0x000fe200078efcff */
[----:B------:R-:W3:Y:S01]  /*0c50*/  @!P0 LDG.E R0, desc[UR30][R6.64] ;  /* 0x0000001e06008981 */ /* 0x000ee2000c1e1900 */
[----:B------:R-:W-:Y:S02]  /*0c60*/  @P3 LOP3.LUT R11, R11, 0x20, RZ, 0xfc, !PT ;  /* 0x000000200b0b3812 */ /* 0x000fe400078efcff */
[----:B------:R-:W-:Y:S02]  /*0c70*/  ISETP.GE.AND P0, PT, R56, UR8, PT ;  /* 0x0000000838007c0c */ /* 0x000fe4000bf06270 */
[----:B------:R-:W-:-:S04]  /*0c80*/  LOP3.LUT R11, R11, 0xffffffef, RZ, 0xc0, !PT ;  /* 0xffffffef0b0b7812 */ /* 0x000fc800078ec0ff */
        /* <DEDUP_REMOVED lines=22> */
[----:B------:R-:W1:Y:S01]  /*0df0*/  S2UR UR8, SR_CgaCtaId ;  /* 0x00000000000879c3 */ /* 0x000e620000008800 */
[----:B------:R-:W-:Y:S01]  /*0e00*/  UMOV UR26, 0x400 ;  /* 0x00000400001a7882 */ /* 0x000fe20000000000 */
[----:B0-----:R-:W-:-:S04]  /*0e10*/  IADD3 R24, PT, PT, R24, R28, RZ ;  /* 0x0000001c18187210 */ /* 0x001fc80007ffe0ff */
[CC--:B------:R-:W-:Y:S02]  /*0e20*/  LEA.HI.SX32 R25, R24.reuse, R24.reuse, 0x1b ;  /* 0x0000001818197211 */ /* 0x0c0fe400078fdaff */
[C---:B-1----:R-:W-:Y:S02]  /*0e30*/  IADD3 R7, PT, PT, R24.reuse, 0x60, RZ ;  /* 0x0000006018077810 */ /* 0x042fe40007ffe0ff */
[C---:B------:R-:W-:Y:S02]  /*0e40*/  IADD3 R27, PT, PT, R24.reuse, 0x40, RZ ;  /* 0x00000040181b7810 */ /* 0x040fe40007ffe0ff */
[----:B------:R-:W-:Y:S01]  /*0e50*/  LEA.HI.SX32 R7, R7, R24, 0x1b ;  /* 0x0000001807077211 */ /* 0x000fe200078fdaff */
[----:B------:R-:W-:Y:S01]  /*0e60*/  ULEA UR26, UR8, UR26, 0x18 ;  /* 0x0000001a081a7291 */ /* 0x000fe2000f8ec0ff */
[----:B------:R-:W-:-:S05]  /*0e70*/  IADD3 R29, PT, PT, R24, 0x80, RZ ;  /* 0x00000080181d7810 */ /* 0x000fca0007ffe0ff */
[----:B------:R-:W-:Y:S02]  /*0e80*/  LEA R154, R25, UR26, 0x2 ;  /* 0x0000001a199a7c11 */ /* 0x000fe4000f8e10ff */
[C---:B------:R-:W-:Y:S02]  /*0e90*/  IADD3 R25, PT, PT, R24.reuse, 0x20, RZ ;  /* 0x0000002018197810 */ /* 0x040fe40007ffe0ff */
[----:B------:R-:W-:Y:S02]  /*0ea0*/  IADD3 R31, PT, PT, R24, 0xa0, RZ ;  /* 0x000000a0181f7810 */ /* 0x000fe40007ffe0ff */
[-C--:B------:R-:W-:Y:S02]  /*0eb0*/  LEA.HI.SX32 R25, R25, R24.reuse, 0x1b ;  /* 0x0000001819197211 */ /* 0x080fe400078fdaff */
[----:B------:R-:W-:Y:S02]  /*0ec0*/  LEA.HI.SX32 R27, R27, R24, 0x1b ;  /* 0x000000181b1b7211 */ /* 0x000fe400078fdaff */
[----:B------:R-:W-:-:S02]  /*0ed0*/  LEA R151, R7, UR26, 0x2 ;  /* 0x0000001a07977c11 */ /* 0x000fc4000f8e10ff */
[-C--:B------:R-:W-:Y:S02]  /*0ee0*/  LEA.HI.SX32 R29, R29, R24.reuse, 0x1b ;  /* 0x000000181d1d7211 */ /* 0x080fe400078fdaff */
[C---:B------:R-:W-:Y:S02]  /*0ef0*/  IADD3 R7, PT, PT, R24.reuse, 0xc0, RZ ;  /* 0x000000c018077810 */ /* 0x040fe40007ffe0ff */
[----:B------:R-:W-:Y:S02]  /*0f00*/  LEA.HI.SX32 R31, R31, R24, 0x1b ;  /* 0x000000181f1f7211 */ /* 0x000fe400078fdaff */
[----:B------:R-:W-:Y:S02]  /*0f10*/  LEA R153, R25, UR26, 0x2 ;  /* 0x0000001a19997c11 */ /* 0x000fe4000f8e10ff */
[----:B------:R-:W-:Y:S01]  /*0f20*/  LEA R152, R27, UR26, 0x2 ;  /* 0x0000001a1b987c11 */ /* 0x000fe2000f8e10ff */
[C---:B------:R-:W-:Y:S01]  /*0f30*/  VIADD R27, R24.reuse, 0x100 ;  /* 0x00000100181b7836 */ /* 0x040fe20000000000 */
[----:B------:R-:W-:-:S02]  /*0f40*/  IADD3 R25, PT, PT, R24, 0xe0, RZ ;  /* 0x000000e018197810 */ /* 0x000fc40007ffe0ff */
[----:B------:R-:W-:Y:S02]  /*0f50*/  LEA R150, R29, UR26, 0x2 ;  /* 0x0000001a1d967c11 */ /* 0x000fe4000f8e10ff */
[-C--:B------:R-:W-:Y:S02]  /*0f60*/  LEA.HI.SX32 R7, R7, R24.reuse, 0x1b ;  /* 0x0000001807077211 */ /* 0x080fe400078fdaff */
[----:B------:R-:W-:Y:S02]  /*0f70*/  LOP3.LUT R11, R11, 0xfffffffd, RZ, 0xc0, !PT ;  /* 0xfffffffd0b0b7812 */ /* 0x000fe400078ec0ff */
[----:B------:R-:W-:Y:S02]  /*0f80*/  LEA R149, R31, UR26, 0x2 ;  /* 0x0000001a1f957c11 */ /* 0x000fe4000f8e10ff */
[----:B------:R-:W-:Y:S02]  /*0f90*/  IADD3 R29, PT, PT, R24, 0x120, RZ ;  /* 0x00000120181d7810 */ /* 0x000fe40007ffe0ff */
[----:B------:R-:W-:-:S02]  /*0fa0*/  LEA.HI.SX32 R25, R25, R24, 0x1b ;  /* 0x0000001819197211 */ /* 0x000fc400078fdaff */
[C---:B------:R-:W-:Y:S02]  /*0fb0*/  IADD3 R31, PT, PT, R24.reuse, 0x140, RZ ;  /* 0x00000140181f7810 */ /* 0x040fe40007ffe0ff */
[-C--:B------:R-:W-:Y:S02]  /*0fc0*/  LEA.HI.SX32 R27, R27, R24.reuse, 0x1b ;  /* 0x000000181b1b7211 */ /* 0x080fe400078fdaff */
[----:B------:R-:W-:Y:S02]  /*0fd0*/  LEA R148, R7, UR26, 0x2 ;  /* 0x0000001a07947c11 */ /* 0x000fe4000f8e10ff */
[----:B------:R-:W-:Y:S02]  /*0fe0*/  @P6 LOP3.LUT R11, R11, 0x2, RZ, 0xfc, !PT ;  /* 0x000000020b0b6812 */ /* 0x000fe400078efcff */
[----:B------:R-:W-:Y:S02]  /*0ff0*/  IADD3 R7, PT, PT, R24, 0x160, RZ ;  /* 0x0000016018077810 */ /* 0x000fe40007ffe0ff */
[----:B------:R-:W-:-:S02]  /*1000*/  LEA.HI.SX32 R29, R29, R24, 0x1b ;  /* 0x000000181d1d7211 */ /* 0x000fc400078fdaff */
[----:B------:R-:W-:Y:S02]  /*1010*/  LEA R147, R25, UR26, 0x2 ;  /* 0x0000001a19937c11 */ /* 0x000fe4000f8e10ff */
[----:B------:R-:W-:Y:S02]  /*1020*/  P2R R26, PR, RZ, 0x40 ;  /* 0x00000040ff1a7803 */ /* 0x000fe40000000000 */
[----:B------:R-:W-:Y:S02]  /*1030*/  LEA.HI.SX32 R31, R31, R24, 0x1b ;  /* 0x000000181f1f7211 */ /* 0x000fe400078fdaff */
[----:B------:R-:W-:Y:S02]  /*1040*/  LEA R146, R27, UR26, 0x2 ;  /* 0x0000001a1b927c11 */ /* 0x000fe4000f8e10ff */
[----:B------:R-:W-:Y:S02]  /*1050*/  IADD3 R25, PT, PT, R24, 0x1c0, RZ ;  /* 0x000001c018197810 */ /* 0x000fe40007ffe0ff */
[----:B------:R-:W-:-:S02]  /*1060*/  LOP3.LUT P6, RZ, R11, 0x4, RZ, 0xc0, !PT ;  /* 0x000000040bff7812 */ /* 0x000fc400078cc0ff */
[----:B------:R-:W-:Y:S02]  /*1070*/  IADD3 R27, PT, PT, R24, 0x1e0, RZ ;  /* 0x000001e0181b7810 */ /* 0x000fe40007ffe0ff */
[-C--:B------:R-:W-:Y:S02]  /*1080*/  LEA.HI.SX32 R7, R7, R24.reuse, 0x1b ;  /* 0x0000001807077211 */ /* 0x080fe400078fdaff */
[----:B------:R-:W-:Y:S02]  /*1090*/  LEA R145, R29, UR26, 0x2 ;  /* 0x0000001a1d917c11 */ /* 0x000fe4000f8e10ff */
[----:B------:R-:W-:Y:S02]  /*10a0*/  LEA R144, R31, UR26, 0x2 ;  /* 0x0000001a1f907c11 */ /* 0x000fe4000f8e10ff */
[----:B------:R-:W-:Y:S02]  /*10b0*/  LEA.HI.SX32 R25, R25, R24, 0x1b ;  /* 0x0000001819197211 */ /* 0x000fe400078fdaff */
[----:B------:R-:W-:-:S02]  /*10c0*/  P2R R40, PR, RZ, 0x40 ;  /* 0x00000040ff287803 */ /* 0x000fc40000000000 */
[----:B------:R-:W-:Y:S02]  /*10d0*/  LEA.HI.SX32 R27, R27, R24, 0x1b ;  /* 0x000000181b1b7211 */ /* 0x000fe400078fdaff */
[----:B------:R-:W-:Y:S02]  /*10e0*/  LEA R143, R7, UR26, 0x2 ;  /* 0x0000001a078f7c11 */ /* 0x000fe4000f8e10ff */
[----:B------:R-:W-:Y:S02]  /*10f0*/  LOP3.LUT P6, RZ, R11, 0x8, RZ, 0xc0, !PT ;  /* 0x000000080bff7812 */ /* 0x000fe400078cc0ff */
        /* <DEDUP_REMOVED lines=17> */
[----:B---3--:R-:W-:Y:S04]  /*1210*/  STS [R154], R0 ;  /* 0x000000009a007388 */ /* 0x008fe80000000800 */
[----:B--2---:R-:W-:Y:S04]  /*1220*/  STS [R153+0x80], R8 ;  /* 0x0000800899007388 */ /* 0x004fe80000000800 */
[----:B------:R0:W-:Y:S04]  /*1230*/  STS [R152+0x100], R9 ;  /* 0x0001000998007388 */ /* 0x0001e80000000800 */
[----:B------:R-:W-:Y:S04]  /*1240*/  STS [R151+0x180], R10 ;  /* 0x0001800a97007388 */ /* 0x000fe80000000800 */
[----:B----4-:R-:W-:Y:S01]  /*1250*/  STS [R150+0x200], R12 ;  /* 0x0002000c96007388 */ /* 0x010fe20000000800 */
[----:B0-----:R-:W-:-:S03]  /*1260*/  IADD3 R9, PT, PT, R24, 0x180, RZ ;  /* 0x0000018018097810 */ /* 0x001fc60007ffe0ff */
[----:B-----5:R0:W-:Y:S01]  /*1270*/  STS [R149+0x280], R13 ;  /* 0x0002800d95007388 */ /* 0x0201e20000000800 */
[----:B------:R-:W-:-:S03]  /*1280*/  LEA.HI.SX32 R9, R9, R24, 0x1b ;  /* 0x0000001809097211 */ /* 0x000fc600078fdaff */
[----:B------:R-:W-:Y:S01]  /*1290*/  STS [R148+0x300], R14 ;  /* 0x0003000e94007388 */ /* 0x000fe20000000800 */
[----:B0-----:R-:W-:-:S03]  /*12a0*/  IADD3 R13, PT, PT, R24, 0x1a0, RZ ;  /* 0x000001a0180d7810 */ /* 0x001fc60007ffe0ff */
[----:B------:R-:W-:Y:S01]  /*12b0*/  STS [R147+0x380], R15 ;  /* 0x0003800f93007388 */ /* 0x000fe20000000800 */
[----:B------:R-:W-:-:S03]  /*12c0*/  LEA.HI.SX32 R13, R13, R24, 0x1b ;  /* 0x000000180d0d7211 */ /* 0x000fc600078fdaff */
[----:B------:R-:W-:Y:S01]  /*12d0*/  STS [R146+0x400], R16 ;  /* 0x0004001092007388 */ /* 0x000fe20000000800 */
[----:B------:R-:W-:Y:S02]  /*12e0*/  LEA R142, R9, UR26, 0x2 ;  /* 0x0000001a098e7c11 */ /* 0x000fe4000f8e10ff */
[----:B------:R-:W-:Y:S01]  /*12f0*/  LEA R140, R13, UR26, 0x2 ;  /* 0x0000001a0d8c7c11 */ /* 0x000fe2000f8e10ff */
[----:B------:R-:W-:Y:S01]  /*1300*/  STS [R145+0x480], R17 ;  /* 0x0004801191007388 */ /* 0x000fe20000000800 */
[----:B------:R-:W-:-:S03]  /*1310*/  IMAD R24, R28, 0xf, R24 ;  /* 0x0000000f1c187824 */ /* 0x000fc600078e0218 */
[----:B------:R-:W-:Y:S04]  /*1320*/  STS [R144+0x500], R18 ;  /* 0x0005001290007388 */ /* 0x000fe80000000800 */
[----:B------:R0:W-:Y:S04]  /*1330*/  STS [R143+0x580], R19 ;  /* 0x000580138f007388 */ /* 0x0001e80000000800 */
[----:B------:R-:W-:Y:S01]  /*1340*/  STS [R142+0x600], R20 ;  /* 0x000600148e007388 */ /* 0x000fe20000000800 */
[----:B------:R-:W-:-:S03]  /*1350*/  IADD3 R7, PT, PT, R24, 0x1, RZ ;  /* 0x0000000118077810 */ /* 0x000fc60007ffe0ff */
[----:B------:R1:W-:Y:S01]  /*1360*/  STS [R140+0x680], R21 ;  /* 0x000680158c007388 */ /* 0x0003e20000000800 */
[C---:B------:R-:W-:Y:S01]  /*1370*/  IADD3 R9, PT, PT, R24.reuse, 0x2, RZ ;  /* 0x0000000218097810 */ /* 0x040fe20007ffe0ff */
[C---:B0-----:R-:W-:Y:S02]  /*1380*/  VIADD R19, R24.reuse, 0x6 ;  /* 0x0000000618137836 */ /* 0x041fe40000000000 */
[----:B------:R-:W-:Y:S01]  /*1390*/  STS [R138+0x700], R22 ;  /* 0x000700168a007388 */ /* 0x000fe20000000800 */
[C---:B------:R-:W-:Y:S02]  /*13a0*/  IADD3 R13, PT, PT, R24.reuse, 0x3, RZ ;  /* 0x00000003180d7810 */ /* 0x040fe40007ffe0ff */
[C---:B------:R-:W-:Y:S01]  /*13b0*/  IADD3 R15, PT, PT, R24.reuse, 0x4, RZ ;  /* 0x00000004180f7810 */ /* 0x040fe20007ffe0ff */
[----:B------:R0:W-:Y:S01]  /*13c0*/  STS [R136+0x780], R23 ;  /* 0x0007801788007388 */ /* 0x0001e20000000800 */
[C---:B------:R-:W-:Y:S02]  /*13d0*/  IADD3 R17, PT, PT, R24.reuse, 0x5, RZ ;  /* 0x0000000518117810 */ /* 0x040fe40007ffe0ff */
[----:B-1----:R-:W-:-:S02]  /*13e0*/  IADD3 R21, PT, PT, R24, 0x7, RZ ;  /* 0x0000000718157810 */ /* 0x002fc40007ffe0ff */
[C---:B------:R-:W-:Y:S02]  /*13f0*/  IADD3 R25, PT, PT, R24.reuse, 0x9, RZ ;  /* 0x0000000918197810 */ /* 0x040fe40007ffe0ff */
[C---:B------:R-:W-:Y:S02]  /*1400*/  IADD3 R27, PT, PT, R24.reuse, 0xa, RZ ;  /* 0x0000000a181b7810 */ /* 0x040fe40007ffe0ff */
[C---:B------:R-:W-:Y:S02]  /*1410*/  IADD3 R29, PT, PT, R24.reuse, 0xb, RZ ;  /* 0x0000000b181d7810 */ /* 0x040fe40007ffe0ff */
[C---:B0-----:R-:W-:Y:S02]  /*1420*/  IADD3 R23, PT, PT, R24.reuse, 0x8, RZ ;  /* 0x0000000818177810 */ /* 0x041fe40007ffe0ff */
[C---:B------:R-:W-:Y:S02]  /*1430*/  IADD3 R31, PT, PT, R24.reuse, 0xc, RZ ;  /* 0x0000000c181f7810 */ /* 0x040fe40007ffe0ff */
[----:B------:R-:W-:-:S02]  /*1440*/  IADD3 R33, PT, PT, R24, 0xd, RZ ;  /* 0x0000000d18217810 */ /* 0x000fc40007ffe0ff */
[C---:B------:R-:W-:Y:S02]  /*1450*/  IADD3 R35, PT, PT, R24.reuse, 0xe, RZ ;  /* 0x0000000e18237810 */ /* 0x040fe40007ffe0ff */
[----:B------:R-:W-:Y:S02]  /*1460*/  IADD3 R37, PT, PT, R24, 0xf, RZ ;  /* 0x0000000f18257810 */ /* 0x000fe40007ffe0ff */
        /* <DEDUP_REMOVED lines=49> */
[----:B------:R-:W-:Y:S01]  /*1780*/  MOV R0, RZ ;  /* 0x000000ff00007202 */ /* 0x000fe20000000f00 */
[----:B------:R-:W-:Y:S01]  /*1790*/  BAR.SYNC.DEFER_BLOCKING 0x0 ;  /* 0x0000000000007b1d */ /* 0x000fe20000010000 */
[----:B------:R-:W-:-:S05]  /*17a0*/  MOV R8, RZ ;  /* 0x000000ff00087202 */ /* 0x000fca0000000f00 */
[----:B------:R-:W2:Y:S01]  /*17b0*/  @!P6 LDG.E R0, desc[UR30][R2.64] ;  /* 0x0000001e0200e981 */ /* 0x000ea2000c1e1900 */
[----:B------:R-:W-:-:S13]  /*17c0*/  ISETP.NE.AND P6, PT, R68, RZ, PT ;  /* 0x000000ff4400720c */ /* 0x000fda0003fc5270 */
[----:B------:R-:W3:Y:S01]  /*17d0*/  @!P6 LDG.E R6, desc[UR30][R2.64+0x80] ;  /* 0x0000801e0206e981 */ /* 0x000ee2000c1e1900 */
[----:B------:R-:W-:Y:S01]  /*17e0*/  ISETP.NE.AND P6, PT, R67, RZ, PT ;  /* 0x000000ff4300720c */ /* 0x000fe20003fc5270 */
[----:B------:R-:W-:-:S12]  /*17f0*/  HFMA2 R10, -RZ, RZ, 0, 0 ;  /* 0x00000000ff0a7431 */ /* 0x000fd800000001ff */
[----:B------:R-:W4:Y:S01]  /*1800*/  @!P6 LDG.E R8, desc[UR30][R2.64+0x100] ;  /* 0x0001001e0208e981 */ /* 0x000f22000c1e1900 */
[----:B------:R-:W-:Y:S01]  /*1810*/  ISETP.NE.AND P6, PT, R66, RZ, PT ;  /* 0x000000ff4200720c */ /* 0x000fe20003fc5270 */
[----:B------:R-:W-:-:S12]  /*1820*/  IMAD.MOV.U32 R12, RZ, RZ, RZ ;  /* 0x000000ffff0c7224 */ /* 0x000fd800078e00ff */
        /* <DEDUP_REMOVED lines=13> */
[----:B------:R-:W-:Y:S01]  /*1900*/  ISETP.NE.AND P6, PT, R40, RZ, PT ;  /* 0x000000ff2800720c */ /* 0x000fe20003fc5270 */
[----:B------:R-:W-:Y:S01]  /*1910*/  HFMA2 R69, -RZ, RZ, 0, 0 ;  /* 0x00000000ff457431 */ /* 0x000fe200000001ff */
[----:B------:R-:W-:Y:S02]  /*1920*/  MOV R22, RZ ;  /* 0x000000ff00167202 */ /* 0x000fe40000000f00 */
[----:B------:R-:W-:Y:S02]  /*1930*/  CS2R R70, SRZ ;  /* 0x0000000000467805 */ /* 0x000fe4000001ff00 */
        /* <DEDUP_REMOVED lines=81> */
[----:B---3--:R-:W-:-:S12]  /*1e50*/  IMAD.MOV.U32 R10, RZ, RZ, RZ ;  /* 0x000000ffff0a7224 */ /* 0x008fd800078e00ff */
[----:B------:R-:W3:Y:S01]  /*1e60*/  @!P6 LDG.E R9, desc[UR30][R4.64+0x300] ;  /* 0x0003001e0409e981 */ /* 0x000ee2000c1e1900 */
[----:B------:R-:W-:Y:S02]  /*1e70*/  ISETP.NE.AND P6, PT, R82, RZ, PT ;  /* 0x000000ff5200720c */ /* 0x000fe40003fc5270 */
[----:B------:R-:W-:-:S11]  /*1e80*/  CS2R R40, SRZ ;  /* 0x0000000000287805 */ /* 0x000fd6000001ff00 */
[----:B------:R-:W3:Y:S01]  /*1e90*/  @!P6 LDG.E R10, desc[UR30][R4.64+0x380] ;  /* 0x0003801e040ae981 */ /* 0x000ee2000c1e1900 */
[----:B------:R-:W-:Y:S02]  /*1ea0*/  ISETP.NE.AND P6, PT, R83, RZ, PT ;  /* 0x000000ff5300720c */ /* 0x000fe40003fc5270 */
[----:B------:R-:W-:Y:S02]  /*1eb0*/  CS2R R42, SRZ ;  /* 0x00000000002a7805 */ /* 0x000fe4000001ff00 */
[----:B------:R-:W-:Y:S02]  /*1ec0*/  MOV R65, RZ ;  /* 0x000000ff00417202 */ /* 0x000fe40000000f00 */
[----:B------:R-:W-:Y:S01]  /*1ed0*/  CS2R R66, SRZ ;  /* 0x0000000000427805 */ /* 0x000fe2000001ff00 */
[----:B------:R-:W-:Y:S01]  /*1ee0*/  HFMA2 R68, -RZ, RZ, 0, 0 ;  /* 0x00000000ff447431 */ /* 0x000fe200000001ff */
[----:B------:R-:W3:Y:S04]  /*1ef0*/  @!P5 LDG.E R42, desc[UR30][R4.64+0x500] ;  /* 0x0005001e042ad981 */ /* 0x000ee8000c1e1900 */
[----:B------:R-:W3:Y:S04]  /*1f00*/  @!P0 LDG.E R43, desc[UR30][R4.64+0x580] ;  /* 0x0005801e042b8981 */ /* 0x000ee8000c1e1900 */
[----:B------:R-:W3:Y:S01]  /*1f10*/  @!P6 LDG.E R40, desc[UR30][R4.64+0x400] ;  /* 0x0004001e0428e981 */ /* 0x000ee2000c1e1900 */
[----:B------:R-:W-:-:S03]  /*1f20*/  ISETP.NE.AND P6, PT, R84, RZ, PT ;  /* 0x000000ff5400720c */ /* 0x000fc60003fc5270 */
[----:B------:R-:W3:Y:S04]  /*1f30*/  @!P1 LDG.E R65, desc[UR30][R4.64+0x600] ;  /* 0x0006001e04419981 */ /* 0x000ee8000c1e1900 */
        /* <DEDUP_REMOVED lines=36> */
[----:B------:R0:W-:Y:S01]  /*2180*/  STL [R1+0x80], R155 ;  /* 0x0000809b01007387 */ /* 0x0001e20000100800 */
[----:B------:R-:W-:Y:S01]  /*2190*/  FSETP.GTU.FTZ.AND P5, PT, R27, 20, PT ;  /* 0x41a000001b00780b */ /* 0x000fe20003fbc000 */
[----:B------:R-:W1:Y:S01]  /*21a0*/  S2UR UR25, SR_CTAID.X ;  /* 0x00000000001979c3 */ /* 0x000e620000002500 */
[----:B------:R-:W-:Y:S01]  /*21b0*/  BSSY.RECONVERGENT B0, `(.L_x_1083) ;  /* 0x0000040000007945 */ /* 0x000fe20003800200 */
[----:B-----5:R-:W-:Y:S01]  /*21c0*/  FADD.FTZ R26, R26, UR7 ;  /* 0x000000071a1a7e21 */ /* 0x020fe20008010000 */
        /* <DEDUP_REMOVED lines=19> */
[----:B------:R0:W-:Y:S04]  /*2300*/  STS [R149+0x280], R8 ;  /* 0x0002800895007388 */ /* 0x0001e80000000800 */
        /* <DEDUP_REMOVED lines=42> */
.L_x_1084:
[----:B------:R-:W-:Y:S05]  /*25b0*/  BSYNC.RECONVERGENT B0 ;  /* 0x0000000000007941 */ /* 0x000fea0003800200 */
.L_x_1083:
        /* <DEDUP_REMOVED lines=33> */
.L_x_1086:
[----:B------:R-:W-:Y:S05]  /*27d0*/  BSYNC.RECONVERGENT B0 ;  /* 0x0000000000007941 */ /* 0x000fea0003800200 */
.L_x_1085:
        /* <DEDUP_REMOVED lines=33> */
.L_x_1088:
[----:B------:R-:W-:Y:S05]  /*29f0*/  BSYNC.RECONVERGENT B0 ;  /* 0x0000000000007941 */ /* 0x000fea0003800200 */
.L_x_1087:
        /* <DEDUP_REMOVED lines=33> */
.L_x_1090:
[----:B------:R-:W-:Y:S05]  /*2c10*/  BSYNC.RECONVERGENT B0 ;  /* 0x0000000000007941 */ /* 0x000fea0003800200 */
.L_x_1089:
[----:B------:R-:W-:Y:S01]  /*2c20*/  FSETP.GTU.FTZ.AND P5, PT, R23, 20, PT ;  /* 0x41a000001700780b */ /* 0x000fe20003fbc000 */
[----:B------:R-:W-:-:S12]  /*2c30*/  BSSY.RECONVERGENT B0, `(.L_x_1091) ;  /* 0x0000020000007945 */ /* 0x000fd80003800200 */
[----:B------:R-:W-:Y:S05]  /*2c40*/  @P5 BRA `(.L_x_1092) ;  /* 0x0000000000785947 */ /* 0x000fea0003800000 */
[----:B------:R-:W-:Y:S01]  /*2c50*/  FMUL.FTZ R23, R23, 1.4426950216293334961 ;  /* 0x3fb8aa3b17177820 */ /* 0x000fe20000410000 */
[----:B------:R-:W-:Y:S02]  /*2c60*/  IMAD.MOV.U32 R4, RZ, RZ, 0x3e800000 ;  /* 0x3e800000ff047424 */ /* 0x000fe400078e00ff */
[----:B0-----:R-:W-:Y:S01]  /*2c70*/  HFMA2 R7, -RZ, RZ, 1.3056640625, -1.8671875 ;  /* 0x3d39bf78ff077431 */ /* 0x001fe200000001ff */
        /* <DEDUP_REMOVED lines=27> */
.L_x_1092:
[----:B------:R-:W-:Y:S05]  /*2e30*/  BSYNC.RECONVERGENT B0 ;  /* 0x0000000000007941 */ /* 0x000fea0003800200 */
.L_x_1091:
        /* <DEDUP_REMOVED lines=33> */
.L_x_1094:
[----:B------:R-:W-:Y:S05]  /*3050*/  BSYNC.RECONVERGENT B0 ;  /* 0x0000000000007941 */ /* 0x000fea0003800200 */
.L_x_1093:
[----:B------:R-:W-:Y:S01]  /*3060*/  FSETP.GTU.FTZ.AND P5, PT, R21, 20, PT ;  /* 0x41a000001500780b */ /* 0x000fe20003fbc000 */
[----:B------:R-:W-:-:S12]  /*3070*/  BSSY.RECONVERGENT B0, `(.L_x_1095) ;  /* 0x0000020000007945 */ /* 0x000fd80003800200 */
[----:B------:R-:W-:Y:S05]  /*3080*/  @P5 BRA `(.L_x_1096) ;  /* 0x0000000000785947 */ /* 0x000fea0003800000 */
[----:B------:R-:W-:Y:S01]  /*3090*/  FMUL.FTZ R21, R21, 1.4426950216293334961 ;  /* 0x3fb8aa3b15157820 */ /* 0x000fe20000410000 */
[----:B------:R-:W-:Y:S02]  /*30a0*/  HFMA2 R4, -RZ, RZ, 1.625, 0 ;  /* 0x3e800000ff047431 */ /* 0x000fe400000001ff */
[----:B0-----:R-:W-:Y:S01]  /*30b0*/  IMAD.MOV.U32 R7, RZ, RZ, 0x3d39bf78 ;  /* 0x3d39bf78ff077424 */ /* 0x001fe200078e00ff */
        /* <DEDUP_REMOVED lines=27> */
.L_x_1096:
[----:B------:R-:W-:Y:S05]  /*3270*/  BSYNC.RECONVERGENT B0 ;  /* 0x0000000000007941 */ /* 0x000fea0003800200 */
.L_x_1095:
        /* <DEDUP_REMOVED lines=33> */
.L_x_1098:
[----:B------:R-:W-:Y:S05]  /*3490*/  BSYNC.RECONVERGENT B0 ;  /* 0x0000000000007941 */ /* 0x000fea0003800200 */
.L_x_1097:
        /* <DEDUP_REMOVED lines=33> */
.L_x_1100:
[----:B------:R-:W-:Y:S05]  /*36b0*/  BSYNC.RECONVERGENT B0 ;  /* 0x0000000000007941 */ /* 0x000fea0003800200 */
.L_x_1099:
        /* <DEDUP_REMOVED lines=33> */
.L_x_1102:
[----:B------:R-:W-:Y:S05]  /*38d0*/  BSYNC.RECONVERGENT B0 ;  /* 0x0000000000007941 */ /* 0x000fea0003800200 */
.L_x_1101:
        /* <DEDUP_REMOVED lines=33> */
.L_x_1104:
[----:B------:R-:W-:Y:S05]  /*3af0*/  BSYNC.RECONVERGENT B0 ;  /* 0x0000000000007941 */ /* 0x000fea0003800200 */
.L_x_1103:
        /* <DEDUP_REMOVED lines=33> */
.L_x_1106:
[----:B------:R-:W-:Y:S05]  /*3d10*/  BSYNC.RECONVERGENT B0 ;  /* 0x0000000000007941 */ /* 0x000fea0003800200 */
.L_x_1105:
        /* <DEDUP_REMOVED lines=33> */
.L_x_1108:
[----:B------:R-:W-:Y:S05]  /*3f30*/  BSYNC.RECONVERGENT B0 ;  /* 0x0000000000007941 */ /* 0x000fea0003800200 */
.L_x_1107:
        /* <DEDUP_REMOVED lines=33> */
.L_x_1110:
[----:B------:R-:W-:Y:S05]  /*4150*/  BSYNC.RECONVERGENT B0 ;  /* 0x0000000000007941 */ /* 0x000fea0003800200 */
.L_x_1109:
        /* <DEDUP_REMOVED lines=33> */
.L_x_1112:
[----:B------:R-:W-:Y:S05]  /*4370*/  BSYNC.RECONVERGENT B0 ;  /* 0x0000000000007941 */ /* 0x000fea0003800200 */
.L_x_1111:
        /* <DEDUP_REMOVED lines=33> */
.L_x_1114:
[----:B------:R-:W-:Y:S05]  /*4590*/  BSYNC.RECONVERGENT B0 ;  /* 0x0000000000007941 */ /* 0x000fea0003800200 */
.L_x_1113:
[----:B------:R-:W1:Y:S01]  /*45a0*/  LDCU.128 UR12, c[0x0][0x410] ;  /* 0x00008200ff0c77ac */ /* 0x000e620008000c00 */
[----:B------:R-:W2:Y:S01]  /*45b0*/  S2UR UR10, SR_CTAID.Y ;  /* 0x00000000000a79c3 */ /* 0x000ea20000002600 */
[----:B------:R-:W-:Y:S01]  /*45c0*/  P2R R75, PR, RZ, 0x1 ;  /* 0x00000001ff4b7803 */ /* 0x000fe20000000000 */
[----:B------:R-:W-:Y:S01]  /*45d0*/  LDS R96, [R131] ;  /* 0x0000000083607984 */ /* 0x000fe20000000800 */
[----:B------:R-:W-:Y:S01]  /*45e0*/  UMOV UR8, UR27 ;  /* 0x0000001b00087c82 */ /* 0x000fe20008000000 */
[----:B------:R-:W-:Y:S01]  /*45f0*/  UMOV UR9, URZ ;  /* 0x000000ff00097c82 */ /* 0x000fe20008000000 */
[C---:B------:R-:W-:Y:S01]  /*4600*/  LOP3.LUT P0, RZ, R11.reuse, 0x40, RZ, 0xc0, !PT ;  /* 0x000000400bff7812 */ /* 0x040fe2000780c0ff */
[----:B------:R-:W-:Y:S01]  /*4610*/  LDS R95, [R130+0x4] ;  /* 0x00000400825f7984 */ /* 0x000fe20000000800 */
[----:B0-----:R-:W-:Y:S01]  /*4620*/  CS2R R8, SRZ ;  /* 0x0000000000087805 */ /* 0x001fe2000001ff00 */
[----:B------:R-:W-:Y:S01]  /*4630*/  HFMA2 R10, -RZ, RZ, 0, 0 ;  /* 0x00000000ff0a7431 */ /* 0x000fe200000001ff */
[----:B------:R-:W-:Y:S01]  /*4640*/  P2R R72, PR, RZ, 0x1 ;  /* 0x00000001ff487803 */ /* 0x000fe20000000000 */
[----:B------:R-:W-:Y:S01]  /*4650*/  LDS R94, [R129+0x8] ;  /* 0x00000800815e7984 */ /* 0x000fe20000000800 */
[----:B------:R-:W-:-:S02]  /*4660*/  LOP3.LUT P0, RZ, R11, 0x80, RZ, 0xc0, !PT ;  /* 0x000000800bff7812 */ /* 0x000fc4000780c0ff */
[----:B------:R-:W-:Y:S02]  /*4670*/  CS2R R40, SRZ ;  /* 0x0000000000287805 */ /* 0x000fe4000001ff00 */
        /* <DEDUP_REMOVED lines=8> */
[----:B------:R-:W-:Y:S01]  /*4700*/  IMAD.MOV.U32 R65, RZ, RZ, RZ ;  /* 0x000000ffff417224 */ /* 0x000fe200078e00ff */
[----:B------:R-:W-:Y:S01]  /*4710*/  LDS R91, [R165+0x14] ;  /* 0x00001400a55b7984 */ /* 0x000fe20000000800 */
[----:B------:R-:W-:Y:S01]  /*4720*/  UIADD3 UR33, UPT, UPT, UR33, UR13, URZ ;  /* 0x0000000d21217290 */ /* 0x000fe2000fffe0ff */
[----:B------:R-:W-:Y:S01]  /*4730*/  P2R R68, PR, RZ, 0x1 ;  /* 0x00000001ff447803 */ /* 0x000fe20000000000 */
[----:B--2---:R-:W-:Y:S01]  /*4740*/  UIMAD UR12, UR10, UR15, URZ ;  /* 0x0000000f0a0c72a4 */ /* 0x004fe2000f8e02ff */
[----:B------:R-:W-:Y:S01]  /*4750*/  LDS R90, [R164+0x18] ;  /* 0x00001800a45a7984 */ /* 0x000fe20000000800 */
[----:B------:R-:W-:Y:S01]  /*4760*/  UIMAD.WIDE.U32 UR14, UR10, UR14, UR32 ;  /* 0x0000000e0a0e72a5 */ /* 0x000fe2000f8e0020 */
[----:B------:R-:W-:Y:S01]  /*4770*/  LOP3.LUT P0, RZ, R11, 0x200, RZ, 0xc0, !PT ;  /* 0x000002000bff7812 */ /* 0x000fe2000780c0ff */
[----:B------:R-:W-:Y:S01]  /*4780*/  HFMA2 R69, -RZ, RZ, 0, 0 ;  /* 0x00000000ff457431 */ /* 0x000fe200000001ff */
[----:B------:R-:W-:Y:S01]  /*4790*/  LDS R89, [R163+0x1c] ;  /* 0x00001c00a3597984 */ /* 0x000fe20000000800 */
[----:B------:R-:W-:Y:S01]  /*47a0*/  MOV R4, UR12 ;  /* 0x0000000c00047c02 */ /* 0x000fe20008000f00 */
[----:B------:R-:W-:Y:S01]  /*47b0*/  HFMA2 R73, -RZ, RZ, 0, 0 ;  /* 0x00000000ff497431 */ /* 0x000fe200000001ff */
[----:B------:R-:W-:Y:S01]  /*47c0*/  IADD3 R3, P5, PT, R63, UR14, RZ ;  /* 0x0000000e3f037c10 */ /* 0x000fe2000ffbe0ff */
[----:B------:R-:W-:Y:S01]  /*47d0*/  LDS R88, [R162+0x20] ;  /* 0x00002000a2587984 */ /* 0x000fe20000000800 */
[----:B------:R-:W-:Y:S01]  /*47e0*/  P2R R67, PR, RZ, 0x1 ;  /* 0x00000001ff437803 */ /* 0x000fe20000000000 */
[----:B------:R-:W-:Y:S01]  /*47f0*/  HFMA2 R77, -RZ, RZ, 0, 0 ;  /* 0x00000000ff4d7431 */ /* 0x000fe200000001ff */
[----:B------:R-:W-:Y:S01]  /*4800*/  IADD3.X R4, PT, PT, R4, UR15, RZ, P5, !PT ;  /* 0x0000000f04047c10 */ /* 0x000fe2000affe4ff */
[----:B------:R-:W0:Y:S01]  /*4810*/  LDCU.128 UR12, c[0x0][0x420] ;  /* 0x00008400ff0c77ac */ /* 0x000e220008000c00 */
[----:B------:R-:W-:Y:S01]  /*4820*/  LDS R87, [R161+0x24] ;  /* 0x00002400a1577984 */ /* 0x000fe20000000800 */
[C---:B------:R-:W-:Y:S01]  /*4830*/  LOP3.LUT P0, RZ, R11.reuse, 0x400, RZ, 0xc0, !PT ;  /* 0x000004000bff7812 */ /* 0x040fe2000780c0ff */
[----:B------:R-:W-:Y:S01]  /*4840*/  HFMA2 R81, -RZ, RZ, 0, 0 ;  /* 0x00000000ff517431 */ /* 0x000fe200000001ff */
[----:B------:R-:W-:Y:S01]  /*4850*/  LOP3.LUT P1, RZ, R11, 0x20, RZ, 0xc0, !PT ;  /* 0x000000200bff7812 */ /* 0x000fe2000782c0ff */
[----:B------:R-:W-:Y:S01]  /*4860*/  LDS R84, [R160+0x28] ;  /* 0x00002800a0547984 */ /* 0x000fe20000000800 */
[----:B------:R-:W-:-:S02]  /*4870*/  P2R R80, PR, RZ, 0x4 ;  /* 0x00000004ff507803 */ /* 0x000fc40000000000 */
[C---:B------:R-:W-:Y:S01]  /*4880*/  LOP3.LUT P2, RZ, R11.reuse, 0x10, RZ, 0xc0, !PT ;  /* 0x000000100bff7812 */ /* 0x040fe2000784c0ff */
[----:B------:R-:W-:Y:S01]  /*4890*/  LDS R82, [R159+0x2c] ;  /* 0x00002c009f527984 */ /* 0x000fe20000000800 */
[----:B------:R-:W-:Y:S02]  /*48a0*/  P2R R85, PR, RZ, 0x8 ;  /* 0x00000008ff557803 */ /* 0x000fe40000000000 */
[C---:B------:R-:W-:Y:S01]  /*48b0*/  LOP3.LUT P3, RZ, R11.reuse, 0x8, RZ, 0xc0, !PT ;  /* 0x000000080bff7812 */ /* 0x040fe2000786c0ff */
[----:B------:R-:W-:Y:S01]  /*48c0*/  LDS R83, [R158+0x30] ;  /* 0x000030009e537984 */ /* 0x000fe20000000800 */
[----:B------:R-:W-:Y:S02]  /*48d0*/  P2R R86, PR, RZ, 0x10 ;  /* 0x00000010ff567803 */ /* 0x000fe40000000000 */
[----:B------:R-:W-:Y:S01]  /*48e0*/  LOP3.LUT P4, RZ, R11, 0x4, RZ, 0xc0, !PT ;  /* 0x000000040bff7812 */ /* 0x000fe2000788c0ff */
[----:B------:R-:W-:Y:S01]  /*48f0*/  LDS R7, [R157+0x34] ;  /* 0x000034009d077984 */ /* 0x000fe20000000800 */
[----:B0-----:R-:W-:Y:S01]  /*4900*/  UIMAD.WIDE.U32 UR32, UR25, UR12, UR8 ;  /* 0x0000000c192072a5 */ /* 0x001fe2000f8e0008 */
[----:B------:R-:W-:-:S02]  /*4910*/  MOV R66, RZ ;  /* 0x000000ff00427202 */ /* 0x000fc40000000f00 */
[----:B------:R-:W-:Y:S01]  /*4920*/  LDS R6, [R156+0x38] ;  /* 0x000038009c067984 */ /* 0x000fe20000000800 */
[----:B------:R-:W-:Y:S01]  /*4930*/  UIMAD UR13, UR25, UR13, UR33 ;  /* 0x0000000d190d72a4 */ /* 0x000fe2000f8e0221 */
[----:B------:R-:W-:Y:S02]  /*4940*/  LOP3.LUT P6, RZ, R11, 0x1, RZ, 0xc0, !PT ;  /* 0x000000010bff7812 */ /* 0x000fe400078cc0ff */
[----:B------:R-:W-:Y:S01]  /*4950*/  UMOV UR12, UR32 ;  /* 0x00000020000c7c82 */ /* 0x000fe20008000000 */
[----:B------:R-:W-:Y:S01]  /*4960*/  MOV R70, RZ ;  /* 0x000000ff00467202 */ /* 0x000fe20000000f00 */
[----:B------:R-:W-:Y:S01]  /*4970*/  UIMAD.WIDE.U32 UR12, UR10, UR14, UR12 ;  /* 0x0000000e0a0c72a5 */ /* 0x000fe2000f8e000c */
[----:B------:R-:W-:Y:S01]  /*4980*/  MOV R74, RZ ;  /* 0x000000ff004a7202 */ /* 0x000fe20000000f00 */
[----:B------:R-:W0:Y:S01]  /*4990*/  LDCU.64 UR32, c[0x0][0x490] ;  /* 0x00009200ff2077ac */ /* 0x000e220008000a00 */
[----:B------:R-:W-:Y:S01]  /*49a0*/  MOV R79, RZ ;  /* 0x000000ff004f7202 */ /* 0x000fe20000000f00 */
[----:B------:R-:W-:-:S02]  /*49b0*/  UIMAD UR15, UR10, UR15, UR13 ;  /* 0x0000000f0a0f72a4 */ /* 0x000fc4000f8e020d */
        /* <DEDUP_REMOVED lines=10> */
[----:B------:R-:W-:Y:S01]  /*4a60*/  LDS R0, [R155+0x3c] ;  /* 0x00003c009b007984 */ /* 0x000fe20000000800 */
        /* <DEDUP_REMOVED lines=46> */
[----:B---3--:R-:W-:Y:S04]  /*4d50*/  STS [R154], R8 ;  /* 0x000000089a007388 */ /* 0x008fe80000000800 */
[----:B----4-:R0:W-:Y:S04]  /*4d60*/  STS [R153+0x80], R9 ;  /* 0x0000800999007388 */ /* 0x0101e80000000800 */
[----:B-----5:R3:W-:Y:S04]  /*4d70*/  STS [R152+0x100], R10 ;  /* 0x0001000a98007388 */ /* 0x0207e80000000800 */
[----:B--2---:R-:W-:Y:S04]  /*4d80*/  STS [R151+0x180], R40 ;  /* 0x0001802897007388 */ /* 0x004fe80000000800 */
[----:B------:R2:W-:Y:S04]  /*4d90*/  STS [R150+0x200], R41 ;  /* 0x0002002996007388 */ /* 0x0005e80000000800 */
[----:B------:R-:W-:Y:S04]  /*4da0*/  STS [R149+0x280], R42 ;  /* 0x0002802a95007388 */ /* 0x000fe80000000800 */
[----:B------:R4:W-:Y:S04]  /*4db0*/  STS [R148+0x300], R43 ;  /* 0x0003002b94007388 */ /* 0x0009e80000000800 */
[----:B------:R5:W-:Y:S04]  /*4dc0*/  STS [R147+0x380], R65 ;  /* 0x0003804193007388 */ /* 0x000be80000000800 */
[----:B------:R1:W-:Y:S04]  /*4dd0*/  STS [R146+0x400], R66 ;  /* 0x0004004292007388 */ /* 0x0003e80000000800 */
[----:B------:R-:W-:Y:S04]  /*4de0*/  STS [R145+0x480], R69 ;  /* 0x0004804591007388 */ /* 0x000fe80000000800 */
[----:B------:R-:W-:Y:S04]  /*4df0*/  STS [R144+0x500], R70 ;  /* 0x0005004690007388 */ /* 0x000fe80000000800 */
[----:B------:R-:W-:Y:S04]  /*4e00*/  STS [R143+0x580], R73 ;  /* 0x000580498f007388 */ /* 0x000fe80000000800 */
[----:B------:R1:W-:Y:S04]  /*4e10*/  STS [R142+0x600], R74 ;  /* 0x0006004a8e007388 */ /* 0x0003e80000000800 */
[----:B------:R1:W-:Y:S04]  /*4e20*/  STS [R140+0x680], R77 ;  /* 0x0006804d8c007388 */ /* 0x0003e80000000800 */
[----:B------:R-:W-:Y:S04]  /*4e30*/  STS [R138+0x700], R79 ;  /* 0x0007004f8a007388 */ /* 0x000fe80000000800 */
[----:B------:R1:W-:Y:S01]  /*4e40*/  STS [R136+0x780], R81 ;  /* 0x0007805188007388 */ /* 0x0003e20000000800 */
[----:B------:R-:W-:-:S03]  /*4e50*/  NOP ;  /* 0x0000000000007918 */ /* 0x000fc60000000000 */
[----:B------:R-:W1:Y:S04]  /*4e60*/  LDS R67, [R131] ;  /* 0x0000000083437984 */ /* 0x000e680000000800 */
[----:B------:R-:W1:Y:S04]  /*4e70*/  LDS R68, [R130+0x4] ;  /* 0x0000040082447984 */ /* 0x000e680000000800 */
[----:B------:R-:W1:Y:S04]  /*4e80*/  LDS R71, [R129+0x8] ;  /* 0x0000080081477984 */ /* 0x000e680000000800 */
[----:B------:R-:W1:Y:S04]  /*4e90*/  LDS R72, [R128+0xc] ;  /* 0x00000c0080487984 */ /* 0x000e680000000800 */
[----:B------:R-:W1:Y:S04]  /*4ea0*/  LDS R78, [R127+0x10] ;  /* 0x000010007f4e7984 */ /* 0x000e680000000800 */
[----:B------:R-:W1:Y:S04]  /*4eb0*/  LDS R75, [R165+0x14] ;  /* 0x00001400a54b7984 */ /* 0x000e680000000800 */
[----:B------:R-:W1:Y:S04]  /*4ec0*/  LDS R80, [R164+0x18] ;  /* 0x00001800a4507984 */ /* 0x000e680000000800 */
[----:B------:R-:W1:Y:S04]  /*4ed0*/  LDS R79, [R163+0x1c] ;  /* 0x00001c00a34f7984 */ /* 0x000e680000000800 */
        /* <DEDUP_REMOVED lines=16> */
[----:B---3--:R-:W-:-:S11]  /*4fe0*/  MOV R10, RZ ;  /* 0x000000ff000a7202 */ /* 0x008fd60000000f00 */
[----:B------:R-:W3:Y:S01]  /*4ff0*/  @!P5 LDG.E R9, desc[UR30][R4.64+0x180] ;  /* 0x0001801e0409d981 */ /* 0x000ee2000c1e1900 */
[----:B------:R-:W-:Y:S02]  /*5000*/  ISETP.NE.AND P5, PT, R106, RZ, PT ;  /* 0x000000ff6a00720c */ /* 0x000fe40003fa5270 */
[----:B--2---:R-:W-:-:S11]  /*5010*/  CS2R R40, SRZ ;  /* 0x0000000000287805 */ /* 0x004fd6000001ff00 */
[----:B------:R-:W2:Y:S01]  /*5020*/  @!P5 LDG.E R10, desc[UR30][R4.64+0x200] ;  /* 0x0002001e040ad981 */ /* 0x000ea2000c1e1900 */
[----:B------:R-:W-:-:S13]  /*5030*/  ISETP.NE.AND P5, PT, R107, RZ, PT ;  /* 0x000000ff6b00720c */ /* 0x000fda0003fa5270 */
[----:B------:R-:W2:Y:S01]  /*5040*/  @!P5 LDG.E R40, desc[UR30][R4.64+0x280] ;  /* 0x0002801e0428d981 */ /* 0x000ea2000c1e1900 */
[----:B------:R-:W-:Y:S02]  /*5050*/  ISETP.NE.AND P5, PT, R108, RZ, PT ;  /* 0x000000ff6c00720c */ /* 0x000fe40003fa5270 */
[----:B----4-:R-:W-:-:S11]  /*5060*/  CS2R R42, SRZ ;  /* 0x00000000002a7805 */ /* 0x010fd6000001ff00 */
[----:B------:R-:W4:Y:S01]  /*5070*/  @!P5 LDG.E R41, desc[UR30][R4.64+0x300] ;  /* 0x0003001e0429d981 */ /* 0x000f22000c1e1900 */
[----:B------:R-:W-:-:S13]  /*5080*/  ISETP.NE.AND P5, PT, R109, RZ, PT ;  /* 0x000000ff6d00720c */ /* 0x000fda0003fa5270 */
[----:B------:R-:W4:Y:S01]  /*5090*/  @!P5 LDG.E R42, desc[UR30][R4.64+0x380] ;  /* 0x0003801e042ad981 */ /* 0x000f22000c1e1900 */
[----:B------:R-:W-:Y:S01]  /*50a0*/  ISETP.NE.AND P5, PT, R110, RZ, PT ;  /* 0x000000ff6e00720c */ /* 0x000fe20003fa5270 */
[----:B-----5:R-:W-:Y:S01]  /*50b0*/  HFMA2 R65, -RZ, RZ, 0, 0 ;  /* 0x00000000ff417431 */ /* 0x020fe200000001ff */
[----:B-1----:R-:W-:Y:S01]  /*50c0*/  MOV R66, RZ ;  /* 0x000000ff00427202 */ /* 0x002fe20000000f00 */
[----:B------:R-:W-:Y:S02]  /*50d0*/  HFMA2 R74, -RZ, RZ, 0, 0 ;  /* 0x00000000ff4a7431 */ /* 0x000fe400000001ff */
[----:B------:R-:W-:Y:S01]  /*50e0*/  IMAD.MOV.U32 R77, RZ, RZ, RZ ;  /* 0x000000ffff4d7224 */ /* 0x000fe200078e00ff */
        /* <DEDUP_REMOVED lines=15> */
[----:B------:R-:W-:-:S03]  /*51e0*/  FMUL.FTZ R73, R71, -1.4426950216293334961 ;  /* 0xbfb8aa3b47497820 */ /* 0x000fc60000410000 */
[----:B------:R-:W0:Y:S01]  /*51f0*/  MUFU.EX2 R106, R70 ;  /* 0x00000046006a7308 */ /* 0x000e220000000800 */
[----:B-1----:R-:W-:Y:S01]  /*5200*/  FADD.FTZ R105, R105, 1 ;  /* 0x3f80000069697421 */ /* 0x002fe20000010000 */
[----:B------:R-:W-:Y:S02]  /*5210*/  FMUL.FTZ R108, R72, -1.4426950216293334961 ;  /* 0xbfb8aa3b486c7820 */ /* 0x000fe40000410000 */
[----:B------:R-:W1:Y:S04]  /*5220*/  MUFU.EX2 R107, R73 ;  /* 0x00000049006b7308 */ /* 0x000e680000000800 */
[----:B------:R1:W-:Y:S01]  /*5230*/  MUFU.EX2 R109, R108 ;  /* 0x0000006c006d7308 */ /* 0x0003e20000000800 */
[----:B0-----:R-:W-:Y:S01]  /*5240*/  FMUL.FTZ R4, R78, -1.4426950216293334961 ;  /* 0xbfb8aa3b4e047820 */ /* 0x001fe20000410000 */
[----:B------:R-:W-:Y:S01]  /*5250*/  FADD.FTZ R106, R106, 1 ;  /* 0x3f8000006a6a7421 */ /* 0x000fe20000010000 */
[----:B------:R-:W-:Y:S01]  /*5260*/  FMUL.FTZ R69, R75, -1.4426950216293334961 ;  /* 0xbfb8aa3b4b457820 */ /* 0x000fe20000410000 */
[----:B------:R-:W-:Y:S01]  /*5270*/  FMUL.FTZ R70, R80, -1.4426950216293334961 ;  /* 0xbfb8aa3b50467820 */ /* 0x000fe20000410000 */
[----:B-1----:R-:W-:-:S04]  /*5280*/  FADD.FTZ R107, R107, 1 ;  /* 0x3f8000006b6b7421 */ /* 0x002fc80000010000 */
[----:B------:R-:W-:Y:S04]  /*5290*/  MUFU.EX2 R69, R69 ;  /* 0x0000004500457308 */ /* 0x000fe80000000800 */
[----:B------:R-:W-:Y:S01]  /*52a0*/  MUFU.RCP R108, R107 ;  /* 0x0000006b006c7308 */ /* 0x000fe20000001000 */
[----:B------:R-:W-:-:S07]  /*52b0*/  FMUL.FTZ R73, R79, -1.4426950216293334961 ;  /* 0xbfb8aa3b4f497820 */ /* 0x000fce0000410000 */
[----:B------:R-:W0:Y:S04]  /*52c0*/  MUFU.EX2 R70, R70 ;  /* 0x0000004600467308 */ /* 0x000e280000000800 */
[----:B------:R-:W-:Y:S01]  /*52d0*/  MUFU.EX2 R73, R73 ;  /* 0x0000004900497308 */ /* 0x000fe20000000800 */
[----:B0-----:R-:W-:Y:S01]  /*52e0*/  FADD.FTZ R110, R70, 1 ;  /* 0x3f800000466e7421 */ /* 0x001fe20000010000 */
[----:B------:R-:W-:Y:S04]  /*52f0*/  STS [R154], R2 ;  /* 0x000000029a007388 */ /* 0x000fe80000000800 */
[----:B------:R-:W-:Y:S04]  /*5300*/  STS [R153+0x80], R3 ;  /* 0x0000800399007388 */ /* 0x000fe80000000800 */
[----:B------:R-:W-:Y:S04]  /*5310*/  STS [R152+0x100], R8 ;  /* 0x0001000898007388 */ /* 0x000fe80000000800 */
[----:B---3--:R-:W-:Y:S04]  /*5320*/  STS [R151+0x180], R9 ;  /* 0x0001800997007388 */ /* 0x008fe80000000800 */
[----:B--2---:R-:W-:Y:S04]  /*5330*/  STS [R150+0x200], R10 ;  /* 0x0002000a96007388 */ /* 0x004fe80000000800 */
[----:B------:R-:W-:Y:S04]  /*5340*/  STS [R149+0x280], R40 ;  /* 0x0002802895007388 */ /* 0x000fe80000000800 */
[----:B----4-:R-:W-:Y:S04]  /*5350*/  STS [R148+0x300], R41 ;  /* 0x0003002994007388 */ /* 0x010fe80000000800 */
[----:B------:R-:W-:Y:S04]  /*5360*/  STS [R147+0x380], R42 ;  /* 0x0003802a93007388 */ /* 0x000fe80000000800 */
[----:B-----5:R-:W-:Y:S04]  /*5370*/  STS [R146+0x400], R43 ;  /* 0x0004002b92007388 */ /* 0x020fe80000000800 */
[----:B------:R-:W-:Y:S04]  /*5380*/  STS [R145+0x480], R65 ;  /* 0x0004804191007388 */ /* 0x000fe80000000800 */
[----:B------:R-:W-:Y:S04]  /*5390*/  STS [R144+0x500], R66 ;  /* 0x0005004290007388 */ /* 0x000fe80000000800 */
[----:B------:R0:W-:Y:S04]  /*53a0*/  STS [R143+0x580], R74 ;  /* 0x0005804a8f007388 */ /* 0x0001e80000000800 */
[----:B------:R-:W-:Y:S04]  /*53b0*/  STS [R142+0x600], R77 ;  /* 0x0006004d8e007388 */ /* 0x000fe80000000800 */
[----:B------:R1:W-:Y:S04]  /*53c0*/  STS [R140+0x680], R81 ;  /* 0x000680518c007388 */ /* 0x0003e80000000800 */
[----:B------:R2:W-:Y:S04]  /*53d0*/  STS [R138+0x700], R85 ;  /* 0x000700558a007388 */ /* 0x0005e80000000800 */
[----:B------:R3:W-:Y:S01]  /*53e0*/  STS [R136+0x780], R104 ;  /* 0x0007806888007388 */ /* 0x0007e20000000800 */
[----:B------:R-:W-:-:S03]  /*53f0*/  NOP ;  /* 0x0000000000007918 */ /* 0x000fc60000000000 */
[----:B------:R-:W4:Y:S01]  /*5400*/  LDS R10, [R131] ;  /* 0x00000000830a7984 */ /* 0x000f220000000800 */
[----:B0-----:R-:W0:Y:S03]  /*5410*/  MUFU.RCP R74, R105 ;  /* 0x00000069004a7308 */ /* 0x001e260000001000 */
[----:B------:R-:W5:Y:S04]  /*5420*/  LDS R41, [R130+0x4] ;  /* 0x0000040082297984 */ /* 0x000f680000000800 */
[----:B------:R-:W5:Y:S04]  /*5430*/  LDS R42, [R129+0x8] ;  /* 0x00000800812a7984 */ /* 0x000f680000000800 */
[----:B------:R-:W5:Y:S01]  /*5440*/  LDS R43, [R128+0xc] ;  /* 0x00000c00802b7984 */ /* 0x000f620000000800 */
[----:B------:R-:W3:Y:S03]  /*5450*/  MUFU.EX2 R2, R4 ;  /* 0x0000000400027308 */ /* 0x000ee60000000800 */
[----:B------:R-:W5:Y:S01]  /*5460*/  LDS R65, [R127+0x10] ;  /* 0x000010007f417984 */ /* 0x000f620000000800 */
[----:B0-----:R-:W-:Y:S01]  /*5470*/  FADD.FTZ R66, -R74, 1 ;  /* 0x3f8000004a427421 */ /* 0x001fe20000010100 */
[----:B-1----:R-:W0:Y:S01]  /*5480*/  MUFU.RCP R81, R106 ;  /* 0x0000006a00517308 */ /* 0x002e220000001000 */
[----:B--2---:R-:W-:Y:S01]  /*5490*/  FADD.FTZ R85, R109, 1 ;  /* 0x3f8000006d557421 */ /* 0x004fe20000010000 */
[----:B------:R-:W-:Y:S01]  /*54a0*/  LDS R70, [R163+0x1c] ;  /* 0x00001c00a3467984 */ /* 0x000fe20000000800 */
[----:B---3--:R-:W-:-:S03]  /*54b0*/  FFMA.FTZ R104, R67, R66, 1 ;  /* 0x3f80000043687423 */ /* 0x008fc60000010042 */
[----:B------:R-:W1:Y:S02]  /*54c0*/  LDS R66, [R165+0x14] ;  /* 0x00001400a5427984 */ /* 0x000e640000000800 */
[----:B------:R-:W2:Y:S01]  /*54d0*/  MUFU.RCP R85, R85 ;  /* 0x0000005500557308 */ /* 0x000ea20000001000 */
[----:B------:R-:W-:Y:S01]  /*54e0*/  FADD.FTZ R109, R2, 1 ;  /* 0x3f800000026d7421 */ /* 0x000fe20000010000 */
[----:B----4-:R-:W-:-:S04]  /*54f0*/  FMUL.FTZ R77, R96, R10 ;  /* 0x0000000a604d7220 */ /* 0x010fc80000410000 */
[----:B------:R-:W-:Y:S01]  /*5500*/  FMUL.FTZ R77, R74, R77 ;  /* 0x0000004d4a4d7220 */ /* 0x000fe20000410000 */
[----:B------:R-:W-:Y:S01]  /*5510*/  FMUL.FTZ R67, R67, R74 ;  /* 0x0000004a43437220 */ /* 0x000fe20000410000 */
[----:B0-----:R-:W-:Y:S02]  /*5520*/  FADD.FTZ R105, -R81, 1 ;  /* 0x3f80000051697421 */ /* 0x001fe40000010100 */
[----:B------:R-:W-:Y:S02]  /*5530*/  FMUL.FTZ R2, R77, R104 ;  /* 0x000000684d027220 */ /* 0x000fe40000410000 */
[----:B------:R-:W0:Y:S01]  /*5540*/  MUFU.RCP R77, R109 ;  /* 0x0000006d004d7308 */ /* 0x000e220000001000 */
[----:B-----5:R-:W-:Y:S01]  /*5550*/  FMUL.FTZ R74, R95, R41 ;  /* 0x000000295f4a7220 */ /* 0x020fe20000410000 */
[----:B------:R-:W-:Y:S01]  /*5560*/  FADD.FTZ R104, R69, 1 ;  /* 0x3f80000045687421 */ /* 0x000fe20000010000 */
[C---:B------:R-:W-:Y:S01]  /*5570*/  FFMA.FTZ R105, R68.reuse, R105, 1 ;  /* 0x3f80000044697423 */ /* 0x040fe20000010069 */
[----:B------:R-:W-:Y:S01]  /*5580*/  FMUL.FTZ R68, R68, R81 ;  /* 0x0000005144447220 */ /* 0x000fe20000410000 */
[----:B------:R-:W-:Y:S01]  /*5590*/  FADD.FTZ R106, -R108, 1 ;  /* 0x3f8000006c6a7421 */ /* 0x000fe20000010100 */
[----:B------:R-:W-:Y:S01]  /*55a0*/  FMUL.FTZ R74, R81, R74 ;  /* 0x0000004a514a7220 */ /* 0x000fe20000410000 */
[----:B------:R-:W-:Y:S01]  /*55b0*/  FMUL.FTZ R81, R94, R42 ;  /* 0x0000002a5e517220 */ /* 0x000fe20000410000 */
[----:B------:R-:W3:Y:S01]  /*55c0*/  MUFU.RCP R104, R104 ;  /* 0x0000006800687308 */ /* 0x000ee20000001000 */
[C---:B------:R-:W-:Y:S01]  /*55d0*/  FFMA.FTZ R106, R71.reuse, R106, 1 ;  /* 0x3f800000476a7423 */ /* 0x040fe2000001006a */
[----:B------:R-:W-:Y:S01]  /*55e0*/  FMUL.FTZ R71, R71, R108 ;  /* 0x0000006c47477220 */ /* 0x000fe20000410000 */
[----:B--2---:R-:W-:Y:S01]  /*55f0*/  FADD.FTZ R107, -R85, 1 ;  /* 0x3f800000556b7421 */ /* 0x004fe20000010100 */
[----:B------:R-:W-:Y:S01]  /*5600*/  FMUL.FTZ R113, R108, R81 ;  /* 0x000000516c717220 */ /* 0x000fe20000410000 */
[----:B------:R-:W2:Y:S01]  /*5610*/  LDS R69, [R164+0x18] ;  /* 0x00001800a4457984 */ /* 0x000ea20000000800 */
[----:B------:R-:W-:Y:S01]  /*5620*/  FMUL.FTZ R108, R93, R43 ;  /* 0x0000002b5d6c7220 */ /* 0x000fe20000410000 */
[C---:B------:R-:W-:Y:S01]  /*5630*/  FFMA.FTZ R107, R72.reuse, R107, 1 ;  /* 0x3f800000486b7423 */ /* 0x040fe2000001006b */
[----:B------:R-:W-:Y:S01]  /*5640*/  FMUL.FTZ R72, R72, R85 ;  /* 0x0000005548487220 */ /* 0x000fe20000410000 */
[----:B------:R-:W-:Y:S01]  /*5650*/  FMUL.FTZ R40, R86, -1.4426950216293334961 ;  /* 0xbfb8aa3b56287820 */ /* 0x000fe20000410000 */
[----:B------:R-:W-:Y:S01]  /*5660*/  FMUL.FTZ R108, R85, R108 ;  /* 0x0000006c556c7220 */ /* 0x000fe20000410000 */
[----:B------:R-:W-:Y:S01]  /*5670*/  FMUL.FTZ R85, R74, R105 ;  /* 0x000000694a557220 */ /* 0x000fe20000410000 */
[----:B------:R-:W-:Y:S01]  /*5680*/  FMUL.FTZ R9, R97, -1.4426950216293334961 ;  /* 0xbfb8aa3b61097820 */ /* 0x000fe20000410000 */
[----:B------:R-:W-:Y:S01]  /*5690*/  FMUL.FTZ R113, R113, R106 ;  /* 0x0000006a71717220 */ /* 0x000fe20000410000 */
[----:B0-----:R-:W-:Y:S01]  /*56a0*/  FADD.FTZ R105, -R77, 1 ;  /* 0x3f8000004d697421 */ /* 0x001fe20000010100 */
[----:B------:R-:W-:Y:S01]  /*56b0*/  FMUL.FTZ R106, R92, R65 ;  /* 0x000000415c6a7220 */ /* 0x000fe20000410000 */
[----:B------:R-:W-:Y:S01]  /*56c0*/  FADD.FTZ R109, R73, 1 ;  /* 0x3f800000496d7421 */ /* 0x000fe20000010000 */
[----:B------:R-:W-:Y:S01]  /*56d0*/  LDS R74, [R161+0x24] ;  /* 0x00002400a14a7984 */ /* 0x000fe20000000800 */
[C---:B------:R-:W-:Y:S01]  /*56e0*/  FFMA.FTZ R105, R78.reuse, R105, 1 ;  /* 0x3f8000004e697423 */ /* 0x040fe20000010069 */
[----:B------:R-:W0:Y:S02]  /*56f0*/  MUFU.EX2 R40, R40 ;  /* 0x0000002800287308 */ /* 0x000e240000000800 */
[----:B------:R-:W4:Y:S01]  /*5700*/  LDS R73, [R162+0x20] ;  /* 0x00002000a2497984 */ /* 0x000f220000000800 */
[----:B------:R-:W-:Y:S01]  /*5710*/  FMUL.FTZ R78, R78, R77 ;  /* 0x0000004d4e4e7220 */ /* 0x000fe20000410000 */
[----:B------:R-:W-:Y:S01]  /*5720*/  FMUL.FTZ R106, R77, R106 ;  /* 0x0000006a4d6a7220 */ /* 0x000fe20000410000 */
[----:B------:R-:W5:Y:S01]  /*5730*/  MUFU.EX2 R9, R9 ;  /* 0x0000000900097308 */ /* 0x000f620000000800 */
[----:B-1----:R-:W-:Y:S01]  /*5740*/  FMUL.FTZ R77, R91, R66 ;  /* 0x000000425b4d7220 */ /* 0x002fe20000410000 */
[----:B------:R-:W-:Y:S01]  /*5750*/  FMUL.FTZ R112, R108, R107 ;  /* 0x0000006b6c707220 */ /* 0x000fe20000410000 */
[----:B------:R-:W-:Y:S01]  /*5760*/  FMUL.FTZ R8, R101, -1.4426950216293334961 ;  /* 0xbfb8aa3b65087820 */ /* 0x000fe20000410000 */
[----:B------:R-:W1:Y:S01]  /*5770*/  MUFU.RCP R108, R109 ;  /* 0x0000006d006c7308 */ /* 0x000e620000001000 */
[----:B---3--:R-:W-:-:S02]  /*5780*/  FMUL.FTZ R114, R104, R77 ;  /* 0x0000004d68727220 */ /* 0x008fc40000410000 */
[----:B------:R-:W3:Y:S01]  /*5790*/  LDS R77, [R160+0x28] ;  /* 0x00002800a04d7984 */ /* 0x000ee20000000800 */
[----:B------:R-:W-:Y:S01]  /*57a0*/  FMUL.FTZ R115, R106, R105 ;  /* 0x000000696a737220 */ /* 0x000fe20000410000 */
[----:B0-----:R-:W-:-:S03]  /*57b0*/  FADD.FTZ R107, R40, 1 ;  /* 0x3f800000286b7421 */ /* 0x001fc60000010000 */
[----:B------:R0:W2:Y:S01]  /*57c0*/  MUFU.RCP R81, R110 ;  /* 0x0000006e00517308 */ /* 0x0000a20000001000 */
[----:B-----5:R-:W-:Y:S01]  /*57d0*/  FADD.FTZ R106, R9, 1 ;  /* 0x3f800000096a7421 */ /* 0x020fe20000010000 */
[----:B------:R-:W-:-:S06]  /*57e0*/  FMUL.FTZ R4, R103, -1.4426950216293334961 ;  /* 0xbfb8aa3b67047820 */ /* 0x000fcc0000410000 */
[----:B------:R-:W5:Y:S01]  /*57f0*/  MUFU.EX2 R8, R8 ;  /* 0x0000000800087308 */ /* 0x000f620000000800 */
[----:B0-----:R-:W-:-:S03]  /*5800*/  FADD.FTZ R110, -R104, 1 ;  /* 0x3f800000686e7421 */ /* 0x001fc60000010100 */
[----:B------:R-:W0:Y:S01]  /*5810*/  MUFU.RCP R107, R107 ;  /* 0x0000006b006b7308 */ /* 0x000e220000001000 */
[C---:B------:R-:W-:Y:S01]  /*5820*/  FFMA.FTZ R109, R75.reuse, R110, 1 ;  /* 0x3f8000004b6d7423 */ /* 0x040fe2000001006e */
[----:B------:R-:W-:Y:S01]  /*5830*/  FMUL.FTZ R75, R75, R104 ;  /* 0x000000684b4b7220 */ /* 0x000fe20000410000 */
[----:B-1----:R-:W-:Y:S01]  /*5840*/  FADD.FTZ R104, -R108, 1 ;  /* 0x3f8000006c687421 */ /* 0x002fe20000010100 */
[----:B------:R-:W-:-:S04]  /*5850*/  FMUL.FTZ R105, R89, R70 ;  /* 0x0000004659697220 */ /* 0x000fc80000410000 */
[----:B------:R-:W1:Y:S01]  /*5860*/  MUFU.RCP R106, R106 ;  /* 0x0000006a006a7308 */ /* 0x000e620000001000 */
[----:B-----5:R-:W-:Y:S01]  /*5870*/  FADD.FTZ R110, R8, 1 ;  /* 0x3f800000086e7421 */ /* 0x020fe20000010000 */
[----:B------:R-:W-:-:S06]  /*5880*/  FFMA.FTZ R104, R79, R104, 1 ;  /* 0x3f8000004f687423 */ /* 0x000fcc0000010068 */
[----:B------:R-:W5:Y:S01]  /*5890*/  MUFU.EX2 R4, R4 ;  /* 0x0000000400047308 */ /* 0x000f620000000800 */
[----:B--2---:R-:W-:Y:S01]  /*58a0*/  FADD.FTZ R9, -R81, 1 ;  /* 0x3f80000051097421 */ /* 0x004fe20000010100 */
[----:B------:R-:W-:Y:S01]  /*58b0*/  FMUL.FTZ R40, R90, R69 ;  /* 0x000000455a287220 */ /* 0x000fe20000410000 */
[----:B------:R-:W-:Y:S01]  /*58c0*/  FMUL.FTZ R79, R79, R108 ;  /* 0x0000006c4f4f7220 */ /* 0x000fe20000410000 */
[----:B------:R-:W-:Y:S02]  /*58d0*/  FMUL.FTZ R105, R108, R105 ;  /* 0x000000696c697220 */ /* 0x000fe40000410000 */
[----:B------:R-:W2:Y:S01]  /*58e0*/  MUFU.RCP R108, R110 ;  /* 0x0000006e006c7308 */ /* 0x000ea20000001000 */
[----:B------:R-:W-:Y:S01]  /*58f0*/  FMUL.FTZ R114, R114, R109 ;  /* 0x0000006d72727220 */ /* 0x000fe20000410000 */
[----:B------:R-:W-:Y:S01]  /*5900*/  FFMA.FTZ R9, R80, R9, 1 ;  /* 0x3f80000050097423 */ /* 0x000fe20000010009 */
[----:B------:R-:W-:Y:S01]  /*5910*/  FMUL.FTZ R116, R81, R40 ;  /* 0x0000002851747220 */ /* 0x000fe20000410000 */
[----:B------:R-:W-:Y:S01]  /*5920*/  FMUL.FTZ R109, R99, -1.4426950216293334961 ;  /* 0xbfb8aa3b636d7820 */ /* 0x000fe20000410000 */
[----:B------:R-:W-:-:S02]  /*5930*/  FMUL.FTZ R5, R102, -1.4426950216293334961 ;  /* 0xbfb8aa3b66057820 */ /* 0x000fc40000410000 */
[----:B------:R-:W-:Y:S01]  /*5940*/  FMUL.FTZ R116, R116, R9 ;  /* 0x0000000974747220 */ /* 0x000fe20000410000 */
[----:B-----5:R-:W-:Y:S01]  /*5950*/  FADD.FTZ R111, R4, 1 ;  /* 0x3f800000046f7421 */ /* 0x020fe20000010000 */
[----:B------:R5:W-:Y:S01]  /*5960*/  MUFU.EX2 R40, R109 ;  /* 0x0000006d00287308 */ /* 0x000be20000000800 */
[----:B0-----:R-:W-:Y:S01]  /*5970*/  FADD.FTZ R9, -R107, 1 ;  /* 0x3f8000006b097421 */ /* 0x001fe20000010100 */
[----:B----4-:R-:W-:Y:S01]  /*5980*/  FMUL.FTZ R4, R88, R73 ;  /* 0x0000004958047220 */ /* 0x010fe20000410000 */
[----:B-1----:R-:W-:Y:S01]  /*5990*/  FADD.FTZ R8, -R106, 1 ;  /* 0x3f8000006a087421 */ /* 0x002fe20000010100 */
[----:B------:R-:W0:Y:S01]  /*59a0*/  MUFU.EX2 R5, R5 ;  /* 0x0000000500057308 */ /* 0x000e220000000800 */
[----:B------:R-:W-:Y:S01]  /*59b0*/  FMUL.FTZ R119, R98, -1.4426950216293334961 ;  /* 0xbfb8aa3b62777820 */ /* 0x000fe20000410000 */
[----:B------:R-:W-:Y:S01]  /*59c0*/  FMUL.FTZ R117, R105, R104 ;  /* 0x0000006869757220 */ /* 0x000fe20000410000 */
[----:B-----5:R-:W-:Y:S01]  /*59d0*/  FMUL.FTZ R109, R87, R74 ;  /* 0x0000004a576d7220 */ /* 0x020fe20000410000 */
[----:B------:R-:W-:Y:S01]  /*59e0*/  FFMA.FTZ R9, R86, R9, 1 ;  /* 0x3f80000056097423 */ /* 0x000fe20000010009 */
[----:B------:R-:W-:Y:S01]  /*59f0*/  FMUL.FTZ R118, R107, R4 ;  /* 0x000000046b767220 */ /* 0x000fe20000410000 */
[----:B------:R-:W-:Y:S01]  /*5a00*/  FFMA.FTZ R104, R97, R8, 1 ;  /* 0x3f80000061687423 */ /* 0x000fe20000010008 */
[----:B------:R-:W-:Y:S01]  /*5a10*/  FMUL.FTZ R109, R106, R109 ;  /* 0x0000006d6a6d7220 */ /* 0x000fe20000410000 */
[----:B------:R1:W-:Y:S01]  /*5a20*/  MUFU.EX2 R105, R119 ;  /* 0x0000007700697308 */ /* 0x0003e20000000800 */
[----:B------:R-:W-:Y:S01]  /*5a30*/  FMUL.FTZ R118, R118, R9 ;  /* 0x0000000976767220 */ /* 0x000fe20000410000 */
[----:B---3--:R-:W-:Y:S01]  /*5a40*/  FMUL.FTZ R9, R84, R77 ;  /* 0x0000004d54097220 */ /* 0x008fe20000410000 */
[----:B------:R-:W-:Y:S01]  /*5a50*/  FMUL.FTZ R80, R80, R81 ;  /* 0x0000005150507220 */ /* 0x000fe20000410000 */
[----:B------:R-:W-:Y:S04]  /*5a60*/  LDS R8, [R158+0x30] ;  /* 0x000030009e087984 */ /* 0x000fe80000000800 */
[----:B------:R-:W-:Y:S01]  /*5a70*/  LDS R4, [R157+0x34] ;  /* 0x000034009d047984 */ /* 0x000fe20000000800 */
[----:B-1----:R-:W-:Y:S01]  /*5a80*/  FMUL.FTZ R119, R109, R104 ;  /* 0x000000686d777220 */ /* 0x002fe20000410000 */
[C---:B--2---:R-:W-:Y:S01]  /*5a90*/  FADD.FTZ R104, -R108.reuse, 1 ;  /* 0x3f8000006c687421 */ /* 0x044fe20000010100 */
[----:B------:R-:W-:Y:S01]  /*5aa0*/  FMUL.FTZ R9, R108, R9 ;  /* 0x000000096c097220 */ /* 0x000fe20000410000 */
[----:B------:R-:W1:Y:S02]  /*5ab0*/  LDS R81, [R159+0x2c] ;  /* 0x00002c009f517984 */ /* 0x000e640000000800 */
[----:B------:R-:W-:Y:S01]  /*5ac0*/  FFMA.FTZ R104, R101, R104, 1 ;  /* 0x3f80000065687423 */ /* 0x000fe20000010068 */
[----:B0-----:R-:W-:-:S02]  /*5ad0*/  FADD.FTZ R109, R5, 1 ;  /* 0x3f800000056d7421 */ /* 0x001fc40000010000 */
[----:B------:R-:W-:Y:S01]  /*5ae0*/  LDS R5, [R155+0x3c] ;  /* 0x00003c009b057984 */ /* 0x000fe20000000800 */
[----:B------:R-:W-:-:S03]  /*5af0*/  FMUL.FTZ R120, R9, R104 ;  /* 0x0000006809787220 */ /* 0x000fc60000410000 */
[----:B------:R-:W0:Y:S01]  /*5b00*/  LDS R9, [R156+0x38] ;  /* 0x000038009c097984 */ /* 0x000e220000000800 */
[----:B------:R-:W-:Y:S06]  /*5b10*/  BAR.SYNC.DEFER_BLOCKING 0x0 ;  /* 0x0000000000007b1d */ /* 0x000fec0000010000 */
[----:B------:R-:W-:Y:S04]  /*5b20*/  STS [R131], R2 ;  /* 0x0000000283007388 */ /* 0x000fe80000000800 */
[----:B------:R-:W-:Y:S04]  /*5b30*/  STS [R130+0x4], R85 ;  /* 0x0000045582007388 */ /* 0x000fe80000000800 */
[----:B------:R-:W-:Y:S04]  /*5b40*/  STS [R129+0x8], R113 ;  /* 0x0000087181007388 */ /* 0x000fe80000000800 */
[----:B------:R-:W-:Y:S04]  /*5b50*/  STS [R128+0xc], R112 ;  /* 0x00000c7080007388 */ /* 0x000fe80000000800 */
[----:B------:R-:W-:Y:S04]  /*5b60*/  STS [R127+0x10], R115 ;  /* 0x000010737f007388 */ /* 0x000fe80000000800 */
[----:B------:R-:W-:Y:S04]  /*5b70*/  STS [R165+0x14], R114 ;  /* 0x00001472a5007388 */ /* 0x000fe80000000800 */
[----:B------:R2:W-:Y:S04]  /*5b80*/  STS [R164+0x18], R116 ;  /* 0x00001874a4007388 */ /* 0x0005e80000000800 */
[----:B--2---:R-:W2:Y:S01]  /*5b90*/  LDL.LU R116, [R1+0x104] ;  /* 0x0001040001747983 */ /* 0x004ea20000300800 */
[----:B------:R-:W-:-:S06]  /*5ba0*/  FMUL.FTZ R3, R100, -1.4426950216293334961 ;  /* 0xbfb8aa3b64037820 */ /* 0x000fcc0000410000 */
[----:B------:R-:W3:Y:S04]  /*5bb0*/  MUFU.EX2 R3, R3 ;  /* 0x0000000300037308 */ /* 0x000ee80000000800 */
[----:B------:R-:W4:Y:S08]  /*5bc0*/  MUFU.RCP R110, R111 ;  /* 0x0000006f006e7308 */ /* 0x000f300000001000 */
[----:B------:R-:W5:Y:S01]  /*5bd0*/  MUFU.RCP R109, R109 ;  /* 0x0000006d006d7308 */ /* 0x000f620000001000 */
[----:B---3--:R-:W-:-:S07]  /*5be0*/  FADD.FTZ R122, R3, 1 ;  /* 0x3f800000037a7421 */ /* 0x008fce0000010000 */
[----:B------:R3:W0:Y:S01]  /*5bf0*/  MUFU.RCP R111, R122 ;  /* 0x0000007a006f7308 */ /* 0x0006220000001000 */
[----:B-1----:R-:W-:Y:S01]  /*5c00*/  FMUL.FTZ R3, R82, R81 ;  /* 0x0000005152037220 */ /* 0x002fe20000410000 */
[----:B----4-:R-:W-:Y:S01]  /*5c10*/  FADD.FTZ R104, -R110, 1 ;  /* 0x3f8000006e687421 */ /* 0x010fe20000010100 */
[----:B------:R-:W-:Y:S02]  /*5c20*/  FADD.FTZ R125, R40, 1 ;  /* 0x3f800000287d7421 */ /* 0x000fe40000010000 */
[----:B------:R-:W-:Y:S01]  /*5c30*/  FMUL.FTZ R3, R110, R3 ;  /* 0x000000036e037220 */ /* 0x000fe20000410000 */
[----:B------:R-:W-:-:S04]  /*5c40*/  FFMA.FTZ R40, R103, R104, 1 ;  /* 0x3f80000067287423 */ /* 0x000fc80000010068 */
[----:B------:R-:W-:Y:S01]  /*5c50*/  FMUL.FTZ R121, R3, R40 ;  /* 0x0000002803797220 */ /* 0x000fe20000410000 */
[----:B-----5:R-:W-:Y:S01]  /*5c60*/  FADD.FTZ R3, -R109, 1 ;  /* 0x3f8000006d037421 */ /* 0x020fe20000010100 */
[----:B------:R-:W-:Y:S01]  /*5c70*/  FMUL.FTZ R40, R83, R8 ;  /* 0x0000000853287220 */ /* 0x000fe20000410000 */
[----:B---3--:R-:W-:Y:S02]  /*5c80*/  FMUL.FTZ R122, R7, R4 ;  /* 0x00000004077a7220 */ /* 0x008fe40000410000 */
[----:B------:R-:W-:Y:S01]  /*5c90*/  FFMA.FTZ R3, R102, R3, 1 ;  /* 0x3f80000066037423 */ /* 0x000fe20000010003 */
[----:B------:R-:W-:Y:S01]  /*5ca0*/  FMUL.FTZ R40, R109, R40 ;  /* 0x000000286d287220 */ /* 0x000fe20000410000 */
[----:B0-----:R-:W-:-:S04]  /*5cb0*/  FADD.FTZ R123, -R111, 1 ;  /* 0x3f8000006f7b7421 */ /* 0x001fc80000010100 */
[----:B------:R-:W-:Y:S01]  /*5cc0*/  FFMA.FTZ R124, R100, R123, 1 ;  /* 0x3f800000647c7423 */ /* 0x000fe2000001007b */
[----:B------:R-:W-:Y:S01]  /*5cd0*/  FMUL.FTZ R123, R111, R122 ;  /* 0x0000007a6f7b7220 */ /* 0x000fe20000410000 */
[----:B------:R-:W-:Y:S01]  /*5ce0*/  FMUL.FTZ R122, R40, R3 ;  /* 0x00000003287a7220 */ /* 0x000fe20000410000 */
[----:B------:R-:W-:Y:S02]  /*5cf0*/  LOP3.LUT R40, R64, 0x1f, RZ, 0xc0, !PT ;  /* 0x0000001f40287812 */ /* 0x000fe400078ec0ff */
[----:B------:R-:W0:Y:S01]  /*5d00*/  S2R R64, SR_TID.X ;  /* 0x0000000000407919 */ /* 0x000e220000002100 */
[----:B------:R-:W-:Y:S01]  /*5d10*/  FADD.FTZ R105, R105, 1 ;  /* 0x3f80000069697421 */ /* 0x000fe20000010000 */
[----:B------:R-:W1:Y:S08]  /*5d20*/  MUFU.RCP R104, R125 ;  /* 0x0000007d00687308 */ /* 0x000e700000001000 */
[----:B------:R-:W3:Y:S01]  /*5d30*/  MUFU.RCP R105, R105 ;  /* 0x0000006900697308 */ /* 0x000ee20000001000 */
[----:B------:R-:W-:Y:S01]  /*5d40*/  FMUL.FTZ R123, R123, R124 ;  /* 0x0000007c7b7b7220 */ /* 0x000fe20000410000 */
[----:B------:R-:W-:Y:S01]  /*5d50*/  FMUL.FTZ R3, R6, R9 ;  /* 0x0000000906037220 */ /* 0x000fe20000410000 */
[----:B------:R-:W-:Y:S01]  /*5d60*/  FMUL.FTZ R126, R0, R5 ;  /* 0x00000005007e7220 */ /* 0x000fe20000410000 */
[----:B------:R-:W-:-:S02]  /*5d70*/  MOV R85, UR16 ;  /* 0x0000001000557c02 */ /* 0x000fc40008000f00 */
[----:B------:R-:W-:Y:S01]  /*5d80*/  MOV R114, 0xfffff800 ;  /* 0xfffff80000727802 */ /* 0x000fe20000000f00 */
[C---:B-1----:R-:W-:Y:S01]  /*5d90*/  FADD.FTZ R124, -R104.reuse, 1 ;  /* 0x3f800000687c7421 */ /* 0x042fe20000010100 */
[----:B------:R-:W-:Y:S01]  /*5da0*/  FMUL.FTZ R3, R104, R3 ;  /* 0x0000000368037220 */ /* 0x000fe20000410000 */
[----:B0-----:R-:W-:Y:S01]  /*5db0*/  ISETP.NE.AND P0, PT, R64, RZ, PT ;  /* 0x000000ff4000720c */ /* 0x001fe20003f05270 */
[----:B---3--:R-:W-:Y:S01]  /*5dc0*/  FADD.FTZ R125, -R105, 1 ;  /* 0x3f800000697d7421 */ /* 0x008fe20000010100 */
[----:B------:R-:W-:Y:S01]  /*5dd0*/  FFMA.FTZ R124, R99, R124, 1 ;  /* 0x3f800000637c7423 */ /* 0x000fe2000001007c */
[----:B------:R-:W-:Y:S01]  /*5de0*/  FMUL.FTZ R126, R105, R126 ;  /* 0x0000007e697e7220 */ /* 0x000fe20000410000 */
[----:B------:R-:W-:Y:S01]  /*5df0*/  STS [R163+0x1c], R117 ;  /* 0x00001c75a3007388 */ /* 0x000fe20000000800 */
[----:B------:R-:W-:Y:S01]  /*5e00*/  FFMA.FTZ R125, R98, R125, 1 ;  /* 0x3f800000627d7423 */ /* 0x000fe2000001007d */
[----:B------:R-:W-:Y:S02]  /*5e10*/  FMUL.FTZ R124, R3, R124 ;  /* 0x0000007c037c7220 */ /* 0x000fe40000410000 */
[----:B------:R-:W-:Y:S01]  /*5e20*/  STS [R162+0x20], R118 ;  /* 0x00002076a2007388 */ /* 0x000fe20000000800 */
[----:B------:R-:W-:-:S03]  /*5e30*/  FMUL.FTZ R126, R126, R125 ;  /* 0x0000007d7e7e7220 */ /* 0x000fc60000410000 */
[----:B------:R-:W-:Y:S01]  /*5e40*/  STS [R161+0x24], R119 ;  /* 0x00002477a1007388 */ /* 0x000fe20000000800 */
[----:B------:R-:W-:-:S03]  /*5e50*/  @!P0 IMAD R85, R85, R114, UR28 ;  /* 0x0000001c55558e24 */ /* 0x000fc6000f8e0272 */
[----:B------:R-:W-:Y:S02]  /*5e60*/  STS [R160+0x28], R120 ;  /* 0x00002878a0007388 */ /* 0x000fe40000000800 */
[----:B------:R-:W-:Y:S02]  /*5e70*/  @!P0 IADD3 R114, PT, PT, R85, 0x800, RZ ;  /* 0x0000080055728810 */ /* 0x000fe40007ffe0ff */
[----:B------:R-:W-:Y:S01]  /*5e80*/  STS [R159+0x2c], R121 ;  /* 0x00002c799f007388 */ /* 0x000fe20000000800 */
[----:B------:R-:W-:-:S03]  /*5e90*/  UIMAD.WIDE.U32 UR8, UR25, UR12, UR8 ;  /* 0x0000000c190872a5 */ /* 0x000fc6000f8e0008 */
[----:B------:R-:W-:Y:S04]  /*5ea0*/  STS [R158+0x30], R122 ;  /* 0x0000307a9e007388 */ /* 0x000fe80000000800 */
[----:B------:R-:W-:Y:S04]  /*5eb0*/  STS [R157+0x34], R123 ;  /* 0x0000347b9d007388 */ /* 0x000fe80000000800 */
        /* <DEDUP_REMOVED lines=29> */
[----:B------:R-:W0:Y:S01]  /*6090*/  LDS R112, [UR26+0x2100] ;  /* 0x0021001aff707984 */ /* 0x000e220008000800 */
[----:B------:R-:W-:Y:S01]  /*60a0*/  FMUL.FTZ R134, R96, R67 ;  /* 0x0000004360867220 */ /* 0x000fe20000410000 */
[----:B------:R-:W-:Y:S01]  /*60b0*/  FMUL.FTZ R132, R95, R68 ;  /* 0x000000445f847220 */ /* 0x000fe20000410000 */
[----:B------:R-:W-:Y:S01]  /*60c0*/  FMUL.FTZ R130, R94, R71 ;  /* 0x000000475e827220 */ /* 0x000fe20000410000 */
        /* <DEDUP_REMOVED lines=13> */
[----:B------:R-:W-:Y:S01]  /*61a0*/  ISETP.GE.AND P1, PT, R55, R112, PT ;  /* 0x000000703700720c */ /* 0x000fe20003f26270 */
[----:B------:R-:W-:Y:S01]  /*61b0*/  FMUL.FTZ R128, R93, R72 ;  /* 0x000000485d807220 */ /* 0x000fe20000410000 */
[----:B------:R-:W-:Y:S01]  /*61c0*/  FMUL.FTZ R86, R86, R107 ;  /* 0x0000006b56567220 */ /* 0x000fe20000410000 */
[----:B------:R-:W-:Y:S01]  /*61d0*/  FMUL.FTZ R92, R92, R78 ;  /* 0x0000004e5c5c7220 */ /* 0x000fe20000410000 */
[----:B------:R-:W-:Y:S01]  /*61e0*/  FMUL.FTZ R97, R97, R106 ;  /* 0x0000006a61617220 */ /* 0x000fe20000410000 */
[----:B------:R0:W-:Y:S01]  /*61f0*/  STL [R1+0x3c], R134 ;  /* 0x00003c8601007387 */ /* 0x0001e20000100800 */
[----:B------:R-:W-:Y:S01]  /*6200*/  FMUL.FTZ R91, R91, R75 ;  /* 0x0000004b5b5b7220 */ /* 0x000fe20000410000 */
[----:B------:R-:W-:Y:S01]  /*6210*/  FMUL.FTZ R101, R101, R108 ;  /* 0x0000006c65657220 */ /* 0x000fe20000410000 */
[----:B------:R-:W-:Y:S01]  /*6220*/  FMUL.FTZ R107, R90, R80 ;  /* 0x000000505a6b7220 */ /* 0x000fe20000410000 */
[----:B------:R0:W-:Y:S01]  /*6230*/  @!P2 STG.E desc[UR30][R2.64+0x180], R127 ;  /* 0x0001807f0200a986 */ /* 0x0001e2000c10191e */
[----:B------:R-:W-:Y:S01]  /*6240*/  ISETP.GE.AND P2, PT, R53, R112, PT ;  /* 0x000000703500720c */ /* 0x000fe20003f46270 */
[----:B------:R-:W-:Y:S01]  /*6250*/  FMUL.FTZ R103, R103, R110 ;  /* 0x0000006e67677220 */ /* 0x000fe20000410000 */
[----:B------:R-:W-:Y:S01]  /*6260*/  FMUL.FTZ R89, R89, R79 ;  /* 0x0000004f59597220 */ /* 0x000fe20000410000 */
[----:B------:R0:W-:Y:S01]  /*6270*/  @!P4 STG.E desc[UR30][R2.64+0x280], R131 ;  /* 0x000280830200c986 */ /* 0x0001e2000c10191e */
[----:B------:R-:W-:Y:S01]  /*6280*/  ISETP.GE.AND P4, PT, R52, R112, PT ;  /* 0x000000703400720c */ /* 0x000fe20003f86270 */
[----:B------:R-:W-:-:S02]  /*6290*/  FMUL.FTZ R102, R102, R109 ;  /* 0x0000006d66667220 */ /* 0x000fc40000410000 */
[----:B------:R0:W-:Y:S01]  /*62a0*/  @!P5 STG.E desc[UR30][R2.64+0x300], R133 ;  /* 0x000300850200d986 */ /* 0x0001e2000c10191e */
[----:B------:R-:W-:Y:S01]  /*62b0*/  ISETP.GE.AND P5, PT, R50, R112, PT ;  /* 0x000000703200720c */ /* 0x000fe20003fa6270 */
[----:B------:R-:W-:Y:S02]  /*62c0*/  FMUL.FTZ R88, R88, R86 ;  /* 0x0000005658587220 */ /* 0x000fe40000410000 */
[----:B------:R0:W-:Y:S01]  /*62d0*/  @!P6 STG.E desc[UR30][R2.64+0x380], R135 ;  /* 0x000380870200e986 */ /* 0x0001e2000c10191e */
[----:B------:R-:W-:-:S03]  /*62e0*/  ISETP.GE.AND P6, PT, R51, R112, PT ;  /* 0x000000703300720c */ /* 0x000fc60003fc6270 */
[----:B------:R0:W-:Y:S01]  /*62f0*/  @!P1 STG.E desc[UR30][R2.64+0x400], R137 ;  /* 0x0004008902009986 */ /* 0x0001e2000c10191e */
[----:B------:R-:W-:-:S03]  /*6300*/  ISETP.GE.AND P1, PT, R49, R112, PT ;  /* 0x000000703100720c */ /* 0x000fc60003f26270 */
[----:B------:R0:W-:Y:S01]  /*6310*/  @!P3 STG.E desc[UR30][R2.64+0x480], R113 ;  /* 0x000480710200b986 */ /* 0x0001e2000c10191e */
[----:B------:R-:W-:-:S03]  /*6320*/  ISETP.GE.AND P3, PT, R48, R112, PT ;  /* 0x000000703000720c */ /* 0x000fc60003f66270 */
[----:B------:R0:W-:Y:S01]  /*6330*/  STL [R1+0x38], R132 ;  /* 0x0000388401007387 */ /* 0x0001e20000100800 */
[----:B------:R-:W-:Y:S01]  /*6340*/  FMUL.FTZ R100, R100, R111 ;  /* 0x0000006f64647220 */ /* 0x000fe20000410000 */
[----:B------:R-:W-:Y:S02]  /*6350*/  FMUL.FTZ R106, R87, R97 ;  /* 0x00000061576a7220 */ /* 0x000fe40000410000 */
[----:B------:R0:W-:Y:S01]  /*6360*/  STL [R1+0x34], R130 ;  /* 0x0000348201007387 */ /* 0x0001e20000100800 */
[----:B------:R-:W-:Y:S01]  /*6370*/  FMUL.FTZ R99, R99, R104 ;  /* 0x0000006863637220 */ /* 0x000fe20000410000 */
[----:B------:R-:W-:Y:S02]  /*6380*/  FMUL.FTZ R98, R98, R105 ;  /* 0x0000006962627220 */ /* 0x000fe40000410000 */
[----:B------:R0:W-:Y:S01]  /*6390*/  STL [R1+0x30], R128 ;  /* 0x0000308001007387 */ /* 0x0001e20000100800 */
[----:B------:R-:W-:Y:S01]  /*63a0*/  FMUL.FTZ R84, R84, R101 ;  /* 0x0000006554547220 */ /* 0x000fe20000410000 */
[----:B------:R-:W-:-:S02]  /*63b0*/  FMUL.FTZ R105, R82, R103 ;  /* 0x0000006752697220 */ /* 0x000fc40000410000 */
[----:B------:R0:W-:Y:S01]  /*63c0*/  STL [R1+0x2c], R92 ;  /* 0x00002c5c01007387 */ /* 0x0001e20000100800 */
[----:B------:R-:W-:-:S03]  /*63d0*/  FMUL.FTZ R104, R83, R102 ;  /* 0x0000006653687220 */ /* 0x000fc60000410000 */
[----:B------:R0:W-:Y:S01]  /*63e0*/  STL [R1+0x28], R91 ;  /* 0x0000285b01007387 */ /* 0x0001e20000100800 */
[----:B------:R-:W-:-:S03]  /*63f0*/  FMUL.FTZ R96, R7, R100 ;  /* 0x0000006407607220 */ /* 0x000fc60000410000 */
[----:B------:R0:W-:Y:S01]  /*6400*/  STL [R1+0x24], R107 ;  /* 0x0000246b01007387 */ /* 0x0001e20000100800 */
[----:B------:R-:W-:-:S03]  /*6410*/  FMUL.FTZ R95, R6, R99 ;  /* 0x00000063065f7220 */ /* 0x000fc60000410000 */
[----:B------:R0:W-:Y:S01]  /*6420*/  STL [R1+0x20], R89 ;  /* 0x0000205901007387 */ /* 0x0001e20000100800 */
[----:B------:R-:W-:-:S03]  /*6430*/  FMUL.FTZ R94, R0, R98 ;  /* 0x00000062005e7220 */ /* 0x000fc60000410000 */
[----:B------:R0:W-:Y:S04]  /*6440*/  STL [R1+0x1c], R88 ;  /* 0x00001c5801007387 */ /* 0x0001e80000100800 */
[----:B------:R0:W-:Y:S04]  /*6450*/  STL [R1+0x18], R106 ;  /* 0x0000186a01007387 */ /* 0x0001e80000100800 */
[----:B------:R0:W-:Y:S04]  /*6460*/  STL [R1+0x14], R84 ;  /* 0x0000145401007387 */ /* 0x0001e80000100800 */
[----:B------:R0:W-:Y:S04]  /*6470*/  STL [R1+0x10], R105 ;  /* 0x0000106901007387 */ /* 0x0001e80000100800 */
[----:B------:R0:W-:Y:S04]  /*6480*/  STL [R1+0xc], R104 ;  /* 0x00000c6801007387 */ /* 0x0001e80000100800 */
[----:B------:R0:W-:Y:S04]  /*6490*/  STL [R1+0x8], R96 ;  /* 0x0000086001007387 */ /* 0x0001e80000100800 */
[----:B------:R0:W-:Y:S04]  /*64a0*/  STL [R1+0x4], R95 ;  /* 0x0000045f01007387 */ /* 0x0001e80000100800 */
[----:B------:R0:W-:Y:S04]  /*64b0*/  @!P2 STG.E desc[UR30][R2.64+0x500], R115 ;  /* 0x000500730200a986 */ /* 0x0001e8000c10191e */
[----:B------:R0:W-:Y:S04]  /*64c0*/  @!P4 STG.E desc[UR30][R2.64+0x580], R117 ;  /* 0x000580750200c986 */ /* 0x0001e8000c10191e */
[----:B------:R0:W-:Y:S04]  /*64d0*/  @!P6 STG.E desc[UR30][R2.64+0x600], R119 ;  /* 0x000600770200e986 */ /* 0x0001e8000c10191e */
[----:B------:R0:W-:Y:S04]  /*64e0*/  @!P5 STG.E desc[UR30][R2.64+0x680], R121 ;  /* 0x000680790200d986 */ /* 0x0001e8000c10191e */
[----:B------:R0:W-:Y:S04]  /*64f0*/  @!P1 STG.E desc[UR30][R2.64+0x700], R123 ;  /* 0x0007007b02009986 */ /* 0x0001e8000c10191e */
[----:B------:R0:W-:Y:S04]  /*6500*/  @!P3 STG.E desc[UR30][R2.64+0x780], R85 ;  /* 0x000780550200b986 */ /* 0x0001e8000c10191e */
[----:B------:R0:W-:Y:S01]  /*6510*/  STL [R1], R94 ;  /* 0x0000005e01007387 */ /* 0x0001e20000100800 */
[----:B--2---:R-:W-:Y:S01]  /*6520*/  FFMA.FTZ R93, R47, R134, R116 ;  /* 0x000000862f5d7223 */ /* 0x004fe20000010074 */
[----:B------:R-:W-:-:S03]  /*6530*/  UISETP.NE.U32.AND UP0, UPT, UR32, URZ, UPT ;  /* 0x000000ff2000728c */ /* 0x000fc6000bf05070 */
[----:B------:R-:W-:Y:S01]  /*6540*/  FFMA.FTZ R90, R46, R132, R93 ;  /* 0x000000842e5a7223 */ /* 0x000fe2000001005d */
[----:B------:R-:W-:-:S03]  /*6550*/  UISETP.NE.AND.EX UP0, UPT, UR33, URZ, UPT, UP0 ;  /* 0x000000ff2100728c */ /* 0x000fc6000bf05300 */
[----:B------:R-:W-:-:S04]  /*6560*/  FFMA.FTZ R87, R45, R130, R90 ;  /* 0x000000822d577223 */ /* 0x000fc8000001005a */
[----:B------:R-:W-:-:S04]  /*6570*/  FFMA.FTZ R82, R44, R128, R87 ;  /* 0x000000802c527223 */ /* 0x000fc80000010057 */
[----:B------:R-:W-:Y:S01]  /*6580*/  FFMA.FTZ R7, R39, R92, R82 ;  /* 0x0000005c27077223 */ /* 0x000fe20000010052 */
[----:B0-----:R-:W-:Y:S06]  /*6590*/  BRA.U !UP0, `(.L_x_1115) ;  /* 0x0000000508a47547 */ /* 0x001fec000b800000 */
[----:B------:R-:W2:Y:S04]  /*65a0*/  LDL R124, [R1+0xbc] ;  /* 0x0000bc00017c7983 */ /* 0x000ea80000100800 */
[----:B------:R-:W3:Y:S04]  /*65b0*/  LDL R122, [R1+0xb8] ;  /* 0x0000b800017a7983 */ /* 0x000ee80000100800 */
[----:B------:R-:W4:Y:S04]  /*65c0*/  LDL R120, [R1+0xb4] ;  /* 0x0000b40001787983 */ /* 0x000f280000100800 */
        /* <DEDUP_REMOVED lines=24> */
[----:B------:R-:W-:Y:S01]  /*6750*/  UMOV UR8, UR27 ;  /* 0x0000001b00087c82 */ /* 0x000fe20008000000 */
[----:B------:R-:W-:Y:S02]  /*6760*/  UMOV UR9, URZ ;  /* 0x000000ff00097c82 */ /* 0x000fe40008000000 */
[----:B0-----:R-:W-:-:S04]  /*6770*/  UIMAD.WIDE.U32 UR8, UR25, UR12, UR8 ;  /* 0x0000000c190872a5 */ /* 0x001fc8000f8e0008 */
[----:B------:R-:W-:-:S04]  /*6780*/  UIMAD UR9, UR25, UR13, UR9 ;  /* 0x0000000d190972a4 */ /* 0x000fc8000f8e0209 */
[----:B------:R-:W-:-:S04]  /*6790*/  UIMAD.WIDE.U32 UR8, UR10, UR14, UR8 ;  /* 0x0000000e0a0872a5 */ /* 0x000fc8000f8e0008 */
[----:B------:R-:W-:Y:S02]  /*67a0*/  UIMAD UR15, UR10, UR15, UR9 ;  /* 0x0000000f0a0f72a4 */ /* 0x000fe4000f8e0209 */
[----:B------:R-:W-:Y:S01]  /*67b0*/  IADD3 R3, P1, PT, R63, UR8, RZ ;  /* 0x000000083f037c10 */ /* 0x000fe2000ff3e0ff */
        /* <DEDUP_REMOVED lines=17> */
[----:B------:R-:W-:Y:S01]  /*68d0*/  LDS R41, [R154] ;  /* 0x000000009a297984 */ /* 0x000fe20000000800 */
[----:B0-----:R-:W-:-:S03]  /*68e0*/  IADD3.X R4, PT, PT, RZ, UR15, RZ, P1, !PT ;  /* 0x0000000fff047c10 */ /* 0x001fc60008ffe4ff */
        /* <DEDUP_REMOVED lines=52> */
.L_x_1115:
[----:B------:R-:W-:Y:S01]  /*6c30*/  FFMA.FTZ R0, R38, R91, R7 ;  /* 0x0000005b26007223 */ /* 0x000fe20000010007 */
[----:B0-----:R-:W-:Y:S01]  /*6c40*/  FMUL.FTZ R43, R134, UR6 ;  /* 0x00000006862b7c20 */ /* 0x001fe20008410000 */
        /* <DEDUP_REMOVED lines=8> */
[----:B------:R-:W-:-:S02]  /*6cd0*/  CS2R R158, SRZ ;  /* 0x00000000009e7805 */ /* 0x000fc4000001ff00 */
[----:B------:R-:W-:Y:S01]  /*6ce0*/  CS2R R8, SRZ ;  /* 0x0000000000087805 */ /* 0x000fe2000001ff00 */
[----:B------:R-:W-:Y:S01]  /*6cf0*/  FFMA.FTZ R41, R35, R88, R0 ;  /* 0x0000005823297223 */ /* 0x000fe20000010000 */
[----:B------:R-:W-:Y:S02]  /*6d00*/  CS2R R6, SRZ ;  /* 0x0000000000067805 */ /* 0x000fe4000001ff00 */
[----:B------:R-:W-:Y:S02]  /*6d10*/  CS2R R4, SRZ ;  /* 0x0000000000047805 */ /* 0x000fe4000001ff00 */
[----:B------:R-:W-:Y:S01]  /*6d20*/  CS2R R2, SRZ ;  /* 0x0000000000027805 */ /* 0x000fe2000001ff00 */
[----:B------:R-:W-:Y:S01]  /*6d30*/  FFMA.FTZ R42, R34, R106, R41 ;  /* 0x0000006a222a7223 */ /* 0x000fe20000010029 */
[----:B-1----:R-:W-:Y:S01]  /*6d40*/  FMUL.FTZ R43, R128, UR6 ;  /* 0x00000006802b7c20 */ /* 0x002fe20008410000 */
[----:B------:R-:W-:Y:S02]  /*6d50*/  IMAD.MOV.U32 R0, RZ, RZ, RZ ;  /* 0x000000ffff007224 */ /* 0x000fe400078e00ff */
        /* <DEDUP_REMOVED lines=35> */
[----:B------:R0:W-:Y:S01]  /*6f90*/  STL [R1+0x40], R42 ;  /* 0x0000402a01007387 */ /* 0x0001e20000100800 */
[----:B------:R-:W-:Y:S06]  /*6fa0*/  BAR.SYNC.DEFER_BLOCKING 0x0 ;  /* 0x0000000000007b1d */ /* 0x000fec0000010000 */
[----:B------:R-:W-:Y:S05]  /*6fb0*/  BRA.U !UP0, `(.L_x_1116) ;  /* 0x0000004108787547 */ /* 0x000fea000b800000 */
[----:B------:R-:W-:Y:S01]  /*6fc0*/  UIMAD UR9, UR16, -0x800, UR28 ;  /* 0xfffff800100978a4 */ /* 0x000fe2000f8e021c */
[----:B------:R-:W-:Y:S01]  /*6fd0*/  LOP3.LUT R11, R11, 0xfffffffb, RZ, 0xc0, !PT ;  /* 0xfffffffb0b0b7812 */ /* 0x000fe200078ec0ff */
[----:B------:R-:W1:Y:S01]  /*6fe0*/  LDCU.64 UR14, c[0x0][0x3a0] ;  /* 0x00007400ff0e77ac */ /* 0x000e620008000a00 */
        /* <DEDUP_REMOVED lines=9> */
[----:B-1----:R-:W-:-:S05]  /*7080*/  UIMAD.WIDE.U32 UR12, UR10, UR14, URZ ;  /* 0x0000000e0a0c72a5 */ /* 0x002fca000f8e00ff */
[----:B------:R-:W-:Y:S01]  /*7090*/  @P0 LOP3.LUT R11, R11, 0x4, RZ, 0xfc, !PT ;  /* 0x000000040b0b0812 */ /* 0x000fe200078efcff */
[----:B------:R-:W1:Y:S01]  /*70a0*/  LDCU.64 UR32, c[0x0][0x3a8] ;  /* 0x00007500ff2077ac */ /* 0x000e620008000a00 */
        /* <DEDUP_REMOVED lines=10> */
.L_x_1161:
[----:B------:R-:W2:Y:S01]  /*7150*/  LDL R48, [R1+0x100] ;  /* 0x0001000001307983 */ /* 0x000ea20000100800 */
[----:B0-----:R-:W-:Y:S02]  /*7160*/  MOV R43, UR36 ;  /* 0x00000024002b7c02 */ /* 0x001fe40008000f00 */
[----:B------:R-:W-:Y:S02]  /*7170*/  CS2R R66, SRZ ;  /* 0x0000000000427805 */ /* 0x000fe4000001ff00 */
[----:B------:R-:W-:Y:S02]  /*7180*/  MOV R40, R63 ;  /* 0x0000003f00287202 */ /* 0x000fe40000000f00 */
[----:B------:R-:W-:Y:S01]  /*7190*/  MOV R41, RZ ;  /* 0x000000ff00297202 */ /* 0x000fe20000000f00 */
[----:B------:R-:W3:Y:S01]  /*71a0*/  LDL R94, [R1+0xfc] ;  /* 0x0000fc00015e7983 */ /* 0x000ee20000100800 */
[----:B------:R-:W-:Y:S02]  /*71b0*/  MOV R49, UR37 ;  /* 0x0000002500317c02 */ /* 0x000fe40008000f00 */
[----:B------:R-:W-:Y:S01]  /*71c0*/  LOP3.LUT R62, R63, 0x20, RZ, 0xfc, !PT ;  /* 0x000000203f3e7812 */ /* 0x000fe200078efcff */
[----:B------:R-:W-:Y:S01]  /*71d0*/  IMAD.WIDE.U32 R42, R43, UR8, R40 ;  /* 0x000000082b2a7c25 */ /* 0x000fe2000f8e0028 */
[----:B------:R-:W-:Y:S01]  /*71e0*/  LOP3.LUT R61, R63, 0x40, RZ, 0xfc, !PT ;  /* 0x000000403f3d7812 */ /* 0x000fe200078efcff */
[----:B------:R-:W5:Y:S01]  /*71f0*/  LDL R93, [R1+0xf8] ;  /* 0x0000f800015d7983 */ /* 0x000f620000100800 */
[----:B------:R-:W-:Y:S01]  /*7200*/  ISETP.GE.AND P5, PT, R62, UR9, PT ;  /* 0x000000093e007c0c */ /* 0x000fe2000bfa6270 */
[----:B------:R-:W-:Y:S01]  /*7210*/  IMAD R41, R49, UR8, R43 ;  /* 0x0000000831297c24 */ /* 0x000fe2000f8e022b */
[----:B------:R-:W-:Y:S01]  /*7220*/  LEA R40, P0, R42, UR23, 0x2 ;  /* 0x000000172a287c11 */ /* 0x000fe2000f8010ff */
[----:B------:R-:W4:Y:S01]  /*7230*/  LDL R92, [R1+0xf4] ;  /* 0x0000f400015c7983 */ /* 0x000f220000100800 */
[----:B------:R-:W-:-:S02]  /*7240*/  LOP3.LUT R49, R63, 0x1c0, RZ, 0xfc, !PT ;  /* 0x000001c03f317812 */ /* 0x000fc400078efcff */
[----:B------:R-:W-:Y:S01]  /*7250*/  ISETP.GE.AND P2, PT, R61, UR9, PT ;  /* 0x000000093d007c0c */ /* 0x000fe2000bf46270 */
[----:B------:R-:W4:Y:S01]  /*7260*/  LDL R91, [R1+0xf0] ;  /* 0x0000f000015b7983 */ /* 0x000f220000100800 */
[----:B------:R-:W-:Y:S02]  /*7270*/  LEA.HI.X R41, R42, UR24, R41, 0x2, P0 ;  /* 0x000000182a297c11 */ /* 0x000fe400080f1429 */
[----:B------:R-:W-:Y:S01]  /*7280*/  ISETP.GE.AND P0, PT, R49, UR9, PT ;  /* 0x0000000931007c0c */ /* 0x000fe2000bf06270 */
[----:B------:R-:W4:Y:S01]  /*7290*/  LDL R90, [R1+0xec] ;  /* 0x0000ec00015a7983 */ /* 0x000f220000100800 */
[----:B------:R-:W-:Y:S02]  /*72a0*/  MOV R43, RZ ;  /* 0x000000ff002b7202 */ /* 0x000fe40000000f00 */
[C---:B------:R-:W-:Y:S01]  /*72b0*/  LOP3.LUT R60, R63.reuse, 0x60, RZ, 0xfc, !PT ;  /* 0x000000603f3c7812 */ /* 0x040fe200078efcff */
[----:B------:R-:W4:Y:S01]  /*72c0*/  LDL R89, [R1+0xe8] ;  /* 0x0000e80001597983 */ /* 0x000f220000100800 */
[----:B------:R-:W-:-:S02]  /*72d0*/  LOP3.LUT R59, R63, 0x80, RZ, 0xfc, !PT ;  /* 0x000000803f3b7812 */ /* 0x000fc400078efcff */
[----:B------:R-:W-:Y:S01]  /*72e0*/  LOP3.LUT R58, R63, 0xa0, RZ, 0xfc, !PT ;  /* 0x000000a03f3a7812 */ /* 0x000fe200078efcff */
[----:B------:R-:W5:Y:S01]  /*72f0*/  @!P5 LDG.E R43, desc[UR30][R40.64+0x80] ;  /* 0x0000801e282bd981 */ /* 0x000f62000c1e1900 */
[----:B------:R-:W-:Y:S02]  /*7300*/  MOV R65, RZ ;  /* 0x000000ff00417202 */ /* 0x000fe40000000f00 */
[----:B------:R-:W-:Y:S01]  /*7310*/  ISETP.GE.AND P3, PT, R60, UR9, PT ;  /* 0x000000093c007c0c */ /* 0x000fe2000bf66270 */
[----:B------:R-:W4:Y:S01]  /*7320*/  LDL R88, [R1+0xe4] ;  /* 0x0000e40001587983 */ /* 0x000f220000100800 */
[----:B------:R-:W-:Y:S02]  /*7330*/  ISETP.GE.AND P4, PT, R59, UR9, PT ;  /* 0x000000093b007c0c */ /* 0x000fe4000bf86270 */
[----:B------:R-:W-:Y:S01]  /*7340*/  LOP3.LUT R57, R63, 0xc0, RZ, 0xfc, !PT ;  /* 0x000000c03f397812 */ /* 0x000fe200078efcff */
[----:B------:R-:W4:Y:S01]  /*7350*/  @!P2 LDG.E R65, desc[UR30][R40.64+0x100] ;  /* 0x0001001e2841a981 */ /* 0x000f22000c1e1900 */
[----:B------:R-:W-:-:S02]  /*7360*/  ISETP.GE.AND P5, PT, R58, UR9, PT ;  /* 0x000000093a007c0c */ /* 0x000fc4000bfa6270 */
[C---:B------:R-:W-:Y:S01]  /*7370*/  LOP3.LUT R56, R63.reuse, 0xe0, RZ, 0xfc, !PT ;  /* 0x000000e03f387812 */ /* 0x040fe200078efcff */
[----:B------:R-:W4:Y:S01]  /*7380*/  LDL R87, [R1+0xe0] ;  /* 0x0000e00001577983 */ /* 0x000f220000100800 */
[C---:B------:R-:W-:Y:S02]  /*7390*/  LOP3.LUT R55, R63.reuse, 0x100, RZ, 0xfc, !PT ;  /* 0x000001003f377812 */ /* 0x040fe400078efcff */
[C---:B------:R-:W-:Y:S01]  /*73a0*/  LOP3.LUT R54, R63.reuse, 0x120, RZ, 0xfc, !PT ;  /* 0x000001203f367812 */ /* 0x040fe200078efcff */
[----:B------:R-:W4:Y:S01]  /*73b0*/  @!P3 LDG.E R66, desc[UR30][R40.64+0x180] ;  /* 0x0001801e2842b981 */ /* 0x000f22000c1e1900 */
[C---:B------:R-:W-:Y:S02]  /*73c0*/  LOP3.LUT R53, R63.reuse, 0x140, RZ, 0xfc, !PT ;  /* 0x000001403f357812 */ /* 0x040fe400078efcff */
[C---:B------:R-:W-:Y:S01]  /*73d0*/  LOP3.LUT R52, R63.reuse, 0x160, RZ, 0xfc, !PT ;  /* 0x000001603f347812 */ /* 0x040fe200078efcff */
[----:B------:R-:W4:Y:S01]  /*73e0*/  LDL R86, [R1+0xdc] ;  /* 0x0000dc0001567983 */ /* 0x000f220000100800 */
[----:B------:R-:W-:-:S02]  /*73f0*/  LOP3.LUT R51, R63, 0x180, RZ, 0xfc, !PT ;  /* 0x000001803f337812 */ /* 0x000fc400078efcff */
[----:B------:R-:W-:Y:S02]  /*7400*/  LOP3.LUT R50, R63, 0x1a0, RZ, 0xfc, !PT ;  /* 0x000001a03f327812 */ /* 0x000fe400078efcff */
[----:B------:R-:W-:Y:S02]  /*7410*/  CS2R R68, SRZ ;  /* 0x0000000000447805 */ /* 0x000fe4000001ff00 */
[----:B------:R-:W-:Y:S01]  /*7420*/  ISETP.GE.AND P2, PT, R57, UR9, PT ;  /* 0x0000000939007c0c */ /* 0x000fe2000bf46270 */
[----:B------:R-:W4:Y:S01]  /*7430*/  @!P5 LDG.E R67, desc[UR30][R40.64+0x280] ;  /* 0x0002801e2843d981 */ /* 0x000f22000c1e1900 */
[----:B------:R-:W-:Y:S02]  /*7440*/  ISETP.GE.AND P3, PT, R56, UR9, PT ;  /* 0x0000000938007c0c */ /* 0x000fe4000bf66270 */
[----:B------:R-:W-:Y:S02]  /*7450*/  ISETP.GE.AND P5, PT, R54, UR9, PT ;  /* 0x0000000936007c0c */ /* 0x000fe4000bfa6270 */
[----:B------:R-:W-:-:S02]  /*7460*/  LOP3.LUT P6, RZ, R11, 0x4, RZ, 0xc0, !PT ;  /* 0x000000040bff7812 */ /* 0x000fc400078cc0ff */
[----:B------:R-:W-:Y:S02]  /*7470*/  CS2R R70, SRZ ;  /* 0x0000000000467805 */ /* 0x000fe4000001ff00 */
[----:B------:R-:W-:Y:S01]  /*7480*/  MOV R42, RZ ;  /* 0x000000ff002a7202 */ /* 0x000fe20000000f00 */
[----:B------:R-:W4:Y:S04]  /*7490*/  LDL R85, [R1+0xd8] ;  /* 0x0000d80001557983 */ /* 0x000f280000100800 */
[----:B------:R-:W4:Y:S01]  /*74a0*/  @!P2 LDG.E R68, desc[UR30][R40.64+0x300] ;  /* 0x0003001e2844a981 */ /* 0x000f22000c1e1900 */
[----:B------:R-:W-:Y:S02]  /*74b0*/  ISETP.GE.AND P2, PT, R53, UR9, PT ;  /* 0x0000000935007c0c */ /* 0x000fe4000bf46270 */
[----:B------:R-:W-:Y:S01]  /*74c0*/  CS2R R72, SRZ ;  /* 0x0000000000487805 */ /* 0x000fe2000001ff00 */
[----:B------:R-:W4:Y:S01]  /*74d0*/  @!P3 LDG.E R69, desc[UR30][R40.64+0x380] ;  /* 0x0003801e2845b981 */ /* 0x000f22000c1e1900 */
[----:B------:R-:W-:-:S03]  /*74e0*/  ISETP.GE.AND P3, PT, R52, UR9, PT ;  /* 0x0000000934007c0c */ /* 0x000fc6000bf66270 */
[----:B------:R-:W4:Y:S01]  /*74f0*/  @!P5 LDG.E R71, desc[UR30][R40.64+0x480] ;  /* 0x0004801e2847d981 */ /* 0x000f22000c1e1900 */
[----:B------:R-:W-:-:S03]  /*7500*/  ISETP.GE.AND P5, PT, R50, UR9, PT ;  /* 0x0000000932007c0c */ /* 0x000fc6000bfa6270 */
[----:B------:R-:W3:Y:S01]  /*7510*/  @!P6 LDG.E R42, desc[UR30][R40.64] ;  /* 0x0000001e282ae981 */ /* 0x000ee2000c1e1900 */
[----:B------:R-:W-:-:S03]  /*7520*/  CS2R R74, SRZ ;  /* 0x00000000004a7805 */ /* 0x000fc6000001ff00 */
[----:B------:R-:W4:Y:S01]  /*7530*/  @!P2 LDG.E R72, desc[UR30][R40.64+0x500] ;  /* 0x0005001e2848a981 */ /* 0x000f22000c1e1900 */
[----:B------:R-:W-:-:S03]  /*7540*/  CS2R R76, SRZ ;  /* 0x00000000004c7805 */ /* 0x000fc6000001ff00 */
[----:B------:R-:W4:Y:S04]  /*7550*/  LDL R84, [R1+0xd4] ;  /* 0x0000d40001547983 */ /* 0x000f280000100800 */
[----:B------:R-:W4:Y:S04]  /*7560*/  LDL R83, [R1+0xd0] ;  /* 0x0000d00001537983 */ /* 0x000f280000100800 */
[----:B------:R-:W4:Y:S04]  /*7570*/  @!P3 LDG.E R73, desc[UR30][R40.64+0x580] ;  /* 0x0005801e2849b981 */ /* 0x000f28000c1e1900 */
[----:B------:R-:W4:Y:S04]  /*7580*/  LDL R82, [R1+0xcc] ;  /* 0x0000cc0001527983 */ /* 0x000f280000100800 */
[----:B------:R-:W4:Y:S04]  /*7590*/  LDL R81, [R1+0xc8] ;  /* 0x0000c80001517983 */ /* 0x000f280000100800 */
[----:B------:R-:W4:Y:S04]  /*75a0*/  @!P5 LDG.E R75, desc[UR30][R40.64+0x680] ;  /* 0x0006801e284bd981 */ /* 0x000f28000c1e1900 */
[----:B------:R-:W4:Y:S04]  /*75b0*/  LDL R80, [R1+0xc4] ;  /* 0x0000c40001507983 */ /* 0x000f280000100800 */
[----:B------:R-:W4:Y:S04]  /*75c0*/  @!P0 LDG.E R76, desc[UR30][R40.64+0x700] ;  /* 0x0007001e284c8981 */ /* 0x000f28000c1e1900 */
[----:B------:R-:W4:Y:S01]  /*75d0*/  LDL R79, [R1+0xc0] ;  /* 0x0000c000014f7983 */ /* 0x000f220000100800 */
[----:B--2---:R-:W-:-:S02]  /*75e0*/  @!P0 LOP3.LUT R63, R48, 0x1f, R64, 0xf8, !PT ;  /* 0x0000001f303f8812 */ /* 0x004fc400078ef840 */
[----:B------:R-:W-:-:S06]  /*75f0*/  MOV R64, RZ ;  /* 0x000000ff00407202 */ /* 0x000fcc0000000f00 */
[----:B------:R-:W2:Y:S01]  /*7600*/  @!P4 LDG.E R64, desc[UR30][R40.64+0x200] ;  /* 0x0002001e2840c981 */ /* 0x000ea2000c1e1900 */
[----:B------:R-:W-:Y:S02]  /*7610*/  ISETP.GE.AND P4, PT, R55, UR9, PT ;  /* 0x0000000937007c0c */ /* 0x000fe4000bf86270 */
[----:B------:R-:W-:-:S04]  /*7620*/  LOP3.LUT R48, R63, 0x1e0, RZ, 0xfc, !PT ;  /* 0x000001e03f307812 */ /* 0x000fc800078efcff */
[----:B------:R-:W-:-:S07]  /*7630*/  ISETP.GE.AND P2, PT, R48, UR9, PT ;  /* 0x0000000930007c0c */ /* 0x000fce000bf46270 */
[----:B------:R-:W2:Y:S01]  /*7640*/  @!P4 LDG.E R70, desc[UR30][R40.64+0x400] ;  /* 0x0004001e2846c981 */ /* 0x000ea2000c1e1900 */
[----:B------:R-:W-:-:S05]  /*7650*/  ISETP.GE.AND P4, PT, R51, UR9, PT ;  /* 0x0000000933007c0c */ /* 0x000fca000bf86270 */
[----:B------:R-:W2:Y:S08]  /*7660*/  @!P2 LDG.E R77, desc[UR30][R40.64+0x780] ;  /* 0x0007801e284da981 */ /* 0x000eb0000c1e1900 */
[----:B------:R0:W2:Y:S01]  /*7670*/  @!P4 LDG.E R74, desc[UR30][R40.64+0x600] ;  /* 0x0006001e284ac981 */ /* 0x0000a2000c1e1900 */
[----:B------:R-:W-:Y:S02]  /*7680*/  UMOV UR14, UR12 ;  /* 0x0000000c000e7c82 */ /* 0x000fe40008000000 */
[----:B-1----:R-:W-:-:S04]  /*7690*/  UIMAD.WIDE.U32 UR26, UR8, UR32, UR14 ;  /* 0x00000020081a72a5 */ /* 0x002fc8000f8e000e */
[----:B------:R-:W-:Y:S02]  /*76a0*/  UIMAD UR10, UR8, UR33, UR27 ;  /* 0x00000021080a72a4 */ /* 0x000fe4000f8e021b */
[----:B------:R-:W-:-:S04]  /*76b0*/  ULEA UR14, UP0, UR26, UR34, 0x2 ;  /* 0x000000221a0e7291 */ /* 0x000fc8000f8010ff */
[----:B------:R-:W-:Y:S02]  /*76c0*/  ULEA.HI.X UR26, UR26, UR35, UR10, 0x2, UP0 ;  /* 0x000000231a1a7291 */ /* 0x000fe400080f140a */
[----:B0-----:R-:W-:-:S04]  /*76d0*/  MOV R40, UR14 ;  /* 0x0000000e00287c02 */ /* 0x001fc80008000f00 */
[----:B------:R-:W-:-:S05]  /*76e0*/  MOV R41, UR26 ;  /* 0x0000001a00297c02 */ /* 0x000fca0008000f00 */
[----:B------:R-:W2:Y:S04]  /*76f0*/  LDG.E R78, desc[UR30][R40.64] ;  /* 0x0000001e284e7981 */ /* 0x000ea8000c1e1900 */
[----:B---3--:R-:W-:Y:S04]  /*7700*/  STS [R94], R42 ;  /* 0x0000002a5e007388 */ /* 0x008fe80000000800 */
[----:B-----5:R0:W-:Y:S04]  /*7710*/  STS [R93+0x80], R43 ;  /* 0x0000802b5d007388 */ /* 0x0201e80000000800 */
[----:B----4-:R1:W-:Y:S04]  /*7720*/  STS [R92+0x100], R65 ;  /* 0x000100415c007388 */ /* 0x0103e80000000800 */
[----:B------:R3:W-:Y:S04]  /*7730*/  STS [R91+0x180], R66 ;  /* 0x000180425b007388 */ /* 0x0007e80000000800 */
[----:B0-----:R-:W4:Y:S04]  /*7740*/  LDL R43, [R1+0x84] ;  /* 0x00008400012b7983 */ /* 0x001f280000100800 */
[----:B-1----:R-:W5:Y:S04]  /*7750*/  LDL R65, [R1+0x88] ;  /* 0x0000880001417983 */ /* 0x002f680000100800 */
[----:B---3--:R-:W3:Y:S04]  /*7760*/  LDL R66, [R1+0x8c] ;  /* 0x00008c0001427983 */ /* 0x008ee80000100800 */
        /* <DEDUP_REMOVED lines=11> */
[----:B0-----:R-:W4:Y:S04]  /*7820*/  LDL R74, [R1+0xac] ;  /* 0x0000ac00014a7983 */ /* 0x001f280000100800 */
[----:B-1----:R-:W4:Y:S04]  /*7830*/  LDL R81, [R1+0xbc] ;  /* 0x0000bc0001517983 */ /* 0x002f280000100800 */
[----:B------:R0:W-:Y:S01]  /*7840*/  STS [R79+0x780], R77 ;  /* 0x0007804d4f007388 */ /* 0x0001e20000000800 */
[----:B------:R-:W1:Y:S01]  /*7850*/  S2UR UR10, SR_CTAID.Y ;  /* 0x00000000000a79c3 */ /* 0x000e620000002600 */
[----:B------:R-:W-:-:S02]  /*7860*/  NOP ;  /* 0x0000000000007918 */ /* 0x000fc40000000000 */
[----:B--2---:R-:W2:Y:S04]  /*7870*/  LDL R76, [R1+0xb4] ;  /* 0x0000b400014c7983 */ /* 0x004ea80000100800 */
[----:B0-----:R-:W2:Y:S04]  /*7880*/  LDL R79, [R1+0xb8] ;  /* 0x0000b800014f7983 */ /* 0x001ea80000100800 */
[----:B------:R-:W2:Y:S04]  /*7890*/  LDL R75, [R1+0xb0] ;  /* 0x0000b000014b7983 */ /* 0x000ea80000100800 */
[----:B------:R-:W2:Y:S04]  /*78a0*/  LDL R73, [R1+0xa8] ;  /* 0x0000a80001497983 */ /* 0x000ea80000100800 */
[----:B------:R-:W2:Y:S04]  /*78b0*/  LDL R72, [R1+0xa4] ;  /* 0x0000a40001487983 */ /* 0x000ea80000100800 */
[----:B------:R-:W2:Y:S04]  /*78c0*/  LDL R71, [R1+0xa0] ;  /* 0x0000a00001477983 */ /* 0x000ea80000100800 */
[----:B------:R-:W2:Y:S04]  /*78d0*/  LDL R70, [R1+0x9c] ;  /* 0x00009c0001467983 */ /* 0x000ea80000100800 */
[----:B------:R-:W2:Y:S04]  /*78e0*/  LDL R69, [R1+0x98] ;  /* 0x0000980001457983 */ /* 0x000ea80000100800 */
[----:B------:R-:W2:Y:S04]  /*78f0*/  LDL R68, [R1+0x94] ;  /* 0x0000940001447983 */ /* 0x000ea80000100800 */
[----:B------:R-:W2:Y:S01]  /*7900*/  LDL R67, [R1+0x90] ;  /* 0x0000900001437983 */ /* 0x000ea20000100800 */
[----:B-1----:R-:W-:-:S02]  /*7910*/  UIMAD.WIDE.U32 UR26, UR10, UR42, URZ ;  /* 0x0000002a0a1a72a5 */ /* 0x002fc4000f8e00ff */
[----:B------:R-:W-:Y:S01]  /*7920*/  UIMAD UR14, UR10, UR43, URZ ;  /* 0x0000002b0a0e72a4 */ /* 0x000fe2000f8e02ff */
[----:B---3--:R0:W1:Y:S03]  /*7930*/  LDS R96, [R66+0x30] ;  /* 0x0000300042607984 */ /* 0x0080660000000800 */
[----:B------:R-:W-:Y:S01]  /*7940*/  UIADD3 UR27, UPT, UPT, UR27, UR14, URZ ;  /* 0x0000000e1b1b7290 */ /* 0x000fe2000fffe0ff */
[----:B-----5:R3:W1:Y:S03]  /*7950*/  LDS R95, [R65+0x34] ;  /* 0x00003400415f7984 */ /* 0x0206660000000800 */
[----:B------:R-:W-:Y:S01]  /*7960*/  UIMAD.WIDE.U32 UR26, UR8, UR40, UR26 ;  /* 0x00000028081a72a5 */ /* 0x000fe2000f8e001a */
[----:B----4-:R4:W1:Y:S03]  /*7970*/  LDS R94, [R43+0x38] ;  /* 0x000038002b5e7984 */ /* 0x0108660000000800 */
[----:B------:R-:W-:Y:S01]  /*7980*/  UIMAD UR14, UR8, UR41, UR27 ;  /* 0x00000029080e72a4 */ /* 0x000fe2000f8e021b */
[----:B------:R-:W-:Y:S01]  /*7990*/  R2UR UR51, R78 ;  /* 0x000000004e3372ca */ /* 0x000fe200000e0000 */
[----:B------:R-:W-:Y:S01]  /*79a0*/  ULEA UR25, UP0, UR26, UR38, 0x2 ;  /* 0x000000261a197291 */ /* 0x000fe2000f8010ff */
[----:B------:R-:W5:Y:S03]  /*79b0*/  LDL R77, [R1+0x3c] ;  /* 0x00003c00014d7983 */ /* 0x000f660000100800 */
[----:B------:R-:W-:Y:S01]  /*79c0*/  ULEA.HI.X UR26, UR26, UR39, UR14, 0x2, UP0 ;  /* 0x000000271a1a7291 */ /* 0x000fe200080f140e */
[----:B0-----:R-:W5:Y:S01]  /*79d0*/  LDL R66, [R1+0x10] ;  /* 0x0000100001427983 */ /* 0x001f620000100800 */
[----:B------:R-:W-:-:S03]  /*79e0*/  MOV R40, UR25 ;  /* 0x0000001900287c02 */ /* 0x000fc60008000f00 */
[----:B---3--:R-:W3:Y:S01]  /*79f0*/  LDL R65, [R1+0xc] ;  /* 0x00000c0001417983 */ /* 0x008ee20000100800 */
[----:B------:R-:W-:-:S03]  /*7a00*/  IMAD.U32 R41, RZ, RZ, UR26 ;  /* 0x0000001aff297e24 */ /* 0x000fc6000f8e00ff */
[----:B----4-:R-:W4:Y:S04]  /*7a10*/  LDL R43, [R1+0x8] ;  /* 0x00000800012b7983 */ /* 0x010f280000100800 */
[----:B------:R0:W5:Y:S04]  /*7a20*/  LDG.E R41, desc[UR30][R40.64] ;  /* 0x0000001e28297981 */ /* 0x000168000c1e1900 */
[----:B------:R-:W4:Y:S04]  /*7a30*/  LDL R78, [R1] ;  /* 0x00000000014e7983 */ /* 0x000f280000100800 */
[----:B------:R0:W1:Y:S04]  /*7a40*/  LDS R104, [R74+0x10] ;  /* 0x000010004a687984 */ /* 0x0000680000000800 */
[----:B------:R0:W1:Y:S04]  /*7a50*/  LDS R108, [R81] ;  /* 0x00000000516c7984 */ /* 0x0000680000000800 */
[----:B0-----:R-:W4:Y:S04]  /*7a60*/  LDL R74, [R1+0x30] ;  /* 0x00003000014a7983 */ /* 0x001f280000100800 */
[----:B------:R-:W4:Y:S04]  /*7a70*/  LDL R81, [R1+0x80] ;  /* 0x0000800001517983 */ /* 0x000f280000100800 */
[----:B--2---:R0:W2:Y:S04]  /*7a80*/  LDS R106, [R76+0x8] ;  /* 0x000008004c6a7984 */ /* 0x0040a80000000800 */
[----:B------:R-:W1:Y:S04]  /*7a90*/  LDS R107, [R79+0x4] ;  /* 0x000004004f6b7984 */ /* 0x000e680000000800 */
[----:B------:R0:W1:Y:S04]  /*7aa0*/  LDS R105, [R75+0xc] ;  /* 0x00000c004b697984 */ /* 0x0000680000000800 */
[----:B------:R0:W1:Y:S04]  /*7ab0*/  LDS R103, [R73+0x14] ;  /* 0x0000140049677984 */ /* 0x0000680000000800 */
[----:B------:R0:W1:Y:S04]  /*7ac0*/  LDS R102, [R72+0x18] ;  /* 0x0000180048667984 */ /* 0x0000680000000800 */
[----:B------:R2:W1:Y:S04]  /*7ad0*/  LDS R101, [R71+0x1c] ;  /* 0x00001c0047657984 */ /* 0x0004680000000800 */
[----:B------:R2:W1:Y:S04]  /*7ae0*/  LDS R100, [R70+0x20] ;  /* 0x0000200046647984 */ /* 0x0004680000000800 */
[----:B------:R2:W1:Y:S04]  /*7af0*/  LDS R99, [R69+0x24] ;  /* 0x0000240045637984 */ /* 0x0004680000000800 */
[----:B------:R2:W1:Y:S04]  /*7b00*/  LDS R98, [R68+0x28] ;  /* 0x0000280044627984 */ /* 0x0004680000000800 */
[----:B------:R2:W1:Y:S04]  /*7b10*/  LDS R97, [R67+0x2c] ;  /* 0x00002c0043617984 */ /* 0x0004680000000800 */
[----:B0-----:R-:W4:Y:S04]  /*7b20*/  LDL R76, [R1+0x38] ;  /* 0x00003800014c7983 */ /* 0x001f280000100800 */
[----:B------:R-:W4:Y:S04]  /*7b30*/  LDL R75, [R1+0x34] ;  /* 0x00003400014b7983 */ /* 0x000f280000100800 */
[----:B------:R-:W4:Y:S04]  /*7b40*/  LDL R73, [R1+0x2c] ;  /* 0x00002c0001497983 */ /* 0x000f280000100800 */
[----:B------:R-:W4:Y:S04]  /*7b50*/  LDL R72, [R1+0x28] ;  /* 0x0000280001487983 */ /* 0x000f280000100800 */
[----:B--2---:R-:W2:Y:S04]  /*7b60*/  LDL R71, [R1+0x24] ;  /* 0x0000240001477983 */ /* 0x004ea80000100800 */
[----:B------:R-:W2:Y:S04]  /*7b70*/  LDL R70, [R1+0x20] ;  /* 0x0000200001467983 */ /* 0x000ea80000100800 */
[----:B------:R-:W2:Y:S04]  /*7b80*/  LDL R69, [R1+0x1c] ;  /* 0x00001c0001457983 */ /* 0x000ea80000100800 */
[----:B------:R-:W2:Y:S04]  /*7b90*/  LDL R68, [R1+0x18] ;  /* 0x0000180001447983 */ /* 0x000ea80000100800 */
[----:B------:R-:W2:Y:S04]  /*7ba0*/  LDL R67, [R1+0x14] ;  /* 0x0000140001437983 */ /* 0x000ea80000100800 */
[----:B------:R-:W2:Y:S01]  /*7bb0*/  LDL R79, [R1+0x4] ;  /* 0x00000400014f7983 */ /* 0x000ea20000100800 */
[----:B------:R-:W0:Y:S01]  /*7bc0*/  S2R R64, SR_TID.X ;  /* 0x0000000000407919 */ /* 0x000e220000002100 */
[----:B------:R-:W3:Y:S01]  /*7bd0*/  S2UR UR25, SR_CgaCtaId ;  /* 0x00000000001979c3 */ /* 0x000ee20000008800 */
[----:B------:R-:W-:Y:S01]  /*7be0*/  UIADD3 UR14, UPT, UPT, UR16, -0x1, URZ ;  /* 0xffffffff100e7890 */ /* 0x000fe2000fffe0ff */
[----:B------:R-:W-:-:S03]  /*7bf0*/  MOV R42, UR51 ;  /* 0x00000033002a7c02 */ /* 0x000fc60008000f00 */
[----:B------:R-:W-:-:S04]  /*7c00*/  ULEA.HI UR26, UR14, UR14, URZ, 0x1 ;  /* 0x0000000e0e1a7291 */ /* 0x000fc8000f8f08ff */
[----:B------:R-:W-:Y:S01]  /*7c10*/  ULOP3.LUT UR26, UR26, 0xfffffe, URZ, 0xc0, !UPT ;  /* 0x00fffffe1a1a7892 */ /* 0x000fe2000f8ec0ff */
[----:B------:R-:W-:-:S03]  /*7c20*/  FMUL.FTZ R40, R42, 1.4426950216293334961 ;  /* 0x3fb8aa3b2a287820 */ /* 0x000fc60000410000 */
[----:B------:R-:W-:Y:S01]  /*7c30*/  UIADD3 UR14, UPT, UPT, UR14, -UR26, URZ ;  /* 0x8000001a0e0e7290 */ /* 0x000fe2000fffe0ff */
[----:B------:R-:W-:-:S03]  /*7c40*/  FMUL.FTZ R151, R40, R27 ;  /* 0x0000001b28977220 */ /* 0x000fc60000410000 */
[----:B------:R-:W-:Y:S01]  /*7c50*/  ULEA UR14, UR14, UR8, 0x8 ;  /* 0x000000080e0e7291 */ /* 0x000fe2000f8e40ff */
[C---:B------:R-:W-:Y:S01]  /*7c60*/  FMUL.FTZ R118, R40.reuse, R26 ;  /* 0x0000001a28767220 */ /* 0x040fe20000410000 */
[C---:B------:R-:W-:Y:S01]  /*7c70*/  FMUL.FTZ R117, R40.reuse, R25 ;  /* 0x0000001928757220 */ /* 0x040fe20000410000 */
[----:B------:R-:W1:Y:S01]  /*7c80*/  MUFU.EX2 R151, R151 ;  /* 0x0000009700977308 */ /* 0x000e620000000800 */
        /* <DEDUP_REMOVED lines=13> */
[----:B------:R-:W-:Y:S01]  /*7d60*/  UMOV UR26, 0x400 ;  /* 0x00000400001a7882 */ /* 0x000fe20000000000 */
[----:B0-----:R-:W-:-:S02]  /*7d70*/  ISETP.NE.AND P0, PT, R64, RZ, PT ;  /* 0x000000ff4000720c */ /* 0x001fc40003f05270 */
[C---:B------:R-:W-:Y:S02]  /*7d80*/  IADD3 R80, PT, PT, R64.reuse, 0x200, RZ ;  /* 0x0000020040507810 */ /* 0x040fe40007ffe0ff */
[----:B------:R-:W-:Y:S01]  /*7d90*/  MOV R42, UR14 ;  /* 0x0000000e002a7c02 */ /* 0x000fe20008000f00 */
[----:B---3--:R-:W-:Y:S01]  /*7da0*/  ULEA UR26, UR25, UR26, 0x18 ;  /* 0x0000001a191a7291 */ /* 0x008fe2000f8ec0ff */
[----:B------:R-:W-:Y:S01]  /*7db0*/  ISETP.NE.AND P2, PT, R64, 0x7f, PT ;  /* 0x0000007f4000780c */ /* 0x000fe20003f45270 */
[----:B------:R-:W0:Y:S01]  /*7dc0*/  MUFU.EX2 R118, R118 ;  /* 0x0000007600767308 */ /* 0x000e220000000800 */
[----:B------:R-:W-:-:S03]  /*7dd0*/  SEL R42, R42, R80, !P0 ;  /* 0x000000502a2a7207 */ /* 0x000fc60004000000 */
[----:B------:R-:W3:Y:S01]  /*7de0*/  MUFU.EX2 R117, R117 ;  /* 0x0000007500757308 */ /* 0x000ee20000000800 */
        /* <DEDUP_REMOVED lines=15> */
[-C--:B-----5:R-:W-:Y:S01]  /*7ee0*/  FMUL.FTZ R77, R77, R41.reuse ;  /* 0x000000294d4d7220 */ /* 0x0a0fe20000410000 */
[-C--:B------:R-:W-:Y:S01]  /*7ef0*/  FMUL.FTZ R66, R66, R41.reuse ;  /* 0x0000002942427220 */ /* 0x080fe20000410000 */
[-C--:B------:R-:W-:Y:S01]  /*7f00*/  FMUL.FTZ R65, R65, R41.reuse ;  /* 0x0000002941417220 */ /* 0x080fe20000410000 */
[-C--:B----4-:R-:W-:Y:S01]  /*7f10*/  FMUL.FTZ R43, R43, R41.reuse ;  /* 0x000000292b2b7220 */ /* 0x090fe20000410000 */
[-C--:B------:R-:W-:Y:S01]  /*7f20*/  FMUL.FTZ R74, R74, R41.reuse ;  /* 0x000000294a4a7220 */ /* 0x080fe20000410000 */
[----:B------:R-:W4:Y:S04]  /*7f30*/  LDS R93, [R81+0x3c] ;  /* 0x00003c00515d7984 */ /* 0x000f280000000800 */
[----:B-1----:R1:W-:Y:S01]  /*7f40*/  STS [R42+0x4c60], R151 ;  /* 0x004c60972a007388 */ /* 0x0023e20000000800 */
[-C--:B------:R-:W-:Y:S01]  /*7f50*/  FMUL.FTZ R76, R76, R41.reuse ;  /* 0x000000294c4c7220 */ /* 0x080fe20000410000 */
[-C--:B------:R-:W-:Y:S01]  /*7f60*/  FMUL.FTZ R75, R75, R41.reuse ;  /* 0x000000294b4b7220 */ /* 0x080fe20000410000 */
[-C--:B------:R-:W-:Y:S01]  /*7f70*/  FMUL.FTZ R73, R73, R41.reuse ;  /* 0x0000002949497220 */ /* 0x080fe20000410000 */
[-C--:B------:R-:W-:Y:S01]  /*7f80*/  FMUL.FTZ R72, R72, R41.reuse ;  /* 0x0000002948487220 */ /* 0x080fe20000410000 */
[-C--:B--2---:R-:W-:Y:S01]  /*7f90*/  FMUL.FTZ R71, R71, R41.reuse ;  /* 0x0000002947477220 */ /* 0x084fe20000410000 */
[-C--:B------:R-:W-:Y:S01]  /*7fa0*/  FMUL.FTZ R70, R70, R41.reuse ;  /* 0x0000002946467220 */ /* 0x080fe20000410000 */
[-C--:B------:R-:W-:Y:S01]  /*7fb0*/  FMUL.FTZ R69, R69, R41.reuse ;  /* 0x0000002945457220 */ /* 0x080fe20000410000 */
[-C--:B------:R-:W-:Y:S01]  /*7fc0*/  FMUL.FTZ R68, R68, R41.reuse ;  /* 0x0000002944447220 */ /* 0x080fe20000410000 */
[-C--:B------:R-:W-:Y:S01]  /*7fd0*/  FMUL.FTZ R67, R67, R41.reuse ;  /* 0x0000002943437220 */ /* 0x080fe20000410000 */
[-C--:B-1----:R-:W-:Y:S01]  /*7fe0*/  FMUL.FTZ R42, R79, R41.reuse ;  /* 0x000000294f2a7220 */ /* 0x082fe20000410000 */
[----:B------:R-:W-:Y:S01]  /*7ff0*/  FMUL.FTZ R41, R78, R41 ;  /* 0x000000294e297220 */ /* 0x000fe20000410000 */
[----:B------:R-:W-:Y:S06]  /*8000*/  BAR.SYNC.DEFER_BLOCKING 0x0 ;  /* 0x0000000000007b1d */ /* 0x000fec0000010000 */
[----:B0--34-:R-:W-:Y:S05]  /*8010*/  @P2 BRA `(.L_x_1118) ;  /* 0x0000000000242947 */ /* 0x019fea0003800000 */
        /* <DEDUP_REMOVED lines=9> */
.L_x_1118:
[----:B------:R-:W-:-:S06]  /*80b0*/  LEA R40, R64, UR26, 0x2 ;  /* 0x0000001a40287c11 */ /* 0x000fcc000f8e10ff */
[----:B------:R-:W0:Y:S02]  /*80c0*/  LDS R40, [R40+0x5464] ;  /* 0x0054640028287984 */ /* 0x000e240000000800 */
.L_x_1119:
[----:B------:R-:W-:Y:S05]  /*80d0*/  BSYNC.RECONVERGENT B0 ;  /* 0x0000000000007941 */ /* 0x000fea0003800200 */
.L_x_1117:
        /* <DEDUP_REMOVED lines=123> */
.L_x_1179:
[----:B------:R-:W4:Y:S01]  /*8890*/  S2R R87, SR_LANEID ;  /* 0x0000000000577919 */ /* 0x000f220000000000 */
[----:B---3--:R-:W-:Y:S01]  /*88a0*/  FFMA.FTZ R86, R157, R86, R156 ;  /* 0x000000569d567223 */ /* 0x008fe2000001009c */
[----:B------:R-:W-:Y:S01]  /*88b0*/  UMOV UR14, 0xffffffff ;  /* 0xffffffff000e7882 */ /* 0x000fe20000000000 */
[----:B----4-:R-:W-:-:S04]  /*88c0*/  ISETP.GE.AND P2, PT, R87, 0x10, PT ;  /* 0x000000105700780c */ /* 0x010fc80003f46270 */
[----:B------:R-:W-:-:S09]  /*88d0*/  FSEL R162, R156, R86, !P2 ;  /* 0x000000569ca27208 */ /* 0x000fd20005000000 */
[----:B0-2---:R-:W-:Y:S01]  /*88e0*/  @P2 FMUL.FTZ R157, R157, R153 ;  /* 0x000000999d9d2220 */ /* 0x005fe20000410000 */
[----:B------:R-:W-:Y:S06]  /*88f0*/  BRA.DIV UR14, `(.L_x_1122) ;  /* 0x000000520e3c7947 */ /* 0x000fec000b800000 */
.L_x_1182:
[----:B------:R-:W-:-:S03]  /*8900*/  UMOV UR14, 0xffffffff ;  /* 0xffffffff000e7882 */ /* 0x000fc60000000000 */
[----:B------:R-:W-:Y:S05]  /*8910*/  BRA.DIV UR14, `(.L_x_1123) ;  /* 0x000000520e5c7947 */ /* 0x000fea000b800000 */
.L_x_1185:
[----:B------:R-:W-:-:S03]  /*8920*/  UMOV UR14, 0xffffffff ;  /* 0xffffffff000e7882 */ /* 0x000fc60000000000 */
[----:B------:R-:W-:Y:S05]  /*8930*/  BRA.DIV UR14, `(.L_x_1124) ;  /* 0x000000520e7c7947 */ /* 0x000fea000b800000 */
[----:B------:R-:W0:Y:S04]  /*8940*/  SHFL.UP PT, R157, R157, 0x1, RZ ;  /* 0x042000009d9d7989 */ /* 0x000e2800000e00ff */
[----:B------:R-:W2:Y:S04]  /*8950*/  SHFL.UP PT, R162, R162, 0x1, RZ ;  /* 0x04200000a2a27989 */ /* 0x000ea800000e00ff */
[----:B-----5:R-:W3:Y:S04]  /*8960*/  SHFL.IDX PT, R78, R78, RZ, 0x1f ;  /* 0x00001fff4e4e7589 */ /* 0x020ee800000e0000 */
[----:B------:R-:W4:Y:S02]  /*8970*/  SHFL.IDX PT, R79, R79, RZ, 0x1f ;  /* 0x00001fff4f4f7589 */ /* 0x000f2400000e0000 */
.L_x_1191:
        /* <DEDUP_REMOVED lines=12> */
.L_x_1120:
[----:B------:R-:W-:Y:S05]  /*8a40*/  WARPSYNC.ALL ;  /* 0x0000000000007948 */ /* 0x000fea0003800000 */
[----:B------:R-:W-:Y:S01]  /*8a50*/  LOP3.LUT P0, RZ, R64, 0x1f, RZ, 0xc0, !PT ;  /* 0x0000001f40ff7812 */ /* 0x000fe2000780c0ff */
[----:B------:R-:W-:Y:S01]  /*8a60*/  BAR.SYNC.DEFER_BLOCKING 0x0 ;  /* 0x0000000000007b1d */ /* 0x000fe20000010000 */
[C---:B0123--:R-:W-:Y:S01]  /*8a70*/  FMUL.FTZ R80, R88.reuse, R40 ;  /* 0x0000002858507220 */ /* 0x04ffe20000410000 */
[----:B------:R-:W-:Y:S01]  /*8a80*/  FFMA.FTZ R81, R88, R41, R42 ;  /* 0x0000002958517223 */ /* 0x000fe2000001002a */
[----:B------:R-:W-:Y:S01]  /*8a90*/  ISETP.GT.U32.AND P2, PT, R64, 0x1f, PT ;  /* 0x0000001f4000780c */ /* 0x000fe20003f44070 */
[----:B-----5:R-:W-:-:S02]  /*8aa0*/  IMAD.MOV.U32 R79, RZ, RZ, RZ ;  /* 0x000000ffff4f7224 */ /* 0x020fc400078e00ff */
        /* <DEDUP_REMOVED lines=113> */
.L_x_1208:
        /* <DEDUP_REMOVED lines=14> */
.L_x_1125:
        /* <DEDUP_REMOVED lines=120> */
[----:B0-----:R-:W-:-:S03]  /*9a20*/  FMUL.FTZ R82, R71, R21 ;  /* 0x0000001547527220 */ /* 0x001fc60000410000 */
[----:B------:R0:W-:Y:S01]  /*9a30*/  STS [R78+0x2124], R43 ;  /* 0x0021242b4e007388 */ /* 0x0001e20000000800 */
[----:B------:R-:W-:Y:S01]  /*9a40*/  FMUL.FTZ R42, R37, R82 ;  /* 0x00000052252a7220 */ /* 0x000fe20000410000 */
[----:B--2---:R-:W-:Y:S01]  /*9a50*/  FMUL.FTZ R81, R70, R20 ;  /* 0x0000001446517220 */ /* 0x004fe20000410000 */
[----:B------:R-:W-:-:S03]  /*9a60*/  FFMA.FTZ R82, R125, R82, R79 ;  /* 0x000000527d527223 */ /* 0x000fc6000001004f */
[----:B------:R2:W-:Y:S01]  /*9a70*/  STS [R78+0x2128], R42 ;  /* 0x0021282a4e007388 */ /* 0x0005e20000000800 */
[-C--:B0-----:R-:W-:Y:S01]  /*9a80*/  FMUL.FTZ R43, R36, R81.reuse ;  /* 0x00000051242b7220 */ /* 0x081fe20000410000 */
[----:B------:R-:W-:Y:S01]  /*9a90*/  FFMA.FTZ R81, R126, R81, R82 ;  /* 0x000000517e517223 */ /* 0x000fe20000010052 */
[----:B------:R-:W-:-:S03]  /*9aa0*/  FMUL.FTZ R85, R68, R18 ;  /* 0x0000001244557220 */ /* 0x000fc60000410000 */
[----:B------:R0:W-:Y:S01]  /*9ab0*/  STS [R78+0x212c], R43 ;  /* 0x00212c2b4e007388 */ /* 0x0001e20000000800 */
[----:B--2---:R-:W-:Y:S01]  /*9ac0*/  FMUL.FTZ R42, R69, R19 ;  /* 0x00000013452a7220 */ /* 0x004fe20000410000 */
[----:B------:R-:W-:-:S03]  /*9ad0*/  FMUL.FTZ R86, R67, R17 ;  /* 0x0000001143567220 */ /* 0x000fc60000410000 */
[-C--:B------:R-:W-:Y:S01]  /*9ae0*/  FFMA.FTZ R81, R127, R42.reuse, R81 ;  /* 0x0000002a7f517223 */ /* 0x080fe20000010051 */
[----:B0-----:R-:W-:Y:S01]  /*9af0*/  FMUL.FTZ R43, R35, R42 ;  /* 0x0000002a232b7220 */ /* 0x001fe20000410000 */
[-C--:B------:R-:W-:Y:S02]  /*9b00*/  FMUL.FTZ R82, R34, R85.reuse ;  /* 0x0000005522527220 */ /* 0x080fe40000410000 */
[----:B------:R-:W-:Y:S01]  /*9b10*/  FFMA.FTZ R85, R128, R85, R81 ;  /* 0x0000005580557223 */ /* 0x000fe20000010051 */
[----:B------:R-:W-:Y:S01]  /*9b20*/  MOV R42, R64 ;  /* 0x00000040002a7202 */ /* 0x000fe20000000f00 */
[----:B------:R0:W-:Y:S01]  /*9b30*/  STS [R78+0x2130], R43 ;  /* 0x0021302b4e007388 */ /* 0x0001e20000000800 */
[----:B------:R-:W-:Y:S01]  /*9b40*/  FMUL.FTZ R79, R66, R16 ;  /* 0x00000010424f7220 */ /* 0x000fe20000410000 */
[-C--:B------:R-:W-:Y:S01]  /*9b50*/  FMUL.FTZ R83, R33, R86.reuse ;  /* 0x0000005621537220 */ /* 0x080fe20000410000 */
[----:B------:R-:W-:Y:S01]  /*9b60*/  FFMA.FTZ R85, R129, R86, R85 ;  /* 0x0000005681557223 */ /* 0x000fe20000010055 */
[----:B-1----:R-:W-:-:S02]  /*9b70*/  IMAD R41, R41, UR25, RZ ;  /* 0x0000001929297c24 */ /* 0x002fc4000f8e02ff */
[-C--:B------:R-:W-:Y:S01]  /*9b80*/  FMUL.FTZ R84, R32, R79.reuse ;  /* 0x0000004f20547220 */ /* 0x080fe20000410000 */
[----:B0-----:R-:W-:Y:S01]  /*9b90*/  HFMA2 R43, -RZ, RZ, 0, 0 ;  /* 0x00000000ff2b7431 */ /* 0x001fe200000001ff */
[----:B------:R0:W-:Y:S01]  /*9ba0*/  STS [R78+0x2134], R82 ;  /* 0x002134524e007388 */ /* 0x0001e20000000800 */
[----:B------:R-:W-:Y:S01]  /*9bb0*/  FFMA.FTZ R85, R130, R79, R85 ;  /* 0x0000004f82557223 */ /* 0x000fe20000010055 */
[----:B------:R-:W-:Y:S01]  /*9bc0*/  FMUL.FTZ R81, R88, R13 ;  /* 0x0000000d58517220 */ /* 0x000fe20000410000 */
[----:B------:R-:W-:Y:S01]  /*9bd0*/  IMAD.WIDE.U32 R42, R40, UR25, R42 ;  /* 0x00000019282a7c25 */ /* 0x000fe2000f8e002a */
[----:B------:R1:W-:Y:S03]  /*9be0*/  STS [R78+0x2138], R83 ;  /* 0x002138534e007388 */ /* 0x0003e60000000800 */
[----:B------:R-:W-:Y:S01]  /*9bf0*/  FMUL.FTZ R79, R80, R12 ;  /* 0x0000000c504f7220 */ /* 0x000fe20000410000 */
[----:B0-----:R-:W-:Y:S01]  /*9c00*/  FMUL.FTZ R82, R89, R14 ;  /* 0x0000000e59527220 */ /* 0x001fe20000410000 */
[----:B------:R0:W-:Y:S01]  /*9c10*/  STS [R78+0x213c], R84 ;  /* 0x00213c544e007388 */ /* 0x0001e20000000800 */
[----:B------:R-:W-:Y:S01]  /*9c20*/  IADD3 R43, PT, PT, R43, R41, RZ ;  /* 0x000000292b2b7210 */ /* 0x000fe20007ffe0ff */
[----:B-1----:R-:W-:Y:S01]  /*9c30*/  FMUL.FTZ R83, R65, R15 ;  /* 0x0000000f41537220 */ /* 0x002fe20000410000 */
[----:B------:R-:W-:Y:S01]  /*9c40*/  FMUL.FTZ R87, R30, R82 ;  /* 0x000000521e577220 */ /* 0x000fe20000410000 */
[----:B------:R-:W-:Y:S01]  /*9c50*/  FMUL.FTZ R40, R29, R81 ;  /* 0x000000511d287220 */ /* 0x000fe20000410000 */
[----:B------:R-:W-:Y:S01]  /*9c60*/  FMUL.FTZ R41, R28, R79 ;  /* 0x0000004f1c297220 */ /* 0x000fe20000410000 */
[----:B0-----:R-:W-:-:S02]  /*9c70*/  FMUL.FTZ R84, R31, R83 ;  /* 0x000000531f547220 */ /* 0x001fc40000410000 */
        /* <DEDUP_REMOVED lines=45> */
.L_x_1128:
[----:B------:R-:W-:Y:S05]  /*9f50*/  BSYNC.RECONVERGENT B0 ;  /* 0x0000000000007941 */ /* 0x000fea0003800200 */
.L_x_1127:
[----:B------:R-:W-:Y:S04]  /*9f60*/  BSSY.RECONVERGENT B0, `(.L_x_1129) ;  /* 0x0000003000007945 */ /* 0x000fe80003800200 */
[----:B------:R-:W-:Y:S05]  /*9f70*/  @!P3 BRA `(.L_x_1130) ;  /* 0x000000000004b947 */ /* 0x000fea0003800000 */
[----:B0-----:R2:W-:Y:S02]  /*9f80*/  REDG.E.ADD.F32.FTZ.RN.STRONG.GPU desc[UR30][R42.64+0x200], R78 ;  /* 0x0002004e2a0079a6 */ /* 0x0015e4000c12f31e */
.L_x_1130:
[----:B------:R-:W-:Y:S05]  /*9f90*/  BSYNC.RECONVERGENT B0 ;  /* 0x0000000000007941 */ /* 0x000fea0003800200 */
.L_x_1129:
        /* <DEDUP_REMOVED lines=14> */
.L_x_1132:
[----:B------:R-:W-:Y:S05]  /*a080*/  BSYNC.RECONVERGENT B0 ;  /* 0x0000000000007941 */ /* 0x000fea0003800200 */
.L_x_1131:
[----:B------:R-:W2:Y:S01]  /*a090*/  LDS R78, [R78+0x2710] ;  /* 0x002710004e4e7984 */ /* 0x000ea20000000800 */
[----:B------:R-:W-:Y:S01]  /*a0a0*/  BSSY.RECONVERGENT B0, `(.L_x_1133) ;  /* 0x0000004000007945 */ /* 0x000fe20003800200 */
[----:B------:R-:W-:-:S03]  /*a0b0*/  LEA R109, R109, UR26, 0x2 ;  /* 0x0000001a6d6d7c11 */ /* 0x000fc6000f8e10ff */
[----:B------:R-:W-:Y:S05]  /*a0c0*/  @!P3 BRA `(.L_x_1134) ;  /* 0x000000000004b947 */ /* 0x000fea0003800000 */
[----:B--2---:R3:W-:Y:S02]  /*a0d0*/  REDG.E.ADD.F32.FTZ.RN.STRONG.GPU desc[UR30][R42.64+0x600], R78 ;  /* 0x0006004e2a0079a6 */ /* 0x0047e4000c12f31e */
.L_x_1134:
[----:B------:R-:W-:Y:S05]  /*a0e0*/  BSYNC.RECONVERGENT B0 ;  /* 0x0000000000007941 */ /* 0x000fea0003800200 */
.L_x_1133:
[----:B------:R-:W4:Y:S01]  /*a0f0*/  LDS R109, [R109+0x2910] ;  /* 0x002910006d6d7984 */ /* 0x000f220000000800 */
[----:B------:R-:W-:Y:S01]  /*a100*/  BSSY.RECONVERGENT B0, `(.L_x_1135) ;  /* 0x0000005000007945 */ /* 0x000fe20003800200 */
[C---:B01----:R-:W-:Y:S01]  /*a110*/  VIADD R110, R64.reuse, 0x280 ;  /* 0x00000280406e7836 */ /* 0x043fe20000000000 */
[----:B--23--:R-:W-:Y:S02]  /*a120*/  IADD3 R78, PT, PT, R64, 0x300, RZ ;  /* 0x00000300404e7810 */ /* 0x00cfe40007ffe0ff */
[----:B------:R-:W-:Y:S05]  /*a130*/  @!P4 BRA `(.L_x_1136) ;  /* 0x000000000004c947 */ /* 0x000fea0003800000 */
[----:B----4-:R0:W-:Y:S02]  /*a140*/  REDG.E.ADD.F32.FTZ.RN.STRONG.GPU desc[UR30][R42.64+0x800], R109 ;  /* 0x0008006d2a0079a6 */ /* 0x0101e4000c12f31e */
.L_x_1136:
[----:B------:R-:W-:Y:S05]  /*a150*/  BSYNC.RECONVERGENT B0 ;  /* 0x0000000000007941 */ /* 0x000fea0003800200 */
.L_x_1135:
        /* <DEDUP_REMOVED lines=13> */
.L_x_1138:
[----:B------:R-:W-:Y:S05]  /*a230*/  BSYNC.RECONVERGENT B0 ;  /* 0x0000000000007941 */ /* 0x000fea0003800200 */
.L_x_1137:
[----:B------:R-:W2:Y:S01]  /*a240*/  LDS R78, [R78+0x2d10] ;  /* 0x002d10004e4e7984 */ /* 0x000ea20000000800 */
[----:B------:R-:W-:Y:S01]  /*a250*/  BSSY.RECONVERGENT B0, `(.L_x_1139) ;  /* 0x0000004000007945 */ /* 0x000fe20003800200 */
[----:B------:R-:W-:-:S03]  /*a260*/  LEA R109, R109, UR26, 0x2 ;  /* 0x0000001a6d6d7c11 */ /* 0x000fc6000f8e10ff */
[----:B------:R-:W-:Y:S05]  /*a270*/  @!P3 BRA `(.L_x_1140) ;  /* 0x000000000004b947 */ /* 0x000fea0003800000 */
[----:B--2---:R3:W-:Y:S02]  /*a280*/  REDG.E.ADD.F32.FTZ.RN.STRONG.GPU desc[UR30][R42.64+0xc00], R78 ;  /* 0x000c004e2a0079a6 */ /* 0x0047e4000c12f31e */
.L_x_1140:
[----:B------:R-:W-:Y:S05]  /*a290*/  BSYNC.RECONVERGENT B0 ;  /* 0x0000000000007941 */ /* 0x000fea0003800200 */
.L_x_1139:
[----:B------:R-:W4:Y:S01]  /*a2a0*/  LDS R109, [R109+0x2f10] ;  /* 0x002f10006d6d7984 */ /* 0x000f220000000800 */
[----:B------:R-:W-:Y:S01]  /*a2b0*/  BSSY.RECONVERGENT B0, `(.L_x_1141) ;  /* 0x0000005000007945 */ /* 0x000fe20003800200 */
[C---:B01----:R-:W-:Y:S02]  /*a2c0*/  LOP3.LUT R110, R64.reuse, 0x400, RZ, 0xfc, !PT ;  /* 0x00000400406e7812 */ /* 0x043fe400078efcff */
[----:B--23--:R-:W-:Y:S01]  /*a2d0*/  IADD3 R78, PT, PT, R64, 0x480, RZ ;  /* 0x00000480404e7810 */ /* 0x00cfe20007ffe0ff */
[----:B------:R-:W-:Y:S06]  /*a2e0*/  @!P4 BRA `(.L_x_1142) ;  /* 0x000000000004c947 */ /* 0x000fec0003800000 */
[----:B----4-:R0:W-:Y:S02]  /*a2f0*/  REDG.E.ADD.F32.FTZ.RN.STRONG.GPU desc[UR30][R42.64+0xe00], R109 ;  /* 0x000e006d2a0079a6 */ /* 0x0101e4000c12f31e */
.L_x_1142:
[----:B------:R-:W-:Y:S05]  /*a300*/  BSYNC.RECONVERGENT B0 ;  /* 0x0000000000007941 */ /* 0x000fea0003800200 */
.L_x_1141:
        /* <DEDUP_REMOVED lines=13> */
.L_x_1144:
[----:B------:R-:W-:Y:S05]  /*a3e0*/  BSYNC.RECONVERGENT B0 ;  /* 0x0000000000007941 */ /* 0x000fea0003800200 */
.L_x_1143:
[----:B------:R-:W2:Y:S01]  /*a3f0*/  LDS R78, [R78+0x3310] ;  /* 0x003310004e4e7984 */ /* 0x000ea20000000800 */
[----:B------:R-:W-:Y:S01]  /*a400*/  BSSY.RECONVERGENT B0, `(.L_x_1145) ;  /* 0x0000005000007945 */ /* 0x000fe20003800200 */
[----:B------:R-:W-:Y:S02]  /*a410*/  LEA R109, R109, UR26, 0x2 ;  /* 0x0000001a6d6d7c11 */ /* 0x000fe4000f8e10ff */
[----:B01----:R-:W-:Y:S01]  /*a420*/  IADD3 R110, PT, PT, R64, 0x580, RZ ;  /* 0x00000580406e7810 */ /* 0x003fe20007ffe0ff */
[----:B------:R-:W-:Y:S06]  /*a430*/  @!P3 BRA `(.L_x_1146) ;  /* 0x000000000004b947 */ /* 0x000fec0003800000 */
[----:B--2---:R0:W-:Y:S02]  /*a440*/  REDG.E.ADD.F32.FTZ.RN.STRONG.GPU desc[UR30][R42.64+0x1200], R78 ;  /* 0x0012004e2a0079a6 */ /* 0x0041e4000c12f31e */
.L_x_1146:
[----:B------:R-:W-:Y:S05]  /*a450*/  BSYNC.RECONVERGENT B0 ;  /* 0x0000000000007941 */ /* 0x000fea0003800200 */
.L_x_1145:
[----:B------:R-:W1:Y:S01]  /*a460*/  LDS R109, [R109+0x3510] ;  /* 0x003510006d6d7984 */ /* 0x000e620000000800 */
[----:B------:R-:W-:Y:S01]  /*a470*/  BSSY.RECONVERGENT B0, `(.L_x_1147) ;  /* 0x0000005000007945 */ /* 0x000fe20003800200 */
[----:B0-2---:R-:W-:Y:S02]  /*a480*/  LEA.HI R78, R110, R64, RZ, 0x1b ;  /* 0x000000406e4e7211 */ /* 0x005fe400078fd8ff */
[----:B------:R-:W-:Y:S01]  /*a490*/  IADD3 R110, PT, PT, R64, 0x600, RZ ;  /* 0x00000600406e7810 */ /* 0x000fe20007ffe0ff */
[----:B------:R-:W-:Y:S06]  /*a4a0*/  @!P4 BRA `(.L_x_1148) ;  /* 0x000000000004c947 */ /* 0x000fec0003800000 */
[----:B-1----:R0:W-:Y:S02]  /*a4b0*/  REDG.E.ADD.F32.FTZ.RN.STRONG.GPU desc[UR30][R42.64+0x1400], R109 ;  /* 0x0014006d2a0079a6 */ /* 0x0021e4000c12f31e */
.L_x_1148:
[----:B------:R-:W-:Y:S05]  /*a4c0*/  BSYNC.RECONVERGENT B0 ;  /* 0x0000000000007941 */ /* 0x000fea0003800200 */
.L_x_1147:
[----:B------:R-:W-:Y:S01]  /*a4d0*/  LEA R78, R78, UR26, 0x2 ;  /* 0x0000001a4e4e7c11 */ /* 0x000fe2000f8e10ff */
[----:B------:R-:W-:Y:S01]  /*a4e0*/  BSSY.RECONVERGENT B0, `(.L_x_1149) ;  /* 0x000000b000007945 */ /* 0x000fe20003800200 */
[----:B------:R-:W-:Y:S02]  /*a4f0*/  ISETP.GE.AND P6, PT, R72, 0x581, PT ;  /* 0x000005814800780c */ /* 0x000fe40003fc6270 */
        /* <DEDUP_REMOVED lines=9> */
.L_x_1150:
[----:B------:R-:W-:Y:S05]  /*a590*/  BSYNC.RECONVERGENT B0 ;  /* 0x0000000000007941 */ /* 0x000fea0003800200 */
.L_x_1149:
        /* <DEDUP_REMOVED lines=10> */
.L_x_1152:
[----:B------:R-:W-:Y:S05]  /*a640*/  BSYNC.RECONVERGENT B0 ;  /* 0x0000000000007941 */ /* 0x000fea0003800200 */
.L_x_1151:
[----:B------:R-:W2:Y:S01]  /*a650*/  LDS R72, [R72+0x3b10] ;  /* 0x003b100048487984 */ /* 0x000ea20000000800 */
[----:B------:R-:W-:Y:S01]  /*a660*/  BSSY.RECONVERGENT B0, `(.L_x_1153) ;  /* 0x0000005000007945 */ /* 0x000fe20003800200 */
[----:B01----:R-:W-:Y:S02]  /*a670*/  LEA.HI R109, R110, R64, RZ, 0x1b ;  /* 0x000000406e6d7211 */ /* 0x003fe400078fd8ff */
[----:B------:R-:W-:Y:S01]  /*a680*/  LEA R78, R78, UR26, 0x2 ;  /* 0x0000001a4e4e7c11 */ /* 0x000fe2000f8e10ff */
[----:B------:R-:W-:Y:S06]  /*a690*/  @!P3 BRA `(.L_x_1154) ;  /* 0x000000000004b947 */ /* 0x000fec0003800000 */
[----:B--2---:R0:W-:Y:S02]  /*a6a0*/  REDG.E.ADD.F32.FTZ.RN.STRONG.GPU desc[UR30][R42.64+0x1a00], R72 ;  /* 0x001a00482a0079a6 */ /* 0x0041e4000c12f31e */
.L_x_1154:
[----:B------:R-:W-:Y:S05]  /*a6b0*/  BSYNC.RECONVERGENT B0 ;  /* 0x0000000000007941 */ /* 0x000fea0003800200 */
.L_x_1153:
[----:B------:R-:W1:Y:S01]  /*a6c0*/  LDS R78, [R78+0x3d10] ;  /* 0x003d10004e4e7984 */ /* 0x000e620000000800 */
[----:B------:R-:W-:Y:S01]  /*a6d0*/  BSSY.RECONVERGENT B0, `(.L_x_1155) ;  /* 0x0000004000007945 */ /* 0x000fe20003800200 */
[----:B------:R-:W-:-:S03]  /*a6e0*/  LEA R109, R109, UR26, 0x2 ;  /* 0x0000001a6d6d7c11 */ /* 0x000fc6000f8e10ff */
[----:B------:R-:W-:Y:S05]  /*a6f0*/  @!P4 BRA `(.L_x_1156) ;  /* 0x000000000004c947 */ /* 0x000fea0003800000 */
[----:B-1----:R3:W-:Y:S02]  /*a700*/  REDG.E.ADD.F32.FTZ.RN.STRONG.GPU desc[UR30][R42.64+0x1c00], R78 ;  /* 0x001c004e2a0079a6 */ /* 0x0027e4000c12f31e */
.L_x_1156:
[----:B------:R-:W-:Y:S05]  /*a710*/  BSYNC.RECONVERGENT B0 ;  /* 0x0000000000007941 */ /* 0x000fea0003800200 */
.L_x_1155:
[----:B------:R-:W4:Y:S01]  /*a720*/  LDS R109, [R109+0x3f10] ;  /* 0x003f10006d6d7984 */ /* 0x000f220000000800 */
[----:B------:R-:W-:Y:S04]  /*a730*/  BSSY.RECONVERGENT B0, `(.L_x_1157) ;  /* 0x0000003000007945 */ /* 0x000fe80003800200 */
[----:B------:R-:W-:Y:S05]  /*a740*/  @!P5 BRA `(.L_x_1158) ;  /* 0x000000000004d947 */ /* 0x000fea0003800000 */
[----:B----4-:R4:W-:Y:S02]  /*a750*/  REDG.E.ADD.F32.FTZ.RN.STRONG.GPU desc[UR30][R42.64+0x1e00], R109 ;  /* 0x001e006d2a0079a6 */ /* 0x0109e4000c12f31e */
.L_x_1158:
[----:B------:R-:W-:Y:S05]  /*a760*/  BSYNC.RECONVERGENT B0 ;  /* 0x0000000000007941 */ /* 0x000fea0003800200 */
.L_x_1157:
[----:B----4-:R-:W4:Y:S04]  /*a770*/  LDL.LU R109, [R1+0x40] ;  /* 0x00004000016d7983 */ /* 0x010f280000300800 */
[----:B------:R-:W5:Y:S04]  /*a780*/  LDL.LU R112, [R1+0x44] ;  /* 0x0000440001707983 */ /* 0x000f680000300800 */
[----:B------:R-:W5:Y:S04]  /*a790*/  LDL.LU R111, [R1+0x48] ;  /* 0x00004800016f7983 */ /* 0x000f680000300800 */
[----:B-1-3--:R-:W3:Y:S01]  /*a7a0*/  LDL.LU R78, [R1+0x4c] ;  /* 0x00004c00014e7983 */ /* 0x00aee20000300800 */
[----:B------:R-:W-:-:S03]  /*a7b0*/  FMUL.FTZ R65, R96, R65 ;  /* 0x0000004160417220 */ /* 0x000fc60000410000 */
[----:B------:R-:W3:Y:S01]  /*a7c0*/  LDL.LU R110, [R1+0x50] ;  /* 0x00005000016e7983 */ /* 0x000ee20000300800 */
[----:B------:R-:W-:Y:S01]  /*a7d0*/  FFMA.FTZ R41, R28, R93, R41 ;  /* 0x0000005d1c297223 */ /* 0x000fe20000010029 */
[----:B------:R-:W-:Y:S01]  /*a7e0*/  FMUL.FTZ R82, R131, R82 ;  /* 0x0000005283527220 */ /* 0x000fe20000410000 */
[----:B0-2---:R-:W0:Y:S03]  /*a7f0*/  S2R R72, SR_LANEID ;  /* 0x0000000000487919 */ /* 0x005e260000000000 */
[----:B------:R-:W-:Y:S01]  /*a800*/  FFMA.FTZ R82, R31, R65, R82 ;  /* 0x000000411f527223 */ /* 0x000fe20000010052 */
        /* <DEDUP_REMOVED lines=12> */
[----:B----4-:R-:W-:Y:S01]  /*a8d0*/  FFMA.FTZ R109, R93, R12, R109 ;  /* 0x0000000c5d6d7223 */ /* 0x010fe2000001006d */
[----:B-----5:R-:W-:-:S04]  /*a8e0*/  FFMA.FTZ R112, R94, R13, R112 ;  /* 0x0000000d5e707223 */ /* 0x020fc80000010070 */
[----:B------:R1:W-:Y:S01]  /*a8f0*/  STL [R1+0x40], R109 ;  /* 0x0000406d01007387 */ /* 0x0003e20000100800 */
[----:B------:R-:W-:Y:S01]  /*a900*/  FFMA.FTZ R111, R95, R14, R111 ;  /* 0x0000000e5f6f7223 */ /* 0x000fe2000001006f */
[----:B---3--:R-:W-:Y:S01]  /*a910*/  FFMA.FTZ R78, R65, R15, R78 ;  /* 0x0000000f414e7223 */ /* 0x008fe2000001004e */
[----:B------:R-:W-:Y:S01]  /*a920*/  FMUL.FTZ R66, R97, R66 ;  /* 0x0000004261427220 */ /* 0x000fe20000410000 */
[----:B------:R-:W-:Y:S01]  /*a930*/  FMUL.FTZ R67, R98, R67 ;  /* 0x0000004362437220 */ /* 0x000fe20000410000 */
[----:B-1----:R-:W2:Y:S04]  /*a940*/  LDL.LU R109, [R1+0x54] ;  /* 0x00005400016d7983 */ /* 0x002ea80000300800 */
[----:B------:R-:W3:Y:S04]  /*a950*/  LDL.LU R96, [R1+0x58] ;  /* 0x0000580001607983 */ /* 0x000ee80000300800 */
[----:B------:R-:W-:Y:S04]  /*a960*/  STL [R1+0x44], R112 ;  /* 0x0000447001007387 */ /* 0x000fe80000100800 */
[----:B------:R-:W4:Y:S04]  /*a970*/  LDL.LU R93, [R1+0x5c] ;  /* 0x00005c00015d7983 */ /* 0x000f280000300800 */
[----:B------:R-:W-:Y:S04]  /*a980*/  STL [R1+0x48], R111 ;  /* 0x0000486f01007387 */ /* 0x000fe80000100800 */
[----:B------:R1:W-:Y:S01]  /*a990*/  STL [R1+0x4c], R78 ;  /* 0x00004c4e01007387 */ /* 0x0003e20000100800 */
[----:B------:R-:W-:Y:S01]  /*a9a0*/  FMUL.FTZ R68, R99, R68 ;  /* 0x0000004463447220 */ /* 0x000fe20000410000 */
[----:B------:R-:W-:Y:S01]  /*a9b0*/  FMUL.FTZ R69, R100, R69 ;  /* 0x0000004564457220 */ /* 0x000fe20000410000 */
[----:B------:R-:W-:Y:S01]  /*a9c0*/  FMUL.FTZ R70, R101, R70 ;  /* 0x0000004665467220 */ /* 0x000fe20000410000 */
[----:B------:R-:W-:Y:S01]  /*a9d0*/  FMUL.FTZ R85, R128, R85 ;  /* 0x0000005580557220 */ /* 0x000fe20000410000 */
[----:B------:R-:W-:Y:S01]  /*a9e0*/  FMUL.FTZ R71, R102, R71 ;  /* 0x0000004766477220 */ /* 0x000fe20000410000 */
[----:B------:R-:W-:Y:S01]  /*a9f0*/  FADD.FTZ R161, R82, R161 ;  /* 0x000000a152a17221 */ /* 0x000fe20000010000 */
[----:B------:R-:W-:Y:S01]  /*aa00*/  FMUL.FTZ R86, R127, R86 ;  /* 0x000000567f567220 */ /* 0x000fe20000410000 */
[----:B------:R-:W5:Y:S04]  /*aa10*/  SHFL.DOWN PT, R42, R79, 0x4, 0x1f ;  /* 0x08801f004f2a7f89 */ /* 0x000f6800000e0000 */
[----:B-1----:R-:W5:Y:S04]  /*aa20*/  LDL.LU R78, [R1+0x60] ;  /* 0x00006000014e7983 */ /* 0x002f680000300800 */
[----:B------:R-:W5:Y:S01]  /*aa30*/  LDL.LU R65, [R1+0x64] ;  /* 0x0000640001417983 */ /* 0x000f620000300800 */
[----:B------:R-:W-:Y:S01]  /*aa40*/  FFMA.FTZ R110, R66, R16, R110 ;  /* 0x00000010426e7223 */ /* 0x000fe2000001006e */
[----:B0-----:R-:W-:Y:S01]  /*aa50*/  @!P2 FADD.FTZ R152, R152, R43 ;  /* 0x0000002b9898a221 */ /* 0x001fe20000010000 */
[----:B------:R-:W-:-:S03]  /*aa60*/  FFMA.FTZ R85, R34, R68, R85 ;  /* 0x0000004422557223 */ /* 0x000fc60000010055 */
[----:B------:R-:W-:Y:S04]  /*aa70*/  STL [R1+0x50], R110 ;  /* 0x0000506e01007387 */ /* 0x000fe80000100800 */
[----:B------:R-:W5:Y:S01]  /*aa80*/  LDL.LU R43, [R1+0x68] ;  /* 0x00006800012b7983 */ /* 0x000f620000300800 */
[----:B------:R-:W-:Y:S01]  /*aa90*/  FFMA.FTZ R86, R35, R69, R86 ;  /* 0x0000004523567223 */ /* 0x000fe20000010056 */
[----:B--2---:R-:W-:Y:S01]  /*aaa0*/  FFMA.FTZ R109, R67, R17, R109 ;  /* 0x00000011436d7223 */ /* 0x004fe2000001006d */
[----:B---3--:R-:W-:-:S04]  /*aab0*/  FFMA.FTZ R96, R68, R18, R96 ;  /* 0x0000001244607223 */ /* 0x008fc80000010060 */
[----:B------:R-:W-:Y:S04]  /*aac0*/  STL [R1+0x54], R109 ;  /* 0x0000546d01007387 */ /* 0x000fe80000100800 */
[----:B------:R-:W-:Y:S01]  /*aad0*/  STL [R1+0x58], R96 ;  /* 0x0000586001007387 */ /* 0x000fe20000100800 */
[----:B----4-:R-:W-:-:S03]  /*aae0*/  FFMA.FTZ R93, R69, R19, R93 ;  /* 0x00000013455d7223 */ /* 0x010fc6000001005d */
[----:B------:R-:W2:Y:S04]  /*aaf0*/  LDL.LU R68, [R1+0x6c] ;  /* 0x00006c0001447983 */ /* 0x000ea80000300800 */
[----:B------:R-:W3:Y:S04]  /*ab00*/  LDL.LU R82, [R1+0x70] ;  /* 0x0000700001527983 */ /* 0x000ee80000300800 */
[----:B------:R-:W-:Y:S01]  /*ab10*/  STL [R1+0x5c], R93 ;  /* 0x00005c5d01007387 */ /* 0x000fe20000100800 */
[----:B-----5:R-:W-:Y:S01]  /*ab20*/  FFMA.FTZ R78, R70, R20, R78 ;  /* 0x00000014464e7223 */ /* 0x020fe2000001004e */
[----:B------:R-:W-:-:S04]  /*ab30*/  FFMA.FTZ R65, R71, R21, R65 ;  /* 0x0000001547417223 */ /* 0x000fc80000010041 */
[----:B------:R0:W-:Y:S04]  /*ab40*/  STL [R1+0x60], R78 ;  /* 0x0000604e01007387 */ /* 0x0001e80000100800 */
[----:B0-----:R-:W4:Y:S04]  /*ab50*/  LDL.LU R78, [R1+0x74] ;  /* 0x00007400014e7983 */ /* 0x001f280000300800 */
[----:B------:R-:W5:Y:S04]  /*ab60*/  LDL.LU R69, [R1+0x78] ;  /* 0x0000780001457983 */ /* 0x000f680000300800 */
[----:B------:R0:W-:Y:S04]  /*ab70*/  STL [R1+0x64], R65 ;  /* 0x0000644101007387 */ /* 0x0001e80000100800 */
[----:B0-----:R-:W5:Y:S01]  /*ab80*/  LDL.LU R65, [R1+0x7c] ;  /* 0x00007c0001417983 */ /* 0x001f620000300800 */
[----:B------:R-:W-:Y:S01]  /*ab90*/  @!P2 FADD.FTZ R79, R79, R42 ;  /* 0x0000002a4f4fa221 */ /* 0x000fe20000010000 */
[----:B------:R-:W-:-:S02]  /*aba0*/  FADD.FTZ R10, R41, R10 ;  /* 0x0000000a290a7221 */ /* 0x000fc40000010000 */
[----:B------:R-:W0:Y:S04]  /*abb0*/  SHFL.DOWN PT, R42, R152, 0x8, 0x1f ;  /* 0x09001f00982a7f89 */ /* 0x000e2800000e0000 */
[----:B------:R-:W1:Y:S01]  /*abc0*/  SHFL.DOWN PT, R41, R79, 0x8, 0x1f ;  /* 0x09001f004f297f89 */ /* 0x000e6200000e0000 */
[----:B------:R-:W-:Y:S01]  /*abd0*/  ISETP.GT.AND P2, PT, R72, 0x17, PT ;  /* 0x000000174800780c */ /* 0x000fe20003f44270 */
[----:B------:R-:W-:Y:S01]  /*abe0*/  FMUL.FTZ R83, R130, R83 ;  /* 0x0000005382537220 */ /* 0x000fe20000410000 */
[----:B------:R-:W-:Y:S01]  /*abf0*/  FMUL.FTZ R84, R129, R84 ;  /* 0x0000005481547220 */ /* 0x000fe20000410000 */
[----:B------:R-:W-:Y:S01]  /*ac00*/  FMUL.FTZ R103, R103, R113 ;  /* 0x0000007167677220 */ /* 0x000fe20000410000 */
[----:B------:R-:W-:Y:S01]  /*ac10*/  FMUL.FTZ R73, R104, R73 ;  /* 0x0000004968497220 */ /* 0x000fe20000410000 */
[----:B------:R-:W-:Y:S01]  /*ac20*/  FFMA.FTZ R83, R32, R66, R83 ;  /* 0x0000004220537223 */ /* 0x000fe20000010053 */
[----:B------:R-:W-:Y:S01]  /*ac30*/  FFMA.FTZ R84, R33, R67, R84 ;  /* 0x0000004321547223 */ /* 0x000fe20000010054 */
[----:B------:R-:W-:Y:S01]  /*ac40*/  FMUL.FTZ R105, R105, R74 ;  /* 0x0000004a69697220 */ /* 0x000fe20000410000 */
[----:B------:R-:W-:Y:S01]  /*ac50*/  FMUL.FTZ R106, R106, R75 ;  /* 0x0000004b6a6a7220 */ /* 0x000fe20000410000 */
[----:B------:R-:W-:Y:S01]  /*ac60*/  FFMA.FTZ R43, R103, R22, R43 ;  /* 0x00000016672b7223 */ /* 0x000fe2000001002b */
[----:B------:R-:W-:-:S03]  /*ac70*/  FMUL.FTZ R107, R107, R117 ;  /* 0x000000756b6b7220 */ /* 0x000fc60000410000 */
[----:B0-----:R-:W-:Y:S01]  /*ac80*/  @!P2 FADD.FTZ R152, R152, R42 ;  /* 0x0000002a9898a221 */ /* 0x001fe20000010000 */
[----:B-1----:R-:W-:-:S04]  /*ac90*/  @!P2 FADD.FTZ R79, R79, R41 ;  /* 0x000000294f4fa221 */ /* 0x002fc80000010000 */
[----:B------:R-:W0:Y:S04]  /*aca0*/  SHFL.DOWN PT, R67, R152, 0x10, 0x1f ;  /* 0x0a001f0098437f89 */ /* 0x000e2800000e0000 */
[----:B------:R-:W1:Y:S01]  /*acb0*/  SHFL.DOWN PT, R66, R79, 0x10, 0x1f ;  /* 0x0a001f004f427f89 */ /* 0x000e6200000e0000 */
[----:B------:R-:W-:Y:S01]  /*acc0*/  FMUL.FTZ R108, R108, R77 ;  /* 0x0000004d6c6c7220 */ /* 0x000fe20000410000 */
[----:B------:R-:W-:Y:S02]  /*acd0*/  ISETP.NE.AND P2, PT, R72, RZ, PT ;  /* 0x000000ff4800720c */ /* 0x000fe40003f45270 */
[----:B------:R0:W-:Y:S01]  /*ace0*/  STL [R1+0x68], R43 ;  /* 0x0000682b01007387 */ /* 0x0001e20000100800 */
[----:B------:R-:W-:Y:S01]  /*acf0*/  FMUL.FTZ R41, R124, R90 ;  /* 0x0000005a7c297220 */ /* 0x000fe20000410000 */
[----:B------:R-:W-:-:S03]  /*ad00*/  FMUL.FTZ R42, R123, R91 ;  /* 0x0000005b7b2a7220 */ /* 0x000fc60000410000 */
[----:B------:R-:W-:Y:S01]  /*ad10*/  FFMA.FTZ R103, R38, R103, R41 ;  /* 0x0000006726677223 */ /* 0x000fe20000010029 */
[----:B------:R-:W-:-:S05]  /*ad20*/  FMUL.FTZ R41, R122, R92 ;  /* 0x0000005c7a297220 */ /* 0x000fca0000410000 */
[----:B0-----:R-:W-:Y:S01]  /*ad30*/  @!P2 SHF.R.U32.HI R43, RZ, 0x2, R64 ;  /* 0x00000002ff2ba819 */ /* 0x001fe20000011640 */
[----:B------:R-:W-:Y:S01]  /*ad40*/  FMUL.FTZ R89, R132, R89 ;  /* 0x0000005984597220 */ /* 0x000fe20000410000 */
[----:B------:R-:W-:Y:S01]  /*ad50*/  FMUL.FTZ R87, R126, R87 ;  /* 0x000000577e577220 */ /* 0x000fe20000410000 */
[----:B------:R-:W-:Y:S01]  /*ad60*/  FMUL.FTZ R88, R125, R88 ;  /* 0x000000587d587220 */ /* 0x000fe20000410000 */
[----:B------:R-:W-:Y:S01]  /*ad70*/  @!P2 LOP3.LUT R43, R43, 0xf8, RZ, 0xc0, !PT ;  /* 0x000000f82b2ba812 */ /* 0x000fe200078ec0ff */
[----:B------:R-:W-:Y:S01]  /*ad80*/  FADD.FTZ R67, R152, R67 ;  /* 0x0000004398437221 */ /* 0x000fe20000010000 */
[----:B------:R-:W-:Y:S01]  /*ad90*/  FMUL.FTZ R40, R121, R40 ;  /* 0x0000002879287220 */ /* 0x000fe20000410000 */
[----:B-1----:R-:W-:Y:S01]  /*ada0*/  FADD.FTZ R66, R79, R66 ;  /* 0x000000424f427221 */ /* 0x002fe20000010000 */
[----:B------:R-:W-:Y:S01]  /*adb0*/  FFMA.FTZ R133, R29, R94, R133 ;  /* 0x0000005e1d857223 */ /* 0x000fe20000010085 */
[----:B------:R-:W-:Y:S01]  /*adc0*/  FFMA.FTZ R89, R30, R95, R89 ;  /* 0x0000005f1e597223 */ /* 0x000fe20000010059 */
[----:B------:R-:W-:Y:S01]  /*add0*/  FFMA.FTZ R87, R36, R70, R87 ;  /* 0x0000004624577223 */ /* 0x000fe20000010057 */
[----:B------:R-:W-:Y:S01]  /*ade0*/  FFMA.FTZ R88, R37, R71, R88 ;  /* 0x0000004725587223 */ /* 0x000fe20000010058 */
[----:B------:R-:W-:Y:S01]  /*adf0*/  @!P2 STS.64 [R43+UR26+0x4218], R66 ;  /* 0x004218422b00a988 */ /* 0x000fe20008000a1a */
        /* <DEDUP_REMOVED lines=10> */
[----:B--2---:R-:W-:Y:S01]  /*aea0*/  FFMA.FTZ R68, R73, R23, R68 ;  /* 0x0000001749447223 */ /* 0x004fe20000010044 */
[----:B---3--:R-:W-:-:S04]  /*aeb0*/  FFMA.FTZ R82, R105, R24, R82 ;  /* 0x0000001869527223 */ /* 0x008fc80000010052 */
[----:B------:R0:W-:Y:S04]  /*aec0*/  STL [R1+0x6c], R68 ;  /* 0x00006c4401007387 */ /* 0x0001e80000100800 */
[----:B------:R1:W-:Y:S01]  /*aed0*/  STL [R1+0x70], R82 ;  /* 0x0000705201007387 */ /* 0x0003e20000100800 */
[----:B------:R-:W-:Y:S01]  /*aee0*/  FFMA.FTZ R105, R44, R105, R41 ;  /* 0x000000692c697223 */ /* 0x000fe20000010029 */
[----:B------:R-:W-:Y:S01]  /*aef0*/  FMUL.FTZ R41, R120, R80 ;  /* 0x0000005078297220 */ /* 0x000fe20000410000 */
[----:B0-----:R-:W-:Y:S01]  /*af00*/  FFMA.FTZ R68, R39, R73, R42 ;  /* 0x0000004927447223 */ /* 0x001fe2000001002a */
[----:B----4-:R-:W-:Y:S01]  /*af10*/  FFMA.FTZ R78, R106, R25, R78 ;  /* 0x000000196a4e7223 */ /* 0x010fe2000001004e */
[----:B-----5:R-:W-:-:S04]  /*af20*/  FFMA.FTZ R69, R107, R26, R69 ;  /* 0x0000001a6b457223 */ /* 0x020fc80000010045 */
[----:B------:R1:W-:Y:S04]  /*af30*/  STL [R1+0x74], R78 ;  /* 0x0000744e01007387 */ /* 0x0003e80000100800 */
[----:B------:R1:W-:Y:S01]  /*af40*/  STL [R1+0x78], R69 ;  /* 0x0000784501007387 */ /* 0x0003e20000100800 */
[----:B------:R-:W-:-:S05]  /*af50*/  FFMA.FTZ R65, R108, R27, R65 ;  /* 0x0000001b6c417223 */ /* 0x000fca0000010041 */
[----:B------:R1:W-:Y:S01]  /*af60*/  STL [R1+0x7c], R65 ;  /* 0x00007c4101007387 */ /* 0x0003e20000100800 */
[----:B------:R-:W-:Y:S01]  /*af70*/  FMUL.FTZ R42, R119, R81 ;  /* 0x00000051772a7220 */ /* 0x000fe20000410000 */
[----:B------:R-:W-:Y:S01]  /*af80*/  FFMA.FTZ R107, R46, R107, R41 ;  /* 0x0000006b2e6b7223 */ /* 0x000fe20000010029 */
[----:B------:R-:W-:Y:S02]  /*af90*/  FFMA.FTZ R41, R47, R108, R40 ;  /* 0x0000006c2f297223 */ /* 0x000fe40000010028 */
[----:B------:R-:W-:Y:S01]  /*afa0*/  FFMA.FTZ R42, R45, R106, R42 ;  /* 0x0000006a2d2a7223 */ /* 0x000fe2000001002a */
[----:B------:R-:W-:Y:S01]  /*afb0*/  FADD.FTZ R5, R68, R5 ;  /* 0x0000000544057221 */ /* 0x000fe20000010000 */
[----:B------:R-:W-:Y:S01]  /*afc0*/  FADD.FTZ R4, R105, R4 ;  /* 0x0000000469047221 */ /* 0x000fe20000010000 */
[----:B------:R-:W-:Y:S01]  /*afd0*/  FADD.FTZ R2, R107, R2 ;  /* 0x000000026b027221 */ /* 0x000fe20000010000 */
[----:B------:R-:W-:Y:S01]  /*afe0*/  FADD.FTZ R3, R42, R3 ;  /* 0x000000032a037221 */ /* 0x000fe20000010000 */
[----:B------:R-:W-:Y:S01]  /*aff0*/  FADD.FTZ R0, R41, R0 ;  /* 0x0000000029007221 */ /* 0x000fe20000010000 */
[----:B------:R-:W-:Y:S06]  /*b000*/  BAR.SYNC.DEFER_BLOCKING 0x0 ;  /* 0x0000000000007b1d */ /* 0x000fec0000010000 */
[----:B-1----:R-:W-:Y:S05]  /*b010*/  @P0 BRA `(.L_x_1160) ;  /* 0x0000000000500947 */ /* 0x002fea0003800000 */
        /* <DEDUP_REMOVED lines=20> */
.L_x_1160:
[----:B------:R-:W-:Y:S05]  /*b160*/  BSYNC.RECONVERGENT B0 ;  /* 0x0000000000007941 */ /* 0x000fea0003800200 */
.L_x_1159:
[----:B------:R-:W-:-:S04]  /*b170*/  UIADD3 UR8, UPT, UPT, UR8, 0x1, URZ ;  /* 0x0000000108087890 */ /* 0x000fc8000fffe0ff */
[----:B------:R-:W-:-:S09]  /*b180*/  UISETP.GE.AND UP0, UPT, UR8, UR50, UPT ;  /* 0x000000320800728c */ /* 0x000fd2000bf06270 */
[----:B------:R-:W-:Y:S05]  /*b190*/  BRA.U !UP0, `(.L_x_1161) ;  /* 0xffffffbd08ec7547 */ /* 0x000fea000b83ffff */
.L_x_1116:
[----:B------:R-:W-:Y:S01]  /*b1a0*/  BAR.SYNC.DEFER_BLOCKING 0x0 ;  /* 0x0000000000007b1d */ /* 0x000fe20000010000 */
[----:B------:R-:W-:Y:S01]  /*b1b0*/  LOP3.LUT R15, R76, 0x3e00, RZ, 0xc0, !PT ;  /* 0x00003e004c0f7812 */ /* 0x000fe200078ec0ff */
[----:B------:R-:W-:-:S03]  /*b1c0*/  UIADD3 UR28, UPT, UPT, -UR27, UR28, URZ ;  /* 0x0000001c1b1c7290 */ /* 0x000fc6000fffe1ff */
[----:B------:R-:W-:Y:S01]  /*b1d0*/  LOP3.LUT R15, R15, 0x1f, R64, 0xf8, !PT ;  /* 0x0000001f0f0f7812 */ /* 0x000fe200078ef840 */
[----:B0-----:R-:W2:Y:S03]  /*b1e0*/  LDL.LU R41, [R1+0x40] ;  /* 0x0000400001297983 */ /* 0x001ea60000300800 */
[----:B------:R-:W-:Y:S02]  /*b1f0*/  ISETP.GE.AND P2, PT, R15, UR28, PT ;  /* 0x0000001c0f007c0c */ /* 0x000fe4000bf46270 */
[----:B------:R-:W-:Y:S01]  /*b200*/  MOV R12, UR19 ;  /* 0x00000013000c7c02 */ /* 0x000fe20008000f00 */
[----:B------:R-:W3:Y:S01]  /*b210*/  LDL.LU R43, [R1+0x44] ;  /* 0x00004400012b7983 */ /* 0x000ee20000300800 */
[----:B------:R-:W-:Y:S02]  /*b220*/  ISETP.GE.AND P3, PT, R62, UR28, PT ;  /* 0x0000001c3e007c0c */ /* 0x000fe4000bf66270 */
[----:B------:R-:W-:Y:S01]  /*b230*/  MOV R13, UR20 ;  /* 0x00000014000d7c02 */ /* 0x000fe20008000f00 */
[----:B------:R-:W4:Y:S01]  /*b240*/  LDL.LU R65, [R1+0x48] ;  /* 0x0000480001417983 */ /* 0x000f220000300800 */
[----:B------:R-:W-:-:S02]  /*b250*/  ISETP.GE.AND P4, PT, R61, UR28, PT ;  /* 0x0000001c3d007c0c */ /* 0x000fc4000bf86270 */
[----:B------:R-:W-:Y:S02]  /*b260*/  CS2R R16, SRZ ;  /* 0x0000000000107805 */ /* 0x000fe4000001ff00 */
[----:B------:R-:W-:Y:S01]  /*b270*/  MOV R14, RZ ;  /* 0x000000ff000e7202 */ /* 0x000fe20000000f00 */
[----:B------:R-:W5:Y:S01]  /*b280*/  LDL.LU R67, [R1+0x4c] ;  /* 0x00004c0001437983 */ /* 0x000f620000300800 */
[----:B------:R-:W-:Y:S02]  /*b290*/  ISETP.GE.AND P5, PT, R60, UR28, PT ;  /* 0x0000001c3c007c0c */ /* 0x000fe4000bfa6270 */
[----:B------:R-:W-:Y:S02]  /*b2a0*/  CS2R R18, SRZ ;  /* 0x0000000000127805 */ /* 0x000fe4000001ff00 */
[----:B------:R-:W-:Y:S01]  /*b2b0*/  CS2R R20, SRZ ;  /* 0x0000000000147805 */ /* 0x000fe2000001ff00 */
[----:B------:R-:W2:Y:S01]  /*b2c0*/  LDL.LU R98, [R1+0x50] ;  /* 0x0000500001627983 */ /* 0x000ea20000300800 */
[----:B------:R-:W-:-:S02]  /*b2d0*/  CS2R R22, SRZ ;  /* 0x0000000000167805 */ /* 0x000fc4000001ff00 */
[----:B------:R-:W-:Y:S02]  /*b2e0*/  CS2R R24, SRZ ;  /* 0x0000000000187805 */ /* 0x000fe4000001ff00 */
[----:B------:R-:W-:Y:S01]  /*b2f0*/  CS2R R26, SRZ ;  /* 0x00000000001a7805 */ /* 0x000fe2000001ff00 */
[----:B------:R-:W3:Y:S01]  /*b300*/  LDL.LU R99, [R1+0x54] ;  /* 0x0000540001637983 */ /* 0x000ee20000300800 */
[----:B------:R-:W-:Y:S01]  /*b310*/  CS2R R28, SRZ ;  /* 0x00000000001c7805 */ /* 0x000fe2000001ff00 */
[----:B------:R-:W-:Y:S01]  /*b320*/  IMAD.MOV.U32 R30, RZ, RZ, RZ ;  /* 0x000000ffff1e7224 */ /* 0x000fe200078e00ff */
[----:B------:R-:W0:Y:S01]  /*b330*/  LDCU.64 UR14, c[0x0][0x4f8] ;  /* 0x00009f00ff0e77ac */ /* 0x000e220008000a00 */
[----:B------:R-:W4:Y:S04]  /*b340*/  LDL.LU R100, [R1+0x58] ;  /* 0x0000580001647983 */ /* 0x000f280000300800 */
        /* <DEDUP_REMOVED lines=91> */
[----:B------:R-:W-:Y:S04]  /*b900*/  LDS R18, [R88+0x24] ;  /* 0x0000240058127984 */ /* 0x000fe80000000800 */
[----:B------:R-:W-:Y:S01]  /*b910*/  LDS R17, [R89+0x20] ;  /* 0x0000200059117984 */ /* 0x000fe20000000800 */
[----:B-1----:R-:W-:-:S03]  /*b920*/  FADD.FTZ R19, R12, UR7 ;  /* 0x000000070c137e21 */ /* 0x002fc60008010000 */
[----:B------:R-:W1:Y:S01]  /*b930*/  LDS R12, [R93+0x10] ;  /* 0x000010005d0c7984 */ /* 0x000e620000000800 */
[----:B--2---:R-:W-:Y:S01]  /*b940*/  FADD.FTZ R21, R13, UR7 ;  /* 0x000000070d157e21 */ /* 0x004fe20008010000 */
[----:B------:R-:W-:Y:S02]  /*b950*/  FSETP.GTU.FTZ.AND P1, PT, R19, 20, PT ;  /* 0x41a000001300780b */ /* 0x000fe40003f3c000 */
[----:B------:R-:W2:Y:S01]  /*b960*/  LDS R13, [R92+0x14] ;  /* 0x000014005c0d7984 */ /* 0x000ea20000000800 */
[----:B---3--:R-:W-:Y:S01]  /*b970*/  FADD.FTZ R24, R16, UR7 ;  /* 0x0000000710187e21 */ /* 0x008fe20008010000 */
[----:B------:R-:W-:Y:S02]  /*b980*/  FSETP.GTU.FTZ.AND P2, PT, R21, 20, PT ;  /* 0x41a000001500780b */ /* 0x000fe40003f5c000 */
[----:B------:R-:W-:Y:S02]  /*b990*/  LDS R16, [R90+0x1c] ;  /* 0x00001c005a107984 */ /* 0x000fe40000000800 */
[----:B------:R-:W-:Y:S01]  /*b9a0*/  FSETP.GTU.FTZ.AND P4, PT, R24, 20, PT ;  /* 0x41a000001800780b */ /* 0x000fe20003f9c000 */
[----:B----4-:R-:W-:-:S02]  /*b9b0*/  FADD.FTZ R22, R14, UR7 ;  /* 0x000000070e167e21 */ /* 0x010fc40008010000 */
[----:B------:R-:W3:Y:S02]  /*b9c0*/  LDS R14, [R91+0x18] ;  /* 0x000018005b0e7984 */ /* 0x000ee40000000800 */
[----:B------:R-:W-:-:S04]  /*b9d0*/  @!P1 FMUL.FTZ R19, R19, -1.4426950216293334961 ;  /* 0xbfb8aa3b13139820 */ /* 0x000fc80000410000 */
[----:B------:R-:W-:Y:S01]  /*b9e0*/  @!P2 FMUL.FTZ R21, R21, -1.4426950216293334961 ;  /* 0xbfb8aa3b1515a820 */ /* 0x000fe20000410000 */
[----:B------:R-:W-:Y:S01]  /*b9f0*/  FSETP.GTU.FTZ.AND P3, PT, R22, 20, PT ;  /* 0x41a000001600780b */ /* 0x000fe20003f7c000 */
[----:B------:R-:W4:Y:S02]  /*ba00*/  @!P1 MUFU.EX2 R19, R19 ;  /* 0x0000001300139308 */ /* 0x000f240000000800 */
[----:B------:R-:W-:Y:S02]  /*ba10*/  @!P4 FMUL.FTZ R24, R24, -1.4426950216293334961 ;  /* 0xbfb8aa3b1818c820 */ /* 0x000fe40000410000 */
[----:B------:R-:W5:Y:S04]  /*ba20*/  @!P2 MUFU.EX2 R21, R21 ;  /* 0x000000150015a308 */ /* 0x000f680000000800 */
[----:B------:R-:W0:Y:S04]  /*ba30*/  @!P4 MUFU.EX2 R24, R24 ;  /* 0x000000180018c308 */ /* 0x000e280000000800 */
[----:B------:R-:W-:Y:S01]  /*ba40*/  @!P3 FMUL.FTZ R22, R22, -1.4426950216293334961 ;  /* 0xbfb8aa3b1616b820 */ /* 0x000fe20000410000 */
[----:B----4-:R-:W-:Y:S01]  /*ba50*/  @!P1 FADD.FTZ R20, R19, 1 ;  /* 0x3f80000013149421 */ /* 0x010fe20000010000 */
[----:B-----5:R-:W-:-:S04]  /*ba60*/  @!P2 FADD.FTZ R19, R21, 1 ;  /* 0x3f8000001513a421 */ /* 0x020fc80000010000 */
[----:B------:R-:W4:Y:S01]  /*ba70*/  @!P3 MUFU.EX2 R22, R22 ;  /* 0x000000160016b308 */ /* 0x000f220000000800 */
[----:B0-----:R-:W-:-:S03]  /*ba80*/  @!P4 FADD.FTZ R21, R24, 1 ;  /* 0x3f8000001815c421 */ /* 0x001fc60000010000 */
[----:B------:R-:W0:Y:S01]  /*ba90*/  @!P1 MUFU.RCP R25, R20 ;  /* 0x0000001400199308 */ /* 0x000e220000001000 */
[----:B-1----:R-:W-:-:S07]  /*baa0*/  FADD.FTZ R12, R12, UR7 ;  /* 0x000000070c0c7e21 */ /* 0x002fce0008010000 */
[----:B------:R-:W1:Y:S01]  /*bab0*/  @!P2 MUFU.RCP R19, R19 ;  /* 0x000000130013a308 */ /* 0x000e620000001000 */
[----:B------:R-:W-:-:S07]  /*bac0*/  FSETP.GTU.FTZ.AND P5, PT, R12, 20, PT ;  /* 0x41a000000c00780b */ /* 0x000fce0003fbc000 */
[----:B------:R-:W5:Y:S01]  /*bad0*/  @!P4 MUFU.RCP R21, R21 ;  /* 0x000000150015c308 */ /* 0x000f620000001000 */
[----:B----4-:R-:W-:Y:S01]  /*bae0*/  @!P3 FADD.FTZ R23, R22, 1 ;  /* 0x3f8000001617b421 */ /* 0x010fe20000010000 */
[----:B--2---:R-:W-:Y:S01]  /*baf0*/  FADD.FTZ R13, R13, UR7 ;  /* 0x000000070d0d7e21 */ /* 0x004fe20008010000 */
[----:B---3--:R-:W-:Y:S01]  /*bb00*/  FADD.FTZ R22, R14, UR7 ;  /* 0x000000070e167e21 */ /* 0x008fe20008010000 */
[----:B------:R-:W-:Y:S01]  /*bb10*/  FADD.FTZ R24, R16, UR7 ;  /* 0x0000000710187e21 */ /* 0x000fe20008010000 */
[----:B0-----:R-:W-:-:S03]  /*bb20*/  @!P1 FMUL.FTZ R0, R0, R25 ;  /* 0x0000001900009220 */ /* 0x001fc60000410000 */
[----:B------:R0:W2:Y:S01]  /*bb30*/  @!P3 MUFU.RCP R26, R23 ;  /* 0x00000017001ab308 */ /* 0x0000a20000001000 */
[----:B-1----:R-:W-:Y:S01]  /*bb40*/  @!P2 FMUL.FTZ R2, R2, R19 ;  /* 0x000000130202a220 */ /* 0x002fe20000410000 */
[----:B------:R-:W-:Y:S01]  /*bb50*/  FADD.FTZ R19, R18, UR7 ;  /* 0x0000000712137e21 */ /* 0x000fe20008010000 */
[----:B------:R-:W-:Y:S01]  /*bb60*/  FSETP.GTU.FTZ.AND P6, PT, R13, 20, PT ;  /* 0x41a000000d00780b */ /* 0x000fe20003fdc000 */
[----:B------:R-:W-:Y:S01]  /*bb70*/  @!P5 FMUL.FTZ R14, R12, -1.4426950216293334961 ;  /* 0xbfb8aa3b0c0ed820 */ /* 0x000fe20000410000 */
[----:B------:R-:W-:Y:S01]  /*bb80*/  FSETP.GTU.FTZ.AND P1, PT, R22, 20, PT ;  /* 0x41a000001600780b */ /* 0x000fe20003f3c000 */
[----:B------:R-:W1:Y:S01]  /*bb90*/  LDS R12, [R87+0x28] ;  /* 0x00002800570c7984 */ /* 0x000e620000000800 */
[----:B------:R-:W-:Y:S01]  /*bba0*/  FSETP.GTU.FTZ.AND P2, PT, R24, 20, PT ;  /* 0x41a000001800780b */ /* 0x000fe20003f5c000 */
[----:B0-----:R-:W-:Y:S01]  /*bbb0*/  FADD.FTZ R23, R17, UR7 ;  /* 0x0000000711177e21 */ /* 0x001fe20008010000 */
[----:B-----5:R-:W-:Y:S01]  /*bbc0*/  @!P4 FMUL.FTZ R4, R4, R21 ;  /* 0x000000150404c220 */ /* 0x020fe20000410000 */
[----:B------:R-:W-:Y:S01]  /*bbd0*/  FSETP.GTU.FTZ.AND P4, PT, R19, 20, PT ;  /* 0x41a000001300780b */ /* 0x000fe20003f9c000 */
[----:B------:R-:W0:Y:S05]  /*bbe0*/  @!P5 MUFU.EX2 R17, R14 ;  /* 0x0000000e0011d308 */ /* 0x000e2a0000000800 */
[----:B------:R-:W-:Y:S01]  /*bbf0*/  @!P6 FMUL.FTZ R16, R13, -1.4426950216293334961 ;  /* 0xbfb8aa3b0d10e820 */ /* 0x000fe20000410000 */
[----:B--2---:R-:W-:Y:S01]  /*bc00*/  @!P3 FMUL.FTZ R3, R3, R26 ;  /* 0x0000001a0303b220 */ /* 0x004fe20000410000 */
[----:B------:R-:W-:Y:S01]  /*bc10*/  @!P1 FMUL.FTZ R18, R22, -1.4426950216293334961 ;  /* 0xbfb8aa3b16129820 */ /* 0x000fe20000410000 */
[----:B------:R-:W-:Y:S01]  /*bc20*/  FSETP.GTU.FTZ.AND P3, PT, R23, 20, PT ;  /* 0x41a000001700780b */ /* 0x000fe20003f7c000 */
[----:B------:R-:W-:Y:S01]  /*bc30*/  @!P2 FMUL.FTZ R22, R24, -1.4426950216293334961 ;  /* 0xbfb8aa3b1816a820 */ /* 0x000fe20000410000 */
[----:B------:R2:W3:Y:S01]  /*bc40*/  @!P6 MUFU.EX2 R20, R16 ;  /* 0x000000100014e308 */ /* 0x0004e20000000800 */
[----:B------:R-:W4:Y:S01]  /*bc50*/  LDS R13, [R86+0x2c] ;  /* 0x00002c00560d7984 */ /* 0x000f220000000800 */
[----:B------:R-:W-:-:S02]  /*bc60*/  @!P4 FMUL.FTZ R24, R19, -1.4426950216293334961 ;  /* 0xbfb8aa3b1318c820 */ /* 0x000fc40000410000 */
[----:B------:R5:W-:Y:S01]  /*bc70*/  @!P1 MUFU.EX2 R21, R18 ;  /* 0x0000001200159308 */ /* 0x000be20000000800 */
[----:B0-----:R-:W-:Y:S01]  /*bc80*/  @!P5 FADD.FTZ R19, R17, 1 ;  /* 0x3f8000001113d421 */ /* 0x001fe20000010000 */
[----:B------:R-:W0:Y:S04]  /*bc90*/  LDS R14, [R85+0x30] ;  /* 0x00003000550e7984 */ /* 0x000e280000000800 */
[----:B--2---:R-:W2:Y:S04]  /*bca0*/  LDS R16, [R84+0x34] ;  /* 0x0000340054107984 */ /* 0x004ea80000000800 */
[----:B------:R-:W2:Y:S04]  /*bcb0*/  LDS R17, [R83+0x38] ;  /* 0x0000380053117984 */ /* 0x000ea80000000800 */
[----:B-----5:R-:W5:Y:S01]  /*bcc0*/  LDS R18, [R82+0x3c] ;  /* 0x00003c0052127984 */ /* 0x020f620000000800 */
[----:B------:R-:W-:Y:S01]  /*bcd0*/  BAR.SYNC.DEFER_BLOCKING 0x0 ;  /* 0x0000000000007b1d */ /* 0x000fe20000010000 */
[----:B------:R-:W-:-:S05]  /*bce0*/  @!P3 FMUL.FTZ R23, R23, -1.4426950216293334961 ;  /* 0xbfb8aa3b1717b820 */ /* 0x000fca0000410000 */
[----:B------:R-:W1:Y:S04]  /*bcf0*/  @!P2 MUFU.EX2 R22, R22 ;  /* 0x000000160016a308 */ /* 0x000e680000000800 */
[----:B------:R-:W4:Y:S04]  /*bd00*/  @!P4 MUFU.EX2 R24, R24 ;  /* 0x000000180018c308 */ /* 0x000f280000000800 */
[----:B------:R-:W0:Y:S01]  /*bd10*/  @!P3 MUFU.EX2 R23, R23 ;  /* 0x000000170017b308 */ /* 0x000e220000000800 */
[----:B---3--:R-:W-:Y:S01]  /*bd20*/  @!P6 FADD.FTZ R20, R20, 1 ;  /* 0x3f8000001414e421 */ /* 0x008fe20000010000 */
[----:B-1----:R-:W-:-:S02]  /*bd30*/  @!P2 FADD.FTZ R22, R22, 1 ;  /* 0x3f8000001616a421 */ /* 0x002fc40000010000 */
[----:B------:R-:W-:Y:S01]  /*bd40*/  @!P5 MUFU.RCP R26, R19 ;  /* 0x00000013001ad308 */ /* 0x000fe20000001000 */
[----:B----4-:R-:W-:Y:S01]  /*bd50*/  @!P4 FADD.FTZ R24, R24, 1 ;  /* 0x3f8000001818c421 */ /* 0x010fe20000010000 */
[----:B------:R-:W-:Y:S01]  /*bd60*/  STS [R97], R109 ;  /* 0x0000006d61007388 */ /* 0x000fe20000000800 */
[----:B------:R-:W-:-:S05]  /*bd70*/  @!P1 FADD.FTZ R21, R21, 1 ;  /* 0x3f80000015159421 */ /* 0x000fca0000010000 */
[----:B------:R-:W1:Y:S01]  /*bd80*/  @!P6 MUFU.RCP R25, R20 ;  /* 0x000000140019e308 */ /* 0x000e620000001000 */
[----:B------:R-:W-:Y:S01]  /*bd90*/  STS [R96+0x4], R108 ;  /* 0x0000046c60007388 */ /* 0x000fe20000000800 */
[----:B0-----:R-:W-:-:S06]  /*bda0*/  @!P3 FADD.FTZ R23, R23, 1 ;  /* 0x3f8000001717b421 */ /* 0x001fcc0000010000 */
[----:B------:R-:W0:Y:S01]  /*bdb0*/  @!P2 MUFU.RCP R27, R22 ;  /* 0x00000016001ba308 */ /* 0x000e220000001000 */
[----:B------:R-:W-:Y:S07]  /*bdc0*/  STS [R95+0x8], R107 ;  /* 0x0000086b5f007388 */ /* 0x000fee0000000800 */
[----:B------:R3:W4:Y:S01]  /*bdd0*/  @!P4 MUFU.RCP R19, R24 ;  /* 0x000000180013c308 */ /* 0x0007220000001000 */
[----:B------:R-:W-:Y:S04]  /*bde0*/  STS [R94+0xc], R106 ;  /* 0x00000c6a5e007388 */ /* 0x000fe80000000800 */
[----:B------:R-:W-:Y:S03]  /*bdf0*/  STS [R93+0x10], R105 ;  /* 0x000010695d007388 */ /* 0x000fe60000000800 */
[----:B------:R-:W5:Y:S01]  /*be00*/  @!P1 MUFU.RCP R28, R21 ;  /* 0x00000015001c9308 */ /* 0x000f620000001000 */
[----:B------:R-:W-:Y:S04]  /*be10*/  STS [R92+0x14], R104 ;  /* 0x000014685c007388 */ /* 0x000fe80000000800 */
[----:B------:R-:W-:Y:S03]  /*be20*/  STS [R91+0x18], R103 ;  /* 0x000018675b007388 */ /* 0x000fe60000000800 */
[----:B------:R-:W5:Y:S01]  /*be30*/  @!P3 MUFU.RCP R30, R23 ;  /* 0x00000017001eb308 */ /* 0x000f620000001000 */
[----:B------:R-:W-:Y:S04]  /*be40*/  STS [R90+0x1c], R102 ;  /* 0x00001c665a007388 */ /* 0x000fe80000000800 */
[----:B------:R-:W-:Y:S04]  /*be50*/  STS [R89+0x20], R101 ;  /* 0x0000206559007388 */ /* 0x000fe80000000800 */
[----:B------:R-:W-:Y:S01]  /*be60*/  STS [R88+0x24], R100 ;  /* 0x0000246458007388 */ /* 0x000fe20000000800 */
[----:B---3--:R-:W-:Y:S01]  /*be70*/  MOV R24, UR28 ;  /* 0x0000001c00187c02 */ /* 0x008fe20008000f00 */
[----:B------:R-:W-:Y:S01]  /*be80*/  FADD.FTZ R12, R12, UR7 ;  /* 0x000000070c0c7e21 */ /* 0x000fe20008010000 */
[----:B------:R-:W-:Y:S01]  /*be90*/  FADD.FTZ R13, R13, UR7 ;  /* 0x000000070d0d7e21 */ /* 0x000fe20008010000 */
[----:B------:R-:W-:Y:S01]  /*bea0*/  STS [R87+0x28], R99 ;  /* 0x0000286357007388 */ /* 0x000fe20000000800 */
[----:B-1----:R-:W-:Y:S01]  /*beb0*/  @!P6 FMUL.FTZ R6, R6, R25 ;  /* 0x000000190606e220 */ /* 0x002fe20000410000 */
[----:B0-----:R-:W-:Y:S01]  /*bec0*/  @!P2 FMUL.FTZ R8, R8, R27 ;  /* 0x0000001b0808a220 */ /* 0x001fe20000410000 */
[----:B----4-:R-:W-:Y:S01]  /*bed0*/  @!P4 FMUL.FTZ R158, R158, R19 ;  /* 0x000000139e9ec220 */ /* 0x010fe20000410000 */
[----:B------:R-:W-:Y:S01]  /*bee0*/  STS [R86+0x2c], R98 ;  /* 0x00002c6256007388 */ /* 0x000fe20000000800 */
[----:B------:R-:W-:Y:S01]  /*bef0*/  @!P5 FMUL.FTZ R5, R5, R26 ;  /* 0x0000001a0505d220 */ /* 0x000fe20000410000 */
[----:B------:R-:W-:Y:S01]  /*bf00*/  FADD.FTZ R14, R14, UR7 ;  /* 0x000000070e0e7e21 */ /* 0x000fe20008010000 */
[----:B--2---:R-:W-:Y:S01]  /*bf10*/  FADD.FTZ R16, R16, UR7 ;  /* 0x0000000710107e21 */ /* 0x004fe20008010000 */
[----:B------:R-:W-:Y:S01]  /*bf20*/  STS [R85+0x30], R67 ;  /* 0x0000304355007388 */ /* 0x000fe20000000800 */
[----:B------:R-:W-:Y:S01]  /*bf30*/  FADD.FTZ R17, R17, UR7 ;  /* 0x0000000711117e21 */ /* 0x000fe20008010000 */
[----:B-----5:R-:W-:Y:S01]  /*bf40*/  @!P1 FMUL.FTZ R7, R7, R28 ;  /* 0x0000001c07079220 */ /* 0x020fe20000410000 */
[----:B------:R-:W-:Y:S01]  /*bf50*/  @!P3 FMUL.FTZ R9, R9, R30 ;  /* 0x0000001e0909b220 */ /* 0x000fe20000410000 */
[----:B------:R0:W-:Y:S01]  /*bf60*/  STS [R84+0x34], R65 ;  /* 0x0000344154007388 */ /* 0x0001e20000000800 */
[----:B------:R-:W-:Y:S01]  /*bf70*/  FADD.FTZ R18, R18, UR7 ;  /* 0x0000000712127e21 */ /* 0x000fe20008010000 */
[----:B------:R-:W1:Y:S02]  /*bf80*/  LDCU.64 UR28, c[0x0][0x500] ;  /* 0x0000a000ff1c77ac */ /* 0x000e640008000a00 */
[----:B------:R-:W-:Y:S04]  /*bf90*/  STS [R83+0x38], R43 ;  /* 0x0000382b53007388 */ /* 0x000fe80000000800 */
[----:B------:R-:W-:Y:S01]  /*bfa0*/  STS [R82+0x3c], R41 ;  /* 0x00003c2952007388 */ /* 0x000fe20000000800 */
[----:B------:R-:W-:-:S03]  /*bfb0*/  NOP ;  /* 0x0000000000007918 */ /* 0x000fc60000000000 */
[----:B------:R-:W-:Y:S01]  /*bfc0*/  LDS R19, [R81] ;  /* 0x0000000051137984 */ /* 0x000fe20000000800 */
[----:B------:R-:W-:-:S03]  /*bfd0*/  FSETP.GTU.FTZ.AND P5, PT, R12, 20, PT ;  /* 0x41a000000c00780b */ /* 0x000fc60003fbc000 */
[----:B------:R-:W-:Y:S01]  /*bfe0*/  LDS R21, [R80+0x80] ;  /* 0x0000800050157984 */ /* 0x000fe20000000800 */
[----:B------:R-:W-:-:S03]  /*bff0*/  FSETP.GTU.FTZ.AND P6, PT, R13, 20, PT ;  /* 0x41a000000d00780b */ /* 0x000fc60003fdc000 */
        /* <DEDUP_REMOVED lines=17> */
[----:B------:R-:W-:Y:S02]  /*c110*/  FSETP.GTU.FTZ.AND P2, PT, R16, 20, PT ;  /* 0x41a000001000780b */ /* 0x000fe40003f5c000 */
[----:B------:R-:W-:Y:S01]  /*c120*/  FSETP.GTU.FTZ.AND P3, PT, R17, 20, PT ;  /* 0x41a000001100780b */ /* 0x000fe20003f7c000 */
[----:B------:R-:W-:Y:S01]  /*c130*/  @!P5 FMUL.FTZ R12, R12, -1.4426950216293334961 ;  /* 0xbfb8aa3b0c0cd820 */ /* 0x000fe20000410000 */
[----:B------:R-:W-:Y:S01]  /*c140*/  @!P6 FMUL.FTZ R13, R13, -1.4426950216293334961 ;  /* 0xbfb8aa3b0d0de820 */ /* 0x000fe20000410000 */
[----:B------:R-:W-:-:S04]  /*c150*/  FSETP.GTU.FTZ.AND P4, PT, R18, 20, PT ;  /* 0x41a000001200780b */ /* 0x000fc80003f9c000 */
[----:B------:R-:W2:Y:S02]  /*c160*/  @!P5 MUFU.EX2 R12, R12 ;  /* 0x0000000c000cd308 */ /* 0x000ea40000000800 */
[----:B------:R-:W-:Y:S02]  /*c170*/  @!P1 FMUL.FTZ R14, R14, -1.4426950216293334961 ;  /* 0xbfb8aa3b0e0e9820 */ /* 0x000fe40000410000 */
[----:B------:R-:W3:Y:S01]  /*c180*/  @!P6 MUFU.EX2 R13, R13 ;  /* 0x0000000d000de308 */ /* 0x000ee20000000800 */
[----:B------:R-:W-:Y:S01]  /*c190*/  @!P2 FMUL.FTZ R16, R16, -1.4426950216293334961 ;  /* 0xbfb8aa3b1010a820 */ /* 0x000fe20000410000 */
[----:B------:R-:W-:Y:S02]  /*c1a0*/  @!P3 FMUL.FTZ R17, R17, -1.4426950216293334961 ;  /* 0xbfb8aa3b1111b820 */ /* 0x000fe40000410000 */
[----:B------:R-:W4:Y:S01]  /*c1b0*/  @!P1 MUFU.EX2 R14, R14 ;  /* 0x0000000e000e9308 */ /* 0x000f220000000800 */
[----:B------:R-:W5:Y:S03]  /*c1c0*/  LDS R20, [UR26+0x2100] ;  /* 0x0021001aff147984 */ /* 0x000f660008000800 */
[----:B------:R-:W0:Y:S04]  /*c1d0*/  @!P2 MUFU.EX2 R16, R16 ;  /* 0x000000100010a308 */ /* 0x000e280000000800 */
[----:B------:R-:W1:Y:S01]  /*c1e0*/  @!P3 MUFU.EX2 R17, R17 ;  /* 0x000000110011b308 */ /* 0x000e620000000800 */
[----:B--2---:R-:W-:Y:S01]  /*c1f0*/  @!P5 FADD.FTZ R12, R12, 1 ;  /* 0x3f8000000c0cd421 */ /* 0x004fe20000010000 */
[----:B---3--:R-:W-:Y:S01]  /*c200*/  @!P6 FADD.FTZ R13, R13, 1 ;  /* 0x3f8000000d0de421 */ /* 0x008fe20000010000 */
[----:B------:R-:W-:Y:S01]  /*c210*/  @!P4 FMUL.FTZ R18, R18, -1.4426950216293334961 ;  /* 0xbfb8aa3b1212c820 */ /* 0x000fe20000410000 */
[----:B----4-:R-:W-:-:S03]  /*c220*/  @!P1 FADD.FTZ R14, R14, 1 ;  /* 0x3f8000000e0e9421 */ /* 0x010fc60000010000 */
[----:B------:R-:W2:Y:S01]  /*c230*/  @!P5 MUFU.RCP R12, R12 ;  /* 0x0000000c000cd308 */ /* 0x000ea20000001000 */
[----:B------:R-:W-:Y:S01]  /*c240*/  UMOV UR8, UR27 ;  /* 0x0000001b00087c82 */ /* 0x000fe20008000000 */
[----:B0-----:R-:W-:Y:S01]  /*c250*/  @!P2 FADD.FTZ R16, R16, 1 ;  /* 0x3f8000001010a421 */ /* 0x001fe20000010000 */
[----:B------:R-:W-:Y:S01]  /*c260*/  UMOV UR9, URZ ;  /* 0x000000ff00097c82 */ /* 0x000fe20008000000 */
[----:B-1----:R-:W-:-:S04]  /*c270*/  @!P3 FADD.FTZ R17, R17, 1 ;  /* 0x3f8000001111b421 */ /* 0x002fc80000010000 */
[----:B------:R-:W0:Y:S01]  /*c280*/  @!P6 MUFU.RCP R13, R13 ;  /* 0x0000000d000de308 */ /* 0x000e220000001000 */
[----:B------:R-:W-:-:S07]  /*c290*/  UIMAD.WIDE.U32 UR12, UR25, UR14, UR8 ;  /* 0x0000000e190c72a5 */ /* 0x000fce000f8e0008 */
[----:B------:R-:W1:Y:S04]  /*c2a0*/  @!P4 MUFU.EX2 R18, R18 ;  /* 0x000000120012c308 */ /* 0x000e680000000800 */
[----:B------:R-:W3:Y:S01]  /*c2b0*/  @!P1 MUFU.RCP R14, R14 ;  /* 0x0000000e000e9308 */ /* 0x000ee20000001000 */
[----:B------:R-:W-:Y:S01]  /*c2c0*/  UIMAD UR13, UR25, UR15, UR13 ;  /* 0x0000000f190d72a4 */ /* 0x000fe2000f8e020d */
[----:B------:R-:W4:Y:S06]  /*c2d0*/  LDCU.64 UR14, c[0x0][0x550] ;  /* 0x0000aa00ff0e77ac */ /* 0x000f2c0008000a00 */
[----:B------:R-:W5:Y:S08]  /*c2e0*/  @!P2 MUFU.RCP R65, R16 ;  /* 0x000000100041a308 */ /* 0x000f700000001000 */
[----:B------:R-:W4:Y:S01]  /*c2f0*/  @!P3 MUFU.RCP R22, R17 ;  /* 0x000000110016b308 */ /* 0x000f220000001000 */
[----:B------:R-:W-:Y:S01]  /*c300*/  UIMAD.WIDE.U32 UR12, UR10, UR28, UR12 ;  /* 0x0000001c0a0c72a5 */ /* 0x000fe2000f8e000c */
[----:B-1----:R-:W-:Y:S01]  /*c310*/  @!P4 FADD.FTZ R18, R18, 1 ;  /* 0x3f8000001212c421 */ /* 0x002fe20000010000 */
[----:B--2---:R-:W-:Y:S01]  /*c320*/  @!P5 FMUL.FTZ R159, R159, R12 ;  /* 0x0000000c9f9fd220 */ /* 0x004fe20000410000 */
[----:B0-----:R-:W-:Y:S01]  /*c330*/  @!P6 FMUL.FTZ R160, R160, R13 ;  /* 0x0000000da0a0e220 */ /* 0x001fe20000410000 */
[----:B------:R-:W-:-:S02]  /*c340*/  UIMAD UR13, UR10, UR29, UR13 ;  /* 0x0000001d0a0d72a4 */ /* 0x000fc4000f8e020d */
[----:B------:R-:W-:Y:S01]  /*c350*/  IADD3 R13, P5, PT, R15, UR12, RZ ;  /* 0x0000000c0f0d7c10 */ /* 0x000fe2000ffbe0ff */
[----:B------:R-:W0:Y:S01]  /*c360*/  @!P4 MUFU.RCP R67, R18 ;  /* 0x000000120043c308 */ /* 0x000e220000001000 */
[----:B---3--:R-:W-:Y:S01]  /*c370*/  @!P1 FMUL.FTZ R161, R161, R14 ;  /* 0x0000000ea1a19220 */ /* 0x008fe20000410000 */
[----:B-----5:R-:W-:Y:S01]  /*c380*/  @!P2 FMUL.FTZ R164, R164, R65 ;  /* 0x00000041a4a4a220 */ /* 0x020fe20000410000 */
[----:B------:R-:W-:Y:S02]  /*c390*/  IADD3.X R14, PT, PT, RZ, UR13, RZ, P5, !PT ;  /* 0x0000000dff0e7c10 */ /* 0x000fe4000affe4ff */
[-C--:B------:R-:W-:Y:S02]  /*c3a0*/  ISETP.GE.AND P1, PT, R15, R20.reuse, PT ;  /* 0x000000140f00720c */ /* 0x080fe40003f26270 */
[-C--:B------:R-:W-:Y:S01]  /*c3b0*/  ISETP.GE.AND P2, PT, R62, R20.reuse, PT ;  /* 0x000000143e00720c */ /* 0x080fe20003f46270 */
[----:B------:R-:W1:Y:S01]  /*c3c0*/  LDCU.64 UR12, c[0x0][0x518] ;  /* 0x0000a300ff0c77ac */ /* 0x000e620008000a00 */
[----:B------:R-:W-:Y:S01]  /*c3d0*/  ISETP.GE.AND P5, PT, R60, R20, PT ;  /* 0x000000143c00720c */ /* 0x000fe20003fa6270 */
[----:B----4-:R-:W-:Y:S01]  /*c3e0*/  @!P3 FMUL.FTZ R165, R165, R22 ;  /* 0x00000016a5a5b220 */ /* 0x010fe20000410000 */
[----:B------:R-:W-:-:S02]  /*c3f0*/  ISETP.GE.AND P3, PT, R61, R20, PT ;  /* 0x000000143d00720c */ /* 0x000fc40003f66270 */
        /* <DEDUP_REMOVED lines=140> */
.L_x_1082:
        /* <DEDUP_REMOVED lines=45> */
.L_x_1164:
[----:B------:R-:W-:Y:S05]  /*cf90*/  BSYNC.RECONVERGENT B0 ;  /* 0x0000000000007941 */ /* 0x000fea0003800200 */
.L_x_1163:
        /* <DEDUP_REMOVED lines=43> */
.L_x_1166:
[----:B------:R-:W-:Y:S05]  /*d250*/  BSYNC.RECONVERGENT B0 ;  /* 0x0000000000007941 */ /* 0x000fea0003800200 */
.L_x_1165:
        /* <DEDUP_REMOVED lines=16> */
.L_x_1168:
[----:B------:R-:W-:Y:S01]  /*d360*/  LEA R0, R11, UR9, 0x2 ;  /* 0x000000090b007c11 */ /* 0x000fe2000f8e10ff */
[----:B0-----:R-:W-:Y:S01]  /*d370*/  IMAD.U32 R7, RZ, RZ, UR8 ;  /* 0x00000008ff077e24 */ /* 0x001fe2000f8e00ff */
[----:B-12-4-:R-:W-:Y:S02]  /*d380*/  MOV R5, UR7 ;  /* 0x0000000700057c02 */ /* 0x016fe40008000f00 */
        /* <DEDUP_REMOVED lines=8> */
[----:B---3--:R-:W-:Y:S01]  /*d410*/  IMAD R10, R5, UR20, RZ ;  /* 0x00000014050a7c24 */ /* 0x008fe2000f8e02ff */
[----:B------:R-:W-:Y:S01]  /*d420*/  MOV R9, UR5 ;  /* 0x0000000500097c02 */ /* 0x000fe20008000f00 */
[----:B------:R-:W-:Y:S01]  /*d430*/  IMAD.WIDE.U32 R2, R11, UR16, R2 ;  /* 0x000000100b027c25 */ /* 0x000fe2000f8e0002 */
[----:B------:R-:W-:-:S03]  /*d440*/  MOV R6, R8 ;  /* 0x0000000800067202 */ /* 0x000fc60000000f00 */
[C---:B------:R-:W-:Y:S01]  /*d450*/  IMAD R5, R11.reuse, UR17, R4 ;  /* 0x000000110b057c24 */ /* 0x040fe2000f8e0204 */
[C---:B------:R-:W-:Y:S01]  /*d460*/  LEA R4, P0, R2.reuse, UR18, 0x2 ;  /* 0x0000001202047c11 */ /* 0x040fe2000f8010ff */
        /* <DEDUP_REMOVED lines=13> */
.L_x_1167:
[----:B------:R-:W-:Y:S05]  /*d540*/  EXIT ;  /* 0x000000000000794d */ /* 0x000fea0003800000 */
.L_x_1121:
[----:B------:R-:W-:Y:S01]  /*d550*/  MOV R86, RZ ;  /* 0x000000ff00567202 */ /* 0x000fe20000000f00 */
[----:B------:R-:W-:Y:S01]  /*d560*/  HFMA2 R87, -RZ, RZ, 0, 5.9604644775390625e-08 ;  /* 0x00000001ff577431 */ /* 0x000fe200000001ff */
[----:B------:R-:W-:Y:S02]  /*d570*/  MOV R163, R157 ;  /* 0x0000009d00a37202 */ /* 0x000fe40000000f00 */
[----:B------:R-:W-:-:S07]  /*d580*/  MOV R154, 0xffffffff ;  /* 0xffffffff009a7802 */ /* 0x000fce0000000f00 */
[----:B-1---5:R-:W-:Y:S05]  /*d590*/  WARPSYNC.COLLECTIVE R154, `(.L_x_1169) ;  /* 0x000000009a087348 */ /* 0x022fea0003c00000 */
[----:B------:R0:W2:Y:S02]  /*d5a0*/  SHFL.UP P6, R86, R163, R87, R86 ;  /* 0x04000057a3567389 */ /* 0x0000a400000c0056 */
[----:B012--5:R-:W-:Y:S05]  /*d5b0*/  ENDCOLLECTIVE ;  /* 0x000000000000791b */ /* 0x027fea0003800000 */
.L_x_1169:
[----:B------:R-:W-:Y:S01]  /*d5c0*/  IMAD.MOV.U32 R163, RZ, RZ, R153 ;  /* 0x000000ffffa37224 */ /* 0x000fe200078e0099 */
[----:B------:R-:W-:Y:S01]  /*d5d0*/  MOV R156, R86 ;  /* 0x00000056009c7202 */ /* 0x000fe20000000f00 */
[----:B------:R-:W-:-:S07]  /*d5e0*/  HFMA2 R86, -RZ, RZ, 0, 0 ;  /* 0x00000000ff567431 */ /* 0x000fce00000001ff */
[----:B------:R-:W-:Y:S05]  /*d5f0*/  WARPSYNC.COLLECTIVE R154, `(.L_x_1170) ;  /* 0x000000009a087348 */ /* 0x000fea0003c00000 */
[----:B------:R0:W1:Y:S02]  /*d600*/  SHFL.UP P6, R86, R163, R87, R86 ;  /* 0x04000057a3567389 */ /* 0x00006400000c0056 */
[----:B01----:R-:W-:Y:S05]  /*d610*/  ENDCOLLECTIVE ;  /* 0x000000000000791b */ /* 0x003fea0003800000 */
.L_x_1170:
[----:B------:R-:W-:Y:S02]  /*d620*/  HFMA2 R87, -RZ, RZ, 0, 1.1920928955078125e-07 ;  /* 0x00000002ff577431 */ /* 0x000fe400000001ff */
        /* <DEDUP_REMOVED lines=8> */
.L_x_1171:
[----:B------:R-:W-:Y:S02]  /*d6b0*/  MOV R163, R156 ;  /* 0x0000009c00a37202 */ /* 0x000fe40000000f00 */
[----:B------:R-:W-:Y:S01]  /*d6c0*/  MOV R153, R86 ;  /* 0x0000005600997202 */ /* 0x000fe20000000f00 */
[----:B------:R-:W-:-:S07]  /*d6d0*/  HFMA2 R86, -RZ, RZ, 0, 0 ;  /* 0x00000000ff567431 */ /* 0x000fce00000001ff */
[----:B------:R-:W-:Y:S05]  /*d6e0*/  WARPSYNC.COLLECTIVE R154, `(.L_x_1172) ;  /* 0x000000009a087348 */ /* 0x000fea0003c00000 */
[----:B------:R0:W1:Y:S02]  /*d6f0*/  SHFL.UP P6, R86, R163, R87, R86 ;  /* 0x04000057a3567389 */ /* 0x00006400000c0056 */
[----:B01----:R-:W-:Y:S05]  /*d700*/  ENDCOLLECTIVE ;  /* 0x000000000000791b */ /* 0x003fea0003800000 */
.L_x_1172:
        /* <DEDUP_REMOVED lines=9> */
.L_x_1173:
[----:B------:R-:W-:Y:S02]  /*d7a0*/  MOV R163, R156 ;  /* 0x0000009c00a37202 */ /* 0x000fe40000000f00 */
[----:B------:R-:W-:Y:S01]  /*d7b0*/  MOV R153, R86 ;  /* 0x0000005600997202 */ /* 0x000fe20000000f00 */
[----:B------:R-:W-:-:S07]  /*d7c0*/  IMAD.MOV.U32 R86, RZ, RZ, RZ ;  /* 0x000000ffff567224 */ /* 0x000fce00078e00ff */
[----:B------:R-:W-:Y:S05]  /*d7d0*/  WARPSYNC.COLLECTIVE R154, `(.L_x_1174) ;  /* 0x000000009a087348 */ /* 0x000fea0003c00000 */
[----:B------:R0:W1:Y:S02]  /*d7e0*/  SHFL.UP P6, R86, R163, R87, R86 ;  /* 0x04000057a3567389 */ /* 0x00006400000c0056 */
[----:B01----:R-:W-:Y:S05]  /*d7f0*/  ENDCOLLECTIVE ;  /* 0x000000000000791b */ /* 0x003fea0003800000 */
.L_x_1174:
[----:B------:R-:W-:Y:S02]  /*d800*/  HFMA2 R87, -RZ, RZ, 0, 4.76837158203125e-07 ;  /* 0x00000008ff577431 */ /* 0x000fe400000001ff */
        /* <DEDUP_REMOVED lines=8> */
.L_x_1175:
[----:B------:R-:W-:Y:S02]  /*d890*/  MOV R163, R156 ;  /* 0x0000009c00a37202 */ /* 0x000fe40000000f00 */
[----:B------:R-:W-:Y:S01]  /*d8a0*/  MOV R153, R86 ;  /* 0x0000005600997202 */ /* 0x000fe20000000f00 */
[----:B------:R-:W-:-:S07]  /*d8b0*/  HFMA2 R86, -RZ, RZ, 0, 0 ;  /* 0x00000000ff567431 */ /* 0x000fce00000001ff */
[----:B------:R-:W-:Y:S05]  /*d8c0*/  WARPSYNC.COLLECTIVE R154, `(.L_x_1176) ;  /* 0x000000009a087348 */ /* 0x000fea0003c00000 */
[----:B------:R0:W1:Y:S02]  /*d8d0*/  SHFL.UP P6, R86, R163, R87, R86 ;  /* 0x04000057a3567389 */ /* 0x00006400000c0056 */
[----:B01----:R-:W-:Y:S05]  /*d8e0*/  ENDCOLLECTIVE ;  /* 0x000000000000791b */ /* 0x003fea0003800000 */
.L_x_1176:
        /* <DEDUP_REMOVED lines=9> */
.L_x_1177:
[----:B------:R-:W-:Y:S02]  /*d980*/  MOV R163, R156 ;  /* 0x0000009c00a37202 */ /* 0x000fe40000000f00 */
[----:B------:R-:W-:Y:S01]  /*d990*/  MOV R153, R86 ;  /* 0x0000005600997202 */ /* 0x000fe20000000f00 */
[----:B------:R-:W-:-:S07]  /*d9a0*/  HFMA2 R86, -RZ, RZ, 0, 0 ;  /* 0x00000000ff567431 */ /* 0x000fce00000001ff */
[----:B------:R-:W-:Y:S05]  /*d9b0*/  WARPSYNC.COLLECTIVE R154, `(.L_x_1178) ;  /* 0x000000009a087348 */ /* 0x000fea0003c00000 */
[----:B------:R0:W1:Y:S02]  /*d9c0*/  SHFL.UP P6, R86, R163, R87, R86 ;  /* 0x04000057a3567389 */ /* 0x00006400000c0056 */
[----:B01----:R-:W-:Y:S05]  /*d9d0*/  ENDCOLLECTIVE ;  /* 0x000000000000791b */ /* 0x003fea0003800000 */
.L_x_1178:
[----:B------:R-:W-:Y:S05]  /*d9e0*/  BRA `(.L_x_1179) ;  /* 0xffffffac00a87947 */ /* 0x000fea000383ffff */
.L_x_1122:
[----:B------:R-:W-:Y:S01]  /*d9f0*/  HFMA2 R86, -RZ, RZ, 0, 1.847743988037109375e-06 ;  /* 0x0000001fff567431 */ /* 0x000fe200000001ff */
[----:B------:R-:W-:Y:S01]  /*da00*/  BSSY B0, `(.L_x_1180) ;  /* 0x0000007000007945 */ /* 0x000fe20003800000 */
[----:B------:R-:W-:Y:S01]  /*da10*/  IMAD.MOV.U32 R153, RZ, RZ, R157 ;  /* 0x000000ffff997224 */ /* 0x000fe200078e009d */
[----:B------:R-:W-:Y:S02]  /*da20*/  MOV R87, 0x1f ;  /* 0x0000001f00577802 */ /* 0x000fe40000000f00 */
[----:B------:R-:W-:-:S07]  /*da30*/  MOV R154, 0xffffffff ;  /* 0xffffffff009a7802 */ /* 0x000fce0000000f00 */
[----:B-1---5:R-:W-:Y:S05]  /*da40*/  WARPSYNC.COLLECTIVE R154, `(.L_x_1181) ;  /* 0x000000009a087348 */ /* 0x022fea0003c00000 */
[----:B------:R0:W2:Y:S02]  /*da50*/  SHFL.IDX P2, R156, R153, R87, R86 ;  /* 0x00000057999c7389 */ /* 0x0000a40000040056 */
[----:B012--5:R-:W-:Y:S05]  /*da60*/  ENDCOLLECTIVE ;  /* 0x000000000000791b */ /* 0x027fea0003800000 */
.L_x_1181:
[----:B------:R-:W-:Y:S05]  /*da70*/  BSYNC B0 ;  /* 0x0000000000007941 */ /* 0x000fea0003800000 */
.L_x_1180:
[----:B------:R-:W-:Y:S05]  /*da80*/  BRA `(.L_x_1182) ;  /* 0xffffffac009c7947 */ /* 0x000fea000383ffff */
.L_x_1123:
        /* <DEDUP_REMOVED lines=8> */
.L_x_1184:
[----:B------:R-:W-:Y:S05]  /*db10*/  BSYNC B0 ;  /* 0x0000000000007941 */ /* 0x000fea0003800000 */
.L_x_1183:
[----:B------:R-:W-:Y:S05]  /*db20*/  BRA `(.L_x_1185) ;  /* 0xffffffac007c7947 */ /* 0x000fea000383ffff */
.L_x_1124:
        /* <DEDUP_REMOVED lines=8> */
.L_x_1187:
[----:B------:R-:W-:Y:S05]  /*dbb0*/  BSYNC B0 ;  /* 0x0000000000007941 */ /* 0x000fea0003800000 */
.L_x_1186:
[----:B------:R-:W-:Y:S01]  /*dbc0*/  MOV R157, R86 ;  /* 0x00000056009d7202 */ /* 0x000fe20000000f00 */
[----:B------:R-:W-:Y:S01]  /*dbd0*/  IMAD.MOV.U32 R163, RZ, RZ, R162 ;  /* 0x000000ffffa37224 */ /* 0x000fe200078e00a2 */
[----:B------:R-:W-:Y:S01]  /*dbe0*/  MOV R86, RZ ;  /* 0x000000ff00567202 */ /* 0x000fe20000000f00 */
[----:B------:R-:W-:Y:S01]  /*dbf0*/  HFMA2 R87, -RZ, RZ, 0, 5.9604644775390625e-08 ;  /* 0x00000001ff577431 */ /* 0x000fe200000001ff */
[----:B------:R-:W-:Y:S02]  /*dc00*/  MOV R154, 0xffffffff ;  /* 0xffffffff009a7802 */ /* 0x000fe40000000f00 */
[----:B------:R-:W-:-:S07]  /*dc10*/  MOV R153, R78 ;  /* 0x0000004e00997202 */ /* 0x000fce0000000f00 */
[----:B------:R-:W-:Y:S05]  /*dc20*/  WARPSYNC.COLLECTIVE R154, `(.L_x_1188) ;  /* 0x000000009a087348 */ /* 0x000fea0003c00000 */
[----:B------:R0:W1:Y:S02]  /*dc30*/  SHFL.UP P6, R86, R163, R87, R86 ;  /* 0x04000057a3567389 */ /* 0x00006400000c0056 */
[----:B01----:R-:W-:Y:S05]  /*dc40*/  ENDCOLLECTIVE ;  /* 0x000000000000791b */ /* 0x003fea0003800000 */
.L_x_1188:
[----:B------:R-:W-:Y:S01]  /*dc50*/  HFMA2 R87, -RZ, RZ, 0, 0 ;  /* 0x00000000ff577431 */ /* 0x000fe200000001ff */
[----:B------:R-:W-:Y:S02]  /*dc60*/  MOV R162, R86 ;  /* 0x0000005600a27202 */ /* 0x000fe40000000f00 */
[----:B------:R-:W-:-:S07]  /*dc70*/  MOV R86, 0x1f ;  /* 0x0000001f00567802 */ /* 0x000fce0000000f00 */
[----:B------:R-:W-:Y:S05]  /*dc80*/  WARPSYNC.COLLECTIVE R154, `(.L_x_1189) ;  /* 0x000000009a087348 */ /* 0x000fea0003c00000 */
[----:B------:R0:W1:Y:S02]  /*dc90*/  SHFL.IDX P2, R156, R153, R87, R86 ;  /* 0x00000057999c7389 */ /* 0x0000640000040056 */
[----:B01----:R-:W-:Y:S05]  /*dca0*/  ENDCOLLECTIVE ;  /* 0x000000000000791b */ /* 0x003fea0003800000 */
.L_x_1189:
[----:B------:R-:W-:Y:S02]  /*dcb0*/  MOV R153, R79 ;  /* 0x0000004f00997202 */ /* 0x000fe40000000f00 */
[----:B------:R-:W-:-:S07]  /*dcc0*/  MOV R78, R156 ;  /* 0x0000009c004e7202 */ /* 0x000fce0000000f00 */
[----:B------:R-:W-:Y:S05]  /*dcd0*/  WARPSYNC.COLLECTIVE R154, `(.L_x_1190) ;  /* 0x000000009a087348 */ /* 0x000fea0003c00000 */
[----:B------:R0:W1:Y:S02]  /*dce0*/  SHFL.IDX P2, R156, R153, R87, R86 ;  /* 0x00000057999c7389 */ /* 0x0000640000040056 */
[----:B01----:R-:W-:Y:S05]  /*dcf0*/  ENDCOLLECTIVE ;  /* 0x000000000000791b */ /* 0x003fea0003800000 */
.L_x_1190:
[----:B------:R-:W-:Y:S01]  /*dd00*/  MOV R79, R156 ;  /* 0x0000009c004f7202 */ /* 0x000fe20000000f00 */
[----:B------:R-:W-:Y:S06]  /*dd10*/  BRA `(.L_x_1191) ;  /* 0xffffffac00187947 */ /* 0x000fec000383ffff */
.L_x_1126:
        /* <DEDUP_REMOVED lines=9> */
.L_x_1192:
[----:B------:R-:W-:Y:S02]  /*ddb0*/  ISETP.GT.U32.AND P5, PT, R155, 0xf, PT ;  /* 0x0000000f9b00780c */ /* 0x000fe40003fa4070 */
[----:B------:R-:W-:Y:S02]  /*ddc0*/  MOV R86, R156 ;  /* 0x0000009c00567202 */ /* 0x000fe40000000f00 */
[----:B------:R-:W-:-:S03]  /*ddd0*/  MOV R156, R163 ;  /* 0x000000a3009c7202 */ /* 0x000fc60000000f00 */
[----:B------:R-:W-:-:S07]  /*dde0*/  @P2 FMUL.FTZ R86, R86, R162 ;  /* 0x000000a256562220 */ /* 0x000fce0000410000 */
[----:B------:R-:W-:Y:S05]  /*ddf0*/  WARPSYNC.COLLECTIVE R154, `(.L_x_1193) ;  /* 0x000000009a087348 */ /* 0x000fea0003c00000 */
[----:B------:R0:W1:Y:S02]  /*de00*/  SHFL.DOWN P0, R156, R156, R87, R153 ;  /* 0x080000579c9c7389 */ /* 0x0000640000000099 */
[----:B01----:R-:W-:Y:S05]  /*de10*/  ENDCOLLECTIVE ;  /* 0x000000000000791b */ /* 0x003fea0003800000 */
.L_x_1193:
        /* <DEDUP_REMOVED lines=10> */
.L_x_1194:
[----:B------:R-:W-:Y:S02]  /*dec0*/  MOV R86, R156 ;  /* 0x0000009c00567202 */ /* 0x000fe40000000f00 */
[----:B------:R-:W-:-:S03]  /*ded0*/  MOV R156, R163 ;  /* 0x000000a3009c7202 */ /* 0x000fc60000000f00 */
[----:B------:R-:W-:-:S07]  /*dee0*/  @!P2 FMUL.FTZ R86, R162, R86 ;  /* 0x00000056a256a220 */ /* 0x000fce0000410000 */
[----:B------:R-:W-:Y:S05]  /*def0*/  WARPSYNC.COLLECTIVE R154, `(.L_x_1195) ;  /* 0x000000009a087348 */ /* 0x000fea0003c00000 */
[----:B------:R0:W1:Y:S02]  /*df00*/  SHFL.DOWN P0, R156, R156, R87, R153 ;  /* 0x080000579c9c7389 */ /* 0x0000640000000099 */
[----:B01----:R-:W-:Y:S05]  /*df10*/  ENDCOLLECTIVE ;  /* 0x000000000000791b */ /* 0x003fea0003800000 */
.L_x_1195:
        /* <DEDUP_REMOVED lines=9> */
.L_x_1196:
[----:B------:R-:W-:Y:S02]  /*dfb0*/  MOV R86, R156 ;  /* 0x0000009c00567202 */ /* 0x000fe40000000f00 */
[----:B------:R-:W-:-:S03]  /*dfc0*/  MOV R156, R163 ;  /* 0x000000a3009c7202 */ /* 0x000fc60000000f00 */
[----:B------:R-:W-:-:S07]  /*dfd0*/  @!P3 FMUL.FTZ R86, R162, R86 ;  /* 0x00000056a256b220 */ /* 0x000fce0000410000 */
[----:B------:R-:W-:Y:S05]  /*dfe0*/  WARPSYNC.COLLECTIVE R154, `(.L_x_1197) ;  /* 0x000000009a087348 */ /* 0x000fea0003c00000 */
[----:B------:R0:W1:Y:S02]  /*dff0*/  SHFL.DOWN P0, R156, R156, R87, R153 ;  /* 0x080000579c9c7389 */ /* 0x0000640000000099 */
[----:B01----:R-:W-:Y:S05]  /*e000*/  ENDCOLLECTIVE ;  /* 0x000000000000791b */ /* 0x003fea0003800000 */
.L_x_1197:
        /* <DEDUP_REMOVED lines=9> */
.L_x_1198:
[----:B------:R-:W-:Y:S02]  /*e0a0*/  MOV R86, R156 ;  /* 0x0000009c00567202 */ /* 0x000fe40000000f00 */
[----:B------:R-:W-:-:S03]  /*e0b0*/  MOV R156, R163 ;  /* 0x000000a3009c7202 */ /* 0x000fc60000000f00 */
[----:B------:R-:W-:-:S07]  /*e0c0*/  @!P4 FMUL.FTZ R86, R162, R86 ;  /* 0x00000056a256c220 */ /* 0x000fce0000410000 */
[----:B------:R-:W-:Y:S05]  /*e0d0*/  WARPSYNC.COLLECTIVE R154, `(.L_x_1199) ;  /* 0x000000009a087348 */ /* 0x000fea0003c00000 */
[----:B------:R0:W1:Y:S02]  /*e0e0*/  SHFL.DOWN P0, R156, R156, R87, R153 ;  /* 0x080000579c9c7389 */ /* 0x0000640000000099 */
[----:B01----:R-:W-:Y:S05]  /*e0f0*/  ENDCOLLECTIVE ;  /* 0x000000000000791b */ /* 0x003fea0003800000 */
.L_x_1199:
[----:B------:R-:W-:-:S05]  /*e100*/  MOV R87, R156 ;  /* 0x0000009c00577202 */ /* 0x000fca0000000f00 */
[----:B------:R-:W-:Y:S01]  /*e110*/  @!P4 FFMA.FTZ R87, R162, R87, R163 ;  /* 0x00000057a257c223 */ /* 0x000fe200000100a3 */
[----:B------:R-:W-:-:S03]  /*e120*/  @!P4 MOV R162, R86 ;  /* 0x0000005600a2c202 */ /* 0x000fc60000000f00 */
[----:B------:R-:W-:Y:S01]  /*e130*/  @!P4 IMAD.MOV.U32 R163, RZ, RZ, R87 ;  /* 0x000000ffffa3c224 */ /* 0x000fe200078e0057 */
[----:B------:R-:W-:Y:S01]  /*e140*/  MOV R156, R162 ;  /* 0x000000a2009c7202 */ /* 0x000fe20000000f00 */
[----:B------:R-:W-:-:S07]  /*e150*/  HFMA2 R87, -RZ, RZ, 0, 9.5367431640625e-07 ;  /* 0x00000010ff577431 */ /* 0x000fce00000001ff */
[----:B------:R-:W-:Y:S05]  /*e160*/  WARPSYNC.COLLECTIVE R154, `(.L_x_1200) ;  /* 0x000000009a087348 */ /* 0x000fea0003c00000 */
[----:B------:R0:W1:Y:S02]  /*e170*/  SHFL.DOWN P0, R156, R156, R87, R153 ;  /* 0x080000579c9c7389 */ /* 0x0000640000000099 */
[----:B01----:R-:W-:Y:S05]  /*e180*/  ENDCOLLECTIVE ;  /* 0x000000000000791b */ /* 0x003fea0003800000 */
.L_x_1200:
[----:B------:R-:W-:Y:S02]  /*e190*/  MOV R86, R156 ;  /* 0x0000009c00567202 */ /* 0x000fe40000000f00 */
[----:B------:R-:W-:-:S03]  /*e1a0*/  MOV R156, R163 ;  /* 0x000000a3009c7202 */ /* 0x000fc60000000f00 */
[----:B------:R-:W-:-:S07]  /*e1b0*/  @!P5 FMUL.FTZ R86, R162, R86 ;  /* 0x00000056a256d220 */ /* 0x000fce0000410000 */
[----:B------:R-:W-:Y:S05]  /*e1c0*/  WARPSYNC.COLLECTIVE R154, `(.L_x_1201) ;  /* 0x000000009a087348 */ /* 0x000fea0003c00000 */
[----:B------:R0:W1:Y:S02]  /*e1d0*/  SHFL.DOWN P0, R156, R156, R87, R153 ;  /* 0x080000579c9c7389 */ /* 0x0000640000000099 */
[----:B01----:R-:W-:Y:S05]  /*e1e0*/  ENDCOLLECTIVE ;  /* 0x000000000000791b */ /* 0x003fea0003800000 */
.L_x_1201:
[----:B------:R-:W-:-:S05]  /*e1f0*/  MOV R87, R156 ;  /* 0x0000009c00577202 */ /* 0x000fca0000000f00 */
        /* <DEDUP_REMOVED lines=9> */
.L_x_1202:
[----:B------:R-:W-:Y:S01]  /*e290*/  IMAD.MOV.U32 R153, RZ, RZ, R163 ;  /* 0x000000ffff997224 */ /* 0x000fe200078e00a3 */
[----:B------:R-:W-:-:S07]  /*e2a0*/  MOV R157, R156 ;  /* 0x0000009c009d7202 */ /* 0x000fce0000000f00 */
[----:B------:R-:W-:Y:S05]  /*e2b0*/  WARPSYNC.COLLECTIVE R154, `(.L_x_1203) ;  /* 0x000000009a087348 */ /* 0x000fea0003c00000 */
[----:B------:R0:W1:Y:S02]  /*e2c0*/  SHFL.IDX P2, R156, R153, R87, R86 ;  /* 0x00000057999c7389 */ /* 0x0000640000040056 */
[----:B01----:R-:W-:Y:S05]  /*e2d0*/  ENDCOLLECTIVE ;  /* 0x000000000000791b */ /* 0x003fea0003800000 */
.L_x_1203:
[----:B------:R-:W-:Y:S01]  /*e2e0*/  HFMA2 R87, -RZ, RZ, 0, 5.9604644775390625e-08 ;  /* 0x00000001ff577431 */ /* 0x000fe200000001ff */
[----:B------:R-:W-:Y:S02]  /*e2f0*/  MOV R153, 0x1f ;  /* 0x0000001f00997802 */ /* 0x000fe40000000f00 */
[----:B------:R-:W-:Y:S02]  /*e300*/  MOV R155, R156 ;  /* 0x0000009c009b7202 */ /* 0x000fe40000000f00 */
[----:B------:R-:W-:-:S03]  /*e310*/  MOV R156, R162 ;  /* 0x000000a2009c7202 */ /* 0x000fc60000000f00 */
[-C--:B------:R-:W-:Y:S01]  /*e320*/  FFMA.FTZ R155, R79, R157.reuse, R155 ;  /* 0x0000009d4f9b7223 */ /* 0x080fe2000001009b */
[----:B------:R-:W-:-:S07]  /*e330*/  FMUL.FTZ R157, R78, R157 ;  /* 0x0000009d4e9d7220 */ /* 0x000fce0000410000 */
[----:B------:R-:W-:Y:S05]  /*e340*/  WARPSYNC.COLLECTIVE R154, `(.L_x_1204) ;  /* 0x000000009a087348 */ /* 0x000fea0003c00000 */
[----:B------:R0:W1:Y:S02]  /*e350*/  SHFL.DOWN P0, R156, R156, R87, R153 ;  /* 0x080000579c9c7389 */ /* 0x0000640000000099 */
[----:B01----:R-:W-:Y:S05]  /*e360*/  ENDCOLLECTIVE ;  /* 0x000000000000791b */ /* 0x003fea0003800000 */
.L_x_1204:
[----:B------:R-:W-:Y:S02]  /*e370*/  MOV R162, R156 ;  /* 0x0000009c00a27202 */ /* 0x000fe40000000f00 */
[----:B------:R-:W-:-:S07]  /*e380*/  MOV R156, R163 ;  /* 0x000000a3009c7202 */ /* 0x000fce0000000f00 */
[----:B------:R-:W-:Y:S05]  /*e390*/  WARPSYNC.COLLECTIVE R154, `(.L_x_1205) ;  /* 0x000000009a087348 */ /* 0x000fea0003c00000 */
[----:B------:R0:W1:Y:S02]  /*e3a0*/  SHFL.DOWN P0, R156, R156, R87, R153 ;  /* 0x080000579c9c7389 */ /* 0x0000640000000099 */
[----:B01----:R-:W-:Y:S05]  /*e3b0*/  ENDCOLLECTIVE ;  /* 0x000000000000791b */ /* 0x003fea0003800000 */
.L_x_1205:
[----:B------:R-:W-:Y:S01]  /*e3c0*/  MOV R153, R78 ;  /* 0x0000004e00997202 */ /* 0x000fe20000000f00 */
[----:B------:R-:W-:Y:S01]  /*e3d0*/  HFMA2 R87, -RZ, RZ, 0, 0 ;  /* 0x00000000ff577431 */ /* 0x000fe200000001ff */
[----:B------:R-:W-:-:S07]  /*e3e0*/  MOV R163, R156 ;  /* 0x0000009c00a37202 */ /* 0x000fce0000000f00 */
[----:B------:R-:W-:Y:S05]  /*e3f0*/  WARPSYNC.COLLECTIVE R154, `(.L_x_1206) ;  /* 0x000000009a087348 */ /* 0x000fea0003c00000 */
[----:B------:R0:W1:Y:S02]  /*e400*/  SHFL.IDX P2, R156, R153, R87, R86 ;  /* 0x00000057999c7389 */ /* 0x0000640000040056 */
[----:B01----:R-:W-:Y:S05]  /*e410*/  ENDCOLLECTIVE ;  /* 0x000000000000791b */ /* 0x003fea0003800000 */
.L_x_1206:
[----:B------:R-:W-:Y:S02]  /*e420*/  ISETP.NE.AND P0, PT, R64, 0x1f, PT ;  /* 0x0000001f4000780c */ /* 0x000fe40003f05270 */
[----:B------:R-:W-:Y:S02]  /*e430*/  MOV R153, R79 ;  /* 0x0000004f00997202 */ /* 0x000fe40000000f00 */
[----:B------:R-:W-:-:S09]  /*e440*/  MOV R78, R156 ;  /* 0x0000009c004e7202 */ /* 0x000fd20000000f00 */
[----:B------:R-:W-:Y:S05]  /*e450*/  WARPSYNC.COLLECTIVE R154, `(.L_x_1207) ;  /* 0x000000009a087348 */ /* 0x000fea0003c00000 */
[----:B------:R0:W1:Y:S02]  /*e460*/  SHFL.IDX P2, R156, R153, R87, R86 ;  /* 0x00000057999c7389 */ /* 0x0000640000040056 */
[----:B01----:R-:W-:Y:S05]  /*e470*/  ENDCOLLECTIVE ;  /* 0x000000000000791b */ /* 0x003fea0003800000 */
.L_x_1207:
[----:B------:R-:W-:Y:S01]  /*e480*/  MOV R79, R156 ;  /* 0x0000009c004f7202 */ /* 0x000fe20000000f00 */
[----:B------:R-:W-:Y:S06]  /*e490*/  BRA `(.L_x_1208) ;  /* 0xffffffac00487947 */ /* 0x000fec000383ffff */
.L_x_1209:
        /* <DEDUP_REMOVED lines=14> */
.L_x_10420:


//--------------------- .text._Z25selective_scan_bwd_kernelI32Selective_Scan_bwd_kernel_traitsILi128ELi16ELb0ELb1ELb1ELb0ELb0EffEEv12SSMParamsBwd --------------------------
	.section	.text._Z25selective_scan_bwd_kernelI32Selective_Scan_bwd_kernel_traitsILi128ELi16ELb0ELb1ELb1ELb0ELb0EffEEv12SSMParamsBwd,"ax",@progbits
	.align	128
        .global         _Z25selective_scan_bwd_kernelI32Selective_Scan_bwd_kernel_traitsILi128ELi16ELb0ELb1ELb1ELb0ELb0EffEEv12SSMParamsBwd
        .type           _Z25selective_scan_bwd_kernelI32Selective_Scan_bwd_kernel_traitsILi128ELi16ELb0ELb1ELb1ELb0ELb0EffEEv12SSMParamsBwd,@function
        .size           _Z25selective_scan_bwd_kernelI32Selective_Scan_bwd_kernel_traitsILi128ELi16ELb0ELb1ELb1ELb0ELb0EffEEv12SSMParamsBwd,(.L_x_10421 - _Z25selective_scan_bwd_kernelI32Selective_Scan_bwd_kernel_traitsILi128ELi16ELb0ELb1ELb1ELb0ELb0EffEEv12SSMParamsBwd)
        .other          _Z25selective_scan_bwd_kernelI32Selective_Scan_bwd_kernel_traitsILi128ELi16ELb0ELb1ELb1ELb0ELb0EffEEv12SSMParamsBwd,@"STO_CUDA_ENTRY STV_DEFAULT"
_Z25selective_scan_bwd_kernelI32Selective_Scan_bwd_kernel_traitsILi128ELi16ELb0ELb1ELb1ELb0ELb0EffEEv12SSMParamsBwd:
.text._Z25selective_scan_bwd_kernelI32Selective_Scan_bwd_kernel_traitsILi128ELi16ELb0ELb1ELb1ELb0ELb0EffEEv12SSMParamsBwd:
        /* <DEDUP_REMOVED lines=21> */
[----:B------:R-:W-:Y:S01]  /*0150*/  IMAD.U32 R2, RZ, RZ, UR4 ;  /* 0x00000004ff027e24 */ /* 0x000fe2000f8e00ff */
[----:B------:R-:W2:Y:S01]  /*0160*/  LDCU.64 UR20, c[0x0][0x498] ;  /* 0x00009300ff1477ac */ /* 0x000ea20008000a00 */
[----:B------:R-:W-:Y:S01]  /*0170*/  IMAD.U32 R4, RZ, RZ, UR6 ;  /* 0x00000006ff047e24 */ /* 0x000fe2000f8e00ff */
[----:B------:R-:W-:Y:S02]  /*0180*/  MOV R3, UR5 ;  /* 0x0000000500037c02 */ /* 0x000fe40008000f00 */
        /* <DEDUP_REMOVED lines=17> */
[----:B------:R-:W-:Y:S01]  /*02a0*/  UMOV UR4, URZ ;  /* 0x000000ff00047c82 */ /* 0x000fe20008000000 */
[----:B-1----:R-:W-:-:S05]  /*02b0*/  ULEA UR11, UR30, 0xfffff800, 0xb ;  /* 0xfffff8001e0b7891 */ /* 0x002fca000f8e58ff */
[----:B------:R-:W1:Y:S01]  /*02c0*/  I2F.RP R0, UR37 ;  /* 0x0000002500007d06 */ /* 0x000e620008209400 */
[----:B--2---:R-:W-:Y:S02]  /*02d0*/  UIMAD.WIDE.U32 UR24, UR10, UR20, URZ ;  /* 0x000000140a1872a5 */ /* 0x004fe4000f8e00ff */
[----:B------:R-:W-:Y:S02]  /*02e0*/  UIMAD UR9, UR8, UR19, UR23 ;  /* 0x00000013080972a4 */ /* 0x000fe4000f8e0217 */
[----:B------:R-:W-:Y:S02]  /*02f0*/  UIADD3 UR20, UP2, UPT, UR11, UR22, URZ ;  /* 0x000000160b147290 */ /* 0x000fe4000ff5e0ff */
[----:B------:R-:W-:Y:S01]  /*0300*/  UIADD3 UR31, UP0, UPT, UR11, UR16, URZ ;  /* 0x000000100b1f7290 */ /* 0x000fe2000ff1e0ff */
[----:B------:R-:W2:Y:S03]  /*0310*/  LDCU.64 UR18, c[0x0][0x3b0] ;  /* 0x00007600ff1277ac */ /* 0x000ea60008000a00 */
[----:B----4-:R-:W-:Y:S01]  /*0320*/  ULEA UR17, UP1, UR31, UR12, 0x2 ;  /* 0x0000000c1f117291 */ /* 0x010fe2000f8210ff */
[----:B-1----:R-:W3:Y:S01]  /*0330*/  MUFU.RCP R0, R0 ;  /* 0x0000000000007308 */ /* 0x002ee20000001000 */
[----:B------:R-:W-:Y:S01]  /*0340*/  ULEA UR16, UP3, UR20, UR14, 0x2 ;  /* 0x0000000e14107291 */ /* 0x000fe2000f8610ff */
[----:B------:R-:W1:Y:S01]  /*0350*/  LDCU.64 UR6, c[0x0][0x4a0] ;  /* 0x00009400ff0677ac */ /* 0x000e620008000a00 */
[----:B---3--:R-:W-:Y:S01]  /*0360*/  IADD3 R2, PT, PT, R0, 0xffffffe, RZ ;  /* 0x0ffffffe00027810 */ /* 0x008fe20007ffe0ff */
[----:B------:R-:W-:-:S05]  /*0370*/  IMAD.U32 R0, RZ, RZ, UR8 ;  /* 0x00000008ff007e24 */ /* 0x000fca000f8e00ff */
[----:B------:R-:W3:Y:S01]  /*0380*/  F2I.FTZ.U32.TRUNC.NTZ R2, R2 ;  /* 0x0000000200027305 */ /* 0x000ee2000021f000 */
[----:B------:R-:W-:-:S04]  /*0390*/  IABS R0, R0 ;  /* 0x0000000000007213 */ /* 0x000fc80000000000 */
[----:B------:R-:W-:Y:S02]  /*03a0*/  R2UR UR33, R0 ;  /* 0x00000000002172ca */ /* 0x000fe400000e0000 */
[----:B---3--:R-:W-:-:S13]  /*03b0*/  R2UR UR5, R2 ;  /* 0x00000000020572ca */ /* 0x008fda00000e0000 */
[----:B------:R-:W-:-:S04]  /*03c0*/  UIADD3 UR26, UPT, UPT, URZ, -UR5, URZ ;  /* 0x80000005ff1a7290 */ /* 0x000fc8000fffe0ff */
[----:B------:R-:W-:-:S04]  /*03d0*/  UIMAD UR26, UR26, UR37, URZ ;  /* 0x000000251a1a72a4 */ /* 0x000fc8000f8e02ff */
[----:B------:R-:W-:Y:S02]  /*03e0*/  UIMAD.WIDE.U32 UR26, UR5, UR26, UR4 ;  /* 0x0000001a051a72a5 */ /* 0x000fe4000f8e0004 */
[----:B------:R-:W-:Y:S02]  /*03f0*/  USHF.R.S32.HI UR4, URZ, 0x1f, UR11 ;  /* 0x0000001fff047899 */ /* 0x000fe4000801140b */
[----:B------:R-:W-:Y:S02]  /*0400*/  UIMAD.WIDE.U32 UR22, UR27, UR33, URZ ;  /* 0x000000211b1672a5 */ /* 0x000fe4000f8e00ff */
[----:B------:R-:W-:Y:S02]  /*0410*/  UIADD3.X UR5, UPT, UPT, UR4, UR9, URZ, UP2, !UPT ;  /* 0x0000000904057290 */ /* 0x000fe400097fe4ff */
[----:B------:R-:W-:Y:S02]  /*0420*/  UIADD3.X UR14, UPT, UPT, UR4, UR32, URZ, UP0, !UPT ;  /* 0x00000020040e7290 */ /* 0x000fe400087fe4ff */
[----:B------:R-:W-:Y:S01]  /*0430*/  ULEA.HI.X UR20, UR20, UR15, UR5, 0x2, UP3 ;  /* 0x0000000f14147291 */ /* 0x000fe200098f1405 */
[----:B------:R-:W-:Y:S01]  /*0440*/  UMOV UR9, UR23 ;  /* 0x0000001700097c82 */ /* 0x000fe20008000000 */
[----:B------:R-:W-:-:S02]  /*0450*/  ULEA.HI.X UR14, UR31, UR13, UR14, 0x2, UP1 ;  /* 0x0000000d1f0e7291 */ /* 0x000fc400088f140e */
[----:B------:R-:W-:Y:S02]  /*0460*/  UIADD3 UR12, UPT, UPT, -UR9, URZ, URZ ;  /* 0x000000ff090c7290 */ /* 0x000fe4000fffe1ff */
[----:B--2---:R-:W-:Y:S02]  /*0470*/  UIMAD.WIDE.U32 UR22, UR10, UR18, URZ ;  /* 0x000000120a1672a5 */ /* 0x004fe4000f8e00ff */
[----:B------:R-:W-:Y:S02]  /*0480*/  UIMAD UR5, UR37, UR12, UR33 ;  /* 0x0000000c250572a4 */ /* 0x000fe4000f8e0221 */
[----:B------:R-:W-:Y:S02]  /*0490*/  UISETP.NE.U32.AND UP0, UPT, UR34, URZ, UPT ;  /* 0x000000ff2200728c */ /* 0x000fe4000bf05070 */
[----:B------:R-:W-:Y:S02]  /*04a0*/  UISETP.GT.U32.AND UP1, UPT, UR37, UR5, UPT ;  /* 0x000000052500728c */ /* 0x000fe4000bf24070 */
[----:B------:R-:W-:-:S02]  /*04b0*/  UIMAD UR23, UR10, UR19, UR23 ;  /* 0x000000130a1772a4 */ /* 0x000fc4000f8e0217 */
[----:B------:R-:W-:Y:S01]  /*04c0*/  UISETP.NE.AND.EX UP0, UPT, UR35, URZ, UPT, UP0 ;  /* 0x000000ff2300728c */ /* 0x000fe2000bf05300 */
[----:B------:R-:W2:Y:S01]  /*04d0*/  LDCU.64 UR18, c[0x0][0x3d0] ;  /* 0x00007a00ff1277ac */ /* 0x000ea20008000a00 */
[----:B------:R-:W3:Y:S05]  /*04e0*/  LDCU.64 UR34, c[0x0][0x528] ;  /* 0x0000a500ff2277ac */ /* 0x000eea0008000a00 */
[----:B------:R-:W-:Y:S02]  /*04f0*/  @!UP1 UIADD3 UR5, UPT, UPT, UR5, -UR37, URZ ;  /* 0x8000002505059290 */ /* 0x000fe4000fffe0ff */
[----:B------:R-:W-:Y:S02]  /*0500*/  @!UP1 UIADD3 UR9, UPT, UPT, UR9, 0x1, URZ ;  /* 0x0000000109099890 */ /* 0x000fe4000fffe0ff */
[----:B------:R-:W-:-:S02]  /*0510*/  UISETP.GE.U32.AND UP2, UPT, UR5, UR37, UPT ;  /* 0x000000250500728c */ /* 0x000fc4000bf46070 */
[----:B------:R-:W-:Y:S02]  /*0520*/  ULOP3.LUT UR5, UR8, UR36, URZ, 0x3c, !UPT ;  /* 0x0000002408057292 */ /* 0x000fe4000f8e3cff */
[----:B------:R-:W-:Y:S02]  /*0530*/  UIMAD UR13, UR10, UR21, UR25 ;  /* 0x000000150a0d72a4 */ /* 0x000fe4000f8e0219 */
[----:B------:R-:W-:Y:S01]  /*0540*/  UISETP.GE.AND UP1, UPT, UR5, URZ, UPT ;  /* 0x000000ff0500728c */ /* 0x000fe2000bf26270 */
[----:B------:R-:W4:Y:S04]  /*0550*/  LDCU.64 UR26, c[0x0][0x3c8] ;  /* 0x00007900ff1a77ac */ /* 0x000f280008000a00 */
[----:B------:R-:W-:Y:S02]  /*0560*/  @UP2 UIADD3 UR9, UPT, UPT, UR9, 0x1, URZ ;  /* 0x0000000109092890 */ /* 0x000fe4000fffe0ff */
[----:B------:R-:W-:Y:S01]  /*0570*/  UISETP.NE.AND UP2, UPT, UR36, URZ, UPT ;  /* 0x000000ff2400728c */ /* 0x000fe2000bf45270 */
[----:B------:R-:W-:-:S03]  /*0580*/  UMOV UR12, UR24 ;  /* 0x00000018000c7c82 */ /* 0x000fc60008000000 */
[----:B------:R-:W-:Y:S02]  /*0590*/  @!UP1 UIADD3 UR9, UPT, UPT, -UR9, URZ, URZ ;  /* 0x000000ff09099290 */ /* 0x000fe4000fffe1ff */
[----:B-1----:R-:W-:Y:S01]  /*05a0*/  UIMAD.WIDE.U32 UR12, UR8, UR6, UR12 ;  /* 0x00000006080c72a5 */ /* 0x002fe2000f8e000c */
[----:B------:R-:W1:Y:S03]  /*05b0*/  LDCU.64 UR32, c[0x0][0x3e8] ;  /* 0x00007d00ff2077ac */ /* 0x000e660008000a00 */
[----:B------:R-:W-:Y:S02]  /*05c0*/  UIMAD UR24, UR8, UR7, UR13 ;  /* 0x00000007081872a4 */ /* 0x000fe4000f8e020d */
[----:B------:R-:W-:Y:S02]  /*05d0*/  UIADD3 UR12, UP3, UPT, UR11, UR12, URZ ;  /* 0x0000000c0b0c7290 */ /* 0x000fe4000ff7e0ff */
[----:B------:R-:W-:-:S02]  /*05e0*/  @!UP2 ULOP3.LUT UR9, URZ, UR36, URZ, 0x33, !UPT ;  /* 0x00000024ff09a292 */ /* 0x000fc4000f8e33ff */
[----:B--2---:R-:W-:Y:S02]  /*05f0*/  UIMAD.WIDE.U32 UR6, UR10, UR18, URZ ;  /* 0x000000120a0672a5 */ /* 0x004fe4000f8e00ff */
[----:B------:R-:W-:Y:S02]  /*0600*/  UIADD3.X UR24, UPT, UPT, UR4, UR24, URZ, UP3, !UPT ;  /* 0x0000001804187290 */ /* 0x000fe40009ffe4ff */
[----:B---3--:R-:W-:Y:S02]  /*0610*/  ULEA UR18, UP3, UR12, UR34, 0x2 ;  /* 0x000000220c127291 */ /* 0x008fe4000f8610ff */
[----:B------:R-:W-:Y:S02]  /*0620*/  USHF.R.S32.HI UR5, URZ, 0x1f, UR9 ;  /* 0x0000001fff057899 */ /* 0x000fe40008011409 */
[----:B------:R-:W-:Y:S02]  /*0630*/  ULEA.HI.X UR24, UR12, UR35, UR24, 0x2, UP3 ;  /* 0x000000230c187291 */ /* 0x000fe400098f1418 */
[----:B----4-:R-:W-:Y:S01]  /*0640*/  UIMAD UR12, UR5, UR26, URZ ;  /* 0x0000001a050c72a4 */ /* 0x010fe2000f8e02ff */
[----:B------:R-:W2:Y:S03]  /*0650*/  @UP0 LDCU UR25, c[0x0][0x384] ;  /* 0x00007080ff1907ac */ /* 0x000ea60008000800 */
[----:B------:R-:W-:-:S02]  /*0660*/  UIMAD UR15, UR9, UR27, UR12 ;  /* 0x0000001b090f72a4 */ /* 0x000fc4000f8e020c */
[----:B------:R-:W-:Y:S01]  /*0670*/  UIMAD.WIDE.U32 UR22, UR9, UR26, UR22 ;  /* 0x0000001a091672a5 */ /* 0x000fe2000f8e0016 */
[----:B------:R-:W3:Y:S01]  /*0680*/  LDCU.64 UR34, c[0x0][0x448] ;  /* 0x00008900ff2277ac */ /* 0x000ee20008000a00 */
[----:B------:R-:W-:Y:S02]  /*0690*/  UIMAD UR7, UR10, UR19, UR7 ;  /* 0x000000130a0772a4 */ /* 0x000fe4000f8e0207 */
[----:B-1----:R-:W-:Y:S02]  /*06a0*/  UIMAD UR5, UR5, UR32, URZ ;  /* 0x00000020050572a4 */ /* 0x002fe4000f8e02ff */
[----:B------:R-:W-:-:S03]  /*06b0*/  UIADD3 UR23, UPT, UPT, UR23, UR15, URZ ;  /* 0x0000000f17177290 */ /* 0x000fc6000fffe0ff */
[----:B------:R-:W1:Y:S01]  /*06c0*/  @UP0 LDCU UR15, c[0x0][0x38c] ;  /* 0x00007180ff0f07ac */ /* 0x000e620008000800 */
[----:B------:R-:W-:Y:S02]  /*06d0*/  UIMAD.WIDE.U32 UR12, UR9, UR32, UR6 ;  /* 0x00000020090c72a5 */ /* 0x000fe4000f8e0006 */
[----:B------:R-:W-:Y:S01]  /*06e0*/  UIMAD UR21, UR9, UR33, UR5 ;  /* 0x00000021091572a4 */ /* 0x000fe2000f8e0205 */
[----:B------:R-:W4:Y:S01]  /*06f0*/  @UP0 LDCU.64 UR32, c[0x0][0x480] ;  /* 0x00009000ff2007ac */ /* 0x000f220008000a00 */
[----:B--2---:R-:W-:Y:S02]  /*0700*/  @UP0 UIMAD UR10, UR10, UR25, UR8 ;  /* 0x000000190a0a02a4 */ /* 0x004fe4000f8e0208 */
[----:B------:R-:W-:Y:S02]  /*0710*/  UIADD3 UR5, UP1, UPT, UR11, UR22, URZ ;  /* 0x000000160b057290 */ /* 0x000fe4000ff3e0ff */
[----:B------:R-:W-:Y:S01]  /*0720*/  @UP0 UIMAD UR10, UR10, UR30, URZ ;  /* 0x0000001e0a0a02a4 */ /* 0x000fe2000f8e02ff */
[----:B------:R-:W2:Y:S01]  /*0730*/  LDCU.64 UR26, c[0x0][0x450] ;  /* 0x00008a00ff1a77ac */ /* 0x000ea20008000a00 */
[----:B------:R-:W-:-:S02]  /*0740*/  UIADD3.X UR23, UPT, UPT, UR4, UR23, URZ, UP1, !UPT ;  /* 0x0000001704177290 */ /* 0x000fc40008ffe4ff */
[----:B---3--:R-:W-:Y:S02]  /*0750*/  ULEA UR19, UP2, UR5, UR34, 0x2 ;  /* 0x0000002205137291 */ /* 0x008fe4000f8410ff */
[----:B------:R-:W-:Y:S02]  /*0760*/  UIADD3 UR11, UP1, UPT, UR11, UR12, URZ ;  /* 0x0000000c0b0b7290 */ /* 0x000fe4000ff3e0ff */
[----:B------:R-:W-:Y:S02]  /*0770*/  UIADD3 UR22, UPT, UPT, UR13, UR21, URZ ;  /* 0x000000150d167290 */ /* 0x000fe4000fffe0ff */
[----:B-1----:R-:W-:Y:S02]  /*0780*/  @UP0 UIMAD UR10, UR10, UR15, URZ ;  /* 0x0000000f0a0a02a4 */ /* 0x002fe4000f8e02ff */
[----:B------:R-:W-:Y:S02]  /*0790*/  ULEA.HI.X UR23, UR5, UR35, UR23, 0x2, UP2 ;  /* 0x0000002305177291 */ /* 0x000fe400090f1417 */
[----:B------:R-:W-:Y:S01]  /*07a0*/  UIADD3.X UR22, UPT, UPT, UR4, UR22, URZ, UP1, !UPT ;  /* 0x0000001604167290 */ /* 0x000fe20008ffe4ff */
[----:B------:R-:W-:-:S02]  /*07b0*/  UMOV UR5, URZ ;  /* 0x000000ff00057c82 */ /* 0x000fc40008000000 */
[----:B------:R-:W-:Y:S01]  /*07c0*/  UMOV UR4, URZ ;  /* 0x000000ff00047c82 */ /* 0x000fe20008000000 */
[----:B----4-:R-:W-:Y:S02]  /*07d0*/  @UP0 UIMAD.WIDE UR4, UR10, 0x8, UR32 ;  /* 0x000000080a0408a5 */ /* 0x010fe4000f8e0220 */
[----:B------:R-:W-:Y:S01]  /*07e0*/  UISETP.GE.AND UP0, UPT, UR30, 0x1, UPT ;  /* 0x000000011e00788c */ /* 0x000fe2000bf06270 */
[----:B------:R-:W-:Y:S01]  /*07f0*/  UMOV UR7, URZ ;  /* 0x000000ff00077c82 */ /* 0x000fe20008000000 */
[----:B------:R-:W-:Y:S01]  /*0800*/  UMOV UR6, URZ ;  /* 0x000000ff00067c82 */ /* 0x000fe20008000000 */
[----:B--2---:R-:W-:-:S04]  /*0810*/  ULEA UR21, UP2, UR11, UR26, 0x2 ;  /* 0x0000001a0b157291 */ /* 0x004fc8000f8410ff */
[----:B------:R-:W-:Y:S01]  /*0820*/  ULEA.HI.X UR22, UR11, UR27, UR22, 0x2, UP2 ;  /* 0x0000001b0b167291 */ /* 0x000fe200090f1416 */
[----:B------:R-:W-:Y:S02]  /*0830*/  @P0 R2UR UR7, R3 ;  /* 0x00000000030702ca */ /* 0x000fe400000e0000 */
[----:B------:R-:W-:Y:S01]  /*0840*/  @P1 R2UR UR6, R4 ;  /* 0x00000000040612ca */ /* 0x000fe200000e0000 */
[----:B0-----:R-:W-:-:S14]  /*0850*/  BRA.U !UP0, `(.L_x_1210) ;  /* 0x00000081082c7547 */ /* 0x001fdc000b800000 */
[----:B------:R-:W0:Y:S01]  /*0860*/  S2R R4, SR_TID.X ;  /* 0x0000000000047919 */ /* 0x000e220000002100 */
[----:B------:R-:W-:Y:S01]  /*0870*/  UMOV UR13, UR17 ;  /* 0x00000011000d7c82 */ /* 0x000fe20008000000 */
[----:B------:R-:W-:Y:S01]  /*0880*/  UMOV UR15, UR16 ;  /* 0x00000010000f7c82 */ /* 0x000fe20008000000 */
[----:B------:R-:W-:Y:S01]  /*0890*/  UMOV UR16, UR20 ;  /* 0x0000001400107c82 */ /* 0x000fe20008000000 */
[----:B------:R1:W-:Y:S01]  /*08a0*/  STL [R1+0x104], RZ ;  /* 0x000104ff01007387 */ /* 0x0003e20000100800 */
[----:B------:R-:W-:Y:S01]  /*08b0*/  UMOV UR17, UR18 ;  /* 0x0000001200117c82 */ /* 0x000fe20008000000 */
[----:B------:R-:W2:Y:S02]  /*08c0*/  LDCU UR12, c[0x0][0x394] ;  /* 0x00007280ff0c77ac */ /* 0x000ea40008000800 */
[----:B------:R1:W-:Y:S01]  /*08d0*/  STL [R1+0x108], RZ ;  /* 0x000108ff01007387 */ /* 0x0003e20000100800 */
[----:B------:R-:W-:Y:S01]  /*08e0*/  UMOV UR18, UR24 ;  /* 0x0000001800127c82 */ /* 0x000fe20008000000 */
[----:B------:R-:W-:Y:S01]  /*08f0*/  UMOV UR20, UR23 ;  /* 0x0000001700147c82 */ /* 0x000fe20008000000 */
[----:B0-----:R-:W-:-:S02]  /*0900*/  SHF.L.U32 R3, R4, 0x4, RZ ;  /* 0x0000000404037819 */ /* 0x001fc400000006ff */
[----:B------:R-:W-:-:S04]  /*0910*/  LOP3.LUT R0, R4, 0x1f, RZ, 0xc0, !PT ;  /* 0x0000001f04007812 */ /* 0x000fc800078ec0ff */
[----:B-12---:R-:W-:-:S07]  /*0920*/  LOP3.LUT R72, R0, 0x3e00, R3, 0xf8, !PT ;  /* 0x00003e0000487812 */ /* 0x006fce00078ef803 */
.L_x_1257:
[----:B------:R-:W0:Y:S01]  /*0930*/  LDCU UR26, c[0x0][0x388] ;  /* 0x00007100ff1a77ac */ /* 0x000e220008000800 */
[----:B------:R-:W-:Y:S01]  /*0940*/  IMAD.SHL.U32 R4, R4, 0x10, RZ ;  /* 0x0000001004047824 */ /* 0x000fe200078e00ff */
[----:B------:R-:W-:Y:S01]  /*0950*/  MOV R3, UR14 ;  /* 0x0000000e00037c02 */ /* 0x000fe20008000f00 */
[----:B------:R-:W-:Y:S01]  /*0960*/  IMAD.U32 R2, RZ, RZ, UR13 ;  /* 0x0000000dff027e24 */ /* 0x000fe2000f8e00ff */
[----:B------:R-:W-:Y:S01]  /*0970*/  ULEA UR27, UR12, 0xfffff800, 0xb ;  /* 0xfffff8000c1b7891 */ /* 0x000fe2000f8e58ff */
[----:B------:R-:W-:Y:S02]  /*0980*/  CS2R R8, SRZ ;  /* 0x0000000000087805 */ /* 0x000fe4000001ff00 */
[----:B------:R-:W-:Y:S01]  /*0990*/  LOP3.LUT R71, R4, 0x3e00, RZ, 0xc0, !PT ;  /* 0x00003e0004477812 */ /* 0x000fe200078ec0ff */
[----:B------:R-:W-:Y:S01]  /*09a0*/  IMAD.WIDE.U32 R6, R72, 0x4, R2 ;  /* 0x0000000448067825 */ /* 0x000fe200078e0002 */
[----:B------:R-:W-:Y:S02]  /*09b0*/  CS2R R16, SRZ ;  /* 0x0000000000107805 */ /* 0x000fe4000001ff00 */
[----:B------:R-:W-:-:S02]  /*09c0*/  CS2R R10, SRZ ;  /* 0x00000000000a7805 */ /* 0x000fc4000001ff00 */
[----:B------:R-:W-:Y:S01]  /*09d0*/  CS2R R14, SRZ ;  /* 0x00000000000e7805 */ /* 0x000fe2000001ff00 */
[----:B------:R-:W-:Y:S01]  /*09e0*/  HFMA2 R12, -RZ, RZ, 0, 0 ;  /* 0x00000000ff0c7431 */ /* 0x000fe200000001ff */
[----:B------:R-:W-:Y:S02]  /*09f0*/  CS2R R18, SRZ ;  /* 0x0000000000127805 */ /* 0x000fe4000001ff00 */
[----:B------:R-:W-:Y:S02]  /*0a00*/  CS2R R20, SRZ ;  /* 0x0000000000147805 */ /* 0x000fe4000001ff00 */
[----:B------:R-:W-:Y:S01]  /*0a10*/  CS2R R22, SRZ ;  /* 0x0000000000167805 */ /* 0x000fe2000001ff00 */
[----:B------:R-:W-:Y:S01]  /*0a20*/  IMAD.MOV.U32 R24, RZ, RZ, RZ ;  /* 0x000000ffff187224 */ /* 0x000fe200078e00ff */
[----:B0-----:R-:W-:-:S06]  /*0a30*/  UIADD3 UR8, UPT, UPT, -UR27, UR26, URZ ;  /* 0x0000001a1b087290 */ /* 0x001fcc000fffe1ff */
[----:B------:R-:W-:Y:S01]  /*0a40*/  ISETP.GE.AND P0, PT, R72, UR8, PT ;  /* 0x0000000848007c0c */ /* 0x000fe2000bf06270 */
[----:B------:R-:W-:Y:S01]  /*0a50*/  BAR.SYNC.DEFER_BLOCKING 0x0 ;  /* 0x0000000000007b1d */ /* 0x000fe20000010000 */
[----:B------:R-:W-:Y:S02]  /*0a60*/  LOP3.LUT R72, R71, R0, RZ, 0xfc, !PT ;  /* 0x0000000047487212 */ /* 0x000fe400078efcff */
[----:B------:R-:W-:Y:S02]  /*0a70*/  P2R R83, PR, RZ, 0x1 ;  /* 0x00000001ff537803 */ /* 0x000fe40000000000 */
[C---:B------:R-:W-:Y:S02]  /*0a80*/  LOP3.LUT R70, R72.reuse, 0x20, RZ, 0xfc, !PT ;  /* 0x0000002048467812 */ /* 0x040fe400078efcff */
[C---:B------:R-:W-:Y:S02]  /*0a90*/  SHF.L.U32 R2, R72.reuse, 0x2, RZ ;  /* 0x0000000248027819 */ /* 0x040fe400000006ff */
[----:B------:R-:W-:-:S02]  /*0aa0*/  LOP3.LUT R64, R72, 0xe0, RZ, 0xfc, !PT ;  /* 0x000000e048407812 */ /* 0x000fc400078efcff */
[----:B------:R-:W-:Y:S01]  /*0ab0*/  IADD3 R4, P1, PT, R2, UR15, RZ ;  /* 0x0000000f02047c10 */ /* 0x000fe2000ff3e0ff */
[----:B------:R-:W2:Y:S01]  /*0ac0*/  @!P0 LDG.E R8, desc[UR28][R6.64] ;  /* 0x0000001c06088981 */ /* 0x000ea2000c1e1900 */
[----:B------:R-:W-:-:S03]  /*0ad0*/  ISETP.GE.AND P0, PT, R70, UR8, PT ;  /* 0x0000000846007c0c */ /* 0x000fc6000bf06270 */
[----:B------:R-:W-:Y:S01]  /*0ae0*/  IMAD.X R5, RZ, RZ, UR16, P1 ;  /* 0x00000010ff057e24 */ /* 0x000fe200088e06ff */
[----:B------:R-:W-:Y:S02]  /*0af0*/  LOP3.LUT R63, R72, 0x100, RZ, 0xfc, !PT ;  /* 0x00000100483f7812 */ /* 0x000fe400078efcff */
[----:B------:R-:W-:Y:S02]  /*0b00*/  P2R R84, PR, RZ, 0x1 ;  /* 0x00000001ff547803 */ /* 0x000fe40000000000 */
[----:B------:R-:W-:Y:S02]  /*0b10*/  IADD3 R2, P0, PT, R2, UR17, RZ ;  /* 0x0000001102027c10 */ /* 0x000fe4000ff1e0ff */
[----:B------:R-:W-:Y:S02]  /*0b20*/  LOP3.LUT R69, R72, 0x40, RZ, 0xfc, !PT ;  /* 0x0000004048457812 */ /* 0x000fe400078efcff */
[----:B------:R-:W-:Y:S02]  /*0b30*/  IADD3.X R3, PT, PT, RZ, UR18, RZ, P0, !PT ;  /* 0x00000012ff037c10 */ /* 0x000fe400087fe4ff */
[----:B------:R-:W-:-:S02]  /*0b40*/  ISETP.GE.AND P0, PT, R64, UR8, PT ;  /* 0x0000000840007c0c */ /* 0x000fc4000bf06270 */
[C---:B------:R-:W-:Y:S02]  /*0b50*/  LOP3.LUT R65, R72.reuse, 0xc0, RZ, 0xfc, !PT ;  /* 0x000000c048417812 */ /* 0x040fe400078efcff */
[C---:B------:R-:W-:Y:S02]  /*0b60*/  LOP3.LUT R68, R72.reuse, 0x60, RZ, 0xfc, !PT ;  /* 0x0000006048447812 */ /* 0x040fe400078efcff */
[C---:B------:R-:W-:Y:S02]  /*0b70*/  LOP3.LUT R66, R72.reuse, 0xa0, RZ, 0xfc, !PT ;  /* 0x000000a048427812 */ /* 0x040fe400078efcff */
[----:B------:R-:W-:Y:S02]  /*0b80*/  P2R R81, PR, RZ, 0x1 ;  /* 0x00000001ff517803 */ /* 0x000fe40000000000 */
[----:B------:R-:W-:Y:S02]  /*0b90*/  LOP3.LUT R67, R72, 0x80, RZ, 0xfc, !PT ;  /* 0x0000008048437812 */ /* 0x000fe400078efcff */
[----:B------:R-:W-:Y:S01]  /*0ba0*/  ISETP.GE.AND P1, PT, R70, UR8, PT ;  /* 0x0000000846007c0c */ /* 0x000fe2000bf26270 */
[----:B------:R-:W3:Y:S01]  /*0bb0*/  @!P0 LDG.E R16, desc[UR28][R6.64+0x380] ;  /* 0x0003801c06108981 */ /* 0x000ee2000c1e1900 */
[----:B------:R-:W-:-:S02]  /*0bc0*/  ISETP.GE.AND P0, PT, R63, UR8, PT ;  /* 0x000000083f007c0c */ /* 0x000fc4000bf06270 */
[----:B------:R-:W-:Y:S02]  /*0bd0*/  ISETP.GE.AND P6, PT, R69, UR8, PT ;  /* 0x0000000845007c0c */ /* 0x000fe4000bfc6270 */
[----:B------:R-:W-:Y:S02]  /*0be0*/  ISETP.GE.AND P2, PT, R65, UR8, PT ;  /* 0x0000000841007c0c */ /* 0x000fe4000bf46270 */
[----:B------:R-:W-:Y:S02]  /*0bf0*/  ISETP.GE.AND P5, PT, R68, UR8, PT ;  /* 0x0000000844007c0c */ /* 0x000fe4000bfa6270 */
[----:B------:R-:W-:Y:S02]  /*0c00*/  ISETP.GE.AND P3, PT, R66, UR8, PT ;  /* 0x0000000842007c0c */ /* 0x000fe4000bf66270 */
[----:B------:R-:W-:Y:S01]  /*0c10*/  ISETP.GE.AND P4, PT, R67, UR8, PT ;  /* 0x0000000843007c0c */ /* 0x000fe2000bf86270 */
[----:B------:R-:W4:Y:S01]  /*0c20*/  @!P1 LDG.E R9, desc[UR28][R6.64+0x80] ;  /* 0x0000801c06099981 */ /* 0x000f22000c1e1900 */
[----:B------:R-:W-:-:S02]  /*0c30*/  LOP3.LUT R62, R72, 0x120, RZ, 0xfc, !PT ;  /* 0x00000120483e7812 */ /* 0x000fc400078efcff */
[C---:B------:R-:W-:Y:S01]  /*0c40*/  LOP3.LUT R61, R72.reuse, 0x140, RZ, 0xfc, !PT ;  /* 0x00000140483d7812 */ /* 0x040fe200078efcff */
[----:B------:R-:W5:Y:S01]  /*0c50*/  @!P0 LDG.E R17, desc[UR28][R6.64+0x400] ;  /* 0x0004001c06118981 */ /* 0x000f62000c1e1900 */
[C---:B------:R-:W-:Y:S02]  /*0c60*/  LOP3.LUT R60, R72.reuse, 0x160, RZ, 0xfc, !PT ;  /* 0x00000160483c7812 */ /* 0x040fe400078efcff */
[C---:B------:R-:W-:Y:S01]  /*0c70*/  LOP3.LUT R59, R72.reuse, 0x180, RZ, 0xfc, !PT ;  /* 0x00000180483b7812 */ /* 0x040fe200078efcff */
[----:B------:R-:W3:Y:S01]  /*0c80*/  @!P6 LDG.E R10, desc[UR28][R6.64+0x100] ;  /* 0x0001001c060ae981 */ /* 0x000ee2000c1e1900 */
[----:B------:R-:W-:Y:S02]  /*0c90*/  P2R R80, PR, RZ, 0x1 ;  /* 0x00000001ff507803 */ /* 0x000fe40000000000 */
[----:B------:R-:W-:Y:S01]  /*0ca0*/  LOP3.LUT R58, R72, 0x1a0, RZ, 0xfc, !PT ;  /* 0x000001a0483a7812 */ /* 0x000fe200078efcff */
[----:B------:R-:W5:Y:S01]  /*0cb0*/  @!P2 LDG.E R15, desc[UR28][R6.64+0x300] ;  /* 0x0003001c060fa981 */ /* 0x000f62000c1e1900 */
[----:B------:R-:W-:-:S02]  /*0cc0*/  ISETP.GE.AND P0, PT, R62, UR8, PT ;  /* 0x000000083e007c0c */ /* 0x000fc4000bf06270 */
[----:B------:R-:W-:Y:S01]  /*0cd0*/  P2R R82, PR, RZ, 0x4 ;  /* 0x00000004ff527803 */ /* 0x000fe20000000000 */
[----:B------:R-:W5:Y:S01]  /*0ce0*/  @!P5 LDG.E R11, desc[UR28][R6.64+0x180] ;  /* 0x0001801c060bd981 */ /* 0x000f62000c1e1900 */
[C---:B------:R-:W-:Y:S02]  /*0cf0*/  LOP3.LUT R57, R72.reuse, 0x1c0, RZ, 0xfc, !PT ;  /* 0x000001c048397812 */ /* 0x040fe400078efcff */
[----:B------:R-:W-:Y:S01]  /*0d00*/  ISETP.GE.AND P1, PT, R61, UR8, PT ;  /* 0x000000083d007c0c */ /* 0x000fe2000bf26270 */
[----:B------:R-:W5:Y:S01]  /*0d10*/  @!P3 LDG.E R14, desc[UR28][R6.64+0x280] ;  /* 0x0002801c060eb981 */ /* 0x000f62000c1e1900 */
[----:B------:R-:W-:Y:S02]  /*0d20*/  P2R R88, PR, RZ, 0x8 ;  /* 0x00000008ff587803 */ /* 0x000fe40000000000 */
[----:B------:R-:W-:Y:S01]  /*0d30*/  LOP3.LUT R56, R72, 0x1e0, RZ, 0xfc, !PT ;  /* 0x000001e048387812 */ /* 0x000fe200078efcff */
[----:B------:R-:W5:Y:S01]  /*0d40*/  @!P4 LDG.E R12, desc[UR28][R6.64+0x200] ;  /* 0x0002001c060cc981 */ /* 0x000f62000c1e1900 */
[----:B------:R-:W-:-:S02]  /*0d50*/  ISETP.GE.AND P2, PT, R60, UR8, PT ;  /* 0x000000083c007c0c */ /* 0x000fc4000bf46270 */
[----:B------:R-:W-:Y:S01]  /*0d60*/  P2R R87, PR, RZ, 0x10 ;  /* 0x00000010ff577803 */ /* 0x000fe20000000000 */
[----:B------:R-:W5:Y:S01]  /*0d70*/  @!P0 LDG.E R18, desc[UR28][R6.64+0x480] ;  /* 0x0004801c06128981 */ /* 0x000f62000c1e1900 */
[----:B------:R-:W-:Y:S02]  /*0d80*/  ISETP.GE.AND P3, PT, R59, UR8, PT ;  /* 0x000000083b007c0c */ /* 0x000fe4000bf66270 */
[----:B------:R-:W-:Y:S01]  /*0d90*/  P2R R86, PR, RZ, 0x20 ;  /* 0x00000020ff567803 */ /* 0x000fe20000000000 */
[----:B------:R-:W5:Y:S01]  /*0da0*/  @!P1 LDG.E R19, desc[UR28][R6.64+0x500] ;  /* 0x0005001c06139981 */ /* 0x000f62000c1e1900 */
[----:B------:R-:W-:Y:S02]  /*0db0*/  ISETP.GE.AND P4, PT, R58, UR8, PT ;  /* 0x000000083a007c0c */ /* 0x000fe4000bf86270 */
        /* <DEDUP_REMOVED lines=13> */
[----:B------:R-:W-:Y:S02]  /*0e90*/  IMAD.MOV.U32 R7, RZ, RZ, RZ ;  /* 0x000000ffff077224 */ /* 0x000fe400078e00ff */
[----:B-1----:R-:W-:Y:S02]  /*0ea0*/  IMAD.IADD R25, R71, 0x1, R31 ;  /* 0x0000000147197824 */ /* 0x002fe400078e021f */
[----:B------:R-:W-:Y:S01]  /*0eb0*/  IMAD.MOV.U32 R89, RZ, RZ, RZ ;  /* 0x000000ffff597224 */ /* 0x000fe200078e00ff */
[----:B------:R-:W-:Y:S02]  /*0ec0*/  CS2R R90, SRZ ;  /* 0x00000000005a7805 */ /* 0x000fe4000001ff00 */
[----:B------:R-:W-:Y:S02]  /*0ed0*/  CS2R R92, SRZ ;  /* 0x00000000005c7805 */ /* 0x000fe4000001ff00 */
[----:B------:R-:W-:-:S02]  /*0ee0*/  LEA.HI.SX32 R26, R25, R25, 0x1b ;  /* 0x00000019191a7211 */ /* 0x000fc400078fdaff */
[----:B------:R-:W-:Y:S02]  /*0ef0*/  CS2R R94, SRZ ;  /* 0x00000000005e7805 */ /* 0x000fe4000001ff00 */
[C---:B------:R-:W-:Y:S01]  /*0f00*/  IADD3 R6, PT, PT, R25.reuse, 0x60, RZ ;  /* 0x0000006019067810 */ /* 0x040fe20007ffe0ff */
[C---:B------:R-:W-:Y:S01]  /*0f10*/  VIADD R28, R25.reuse, 0x40 ;  /* 0x00000040191c7836 */ /* 0x040fe20000000000 */
[----:B------:R-:W-:Y:S01]  /*0f20*/  LEA R113, R26, UR23, 0x2 ;  /* 0x000000171a717c11 */ /* 0x000fe2000f8e10ff */
[----:B------:R-:W0:Y:S01]  /*0f30*/  LDCU UR8, c[0x0][0x38c] ;  /* 0x00007180ff0877ac */ /* 0x000e220008000800 */
[C---:B------:R-:W-:Y:S02]  /*0f40*/  IADD3 R26, PT, PT, R25.reuse, 0x20, RZ ;  /* 0x00000020191a7810 */ /* 0x040fe40007ffe0ff */
[-C--:B------:R-:W-:Y:S01]  /*0f50*/  LEA.HI.SX32 R6, R6, R25.reuse, 0x1b ;  /* 0x0000001906067211 */ /* 0x080fe200078fdaff */
[----:B------:R-:W-:Y:S01]  /*0f60*/  VIADD R30, R25, 0x80 ;  /* 0x00000080191e7836 */ /* 0x000fe20000000000 */
[----:B------:R-:W-:-:S02]  /*0f70*/  LEA.HI.SX32 R26, R26, R25, 0x1b ;  /* 0x000000191a1a7211 */ /* 0x000fc400078fdaff */
[----:B------:R-:W-:Y:S01]  /*0f80*/  LEA R110, R6, UR23, 0x2 ;  /* 0x00000017066e7c11 */ /* 0x000fe2000f8e10ff */
[C---:B------:R-:W-:Y:S01]  /*0f90*/  VIADD R6, R25.reuse, 0xc0 ;  /* 0x000000c019067836 */ /* 0x040fe20000000000 */
[----:B------:R-:W-:Y:S02]  /*0fa0*/  IADD3 R32, PT, PT, R25, 0xa0, RZ ;  /* 0x000000a019207810 */ /* 0x000fe40007ffe0ff */
[-C--:B------:R-:W-:Y:S02]  /*0fb0*/  LEA.HI.SX32 R28, R28, R25.reuse, 0x1b ;  /* 0x000000191c1c7211 */ /* 0x080fe400078fdaff */
[-C--:B------:R-:W-:Y:S02]  /*0fc0*/  LEA.HI.SX32 R30, R30, R25.reuse, 0x1b ;  /* 0x000000191e1e7211 */ /* 0x080fe400078fdaff */
[----:B------:R-:W-:Y:S02]  /*0fd0*/  LEA R112, R26, UR23, 0x2 ;  /* 0x000000171a707c11 */ /* 0x000fe4000f8e10ff */
[----:B------:R-:W-:-:S02]  /*0fe0*/  LEA.HI.SX32 R32, R32, R25, 0x1b ;  /* 0x0000001920207211 */ /* 0x000fc400078fdaff */
[----:B------:R-:W-:Y:S01]  /*0ff0*/  LEA R111, R28, UR23, 0x2 ;  /* 0x000000171c6f7c11 */ /* 0x000fe2000f8e10ff */
[C---:B------:R-:W-:Y:S01]  /*1000*/  VIADD R26, R25.reuse, 0x100 ;  /* 0x00000100191a7836 */ /* 0x040fe20000000000 */
[----:B------:R-:W-:Y:S02]  /*1010*/  LEA.HI.SX32 R6, R6, R25, 0x1b ;  /* 0x0000001906067211 */ /* 0x000fe400078fdaff */
[----:B------:R-:W-:Y:S01]  /*1020*/  LEA R109, R30, UR23, 0x2 ;  /* 0x000000171e6d7c11 */ /* 0x000fe2000f8e10ff */
[C---:B------:R-:W-:Y:S01]  /*1030*/  VIADD R30, R25.reuse, 0x140 ;  /* 0x00000140191e7836 */ /* 0x040fe20000000000 */
[----:B------:R-:W-:Y:S02]  /*1040*/  LEA R108, R32, UR23, 0x2 ;  /* 0x00000017206c7c11 */ /* 0x000fe4000f8e10ff */
[----:B------:R-:W-:Y:S02]  /*1050*/  IADD3 R28, PT, PT, R25, 0x120, RZ ;  /* 0x00000120191c7810 */ /* 0x000fe40007ffe0ff */
[----:B------:R-:W-:-:S02]  /*1060*/  LEA R107, R6, UR23, 0x2 ;  /* 0x00000017066b7c11 */ /* 0x000fc4000f8e10ff */
[----:B------:R-:W-:Y:S02]  /*1070*/  IADD3 R6, PT, PT, R25, 0x160, RZ ;  /* 0x0000016019067810 */ /* 0x000fe40007ffe0ff */
[-C--:B------:R-:W-:Y:S02]  /*1080*/  LEA.HI.SX32 R26, R26, R25.reuse, 0x1b ;  /* 0x000000191a1a7211 */ /* 0x080fe400078fdaff */
[-C--:B------:R-:W-:Y:S02]  /*1090*/  LEA.HI.SX32 R28, R28, R25.reuse, 0x1b ;  /* 0x000000191c1c7211 */ /* 0x080fe400078fdaff */
[-C--:B------:R-:W-:Y:S02]  /*10a0*/  LEA.HI.SX32 R30, R30, R25.reuse, 0x1b ;  /* 0x000000191e1e7211 */ /* 0x080fe400078fdaff */
[----:B------:R-:W-:Y:S02]  /*10b0*/  ISETP.NE.AND P0, PT, R80, RZ, PT ;  /* 0x000000ff5000720c */ /* 0x000fe40003f05270 */
[----:B------:R-:W-:-:S02]  /*10c0*/  LEA.HI.SX32 R6, R6, R25, 0x1b ;  /* 0x0000001906067211 */ /* 0x000fc400078fdaff */
[----:B------:R-:W-:Y:S02]  /*10d0*/  LEA R105, R26, UR23, 0x2 ;  /* 0x000000171a697c11 */ /* 0x000fe4000f8e10ff */
[----:B------:R-:W-:Y:S02]  /*10e0*/  LEA R104, R28, UR23, 0x2 ;  /* 0x000000171c687c11 */ /* 0x000fe4000f8e10ff */
[----:B------:R-:W-:Y:S02]  /*10f0*/  LEA R103, R30, UR23, 0x2 ;  /* 0x000000171e677c11 */ /* 0x000fe4000f8e10ff */
[----:B------:R-:W-:Y:S02]  /*1100*/  P2R R29, PR, RZ, 0x1 ;  /* 0x00000001ff1d7803 */ /* 0x000fe40000000000 */
        /* <DEDUP_REMOVED lines=17> */
[----:B-1----:R-:W-:-:S04]  /*1220*/  IADD3 R8, PT, PT, R25, 0xe0, RZ ;  /* 0x000000e019087810 */ /* 0x002fc80007ffe0ff */
[----:B------:R-:W-:-:S04]  /*1230*/  LEA.HI.SX32 R8, R8, R25, 0x1b ;  /* 0x0000001908087211 */ /* 0x000fc800078fdaff */
[----:B------:R-:W-:Y:S01]  /*1240*/  LEA R106, R8, UR23, 0x2 ;  /* 0x00000017086a7c11 */ /* 0x000fe2000f8e10ff */
[----:B------:R-:W-:-:S05]  /*1250*/  VIADD R8, R25, 0x180 ;  /* 0x0000018019087836 */ /* 0x000fca0000000000 */
[----:B------:R-:W-:Y:S01]  /*1260*/  LEA.HI.SX32 R8, R8, R25, 0x1b ;  /* 0x0000001908087211 */ /* 0x000fe200078fdaff */
[----:B----4-:R-:W-:Y:S04]  /*1270*/  STS [R112+0x80], R9 ;  /* 0x0000800970007388 */ /* 0x010fe80000000800 */
[----:B---3--:R1:W-:Y:S04]  /*1280*/  STS [R111+0x100], R10 ;  /* 0x0001000a6f007388 */ /* 0x0083e80000000800 */
[----:B-----5:R-:W-:Y:S01]  /*1290*/  STS [R110+0x180], R11 ;  /* 0x0001800b6e007388 */ /* 0x020fe20000000800 */
[----:B-1----:R-:W-:-:S03]  /*12a0*/  IADD3 R10, PT, PT, R25, 0x1a0, RZ ;  /* 0x000001a0190a7810 */ /* 0x002fc60007ffe0ff */
[----:B------:R1:W-:Y:S01]  /*12b0*/  STS [R109+0x200], R12 ;  /* 0x0002000c6d007388 */ /* 0x0003e20000000800 */
[----:B------:R-:W-:-:S03]  /*12c0*/  LEA.HI.SX32 R10, R10, R25, 0x1b ;  /* 0x000000190a0a7211 */ /* 0x000fc600078fdaff */
[----:B------:R2:W-:Y:S01]  /*12d0*/  STS [R108+0x280], R14 ;  /* 0x0002800e6c007388 */ /* 0x0005e20000000800 */
[C---:B-1----:R-:W-:Y:S01]  /*12e0*/  VIADD R12, R25.reuse, 0x1c0 ;  /* 0x000001c0190c7836 */ /* 0x042fe20000000000 */
[----:B--2---:R-:W-:Y:S02]  /*12f0*/  IADD3 R14, PT, PT, R25, 0x1e0, RZ ;  /* 0x000001e0190e7810 */ /* 0x004fe40007ffe0ff */
[----:B------:R-:W-:Y:S02]  /*1300*/  STS [R107+0x300], R15 ;  /* 0x0003000f6b007388 */ /* 0x000fe40000000800 */
[-C--:B------:R-:W-:Y:S02]  /*1310*/  LEA.HI.SX32 R12, R12, R25.reuse, 0x1b ;  /* 0x000000190c0c7211 */ /* 0x080fe400078fdaff */
[----:B------:R-:W-:Y:S01]  /*1320*/  LEA.HI.SX32 R14, R14, R25, 0x1b ;  /* 0x000000190e0e7211 */ /* 0x000fe200078fdaff */
[----:B------:R-:W-:Y:S01]  /*1330*/  STS [R106+0x380], R16 ;  /* 0x000380106a007388 */ /* 0x000fe20000000800 */
[----:B------:R-:W-:-:S02]  /*1340*/  LEA R101, R8, UR23, 0x2 ;  /* 0x0000001708657c11 */ /* 0x000fc4000f8e10ff */
[----:B------:R-:W-:Y:S01]  /*1350*/  LEA R100, R10, UR23, 0x2 ;  /* 0x000000170a647c11 */ /* 0x000fe2000f8e10ff */
        /* <DEDUP_REMOVED lines=80> */
[----:B------:R-:W-:Y:S02]  /*1860*/  HFMA2 R15, -RZ, RZ, 0, 0 ;  /* 0x00000000ff0f7431 */ /* 0x000fe400000001ff */
[----:B------:R-:W-:Y:S01]  /*1870*/  IMAD.MOV.U32 R17, RZ, RZ, RZ ;  /* 0x000000ffff117224 */ /* 0x000fe200078e00ff */
[----:B------:R-:W-:Y:S01]  /*1880*/  MOV R19, RZ ;  /* 0x000000ff00137202 */ /* 0x000fe20000000f00 */
[----:B------:R-:W-:Y:S02]  /*1890*/  HFMA2 R21, -RZ, RZ, 0, 0 ;  /* 0x00000000ff157431 */ /* 0x000fe400000001ff */
[----:B------:R-:W-:Y:S01]  /*18a0*/  IMAD.MOV.U32 R23, RZ, RZ, RZ ;  /* 0x000000ffff177224 */ /* 0x000fe200078e00ff */
        /* <DEDUP_REMOVED lines=23> */
[----:B------:R1:W4:Y:S01]  /*1a20*/  @!P0 LDG.E R23, desc[UR28][R4.64+0x480] ;  /* 0x0004801c04178981 */ /* 0x000322000c1e1900 */
        /* <DEDUP_REMOVED lines=18> */
[----:B-1----:R-:W-:Y:S01]  /*1b50*/  CS2R R4, SRZ ;  /* 0x0000000000047805 */ /* 0x002fe2000001ff00 */
[----:B--2---:R1:W-:Y:S04]  /*1b60*/  STS [R113], R7 ;  /* 0x0000000771007388 */ /* 0x0043e80000000800 */
[----:B-----5:R2:W-:Y:S04]  /*1b70*/  STS [R112+0x80], R9 ;  /* 0x0000800970007388 */ /* 0x0205e80000000800 */
[----:B---3--:R3:W-:Y:S04]  /*1b80*/  STS [R111+0x100], R11 ;  /* 0x0001000b6f007388 */ /* 0x0087e80000000800 */
        /* <DEDUP_REMOVED lines=31> */
[----:B------:R-:W4:Y:S01]  /*1d80*/  @!P0 LDG.E R4, desc[UR28][R2.64] ;  /* 0x0000001c02048981 */ /* 0x000f22000c1e1900 */
[----:B------:R-:W-:Y:S01]  /*1d90*/  ISETP.NE.AND P0, PT, R6, RZ, PT ;  /* 0x000000ff0600720c */ /* 0x000fe20003f05270 */
[----:B------:R-:W-:-:S12]  /*1da0*/  IMAD.MOV.U32 R6, RZ, RZ, RZ ;  /* 0x000000ffff067224 */ /* 0x000fd800078e00ff */
[----:B------:R-:W5:Y:S01]  /*1db0*/  @!P0 LDG.E R5, desc[UR28][R2.64+0x80] ;  /* 0x0000801c02058981 */ /* 0x000f62000c1e1900 */
[----:B------:R-:W-:Y:S01]  /*1dc0*/  ISETP.NE.AND P0, PT, R8, RZ, PT ;  /* 0x000000ff0800720c */ /* 0x000fe20003f05270 */
[----:B-1----:R-:W-:-:S12]  /*1dd0*/  HFMA2 R7, -RZ, RZ, 0, 0 ;  /* 0x00000000ff077431 */ /* 0x002fd800000001ff */
[----:B------:R-:W5:Y:S01]  /*1de0*/  @!P0 LDG.E R6, desc[UR28][R2.64+0x100] ;  /* 0x0001001c02068981 */ /* 0x000f62000c1e1900 */
        /* <DEDUP_REMOVED lines=12> */
[----:B------:R-:W-:Y:S01]  /*1eb0*/  ISETP.NE.AND P0, PT, R74, RZ, PT ;  /* 0x000000ff4a00720c */ /* 0x000fe20003f05270 */
[----:B------:R-:W-:-:S12]  /*1ec0*/  IMAD.MOV.U32 R12, RZ, RZ, RZ ;  /* 0x000000ffff0c7224 */ /* 0x000fd800078e00ff */
[----:B------:R-:W3:Y:S01]  /*1ed0*/  @!P0 LDG.E R11, desc[UR28][R2.64+0x380] ;  /* 0x0003801c020b8981 */ /* 0x000ee2000c1e1900 */
[----:B------:R-:W-:Y:S01]  /*1ee0*/  ISETP.NE.AND P0, PT, R75, RZ, PT ;  /* 0x000000ff4b00720c */ /* 0x000fe20003f05270 */
[----:B------:R-:W-:Y:S01]  /*1ef0*/  HFMA2 R30, -RZ, RZ, 0, 0 ;  /* 0x00000000ff1e7431 */ /* 0x000fe200000001ff */
[----:B------:R-:W-:Y:S02]  /*1f00*/  MOV R73, RZ ;  /* 0x000000ff00497202 */ /* 0x000fe40000000f00 */
[----:B------:R-:W-:Y:S01]  /*1f10*/  CS2R R74, SRZ ;  /* 0x00000000004a7805 */ /* 0x000fe2000001ff00 */
[----:B------:R-:W-:-:S03]  /*1f20*/  IMAD.MOV.U32 R78, RZ, RZ, RZ ;  /* 0x000000ffff4e7224 */ /* 0x000fc600078e00ff */
        /* <DEDUP_REMOVED lines=26> */
[----:B------:R-:W-:Y:S04]  /*20d0*/  STL [R1], R97 ;  /* 0x0000006101007387 */ /* 0x000fe80000100800 */
[----:B------:R-:W3:Y:S04]  /*20e0*/  LDL.LU R2, [R1+0x108] ;  /* 0x0001080001027983 */ /* 0x000ee80000300800 */
[----:B----4-:R-:W-:Y:S04]  /*20f0*/  STS [R113], R4 ;  /* 0x0000000471007388 */ /* 0x010fe80000000800 */
[----:B-----5:R-:W-:Y:S04]  /*2100*/  STS [R112+0x80], R5 ;  /* 0x0000800570007388 */ /* 0x020fe80000000800 */
[----:B------:R-:W-:Y:S04]  /*2110*/  STS [R111+0x100], R6 ;  /* 0x000100066f007388 */ /* 0x000fe80000000800 */
[----:B------:R-:W-:Y:S04]  /*2120*/  STS [R110+0x180], R7 ;  /* 0x000180076e007388 */ /* 0x000fe80000000800 */
        /* <DEDUP_REMOVED lines=28> */
[----:B------:R-:W0:Y:S01]  /*22f0*/  LDS R4, [R47+0x3c] ;  /* 0x00003c002f047984 */ /* 0x000e220000000800 */
[----:B-1----:R-:W-:-:S04]  /*2300*/  FFMA.FTZ R2, R46, R79, R2 ;  /* 0x0000004f2e027223 */ /* 0x002fc80000010002 */
[----:B--2---:R-:W-:-:S04]  /*2310*/  FFMA.FTZ R3, R45, R77, R2 ;  /* 0x0000004d2d037223 */ /* 0x004fc80000010002 */
[----:B---3--:R-:W-:Y:S01]  /*2320*/  FFMA.FTZ R2, R44, R76, R3 ;  /* 0x0000004c2c027223 */ /* 0x008fe20000010003 */
[----:B------:R-:W-:Y:S03]  /*2330*/  STL [R1+0xc0], R79 ;  /* 0x0000c04f01007387 */ /* 0x000fe60000100800 */
[----:B----4-:R-:W-:Y:S01]  /*2340*/  FFMA.FTZ R3, R43, R75, R2 ;  /* 0x0000004b2b037223 */ /* 0x010fe20000010002 */
[----:B------:R1:W-:Y:S04]  /*2350*/  STL [R1+0xbc], R77 ;  /* 0x0000bc4d01007387 */ /* 0x0003e80000100800 */
[----:B------:R-:W-:Y:S01]  /*2360*/  STL [R1+0xb8], R76 ;  /* 0x0000b84c01007387 */ /* 0x000fe20000100800 */
[----:B-----5:R-:W-:-:S03]  /*2370*/  FFMA.FTZ R2, R42, R74, R3 ;  /* 0x0000004a2a027223 */ /* 0x020fc60000010003 */
[----:B------:R2:W-:Y:S04]  /*2380*/  STL [R1+0xb4], R75 ;  /* 0x0000b44b01007387 */ /* 0x0005e80000100800 */
[----:B------:R-:W-:Y:S01]  /*2390*/  STL [R1+0xb0], R74 ;  /* 0x0000b04a01007387 */ /* 0x000fe20000100800 */
[----:B0-----:R-:W-:-:S03]  /*23a0*/  FFMA.FTZ R3, R41, R73, R2 ;  /* 0x0000004929037223 */ /* 0x001fc60000010002 */
[----:B------:R0:W-:Y:S04]  /*23b0*/  STL [R1+0xac], R73 ;  /* 0x0000ac4901007387 */ /* 0x0001e80000100800 */
[----:B------:R3:W-:Y:S04]  /*23c0*/  STL [R1+0xa8], R30 ;  /* 0x0000a81e01007387 */ /* 0x0007e80000100800 */
[----:B------:R-:W-:Y:S04]  /*23d0*/  STL [R1+0xa4], R12 ;  /* 0x0000a40c01007387 */ /* 0x000fe80000100800 */
[----:B------:R-:W-:Y:S01]  /*23e0*/  STL [R1+0xa0], R11 ;  /* 0x0000a00b01007387 */ /* 0x000fe20000100800 */
[----:B------:R-:W-:-:S03]  /*23f0*/  FFMA.FTZ R2, R40, R30, R3 ;  /* 0x0000001e28027223 */ /* 0x000fc60000010003 */
[----:B------:R-:W-:Y:S04]  /*2400*/  STL [R1+0x9c], R10 ;  /* 0x00009c0a01007387 */ /* 0x000fe80000100800 */
[----:B------:R-:W-:Y:S04]  /*2410*/  STL [R1+0x98], R9 ;  /* 0x0000980901007387 */ /* 0x000fe80000100800 */
[----:B------:R-:W-:Y:S04]  /*2420*/  STL [R1+0x94], R8 ;  /* 0x0000940801007387 */ /* 0x000fe80000100800 */
[----:B------:R-:W-:Y:S01]  /*2430*/  STL [R1+0x90], R7 ;  /* 0x0000900701007387 */ /* 0x000fe20000100800 */
[----:B------:R-:W-:-:S03]  /*2440*/  FFMA.FTZ R3, R39, R12, R2 ;  /* 0x0000000c27037223 */ /* 0x000fc60000010002 */
[----:B------:R-:W-:Y:S04]  /*2450*/  STL [R1+0x44], RZ ;  /* 0x000044ff01007387 */ /* 0x000fe80000100800 */
[----:B------:R-:W-:Y:S04]  /*2460*/  STL [R1+0x80], RZ ;  /* 0x000080ff01007387 */ /* 0x000fe80000100800 */
[----:B------:R-:W-:Y:S04]  /*2470*/  STL [R1+0x8c], R6 ;  /* 0x00008c0601007387 */ /* 0x000fe80000100800 */
[----:B------:R-:W-:Y:S01]  /*2480*/  STL [R1+0x7c], RZ ;  /* 0x00007cff01007387 */ /* 0x000fe20000100800 */
[----:B------:R-:W-:-:S03]  /*2490*/  FFMA.FTZ R2, R38, R11, R3 ;  /* 0x0000000b26027223 */ /* 0x000fc60000010003 */
[----:B------:R-:W-:Y:S04]  /*24a0*/  STL [R1+0x78], RZ ;  /* 0x000078ff01007387 */ /* 0x000fe80000100800 */
[----:B------:R-:W-:Y:S04]  /*24b0*/  STL [R1+0x88], R5 ;  /* 0x0000880501007387 */ /* 0x000fe80000100800 */
[----:B------:R-:W-:Y:S04]  /*24c0*/  STL [R1+0x74], RZ ;  /* 0x000074ff01007387 */ /* 0x000fe80000100800 */
[----:B------:R-:W-:Y:S01]  /*24d0*/  STL [R1+0x70], RZ ;  /* 0x000070ff01007387 */ /* 0x000fe20000100800 */
[----:B------:R-:W-:-:S03]  /*24e0*/  FFMA.FTZ R3, R37, R10, R2 ;  /* 0x0000000a25037223 */ /* 0x000fc60000010002 */
[----:B------:R-:W-:Y:S04]  /*24f0*/  STL [R1+0x84], R4 ;  /* 0x0000840401007387 */ /* 0x000fe80000100800 */
[----:B------:R-:W-:Y:S04]  /*2500*/  STL [R1+0x6c], RZ ;  /* 0x00006cff01007387 */ /* 0x000fe80000100800 */
[----:B------:R-:W-:Y:S01]  /*2510*/  STL [R1+0x68], RZ ;  /* 0x000068ff01007387 */ /* 0x000fe20000100800 */
[----:B------:R-:W-:-:S03]  /*2520*/  FMUL.FTZ R78, R79, UR7 ;  /* 0x000000074f4e7c20 */ /* 0x000fc60008410000 */
[----:B------:R-:W-:Y:S01]  /*2530*/  STL [R1+0x64], RZ ;  /* 0x000064ff01007387 */ /* 0x000fe20000100800 */
[----:B-1----:R-:W-:-:S03]  /*2540*/  FMUL.FTZ R77, R77, UR7 ;  /* 0x000000074d4d7c20 */ /* 0x002fc60008410000 */
[----:B------:R-:W-:Y:S01]  /*2550*/  STL [R1+0x60], RZ ;  /* 0x000060ff01007387 */ /* 0x000fe20000100800 */
[----:B------:R-:W-:-:S03]  /*2560*/  FFMA.FTZ R2, R36, R9, R3 ;  /* 0x0000000924027223 */ /* 0x000fc60000010003 */
[----:B------:R-:W-:Y:S01]  /*2570*/  STL [R1+0x5c], RZ ;  /* 0x00005cff01007387 */ /* 0x000fe20000100800 */
[----:B------:R-:W-:-:S03]  /*2580*/  FMUL.FTZ R3, R76, UR7 ;  /* 0x000000074c037c20 */ /* 0x000fc60008410000 */
[----:B------:R-:W-:Y:S04]  /*2590*/  STL [R1+0x58], RZ ;  /* 0x000058ff01007387 */ /* 0x000fe80000100800 */
[----:B------:R-:W-:Y:S04]  /*25a0*/  STL [R1+0x54], RZ ;  /* 0x000054ff01007387 */ /* 0x000fe80000100800 */
[----:B------:R-:W-:Y:S04]  /*25b0*/  STL [R1+0x50], RZ ;  /* 0x000050ff01007387 */ /* 0x000fe80000100800 */
[----:B------:R-:W-:Y:S04]  /*25c0*/  STL [R1+0x4c], RZ ;  /* 0x00004cff01007387 */ /* 0x000fe80000100800 */
[----:B------:R-:W-:Y:S01]  /*25d0*/  STL [R1+0x48], RZ ;  /* 0x000048ff01007387 */ /* 0x000fe20000100800 */
[----:B--2---:R-:W-:-:S03]  /*25e0*/  FMUL.FTZ R75, R75, UR7 ;  /* 0x000000074b4b7c20 */ /* 0x004fc60008410000 */
[----:B------:R-:W-:Y:S04]  /*25f0*/  STL [R1+0x100], R78 ;  /* 0x0001004e01007387 */ /* 0x000fe80000100800 */
[----:B------:R-:W-:Y:S04]  /*2600*/  STL [R1+0xfc], R77 ;  /* 0x0000fc4d01007387 */ /* 0x000fe80000100800 */
[----:B------:R1:W-:Y:S01]  /*2610*/  STL [R1+0xf8], R3 ;  /* 0x0000f80301007387 */ /* 0x0003e20000100800 */
[----:B0-----:R-:W-:Y:S01]  /*2620*/  FMUL.FTZ R73, R73, UR7 ;  /* 0x0000000749497c20 */ /* 0x001fe20008410000 */
[----:B---3--:R-:W-:-:S02]  /*2630*/  FMUL.FTZ R30, R30, UR7 ;  /* 0x000000071e1e7c20 */ /* 0x008fc40008410000 */
[----:B------:R-:W-:Y:S01]  /*2640*/  STL [R1+0xf4], R75 ;  /* 0x0000f44b01007387 */ /* 0x000fe20000100800 */
[----:B-1----:R-:W-:Y:S01]  /*2650*/  FFMA.FTZ R3, R35, R8, R2 ;  /* 0x0000000823037223 */ /* 0x002fe20000010002 */
        /* <DEDUP_REMOVED lines=17> */
[----:B------:R1:W-:Y:S01]  /*2770*/  STL [R1+0xd4], R8 ;  /* 0x0000d40801007387 */ /* 0x0003e20000100800 */
[----:B0-----:R-:W-:Y:S01]  /*2780*/  FFMA.FTZ R2, R32, R5, R3 ;  /* 0x0000000520027223 */ /* 0x001fe20000010003 */
[----:B------:R-:W-:Y:S01]  /*2790*/  FMUL.FTZ R5, R5, UR7 ;  /* 0x0000000705057c20 */ /* 0x000fe20008410000 */
[----:B------:R-:W-:Y:S02]  /*27a0*/  FMUL.FTZ R3, R4, UR7 ;  /* 0x0000000704037c20 */ /* 0x000fe40008410000 */
[----:B------:R-:W-:Y:S01]  /*27b0*/  FFMA.FTZ R2, R31, R4, R2 ;  /* 0x000000041f027223 */ /* 0x000fe20000010002 */
[----:B------:R1:W-:Y:S04]  /*27c0*/  STL [R1+0xd0], R7 ;  /* 0x0000d00701007387 */ /* 0x0003e80000100800 */
[----:B------:R1:W-:Y:S04]  /*27d0*/  STL [R1+0xcc], R6 ;  /* 0x0000cc0601007387 */ /* 0x0003e80000100800 */
[----:B------:R1:W-:Y:S04]  /*27e0*/  STL [R1+0xc8], R5 ;  /* 0x0000c80501007387 */ /* 0x0003e80000100800 */
[----:B------:R1:W-:Y:S04]  /*27f0*/  STL [R1+0x108], R2 ;  /* 0x0001080201007387 */ /* 0x0003e80000100800 */
[----:B------:R1:W-:Y:S01]  /*2800*/  STL [R1+0xc4], R3 ;  /* 0x0000c40301007387 */ /* 0x0003e20000100800 */
[----:B------:R-:W-:Y:S01]  /*2810*/  UISETP.GE.AND UP0, UPT, UR8, 0x1, UPT ;  /* 0x000000010800788c */ /* 0x000fe2000bf06270 */
[----:B------:R-:W-:Y:S08]  /*2820*/  BAR.SYNC.DEFER_BLOCKING 0x0 ;  /* 0x0000000000007b1d */ /* 0x000ff00000010000 */
[----:B-1----:R-:W-:Y:S05]  /*2830*/  BRA.U !UP0, `(.L_x_1211) ;  /* 0x0000005108187547 */ /* 0x002fea000b800000 */
[----:B------:R-:W0:Y:S01]  /*2840*/  S2UR UR8, SR_CTAID.Y ;  /* 0x00000000000879c3 */ /* 0x000e220000002600 */
[----:B------:R-:W0:Y:S01]  /*2850*/  LDCU.64 UR24, c[0x0][0x3a0] ;  /* 0x00007400ff1877ac */ /* 0x000e220008000a00 */
[----:B------:R-:W1:Y:S01]  /*2860*/  S2R R30, SR_TID.X ;  /* 0x00000000001e7919 */ /* 0x000e620000002100 */
[----:B------:R-:W-:Y:S01]  /*2870*/  LOP3.LUT R13, R13, 0xfffffffb, RZ, 0xc0, !PT ;  /* 0xfffffffb0d0d7812 */ /* 0x000fe200078ec0ff */
[----:B------:R-:W-:Y:S01]  /*2880*/  FADD.FTZ R29, R29, UR6 ;  /* 0x000000061d1d7e21 */ /* 0x000fe20008010000 */
[----:B------:R-:W-:Y:S01]  /*2890*/  UISETP.NE.AND UP0, UPT, UR12, 0x1, UPT ;  /* 0x000000010c00788c */ /* 0x000fe2000bf05270 */
[----:B------:R2:W-:Y:S01]  /*28a0*/  STL [R1+0x44], RZ ;  /* 0x000044ff01007387 */ /* 0x0005e20000100800 */
        /* <DEDUP_REMOVED lines=17> */
[----:B0-----:R-:W-:-:S02]  /*29c0*/  UIMAD.WIDE.U32 UR10, UR8, UR24, URZ ;  /* 0x00000018080a72a5 */ /* 0x001fc4000f8e00ff */
[----:B------:R-:W-:Y:S02]  /*29d0*/  UIMAD UR24, UR12, -0x800, UR26 ;  /* 0xfffff8000c1878a4 */ /* 0x000fe4000f8e021a */
[----:B------:R-:W-:Y:S02]  /*29e0*/  UIMAD UR25, UR8, UR25, UR11 ;  /* 0x00000019081972a4 */ /* 0x000fe4000f8e020b */
[----:B------:R-:W-:Y:S01]  /*29f0*/  UIADD3 UR8, UPT, UPT, UR24, 0x800, URZ ;  /* 0x0000080018087890 */ /* 0x000fe2000fffe0ff */
[----:B------:R-:W0:Y:S05]  /*2a00*/  LDCU UR49, c[0x0][0x394] ;  /* 0x00007280ff3177ac */ /* 0x000e2a0008000800 */
[----:B------:R-:W-:Y:S01]  /*2a10*/  ISETP.GE.AND P0, PT, R72, UR8, PT ;  /* 0x0000000848007c0c */ /* 0x000fe2000bf06270 */
[----:B------:R-:W3:Y:S01]  /*2a20*/  LDCU UR50, c[0x0][0x38c] ;  /* 0x00007180ff3277ac */ /* 0x000ee20008000800 */
[----:B------:R-:W4:Y:S01]  /*2a30*/  LDCU UR26, c[0x0][0x388] ;  /* 0x00007100ff1a77ac */ /* 0x000f220008000800 */
[----:B------:R-:W0:Y:S10]  /*2a40*/  LDCU.64 UR32, c[0x0][0x3a8] ;  /* 0x00007500ff2077ac */ /* 0x000e340008000a00 */
        /* <DEDUP_REMOVED lines=9> */
.L_x_1256:
[----:B0-----:R-:W-:Y:S01]  /*2ae0*/  MOV R7, UR36 ;  /* 0x0000002400077c02 */ /* 0x001fe20008000f00 */
[----:B------:R-:W-:Y:S02]  /*2af0*/  HFMA2 R3, -RZ, RZ, 0, 0 ;  /* 0x00000000ff037431 */ /* 0x000fe400000001ff */
[----:B-1----:R-:W-:Y:S01]  /*2b00*/  IMAD.MOV.U32 R2, RZ, RZ, R72 ;  /* 0x000000ffff027224 */ /* 0x002fe200078e0048 */
[----:B------:R-:W-:Y:S01]  /*2b10*/  MOV R5, UR37 ;  /* 0x0000002500057c02 */ /* 0x000fe20008000f00 */
[----:B------:R-:W-:Y:S01]  /*2b20*/  UIADD3 UR23, UPT, UPT, UR24, 0x800, URZ ;  /* 0x0000080018177890 */ /* 0x000fe2000fffe0ff */
[C---:B------:R-:W-:Y:S01]  /*2b30*/  LOP3.LUT R58, R72.reuse, 0x1a0, RZ, 0xfc, !PT ;  /* 0x000001a0483a7812 */ /* 0x040fe200078efcff */
[----:B------:R-:W-:Y:S01]  /*2b40*/  IMAD.WIDE.U32 R6, R7, UR8, R2 ;  /* 0x0000000807067c25 */ /* 0x000fe2000f8e0002 */
[----:B------:R-:W-:Y:S02]  /*2b50*/  LOP3.LUT R70, R72, 0x20, RZ, 0xfc, !PT ;  /* 0x0000002048467812 */ /* 0x000fe400078efcff */
[----:B------:R-:W-:-:S02]  /*2b60*/  CS2R R76, SRZ ;  /* 0x00000000004c7805 */ /* 0x000fc4000001ff00 */
[----:B------:R-:W-:Y:S01]  /*2b70*/  LOP3.LUT R69, R72, 0x40, RZ, 0xfc, !PT ;  /* 0x0000004048457812 */ /* 0x000fe200078efcff */
[----:B------:R-:W-:Y:S01]  /*2b80*/  IMAD R5, R5, UR8, R7 ;  /* 0x0000000805057c24 */ /* 0x000fe2000f8e0207 */
[----:B------:R-:W-:Y:S01]  /*2b90*/  LEA R4, P0, R6, UR19, 0x2 ;  /* 0x0000001306047c11 */ /* 0x000fe2000f8010ff */
[----:B------:R-:W-:Y:S01]  /*2ba0*/  IMAD.SHL.U32 R8, R30, 0x10, RZ ;  /* 0x000000101e087824 */ /* 0x000fe200078e00ff */
[----:B------:R-:W-:Y:S01]  /*2bb0*/  LOP3.LUT R68, R72, 0x60, RZ, 0xfc, !PT ;  /* 0x0000006048447812 */ /* 0x000fe200078efcff */
[----:B------:R-:W2:Y:S01]  /*2bc0*/  LDL R107, [R1+0x40] ;  /* 0x00004000016b7983 */ /* 0x000ea20000100800 */
[----:B------:R-:W-:Y:S02]  /*2bd0*/  LEA.HI.X R5, R6, UR20, R5, 0x2, P0 ;  /* 0x0000001406057c11 */ /* 0x000fe400080f1405 */
[----:B------:R-:W-:Y:S01]  /*2be0*/  ISETP.GE.AND P0, PT, R58, UR23, PT ;  /* 0x000000173a007c0c */ /* 0x000fe2000bf06270 */
[----:B------:R-:W3:Y:S01]  /*2bf0*/  LDL R106, [R1+0x3c] ;  /* 0x00003c00016a7983 */ /* 0x000ee20000100800 */
[----:B------:R-:W-:-:S02]  /*2c00*/  ISETP.GE.AND P5, PT, R70, UR23, PT ;  /* 0x0000001746007c0c */ /* 0x000fc4000bfa6270 */
[----:B------:R-:W-:Y:S01]  /*2c10*/  ISETP.GE.AND P2, PT, R69, UR23, PT ;  /* 0x0000001745007c0c */ /* 0x000fe2000bf46270 */
[----:B------:R-:W4:Y:S01]  /*2c20*/  LDL R105, [R1+0x38] ;  /* 0x0000380001697983 */ /* 0x000f220000100800 */
[----:B------:R-:W-:Y:S02]  /*2c30*/  LOP3.LUT R67, R72, 0x80, RZ, 0xfc, !PT ;  /* 0x0000008048437812 */ /* 0x000fe400078efcff */
[----:B------:R-:W-:Y:S01]  /*2c40*/  ISETP.GE.AND P3, PT, R68, UR23, PT ;  /* 0x0000001744007c0c */ /* 0x000fe2000bf66270 */
[----:B------:R-:W5:Y:S01]  /*2c50*/  LDL R104, [R1+0x34] ;  /* 0x0000340001687983 */ /* 0x000f620000100800 */
[----:B------:R-:W-:Y:S02]  /*2c60*/  LOP3.LUT R119, R8, 0x3e00, RZ, 0xc0, !PT ;  /* 0x00003e0008777812 */ /* 0x000fe400078ec0ff */
[----:B------:R-:W-:Y:S01]  /*2c70*/  MOV R0, RZ ;  /* 0x000000ff00007202 */ /* 0x000fe20000000f00 */
[----:B------:R-:W5:Y:S01]  /*2c80*/  LDL R103, [R1+0x30] ;  /* 0x0000300001677983 */ /* 0x000f620000100800 */
[----:B------:R-:W-:-:S02]  /*2c90*/  ISETP.GE.AND P4, PT, R67, UR23, PT ;  /* 0x0000001743007c0c */ /* 0x000fc4000bf86270 */
[----:B------:R-:W-:Y:S01]  /*2ca0*/  @!P0 MOV R71, R119 ;  /* 0x0000007700478202 */ /* 0x000fe20000000f00 */
[----:B------:R-:W4:Y:S01]  /*2cb0*/  @!P2 LDG.E R76, desc[UR28][R4.64+0x100] ;  /* 0x0001001c044ca981 */ /* 0x000f22000c1e1900 */
[C---:B------:R-:W-:Y:S02]  /*2cc0*/  LOP3.LUT R66, R72.reuse, 0xa0, RZ, 0xfc, !PT ;  /* 0x000000a048427812 */ /* 0x040fe400078efcff */
[C---:B------:R-:W-:Y:S01]  /*2cd0*/  LOP3.LUT R65, R72.reuse, 0xc0, RZ, 0xfc, !PT ;  /* 0x000000c048417812 */ /* 0x040fe200078efcff */
[----:B------:R-:W3:Y:S01]  /*2ce0*/  @!P5 LDG.E R0, desc[UR28][R4.64+0x80] ;  /* 0x0000801c0400d981 */ /* 0x000ee2000c1e1900 */
[C---:B------:R-:W-:Y:S02]  /*2cf0*/  LOP3.LUT R64, R72.reuse, 0xe0, RZ, 0xfc, !PT ;  /* 0x000000e048407812 */ /* 0x040fe400078efcff */
[C---:B------:R-:W-:Y:S01]  /*2d00*/  LOP3.LUT R63, R72.reuse, 0x100, RZ, 0xfc, !PT ;  /* 0x00000100483f7812 */ /* 0x040fe200078efcff */
[----:B------:R-:W5:Y:S01]  /*2d10*/  LDL R102, [R1+0x2c] ;  /* 0x00002c0001667983 */ /* 0x000f620000100800 */
[----:B------:R-:W-:-:S02]  /*2d20*/  LOP3.LUT R62, R72, 0x120, RZ, 0xfc, !PT ;  /* 0x00000120483e7812 */ /* 0x000fc400078efcff */
[C---:B------:R-:W-:Y:S01]  /*2d30*/  LOP3.LUT R61, R72.reuse, 0x140, RZ, 0xfc, !PT ;  /* 0x00000140483d7812 */ /* 0x040fe200078efcff */
[----:B------:R-:W5:Y:S01]  /*2d40*/  LDL R101, [R1+0x28] ;  /* 0x0000280001657983 */ /* 0x000f620000100800 */
[C---:B------:R-:W-:Y:S02]  /*2d50*/  LOP3.LUT R60, R72.reuse, 0x160, RZ, 0xfc, !PT ;  /* 0x00000160483c7812 */ /* 0x040fe400078efcff */
[----:B------:R-:W-:Y:S02]  /*2d60*/  LOP3.LUT R59, R72, 0x180, RZ, 0xfc, !PT ;  /* 0x00000180483b7812 */ /* 0x000fe400078efcff */
[----:B------:R-:W-:Y:S02]  /*2d70*/  CS2R R78, SRZ ;  /* 0x00000000004e7805 */ /* 0x000fe4000001ff00 */
[----:B------:R-:W-:Y:S01]  /*2d80*/  @!P0 LOP3.LUT R72, R71, 0x1f, R30, 0xf8, !PT ;  /* 0x0000001f47488812 */ /* 0x000fe200078ef81e */
[----:B------:R-:W5:Y:S01]  /*2d90*/  @!P3 LDG.E R77, desc[UR28][R4.64+0x180] ;  /* 0x0001801c044db981 */ /* 0x000f62000c1e1900 */
[----:B------:R-:W-:-:S02]  /*2da0*/  ISETP.GE.AND P5, PT, R66, UR23, PT ;  /* 0x0000001742007c0c */ /* 0x000fc4000bfa6270 */
[----:B------:R-:W-:Y:S01]  /*2db0*/  ISETP.GE.AND P2, PT, R65, UR23, PT ;  /* 0x0000001741007c0c */ /* 0x000fe2000bf46270 */
[----:B------:R-:W5:Y:S01]  /*2dc0*/  @!P4 LDG.E R78, desc[UR28][R4.64+0x200] ;  /* 0x0002001c044ec981 */ /* 0x000f62000c1e1900 */
[----:B------:R-:W-:Y:S02]  /*2dd0*/  LOP3.LUT R57, R72, 0x1c0, RZ, 0xfc, !PT ;  /* 0x000001c048397812 */ /* 0x000fe400078efcff */
[----:B------:R-:W-:Y:S02]  /*2de0*/  ISETP.GE.AND P3, PT, R64, UR23, PT ;  /* 0x0000001740007c0c */ /* 0x000fe4000bf66270 */
[----:B------:R-:W-:Y:S02]  /*2df0*/  CS2R R80, SRZ ;  /* 0x0000000000507805 */ /* 0x000fe4000001ff00 */
[----:B------:R-:W-:Y:S02]  /*2e00*/  ISETP.GE.AND P4, PT, R57, UR23, PT ;  /* 0x0000001739007c0c */ /* 0x000fe4000bf86270 */
[----:B------:R-:W-:-:S02]  /*2e10*/  LOP3.LUT P6, RZ, R13, 0x4, RZ, 0xc0, !PT ;  /* 0x000000040dff7812 */ /* 0x000fc400078cc0ff */
[----:B------:R-:W-:Y:S02]  /*2e20*/  CS2R R82, SRZ ;  /* 0x0000000000527805 */ /* 0x000fe4000001ff00 */
[----:B------:R-:W-:Y:S01]  /*2e30*/  CS2R R84, SRZ ;  /* 0x0000000000547805 */ /* 0x000fe2000001ff00 */
[----:B------:R-:W5:Y:S01]  /*2e40*/  @!P5 LDG.E R79, desc[UR28][R4.64+0x280] ;  /* 0x0002801c044fd981 */ /* 0x000f62000c1e1900 */
[----:B------:R-:W-:-:S03]  /*2e50*/  ISETP.GE.AND P5, PT, R63, UR23, PT ;  /* 0x000000173f007c0c */ /* 0x000fc6000bfa6270 */
[----:B------:R-:W5:Y:S01]  /*2e60*/  @!P2 LDG.E R80, desc[UR28][R4.64+0x300] ;  /* 0x0003001c0450a981 */ /* 0x000f62000c1e1900 */
[----:B------:R-:W-:-:S03]  /*2e70*/  ISETP.GE.AND P2, PT, R62, UR23, PT ;  /* 0x000000173e007c0c */ /* 0x000fc6000bf46270 */
[----:B------:R-:W5:Y:S01]  /*2e80*/  @!P3 LDG.E R81, desc[UR28][R4.64+0x380] ;  /* 0x0003801c0451b981 */ /* 0x000f62000c1e1900 */
[----:B------:R-:W-:Y:S02]  /*2e90*/  ISETP.GE.AND P3, PT, R61, UR23, PT ;  /* 0x000000173d007c0c */ /* 0x000fe4000bf66270 */
[----:B------:R-:W-:Y:S01]  /*2ea0*/  @!P4 MOV R71, R119 ;  /* 0x000000770047c202 */ /* 0x000fe20000000f00 */
[----:B------:R-:W2:Y:S03]  /*2eb0*/  @!P6 LDG.E R83, desc[UR28][R4.64] ;  /* 0x0000001c0453e981 */ /* 0x000ea6000c1e1900 */
[----:B------:R-:W-:Y:S01]  /*2ec0*/  @!P4 LOP3.LUT R72, R71, 0x1f, R30, 0xf8, !PT ;  /* 0x0000001f4748c812 */ /* 0x000fe200078ef81e */
[----:B------:R-:W5:Y:S01]  /*2ed0*/  @!P5 LDG.E R82, desc[UR28][R4.64+0x400] ;  /* 0x0004001c0452d981 */ /* 0x000f62000c1e1900 */
[----:B------:R-:W-:Y:S02]  /*2ee0*/  ISETP.GE.AND P5, PT, R60, UR23, PT ;  /* 0x000000173c007c0c */ /* 0x000fe4000bfa6270 */
[----:B------:R-:W-:Y:S01]  /*2ef0*/  LOP3.LUT R56, R72, 0x1e0, RZ, 0xfc, !PT ;  /* 0x000001e048387812 */ /* 0x000fe200078efcff */
[----:B------:R-:W5:Y:S01]  /*2f00*/  @!P2 LDG.E R84, desc[UR28][R4.64+0x480] ;  /* 0x0004801c0454a981 */ /* 0x000f62000c1e1900 */
[----:B------:R-:W-:-:S03]  /*2f10*/  ISETP.GE.AND P2, PT, R59, UR23, PT ;  /* 0x000000173b007c0c */ /* 0x000fc6000bf46270 */
[----:B------:R-:W5:Y:S01]  /*2f20*/  @!P3 LDG.E R85, desc[UR28][R4.64+0x500] ;  /* 0x0005001c0455b981 */ /* 0x000f62000c1e1900 */
[----:B------:R-:W-:Y:S02]  /*2f30*/  ISETP.GE.AND P3, PT, R56, UR23, PT ;  /* 0x0000001738007c0c */ /* 0x000fe4000bf66270 */
[----:B------:R-:W-:Y:S02]  /*2f40*/  CS2R R86, SRZ ;  /* 0x0000000000567805 */ /* 0x000fe4000001ff00 */
[----:B------:R-:W-:Y:S01]  /*2f50*/  CS2R R88, SRZ ;  /* 0x0000000000587805 */ /* 0x000fe2000001ff00 */
[----:B------:R-:W5:Y:S01]  /*2f60*/  LDL R100, [R1+0x24] ;  /* 0x0000240001647983 */ /* 0x000f620000100800 */
[----:B------:R-:W-:-:S03]  /*2f70*/  IMAD.MOV.U32 R90, RZ, RZ, RZ ;  /* 0x000000ffff5a7224 */ /* 0x000fc600078e00ff */
[----:B------:R-:W5:Y:S04]  /*2f80*/  LDL R99, [R1+0x20] ;  /* 0x0000200001637983 */ /* 0x000f680000100800 */
        /* <DEDUP_REMOVED lines=12> */
[----:B------:R-:W-:Y:S01]  /*3050*/  @!P3 MOV R71, R119 ;  /* 0x000000770047b202 */ /* 0x000fe20000000f00 */
[----:B------:R-:W-:Y:S01]  /*3060*/  UIADD3 UR48, UPT, UPT, UR24, 0x800, URZ ;  /* 0x0000080018307890 */ /* 0x000fe2000fffe0ff */
[----:B------:R-:W-:-:S02]  /*3070*/  UMOV UR30, UR10 ;  /* 0x0000000a001e7c82 */ /* 0x000fc40008000000 */
[----:B------:R-:W-:Y:S01]  /*3080*/  @!P3 LOP3.LUT R72, R71, 0x1f, R30, 0xf8, !PT ;  /* 0x0000001f4748b812 */ /* 0x000fe200078ef81e */
[----:B------:R-:W-:Y:S01]  /*3090*/  UMOV UR31, UR25 ;  /* 0x00000019001f7c82 */ /* 0x000fe20008000000 */
[----:B------:R-:W5:Y:S02]  /*30a0*/  LDL R91, [R1] ;  /* 0x00000000015b7983 */ /* 0x000f640000100800 */
[----:B------:R-:W-:Y:S02]  /*30b0*/  ISETP.GE.AND P3, PT, R72, UR48, PT ;  /* 0x0000003048007c0c */ /* 0x000fe4000bf66270 */
[----:B------:R-:W-:Y:S01]  /*30c0*/  ISETP.GE.AND P2, PT, R70, UR48, PT ;  /* 0x0000003046007c0c */ /* 0x000fe2000bf46270 */
[----:B------:R-:W5:Y:S01]  /*30d0*/  LDL R125, [R1+0xc0] ;  /* 0x0000c000017d7983 */ /* 0x000f620000100800 */
[----:B------:R-:W-:Y:S02]  /*30e0*/  ISETP.GE.AND P0, PT, R69, UR48, PT ;  /* 0x0000003045007c0c */ /* 0x000fe4000bf06270 */
[----:B------:R-:W-:Y:S01]  /*30f0*/  ISETP.GE.AND P4, PT, R68, UR48, PT ;  /* 0x0000003044007c0c */ /* 0x000fe2000bf86270 */
[----:B------:R-:W5:Y:S04]  /*3100*/  LDL R124, [R1+0xbc] ;  /* 0x0000bc00017c7983 */ /* 0x000f680000100800 */
[----:B------:R-:W5:Y:S02]  /*3110*/  LDL R123, [R1+0xb8] ;  /* 0x0000b800017b7983 */ /* 0x000f640000100800 */
[----:B0-----:R-:W0:Y:S02]  /*3120*/  @!P3 LDC.64 R4, c[0x0][0x3e0] ;  /* 0x0000f800ff04bb82 */ /* 0x001e240000000a00 */
[----:B------:R-:W5:Y:S04]  /*3130*/  LDL R122, [R1+0xb4] ;  /* 0x0000b400017a7983 */ /* 0x000f680000100800 */
[----:B------:R-:W5:Y:S02]  /*3140*/  LDL R121, [R1+0xb0] ;  /* 0x0000b00001797983 */ /* 0x000f640000100800 */
[----:B------:R-:W1:Y:S02]  /*3150*/  @!P2 LDC.64 R6, c[0x0][0x3e0] ;  /* 0x0000f800ff06ab82 */ /* 0x000e640000000a00 */
[----:B------:R-:W5:Y:S06]  /*3160*/  LDL R120, [R1+0xac] ;  /* 0x0000ac0001787983 */ /* 0x000f6c0000100800 */
[----:B------:R-:W1:Y:S08]  /*3170*/  @!P0 LDC.64 R10, c[0x0][0x3e0] ;  /* 0x0000f800ff0a8b82 */ /* 0x000e700000000a00 */
[----:B------:R-:W1:Y:S01]  /*3180*/  @!P4 LDC.64 R72, c[0x0][0x3e0] ;  /* 0x0000f800ff48cb82 */ /* 0x000e620000000a00 */
[----:B0-----:R-:W-:-:S04]  /*3190*/  @!P3 IMAD.WIDE.U32 R74, R4, UR8, R2 ;  /* 0x00000008044abc25 */ /* 0x001fc8000f8e0002 */
[----:B------:R-:W-:Y:S01]  /*31a0*/  @!P3 IMAD R9, R5, UR8, R75 ;  /* 0x000000080509bc24 */ /* 0x000fe2000f8e024b */
[----:B------:R-:W-:Y:S01]  /*31b0*/  @!P3 LEA R8, P5, R74, UR21, 0x2 ;  /* 0x000000154a08bc11 */ /* 0x000fe2000f8a10ff */
[----:B-1----:R-:W-:-:S03]  /*31c0*/  @!P2 IMAD.WIDE.U32 R4, R6, UR8, R2 ;  /* 0x000000080604ac25 */ /* 0x002fc6000f8e0002 */
[----:B------:R-:W-:Y:S01]  /*31d0*/  @!P3 LEA.HI.X R9, R74, UR22, R9, 0x2, P5 ;  /* 0x000000164a09bc11 */ /* 0x000fe2000a8f1409 */
[----:B------:R-:W-:Y:S01]  /*31e0*/  @!P2 IMAD R7, R7, UR8, R5 ;  /* 0x000000080707ac24 */ /* 0x000fe2000f8e0205 */
[----:B------:R-:W-:Y:S01]  /*31f0*/  @!P2 LEA R6, P5, R4, UR21, 0x2 ;  /* 0x000000150406ac11 */ /* 0x000fe2000f8a10ff */
[----:B------:R-:W-:-:S03]  /*3200*/  @!P0 IMAD.WIDE.U32 R74, R10, UR8, R2 ;  /* 0x000000080a4a8c25 */ /* 0x000fc6000f8e0002 */
[----:B------:R-:W-:Y:S01]  /*3210*/  @!P2 LEA.HI.X R7, R4, UR22, R7, 0x2, P5 ;  /* 0x000000160407ac11 */ /* 0x000fe2000a8f1407 */
[----:B------:R-:W-:Y:S01]  /*3220*/  @!P0 IMAD R5, R11, UR8, R75 ;  /* 0x000000080b058c24 */ /* 0x000fe2000f8e024b */
[----:B------:R-:W-:Y:S01]  /*3230*/  @!P0 LEA R4, P5, R74, UR21, 0x2 ;  /* 0x000000154a048c11 */ /* 0x000fe2000f8a10ff */
[----:B------:R-:W-:-:S03]  /*3240*/  @!P4 IMAD.WIDE.U32 R10, R72, UR8, R2 ;  /* 0x00000008480acc25 */ /* 0x000fc6000f8e0002 */
[----:B------:R-:W-:Y:S01]  /*3250*/  @!P0 LEA.HI.X R5, R74, UR22, R5, 0x2, P5 ;  /* 0x000000164a058c11 */ /* 0x000fe2000a8f1405 */
[----:B------:R-:W-:Y:S01]  /*3260*/  @!P4 IMAD R73, R73, UR8, R11 ;  /* 0x000000084949cc24 */ /* 0x000fe2000f8e020b */
[----:B------:R-:W-:-:S04]  /*3270*/  @!P4 LEA R72, P5, R10, UR21, 0x2 ;  /* 0x000000150a48cc11 */ /* 0x000fc8000f8a10ff */
[----:B------:R-:W-:Y:S02]  /*3280*/  @!P4 LEA.HI.X R73, R10, UR22, R73, 0x2, P5 ;  /* 0x000000160a49cc11 */ /* 0x000fe4000a8f1449 */
[----:B------:R-:W-:Y:S01]  /*3290*/  ISETP.GE.AND P5, PT, R67, UR48, PT ;  /* 0x0000003043007c0c */ /* 0x000fe2000bfa6270 */
[----:B------:R-:W-:-:S04]  /*32a0*/  UIMAD.WIDE.U32 UR30, UR8, UR32, UR30 ;  /* 0x00000020081e72a5 */ /* 0x000fc8000f8e001e */
[----:B------:R-:W-:-:S08]  /*32b0*/  UIMAD UR23, UR8, UR33, UR31 ;  /* 0x00000021081772a4 */ /* 0x000fd0000f8e021f */
[----:B------:R-:W0:Y:S01]  /*32c0*/  @!P5 LDC.64 R74, c[0x0][0x3e0] ;  /* 0x0000f800ff4adb82 */ /* 0x000e220000000a00 */
[----:B------:R-:W-:-:S04]  /*32d0*/  ULEA UR27, UP0, UR30, UR34, 0x2 ;  /* 0x000000221e1b7291 */ /* 0x000fc8000f8010ff */
[----:B------:R-:W-:Y:S02]  /*32e0*/  ULEA.HI.X UR30, UR30, UR35, UR23, 0x2, UP0 ;  /* 0x000000231e1e7291 */ /* 0x000fe400080f1417 */
[----:B------:R-:W-:-:S04]  /*32f0*/  MOV R10, UR27 ;  /* 0x0000001b000a7c02 */ /* 0x000fc80008000f00 */
[----:B------:R-:W-:-:S05]  /*3300*/  IMAD.U32 R11, RZ, RZ, UR30 ;  /* 0x0000001eff0b7e24 */ /* 0x000fca000f8e00ff */
[----:B------:R0:W5:Y:S02]  /*3310*/  LDG.E R12, desc[UR28][R10.64] ;  /* 0x0000001c0a0c7981 */ /* 0x000164000c1e1900 */
[----:B0-----:R-:W-:-:S04]  /*3320*/  @!P5 IMAD.WIDE.U32 R10, R74, UR8, R2 ;  /* 0x000000084a0adc25 */ /* 0x001fc8000f8e0002 */
[----:B------:R-:W-:Y:S01]  /*3330*/  @!P5 IMAD R75, R75, UR8, R11 ;  /* 0x000000084b4bdc24 */ /* 0x000fe2000f8e020b */
[----:B--2---:R-:W-:Y:S04]  /*3340*/  STS [R107], R83 ;  /* 0x000000536b007388 */ /* 0x004fe80000000800 */
[----:B---3--:R0:W-:Y:S04]  /*3350*/  STS [R106+0x80], R0 ;  /* 0x000080006a007388 */ /* 0x0081e80000000800 */
[----:B----4-:R-:W-:Y:S04]  /*3360*/  STS [R105+0x100], R76 ;  /* 0x0001004c69007388 */ /* 0x010fe80000000800 */
[----:B-----5:R1:W-:Y:S04]  /*3370*/  STS [R104+0x180], R77 ;  /* 0x0001804d68007388 */ /* 0x0203e80000000800 */
[----:B------:R-:W-:Y:S04]  /*3380*/  STS [R103+0x200], R78 ;  /* 0x0002004e67007388 */ /* 0x000fe80000000800 */
[----:B------:R2:W-:Y:S04]  /*3390*/  STS [R102+0x280], R79 ;  /* 0x0002804f66007388 */ /* 0x0005e80000000800 */
[----:B------:R-:W-:Y:S04]  /*33a0*/  STS [R101+0x300], R80 ;  /* 0x0003005065007388 */ /* 0x000fe80000000800 */
[----:B------:R3:W-:Y:S01]  /*33b0*/  STS [R100+0x380], R81 ;  /* 0x0003805164007388 */ /* 0x0007e20000000800 */
[----:B0-----:R-:W-:-:S03]  /*33c0*/  HFMA2 R0, -RZ, RZ, 0, 0 ;  /* 0x00000000ff007431 */ /* 0x001fc600000001ff */
[----:B------:R0:W-:Y:S04]  /*33d0*/  STS [R99+0x400], R82 ;  /* 0x0004005263007388 */ /* 0x0001e80000000800 */
[----:B------:R-:W-:Y:S04]  /*33e0*/  STS [R98+0x480], R84 ;  /* 0x0004805462007388 */ /* 0x000fe80000000800 */
[----:B------:R4:W-:Y:S04]  /*33f0*/  STS [R97+0x500], R85 ;  /* 0x0005005561007388 */ /* 0x0009e80000000800 */
[----:B------:R-:W-:Y:S04]  /*3400*/  STS [R96+0x580], R86 ;  /* 0x0005805660007388 */ /* 0x000fe80000000800 */
[----:B------:R5:W-:Y:S04]  /*3410*/  STS [R95+0x600], R87 ;  /* 0x000600575f007388 */ /* 0x000be80000000800 */
[----:B------:R-:W-:Y:S04]  /*3420*/  STS [R94+0x680], R88 ;  /* 0x000680585e007388 */ /* 0x000fe80000000800 */
[----:B------:R-:W-:Y:S04]  /*3430*/  STS [R93+0x700], R89 ;  /* 0x000700595d007388 */ /* 0x000fe80000000800 */
[----:B------:R-:W-:Y:S01]  /*3440*/  STS [R92+0x780], R90 ;  /* 0x0007805a5c007388 */ /* 0x000fe20000000800 */
[----:B------:R-:W-:-:S03]  /*3450*/  NOP ;  /* 0x0000000000007918 */ /* 0x000fc60000000000 */
[----:B------:R5:W5:Y:S01]  /*3460*/  @!P4 LDG.E R0, desc[UR28][R72.64+0x180] ;  /* 0x0001801c4800c981 */ /* 0x000b62000c1e1900 */
[----:B-1----:R-:W-:Y:S02]  /*3470*/  CS2R R76, SRZ ;  /* 0x00000000004c7805 */ /* 0x002fe4000001ff00 */
[----:B--2---:R-:W-:Y:S02]  /*3480*/  CS2R R78, SRZ ;  /* 0x00000000004e7805 */ /* 0x004fe4000001ff00 */
[----:B---3--:R-:W-:Y:S02]  /*3490*/  CS2R R80, SRZ ;  /* 0x0000000000507805 */ /* 0x008fe4000001ff00 */
[----:B0-----:R-:W-:Y:S02]  /*34a0*/  CS2R R82, SRZ ;  /* 0x0000000000527805 */ /* 0x001fe4000001ff00 */
[----:B----4-:R-:W-:Y:S02]  /*34b0*/  CS2R R84, SRZ ;  /* 0x0000000000547805 */ /* 0x010fe4000001ff00 */
[----:B-----5:R-:W-:Y:S01]  /*34c0*/  CS2R R86, SRZ ;  /* 0x0000000000567805 */ /* 0x020fe2000001ff00 */
[----:B------:R-:W-:Y:S01]  /*34d0*/  LDS R118, [R51+0x2c] ;  /* 0x00002c0033767984 */ /* 0x000fe20000000800 */
[----:B------:R-:W-:-:S03]  /*34e0*/  @!P5 LEA R72, P4, R10, UR21, 0x2 ;  /* 0x000000150a48dc11 */ /* 0x000fc6000f8810ff */
[----:B------:R-:W-:Y:S01]  /*34f0*/  LDS R117, [R50+0x30] ;  /* 0x0000300032757984 */ /* 0x000fe20000000800 */
[----:B------:R-:W-:-:S03]  /*3500*/  @!P5 LEA.HI.X R73, R10, UR22, R75, 0x2, P4 ;  /* 0x000000160a49dc11 */ /* 0x000fc6000a0f144b */
[----:B------:R-:W2:Y:S01]  /*3510*/  @!P0 LDG.E R86, desc[UR28][R4.64+0x100] ;  /* 0x0001001c04568981 */ /* 0x000ea2000c1e1900 */
[----:B------:R-:W-:-:S03]  /*3520*/  ISETP.GE.AND P4, PT, R66, UR48, PT ;  /* 0x0000003042007c0c */ /* 0x000fc6000bf86270 */
[----:B------:R0:W3:Y:S04]  /*3530*/  @!P5 LDG.E R76, desc[UR28][R72.64+0x200] ;  /* 0x0002001c484cd981 */ /* 0x0000e8000c1e1900 */
[----:B------:R-:W-:Y:S04]  /*3540*/  LDS R116, [R49+0x34] ;  /* 0x0000340031747984 */ /* 0x000fe80000000800 */
[----:B------:R-:W-:Y:S02]  /*3550*/  LDS R115, [R48+0x38] ;  /* 0x0000380030737984 */ /* 0x000fe40000000800 */
[----:B------:R-:W1:Y:S02]  /*3560*/  @!P4 LDC.64 R74, c[0x0][0x3e0] ;  /* 0x0000f800ff4acb82 */ /* 0x000e640000000a00 */
[----:B------:R-:W-:Y:S01]  /*3570*/  LDS R114, [R47+0x3c] ;  /* 0x00003c002f727984 */ /* 0x000fe20000000800 */
[----:B-1----:R-:W-:-:S04]  /*3580*/  @!P4 IMAD.WIDE.U32 R10, R74, UR8, R2 ;  /* 0x000000084a0acc25 */ /* 0x002fc8000f8e0002 */
[----:B------:R-:W-:Y:S01]  /*3590*/  @!P4 IMAD R75, R75, UR8, R11 ;  /* 0x000000084b4bcc24 */ /* 0x000fe2000f8e020b */
[----:B0-----:R-:W-:-:S04]  /*35a0*/  @!P4 LEA R72, P5, R10, UR21, 0x2 ;  /* 0x000000150a48cc11 */ /* 0x001fc8000f8a10ff */
[----:B------:R-:W-:Y:S02]  /*35b0*/  @!P4 LEA.HI.X R73, R10, UR22, R75, 0x2, P5 ;  /* 0x000000160a49cc11 */ /* 0x000fe4000a8f144b */
[----:B------:R-:W-:-:S03]  /*35c0*/  ISETP.GE.AND P5, PT, R65, UR48, PT ;  /* 0x0000003041007c0c */ /* 0x000fc6000bfa6270 */
[----:B------:R0:W4:Y:S10]  /*35d0*/  @!P4 LDG.E R77, desc[UR28][R72.64+0x280] ;  /* 0x0002801c484dc981 */ /* 0x000134000c1e1900 */
[----:B------:R-:W1:Y:S02]  /*35e0*/  @!P5 LDC.64 R74, c[0x0][0x3e0] ;  /* 0x0000f800ff4adb82 */ /* 0x000e640000000a00 */
[----:B-1----:R-:W-:-:S04]  /*35f0*/  @!P5 IMAD.WIDE.U32 R10, R74, UR8, R2 ;  /* 0x000000084a0adc25 */ /* 0x002fc8000f8e0002 */
[----:B------:R-:W-:Y:S01]  /*3600*/  @!P5 IMAD R75, R75, UR8, R11 ;  /* 0x000000084b4bdc24 */ /* 0x000fe2000f8e020b */
[----:B0-----:R-:W-:-:S04]  /*3610*/  @!P5 LEA R72, P4, R10, UR21, 0x2 ;  /* 0x000000150a48dc11 */ /* 0x001fc8000f8810ff */
[----:B------:R-:W-:Y:S02]  /*3620*/  @!P5 LEA.HI.X R73, R10, UR22, R75, 0x2, P4 ;  /* 0x000000160a49dc11 */ /* 0x000fe4000a0f144b */
[----:B------:R-:W-:-:S03]  /*3630*/  ISETP.GE.AND P4, PT, R64, UR48, PT ;  /* 0x0000003040007c0c */ /* 0x000fc6000bf86270 */
[----:B------:R0:W5:Y:S10]  /*3640*/  @!P5 LDG.E R78, desc[UR28][R72.64+0x300] ;  /* 0x0003001c484ed981 */ /* 0x000174000c1e1900 */
        /* <DEDUP_REMOVED lines=48> */
[----:B------:R-:W5:Y:S10]  /*3950*/  @!P4 LDG.E R85, desc[UR28][R72.64+0x680] ;  /* 0x0006801c4855c981 */ /* 0x000f74000c1e1900 */
[----:B------:R-:W0:Y:S02]  /*3960*/  @!P5 LDC.64 R10, c[0x0][0x3e0] ;  /* 0x0000f800ff0adb82 */ /* 0x000e240000000a00 */
[----:B0-----:R-:W-:-:S04]  /*3970*/  @!P5 IMAD.WIDE.U32 R74, R10, UR8, R2 ;  /* 0x000000080a4adc25 */ /* 0x001fc8000f8e0002 */
[----:B------:R-:W-:Y:S01]  /*3980*/  @!P5 IMAD R11, R11, UR8, R75 ;  /* 0x000000080b0bdc24 */ /* 0x000fe2000f8e024b */
[----:B------:R-:W-:-:S04]  /*3990*/  @!P5 LEA R10, P4, R74, UR21, 0x2 ;  /* 0x000000154a0adc11 */ /* 0x000fc8000f8810ff */
[----:B------:R-:W-:Y:S02]  /*39a0*/  @!P5 LEA.HI.X R11, R74, UR22, R11, 0x2, P4 ;  /* 0x000000164a0bdc11 */ /* 0x000fe4000a0f140b */
[----:B------:R-:W-:-:S03]  /*39b0*/  CS2R R74, SRZ ;  /* 0x00000000004a7805 */ /* 0x000fc6000001ff00 */
[----:B------:R0:W5:Y:S04]  /*39c0*/  @!P5 LDG.E R87, desc[UR28][R10.64+0x700] ;  /* 0x0007001c0a57d981 */ /* 0x000168000c1e1900 */
[----:B------:R1:W2:Y:S04]  /*39d0*/  @!P3 LDG.E R74, desc[UR28][R8.64] ;  /* 0x0000001c084ab981 */ /* 0x0002a8000c1e1900 */
[----:B------:R3:W4:Y:S01]  /*39e0*/  @!P2 LDG.E R75, desc[UR28][R6.64+0x80] ;  /* 0x0000801c064ba981 */ /* 0x000722000c1e1900 */
[----:B------:R-:W-:Y:S02]  /*39f0*/  ISETP.GE.AND P4, PT, R56, UR48, PT ;  /* 0x0000003038007c0c */ /* 0x000fe4000bf86270 */
[----:B------:R-:W-:Y:S01]  /*3a00*/  R2UR UR51, R12 ;  /* 0x000000000c3372ca */ /* 0x000fe200000e0000 */
[----:B0-----:R-:W-:Y:S04]  /*3a10*/  LDS R11, [R165+0x4] ;  /* 0x00000400a50b7984 */ /* 0x001fe80000000800 */
[----:B------:R-:W-:Y:S04]  /*3a20*/  LDS R12, [R91] ;  /* 0x000000005b0c7984 */ /* 0x000fe80000000800 */
[----:B------:R-:W-:Y:S02]  /*3a30*/  LDS R10, [R164+0x8] ;  /* 0x00000800a40a7984 */ /* 0x000fe40000000800 */
[----:B------:R-:W0:Y:S02]  /*3a40*/  @!P4 LDC.64 R72, c[0x0][0x3e0] ;  /* 0x0000f800ff48cb82 */ /* 0x000e240000000a00 */
[----:B-1----:R-:W-:Y:S04]  /*3a50*/  LDS R9, [R161+0xc] ;  /* 0x00000c00a1097984 */ /* 0x002fe80000000800 */
[----:B------:R-:W-:Y:S04]  /*3a60*/  LDS R8, [R160+0x10] ;  /* 0x00001000a0087984 */ /* 0x000fe80000000800 */
[----:B---3--:R-:W-:Y:S04]  /*3a70*/  LDS R7, [R159+0x14] ;  /* 0x000014009f077984 */ /* 0x008fe80000000800 */
[----:B------:R-:W-:Y:S01]  /*3a80*/  LDS R6, [R158+0x18] ;  /* 0x000018009e067984 */ /* 0x000fe20000000800 */
[----:B0-----:R-:W-:-:S04]  /*3a90*/  @!P4 IMAD.WIDE.U32 R2, R72, UR8, R2 ;  /* 0x000000084802cc25 */ /* 0x001fc8000f8e0002 */
[----:B------:R-:W-:Y:S01]  /*3aa0*/  @!P4 IMAD R73, R73, UR8, R3 ;  /* 0x000000084949cc24 */ /* 0x000fe2000f8e0203 */
[C---:B------:R-:W-:Y:S01]  /*3ab0*/  @!P4 LEA R4, P5, R2.reuse, UR21, 0x2 ;  /* 0x000000150204cc11 */ /* 0x040fe2000f8a10ff */
[----:B------:R-:W-:Y:S03]  /*3ac0*/  LDS R3, [R53+0x24] ;  /* 0x0000240035037984 */ /* 0x000fe60000000800 */
[----:B------:R-:W-:Y:S02]  /*3ad0*/  @!P4 LEA.HI.X R5, R2, UR22, R73, 0x2, P5 ;  /* 0x000000160205cc11 */ /* 0x000fe4000a8f1449 */
[----:B------:R-:W-:Y:S01]  /*3ae0*/  MOV R73, RZ ;  /* 0x000000ff00497202 */ /* 0x000fe20000000f00 */
[----:B------:R-:W-:Y:S05]  /*3af0*/  LDS R2, [R52+0x28] ;  /* 0x0000280034027984 */ /* 0x000fea0000000800 */
[----:B------:R0:W3:Y:S04]  /*3b00*/  @!P4 LDG.E R73, desc[UR28][R4.64+0x780] ;  /* 0x0007801c0449c981 */ /* 0x0000e8000c1e1900 */
[----:B0-----:R-:W-:Y:S04]  /*3b10*/  LDS R5, [R55+0x1c] ;  /* 0x00001c0037057984 */ /* 0x001fe80000000800 */
[----:B------:R-:W-:Y:S04]  /*3b20*/  LDS R4, [R54+0x20] ;  /* 0x0000200036047984 */ /* 0x000fe80000000800 */
[----:B--2---:R-:W-:Y:S04]  /*3b30*/  STS [R107+0x2100], R74 ;  /* 0x0021004a6b007388 */ /* 0x004fe80000000800 */
[----:B----4-:R-:W-:Y:S04]  /*3b40*/  STS [R106+0x2180], R75 ;  /* 0x0021804b6a007388 */ /* 0x010fe80000000800 */
[----:B------:R0:W-:Y:S04]  /*3b50*/  STS [R105+0x2200], R86 ;  /* 0x0022005669007388 */ /* 0x0001e80000000800 */
[----:B------:R-:W-:Y:S04]  /*3b60*/  STS [R104+0x2280], R0 ;  /* 0x0022800068007388 */ /* 0x000fe80000000800 */
[----:B------:R-:W-:Y:S04]  /*3b70*/  STS [R103+0x2300], R76 ;  /* 0x0023004c67007388 */ /* 0x000fe80000000800 */
[----:B------:R-:W-:Y:S04]  /*3b80*/  STS [R102+0x2380], R77 ;  /* 0x0023804d66007388 */ /* 0x000fe80000000800 */
[----:B-----5:R-:W-:Y:S04]  /*3b90*/  STS [R101+0x2400], R78 ;  /* 0x0024004e65007388 */ /* 0x020fe80000000800 */
        /* <DEDUP_REMOVED lines=8> */
[----:B0-----:R-:W4:Y:S04]  /*3c20*/  LDL R86, [R1+0xa4] ;  /* 0x0000a40001567983 */ /* 0x001f280000100800 */
[----:B-1----:R-:W5:Y:S04]  /*3c30*/  LDL R85, [R1+0xa0] ;  /* 0x0000a00001557983 */ /* 0x002f680000100800 */
[----:B--2---:R-:W2:Y:S04]  /*3c40*/  LDL R87, [R1+0xa8] ;  /* 0x0000a80001577983 */ /* 0x004ea80000100800 */
[----:B------:R-:W2:Y:S04]  /*3c50*/  LDL R84, [R1+0x9c] ;  /* 0x00009c0001547983 */ /* 0x000ea80000100800 */
[----:B------:R-:W2:Y:S04]  /*3c60*/  LDL R83, [R1+0x98] ;  /* 0x0000980001537983 */ /* 0x000ea80000100800 */
[----:B------:R-:W2:Y:S04]  /*3c70*/  LDL R82, [R1+0x94] ;  /* 0x0000940001527983 */ /* 0x000ea80000100800 */
[----:B------:R-:W2:Y:S04]  /*3c80*/  LDL R81, [R1+0x90] ;  /* 0x0000900001517983 */ /* 0x000ea80000100800 */
[----:B------:R-:W2:Y:S04]  /*3c90*/  LDL R80, [R1+0x8c] ;  /* 0x00008c0001507983 */ /* 0x000ea80000100800 */
[----:B------:R-:W2:Y:S04]  /*3ca0*/  LDL R79, [R1+0x88] ;  /* 0x00008800014f7983 */ /* 0x000ea80000100800 */
[----:B------:R-:W2:Y:S01]  /*3cb0*/  LDL R78, [R1+0x84] ;  /* 0x00008400014e7983 */ /* 0x000ea20000100800 */
[----:B------:R-:W-:Y:S01]  /*3cc0*/  @!P3 IMAD.MOV.U32 R71, RZ, RZ, R119 ;  /* 0x000000ffff47b224 */ /* 0x000fe200078e0077 */
[----:B------:R-:W-:-:S02]  /*3cd0*/  @!P2 MOV R71, R119 ;  /* 0x000000770047a202 */ /* 0x000fc40000000f00 */
[----:B------:R-:W-:-:S04]  /*3ce0*/  @!P0 MOV R71, R119 ;  /* 0x0000007700478202 */ /* 0x000fc80000000f00 */
[----:B------:R-:W-:Y:S02]  /*3cf0*/  LOP3.LUT R72, R71, 0x1f, R30, 0xf8, !PT ;  /* 0x0000001f47487812 */ /* 0x000fe400078ef81e */
[----:B------:R-:W0:Y:S01]  /*3d00*/  S2R R30, SR_TID.X ;  /* 0x00000000001e7919 */ /* 0x000e220000002100 */
[----:B------:R-:W-:-:S04]  /*3d10*/  ULEA UR23, UR12, 0xffffff00, 0x8 ;  /* 0xffffff000c177891 */ /* 0x000fc8000f8e40ff */
[----:B------:R-:W-:Y:S01]  /*3d20*/  ULOP3.LUT UR23, UR23, 0x100, URZ, 0xc0, !UPT ;  /* 0x0000010017177892 */ /* 0x000fe2000f8ec0ff */
[----:B------:R-:W-:-:S03]  /*3d30*/  IMAD.U32 R71, RZ, RZ, UR51 ;  /* 0x00000033ff477e24 */ /* 0x000fc6000f8e00ff */
[----:B------:R-:W-:Y:S01]  /*3d40*/  UIADD3 UR27, UPT, UPT, UR23, UR8, URZ ;  /* 0x00000008171b7290 */ /* 0x000fe2000fffe0ff */
[----:B---3--:R-:W-:Y:S01]  /*3d50*/  STS [R92+0x2880], R73 ;  /* 0x002880495c007388 */ /* 0x008fe20000000800 */
[----:B------:R-:W-:Y:S01]  /*3d60*/  FMUL.FTZ R0, R71, 1.4426950216293334961 ;  /* 0x3fb8aa3b47007820 */ /* 0x000fe20000410000 */
[----:B------:R-:W-:Y:S02]  /*3d70*/  NOP ;  /* 0x0000000000007918 */ /* 0x000fe40000000000 */
[----:B------:R-:W1:Y:S01]  /*3d80*/  LDS R98, [R91+0x2100] ;  /* 0x002100005b627984 */ /* 0x000e620000000800 */
[----:B------:R-:W3:Y:S03]  /*3d90*/  S2UR UR31, SR_CgaCtaId ;  /* 0x00000000001f79c3 */ /* 0x000ee60000008800 */
[----:B------:R-:W1:Y:S04]  /*3da0*/  LDS R97, [R165+0x2104] ;  /* 0x00210400a5617984 */ /* 0x000e680000000800 */
[----:B------:R-:W1:Y:S04]  /*3db0*/  LDS R96, [R164+0x2108] ;  /* 0x00210800a4607984 */ /* 0x000e680000000800 */
[----:B------:R-:W1:Y:S01]  /*3dc0*/  LDS R95, [R161+0x210c] ;  /* 0x00210c00a15f7984 */ /* 0x000e620000000800 */
[----:B0-----:R-:W-:-:S02]  /*3dd0*/  IADD3 R74, PT, PT, R30, 0x200, RZ ;  /* 0x000002001e4a7810 */ /* 0x001fc40007ffe0ff */
[----:B------:R-:W-:Y:S01]  /*3de0*/  ISETP.NE.AND P0, PT, R30, RZ, PT ;  /* 0x000000ff1e00720c */ /* 0x000fe20003f05270 */
[----:B------:R-:W0:Y:S03]  /*3df0*/  LDS R94, [R160+0x2110] ;  /* 0x00211000a05e7984 */ /* 0x000e260000000800 */
[----:B------:R-:W-:Y:S01]  /*3e00*/  SEL R71, R74, UR27, P0 ;  /* 0x0000001b4a477c07 */ /* 0x000fe20008000000 */
[----:B------:R-:W0:Y:S04]  /*3e10*/  LDS R93, [R159+0x2114] ;  /* 0x002114009f5d7984 */ /* 0x000e280000000800 */
[----:B------:R-:W-:Y:S04]  /*3e20*/  LDS R92, [R158+0x2118] ;  /* 0x002118009e5c7984 */ /* 0x000fe80000000800 */
[----:B------:R-:W4:Y:S04]  /*3e30*/  LDS R91, [R55+0x211c] ;  /* 0x00211c00375b7984 */ /* 0x000f280000000800 */
[----:B------:R-:W5:Y:S04]  /*3e40*/  LDS R90, [R54+0x2120] ;  /* 0x00212000365a7984 */ /* 0x000f680000000800 */
[----:B------:R-:W2:Y:S04]  /*3e50*/  LDS R89, [R53+0x2124] ;  /* 0x0021240035597984 */ /* 0x000ea80000000800 */
[----:B------:R-:W2:Y:S04]  /*3e60*/  LDS R88, [R52+0x2128] ;  /* 0x0021280034587984 */ /* 0x000ea80000000800 */
[----:B------:R-:W2:Y:S04]  /*3e70*/  LDS R77, [R51+0x212c] ;  /* 0x00212c00334d7984 */ /* 0x000ea80000000800 */
[----:B------:R-:W2:Y:S04]  /*3e80*/  LDS R76, [R50+0x2130] ;  /* 0x00213000324c7984 */ /* 0x000ea80000000800 */
[----:B------:R-:W2:Y:S04]  /*3e90*/  LDS R75, [R49+0x2134] ;  /* 0x00213400314b7984 */ /* 0x000ea80000000800 */
[----:B------:R-:W2:Y:S04]  /*3ea0*/  LDS R74, [R48+0x2138] ;  /* 0x00213800304a7984 */ /* 0x000ea80000000800 */
[----:B------:R-:W2:Y:S01]  /*3eb0*/  LDS R73, [R47+0x213c] ;  /* 0x00213c002f497984 */ /* 0x000ea20000000800 */
[-C--:B------:R-:W-:Y:S01]  /*3ec0*/  FMUL.FTZ R151, R29, R0.reuse ;  /* 0x000000001d977220 */ /* 0x080fe20000410000 */
[-C--:B------:R-:W-:Y:S01]  /*3ed0*/  FMUL.FTZ R113, R28, R0.reuse ;  /* 0x000000001c717220 */ /* 0x080fe20000410000 */
[-C--:B------:R-:W-:Y:S01]  /*3ee0*/  FMUL.FTZ R112, R27, R0.reuse ;  /* 0x000000001b707220 */ /* 0x080fe20000410000 */
[-C--:B------:R-:W-:Y:S01]  /*3ef0*/  FMUL.FTZ R111, R26, R0.reuse ;  /* 0x000000001a6f7220 */ /* 0x080fe20000410000 */
[-C--:B------:R-:W-:Y:S01]  /*3f00*/  FMUL.FTZ R110, R25, R0.reuse ;  /* 0x00000000196e7220 */ /* 0x080fe20000410000 */
[-C--:B------:R-:W-:Y:S01]  /*3f10*/  FMUL.FTZ R109, R24, R0.reuse ;  /* 0x00000000186d7220 */ /* 0x080fe20000410000 */
[----:B------:R-:W1:Y:S01]  /*3f20*/  MUFU.EX2 R151, R151 ;  /* 0x0000009700977308 */ /* 0x000e620000000800 */
        /* <DEDUP_REMOVED lines=11> */
[----:B------:R-:W-:Y:S01]  /*3fe0*/  ISETP.NE.AND P2, PT, R30, 0x7f, PT ;  /* 0x0000007f1e00780c */ /* 0x000fe20003f45270 */
[----:B---3--:R-:W-:Y:S01]  /*3ff0*/  ULEA UR23, UR31, UR30, 0x18 ;  /* 0x0000001e1f177291 */ /* 0x008fe2000f8ec0ff */
[----:B------:R-:W3:Y:S04]  /*4000*/  MUFU.EX2 R113, R113 ;  /* 0x0000007100717308 */ /* 0x000ee80000000800 */
        /* <DEDUP_REMOVED lines=13> */
[----:B------:R-:W2:Y:S04]  /*40e0*/  MUFU.EX2 R100, R100 ;  /* 0x0000006400647308 */ /* 0x000ea80000000800 */
[----:B------:R-:W2:Y:S01]  /*40f0*/  MUFU.EX2 R99, R99 ;  /* 0x0000006300637308 */ /* 0x000ea20000000800 */
[----:B-1----:R1:W-:Y:S01]  /*4100*/  STS [R71+0x8e50], R151 ;  /* 0x008e509747007388 */ /* 0x0023e20000000800 */
[----:B------:R-:W-:Y:S01]  /*4110*/  BSSY.RECONVERGENT B0, `(.L_x_1212) ;  /* 0x000001f000007945 */ /* 0x000fe20003800200 */
[----:B------:R-:W-:Y:S01]  /*4120*/  FMUL.FTZ R98, R125, R98 ;  /* 0x000000627d627220 */ /* 0x000fe20000410000 */
[----:B------:R-:W-:Y:S01]  /*4130*/  FMUL.FTZ R97, R124, R97 ;  /* 0x000000617c617220 */ /* 0x000fe20000410000 */
[----:B------:R-:W-:Y:S01]  /*4140*/  FMUL.FTZ R96, R123, R96 ;  /* 0x000000607b607220 */ /* 0x000fe20000410000 */
[----:B------:R-:W-:Y:S01]  /*4150*/  FMUL.FTZ R95, R122, R95 ;  /* 0x0000005f7a5f7220 */ /* 0x000fe20000410000 */
[----:B0-----:R-:W-:Y:S01]  /*4160*/  FMUL.FTZ R94, R121, R94 ;  /* 0x0000005e795e7220 */ /* 0x001fe20000410000 */
[----:B------:R-:W-:Y:S01]  /*4170*/  FMUL.FTZ R93, R120, R93 ;  /* 0x0000005d785d7220 */ /* 0x000fe20000410000 */
[----:B-1----:R-:W-:Y:S01]  /*4180*/  MOV R71, R119 ;  /* 0x0000007700477202 */ /* 0x002fe20000000f00 */
[----:B----4-:R-:W-:Y:S01]  /*4190*/  FMUL.FTZ R91, R86, R91 ;  /* 0x0000005b565b7220 */ /* 0x010fe20000410000 */
[----:B-----5:R-:W-:Y:S01]  /*41a0*/  FMUL.FTZ R90, R85, R90 ;  /* 0x0000005a555a7220 */ /* 0x020fe20000410000 */
[----:B--2---:R-:W-:Y:S01]  /*41b0*/  FMUL.FTZ R92, R87, R92 ;  /* 0x0000005c575c7220 */ /* 0x004fe20000410000 */
[----:B------:R-:W-:Y:S01]  /*41c0*/  FMUL.FTZ R89, R84, R89 ;  /* 0x0000005954597220 */ /* 0x000fe20000410000 */
[----:B------:R-:W-:Y:S01]  /*41d0*/  FMUL.FTZ R88, R83, R88 ;  /* 0x0000005853587220 */ /* 0x000fe20000410000 */
[----:B------:R-:W-:Y:S01]  /*41e0*/  FMUL.FTZ R77, R82, R77 ;  /* 0x0000004d524d7220 */ /* 0x000fe20000410000 */
[----:B------:R-:W-:Y:S01]  /*41f0*/  FMUL.FTZ R76, R81, R76 ;  /* 0x0000004c514c7220 */ /* 0x000fe20000410000 */
[----:B------:R-:W-:Y:S01]  /*4200*/  FMUL.FTZ R75, R80, R75 ;  /* 0x0000004b504b7220 */ /* 0x000fe20000410000 */
[----:B------:R-:W-:Y:S01]  /*4210*/  FMUL.FTZ R74, R79, R74 ;  /* 0x0000004a4f4a7220 */ /* 0x000fe20000410000 */
[----:B------:R-:W-:Y:S01]  /*4220*/  FMUL.FTZ R73, R78, R73 ;  /* 0x000000494e497220 */ /* 0x000fe20000410000 */
[----:B------:R-:W-:Y:S06]  /*4230*/  BAR.SYNC.DEFER_BLOCKING 0x0 ;  /* 0x0000000000007b1d */ /* 0x000fec0000010000 */
[----:B---3--:R-:W-:Y:S05]  /*4240*/  @P2 BRA `(.L_x_1213) ;  /* 0x0000000000242947 */ /* 0x008fea0003800000 */
[----:B------:R-:W-:Y:S01]  /*4250*/  UISETP.NE.AND UP0, UPT, UR12, UR49, UPT ;  /* 0x000000310c00728c */ /* 0x000fe2000bf05270 */
[----:B------:R-:W-:-:S08]  /*4260*/  IMAD.MOV.U32 R0, RZ, RZ, 0x3f800000 ;  /* 0x3f800000ff007424 */ /* 0x000fd000078e00ff */
[----:B------:R-:W-:Y:S05]  /*4270*/  BRA.U !UP0, `(.L_x_1214) ;  /* 0x0000000108207547 */ /* 0x000fea000b800000 */
[----:B------:R-:W-:-:S04]  /*4280*/  USHF.L.U32 UR27, UR12, 0x8, URZ ;  /* 0x000000080c1b7899 */ /* 0x000fc800080006ff */
[----:B------:R-:W-:-:S04]  /*4290*/  ULOP3.LUT UR27, UR27, 0x100, URZ, 0xc0, !UPT ;  /* 0x000001001b1b7892 */ /* 0x000fc8000f8ec0ff */
[----:B------:R-:W-:-:S04]  /*42a0*/  UIADD3 UR27, UPT, UPT, UR27, UR8, URZ ;  /* 0x000000081b1b7290 */ /* 0x000fc8000fffe0ff */
[----:B------:R-:W-:-:S09]  /*42b0*/  ULEA UR27, UR27, UR23, 0x2 ;  /* 0x000000171b1b7291 */ /* 0x000fd2000f8e10ff */
[----:B------:R-:W1:Y:S01]  /*42c0*/  LDS R0, [UR27+0x8e50] ;  /* 0x008e501bff007984 */ /* 0x000e620008000800 */
[----:B------:R-:W-:Y:S05]  /*42d0*/  BRA `(.L_x_1214) ;  /* 0x0000000000087947 */ /* 0x000fea0003800000 */
.L_x_1213:
[----:B------:R-:W-:-:S06]  /*42e0*/  LEA R0, R30, UR23, 0x2 ;  /* 0x000000171e007c11 */ /* 0x000fcc000f8e10ff */
[----:B------:R-:W0:Y:S02]  /*42f0*/  LDS R0, [R0+0x9654] ;  /* 0x0096540000007984 */ /* 0x000e240000000800 */
.L_x_1214:
[----:B------:R-:W-:Y:S05]  /*4300*/  BSYNC.RECONVERGENT B0 ;  /* 0x0000000000007941 */ /* 0x000fea0003800200 */
.L_x_1212:
[----:B------:R-:W2:Y:S01]  /*4310*/  @P1 LDC R80, c[0x0][0x38c] ;  /* 0x0000e300ff501b82 */ /* 0x000ea20000000800 */
[----:B------:R-:W-:Y:S01]  /*4320*/  MOV R78, UR12 ;  /* 0x0000000c004e7c02 */ /* 0x000fe20008000f00 */
[----:B------:R-:W-:Y:S01]  /*4330*/  IMAD.MOV.U32 R81, RZ, RZ, 0x8 ;  /* 0x00000008ff517424 */ /* 0x000fe200078e00ff */
[----:B------:R-:W-:Y:S02]  /*4340*/  MOV R79, RZ ;  /* 0x000000ff004f7202 */ /* 0x000fe40000000f00 */
[----:B------:R-:W-:Y:S01]  /*4350*/  @P1 IADD3 R78, PT, PT, R78, -0x2, RZ ;  /* 0xfffffffe4e4e1810 */ /* 0x000fe20007ffe0ff */
[----:B------:R-:W-:Y:S01]  /*4360*/  FMUL.FTZ R129, R46, R29 ;  /* 0x0000001d2e817220 */ /* 0x000fe20000410000 */
[----:B------:R-:W-:Y:S01]  /*4370*/  FMUL.FTZ R128, R45, R28 ;  /* 0x0000001c2d807220 */ /* 0x000fe20000410000 */
[----:B------:R-:W-:Y:S02]  /*4380*/  FMUL.FTZ R127, R44, R27 ;  /* 0x0000001b2c7f7220 */ /* 0x000fe40000410000 */
        /* <DEDUP_REMOVED lines=115> */
.L_x_1273:
[----:B------:R-:W4:Y:S01]  /*4ac0*/  S2R R87, SR_LANEID ;  /* 0x0000000000577919 */ /* 0x000f220000000000 */
[----:B---3--:R-:W-:Y:S01]  /*4ad0*/  FFMA.FTZ R86, R157, R86, R156 ;  /* 0x000000569d567223 */ /* 0x008fe2000001009c */
[----:B------:R-:W-:Y:S01]  /*4ae0*/  UMOV UR27, 0xffffffff ;  /* 0xffffffff001b7882 */ /* 0x000fe20000000000 */
[----:B----4-:R-:W-:-:S04]  /*4af0*/  ISETP.GE.AND P2, PT, R87, 0x10, PT ;  /* 0x000000105700780c */ /* 0x010fc80003f46270 */
[----:B------:R-:W-:-:S09]  /*4b00*/  FSEL R162, R156, R86, !P2 ;  /* 0x000000569ca27208 */ /* 0x000fd20005000000 */
[----:B0-2---:R-:W-:Y:S01]  /*4b10*/  @P2 FMUL.FTZ R157, R157, R153 ;  /* 0x000000999d9d2220 */ /* 0x005fe20000410000 */
[----:B------:R-:W-:Y:S06]  /*4b20*/  BRA.DIV UR27, `(.L_x_1217) ;  /* 0x0000004a1b7c7947 */ /* 0x000fec000b800000 */
.L_x_1276:
[----:B------:R-:W-:-:S03]  /*4b30*/  UMOV UR27, 0xffffffff ;  /* 0xffffffff001b7882 */ /* 0x000fc60000000000 */
[----:B------:R-:W-:Y:S05]  /*4b40*/  BRA.DIV UR27, `(.L_x_1218) ;  /* 0x0000004a1b9c7947 */ /* 0x000fea000b800000 */
.L_x_1279:
[----:B------:R-:W-:-:S03]  /*4b50*/  UMOV UR27, 0xffffffff ;  /* 0xffffffff001b7882 */ /* 0x000fc60000000000 */
[----:B------:R-:W-:Y:S05]  /*4b60*/  BRA.DIV UR27, `(.L_x_1219) ;  /* 0x0000004a1bbc7947 */ /* 0x000fea000b800000 */
[----:B------:R-:W0:Y:S04]  /*4b70*/  SHFL.UP PT, R157, R157, 0x1, RZ ;  /* 0x042000009d9d7989 */ /* 0x000e2800000e00ff */
[----:B------:R-:W2:Y:S04]  /*4b80*/  SHFL.UP PT, R162, R162, 0x1, RZ ;  /* 0x04200000a2a27989 */ /* 0x000ea800000e00ff */
[----:B-----5:R-:W3:Y:S04]  /*4b90*/  SHFL.IDX PT, R78, R78, RZ, 0x1f ;  /* 0x00001fff4e4e7589 */ /* 0x020ee800000e0000 */
[----:B------:R-:W4:Y:S02]  /*4ba0*/  SHFL.IDX PT, R79, R79, RZ, 0x1f ;  /* 0x00001fff4f4f7589 */ /* 0x000f2400000e0000 */
.L_x_1285:
        /* <DEDUP_REMOVED lines=12> */
.L_x_1215:
[----:B------:R-:W-:Y:S05]  /*4c70*/  WARPSYNC.ALL ;  /* 0x0000000000007948 */ /* 0x000fea0003800000 */
[C---:B------:R-:W-:Y:S01]  /*4c80*/  LOP3.LUT P0, RZ, R30.reuse, 0x1f, RZ, 0xc0, !PT ;  /* 0x0000001f1eff7812 */ /* 0x040fe2000780c0ff */
        /* <DEDUP_REMOVED lines=76> */
[C---:B------:R-:W-:Y:S02]  /*5150*/  LOP3.LUT R153, R30.reuse, 0x1f, RZ, 0xc0, !PT ;  /* 0x0000001f1e997812 */ /* 0x040fe400078ec0ff */
[----:B------:R-:W-:Y:S01]  /*5160*/  ISETP.NE.AND P0, PT, R30, 0x1f, PT ;  /* 0x0000001f1e00780c */ /* 0x000fe20003f05270 */
[----:B------:R-:W2:Y:S01]  /*5170*/  SHFL.DOWN PT, R86, R162, 0x1, 0x1f ;  /* 0x08201f00a2567f89 */ /* 0x000ea200000e0000 */
[C---:B------:R-:W-:Y:S02]  /*5180*/  ISETP.GT.U32.AND P3, PT, R153.reuse, 0x1b, PT ;  /* 0x0000001b9900780c */ /* 0x040fe40003f64070 */
[C---:B------:R-:W-:Y:S02]  /*5190*/  ISETP.GT.U32.AND P4, PT, R153.reuse, 0x17, PT ;  /* 0x000000179900780c */ /* 0x040fe40003f84070 */
[----:B------:R-:W-:Y:S01]  /*51a0*/  ISETP.GT.U32.AND P5, PT, R153, 0xf, PT ;  /* 0x0000000f9900780c */ /* 0x000fe20003fa4070 */
[----:B-1----:R-:W-:Y:S01]  /*51b0*/  @P2 FFMA.FTZ R87, R162, R87, R163 ;  /* 0x00000057a2572223 */ /* 0x002fe200000100a3 */
[----:B--2---:R-:W-:-:S04]  /*51c0*/  @P2 FMUL.FTZ R86, R86, R162 ;  /* 0x000000a256562220 */ /* 0x004fc80000410000 */
[----:B------:R-:W-:Y:S01]  /*51d0*/  @P2 MOV R163, R87 ;  /* 0x0000005700a32202 */ /* 0x000fe20000000f00 */
[----:B------:R-:W-:Y:S01]  /*51e0*/  @P2 IMAD.MOV.U32 R162, RZ, RZ, R86 ;  /* 0x000000ffffa22224 */ /* 0x000fe200078e0056 */
[----:B------:R-:W-:-:S03]  /*51f0*/  ISETP.GT.U32.AND P2, PT, R153, 0x1d, PT ;  /* 0x0000001d9900780c */ /* 0x000fc60003f44070 */
[----:B------:R-:W1:Y:S04]  /*5200*/  SHFL.DOWN PT, R87, R163, 0x2, 0x1f ;  /* 0x08401f00a3577f89 */ /* 0x000e6800000e0000 */
[----:B------:R-:W2:Y:S06]  /*5210*/  SHFL.DOWN PT, R86, R162, 0x2, 0x1f ;  /* 0x08401f00a2567f89 */ /* 0x000eac00000e0000 */
        /* <DEDUP_REMOVED lines=30> */
.L_x_1302:
        /* <DEDUP_REMOVED lines=14> */
.L_x_1220:
[----:B------:R-:W-:Y:S05]  /*54e0*/  WARPSYNC.ALL ;  /* 0x0000000000007948 */ /* 0x000fea0003800000 */
[----:B------:R-:W-:Y:S01]  /*54f0*/  ISETP.NE.AND P0, PT, R30, RZ, PT ;  /* 0x000000ff1e00720c */ /* 0x000fe20003f05270 */
[----:B-1----:R-:W2:Y:S04]  /*5500*/  LDL.LU R81, [R1+0xc4] ;  /* 0x0000c40001517983 */ /* 0x002ea80000300800 */
[----:B------:R-:W3:Y:S04]  /*5510*/  LDL.LU R152, [R1+0xc8] ;  /* 0x0000c80001987983 */ /* 0x000ee80000300800 */
[----:B------:R-:W4:Y:S04]  /*5520*/  LDL.LU R87, [R1+0x44] ;  /* 0x0000440001577983 */ /* 0x000f280000300800 */
[----:B------:R-:W5:Y:S01]  /*5530*/  LDL.LU R83, [R1+0xcc] ;  /* 0x0000cc0001537983 */ /* 0x000f620000300800 */
[----:B------:R-:W-:Y:S06]  /*5540*/  BAR.SYNC.DEFER_BLOCKING 0x0 ;  /* 0x0000000000007b1d */ /* 0x000fec0000010000 */
[----:B------:R-:W-:Y:S01]  /*5550*/  VOTEU.ALL UP0, P0 ;  /* 0x0000000000ff7886 */ /* 0x000fe20000000000 */
[----:B------:R-:W5:Y:S04]  /*5560*/  LDL.LU R86, [R1+0x80] ;  /* 0x0000800001567983 */ /* 0x000f680000300800 */
[----:B------:R-:W1:Y:S01]  /*5570*/  LDS R80, [R135+0x8954] ;  /* 0x0089540087507984 */ /* 0x000e620000000800 */
[----:B------:R-:W-:Y:S01]  /*5580*/  @!UP0 ULEA UR27, UR8, UR23, 0x3 ;  /* 0x00000017081b8291 */ /* 0x000fe2000f8e18ff */
[----:B------:R-:W-:Y:S01]  /*5590*/  FFMA.FTZ R133, R115, -R133, R149 ;  /* 0x8000008573857223 */ /* 0x000fe20000010095 */
[----:B------:R-:W-:Y:S01]  /*55a0*/  FFMA.FTZ R132, R116, -R132, R148 ;  /* 0x8000008474847223 */ /* 0x000fe20000010094 */
[----:B------:R-:W5:Y:S04]  /*55b0*/  LDL.LU R85, [R1+0xd0] ;  /* 0x0000d00001557983 */ /* 0x000f680000300800 */
[----:B------:R-:W5:Y:S04]  /*55c0*/  LDL.LU R84, [R1+0x7c] ;  /* 0x00007c0001547983 */ /* 0x000f680000300800 */
[----:B0-----:R0:W-:Y:S04]  /*55d0*/  @!P0 STS.64 [UR27+0x9850], R78 ;  /* 0x0098504eff008988 */ /* 0x0011e80008000a1b */
[----:B------:R-:W5:Y:S01]  /*55e0*/  LDL.LU R82, [R1+0xd4] ;  /* 0x0000d40001527983 */ /* 0x000f620000300800 */
[----:B0-----:R-:W-:Y:S01]  /*55f0*/  FFMA.FTZ R78, R114, -R134, R150 ;  /* 0x80000086724e7223 */ /* 0x001fe20000010096 */
[----:B-1----:R-:W-:-:S04]  /*5600*/  FFMA.FTZ R80, R80, R0, R73 ;  /* 0x0000000050507223 */ /* 0x002fc80000010049 */
[----:B------:R-:W-:Y:S01]  /*5610*/  FMUL.FTZ R0, R80, UR51 ;  /* 0x0000003350007c20 */ /* 0x000fe20008410000 */
[-C--:B------:R-:W-:Y:S01]  /*5620*/  FFMA.FTZ R74, R99, R80.reuse, R74 ;  /* 0x00000050634a7223 */ /* 0x080fe2000001004a */
[----:B------:R-:W-:Y:S02]  /*5630*/  FMUL.FTZ R114, R114, R80 ;  /* 0x0000005072727220 */ /* 0x000fe40000410000 */
[----:B------:R-:W-:Y:S01]  /*5640*/  FMUL.FTZ R0, R78, R0 ;  /* 0x000000004e007220 */ /* 0x000fe20000410000 */
[-C--:B------:R-:W-:Y:S01]  /*5650*/  FFMA.FTZ R75, R100, R74.reuse, R75 ;  /* 0x0000004a644b7223 */ /* 0x080fe2000001004b */
[----:B------:R-:W-:Y:S02]  /*5660*/  FMUL.FTZ R115, R115, R74 ;  /* 0x0000004a73737220 */ /* 0x000fe40000410000 */
[-C--:B------:R-:W-:Y:S01]  /*5670*/  FFMA.FTZ R0, R31, R114.reuse, R0 ;  /* 0x000000721f007223 */ /* 0x080fe20000010000 */
[-C--:B------:R-:W-:Y:S01]  /*5680*/  FMUL.FTZ R116, R116, R75.reuse ;  /* 0x0000004b74747220 */ /* 0x080fe20000410000 */
[----:B------:R-:W-:Y:S01]  /*5690*/  FMUL.FTZ R73, R74, UR51 ;  /* 0x000000334a497c20 */ /* 0x000fe20008410000 */
[----:B------:R-:W-:Y:S01]  /*56a0*/  FFMA.FTZ R76, R101, R75, R76 ;  /* 0x0000004b654c7223 */ /* 0x000fe2000001004c */
[----:B--2---:R-:W-:Y:S01]  /*56b0*/  FFMA.FTZ R81, R14, R114, R81 ;  /* 0x000000720e517223 */ /* 0x004fe20000010051 */
[----:B---3--:R-:W-:-:S04]  /*56c0*/  FFMA.FTZ R152, R15, R115, R152 ;  /* 0x000000730f987223 */ /* 0x008fc80000010098 */
[----:B------:R0:W-:Y:S01]  /*56d0*/  STL [R1+0xc4], R81 ;  /* 0x0000c45101007387 */ /* 0x0001e20000100800 */
[----:B----4-:R-:W-:Y:S01]  /*56e0*/  FADD.FTZ R87, R0, R87 ;  /* 0x0000005700577221 */ /* 0x010fe20000010000 */
[----:B-----5:R-:W-:Y:S01]  /*56f0*/  FFMA.FTZ R83, R16, R116, R83 ;  /* 0x0000007410537223 */ /* 0x020fe20000010053 */
[----:B------:R-:W-:Y:S01]  /*5700*/  FMUL.FTZ R73, R133, R73 ;  /* 0x0000004985497220 */ /* 0x000fe20000410000 */
[----:B------:R-:W-:Y:S01]  /*5710*/  FFMA.FTZ R131, R117, -R131, R147 ;  /* 0x8000008375837223 */ /* 0x000fe20000010093 */
[----:B0-----:R-:W2:Y:S01]  /*5720*/  LDL.LU R81, [R1+0x78] ;  /* 0x0000780001517983 */ /* 0x001ea20000300800 */
[----:B------:R-:W-:-:S03]  /*5730*/  FFMA.FTZ R102, R102, R76, R77 ;  /* 0x0000004c66667223 */ /* 0x000fc6000001004d */
[----:B------:R-:W-:Y:S01]  /*5740*/  STL [R1+0xc8], R152 ;  /* 0x0000c89801007387 */ /* 0x000fe20000100800 */
[----:B------:R-:W-:Y:S01]  /*5750*/  FFMA.FTZ R73, R32, R115, R73 ;  /* 0x0000007320497223 */ /* 0x000fe20000010049 */
[----:B------:R-:W-:Y:S01]  /*5760*/  FMUL.FTZ R0, R75, UR51 ;  /* 0x000000334b007c20 */ /* 0x000fe20008410000 */
[----:B------:R-:W-:Y:S01]  /*5770*/  FMUL.FTZ R117, R117, R76 ;  /* 0x0000004c75757220 */ /* 0x000fe20000410000 */
[----:B------:R-:W-:Y:S01]  /*5780*/  STL [R1+0x44], R87 ;  /* 0x0000445701007387 */ /* 0x000fe20000100800 */
[----:B------:R-:W-:-:S03]  /*5790*/  FFMA.FTZ R88, R103, R102, R88 ;  /* 0x0000006667587223 */ /* 0x000fc60000010058 */
[----:B------:R0:W-:Y:S01]  /*57a0*/  STL [R1+0xcc], R83 ;  /* 0x0000cc5301007387 */ /* 0x0001e20000100800 */
[----:B------:R-:W-:Y:S01]  /*57b0*/  FADD.FTZ R86, R73, R86 ;  /* 0x0000005649567221 */ /* 0x000fe20000010000 */
[----:B------:R-:W-:Y:S01]  /*57c0*/  FMUL.FTZ R0, R132, R0 ;  /* 0x0000000084007220 */ /* 0x000fe20000410000 */
[----:B------:R-:W-:Y:S01]  /*57d0*/  FFMA.FTZ R79, R118, -R130, R146 ;  /* 0x80000082764f7223 */ /* 0x000fe20000010092 */
[----:B------:R-:W-:Y:S01]  /*57e0*/  FFMA.FTZ R119, R2, -R119, R145 ;  /* 0x8000007702777223 */ /* 0x000fe20000010091 */
[----:B------:R-:W-:Y:S01]  /*57f0*/  FFMA.FTZ R89, R104, R88, R89 ;  /* 0x0000005868597223 */ /* 0x000fe20000010059 */
[----:B0-----:R-:W3:Y:S01]  /*5800*/  LDL.LU R83, [R1+0xd8] ;  /* 0x0000d80001537983 */ /* 0x001ee20000300800 */
[----:B------:R-:W-:Y:S01]  /*5810*/  FMUL.FTZ R73, R76, UR51 ;  /* 0x000000334c497c20 */ /* 0x000fe20008410000 */
[----:B------:R-:W-:Y:S01]  /*5820*/  FFMA.FTZ R0, R33, R116, R0 ;  /* 0x0000007421007223 */ /* 0x000fe20000010000 */
[----:B------:R-:W-:Y:S01]  /*5830*/  FMUL.FTZ R118, R118, R102 ;  /* 0x0000006676767220 */ /* 0x000fe20000410000 */
[----:B------:R-:W-:Y:S01]  /*5840*/  FMUL.FTZ R2, R2, R88 ;  /* 0x0000005802027220 */ /* 0x000fe20000410000 */
[----:B------:R-:W-:Y:S01]  /*5850*/  FMUL.FTZ R73, R131, R73 ;  /* 0x0000004983497220 */ /* 0x000fe20000410000 */
[----:B------:R-:W-:Y:S01]  /*5860*/  FFMA.FTZ R90, R105, R89, R90 ;  /* 0x00000059695a7223 */ /* 0x000fe2000001005a */
[----:B------:R-:W-:-:S02]  /*5870*/  FFMA.FTZ R85, R17, R117, R85 ;  /* 0x0000007511557223 */ /* 0x000fc40000010055 */
[----:B------:R-:W-:Y:S01]  /*5880*/  FFMA.FTZ R73, R34, R117, R73 ;  /* 0x0000007522497223 */ /* 0x000fe20000010049 */
[----:B------:R-:W-:Y:S01]  /*5890*/  STL [R1+0x80], R86 ;  /* 0x0000805601007387 */ /* 0x000fe20000100800 */
[----:B------:R-:W-:Y:S01]  /*58a0*/  FADD.FTZ R84, R0, R84 ;  /* 0x0000005400547221 */ /* 0x000fe20000010000 */
[----:B------:R-:W-:Y:S02]  /*58b0*/  FFMA.FTZ R91, R106, R90, R91 ;  /* 0x0000005a6a5b7223 */ /* 0x000fe4000001005b */
[----:B------:R-:W-:Y:S01]  /*58c0*/  STL [R1+0xd0], R85 ;  /* 0x0000d05501007387 */ /* 0x000fe20000100800 */
[----:B------:R-:W-:-:S03]  /*58d0*/  FFMA.FTZ R82, R18, R118, R82 ;  /* 0x0000007612527223 */ /* 0x000fc60000010052 */
[----:B------:R-:W-:Y:S04]  /*58e0*/  STL [R1+0x7c], R84 ;  /* 0x00007c5401007387 */ /* 0x000fe80000100800 */
[----:B------:R-:W-:Y:S01]  /*58f0*/  STL [R1+0xd4], R82 ;  /* 0x0000d45201007387 */ /* 0x000fe20000100800 */
[----:B------:R-:W-:-:S04]  /*5900*/  FFMA.FTZ R92, R107, R91, R92 ;  /* 0x0000005b6b5c7223 */ /* 0x000fc8000001005c */
[----:B------:R-:W-:-:S04]  /*5910*/  FFMA.FTZ R93, R108, R92, R93 ;  /* 0x0000005c6c5d7223 */ /* 0x000fc8000001005d */
[----:B------:R-:W-:-:S04]  /*5920*/  FFMA.FTZ R94, R109, R93, R94 ;  /* 0x0000005d6d5e7223 */ /* 0x000fc8000001005e */
[----:B------:R-:W-:-:S04]  /*5930*/  FFMA.FTZ R95, R110, R94, R95 ;  /* 0x0000005e6e5f7223 */ /* 0x000fc8000001005f */
[----:B------:R-:W-:Y:S01]  /*5940*/  FFMA.FTZ R96, R111, R95, R96 ;  /* 0x0000005f6f607223 */ /* 0x000fe20000010060 */
[----:B--2---:R-:W-:-:S05]  /*5950*/  FADD.FTZ R81, R73, R81 ;  /* 0x0000005149517221 */ /* 0x004fca0000010000 */
[----:B------:R0:W-:Y:S04]  /*5960*/  STL [R1+0x78], R81 ;  /* 0x0000785101007387 */ /* 0x0001e80000100800 */
[----:B------:R-:W2:Y:S01]  /*5970*/  LDL R87, [R1+0xc0] ;  /* 0x0000c00001577983 */ /* 0x000ea20000100800 */
[----:B---3--:R-:W-:-:S05]  /*5980*/  FFMA.FTZ R83, R19, R2, R83 ;  /* 0x0000000213537223 */ /* 0x008fca0000010053 */
[----:B------:R1:W-:Y:S04]  /*5990*/  STL [R1+0xd8], R83 ;  /* 0x0000d85301007387 */ /* 0x0003e80000100800 */
[----:B------:R-:W3:Y:S01]  /*59a0*/  LDL.LU R152, [R1+0x74] ;  /* 0x0000740001987983 */ /* 0x000ee20000300800 */
[----:B------:R-:W-:Y:S01]  /*59b0*/  FFMA.FTZ R97, R112, R96, R97 ;  /* 0x0000006070617223 */ /* 0x000fe20000010061 */
[----:B0-----:R-:W-:Y:S01]  /*59c0*/  SHF.L.U32 R81, R30, 0x4, RZ ;  /* 0x000000041e517819 */ /* 0x001fe200000006ff */
[----:B------:R-:W-:Y:S02]  /*59d0*/  FFMA.FTZ R0, R12, -R129, R151 ;  /* 0x800000810c007223 */ /* 0x000fe40000010097 */
[----:B------:R-:W-:Y:S01]  /*59e0*/  FFMA.FTZ R98, R113, R97, R98 ;  /* 0x0000006171627223 */ /* 0x000fe20000010062 */
[----:B------:R-:W-:-:S02]  /*59f0*/  LEA.HI R129, R30, R81, RZ, 0x1f ;  /* 0x000000511e817211 */ /* 0x000fc400078ff8ff */
[----:B------:R-:W-:Y:S01]  /*5a00*/  LEA.HI R73, R81, R81, RZ, 0x1b ;  /* 0x0000005151497211 */ /* 0x000fe200078fd8ff */
[----:B------:R-:W-:Y:S01]  /*5a10*/  FMUL.FTZ R81, R88, UR51 ;  /* 0x0000003358517c20 */ /* 0x000fe20008410000 */
[----:B------:R-:W-:Y:S01]  /*5a20*/  FMUL.FTZ R82, R29, R98 ;  /* 0x000000621d527220 */ /* 0x000fe20000410000 */
[----:B-1----:R-:W-:Y:S02]  /*5a30*/  FMUL.FTZ R83, R28, R97 ;  /* 0x000000611c537220 */ /* 0x002fe40000410000 */
[----:B------:R-:W-:Y:S01]  /*5a40*/  FMUL.FTZ R81, R119, R81 ;  /* 0x0000005177517220 */ /* 0x000fe20000410000 */
[----:B------:R-:W-:Y:S01]  /*5a50*/  FFMA.FTZ R128, R11, -R128, R136 ;  /* 0x800000800b807223 */ /* 0x000fe20000010088 */
[-C--:B------:R-:W-:Y:S01]  /*5a60*/  FFMA.FTZ R84, R0, R82.reuse, RZ ;  /* 0x0000005200547223 */ /* 0x080fe200000100ff */
[----:B------:R-:W-:Y:S01]  /*5a70*/  LEA R129, R129, UR23, 0x2 ;  /* 0x0000001781817c11 */ /* 0x000fe2000f8e10ff */
[----:B------:R-:W-:Y:S01]  /*5a80*/  FMUL.FTZ R82, R46, R82 ;  /* 0x000000522e527220 */ /* 0x000fe20000410000 */
[----:B------:R-:W-:Y:S01]  /*5a90*/  FFMA.FTZ R2, R36, R2, R81 ;  /* 0x0000000224027223 */ /* 0x000fe20000010051 */
[----:B------:R-:W-:Y:S01]  /*5aa0*/  LEA R73, R73, UR23, 0x2 ;  /* 0x0000001749497c11 */ /* 0x000fe2000f8e10ff */
[-C--:B------:R-:W-:Y:S01]  /*5ab0*/  FMUL.FTZ R81, R45, R83.reuse ;  /* 0x000000532d517220 */ /* 0x080fe20000410000 */
[----:B------:R-:W-:Y:S01]  /*5ac0*/  FFMA.FTZ R83, R128, R83, R84 ;  /* 0x0000005380537223 */ /* 0x000fe20000010054 */
[----:B------:R-:W-:Y:S01]  /*5ad0*/  FFMA.FTZ R127, R10, -R127, R137 ;  /* 0x8000007f0a7f7223 */ /* 0x000fe20000010089 */
[----:B------:R-:W-:Y:S01]  /*5ae0*/  FMUL.FTZ R84, R27, R96 ;  /* 0x000000601b547220 */ /* 0x000fe20000410000 */
[----:B------:R0:W-:Y:S01]  /*5af0*/  STS [R129+0x4200], R82 ;  /* 0x0042005281007388 */ /* 0x0001e20000000800 */
[----:B------:R-:W-:-:S02]  /*5b00*/  FFMA.FTZ R126, R9, -R126, R138 ;  /* 0x8000007e097e7223 */ /* 0x000fc4000001008a */
[-C--:B------:R-:W-:Y:S01]  /*5b10*/  FFMA.FTZ R83, R127, R84.reuse, R83 ;  /* 0x000000547f537223 */ /* 0x080fe20000010053 */
[----:B------:R1:W-:Y:S01]  /*5b20*/  STS [R73+0x4204], R81 ;  /* 0x0042045149007388 */ /* 0x0003e20000000800 */
[----:B------:R-:W-:Y:S01]  /*5b30*/  FMUL.FTZ R84, R44, R84 ;  /* 0x000000542c547220 */ /* 0x000fe20000410000 */
[----:B------:R-:W-:Y:S01]  /*5b40*/  FFMA.FTZ R125, R8, -R125, R139 ;  /* 0x8000007d087d7223 */ /* 0x000fe2000001008b */
[----:B0-----:R-:W-:Y:S01]  /*5b50*/  FMUL.FTZ R82, R25, R94 ;  /* 0x0000005e19527220 */ /* 0x001fe20000410000 */
[----:B-1----:R-:W-:Y:S02]  /*5b60*/  FMUL.FTZ R81, R26, R95 ;  /* 0x0000005f1a517220 */ /* 0x002fe40000410000 */
[----:B------:R0:W-:Y:S02]  /*5b70*/  STS [R73+0x4208], R84 ;  /* 0x0042085449007388 */ /* 0x0001e40000000800 */
[-C--:B------:R-:W-:Y:S01]  /*5b80*/  FFMA.FTZ R83, R126, R81.reuse, R83 ;  /* 0x000000517e537223 */ /* 0x080fe20000010053 */
[----:B------:R-:W-:Y:S01]  /*5b90*/  FMUL.FTZ R81, R43, R81 ;  /* 0x000000512b517220 */ /* 0x000fe20000410000 */
[----:B------:R-:W-:-:S02]  /*5ba0*/  FFMA.FTZ R124, R7, -R124, R140 ;  /* 0x8000007c077c7223 */ /* 0x000fc4000001008c */
[----:B------:R-:W-:Y:S01]  /*5bb0*/  FFMA.FTZ R83, R125, R82, R83 ;  /* 0x000000527d537223 */ /* 0x000fe20000010053 */
[----:B0-----:R-:W-:Y:S01]  /*5bc0*/  FMUL.FTZ R84, R24, R93 ;  /* 0x0000005d18547220 */ /* 0x001fe20000410000 */
[----:B------:R0:W-:Y:S01]  /*5bd0*/  STS [R73+0x420c], R81 ;  /* 0x00420c5149007388 */ /* 0x0001e20000000800 */
[----:B------:R-:W-:Y:S02]  /*5be0*/  FFMA.FTZ R123, R6, -R123, R141 ;  /* 0x8000007b067b7223 */ /* 0x000fe4000001008d */
[----:B------:R-:W-:Y:S01]  /*5bf0*/  FFMA.FTZ R83, R124, R84, R83 ;  /* 0x000000547c537223 */ /* 0x000fe20000010053 */
[----:B------:R-:W-:Y:S01]  /*5c00*/  FMUL.FTZ R82, R42, R82 ;  /* 0x000000522a527220 */ /* 0x000fe20000410000 */
[----:B------:R-:W-:Y:S01]  /*5c10*/  FFMA.FTZ R130, R5, -R122, R142 ;  /* 0x8000007a05827223 */ /* 0x000fe2000001008e */
[----:B0-----:R-:W-:-:S04]  /*5c20*/  FMUL.FTZ R81, R23, R92 ;  /* 0x0000005c17517220 */ /* 0x001fc80000410000 */
[-C--:B------:R-:W-:Y:S01]  /*5c30*/  FMUL.FTZ R85, R40, R81.reuse ;  /* 0x0000005128557220 */ /* 0x080fe20000410000 */
[----:B------:R-:W-:Y:S01]  /*5c40*/  FFMA.FTZ R83, R123, R81, R83 ;  /* 0x000000517b537223 */ /* 0x000fe20000010053 */
[----:B------:R-:W-:Y:S01]  /*5c50*/  FMUL.FTZ R81, R22, R91 ;  /* 0x0000005b16517220 */ /* 0x000fe20000410000 */
[----:B------:R0:W-:Y:S01]  /*5c60*/  STS [R73+0x4210], R82 ;  /* 0x0042105249007388 */ /* 0x0001e20000000800 */
[----:B------:R-:W-:Y:S02]  /*5c70*/  FFMA.FTZ R121, R4, -R121, R143 ;  /* 0x8000007904797223 */ /* 0x000fe4000001008f */
[----:B------:R-:W-:Y:S01]  /*5c80*/  FFMA.FTZ R83, R130, R81, R83 ;  /* 0x0000005182537223 */ /* 0x000fe20000010053 */
[C---:B------:R-:W-:Y:S01]  /*5c90*/  FFMA.FTZ R120, R3.reuse, -R120, R144 ;  /* 0x8000007803787223 */ /* 0x040fe20000010090 */
[-C--:B------:R-:W-:Y:S01]  /*5ca0*/  FMUL.FTZ R3, R3, R89.reuse ;  /* 0x0000005903037220 */ /* 0x080fe20000410000 */
[----:B------:R-:W-:Y:S01]  /*5cb0*/  FMUL.FTZ R122, R89, UR51 ;  /* 0x00000033597a7c20 */ /* 0x000fe20008410000 */
[----:B0-----:R-:W-:Y:S01]  /*5cc0*/  FMUL.FTZ R82, R21, R90 ;  /* 0x0000005a15527220 */ /* 0x001fe20000410000 */
[----:B------:R-:W-:-:S03]  /*5cd0*/  FMUL.FTZ R89, R20, R89 ;  /* 0x0000005914597220 */ /* 0x000fc60000410000 */
[----:B------:R-:W-:Y:S01]  /*5ce0*/  FFMA.FTZ R83, R121, R82, R83 ;  /* 0x0000005279537223 */ /* 0x000fe20000010053 */
[----:B------:R-:W-:-:S03]  /*5cf0*/  FMUL.FTZ R88, R19, R88 ;  /* 0x0000005813587220 */ /* 0x000fc60000410000 */
[----:B------:R-:W-:Y:S01]  /*5d00*/  FFMA.FTZ R83, R120, R89, R83 ;  /* 0x0000005978537223 */ /* 0x000fe20000010053 */
[----:B------:R-:W-:Y:S01]  /*5d10*/  FMUL.FTZ R77, R102, UR51 ;  /* 0x00000033664d7c20 */ /* 0x000fe20008410000 */
[----:B------:R-:W-:Y:S02]  /*5d20*/  FMUL.FTZ R102, R18, R102 ;  /* 0x0000006612667220 */ /* 0x000fe40000410000 */
[----:B------:R-:W-:Y:S01]  /*5d30*/  FFMA.FTZ R83, R119, R88, R83 ;  /* 0x0000005877537223 */ /* 0x000fe20000010053 */
[----:B------:R-:W-:-:S03]  /*5d40*/  FMUL.FTZ R76, R17, R76 ;  /* 0x0000004c114c7220 */ /* 0x000fc60000410000 */
[C---:B------:R-:W-:Y:S01]  /*5d50*/  FFMA.FTZ R83, R79.reuse, R102, R83 ;  /* 0x000000664f537223 */ /* 0x040fe20000010053 */
[----:B------:R-:W-:Y:S01]  /*5d60*/  FMUL.FTZ R75, R16, R75 ;  /* 0x0000004b104b7220 */ /* 0x000fe20000410000 */
[----:B------:R-:W-:Y:S02]  /*5d70*/  FMUL.FTZ R77, R79, R77 ;  /* 0x0000004d4f4d7220 */ /* 0x000fe40000410000 */
[----:B------:R-:W-:Y:S01]  /*5d80*/  FFMA.FTZ R83, R131, R76, R83 ;  /* 0x0000004c83537223 */ /* 0x000fe20000010053 */
[----:B------:R-:W-:Y:S01]  /*5d90*/  FMUL.FTZ R74, R15, R74 ;  /* 0x0000004a0f4a7220 */ /* 0x000fe20000410000 */
[----:B------:R-:W-:Y:S02]  /*5da0*/  FFMA.FTZ R77, R35, R118, R77 ;  /* 0x00000076234d7223 */ /* 0x000fe4000001004d */
[-C--:B------:R-:W-:Y:S01]  /*5db0*/  FFMA.FTZ R83, R132, R75.reuse, R83 ;  /* 0x0000004b84537223 */ /* 0x080fe20000010053 */
[----:B------:R-:W-:Y:S01]  /*5dc0*/  FMUL.FTZ R75, R33, R75 ;  /* 0x0000004b214b7220 */ /* 0x000fe20000410000 */
[----:B------:R-:W-:-:S02]  /*5dd0*/  FMUL.FTZ R76, R34, R76 ;  /* 0x0000004c224c7220 */ /* 0x000fc40000410000 */
[----:B------:R-:W-:Y:S02]  /*5de0*/  FFMA.FTZ R83, R133, R74, R83 ;  /* 0x0000004a85537223 */ /* 0x000fe40000010053 */
[----:B------:R-:W4:Y:S04]  /*5df0*/  LDL.LU R133, [R1+0xdc] ;  /* 0x0000dc0001857983 */ /* 0x000f280000300800 */
[----:B------:R0:W-:Y:S04]  /*5e00*/  STS [R73+0x4234], R75 ;  /* 0x0042344b49007388 */ /* 0x0001e80000000800 */
[----:B------:R1:W-:Y:S04]  /*5e10*/  STS [R73+0x4230], R76 ;  /* 0x0042304c49007388 */ /* 0x0003e80000000800 */
[----:B0-----:R-:W5:Y:S04]  /*5e20*/  LDL.LU R75, [R1+0x70] ;  /* 0x00007000014b7983 */ /* 0x001f680000300800 */
[----:B-1----:R-:W2:Y:S04]  /*5e30*/  LDL R76, [R1+0xbc] ;  /* 0x0000bc00014c7983 */ /* 0x002ea80000100800 */
[----:B------:R-:W2:Y:S04]  /*5e40*/  LDL R132, [R1+0xb8] ;  /* 0x0000b80001847983 */ /* 0x000ea80000100800 */
        /* <DEDUP_REMOVED lines=8> */
[----:B---3--:R-:W-:-:S05]  /*5ed0*/  FADD.FTZ R152, R77, R152 ;  /* 0x000000984d987221 */ /* 0x008fca0000010000 */
[----:B------:R0:W-:Y:S01]  /*5ee0*/  STL [R1+0x74], R152 ;  /* 0x0000749801007387 */ /* 0x0001e20000100800 */
[----:B------:R-:W-:-:S03]  /*5ef0*/  FMUL.FTZ R122, R120, R122 ;  /* 0x0000007a787a7220 */ /* 0x000fc60000410000 */
[----:B0-----:R-:W3:Y:S01]  /*5f00*/  LDL R152, [R1+0x90] ;  /* 0x0000900001987983 */ /* 0x001ee20000100800 */
[----:B------:R-:W-:Y:S01]  /*5f10*/  FMUL.FTZ R120, R4, R90 ;  /* 0x0000005a04787220 */ /* 0x000fe20000410000 */
[----:B------:R-:W-:Y:S02]  /*5f20*/  FMUL.FTZ R90, R90, UR51 ;  /* 0x000000335a5a7c20 */ /* 0x000fe40008410000 */
[----:B------:R-:W3:Y:S02]  /*5f30*/  LDL R155, [R1+0x94] ;  /* 0x00009400019b7983 */ /* 0x000ee40000100800 */
[----:B------:R-:W-:Y:S01]  /*5f40*/  FMUL.FTZ R121, R121, R90 ;  /* 0x0000005a79797220 */ /* 0x000fe20000410000 */
[----:B------:R-:W-:Y:S01]  /*5f50*/  FFMA.FTZ R90, R37, R3, R122 ;  /* 0x00000003255a7223 */ /* 0x000fe2000001007a */
[----:B------:R-:W-:Y:S01]  /*5f60*/  FMUL.FTZ R122, R5, R91 ;  /* 0x0000005b057a7220 */ /* 0x000fe20000410000 */
[----:B------:R-:W-:Y:S01]  /*5f70*/  FMUL.FTZ R91, R91, UR51 ;  /* 0x000000335b5b7c20 */ /* 0x000fe20008410000 */
[----:B------:R-:W0:Y:S03]  /*5f80*/  S2UR UR30, SR_CTAID.X ;  /* 0x00000000001e79c3 */ /* 0x000e260000002500 */
[----:B------:R-:W-:-:S05]  /*5f90*/  FMUL.FTZ R91, R130, R91 ;  /* 0x0000005b825b7220 */ /* 0x000fca0000410000 */
[----:B------:R-:W1:Y:S01]  /*5fa0*/  LDC.64 R4, c[0x0][0x4d8] ;  /* 0x00013600ff047b82 */ /* 0x000e620000000a00 */
[----:B----4-:R-:W-:-:S05]  /*5fb0*/  FFMA.FTZ R133, R20, R3, R133 ;  /* 0x0000000314857223 */ /* 0x010fca0000010085 */
[----:B------:R-:W-:Y:S04]  /*5fc0*/  STL [R1+0xdc], R133 ;  /* 0x0000dc8501007387 */ /* 0x000fe80000100800 */
[----:B------:R-:W4:Y:S01]  /*5fd0*/  LDL R154, [R1+0x8c] ;  /* 0x00008c00019a7983 */ /* 0x000f220000100800 */
[----:B-----5:R-:W-:Y:S02]  /*5fe0*/  FADD.FTZ R75, R2, R75 ;  /* 0x0000004b024b7221 */ /* 0x020fe40000010000 */
[----:B------:R-:W0:Y:S03]  /*5ff0*/  LDC.64 R2, c[0x0][0x4b8] ;  /* 0x00012e00ff027b82 */ /* 0x000e260000000a00 */
[----:B------:R0:W-:Y:S01]  /*6000*/  STL [R1+0x70], R75 ;  /* 0x0000704b01007387 */ /* 0x0001e20000100800 */
[----:B--2---:R-:W-:-:S03]  /*6010*/  FMUL.FTZ R141, R153, R141 ;  /* 0x0000008d998d7220 */ /* 0x004fc60000410000 */
[----:B------:R-:W2:Y:S01]  /*6020*/  LDL R153, [R1+0x88] ;  /* 0x0000880001997983 */ /* 0x000ea20000100800 */
[----:B---3--:R-:W-:-:S03]  /*6030*/  FMUL.FTZ R147, R152, R147 ;  /* 0x0000009398937220 */ /* 0x008fc60000410000 */
[----:B------:R-:W3:Y:S04]  /*6040*/  LDL R152, [R1+0x84] ;  /* 0x0000840001987983 */ /* 0x000ee80000100800 */
[----:B------:R-:W5:Y:S01]  /*6050*/  LDL.LU R130, [R1+0xe0] ;  /* 0x0000e00001827983 */ /* 0x000f620000300800 */
[----:B------:R-:W-:Y:S01]  /*6060*/  ULEA UR27, UR12, 0xfffff800, 0xb ;  /* 0xfffff8000c1b7891 */ /* 0x000fe2000f8e58ff */
[----:B------:R-:W-:Y:S01]  /*6070*/  FMUL.FTZ R79, R32, R74 ;  /* 0x0000004a204f7220 */ /* 0x000fe20000410000 */
[----:B------:R-:W-:-:S04]  /*6080*/  FMUL.FTZ R136, R76, R136 ;  /* 0x000000884c887220 */ /* 0x000fc80000410000 */
[----:B------:R-:W-:Y:S01]  /*6090*/  LOP3.LUT R74, R30, UR27, RZ, 0xfc, !PT ;  /* 0x0000001b1e4a7c12 */ /* 0x000fe2000f8efcff */
[----:B------:R-:W-:Y:S01]  /*60a0*/  FMUL.FTZ R81, R39, R81 ;  /* 0x0000005127517220 */ /* 0x000fe20000410000 */
[----:B------:R-:W-:Y:S01]  /*60b0*/  MOV R76, R30 ;  /* 0x0000001e004c7202 */ /* 0x000fe20000000f00 */
[----:B------:R-:W-:Y:S01]  /*60c0*/  IMAD.MOV.U32 R77, RZ, RZ, RZ ;  /* 0x000000ffff4d7224 */ /* 0x000fe200078e00ff */
[----:B------:R-:W-:Y:S02]  /*60d0*/  IADD3 R74, PT, PT, -R74, UR26, RZ ;  /* 0x0000001a4a4a7c10 */ /* 0x000fe4000fffe1ff */
[----:B------:R1:W-:Y:S02]  /*60e0*/  STS [R73+0x421c], R81 ;  /* 0x00421c5149007388 */ /* 0x0003e40000000800 */
[----:B------:R-:W-:Y:S01]  /*60f0*/  ISETP.GE.AND P6, PT, R74, 0x1, PT ;  /* 0x000000014a00780c */ /* 0x000fe20003fc6270 */
[----:B0-----:R-:W-:-:S04]  /*6100*/  IMAD.WIDE.U32 R74, R2, UR30, R76 ;  /* 0x0000001e024a7c25 */ /* 0x001fc8000f8e004c */
[----:B------:R-:W-:Y:S01]  /*6110*/  FMUL.FTZ R80, R14, R80 ;  /* 0x000000500e507220 */ /* 0x000fe20000410000 */
[----:B-1----:R-:W-:-:S04]  /*6120*/  IMAD.WIDE.U32 R76, R4, UR30, R76 ;  /* 0x0000001e044c7c25 */ /* 0x002fc8000f8e004c */
[----:B------:R-:W-:Y:S01]  /*6130*/  FMUL.FTZ R81, R35, R102 ;  /* 0x0000006623517220 */ /* 0x000fe20000410000 */
[----:B------:R-:W-:Y:S01]  /*6140*/  IMAD R75, R3, UR30, R75 ;  /* 0x0000001e034b7c24 */ /* 0x000fe2000f8e024b */
[----:B------:R-:W-:Y:S01]  /*6150*/  MOV R4, UR40 ;  /* 0x0000002800047c02 */ /* 0x000fe20008000f00 */
[----:B------:R-:W-:Y:S01]  /*6160*/  IMAD R3, R5, UR30, R77 ;  /* 0x0000001e05037c24 */ /* 0x000fe2000f8e024d */
[----:B------:R-:W-:Y:S01]  /*6170*/  MOV R2, R76 ;  /* 0x0000004c00027202 */ /* 0x000fe20000000f00 */
[----:B------:R0:W-:Y:S01]  /*6180*/  STS [R73+0x422c], R81 ;  /* 0x00422c5149007388 */ /* 0x0001e20000000800 */
[----:B------:R-:W-:Y:S01]  /*6190*/  FMUL.FTZ R84, R41, R84 ;  /* 0x0000005429547220 */ /* 0x000fe20000410000 */
[----:B------:R-:W-:Y:S01]  /*61a0*/  FMUL.FTZ R82, R38, R82 ;  /* 0x0000005226527220 */ /* 0x000fe20000410000 */
[----:B------:R-:W-:Y:S01]  /*61b0*/  FMUL.FTZ R89, R37, R89 ;  /* 0x0000005925597220 */ /* 0x000fe20000410000 */
[----:B------:R-:W-:Y:S01]  /*61c0*/  FMUL.FTZ R88, R36, R88 ;  /* 0x0000005824587220 */ /* 0x000fe20000410000 */
[----:B------:R-:W-:Y:S01]  /*61d0*/  IMAD.WIDE.U32 R2, R4, UR9, R2 ;  /* 0x0000000904027c25 */ /* 0x000fe2000f8e0002 */
[----:B------:R-:W-:Y:S01]  /*61e0*/  USHF.R.S32.HI UR48, URZ, 0x1f, UR9 ;  /* 0x0000001fff307899 */ /* 0x000fe20008011409 */
[----:B------:R-:W1:Y:S02]  /*61f0*/  LDC.64 R4, c[0x0][0x4d0] ;  /* 0x00013400ff047b82 */ /* 0x000e640000000a00 */
[----:B0-----:R-:W-:Y:S01]  /*6200*/  FMUL.FTZ R81, R31, R80 ;  /* 0x000000501f517220 */ /* 0x001fe20000410000 */
[----:B------:R-:W-:Y:S01]  /*6210*/  STS [R73+0x4214], R84 ;  /* 0x0042145449007388 */ /* 0x000fe20000000800 */
[----:B------:R-:W-:-:S03]  /*6220*/  UIMAD UR30, UR48, UR40, URZ ;  /* 0x00000028301e72a4 */ /* 0x000fc6000f8e02ff */
[----:B------:R-:W-:Y:S04]  /*6230*/  STS [R73+0x4218], R85 ;  /* 0x0042185549007388 */ /* 0x000fe80000000800 */
[----:B------:R-:W-:Y:S04]  /*6240*/  STS [R73+0x4220], R82 ;  /* 0x0042205249007388 */ /* 0x000fe80000000800 */
[----:B------:R-:W-:Y:S04]  /*6250*/  STS [R73+0x4224], R89 ;  /* 0x0042245949007388 */ /* 0x000fe80000000800 */
[----:B------:R-:W-:Y:S04]  /*6260*/  STS [R73+0x4228], R88 ;  /* 0x0042285849007388 */ /* 0x000fe80000000800 */
[----:B------:R-:W-:Y:S04]  /*6270*/  STS [R73+0x4238], R79 ;  /* 0x0042384f49007388 */ /* 0x000fe80000000800 */
[----:B------:R-:W-:Y:S01]  /*6280*/  STS [R73+0x423c], R81 ;  /* 0x00423c5149007388 */ /* 0x000fe20000000800 */
[----:B------:R-:W-:Y:S01]  /*6290*/  IMAD.U32 R76, RZ, RZ, UR38 ;  /* 0x00000026ff4c7e24 */ /* 0x000fe2000f8e00ff */
[----:B------:R-:W-:Y:S01]  /*62a0*/  UIMAD UR31, UR9, UR41, UR30 ;  /* 0x00000029091f72a4 */ /* 0x000fe2000f8e021e */
[----:B------:R-:W-:Y:S01]  /*62b0*/  IADD3 R2, P2, PT, R2, UR27, RZ ;  /* 0x0000001b02027c10 */ /* 0x000fe2000ff5e0ff */
[----:B------:R-:W-:Y:S01]  /*62c0*/  UIMAD UR30, UR48, UR38, URZ ;  /* 0x00000026301e72a4 */ /* 0x000fe2000f8e02ff */
[----:B------:R-:W-:Y:S01]  /*62d0*/  IMAD.WIDE.U32 R74, R76, UR9, R74 ;  /* 0x000000094c4a7c25 */ /* 0x000fe2000f8e004a */
[----:B------:R-:W-:-:S02]  /*62e0*/  IADD3 R117, PT, PT, R30, 0x80, RZ ;  /* 0x000000801e757810 */ /* 0x000fc40007ffe0ff */
[C---:B------:R-:W-:Y:S01]  /*62f0*/  IADD3 R116, PT, PT, R30.reuse, 0x100, RZ ;  /* 0x000001001e747810 */ /* 0x040fe20007ffe0ff */
[C---:B------:R-:W-:Y:S01]  /*6300*/  VIADD R86, R30.reuse, 0x200 ;  /* 0x000002001e567836 */ /* 0x040fe20000000000 */
[C---:B------:R-:W-:Y:S01]  /*6310*/  IADD3 R114, PT, PT, R30.reuse, 0x280, RZ ;  /* 0x000002801e727810 */ /* 0x040fe20007ffe0ff */
[C---:B------:R-:W-:Y:S01]  /*6320*/  VIADD R115, R30.reuse, 0x180 ;  /* 0x000001801e737836 */ /* 0x040fe20000000000 */
[C---:B------:R-:W-:Y:S01]  /*6330*/  IADD3 R113, PT, PT, R30.reuse, 0x300, RZ ;  /* 0x000003001e717810 */ /* 0x040fe20007ffe0ff */
[C---:B------:R-:W-:Y:S01]  /*6340*/  VIADD R112, R30.reuse, 0x380 ;  /* 0x000003801e707836 */ /* 0x040fe20000000000 */
[C---:B------:R-:W-:Y:S01]  /*6350*/  LOP3.LUT R111, R30.reuse, 0x400, RZ, 0xfc, !PT ;  /* 0x000004001e6f7812 */ /* 0x040fe200078efcff */
[C---:B------:R-:W-:Y:S01]  /*6360*/  VIADD R108, R30.reuse, 0x580 ;  /* 0x000005801e6c7836 */ /* 0x040fe20000000000 */
[C---:B------:R-:W-:Y:S01]  /*6370*/  IADD3 R110, PT, PT, R30.reuse, 0x480, RZ ;  /* 0x000004801e6e7810 */ /* 0x040fe20007ffe0ff */
[C---:B------:R-:W-:Y:S01]  /*6380*/  VIADD R105, R30.reuse, 0x700 ;  /* 0x000007001e697836 */ /* 0x040fe20000000000 */
[C---:B------:R-:W-:Y:S01]  /*6390*/  IADD3 R109, PT, PT, R30.reuse, 0x500, RZ ;  /* 0x000005001e6d7810 */ /* 0x040fe20007ffe0ff */
[----:B------:R-:W-:Y:S01]  /*63a0*/  UIMAD UR30, UR9, UR39, UR30 ;  /* 0x00000027091e72a4 */ /* 0x000fe2000f8e021e */
[----:B------:R-:W-:-:S02]  /*63b0*/  IADD3 R107, PT, PT, R30, 0x600, RZ ;  /* 0x000006001e6b7810 */ /* 0x000fc40007ffe0ff */
[C---:B------:R-:W-:Y:S02]  /*63c0*/  IADD3 R106, PT, PT, R30.reuse, 0x680, RZ ;  /* 0x000006801e6a7810 */ /* 0x040fe40007ffe0ff */
[----:B------:R-:W-:Y:S02]  /*63d0*/  IADD3 R104, PT, PT, R30, 0x780, RZ ;  /* 0x000007801e687810 */ /* 0x000fe40007ffe0ff */
[----:B------:R-:W-:Y:S02]  /*63e0*/  IADD3.X R3, PT, PT, R3, UR31, RZ, P2, !PT ;  /* 0x0000001f03037c10 */ /* 0x000fe400097fe4ff */
[----:B------:R-:W-:Y:S02]  /*63f0*/  IADD3 R74, P2, PT, R74, UR27, RZ ;  /* 0x0000001b4a4a7c10 */ /* 0x000fe4000ff5e0ff */
[-C--:B------:R-:W-:Y:S02]  /*6400*/  LEA.HI R119, R86, R30.reuse, RZ, 0x1b ;  /* 0x0000001e56777211 */ /* 0x080fe400078fd8ff */
[----:B------:R-:W-:-:S02]  /*6410*/  LEA.HI R118, R30, R30, RZ, 0x1b ;  /* 0x0000001e1e767211 */ /* 0x000fc400078fd8ff */
[-C--:B------:R-:W-:Y:S02]  /*6420*/  LEA.HI R117, R117, R30.reuse, RZ, 0x1b ;  /* 0x0000001e75757211 */ /* 0x080fe400078fd8ff */
[-C--:B------:R-:W-:Y:S02]  /*6430*/  LEA.HI R116, R116, R30.reuse, RZ, 0x1b ;  /* 0x0000001e74747211 */ /* 0x080fe400078fd8ff */
[-C--:B------:R-:W-:Y:S02]  /*6440*/  LEA.HI R115, R115, R30.reuse, RZ, 0x1b ;  /* 0x0000001e73737211 */ /* 0x080fe400078fd8ff */
[-C--:B------:R-:W-:Y:S02]  /*6450*/  LEA.HI R114, R114, R30.reuse, RZ, 0x1b ;  /* 0x0000001e72727211 */ /* 0x080fe400078fd8ff */
        /* <DEDUP_REMOVED lines=9> */
[----:B------:R-:W-:Y:S01]  /*64f0*/  LEA.HI R104, R104, R30, RZ, 0x1b ;  /* 0x0000001e68687211 */ /* 0x000fe200078fd8ff */
[----:B------:R-:W-:Y:S01]  /*6500*/  USHF.L.U32 UR31, UR12, 0xb, URZ ;  /* 0x0000000b0c1f7899 */ /* 0x000fe200080006ff */
[----:B------:R-:W-:Y:S02]  /*6510*/  MOV R76, UR42 ;  /* 0x0000002a004c7c02 */ /* 0x000fe40008000f00 */
[----:B------:R-:W-:Y:S01]  /*6520*/  IADD3.X R75, PT, PT, R75, UR30, RZ, P2, !PT ;  /* 0x0000001e4b4b7c10 */ /* 0x000fe200097fe4ff */
[----:B------:R-:W-:Y:S01]  /*6530*/  FMUL.FTZ R151, R87, R151 ;  /* 0x0000009757977220 */ /* 0x000fe20000410000 */
[----:B------:R-:W-:Y:S01]  /*6540*/  LEA R119, R119, UR23, 0x2 ;  /* 0x0000001777777c11 */ /* 0x000fe2000f8e10ff */
[----:B------:R-:W-:Y:S01]  /*6550*/  BAR.SYNC.DEFER_BLOCKING 0x0 ;  /* 0x0000000000007b1d */ /* 0x000fe20000010000 */
[----:B------:R-:W-:-:S02]  /*6560*/  LEA R118, R118, UR23, 0x2 ;  /* 0x0000001776767c11 */ /* 0x000fc4000f8e10ff */
[----:B------:R-:W-:Y:S02]  /*6570*/  LEA R117, R117, UR23, 0x2 ;  /* 0x0000001775757c11 */ /* 0x000fe4000f8e10ff */
[----:B------:R-:W-:Y:S02]  /*6580*/  LEA R116, R116, UR23, 0x2 ;  /* 0x0000001774747c11 */ /* 0x000fe4000f8e10ff */
[----:B------:R-:W-:Y:S02]  /*6590*/  LEA R115, R115, UR23, 0x2 ;  /* 0x0000001773737c11 */ /* 0x000fe4000f8e10ff */
[----:B------:R-:W-:Y:S02]  /*65a0*/  LEA R114, R114, UR23, 0x2 ;  /* 0x0000001772727c11 */ /* 0x000fe4000f8e10ff */
[----:B------:R-:W-:Y:S02]  /*65b0*/  LEA R113, R113, UR23, 0x2 ;  /* 0x0000001771717c11 */ /* 0x000fe4000f8e10ff */
        /* <DEDUP_REMOVED lines=8> */
[----:B------:R-:W-:Y:S01]  /*6640*/  LEA R104, R104, UR23, 0x2 ;  /* 0x0000001768687c11 */ /* 0x000fe2000f8e10ff */
        /* <DEDUP_REMOVED lines=9> */
[----:B----4-:R-:W-:Y:S01]  /*66e0*/  FMUL.FTZ R148, R154, R148 ;  /* 0x000000949a947220 */ /* 0x010fe20000410000 */
[----:B--2---:R-:W-:Y:S01]  /*66f0*/  FMUL.FTZ R149, R153, R149 ;  /* 0x0000009599957220 */ /* 0x004fe20000410000 */
[----:B------:R-:W-:-:S04]  /*6700*/  IMAD.WIDE.U32 R2, R76, UR8, R2 ;  /* 0x000000084c027c25 */ /* 0x000fc8000f8e0002 */
[----:B------:R-:W-:Y:S01]  /*6710*/  FFMA.FTZ R78, R78, R80, R83 ;  /* 0x000000504e4e7223 */ /* 0x000fe20000010053 */
[----:B------:R-:W-:Y:S01]  /*6720*/  LOP3.LUT R76, R30, UR31, RZ, 0xfc, !PT ;  /* 0x0000001f1e4c7c12 */ /* 0x000fe2000f8efcff */
[----:B------:R-:W0:Y:S01]  /*6730*/  LDS R103, [R118+0x4200] ;  /* 0x0042000076677984 */ /* 0x000e220000000800 */
[----:B-1----:R-:W-:Y:S01]  /*6740*/  IMAD.WIDE.U32 R74, R4, UR8, R74 ;  /* 0x00000008044a7c25 */ /* 0x002fe2000f8e004a */
[----:B------:R-:W-:Y:S02]  /*6750*/  MOV R77, UR26 ;  /* 0x0000001a004d7c02 */ /* 0x000fe40008000f00 */
[----:B------:R-:W1:Y:S01]  /*6760*/  LDS R102, [R117+0x4400] ;  /* 0x0044000075667984 */ /* 0x000e620000000800 */
[----:B------:R-:W-:-:S03]  /*6770*/  IMAD.U32 R4, RZ, RZ, UR43 ;  /* 0x0000002bff047e24 */ /* 0x000fc6000f8e00ff */
[----:B------:R-:W2:Y:S01]  /*6780*/  LDS R101, [R116+0x4600] ;  /* 0x0046000074657984 */ /* 0x000ea20000000800 */
[----:B------:R-:W-:-:S03]  /*6790*/  IMAD R3, R4, UR8, R3 ;  /* 0x0000000804037c24 */ /* 0x000fc6000f8e0203 */
[----:B------:R-:W4:Y:S04]  /*67a0*/  LDS R100, [R115+0x4800] ;  /* 0x0048000073647984 */ /* 0x000f280000000800 */
        /* <DEDUP_REMOVED lines=12> */
[----:B------:R-:W-:-:S03]  /*6870*/  LEA R4, P3, R2, UR46, 0x2 ;  /* 0x0000002e02047c11 */ /* 0x000fc6000f8610ff */
[----:B------:R1:W-:Y:S04]  /*6880*/  STS [R129+0x6300], R151 ;  /* 0x0063009781007388 */ /* 0x0003e80000000800 */
[----:B------:R-:W-:Y:S04]  /*6890*/  STS [R73+0x6304], R136 ;  /* 0x0063048849007388 */ /* 0x000fe80000000800 */
[----:B------:R-:W-:Y:S01]  /*68a0*/  STS [R73+0x6308], R137 ;  /* 0x0063088949007388 */ /* 0x000fe20000000800 */
[----:B-1----:R-:W-:-:S03]  /*68b0*/  IADD3 R129, PT, PT, -R76, 0x800, R77 ;  /* 0x000008004c817810 */ /* 0x002fc60007ffe14d */
[----:B------:R-:W-:Y:S01]  /*68c0*/  STS [R73+0x630c], R138 ;  /* 0x00630c8a49007388 */ /* 0x000fe20000000800 */
[----:B------:R-:W-:-:S03]  /*68d0*/  LEA R76, P2, R74, UR44, 0x2 ;  /* 0x0000002c4a4c7c11 */ /* 0x000fc6000f8410ff */
        /* <DEDUP_REMOVED lines=8> */
[----:B-----5:R-:W-:-:S05]  /*6960*/  FFMA.FTZ R130, R21, R120, R130 ;  /* 0x0000007815827223 */ /* 0x020fca0000010082 */
[----:B------:R-:W-:Y:S01]  /*6970*/  STL [R1+0xe0], R130 ;  /* 0x0000e08201007387 */ /* 0x000fe20000100800 */
[----:B---3--:R-:W-:-:S03]  /*6980*/  FMUL.FTZ R150, R152, R150 ;  /* 0x0000009698967220 */ /* 0x008fc60000410000 */
[----:B------:R-:W-:Y:S04]  /*6990*/  STS [R73+0x6330], R147 ;  /* 0x0063309349007388 */ /* 0x000fe80000000800 */
[----:B------:R-:W-:Y:S04]  /*69a0*/  STS [R73+0x6334], R148 ;  /* 0x0063349449007388 */ /* 0x000fe80000000800 */
[----:B------:R-:W-:Y:S04]  /*69b0*/  STS [R73+0x6338], R149 ;  /* 0x0063389549007388 */ /* 0x000fe80000000800 */
[----:B------:R1:W-:Y:S01]  /*69c0*/  STS [R73+0x633c], R150 ;  /* 0x00633c9649007388 */ /* 0x0003e20000000800 */
[----:B------:R-:W-:Y:S01]  /*69d0*/  BSSY.RECONVERGENT B0, `(.L_x_1222) ;  /* 0x0000016000007945 */ /* 0x000fe20003800200 */
[----:B------:R-:W-:Y:S01]  /*69e0*/  FFMA.FTZ R121, R38, R120, R121 ;  /* 0x0000007826797223 */ /* 0x000fe20000010079 */
[----:B------:R-:W-:Y:S01]  /*69f0*/  FMUL.FTZ R6, R6, R92 ;  /* 0x0000005c06067220 */ /* 0x000fe20000410000 */
[----:B------:R-:W-:Y:S01]  /*6a00*/  BAR.SYNC.DEFER_BLOCKING 0x0 ;  /* 0x0000000000007b1d */ /* 0x000fe20000010000 */
[----:B-1----:R-:W-:Y:S01]  /*6a10*/  IMAD R73, R5, UR8, R75 ;  /* 0x0000000805497c24 */ /* 0x002fe2000f8e024b */
[----:B------:R-:W-:Y:S01]  /*6a20*/  LEA.HI.X R5, R2, UR47, R3, 0x2, P3 ;  /* 0x0000002f02057c11 */ /* 0x000fe200098f1403 */
[----:B------:R-:W-:Y:S01]  /*6a30*/  FMUL.FTZ R92, R92, UR51 ;  /* 0x000000335c5c7c20 */ /* 0x000fe20008410000 */
[----:B------:R-:W-:Y:S01]  /*6a40*/  ISETP.GE.AND P3, PT, R129, 0x101, PT ;  /* 0x000001018100780c */ /* 0x000fe20003f66270 */
[----:B------:R-:W-:Y:S01]  /*6a50*/  FMUL.FTZ R2, R93, UR51 ;  /* 0x000000335d027c20 */ /* 0x000fe20008410000 */
[----:B------:R-:W-:Y:S01]  /*6a60*/  LEA.HI.X R77, R74, UR45, R73, 0x2, P2 ;  /* 0x0000002d4a4d7c11 */ /* 0x000fe200090f1449 */
[----:B------:R-:W-:Y:S01]  /*6a70*/  FMUL.FTZ R3, R94, UR51 ;  /* 0x000000335e037c20 */ /* 0x000fe20008410000 */
[----:B------:R-:W-:Y:S01]  /*6a80*/  ISETP.GE.AND P2, PT, R129, 0x81, PT ;  /* 0x000000818100780c */ /* 0x000fe20003f46270 */
[----:B------:R-:W-:Y:S01]  /*6a90*/  FMUL.FTZ R73, R95, UR51 ;  /* 0x000000335f497c20 */ /* 0x000fe20008410000 */
[----:B------:R-:W-:Y:S01]  /*6aa0*/  ISETP.GE.AND P4, PT, R129, 0x181, PT ;  /* 0x000001818100780c */ /* 0x000fe20003f86270 */
[----:B------:R-:W-:Y:S01]  /*6ab0*/  FMUL.FTZ R74, R96, UR51 ;  /* 0x00000033604a7c20 */ /* 0x000fe20008410000 */
[----:B------:R-:W-:Y:S01]  /*6ac0*/  FMUL.FTZ R75, R97, UR51 ;  /* 0x00000033614b7c20 */ /* 0x000fe20008410000 */
[----:B------:R-:W-:Y:S01]  /*6ad0*/  FMUL.FTZ R120, R98, UR51 ;  /* 0x0000003362787c20 */ /* 0x000fe20008410000 */
[----:B------:R-:W-:Y:S01]  /*6ae0*/  ISETP.GE.AND P5, PT, R129, 0x201, PT ;  /* 0x000002018100780c */ /* 0x000fe20003fa6270 */
[----:B0-2-4-:R-:W-:-:S12]  /*6af0*/  @!P6 BRA `(.L_x_1223) ;  /* 0x00000000000ce947 */ /* 0x015fd80003800000 */
[----:B------:R-:W0:Y:S04]  /*6b00*/  LDS R118, [R118+0x6300] ;  /* 0x0063000076767984 */ /* 0x000e280000000800 */
[----:B------:R1:W-:Y:S04]  /*6b10*/  REDG.E.ADD.F32.FTZ.RN.STRONG.GPU desc[UR28][R76.64], R103 ;  /* 0x000000674c0079a6 */ /* 0x0003e8000c12f31c */
[----:B0-----:R1:W-:Y:S02]  /*6b20*/  REDG.E.ADD.F32.FTZ.RN.STRONG.GPU desc[UR28][R4.64], R118 ;  /* 0x00000076040079a6 */ /* 0x0013e4000c12f31c */
.L_x_1223:
[----:B------:R-:W-:Y:S05]  /*6b30*/  BSYNC.RECONVERGENT B0 ;  /* 0x0000000000007941 */ /* 0x000fea0003800200 */
.L_x_1222:
[----:B------:R-:W0:Y:S01]  /*6b40*/  LDS R117, [R117+0x6500] ;  /* 0x0065000075757984 */ /* 0x000e220000000800 */
[----:B-1----:R-:W-:Y:S01]  /*6b50*/  LOP3.LUT R103, R30, UR31, RZ, 0xfc, !PT ;  /* 0x0000001f1e677c12 */ /* 0x002fe2000f8efcff */
[----:B------:R-:W-:Y:S01]  /*6b60*/  BSSY.RECONVERGENT B0, `(.L_x_1224) ;  /* 0x0000008000007945 */ /* 0x000fe20003800200 */
[----:B------:R-:W-:Y:S02]  /*6b70*/  MOV R129, UR26 ;  /* 0x0000001a00817c02 */ /* 0x000fe40008000f00 */
[----:B------:R-:W-:Y:S02]  /*6b80*/  MOV R118, UR26 ;  /* 0x0000001a00767c02 */ /* 0x000fe40008000f00 */
[C---:B------:R-:W-:Y:S02]  /*6b90*/  IADD3 R129, PT, PT, -R103.reuse, 0x800, R129 ;  /* 0x0000080067817810 */ /* 0x040fe40007ffe181 */
[----:B------:R-:W-:Y:S01]  /*6ba0*/  IADD3 R118, PT, PT, -R103, 0x800, R118 ;  /* 0x0000080067767810 */ /* 0x000fe20007ffe176 */
[----:B------:R-:W-:Y:S06]  /*6bb0*/  @!P2 BRA `(.L_x_1225) ;  /* 0x000000000008a947 */ /* 0x000fec0003800000 */
[----:B------:R1:W-:Y:S04]  /*6bc0*/  REDG.E.ADD.F32.FTZ.RN.STRONG.GPU desc[UR28][R76.64+0x200], R102 ;  /* 0x000200664c0079a6 */ /* 0x0003e8000c12f31c */
[----:B0-----:R1:W-:Y:S02]  /*6bd0*/  REDG.E.ADD.F32.FTZ.RN.STRONG.GPU desc[UR28][R4.64+0x200], R117 ;  /* 0x00020075040079a6 */ /* 0x0013e4000c12f31c */
.L_x_1225:
[----:B------:R-:W-:Y:S05]  /*6be0*/  BSYNC.RECONVERGENT B0 ;  /* 0x0000000000007941 */ /* 0x000fea0003800200 */
.L_x_1224:
[----:B------:R-:W2:Y:S01]  /*6bf0*/  LDS R116, [R116+0x6700] ;  /* 0x0067000074747984 */ /* 0x000ea20000000800 */
[----:B------:R-:W-:Y:S01]  /*6c00*/  BSSY.RECONVERGENT B0, `(.L_x_1226) ;  /* 0x0000006000007945 */ /* 0x000fe20003800200 */
[C---:B------:R-:W-:Y:S02]  /*6c10*/  ISETP.GE.AND P6, PT, R129.reuse, 0x281, PT ;  /* 0x000002818100780c */ /* 0x040fe40003fc6270 */
[----:B------:R-:W-:Y:S01]  /*6c20*/  ISETP.GE.AND P2, PT, R129, 0x301, PT ;  /* 0x000003018100780c */ /* 0x000fe20003f46270 */
[----:B------:R-:W-:-:S12]  /*6c30*/  @!P3 BRA `(.L_x_1227) ;  /* 0x000000000008b947 */ /* 0x000fd80003800000 */
[----:B------:R3:W-:Y:S04]  /*6c40*/  REDG.E.ADD.F32.FTZ.RN.STRONG.GPU desc[UR28][R76.64+0x400], R101 ;  /* 0x000400654c0079a6 */ /* 0x0007e8000c12f31c */
[----:B--2---:R3:W-:Y:S02]  /*6c50*/  REDG.E.ADD.F32.FTZ.RN.STRONG.GPU desc[UR28][R4.64+0x400], R116 ;  /* 0x00040074040079a6 */ /* 0x0047e4000c12f31c */
.L_x_1227:
[----:B------:R-:W-:Y:S05]  /*6c60*/  BSYNC.RECONVERGENT B0 ;  /* 0x0000000000007941 */ /* 0x000fea0003800200 */
.L_x_1226:
[----:B------:R-:W4:Y:S01]  /*6c70*/  LDS R115, [R115+0x6900] ;  /* 0x0069000073737984 */ /* 0x000f220000000800 */
[----:B------:R-:W-:Y:S04]  /*6c80*/  BSSY.RECONVERGENT B0, `(.L_x_1228) ;  /* 0x0000004000007945 */ /* 0x000fe80003800200 */
[----:B------:R-:W-:Y:S05]  /*6c90*/  @!P4 BRA `(.L_x_1229) ;  /* 0x000000000008c947 */ /* 0x000fea0003800000 */
[----:B------:R0:W-:Y:S04]  /*6ca0*/  REDG.E.ADD.F32.FTZ.RN.STRONG.GPU desc[UR28][R76.64+0x600], R100 ;  /* 0x000600644c0079a6 */ /* 0x0001e8000c12f31c */
[----:B----4-:R4:W-:Y:S02]  /*6cb0*/  REDG.E.ADD.F32.FTZ.RN.STRONG.GPU desc[UR28][R4.64+0x600], R115 ;  /* 0x00060073040079a6 */ /* 0x0109e4000c12f31c */
.L_x_1229:
[----:B------:R-:W-:Y:S05]  /*6cc0*/  BSYNC.RECONVERGENT B0 ;  /* 0x0000000000007941 */ /* 0x000fea0003800200 */
.L_x_1228:
[----:B------:R-:W0:Y:S01]  /*6cd0*/  LDS R119, [R119+0x6b00] ;  /* 0x006b000077777984 */ /* 0x000e220000000800 */
[----:B------:R-:W-:Y:S04]  /*6ce0*/  BSSY.RECONVERGENT B0, `(.L_x_1230) ;  /* 0x0000004000007945 */ /* 0x000fe80003800200 */
[----:B------:R-:W-:Y:S05]  /*6cf0*/  @!P5 BRA `(.L_x_1231) ;  /* 0x000000000008d947 */ /* 0x000fea0003800000 */
[----:B------:R1:W-:Y:S04]  /*6d00*/  REDG.E.ADD.F32.FTZ.RN.STRONG.GPU desc[UR28][R76.64+0x800], R99 ;  /* 0x000800634c0079a6 */ /* 0x0003e8000c12f31c */
[----:B0-----:R1:W-:Y:S02]  /*6d10*/  REDG.E.ADD.F32.FTZ.RN.STRONG.GPU desc[UR28][R4.64+0x800], R119 ;  /* 0x00080077040079a6 */ /* 0x0013e4000c12f31c */
.L_x_1231:
[----:B------:R-:W-:Y:S05]  /*6d20*/  BSYNC.RECONVERGENT B0 ;  /* 0x0000000000007941 */ /* 0x000fea0003800200 */
.L_x_1230:
[----:B------:R-:W0:Y:S01]  /*6d30*/  LDS R114, [R114+0x6d00] ;  /* 0x006d000072727984 */ /* 0x000e220000000800 */
[----:B------:R-:W-:Y:S04]  /*6d40*/  BSSY.RECONVERGENT B0, `(.L_x_1232) ;  /* 0x0000004000007945 */ /* 0x000fe80003800200 */
[----:B------:R-:W-:Y:S05]  /*6d50*/  @!P6 BRA `(.L_x_1233) ;  /* 0x000000000008e947 */ /* 0x000fea0003800000 */
[----:B------:R1:W-:Y:S04]  /*6d60*/  REDG.E.ADD.F32.FTZ.RN.STRONG.GPU desc[UR28][R76.64+0xa00], R89 ;  /* 0x000a00594c0079a6 */ /* 0x0003e8000c12f31c */
[----:B0-----:R1:W-:Y:S02]  /*6d70*/  REDG.E.ADD.F32.FTZ.RN.STRONG.GPU desc[UR28][R4.64+0xa00], R114 ;  /* 0x000a0072040079a6 */ /* 0x0013e4000c12f31c */
.L_x_1233:
[----:B------:R-:W-:Y:S05]  /*6d80*/  BSYNC.RECONVERGENT B0 ;  /* 0x0000000000007941 */ /* 0x000fea0003800200 */
.L_x_1232:
[----:B------:R-:W0:Y:S01]  /*6d90*/  LDS R113, [R113+0x6f00] ;  /* 0x006f000071717984 */ /* 0x000e220000000800 */
[----:B------:R-:W-:Y:S01]  /*6da0*/  BSSY.RECONVERGENT B0, `(.L_x_1234) ;  /* 0x0000008000007945 */ /* 0x000fe20003800200 */
[C---:B------:R-:W-:Y:S02]  /*6db0*/  ISETP.GE.AND P3, PT, R118.reuse, 0x381, PT ;  /* 0x000003817600780c */ /* 0x040fe40003f66270 */
[C---:B------:R-:W-:Y:S02]  /*6dc0*/  ISETP.GE.AND P4, PT, R118.reuse, 0x401, PT ;  /* 0x000004017600780c */ /* 0x040fe40003f86270 */
[C---:B------:R-:W-:Y:S02]  /*6dd0*/  ISETP.GE.AND P5, PT, R118.reuse, 0x481, PT ;  /* 0x000004817600780c */ /* 0x040fe40003fa6270 */
[----:B------:R-:W-:Y:S01]  /*6de0*/  ISETP.GE.AND P6, PT, R118, 0x501, PT ;  /* 0x000005017600780c */ /* 0x000fe20003fc6270 */
[----:B------:R-:W-:-:S12]  /*6df0*/  @!P2 BRA `(.L_x_1235) ;  /* 0x000000000008a947 */ /* 0x000fd80003800000 */
[----:B------:R1:W-:Y:S04]  /*6e00*/  REDG.E.ADD.F32.FTZ.RN.STRONG.GPU desc[UR28][R76.64+0xc00], R88 ;  /* 0x000c00584c0079a6 */ /* 0x0003e8000c12f31c */
[----:B0-----:R1:W-:Y:S02]  /*6e10*/  REDG.E.ADD.F32.FTZ.RN.STRONG.GPU desc[UR28][R4.64+0xc00], R113 ;  /* 0x000c0071040079a6 */ /* 0x0013e4000c12f31c */
.L_x_1235:
[----:B------:R-:W-:Y:S05]  /*6e20*/  BSYNC.RECONVERGENT B0 ;  /* 0x0000000000007941 */ /* 0x000fea0003800200 */
.L_x_1234:
[----:B------:R-:W0:Y:S01]  /*6e30*/  LDS R112, [R112+0x7100] ;  /* 0x0071000070707984 */ /* 0x000e220000000800 */
[----:B------:R-:W-:Y:S04]  /*6e40*/  BSSY.RECONVERGENT B0, `(.L_x_1236) ;  /* 0x0000004000007945 */ /* 0x000fe80003800200 */
[----:B------:R-:W-:Y:S05]  /*6e50*/  @!P3 BRA `(.L_x_1237) ;  /* 0x000000000008b947 */ /* 0x000fea0003800000 */
[----:B------:R1:W-:Y:S04]  /*6e60*/  REDG.E.ADD.F32.FTZ.RN.STRONG.GPU desc[UR28][R76.64+0xe00], R87 ;  /* 0x000e00574c0079a6 */ /* 0x0003e8000c12f31c */
[----:B0-----:R1:W-:Y:S02]  /*6e70*/  REDG.E.ADD.F32.FTZ.RN.STRONG.GPU desc[UR28][R4.64+0xe00], R112 ;  /* 0x000e0070040079a6 */ /* 0x0013e4000c12f31c */
.L_x_1237:
[----:B------:R-:W-:Y:S05]  /*6e80*/  BSYNC.RECONVERGENT B0 ;  /* 0x0000000000007941 */ /* 0x000fea0003800200 */
.L_x_1236:
[----:B------:R-:W0:Y:S01]  /*6e90*/  LDS R111, [R111+0x7300] ;  /* 0x007300006f6f7984 */ /* 0x000e220000000800 */
[----:B------:R-:W-:Y:S04]  /*6ea0*/  BSSY.RECONVERGENT B0, `(.L_x_1238) ;  /* 0x0000004000007945 */ /* 0x000fe80003800200 */
[----:B------:R-:W-:Y:S05]  /*6eb0*/  @!P4 BRA `(.L_x_1239) ;  /* 0x000000000008c947 */ /* 0x000fea0003800000 */
[----:B------:R1:W-:Y:S04]  /*6ec0*/  REDG.E.ADD.F32.FTZ.RN.STRONG.GPU desc[UR28][R76.64+0x1000], R86 ;  /* 0x001000564c0079a6 */ /* 0x0003e8000c12f31c */
[----:B0-----:R1:W-:Y:S02]  /*6ed0*/  REDG.E.ADD.F32.FTZ.RN.STRONG.GPU desc[UR28][R4.64+0x1000], R111 ;  /* 0x0010006f040079a6 */ /* 0x0013e4000c12f31c */
.L_x_1239:
[----:B------:R-:W-:Y:S05]  /*6ee0*/  BSYNC.RECONVERGENT B0 ;  /* 0x0000000000007941 */ /* 0x000fea0003800200 */
.L_x_1238:
[----:B------:R-:W0:Y:S01]  /*6ef0*/  LDS R110, [R110+0x7500] ;  /* 0x007500006e6e7984 */ /* 0x000e220000000800 */
[----:B------:R-:W-:Y:S04]  /*6f00*/  BSSY.RECONVERGENT B0, `(.L_x_1240) ;  /* 0x0000004000007945 */ /* 0x000fe80003800200 */
[----:B------:R-:W-:Y:S05]  /*6f10*/  @!P5 BRA `(.L_x_1241) ;  /* 0x000000000008d947 */ /* 0x000fea0003800000 */
[----:B------:R1:W-:Y:S04]  /*6f20*/  REDG.E.ADD.F32.FTZ.RN.STRONG.GPU desc[UR28][R76.64+0x1200], R85 ;  /* 0x001200554c0079a6 */ /* 0x0003e8000c12f31c */
[----:B0-----:R1:W-:Y:S02]  /*6f30*/  REDG.E.ADD.F32.FTZ.RN.STRONG.GPU desc[UR28][R4.64+0x1200], R110 ;  /* 0x0012006e040079a6 */ /* 0x0013e4000c12f31c */
.L_x_1241:
[----:B------:R-:W-:Y:S05]  /*6f40*/  BSYNC.RECONVERGENT B0 ;  /* 0x0000000000007941 */ /* 0x000fea0003800200 */
.L_x_1240:
[----:B------:R-:W0:Y:S01]  /*6f50*/  LDS R109, [R109+0x7700] ;  /* 0x007700006d6d7984 */ /* 0x000e220000000800 */
[----:B------:R-:W-:Y:S04]  /*6f60*/  BSSY.RECONVERGENT B0, `(.L_x_1242) ;  /* 0x0000004000007945 */ /* 0x000fe80003800200 */
[----:B------:R-:W-:Y:S05]  /*6f70*/  @!P6 BRA `(.L_x_1243) ;  /* 0x000000000008e947 */ /* 0x000fea0003800000 */
[----:B------:R1:W-:Y:S04]  /*6f80*/  REDG.E.ADD.F32.FTZ.RN.STRONG.GPU desc[UR28][R76.64+0x1400], R84 ;  /* 0x001400544c0079a6 */ /* 0x0003e8000c12f31c */
[----:B0-----:R1:W-:Y:S02]  /*6f90*/  REDG.E.ADD.F32.FTZ.RN.STRONG.GPU desc[UR28][R4.64+0x1400], R109 ;  /* 0x0014006d040079a6 */ /* 0x0013e4000c12f31c */
.L_x_1243:
[----:B------:R-:W-:Y:S05]  /*6fa0*/  BSYNC.RECONVERGENT B0 ;  /* 0x0000000000007941 */ /* 0x000fea0003800200 */
.L_x_1242:
[----:B------:R-:W0:Y:S01]  /*6fb0*/  LDS R108, [R108+0x7900] ;  /* 0x007900006c6c7984 */ /* 0x000e220000000800 */
[C---:B------:R-:W-:Y:S01]  /*6fc0*/  ISETP.GE.AND P6, PT, R118.reuse, 0x581, PT ;  /* 0x000005817600780c */ /* 0x040fe20003fc6270 */
[----:B------:R-:W-:Y:S01]  /*6fd0*/  BSSY.RECONVERGENT B0, `(.L_x_1244) ;  /* 0x0000008000007945 */ /* 0x000fe20003800200 */
[C---:B------:R-:W-:Y:S02]  /*6fe0*/  ISETP.GE.AND P2, PT, R118.reuse, 0x601, PT ;  /* 0x000006017600780c */ /* 0x040fe40003f46270 */
[C---:B------:R-:W-:Y:S02]  /*6ff0*/  ISETP.GE.AND P3, PT, R118.reuse, 0x681, PT ;  /* 0x000006817600780c */ /* 0x040fe40003f66270 */
[C---:B------:R-:W-:Y:S02]  /*7000*/  ISETP.GE.AND P4, PT, R118.reuse, 0x701, PT ;  /* 0x000007017600780c */ /* 0x040fe40003f86270 */
[----:B------:R-:W-:-:S05]  /*7010*/  ISETP.GE.AND P5, PT, R118, 0x781, PT ;  /* 0x000007817600780c */ /* 0x000fca0003fa6270 */
[----:B------:R-:W-:Y:S08]  /*7020*/  @!P6 BRA `(.L_x_1245) ;  /* 0x000000000008e947 */ /* 0x000ff00003800000 */
[----:B------:R1:W-:Y:S04]  /*7030*/  REDG.E.ADD.F32.FTZ.RN.STRONG.GPU desc[UR28][R76.64+0x1600], R83 ;  /* 0x001600534c0079a6 */ /* 0x0003e8000c12f31c */
[----:B0-----:R1:W-:Y:S02]  /*7040*/  REDG.E.ADD.F32.FTZ.RN.STRONG.GPU desc[UR28][R4.64+0x1600], R108 ;  /* 0x0016006c040079a6 */ /* 0x0013e4000c12f31c */
.L_x_1245:
[----:B------:R-:W-:Y:S05]  /*7050*/  BSYNC.RECONVERGENT B0 ;  /* 0x0000000000007941 */ /* 0x000fea0003800200 */
.L_x_1244:
[----:B------:R-:W0:Y:S01]  /*7060*/  LDS R107, [R107+0x7b00] ;  /* 0x007b00006b6b7984 */ /* 0x000e220000000800 */
[----:B------:R-:W-:Y:S04]  /*7070*/  BSSY.RECONVERGENT B0, `(.L_x_1246) ;  /* 0x0000004000007945 */ /* 0x000fe80003800200 */
[----:B------:R-:W-:Y:S05]  /*7080*/  @!P2 BRA `(.L_x_1247) ;  /* 0x000000000008a947 */ /* 0x000fea0003800000 */
[----:B------:R1:W-:Y:S04]  /*7090*/  REDG.E.ADD.F32.FTZ.RN.STRONG.GPU desc[UR28][R76.64+0x1800], R82 ;  /* 0x001800524c0079a6 */ /* 0x0003e8000c12f31c */
[----:B0-----:R1:W-:Y:S02]  /*70a0*/  REDG.E.ADD.F32.FTZ.RN.STRONG.GPU desc[UR28][R4.64+0x1800], R107 ;  /* 0x0018006b040079a6 */ /* 0x0013e4000c12f31c */
.L_x_1247:
[----:B------:R-:W-:Y:S05]  /*70b0*/  BSYNC.RECONVERGENT B0 ;  /* 0x0000000000007941 */ /* 0x000fea0003800200 */
.L_x_1246:
[----:B------:R-:W0:Y:S01]  /*70c0*/  LDS R106, [R106+0x7d00] ;  /* 0x007d00006a6a7984 */ /* 0x000e220000000800 */
[----:B------:R-:W-:Y:S04]  /*70d0*/  BSSY.RECONVERGENT B0, `(.L_x_1248) ;  /* 0x0000004000007945 */ /* 0x000fe80003800200 */
[----:B------:R-:W-:Y:S05]  /*70e0*/  @!P3 BRA `(.L_x_1249) ;  /* 0x000000000008b947 */ /* 0x000fea0003800000 */
[----:B------:R1:W-:Y:S04]  /*70f0*/  REDG.E.ADD.F32.FTZ.RN.STRONG.GPU desc[UR28][R76.64+0x1a00], R81 ;  /* 0x001a00514c0079a6 */ /* 0x0003e8000c12f31c */
[----:B0-----:R1:W-:Y:S02]  /*7100*/  REDG.E.ADD.F32.FTZ.RN.STRONG.GPU desc[UR28][R4.64+0x1a00], R106 ;  /* 0x001a006a040079a6 */ /* 0x0013e4000c12f31c */
.L_x_1249:
[----:B------:R-:W-:Y:S05]  /*7110*/  BSYNC.RECONVERGENT B0 ;  /* 0x0000000000007941 */ /* 0x000fea0003800200 */
.L_x_1248:
[----:B------:R-:W0:Y:S01]  /*7120*/  LDS R105, [R105+0x7f00] ;  /* 0x007f000069697984 */ /* 0x000e220000000800 */
[----:B------:R-:W-:Y:S04]  /*7130*/  BSSY.RECONVERGENT B0, `(.L_x_1250) ;  /* 0x0000004000007945 */ /* 0x000fe80003800200 */
[----:B------:R-:W-:Y:S05]  /*7140*/  @!P4 BRA `(.L_x_1251) ;  /* 0x000000000008c947 */ /* 0x000fea0003800000 */
[----:B------:R1:W-:Y:S04]  /*7150*/  REDG.E.ADD.F32.FTZ.RN.STRONG.GPU desc[UR28][R76.64+0x1c00], R80 ;  /* 0x001c00504c0079a6 */ /* 0x0003e8000c12f31c */
[----:B0-----:R1:W-:Y:S02]  /*7160*/  REDG.E.ADD.F32.FTZ.RN.STRONG.GPU desc[UR28][R4.64+0x1c00], R105 ;  /* 0x001c0069040079a6 */ /* 0x0013e4000c12f31c */
.L_x_1251:
[----:B------:R-:W-:Y:S05]  /*7170*/  BSYNC.RECONVERGENT B0 ;  /* 0x0000000000007941 */ /* 0x000fea0003800200 */
.L_x_1250:
[----:B------:R-:W0:Y:S01]  /*7180*/  LDS R104, [R104+0x8100] ;  /* 0x0081000068687984 */ /* 0x000e220000000800 */
[----:B------:R-:W-:Y:S04]  /*7190*/  BSSY.RECONVERGENT B0, `(.L_x_1252) ;  /* 0x0000004000007945 */ /* 0x000fe80003800200 */
[----:B------:R-:W-:Y:S05]  /*71a0*/  @!P5 BRA `(.L_x_1253) ;  /* 0x000000000008d947 */ /* 0x000fea0003800000 */
[----:B------:R1:W-:Y:S04]  /*71b0*/  REDG.E.ADD.F32.FTZ.RN.STRONG.GPU desc[UR28][R76.64+0x1e00], R79 ;  /* 0x001e004f4c0079a6 */ /* 0x0003e8000c12f31c */
[----:B0-----:R1:W-:Y:S02]  /*71c0*/  REDG.E.ADD.F32.FTZ.RN.STRONG.GPU desc[UR28][R4.64+0x1e00], R104 ;  /* 0x001e0068040079a6 */ /* 0x0013e4000c12f31c */
.L_x_1253:
[----:B------:R-:W-:Y:S05]  /*71d0*/  BSYNC.RECONVERGENT B0 ;  /* 0x0000000000007941 */ /* 0x000fea0003800200 */
.L_x_1252:
[----:B-1----:R-:W5:Y:S04]  /*71e0*/  LDL.LU R81, [R1+0x6c] ;  /* 0x00006c0001517983 */ /* 0x002f680000300800 */
[----:B------:R-:W2:Y:S04]  /*71f0*/  LDL.LU R80, [R1+0xe4] ;  /* 0x0000e40001507983 */ /* 0x000ea80000300800 */
[----:B------:R-:W2:Y:S04]  /*7200*/  LDL.LU R79, [R1+0x68] ;  /* 0x00006800014f7983 */ /* 0x000ea80000300800 */
[----:B0--3--:R-:W3:Y:S04]  /*7210*/  LDL.LU R77, [R1+0xe8] ;  /* 0x0000e800014d7983 */ /* 0x009ee80000300800 */
[----:B------:R-:W3:Y:S04]  /*7220*/  LDL.LU R76, [R1+0x64] ;  /* 0x00006400014c7983 */ /* 0x000ee80000300800 */
[----:B------:R-:W3:Y:S04]  /*7230*/  LDL.LU R88, [R1+0xec] ;  /* 0x0000ec0001587983 */ /* 0x000ee80000300800 */
[----:B------:R-:W3:Y:S04]  /*7240*/  LDL.LU R87, [R1+0x60] ;  /* 0x0000600001577983 */ /* 0x000ee80000300800 */
[----:B------:R-:W3:Y:S04]  /*7250*/  LDL.LU R86, [R1+0xf0] ;  /* 0x0000f00001567983 */ /* 0x000ee80000300800 */
[----:B----4-:R-:W0:Y:S01]  /*7260*/  SHFL.DOWN P2, R4, R78, 0x1, 0x1f ;  /* 0x08201f004e047f89 */ /* 0x010e220000040000 */
[----:B------:R-:W-:Y:S01]  /*7270*/  FFMA.FTZ R91, R39, R122, R91 ;  /* 0x0000007a275b7223 */ /* 0x000fe2000001005b */
[----:B0-----:R-:W-:-:S05]  /*7280*/  @P2 FADD R4, R78, R4 ;  /* 0x000000044e042221 */ /* 0x001fca0000000000 */
[----:B------:R-:W0:Y:S02]  /*7290*/  SHFL.DOWN P2, R5, R4, 0x2, 0x1f ;  /* 0x08401f0004057f89 */ /* 0x000e240000040000 */
[----:B0-----:R-:W-:-:S05]  /*72a0*/  @P2 FADD R5, R4, R5 ;  /* 0x0000000504052221 */ /* 0x001fca0000000000 */
[----:B------:R-:W0:Y:S02]  /*72b0*/  SHFL.DOWN P2, R4, R5, 0x4, 0x1f ;  /* 0x08801f0005047f89 */ /* 0x000e240000040000 */
[----:B0-----:R-:W-:-:S05]  /*72c0*/  @P2 FADD R4, R5, R4 ;  /* 0x0000000405042221 */ /* 0x001fca0000000000 */
[----:B------:R-:W0:Y:S01]  /*72d0*/  SHFL.DOWN P2, R5, R4, 0x8, 0x1f ;  /* 0x09001f0004057f89 */ /* 0x000e220000040000 */
[----:B------:R-:W-:Y:S01]  /*72e0*/  FMUL.FTZ R123, R123, R92 ;  /* 0x0000005c7b7b7220 */ /* 0x000fe20000410000 */
[----:B-----5:R-:W-:Y:S01]  /*72f0*/  FADD.FTZ R81, R90, R81 ;  /* 0x000000515a517221 */ /* 0x020fe20000010000 */
[----:B------:R-:W-:Y:S01]  /*7300*/  FMUL.FTZ R8, R8, R94 ;  /* 0x0000005e08087220 */ /* 0x000fe20000410000 */
[----:B------:R-:W-:Y:S01]  /*7310*/  FMUL.FTZ R3, R125, R3 ;  /* 0x000000037d037220 */ /* 0x000fe20000410000 */
[----:B------:R-:W-:Y:S01]  /*7320*/  FMUL.FTZ R7, R7, R93 ;  /* 0x0000005d07077220 */ /* 0x000fe20000410000 */
[----:B--2---:R-:W-:Y:S01]  /*7330*/  FFMA.FTZ R80, R22, R122, R80 ;  /* 0x0000007a16507223 */ /* 0x004fe20000010050 */
[----:B------:R1:W-:Y:S01]  /*7340*/  STL [R1+0x6c], R81 ;  /* 0x00006c5101007387 */ /* 0x0003e20000100800 */
[----:B------:R-:W-:Y:S01]  /*7350*/  FMUL.FTZ R2, R124, R2 ;  /* 0x000000027c027220 */ /* 0x000fe20000410000 */
[----:B0-----:R-:W-:Y:S01]  /*7360*/  @P2 FADD R5, R4, R5 ;  /* 0x0000000504052221 */ /* 0x001fe20000000000 */
[----:B------:R-:W-:Y:S01]  /*7370*/  FADD.FTZ R79, R121, R79 ;  /* 0x0000004f794f7221 */ /* 0x000fe20000010000 */
[----:B------:R-:W2:Y:S01]  /*7380*/  LDL.LU R85, [R1+0x5c] ;  /* 0x00005c0001557983 */ /* 0x000ea20000300800 */
[----:B---3--:R-:W-:-:S03]  /*7390*/  FFMA.FTZ R77, R23, R6, R77 ;  /* 0x00000006174d7223 */ /* 0x008fc6000001004d */
[----:B------:R-:W3:Y:S01]  /*73a0*/  LDL.LU R84, [R1+0xf4] ;  /* 0x0000f40001547983 */ /* 0x000ee20000300800 */
[----:B-1----:R-:W0:Y:S01]  /*73b0*/  S2R R81, SR_LANEID ;  /* 0x0000000000517919 */ /* 0x002e220000000000 */
[----:B------:R-:W-:Y:S02]  /*73c0*/  FADD.FTZ R76, R91, R76 ;  /* 0x0000004c5b4c7221 */ /* 0x000fe40000010000 */
[----:B------:R1:W-:Y:S04]  /*73d0*/  STL [R1+0xe4], R80 ;  /* 0x0000e45001007387 */ /* 0x0003e80000100800 */
[----:B------:R-:W4:Y:S04]  /*73e0*/  LDL.LU R83, [R1+0x58] ;  /* 0x0000580001537983 */ /* 0x000f280000300800 */
[----:B------:R5:W-:Y:S04]  /*73f0*/  STL [R1+0x68], R79 ;  /* 0x0000684f01007387 */ /* 0x000be80000100800 */
[----:B------:R-:W4:Y:S04]  /*7400*/  LDL.LU R82, [R1+0xf8] ;  /* 0x0000f80001527983 */ /* 0x000f280000300800 */
[----:B------:R5:W-:Y:S01]  /*7410*/  STL [R1+0xe8], R77 ;  /* 0x0000e84d01007387 */ /* 0x000be20000100800 */
[----:B------:R-:W-:Y:S01]  /*7420*/  FFMA.FTZ R123, R40, R6, R123 ;  /* 0x00000006287b7223 */ /* 0x000fe2000001007b */
[----:B------:R-:W-:Y:S01]  /*7430*/  FFMA.FTZ R3, R42, R8, R3 ;  /* 0x000000082a037223 */ /* 0x000fe20000010003 */
[----:B------:R-:W-:Y:S01]  /*7440*/  FMUL.FTZ R9, R9, R95 ;  /* 0x0000005f09097220 */ /* 0x000fe20000410000 */
[----:B------:R-:W-:Y:S01]  /*7450*/  FFMA.FTZ R2, R41, R7, R2 ;  /* 0x0000000729027223 */ /* 0x000fe20000010002 */
[----:B------:R-:W-:Y:S01]  /*7460*/  FMUL.FTZ R126, R126, R73 ;  /* 0x000000497e7e7220 */ /* 0x000fe20000410000 */
[----:B------:R-:W-:Y:S01]  /*7470*/  FFMA.FTZ R88, R24, R7, R88 ;  /* 0x0000000718587223 */ /* 0x000fe20000010058 */
[----:B------:R-:W-:Y:S01]  /*7480*/  FMUL.FTZ R10, R10, R96 ;  /* 0x000000600a0a7220 */ /* 0x000fe20000410000 */
[----:B------:R-:W-:Y:S01]  /*7490*/  FFMA.FTZ R86, R25, R8, R86 ;  /* 0x0000000819567223 */ /* 0x000fe20000010056 */
[----:B------:R-:W-:Y:S01]  /*74a0*/  FMUL.FTZ R12, R12, R98 ;  /* 0x000000620c0c7220 */ /* 0x000fe20000410000 */
[----:B------:R-:W5:Y:S01]  /*74b0*/  SHFL.DOWN P2, R4, R5, 0x10, 0x1f ;  /* 0x0a001f0005047f89 */ /* 0x000f620000040000 */
[----:B0-----:R-:W-:-:S03]  /*74c0*/  ISETP.NE.AND P3, PT, R81, RZ, PT ;  /* 0x000000ff5100720c */ /* 0x001fc60003f65270 */
[----:B------:R-:W4:Y:S04]  /*74d0*/  LDL.LU R81, [R1+0x54] ;  /* 0x0000540001517983 */ /* 0x000f280000300800 */
[----:B-1----:R-:W4:Y:S04]  /*74e0*/  LDL.LU R80, [R1+0xfc] ;  /* 0x0000fc0001507983 */ /* 0x002f280000300800 */
[----:B-----5:R-:W5:Y:S04]  /*74f0*/  LDL.LU R79, [R1+0x100] ;  /* 0x00010000014f7983 */ /* 0x020f680000300800 */
[----:B------:R0:W-:Y:S04]  /*7500*/  STL [R1+0x64], R76 ;  /* 0x0000644c01007387 */ /* 0x0001e80000100800 */
[----:B------:R-:W5:Y:S04]  /*7510*/  LDL.LU R78, [R1+0x50] ;  /* 0x00005000014e7983 */ /* 0x000f680000300800 */
[----:B------:R-:W5:Y:S04]  /*7520*/  LDL.LU R77, [R1+0x4c] ;  /* 0x00004c00014d7983 */ /* 0x000f680000300800 */
[----:B0-----:R-:W5:Y:S01]  /*7530*/  LDL.LU R76, [R1+0x48] ;  /* 0x00004800014c7983 */ /* 0x001f620000300800 */
[----:B------:R-:W-:Y:S01]  /*7540*/  FADD.FTZ R87, R123, R87 ;  /* 0x000000577b577221 */ /* 0x000fe20000010000 */
[----:B------:R-:W-:Y:S01]  /*7550*/  FMUL.FTZ R127, R127, R74 ;  /* 0x0000004a7f7f7220 */ /* 0x000fe20000410000 */
[----:B------:R-:W-:Y:S01]  /*7560*/  FFMA.FTZ R126, R43, R9, R126 ;  /* 0x000000092b7e7223 */ /* 0x000fe2000001007e */
[----:B------:R-:W-:Y:S01]  /*7570*/  FMUL.FTZ R11, R11, R97 ;  /* 0x000000610b0b7220 */ /* 0x000fe20000410000 */
[----:B------:R-:W-:Y:S01]  /*7580*/  FMUL.FTZ R128, R128, R75 ;  /* 0x0000004b80807220 */ /* 0x000fe20000410000 */
[----:B------:R0:W-:Y:S01]  /*7590*/  STL [R1+0xec], R88 ;  /* 0x0000ec5801007387 */ /* 0x0001e20000100800 */
[----:B------:R-:W-:-:S03]  /*75a0*/  FFMA.FTZ R127, R44, R10, R127 ;  /* 0x0000000a2c7f7223 */ /* 0x000fc6000001007f */
[----:B------:R0:W-:Y:S01]  /*75b0*/  STL [R1+0x60], R87 ;  /* 0x0000605701007387 */ /* 0x0001e20000100800 */
[----:B------:R-:W-:-:S03]  /*75c0*/  FFMA.FTZ R128, R45, R11, R128 ;  /* 0x0000000b2d807223 */ /* 0x000fc60000010080 */
[----:B------:R0:W-:Y:S01]  /*75d0*/  STL [R1+0xf0], R86 ;  /* 0x0000f05601007387 */ /* 0x0001e20000100800 */
[----:B------:R-:W-:Y:S01]  /*75e0*/  @!P3 SHF.R.U32.HI R6, RZ, 0x3, R30 ;  /* 0x00000003ff06b819 */ /* 0x000fe2000001161e */
[----:B------:R-:W-:-:S03]  /*75f0*/  @P2 FADD R4, R5, R4 ;  /* 0x0000000405042221 */ /* 0x000fc60000000000 */
[----:B------:R-:W-:Y:S01]  /*7600*/  @!P3 LOP3.LUT R5, R6, 0x7c, RZ, 0xc0, !PT ;  /* 0x0000007c0605b812 */ /* 0x000fe200078ec0ff */
[----:B------:R-:W-:Y:S04]  /*7610*/  BSSY.RECONVERGENT B0, `(.L_x_1254) ;  /* 0x0000025000007945 */ /* 0x000fe80003800200 */
[----:B------:R0:W-:Y:S01]  /*7620*/  @!P3 STS [R5+UR23+0x8404], R4 ;  /* 0x008404040500b988 */ /* 0x0001e20008000817 */
[----:B------:R-:W-:Y:S01]  /*7630*/  BAR.SYNC.DEFER_BLOCKING 0x0 ;  /* 0x0000000000007b1d */ /* 0x000fe20000010000 */
[----:B--2---:R-:W-:Y:S01]  /*7640*/  FADD.FTZ R85, R2, R85 ;  /* 0x0000005502557221 */ /* 0x004fe20000010000 */
[----:B---3--:R-:W-:-:S04]  /*7650*/  FFMA.FTZ R84, R26, R9, R84 ;  /* 0x000000091a547223 */ /* 0x008fc80000010054 */
[----:B------:R0:W-:Y:S01]  /*7660*/  STL [R1+0x5c], R85 ;  /* 0x00005c5501007387 */ /* 0x0001e20000100800 */
[----:B----4-:R-:W-:Y:S01]  /*7670*/  FADD.FTZ R83, R3, R83 ;  /* 0x0000005303537221 */ /* 0x010fe20000010000 */
[----:B------:R-:W-:Y:S02]  /*7680*/  FMUL.FTZ R3, R0, R120 ;  /* 0x0000007800037220 */ /* 0x000fe40000410000 */
[----:B------:R0:W-:Y:S02]  /*7690*/  STL [R1+0xf4], R84 ;  /* 0x0000f45401007387 */ /* 0x0001e40000100800 */
[----:B------:R-:W-:Y:S01]  /*76a0*/  FFMA.FTZ R3, R46, R12, R3 ;  /* 0x0000000c2e037223 */ /* 0x000fe20000010003 */
[----:B------:R-:W-:Y:S01]  /*76b0*/  FFMA.FTZ R82, R27, R10, R82 ;  /* 0x0000000a1b527223 */ /* 0x000fe20000010052 */
[----:B------:R0:W-:Y:S04]  /*76c0*/  STL [R1+0x58], R83 ;  /* 0x0000585301007387 */ /* 0x0001e80000100800 */
[----:B------:R0:W-:Y:S01]  /*76d0*/  STL [R1+0xf8], R82 ;  /* 0x0000f85201007387 */ /* 0x0001e20000100800 */
[----:B------:R-:W-:Y:S01]  /*76e0*/  FADD.FTZ R81, R126, R81 ;  /* 0x000000517e517221 */ /* 0x000fe20000010000 */
[----:B------:R-:W-:-:S04]  /*76f0*/  FFMA.FTZ R80, R28, R11, R80 ;  /* 0x0000000b1c507223 */ /* 0x000fc80000010050 */
[----:B------:R0:W-:Y:S01]  /*7700*/  STL [R1+0x54], R81 ;  /* 0x0000545101007387 */ /* 0x0001e20000100800 */
[----:B-----5:R-:W-:-:S03]  /*7710*/  FFMA.FTZ R79, R29, R12, R79 ;  /* 0x0000000c1d4f7223 */ /* 0x020fc6000001004f */
[----:B------:R0:W-:Y:S04]  /*7720*/  STL [R1+0xfc], R80 ;  /* 0x0000fc5001007387 */ /* 0x0001e80000100800 */
[----:B------:R0:W-:Y:S01]  /*7730*/  STL [R1+0x100], R79 ;  /* 0x0001004f01007387 */ /* 0x0001e20000100800 */
[----:B------:R-:W-:Y:S01]  /*7740*/  FADD.FTZ R78, R127, R78 ;  /* 0x0000004e7f4e7221 */ /* 0x000fe20000010000 */
[----:B------:R-:W-:Y:S01]  /*7750*/  FADD.FTZ R77, R128, R77 ;  /* 0x0000004d804d7221 */ /* 0x000fe20000010000 */
[----:B------:R-:W-:-:S05]  /*7760*/  FADD.FTZ R76, R3, R76 ;  /* 0x0000004c034c7221 */ /* 0x000fca0000010000 */
[----:B------:R0:W-:Y:S04]  /*7770*/  STL [R1+0x48], R76 ;  /* 0x0000484c01007387 */ /* 0x0001e80000100800 */
[----:B------:R0:W-:Y:S04]  /*7780*/  STL [R1+0x50], R78 ;  /* 0x0000504e01007387 */ /* 0x0001e80000100800 */
[----:B------:R0:W-:Y:S01]  /*7790*/  STL [R1+0x4c], R77 ;  /* 0x00004c4d01007387 */ /* 0x0001e20000100800 */
[----:B------:R-:W-:Y:S05]  /*77a0*/  @P0 BRA `(.L_x_1255) ;  /* 0x00000000002c0947 */ /* 0x000fea0003800000 */
[----:B------:R-:W-:Y:S01]  /*77b0*/  UISETP.NE.AND UP0, UPT, UR12, UR49, UPT ;  /* 0x000000310c00728c */ /* 0x000fe2000bf05270 */
[----:B------:R-:W1:Y:S01]  /*77c0*/  LDS.64 R2, [UR23+0x8408] ;  /* 0x00840817ff027984 */ /* 0x000e620008000a00 */
[----:B------:R-:W-:-:S03]  /*77d0*/  ULEA UR30, UR8, UR23, 0x2 ;  /* 0x00000017081e7291 */ /* 0x000fc6000f8e10ff */
[----:B0-----:R-:W0:Y:S01]  /*77e0*/  LDS R5, [UR23+0x8410] ;  /* 0x00841017ff057984 */ /* 0x001e220008000800 */
[----:B------:R-:W-:-:S13]  /*77f0*/  PLOP3.LUT P0, PT, PT, PT, UP0, 0x80, 0x8 ;  /* 0x000000000008781c */ /* 0x000fda0003f0f008 */
[----:B------:R-:W2:Y:S01]  /*7800*/  @P0 LDS R7, [UR30+0xa050] ;  /* 0x00a0501eff070984 */ /* 0x000ea20008000800 */
[----:B-1----:R-:W-:-:S04]  /*7810*/  FADD.FTZ R2, R4, R2 ;  /* 0x0000000204027221 */ /* 0x002fc80000010000 */
[----:B------:R-:W-:-:S04]  /*7820*/  FADD.FTZ R2, R3, R2 ;  /* 0x0000000203027221 */ /* 0x000fc80000010000 */
[----:B0-----:R-:W-:-:S04]  /*7830*/  FADD.FTZ R2, R2, R5 ;  /* 0x0000000502027221 */ /* 0x001fc80000010000 */
[----:B--2---:R-:W-:-:S05]  /*7840*/  @P0 FADD.FTZ R2, R2, R7 ;  /* 0x0000000702020221 */ /* 0x004fca0000010000 */
[----:B------:R1:W-:Y:S02]  /*7850*/  STS [UR30+0xa050], R2 ;  /* 0x00a05002ff007988 */ /* 0x0003e4000800081e */
.L_x_1255:
[----:B------:R-:W-:Y:S05]  /*7860*/  BSYNC.RECONVERGENT B0 ;  /* 0x0000000000007941 */ /* 0x000fea0003800200 */
.L_x_1254:
[----:B------:R-:W-:-:S04]  /*7870*/  UIADD3 UR8, UPT, UPT, UR8, 0x1, URZ ;  /* 0x0000000108087890 */ /* 0x000fc8000fffe0ff */
[----:B------:R-:W-:-:S09]  /*7880*/  UISETP.GE.AND UP0, UPT, UR8, UR50, UPT ;  /* 0x000000320800728c */ /* 0x000fd2000bf06270 */
[----:B------:R-:W-:Y:S05]  /*7890*/  BRA.U !UP0, `(.L_x_1256) ;  /* 0xffffffb108907547 */ /* 0x000fea000b83ffff */
.L_x_1211:
[----:B0-----:R-:W2:Y:S01]  /*78a0*/  LDL.LU R87, [R1+0x100] ;  /* 0x0001000001577983 */ /* 0x001ea20000300800 */
[----:B------:R-:W-:Y:S01]  /*78b0*/  UIMAD UR8, UR12, -0x800, UR26 ;  /* 0xfffff8000c0878a4 */ /* 0x000fe2000f8e021a */
[----:B------:R-:W0:Y:S01]  /*78c0*/  S2UR UR34, SR_CTAID.X ;  /* 0x00000000002279c3 */ /* 0x000e220000002500 */
[----:B------:R-:W0:Y:S01]  /*78d0*/  LDCU.64 UR30, c[0x0][0x4f8] ;  /* 0x00009f00ff1e77ac */ /* 0x000e220008000a00 */
[----:B------:R-:W3:Y:S01]  /*78e0*/  LDL.LU R86, [R1+0xfc] ;  /* 0x0000fc0001567983 */ /* 0x000ee20000300800 */
[----:B------:R-:W4:Y:S03]  /*78f0*/  LDCU.64 UR32, c[0x0][0x500] ;  /* 0x0000a000ff2077ac */ /* 0x000f260008000a00 */
[----:B------:R-:W5:Y:S04]  /*7900*/  LDL.LU R85, [R1+0xf8] ;  /* 0x0000f80001557983 */ /* 0x000f680000300800 */
        /* <DEDUP_REMOVED lines=23> */
[----:B------:R-:W2:Y:S01]  /*7a80*/  LDL.LU R102, [R1] ;  /* 0x0000000001667983 */ /* 0x000ea20000300800 */
[----:B------:R-:W-:Y:S01]  /*7a90*/  UIADD3 UR8, UPT, UPT, UR8, 0x800, URZ ;  /* 0x0000080008087890 */ /* 0x000fe2000fffe0ff */
[----:B------:R-:W-:Y:S06]  /*7aa0*/  BAR.SYNC.DEFER_BLOCKING 0x0 ;  /* 0x0000000000007b1d */ /* 0x000fec0000010000 */
        /* <DEDUP_REMOVED lines=14> */
[----:B------:R-:W-:-:S02]  /*7b90*/  USHF.R.S32.HI UR25, URZ, 0x1f, UR27 ;  /* 0x0000001fff197899 */ /* 0x000fc4000801141b */
[----:B------:R-:W-:Y:S01]  /*7ba0*/  UMOV UR24, UR27 ;  /* 0x0000001b00187c82 */ /* 0x000fe20008000000 */
[----:B------:R-:W1:Y:S01]  /*7bb0*/  S2R R4, SR_TID.X ;  /* 0x0000000000047919 */ /* 0x000e620000002100 */
[----:B0-----:R-:W-:-:S04]  /*7bc0*/  UIMAD.WIDE.U32 UR10, UR34, UR30, UR24 ;  /* 0x0000001e220a72a5 */ /* 0x001fc8000f8e0018 */
[----:B------:R-:W-:Y:S01]  /*7bd0*/  UIMAD UR11, UR34, UR31, UR11 ;  /* 0x0000001f220b72a4 */ /* 0x000fe2000f8e020b */
[----:B------:R-:W0:Y:S01]  /*7be0*/  LDCU.64 UR30, c[0x0][0x550] ;  /* 0x0000aa00ff1e77ac */ /* 0x000e220008000a00 */
[----:B--2---:R2:W-:Y:S04]  /*7bf0*/  STS [R102], R87 ;  /* 0x0000005766007388 */ /* 0x0045e80000000800 */
[----:B---3--:R3:W-:Y:S04]  /*7c00*/  STS [R165+0x4], R86 ;  /* 0x00000456a5007388 */ /* 0x0087e80000000800 */
[----:B-----5:R-:W-:Y:S04]  /*7c10*/  STS [R164+0x8], R85 ;  /* 0x00000855a4007388 */ /* 0x020fe80000000800 */
[----:B--2---:R-:W2:Y:S04]  /*7c20*/  LDL.LU R87, [R1+0x8] ;  /* 0x0000080001577983 */ /* 0x004ea80000300800 */
[----:B---3--:R-:W3:Y:S04]  /*7c30*/  LDL.LU R86, [R1+0x4] ;  /* 0x0000040001567983 */ /* 0x008ee80000300800 */
[----:B----4-:R-:W-:Y:S04]  /*7c40*/  STS [R161+0xc], R84 ;  /* 0x00000c54a1007388 */ /* 0x010fe80000000800 */
[----:B------:R-:W-:Y:S04]  /*7c50*/  STS [R160+0x10], R83 ;  /* 0x00001053a0007388 */ /* 0x000fe80000000800 */
[----:B------:R-:W-:Y:S04]  /*7c60*/  STS [R159+0x14], R82 ;  /* 0x000014529f007388 */ /* 0x000fe80000000800 */
[----:B------:R4:W-:Y:S04]  /*7c70*/  STS [R158+0x18], R81 ;  /* 0x000018519e007388 */ /* 0x0009e80000000800 */
[----:B------:R-:W-:Y:S04]  /*7c80*/  STS [R55+0x1c], R80 ;  /* 0x00001c5037007388 */ /* 0x000fe80000000800 */
[----:B------:R5:W-:Y:S01]  /*7c90*/  STS [R54+0x20], R79 ;  /* 0x0000204f36007388 */ /* 0x000be20000000800 */
[----:B----4-:R-:W-:-:S03]  /*7ca0*/  MOV R81, R6 ;  /* 0x0000000600517202 */ /* 0x010fc60000000f00 */
[----:B------:R4:W-:Y:S01]  /*7cb0*/  STS [R53+0x24], R78 ;  /* 0x0000244e35007388 */ /* 0x0009e20000000800 */
[----:B------:R-:W-:Y:S01]  /*7cc0*/  MOV R83, R3 ;  /* 0x0000000300537202 */ /* 0x000fe20000000f00 */
[----:B------:R-:W-:Y:S01]  /*7cd0*/  IMAD.MOV.U32 R85, RZ, RZ, R0 ;  /* 0x000000ffff557224 */ /* 0x000fe200078e0000 */
[----:B------:R-:W-:Y:S01]  /*7ce0*/  MOV R84, R2 ;  /* 0x0000000200547202 */ /* 0x000fe20000000f00 */
[----:B------:R0:W-:Y:S01]  /*7cf0*/  STS [R52+0x28], R77 ;  /* 0x0000284d34007388 */ /* 0x0001e20000000800 */
[----:B-1----:R-:W-:Y:S01]  /*7d00*/  ISETP.NE.AND P0, PT, R4, RZ, PT ;  /* 0x000000ff0400720c */ /* 0x002fe20003f05270 */
[----:B-----5:R-:W-:Y:S01]  /*7d10*/  IMAD.MOV.U32 R79, RZ, RZ, R8 ;  /* 0x000000ffff4f7224 */ /* 0x020fe200078e0008 */
[----:B------:R-:W-:Y:S01]  /*7d20*/  MOV R80, R7 ;  /* 0x0000000700507202 */ /* 0x000fe20000000f00 */
[----:B------:R1:W-:Y:S01]  /*7d30*/  STS [R51+0x2c], R76 ;  /* 0x00002c4c33007388 */ /* 0x0003e20000000800 */
[----:B------:R-:W-:Y:S01]  /*7d40*/  MOV R6, UR8 ;  /* 0x0000000800067c02 */ /* 0x000fe20008000f00 */
[----:B------:R-:W-:Y:S01]  /*7d50*/  IMAD.MOV.U32 R82, RZ, RZ, R5 ;  /* 0x000000ffff527224 */ /* 0x000fe200078e0005 */
[----:B----4-:R-:W-:Y:S01]  /*7d60*/  MOV R78, R9 ;  /* 0x00000009004e7202 */ /* 0x010fe20000000f00 */
[----:B------:R4:W-:Y:S01]  /*7d70*/  STS [R50+0x30], R75 ;  /* 0x0000304b32007388 */ /* 0x0009e20000000800 */
[----:B0-----:R-:W-:-:S03]  /*7d80*/  MOV R77, R10 ;  /* 0x0000000a004d7202 */ /* 0x001fc60000000f00 */
[----:B------:R0:W-:Y:S01]  /*7d90*/  STS [R49+0x34], R74 ;  /* 0x0000344a31007388 */ /* 0x0001e20000000800 */
[----:B-1----:R-:W-:-:S03]  /*7da0*/  IMAD.MOV.U32 R76, RZ, RZ, R11 ;  /* 0x000000ffff4c7224 */ /* 0x002fc600078e000b */
[----:B------:R1:W-:Y:S04]  /*7db0*/  STS [R48+0x38], R73 ;  /* 0x0000384930007388 */ /* 0x0003e80000000800 */
[----:B----4-:R-:W4:Y:S04]  /*7dc0*/  LDL.LU R75, [R1+0x70] ;  /* 0x00007000014b7983 */ /* 0x010f280000300800 */
[----:B0-----:R-:W5:Y:S04]  /*7dd0*/  LDL.LU R74, [R1+0x74] ;  /* 0x00007400014a7983 */ /* 0x001f680000300800 */
[----:B------:R0:W-:Y:S01]  /*7de0*/  STS [R47+0x3c], R12 ;  /* 0x00003c0c2f007388 */ /* 0x0001e20000000800 */
[----:B------:R-:W0:Y:S01]  /*7df0*/  S2UR UR8, SR_CTAID.Y ;  /* 0x00000000000879c3 */ /* 0x000e220000002600 */
[----:B------:R-:W-:-:S02]  /*7e00*/  NOP ;  /* 0x0000000000007918 */ /* 0x000fc40000000000 */
[----:B-1----:R-:W5:Y:S04]  /*7e10*/  LDL.LU R73, [R1+0x78] ;  /* 0x0000780001497983 */ /* 0x002f680000300800 */
[----:B0-----:R-:W5:Y:S04]  /*7e20*/  LDL.LU R12, [R1+0x7c] ;  /* 0x00007c00010c7983 */ /* 0x001f680000300800 */
[----:B------:R-:W5:Y:S04]  /*7e30*/  LDL.LU R10, [R1+0x80] ;  /* 0x00008000010a7983 */ /* 0x000f680000300800 */
[----:B------:R-:W5:Y:S04]  /*7e40*/  LDL.LU R8, [R1+0x44] ;  /* 0x0000440001087983 */ /* 0x000f680000300800 */
[----:B------:R-:W-:Y:S01]  /*7e50*/  LDS R5, [R101] ;  /* 0x0000000065057984 */ /* 0x000fe20000000800 */
[----:B------:R-:W-:-:S02]  /*7e60*/  UIMAD UR26, UR8, UR33, URZ ;  /* 0x00000021081a72a4 */ /* 0x000fc4000f8e02ff */
[----:B------:R-:W-:Y:S01]  /*7e70*/  UIMAD.WIDE.U32 UR10, UR8, UR32, UR10 ;  /* 0x00000020080a72a5 */ /* 0x000fe2000f8e000a */
[----:B------:R-:W-:Y:S03]  /*7e80*/  LDS R7, [R100+0x80] ;  /* 0x0000800064077984 */ /* 0x000fe60000000800 */
[----:B------:R-:W-:Y:S01]  /*7e90*/  MOV R3, UR26 ;  /* 0x0000001a00037c02 */ /* 0x000fe20008000f00 */
[----:B------:R-:W-:Y:S01]  /*7ea0*/  LDS R9, [R99+0x100] ;  /* 0x0001000063097984 */ /* 0x000fe20000000800 */
[----:B------:R-:W-:-:S03]  /*7eb0*/  IADD3 R0, P1, PT, R72, UR10, RZ ;  /* 0x0000000a48007c10 */ /* 0x000fc6000ff3e0ff */
[----:B------:R-:W-:Y:S01]  /*7ec0*/  LDS R11, [R98+0x180] ;  /* 0x00018000620b7984 */ /* 0x000fe20000000800 */
[----:B------:R-:W-:Y:S01]  /*7ed0*/  IADD3.X R3, PT, PT, R3, UR11, RZ, P1, !PT ;  /* 0x0000000b03037c10 */ /* 0x000fe20008ffe4ff */
[----:B------:R-:W0:Y:S01]  /*7ee0*/  LDCU.64 UR10, c[0x0][0x518] ;  /* 0x0000a300ff0a77ac */ /* 0x000e220008000a00 */
[C---:B------:R-:W-:Y:S01]  /*7ef0*/  LEA R2, P5, R0.reuse, UR30, 0x2 ;  /* 0x0000001e00027c11 */ /* 0x040fe2000f8a10ff */
[----:B------:R-:W-:Y:S01]  /*7f00*/  LDS R15, [R97+0x200] ;  /* 0x00020000610f7984 */ /* 0x000fe20000000800 */
[----:B------:R-:W1:Y:S02]  /*7f10*/  LDCU.64 UR26, c[0x0][0x520] ;  /* 0x0000a400ff1a77ac */ /* 0x000e640008000a00 */
[----:B------:R-:W-:Y:S01]  /*7f20*/  LEA.HI.X R3, R0, UR31, R3, 0x2, P5 ;  /* 0x0000001f00037c11 */ /* 0x000fe2000a8f1403 */
[----:B------:R-:W-:Y:S01]  /*7f30*/  LDS R17, [R96+0x280] ;  /* 0x0002800060117984 */ /* 0x000fe20000000800 */
[----:B------:R-:W1:Y:S03]  /*7f40*/  LDCU.64 UR30, c[0x0][0x560] ;  /* 0x0000ac00ff1e77ac */ /* 0x000e660008000a00 */
[----:B------:R-:W5:Y:S04]  /*7f50*/  LDL.LU R0, [R1+0x104] ;  /* 0x0001040001007983 */ /* 0x000f680000300800 */
        /* <DEDUP_REMOVED lines=9> */
[----:B---3--:R-:W-:Y:S04]  /*7ff0*/  LDS R37, [R86+0x780] ;  /* 0x0007800056257984 */ /* 0x008fe80000000800 */
        /* <DEDUP_REMOVED lines=46> */
[----:B----4-:R-:W-:Y:S04]  /*82e0*/  STS [R52+0x28], R75 ;  /* 0x0000284b34007388 */ /* 0x010fe80000000800 */
[----:B-----5:R-:W-:Y:S04]  /*82f0*/  STS [R51+0x2c], R74 ;  /* 0x00002c4a33007388 */ /* 0x020fe80000000800 */
        /* <DEDUP_REMOVED lines=23> */
[----:B------:R-:W-:-:S05]  /*8470*/  FADD.FTZ R0, R85, R0 ;  /* 0x0000000055007221 */ /* 0x000fca0000010000 */
[----:B------:R-:W4:Y:S01]  /*8480*/  LDS R39, [UR23+0x2100] ;  /* 0x00210017ff277984 */ /* 0x000f220008000800 */
[----:B0-----:R-:W-:Y:S01]  /*8490*/  UIMAD.WIDE.U32 UR24, UR34, UR10, UR24 ;  /* 0x0000000a221872a5 */ /* 0x001fe2000f8e0018 */
[----:B------:R-:W-:-:S03]  /*84a0*/  FADD.FTZ R0, R0, R84 ;  /* 0x0000005400007221 */ /* 0x000fc60000010000 */
[----:B------:R-:W-:Y:S01]  /*84b0*/  UIMAD UR11, UR34, UR11, UR25 ;  /* 0x0000000b220b72a4 */ /* 0x000fe2000f8e0219 */
[----:B------:R-:W-:Y:S02]  /*84c0*/  FADD.FTZ R0, R0, R83 ;  /* 0x0000005300007221 */ /* 0x000fe40000010000 */
[----:B------:R-:W-:Y:S02]  /*84d0*/  UMOV UR10, UR24 ;  /* 0x00000018000a7c82 */ /* 0x000fe40008000000 */
[----:B-1----:R-:W-:Y:S01]  /*84e0*/  UIMAD.WIDE.U32 UR10, UR8, UR26, UR10 ;  /* 0x0000001a080a72a5 */ /* 0x002fe2000f8e000a */
[----:B------:R-:W-:-:S03]  /*84f0*/  FADD.FTZ R0, R0, R82 ;  /* 0x0000005200007221 */ /* 0x000fc60000010000 */
[----:B------:R-:W-:Y:S01]  /*8500*/  UIMAD UR11, UR8, UR27, UR11 ;  /* 0x0000001b080b72a4 */ /* 0x000fe2000f8e020b */
[----:B------:R-:W-:Y:S01]  /*8510*/  FADD.FTZ R0, R0, R81 ;  /* 0x0000005100007221 */ /* 0x000fe20000010000 */
[----:B--2---:R-:W-:-:S03]  /*8520*/  IADD3 R3, P0, PT, R72, UR10, RZ ;  /* 0x0000000a48037c10 */ /* 0x004fc6000ff1e0ff */
[----:B------:R-:W-:Y:S01]  /*8530*/  FADD.FTZ R0, R0, R80 ;  /* 0x0000005000007221 */ /* 0x000fe20000010000 */
[----:B------:R-:W-:Y:S01]  /*8540*/  LEA R2, P3, R3, UR30, 0x2 ;  /* 0x0000001e03027c11 */ /* 0x000fe2000f8610ff */
[----:B---3--:R-:W-:Y:S02]  /*8550*/  IMAD.X R6, RZ, RZ, UR11, P0 ;  /* 0x0000000bff067e24 */ /* 0x008fe400080e06ff */
[----:B------:R-:W-:-:S03]  /*8560*/  FADD.FTZ R0, R0, R79 ;  /* 0x0000004f00007221 */ /* 0x000fc60000010000 */
[----:B------:R-:W-:Y:S01]  /*8570*/  LEA.HI.X R3, R3, UR31, R6, 0x2, P3 ;  /* 0x0000001f03037c11 */ /* 0x000fe200098f1406 */
[----:B------:R-:W-:Y:S01]  /*8580*/  FADD.FTZ R0, R0, R78 ;  /* 0x0000004e00007221 */ /* 0x000fe20000010000 */
[-C--:B----4-:R-:W-:Y:S02]  /*8590*/  ISETP.GE.AND P2, PT, R72, R39.reuse, PT ;  /* 0x000000274800720c */ /* 0x090fe40003f46270 */
        /* <DEDUP_REMOVED lines=43> */
[----:B------:R-:W-:Y:S01]  /*8850*/  UIADD3 UR10, UPT, UPT, UR12, -0x1, URZ ;  /* 0xffffffff0c0a7890 */ /* 0x000fe2000fffe0ff */
[----:B------:R-:W-:Y:S01]  /*8860*/  LOP3.LUT R0, R4, 0x1f, RZ, 0xc0, !PT ;  /* 0x0000001f04007812 */ /* 0x000fe200078ec0ff */
[----:B------:R-:W-:Y:S02]  /*8870*/  UIADD3 UR21, UP1, UPT, UR21, -0x2000, URZ ;  /* 0xffffe00015157890 */ /* 0x000fe4000ff3e0ff */
[----:B------:R-:W-:Y:S02]  /*8880*/  UIADD3 UR13, UP2, UPT, UR13, -0x2000, URZ ;  /* 0xffffe0000d0d7890 */ /* 0x000fe4000ff5e0ff */
[----:B------:R-:W-:-:S02]  /*8890*/  UIADD3 UR15, UP3, UPT, UR15, -0x2000, URZ ;  /* 0xffffe0000f0f7890 */ /* 0x000fc4000ff7e0ff */
[----:B------:R-:W-:Y:S02]  /*88a0*/  UIADD3 UR17, UP4, UPT, UR17, -0x2000, URZ ;  /* 0xffffe00011117890 */ /* 0x000fe4000ff9e0ff */
[----:B------:R-:W-:Y:S02]  /*88b0*/  UIADD3.X UR22, UPT, UPT, UR22, -0x1, URZ, UP1, !UPT ;  /* 0xffffffff16167890 */ /* 0x000fe40008ffe4ff */
[----:B------:R-:W-:Y:S02]  /*88c0*/  UIADD3.X UR14, UPT, UPT, UR14, -0x1, URZ, UP2, !UPT ;  /* 0xffffffff0e0e7890 */ /* 0x000fe400097fe4ff */
[----:B------:R-:W-:Y:S02]  /*88d0*/  UIADD3.X UR16, UPT, UPT, UR16, -0x1, URZ, UP3, !UPT ;  /* 0xffffffff10107890 */ /* 0x000fe40009ffe4ff */
[----:B------:R-:W-:Y:S01]  /*88e0*/  UIADD3.X UR18, UPT, UPT, UR18, -0x1, URZ, UP4, !UPT ;  /* 0xffffffff12127890 */ /* 0x000fe2000a7fe4ff */
[----:B------:R-:W-:Y:S01]  /*88f0*/  UMOV UR12, UR10 ;  /* 0x0000000a000c7c82 */ /* 0x000fe20008000000 */
[----:B0-----:R-:W-:Y:S10]  /*8900*/  BRA.U UP0, `(.L_x_1257) ;  /* 0xffffff8100087547 */ /* 0x001ff4000b83ffff */
.L_x_1210:
        /* <DEDUP_REMOVED lines=35> */
[----:B------:R-:W2:Y:S04]  /*8b40*/  LDS.64 R2, [UR4+0x8408] ;  /* 0x00840804ff027984 */ /* 0x000ea80008000a00 */
[----:B------:R-:W3:Y:S01]  /*8b50*/  LDS R5, [UR4+0x8410] ;  /* 0x00841004ff057984 */ /* 0x000ee20008000800 */
[----:B------:R-:W-:-:S04]  /*8b60*/  ULEA UR4, UP0, UR8, UR6, 0x2 ;  /* 0x0000000608047291 */ /* 0x000fc8000f8010ff */
[----:B------:R-:W-:Y:S01]  /*8b70*/  ULEA.HI.X UR5, UR8, UR7, URZ, 0x2, UP0 ;  /* 0x0000000708057291 */ /* 0x000fe200080f14ff */
[----:B--2---:R-:W-:-:S04]  /*8b80*/  FADD.FTZ R2, R4, R2 ;  /* 0x0000000204027221 */ /* 0x004fc80000010000 */
[----:B------:R-:W-:Y:S01]  /*8b90*/  FADD.FTZ R0, R3, R2 ;  /* 0x0000000203007221 */ /* 0x000fe20000010000 */
[----:B------:R-:W-:Y:S01]  /*8ba0*/  MOV R2, UR4 ;  /* 0x0000000400027c02 */ /* 0x000fe20008000f00 */
[----:B------:R-:W-:Y:S02]  /*8bb0*/  IMAD.U32 R3, RZ, RZ, UR5 ;  /* 0x00000005ff037e24 */ /* 0x000fe4000f8e00ff */
[----:B---3--:R-:W-:-:S05]  /*8bc0*/  FADD.FTZ R5, R0, R5 ;  /* 0x0000000500057221 */ /* 0x008fca0000010000 */
[----:B------:R2:W-:Y:S02]  /*8bd0*/  REDG.E.ADD.F32.FTZ.RN.STRONG.GPU desc[UR28][R2.64], R5 ;  /* 0x00000005020079a6 */ /* 0x0005e4000c12f31c */
.L_x_1259:
[----:B------:R-:W-:Y:S05]  /*8be0*/  BSYNC.RECONVERGENT B0 ;  /* 0x0000000000007941 */ /* 0x000fea0003800200 */
.L_x_1258:
        /* <DEDUP_REMOVED lines=43> */
.L_x_1261:
[----:B------:R-:W-:Y:S05]  /*8ea0*/  BSYNC.RECONVERGENT B0 ;  /* 0x0000000000007941 */ /* 0x000fea0003800200 */
.L_x_1260:
[----:B------:R-:W-:Y:S05]  /*8eb0*/  @P0 EXIT ;  /* 0x000000000000094d */ /* 0x000fea0003800000 */
[----:B------:R-:W3:Y:S01]  /*8ec0*/  S2UR UR9, SR_CgaCtaId ;  /* 0x00000000000979c3 */ /* 0x000ee20000008800 */
[----:B------:R-:W4:Y:S01]  /*8ed0*/  LDCU.64 UR6, c[0x0][0x4a8] ;  /* 0x00009500ff0677ac */ /* 0x000f220008000a00 */
[----:B0-----:R-:W-:Y:S01]  /*8ee0*/  MOV R7, R9 ;  /* 0x0000000900077202 */ /* 0x001fe20000000f00 */
[----:B------:R-:W0:Y:S01]  /*8ef0*/  LDCU UR10, c[0x0][0x360] ;  /* 0x00006c00ff0a77ac */ /* 0x000e220008000800 */
[----:B------:R-:W0:Y:S01]  /*8f00*/  LDCU.64 UR12, c[0x0][0x4b0] ;  /* 0x00009600ff0c77ac */ /* 0x000e220008000a00 */
[----:B------:R-:W0:Y:S01]  /*8f10*/  LDCU.64 UR14, c[0x0][0x530] ;  /* 0x0000a600ff0e77ac */ /* 0x000e220008000a00 */
[----:B----4-:R-:W-:-:S03]  /*8f20*/  UIMAD.WIDE.U32 UR4, UR8, UR6, URZ ;  /* 0x00000006080472a5 */ /* 0x010fc6000f8e00ff */
[----:B------:R-:W-:Y:S01]  /*8f30*/  UMOV UR6, 0x400 ;  /* 0x0000040000067882 */ /* 0x000fe20000000000 */
[----:B------:R-:W-:Y:S02]  /*8f40*/  UIMAD UR8, UR8, UR7, UR5 ;  /* 0x00000007080872a4 */ /* 0x000fe4000f8e0205 */
[----:B0--3--:R-:W-:-:S12]  /*8f50*/  ULEA UR6, UR9, UR6, 0x18 ;  /* 0x0000000609067291 */ /* 0x009fd8000f8ec0ff */
.L_x_1262:
[----:B------:R-:W-:Y:S01]  /*8f60*/  LEA R0, R7, UR6, 0x2 ;  /* 0x0000000607007c11 */ /* 0x000fe2000f8e10ff */
[----:B0-----:R-:W-:Y:S01]  /*8f70*/  IMAD.U32 R4, RZ, RZ, UR4 ;  /* 0x00000004ff047e24 */ /* 0x001fe2000f8e00ff */
[----:B-12---:R-:W-:Y:S02]  /*8f80*/  SHF.R.S32.HI R2, RZ, 0x1f, R7 ;  /* 0x0000001fff027819 */ /* 0x006fe40000011407 */
[----:B------:R-:W-:Y:S01]  /*8f90*/  MOV R3, UR8 ;  /* 0x0000000800037c02 */ /* 0x000fe20008000f00 */
[----:B------:R-:W0:Y:S01]  /*8fa0*/  LDS R9, [R0+0xa050] ;  /* 0x00a0500000097984 */ /* 0x000e220000000800 */
[----:B------:R-:W-:Y:S01]  /*8fb0*/  MOV R5, UR5 ;  /* 0x0000000500057c02 */ /* 0x000fe20008000f00 */
[----:B------:R-:W-:Y:S01]  /*8fc0*/  IMAD R6, R2, UR12, RZ ;  /* 0x0000000c02067c24 */ /* 0x000fe2000f8e02ff */
[----:B------:R-:W-:-:S03]  /*8fd0*/  MOV R2, R4 ;  /* 0x0000000400027202 */ /* 0x000fc60000000f00 */
[C---:B------:R-:W-:Y:S02]  /*8fe0*/  IMAD R5, R7.reuse, UR13, R6 ;  /* 0x0000000d07057c24 */ /* 0x040fe4000f8e0206 */
[C---:B------:R-:W-:Y:S01]  /*8ff0*/  IMAD.WIDE.U32 R2, R7.reuse, UR12, R2 ;  /* 0x0000000c07027c25 */ /* 0x040fe2000f8e0002 */
[----:B------:R-:W-:-:S03]  /*9000*/  IADD3 R7, PT, PT, R7, UR10, RZ ;  /* 0x0000000a07077c10 */ /* 0x000fc6000fffe0ff */
[----:B------:R-:W-:Y:S01]  /*9010*/  IMAD.IADD R3, R3, 0x1, R5 ;  /* 0x0000000103037824 */ /* 0x000fe200078e0205 */
[----:B------:R-:W-:-:S04]  /*9020*/  LEA R4, P0, R2, UR14, 0x2 ;  /* 0x0000000e02047c11 */ /* 0x000fc8000f8010ff */
[----:B------:R-:W-:Y:S02]  /*9030*/  LEA.HI.X R5, R2, UR15, R3, 0x2, P0 ;  /* 0x0000000f02057c11 */ /* 0x000fe400080f1403 */
[----:B------:R-:W-:-:S03]  /*9040*/  ISETP.GE.AND P0, PT, R7, UR16, PT ;  /* 0x0000001007007c0c */ /* 0x000fc6000bf06270 */
[----:B0-----:R0:W-:Y:S10]  /*9050*/  REDG.E.ADD.F32.FTZ.RN.STRONG.GPU desc[UR28][R4.64], R9 ;  /* 0x00000009040079a6 */ /* 0x0011f4000c12f31c */
[----:B------:R-:W-:Y:S05]  /*9060*/  @!P0 BRA `(.L_x_1262) ;  /* 0xfffffffc00bc8947 */ /* 0x000fea000383ffff */
[----:B------:R-:W-:Y:S05]  /*9070*/  EXIT ;  /* 0x000000000000794d */ /* 0x000fea0003800000 */
.L_x_1216:
[----:B------:R-:W-:Y:S01]  /*9080*/  HFMA2 R86, -RZ, RZ, 0, 0 ;  /* 0x00000000ff567431 */ /* 0x000fe200000001ff */
[----:B------:R-:W-:Y:S01]  /*9090*/  MOV R163, R157 ;  /* 0x0000009d00a37202 */ /* 0x000fe20000000f00 */
[----:B------:R-:W-:Y:S01]  /*90a0*/  IMAD.MOV.U32 R87, RZ, RZ, 0x1 ;  /* 0x00000001ff577424 */ /* 0x000fe200078e00ff */
[----:B------:R-:W-:-:S07]  /*90b0*/  MOV R154, 0xffffffff ;  /* 0xffffffff009a7802 */ /* 0x000fce0000000f00 */
[----:B-1---5:R-:W-:Y:S05]  /*90c0*/  WARPSYNC.COLLECTIVE R154, `(.L_x_1263) ;  /* 0x000000009a087348 */ /* 0x022fea0003c00000 */
[----:B------:R0:W2:Y:S02]  /*90d0*/  SHFL.UP P6, R86, R163, R87, R86 ;  /* 0x04000057a3567389 */ /* 0x0000a400000c0056 */
[----:B012--5:R-:W-:Y:S05]  /*90e0*/  ENDCOLLECTIVE ;  /* 0x000000000000791b */ /* 0x027fea0003800000 */
.L_x_1263:
[----:B------:R-:W-:Y:S01]  /*90f0*/  MOV R163, R153 ;  /* 0x0000009900a37202 */ /* 0x000fe20000000f00 */
[----:B------:R-:W-:Y:S02]  /*9100*/  IMAD.MOV.U32 R156, RZ, RZ, R86 ;  /* 0x000000ffff9c7224 */ /* 0x000fe400078e0056 */
[----:B------:R-:W-:-:S07]  /*9110*/  HFMA2 R86, -RZ, RZ, 0, 0 ;  /* 0x00000000ff567431 */ /* 0x000fce00000001ff */
[----:B------:R-:W-:Y:S05]  /*9120*/  WARPSYNC.COLLECTIVE R154, `(.L_x_1264) ;  /* 0x000000009a087348 */ /* 0x000fea0003c00000 */
[----:B------:R0:W1:Y:S02]  /*9130*/  SHFL.UP P6, R86, R163, R87, R86 ;  /* 0x04000057a3567389 */ /* 0x00006400000c0056 */
[----:B01----:R-:W-:Y:S05]  /*9140*/  ENDCOLLECTIVE ;  /* 0x000000000000791b */ /* 0x003fea0003800000 */
.L_x_1264:
[----:B------:R-:W-:Y:S01]  /*9150*/  MOV R87, 0x2 ;  /* 0x0000000200577802 */ /* 0x000fe20000000f00 */
[C---:B------:R-:W-:Y:S01]  /*9160*/  FFMA.FTZ R162, R157.reuse, R86, R153 ;  /* 0x000000569da27223 */ /* 0x040fe20000010099 */
[----:B------:R-:W-:Y:S01]  /*9170*/  @P5 FMUL.FTZ R157, R157, R156 ;  /* 0x0000009c9d9d5220 */ /* 0x000fe20000410000 */
[----:B------:R-:W-:-:S03]  /*9180*/  HFMA2 R86, -RZ, RZ, 0, 0 ;  /* 0x00000000ff567431 */ /* 0x000fc600000001ff */
[----:B------:R-:W-:Y:S01]  /*9190*/  IMAD.MOV.U32 R163, RZ, RZ, R157 ;  /* 0x000000ffffa37224 */ /* 0x000fe200078e009d */
[----:B------:R-:W-:-:S07]  /*91a0*/  FSEL R156, R153, R162, !P5 ;  /* 0x000000a2999c7208 */ /* 0x000fce0006800000 */
[----:B------:R-:W-:Y:S05]  /*91b0*/  WARPSYNC.COLLECTIVE R154, `(.L_x_1265) ;  /* 0x000000009a087348 */ /* 0x000fea0003c00000 */
[----:B------:R0:W1:Y:S02]  /*91c0*/  SHFL.UP P6, R86, R163, R87, R86 ;  /* 0x04000057a3567389 */ /* 0x00006400000c0056 */
[----:B01----:R-:W-:Y:S05]  /*91d0*/  ENDCOLLECTIVE ;  /* 0x000000000000791b */ /* 0x003fea0003800000 */
.L_x_1265:
[----:B------:R-:W-:Y:S01]  /*91e0*/  MOV R163, R156 ;  /* 0x0000009c00a37202 */ /* 0x000fe20000000f00 */
[----:B------:R-:W-:Y:S02]  /*91f0*/  IMAD.MOV.U32 R153, RZ, RZ, R86 ;  /* 0x000000ffff997224 */ /* 0x000fe400078e0056 */
[----:B------:R-:W-:-:S07]  /*9200*/  HFMA2 R86, -RZ, RZ, 0, 0 ;  /* 0x00000000ff567431 */ /* 0x000fce00000001ff */
[----:B------:R-:W-:Y:S05]  /*9210*/  WARPSYNC.COLLECTIVE R154, `(.L_x_1266) ;  /* 0x000000009a087348 */ /* 0x000fea0003c00000 */
[----:B------:R0:W1:Y:S02]  /*9220*/  SHFL.UP P6, R86, R163, R87, R86 ;  /* 0x04000057a3567389 */ /* 0x00006400000c0056 */
[----:B01----:R-:W-:Y:S05]  /*9230*/  ENDCOLLECTIVE ;  /* 0x000000000000791b */ /* 0x003fea0003800000 */
.L_x_1266:
        /* <DEDUP_REMOVED lines=9> */
.L_x_1267:
[----:B------:R-:W-:Y:S01]  /*92d0*/  MOV R163, R156 ;  /* 0x0000009c00a37202 */ /* 0x000fe20000000f00 */
[----:B------:R-:W-:Y:S02]  /*92e0*/  IMAD.MOV.U32 R153, RZ, RZ, R86 ;  /* 0x000000ffff997224 */ /* 0x000fe400078e0056 */
[----:B------:R-:W-:-:S07]  /*92f0*/  HFMA2 R86, -RZ, RZ, 0, 0 ;  /* 0x00000000ff567431 */ /* 0x000fce00000001ff */
[----:B------:R-:W-:Y:S05]  /*9300*/  WARPSYNC.COLLECTIVE R154, `(.L_x_1268) ;  /* 0x000000009a087348 */ /* 0x000fea0003c00000 */
[----:B------:R0:W1:Y:S02]  /*9310*/  SHFL.UP P6, R86, R163, R87, R86 ;  /* 0x04000057a3567389 */ /* 0x00006400000c0056 */
[----:B01----:R-:W-:Y:S05]  /*9320*/  ENDCOLLECTIVE ;  /* 0x000000000000791b */ /* 0x003fea0003800000 */
.L_x_1268:
        /* <DEDUP_REMOVED lines=9> */
.L_x_1269:
[----:B------:R-:W-:Y:S01]  /*93c0*/  MOV R163, R156 ;  /* 0x0000009c00a37202 */ /* 0x000fe20000000f00 */
[----:B------:R-:W-:Y:S02]  /*93d0*/  IMAD.MOV.U32 R153, RZ, RZ, R86 ;  /* 0x000000ffff997224 */ /* 0x000fe400078e0056 */
[----:B------:R-:W-:-:S07]  /*93e0*/  HFMA2 R86, -RZ, RZ, 0, 0 ;  /* 0x00000000ff567431 */ /* 0x000fce00000001ff */
[----:B------:R-:W-:Y:S05]  /*93f0*/  WARPSYNC.COLLECTIVE R154, `(.L_x_1270) ;  /* 0x000000009a087348 */ /* 0x000fea0003c00000 */
[----:B------:R0:W1:Y:S02]  /*9400*/  SHFL.UP P6, R86, R163, R87, R86 ;  /* 0x04000057a3567389 */ /* 0x00006400000c0056 */
[----:B01----:R-:W-:Y:S05]  /*9410*/  ENDCOLLECTIVE ;  /* 0x000000000000791b */ /* 0x003fea0003800000 */
.L_x_1270:
        /* <DEDUP_REMOVED lines=9> */
.L_x_1271:
[----:B------:R-:W-:Y:S01]  /*94b0*/  MOV R163, R156 ;  /* 0x0000009c00a37202 */ /* 0x000fe20000000f00 */
[----:B------:R-:W-:Y:S02]  /*94c0*/  IMAD.MOV.U32 R153, RZ, RZ, R86 ;  /* 0x000000ffff997224 */ /* 0x000fe400078e0056 */
[----:B------:R-:W-:-:S07]  /*94d0*/  HFMA2 R86, -RZ, RZ, 0, 0 ;  /* 0x00000000ff567431 */ /* 0x000fce00000001ff */
[----:B------:R-:W-:Y:S05]  /*94e0*/  WARPSYNC.COLLECTIVE R154, `(.L_x_1272) ;  /* 0x000000009a087348 */ /* 0x000fea0003c00000 */
[----:B------:R0:W1:Y:S02]  /*94f0*/  SHFL.UP P6, R86, R163, R87, R86 ;  /* 0x04000057a3567389 */ /* 0x00006400000c0056 */
[----:B01----:R-:W-:Y:S05]  /*9500*/  ENDCOLLECTIVE ;  /* 0x000000000000791b */ /* 0x003fea0003800000 */
.L_x_1272:
[----:B------:R-:W-:Y:S05]  /*9510*/  BRA `(.L_x_1273) ;  /* 0xffffffb400687947 */ /* 0x000fea000383ffff */
.L_x_1217:
[----:B------:R-:W-:Y:S01]  /*9520*/  HFMA2 R86, -RZ, RZ, 0, 1.847743988037109375e-06 ;  /* 0x0000001fff567431 */ /* 0x000fe200000001ff */
[----:B------:R-:W-:Y:S01]  /*9530*/  BSSY B0, `(.L_x_1274) ;  /* 0x0000007000007945 */ /* 0x000fe20003800000 */
[----:B------:R-:W-:Y:S01]  /*9540*/  IMAD.MOV.U32 R153, RZ, RZ, R157 ;  /* 0x000000ffff997224 */ /* 0x000fe200078e009d */
[----:B------:R-:W-:Y:S01]  /*9550*/  MOV R87, 0x1f ;  /* 0x0000001f00577802 */ /* 0x000fe20000000f00 */
[----:B------:R-:W-:-:S07]  /*9560*/  IMAD.MOV.U32 R154, RZ, RZ, -0x1 ;  /* 0xffffffffff9a7424 */ /* 0x000fce00078e00ff */
[----:B-1---5:R-:W-:Y:S05]  /*9570*/  WARPSYNC.COLLECTIVE R154, `(.L_x_1275) ;  /* 0x000000009a087348 */ /* 0x022fea0003c00000 */
[----:B------:R0:W2:Y:S02]  /*9580*/  SHFL.IDX P2, R156, R153, R87, R86 ;  /* 0x00000057999c7389 */ /* 0x0000a40000040056 */
[----:B012--5:R-:W-:Y:S05]  /*9590*/  ENDCOLLECTIVE ;  /* 0x000000000000791b */ /* 0x027fea0003800000 */
.L_x_1275:
[----:B------:R-:W-:Y:S05]  /*95a0*/  BSYNC B0 ;  /* 0x0000000000007941 */ /* 0x000fea0003800000 */
.L_x_1274:
[----:B------:R-:W-:Y:S05]  /*95b0*/  BRA `(.L_x_1276) ;  /* 0xffffffb4005c7947 */ /* 0x000fea000383ffff */
.L_x_1218:
        /* <DEDUP_REMOVED lines=8> */
.L_x_1278:
[----:B------:R-:W-:Y:S05]  /*9640*/  BSYNC B0 ;  /* 0x0000000000007941 */ /* 0x000fea0003800000 */
.L_x_1277:
[----:B------:R-:W-:Y:S05]  /*9650*/  BRA `(.L_x_1279) ;  /* 0xffffffb4003c7947 */ /* 0x000fea000383ffff */
.L_x_1219:
[----:B------:R-:W-:Y:S01]  /*9660*/  HFMA2 R86, -RZ, RZ, 0, 0 ;  /* 0x00000000ff567431 */ /* 0x000fe200000001ff */
[----:B------:R-:W-:Y:S01]  /*9670*/  BSSY B0, `(.L_x_1280) ;  /* 0x0000007000007945 */ /* 0x000fe20003800000 */
[----:B------:R-:W-:Y:S01]  /*9680*/  MOV R163, R157 ;  /* 0x0000009d00a37202 */ /* 0x000fe20000000f00 */
[----:B------:R-:W-:Y:S01]  /*9690*/  IMAD.MOV.U32 R87, RZ, RZ, 0x1 ;  /* 0x00000001ff577424 */ /* 0x000fe200078e00ff */
[----:B------:R-:W-:-:S07]  /*96a0*/  MOV R154, 0xffffffff ;  /* 0xffffffff009a7802 */ /* 0x000fce0000000f00 */
[----:B-1---5:R-:W-:Y:S05]  /*96b0*/  WARPSYNC.COLLECTIVE R154, `(.L_x_1281) ;  /* 0x000000009a087348 */ /* 0x022fea0003c00000 */
[----:B------:R0:W2:Y:S02]  /*96c0*/  SHFL.UP P6, R86, R163, R87, R86 ;  /* 0x04000057a3567389 */ /* 0x0000a400000c0056 */
[----:B012--5:R-:W-:Y:S05]  /*96d0*/  ENDCOLLECTIVE ;  /* 0x000000000000791b */ /* 0x027fea0003800000 */
.L_x_1281:
[----:B------:R-:W-:Y:S05]  /*96e0*/  BSYNC B0 ;  /* 0x0000000000007941 */ /* 0x000fea0003800000 */
.L_x_1280:
[----:B------:R-:W-:Y:S01]  /*96f0*/  IMAD.MOV.U32 R157, RZ, RZ, R86 ;  /* 0x000000ffff9d7224 */ /* 0x000fe200078e0056 */
[----:B------:R-:W-:Y:S01]  /*9700*/  MOV R163, R162 ;  /* 0x000000a200a37202 */ /* 0x000fe20000000f00 */
[----:B------:R-:W-:Y:S02]  /*9710*/  IMAD.MOV.U32 R86, RZ, RZ, RZ ;  /* 0x000000ffff567224 */ /* 0x000fe400078e00ff */
[----:B------:R-:W-:Y:S01]  /*9720*/  HFMA2 R87, -RZ, RZ, 0, 5.9604644775390625e-08 ;  /* 0x00000001ff577431 */ /* 0x000fe200000001ff */
[----:B------:R-:W-:Y:S01]  /*9730*/  MOV R154, 0xffffffff ;  /* 0xffffffff009a7802 */ /* 0x000fe20000000f00 */
[----:B------:R-:W-:-:S07]  /*9740*/  IMAD.MOV.U32 R153, RZ, RZ, R78 ;  /* 0x000000ffff997224 */ /* 0x000fce00078e004e */
[----:B------:R-:W-:Y:S05]  /*9750*/  WARPSYNC.COLLECTIVE R154, `(.L_x_1282) ;  /* 0x000000009a087348 */ /* 0x000fea0003c00000 */
[----:B------:R0:W1:Y:S02]  /*9760*/  SHFL.UP P6, R86, R163, R87, R86 ;  /* 0x04000057a3567389 */ /* 0x00006400000c0056 */
[----:B01----:R-:W-:Y:S05]  /*9770*/  ENDCOLLECTIVE ;  /* 0x000000000000791b */ /* 0x003fea0003800000 */
.L_x_1282:
[----:B------:R-:W-:Y:S01]  /*9780*/  HFMA2 R87, -RZ, RZ, 0, 0 ;  /* 0x00000000ff577431 */ /* 0x000fe200000001ff */
[----:B------:R-:W-:Y:S02]  /*9790*/  MOV R162, R86 ;  /* 0x0000005600a27202 */ /* 0x000fe40000000f00 */
[----:B------:R-:W-:-:S07]  /*97a0*/  MOV R86, 0x1f ;  /* 0x0000001f00567802 */ /* 0x000fce0000000f00 */
[----:B------:R-:W-:Y:S05]  /*97b0*/  WARPSYNC.COLLECTIVE R154, `(.L_x_1283) ;  /* 0x000000009a087348 */ /* 0x000fea0003c00000 */
[----:B------:R0:W1:Y:S02]  /*97c0*/  SHFL.IDX P2, R156, R153, R87, R86 ;  /* 0x00000057999c7389 */ /* 0x0000640000040056 */
[----:B01----:R-:W-:Y:S05]  /*97d0*/  ENDCOLLECTIVE ;  /* 0x000000000000791b */ /* 0x003fea0003800000 */
.L_x_1283:
[----:B------:R-:W-:Y:S01]  /*97e0*/  MOV R153, R79 ;  /* 0x0000004f00997202 */ /* 0x000fe20000000f00 */
[----:B------:R-:W-:-:S07]  /*97f0*/  IMAD.MOV.U32 R78, RZ, RZ, R156 ;  /* 0x000000ffff4e7224 */ /* 0x000fce00078e009c */
[----:B------:R-:W-:Y:S05]  /*9800*/  WARPSYNC.COLLECTIVE R154, `(.L_x_1284) ;  /* 0x000000009a087348 */ /* 0x000fea0003c00000 */
[----:B------:R0:W1:Y:S02]  /*9810*/  SHFL.IDX P2, R156, R153, R87, R86 ;  /* 0x00000057999c7389 */ /* 0x0000640000040056 */
[----:B01----:R-:W-:Y:S05]  /*9820*/  ENDCOLLECTIVE ;  /* 0x000000000000791b */ /* 0x003fea0003800000 */
.L_x_1284:
[----:B------:R-:W-:Y:S01]  /*9830*/  MOV R79, R156 ;  /* 0x0000009c004f7202 */ /* 0x000fe20000000f00 */
[----:B------:R-:W-:Y:S06]  /*9840*/  BRA `(.L_x_1285) ;  /* 0xffffffb000d87947 */ /* 0x000fec000383ffff */
.L_x_1221:
[----:B------:R-:W-:Y:S02]  /*9850*/  IMAD.MOV.U32 R156, RZ, RZ, R162 ;  /* 0x000000ffff9c7224 */ /* 0x000fe400078e00a2 */
[----:B------:R-:W-:Y:S01]  /*9860*/  HFMA2 R87, -RZ, RZ, 0, 5.9604644775390625e-08 ;  /* 0x00000001ff577431 */ /* 0x000fe200000001ff */
[----:B------:R-:W-:Y:S01]  /*9870*/  MOV R153, 0x1f ;  /* 0x0000001f00997802 */ /* 0x000fe20000000f00 */
[----:B------:R-:W-:Y:S01]  /*9880*/  IMAD.MOV.U32 R154, RZ, RZ, -0x1 ;  /* 0xffffffffff9a7424 */ /* 0x000fe200078e00ff */
[C---:B------:R-:W-:Y:S02]  /*9890*/  ISETP.GT.U32.AND P3, PT, R155.reuse, 0x1b, PT ;  /* 0x0000001b9b00780c */ /* 0x040fe40003f64070 */
[----:B------:R-:W-:-:S13]  /*98a0*/  ISETP.GT.U32.AND P4, PT, R155, 0x17, PT ;  /* 0x000000179b00780c */ /* 0x000fda0003f84070 */
[----:B0-----:R-:W-:Y:S05]  /*98b0*/  WARPSYNC.COLLECTIVE R154, `(.L_x_1286) ;  /* 0x000000009a087348 */ /* 0x001fea0003c00000 */
[----:B------:R1:W2:Y:S02]  /*98c0*/  SHFL.DOWN P0, R156, R156, R87, R153 ;  /* 0x080000579c9c7389 */ /* 0x0002a40000000099 */
[----:B012---:R-:W-:Y:S05]  /*98d0*/  ENDCOLLECTIVE ;  /* 0x000000000000791b */ /* 0x007fea0003800000 */
.L_x_1286:
[----:B------:R-:W-:Y:S02]  /*98e0*/  ISETP.GT.U32.AND P5, PT, R155, 0xf, PT ;  /* 0x0000000f9b00780c */ /* 0x000fe40003fa4070 */
[----:B------:R-:W-:Y:S02]  /*98f0*/  MOV R86, R156 ;  /* 0x0000009c00567202 */ /* 0x000fe40000000f00 */
[----:B------:R-:W-:-:S03]  /*9900*/  MOV R156, R163 ;  /* 0x000000a3009c7202 */ /* 0x000fc60000000f00 */
[----:B------:R-:W-:-:S07]  /*9910*/  @P2 FMUL.FTZ R86, R86, R162 ;  /* 0x000000a256562220 */ /* 0x000fce0000410000 */
[----:B------:R-:W-:Y:S05]  /*9920*/  WARPSYNC.COLLECTIVE R154, `(.L_x_1287) ;  /* 0x000000009a087348 */ /* 0x000fea0003c00000 */
[----:B------:R0:W1:Y:S02]  /*9930*/  SHFL.DOWN P0, R156, R156, R87, R153 ;  /* 0x080000579c9c7389 */ /* 0x0000640000000099 */
[----:B01----:R-:W-:Y:S05]  /*9940*/  ENDCOLLECTIVE ;  /* 0x000000000000791b */ /* 0x003fea0003800000 */
.L_x_1287:
[----:B------:R-:W-:-:S04]  /*9950*/  IMAD.MOV.U32 R87, RZ, RZ, R156 ;  /* 0x000000ffff577224 */ /* 0x000fc800078e009c */
[----:B------:R-:W-:Y:S01]  /*9960*/  @P2 FFMA.FTZ R87, R162, R87, R163 ;  /* 0x00000057a2572223 */ /* 0x000fe200000100a3 */
[----:B------:R-:W-:-:S04]  /*9970*/  @P2 MOV R162, R86 ;  /* 0x0000005600a22202 */ /* 0x000fc80000000f00 */
[----:B------:R-:W-:Y:S01]  /*9980*/  @P2 MOV R163, R87 ;  /* 0x0000005700a32202 */ /* 0x000fe20000000f00 */
[----:B------:R-:W-:Y:S02]  /*9990*/  IMAD.MOV.U32 R156, RZ, RZ, R162 ;  /* 0x000000ffff9c7224 */ /* 0x000fe400078e00a2 */
[----:B------:R-:W-:Y:S01]  /*99a0*/  HFMA2 R87, -RZ, RZ, 0, 1.1920928955078125e-07 ;  /* 0x00000002ff577431 */ /* 0x000fe200000001ff */
[----:B------:R-:W-:-:S13]  /*99b0*/  ISETP.GT.U32.AND P2, PT, R155, 0x1d, PT ;  /* 0x0000001d9b00780c */ /* 0x000fda0003f44070 */
[----:B------:R-:W-:Y:S05]  /*99c0*/  WARPSYNC.COLLECTIVE R154, `(.L_x_1288) ;  /* 0x000000009a087348 */ /* 0x000fea0003c00000 */
[----:B------:R0:W1:Y:S02]  /*99d0*/  SHFL.DOWN P0, R156, R156, R87, R153 ;  /* 0x080000579c9c7389 */ /* 0x0000640000000099 */
[----:B01----:R-:W-:Y:S05]  /*99e0*/  ENDCOLLECTIVE ;  /* 0x000000000000791b */ /* 0x003fea0003800000 */
.L_x_1288:
[----:B------:R-:W-:Y:S01]  /*99f0*/  MOV R86, R156 ;  /* 0x0000009c00567202 */ /* 0x000fe20000000f00 */
[----:B------:R-:W-:-:S04]  /*9a00*/  IMAD.MOV.U32 R156, RZ, RZ, R163 ;  /* 0x000000ffff9c7224 */ /* 0x000fc800078e00a3 */
[----:B------:R-:W-:-:S07]  /*9a10*/  @!P2 FMUL.FTZ R86, R162, R86 ;  /* 0x00000056a256a220 */ /* 0x000fce0000410000 */
[----:B------:R-:W-:Y:S05]  /*9a20*/  WARPSYNC.COLLECTIVE R154, `(.L_x_1289) ;  /* 0x000000009a087348 */ /* 0x000fea0003c00000 */
[----:B------:R0:W1:Y:S02]  /*9a30*/  SHFL.DOWN P0, R156, R156, R87, R153 ;  /* 0x080000579c9c7389 */ /* 0x0000640000000099 */
[----:B01----:R-:W-:Y:S05]  /*9a40*/  ENDCOLLECTIVE ;  /* 0x000000000000791b */ /* 0x003fea0003800000 */
.L_x_1289:
        /* <DEDUP_REMOVED lines=9> */
.L_x_1290:
[----:B------:R-:W-:Y:S01]  /*9ae0*/  IMAD.MOV.U32 R86, RZ, RZ, R156 ;  /* 0x000000ffff567224 */ /* 0x000fe200078e009c */
[----:B------:R-:W-:-:S03]  /*9af0*/  MOV R156, R163 ;  /* 0x000000a3009c7202 */ /* 0x000fc60000000f00 */
[----:B------:R-:W-:-:S07]  /*9b00*/  @!P3 FMUL.FTZ R86, R162, R86 ;  /* 0x00000056a256b220 */ /* 0x000fce0000410000 */
[----:B------:R-:W-:Y:S05]  /*9b10*/  WARPSYNC.COLLECTIVE R154, `(.L_x_1291) ;  /* 0x000000009a087348 */ /* 0x000fea0003c00000 */
[----:B------:R0:W1:Y:S02]  /*9b20*/  SHFL.DOWN P0, R156, R156, R87, R153 ;  /* 0x080000579c9c7389 */ /* 0x0000640000000099 */
[----:B01----:R-:W-:Y:S05]  /*9b30*/  ENDCOLLECTIVE ;  /* 0x000000000000791b */ /* 0x003fea0003800000 */
.L_x_1291:
[----:B------:R-:W-:-:S05]  /*9b40*/  MOV R87, R156 ;  /* 0x0000009c00577202 */ /* 0x000fca0000000f00 */
[----:B------:R-:W-:Y:S01]  /*9b50*/  @!P3 FFMA.FTZ R87, R162, R87, R163 ;  /* 0x00000057a257b223 */ /* 0x000fe200000100a3 */
[----:B------:R-:W-:-:S03]  /*9b60*/  @!P3 MOV R162, R86 ;  /* 0x0000005600a2b202 */ /* 0x000fc60000000f00 */
[----:B------:R-:W-:Y:S01]  /*9b70*/  @!P3 IMAD.MOV.U32 R163, RZ, RZ, R87 ;  /* 0x000000ffffa3b224 */ /* 0x000fe200078e0057 */
[----:B------:R-:W-:Y:S01]  /*9b80*/  MOV R156, R162 ;  /* 0x000000a2009c7202 */ /* 0x000fe20000000f00 */
[----:B------:R-:W-:-:S07]  /*9b90*/  IMAD.MOV.U32 R87, RZ, RZ, 0x8 ;  /* 0x00000008ff577424 */ /* 0x000fce00078e00ff */
[----:B------:R-:W-:Y:S05]  /*9ba0*/  WARPSYNC.COLLECTIVE R154, `(.L_x_1292) ;  /* 0x000000009a087348 */ /* 0x000fea0003c00000 */
[----:B------:R0:W1:Y:S02]  /*9bb0*/  SHFL.DOWN P0, R156, R156, R87, R153 ;  /* 0x080000579c9c7389 */ /* 0x0000640000000099 */
[----:B01----:R-:W-:Y:S05]  /*9bc0*/  ENDCOLLECTIVE ;  /* 0x000000000000791b */ /* 0x003fea0003800000 */
.L_x_1292:
[----:B------:R-:W-:Y:S02]  /*9bd0*/  MOV R86, R156 ;  /* 0x0000009c00567202 */ /* 0x000fe40000000f00 */
[----:B------:R-:W-:-:S03]  /*9be0*/  MOV R156, R163 ;  /* 0x000000a3009c7202 */ /* 0x000fc60000000f00 */
[----:B------:R-:W-:-:S07]  /*9bf0*/  @!P4 FMUL.FTZ R86, R162, R86 ;  /* 0x00000056a256c220 */ /* 0x000fce0000410000 */
[----:B------:R-:W-:Y:S05]  /*9c00*/  WARPSYNC.COLLECTIVE R154, `(.L_x_1293) ;  /* 0x000000009a087348 */ /* 0x000fea0003c00000 */
[----:B------:R0:W1:Y:S02]  /*9c10*/  SHFL.DOWN P0, R156, R156, R87, R153 ;  /* 0x080000579c9c7389 */ /* 0x0000640000000099 */
[----:B01----:R-:W-:Y:S05]  /*9c20*/  ENDCOLLECTIVE ;  /* 0x000000000000791b */ /* 0x003fea0003800000 */
.L_x_1293:
[----:B------:R-:W-:-:S04]  /*9c30*/  IMAD.MOV.U32 R87, RZ, RZ, R156 ;  /* 0x000000ffff577224 */ /* 0x000fc800078e009c */
        /* <DEDUP_REMOVED lines=8> */
.L_x_1294:
[----:B------:R-:W-:Y:S01]  /*9cc0*/  MOV R86, R156 ;  /* 0x0000009c00567202 */ /* 0x000fe20000000f00 */
[----:B------:R-:W-:-:S04]  /*9cd0*/  IMAD.MOV.U32 R156, RZ, RZ, R163 ;  /* 0x000000ffff9c7224 */ /* 0x000fc800078e00a3 */
[----:B------:R-:W-:-:S07]  /*9ce0*/  @!P5 FMUL.FTZ R86, R162, R86 ;  /* 0x00000056a256d220 */ /* 0x000fce0000410000 */
[----:B------:R-:W-:Y:S05]  /*9cf0*/  WARPSYNC.COLLECTIVE R154, `(.L_x_1295) ;  /* 0x000000009a087348 */ /* 0x000fea0003c00000 */
[----:B------:R0:W1:Y:S02]  /*9d00*/  SHFL.DOWN P0, R156, R156, R87, R153 ;  /* 0x080000579c9c7389 */ /* 0x0000640000000099 */
[----:B01----:R-:W-:Y:S05]  /*9d10*/  ENDCOLLECTIVE ;  /* 0x000000000000791b */ /* 0x003fea0003800000 */
.L_x_1295:
[----:B------:R-:W-:-:S05]  /*9d20*/  MOV R87, R156 ;  /* 0x0000009c00577202 */ /* 0x000fca0000000f00 */
[----:B------:R-:W-:Y:S01]  /*9d30*/  @!P5 FFMA.FTZ R87, R162, R87, R163 ;  /* 0x00000057a257d223 */ /* 0x000fe200000100a3 */
[----:B------:R-:W-:Y:S02]  /*9d40*/  @!P5 IMAD.MOV.U32 R162, RZ, RZ, R86 ;  /* 0x000000ffffa2d224 */ /* 0x000fe400078e0056 */
[----:B------:R-:W-:Y:S02]  /*9d50*/  IMAD.MOV.U32 R86, RZ, RZ, 0x1f ;  /* 0x0000001fff567424 */ /* 0x000fe400078e00ff */
[----:B------:R-:W-:Y:S01]  /*9d60*/  @!P5 MOV R163, R87 ;  /* 0x0000005700a3d202 */ /* 0x000fe20000000f00 */
[----:B------:R-:W-:Y:S01]  /*9d70*/  HFMA2 R87, -RZ, RZ, 0, 0 ;  /* 0x00000000ff577431 */ /* 0x000fe200000001ff */
[----:B------:R-:W-:-:S07]  /*9d80*/  MOV R153, R162 ;  /* 0x000000a200997202 */ /* 0x000fce0000000f00 */
[----:B------:R-:W-:Y:S05]  /*9d90*/  WARPSYNC.COLLECTIVE R154, `(.L_x_1296) ;  /* 0x000000009a087348 */ /* 0x000fea0003c00000 */
[----:B------:R0:W1:Y:S02]  /*9da0*/  SHFL.IDX P2, R156, R153, R87, R86 ;  /* 0x00000057999c7389 */ /* 0x0000640000040056 */
[----:B01----:R-:W-:Y:S05]  /*9db0*/  ENDCOLLECTIVE ;  /* 0x000000000000791b */ /* 0x003fea0003800000 */
.L_x_1296:
[----:B------:R-:W-:Y:S02]  /*9dc0*/  MOV R153, R163 ;  /* 0x000000a300997202 */ /* 0x000fe40000000f00 */
[----:B------:R-:W-:-:S07]  /*9dd0*/  MOV R157, R156 ;  /* 0x0000009c009d7202 */ /* 0x000fce0000000f00 */
[----:B------:R-:W-:Y:S05]  /*9de0*/  WARPSYNC.COLLECTIVE R154, `(.L_x_1297) ;  /* 0x000000009a087348 */ /* 0x000fea0003c00000 */
[----:B------:R0:W1:Y:S02]  /*9df0*/  SHFL.IDX P2, R156, R153, R87, R86 ;  /* 0x00000057999c7389 */ /* 0x0000640000040056 */
[----:B01----:R-:W-:Y:S05]  /*9e00*/  ENDCOLLECTIVE ;  /* 0x000000000000791b */ /* 0x003fea0003800000 */
.L_x_1297:
[----:B------:R-:W-:Y:S02]  /*9e10*/  HFMA2 R87, -RZ, RZ, 0, 5.9604644775390625e-08 ;  /* 0x00000001ff577431 */ /* 0x000fe400000001ff */
[----:B------:R-:W-:Y:S02]  /*9e20*/  IMAD.MOV.U32 R153, RZ, RZ, 0x1f ;  /* 0x0000001fff997424 */ /* 0x000fe400078e00ff */
[----:B------:R-:W-:Y:S01]  /*9e30*/  IMAD.MOV.U32 R155, RZ, RZ, R156 ;  /* 0x000000ffff9b7224 */ /* 0x000fe200078e009c */
[----:B------:R-:W-:-:S03]  /*9e40*/  MOV R156, R162 ;  /* 0x000000a2009c7202 */ /* 0x000fc60000000f00 */
[-C--:B------:R-:W-:Y:S01]  /*9e50*/  FFMA.FTZ R155, R79, R157.reuse, R155 ;  /* 0x0000009d4f9b7223 */ /* 0x080fe2000001009b */
[----:B------:R-:W-:-:S07]  /*9e60*/  FMUL.FTZ R157, R78, R157 ;  /* 0x0000009d4e9d7220 */ /* 0x000fce0000410000 */
[----:B------:R-:W-:Y:S05]  /*9e70*/  WARPSYNC.COLLECTIVE R154, `(.L_x_1298) ;  /* 0x000000009a087348 */ /* 0x000fea0003c00000 */
[----:B------:R0:W1:Y:S02]  /*9e80*/  SHFL.DOWN P0, R156, R156, R87, R153 ;  /* 0x080000579c9c7389 */ /* 0x0000640000000099 */
[----:B01----:R-:W-:Y:S05]  /*9e90*/  ENDCOLLECTIVE ;  /* 0x000000000000791b */ /* 0x003fea0003800000 */
.L_x_1298:
[----:B------:R-:W-:Y:S02]  /*9ea0*/  MOV R162, R156 ;  /* 0x0000009c00a27202 */ /* 0x000fe40000000f00 */
[----:B------:R-:W-:-:S07]  /*9eb0*/  MOV R156, R163 ;  /* 0x000000a3009c7202 */ /* 0x000fce0000000f00 */
[----:B------:R-:W-:Y:S05]  /*9ec0*/  WARPSYNC.COLLECTIVE R154, `(.L_x_1299) ;  /* 0x000000009a087348 */ /* 0x000fea0003c00000 */
[----:B------:R0:W1:Y:S02]  /*9ed0*/  SHFL.DOWN P0, R156, R156, R87, R153 ;  /* 0x080000579c9c7389 */ /* 0x0000640000000099 */
[----:B01----:R-:W-:Y:S05]  /*9ee0*/  ENDCOLLECTIVE ;  /* 0x000000000000791b */ /* 0x003fea0003800000 */
.L_x_1299:
[----:B------:R-:W-:Y:S01]  /*9ef0*/  MOV R153, R78 ;  /* 0x0000004e00997202 */ /* 0x000fe20000000f00 */
[----:B------:R-:W-:Y:S02]  /*9f00*/  HFMA2 R87, -RZ, RZ, 0, 0 ;  /* 0x00000000ff577431 */ /* 0x000fe400000001ff */
[----:B------:R-:W-:Y:S01]  /*9f10*/  IMAD.MOV.U32 R163, RZ, RZ, R156 ;  /* 0x000000ffffa37224 */ /* 0x000fe200078e009c */
[----:B------:R-:W-:-:S13]  /*9f20*/  ISETP.NE.AND P0, PT, R30, 0x1f, PT ;  /* 0x0000001f1e00780c */ /* 0x000fda0003f05270 */
[----:B------:R-:W-:Y:S05]  /*9f30*/  WARPSYNC.COLLECTIVE R154, `(.L_x_1300) ;  /* 0x000000009a087348 */ /* 0x000fea0003c00000 */
[----:B------:R0:W1:Y:S02]  /*9f40*/  SHFL.IDX P2, R156, R153, R87, R86 ;  /* 0x00000057999c7389 */ /* 0x0000640000040056 */
[----:B01----:R-:W-:Y:S05]  /*9f50*/  ENDCOLLECTIVE ;  /* 0x000000000000791b */ /* 0x003fea0003800000 */
.L_x_1300:
[----:B------:R-:W-:Y:S01]  /*9f60*/  MOV R153, R79 ;  /* 0x0000004f00997202 */ /* 0x000fe20000000f00 */
[----:B------:R-:W-:-:S07]  /*9f70*/  IMAD.MOV.U32 R78, RZ, RZ, R156 ;  /* 0x000000ffff4e7224 */ /* 0x000fce00078e009c */
[----:B------:R-:W-:Y:S05]  /*9f80*/  WARPSYNC.COLLECTIVE R154, `(.L_x_1301) ;  /* 0x000000009a087348 */ /* 0x000fea0003c00000 */
[----:B------:R0:W1:Y:S02]  /*9f90*/  SHFL.IDX P2, R156, R153, R87, R86 ;  /* 0x00000057999c7389 */ /* 0x0000640000040056 */
[----:B01----:R-:W-:Y:S05]  /*9fa0*/  ENDCOLLECTIVE ;  /* 0x000000000000791b */ /* 0x003fea0003800000 */
.L_x_1301:
[----:B------:R-:W-:Y:S01]  /*9fb0*/  MOV R79, R156 ;  /* 0x0000009c004f7202 */ /* 0x000fe20000000f00 */
[----:B------:R-:W-:Y:S06]  /*9fc0*/  BRA `(.L_x_1302) ;  /* 0xffffffb4000c7947 */ /* 0x000fec000383ffff */
.L_x_1303:
        /* <DEDUP_REMOVED lines=11> */
.L_x_10421:


//--------------------- .text._Z25selective_scan_bwd_kernelI32Selective_Scan_bwd_kernel_traitsILi128ELi16ELb0ELb1ELb1ELb0ELb1EffEEv12SSMParamsBwd --------------------------
	.section	.text._Z25selective_scan_bwd_kernelI32Selective_Scan_bwd_kernel_traitsILi128ELi16ELb0ELb1ELb1ELb0ELb1EffEEv12SSMParamsBwd,"ax",@progbits
	.align	128
        .global         _Z25selective_scan_bwd_kernelI32Selective_Scan_bwd_kernel_traitsILi128ELi16ELb0ELb1ELb1ELb0ELb1EffEEv12SSMParamsBwd
        .type           _Z25selective_scan_bwd_kernelI32Selective_Scan_bwd_kernel_traitsILi128ELi16ELb0ELb1ELb1ELb0ELb1EffEEv12SSMParamsBwd,@function
        .size           _Z25selective_scan_bwd_kernelI32Selective_Scan_bwd_kernel_traitsILi128ELi16ELb0ELb1ELb1ELb0ELb1EffEEv12SSMParamsBwd,(.L_x_10422 - _Z25selective_scan_bwd_kernelI32Selective_Scan_bwd_kernel_traitsILi128ELi16ELb0ELb1ELb1ELb0ELb1EffEEv12SSMParamsBwd)
        .other          _Z25selective_scan_bwd_kernelI32Selective_Scan_bwd_kernel_traitsILi128ELi16ELb0ELb1ELb1ELb0ELb1EffEEv12SSMParamsBwd,@"STO_CUDA_ENTRY STV_DEFAULT"
_Z25selective_scan_bwd_kernelI32Selective_Scan_bwd_kernel_traitsILi128ELi16ELb0ELb1ELb1ELb0ELb1EffEEv12SSMParamsBwd:
.text._Z25selective_scan_bwd_kernelI32Selective_Scan_bwd_kernel_traitsILi128ELi16ELb0ELb1ELb1ELb0ELb1EffEEv12SSMParamsBwd:
        /* <DEDUP_REMOVED lines=25> */
[----:B------:R-:W-:-:S04]  /*0190*/  MOV R5, UR7 ;  /* 0x0000000700057c02 */ /* 0x000fc80008000f00 */
[----:B---3--:R3:W2:Y:S04]  /*01a0*/  @P0 LDG.E R3, desc[UR34][R2.64] ;  /* 0x0000002202030981 */ /* 0x0086a8000c1e1900 */
[----:B------:R-:W2:Y:S01]  /*01b0*/  @P1 LDG.E R4, desc[UR34][R4.64] ;  /* 0x0000002204041981 */ /* 0x000ea2000c1e1900 */
[----:B----4-:R-:W-:Y:S01]  /*01c0*/  IMAD.U32 R0, RZ, RZ, UR31 ;  /* 0x0000001fff007e24 */ /* 0x010fe2000f8e00ff */
[----:B-----5:R-:W-:Y:S02]  /*01d0*/  UIMAD.WIDE.U32 UR4, UR13, UR8, URZ ;  /* 0x000000080d0472a5 */ /* 0x020fe4000f8e00ff */
[----:B0-----:R-:W-:Y:S01]  /*01e0*/  UIMAD.WIDE.U32 UR6, UR13, UR16, URZ ;  /* 0x000000100d0672a5 */ /* 0x001fe2000f8e00ff */
[----:B------:R0:W-:Y:S01]  /*01f0*/  STL [R1+0x108], RZ ;  /* 0x000108ff01007387 */ /* 0x0001e20000100800 */
[----:B------:R-:W-:Y:S01]  /*0200*/  IABS R0, R0 ;  /* 0x0000000000007213 */ /* 0x000fe20000000000 */
[----:B------:R-:W-:-:S02]  /*0210*/  UIMAD UR5, UR13, UR9, UR5 ;  /* 0x000000090d0572a4 */ /* 0x000fc4000f8e0205 */
        /* <DEDUP_REMOVED lines=9> */
[----:B------:R-:W3:Y:S01]  /*02b0*/  LDCU.64 UR18, c[0x0][0x498] ;  /* 0x00009300ff1277ac */ /* 0x000ee20008000a00 */
[----:B------:R-:W-:Y:S01]  /*02c0*/  UMOV UR4, URZ ;  /* 0x000000ff00047c82 */ /* 0x000fe20008000000 */
[----:B-1----:R-:W-:Y:S01]  /*02d0*/  ULEA UR14, UR15, 0xfffff800, 0xb ;  /* 0xfffff8000f0e7891 */ /* 0x002fe2000f8e58ff */
[----:B------:R-:W1:Y:S03]  /*02e0*/  LDCU.64 UR16, c[0x0][0x3b0] ;  /* 0x00007600ff1077ac */ /* 0x000e660008000a00 */
[----:B------:R-:W-:Y:S02]  /*02f0*/  UIADD3 UR23, UP2, UPT, UR14, UR22, URZ ;  /* 0x000000160e177290 */ /* 0x000fe4000ff5e0ff */
[----:B------:R-:W-:Y:S01]  /*0300*/  UIADD3 UR21, UP0, UPT, UR14, UR20, URZ ;  /* 0x000000140e157290 */ /* 0x000fe2000ff1e0ff */
[----:B-----5:R-:W5:Y:S01]  /*0310*/  MUFU.RCP R0, R0 ;  /* 0x0000000000007308 */ /* 0x020f620000001000 */
[----:B----4-:R-:W-:-:S02]  /*0320*/  ULEA UR22, UP3, UR23, UR10, 0x2 ;  /* 0x0000000a17167291 */ /* 0x010fc4000f8610ff */
[----:B------:R-:W-:Y:S02]  /*0330*/  ULEA UR20, UP1, UR21, UR8, 0x2 ;  /* 0x0000000815147291 */ /* 0x000fe4000f8210ff */
[----:B---3--:R-:W-:Y:S01]  /*0340*/  UIMAD.WIDE.U32 UR24, UR13, UR18, URZ ;  /* 0x000000120d1872a5 */ /* 0x008fe2000f8e00ff */
[----:B------:R-:W3:Y:S01]  /*0350*/  LDCU.64 UR6, c[0x0][0x4a0] ;  /* 0x00009400ff0677ac */ /* 0x000ee20008000a00 */
[----:B-----5:R-:W-:Y:S02]  /*0360*/  IADD3 R2, PT, PT, R0, 0xffffffe, RZ ;  /* 0x0ffffffe00027810 */ /* 0x020fe40007ffe0ff */
[----:B------:R-:W-:-:S04]  /*0370*/  MOV R0, UR12 ;  /* 0x0000000c00007c02 */ /* 0x000fc80008000f00 */
[----:B------:R-:W4:Y:S01]  /*0380*/  F2I.FTZ.U32.TRUNC.NTZ R2, R2 ;  /* 0x0000000200027305 */ /* 0x000f22000021f000 */
[----:B------:R-:W-:-:S04]  /*0390*/  IABS R0, R0 ;  /* 0x0000000000007213 */ /* 0x000fc80000000000 */
[----:B------:R-:W-:Y:S02]  /*03a0*/  R2UR UR30, R0 ;  /* 0x00000000001e72ca */ /* 0x000fe400000e0000 */
[----:B----4-:R-:W-:-:S13]  /*03b0*/  R2UR UR5, R2 ;  /* 0x00000000020572ca */ /* 0x010fda00000e0000 */
        /* <DEDUP_REMOVED lines=11> */
[----:B--2---:R-:W-:Y:S02]  /*0470*/  UISETP.NE.U32.AND UP0, UPT, UR32, URZ, UPT ;  /* 0x000000ff2000728c */ /* 0x004fe4000bf05070 */
[----:B------:R-:W-:Y:S02]  /*0480*/  UIMAD UR5, UR36, UR18, UR30 ;  /* 0x00000012240572a4 */ /* 0x000fe4000f8e021e */
[----:B------:R-:W-:Y:S02]  /*0490*/  UIMAD UR9, UR13, UR19, UR25 ;  /* 0x000000130d0972a4 */ /* 0x000fe4000f8e0219 */
[----:B------:R-:W-:Y:S02]  /*04a0*/  UISETP.GT.U32.AND UP1, UPT, UR36, UR5, UPT ;  /* 0x000000052400728c */ /* 0x000fe4000bf24070 */
[----:B-1----:R-:W-:-:S02]  /*04b0*/  UIMAD.WIDE.U32 UR18, UR13, UR16, URZ ;  /* 0x000000100d1272a5 */ /* 0x002fc4000f8e00ff */
[----:B------:R-:W-:Y:S01]  /*04c0*/  UISETP.NE.AND.EX UP0, UPT, UR33, URZ, UPT, UP0 ;  /* 0x000000ff2100728c */ /* 0x000fe2000bf05300 */
[----:B------:R-:W1:Y:S01]  /*04d0*/  LDCU.64 UR32, c[0x0][0x528] ;  /* 0x0000a500ff2077ac */ /* 0x000e620008000a00 */
[----:B------:R-:W-:-:S05]  /*04e0*/  UIMAD UR19, UR13, UR17, UR19 ;  /* 0x000000110d1372a4 */ /* 0x000fca000f8e0213 */
[----:B------:R-:W-:Y:S02]  /*04f0*/  @!UP1 UIADD3 UR5, UPT, UPT, UR5, -UR36, URZ ;  /* 0x8000002405059290 */ /* 0x000fe4000fffe0ff */
[----:B------:R-:W-:Y:S02]  /*0500*/  @!UP1 UIADD3 UR10, UPT, UPT, UR10, 0x1, URZ ;  /* 0x000000010a0a9890 */ /* 0x000fe4000fffe0ff */
[----:B------:R-:W-:Y:S02]  /*0510*/  UISETP.GE.U32.AND UP2, UPT, UR5, UR36, UPT ;  /* 0x000000240500728c */ /* 0x000fe4000bf46070 */
[----:B------:R-:W-:Y:S01]  /*0520*/  ULOP3.LUT UR5, UR12, UR31, URZ, 0x3c, !UPT ;  /* 0x0000001f0c057292 */ /* 0x000fe2000f8e3cff */
[----:B------:R-:W2:Y:S03]  /*0530*/  LDCU.64 UR16, c[0x0][0x3c8] ;  /* 0x00007900ff1077ac */ /* 0x000ea60008000a00 */
[----:B------:R-:W-:Y:S01]  /*0540*/  UISETP.GE.AND UP1, UPT, UR5, URZ, UPT ;  /* 0x000000ff0500728c */ /* 0x000fe2000bf26270 */
[----:B------:R-:W-:-:S04]  /*0550*/  UMOV UR8, UR24 ;  /* 0x0000001800087c82 */ /* 0x000fc80008000000 */
[----:B------:R-:W-:Y:S02]  /*0560*/  @UP2 UIADD3 UR10, UPT, UPT, UR10, 0x1, URZ ;  /* 0x000000010a0a2890 */ /* 0x000fe4000fffe0ff */
[----:B------:R-:W-:Y:S01]  /*0570*/  UISETP.NE.AND UP2, UPT, UR31, URZ, UPT ;  /* 0x000000ff1f00728c */ /* 0x000fe2000bf45270 */
[----:B------:R-:W4:Y:S01]  /*0580*/  LDCU.64 UR26, c[0x0][0x3d0] ;  /* 0x00007a00ff1a77ac */ /* 0x000f220008000a00 */
[----:B------:R-:W5:Y:S01]  /*0590*/  LDCU.64 UR28, c[0x0][0x3e8] ;  /* 0x00007d00ff1c77ac */ /* 0x000f620008000a00 */
[----:B---3--:R-:W-:Y:S02]  /*05a0*/  UIMAD.WIDE.U32 UR8, UR12, UR6, UR8 ;  /* 0x000000060c0872a5 */ /* 0x008fe4000f8e0008 */
[----:B------:R-:W-:Y:S02]  /*05b0*/  @!UP1 UIADD3 UR10, UPT, UPT, -UR10, URZ, URZ ;  /* 0x000000ff0a0a9290 */ /* 0x000fe4000fffe1ff */
[----:B------:R-:W-:Y:S02]  /*05c0*/  UIMAD UR25, UR12, UR7, UR9 ;  /* 0x000000070c1972a4 */ /* 0x000fe4000f8e0209 */
[----:B------:R-:W-:-:S02]  /*05d0*/  UIADD3 UR8, UP3, UPT, UR14, UR8, URZ ;  /* 0x000000080e087290 */ /* 0x000fc4000ff7e0ff */
[----:B------:R-:W-:Y:S02]  /*05e0*/  @!UP2 ULOP3.LUT UR10, URZ, UR31, URZ, 0x33, !UPT ;  /* 0x0000001fff0aa292 */ /* 0x000fe4000f8e33ff */
[----:B------:R-:W-:Y:S02]  /*05f0*/  UIADD3.X UR25, UPT, UPT, UR4, UR25, URZ, UP3, !UPT ;  /* 0x0000001904197290 */ /* 0x000fe40009ffe4ff */
[----:B-1----:R-:W-:Y:S02]  /*0600*/  ULEA UR24, UP3, UR8, UR32, 0x2 ;  /* 0x0000002008187291 */ /* 0x002fe4000f8610ff */
[----:B------:R-:W-:Y:S01]  /*0610*/  USHF.R.S32.HI UR5, URZ, 0x1f, UR10 ;  /* 0x0000001fff057899 */ /* 0x000fe2000801140a */
[----:B------:R-:W1:Y:S01]  /*0620*/  @UP0 LDCU UR30, c[0x0][0x384] ;  /* 0x00007080ff1e07ac */ /* 0x000e620008000800 */
[----:B--2---:R-:W-:Y:S02]  /*0630*/  UIMAD.WIDE.U32 UR18, UR10, UR16, UR18 ;  /* 0x000000100a1272a5 */ /* 0x004fe4000f8e0012 */
[----:B------:R-:W-:-:S02]  /*0640*/  ULEA.HI.X UR25, UR8, UR33, UR25, 0x2, UP3 ;  /* 0x0000002108197291 */ /* 0x000fc400098f1419 */
[----:B------:R-:W-:Y:S02]  /*0650*/  UIMAD UR8, UR5, UR16, URZ ;  /* 0x00000010050872a4 */ /* 0x000fe4000f8e02ff */
[----:B----4-:R-:W-:Y:S01]  /*0660*/  UIMAD.WIDE.U32 UR6, UR13, UR26, URZ ;  /* 0x0000001a0d0672a5 */ /* 0x010fe2000f8e00ff */
[----:B------:R-:W2:Y:S01]  /*0670*/  LDCU.64 UR32, c[0x0][0x448] ;  /* 0x00008900ff2077ac */ /* 0x000ea20008000a00 */
[----:B-----5:R-:W-:Y:S02]  /*0680*/  UIMAD UR11, UR5, UR28, URZ ;  /* 0x0000001c050b72a4 */ /* 0x020fe4000f8e02ff */
[----:B------:R-:W-:Y:S01]  /*0690*/  UIMAD UR5, UR10, UR17, UR8 ;  /* 0x000000110a0572a4 */ /* 0x000fe2000f8e0208 */
[----:B------:R-:W3:Y:S01]  /*06a0*/  @UP0 LDCU UR16, c[0x0][0x38c] ;  /* 0x00007180ff1007ac */ /* 0x000ee20008000800 */
[----:B------:R-:W-:Y:S02]  /*06b0*/  UIMAD UR7, UR13, UR27, UR7 ;  /* 0x0000001b0d0772a4 */ /* 0x000fe4000f8e0207 */
[----:B------:R-:W-:-:S02]  /*06c0*/  UIADD3 UR27, UP1, UPT, UR14, UR18, URZ ;  /* 0x000000120e1b7290 */ /* 0x000fc4000ff3e0ff */
[----:B------:R-:W-:Y:S01]  /*06d0*/  UIADD3 UR5, UPT, UPT, UR19, UR5, URZ ;  /* 0x0000000513057290 */ /* 0x000fe2000fffe0ff */
[----:B------:R-:W4:Y:S01]  /*06e0*/  @UP0 LDCU.64 UR18, c[0x0][0x480] ;  /* 0x00009000ff1207ac */ /* 0x000f220008000a00 */
[----:B-1----:R-:W-:Y:S02]  /*06f0*/  @UP0 UIMAD UR13, UR13, UR30, UR12 ;  /* 0x0000001e0d0d02a4 */ /* 0x002fe4000f8e020c */
[----:B------:R-:W-:Y:S02]  /*0700*/  UIMAD.WIDE.U32 UR8, UR10, UR28, UR6 ;  /* 0x0000001c0a0872a5 */ /* 0x000fe4000f8e0006 */
[----:B------:R-:W-:Y:S02]  /*0710*/  UIMAD UR11, UR10, UR29, UR11 ;  /* 0x0000001d0a0b72a4 */ /* 0x000fe4000f8e020b */
[----:B------:R-:W-:Y:S02]  /*0720*/  UIADD3.X UR5, UPT, UPT, UR4, UR5, URZ, UP1, !UPT ;  /* 0x0000000504057290 */ /* 0x000fe40008ffe4ff */
[----:B------:R-:W-:Y:S01]  /*0730*/  @UP0 UIMAD UR13, UR13, UR15, URZ ;  /* 0x0000000f0d0d02a4 */ /* 0x000fe2000f8e02ff */
[----:B------:R-:W1:Y:S01]  /*0740*/  LDCU.64 UR36, c[0x0][0x450] ;  /* 0x00008a00ff2477ac */ /* 0x000e620008000a00 */
[----:B--2---:R-:W-:-:S02]  /*0750*/  ULEA UR26, UP2, UR27, UR32, 0x2 ;  /* 0x000000201b1a7291 */ /* 0x004fc4000f8410ff */
[----:B------:R-:W-:Y:S02]  /*0760*/  UIADD3 UR14, UP1, UPT, UR14, UR8, URZ ;  /* 0x000000080e0e7290 */ /* 0x000fe4000ff3e0ff */
[----:B------:R-:W-:Y:S02]  /*0770*/  UIADD3 UR11, UPT, UPT, UR9, UR11, URZ ;  /* 0x0000000b090b7290 */ /* 0x000fe4000fffe0ff */
[----:B---3--:R-:W-:Y:S02]  /*0780*/  @UP0 UIMAD UR13, UR13, UR16, URZ ;  /* 0x000000100d0d02a4 */ /* 0x008fe4000f8e02ff */
[----:B------:R-:W-:Y:S02]  /*0790*/  ULEA.HI.X UR27, UR27, UR33, UR5, 0x2, UP2 ;  /* 0x000000211b1b7291 */ /* 0x000fe400090f1405 */
[----:B------:R-:W-:Y:S01]  /*07a0*/  UIADD3.X UR29, UPT, UPT, UR4, UR11, URZ, UP1, !UPT ;  /* 0x0000000b041d7290 */ /* 0x000fe20008ffe4ff */
[----:B------:R-:W-:Y:S02]  /*07b0*/  UMOV UR5, URZ ;  /* 0x000000ff00057c82 */ /* 0x000fe40008000000 */
[----:B------:R-:W-:Y:S01]  /*07c0*/  UMOV UR4, URZ ;  /* 0x000000ff00047c82 */ /* 0x000fe20008000000 */
[----:B----4-:R-:W-:-:S02]  /*07d0*/  @UP0 UIMAD.WIDE UR4, UR13, 0x8, UR18 ;  /* 0x000000080d0408a5 */ /* 0x010fc4000f8e0212 */
[----:B------:R-:W-:Y:S01]  /*07e0*/  UISETP.GE.AND UP0, UPT, UR15, 0x1, UPT ;  /* 0x000000010f00788c */ /* 0x000fe2000bf06270 */
[----:B------:R-:W-:Y:S01]  /*07f0*/  UMOV UR6, URZ ;  /* 0x000000ff00067c82 */ /* 0x000fe20008000000 */
[----:B------:R-:W-:Y:S01]  /*0800*/  UMOV UR7, URZ ;  /* 0x000000ff00077c82 */ /* 0x000fe20008000000 */
[----:B-1----:R-:W-:-:S04]  /*0810*/  ULEA UR28, UP2, UR14, UR36, 0x2 ;  /* 0x000000240e1c7291 */ /* 0x002fc8000f8410ff */
[----:B------:R-:W-:Y:S01]  /*0820*/  ULEA.HI.X UR29, UR14, UR37, UR29, 0x2, UP2 ;  /* 0x000000250e1d7291 */ /* 0x000fe200090f141d */
[----:B------:R-:W-:Y:S02]  /*0830*/  @P0 R2UR UR6, R3 ;  /* 0x00000000030602ca */ /* 0x000fe400000e0000 */
[----:B------:R-:W-:Y:S01]  /*0840*/  @P1 R2UR UR7, R4 ;  /* 0x00000000040712ca */ /* 0x000fe200000e0000 */
[----:B0-----:R-:W-:-:S14]  /*0850*/  BRA.U !UP0, `(.L_x_1304) ;  /* 0x000000a508a87547 */ /* 0x001fdc000b800000 */
[----:B------:R-:W0:Y:S01]  /*0860*/  S2R R115, SR_TID.X ;  /* 0x0000000000737919 */ /* 0x000e220000002100 */
[----:B------:R-:W1:Y:S01]  /*0870*/  LDCU UR11, c[0x0][0x394] ;  /* 0x00007280ff0b77ac */ /* 0x000e620008000800 */
[----:B------:R2:W-:Y:S04]  /*0880*/  STL [R1+0x104], RZ ;  /* 0x000104ff01007387 */ /* 0x0005e80000100800 */
[----:B------:R2:W-:Y:S01]  /*0890*/  STL [R1+0x108], RZ ;  /* 0x000108ff01007387 */ /* 0x0005e20000100800 */
[C---:B0-----:R-:W-:Y:S01]  /*08a0*/  IMAD.SHL.U32 R114, R115.reuse, 0x10, RZ ;  /* 0x0000001073727824 */ /* 0x041fe200078e00ff */
[----:B------:R-:W-:-:S04]  /*08b0*/  LOP3.LUT R3, R115, 0x1f, RZ, 0xc0, !PT ;  /* 0x0000001f73037812 */ /* 0x000fc800078ec0ff */
[----:B-12---:R-:W-:-:S07]  /*08c0*/  LOP3.LUT R114, R3, 0x3e00, R114, 0xf8, !PT ;  /* 0x00003e0003727812 */ /* 0x006fce00078ef872 */
.L_x_1352:
[----:B------:R-:W0:Y:S01]  /*08d0*/  S2UR UR30, SR_CTAID.X ;  /* 0x00000000001e79c3 */ /* 0x000e220000002500 */
[----:B------:R-:W1:Y:S01]  /*08e0*/  LDCU UR32, c[0x0][0x388] ;  /* 0x00007100ff2077ac */ /* 0x000e620008000800 */
[----:B------:R-:W-:Y:S01]  /*08f0*/  IMAD.SHL.U32 R113, R115, 0x10, RZ ;  /* 0x0000001073717824 */ /* 0x000fe200078e00ff */
[----:B------:R-:W-:Y:S02]  /*0900*/  MOV R2, UR20 ;  /* 0x0000001400027c02 */ /* 0x000fe40008000f00 */
[----:B------:R-:W-:Y:S01]  /*0910*/  CS2R R12, SRZ ;  /* 0x00000000000c7805 */ /* 0x000fe2000001ff00 */
[----:B------:R-:W0:Y:S01]  /*0920*/  LDCU.128 UR12, c[0x0][0x410] ;  /* 0x00008200ff0c77ac */ /* 0x000e220008000c00 */
[----:B------:R-:W-:Y:S02]  /*0930*/  MOV R3, UR21 ;  /* 0x0000001500037c02 */ /* 0x000fe40008000f00 */
[----:B------:R-:W-:Y:S01]  /*0940*/  CS2R R18, SRZ ;  /* 0x0000000000127805 */ /* 0x000fe2000001ff00 */
[----:B------:R-:W2:Y:S01]  /*0950*/  S2UR UR33, SR_CTAID.Y ;  /* 0x00000000002179c3 */ /* 0x000ea20000002600 */
[----:B------:R-:W3:Y:S01]  /*0960*/  LDCU.128 UR16, c[0x0][0x420] ;  /* 0x00008400ff1077ac */ /* 0x000ee20008000c00 */
[----:B------:R-:W-:Y:S01]  /*0970*/  LOP3.LUT R113, R113, 0x3e00, RZ, 0xc0, !PT ;  /* 0x00003e0071717812 */ /* 0x000fe200078ec0ff */
[----:B------:R-:W-:Y:S01]  /*0980*/  IMAD.WIDE.U32 R10, R114, 0x4, R2 ;  /* 0x00000004720a7825 */ /* 0x000fe200078e0002 */
[----:B------:R-:W-:Y:S01]  /*0990*/  CS2R R16, SRZ ;  /* 0x0000000000107805 */ /* 0x000fe2000001ff00 */
[----:B------:R-:W-:Y:S01]  /*09a0*/  USHF.L.U32 UR38, UR11, 0xb, URZ ;  /* 0x0000000b0b267899 */ /* 0x000fe200080006ff */
[----:B------:R-:W-:Y:S01]  /*09b0*/  CS2R R14, SRZ ;  /* 0x00000000000e7805 */ /* 0x000fe2000001ff00 */
[----:B------:R-:W-:Y:S01]  /*09c0*/  UMOV UR9, URZ ;  /* 0x000000ff00097c82 */ /* 0x000fe20008000000 */
[----:B------:R-:W4:Y:S01]  /*09d0*/  LDCU.64 UR42, c[0x0][0x488] ;  /* 0x00009100ff2a77ac */ /* 0x000f220008000a00 */
[----:B------:R-:W-:-:S02]  /*09e0*/  CS2R R20, SRZ ;  /* 0x0000000000147805 */ /* 0x000fc4000001ff00 */
[----:B------:R-:W-:Y:S02]  /*09f0*/  CS2R R22, SRZ ;  /* 0x0000000000167805 */ /* 0x000fe4000001ff00 */
[----:B------:R-:W-:Y:S01]  /*0a00*/  CS2R R24, SRZ ;  /* 0x0000000000187805 */ /* 0x000fe2000001ff00 */
[----:B------:R-:W-:Y:S01]  /*0a10*/  UIADD3 UR31, UPT, UPT, UR38, -0x800, URZ ;  /* 0xfffff800261f7890 */ /* 0x000fe2000fffe0ff */
[----:B------:R-:W-:Y:S01]  /*0a20*/  HFMA2 R26, -RZ, RZ, 0, 0 ;  /* 0x00000000ff1a7431 */ /* 0x000fe200000001ff */
[----:B------:R-:W5:Y:S02]  /*0a30*/  LDCU.64 UR40, c[0x0][0x478] ;  /* 0x00008f00ff2877ac */ /* 0x000f640008000a00 */
[----:B-1----:R-:W-:-:S03]  /*0a40*/  UIADD3 UR44, UPT, UPT, -UR31, UR32, URZ ;  /* 0x000000201f2c7290 */ /* 0x002fc6000fffe1ff */
[----:B------:R-:W-:Y:S01]  /*0a50*/  UMOV UR8, UR31 ;  /* 0x0000001f00087c82 */ /* 0x000fe20008000000 */
[----:B0-----:R-:W-:Y:S02]  /*0a60*/  UIMAD UR39, UR30, UR13, URZ ;  /* 0x0000000d1e2772a4 */ /* 0x001fe4000f8e02ff */
[----:B------:R-:W-:Y:S01]  /*0a70*/  UIMAD.WIDE.U32 UR12, UR30, UR12, UR8 ;  /* 0x0000000c1e0c72a5 */ /* 0x000fe2000f8e0008 */
[----:B------:R-:W-:Y:S01]  /*0a80*/  ISETP.GE.AND P2, PT, R114, UR44, PT ;  /* 0x0000002c72007c0c */ /* 0x000fe2000bf46270 */
[----:B---3--:R-:W-:Y:S01]  /*0a90*/  UIMAD.WIDE.U32 UR36, UR30, UR16, UR8 ;  /* 0x000000101e2472a5 */ /* 0x008fe2000f8e0008 */
[----:B------:R-:W-:Y:S01]  /*0aa0*/  LOP3.LUT R114, R113, 0x1f, R115, 0xf8, !PT ;  /* 0x0000001f71727812 */ /* 0x000fe200078ef873 */
[----:B------:R-:W-:Y:S01]  /*0ab0*/  UIADD3 UR9, UPT, UPT, UR13, UR39, URZ ;  /* 0x000000270d097290 */ /* 0x000fe2000fffe0ff */
[----:B------:R-:W-:Y:S01]  /*0ac0*/  LOP3.LUT R49, R49, 0xffffffbf, RZ, 0xc0, !PT ;  /* 0xffffffbf31317812 */ /* 0x000fe200078ec0ff */
[----:B------:R-:W-:Y:S01]  /*0ad0*/  UIMAD UR13, UR30, UR17, UR37 ;  /* 0x000000111e0d72a4 */ /* 0x000fe2000f8e0225 */
[C---:B------:R-:W-:Y:S01]  /*0ae0*/  LOP3.LUT R111, R114.reuse, 0x40, RZ, 0xfc, !PT ;  /* 0x00000040726f7812 */ /* 0x040fe200078efcff */
[----:B------:R-:W-:Y:S01]  /*0af0*/  UMOV UR8, UR12 ;  /* 0x0000000c00087c82 */ /* 0x000fe20008000000 */
[C---:B------:R-:W-:Y:S01]  /*0b00*/  LOP3.LUT R110, R114.reuse, 0x60, RZ, 0xfc, !PT ;  /* 0x00000060726e7812 */ /* 0x040fe200078efcff */
[----:B--2---:R-:W-:Y:S01]  /*0b10*/  UIMAD.WIDE.U32 UR8, UR33, UR14, UR8 ;  /* 0x0000000e210872a5 */ /* 0x004fe2000f8e0008 */
[----:B------:R-:W-:Y:S01]  /*0b20*/  ISETP.GE.AND P6, PT, R111, UR44, PT ;  /* 0x0000002c6f007c0c */ /* 0x000fe2000bfc6270 */
[----:B------:R-:W-:Y:S01]  /*0b30*/  UMOV UR12, UR36 ;  /* 0x00000024000c7c82 */ /* 0x000fe20008000000 */
[----:B------:R-:W-:Y:S01]  /*0b40*/  BAR.SYNC.DEFER_BLOCKING 0x0 ;  /* 0x0000000000007b1d */ /* 0x000fe20000010000 */
[----:B------:R-:W-:Y:S01]  /*0b50*/  UIMAD UR15, UR33, UR15, UR9 ;  /* 0x0000000f210f72a4 */ /* 0x000fe2000f8e0209 */
[----:B------:R-:W-:Y:S01]  /*0b60*/  P2R R31, PR, RZ, 0x4 ;  /* 0x00000004ff1f7803 */ /* 0x000fe20000000000 */
[----:B------:R-:W-:Y:S01]  /*0b70*/  UIMAD.WIDE.U32 UR12, UR33, UR18, UR12 ;  /* 0x00000012210c72a5 */ /* 0x000fe2000f8e000c */
[----:B------:R-:W-:-:S02]  /*0b80*/  IADD3 R3, P0, PT, R114, UR8, RZ ;  /* 0x0000000872037c10 */ /* 0x000fc4000ff1e0ff */
[----:B------:R-:W-:Y:S01]  /*0b90*/  ISETP.GE.AND P5, PT, R110, UR44, PT ;  /* 0x0000002c6e007c0c */ /* 0x000fe2000bfa6270 */
[----:B------:R-:W-:Y:S01]  /*0ba0*/  UIMAD UR19, UR33, UR19, UR13 ;  /* 0x00000013211372a4 */ /* 0x000fe2000f8e020d */
[----:B------:R-:W-:Y:S02]  /*0bb0*/  IADD3.X R6, PT, PT, RZ, UR15, RZ, P0, !PT ;  /* 0x0000000fff067c10 */ /* 0x000fe400087fe4ff */
[----:B----4-:R-:W-:Y:S02]  /*0bc0*/  LEA R2, P0, R3, UR42, 0x2 ;  /* 0x0000002a03027c11 */ /* 0x010fe4000f8010ff */
[C---:B------:R-:W-:Y:S02]  /*0bd0*/  LOP3.LUT R109, R114.reuse, 0x80, RZ, 0xfc, !PT ;  /* 0x00000080726d7812 */ /* 0x040fe400078efcff */
[----:B------:R-:W-:Y:S02]  /*0be0*/  @P6 LOP3.LUT R49, R49, 0x40, RZ, 0xfc, !PT ;  /* 0x0000004031316812 */ /* 0x000fe400078efcff */
[----:B------:R-:W-:-:S02]  /*0bf0*/  IADD3 R0, P1, PT, R114, UR12, RZ ;  /* 0x0000000c72007c10 */ /* 0x000fc4000ff3e0ff */
[C---:B------:R-:W-:Y:S02]  /*0c00*/  LOP3.LUT R108, R114.reuse, 0xa0, RZ, 0xfc, !PT ;  /* 0x000000a0726c7812 */ /* 0x040fe400078efcff */
[C---:B------:R-:W-:Y:S02]  /*0c10*/  LOP3.LUT R112, R114.reuse, 0x20, RZ, 0xfc, !PT ;  /* 0x0000002072707812 */ /* 0x040fe400078efcff */
[C---:B------:R-:W-:Y:S02]  /*0c20*/  LOP3.LUT R107, R114.reuse, 0xc0, RZ, 0xfc, !PT ;  /* 0x000000c0726b7812 */ /* 0x040fe400078efcff */
[C---:B------:R-:W-:Y:S01]  /*0c30*/  LOP3.LUT R106, R114.reuse, 0xe0, RZ, 0xfc, !PT ;  /* 0x000000e0726a7812 */ /* 0x040fe200078efcff */
[----:B------:R-:W2:Y:S01]  /*0c40*/  @!P6 LDG.E R13, desc[UR34][R10.64+0x100] ;  /* 0x000100220a0de981 */ /* 0x000ea2000c1e1900 */
[----:B------:R-:W-:Y:S02]  /*0c50*/  LEA.HI.X R3, R3, UR43, R6, 0x2, P0 ;  /* 0x0000002b03037c11 */ /* 0x000fe400080f1406 */
[C---:B------:R-:W-:Y:S01]  /*0c60*/  LOP3.LUT R105, R114.reuse, 0x100, RZ, 0xfc, !PT ;  /* 0x0000010072697812 */ /* 0x040fe200078efcff */
[----:B------:R-:W3:Y:S01]  /*0c70*/  @!P5 LDG.E R14, desc[UR34][R10.64+0x180] ;  /* 0x000180220a0ed981 */ /* 0x000ee2000c1e1900 */
[----:B------:R-:W-:-:S02]  /*0c80*/  SHF.L.U32 R6, R114, 0x2, RZ ;  /* 0x0000000272067819 */ /* 0x000fc400000006ff */
[C---:B------:R-:W-:Y:S02]  /*0c90*/  LOP3.LUT R104, R114.reuse, 0x120, RZ, 0xfc, !PT ;  /* 0x0000012072687812 */ /* 0x040fe400078efcff */
[C---:B------:R-:W-:Y:S02]  /*0ca0*/  LOP3.LUT R103, R114.reuse, 0x140, RZ, 0xfc, !PT ;  /* 0x0000014072677812 */ /* 0x040fe400078efcff */
[C---:B------:R-:W-:Y:S02]  /*0cb0*/  LOP3.LUT R102, R114.reuse, 0x160, RZ, 0xfc, !PT ;  /* 0x0000016072667812 */ /* 0x040fe400078efcff */
[C---:B------:R-:W-:Y:S02]  /*0cc0*/  LOP3.LUT R101, R114.reuse, 0x180, RZ, 0xfc, !PT ;  /* 0x0000018072657812 */ /* 0x040fe400078efcff */
[C---:B------:R-:W-:Y:S02]  /*0cd0*/  LOP3.LUT R100, R114.reuse, 0x1a0, RZ, 0xfc, !PT ;  /* 0x000001a072647812 */ /* 0x040fe400078efcff */
[----:B------:R-:W-:-:S02]  /*0ce0*/  LOP3.LUT R99, R114, 0x1c0, RZ, 0xfc, !PT ;  /* 0x000001c072637812 */ /* 0x000fc400078efcff */
[----:B------:R-:W-:Y:S01]  /*0cf0*/  LOP3.LUT R98, R114, 0x1e0, RZ, 0xfc, !PT ;  /* 0x000001e072627812 */ /* 0x000fe200078efcff */
[----:B------:R-:W0:Y:S01]  /*0d00*/  S2R R44, SR_LANEID ;  /* 0x00000000002c7919 */ /* 0x000e220000000000 */
[----:B------:R-:W-:Y:S01]  /*0d10*/  ISETP.GE.AND P4, PT, R109, UR44, PT ;  /* 0x0000002c6d007c0c */ /* 0x000fe2000bf86270 */
[----:B------:R-:W1:Y:S01]  /*0d20*/  S2UR UR8, SR_CgaCtaId ;  /* 0x00000000000879c3 */ /* 0x000e620000008800 */
[----:B------:R-:W-:Y:S01]  /*0d30*/  LOP3.LUT R49, R49, 0xffffffdf, RZ, 0xc0, !PT ;  /* 0xffffffdf31317812 */ /* 0x000fe200078ec0ff */
[----:B------:R-:W-:Y:S01]  /*0d40*/  UMOV UR16, 0x400 ;  /* 0x0000040000107882 */ /* 0x000fe20000000000 */
[----:B------:R-:W-:Y:S01]  /*0d50*/  IADD3.X R5, PT, PT, RZ, UR19, RZ, P1, !PT ;  /* 0x00000013ff057c10 */ /* 0x000fe20008ffe4ff */
[----:B------:R-:W-:Y:S01]  /*0d60*/  IMAD.MOV.U32 R43, RZ, RZ, RZ ;  /* 0x000000ffff2b7224 */ /* 0x000fe200078e00ff */
[----:B-----5:R-:W-:Y:S01]  /*0d70*/  LEA R4, P1, R0, UR40, 0x2 ;  /* 0x0000002800047c11 */ /* 0x020fe2000f8210ff */
[----:B------:R-:W-:Y:S01]  /*0d80*/  HFMA2 R45, -RZ, RZ, 0, 0 ;  /* 0x00000000ff2d7431 */ /* 0x000fe200000001ff */
[----:B------:R-:W-:-:S02]  /*0d90*/  IADD3 R8, P0, PT, R6, UR22, RZ ;  /* 0x0000001606087c10 */ /* 0x000fc4000ff1e0ff */
[----:B------:R-:W-:Y:S02]  /*0da0*/  CS2R R46, SRZ ;  /* 0x00000000002e7805 */ /* 0x000fe4000001ff00 */
[----:B------:R-:W-:Y:S02]  /*0db0*/  @P5 LOP3.LUT R49, R49, 0x20, RZ, 0xfc, !PT ;  /* 0x0000002031315812 */ /* 0x000fe400078efcff */
[----:B------:R-:W-:Y:S02]  /*0dc0*/  CS2R R50, SRZ ;  /* 0x0000000000327805 */ /* 0x000fe4000001ff00 */
[----:B------:R-:W-:Y:S01]  /*0dd0*/  LEA.HI.X R5, R0, UR41, R5, 0x2, P1 ;  /* 0x0000002900057c11 */ /* 0x000fe200088f1405 */
[----:B------:R-:W-:Y:S01]  /*0de0*/  IMAD.MOV.U32 R0, RZ, RZ, RZ ;  /* 0x000000ffff007224 */ /* 0x000fe200078e00ff */
[----:B------:R-:W-:Y:S01]  /*0df0*/  ISETP.GE.AND P3, PT, R108, UR44, PT ;  /* 0x0000002c6c007c0c */ /* 0x000fe2000bf66270 */
[----:B------:R-:W-:Y:S01]  /*0e00*/  IMAD.X R9, RZ, RZ, UR23, P0 ;  /* 0x00000017ff097e24 */ /* 0x000fe200080e06ff */
[----:B------:R-:W-:Y:S01]  /*0e10*/  LOP3.LUT R49, R49, 0xffffffef, RZ, 0xc0, !PT ;  /* 0xffffffef31317812 */ /* 0x000fe200078ec0ff */
[----:B------:R-:W4:Y:S01]  /*0e20*/  @!P4 LDG.E R15, desc[UR34][R10.64+0x200] ;  /* 0x000200220a0fc981 */ /* 0x000f22000c1e1900 */
[----:B------:R-:W-:-:S02]  /*0e30*/  ISETP.GE.AND P0, PT, R112, UR44, PT ;  /* 0x0000002c70007c0c */ /* 0x000fc4000bf06270 */
[----:B------:R-:W-:Y:S01]  /*0e40*/  MOV R48, RZ ;  /* 0x000000ff00307202 */ /* 0x000fe20000000f00 */
[----:B------:R-:W5:Y:S01]  /*0e50*/  @!P2 LDG.E R0, desc[UR34][R10.64] ;  /* 0x000000220a00a981 */ /* 0x000f62000c1e1900 */
[----:B------:R-:W-:Y:S01]  /*0e60*/  @P4 LOP3.LUT R49, R49, 0x10, RZ, 0xfc, !PT ;  /* 0x0000001031314812 */ /* 0x000fe200078efcff */
[----:B------:R-:W-:Y:S01]  /*0e70*/  HFMA2 R52, -RZ, RZ, 0, 0 ;  /* 0x00000000ff347431 */ /* 0x000fe200000001ff */
[----:B------:R-:W-:Y:S01]  /*0e80*/  ISETP.GE.AND P2, PT, R107, UR44, PT ;  /* 0x0000002c6b007c0c */ /* 0x000fe2000bf46270 */
[----:B------:R-:W4:Y:S01]  /*0e90*/  LDCU.64 UR14, c[0x0][0x508] ;  /* 0x0000a100ff0e77ac */ /* 0x000f220008000a00 */
[----:B------:R-:W-:Y:S01]  /*0ea0*/  LOP3.LUT R49, R49, 0xfffffff7, RZ, 0xc0, !PT ;  /* 0xfffffff731317812 */ /* 0x000fe200078ec0ff */
[----:B------:R-:W4:Y:S01]  /*0eb0*/  @!P3 LDG.E R16, desc[UR34][R10.64+0x280] ;  /* 0x000280220a10b981 */ /* 0x000f22000c1e1900 */
[----:B------:R-:W-:Y:S02]  /*0ec0*/  ISETP.GE.AND P1, PT, R112, UR44, PT ;  /* 0x0000002c70007c0c */ /* 0x000fe4000bf26270 */
[----:B------:R-:W-:Y:S01]  /*0ed0*/  ISETP.GE.AND P6, PT, R98, UR44, PT ;  /* 0x0000002c62007c0c */ /* 0x000fe2000bfc6270 */
[----:B------:R-:W2:Y:S01]  /*0ee0*/  @!P0 LDG.E R12, desc[UR34][R10.64+0x80] ;  /* 0x000080220a0c8981 */ /* 0x000ea2000c1e1900 */
[----:B------:R-:W-:-:S02]  /*0ef0*/  @P3 LOP3.LUT R49, R49, 0x8, RZ, 0xfc, !PT ;  /* 0x0000000831313812 */ /* 0x000fc400078efcff */
[----:B0-----:R-:W-:Y:S01]  /*0f00*/  IADD3 R27, PT, PT, R113, R44, RZ ;  /* 0x0000002c711b7210 */ /* 0x001fe20007ffe0ff */
[----:B-1----:R-:W-:Y:S01]  /*0f10*/  ULEA UR16, UR8, UR16, 0x18 ;  /* 0x0000001008107291 */ /* 0x002fe2000f8ec0ff */
[----:B------:R-:W-:Y:S01]  /*0f20*/  ISETP.GE.AND P0, PT, R106, UR44, PT ;  /* 0x0000002c6a007c0c */ /* 0x000fe2000bf06270 */
[----:B------:R-:W4:Y:S01]  /*0f30*/  @!P2 LDG.E R17, desc[UR34][R10.64+0x300] ;  /* 0x000300220a11a981 */ /* 0x000f22000c1e1900 */
[----:B------:R-:W-:Y:S01]  /*0f40*/  LOP3.LUT R49, R49, 0xfffffffb, RZ, 0xc0, !PT ;  /* 0xfffffffb31317812 */ /* 0x000fe200078ec0ff */
[----:B------:R-:W0:Y:S01]  /*0f50*/  LDCU.64 UR18, c[0x0][0x510] ;  /* 0x0000a200ff1277ac */ /* 0x000e220008000a00 */
[----:B------:R-:W-:Y:S02]  /*0f60*/  P2R R29, PR, RZ, 0x2 ;  /* 0x00000002ff1d7803 */ /* 0x000fe40000000000 */
[----:B------:R-:W-:Y:S01]  /*0f70*/  @P2 LOP3.LUT R49, R49, 0x4, RZ, 0xfc, !PT ;  /* 0x0000000431312812 */ /* 0x000fe200078efcff */
[----:B------:R-:W4:Y:S01]  /*0f80*/  @!P6 LDG.E R26, desc[UR34][R10.64+0x780] ;  /* 0x000780220a1ae981 */ /* 0x000f22000c1e1900 */
[----:B------:R-:W-:-:S02]  /*0f90*/  IADD3 R6, P1, PT, R6, UR24, RZ ;  /* 0x0000001806067c10 */ /* 0x000fc4000ff3e0ff */
[----:B------:R-:W-:Y:S02]  /*0fa0*/  LOP3.LUT R49, R49, 0xfffffffd, RZ, 0xc0, !PT ;  /* 0xfffffffd31317812 */ /* 0x000fe400078ec0ff */
[----:B------:R-:W-:Y:S01]  /*0fb0*/  IADD3.X R7, PT, PT, RZ, UR25, RZ, P1, !PT ;  /* 0x00000019ff077c10 */ /* 0x000fe20008ffe4ff */
[----:B------:R-:W4:Y:S01]  /*0fc0*/  @!P0 LDG.E R18, desc[UR34][R10.64+0x380] ;  /* 0x000380220a128981 */ /* 0x000f22000c1e1900 */
[----:B------:R-:W-:Y:S02]  /*0fd0*/  @P0 LOP3.LUT R49, R49, 0x2, RZ, 0xfc, !PT ;  /* 0x0000000231310812 */ /* 0x000fe400078efcff */
[----:B------:R-:W-:Y:S02]  /*0fe0*/  ISETP.GE.AND P0, PT, R105, UR44, PT ;  /* 0x0000002c69007c0c */ /* 0x000fe4000bf06270 */
[----:B------:R-:W-:Y:S02]  /*0ff0*/  LOP3.LUT R49, R49, 0xfffffffe, RZ, 0xc0, !PT ;  /* 0xfffffffe31317812 */ /* 0x000fe400078ec0ff */
[----:B------:R-:W-:-:S02]  /*1000*/  ISETP.GE.AND P1, PT, R103, UR44, PT ;  /* 0x0000002c67007c0c */ /* 0x000fc4000bf26270 */
[----:B------:R-:W-:Y:S02]  /*1010*/  ISETP.GE.AND P2, PT, R102, UR44, PT ;  /* 0x0000002c66007c0c */ /* 0x000fe4000bf46270 */
[----:B------:R-:W-:-:S05]  /*1020*/  ISETP.GE.AND P3, PT, R101, UR44, PT ;  /* 0x0000002c65007c0c */ /* 0x000fca000bf66270 */
        /* <DEDUP_REMOVED lines=10> */
[----:B------:R1:W4:Y:S01]  /*10d0*/  @!P5 LDG.E R25, desc[UR34][R10.64+0x700] ;  /* 0x000700220a19d981 */ /* 0x000322000c1e1900 */
[----:B------:R-:W-:-:S04]  /*10e0*/  LEA.HI.SX32 R28, R27, R27, 0x1b ;  /* 0x0000001b1b1c7211 */ /* 0x000fc800078fdaff */
[----:B------:R-:W-:Y:S01]  /*10f0*/  LEA R142, R28, UR16, 0x2 ;  /* 0x000000101c8e7c11 */ /* 0x000fe2000f8e10ff */
[C---:B------:R-:W-:Y:S01]  /*1100*/  VIADD R28, R27.reuse, 0x20 ;  /* 0x000000201b1c7836 */ /* 0x040fe20000000000 */
[C---:B-1----:R-:W-:Y:S01]  /*1110*/  IADD3 R10, PT, PT, R27.reuse, 0x60, RZ ;  /* 0x000000601b0a7810 */ /* 0x042fe20007ffe0ff */
[C---:B------:R-:W-:Y:S01]  /*1120*/  VIADD R32, R27.reuse, 0x80 ;  /* 0x000000801b207836 */ /* 0x040fe20000000000 */
[C---:B------:R-:W-:Y:S02]  /*1130*/  IADD3 R30, PT, PT, R27.reuse, 0x40, RZ ;  /* 0x000000401b1e7810 */ /* 0x040fe40007ffe0ff */
[-C--:B------:R-:W-:Y:S02]  /*1140*/  LEA.HI.SX32 R10, R10, R27.reuse, 0x1b ;  /* 0x0000001b0a0a7211 */ /* 0x080fe400078fdaff */
[----:B------:R-:W-:Y:S02]  /*1150*/  IADD3 R34, PT, PT, R27, 0xa0, RZ ;  /* 0x000000a01b227810 */ /* 0x000fe40007ffe0ff */
[----:B------:R-:W-:-:S02]  /*1160*/  LEA.HI.SX32 R28, R28, R27, 0x1b ;  /* 0x0000001b1c1c7211 */ /* 0x000fc400078fdaff */
[----:B------:R-:W-:Y:S01]  /*1170*/  LEA R139, R10, UR16, 0x2 ;  /* 0x000000100a8b7c11 */ /* 0x000fe2000f8e10ff */
[----:B------:R-:W-:Y:S01]  /*1180*/  VIADD R10, R27, 0xe0 ;  /* 0x000000e01b0a7836 */ /* 0x000fe20000000000 */
[-C--:B------:R-:W-:Y:S02]  /*1190*/  LEA.HI.SX32 R30, R30, R27.reuse, 0x1b ;  /* 0x0000001b1e1e7211 */ /* 0x080fe400078fdaff */
[-C--:B------:R-:W-:Y:S02]  /*11a0*/  LEA.HI.SX32 R32, R32, R27.reuse, 0x1b ;  /* 0x0000001b20207211 */ /* 0x080fe400078fdaff */
[----:B------:R-:W-:Y:S02]  /*11b0*/  LEA.HI.SX32 R34, R34, R27, 0x1b ;  /* 0x0000001b22227211 */ /* 0x000fe400078fdaff */
[----:B------:R-:W-:Y:S02]  /*11c0*/  LEA R141, R28, UR16, 0x2 ;  /* 0x000000101c8d7c11 */ /* 0x000fe4000f8e10ff */
[----:B------:R-:W-:-:S02]  /*11d0*/  LEA R140, R30, UR16, 0x2 ;  /* 0x000000101e8c7c11 */ /* 0x000fc4000f8e10ff */
[----:B------:R-:W-:Y:S02]  /*11e0*/  LEA.HI.SX32 R10, R10, R27, 0x1b ;  /* 0x0000001b0a0a7211 */ /* 0x000fe400078fdaff */
[----:B------:R-:W-:Y:S01]  /*11f0*/  LEA R138, R32, UR16, 0x2 ;  /* 0x00000010208a7c11 */ /* 0x000fe2000f8e10ff */
[C---:B------:R-:W-:Y:S01]  /*1200*/  VIADD R32, R27.reuse, 0x140 ;  /* 0x000001401b207836 */ /* 0x040fe20000000000 */
[C---:B------:R-:W-:Y:S02]  /*1210*/  IADD3 R28, PT, PT, R27.reuse, 0x100, RZ ;  /* 0x000001001b1c7810 */ /* 0x040fe40007ffe0ff */
[----:B------:R-:W-:Y:S02]  /*1220*/  LEA R137, R34, UR16, 0x2 ;  /* 0x0000001022897c11 */ /* 0x000fe4000f8e10ff */
[----:B------:R-:W-:Y:S02]  /*1230*/  IADD3 R30, PT, PT, R27, 0x120, RZ ;  /* 0x000001201b1e7810 */ /* 0x000fe40007ffe0ff */
        /* <DEDUP_REMOVED lines=27> */
[----:B------:R-:W-:Y:S01]  /*13f0*/  ISETP.NE.AND P0, PT, R31, RZ, PT ;  /* 0x000000ff1f00720c */ /* 0x000fe20003f05270 */
[----:B------:R-:W-:Y:S01]  /*1400*/  IMAD.MOV.U32 R11, RZ, RZ, RZ ;  /* 0x000000ffff0b7224 */ /* 0x000fe200078e00ff */
[----:B-----5:R1:W-:Y:S02]  /*1410*/  STS [R142], R0 ;  /* 0x000000008e007388 */ /* 0x0203e40000000800 */
[----:B-1----:R-:W-:-:S04]  /*1420*/  IADD3 R0, PT, PT, R27, 0xc0, RZ ;  /* 0x000000c01b007810 */ /* 0x002fc80007ffe0ff */
[----:B------:R-:W-:Y:S01]  /*1430*/  LEA.HI.SX32 R0, R0, R27, 0x1b ;  /* 0x0000001b00007211 */ /* 0x000fe200078fdaff */
[----:B--2---:R1:W-:Y:S03]  /*1440*/  STS [R141+0x80], R12 ;  /* 0x0000800c8d007388 */ /* 0x0043e60000000800 */
[----:B------:R-:W-:Y:S01]  /*1450*/  LEA R136, R0, UR16, 0x2 ;  /* 0x0000001000887c11 */ /* 0x000fe2000f8e10ff */
[----:B------:R-:W-:Y:S01]  /*1460*/  STS [R140+0x100], R13 ;  /* 0x0001000d8c007388 */ /* 0x000fe20000000800 */
[----:B------:R-:W-:-:S03]  /*1470*/  IADD3 R0, PT, PT, R27, 0x160, RZ ;  /* 0x000001601b007810 */ /* 0x000fc60007ffe0ff */
[----:B---3--:R2:W-:Y:S01]  /*1480*/  STS [R139+0x180], R14 ;  /* 0x0001800e8b007388 */ /* 0x0085e20000000800 */
[----:B-1----:R-:W-:-:S03]  /*1490*/  VIADD R12, R27, 0x1a0 ;  /* 0x000001a01b0c7836 */ /* 0x002fc60000000000 */
[----:B----4-:R-:W-:Y:S01]  /*14a0*/  STS [R138+0x200], R15 ;  /* 0x0002000f8a007388 */ /* 0x010fe20000000800 */
[----:B------:R-:W-:-:S03]  /*14b0*/  LEA.HI.SX32 R0, R0, R27, 0x1b ;  /* 0x0000001b00007211 */ /* 0x000fc600078fdaff */
[----:B------:R1:W-:Y:S01]  /*14c0*/  STS [R137+0x280], R16 ;  /* 0x0002801089007388 */ /* 0x0003e20000000800 */
[C---:B--2---:R-:W-:Y:S02]  /*14d0*/  IADD3 R14, PT, PT, R27.reuse, 0x1c0, RZ ;  /* 0x000001c01b0e7810 */ /* 0x044fe40007ffe0ff */
[-C--:B------:R-:W-:Y:S01]  /*14e0*/  LEA.HI.SX32 R12, R12, R27.reuse, 0x1b ;  /* 0x0000001b0c0c7211 */ /* 0x080fe200078fdaff */
[----:B------:R-:W-:Y:S01]  /*14f0*/  STS [R136+0x300], R17 ;  /* 0x0003001188007388 */ /* 0x000fe20000000800 */
[-C--:B------:R-:W-:Y:S02]  /*1500*/  LEA.HI.SX32 R14, R14, R27.reuse, 0x1b ;  /* 0x0000001b0e0e7211 */ /* 0x080fe400078fdaff */
[----:B-1----:R-:W-:Y:S01]  /*1510*/  IADD3 R16, PT, PT, R27, 0x1e0, RZ ;  /* 0x000001e01b107810 */ /* 0x002fe20007ffe0ff */
[----:B------:R-:W-:Y:S01]  /*1520*/  STS [R135+0x380], R18 ;  /* 0x0003801287007388 */ /* 0x000fe20000000800 */
[----:B------:R-:W-:Y:S02]  /*1530*/  LEA R122, R0, UR16, 0x2 ;  /* 0x00000010007a7c11 */ /* 0x000fe4000f8e10ff */
[----:B------:R-:W-:Y:S01]  /*1540*/  LEA.HI.SX32 R16, R16, R27, 0x1b ;  /* 0x0000001b10107211 */ /* 0x000fe200078fdaff */
[----:B------:R-:W-:Y:S01]  /*1550*/  STS [R134+0x400], R19 ;  /* 0x0004001386007388 */ /* 0x000fe20000000800 */
[----:B------:R-:W-:-:S02]  /*1560*/  LEA R120, R12, UR16, 0x2 ;  /* 0x000000100c787c11 */ /* 0x000fc4000f8e10ff */
[----:B------:R-:W-:Y:S01]  /*1570*/  LEA R119, R14, UR16, 0x2 ;  /* 0x000000100e777c11 */ /* 0x000fe2000f8e10ff */
[----:B------:R-:W-:Y:S01]  /*1580*/  IMAD R27, R44, 0xf, R27 ;  /* 0x0000000f2c1b7824 */ /* 0x000fe200078e021b */
[----:B------:R-:W-:-:S03]  /*1590*/  LEA R118, R16, UR16, 0x2 ;  /* 0x0000001010767c11 */ /* 0x000fc6000f8e10ff */
[C---:B------:R-:W-:Y:S01]  /*15a0*/  VIADD R10, R27.reuse, 0x2 ;  /* 0x000000021b0a7836 */ /* 0x040fe20000000000 */
        /* <DEDUP_REMOVED lines=11> */
[C---:B------:R-:W-:Y:S02]  /*1660*/  IADD3 R12, PT, PT, R27.reuse, 0x3, RZ ;  /* 0x000000031b0c7810 */ /* 0x040fe40007ffe0ff */
[C---:B------:R-:W-:Y:S01]  /*1670*/  IADD3 R14, PT, PT, R27.reuse, 0x4, RZ ;  /* 0x000000041b0e7810 */ /* 0x040fe20007ffe0ff */
[----:B------:R1:W-:Y:S01]  /*1680*/  STS [R118+0x780], R26 ;  /* 0x0007801a76007388 */ /* 0x0003e20000000800 */
[C---:B------:R-:W-:Y:S02]  /*1690*/  IADD3 R18, PT, PT, R27.reuse, 0x6, RZ ;  /* 0x000000061b127810 */ /* 0x040fe40007ffe0ff */
[----:B------:R-:W-:-:S02]  /*16a0*/  IADD3 R20, PT, PT, R27, 0x7, RZ ;  /* 0x000000071b147810 */ /* 0x000fc40007ffe0ff */
[C---:B--2---:R-:W-:Y:S02]  /*16b0*/  IADD3 R24, PT, PT, R27.reuse, 0x9, RZ ;  /* 0x000000091b187810 */ /* 0x044fe40007ffe0ff */
[C---:B------:R-:W-:Y:S02]  /*16c0*/  IADD3 R30, PT, PT, R27.reuse, 0xc, RZ ;  /* 0x0000000c1b1e7810 */ /* 0x040fe40007ffe0ff */
[C---:B------:R-:W-:Y:S02]  /*16d0*/  IADD3 R32, PT, PT, R27.reuse, 0xd, RZ ;  /* 0x0000000d1b207810 */ /* 0x040fe40007ffe0ff */
[C---:B-1----:R-:W-:Y:S02]  /*16e0*/  IADD3 R26, PT, PT, R27.reuse, 0xa, RZ ;  /* 0x0000000a1b1a7810 */ /* 0x042fe40007ffe0ff */
        /* <DEDUP_REMOVED lines=54> */
[----:B------:R-:W-:Y:S01]  /*1a50*/  ISETP.NE.AND P0, PT, R42, RZ, PT ;  /* 0x000000ff2a00720c */ /* 0x000fe20003f05270 */
[----:B------:R-:W-:Y:S01]  /*1a60*/  IMAD.MOV.U32 R17, RZ, RZ, RZ ;  /* 0x000000ffff117224 */ /* 0x000fe200078e00ff */
[----:B------:R-:W-:Y:S01]  /*1a70*/  MOV R19, RZ ;  /* 0x000000ff00137202 */ /* 0x000fe20000000f00 */
        /* <DEDUP_REMOVED lines=45> */
[----:B-1----:R-:W-:Y:S02]  /*1d50*/  CS2R R8, SRZ ;  /* 0x0000000000087805 */ /* 0x002fe4000001ff00 */
[----:B------:R-:W-:Y:S01]  /*1d60*/  MOV R10, RZ ;  /* 0x000000ff000a7202 */ /* 0x000fe20000000f00 */
[----:B------:R-:W-:Y:S01]  /*1d70*/  IMAD.MOV.U32 R12, RZ, RZ, RZ ;  /* 0x000000ffff0c7224 */ /* 0x000fe200078e00ff */
[----:B--2---:R1:W-:Y:S04]  /*1d80*/  STS [R142], R11 ;  /* 0x0000000b8e007388 */ /* 0x0043e80000000800 */
[----:B-----5:R2:W-:Y:S04]  /*1d90*/  STS [R141+0x80], R13 ;  /* 0x0000800d8d007388 */ /* 0x0205e80000000800 */
[----:B---3--:R3:W-:Y:S04]  /*1da0*/  STS [R140+0x100], R15 ;  /* 0x0001000f8c007388 */ /* 0x0087e80000000800 */
[----:B----4-:R4:W-:Y:S04]  /*1db0*/  STS [R139+0x180], R17 ;  /* 0x000180118b007388 */ /* 0x0109e80000000800 */
        /* <DEDUP_REMOVED lines=31> */
[----:B------:R-:W-:-:S13]  /*1fb0*/  ISETP.NE.AND P0, PT, R24, RZ, PT ;  /* 0x000000ff1800720c */ /* 0x000fda0003f05270 */
[----:B------:R-:W5:Y:S01]  /*1fc0*/  @!P0 LDG.E R8, desc[UR34][R6.64+0x80] ;  /* 0x0000802206088981 */ /* 0x000f62000c1e1900 */
[----:B------:R-:W-:-:S13]  /*1fd0*/  ISETP.NE.AND P0, PT, R26, RZ, PT ;  /* 0x000000ff1a00720c */ /* 0x000fda0003f05270 */
[----:B------:R-:W5:Y:S01]  /*1fe0*/  @!P0 LDG.E R9, desc[UR34][R6.64+0x100] ;  /* 0x0001002206098981 */ /* 0x000f62000c1e1900 */
[----:B------:R-:W-:Y:S01]  /*1ff0*/  ISETP.NE.AND P0, PT, R27, RZ, PT ;  /* 0x000000ff1b00720c */ /* 0x000fe20003f05270 */
[----:B-1----:R-:W-:-:S12]  /*2000*/  HFMA2 R11, -RZ, RZ, 0, 0 ;  /* 0x00000000ff0b7431 */ /* 0x002fd800000001ff */
[----:B------:R-:W5:Y:S01]  /*2010*/  @!P0 LDG.E R10, desc[UR34][R6.64+0x180] ;  /* 0x00018022060a8981 */ /* 0x000f62000c1e1900 */
[----:B------:R-:W-:-:S13]  /*2020*/  ISETP.NE.AND P0, PT, R28, RZ, PT ;  /* 0x000000ff1c00720c */ /* 0x000fda0003f05270 */
[----:B------:R-:W5:Y:S01]  /*2030*/  @!P0 LDG.E R11, desc[UR34][R6.64+0x200] ;  /* 0x00020022060b8981 */ /* 0x000f62000c1e1900 */
[----:B------:R-:W-:Y:S02]  /*2040*/  ISETP.NE.AND P0, PT, R30, RZ, PT ;  /* 0x000000ff1e00720c */ /* 0x000fe40003f05270 */
[----:B--2---:R-:W-:-:S11]  /*2050*/  MOV R13, RZ ;  /* 0x000000ff000d7202 */ /* 0x004fd60000000f00 */
[----:B------:R-:W2:Y:S01]  /*2060*/  @!P0 LDG.E R12, desc[UR34][R6.64+0x280] ;  /* 0x00028022060c8981 */ /* 0x000ea2000c1e1900 */
[----:B------:R-:W-:Y:S01]  /*2070*/  ISETP.NE.AND P0, PT, R32, RZ, PT ;  /* 0x000000ff2000720c */ /* 0x000fe20003f05270 */
[----:B------:R-:W-:-:S12]  /*2080*/  HFMA2 R14, -RZ, RZ, 0, 0 ;  /* 0x00000000ff0e7431 */ /* 0x000fd800000001ff */
[----:B------:R-:W2:Y:S01]  /*2090*/  @!P0 LDG.E R13, desc[UR34][R6.64+0x300] ;  /* 0x00030022060d8981 */ /* 0x000ea2000c1e1900 */
[----:B------:R-:W-:Y:S01]  /*20a0*/  ISETP.NE.AND P0, PT, R33, RZ, PT ;  /* 0x000000ff2100720c */ /* 0x000fe20003f05270 */
[----:B---3--:R-:W-:-:S12]  /*20b0*/  IMAD.MOV.U32 R15, RZ, RZ, RZ ;  /* 0x000000ffff0f7224 */ /* 0x008fd800078e00ff */
[----:B------:R-:W3:Y:S01]  /*20c0*/  @!P0 LDG.E R14, desc[UR34][R6.64+0x380] ;  /* 0x00038022060e8981 */ /* 0x000ee2000c1e1900 */
[----:B------:R-:W-:Y:S01]  /*20d0*/  ISETP.NE.AND P0, PT, R34, RZ, PT ;  /* 0x000000ff2200720c */ /* 0x000fe20003f05270 */
[----:B----4-:R-:W-:Y:S01]  /*20e0*/  HFMA2 R17, -RZ, RZ, 0, 0 ;  /* 0x00000000ff117431 */ /* 0x010fe200000001ff */
[----:B------:R-:W-:Y:S01]  /*20f0*/  MOV R16, RZ ;  /* 0x000000ff00107202 */ /* 0x000fe20000000f00 */
[----:B------:R-:W-:Y:S01]  /*2100*/  IMAD.MOV.U32 R18, RZ, RZ, RZ ;  /* 0x000000ffff127224 */ /* 0x000fe200078e00ff */
[----:B-----5:R-:W-:Y:S01]  /*2110*/  MOV R19, RZ ;  /* 0x000000ff00137202 */ /* 0x020fe20000000f00 */
[----:B------:R-:W-:Y:S02]  /*2120*/  HFMA2 R20, -RZ, RZ, 0, 0 ;  /* 0x00000000ff147431 */ /* 0x000fe400000001ff */
[----:B0-----:R-:W-:Y:S01]  /*2130*/  IMAD.MOV.U32 R21, RZ, RZ, RZ ;  /* 0x000000ffff157224 */ /* 0x001fe200078e00ff */
[----:B------:R-:W-:Y:S01]  /*2140*/  MOV R22, RZ ;  /* 0x000000ff00167202 */ /* 0x000fe20000000f00 */
[----:B------:R-:W4:Y:S04]  /*2150*/  @!P1 LDG.E R17, desc[UR34][R6.64+0x500] ;  /* 0x0005002206119981 */ /* 0x000f28000c1e1900 */
[----:B------:R-:W5:Y:S04]  /*2160*/  @!P2 LDG.E R18, desc[UR34][R6.64+0x580] ;  /* 0x000580220612a981 */ /* 0x000f68000c1e1900 */
[----:B------:R-:W4:Y:S01]  /*2170*/  @!P0 LDG.E R15, desc[UR34][R6.64+0x400] ;  /* 0x00040022060f8981 */ /* 0x000f22000c1e1900 */
        /* <DEDUP_REMOVED lines=24> */
[----:B------:R0:W-:Y:S04]  /*2300*/  STS [R142], R0 ;  /* 0x000000008e007388 */ /* 0x0001e80000000800 */
[----:B------:R-:W-:Y:S04]  /*2310*/  STS [R141+0x80], R8 ;  /* 0x000080088d007388 */ /* 0x000fe80000000800 */
[----:B------:R1:W-:Y:S04]  /*2320*/  STS [R140+0x100], R9 ;  /* 0x000100098c007388 */ /* 0x0003e80000000800 */
[----:B------:R1:W-:Y:S04]  /*2330*/  STS [R139+0x180], R10 ;  /* 0x0001800a8b007388 */ /* 0x0003e80000000800 */
[----:B------:R1:W-:Y:S04]  /*2340*/  STS [R138+0x200], R11 ;  /* 0x0002000b8a007388 */ /* 0x0003e80000000800 */
[----:B--2---:R2:W-:Y:S04]  /*2350*/  STS [R137+0x280], R12 ;  /* 0x0002800c89007388 */ /* 0x0045e80000000800 */
[----:B------:R2:W-:Y:S04]  /*2360*/  STS [R136+0x300], R13 ;  /* 0x0003000d88007388 */ /* 0x0005e80000000800 */
[----:B---3--:R3:W-:Y:S04]  /*2370*/  STS [R135+0x380], R14 ;  /* 0x0003800e87007388 */ /* 0x0087e80000000800 */
[----:B----4-:R4:W-:Y:S04]  /*2380*/  STS [R134+0x400], R15 ;  /* 0x0004000f86007388 */ /* 0x0109e80000000800 */
[----:B-----5:R-:W-:Y:S04]  /*2390*/  STS [R133+0x480], R16 ;  /* 0x0004801085007388 */ /* 0x020fe80000000800 */
[----:B------:R5:W-:Y:S04]  /*23a0*/  STS [R132+0x500], R17 ;  /* 0x0005001184007388 */ /* 0x000be80000000800 */
        /* <DEDUP_REMOVED lines=24> */
[----:B-1----:R-:W-:Y:S01]  /*2530*/  IMAD.MOV.U32 R9, RZ, RZ, RZ ;  /* 0x000000ffff097224 */ /* 0x002fe200078e00ff */
[----:B------:R-:W-:-:S04]  /*2540*/  MOV R10, RZ ;  /* 0x000000ff000a7202 */ /* 0x000fc80000000f00 */
[----:B------:R-:W5:Y:S01]  /*2550*/  @!P0 LDG.E R0, desc[UR34][R2.64] ;  /* 0x0000002202008981 */ /* 0x000f62000c1e1900 */
[----:B------:R-:W-:-:S13]  /*2560*/  ISETP.NE.AND P0, PT, R24, RZ, PT ;  /* 0x000000ff1800720c */ /* 0x000fda0003f05270 */
[----:B------:R-:W5:Y:S01]  /*2570*/  @!P0 LDG.E R9, desc[UR34][R2.64+0x80] ;  /* 0x0000802202098981 */ /* 0x000f62000c1e1900 */
[----:B------:R-:W-:Y:S01]  /*2580*/  ISETP.NE.AND P0, PT, R25, RZ, PT ;  /* 0x000000ff1900720c */ /* 0x000fe20003f05270 */
[----:B------:R-:W-:-:S12]  /*2590*/  HFMA2 R11, -RZ, RZ, 0, 0 ;  /* 0x00000000ff0b7431 */ /* 0x000fd800000001ff */
[----:B------:R-:W5:Y:S01]  /*25a0*/  @!P0 LDG.E R10, desc[UR34][R2.64+0x100] ;  /* 0x00010022020a8981 */ /* 0x000f62000c1e1900 */
[----:B------:R-:W-:Y:S01]  /*25b0*/  ISETP.NE.AND P0, PT, R26, RZ, PT ;  /* 0x000000ff1a00720c */ /* 0x000fe20003f05270 */
[----:B--2---:R-:W-:-:S12]  /*25c0*/  IMAD.MOV.U32 R12, RZ, RZ, RZ ;  /* 0x000000ffff0c7224 */ /* 0x004fd800078e00ff */
[----:B------:R-:W2:Y:S01]  /*25d0*/  @!P0 LDG.E R11, desc[UR34][R2.64+0x180] ;  /* 0x00018022020b8981 */ /* 0x000ea2000c1e1900 */
[----:B------:R-:W-:Y:S02]  /*25e0*/  ISETP.NE.AND P0, PT, R30, RZ, PT ;  /* 0x000000ff1e00720c */ /* 0x000fe40003f05270 */
[----:B------:R-:W-:-:S11]  /*25f0*/  MOV R13, RZ ;  /* 0x000000ff000d7202 */ /* 0x000fd60000000f00 */
[----:B------:R-:W2:Y:S01]  /*2600*/  @!P0 LDG.E R12, desc[UR34][R2.64+0x200] ;  /* 0x00020022020c8981 */ /* 0x000ea2000c1e1900 */
[----:B------:R-:W-:Y:S01]  /*2610*/  ISETP.NE.AND P0, PT, R34, RZ, PT ;  /* 0x000000ff2200720c */ /* 0x000fe20003f05270 */
[----:B---3--:R-:W-:-:S12]  /*2620*/  HFMA2 R14, -RZ, RZ, 0, 0 ;  /* 0x00000000ff0e7431 */ /* 0x008fd800000001ff */
[----:B------:R-:W3:Y:S01]  /*2630*/  @!P0 LDG.E R13, desc[UR34][R2.64+0x280] ;  /* 0x00028022020d8981 */ /* 0x000ee2000c1e1900 */
[----:B------:R-:W-:Y:S01]  /*2640*/  ISETP.NE.AND P0, PT, R35, RZ, PT ;  /* 0x000000ff2300720c */ /* 0x000fe20003f05270 */
[----:B----4-:R-:W-:-:S12]  /*2650*/  IMAD.MOV.U32 R15, RZ, RZ, RZ ;  /* 0x000000ffff0f7224 */ /* 0x010fd800078e00ff */
[----:B------:R-:W4:Y:S01]  /*2660*/  @!P0 LDG.E R14, desc[UR34][R2.64+0x300] ;  /* 0x00030022020e8981 */ /* 0x000f22000c1e1900 */
[----:B------:R-:W-:Y:S02]  /*2670*/  ISETP.NE.AND P0, PT, R37, RZ, PT ;  /* 0x000000ff2500720c */ /* 0x000fe40003f05270 */
[----:B-----5:R-:W-:-:S11]  /*2680*/  MOV R17, RZ ;  /* 0x000000ff00117202 */ /* 0x020fd60000000f00 */
[----:B------:R-:W5:Y:S01]  /*2690*/  @!P0 LDG.E R15, desc[UR34][R2.64+0x380] ;  /* 0x00038022020f8981 */ /* 0x000f62000c1e1900 */
[----:B------:R-:W-:Y:S01]  /*26a0*/  ISETP.NE.AND P0, PT, R48, RZ, PT ;  /* 0x000000ff3000720c */ /* 0x000fe20003f05270 */
[----:B------:R-:W-:Y:S02]  /*26b0*/  HFMA2 R18, -RZ, RZ, 0, 0 ;  /* 0x00000000ff127431 */ /* 0x000fe400000001ff */
[----:B------:R-:W-:Y:S01]  /*26c0*/  IMAD.MOV.U32 R19, RZ, RZ, RZ ;  /* 0x000000ffff137224 */ /* 0x000fe200078e00ff */
[----:B------:R-:W-:Y:S02]  /*26d0*/  MOV R21, RZ ;  /* 0x000000ff00157202 */ /* 0x000fe40000000f00 */
[----:B------:R-:W-:Y:S01]  /*26e0*/  CS2R R22, SRZ ;  /* 0x0000000000167805 */ /* 0x000fe2000001ff00 */
[----:B------:R-:W-:Y:S02]  /*26f0*/  HFMA2 R27, -RZ, RZ, 0, 0 ;  /* 0x00000000ff1b7431 */ /* 0x000fe400000001ff */
        /* <DEDUP_REMOVED lines=29> */
[----:B------:R1:W-:Y:S04]  /*28d0*/  STS [R141+0x80], R9 ;  /* 0x000080098d007388 */ /* 0x0003e80000000800 */
[----:B------:R1:W-:Y:S04]  /*28e0*/  STS [R140+0x100], R10 ;  /* 0x0001000a8c007388 */ /* 0x0003e80000000800 */
[----:B--2---:R2:W-:Y:S04]  /*28f0*/  STS [R139+0x180], R11 ;  /* 0x0001800b8b007388 */ /* 0x0045e80000000800 */
[----:B------:R-:W-:Y:S04]  /*2900*/  STS [R138+0x200], R12 ;  /* 0x0002000c8a007388 */ /* 0x000fe80000000800 */
[----:B---3--:R-:W-:Y:S04]  /*2910*/  STS [R137+0x280], R13 ;  /* 0x0002800d89007388 */ /* 0x008fe80000000800 */
[----:B----4-:R-:W-:Y:S04]  /*2920*/  STS [R136+0x300], R14 ;  /* 0x0003000e88007388 */ /* 0x010fe80000000800 */
[----:B-----5:R-:W-:Y:S04]  /*2930*/  STS [R135+0x380], R15 ;  /* 0x0003800f87007388 */ /* 0x020fe80000000800 */
[----:B------:R3:W-:Y:S04]  /*2940*/  STS [R134+0x400], R17 ;  /* 0x0004001186007388 */ /* 0x0007e80000000800 */
[----:B------:R4:W-:Y:S04]  /*2950*/  STS [R133+0x480], R18 ;  /* 0x0004801285007388 */ /* 0x0009e80000000800 */
[----:B------:R-:W-:Y:S04]  /*2960*/  STS [R132+0x500], R19 ;  /* 0x0005001384007388 */ /* 0x000fe80000000800 */
[----:B------:R5:W-:Y:S04]  /*2970*/  STS [R122+0x580], R21 ;  /* 0x000580157a007388 */ /* 0x000be80000000800 */
[----:B------:R5:W-:Y:S04]  /*2980*/  STS [R121+0x600], R22 ;  /* 0x0006001679007388 */ /* 0x000be80000000800 */
[----:B------:R-:W-:Y:S04]  /*2990*/  STS [R120+0x680], R23 ;  /* 0x0006801778007388 */ /* 0x000fe80000000800 */
[----:B------:R5:W-:Y:S04]  /*29a0*/  STS [R119+0x700], R27 ;  /* 0x0007001b77007388 */ /* 0x000be80000000800 */
[----:B------:R5:W-:Y:S01]  /*29b0*/  STS [R118+0x780], R28 ;  /* 0x0007801c76007388 */ /* 0x000be20000000800 */
[----:B------:R-:W-:-:S03]  /*29c0*/  NOP ;  /* 0x0000000000007918 */ /* 0x000fc60000000000 */
[----:B------:R-:W5:Y:S04]  /*29d0*/  LDS R16, [R144] ;  /* 0x0000000090107984 */ /* 0x000f680000000800 */
[----:B------:R-:W-:Y:S04]  /*29e0*/  LDS R15, [R165+0x4] ;  /* 0x00000400a50f7984 */ /* 0x000fe80000000800 */
[----:B------:R-:W5:Y:S04]  /*29f0*/  LDS R20, [R164+0x8] ;  /* 0x00000800a4147984 */ /* 0x000f680000000800 */
[----:B------:R-:W5:Y:S04]  /*2a00*/  LDS R19, [R161+0xc] ;  /* 0x00000c00a1137984 */ /* 0x000f680000000800 */
[----:B------:R-:W5:Y:S04]  /*2a10*/  LDS R24, [R160+0x10] ;  /* 0x00001000a0187984 */ /* 0x000f680000000800 */
[----:B------:R-:W5:Y:S04]  /*2a20*/  LDS R25, [R159+0x14] ;  /* 0x000014009f197984 */ /* 0x000f680000000800 */
[----:B------:R-:W5:Y:S04]  /*2a30*/  LDS R26, [R158+0x18] ;  /* 0x000018009e1a7984 */ /* 0x000f680000000800 */
[----:B------:R-:W-:Y:S04]  /*2a40*/  LDS R116, [R156+0x1c] ;  /* 0x00001c009c747984 */ /* 0x000fe80000000800 */
[----:B------:R-:W5:Y:S04]  /*2a50*/  LDS R86, [R154+0x20] ;  /* 0x000020009a567984 */ /* 0x000f680000000800 */
[----:B------:R-:W-:Y:S04]  /*2a60*/  LDS R37, [R152+0x24] ;  /* 0x0000240098257984 */ /* 0x000fe80000000800 */
[----:B------:R-:W-:Y:S04]  /*2a70*/  LDS R34, [R97+0x28] ;  /* 0x0000280061227984 */ /* 0x000fe80000000800 */
[----:B------:R-:W5:Y:S04]  /*2a80*/  LDS R48, [R96+0x2c] ;  /* 0x00002c0060307984 */ /* 0x000f680000000800 */
[----:B------:R-:W5:Y:S04]  /*2a90*/  LDS R78, [R95+0x30] ;  /* 0x000030005f4e7984 */ /* 0x000f680000000800 */
[----:B------:R-:W-:Y:S04]  /*2aa0*/  LDS R79, [R94+0x34] ;  /* 0x000034005e4f7984 */ /* 0x000fe80000000800 */
[----:B------:R-:W5:Y:S04]  /*2ab0*/  LDS R80, [R93+0x38] ;  /* 0x000038005d507984 */ /* 0x000f680000000800 */
[----:B------:R-:W-:Y:S01]  /*2ac0*/  LDS R81, [R92+0x3c] ;  /* 0x00003c005c517984 */ /* 0x000fe20000000800 */
[----:B0-----:R-:W-:Y:S01]  /*2ad0*/  MOV R0, RZ ;  /* 0x000000ff00007202 */ /* 0x001fe20000000f00 */
[----:B------:R-:W-:Y:S01]  /*2ae0*/  BAR.SYNC.DEFER_BLOCKING 0x0 ;  /* 0x0000000000007b1d */ /* 0x000fe20000010000 */
[----:B-1----:R-:W-:-:S02]  /*2af0*/  HFMA2 R9, -RZ, RZ, 0, 0 ;  /* 0x00000000ff097431 */ /* 0x002fc400000001ff */
[----:B------:R-:W-:-:S03]  /*2b00*/  IMAD.MOV.U32 R10, RZ, RZ, RZ ;  /* 0x000000ffff0a7224 */ /* 0x000fc600078e00ff */
[----:B------:R-:W5:Y:S01]  /*2b10*/  @!P0 LDG.E R0, desc[UR34][R4.64] ;  /* 0x0000002204008981 */ /* 0x000f62000c1e1900 */
[----:B------:R-:W-:-:S13]  /*2b20*/  ISETP.NE.AND P0, PT, R29, RZ, PT ;  /* 0x000000ff1d00720c */ /* 0x000fda0003f05270 */
[----:B------:R-:W5:Y:S01]  /*2b30*/  @!P0 LDG.E R9, desc[UR34][R4.64+0x80] ;  /* 0x0000802204098981 */ /* 0x000f62000c1e1900 */
[----:B------:R-:W-:Y:S02]  /*2b40*/  ISETP.NE.AND P0, PT, R30, RZ, PT ;  /* 0x000000ff1e00720c */ /* 0x000fe40003f05270 */
[----:B--2---:R-:W-:-:S11]  /*2b50*/  MOV R11, RZ ;  /* 0x000000ff000b7202 */ /* 0x004fd60000000f00 */
        /* <DEDUP_REMOVED lines=11> */
[----:B------:R-:W-:-:S12]  /*2c10*/  HFMA2 R22, -RZ, RZ, 0, 0 ;  /* 0x00000000ff167431 */ /* 0x000fd800000001ff */
[----:B------:R-:W5:Y:S01]  /*2c20*/  @!P0 LDG.E R21, desc[UR34][R4.64+0x300] ;  /* 0x0003002204158981 */ /* 0x000f62000c1e1900 */
[----:B------:R-:W-:Y:S01]  /*2c30*/  ISETP.NE.AND P0, PT, R85, RZ, PT ;  /* 0x000000ff5500720c */ /* 0x000fe20003f05270 */
[----:B------:R-:W-:-:S12]  /*2c40*/  IMAD.MOV.U32 R27, RZ, RZ, RZ ;  /* 0x000000ffff1b7224 */ /* 0x000fd800078e00ff */
[----:B------:R-:W5:Y:S01]  /*2c50*/  @!P0 LDG.E R22, desc[UR34][R4.64+0x380] ;  /* 0x0003802204168981 */ /* 0x000f62000c1e1900 */
[----:B------:R-:W-:Y:S02]  /*2c60*/  ISETP.NE.AND P0, PT, R87, RZ, PT ;  /* 0x000000ff5700720c */ /* 0x000fe40003f05270 */
[----:B------:R-:W-:Y:S02]  /*2c70*/  CS2R R30, SRZ ;  /* 0x00000000001e7805 */ /* 0x000fe4000001ff00 */
[----:B------:R-:W-:Y:S01]  /*2c80*/  MOV R28, RZ ;  /* 0x000000ff001c7202 */ /* 0x000fe20000000f00 */
[----:B------:R-:W-:Y:S01]  /*2c90*/  HFMA2 R35, -RZ, RZ, 0, 0 ;  /* 0x00000000ff237431 */ /* 0x000fe200000001ff */
        /* <DEDUP_REMOVED lines=13> */
[----:B------:R-:W1:Y:S04]  /*2d70*/  MUFU.EX2 R85, R3 ;  /* 0x0000000300557308 */ /* 0x000e680000000800 */
[----:B------:R-:W-:Y:S01]  /*2d80*/  MUFU.EX2 R12, R12 ;  /* 0x0000000c000c7308 */ /* 0x000fe20000000800 */
[----:B------:R-:W-:Y:S01]  /*2d90*/  FMUL.FTZ R14, R15, -1.4426950216293334961 ;  /* 0xbfb8aa3b0f0e7820 */ /* 0x000fe20000410000 */
[----:B------:R-:W-:-:S05]  /*2da0*/  FMUL.FTZ R13, R19, -1.4426950216293334961 ;  /* 0xbfb8aa3b130d7820 */ /* 0x000fca0000410000 */
[----:B------:R-:W0:Y:S01]  /*2db0*/  MUFU.EX2 R14, R14 ;  /* 0x0000000e000e7308 */ /* 0x000e220000000800 */
[----:B-1----:R-:W-:Y:S01]  /*2dc0*/  FADD.FTZ R85, R85, 1 ;  /* 0x3f80000055557421 */ /* 0x002fe20000010000 */
[----:B------:R-:W-:Y:S02]  /*2dd0*/  FMUL.FTZ R2, R24, -1.4426950216293334961 ;  /* 0xbfb8aa3b18027820 */ /* 0x000fe40000410000 */
[----:B------:R-:W-:Y:S04]  /*2de0*/  MUFU.EX2 R13, R13 ;  /* 0x0000000d000d7308 */ /* 0x000fe80000000800 */
[----:B------:R-:W1:Y:S01]  /*2df0*/  MUFU.RCP R85, R85 ;  /* 0x0000005500557308 */ /* 0x000e620000001000 */
[----:B0-----:R-:W-:-:S07]  /*2e00*/  FADD.FTZ R14, R14, 1 ;  /* 0x3f8000000e0e7421 */ /* 0x001fce0000010000 */
[----:B------:R-:W-:Y:S01]  /*2e10*/  MUFU.EX2 R2, R2 ;  /* 0x0000000200027308 */ /* 0x000fe20000000800 */
[----:B------:R-:W-:Y:S01]  /*2e20*/  FMUL.FTZ R4, R25, -1.4426950216293334961 ;  /* 0xbfb8aa3b19047820 */ /* 0x000fe20000410000 */
[----:B------:R-:W-:-:S05]  /*2e30*/  FMUL.FTZ R3, R26, -1.4426950216293334961 ;  /* 0xbfb8aa3b1a037820 */ /* 0x000fca0000410000 */
[----:B------:R-:W0:Y:S01]  /*2e40*/  MUFU.EX2 R4, R4 ;  /* 0x0000000400047308 */ /* 0x000e220000000800 */
[----:B------:R-:W-:Y:S03]  /*2e50*/  STL [R1+0x40], R142 ;  /* 0x0000408e01007387 */ /* 0x000fe60000100800 */
[----:B------:R-:W1:Y:S01]  /*2e60*/  MUFU.EX2 R3, R3 ;  /* 0x0000000300037308 */ /* 0x000e620000000800 */
[----:B------:R-:W-:Y:S01]  /*2e70*/  STL [R1+0x3c], R141 ;  /* 0x00003c8d01007387 */ /* 0x000fe20000100800 */
[----:B------:R-:W-:-:S03]  /*2e80*/  FMUL.FTZ R23, R86, -1.4426950216293334961 ;  /* 0xbfb8aa3b56177820 */ /* 0x000fc60000410000 */
[----:B------:R-:W-:Y:S04]  /*2e90*/  STL [R1+0x38], R140 ;  /* 0x0000388c01007387 */ /* 0x000fe80000100800 */
[----:B------:R-:W-:Y:S01]  /*2ea0*/  STL [R1+0x34], R139 ;  /* 0x0000348b01007387 */ /* 0x000fe20000100800 */
[----:B0-----:R-:W-:-:S03]  /*2eb0*/  FADD.FTZ R87, R4, 1 ;  /* 0x3f80000004577421 */ /* 0x001fc60000010000 */
[----:B------:R-:W-:Y:S04]  /*2ec0*/  STL [R1+0x30], R138 ;  /* 0x0000308a01007387 */ /* 0x000fe80000100800 */
[----:B------:R-:W-:Y:S01]  /*2ed0*/  STL [R1+0x2c], R137 ;  /* 0x00002c8901007387 */ /* 0x000fe20000100800 */
[----:B------:R-:W0:Y:S03]  /*2ee0*/  MUFU.EX2 R23, R23 ;  /* 0x0000001700177308 */ /* 0x000e260000000800 */
[----:B------:R-:W-:Y:S04]  /*2ef0*/  STL [R1+0x28], R136 ;  /* 0x0000288801007387 */ /* 0x000fe80000100800 */
[----:B------:R-:W-:Y:S01]  /*2f00*/  STL [R1+0x24], R135 ;  /* 0x0000248701007387 */ /* 0x000fe20000100800 */
[----:B------:R-:W-:-:S03]  /*2f10*/  FMUL.FTZ R5, R116, -1.4426950216293334961 ;  /* 0xbfb8aa3b74057820 */ /* 0x000fc60000410000 */
[----:B------:R-:W-:Y:S01]  /*2f20*/  STL [R1+0x20], R134 ;  /* 0x0000208601007387 */ /* 0x000fe20000100800 */
[----:B-1----:R-:W-:-:S03]  /*2f30*/  FADD.FTZ R117, R3, 1 ;  /* 0x3f80000003757421 */ /* 0x002fc60000010000 */
[----:B------:R-:W-:Y:S04]  /*2f40*/  STL [R1+0x1c], R133 ;  /* 0x00001c8501007387 */ /* 0x000fe80000100800 */
[----:B------:R-:W-:Y:S04]  /*2f50*/  STL [R1+0x18], R132 ;  /* 0x0000188401007387 */ /* 0x000fe80000100800 */
[----:B------:R-:W-:Y:S04]  /*2f60*/  STL [R1+0x14], R122 ;  /* 0x0000147a01007387 */ /* 0x000fe80000100800 */
[----:B------:R-:W-:Y:S04]  /*2f70*/  STS [R142], R0 ;  /* 0x000000008e007388 */ /* 0x000fe80000000800 */
[----:B------:R-:W-:Y:S04]  /*2f80*/  STS [R141+0x80], R9 ;  /* 0x000080098d007388 */ /* 0x000fe80000000800 */
[----:B--2---:R-:W-:Y:S04]  /*2f90*/  STS [R140+0x100], R10 ;  /* 0x0001000a8c007388 */ /* 0x004fe80000000800 */
[----:B---3--:R1:W-:Y:S04]  /*2fa0*/  STS [R139+0x180], R11 ;  /* 0x0001800b8b007388 */ /* 0x0083e80000000800 */
[----:B----4-:R-:W-:Y:S04]  /*2fb0*/  STS [R138+0x200], R17 ;  /* 0x000200118a007388 */ /* 0x010fe80000000800 */
[----:B-----5:R-:W-:Y:S04]  /*2fc0*/  STS [R137+0x280], R18 ;  /* 0x0002801289007388 */ /* 0x020fe80000000800 */
[----:B------:R-:W-:Y:S04]  /*2fd0*/  STS [R136+0x300], R21 ;  /* 0x0003001588007388 */ /* 0x000fe80000000800 */
[----:B------:R-:W-:Y:S04]  /*2fe0*/  STS [R135+0x380], R22 ;  /* 0x0003801687007388 */ /* 0x000fe80000000800 */
        /* <DEDUP_REMOVED lines=9> */
[----:B------:R-:W4:Y:S01]  /*3080*/  LDS R9, [R144] ;  /* 0x0000000090097984 */ /* 0x000f220000000800 */
[----:B-1----:R-:W-:-:S03]  /*3090*/  FMUL.FTZ R11, R48, -1.4426950216293334961 ;  /* 0xbfb8aa3b300b7820 */ /* 0x002fc60000410000 */
[----:B------:R-:W1:Y:S01]  /*30a0*/  LDS R10, [R165+0x4] ;  /* 0x00000400a50a7984 */ /* 0x000e620000000800 */
[----:B--2---:R2:W-:Y:S01]  /*30b0*/  MUFU.EX2 R28, R11 ;  /* 0x0000000b001c7308 */ /* 0x0045e20000000800 */
[----:B------:R-:W-:Y:S02]  /*30c0*/  FADD.FTZ R21, R12, 1 ;  /* 0x3f8000000c157421 */ /* 0x000fe40000010000 */
[----:B------:R-:W-:Y:S04]  /*30d0*/  LDS R12, [R161+0xc] ;  /* 0x00000c00a10c7984 */ /* 0x000fe80000000800 */
[----:B--2---:R-:W2:Y:S01]  /*30e0*/  LDS R11, [R164+0x8] ;  /* 0x00000800a40b7984 */ /* 0x004ea20000000800 */
[----:B---3--:R3:W5:Y:S01]  /*30f0*/  MUFU.RCP R82, R14 ;  /* 0x0000000e00527308 */ /* 0x0087620000001000 */
[----:B------:R-:W-:Y:S01]  /*3100*/  FMUL.FTZ R0, R34, -1.4426950216293334961 ;  /* 0xbfb8aa3b22007820 */ /* 0x000fe20000410000 */
[----:B------:R-:W-:Y:S01]  /*3110*/  FMUL.FTZ R17, R78, -1.4426950216293334961 ;  /* 0xbfb8aa3b4e117820 */ /* 0x000fe20000410000 */
[----:B------:R-:W-:Y:S01]  /*3120*/  FMUL.FTZ R18, R80, -1.4426950216293334961 ;  /* 0xbfb8aa3b50127820 */ /* 0x000fe20000410000 */
[----:B------:R-:W-:-:S02]  /*3130*/  FADD.FTZ R22, R13, 1 ;  /* 0x3f8000000d167421 */ /* 0x000fc40000010000 */
[----:B------:R-:W0:Y:S02]  /*3140*/  LDS R13, [R160+0x10] ;  /* 0x00001000a00d7984 */ /* 0x000e240000000800 */
[----:B------:R-:W-:Y:S01]  /*3150*/  MUFU.EX2 R27, R0 ;  /* 0x00000000001b7308 */ /* 0x000fe20000000800 */
[----:B------:R-:W-:Y:S01]  /*3160*/  FADD.FTZ R35, R2, 1 ;  /* 0x3f80000002237421 */ /* 0x000fe20000010000 */
[----:B---3--:R-:W3:Y:S02]  /*3170*/  LDS R14, [R159+0x14] ;  /* 0x000014009f0e7984 */ /* 0x008ee40000000800 */
[----:B------:R5:W-:Y:S04]  /*3180*/  MUFU.EX2 R31, R17 ;  /* 0x00000011001f7308 */ /* 0x000be80000000800 */
[----:B------:R4:W-:Y:S01]  /*3190*/  MUFU.EX2 R0, R18 ;  /* 0x0000001200007308 */ /* 0x0009e20000000800 */
[----:B-----5:R-:W-:Y:S01]  /*31a0*/  FADD.FTZ R17, -R85, 1 ;  /* 0x3f80000055117421 */ /* 0x020fe20000010100 */
[----:B----4-:R-:W-:-:S02]  /*31b0*/  FMUL.FTZ R18, R47, R9 ;  /* 0x000000092f127220 */ /* 0x010fc40000410000 */
[----:B------:R4:W5:Y:S01]  /*31c0*/  MUFU.RCP R83, R21 ;  /* 0x0000001500537308 */ /* 0x0009620000001000 */
[----:B------:R-:W-:Y:S01]  /*31d0*/  FFMA.FTZ R17, R16, R17, 1 ;  /* 0x3f80000010117423 */ /* 0x000fe20000010011 */
[----:B------:R-:W-:-:S06]  /*31e0*/  FMUL.FTZ R2, R85, R18 ;  /* 0x0000001255027220 */ /* 0x000fcc0000410000 */
[----:B------:R-:W0:Y:S01]  /*31f0*/  MUFU.RCP R22, R22 ;  /* 0x0000001600167308 */ /* 0x000e220000001000 */
[----:B------:R-:W-:Y:S01]  /*3200*/  FMUL.FTZ R2, R2, R17 ;  /* 0x0000001102027220 */ /* 0x000fe20000410000 */
[----:B-1----:R-:W-:Y:S01]  /*3210*/  FMUL.FTZ R17, R46, R10 ;  /* 0x0000000a2e117220 */ /* 0x002fe20000410000 */
[----:B------:R-:W-:-:S03]  /*3220*/  FADD.FTZ R18, -R82, 1 ;  /* 0x3f80000052127421 */ /* 0x000fc60000010100 */
[----:B------:R-:W-:Y:S01]  /*3230*/  FMUL.FTZ R4, R82, R17 ;  /* 0x0000001152047220 */ /* 0x000fe20000410000 */
[----:B----4-:R-:W-:Y:S01]  /*3240*/  FFMA.FTZ R21, R15, R18, 1 ;  /* 0x3f8000000f157423 */ /* 0x010fe20000010012 */
[----:B------:R-:W1:Y:S01]  /*3250*/  LDS R17, [R158+0x18] ;  /* 0x000018009e117984 */ /* 0x000e620000000800 */
[----:B--2---:R-:W-:Y:S02]  /*3260*/  FMUL.FTZ R84, R45, R11 ;  /* 0x0000000b2d547220 */ /* 0x004fe40000410000 */
[----:B------:R-:W-:Y:S01]  /*3270*/  FMUL.FTZ R4, R4, R21 ;  /* 0x0000001504047220 */ /* 0x000fe20000410000 */
[----:B------:R-:W-:Y:S01]  /*3280*/  FMUL.FTZ R21, R44, R12 ;  /* 0x0000000c2c157220 */ /* 0x000fe20000410000 */
[----:B------:R-:W-:Y:S01]  /*3290*/  FMUL.FTZ R16, R16, R85 ;  /* 0x0000005510107220 */ /* 0x000fe20000410000 */
[----:B------:R-:W2:Y:S01]  /*32a0*/  MUFU.RCP R35, R35 ;  /* 0x0000002300237308 */ /* 0x000ea20000001000 */
[----:B------:R-:W-:Y:S01]  /*32b0*/  STL [R1+0x10], R121 ;  /* 0x0000107901007387 */ /* 0x000fe20000100800 */
[C---:B-----5:R-:W-:Y:S01]  /*32c0*/  FADD.FTZ R85, -R83.reuse, 1 ;  /* 0x3f80000053557421 */ /* 0x060fe20000010100 */
[----:B------:R-:W-:Y:S01]  /*32d0*/  FMUL.FTZ R3, R83, R84 ;  /* 0x0000005453037220 */ /* 0x000fe20000410000 */
[----:B0-----:R-:W-:Y:S01]  /*32e0*/  FADD.FTZ R84, -R22, 1 ;  /* 0x3f80000016547421 */ /* 0x001fe20000010100 */
[----:B------:R0:W-:Y:S01]  /*32f0*/  STL [R1+0xc], R120 ;  /* 0x00000c7801007387 */ /* 0x0001e20000100800 */
[----:B------:R-:W-:-:S03]  /*3300*/  FMUL.FTZ R29, R37, -1.4426950216293334961 ;  /* 0xbfb8aa3b251d7820 */ /* 0x000fc60000410000 */
[----:B------:R-:W-:Y:S01]  /*3310*/  STL [R1+0x8], R119 ;  /* 0x0000087701007387 */ /* 0x000fe20000100800 */
[----:B------:R-:W4:Y:S03]  /*3320*/  MUFU.EX2 R5, R5 ;  /* 0x0000000500057308 */ /* 0x000f260000000800 */
[----:B------:R5:W-:Y:S01]  /*3330*/  STL [R1+0x4], R118 ;  /* 0x0000047601007387 */ /* 0x000be20000100800 */
[----:B0-----:R-:W-:-:S03]  /*3340*/  FMUL.FTZ R120, R22, R21 ;  /* 0x0000001516787220 */ /* 0x001fc60000410000 */
[----:B------:R-:W0:Y:S04]  /*3350*/  LDS R18, [R156+0x1c] ;  /* 0x00001c009c127984 */ /* 0x000e280000000800 */
[----:B------:R-:W0:Y:S01]  /*3360*/  LDS R21, [R154+0x20] ;  /* 0x000020009a157984 */ /* 0x000e220000000800 */
[----:B-----5:R-:W-:Y:S01]  /*3370*/  FFMA.FTZ R118, R20, R85, 1 ;  /* 0x3f80000014767423 */ /* 0x020fe20000010055 */
[C---:B------:R-:W-:Y:S01]  /*3380*/  FFMA.FTZ R85, R19.reuse, R84, 1 ;  /* 0x3f80000013557423 */ /* 0x040fe20000010054 */
[----:B------:R-:W-:Y:S01]  /*3390*/  FMUL.FTZ R19, R19, R22 ;  /* 0x0000001613137220 */ /* 0x000fe20000410000 */
[----:B------:R-:W-:Y:S01]  /*33a0*/  FMUL.FTZ R15, R15, R82 ;  /* 0x000000520f0f7220 */ /* 0x000fe20000410000 */
[----:B------:R-:W5:Y:S01]  /*33b0*/  LDS R22, [R152+0x24] ;  /* 0x0000240098167984 */ /* 0x000f620000000800 */
[----:B------:R2:W3:Y:S01]  /*33c0*/  MUFU.RCP R82, R87 ;  /* 0x0000005700527308 */ /* 0x0004e20000001000 */
[----:B------:R-:W-:-:S02]  /*33d0*/  FADD.FTZ R151, R23, 1 ;  /* 0x3f80000017977421 */ /* 0x000fc40000010000 */
[----:B------:R-:W5:Y:S01]  /*33e0*/  LDS R23, [R97+0x28] ;  /* 0x0000280061177984 */ /* 0x000f620000000800 */
[----:B------:R-:W-:-:S04]  /*33f0*/  FMUL.FTZ R20, R20, R83 ;  /* 0x0000005314147220 */ /* 0x000fc80000410000 */
[----:B------:R-:W1:Y:S01]  /*3400*/  MUFU.EX2 R29, R29 ;  /* 0x0000001d001d7308 */ /* 0x000e620000000800 */
[----:B--2---:R-:W-:-:S03]  /*3410*/  FADD.FTZ R87, -R35, 1 ;  /* 0x3f80000023577421 */ /* 0x004fc60000010100 */
[----:B------:R-:W2:Y:S01]  /*3420*/  MUFU.RCP R83, R117 ;  /* 0x0000007500537308 */ /* 0x000ea20000001000 */
[----:B----4-:R-:W-:Y:S01]  /*3430*/  FADD.FTZ R5, R5, 1 ;  /* 0x3f80000005057421 */ /* 0x010fe20000010000 */
[----:B------:R-:W-:Y:S01]  /*3440*/  FMUL.FTZ R84, R43, R13 ;  /* 0x0000000d2b547220 */ /* 0x000fe20000410000 */
[----:B------:R-:W-:Y:S01]  /*3450*/  FMUL.FTZ R3, R3, R118 ;  /* 0x0000007603037220 */ /* 0x000fe20000410000 */
[C---:B------:R-:W-:Y:S01]  /*3460*/  FFMA.FTZ R118, R24.reuse, R87, 1 ;  /* 0x3f80000018767423 */ /* 0x040fe20000010057 */
[----:B------:R-:W-:Y:S01]  /*3470*/  FMUL.FTZ R24, R24, R35 ;  /* 0x0000002318187220 */ /* 0x000fe20000410000 */
[----:B------:R-:W-:Y:S02]  /*3480*/  FMUL.FTZ R35, R35, R84 ;  /* 0x0000005423237220 */ /* 0x000fe40000410000 */
[----:B------:R-:W-:Y:S01]  /*3490*/  MUFU.RCP R151, R151 ;  /* 0x0000009700977308 */ /* 0x000fe20000001000 */
[----:B-1----:R-:W-:Y:S01]  /*34a0*/  FADD.FTZ R87, R29, 1 ;  /* 0x3f8000001d577421 */ /* 0x002fe20000010000 */
[----:B------:R-:W-:Y:S01]  /*34b0*/  FMUL.FTZ R120, R120, R85 ;  /* 0x0000005578787220 */ /* 0x000fe20000410000 */
[----:B---3--:R-:W-:Y:S01]  /*34c0*/  FADD.FTZ R84, -R82, 1 ;  /* 0x3f80000052547421 */ /* 0x008fe20000010100 */
[----:B------:R-:W-:-:S04]  /*34d0*/  FMUL.FTZ R35, R35, R118 ;  /* 0x0000007623237220 */ /* 0x000fc80000410000 */
[----:B------:R-:W1:Y:S01]  /*34e0*/  MUFU.RCP R5, R5 ;  /* 0x0000000500057308 */ /* 0x000e620000001000 */
[----:B------:R-:W-:Y:S01]  /*34f0*/  FMUL.FTZ R85, R42, R14 ;  /* 0x0000000e2a557220 */ /* 0x000fe20000410000 */
[----:B------:R-:W-:Y:S01]  /*3500*/  FADD.FTZ R143, R27, 1 ;  /* 0x3f8000001b8f7421 */ /* 0x000fe20000010000 */
[C---:B------:R-:W-:Y:S01]  /*3510*/  FFMA.FTZ R84, R25.reuse, R84, 1 ;  /* 0x3f80000019547423 */ /* 0x040fe20000010054 */
[----:B------:R-:W-:-:S04]  /*3520*/  FMUL.FTZ R25, R25, R82 ;  /* 0x0000005219197220 */ /* 0x000fc80000410000 */
[----:B------:R-:W3:Y:S01]  /*3530*/  MUFU.RCP R118, R87 ;  /* 0x0000005700767308 */ /* 0x000ee20000001000 */
[----:B------:R-:W-:Y:S01]  /*3540*/  FMUL.FTZ R85, R82, R85 ;  /* 0x0000005552557220 */ /* 0x000fe20000410000 */
[----:B--2---:R-:W-:Y:S01]  /*3550*/  FADD.FTZ R29, -R83, 1 ;  /* 0x3f800000531d7421 */ /* 0x004fe20000010100 */
[----:B------:R-:W-:Y:S01]  /*3560*/  FMUL.FTZ R82, R41, R17 ;  /* 0x0000001129527220 */ /* 0x000fe20000410000 */
[----:B------:R-:W-:Y:S01]  /*3570*/  FMUL.FTZ R30, R79, -1.4426950216293334961 ;  /* 0xbfb8aa3b4f1e7820 */ /* 0x000fe20000410000 */
[----:B------:R-:W2:Y:S03]  /*3580*/  LDS R27, [R96+0x2c] ;  /* 0x00002c00601b7984 */ /* 0x000ea60000000800 */
[----:B------:R-:W4:Y:S01]  /*3590*/  MUFU.RCP R143, R143 ;  /* 0x0000008f008f7308 */ /* 0x000f220000001000 */
[----:B------:R-:W-:Y:S01]  /*35a0*/  FFMA.FTZ R29, R26, R29, 1 ;  /* 0x3f8000001a1d7423 */ /* 0x000fe2000001001d */
[----:B------:R-:W-:Y:S01]  /*35b0*/  FMUL.FTZ R82, R83, R82 ;  /* 0x0000005253527220 */ /* 0x000fe20000410000 */
[----:B------:R-:W-:Y:S01]  /*35c0*/  FMUL.FTZ R122, R85, R84 ;  /* 0x00000054557a7220 */ /* 0x000fe20000410000 */
[----:B-1----:R-:W-:-:S02]  /*35d0*/  FADD.FTZ R85, -R5, 1 ;  /* 0x3f80000005557421 */ /* 0x002fc40000010100 */
[----:B------:R-:W-:Y:S01]  /*35e0*/  FMUL.FTZ R117, R82, R29 ;  /* 0x0000001d52757220 */ /* 0x000fe20000410000 */
[----:B------:R-:W-:Y:S01]  /*35f0*/  FADD.FTZ R29, -R151, 1 ;  /* 0x3f800000971d7421 */ /* 0x000fe20000010100 */
[----:B0-----:R-:W-:Y:S01]  /*3600*/  FMUL.FTZ R84, R40, R18 ;  /* 0x0000001228547220 */ /* 0x001fe20000410000 */
[----:B------:R-:W-:Y:S01]  /*3610*/  FMUL.FTZ R82, R39, R21 ;  /* 0x0000001527527220 */ /* 0x000fe20000410000 */
[----:B------:R-:W-:Y:S01]  /*3620*/  FMUL.FTZ R26, R26, R83 ;  /* 0x000000531a1a7220 */ /* 0x000fe20000410000 */
[----:B------:R-:W-:Y:S01]  /*3630*/  FADD.FTZ R83, R28, 1 ;  /* 0x3f8000001c537421 */ /* 0x000fe20000010000 */
[----:B---3--:R-:W-:Y:S01]  /*3640*/  FADD.FTZ R28, -R118, 1 ;  /* 0x3f800000761c7421 */ /* 0x008fe20000010100 */
[----:B------:R-:W-:Y:S01]  /*3650*/  FFMA.FTZ R121, R86, R29, 1 ;  /* 0x3f80000056797423 */ /* 0x000fe2000001001d */
[----:B------:R-:W0:Y:S01]  /*3660*/  MUFU.EX2 R30, R30 ;  /* 0x0000001e001e7308 */ /* 0x000e220000000800 */
[----:B------:R-:W-:Y:S01]  /*3670*/  FFMA.FTZ R85, R116, R85, 1 ;  /* 0x3f80000074557423 */ /* 0x000fe20000010055 */
[----:B------:R-:W-:Y:S01]  /*3680*/  FMUL.FTZ R84, R5, R84 ;  /* 0x0000005405547220 */ /* 0x000fe20000410000 */
[----:B-----5:R-:W-:Y:S01]  /*3690*/  FMUL.FTZ R29, R38, R22 ;  /* 0x00000016261d7220 */ /* 0x020fe20000410000 */
[----:B------:R-:W-:Y:S01]  /*36a0*/  FMUL.FTZ R82, R151, R82 ;  /* 0x0000005297527220 */ /* 0x000fe20000410000 */
[----:B------:R-:W-:Y:S01]  /*36b0*/  FFMA.FTZ R124, R37, R28, 1 ;  /* 0x3f800000257c7423 */ /* 0x000fe2000001001c */
[----:B------:R-:W-:Y:S01]  /*36c0*/  FMUL.FTZ R119, R84, R85 ;  /* 0x0000005554777220 */ /* 0x000fe20000410000 */
[----:B------:R-:W1:Y:S01]  /*36d0*/  LDS R28, [R95+0x30] ;  /* 0x000030005f1c7984 */ /* 0x000e620000000800 */
[----:B------:R-:W-:Y:S01]  /*36e0*/  FMUL.FTZ R121, R82, R121 ;  /* 0x0000007952797220 */ /* 0x000fe20000410000 */
[----:B------:R-:W-:Y:S01]  /*36f0*/  FMUL.FTZ R123, R118, R29 ;  /* 0x0000001d767b7220 */ /* 0x000fe20000410000 */
[----:B----4-:R-:W-:Y:S01]  /*3700*/  FADD.FTZ R85, -R143, 1 ;  /* 0x3f8000008f557421 */ /* 0x010fe20000010100 */
[----:B------:R-:W-:Y:S01]  /*3710*/  FMUL.FTZ R82, R36, R23 ;  /* 0x0000001724527220 */ /* 0x000fe20000410000 */
[----:B------:R-:W3:Y:S01]  /*3720*/  LDS R29, [R94+0x34] ;  /* 0x000034005e1d7984 */ /* 0x000ee20000000800 */
[----:B------:R-:W-:Y:S01]  /*3730*/  FADD.FTZ R127, R31, 1 ;  /* 0x3f8000001f7f7421 */ /* 0x000fe20000010000 */
[----:B------:R-:W-:Y:S01]  /*3740*/  FFMA.FTZ R31, R34, R85, 1 ;  /* 0x3f800000221f7423 */ /* 0x000fe20000010055 */
[----:B------:R-:W-:Y:S01]  /*3750*/  FMUL.FTZ R82, R143, R82 ;  /* 0x000000528f527220 */ /* 0x000fe20000410000 */
[----:B------:R-:W-:Y:S01]  /*3760*/  FMUL.FTZ R123, R123, R124 ;  /* 0x0000007c7b7b7220 */ /* 0x000fe20000410000 */
[----:B------:R-:W4:Y:S02]  /*3770*/  MUFU.RCP R83, R83 ;  /* 0x0000005300537308 */ /* 0x000f240000001000 */
[----:B------:R-:W-:Y:S01]  /*3780*/  FMUL.FTZ R124, R82, R31 ;  /* 0x0000001f527c7220 */ /* 0x000fe20000410000 */
[----:B0-----:R-:W-:Y:S01]  /*3790*/  FADD.FTZ R82, R30, 1 ;  /* 0x3f8000001e527421 */ /* 0x001fe20000010000 */
[----:B------:R-:W-:Y:S01]  /*37a0*/  FMUL.FTZ R87, R81, -1.4426950216293334961 ;  /* 0xbfb8aa3b51577820 */ /* 0x000fe20000410000 */
[----:B------:R-:W0:Y:S03]  /*37b0*/  LDS R30, [R93+0x38] ;  /* 0x000038005d1e7984 */ /* 0x000e260000000800 */
[----:B------:R4:W5:Y:S01]  /*37c0*/  MUFU.EX2 R84, R87 ;  /* 0x0000005700547308 */ /* 0x0009620000000800 */
[----:B------:R-:W0:Y:S03]  /*37d0*/  LDS R31, [R92+0x3c] ;  /* 0x00003c005c1f7984 */ /* 0x000e260000000800 */
[----:B------:R-:W1:Y:S01]  /*37e0*/  MUFU.RCP R85, R127 ;  /* 0x0000007f00557308 */ /* 0x000e620000001000 */
[----:B------:R-:W-:Y:S01]  /*37f0*/  BAR.SYNC.DEFER_BLOCKING 0x0 ;  /* 0x0000000000007b1d */ /* 0x000fe20000010000 */
[----:B------:R-:W-:-:S06]  /*3800*/  FADD.FTZ R130, R0, 1 ;  /* 0x3f80000000827421 */ /* 0x000fcc0000010000 */
[----:B------:R-:W3:Y:S01]  /*3810*/  MUFU.RCP R82, R82 ;  /* 0x0000005200527308 */ /* 0x000ee20000001000 */
[----:B----4-:R-:W-:Y:S01]  /*3820*/  FADD.FTZ R87, -R83, 1 ;  /* 0x3f80000053577421 */ /* 0x010fe20000010100 */
[----:B-----5:R-:W-:Y:S01]  /*3830*/  FADD.FTZ R84, R84, 1 ;  /* 0x3f80000054547421 */ /* 0x020fe20000010000 */
[----:B--2---:R-:W-:Y:S02]  /*3840*/  FMUL.FTZ R126, R32, R27 ;  /* 0x0000001b207e7220 */ /* 0x004fe40000410000 */
[----:B------:R-:W-:-:S03]  /*3850*/  FFMA.FTZ R0, R48, R87, 1 ;  /* 0x3f80000030007423 */ /* 0x000fc60000010057 */
[----:B------:R-:W2:Y:S01]  /*3860*/  MUFU.RCP R87, R130 ;  /* 0x0000008200577308 */ /* 0x000ea20000001000 */
[----:B------:R-:W-:Y:S01]  /*3870*/  FMUL.FTZ R125, R83, R126 ;  /* 0x0000007e537d7220 */ /* 0x000fe20000410000 */
[----:B-1----:R-:W-:-:S03]  /*3880*/  FADD.FTZ R127, -R85, 1 ;  /* 0x3f800000557f7421 */ /* 0x002fc60000010100 */
[----:B------:R-:W-:-:S03]  /*3890*/  FMUL.FTZ R125, R125, R0 ;  /* 0x000000007d7d7220 */ /* 0x000fc60000410000 */
[----:B------:R-:W1:Y:S01]  /*38a0*/  MUFU.RCP R84, R84 ;  /* 0x0000005400547308 */ /* 0x000e620000001000 */
[----:B------:R-:W-:Y:S01]  /*38b0*/  FMUL.FTZ R0, R33, R28 ;  /* 0x0000001c21007220 */ /* 0x000fe20000410000 */
[----:B---3--:R-:W-:Y:S01]  /*38c0*/  FADD.FTZ R126, -R82, 1 ;  /* 0x3f800000527e7421 */ /* 0x008fe20000010100 */
[----:B------:R-:W-:Y:S01]  /*38d0*/  FMUL.FTZ R129, R8, R29 ;  /* 0x0000001d08817220 */ /* 0x000fe20000410000 */
[----:B------:R-:W-:Y:S01]  /*38e0*/  FFMA.FTZ R127, R78, R127, 1 ;  /* 0x3f8000004e7f7423 */ /* 0x000fe2000001007f */
[----:B------:R-:W-:Y:S01]  /*38f0*/  FMUL.FTZ R0, R85, R0 ;  /* 0x0000000055007220 */ /* 0x000fe20000410000 */
[----:B------:R-:W-:Y:S01]  /*3900*/  FFMA.FTZ R128, R79, R126, 1 ;  /* 0x3f8000004f807423 */ /* 0x000fe2000001007e */
[----:B------:R-:W-:Y:S01]  /*3910*/  FMUL.FTZ R129, R82, R129 ;  /* 0x0000008152817220 */ /* 0x000fe20000410000 */
[----:B------:R-:W-:Y:S01]  /*3920*/  STS [R144], R2 ;  /* 0x0000000290007388 */ /* 0x000fe20000000800 */
[----:B------:R-:W-:Y:S02]  /*3930*/  FMUL.FTZ R126, R0, R127 ;  /* 0x0000007f007e7220 */ /* 0x000fe40000410000 */
[----:B------:R-:W-:Y:S01]  /*3940*/  FMUL.FTZ R127, R129, R128 ;  /* 0x00000080817f7220 */ /* 0x000fe20000410000 */
[----:B--2---:R-:W-:Y:S01]  /*3950*/  FADD.FTZ R129, -R87, 1 ;  /* 0x3f80000057817421 */ /* 0x004fe20000010100 */
[----:B0-----:R-:W-:Y:S01]  /*3960*/  FMUL.FTZ R128, R7, R30 ;  /* 0x0000001e07807220 */ /* 0x001fe20000410000 */
[----:B------:R-:W-:Y:S04]  /*3970*/  STS [R165+0x4], R4 ;  /* 0x00000404a5007388 */ /* 0x000fe80000000800 */
[----:B------:R-:W-:Y:S01]  /*3980*/  STS [R164+0x8], R3 ;  /* 0x00000803a4007388 */ /* 0x000fe20000000800 */
[----:B------:R-:W-:Y:S01]  /*3990*/  FFMA.FTZ R129, R80, R129, 1 ;  /* 0x3f80000050817423 */ /* 0x000fe20000010081 */
[----:B-1----:R-:W-:-:S02]  /*39a0*/  FADD.FTZ R130, -R84, 1 ;  /* 0x3f80000054827421 */ /* 0x002fc40000010100 */
[----:B------:R-:W-:Y:S01]  /*39b0*/  STS [R161+0xc], R120 ;  /* 0x00000c78a1007388 */ /* 0x000fe20000000800 */
[----:B------:R-:W-:Y:S01]  /*39c0*/  FMUL.FTZ R128, R87, R128 ;  /* 0x0000008057807220 */ /* 0x000fe20000410000 */
[----:B------:R-:W-:Y:S02]  /*39d0*/  FMUL.FTZ R131, R6, R31 ;  /* 0x0000001f06837220 */ /* 0x000fe40000410000 */
[----:B------:R-:W-:Y:S04]  /*39e0*/  STS [R160+0x10], R35 ;  /* 0x00001023a0007388 */ /* 0x000fe80000000800 */
[----:B------:R0:W-:Y:S01]  /*39f0*/  STS [R159+0x14], R122 ;  /* 0x0000147a9f007388 */ /* 0x0001e20000000800 */
[----:B------:R-:W-:-:S03]  /*3a00*/  FFMA.FTZ R130, R81, R130, 1 ;  /* 0x3f80000051827423 */ /* 0x000fc60000010082 */
[----:B------:R-:W-:Y:S01]  /*3a10*/  STS [R158+0x18], R117 ;  /* 0x000018759e007388 */ /* 0x000fe20000000800 */
[----:B------:R-:W-:-:S03]  /*3a20*/  FMUL.FTZ R128, R128, R129 ;  /* 0x0000008180807220 */ /* 0x000fc60000410000 */
[----:B------:R-:W-:Y:S01]  /*3a30*/  STS [R156+0x1c], R119 ;  /* 0x00001c779c007388 */ /* 0x000fe20000000800 */
[----:B------:R-:W-:-:S03]  /*3a40*/  FMUL.FTZ R131, R84, R131 ;  /* 0x0000008354837220 */ /* 0x000fc60000410000 */
[----:B------:R-:W-:Y:S04]  /*3a50*/  STS [R154+0x20], R121 ;  /* 0x000020799a007388 */ /* 0x000fe80000000800 */
[----:B------:R-:W-:Y:S04]  /*3a60*/  STS [R152+0x24], R123 ;  /* 0x0000247b98007388 */ /* 0x000fe80000000800 */
[----:B------:R1:W-:Y:S01]  /*3a70*/  STS [R97+0x28], R124 ;  /* 0x0000287c61007388 */ /* 0x0003e20000000800 */
[----:B------:R-:W-:-:S03]  /*3a80*/  FMUL.FTZ R129, R131, R130 ;  /* 0x0000008283817220 */ /* 0x000fc60000410000 */
[----:B------:R-:W-:Y:S04]  /*3a90*/  STS [R96+0x2c], R125 ;  /* 0x00002c7d60007388 */ /* 0x000fe80000000800 */
[----:B------:R2:W-:Y:S04]  /*3aa0*/  STS [R95+0x30], R126 ;  /* 0x0000307e5f007388 */ /* 0x0005e80000000800 */
[----:B------:R-:W-:Y:S04]  /*3ab0*/  STS [R94+0x34], R127 ;  /* 0x0000347f5e007388 */ /* 0x000fe80000000800 */
[----:B------:R-:W-:Y:S04]  /*3ac0*/  STL [R1], R144 ;  /* 0x0000009001007387 */ /* 0x000fe80000100800 */
[----:B------:R3:W-:Y:S04]  /*3ad0*/  STS [R93+0x38], R128 ;  /* 0x000038805d007388 */ /* 0x0007e80000000800 */
[----:B------:R-:W4:Y:S04]  /*3ae0*/  LDL R130, [R1+0x4] ;  /* 0x0000040001827983 */ /* 0x000f280000100800 */
[----:B0-----:R-:W5:Y:S04]  /*3af0*/  LDL R122, [R1+0x8] ;  /* 0x00000800017a7983 */ /* 0x001f680000100800 */
[----:B-1----:R-:W5:Y:S04]  /*3b00*/  LDL R124, [R1+0xc] ;  /* 0x00000c00017c7983 */ /* 0x002f680000100800 */
[----:B--2---:R-:W2:Y:S04]  /*3b10*/  LDL R126, [R1+0x10] ;  /* 0x00001000017e7983 */ /* 0x004ea80000100800 */
[----:B---3--:R-:W3:Y:S01]  /*3b20*/  LDL R128, [R1+0x14] ;  /* 0x0000140001807983 */ /* 0x008ee20000100800 */
[----:B------:R-:W-:-:S02]  /*3b30*/  LOP3.LUT R0, R115, 0x1f, RZ, 0xc0, !PT ;  /* 0x0000001f73007812 */ /* 0x000fc400078ec0ff */
[----:B------:R-:W0:Y:S01]  /*3b40*/  S2R R115, SR_TID.X ;  /* 0x0000000000737919 */ /* 0x000e220000002100 */
[----:B------:R-:W-:Y:S01]  /*3b50*/  UMOV UR8, UR31 ;  /* 0x0000001f00087c82 */ /* 0x000fe20008000000 */
[----:B------:R-:W-:Y:S02]  /*3b60*/  UMOV UR9, URZ ;  /* 0x000000ff00097c82 */ /* 0x000fe40008000000 */
[----:B------:R-:W-:-:S04]  /*3b70*/  UIMAD.WIDE.U32 UR12, UR30, UR14, UR8 ;  /* 0x0000000e1e0c72a5 */ /* 0x000fc8000f8e0008 */
[----:B------:R-:W-:Y:S01]  /*3b80*/  UIMAD UR13, UR30, UR15, UR13 ;  /* 0x0000000f1e0d72a4 */ /* 0x000fe2000f8e020d */
[----:B------:R-:W1:Y:S03]  /*3b90*/  LDCU.64 UR14, c[0x0][0x558] ;  /* 0x0000ab00ff0e77ac */ /* 0x000e660008000a00 */
[----:B------:R-:W-:Y:S01]  /*3ba0*/  UIMAD.WIDE.U32 UR12, UR33, UR18, UR12 ;  /* 0x00000012210c72a5 */ /* 0x000fe2000f8e000c */
[----:B------:R-:W-:-:S03]  /*3bb0*/  MOV R4, UR11 ;  /* 0x0000000b00047c02 */ /* 0x000fc60008000f00 */
[----:B------:R-:W-:Y:S01]  /*3bc0*/  UIMAD UR13, UR33, UR19, UR13 ;  /* 0x00000013210d72a4 */ /* 0x000fe2000f8e020d */
[----:B------:R-:W-:Y:S01]  /*3bd0*/  MOV R35, 0xfffff800 ;  /* 0xfffff80000237802 */ /* 0x000fe20000000f00 */
[----:B------:R-:W-:Y:S01]  /*3be0*/  STS [R92+0x3c], R129 ;  /* 0x00003c815c007388 */ /* 0x000fe20000000800 */
[----:B------:R-:W-:Y:S01]  /*3bf0*/  IADD3 R3, P1, PT, R114, UR12, RZ ;  /* 0x0000000c72037c10 */ /* 0x000fe2000ff3e0ff */
[----:B------:R-:W-:Y:S01]  /*3c00*/  NOP ;  /* 0x0000000000007918 */ /* 0x000fe20000000000 */
[----:B0-----:R-:W-:-:S03]  /*3c10*/  ISETP.NE.AND P0, PT, R115, RZ, PT ;  /* 0x000000ff7300720c */ /* 0x001fc60003f05270 */
[----:B------:R-:W-:Y:S01]  /*3c20*/  IMAD.X R120, RZ, RZ, UR13, P1 ;  /* 0x0000000dff787e24 */ /* 0x000fe200088e06ff */
[----:B-1----:R-:W-:Y:S01]  /*3c30*/  LEA R2, P1, R3, UR14, 0x2 ;  /* 0x0000000e03027c11 */ /* 0x002fe2000f8210ff */
[----:B------:R-:W-:Y:S01]  /*3c40*/  LDS R117, [R139+0x180] ;  /* 0x000180008b757984 */ /* 0x000fe20000000800 */
[----:B------:R-:W-:Y:S01]  /*3c50*/  FMUL.FTZ R47, R47, R16 ;  /* 0x000000102f2f7220 */ /* 0x000fe20000410000 */
[----:B------:R-:W-:Y:S01]  /*3c60*/  FMUL.FTZ R163, R46, R15 ;  /* 0x0000000f2ea37220 */ /* 0x000fe20000410000 */
[----:B------:R-:W-:Y:S01]  /*3c70*/  LEA.HI.X R3, R3, UR15, R120, 0x2, P1 ;  /* 0x0000000f03037c11 */ /* 0x000fe200088f1478 */
[----:B------:R-:W-:Y:S01]  /*3c80*/  LDS R121, [R137+0x280] ;  /* 0x0002800089797984 */ /* 0x000fe20000000800 */
[----:B------:R-:W-:Y:S01]  /*3c90*/  FMUL.FTZ R162, R45, R20 ;  /* 0x000000142da27220 */ /* 0x000fe20000410000 */
[----:B------:R-:W-:Y:S01]  /*3ca0*/  FMUL.FTZ R5, R116, R5 ;  /* 0x0000000574057220 */ /* 0x000fe20000410000 */
[----:B------:R-:W-:Y:S01]  /*3cb0*/  FMUL.FTZ R157, R44, R19 ;  /* 0x000000132c9d7220 */ /* 0x000fe20000410000 */
[----:B------:R-:W-:Y:S01]  /*3cc0*/  LDS R125, [R135+0x380] ;  /* 0x00038000877d7984 */ /* 0x000fe20000000800 */
[----:B------:R-:W-:Y:S01]  /*3cd0*/  FMUL.FTZ R155, R43, R24 ;  /* 0x000000182b9b7220 */ /* 0x000fe20000410000 */
[----:B------:R-:W-:-:S02]  /*3ce0*/  @!P0 IMAD R4, R4, R35, UR32 ;  /* 0x0000002004048e24 */ /* 0x000fc4000f8e0223 */
[----:B------:R-:W-:Y:S01]  /*3cf0*/  FMUL.FTZ R37, R37, R118 ;  /* 0x0000007625257220 */ /* 0x000fe20000410000 */
[----:B------:R-:W-:Y:S01]  /*3d00*/  LDS R129, [R133+0x480] ;  /* 0x0004800085817984 */ /* 0x000fe20000000800 */
[----:B------:R-:W-:Y:S01]  /*3d10*/  FMUL.FTZ R153, R42, R25 ;  /* 0x000000192a997220 */ /* 0x000fe20000410000 */
[----:B------:R-:W-:Y:S01]  /*3d20*/  FMUL.FTZ R34, R34, R143 ;  /* 0x0000008f22227220 */ /* 0x000fe20000410000 */
[----:B------:R-:W-:Y:S01]  /*3d30*/  @!P0 IADD3 R120, PT, PT, R4, 0x800, RZ ;  /* 0x0000080004788810 */ /* 0x000fe20007ffe0ff */
[----:B------:R0:W-:Y:S01]  /*3d40*/  LDS R145, [R142] ;  /* 0x000000008e917984 */ /* 0x0001e20000000800 */
[----:B------:R-:W-:Y:S01]  /*3d50*/  FMUL.FTZ R150, R41, R26 ;  /* 0x0000001a29967220 */ /* 0x000fe20000410000 */
[----:B------:R-:W1:Y:S02]  /*3d60*/  LDCU.64 UR18, c[0x0][0x490] ;  /* 0x00009200ff1277ac */ /* 0x000e640008000a00 */
[----:B------:R-:W-:Y:S04]  /*3d70*/  LDS R147, [R141+0x80] ;  /* 0x000080008d937984 */ /* 0x000fe80000000800 */
[----:B------:R0:W-:Y:S04]  /*3d80*/  LDS R149, [R140+0x100] ;  /* 0x000100008c957984 */ /* 0x0001e80000000800 */
[----:B------:R1:W-:Y:S04]  /*3d90*/  LDS R119, [R138+0x200] ;  /* 0x000200008a777984 */ /* 0x0003e80000000800 */
[----:B------:R1:W-:Y:S04]  /*3da0*/  LDS R123, [R136+0x300] ;  /* 0x00030000887b7984 */ /* 0x0003e80000000800 */
[----:B------:R-:W-:Y:S04]  /*3db0*/  LDS R127, [R134+0x400] ;  /* 0x00040000867f7984 */ /* 0x000fe80000000800 */
[----:B------:R1:W-:Y:S01]  /*3dc0*/  LDS R131, [R132+0x500] ;  /* 0x0005000084837984 */ /* 0x0003e20000000800 */
        /* <DEDUP_REMOVED lines=9> */
[----:B------:R-:W-:Y:S01]  /*3e60*/  FMUL.FTZ R144, R38, R37 ;  /* 0x0000002526907220 */ /* 0x000fe20000410000 */
[----:B------:R-:W-:-:S02]  /*3e70*/  FMUL.FTZ R81, R81, R84 ;  /* 0x0000005451517220 */ /* 0x000fc40000410000 */
[----:B------:R-:W-:Y:S01]  /*3e80*/  STL [R1+0xb4], R157 ;  /* 0x0000b49d01007387 */ /* 0x000fe20000100800 */
[----:B0-----:R-:W-:Y:S01]  /*3e90*/  FMUL.FTZ R142, R36, R34 ;  /* 0x00000022248e7220 */ /* 0x001fe20000410000 */
[----:B------:R-:W-:Y:S02]  /*3ea0*/  FMUL.FTZ R80, R80, R87 ;  /* 0x0000005750507220 */ /* 0x000fe40000410000 */
[----:B------:R-:W-:Y:S01]  /*3eb0*/  STL [R1+0xb0], R155 ;  /* 0x0000b09b01007387 */ /* 0x000fe20000100800 */
[----:B------:R-:W-:Y:S01]  /*3ec0*/  FMUL.FTZ R140, R32, R48 ;  /* 0x00000030208c7220 */ /* 0x000fe20000410000 */
[----:B-1----:R-:W-:Y:S02]  /*3ed0*/  FMUL.FTZ R138, R33, R78 ;  /* 0x0000004e218a7220 */ /* 0x002fe40000410000 */
[----:B------:R-:W-:Y:S01]  /*3ee0*/  STL [R1+0xac], R153 ;  /* 0x0000ac9901007387 */ /* 0x000fe20000100800 */
[----:B------:R-:W-:-:S03]  /*3ef0*/  FMUL.FTZ R136, R8, R79 ;  /* 0x0000004f08887220 */ /* 0x000fc60000410000 */
        /* <DEDUP_REMOVED lines=10> */
[----:B------:R-:W-:Y:S04]  /*3fa0*/  STL [R1+0x84], R132 ;  /* 0x0000848401007387 */ /* 0x000fe80000100800 */
[----:B------:R-:W-:Y:S01]  /*3fb0*/  STL [R1+0x88], R134 ;  /* 0x0000888601007387 */ /* 0x000fe20000100800 */
[----:B------:R-:W-:-:S04]  /*3fc0*/  UISETP.NE.U32.AND UP0, UPT, UR18, URZ, UPT ;  /* 0x000000ff1200728c */ /* 0x000fc8000bf05070 */
[----:B------:R-:W-:Y:S01]  /*3fd0*/  UISETP.NE.AND.EX UP0, UPT, UR19, URZ, UPT, UP0 ;  /* 0x000000ff1300728c */ /* 0x000fe2000bf05300 */
[----:B----4-:R-:W-:Y:S04]  /*3fe0*/  LDS R35, [R130+0x780] ;  /* 0x0007800082237984 */ /* 0x010fe80000000800 */
[----:B-----5:R-:W-:Y:S04]  /*3ff0*/  LDS R139, [R122+0x700] ;  /* 0x000700007a8b7984 */ /* 0x020fe80000000800 */
[----:B------:R-:W-:Y:S04]  /*4000*/  LDS R137, [R124+0x680] ;  /* 0x000680007c897984 */ /* 0x000fe80000000800 */
[----:B--2---:R-:W-:Y:S04]  /*4010*/  LDS R135, [R126+0x600] ;  /* 0x000600007e877984 */ /* 0x004fe80000000800 */
[----:B---3--:R-:W-:Y:S04]  /*4020*/  LDS R133, [R128+0x580] ;  /* 0x0005800080857984 */ /* 0x008fe80000000800 */
        /* <DEDUP_REMOVED lines=36> */
[----:B------:R-:W2:Y:S01]  /*4270*/  LDL R120, [R1] ;  /* 0x0000000001787983 */ /* 0x000ea20000100800 */
        /* <DEDUP_REMOVED lines=11> */
[----:B0-----:R-:W3:Y:S01]  /*4330*/  LDL R119, [R1+0x40] ;  /* 0x0000400001777983 */ /* 0x001ee20000100800 */
[----:B------:R-:W-:Y:S01]  /*4340*/  FMUL.FTZ R34, R23, R34 ;  /* 0x0000002217227220 */ /* 0x000fe20000410000 */
[----:B------:R-:W-:Y:S01]  /*4350*/  FMUL.FTZ R27, R27, R48 ;  /* 0x000000301b1b7220 */ /* 0x000fe20000410000 */
[----:B------:R-:W-:Y:S01]  /*4360*/  FMUL.FTZ R28, R28, R78 ;  /* 0x0000004e1c1c7220 */ /* 0x000fe20000410000 */
[----:B------:R-:W4:Y:S01]  /*4370*/  LDL R117, [R1+0x3c] ;  /* 0x00003c0001757983 */ /* 0x000f220000100800 */
[----:B------:R-:W-:Y:S01]  /*4380*/  FMUL.FTZ R29, R29, R79 ;  /* 0x0000004f1d1d7220 */ /* 0x000fe20000410000 */
[----:B------:R-:W-:Y:S01]  /*4390*/  FMUL.FTZ R30, R30, R80 ;  /* 0x000000501e1e7220 */ /* 0x000fe20000410000 */
[----:B------:R-:W-:Y:S01]  /*43a0*/  FMUL.FTZ R31, R31, R81 ;  /* 0x000000511f1f7220 */ /* 0x000fe20000410000 */
        /* <DEDUP_REMOVED lines=8> */
[----:B------:R-:W-:Y:S01]  /*4430*/  VOTEU.ALL UP0, P0 ;  /* 0x0000000000ff7886 */ /* 0x000fe20000000000 */
[----:B------:R-:W0:Y:S02]  /*4440*/  LDCU.128 UR12, c[0x0][0x430] ;  /* 0x00008600ff0c77ac */ /* 0x000e240008000c00 */
[----:B--2---:R1:W-:Y:S04]  /*4450*/  STS [R120], R9 ;  /* 0x0000000978007388 */ /* 0x0043e80000000800 */
[----:B-1----:R-:W2:Y:S04]  /*4460*/  LDL R120, [R1+0x18] ;  /* 0x0000180001787983 */ /* 0x002ea80000100800 */
[----:B------:R-:W-:Y:S04]  /*4470*/  STS [R165+0x4], R10 ;  /* 0x0000040aa5007388 */ /* 0x000fe80000000800 */
[----:B------:R-:W-:Y:S04]  /*4480*/  STS [R164+0x8], R11 ;  /* 0x0000080ba4007388 */ /* 0x000fe80000000800 */
[----:B------:R-:W-:Y:S01]  /*4490*/  STS [R161+0xc], R12 ;  /* 0x00000c0ca1007388 */ /* 0x000fe20000000800 */
[----:B------:R-:W-:-:S03]  /*44a0*/  @!UP0 UIADD3 UR17, UPT, UPT, -UR31, UR32, URZ ;  /* 0x000000201f118290 */ /* 0x000fc6000fffe1ff */
        /* <DEDUP_REMOVED lines=14> */
[----:B---3--:R-:W-:Y:S04]  /*4590*/  LDS R5, [R119] ;  /* 0x0000000077057984 */ /* 0x008fe80000000800 */
        /* <DEDUP_REMOVED lines=14> */
[----:B0-----:R-:W-:-:S04]  /*4680*/  UIMAD.WIDE.U32 UR8, UR30, UR12, UR8 ;  /* 0x0000000c1e0872a5 */ /* 0x001fc8000f8e0008 */
[----:B------:R-:W-:-:S04]  /*4690*/  UIMAD UR9, UR30, UR13, UR9 ;  /* 0x0000000d1e0972a4 */ /* 0x000fc8000f8e0209 */
[----:B------:R-:W-:-:S04]  /*46a0*/  UIMAD.WIDE.U32 UR8, UR33, UR14, UR8 ;  /* 0x0000000e210872a5 */ /* 0x000fc8000f8e0008 */
[----:B------:R-:W-:Y:S02]  /*46b0*/  UIMAD UR15, UR33, UR15, UR9 ;  /* 0x0000000f210f72a4 */ /* 0x000fe4000f8e0209 */
[----:B------:R-:W-:-:S05]  /*46c0*/  IADD3 R3, P1, PT, R114, UR8, RZ ;  /* 0x0000000872037c10 */ /* 0x000fca000ff3e0ff */
[----:B------:R-:W-:Y:S01]  /*46d0*/  IMAD.X R4, RZ, RZ, UR15, P1 ;  /* 0x0000000fff047e24 */ /* 0x000fe200088e06ff */
[----:B------:R-:W-:-:S04]  /*46e0*/  LEA R2, P5, R3, UR18, 0x2 ;  /* 0x0000001203027c11 */ /* 0x000fc8000f8a10ff */
[----:B------:R-:W-:Y:S01]  /*46f0*/  LEA.HI.X R3, R3, UR19, R4, 0x2, P5 ;  /* 0x0000001303037c11 */ /* 0x000fe2000a8f1404 */
[----:B--2---:R-:W-:Y:S04]  /*4700*/  LDS R25, [R120+0x500] ;  /* 0x0005000078197984 */ /* 0x004fe80000000800 */
        /* <DEDUP_REMOVED lines=35> */
.L_x_1305:
[----:B01----:R-:W2:Y:S01]  /*4940*/  LDL.LU R2, [R1+0x108] ;  /* 0x0001080001027983 */ /* 0x003ea20000300800 */
[----:B------:R-:W-:Y:S01]  /*4950*/  FMUL.FTZ R5, R47, UR6 ;  /* 0x000000062f057c20 */ /* 0x000fe20008410000 */
[----:B------:R-:W-:Y:S01]  /*4960*/  FMUL.FTZ R4, R163, UR6 ;  /* 0x00000006a3047c20 */ /* 0x000fe20008410000 */
[----:B------:R-:W0:Y:S01]  /*4970*/  LDCU UR8, c[0x0][0x38c] ;  /* 0x00007180ff0877ac */ /* 0x000e220008000800 */
[----:B------:R-:W-:Y:S01]  /*4980*/  STL [R1+0x44], RZ ;  /* 0x000044ff01007387 */ /* 0x000fe20000100800 */
[----:B------:R-:W-:Y:S01]  /*4990*/  FADD.FTZ R65, R65, UR7 ;  /* 0x0000000741417e21 */ /* 0x000fe20008010000 */
[----:B------:R-:W-:Y:S01]  /*49a0*/  FADD.FTZ R64, R64, UR7 ;  /* 0x0000000740407e21 */ /* 0x000fe20008010000 */
[----:B------:R-:W-:Y:S01]  /*49b0*/  FADD.FTZ R63, R63, UR7 ;  /* 0x000000073f3f7e21 */ /* 0x000fe20008010000 */
        /* <DEDUP_REMOVED lines=13> */
[----:B0-----:R-:W-:Y:S01]  /*4a90*/  UISETP.GE.AND UP0, UPT, UR8, 0x1, UPT ;  /* 0x000000010800788c */ /* 0x001fe2000bf06270 */
[----:B------:R-:W-:Y:S01]  /*4aa0*/  FADD.FTZ R53, R53, UR7 ;  /* 0x0000000735357e21 */ /* 0x000fe20008010000 */
[----:B------:R-:W-:Y:S01]  /*4ab0*/  FADD.FTZ R52, R52, UR7 ;  /* 0x0000000734347e21 */ /* 0x000fe20008010000 */
[----:B------:R-:W-:Y:S01]  /*4ac0*/  STL [R1+0x70], RZ ;  /* 0x000070ff01007387 */ /* 0x000fe20000100800 */
[----:B------:R-:W-:Y:S01]  /*4ad0*/  FADD.FTZ R51, R51, UR7 ;  /* 0x0000000733337e21 */ /* 0x000fe20008010000 */
[----:B------:R-:W-:-:S02]  /*4ae0*/  FADD.FTZ R50, R50, UR7 ;  /* 0x0000000732327e21 */ /* 0x000fc40008010000 */
[----:B------:R-:W-:Y:S04]  /*4af0*/  STL [R1+0x6c], RZ ;  /* 0x00006cff01007387 */ /* 0x000fe80000100800 */
        /* <DEDUP_REMOVED lines=9> */
[----:B------:R0:W-:Y:S04]  /*4b90*/  STL [R1+0x100], R5 ;  /* 0x0001000501007387 */ /* 0x0001e80000100800 */
[----:B------:R1:W-:Y:S01]  /*4ba0*/  STL [R1+0xfc], R4 ;  /* 0x0000fc0401007387 */ /* 0x0003e20000100800 */
[----:B0-----:R-:W-:Y:S01]  /*4bb0*/  FMUL.FTZ R5, R153, UR6 ;  /* 0x0000000699057c20 */ /* 0x001fe20008410000 */
[----:B-1----:R-:W-:Y:S01]  /*4bc0*/  FMUL.FTZ R4, R157, UR6 ;  /* 0x000000069d047c20 */ /* 0x002fe20008410000 */
        /* <DEDUP_REMOVED lines=45> */
[----:B------:R-:W-:Y:S01]  /*4ea0*/  UISETP.NE.AND UP0, UPT, UR11, 0x1, UPT ;  /* 0x000000010b00788c */ /* 0x000fe2000bf05270 */
[----:B------:R0:W-:Y:S01]  /*4eb0*/  STL [R1+0x44], RZ ;  /* 0x000044ff01007387 */ /* 0x0001e20000100800 */
[----:B------:R-:W-:Y:S01]  /*4ec0*/  UIMAD UR9, UR11, -0x800, UR32 ;  /* 0xfffff8000b0978a4 */ /* 0x000fe2000f8e0220 */
[----:B------:R-:W-:Y:S01]  /*4ed0*/  LOP3.LUT R49, R49, 0xfffffffd, RZ, 0xc0, !PT ;  /* 0xfffffffd31317812 */ /* 0x000fe200078ec0ff */
[----:B------:R-:W2:Y:S02]  /*4ee0*/  LDCU.64 UR14, c[0x0][0x3a0] ;  /* 0x00007400ff0e77ac */ /* 0x000ea40008000a00 */
[----:B------:R-:W-:Y:S01]  /*4ef0*/  PLOP3.LUT P0, PT, PT, PT, UP0, 0x80, 0x8 ;  /* 0x000000000008781c */ /* 0x000fe20003f0f008 */
[----:B------:R-:W-:-:S03]  /*4f00*/  UIADD3 UR8, UPT, UPT, UR9, 0x800, URZ ;  /* 0x0000080009087890 */ /* 0x000fc6000fffe0ff */
[----:B------:R-:W-:Y:S01]  /*4f10*/  ISETP.EQ.AND P1, PT, R0, RZ, P0 ;  /* 0x000000ff0000720c */ /* 0x000fe20000722270 */
[----:B------:R-:W3:Y:S02]  /*4f20*/  LDCU UR17, c[0x0][0x394] ;  /* 0x00007280ff1177ac */ /* 0x000ee40008000800 */
[----:B------:R-:W-:Y:S01]  /*4f30*/  ISETP.GE.AND P0, PT, R114, UR8, PT ;  /* 0x0000000872007c0c */ /* 0x000fe2000bf06270 */
[----:B------:R-:W4:Y:S01]  /*4f40*/  LDCU UR39, c[0x0][0x38c] ;  /* 0x00007180ff2777ac */ /* 0x000f220008000800 */
[----:B------:R-:W0:Y:S08]  /*4f50*/  LDCU UR32, c[0x0][0x388] ;  /* 0x00007100ff2077ac */ /* 0x000e300008000800 */
[----:B------:R-:W-:Y:S01]  /*4f60*/  @P1 LOP3.LUT R49, R49, 0x2, RZ, 0xfc, !PT ;  /* 0x0000000231311812 */ /* 0x000fe200078efcff */
[----:B--2---:R-:W-:Y:S01]  /*4f70*/  UIMAD.WIDE.U32 UR12, UR33, UR14, URZ ;  /* 0x0000000e210c72a5 */ /* 0x004fe2000f8e00ff */
[----:B------:R-:W2:Y:S02]  /*4f80*/  LDCU.64 UR18, c[0x0][0x3a8] ;  /* 0x00007500ff1277ac */ /* 0x000ea40008000a00 */
[----:B------:R-:W-:Y:S01]  /*4f90*/  LOP3.LUT R49, R49, 0xfffffff7, RZ, 0xc0, !PT ;  /* 0xfffffff731317812 */ /* 0x000fe200078ec0ff */
[----:B------:R-:W0:Y:S03]  /*4fa0*/  LDCU.64 UR36, c[0x0][0x440] ;  /* 0x00008800ff2477ac */ /* 0x000e260008000a00 */
[----:B------:R-:W-:Y:S01]  /*4fb0*/  @P0 LOP3.LUT R49, R49, 0x8, RZ, 0xfc, !PT ;  /* 0x0000000831310812 */ /* 0x000fe200078efcff */
[----:B------:R-:W0:Y:S01]  /*4fc0*/  LDCU.64 UR40, c[0x0][0x3c0] ;  /* 0x00007800ff2877ac */ /* 0x000e220008000a00 */
[----:B------:R-:W0:Y:S01]  /*4fd0*/  LDCU.64 UR42, c[0x0][0x4c0] ;  /* 0x00009800ff2a77ac */ /* 0x000e220008000a00 */
[----:B------:R-:W0:Y:S01]  /*4fe0*/  LDCU.64 UR44, c[0x0][0x4e0] ;  /* 0x00009c00ff2c77ac */ /* 0x000e220008000a00 */
[----:B------:R-:W0:Y:S01]  /*4ff0*/  LDCU.64 UR46, c[0x0][0x4f0] ;  /* 0x00009e00ff2e77ac */ /* 0x000e220008000a00 */
[----:B------:R-:W0:Y:S01]  /*5000*/  LDCU.64 UR48, c[0x0][0x538] ;  /* 0x0000a700ff3077ac */ /* 0x000e220008000a00 */
[----:B------:R-:W0:Y:S01]  /*5010*/  LDCU.64 UR50, c[0x0][0x540] ;  /* 0x0000a800ff3277ac */ /* 0x000e220008000a00 */
[----:B------:R-:W-:Y:S01]  /*5020*/  UIMAD UR33, UR33, UR15, UR13 ;  /* 0x0000000f212172a4 */ /* 0x000fe2000f8e020d */
[----:B---34-:R-:W-:-:S11]  /*5030*/  UMOV UR8, URZ ;  /* 0x000000ff00087c82 */ /* 0x018fd60008000000 */
.L_x_1351:
[----:B------:R-:W-:Y:S01]  /*5040*/  UIADD3 UR14, UPT, UPT, UR9, 0x800, URZ ;  /* 0x00000800090e7890 */ /* 0x000fe2000fffe0ff */
[C---:B------:R-:W-:Y:S01]  /*5050*/  LOP3.LUT R100, R114.reuse, 0x1a0, RZ, 0xfc, !PT ;  /* 0x000001a072647812 */ /* 0x040fe200078efcff */
[----:B------:R-:W3:Y:S01]  /*5060*/  LDL R122, [R1+0x40] ;  /* 0x00004000017a7983 */ /* 0x000ee20000100800 */
[----:B------:R-:W-:Y:S02]  /*5070*/  SHF.L.U32 R0, R115, 0x4, RZ ;  /* 0x0000000473007819 */ /* 0x000fe400000006ff */
[----:B------:R-:W-:Y:S01]  /*5080*/  LOP3.LUT R112, R114, 0x20, RZ, 0xfc, !PT ;  /* 0x0000002072707812 */ /* 0x000fe200078efcff */
[----:B------:R-:W4:Y:S01]  /*5090*/  LDL R121, [R1+0x3c] ;  /* 0x00003c0001797983 */ /* 0x000f220000100800 */
[----:B------:R-:W-:Y:S02]  /*50a0*/  ISETP.GE.AND P0, PT, R100, UR14, PT ;  /* 0x0000000e64007c0c */ /* 0x000fe4000bf06270 */
[----:B------:R-:W-:Y:S01]  /*50b0*/  LOP3.LUT R78, R0, 0x3e00, RZ, 0xc0, !PT ;  /* 0x00003e00004e7812 */ /* 0x000fe200078ec0ff */
[----:B01----:R-:W-:Y:S01]  /*50c0*/  IMAD.MOV.U32 R2, RZ, RZ, R114 ;  /* 0x000000ffff027224 */ /* 0x003fe200078e0072 */
        /* <DEDUP_REMOVED lines=8> */
[----:B------:R-:W-:Y:S02]  /*5150*/  @!P0 MOV R113, R78 ;  /* 0x0000004e00718202 */ /* 0x000fe40000000f00 */
        /* <DEDUP_REMOVED lines=8> */
[----:B------:R-:W-:Y:S02]  /*51e0*/  LOP3.LUT R101, R114, 0x180, RZ, 0xfc, !PT ;  /* 0x0000018072657812 */ /* 0x000fe400078efcff */
[----:B------:R-:W-:Y:S01]  /*51f0*/  @!P0 LOP3.LUT R114, R113, 0x1f, R115, 0xf8, !PT ;  /* 0x0000001f71728812 */ /* 0x000fe200078ef873 */
[----:B------:R-:W5:Y:S01]  /*5200*/  LDL R86, [R1+0x20] ;  /* 0x0000200001567983 */ /* 0x000f620000100800 */
[----:B------:R-:W-:-:S02]  /*5210*/  LOP3.LUT R49, R49, 0xfffffffb, RZ, 0xc0, !PT ;  /* 0xfffffffb31317812 */ /* 0x000fc400078ec0ff */
[----:B------:R-:W-:Y:S01]  /*5220*/  LOP3.LUT R99, R114, 0x1c0, RZ, 0xfc, !PT ;  /* 0x000001c072637812 */ /* 0x000fe200078efcff */
[----:B------:R-:W5:Y:S01]  /*5230*/  LDL R85, [R1+0x1c] ;  /* 0x00001c0001557983 */ /* 0x000f620000100800 */
[----:B------:R-:W-:Y:S02]  /*5240*/  @P0 LOP3.LUT R49, R49, 0x4, RZ, 0xfc, !PT ;  /* 0x0000000431310812 */ /* 0x000fe400078efcff */
[----:B------:R-:W-:Y:S01]  /*5250*/  ISETP.GE.AND P0, PT, R99, UR14, PT ;  /* 0x0000000e63007c0c */ /* 0x000fe2000bf06270 */
[----:B------:R-:W5:Y:S04]  /*5260*/  LDL R84, [R1+0x18] ;  /* 0x0000180001547983 */ /* 0x000f680000100800 */
[----:B------:R-:W5:Y:S04]  /*5270*/  LDL R83, [R1+0x14] ;  /* 0x0000140001537983 */ /* 0x000f680000100800 */
[----:B------:R-:W5:Y:S04]  /*5280*/  LDL R82, [R1+0x10] ;  /* 0x0000100001527983 */ /* 0x000f680000100800 */
[----:B------:R-:W-:Y:S01]  /*5290*/  @!P0 MOV R113, R78 ;  /* 0x0000004e00718202 */ /* 0x000fe20000000f00 */
[----:B------:R-:W5:Y:S03]  /*52a0*/  LDL R81, [R1+0xc] ;  /* 0x00000c0001517983 */ /* 0x000f660000100800 */
[----:B------:R-:W-:Y:S01]  /*52b0*/  @!P0 LOP3.LUT R114, R113, 0x1f, R115, 0xf8, !PT ;  /* 0x0000001f71728812 */ /* 0x000fe200078ef873 */
[----:B------:R-:W5:Y:S03]  /*52c0*/  LDL R80, [R1+0x8] ;  /* 0x0000080001507983 */ /* 0x000f660000100800 */
[----:B------:R-:W-:Y:S01]  /*52d0*/  LOP3.LUT R98, R114, 0x1e0, RZ, 0xfc, !PT ;  /* 0x000001e072627812 */ /* 0x000fe200078efcff */
[----:B------:R-:W5:Y:S03]  /*52e0*/  LDL R79, [R1+0x4] ;  /* 0x00000400014f7983 */ /* 0x000f660000100800 */
[----:B------:R-:W-:Y:S01]  /*52f0*/  ISETP.GE.AND P5, PT, R98, UR14, PT ;  /* 0x0000000e62007c0c */ /* 0x000fe2000bfa6270 */
[----:B------:R-:W-:Y:S01]  /*5300*/  UIADD3 UR30, UPT, UPT, UR9, 0x800, URZ ;  /* 0x00000800091e7890 */ /* 0x000fe2000fffe0ff */
[----:B------:R-:W5:Y:S05]  /*5310*/  LDL R32, [R1] ;  /* 0x0000000001207983 */ /* 0x000f6a0000100800 */
[----:B------:R-:W-:-:S06]  /*5320*/  ISETP.GE.AND P2, PT, R112, UR30, PT ;  /* 0x0000001e70007c0c */ /* 0x000fcc000bf46270 */
[----:B------:R-:W-:Y:S01]  /*5330*/  @!P5 MOV R113, R78 ;  /* 0x0000004e0071d202 */ /* 0x000fe20000000f00 */
[----:B------:R-:W-:-:S03]  /*5340*/  HFMA2 R3, -RZ, RZ, 0, 0 ;  /* 0x00000000ff037431 */ /* 0x000fc600000001ff */
[----:B------:R-:W-:Y:S01]  /*5350*/  @!P5 LOP3.LUT R114, R113, 0x1f, R115, 0xf8, !PT ;  /* 0x0000001f7172d812 */ /* 0x000fe200078ef873 */
[----:B0-----:R-:W-:Y:S01]  /*5360*/  IMAD.U32 R9, RZ, RZ, UR40 ;  /* 0x00000028ff097e24 */ /* 0x001fe2000f8e00ff */
[----:B------:R-:W-:Y:S01]  /*5370*/  MOV R7, UR41 ;  /* 0x0000002900077c02 */ /* 0x000fe20008000f00 */
[----:B------:R-:W0:Y:S01]  /*5380*/  @!P2 LDC.64 R4, c[0x0][0x3e0] ;  /* 0x0000f800ff04ab82 */ /* 0x000e220000000a00 */
[----:B------:R-:W-:Y:S01]  /*5390*/  ISETP.GE.AND P3, PT, R114, UR30, PT ;  /* 0x0000001e72007c0c */ /* 0x000fe2000bf66270 */
[----:B------:R-:W-:Y:S01]  /*53a0*/  IMAD.WIDE.U32 R8, R9, UR8, R2 ;  /* 0x0000000809087c25 */ /* 0x000fe2000f8e0002 */
[----:B------:R-:W-:-:S03]  /*53b0*/  LOP3.LUT R49, R49, 0xfffffffe, RZ, 0xc0, !PT ;  /* 0xfffffffe31317812 */ /* 0x000fc600078ec0ff */
[----:B------:R-:W-:Y:S01]  /*53c0*/  IMAD R9, R7, UR8, R9 ;  /* 0x0000000807097c24 */ /* 0x000fe2000f8e0209 */
[----:B------:R-:W-:Y:S02]  /*53d0*/  @P0 LOP3.LUT R49, R49, 0x1, RZ, 0xfc, !PT ;  /* 0x0000000131310812 */ /* 0x000fe400078efcff */
[C---:B------:R-:W-:Y:S02]  /*53e0*/  LEA R12, P0, R8.reuse, UR26, 0x2 ;  /* 0x0000001a080c7c11 */ /* 0x040fe4000f8010ff */
[----:B------:R-:W-:Y:S02]  /*53f0*/  ISETP.GE.AND P1, PT, R111, UR30, PT ;  /* 0x0000001e6f007c0c */ /* 0x000fe4000bf26270 */
[----:B------:R-:W-:Y:S02]  /*5400*/  LEA.HI.X R13, R8, UR27, R9, 0x2, P0 ;  /* 0x0000001b080d7c11 */ /* 0x000fe400080f1409 */
[----:B------:R-:W1:Y:S09]  /*5410*/  @!P3 LDC.64 R8, c[0x0][0x3e0] ;  /* 0x0000f800ff08bb82 */ /* 0x000e720000000a00 */
[----:B------:R-:W2:Y:S01]  /*5420*/  @!P1 LDC.64 R10, c[0x0][0x3e0] ;  /* 0x0000f800ff0a9b82 */ /* 0x000ea20000000a00 */
[----:B0-----:R-:W-:-:S04]  /*5430*/  @!P2 IMAD.WIDE.U32 R6, R4, UR8, R2 ;  /* 0x000000080406ac25 */ /* 0x001fc8000f8e0002 */
[----:B------:R-:W-:Y:S01]  /*5440*/  @!P2 IMAD R5, R5, UR8, R7 ;  /* 0x000000080505ac24 */ /* 0x000fe2000f8e0207 */
[----:B------:R-:W-:-:S04]  /*5450*/  @!P2 LEA R4, P0, R6, UR28, 0x2 ;  /* 0x0000001c0604ac11 */ /* 0x000fc8000f8010ff */
[----:B------:R-:W-:Y:S01]  /*5460*/  @!P2 LEA.HI.X R5, R6, UR29, R5, 0x2, P0 ;  /* 0x0000001d0605ac11 */ /* 0x000fe200080f1405 */
[----:B-1----:R-:W-:-:S04]  /*5470*/  @!P3 IMAD.WIDE.U32 R6, R8, UR8, R2 ;  /* 0x000000080806bc25 */ /* 0x002fc8000f8e0002 */
[----:B------:R-:W-:Y:S01]  /*5480*/  @!P3 IMAD R9, R9, UR8, R7 ;  /* 0x000000080909bc24 */ /* 0x000fe2000f8e0207 */
[----:B------:R-:W-:-:S04]  /*5490*/  @!P3 LEA R8, P0, R6, UR28, 0x2 ;  /* 0x0000001c0608bc11 */ /* 0x000fc8000f8010ff */
[----:B------:R-:W-:Y:S01]  /*54a0*/  @!P3 LEA.HI.X R9, R6, UR29, R9, 0x2, P0 ;  /* 0x0000001d0609bc11 */ /* 0x000fe200080f1409 */
[----:B--2---:R-:W-:-:S04]  /*54b0*/  @!P1 IMAD.WIDE.U32 R6, R10, UR8, R2 ;  /* 0x000000080a069c25 */ /* 0x004fc8000f8e0002 */
[----:B------:R-:W-:Y:S01]  /*54c0*/  @!P1 IMAD R11, R11, UR8, R7 ;  /* 0x000000080b0b9c24 */ /* 0x000fe2000f8e0207 */
[----:B------:R-:W-:-:S04]  /*54d0*/  @!P1 LEA R10, P0, R6, UR28, 0x2 ;  /* 0x0000001c060a9c11 */ /* 0x000fc8000f8010ff */
[----:B------:R-:W-:Y:S02]  /*54e0*/  @!P1 LEA.HI.X R11, R6, UR29, R11, 0x2, P0 ;  /* 0x0000001d060b9c11 */ /* 0x000fe400080f140b */
[----:B------:R-:W-:-:S13]  /*54f0*/  ISETP.GE.AND P0, PT, R110, UR30, PT ;  /* 0x0000001e6e007c0c */ /* 0x000fda000bf06270 */
[----:B------:R-:W0:Y:S02]  /*5500*/  @!P0 LDC.64 R6, c[0x0][0x3e0] ;  /* 0x0000f800ff068b82 */ /* 0x000e240000000a00 */
[----:B0-----:R-:W-:-:S04]  /*5510*/  @!P0 IMAD.WIDE.U32 R14, R6, UR8, R2 ;  /* 0x00000008060e8c25 */ /* 0x001fc8000f8e0002 */
[----:B------:R-:W-:Y:S01]  /*5520*/  @!P0 IMAD R7, R7, UR8, R15 ;  /* 0x0000000807078c24 */ /* 0x000fe2000f8e020f */
[----:B------:R-:W-:-:S04]  /*5530*/  @!P0 LEA R6, P4, R14, UR28, 0x2 ;  /* 0x0000001c0e068c11 */ /* 0x000fc8000f8810ff */
[----:B------:R-:W-:Y:S02]  /*5540*/  @!P0 LEA.HI.X R7, R14, UR29, R7, 0x2, P4 ;  /* 0x0000001d0e078c11 */ /* 0x000fe4000a0f1407 */
[----:B------:R-:W-:-:S13]  /*5550*/  ISETP.GE.AND P4, PT, R109, UR30, PT ;  /* 0x0000001e6d007c0c */ /* 0x000fda000bf86270 */
[----:B------:R-:W0:Y:S01]  /*5560*/  @!P4 LDC.64 R14, c[0x0][0x3e0] ;  /* 0x0000f800ff0ecb82 */ /* 0x000e220000000a00 */
[----:B------:R-:W-:Y:S02]  /*5570*/  IMAD.MOV.U32 R0, RZ, RZ, RZ ;  /* 0x000000ffff007224 */ /* 0x000fe400078e00ff */
[----:B0-----:R-:W-:-:S04]  /*5580*/  @!P4 IMAD.WIDE.U32 R16, R14, UR8, R2 ;  /* 0x000000080e10cc25 */ /* 0x001fc8000f8e0002 */
[----:B------:R-:W-:Y:S01]  /*5590*/  @!P4 IMAD R15, R15, UR8, R17 ;  /* 0x000000080f0fcc24 */ /* 0x000fe2000f8e0211 */
[----:B------:R-:W-:-:S04]  /*55a0*/  @!P4 LEA R14, P6, R16, UR28, 0x2 ;  /* 0x0000001c100ecc11 */ /* 0x000fc8000f8c10ff */
[----:B------:R-:W-:Y:S02]  /*55b0*/  @!P4 LEA.HI.X R15, R16, UR29, R15, 0x2, P6 ;  /* 0x0000001d100fcc11 */ /* 0x000fe4000b0f140f */
[----:B------:R-:W-:Y:S02]  /*55c0*/  ISETP.GE.AND P6, PT, R112, UR14, PT ;  /* 0x0000000e70007c0c */ /* 0x000fe4000bfc6270 */
[----:B------:R-:W-:-:S11]  /*55d0*/  CS2R R16, SRZ ;  /* 0x0000000000107805 */ /* 0x000fd6000001ff00 */
[----:B------:R-:W4:Y:S01]  /*55e0*/  @!P6 LDG.E R0, desc[UR34][R12.64+0x80] ;  /* 0x000080220c00e981 */ /* 0x000f22000c1e1900 */
[----:B------:R-:W-:-:S13]  /*55f0*/  ISETP.GE.AND P6, PT, R111, UR14, PT ;  /* 0x0000000e6f007c0c */ /* 0x000fda000bfc6270 */
[----:B------:R-:W5:Y:S01]  /*5600*/  @!P6 LDG.E R16, desc[UR34][R12.64+0x100] ;  /* 0x000100220c10e981 */ /* 0x000f62000c1e1900 */
[----:B------:R-:W-:Y:S01]  /*5610*/  ISETP.GE.AND P6, PT, R110, UR14, PT ;  /* 0x0000000e6e007c0c */ /* 0x000fe2000bfc6270 */
[----:B------:R-:W-:-:S12]  /*5620*/  HFMA2 R19, -RZ, RZ, 0, 0 ;  /* 0x00000000ff137431 */ /* 0x000fd800000001ff */
[----:B------:R-:W2:Y:S01]  /*5630*/  @!P6 LDG.E R17, desc[UR34][R12.64+0x180] ;  /* 0x000180220c11e981 */ /* 0x000ea2000c1e1900 */
[----:B------:R-:W-:Y:S02]  /*5640*/  ISETP.GE.AND P6, PT, R109, UR14, PT ;  /* 0x0000000e6d007c0c */ /* 0x000fe4000bfc6270 */
[----:B------:R-:W-:-:S11]  /*5650*/  CS2R R20, SRZ ;  /* 0x0000000000147805 */ /* 0x000fd6000001ff00 */
[----:B------:R-:W2:Y:S01]  /*5660*/  @!P6 LDG.E R19, desc[UR34][R12.64+0x200] ;  /* 0x000200220c13e981 */ /* 0x000ea2000c1e1900 */
[----:B------:R-:W-:-:S13]  /*5670*/  ISETP.GE.AND P6, PT, R108, UR14, PT ;  /* 0x0000000e6c007c0c */ /* 0x000fda000bfc6270 */
        /* <DEDUP_REMOVED lines=9> */
[----:B------:R-:W-:Y:S02]  /*5710*/  ISETP.GE.AND P6, PT, R104, UR14, PT ;  /* 0x0000000e68007c0c */ /* 0x000fe4000bfc6270 */
[----:B------:R-:W-:-:S11]  /*5720*/  LOP3.LUT R49, R49, 0xfffffdff, RZ, 0xc0, !PT ;  /* 0xfffffdff31317812 */ /* 0x000fd600078ec0ff */
[----:B------:R-:W2:Y:S01]  /*5730*/  @!P6 LDG.E R24, desc[UR34][R12.64+0x480] ;  /* 0x000480220c18e981 */ /* 0x000ea2000c1e1900 */
[----:B------:R-:W-:Y:S02]  /*5740*/  ISETP.GE.AND P6, PT, R103, UR14, PT ;  /* 0x0000000e67007c0c */ /* 0x000fe4000bfc6270 */
[----:B------:R-:W-:-:S04]  /*5750*/  @P5 LOP3.LUT R49, R49, 0x200, RZ, 0xfc, !PT ;  /* 0x0000020031315812 */ /* 0x000fc800078efcff */
[----:B------:R-:W-:-:S07]  /*5760*/  LOP3.LUT P5, RZ, R49, 0x1, RZ, 0xc0, !PT ;  /* 0x0000000131ff7812 */ /* 0x000fce00078ac0ff */
[----:B------:R-:W2:Y:S01]  /*5770*/  @!P6 LDG.E R25, desc[UR34][R12.64+0x500] ;  /* 0x000500220c19e981 */ /* 0x000ea2000c1e1900 */
[----:B------:R-:W-:Y:S02]  /*5780*/  ISETP.GE.AND P6, PT, R102, UR14, PT ;  /* 0x0000000e66007c0c */ /* 0x000fe4000bfc6270 */
[----:B------:R-:W-:Y:S02]  /*5790*/  CS2R R26, SRZ ;  /* 0x00000000001a7805 */ /* 0x000fe4000001ff00 */
[----:B------:R-:W-:-:S04]  /*57a0*/  LOP3.LUT R49, R49, 0xfffffbff, RZ, 0xc0, !PT ;  /* 0xfffffbff31317812 */ /* 0x000fc800078ec0ff */
[----:B------:R-:W-:-:S04]  /*57b0*/  @P5 LOP3.LUT R49, R49, 0x400, RZ, 0xfc, !PT ;  /* 0x0000040031315812 */ /* 0x000fc800078efcff */
[----:B------:R-:W-:Y:S01]  /*57c0*/  LOP3.LUT P5, RZ, R49, 0x4, RZ, 0xc0, !PT ;  /* 0x0000000431ff7812 */ /* 0x000fe200078ac0ff */
[----:B------:R-:W2:Y:S01]  /*57d0*/  @!P6 LDG.E R26, desc[UR34][R12.64+0x580] ;  /* 0x000580220c1ae981 */ /* 0x000ea2000c1e1900 */
[----:B------:R-:W-:Y:S02]  /*57e0*/  ISETP.GE.AND P6, PT, R101, UR14, PT ;  /* 0x0000000e65007c0c */ /* 0x000fe4000bfc6270 */
[----:B------:R-:W-:Y:S02]  /*57f0*/  CS2R R28, SRZ ;  /* 0x00000000001c7805 */ /* 0x000fe4000001ff00 */
[----:B------:R-:W-:-:S07]  /*5800*/  CS2R R30, SRZ ;  /* 0x00000000001e7805 */ /* 0x000fce000001ff00 */
[----:B------:R-:W2:Y:S01]  /*5810*/  @!P5 LDG.E R28, desc[UR34][R12.64+0x680] ;  /* 0x000680220c1cd981 */ /* 0x000ea2000c1e1900 */
[----:B------:R-:W-:-:S03]  /*5820*/  LOP3.LUT P5, RZ, R49, 0x400, RZ, 0xc0, !PT ;  /* 0x0000040031ff7812 */ /* 0x000fc600078ac0ff */
[----:B------:R-:W2:Y:S01]  /*5830*/  @!P6 LDG.E R27, desc[UR34][R12.64+0x600] ;  /* 0x000600220c1be981 */ /* 0x000ea2000c1e1900 */
[----:B------:R-:W-:-:S09]  /*5840*/  LOP3.LUT P6, RZ, R49, 0x8, RZ, 0xc0, !PT ;  /* 0x0000000831ff7812 */ /* 0x000fd200078cc0ff */
[----:B------:R-:W2:Y:S01]  /*5850*/  @!P5 LDG.E R29, desc[UR34][R12.64+0x700] ;  /* 0x000700220c1dd981 */ /* 0x000ea2000c1e1900 */
[----:B------:R-:W-:-:S03]  /*5860*/  LOP3.LUT P5, RZ, R49, 0x200, RZ, 0xc0, !PT ;  /* 0x0000020031ff7812 */ /* 0x000fc600078ac0ff */
[----:B------:R-:W3:Y:S10]  /*5870*/  @!P6 LDG.E R31, desc[UR34][R12.64] ;  /* 0x000000220c1fe981 */ /* 0x000ef4000c1e1900 */
[----:B------:R0:W2:Y:S01]  /*5880*/  @!P5 LDG.E R30, desc[UR34][R12.64+0x780] ;  /* 0x000780220c1ed981 */ /* 0x0000a2000c1e1900 */
[----:B------:R-:W-:Y:S01]  /*5890*/  UMOV UR14, UR12 ;  /* 0x0000000c000e7c82 */ /* 0x000fe20008000000 */
[----:B------:R-:W-:-:S02]  /*58a0*/  UMOV UR15, UR33 ;  /* 0x00000021000f7c82 */ /* 0x000fc40008000000 */
[----:B------:R-:W-:-:S04]  /*58b0*/  UIMAD.WIDE.U32 UR14, UR8, UR18, UR14 ;  /* 0x00000012080e72a5 */ /* 0x000fc8000f8e000e */
[----:B------:R-:W-:Y:S02]  /*58c0*/  UIMAD UR15, UR8, UR19, UR15 ;  /* 0x00000013080f72a4 */ /* 0x000fe4000f8e020f */
[----:B------:R-:W-:-:S04]  /*58d0*/  ULEA UR16, UP0, UR14, UR36, 0x2 ;  /* 0x000000240e107291 */ /* 0x000fc8000f8010ff */
[----:B------:R-:W-:Y:S02]  /*58e0*/  ULEA.HI.X UR14, UR14, UR37, UR15, 0x2, UP0 ;  /* 0x000000250e0e7291 */ /* 0x000fe400080f140f */
[----:B0-----:R-:W-:-:S04]  /*58f0*/  MOV R12, UR16 ;  /* 0x00000010000c7c02 */ /* 0x001fc80008000f00 */
[----:B------:R-:W-:-:S05]  /*5900*/  IMAD.U32 R13, RZ, RZ, UR14 ;  /* 0x0000000eff0d7e24 */ /* 0x000fca000f8e00ff */
[----:B------:R0:W2:Y:S04]  /*5910*/  LDG.E R18, desc[UR34][R12.64] ;  /* 0x000000220c127981 */ /* 0x0000a8000c1e1900 */
[----:B---3--:R-:W-:Y:S04]  /*5920*/  STS [R122], R31 ;  /* 0x0000001f7a007388 */ /* 0x008fe80000000800 */
[----:B----4-:R1:W-:Y:S04]  /*5930*/  STS [R121+0x80], R0 ;  /* 0x0000800079007388 */ /* 0x0103e80000000800 */
[----:B-----5:R-:W-:Y:S04]  /*5940*/  STS [R120+0x100], R16 ;  /* 0x0001001078007388 */ /* 0x020fe80000000800 */
[----:B--2---:R2:W-:Y:S04]  /*5950*/  STS [R119+0x180], R17 ;  /* 0x0001801177007388 */ /* 0x0045e80000000800 */
[----:B------:R3:W-:Y:S04]  /*5960*/  STS [R118+0x200], R19 ;  /* 0x0002001376007388 */ /* 0x0007e80000000800 */
[----:B------:R-:W-:Y:S04]  /*5970*/  STS [R117+0x280], R20 ;  /* 0x0002801475007388 */ /* 0x000fe80000000800 */
[----:B------:R4:W-:Y:S04]  /*5980*/  STS [R116+0x300], R21 ;  /* 0x0003001574007388 */ /* 0x0009e80000000800 */
[----:B------:R-:W-:Y:S01]  /*5990*/  STS [R87+0x380], R22 ;  /* 0x0003801657007388 */ /* 0x000fe20000000800 */
[----:B-1----:R-:W-:-:S03]  /*59a0*/  HFMA2 R0, -RZ, RZ, 0, 0 ;  /* 0x00000000ff007431 */ /* 0x002fc600000001ff */
[----:B------:R1:W-:Y:S04]  /*59b0*/  STS [R86+0x400], R23 ;  /* 0x0004001756007388 */ /* 0x0003e80000000800 */
[----:B------:R-:W-:Y:S04]  /*59c0*/  STS [R85+0x480], R24 ;  /* 0x0004801855007388 */ /* 0x000fe80000000800 */
[----:B------:R5:W-:Y:S04]  /*59d0*/  STS [R84+0x500], R25 ;  /* 0x0005001954007388 */ /* 0x000be80000000800 */
[----:B------:R0:W-:Y:S04]  /*59e0*/  STS [R83+0x580], R26 ;  /* 0x0005801a53007388 */ /* 0x0001e80000000800 */
[----:B------:R-:W-:Y:S04]  /*59f0*/  STS [R82+0x600], R27 ;  /* 0x0006001b52007388 */ /* 0x000fe80000000800 */
[----:B------:R-:W-:Y:S04]  /*5a00*/  STS [R81+0x680], R28 ;  /* 0x0006801c51007388 */ /* 0x000fe80000000800 */
[----:B------:R-:W-:Y:S04]  /*5a10*/  STS [R80+0x700], R29 ;  /* 0x0007001d50007388 */ /* 0x000fe80000000800 */
[----:B------:R-:W-:Y:S01]  /*5a20*/  STS [R79+0x780], R30 ;  /* 0x0007801e4f007388 */ /* 0x000fe20000000800 */
[----:B------:R-:W-:-:S03]  /*5a30*/  NOP ;  /* 0x0000000000007918 */ /* 0x000fc60000000000 */
[----:B------:R0:W5:Y:S01]  /*5a40*/  @!P4 LDG.E R0, desc[UR34][R14.64+0x200] ;  /* 0x000200220e00c981 */ /* 0x000162000c1e1900 */
[----:B------:R-:W-:Y:S02]  /*5a50*/  ISETP.GE.AND P4, PT, R108, UR30, PT ;  /* 0x0000001e6c007c0c */ /* 0x000fe4000bf86270 */
[----:B--2---:R-:W-:Y:S02]  /*5a60*/  CS2R R16, SRZ ;  /* 0x0000000000107805 */ /* 0x004fe4000001ff00 */
[----:B---3--:R-:W-:Y:S02]  /*5a70*/  MOV R19, RZ ;  /* 0x000000ff00137202 */ /* 0x008fe40000000f00 */
[----:B----4-:R-:W-:Y:S02]  /*5a80*/  CS2R R20, SRZ ;  /* 0x0000000000147805 */ /* 0x010fe4000001ff00 */
[----:B-1----:R-:W-:Y:S02]  /*5a90*/  CS2R R22, SRZ ;  /* 0x0000000000167805 */ /* 0x002fe4000001ff00 */
[----:B-----5:R-:W-:Y:S01]  /*5aa0*/  CS2R R24, SRZ ;  /* 0x0000000000187805 */ /* 0x020fe2000001ff00 */
[----:B0-----:R-:W-:Y:S01]  /*5ab0*/  IMAD.MOV.U32 R26, RZ, RZ, RZ ;  /* 0x000000ffff1a7224 */ /* 0x001fe200078e00ff */
[----:B------:R-:W-:Y:S04]  /*5ac0*/  LDS R48, [R32] ;  /* 0x0000000020307984 */ /* 0x000fe80000000800 */
[----:B------:R-:W-:Y:S01]  /*5ad0*/  LDS R47, [R165+0x4] ;  /* 0x00000400a52f7984 */ /* 0x000fe20000000800 */
[----:B------:R-:W0:Y:S03]  /*5ae0*/  @!P4 LDC.64 R12, c[0x0][0x3e0] ;  /* 0x0000f800ff0ccb82 */ /* 0x000e260000000a00 */
[----:B------:R-:W-:Y:S04]  /*5af0*/  LDS R46, [R164+0x8] ;  /* 0x00000800a42e7984 */ /* 0x000fe80000000800 */
[----:B------:R-:W-:Y:S04]  /*5b00*/  LDS R45, [R161+0xc] ;  /* 0x00000c00a12d7984 */ /* 0x000fe80000000800 */
[----:B------:R-:W-:Y:S04]  /*5b10*/  LDS R44, [R160+0x10] ;  /* 0x00001000a02c7984 */ /* 0x000fe80000000800 */
[----:B------:R-:W-:Y:S04]  /*5b20*/  LDS R43, [R159+0x14] ;  /* 0x000014009f2b7984 */ /* 0x000fe80000000800 */
[----:B------:R-:W-:Y:S04]  /*5b30*/  LDS R42, [R158+0x18] ;  /* 0x000018009e2a7984 */ /* 0x000fe80000000800 */
[----:B------:R-:W-:Y:S01]  /*5b40*/  LDS R41, [R156+0x1c] ;  /* 0x00001c009c297984 */ /* 0x000fe20000000800 */
[----:B0-----:R-:W-:-:S03]  /*5b50*/  @!P4 IMAD.WIDE.U32 R14, R12, UR8, R2 ;  /* 0x000000080c0ecc25 */ /* 0x001fc6000f8e0002 */
[----:B------:R-:W-:Y:S01]  /*5b60*/  LDS R40, [R154+0x20] ;  /* 0x000020009a287984 */ /* 0x000fe20000000800 */
[----:B------:R-:W-:Y:S01]  /*5b70*/  @!P4 IMAD R13, R13, UR8, R15 ;  /* 0x000000080d0dcc24 */ /* 0x000fe2000f8e020f */
[C---:B------:R-:W-:Y:S02]  /*5b80*/  @!P4 LEA R12, P5, R14.reuse, UR28, 0x2 ;  /* 0x0000001c0e0ccc11 */ /* 0x040fe4000f8a10ff */
[----:B------:R-:W-:Y:S02]  /*5b90*/  LDS R39, [R152+0x24] ;  /* 0x0000240098277984 */ /* 0x000fe40000000800 */
[----:B------:R-:W-:Y:S02]  /*5ba0*/  @!P4 LEA.HI.X R13, R14, UR29, R13, 0x2, P5 ;  /* 0x0000001d0e0dcc11 */ /* 0x000fe4000a8f140d */
[----:B------:R-:W-:Y:S04]  /*5bb0*/  LDS R38, [R97+0x28] ;  /* 0x0000280061267984 */ /* 0x000fe80000000800 */
[----:B------:R0:W2:Y:S01]  /*5bc0*/  @!P4 LDG.E R16, desc[UR34][R12.64+0x280] ;  /* 0x000280220c10c981 */ /* 0x0000a2000c1e1900 */
[----:B------:R-:W-:-:S03]  /*5bd0*/  ISETP.GE.AND P4, PT, R107, UR30, PT ;  /* 0x0000001e6b007c0c */ /* 0x000fc6000bf86270 */
[----:B------:R-:W-:Y:S04]  /*5be0*/  LDS R37, [R96+0x2c] ;  /* 0x00002c0060257984 */ /* 0x000fe80000000800 */
[----:B------:R-:W-:Y:S04]  /*5bf0*/  LDS R36, [R95+0x30] ;  /* 0x000030005f247984 */ /* 0x000fe80000000800 */
[----:B------:R-:W-:Y:S02]  /*5c00*/  LDS R35, [R94+0x34] ;  /* 0x000034005e237984 */ /* 0x000fe40000000800 */
[----:B------:R-:W0:Y:S02]  /*5c10*/  @!P4 LDC.64 R14, c[0x0][0x3e0] ;  /* 0x0000f800ff0ecb82 */ /* 0x000e240000000a00 */
[----:B------:R-:W-:Y:S04]  /*5c20*/  LDS R34, [R93+0x38] ;  /* 0x000038005d227984 */ /* 0x000fe80000000800 */
[----:B------:R-:W-:Y:S01]  /*5c30*/  LDS R33, [R92+0x3c] ;  /* 0x00003c005c217984 */ /* 0x000fe20000000800 */
[----:B0-----:R-:W-:-:S04]  /*5c40*/  @!P4 IMAD.WIDE.U32 R12, R14, UR8, R2 ;  /* 0x000000080e0ccc25 */ /* 0x001fc8000f8e0002 */
[----:B------:R-:W-:Y:S01]  /*5c50*/  @!P4 IMAD R15, R15, UR8, R13 ;  /* 0x000000080f0fcc24 */ /* 0x000fe2000f8e020d */
[----:B------:R-:W-:-:S04]  /*5c60*/  @!P4 LEA R14, P5, R12, UR28, 0x2 ;  /* 0x0000001c0c0ecc11 */ /* 0x000fc8000f8a10ff */
[----:B------:R-:W-:-:S05]  /*5c70*/  @!P4 LEA.HI.X R15, R12, UR29, R15, 0x2, P5 ;  /* 0x0000001d0c0fcc11 */ /* 0x000fca000a8f140f */
[----:B------:R0:W3:Y:S01]  /*5c80*/  @!P4 LDG.E R17, desc[UR34][R14.64+0x300] ;  /* 0x000300220e11c981 */ /* 0x0000e2000c1e1900 */
[----:B------:R-:W-:-:S13]  /*5c90*/  ISETP.GE.AND P4, PT, R106, UR30, PT ;  /* 0x0000001e6a007c0c */ /* 0x000fda000bf86270 */
[----:B0-----:R-:W0:Y:S02]  /*5ca0*/  @!P4 LDC.64 R14, c[0x0][0x3e0] ;  /* 0x0000f800ff0ecb82 */ /* 0x001e240000000a00 */
[----:B0-----:R-:W-:-:S04]  /*5cb0*/  @!P4 IMAD.WIDE.U32 R12, R14, UR8, R2 ;  /* 0x000000080e0ccc25 */ /* 0x001fc8000f8e0002 */
[----:B------:R-:W-:Y:S01]  /*5cc0*/  @!P4 IMAD R13, R15, UR8, R13 ;  /* 0x000000080f0dcc24 */ /* 0x000fe2000f8e020d */
[----:B------:R-:W-:-:S04]  /*5cd0*/  @!P4 LEA R14, P5, R12, UR28, 0x2 ;  /* 0x0000001c0c0ecc11 */ /* 0x000fc8000f8a10ff */
[----:B------:R-:W-:-:S05]  /*5ce0*/  @!P4 LEA.HI.X R15, R12, UR29, R13, 0x2, P5 ;  /* 0x0000001d0c0fcc11 */ /* 0x000fca000a8f140d */
[----:B------:R0:W4:Y:S01]  /*5cf0*/  @!P4 LDG.E R19, desc[UR34][R14.64+0x380] ;  /* 0x000380220e13c981 */ /* 0x000122000c1e1900 */
[----:B------:R-:W-:-:S13]  /*5d00*/  ISETP.GE.AND P4, PT, R105, UR30, PT ;  /* 0x0000001e69007c0c */ /* 0x000fda000bf86270 */
[----:B0-----:R-:W0:Y:S02]  /*5d10*/  @!P4 LDC.64 R14, c[0x0][0x3e0] ;  /* 0x0000f800ff0ecb82 */ /* 0x001e240000000a00 */
[----:B0-----:R-:W-:-:S04]  /*5d20*/  @!P4 IMAD.WIDE.U32 R12, R14, UR8, R2 ;  /* 0x000000080e0ccc25 */ /* 0x001fc8000f8e0002 */
[----:B------:R-:W-:Y:S01]  /*5d30*/  @!P4 IMAD R13, R15, UR8, R13 ;  /* 0x000000080f0dcc24 */ /* 0x000fe2000f8e020d */
[----:B------:R-:W-:-:S04]  /*5d40*/  @!P4 LEA R14, P5, R12, UR28, 0x2 ;  /* 0x0000001c0c0ecc11 */ /* 0x000fc8000f8a10ff */
[----:B------:R-:W-:-:S05]  /*5d50*/  @!P4 LEA.HI.X R15, R12, UR29, R13, 0x2, P5 ;  /* 0x0000001d0c0fcc11 */ /* 0x000fca000a8f140d */
[----:B------:R0:W5:Y:S01]  /*5d60*/  @!P4 LDG.E R20, desc[UR34][R14.64+0x400] ;  /* 0x000400220e14c981 */ /* 0x000162000c1e1900 */
        /* <DEDUP_REMOVED lines=41> */
[----:B------:R-:W5:Y:S01]  /*6000*/  @!P4 LDG.E R26, desc[UR34][R14.64+0x700] ;  /* 0x000700220e1ac981 */ /* 0x000f62000c1e1900 */
[----:B------:R-:W-:-:S13]  /*6010*/  ISETP.GE.AND P4, PT, R98, UR30, PT ;  /* 0x0000001e62007c0c */ /* 0x000fda000bf86270 */
[----:B------:R-:W0:Y:S02]  /*6020*/  @!P4 LDC.64 R12, c[0x0][0x3e0] ;  /* 0x0000f800ff0ccb82 */ /* 0x000e240000000a00 */
[----:B0-----:R-:W-:-:S04]  /*6030*/  @!P4 IMAD.WIDE.U32 R2, R12, UR8, R2 ;  /* 0x000000080c02cc25 */ /* 0x001fc8000f8e0002 */
[----:B------:R-:W-:Y:S01]  /*6040*/  @!P4 IMAD R13, R13, UR8, R3 ;  /* 0x000000080d0dcc24 */ /* 0x000fe2000f8e0203 */
[----:B------:R-:W-:-:S04]  /*6050*/  @!P4 LEA R12, P5, R2, UR28, 0x2 ;  /* 0x0000001c020ccc11 */ /* 0x000fc8000f8a10ff */
[----:B------:R-:W-:Y:S01]  /*6060*/  @!P4 LEA.HI.X R13, R2, UR29, R13, 0x2, P5 ;  /* 0x0000001d020dcc11 */ /* 0x000fe2000a8f140d */
[----:B------:R-:W-:Y:S01]  /*6070*/  HFMA2 R2, -RZ, RZ, 0, 0 ;  /* 0x00000000ff027431 */ /* 0x000fe200000001ff */
[----:B------:R-:W-:-:S05]  /*6080*/  MOV R3, RZ ;  /* 0x000000ff00037202 */ /* 0x000fca0000000f00 */
[----:B------:R0:W2:Y:S04]  /*6090*/  @!P3 LDG.E R2, desc[UR34][R8.64] ;  /* 0x000000220802b981 */ /* 0x0000a8000c1e1900 */
[----:B------:R1:W3:Y:S01]  /*60a0*/  @!P2 LDG.E R3, desc[UR34][R4.64+0x80] ;  /* 0x000080220403a981 */ /* 0x0002e2000c1e1900 */
[----:B0-----:R-:W-:-:S06]  /*60b0*/  CS2R R8, SRZ ;  /* 0x0000000000087805 */ /* 0x001fcc000001ff00 */
[----:B------:R-:W4:Y:S04]  /*60c0*/  @!P1 LDG.E R8, desc[UR34][R10.64+0x100] ;  /* 0x000100220a089981 */ /* 0x000f28000c1e1900 */
[----:B------:R-:W5:Y:S01]  /*60d0*/  @!P0 LDG.E R9, desc[UR34][R6.64+0x180] ;  /* 0x0001802206098981 */ /* 0x000f62000c1e1900 */
[----:B-1----:R-:W-:-:S06]  /*60e0*/  IMAD.MOV.U32 R4, RZ, RZ, RZ ;  /* 0x000000ffff047224 */ /* 0x002fcc00078e00ff */
[----:B------:R-:W5:Y:S01]  /*60f0*/  @!P4 LDG.E R4, desc[UR34][R12.64+0x780] ;  /* 0x000780220c04c981 */ /* 0x000f62000c1e1900 */
[-C--:B------:R-:W-:Y:S02]  /*6100*/  @!P3 MOV R113, R78.reuse ;  /* 0x0000004e0071b202 */ /* 0x080fe40000000f00 */
[-C--:B------:R-:W-:Y:S01]  /*6110*/  @!P2 MOV R113, R78.reuse ;  /* 0x0000004e0071a202 */ /* 0x080fe20000000f00 */
[----:B------:R-:W-:Y:S01]  /*6120*/  @!P1 IMAD.MOV.U32 R113, RZ, RZ, R78 ;  /* 0x000000ffff719224 */ /* 0x000fe200078e004e */
[----:B------:R-:W-:-:S04]  /*6130*/  @!P0 MOV R113, R78 ;  /* 0x0000004e00718202 */ /* 0x000fc80000000f00 */
[----:B------:R-:W-:Y:S02]  /*6140*/  LOP3.LUT R114, R113, 0x1f, R115, 0xf8, !PT ;  /* 0x0000001f71727812 */ /* 0x000fe400078ef873 */
[----:B------:R-:W0:Y:S01]  /*6150*/  S2R R115, SR_TID.X ;  /* 0x0000000000737919 */ /* 0x000e220000002100 */
[----:B------:R-:W-:Y:S01]  /*6160*/  R2UR UR52, R18 ;  /* 0x00000000123472ca */ /* 0x000fe200000e0000 */
[----:B--2---:R1:W-:Y:S04]  /*6170*/  STS [R122+0x2100], R2 ;  /* 0x002100027a007388 */ /* 0x0043e80000000800 */
[----:B---3--:R2:W-:Y:S04]  /*6180*/  STS [R121+0x2180], R3 ;  /* 0x0021800379007388 */ /* 0x0085e80000000800 */
[----:B-1----:R-:W3:Y:S04]  /*6190*/  LDL R122, [R1+0xc0] ;  /* 0x0000c000017a7983 */ /* 0x002ee80000100800 */
[----:B--2---:R-:W2:Y:S04]  /*61a0*/  LDL R121, [R1+0xbc] ;  /* 0x0000bc0001797983 */ /* 0x004ea80000100800 */
[----:B----4-:R1:W-:Y:S04]  /*61b0*/  STS [R120+0x2200], R8 ;  /* 0x0022000878007388 */ /* 0x0103e80000000800 */
[----:B-----5:R4:W-:Y:S04]  /*61c0*/  STS [R119+0x2280], R9 ;  /* 0x0022800977007388 */ /* 0x0209e80000000800 */
        /* <DEDUP_REMOVED lines=12> */
[----:B------:R-:W-:Y:S01]  /*6290*/  ULEA UR14, UR11, 0xffffff00, 0x8 ;  /* 0xffffff000b0e7891 */ /* 0x000fe2000f8e40ff */
[----:B------:R-:W0:Y:S01]  /*62a0*/  S2UR UR15, SR_CgaCtaId ;  /* 0x00000000000f79c3 */ /* 0x000e220000008800 */
[----:B------:R-:W-:Y:S01]  /*62b0*/  MOV R2, UR52 ;  /* 0x0000003400027c02 */ /* 0x000fe20008000f00 */
[----:B-1----:R-:W2:Y:S04]  /*62c0*/  LDL R120, [R1+0xb8] ;  /* 0x0000b80001787983 */ /* 0x002ea80000100800 */
[----:B----4-:R-:W4:Y:S04]  /*62d0*/  LDL R119, [R1+0xb4] ;  /* 0x0000b40001777983 */ /* 0x010f280000100800 */
[----:B-----5:R-:W5:Y:S04]  /*62e0*/  LDL R118, [R1+0xb0] ;  /* 0x0000b00001767983 */ /* 0x020f680000100800 */
        /* <DEDUP_REMOVED lines=11> */
[----:B------:R-:W-:Y:S01]  /*63a0*/  ULOP3.LUT UR14, UR14, 0x100, URZ, 0xc0, !UPT ;  /* 0x000001000e0e7892 */ /* 0x000fe2000f8ec0ff */
[C---:B------:R-:W-:Y:S01]  /*63b0*/  VIADD R3, R115.reuse, 0x200 ;  /* 0x0000020073037836 */ /* 0x040fe20000000000 */
[----:B------:R-:W-:Y:S01]  /*63c0*/  ISETP.NE.AND P0, PT, R115, RZ, PT ;  /* 0x000000ff7300720c */ /* 0x000fe20003f05270 */
[----:B------:R-:W-:Y:S01]  /*63d0*/  NOP ;  /* 0x0000000000007918 */ /* 0x000fe20000000000 */
[----:B------:R-:W-:Y:S01]  /*63e0*/  UIADD3 UR14, UPT, UPT, UR14, UR8, URZ ;  /* 0x000000080e0e7290 */ /* 0x000fe2000fffe0ff */
[----:B------:R-:W-:Y:S01]  /*63f0*/  FMUL.FTZ R0, R2, 1.4426950216293334961 ;  /* 0x3fb8aa3b02007820 */ /* 0x000fe20000410000 */
[----:B------:R0:W3:Y:S04]  /*6400*/  LDS R17, [R32+0x2100] ;  /* 0x0021000020117984 */ /* 0x0000e80000000800 */
[----:B------:R-:W-:Y:S01]  /*6410*/  SEL R18, R3, UR14, P0 ;  /* 0x0000000e03127c07 */ /* 0x000fe20008000000 */
[----:B------:R-:W2:Y:S01]  /*6420*/  LDS R16, [R165+0x2104] ;  /* 0x00210400a5107984 */ /* 0x000ea20000000800 */
[----:B------:R-:W-:-:S03]  /*6430*/  FMUL.FTZ R148, R65, R0 ;  /* 0x0000000041947220 */ /* 0x000fc60000410000 */
[----:B------:R-:W1:Y:S04]  /*6440*/  LDS R15, [R164+0x2108] ;  /* 0x00210800a40f7984 */ /* 0x000e680000000800 */
        /* <DEDUP_REMOVED lines=13> */
[----:B------:R-:W1:Y:S01]  /*6520*/  MUFU.EX2 R148, R148 ;  /* 0x0000009400947308 */ /* 0x000e620000000800 */
[----:B------:R-:W-:-:S02]  /*6530*/  UMOV UR16, 0x400 ;  /* 0x0000040000107882 */ /* 0x000fc40000000000 */
[----:B------:R-:W-:-:S06]  /*6540*/  ULEA UR16, UR15, UR16, 0x18 ;  /* 0x000000100f107291 */ /* 0x000fcc000f8ec0ff */
[----:B------:R-:W-:Y:S01]  /*6550*/  LEA R18, R18, UR16, 0x2 ;  /* 0x0000001012127c11 */ /* 0x000fe2000f8e10ff */
[-C--:B0-----:R-:W-:Y:S01]  /*6560*/  FMUL.FTZ R32, R64, R0.reuse ;  /* 0x0000000040207220 */ /* 0x081fe20000410000 */
[-C--:B------:R-:W-:Y:S01]  /*6570*/  FMUL.FTZ R31, R63, R0.reuse ;  /* 0x000000003f1f7220 */ /* 0x080fe20000410000 */
[-C--:B------:R-:W-:Y:S01]  /*6580*/  FMUL.FTZ R30, R62, R0.reuse ;  /* 0x000000003e1e7220 */ /* 0x080fe20000410000 */
[-C--:B------:R-:W-:Y:S01]  /*6590*/  FMUL.FTZ R29, R61, R0.reuse ;  /* 0x000000003d1d7220 */ /* 0x080fe20000410000 */
[----:B-1----:R0:W-:Y:S01]  /*65a0*/  STS [R18+0x8e50], R148 ;  /* 0x008e509412007388 */ /* 0x0021e20000000800 */
        /* <DEDUP_REMOVED lines=10> */
[----:B0-----:R-:W-:Y:S01]  /*6650*/  FMUL.FTZ R18, R50, R0 ;  /* 0x0000000032127220 */ /* 0x001fe20000410000 */
[----:B------:R-:W-:Y:S01]  /*6660*/  ISETP.NE.AND P1, PT, R115, 0x7f, PT ;  /* 0x0000007f7300780c */ /* 0x000fe20003f25270 */
[----:B------:R-:W0:Y:S04]  /*6670*/  MUFU.EX2 R32, R32 ;  /* 0x0000002000207308 */ /* 0x000e280000000800 */
[----:B------:R-:W1:Y:S04]  /*6680*/  MUFU.EX2 R31, R31 ;  /* 0x0000001f001f7308 */ /* 0x000e680000000800 */
        /* <DEDUP_REMOVED lines=14> */
[----:B------:R-:W-:Y:S01]  /*6770*/  MOV R113, R78 ;  /* 0x0000004e00717202 */ /* 0x000fe20000000f00 */
[----:B---3--:R-:W-:Y:S01]  /*6780*/  FMUL.FTZ R17, R122, R17 ;  /* 0x000000117a117220 */ /* 0x008fe20000410000 */
[----:B--2---:R-:W-:Y:S01]  /*6790*/  FMUL.FTZ R16, R121, R16 ;  /* 0x0000001079107220 */ /* 0x004fe20000410000 */
[----:B------:R-:W-:Y:S01]  /*67a0*/  FMUL.FTZ R15, R120, R15 ;  /* 0x0000000f780f7220 */ /* 0x000fe20000410000 */
[----:B----4-:R-:W-:Y:S01]  /*67b0*/  FMUL.FTZ R14, R119, R14 ;  /* 0x0000000e770e7220 */ /* 0x010fe20000410000 */
[----:B-----5:R-:W-:Y:S01]  /*67c0*/  FMUL.FTZ R13, R118, R13 ;  /* 0x0000000d760d7220 */ /* 0x020fe20000410000 */
        /* <DEDUP_REMOVED lines=12> */
[----:B01----:R-:W-:Y:S05]  /*6890*/  @P1 BRA `(.L_x_1308) ;  /* 0x0000000000241947 */ /* 0x003fea0003800000 */
        /* <DEDUP_REMOVED lines=9> */
.L_x_1308:
[----:B------:R-:W-:-:S06]  /*6930*/  LEA R0, R115, UR16, 0x2 ;  /* 0x0000001073007c11 */ /* 0x000fcc000f8e10ff */
[----:B------:R-:W0:Y:S02]  /*6940*/  LDS R0, [R0+0x9654] ;  /* 0x0096540000007984 */ /* 0x000e240000000800 */
.L_x_1309:
[----:B------:R-:W-:Y:S05]  /*6950*/  BSYNC.RECONVERGENT B0 ;  /* 0x0000000000007941 */ /* 0x000fea0003800200 */
.L_x_1307:
[----:B------:R-:W-:Y:S01]  /*6960*/  LOP3.LUT P1, RZ, R49, 0x2, RZ, 0xc0, !PT ;  /* 0x0000000231ff7812 */ /* 0x000fe2000782c0ff */
[----:B------:R-:W-:Y:S02]  /*6970*/  IMAD.U32 R78, RZ, RZ, UR11 ;  /* 0x0000000bff4e7e24 */ /* 0x000fe4000f8e00ff */
[----:B------:R-:W-:Y:S01]  /*6980*/  HFMA2 R81, -RZ, RZ, 0, 4.76837158203125e-07 ;  /* 0x00000008ff517431 */ /* 0x000fe200000001ff */
[----:B------:R-:W-:-:S09]  /*6990*/  MOV R79, RZ ;  /* 0x000000ff004f7202 */ /* 0x000fd20000000f00 */
[----:B------:R-:W2:Y:S01]  /*69a0*/  @P1 LDC R80, c[0x0][0x38c] ;  /* 0x0000e300ff501b82 */ /* 0x000ea20000000800 */
        /* <DEDUP_REMOVED lines=8> */
[----:B------:R-:W-:Y:S01]  /*6a30*/  FMUL.FTZ R124, R77, R61 ;  /* 0x0000003d4d7c7220 */ /* 0x000fe20000410000 */
[----:B--2---:R-:W-:-:S02]  /*6a40*/  @P1 IMAD R80, R78, R80, UR8 ;  /* 0x000000084e501e24 */ /* 0x004fc4000f8e0250 */
[----:B------:R-:W-:Y:S02]  /*6a50*/  IMAD.MOV.U32 R78, RZ, RZ, 0x3f800000 ;  /* 0x3f800000ff4e7424 */ /* 0x000fe400078e00ff */
        /* <DEDUP_REMOVED lines=66> */
[----:B------:R-:W-:-:S03]  /*6e80*/  UMOV UR14, 0xffffffff ;  /* 0xffffffff000e7882 */ /* 0x000fc60000000000 */
        /* <DEDUP_REMOVED lines=8> */
[C---:B------:R-:W-:Y:S02]  /*6f10*/  ISETP.GE.AND P4, PT, R150.reuse, 0x2, PT ;  /* 0x000000029600780c */ /* 0x040fe40003f86270 */
        /* <DEDUP_REMOVED lines=30> */
.L_x_1368:
[C---:B---3--:R-:W-:Y:S01]  /*7100*/  FFMA.FTZ R86, R157.reuse, R86, R151 ;  /* 0x000000569d567223 */ /* 0x048fe20000010097 */
[----:B------:R-:W-:Y:S01]  /*7110*/  UMOV UR14, 0xffffffff ;  /* 0xffffffff000e7882 */ /* 0x000fe20000000000 */
[----:B0-2---:R-:W-:-:S03]  /*7120*/  @P1 FMUL.FTZ R157, R157, R149 ;  /* 0x000000959d9d1220 */ /* 0x005fc60000410000 */
[----:B------:R-:W-:Y:S01]  /*7130*/  FSEL R162, R151, R86, !P1 ;  /* 0x0000005697a27208 */ /* 0x000fe20004800000 */
[----:B------:R-:W-:Y:S06]  /*7140*/  BRA.DIV UR14, `(.L_x_1312) ;  /* 0x0000004a0e707947 */ /* 0x000fec000b800000 */
.L_x_1371:
[----:B------:R-:W-:-:S03]  /*7150*/  UMOV UR14, 0xffffffff ;  /* 0xffffffff000e7882 */ /* 0x000fc60000000000 */
[----:B------:R-:W-:Y:S05]  /*7160*/  BRA.DIV UR14, `(.L_x_1313) ;  /* 0x0000004a0e907947 */ /* 0x000fea000b800000 */
.L_x_1374:
[----:B------:R-:W-:-:S03]  /*7170*/  UMOV UR14, 0xffffffff ;  /* 0xffffffff000e7882 */ /* 0x000fc60000000000 */
[----:B------:R-:W-:Y:S05]  /*7180*/  BRA.DIV UR14, `(.L_x_1314) ;  /* 0x0000004a0eb07947 */ /* 0x000fea000b800000 */
[----:B------:R-:W0:Y:S04]  /*7190*/  SHFL.UP PT, R157, R157, 0x1, RZ ;  /* 0x042000009d9d7989 */ /* 0x000e2800000e00ff */
[----:B------:R-:W2:Y:S04]  /*71a0*/  SHFL.UP PT, R162, R162, 0x1, RZ ;  /* 0x04200000a2a27989 */ /* 0x000ea800000e00ff */
[----:B-----5:R-:W3:Y:S04]  /*71b0*/  SHFL.IDX PT, R78, R78, RZ, 0x1f ;  /* 0x00001fff4e4e7589 */ /* 0x020ee800000e0000 */
[----:B------:R-:W4:Y:S02]  /*71c0*/  SHFL.IDX PT, R79, R79, RZ, 0x1f ;  /* 0x00001fff4f4f7589 */ /* 0x000f2400000e0000 */
.L_x_1380:
        /* <DEDUP_REMOVED lines=12> */
.L_x_1310:
        /* <DEDUP_REMOVED lines=93> */
[----:B------:R-:W-:Y:S01]  /*7860*/  @!P1 MOV R162, R149 ;  /* 0x0000009500a29202 */ /* 0x000fe20000000f00 */
[----:B------:R-:W-:-:S04]  /*7870*/  @!P1 IMAD.MOV.U32 R163, RZ, RZ, R86 ;  /* 0x000000ffffa39224 */ /* 0x000fc800078e0056 */
[----:B------:R-:W1:Y:S04]  /*7880*/  SHFL.DOWN PT, R149, R162, 0x4, 0x1f ;  /* 0x08801f00a2957f89 */ /* 0x000e6800000e0000 */
[----:B------:R-:W2:Y:S01]  /*7890*/  SHFL.DOWN PT, R86, R163, 0x4, 0x1f ;  /* 0x08801f00a3567f89 */ /* 0x000ea200000e0000 */
[C---:B-1----:R-:W-:Y:S01]  /*78a0*/  @!P2 FMUL.FTZ R149, R162.reuse, R149 ;  /* 0x00000095a295a220 */ /* 0x042fe20000410000 */
[----:B--2---:R-:W-:-:S03]  /*78b0*/  @!P2 FFMA.FTZ R86, R162, R86, R163 ;  /* 0x00000056a256a223 */ /* 0x004fc600000100a3 */
[----:B------:R-:W-:Y:S02]  /*78c0*/  @!P2 IMAD.MOV.U32 R162, RZ, RZ, R149 ;  /* 0x000000ffffa2a224 */ /* 0x000fe400078e0095 */
        /* <DEDUP_REMOVED lines=21> */
.L_x_1397:
        /* <DEDUP_REMOVED lines=14> */
.L_x_1315:
[----:B------:R-:W-:Y:S05]  /*7b00*/  WARPSYNC.ALL ;  /* 0x0000000000007948 */ /* 0x000fea0003800000 */
[----:B------:R-:W-:Y:S01]  /*7b10*/  ISETP.NE.AND P0, PT, R115, RZ, PT ;  /* 0x000000ff7300720c */ /* 0x000fe20003f05270 */
[----:B-1----:R-:W2:Y:S04]  /*7b20*/  LDL.LU R85, [R1+0xc4] ;  /* 0x0000c40001557983 */ /* 0x002ea80000300800 */
[----:B------:R-:W3:Y:S04]  /*7b30*/  LDL.LU R84, [R1+0xc8] ;  /* 0x0000c80001547983 */ /* 0x000ee80000300800 */
[----:B------:R-:W4:Y:S01]  /*7b40*/  LDL.LU R83, [R1+0x44] ;  /* 0x0000440001537983 */ /* 0x000f220000300800 */
[----:B------:R-:W-:Y:S01]  /*7b50*/  BAR.SYNC.DEFER_BLOCKING 0x0 ;  /* 0x0000000000007b1d */ /* 0x000fe20000010000 */
[----:B------:R-:W-:-:S05]  /*7b60*/  FFMA.FTZ R131, R33, -R131, R133 ;  /* 0x8000008321837223 */ /* 0x000fca0000010085 */
[----:B------:R-:W5:Y:S04]  /*7b70*/  LDL.LU R82, [R1+0xcc] ;  /* 0x0000cc0001527983 */ /* 0x000f680000300800 */
[----:B------:R-:W5:Y:S01]  /*7b80*/  LDL.LU R81, [R1+0x80] ;  /* 0x0000800001517983 */ /* 0x000f620000300800 */
[----:B------:R-:W-:-:S03]  /*7b90*/  FFMA.FTZ R130, R34, -R130, R134 ;  /* 0x8000008222827223 */ /* 0x000fc60000010086 */
[----:B------:R-:W5:Y:S01]  /*7ba0*/  LDL.LU R80, [R1+0xd0] ;  /* 0x0000d00001507983 */ /* 0x000f620000300800 */
[----:B------:R-:W-:Y:S01]  /*7bb0*/  VOTEU.ALL UP0, P0 ;  /* 0x0000000000ff7886 */ /* 0x000fe20000000000 */
[----:B------:R-:W-:Y:S01]  /*7bc0*/  FFMA.FTZ R129, R35, -R129, R135 ;  /* 0x8000008123817223 */ /* 0x000fe20000010087 */
[----:B------:R-:W-:-:S03]  /*7bd0*/  FFMA.FTZ R128, R48, -R128, R148 ;  /* 0x8000008030807223 */ /* 0x000fc60000010094 */
[----:B------:R-:W-:Y:S01]  /*7be0*/  @!UP0 ULEA UR14, UR8, UR16, 0x3 ;  /* 0x00000010080e8291 */ /* 0x000fe2000f8e18ff */
[----:B------:R-:W1:Y:S01]  /*7bf0*/  LDS R132, [R132+0x8954] ;  /* 0x0089540084847984 */ /* 0x000e620000000800 */
[----:B------:R-:W-:Y:S01]  /*7c00*/  FFMA.FTZ R127, R47, -R127, R147 ;  /* 0x8000007f2f7f7223 */ /* 0x000fe20000010093 */
[----:B------:R-:W-:Y:S01]  /*7c10*/  FFMA.FTZ R126, R46, -R126, R146 ;  /* 0x8000007e2e7e7223 */ /* 0x000fe20000010092 */
[----:B------:R-:W-:-:S05]  /*7c20*/  FFMA.FTZ R125, R45, -R125, R145 ;  /* 0x8000007d2d7d7223 */ /* 0x000fca0000010091 */
[----:B0-----:R-:W-:Y:S01]  /*7c30*/  @!P0 STS.64 [UR14+0x9850], R78 ;  /* 0x0098504eff008988 */ /* 0x001fe20008000a0e */
[----:B-1----:R-:W-:-:S04]  /*7c40*/  FFMA.FTZ R2, R132, R0, R2 ;  /* 0x0000000084027223 */ /* 0x002fc80000010002 */
[-C--:B------:R-:W-:Y:S01]  /*7c50*/  FFMA.FTZ R3, R18, R2.reuse, R3 ;  /* 0x0000000212037223 */ /* 0x080fe20000010003 */
[----:B------:R-:W-:Y:S01]  /*7c60*/  FMUL.FTZ R0, R2, UR52 ;  /* 0x0000003402007c20 */ /* 0x000fe20008410000 */
[----:B------:R-:W-:Y:S02]  /*7c70*/  FMUL.FTZ R33, R33, R2 ;  /* 0x0000000221217220 */ /* 0x000fe40000410000 */
[----:B------:R-:W-:Y:S01]  /*7c80*/  FFMA.FTZ R4, R19, R3, R4 ;  /* 0x0000000313047223 */ /* 0x000fe20000010004 */
[----:B------:R-:W-:-:S03]  /*7c90*/  FMUL.FTZ R0, R131, R0 ;  /* 0x0000000083007220 */ /* 0x000fc60000410000 */
[----:B------:R-:W-:-:S04]  /*7ca0*/  FFMA.FTZ R20, R20, R4, R5 ;  /* 0x0000000414147223 */ /* 0x000fc80000010005 */
[----:B------:R-:W-:-:S04]  /*7cb0*/  FFMA.FTZ R21, R21, R20, R6 ;  /* 0x0000001415157223 */ /* 0x000fc80000010006 */
[----:B------:R-:W-:Y:S01]  /*7cc0*/  FFMA.FTZ R7, R22, R21, R7 ;  /* 0x0000001516077223 */ /* 0x000fe20000010007 */
[----:B------:R-:W-:Y:S01]  /*7cd0*/  FMUL.FTZ R34, R34, R3 ;  /* 0x0000000322227220 */ /* 0x000fe20000410000 */
[----:B------:R-:W-:Y:S02]  /*7ce0*/  FFMA.FTZ R0, R66, R33, R0 ;  /* 0x0000002142007223 */ /* 0x000fe40000010000 */
[----:B------:R-:W-:-:S04]  /*7cf0*/  FFMA.FTZ R8, R23, R7, R8 ;  /* 0x0000000717087223 */ /* 0x000fc80000010008 */
[----:B------:R-:W-:Y:S02]  /*7d00*/  FFMA.FTZ R9, R24, R8, R9 ;  /* 0x0000000818097223 */ /* 0x000fe40000010009 */
[----:B------:R-:W5:Y:S02]  /*7d10*/  LDL.LU R24, [R1+0x7c] ;  /* 0x00007c0001187983 */ /* 0x000f640000300800 */
[----:B------:R-:W-:Y:S02]  /*7d20*/  FFMA.FTZ R10, R25, R9, R10 ;  /* 0x00000009190a7223 */ /* 0x000fe4000001000a */
[----:B------:R-:W5:Y:S04]  /*7d30*/  LDL.LU R23, [R1+0xd4] ;  /* 0x0000d40001177983 */ /* 0x000f680000300800 */
[----:B------:R-:W5:Y:S01]  /*7d40*/  LDL.LU R22, [R1+0x78] ;  /* 0x0000780001167983 */ /* 0x000f620000300800 */
[----:B--2---:R-:W-:Y:S01]  /*7d50*/  FFMA.FTZ R85, R50, R33, R85 ;  /* 0x0000002132557223 */ /* 0x004fe20000010055 */
[----:B---3--:R-:W-:-:S04]  /*7d60*/  FFMA.FTZ R84, R51, R34, R84 ;  /* 0x0000002233547223 */ /* 0x008fc80000010054 */
[----:B------:R-:W-:Y:S01]  /*7d70*/  STL [R1+0xc4], R85 ;  /* 0x0000c45501007387 */ /* 0x000fe20000100800 */
[----:B----4-:R-:W-:-:S03]  /*7d80*/  FADD.FTZ R83, R0, R83 ;  /* 0x0000005300537221 */ /* 0x010fc60000010000 */
[----:B------:R-:W-:Y:S04]  /*7d90*/  STL [R1+0xc8], R84 ;  /* 0x0000c85401007387 */ /* 0x000fe80000100800 */
[----:B------:R-:W-:Y:S04]  /*7da0*/  STL [R1+0x44], R83 ;  /* 0x0000445301007387 */ /* 0x000fe80000100800 */
[----:B------:R-:W2:Y:S01]  /*7db0*/  LDL.LU R25, [R1+0xd8] ;  /* 0x0000d80001197983 */ /* 0x000ea20000300800 */
[----:B------:R-:W-:Y:S01]  /*7dc0*/  FMUL.FTZ R5, R3, UR52 ;  /* 0x0000003403057c20 */ /* 0x000fe20008410000 */
[----:B------:R-:W-:-:S03]  /*7dd0*/  FFMA.FTZ R11, R26, R10, R11 ;  /* 0x0000000a1a0b7223 */ /* 0x000fc6000001000b */
[----:B------:R-:W-:Y:S01]  /*7de0*/  FMUL.FTZ R5, R130, R5 ;  /* 0x0000000582057220 */ /* 0x000fe20000410000 */
[----:B------:R-:W-:-:S03]  /*7df0*/  FFMA.FTZ R12, R27, R11, R12 ;  /* 0x0000000b1b0c7223 */ /* 0x000fc6000001000c */
[----:B------:R-:W-:Y:S01]  /*7e00*/  FFMA.FTZ R5, R67, R34, R5 ;  /* 0x0000002243057223 */ /* 0x000fe20000010005 */
[----:B------:R-:W-:Y:S01]  /*7e10*/  FMUL.FTZ R0, R4, UR52 ;  /* 0x0000003404007c20 */ /* 0x000fe20008410000 */
[----:B------:R-:W-:Y:S01]  /*7e20*/  FFMA.FTZ R13, R28, R12, R13 ;  /* 0x0000000c1c0d7223 */ /* 0x000fe2000001000d */
[----:B------:R-:W-:Y:S01]  /*7e30*/  FFMA.FTZ R18, R36, -R116, R136 ;  /* 0x8000007424127223 */ /* 0x000fe20000010088 */
[----:B-----5:R-:W-:Y:S01]  /*7e40*/  FADD.FTZ R81, R5, R81 ;  /* 0x0000005105517221 */ /* 0x020fe20000010000 */
[----:B------:R-:W-:Y:S01]  /*7e50*/  FMUL.FTZ R5, R20, UR52 ;  /* 0x0000003414057c20 */ /* 0x000fe20008410000 */
[----:B------:R-:W-:Y:S01]  /*7e60*/  FMUL.FTZ R35, R35, R4 ;  /* 0x0000000423237220 */ /* 0x000fe20000410000 */
[----:B------:R-:W-:Y:S01]  /*7e70*/  FMUL.FTZ R0, R129, R0 ;  /* 0x0000000081007220 */ /* 0x000fe20000410000 */
[----:B------:R-:W-:Y:S01]  /*7e80*/  FMUL.FTZ R36, R36, R20 ;  /* 0x0000001424247220 */ /* 0x000fe20000410000 */
[----:B------:R-:W-:Y:S01]  /*7e90*/  FMUL.FTZ R5, R18, R5 ;  /* 0x0000000512057220 */ /* 0x000fe20000410000 */
[----:B------:R-:W-:Y:S01]  /*7ea0*/  FFMA.FTZ R14, R29, R13, R14 ;  /* 0x0000000d1d0e7223 */ /* 0x000fe2000001000e */
[----:B------:R-:W-:Y:S01]  /*7eb0*/  FFMA.FTZ R0, R68, R35, R0 ;  /* 0x0000002344007223 */ /* 0x000fe20000010000 */
[C---:B------:R-:W-:Y:S01]  /*7ec0*/  FFMA.FTZ R19, R37.reuse, -R117, R137 ;  /* 0x8000007525137223 */ /* 0x040fe20000010089 */
[----:B------:R-:W-:Y:S01]  /*7ed0*/  FFMA.FTZ R82, R52, R35, R82 ;  /* 0x0000002334527223 */ /* 0x000fe20000010052 */
[----:B------:R-:W-:Y:S01]  /*7ee0*/  FMUL.FTZ R37, R37, R21 ;  /* 0x0000001525257220 */ /* 0x000fe20000410000 */
[----:B------:R-:W-:Y:S01]  /*7ef0*/  FFMA.FTZ R5, R69, R36, R5 ;  /* 0x0000002445057223 */ /* 0x000fe20000010005 */
[----:B------:R-:W-:Y:S01]  /*7f00*/  FFMA.FTZ R15, R30, R14, R15 ;  /* 0x0000000e1e0f7223 */ /* 0x000fe2000001000f */
[----:B------:R-:W-:Y:S01]  /*7f10*/  FFMA.FTZ R80, R53, R36, R80 ;  /* 0x0000002435507223 */ /* 0x000fe20000010050 */
[----:B------:R-:W-:Y:S02]  /*7f20*/  STL [R1+0xcc], R82 ;  /* 0x0000cc5201007387 */ /* 0x000fe40000100800 */
[----:B------:R-:W-:-:S02]  /*7f30*/  FFMA.FTZ R16, R31, R15, R16 ;  /* 0x0000000f1f107223 */ /* 0x000fc40000010010 */
[----:B------:R-:W-:Y:S02]  /*7f40*/  STL [R1+0x80], R81 ;  /* 0x0000805101007387 */ /* 0x000fe40000100800 */
[----:B------:R-:W-:Y:S02]  /*7f50*/  FFMA.FTZ R17, R32, R16, R17 ;  /* 0x0000001020117223 */ /* 0x000fe40000010011 */
[----:B------:R0:W-:Y:S02]  /*7f60*/  STL [R1+0xd0], R80 ;  /* 0x0000d05001007387 */ /* 0x0001e40000100800 */
[----:B0-----:R-:W-:-:S04]  /*7f70*/  SHF.L.U32 R80, R115, 0x4, RZ ;  /* 0x0000000473507819 */ /* 0x001fc800000006ff */
[----:B------:R-:W-:-:S04]  /*7f80*/  LEA.HI R116, R115, R80, RZ, 0x1f ;  /* 0x0000005073747211 */ /* 0x000fc800078ff8ff */
[----:B------:R-:W-:Y:S01]  /*7f90*/  LEA R116, R116, UR16, 0x2 ;  /* 0x0000001074747c11 */ /* 0x000fe2000f8e10ff */
[----:B------:R-:W-:Y:S01]  /*7fa0*/  FFMA.FTZ R124, R44, -R124, R144 ;  /* 0x8000007c2c7c7223 */ /* 0x000fe20000010090 */
[----:B------:R-:W-:Y:S01]  /*7fb0*/  FFMA.FTZ R123, R43, -R123, R143 ;  /* 0x8000007b2b7b7223 */ /* 0x000fe2000001008f */
[----:B------:R-:W-:Y:S01]  /*7fc0*/  FADD.FTZ R24, R0, R24 ;  /* 0x0000001800187221 */ /* 0x000fe20000010000 */
[----:B------:R-:W-:-:S04]  /*7fd0*/  FFMA.FTZ R23, R54, R37, R23 ;  /* 0x0000002536177223 */ /* 0x000fc80000010017 */
[----:B------:R0:W-:Y:S01]  /*7fe0*/  STL [R1+0x7c], R24 ;  /* 0x00007c1801007387 */ /* 0x0001e20000100800 */
[----:B------:R-:W-:Y:S01]  /*7ff0*/  FADD.FTZ R22, R5, R22 ;  /* 0x0000001605167221 */ /* 0x000fe20000010000 */
[----:B------:R-:W-:Y:S02]  /*8000*/  FMUL.FTZ R5, R38, R7 ;  /* 0x0000000726057220 */ /* 0x000fe40000410000 */
[----:B------:R1:W-:Y:S04]  /*8010*/  STL [R1+0xd4], R23 ;  /* 0x0000d41701007387 */ /* 0x0003e80000100800 */
[----:B------:R3:W-:Y:S01]  /*8020*/  STL [R1+0x78], R22 ;  /* 0x0000781601007387 */ /* 0x0007e20000100800 */
[----:B0-----:R-:W-:Y:S01]  /*8030*/  FMUL.FTZ R24, R65, R17 ;  /* 0x0000001141187220 */ /* 0x001fe20000410000 */
[----:B------:R-:W-:-:S02]  /*8040*/  LEA.HI R0, R80, R80, RZ, 0x1b ;  /* 0x0000005050007211 */ /* 0x000fc400078fd8ff */
[----:B------:R-:W4:Y:S01]  /*8050*/  LDL R81, [R1+0xc0] ;  /* 0x0000c00001517983 */ /* 0x000f220000100800 */
[----:B-1----:R-:W-:Y:S01]  /*8060*/  FMUL.FTZ R23, R7, UR52 ;  /* 0x0000003407177c20 */ /* 0x002fe20008410000 */
[----:B---3--:R-:W-:Y:S01]  /*8070*/  FFMA.FTZ R22, R38, -R118, R138 ;  /* 0x8000007626167223 */ /* 0x008fe2000001008a */
[----:B------:R-:W-:-:S03]  /*8080*/  FFMA.FTZ R26, R128, R24, RZ ;  /* 0x00000018801a7223 */ /* 0x000fc600000100ff */
[----:B------:R-:W-:Y:S01]  /*8090*/  FMUL.FTZ R23, R22, R23 ;  /* 0x0000001716177220 */ /* 0x000fe20000410000 */
[----:B------:R-:W-:Y:S01]  /*80a0*/  FMUL.FTZ R24, R91, R24 ;  /* 0x000000185b187220 */ /* 0x000fe20000410000 */
[----:B------:R-:W-:-:S04]  /*80b0*/  LEA R0, R0, UR16, 0x2 ;  /* 0x0000001000007c11 */ /* 0x000fc8000f8e10ff */
[----:B------:R0:W-:Y:S01]  /*80c0*/  STS [R116+0x4200], R24 ;  /* 0x0042001874007388 */ /* 0x0001e20000000800 */
[----:B------:R-:W-:Y:S01]  /*80d0*/  FFMA.FTZ R122, R42, -R122, R142 ;  /* 0x8000007a2a7a7223 */ /* 0x000fe2000001008e */
[----:B0-----:R-:W-:Y:S01]  /*80e0*/  FMUL.FTZ R24, R61, R13 ;  /* 0x0000000d3d187220 */ /* 0x001fe20000410000 */
[----:B------:R-:W-:Y:S01]  /*80f0*/  FFMA.FTZ R121, R41, -R121, R141 ;  /* 0x8000007929797223 */ /* 0x000fe2000001008d */
[----:B------:R-:W-:Y:S01]  /*8100*/  FFMA.FTZ R120, R40, -R120, R140 ;  /* 0x8000007828787223 */ /* 0x000fe2000001008c */
[CC--:B------:R-:W-:Y:S01]  /*8110*/  FMUL.FTZ R117, R39.reuse, R8.reuse ;  /* 0x0000000827757220 */ /* 0x0c0fe20000410000 */
[----:B------:R-:W-:Y:S01]  /*8120*/  FMUL.FTZ R118, R8, UR52 ;  /* 0x0000003408767c20 */ /* 0x000fe20008410000 */
[----:B------:R-:W-:Y:S01]  /*8130*/  FFMA.FTZ R119, R39, -R119, R139 ;  /* 0x8000007727777223 */ /* 0x000fe2000001008b */
[----:B------:R-:W-:Y:S01]  /*8140*/  FMUL.FTZ R8, R56, R8 ;  /* 0x0000000838087220 */ /* 0x000fe20000410000 */
[----:B------:R-:W-:Y:S01]  /*8150*/  FMUL.FTZ R7, R55, R7 ;  /* 0x0000000737077220 */ /* 0x000fe20000410000 */
[----:B------:R-:W-:Y:S01]  /*8160*/  FMUL.FTZ R6, R21, UR52 ;  /* 0x0000003415067c20 */ /* 0x000fe20008410000 */
[----:B------:R-:W-:Y:S01]  /*8170*/  FMUL.FTZ R21, R54, R21 ;  /* 0x0000001536157220 */ /* 0x000fe20000410000 */
[----:B------:R-:W-:Y:S01]  /*8180*/  FMUL.FTZ R20, R53, R20 ;  /* 0x0000001435147220 */ /* 0x000fe20000410000 */
[----:B------:R-:W-:Y:S01]  /*8190*/  FMUL.FTZ R3, R51, R3 ;  /* 0x0000000333037220 */ /* 0x000fe20000410000 */
[----:B------:R-:W-:Y:S01]  /*81a0*/  FMUL.FTZ R4, R52, R4 ;  /* 0x0000000434047220 */ /* 0x000fe20000410000 */
[-C--:B--2---:R-:W-:Y:S01]  /*81b0*/  FFMA.FTZ R25, R55, R5.reuse, R25 ;  /* 0x0000000537197223 */ /* 0x084fe20000010019 */
[----:B------:R-:W-:-:S04]  /*81c0*/  FFMA.FTZ R5, R71, R5, R23 ;  /* 0x0000000547057223 */ /* 0x000fc80000010017 */
[----:B------:R0:W-:Y:S02]  /*81d0*/  STL [R1+0xd8], R25 ;  /* 0x0000d81901007387 */ /* 0x0001e40000100800 */
[----:B0-----:R-:W-:-:S04]  /*81e0*/  FMUL.FTZ R25, R64, R16 ;  /* 0x0000001040197220 */ /* 0x001fc80000410000 */
[-C--:B------:R-:W-:Y:S01]  /*81f0*/  FMUL.FTZ R23, R90, R25.reuse ;  /* 0x000000195a177220 */ /* 0x080fe20000410000 */
[----:B------:R-:W-:Y:S01]  /*8200*/  FFMA.FTZ R25, R127, R25, R26 ;  /* 0x000000197f197223 */ /* 0x000fe2000001001a */
[----:B------:R-:W-:-:S03]  /*8210*/  FMUL.FTZ R26, R63, R15 ;  /* 0x0000000f3f1a7220 */ /* 0x000fc60000410000 */
[----:B------:R0:W-:Y:S01]  /*8220*/  STS [R0+0x4204], R23 ;  /* 0x0042041700007388 */ /* 0x0001e20000000800 */
[-C--:B------:R-:W-:Y:S01]  /*8230*/  FFMA.FTZ R25, R126, R26.reuse, R25 ;  /* 0x0000001a7e197223 */ /* 0x080fe20000010019 */
[----:B------:R-:W-:Y:S01]  /*8240*/  FMUL.FTZ R26, R89, R26 ;  /* 0x0000001a591a7220 */ /* 0x000fe20000410000 */
[----:B0-----:R-:W-:-:S04]  /*8250*/  FMUL.FTZ R23, R62, R14 ;  /* 0x0000000e3e177220 */ /* 0x001fc80000410000 */
[----:B------:R0:W-:Y:S01]  /*8260*/  STS [R0+0x4208], R26 ;  /* 0x0042081a00007388 */ /* 0x0001e20000000800 */
[-C--:B------:R-:W-:Y:S01]  /*8270*/  FFMA.FTZ R25, R125, R23.reuse, R25 ;  /* 0x000000177d197223 */ /* 0x080fe20000010019 */
[----:B------:R-:W-:-:S03]  /*8280*/  FMUL.FTZ R23, R88, R23 ;  /* 0x0000001758177220 */ /* 0x000fc60000410000 */
[----:B------:R-:W-:Y:S01]  /*8290*/  FFMA.FTZ R25, R124, R24, R25 ;  /* 0x000000187c197223 */ /* 0x000fe20000010019 */
[----:B0-----:R-:W-:Y:S01]  /*82a0*/  FMUL.FTZ R26, R60, R12 ;  /* 0x0000000c3c1a7220 */ /* 0x001fe20000410000 */
[----:B------:R0:W-:Y:S03]  /*82b0*/  STS [R0+0x420c], R23 ;  /* 0x00420c1700007388 */ /* 0x0001e60000000800 */
[----:B------:R-:W-:Y:S01]  /*82c0*/  FFMA.FTZ R25, R123, R26, R25 ;  /* 0x0000001a7b197223 */ /* 0x000fe20000010019 */
[----:B------:R-:W-:Y:S01]  /*82d0*/  FMUL.FTZ R24, R77, R24 ;  /* 0x000000184d187220 */ /* 0x000fe20000410000 */
[----:B0-----:R-:W-:-:S04]  /*82e0*/  FMUL.FTZ R23, R59, R11 ;  /* 0x0000000b3b177220 */ /* 0x001fc80000410000 */
[-C--:B------:R-:W-:Y:S01]  /*82f0*/  FMUL.FTZ R27, R75, R23.reuse ;  /* 0x000000174b1b7220 */ /* 0x080fe20000410000 */
[----:B------:R-:W-:Y:S01]  /*8300*/  FFMA.FTZ R25, R122, R23, R25 ;  /* 0x000000177a197223 */ /* 0x000fe20000010019 */
[----:B------:R-:W-:Y:S01]  /*8310*/  FMUL.FTZ R23, R58, R10 ;  /* 0x0000000a3a177220 */ /* 0x000fe20000410000 */
[----:B------:R0:W-:Y:S03]  /*8320*/  STS [R0+0x4210], R24 ;  /* 0x0042101800007388 */ /* 0x0001e60000000800 */
[----:B------:R-:W-:Y:S01]  /*8330*/  FFMA.FTZ R25, R121, R23, R25 ;  /* 0x0000001779197223 */ /* 0x000fe20000010019 */
[----:B0-----:R-:W-:-:S04]  /*8340*/  FMUL.FTZ R24, R57, R9 ;  /* 0x0000000939187220 */ /* 0x001fc80000410000 */
[----:B------:R-:W-:-:S04]  /*8350*/  FFMA.FTZ R25, R120, R24, R25 ;  /* 0x0000001878197223 */ /* 0x000fc80000010019 */
[----:B------:R-:W-:-:S04]  /*8360*/  FFMA.FTZ R25, R119, R8, R25 ;  /* 0x0000000877197223 */ /* 0x000fc80000010019 */
[-C--:B------:R-:W-:Y:S01]  /*8370*/  FFMA.FTZ R25, R22, R7.reuse, R25 ;  /* 0x0000000716197223 */ /* 0x080fe20000010019 */
[----:B------:R-:W-:-:S03]  /*8380*/  FMUL.FTZ R7, R71, R7 ;  /* 0x0000000747077220 */ /* 0x000fc60000410000 */
[----:B------:R-:W-:Y:S02]  /*8390*/  FFMA.FTZ R25, R19, R21, R25 ;  /* 0x0000001513197223 */ /* 0x000fe40000010019 */
[----:B------:R0:W-:Y:S02]  /*83a0*/  STS [R0+0x4228], R7 ;  /* 0x0042280700007388 */ /* 0x0001e40000000800 */
[----:B------:R-:W-:-:S04]  /*83b0*/  FFMA.FTZ R25, R18, R20, R25 ;  /* 0x0000001412197223 */ /* 0x000fc80000010019 */
[-C--:B------:R-:W-:Y:S01]  /*83c0*/  FFMA.FTZ R25, R129, R4.reuse, R25 ;  /* 0x0000000481197223 */ /* 0x080fe20000010019 */
[----:B0-----:R-:W-:Y:S01]  /*83d0*/  FMUL.FTZ R7, R67, R3 ;  /* 0x0000000343077220 */ /* 0x001fe20000410000 */
[----:B------:R-:W-:-:S04]  /*83e0*/  FMUL.FTZ R4, R68, R4 ;  /* 0x0000000444047220 */ /* 0x000fc80000410000 */
[----:B------:R0:W-:Y:S04]  /*83f0*/  STS [R0+0x4238], R7 ;  /* 0x0042380700007388 */ /* 0x0001e80000000800 */
[----:B------:R1:W-:Y:S04]  /*8400*/  STS [R0+0x4234], R4 ;  /* 0x0042340400007388 */ /* 0x0003e80000000800 */
[----:B0-----:R-:W2:Y:S04]  /*8410*/  LDL.LU R7, [R1+0x74] ;  /* 0x0000740001077983 */ /* 0x001ea80000300800 */
[----:B-1----:R-:W3:Y:S01]  /*8420*/  LDL.LU R4, [R1+0xdc] ;  /* 0x0000dc0001047983 */ /* 0x002ee20000300800 */
[----:B------:R-:W-:-:S04]  /*8430*/  FMUL.FTZ R6, R19, R6 ;  /* 0x0000000613067220 */ /* 0x000fc80000410000 */
[----:B------:R-:W-:Y:S01]  /*8440*/  FFMA.FTZ R6, R70, R37, R6 ;  /* 0x0000002546067223 */ /* 0x000fe20000010006 */
[----:B------:R-:W-:Y:S02]  /*8450*/  FMUL.FTZ R118, R119, R118 ;  /* 0x0000007677767220 */ /* 0x000fe40000410000 */
[----:B------:R-:W5:Y:S01]  /*8460*/  LDL.LU R119, [R1+0x70] ;  /* 0x0000700001777983 */ /* 0x000f620000300800 */
[----:B--2---:R-:W-:Y:S01]  /*8470*/  FADD.FTZ R7, R6, R7 ;  /* 0x0000000706077221 */ /* 0x004fe20000010000 */
[----:B---3--:R-:W-:-:S04]  /*8480*/  FFMA.FTZ R4, R56, R117, R4 ;  /* 0x0000007538047223 */ /* 0x008fc80000010004 */
[----:B------:R0:W-:Y:S04]  /*8490*/  STL [R1+0x74], R7 ;  /* 0x0000740701007387 */ /* 0x0001e80000100800 */
[----:B0-----:R-:W2:Y:S04]  /*84a0*/  LDL.LU R7, [R1+0xe0] ;  /* 0x0000e00001077983 */ /* 0x001ea80000300800 */
[----:B------:R-:W3:Y:S04]  /*84b0*/  LDL R155, [R1+0xbc] ;  /* 0x0000bc00019b7983 */ /* 0x000ee80000100800 */
[----:B------:R-:W4:Y:S04]  /*84c0*/  LDL R153, [R1+0xb8] ;  /* 0x0000b80001997983 */ /* 0x000f280000100800 */
[----:B------:R-:W-:Y:S04]  /*84d0*/  STL [R1+0xdc], R4 ;  /* 0x0000dc0401007387 */ /* 0x000fe80000100800 */
[----:B------:R-:W4:Y:S04]  /*84e0*/  LDL R151, [R1+0xb4] ;  /* 0x0000b40001977983 */ /* 0x000f280000100800 */
[----:B------:R-:W4:Y:S04]  /*84f0*/  LDL R150, [R1+0xb0] ;  /* 0x0000b00001967983 */ /* 0x000f280000100800 */
[----:B------:R-:W4:Y:S01]  /*8500*/  LDL R149, [R1+0xac] ;  /* 0x0000ac0001957983 */ /* 0x000f220000100800 */
[----:B------:R-:W-:Y:S01]  /*8510*/  FMUL.FTZ R40, R40, R9 ;  /* 0x0000000928287220 */ /* 0x000fe20000410000 */
[----:B-----5:R-:W-:-:S05]  /*8520*/  FADD.FTZ R119, R5, R119 ;  /* 0x0000007705777221 */ /* 0x020fca0000010000 */
[----:B------:R0:W-:Y:S04]  /*8530*/  STL [R1+0x70], R119 ;  /* 0x0000707701007387 */ /* 0x0001e80000100800 */
[----:B------:R-:W5:Y:S04]  /*8540*/  LDL R132, [R1+0xa4] ;  /* 0x0000a40001847983 */ /* 0x000f680000100800 */
[----:B------:R-:W5:Y:S04]  /*8550*/  LDL R163, [R1+0xa0] ;  /* 0x0000a00001a37983 */ /* 0x000f680000100800 */
[----:B0-----:R-:W5:Y:S01]  /*8560*/  LDL R119, [R1+0xa8] ;  /* 0x0000a80001777983 */ /* 0x001f620000100800 */
[----:B------:R-:W-:Y:S01]  /*8570*/  FMUL.FTZ R8, R72, R8 ;  /* 0x0000000848087220 */ /* 0x000fe20000410000 */
[----:B------:R-:W-:Y:S01]  /*8580*/  FMUL.FTZ R2, R50, R2 ;  /* 0x0000000232027220 */ /* 0x000fe20000410000 */
[----:B------:R-:W-:Y:S01]  /*8590*/  FMUL.FTZ R26, R76, R26 ;  /* 0x0000001a4c1a7220 */ /* 0x000fe20000410000 */
[----:B------:R-:W-:Y:S01]  /*85a0*/  FMUL.FTZ R23, R74, R23 ;  /* 0x000000174a177220 */ /* 0x000fe20000410000 */
[----:B------:R-:W-:Y:S01]  /*85b0*/  FMUL.FTZ R24, R73, R24 ;  /* 0x0000001849187220 */ /* 0x000fe20000410000 */
[----:B------:R0:W-:Y:S01]  /*85c0*/  STS [R0+0x4224], R8 ;  /* 0x0042240800007388 */ /* 0x0001e20000000800 */
[----:B------:R-:W-:Y:S01]  /*85d0*/  FMUL.FTZ R22, R70, R21 ;  /* 0x0000001546167220 */ /* 0x000fe20000410000 */
[----:B------:R-:W-:-:S02]  /*85e0*/  FMUL.FTZ R20, R69, R20 ;  /* 0x0000001445147220 */ /* 0x000fc40000410000 */
[----:B------:R-:W-:Y:S01]  /*85f0*/  STS [R0+0x4214], R26 ;  /* 0x0042141a00007388 */ /* 0x000fe20000000800 */
[----:B0-----:R-:W-:-:S03]  /*8600*/  FMUL.FTZ R8, R66, R2 ;  /* 0x0000000242087220 */ /* 0x001fc60000410000 */
[----:B------:R-:W-:Y:S01]  /*8610*/  STS [R0+0x4218], R27 ;  /* 0x0042181b00007388 */ /* 0x000fe20000000800 */
[----:B------:R-:W-:-:S03]  /*8620*/  FFMA.FTZ R25, R130, R3, R25 ;  /* 0x0000000382197223 */ /* 0x000fc60000010019 */
[----:B------:R0:W-:Y:S04]  /*8630*/  STS [R0+0x421c], R23 ;  /* 0x00421c1700007388 */ /* 0x0001e80000000800 */
[----:B------:R-:W-:Y:S04]  /*8640*/  STS [R0+0x4220], R24 ;  /* 0x0042201800007388 */ /* 0x000fe80000000800 */
[----:B------:R-:W-:Y:S04]  /*8650*/  STS [R0+0x422c], R22 ;  /* 0x00422c1600007388 */ /* 0x000fe80000000800 */
[----:B------:R-:W-:Y:S04]  /*8660*/  STS [R0+0x4230], R20 ;  /* 0x0042301400007388 */ /* 0x000fe80000000800 */
[----:B------:R1:W-:Y:S01]  /*8670*/  STS [R0+0x423c], R8 ;  /* 0x00423c0800007388 */ /* 0x0003e20000000800 */
[----:B------:R-:W4:Y:S01]  /*8680*/  S2UR UR30, SR_CTAID.X ;  /* 0x00000000001e79c3 */ /* 0x000f220000002500 */
[C---:B0-----:R-:W-:Y:S01]  /*8690*/  VIADD R23, R115.reuse, 0x280 ;  /* 0x0000028073177836 */ /* 0x041fe20000000000 */
[C---:B------:R-:W-:Y:S01]  /*86a0*/  IADD3 R80, PT, PT, R115.reuse, 0x200, RZ ;  /* 0x0000020073507810 */ /* 0x040fe20007ffe0ff */
[----:B------:R-:W-:-:S02]  /*86b0*/  VIADD R27, R115, 0x480 ;  /* 0x00000480731b7836 */ /* 0x000fc40000000000 */
[----:B-1----:R-:W-:-:S03]  /*86c0*/  FFMA.FTZ R8, R131, R2, R25 ;  /* 0x0000000283087223 */ /* 0x002fc60000010019 */
[----:B------:R-:W0:Y:S01]  /*86d0*/  LDC.64 R2, c[0x0][0x4d8] ;  /* 0x00013600ff027b82 */ /* 0x000e220000000a00 */
[C---:B------:R-:W-:Y:S01]  /*86e0*/  VIADD R20, R115.reuse, 0x80 ;  /* 0x0000008073147836 */ /* 0x040fe20000000000 */
[C---:B------:R-:W-:Y:S01]  /*86f0*/  IADD3 R21, PT, PT, R115.reuse, 0x100, RZ ;  /* 0x0000010073157810 */ /* 0x040fe20007ffe0ff */
[C---:B------:R-:W-:Y:S01]  /*8700*/  VIADD R30, R115.reuse, 0x600 ;  /* 0x00000600731e7836 */ /* 0x040fe20000000000 */
[C---:B------:R-:W-:Y:S01]  /*8710*/  IADD3 R22, PT, PT, R115.reuse, 0x180, RZ ;  /* 0x0000018073167810 */ /* 0x040fe20007ffe0ff */
[C---:B------:R-:W-:Y:S01]  /*8720*/  VIADD R33, R115.reuse, 0x780 ;  /* 0x0000078073217836 */ /* 0x040fe20000000000 */
[C---:B------:R-:W-:Y:S02]  /*8730*/  IADD3 R24, PT, PT, R115.reuse, 0x300, RZ ;  /* 0x0000030073187810 */ /* 0x040fe40007ffe0ff */
[C---:B------:R-:W-:Y:S02]  /*8740*/  IADD3 R25, PT, PT, R115.reuse, 0x380, RZ ;  /* 0x0000038073197810 */ /* 0x040fe40007ffe0ff */
[----:B------:R-:W-:-:S02]  /*8750*/  LOP3.LUT R26, R115, 0x400, RZ, 0xfc, !PT ;  /* 0x00000400731a7812 */ /* 0x000fc400078efcff */
[C---:B------:R-:W-:Y:S02]  /*8760*/  IADD3 R28, PT, PT, R115.reuse, 0x500, RZ ;  /* 0x00000500731c7810 */ /* 0x040fe40007ffe0ff */
[C---:B------:R-:W-:Y:S02]  /*8770*/  IADD3 R29, PT, PT, R115.reuse, 0x580, RZ ;  /* 0x00000580731d7810 */ /* 0x040fe40007ffe0ff */
[----:B------:R-:W-:Y:S01]  /*8780*/  IADD3 R31, PT, PT, R115, 0x680, RZ ;  /* 0x00000680731f7810 */ /* 0x000fe20007ffe0ff */
[----:B--2---:R-:W-:Y:S01]  /*8790*/  FFMA.FTZ R7, R57, R40, R7 ;  /* 0x0000002839077223 */ /* 0x004fe20000010007 */
[----:B---3--:R-:W-:-:S04]  /*87a0*/  FMUL.FTZ R147, R155, R147 ;  /* 0x000000939b937220 */ /* 0x008fc80000410000 */
[----:B------:R-:W-:Y:S01]  /*87b0*/  STL [R1+0xe0], R7 ;  /* 0x0000e00701007387 */ /* 0x000fe20000100800 */
[----:B----4-:R-:W-:-:S03]  /*87c0*/  FMUL.FTZ R146, R153, R146 ;  /* 0x0000009299927220 */ /* 0x010fc60000410000 */
[----:B------:R-:W2:Y:S04]  /*87d0*/  LDL R162, [R1+0x9c] ;  /* 0x00009c0001a27983 */ /* 0x000ea80000100800 */
[----:B------:R-:W3:Y:S01]  /*87e0*/  LDL R157, [R1+0x98] ;  /* 0x00009800019d7983 */ /* 0x000ee20000100800 */
[----:B------:R-:W-:-:S03]  /*87f0*/  FMUL.FTZ R145, R151, R145 ;  /* 0x0000009197917220 */ /* 0x000fc60000410000 */
[----:B------:R-:W4:Y:S01]  /*8800*/  LDL R155, [R1+0x94] ;  /* 0x00009400019b7983 */ /* 0x000f220000100800 */
[----:B------:R-:W-:-:S03]  /*8810*/  FMUL.FTZ R144, R150, R144 ;  /* 0x0000009096907220 */ /* 0x000fc60000410000 */
[----:B------:R-:W4:Y:S01]  /*8820*/  LDL R153, [R1+0x90] ;  /* 0x0000900001997983 */ /* 0x000f220000100800 */
[----:B------:R-:W-:-:S03]  /*8830*/  FMUL.FTZ R143, R149, R143 ;  /* 0x0000008f958f7220 */ /* 0x000fc60000410000 */
[----:B------:R-:W4:Y:S04]  /*8840*/  LDL R151, [R1+0x8c] ;  /* 0x00008c0001977983 */ /* 0x000f280000100800 */
[----:B------:R-:W4:Y:S04]  /*8850*/  LDL R150, [R1+0x88] ;  /* 0x0000880001967983 */ /* 0x000f280000100800 */
[----:B------:R-:W4:Y:S01]  /*8860*/  LDL R149, [R1+0x84] ;  /* 0x0000840001957983 */ /* 0x000f220000100800 */
[----:B------:R-:W-:Y:S02]  /*8870*/  IADD3 R32, PT, PT, R115, 0x700, RZ ;  /* 0x0000070073207810 */ /* 0x000fe40007ffe0ff */
        /* <DEDUP_REMOVED lines=15> */
[----:B------:R-:W-:Y:S01]  /*8970*/  LEA.HI R33, R33, R115, RZ, 0x1b ;  /* 0x0000007321217211 */ /* 0x000fe200078fd8ff */
[----:B------:R-:W-:Y:S01]  /*8980*/  FMUL.FTZ R148, R81, R148 ;  /* 0x0000009451947220 */ /* 0x000fe20000410000 */
[----:B------:R-:W-:Y:S01]  /*8990*/  LEA R18, R18, UR16, 0x2 ;  /* 0x0000001012127c11 */ /* 0x000fe2000f8e10ff */
[----:B------:R-:W-:Y:S01]  /*89a0*/  BAR.SYNC.DEFER_BLOCKING 0x0 ;  /* 0x0000000000007b1d */ /* 0x000fe20000010000 */
[----:B------:R-:W-:Y:S01]  /*89b0*/  LEA R19, R19, UR16, 0x2 ;  /* 0x0000001013137c11 */ /* 0x000fe2000f8e10ff */
[----:B------:R-:W-:Y:S01]  /*89c0*/  FMUL.FTZ R9, R9, UR52 ;  /* 0x0000003409097c20 */ /* 0x000fe20008410000 */
        /* <DEDUP_REMOVED lines=10> */
[----:B------:R-:W-:Y:S01]  /*8a70*/  LEA R30, R30, UR16, 0x2 ;  /* 0x000000101e1e7c11 */ /* 0x000fe2000f8e10ff */
[----:B------:R-:W1:Y:S01]  /*8a80*/  LDS R34, [R19+0x4200] ;  /* 0x0042000013227984 */ /* 0x000e620000000800 */
[----:B------:R-:W-:Y:S02]  /*8a90*/  LEA R31, R31, UR16, 0x2 ;  /* 0x000000101f1f7c11 */ /* 0x000fe4000f8e10ff */
[----:B------:R-:W-:Y:S01]  /*8aa0*/  LEA R32, R32, UR16, 0x2 ;  /* 0x0000001020207c11 */ /* 0x000fe2000f8e10ff */
[----:B------:R-:W0:Y:S01]  /*8ab0*/  LDS R35, [R20+0x4400] ;  /* 0x0044000014237984 */ /* 0x000e220000000800 */
[----:B------:R-:W-:Y:S01]  /*8ac0*/  LEA R33, R33, UR16, 0x2 ;  /* 0x0000001021217c11 */ /* 0x000fe2000f8e10ff */
[----:B------:R-:W-:Y:S01]  /*8ad0*/  FMUL.FTZ R6, R120, R9 ;  /* 0x0000000978067220 */ /* 0x000fe20000410000 */
[----:B------:R-:W-:Y:S01]  /*8ae0*/  FFMA.FTZ R9, R72, R117, R118 ;  /* 0x0000007548097223 */ /* 0x000fe20000010076 */
[----:B------:R-:W0:Y:S01]  /*8af0*/  LDS R36, [R21+0x4600] ;  /* 0x0046000015247984 */ /* 0x000e220000000800 */
[----:B------:R-:W-:-:S03]  /*8b00*/  HFMA2 R117, -RZ, RZ, 0, 0 ;  /* 0x00000000ff757431 */ /* 0x000fc600000001ff */
[----:B------:R-:W0:Y:S04]  /*8b10*/  LDS R37, [R22+0x4800] ;  /* 0x0048000016257984 */ /* 0x000e280000000800 */
[----:B------:R-:W0:Y:S04]  /*8b20*/  LDS R38, [R18+0x4a00] ;  /* 0x004a000012267984 */ /* 0x000e280000000800 */
[----:B------:R-:W0:Y:S04]  /*8b30*/  LDS R39, [R23+0x4c00] ;  /* 0x004c000017277984 */ /* 0x000e280000000800 */
[----:B------:R-:W0:Y:S04]  /*8b40*/  LDS R78, [R24+0x4e00] ;  /* 0x004e0000184e7984 */ /* 0x000e280000000800 */
[----:B------:R-:W1:Y:S04]  /*8b50*/  LDS R79, [R25+0x5000] ;  /* 0x00500000194f7984 */ /* 0x000e680000000800 */
        /* <DEDUP_REMOVED lines=8> */
[----:B------:R5:W-:Y:S01]  /*8be0*/  STS [R116+0x6300], R148 ;  /* 0x0063009474007388 */ /* 0x000be20000000800 */
[----:B0-----:R-:W-:Y:S01]  /*8bf0*/  IMAD R4, R3, UR30, RZ ;  /* 0x0000001e03047c24 */ /* 0x001fe2000f8e02ff */
[----:B-----5:R-:W-:-:S05]  /*8c00*/  MOV R116, R115 ;  /* 0x0000007300747202 */ /* 0x020fca0000000f00 */
[----:B------:R-:W-:Y:S01]  /*8c10*/  IMAD.WIDE.U32 R2, R2, UR30, R116 ;  /* 0x0000001e02027c25 */ /* 0x000fe2000f8e0074 */
[----:B------:R-:W-:-:S03]  /*8c20*/  USHF.R.S32.HI UR15, URZ, 0x1f, UR10 ;  /* 0x0000001fff0f7899 */ /* 0x000fc6000801140a */
[----:B------:R-:W-:Y:S01]  /*8c30*/  IMAD.IADD R3, R3, 0x1, R4 ;  /* 0x0000000103037824 */ /* 0x000fe200078e0204 */
[----:B------:R-:W-:Y:S01]  /*8c40*/  MOV R4, UR44 ;  /* 0x0000002c00047c02 */ /* 0x000fe20008000f00 */
[----:B------:R-:W-:Y:S02]  /*8c50*/  UIADD3 UR31, UPT, UPT, UR38, -0x800, URZ ;  /* 0xfffff800261f7890 */ /* 0x000fe4000fffe0ff */
[----:B------:R-:W-:Y:S02]  /*8c60*/  UIMAD UR14, UR15, UR44, URZ ;  /* 0x0000002c0f0e72a4 */ /* 0x000fe4000f8e02ff */
[----:B------:R-:W-:Y:S02]  /*8c70*/  IMAD.WIDE.U32 R2, R4, UR10, R2 ;  /* 0x0000000a04027c25 */ /* 0x000fe4000f8e0002 */
[----:B------:R-:W-:Y:S01]  /*8c80*/  UIMAD UR14, UR10, UR45, UR14 ;  /* 0x0000002d0a0e72a4 */ /* 0x000fe2000f8e020e */
[----:B------:R-:W-:Y:S02]  /*8c90*/  IADD3 R4, P1, PT, R2, UR31, RZ ;  /* 0x0000001f02047c10 */ /* 0x000fe4000ff3e0ff */
[----:B------:R-:W-:-:S03]  /*8ca0*/  MOV R2, UR46 ;  /* 0x0000002e00027c02 */ /* 0x000fc60008000f00 */
[----:B------:R-:W-:Y:S01]  /*8cb0*/  IADD3.X R5, PT, PT, R3, UR14, RZ, P1, !PT ;  /* 0x0000000e03057c10 */ /* 0x000fe20008ffe4ff */
[----:B------:R-:W-:Y:S02]  /*8cc0*/  IMAD.U32 R3, RZ, RZ, UR47 ;  /* 0x0000002fff037e24 */ /* 0x000fe4000f8e00ff */
[----:B------:R-:W-:-:S04]  /*8cd0*/  IMAD.WIDE.U32 R4, R2, UR8, R4 ;  /* 0x0000000802047c25 */ /* 0x000fc8000f8e0004 */
[----:B------:R-:W-:Y:S01]  /*8ce0*/  IMAD R3, R3, UR8, R5 ;  /* 0x0000000803037c24 */ /* 0x000fe2000f8e0205 */
[----:B------:R-:W-:-:S04]  /*8cf0*/  LEA R2, P1, R4, UR50, 0x2 ;  /* 0x0000003204027c11 */ /* 0x000fc8000f8210ff */
[----:B------:R-:W-:Y:S02]  /*8d00*/  LEA.HI.X R3, R4, UR51, R3, 0x2, P1 ;  /* 0x0000003304037c11 */ /* 0x000fe400088f1403 */
[----:B------:R-:W0:Y:S01]  /*8d10*/  LDC.64 R4, c[0x0][0x4b8] ;  /* 0x00012e00ff047b82 */ /* 0x000e220000000a00 */
[----:B------:R-:W-:Y:S01]  /*8d20*/  FFMA.FTZ R40, R73, R40, R6 ;  /* 0x0000002849287223 */ /* 0x000fe20000010006 */
[----:B------:R-:W-:-:S04]  /*8d30*/  LOP3.LUT R6, R115, UR31, RZ, 0xfc, !PT ;  /* 0x0000001f73067c12 */ /* 0x000fc8000f8efcff */
[----:B------:R-:W-:-:S04]  /*8d40*/  IADD3 R6, PT, PT, -R6, UR32, RZ ;  /* 0x0000002006067c10 */ /* 0x000fc8000fffe1ff */
[----:B------:R-:W-:Y:S01]  /*8d50*/  ISETP.GE.AND P1, PT, R6, 0x1, PT ;  /* 0x000000010600780c */ /* 0x000fe20003f26270 */
[----:B0-----:R-:W-:-:S04]  /*8d60*/  IMAD.WIDE.U32 R6, R4, UR30, R116 ;  /* 0x0000001e04067c25 */ /* 0x001fc8000f8e0074 */
[----:B------:R-:W-:Y:S01]  /*8d70*/  IMAD R5, R5, UR30, RZ ;  /* 0x0000001e05057c24 */ /* 0x000fe2000f8e02ff */
[----:B------:R-:W-:Y:S01]  /*8d80*/  MOV R4, R6 ;  /* 0x0000000600047202 */ /* 0x000fe20000000f00 */
[----:B------:R-:W-:-:S03]  /*8d90*/  IMAD.U32 R6, RZ, RZ, UR42 ;  /* 0x0000002aff067e24 */ /* 0x000fc6000f8e00ff */
[----:B------:R-:W-:-:S03]  /*8da0*/  IADD3 R5, PT, PT, R7, R5, RZ ;  /* 0x0000000507057210 */ /* 0x000fc60007ffe0ff */
[----:B------:R-:W-:Y:S02]  /*8db0*/  IMAD.WIDE.U32 R4, R6, UR10, R4 ;  /* 0x0000000a06047c25 */ /* 0x000fe4000f8e0004 */
[----:B------:R-:W0:Y:S01]  /*8dc0*/  LDC.64 R6, c[0x0][0x4d0] ;  /* 0x00013400ff067b82 */ /* 0x000e220000000a00 */
[----:B------:R-:W-:Y:S01]  /*8dd0*/  UIMAD UR14, UR15, UR42, URZ ;  /* 0x0000002a0f0e72a4 */ /* 0x000fe2000f8e02ff */
[----:B------:R-:W-:-:S03]  /*8de0*/  IADD3 R4, P2, PT, R4, UR31, RZ ;  /* 0x0000001f04047c10 */ /* 0x000fc6000ff5e0ff */
[----:B------:R-:W-:-:S06]  /*8df0*/  UIMAD UR14, UR10, UR43, UR14 ;  /* 0x0000002b0a0e72a4 */ /* 0x000fcc000f8e020e */
[----:B------:R-:W-:Y:S01]  /*8e00*/  IADD3.X R5, PT, PT, R5, UR14, RZ, P2, !PT ;  /* 0x0000000e05057c10 */ /* 0x000fe200097fe4ff */
[----:B------:R-:W-:Y:S01]  /*8e10*/  FMUL.FTZ R142, R119, R142 ;  /* 0x0000008e778e7220 */ /* 0x000fe20000410000 */
[----:B------:R-:W-:Y:S01]  /*8e20*/  FMUL.FTZ R141, R132, R141 ;  /* 0x0000008d848d7220 */ /* 0x000fe20000410000 */
[----:B------:R-:W-:Y:S01]  /*8e30*/  FMUL.FTZ R140, R163, R140 ;  /* 0x0000008ca38c7220 */ /* 0x000fe20000410000 */
[----:B------:R-:W-:Y:S01]  /*8e40*/  FMUL.FTZ R41, R41, R10 ;  /* 0x0000000a29297220 */ /* 0x000fe20000410000 */
[----:B------:R-:W-:Y:S01]  /*8e50*/  FMUL.FTZ R10, R10, UR52 ;  /* 0x000000340a0a7c20 */ /* 0x000fe20008410000 */
[----:B------:R-:W-:Y:S01]  /*8e60*/  STS [R0+0x6304], R147 ;  /* 0x0063049300007388 */ /* 0x000fe20000000800 */
[----:B0-----:R-:W-:-:S03]  /*8e70*/  IMAD.WIDE.U32 R4, R6, UR8, R4 ;  /* 0x0000000806047c25 */ /* 0x001fc6000f8e0004 */
[----:B------:R-:W-:Y:S01]  /*8e80*/  STS [R0+0x6308], R146 ;  /* 0x0063089200007388 */ /* 0x000fe20000000800 */
[----:B------:R-:W-:Y:S01]  /*8e90*/  IMAD R7, R7, UR8, R5 ;  /* 0x0000000807077c24 */ /* 0x000fe2000f8e0205 */
[----:B------:R-:W-:Y:S02]  /*8ea0*/  LEA R6, P2, R4, UR48, 0x2 ;  /* 0x0000003004067c11 */ /* 0x000fe4000f8410ff */
[----:B------:R-:W-:Y:S01]  /*8eb0*/  STS [R0+0x630c], R145 ;  /* 0x00630c9100007388 */ /* 0x000fe20000000800 */
[----:B------:R-:W-:Y:S01]  /*8ec0*/  USHF.L.U32 UR14, UR11, 0xb, URZ ;  /* 0x0000000b0b0e7899 */ /* 0x000fe200080006ff */
[----:B------:R-:W-:Y:S02]  /*8ed0*/  BSSY.RECONVERGENT B0, `(.L_x_1317) ;  /* 0x0000023000007945 */ /* 0x000fe40003800200 */
[----:B------:R-:W-:Y:S01]  /*8ee0*/  STS [R0+0x6310], R144 ;  /* 0x0063109000007388 */ /* 0x000fe20000000800 */
[----:B------:R-:W-:-:S03]  /*8ef0*/  FMUL.FTZ R121, R121, R10 ;  /* 0x0000000a79797220 */ /* 0x000fc60000410000 */
[----:B------:R-:W-:Y:S01]  /*8f00*/  STS [R0+0x6314], R143 ;  /* 0x0063148f00007388 */ /* 0x000fe20000000800 */
[----:B------:R-:W-:-:S03]  /*8f10*/  LEA.HI.X R7, R4, UR49, R7, 0x2, P2 ;  /* 0x0000003104077c11 */ /* 0x000fc600090f1407 */
[----:B------:R-:W-:Y:S01]  /*8f20*/  STS [R0+0x6318], R142 ;  /* 0x0063188e00007388 */ /* 0x000fe20000000800 */
[----:B------:R-:W-:-:S03]  /*8f30*/  FMUL.FTZ R42, R42, R11 ;  /* 0x0000000b2a2a7220 */ /* 0x000fc60000410000 */
[----:B------:R-:W-:Y:S04]  /*8f40*/  STS [R0+0x631c], R141 ;  /* 0x00631c8d00007388 */ /* 0x000fe80000000800 */
[----:B------:R-:W-:Y:S01]  /*8f50*/  STS [R0+0x6320], R140 ;  /* 0x0063208c00007388 */ /* 0x000fe20000000800 */
[----:B------:R-:W-:Y:S01]  /*8f60*/  FMUL.FTZ R11, R11, UR52 ;  /* 0x000000340b0b7c20 */ /* 0x000fe20008410000 */
[----:B------:R-:W-:Y:S01]  /*8f70*/  FMUL.FTZ R4, R13, UR52 ;  /* 0x000000340d047c20 */ /* 0x000fe20008410000 */
[----:B------:R-:W-:Y:S01]  /*8f80*/  FMUL.FTZ R5, R14, UR52 ;  /* 0x000000340e057c20 */ /* 0x000fe20008410000 */
[----:B--2---:R-:W-:Y:S01]  /*8f90*/  FMUL.FTZ R139, R162, R139 ;  /* 0x0000008ba28b7220 */ /* 0x004fe20000410000 */
[----:B---3--:R-:W-:Y:S01]  /*8fa0*/  FMUL.FTZ R138, R157, R138 ;  /* 0x0000008a9d8a7220 */ /* 0x008fe20000410000 */
[----:B----4-:R-:W-:Y:S01]  /*8fb0*/  FMUL.FTZ R137, R155, R137 ;  /* 0x000000899b897220 */ /* 0x010fe20000410000 */
[----:B------:R-:W-:Y:S01]  /*8fc0*/  FMUL.FTZ R136, R153, R136 ;  /* 0x0000008899887220 */ /* 0x000fe20000410000 */
[----:B------:R-:W-:Y:S01]  /*8fd0*/  FMUL.FTZ R135, R151, R135 ;  /* 0x0000008797877220 */ /* 0x000fe20000410000 */
[----:B------:R-:W-:Y:S01]  /*8fe0*/  FMUL.FTZ R134, R150, R134 ;  /* 0x0000008696867220 */ /* 0x000fe20000410000 */
[----:B------:R-:W-:Y:S01]  /*8ff0*/  FMUL.FTZ R133, R149, R133 ;  /* 0x0000008595857220 */ /* 0x000fe20000410000 */
[----:B------:R-:W-:Y:S04]  /*9000*/  STS [R0+0x6324], R139 ;  /* 0x0063248b00007388 */ /* 0x000fe80000000800 */
[----:B------:R-:W-:Y:S04]  /*9010*/  STS [R0+0x6328], R138 ;  /* 0x0063288a00007388 */ /* 0x000fe80000000800 */
[----:B------:R-:W-:Y:S04]  /*9020*/  STS [R0+0x632c], R137 ;  /* 0x00632c8900007388 */ /* 0x000fe80000000800 */
[----:B------:R-:W-:Y:S04]  /*9030*/  STS [R0+0x6330], R136 ;  /* 0x0063308800007388 */ /* 0x000fe80000000800 */
[----:B------:R-:W-:Y:S04]  /*9040*/  STS [R0+0x6334], R135 ;  /* 0x0063348700007388 */ /* 0x000fe80000000800 */
[----:B------:R-:W-:Y:S04]  /*9050*/  STS [R0+0x6338], R134 ;  /* 0x0063388600007388 */ /* 0x000fe80000000800 */
[----:B------:R0:W-:Y:S01]  /*9060*/  STS [R0+0x633c], R133 ;  /* 0x00633c8500007388 */ /* 0x0001e20000000800 */
[----:B------:R-:W-:Y:S01]  /*9070*/  FMUL.FTZ R10, R15, UR52 ;  /* 0x000000340f0a7c20 */ /* 0x000fe20008410000 */
[----:B------:R-:W-:Y:S01]  /*9080*/  FMUL.FTZ R116, R16, UR52 ;  /* 0x0000003410747c20 */ /* 0x000fe20008410000 */
[----:B------:R-:W-:Y:S01]  /*9090*/  FMUL.FTZ R117, R17, UR52 ;  /* 0x0000003411757c20 */ /* 0x000fe20008410000 */
[----:B0-----:R-:W-:Y:S01]  /*90a0*/  FMUL.FTZ R0, R12, UR52 ;  /* 0x000000340c007c20 */ /* 0x001fe20008410000 */
[----:B------:R-:W-:Y:S06]  /*90b0*/  BAR.SYNC.DEFER_BLOCKING 0x0 ;  /* 0x0000000000007b1d */ /* 0x000fec0000010000 */
[----:B-1----:R-:W-:Y:S05]  /*90c0*/  @!P1 BRA `(.L_x_1318) ;  /* 0x00000000000c9947 */ /* 0x002fea0003800000 */
[----:B------:R-:W0:Y:S04]  /*90d0*/  LDS R19, [R19+0x6300] ;  /* 0x0063000013137984 */ /* 0x000e280000000800 */
[----:B------:R1:W-:Y:S04]  /*90e0*/  REDG.E.ADD.F32.FTZ.RN.STRONG.GPU desc[UR34][R6.64], R34 ;  /* 0x00000022060079a6 */ /* 0x0003e8000c12f322 */
[----:B0-----:R1:W-:Y:S02]  /*90f0*/  REDG.E.ADD.F32.FTZ.RN.STRONG.GPU desc[UR34][R2.64], R19 ;  /* 0x00000013020079a6 */ /* 0x0013e4000c12f322 */
.L_x_1318:
[----:B------:R-:W-:Y:S05]  /*9100*/  BSYNC.RECONVERGENT B0 ;  /* 0x0000000000007941 */ /* 0x000fea0003800200 */
.L_x_1317:
[----:B------:R-:W0:Y:S01]  /*9110*/  LDS R20, [R20+0x6500] ;  /* 0x0065000014147984 */ /* 0x000e220000000800 */
[----:B-1----:R-:W-:Y:S01]  /*9120*/  LOP3.LUT R19, R115, UR14, RZ, 0xfc, !PT ;  /* 0x0000000e73137c12 */ /* 0x002fe2000f8efcff */
[----:B------:R-:W-:Y:S01]  /*9130*/  IMAD.U32 R118, RZ, RZ, UR32 ;  /* 0x00000020ff767e24 */ /* 0x000fe2000f8e00ff */
[----:B------:R-:W-:Y:S01]  /*9140*/  MOV R34, UR32 ;  /* 0x0000002000227c02 */ /* 0x000fe20008000f00 */
[----:B------:R-:W-:Y:S01]  /*9150*/  BSSY.RECONVERGENT B0, `(.L_x_1319) ;  /* 0x000000e000007945 */ /* 0x000fe20003800200 */
[----:B------:R-:W-:Y:S02]  /*9160*/  MOV R119, UR32 ;  /* 0x0000002000777c02 */ /* 0x000fe40008000f00 */
[----:B------:R-:W-:Y:S02]  /*9170*/  IADD3 R19, PT, PT, -R19, 0x800, R34 ;  /* 0x0000080013137810 */ /* 0x000fe40007ffe122 */
[----:B------:R-:W-:Y:S02]  /*9180*/  LOP3.LUT R34, R115, UR14, RZ, 0xfc, !PT ;  /* 0x0000000e73227c12 */ /* 0x000fe4000f8efcff */
[----:B------:R-:W-:-:S02]  /*9190*/  ISETP.GE.AND P5, PT, R19, 0x81, PT ;  /* 0x000000811300780c */ /* 0x000fc40003fa6270 */
[C---:B------:R-:W-:Y:S02]  /*91a0*/  IADD3 R119, PT, PT, -R34.reuse, 0x800, R119 ;  /* 0x0000080022777810 */ /* 0x040fe40007ffe177 */
[----:B------:R-:W-:Y:S02]  /*91b0*/  IADD3 R118, PT, PT, -R34, 0x800, R118 ;  /* 0x0000080022767810 */ /* 0x000fe40007ffe176 */
[C---:B------:R-:W-:Y:S02]  /*91c0*/  ISETP.GE.AND P1, PT, R19.reuse, 0x101, PT ;  /* 0x000001011300780c */ /* 0x040fe40003f26270 */
[----:B------:R-:W-:Y:S02]  /*91d0*/  ISETP.GE.AND P2, PT, R19, 0x181, PT ;  /* 0x000001811300780c */ /* 0x000fe40003f46270 */
[----:B------:R-:W-:Y:S02]  /*91e0*/  ISETP.GE.AND P3, PT, R119, 0x201, PT ;  /* 0x000002017700780c */ /* 0x000fe40003f66270 */
[----:B------:R-:W-:Y:S01]  /*91f0*/  ISETP.GE.AND P4, PT, R118, 0x281, PT ;  /* 0x000002817600780c */ /* 0x000fe20003f86270 */
[----:B------:R-:W-:-:S12]  /*9200*/  @!P5 BRA `(.L_x_1320) ;  /* 0x000000000008d947 */ /* 0x000fd80003800000 */
[----:B------:R1:W-:Y:S04]  /*9210*/  REDG.E.ADD.F32.FTZ.RN.STRONG.GPU desc[UR34][R6.64+0x200], R35 ;  /* 0x00020023060079a6 */ /* 0x0003e8000c12f322 */
[----:B0-----:R1:W-:Y:S02]  /*9220*/  REDG.E.ADD.F32.FTZ.RN.STRONG.GPU desc[UR34][R2.64+0x200], R20 ;  /* 0x00020014020079a6 */ /* 0x0013e4000c12f322 */
.L_x_1320:
[----:B------:R-:W-:Y:S05]  /*9230*/  BSYNC.RECONVERGENT B0 ;  /* 0x0000000000007941 */ /* 0x000fea0003800200 */
.L_x_1319:
[----:B------:R-:W2:Y:S01]  /*9240*/  LDS R21, [R21+0x6700] ;  /* 0x0067000015157984 */ /* 0x000ea20000000800 */
[----:B------:R-:W-:Y:S04]  /*9250*/  BSSY.RECONVERGENT B0, `(.L_x_1321) ;  /* 0x0000004000007945 */ /* 0x000fe80003800200 */
[----:B------:R-:W-:Y:S05]  /*9260*/  @!P1 BRA `(.L_x_1322) ;  /* 0x0000000000089947 */ /* 0x000fea0003800000 */
[----:B------:R3:W-:Y:S04]  /*9270*/  REDG.E.ADD.F32.FTZ.RN.STRONG.GPU desc[UR34][R6.64+0x400], R36 ;  /* 0x00040024060079a6 */ /* 0x0007e8000c12f322 */
[----:B--2---:R3:W-:Y:S02]  /*9280*/  REDG.E.ADD.F32.FTZ.RN.STRONG.GPU desc[UR34][R2.64+0x400], R21 ;  /* 0x00040015020079a6 */ /* 0x0047e4000c12f322 */
.L_x_1322:
[----:B------:R-:W-:Y:S05]  /*9290*/  BSYNC.RECONVERGENT B0 ;  /* 0x0000000000007941 */ /* 0x000fea0003800200 */
.L_x_1321:
[----:B------:R-:W4:Y:S01]  /*92a0*/  LDS R22, [R22+0x6900] ;  /* 0x0069000016167984 */ /* 0x000f220000000800 */
[----:B------:R-:W-:Y:S04]  /*92b0*/  BSSY.RECONVERGENT B0, `(.L_x_1323) ;  /* 0x0000004000007945 */ /* 0x000fe80003800200 */
[----:B------:R-:W-:Y:S05]  /*92c0*/  @!P2 BRA `(.L_x_1324) ;  /* 0x000000000008a947 */ /* 0x000fea0003800000 */
[----:B------:R0:W-:Y:S04]  /*92d0*/  REDG.E.ADD.F32.FTZ.RN.STRONG.GPU desc[UR34][R6.64+0x600], R37 ;  /* 0x00060025060079a6 */ /* 0x0001e8000c12f322 */
[----:B----4-:R4:W-:Y:S02]  /*92e0*/  REDG.E.ADD.F32.FTZ.RN.STRONG.GPU desc[UR34][R2.64+0x600], R22 ;  /* 0x00060016020079a6 */ /* 0x0109e4000c12f322 */
.L_x_1324:
[----:B------:R-:W-:Y:S05]  /*92f0*/  BSYNC.RECONVERGENT B0 ;  /* 0x0000000000007941 */ /* 0x000fea0003800200 */
.L_x_1323:
[----:B------:R-:W0:Y:S01]  /*9300*/  LDS R18, [R18+0x6b00] ;  /* 0x006b000012127984 */ /* 0x000e220000000800 */
[----:B------:R-:W-:Y:S04]  /*9310*/  BSSY.RECONVERGENT B0, `(.L_x_1325) ;  /* 0x0000004000007945 */ /* 0x000fe80003800200 */
[----:B------:R-:W-:Y:S05]  /*9320*/  @!P3 BRA `(.L_x_1326) ;  /* 0x000000000008b947 */ /* 0x000fea0003800000 */
[----:B------:R1:W-:Y:S04]  /*9330*/  REDG.E.ADD.F32.FTZ.RN.STRONG.GPU desc[UR34][R6.64+0x800], R38 ;  /* 0x00080026060079a6 */ /* 0x0003e8000c12f322 */
[----:B0-----:R1:W-:Y:S02]  /*9340*/  REDG.E.ADD.F32.FTZ.RN.STRONG.GPU desc[UR34][R2.64+0x800], R18 ;  /* 0x00080012020079a6 */ /* 0x0013e4000c12f322 */
.L_x_1326:
[----:B------:R-:W-:Y:S05]  /*9350*/  BSYNC.RECONVERGENT B0 ;  /* 0x0000000000007941 */ /* 0x000fea0003800200 */
.L_x_1325:
[----:B------:R-:W0:Y:S01]  /*9360*/  LDS R23, [R23+0x6d00] ;  /* 0x006d000017177984 */ /* 0x000e220000000800 */
[----:B------:R-:W-:Y:S04]  /*9370*/  BSSY.RECONVERGENT B0, `(.L_x_1327) ;  /* 0x0000004000007945 */ /* 0x000fe80003800200 */
[----:B------:R-:W-:Y:S05]  /*9380*/  @!P4 BRA `(.L_x_1328) ;  /* 0x000000000008c947 */ /* 0x000fea0003800000 */
[----:B------:R1:W-:Y:S04]  /*9390*/  REDG.E.ADD.F32.FTZ.RN.STRONG.GPU desc[UR34][R6.64+0xa00], R39 ;  /* 0x000a0027060079a6 */ /* 0x0003e8000c12f322 */
[----:B0-----:R1:W-:Y:S02]  /*93a0*/  REDG.E.ADD.F32.FTZ.RN.STRONG.GPU desc[UR34][R2.64+0xa00], R23 ;  /* 0x000a0017020079a6 */ /* 0x0013e4000c12f322 */
.L_x_1328:
[----:B------:R-:W-:Y:S05]  /*93b0*/  BSYNC.RECONVERGENT B0 ;  /* 0x0000000000007941 */ /* 0x000fea0003800200 */
.L_x_1327:
        /* <DEDUP_REMOVED lines=10> */
.L_x_1330:
[----:B------:R-:W-:Y:S05]  /*9460*/  BSYNC.RECONVERGENT B0 ;  /* 0x0000000000007941 */ /* 0x000fea0003800200 */
.L_x_1329:
[----:B------:R-:W0:Y:S01]  /*9470*/  LDS R25, [R25+0x7100] ;  /* 0x0071000019197984 */ /* 0x000e220000000800 */
[----:B------:R-:W-:Y:S04]  /*9480*/  BSSY.RECONVERGENT B0, `(.L_x_1331) ;  /* 0x0000004000007945 */ /* 0x000fe80003800200 */
[----:B------:R-:W-:Y:S05]  /*9490*/  @!P1 BRA `(.L_x_1332) ;  /* 0x0000000000089947 */ /* 0x000fea0003800000 */
[----:B------:R1:W-:Y:S04]  /*94a0*/  REDG.E.ADD.F32.FTZ.RN.STRONG.GPU desc[UR34][R6.64+0xe00], R79 ;  /* 0x000e004f060079a6 */ /* 0x0003e8000c12f322 */
[----:B0-----:R1:W-:Y:S02]  /*94b0*/  REDG.E.ADD.F32.FTZ.RN.STRONG.GPU desc[UR34][R2.64+0xe00], R25 ;  /* 0x000e0019020079a6 */ /* 0x0013e4000c12f322 */
.L_x_1332:
[----:B------:R-:W-:Y:S05]  /*94c0*/  BSYNC.RECONVERGENT B0 ;  /* 0x0000000000007941 */ /* 0x000fea0003800200 */
.L_x_1331:
[----:B------:R-:W0:Y:S01]  /*94d0*/  LDS R26, [R26+0x7300] ;  /* 0x007300001a1a7984 */ /* 0x000e220000000800 */
[----:B------:R-:W-:Y:S04]  /*94e0*/  BSSY.RECONVERGENT B0, `(.L_x_1333) ;  /* 0x0000004000007945 */ /* 0x000fe80003800200 */
[----:B------:R-:W-:Y:S05]  /*94f0*/  @!P2 BRA `(.L_x_1334) ;  /* 0x000000000008a947 */ /* 0x000fea0003800000 */
[----:B------:R1:W-:Y:S04]  /*9500*/  REDG.E.ADD.F32.FTZ.RN.STRONG.GPU desc[UR34][R6.64+0x1000], R80 ;  /* 0x00100050060079a6 */ /* 0x0003e8000c12f322 */
[----:B0-----:R1:W-:Y:S02]  /*9510*/  REDG.E.ADD.F32.FTZ.RN.STRONG.GPU desc[UR34][R2.64+0x1000], R26 ;  /* 0x0010001a020079a6 */ /* 0x0013e4000c12f322 */
.L_x_1334:
[----:B------:R-:W-:Y:S05]  /*9520*/  BSYNC.RECONVERGENT B0 ;  /* 0x0000000000007941 */ /* 0x000fea0003800200 */
.L_x_1333:
[----:B------:R-:W0:Y:S01]  /*9530*/  LDS R27, [R27+0x7500] ;  /* 0x007500001b1b7984 */ /* 0x000e220000000800 */
[----:B------:R-:W-:Y:S04]  /*9540*/  BSSY.RECONVERGENT B0, `(.L_x_1335) ;  /* 0x0000004000007945 */ /* 0x000fe80003800200 */
[----:B------:R-:W-:Y:S05]  /*9550*/  @!P3 BRA `(.L_x_1336) ;  /* 0x000000000008b947 */ /* 0x000fea0003800000 */
[----:B------:R1:W-:Y:S04]  /*9560*/  REDG.E.ADD.F32.FTZ.RN.STRONG.GPU desc[UR34][R6.64+0x1200], R81 ;  /* 0x00120051060079a6 */ /* 0x0003e8000c12f322 */
[----:B0-----:R1:W-:Y:S02]  /*9570*/  REDG.E.ADD.F32.FTZ.RN.STRONG.GPU desc[UR34][R2.64+0x1200], R27 ;  /* 0x0012001b020079a6 */ /* 0x0013e4000c12f322 */
.L_x_1336:
[----:B------:R-:W-:Y:S05]  /*9580*/  BSYNC.RECONVERGENT B0 ;  /* 0x0000000000007941 */ /* 0x000fea0003800200 */
.L_x_1335:
[----:B------:R-:W0:Y:S01]  /*9590*/  LDS R28, [R28+0x7700] ;  /* 0x007700001c1c7984 */ /* 0x000e220000000800 */
[----:B------:R-:W-:Y:S04]  /*95a0*/  BSSY.RECONVERGENT B0, `(.L_x_1337) ;  /* 0x0000004000007945 */ /* 0x000fe80003800200 */
[----:B------:R-:W-:Y:S05]  /*95b0*/  @!P4 BRA `(.L_x_1338) ;  /* 0x000000000008c947 */ /* 0x000fea0003800000 */
[----:B------:R1:W-:Y:S04]  /*95c0*/  REDG.E.ADD.F32.FTZ.RN.STRONG.GPU desc[UR34][R6.64+0x1400], R82 ;  /* 0x00140052060079a6 */ /* 0x0003e8000c12f322 */
[----:B0-----:R1:W-:Y:S02]  /*95d0*/  REDG.E.ADD.F32.FTZ.RN.STRONG.GPU desc[UR34][R2.64+0x1400], R28 ;  /* 0x0014001c020079a6 */ /* 0x0013e4000c12f322 */
.L_x_1338:
[----:B------:R-:W-:Y:S05]  /*95e0*/  BSYNC.RECONVERGENT B0 ;  /* 0x0000000000007941 */ /* 0x000fea0003800200 */
.L_x_1337:
        /* <DEDUP_REMOVED lines=10> */
.L_x_1340:
[----:B------:R-:W-:Y:S05]  /*9690*/  BSYNC.RECONVERGENT B0 ;  /* 0x0000000000007941 */ /* 0x000fea0003800200 */
.L_x_1339:
[----:B------:R-:W0:Y:S01]  /*96a0*/  LDS R30, [R30+0x7b00] ;  /* 0x007b00001e1e7984 */ /* 0x000e220000000800 */
[----:B------:R-:W-:Y:S04]  /*96b0*/  BSSY.RECONVERGENT B0, `(.L_x_1341) ;  /* 0x0000004000007945 */ /* 0x000fe80003800200 */
[----:B------:R-:W-:Y:S05]  /*96c0*/  @!P1 BRA `(.L_x_1342) ;  /* 0x0000000000089947 */ /* 0x000fea0003800000 */
[----:B------:R1:W-:Y:S04]  /*96d0*/  REDG.E.ADD.F32.FTZ.RN.STRONG.GPU desc[UR34][R6.64+0x1800], R84 ;  /* 0x00180054060079a6 */ /* 0x0003e8000c12f322 */
[----:B0-----:R1:W-:Y:S02]  /*96e0*/  REDG.E.ADD.F32.FTZ.RN.STRONG.GPU desc[UR34][R2.64+0x1800], R30 ;  /* 0x0018001e020079a6 */ /* 0x0013e4000c12f322 */
.L_x_1342:
[----:B------:R-:W-:Y:S05]  /*96f0*/  BSYNC.RECONVERGENT B0 ;  /* 0x0000000000007941 */ /* 0x000fea0003800200 */
.L_x_1341:
[----:B------:R-:W0:Y:S01]  /*9700*/  LDS R31, [R31+0x7d00] ;  /* 0x007d00001f1f7984 */ /* 0x000e220000000800 */
[----:B------:R-:W-:Y:S04]  /*9710*/  BSSY.RECONVERGENT B0, `(.L_x_1343) ;  /* 0x0000004000007945 */ /* 0x000fe80003800200 */
[----:B------:R-:W-:Y:S05]  /*9720*/  @!P2 BRA `(.L_x_1344) ;  /* 0x000000000008a947 */ /* 0x000fea0003800000 */
[----:B------:R1:W-:Y:S04]  /*9730*/  REDG.E.ADD.F32.FTZ.RN.STRONG.GPU desc[UR34][R6.64+0x1a00], R85 ;  /* 0x001a0055060079a6 */ /* 0x0003e8000c12f322 */
[----:B0-----:R1:W-:Y:S02]  /*9740*/  REDG.E.ADD.F32.FTZ.RN.STRONG.GPU desc[UR34][R2.64+0x1a00], R31 ;  /* 0x001a001f020079a6 */ /* 0x0013e4000c12f322 */
.L_x_1344:
[----:B------:R-:W-:Y:S05]  /*9750*/  BSYNC.RECONVERGENT B0 ;  /* 0x0000000000007941 */ /* 0x000fea0003800200 */
.L_x_1343:
[----:B------:R-:W0:Y:S01]  /*9760*/  LDS R32, [R32+0x7f00] ;  /* 0x007f000020207984 */ /* 0x000e220000000800 */
[----:B------:R-:W-:Y:S04]  /*9770*/  BSSY.RECONVERGENT B0, `(.L_x_1345) ;  /* 0x0000004000007945 */ /* 0x000fe80003800200 */
[----:B------:R-:W-:Y:S05]  /*9780*/  @!P3 BRA `(.L_x_1346) ;  /* 0x000000000008b947 */ /* 0x000fea0003800000 */
[----:B------:R1:W-:Y:S04]  /*9790*/  REDG.E.ADD.F32.FTZ.RN.STRONG.GPU desc[UR34][R6.64+0x1c00], R86 ;  /* 0x001c0056060079a6 */ /* 0x0003e8000c12f322 */
[----:B0-----:R1:W-:Y:S02]  /*97a0*/  REDG.E.ADD.F32.FTZ.RN.STRONG.GPU desc[UR34][R2.64+0x1c00], R32 ;  /* 0x001c0020020079a6 */ /* 0x0013e4000c12f322 */
.L_x_1346:
[----:B------:R-:W-:Y:S05]  /*97b0*/  BSYNC.RECONVERGENT B0 ;  /* 0x0000000000007941 */ /* 0x000fea0003800200 */
.L_x_1345:
[----:B------:R-:W0:Y:S01]  /*97c0*/  LDS R33, [R33+0x8100] ;  /* 0x0081000021217984 */ /* 0x000e220000000800 */
[----:B------:R-:W-:Y:S04]  /*97d0*/  BSSY.RECONVERGENT B0, `(.L_x_1347) ;  /* 0x0000004000007945 */ /* 0x000fe80003800200 */
[----:B------:R-:W-:Y:S05]  /*97e0*/  @!P4 BRA `(.L_x_1348) ;  /* 0x000000000008c947 */ /* 0x000fea0003800000 */
[----:B------:R1:W-:Y:S04]  /*97f0*/  REDG.E.ADD.F32.FTZ.RN.STRONG.GPU desc[UR34][R6.64+0x1e00], R87 ;  /* 0x001e0057060079a6 */ /* 0x0003e8000c12f322 */
[----:B0-----:R1:W-:Y:S02]  /*9800*/  REDG.E.ADD.F32.FTZ.RN.STRONG.GPU desc[UR34][R2.64+0x1e00], R33 ;  /* 0x001e0021020079a6 */ /* 0x0013e4000c12f322 */
.L_x_1348:
[----:B------:R-:W-:Y:S05]  /*9810*/  BSYNC.RECONVERGENT B0 ;  /* 0x0000000000007941 */ /* 0x000fea0003800200 */
.L_x_1347:
[----:B01----:R-:W5:Y:S04]  /*9820*/  LDL.LU R20, [R1+0x6c] ;  /* 0x00006c0001147983 */ /* 0x003f680000300800 */
[----:B------:R-:W5:Y:S04]  /*9830*/  LDL.LU R19, [R1+0xe4] ;  /* 0x0000e40001137983 */ /* 0x000f680000300800 */
[----:B------:R-:W5:Y:S04]  /*9840*/  LDL.LU R18, [R1+0x68] ;  /* 0x0000680001127983 */ /* 0x000f680000300800 */
[----:B------:R-:W5:Y:S04]  /*9850*/  LDL.LU R24, [R1+0xe8] ;  /* 0x0000e80001187983 */ /* 0x000f680000300800 */
[----:B---3--:R-:W3:Y:S04]  /*9860*/  LDL.LU R7, [R1+0x64] ;  /* 0x0000640001077983 */ /* 0x008ee80000300800 */
[----:B----4-:R-:W0:Y:S04]  /*9870*/  SHFL.DOWN P1, R2, R8, 0x1, 0x1f ;  /* 0x08201f0008027f89 */ /* 0x010e280000020000 */
[----:B------:R-:W4:Y:S04]  /*9880*/  LDL.LU R23, [R1+0xec] ;  /* 0x0000ec0001177983 */ /* 0x000f280000300800 */
[----:B------:R-:W4:Y:S01]  /*9890*/  LDL.LU R22, [R1+0x60] ;  /* 0x0000600001167983 */ /* 0x000f220000300800 */
[----:B------:R-:W-:-:S03]  /*98a0*/  FFMA.FTZ R121, R74, R41, R121 ;  /* 0x000000294a797223 */ /* 0x000fc60000010079 */
[----:B--2---:R-:W2:Y:S01]  /*98b0*/  LDL.LU R21, [R1+0xf0] ;  /* 0x0000f00001157983 */ /* 0x004ea20000300800 */
[----:B0-----:R-:W-:-:S05]  /*98c0*/  @P1 FADD R2, R8, R2 ;  /* 0x0000000208021221 */ /* 0x001fca0000000000 */
[----:B------:R-:W0:Y:S02]  /*98d0*/  SHFL.DOWN P1, R3, R2, 0x2, 0x1f ;  /* 0x08401f0002037f89 */ /* 0x000e240000020000 */
[----:B0-----:R-:W-:-:S05]  /*98e0*/  @P1 FADD R3, R2, R3 ;  /* 0x0000000302031221 */ /* 0x001fca0000000000 */
[----:B------:R-:W0:Y:S01]  /*98f0*/  SHFL.DOWN P1, R2, R3, 0x4, 0x1f ;  /* 0x08801f0003027f89 */ /* 0x000e220000020000 */
[----:B------:R-:W-:Y:S01]  /*9900*/  FMUL.FTZ R44, R44, R13 ;  /* 0x0000000d2c2c7220 */ /* 0x000fe20000410000 */
[----:B0-----:R-:W-:-:S05]  /*9910*/  @P1 FADD R2, R3, R2 ;  /* 0x0000000203021221 */ /* 0x001fca0000000000 */
[----:B------:R-:W0:Y:S01]  /*9920*/  SHFL.DOWN P1, R3, R2, 0x8, 0x1f ;  /* 0x09001f0002037f89 */ /* 0x000e220000020000 */
[----:B------:R-:W-:Y:S01]  /*9930*/  FMUL.FTZ R43, R43, R12 ;  /* 0x0000000c2b2b7220 */ /* 0x000fe20000410000 */
[----:B------:R-:W-:Y:S01]  /*9940*/  FMUL.FTZ R122, R122, R11 ;  /* 0x0000000b7a7a7220 */ /* 0x000fe20000410000 */
[----:B0-----:R-:W-:Y:S01]  /*9950*/  @P1 FADD R3, R2, R3 ;  /* 0x0000000302031221 */ /* 0x001fe20000000000 */
[----:B-----5:R-:W-:Y:S01]  /*9960*/  FADD.FTZ R20, R9, R20 ;  /* 0x0000001409147221 */ /* 0x020fe20000010000 */
[----:B------:R-:W-:-:S04]  /*9970*/  FFMA.FTZ R19, R58, R41, R19 ;  /* 0x000000293a137223 */ /* 0x000fc80000010013 */
[----:B------:R0:W-:Y:S01]  /*9980*/  STL [R1+0x6c], R20 ;  /* 0x00006c1401007387 */ /* 0x0001e20000100800 */
[----:B------:R-:W-:Y:S01]  /*9990*/  FADD.FTZ R18, R40, R18 ;  /* 0x0000001228127221 */ /* 0x000fe20000010000 */
[----:B------:R-:W-:Y:S01]  /*99a0*/  FFMA.FTZ R24, R59, R42, R24 ;  /* 0x0000002a3b187223 */ /* 0x000fe20000010018 */
[----:B---3--:R-:W-:Y:S01]  /*99b0*/  FADD.FTZ R7, R121, R7 ;  /* 0x0000000779077221 */ /* 0x008fe20000010000 */
[----:B0-----:R-:W3:Y:S04]  /*99c0*/  LDL.LU R20, [R1+0x5c] ;  /* 0x00005c0001147983 */ /* 0x001ee80000300800 */
[----:B------:R0:W-:Y:S01]  /*99d0*/  STL [R1+0xe4], R19 ;  /* 0x0000e41301007387 */ /* 0x0001e20000100800 */
[----:B------:R-:W1:Y:S01]  /*99e0*/  S2R R25, SR_LANEID ;  /* 0x0000000000197919 */ /* 0x000e620000000000 */
[----:B------:R-:W-:Y:S01]  /*99f0*/  FMUL.FTZ R123, R123, R0 ;  /* 0x000000007b7b7220 */ /* 0x000fe20000410000 */
[----:B------:R-:W-:Y:S01]  /*9a00*/  FFMA.FTZ R122, R75, R42, R122 ;  /* 0x0000002a4b7a7223 */ /* 0x000fe2000001007a */
[----:B------:R-:W-:Y:S01]  /*9a10*/  FMUL.FTZ R4, R124, R4 ;  /* 0x000000047c047220 */ /* 0x000fe20000410000 */
[----:B------:R-:W-:Y:S01]  /*9a20*/  FMUL.FTZ R45, R45, R14 ;  /* 0x0000000e2d2d7220 */ /* 0x000fe20000410000 */
[----:B------:R-:W-:Y:S01]  /*9a30*/  FMUL.FTZ R5, R125, R5 ;  /* 0x000000057d057220 */ /* 0x000fe20000410000 */
[----:B0-----:R-:W5:Y:S04]  /*9a40*/  LDL.LU R19, [R1+0xf4] ;  /* 0x0000f40001137983 */ /* 0x001f680000300800 */
[----:B------:R0:W-:Y:S01]  /*9a50*/  STL [R1+0x68], R18 ;  /* 0x0000681201007387 */ /* 0x0001e20000100800 */
[----:B----4-:R-:W-:Y:S01]  /*9a60*/  FFMA.FTZ R23, R60, R43, R23 ;  /* 0x0000002b3c177223 */ /* 0x010fe20000010017 */
[----:B------:R-:W-:Y:S01]  /*9a70*/  FMUL.FTZ R46, R46, R15 ;  /* 0x0000000f2e2e7220 */ /* 0x000fe20000410000 */
[-C--:B--2---:R-:W-:Y:S01]  /*9a80*/  FFMA.FTZ R21, R61, R44.reuse, R21 ;  /* 0x0000002c3d157223 */ /* 0x084fe20000010015 */
[----:B------:R-:W-:Y:S01]  /*9a90*/  FMUL.FTZ R48, R48, R17 ;  /* 0x0000001130307220 */ /* 0x000fe20000410000 */
[----:B------:R-:W-:Y:S01]  /*9aa0*/  FMUL.FTZ R128, R128, R117 ;  /* 0x0000007580807220 */ /* 0x000fe20000410000 */
[----:B------:R-:W2:Y:S04]  /*9ab0*/  SHFL.DOWN P1, R6, R3, 0x10, 0x1f ;  /* 0x0a001f0003067f89 */ /* 0x000ea80000020000 */
[----:B0-----:R-:W4:Y:S04]  /*9ac0*/  LDL.LU R18, [R1+0x58] ;  /* 0x0000580001127983 */ /* 0x001f280000300800 */
[----:B------:R-:W4:Y:S04]  /*9ad0*/  LDL.LU R13, [R1+0xf8] ;  /* 0x0000f800010d7983 */ /* 0x000f280000300800 */
[----:B------:R-:W-:Y:S04]  /*9ae0*/  STL [R1+0xe8], R24 ;  /* 0x0000e81801007387 */ /* 0x000fe80000100800 */
[----:B------:R-:W4:Y:S04]  /*9af0*/  LDL.LU R12, [R1+0x54] ;  /* 0x00005400010c7983 */ /* 0x000f280000300800 */
[----:B------:R-:W4:Y:S04]  /*9b00*/  LDL.LU R11, [R1+0xfc] ;  /* 0x0000fc00010b7983 */ /* 0x000f280000300800 */
[----:B------:R-:W4:Y:S04]  /*9b10*/  LDL.LU R9, [R1+0x100] ;  /* 0x0001000001097983 */ /* 0x000f280000300800 */
[----:B------:R0:W-:Y:S04]  /*9b20*/  STL [R1+0x64], R7 ;  /* 0x0000640701007387 */ /* 0x0001e80000100800 */
[----:B------:R-:W4:Y:S04]  /*9b30*/  LDL.LU R8, [R1+0x50] ;  /* 0x0000500001087983 */ /* 0x000f280000300800 */
[----:B0-----:R-:W4:Y:S04]  /*9b40*/  LDL.LU R7, [R1+0x4c] ;  /* 0x00004c0001077983 */ /* 0x001f280000300800 */
[----:B------:R-:W4:Y:S01]  /*9b50*/  LDL.LU R2, [R1+0x48] ;  /* 0x0000480001027983 */ /* 0x000f220000300800 */
[----:B------:R-:W-:Y:S01]  /*9b60*/  FFMA.FTZ R123, R76, R43, R123 ;  /* 0x0000002b4c7b7223 */ /* 0x000fe2000001007b */
[----:B------:R-:W-:Y:S01]  /*9b70*/  FADD.FTZ R22, R122, R22 ;  /* 0x000000167a167221 */ /* 0x000fe20000010000 */
[----:B------:R-:W-:Y:S01]  /*9b80*/  FFMA.FTZ R4, R77, R44, R4 ;  /* 0x0000002c4d047223 */ /* 0x000fe20000010004 */
[----:B------:R-:W-:Y:S01]  /*9b90*/  FMUL.FTZ R10, R126, R10 ;  /* 0x0000000a7e0a7220 */ /* 0x000fe20000410000 */
[----:B------:R-:W-:Y:S01]  /*9ba0*/  FFMA.FTZ R5, R88, R45, R5 ;  /* 0x0000002d58057223 */ /* 0x000fe20000010005 */
[----:B------:R-:W-:Y:S01]  /*9bb0*/  FMUL.FTZ R47, R47, R16 ;  /* 0x000000102f2f7220 */ /* 0x000fe20000410000 */
[----:B------:R-:W-:Y:S01]  /*9bc0*/  FMUL.FTZ R127, R127, R116 ;  /* 0x000000747f7f7220 */ /* 0x000fe20000410000 */
[----:B------:R0:W-:Y:S01]  /*9bd0*/  STL [R1+0xec], R23 ;  /* 0x0000ec1701007387 */ /* 0x0001e20000100800 */
[----:B------:R-:W-:Y:S01]  /*9be0*/  FFMA.FTZ R128, R91, R48, R128 ;  /* 0x000000305b807223 */ /* 0x000fe20000010080 */
[----:B------:R-:W-:-:S02]  /*9bf0*/  FFMA.FTZ R10, R89, R46, R10 ;  /* 0x0000002e590a7223 */ /* 0x000fc4000001000a */
[----:B------:R0:W-:Y:S01]  /*9c00*/  STL [R1+0x60], R22 ;  /* 0x0000601601007387 */ /* 0x0001e20000100800 */
[----:B------:R-:W-:-:S03]  /*9c10*/  FFMA.FTZ R127, R90, R47, R127 ;  /* 0x0000002f5a7f7223 */ /* 0x000fc6000001007f */
[----:B------:R0:W-:Y:S01]  /*9c20*/  STL [R1+0xf0], R21 ;  /* 0x0000f01501007387 */ /* 0x0001e20000100800 */
[----:B-1----:R-:W-:Y:S01]  /*9c30*/  ISETP.NE.AND P2, PT, R25, RZ, PT ;  /* 0x000000ff1900720c */ /* 0x002fe20003f45270 */
[----:B--2---:R-:W-:Y:S01]  /*9c40*/  @P1 FADD R6, R3, R6 ;  /* 0x0000000603061221 */ /* 0x004fe20000000000 */
[----:B------:R-:W-:Y:S11]  /*9c50*/  BSSY.RECONVERGENT B0, `(.L_x_1349) ;  /* 0x0000025000007945 */ /* 0x000ff60003800200 */
[----:B------:R-:W-:-:S04]  /*9c60*/  @!P2 SHF.R.U32.HI R0, RZ, 0x3, R115 ;  /* 0x00000003ff00a819 */ /* 0x000fc80000011673 */
[----:B------:R-:W-:-:S05]  /*9c70*/  @!P2 LOP3.LUT R3, R0, 0x7c, RZ, 0xc0, !PT ;  /* 0x0000007c0003a812 */ /* 0x000fca00078ec0ff */
[----:B------:R0:W-:Y:S01]  /*9c80*/  @!P2 STS [R3+UR16+0x8404], R6 ;  /* 0x008404060300a988 */ /* 0x0001e20008000810 */
[----:B---3--:R-:W-:-:S05]  /*9c90*/  FADD.FTZ R20, R123, R20 ;  /* 0x000000147b147221 */ /* 0x008fca0000010000 */
[----:B------:R0:W-:Y:S01]  /*9ca0*/  STL [R1+0x5c], R20 ;  /* 0x00005c1401007387 */ /* 0x0001e20000100800 */
[----:B-----5:R-:W-:-:S05]  /*9cb0*/  FFMA.FTZ R19, R62, R45, R19 ;  /* 0x0000002d3e137223 */ /* 0x020fca0000010013 */
[----:B------:R0:W-:Y:S01]  /*9cc0*/  STL [R1+0xf4], R19 ;  /* 0x0000f41301007387 */ /* 0x0001e20000100800 */
[----:B----4-:R-:W-:Y:S01]  /*9cd0*/  FADD.FTZ R18, R4, R18 ;  /* 0x0000001204127221 */ /* 0x010fe20000010000 */
[----:B------:R-:W-:-:S04]  /*9ce0*/  FFMA.FTZ R13, R63, R46, R13 ;  /* 0x0000002e3f0d7223 */ /* 0x000fc8000001000d */
[----:B------:R0:W-:Y:S01]  /*9cf0*/  STL [R1+0x58], R18 ;  /* 0x0000581201007387 */ /* 0x0001e20000100800 */
[----:B------:R-:W-:-:S03]  /*9d00*/  FADD.FTZ R12, R5, R12 ;  /* 0x0000000c050c7221 */ /* 0x000fc60000010000 */
[----:B------:R0:W-:Y:S01]  /*9d10*/  STL [R1+0xf8], R13 ;  /* 0x0000f80d01007387 */ /* 0x0001e20000100800 */
[----:B------:R-:W-:-:S03]  /*9d20*/  FFMA.FTZ R11, R64, R47, R11 ;  /* 0x0000002f400b7223 */ /* 0x000fc6000001000b */
[----:B------:R0:W-:Y:S01]  /*9d30*/  STL [R1+0x54], R12 ;  /* 0x0000540c01007387 */ /* 0x0001e20000100800 */
[----:B------:R-:W-:-:S03]  /*9d40*/  FFMA.FTZ R9, R65, R48, R9 ;  /* 0x0000003041097223 */ /* 0x000fc60000010009 */
        /* <DEDUP_REMOVED lines=8> */
[----:B------:R-:W-:Y:S06]  /*9dd0*/  BAR.SYNC.DEFER_BLOCKING 0x0 ;  /* 0x0000000000007b1d */ /* 0x000fec0000010000 */
[----:B------:R-:W-:Y:S05]  /*9de0*/  @P0 BRA `(.L_x_1350) ;  /* 0x00000000002c0947 */ /* 0x000fea0003800000 */
[----:B------:R-:W-:Y:S01]  /*9df0*/  UISETP.NE.AND UP0, UPT, UR11, UR17, UPT ;  /* 0x000000110b00728c */ /* 0x000fe2000bf05270 */
[----:B0-----:R-:W0:Y:S01]  /*9e00*/  LDS.64 R2, [UR16+0x8408] ;  /* 0x00840810ff027984 */ /* 0x001e220008000a00 */
[----:B------:R-:W-:-:S03]  /*9e10*/  ULEA UR14, UR8, UR16, 0x2 ;  /* 0x00000010080e7291 */ /* 0x000fc6000f8e10ff */
[----:B------:R-:W1:Y:S01]  /*9e20*/  LDS R5, [UR16+0x8410] ;  /* 0x00841010ff057984 */ /* 0x000e620008000800 */
[----:B------:R-:W-:-:S13]  /*9e30*/  PLOP3.LUT P1, PT, PT, PT, UP0, 0x80, 0x8 ;  /* 0x000000000008781c */ /* 0x000fda0003f2f008 */
[----:B------:R-:W2:Y:S01]  /*9e40*/  @P1 LDS R7, [UR14+0xa050] ;  /* 0x00a0500eff071984 */ /* 0x000ea20008000800 */
[----:B0-----:R-:W-:-:S04]  /*9e50*/  FADD.FTZ R2, R6, R2 ;  /* 0x0000000206027221 */ /* 0x001fc80000010000 */
[----:B------:R-:W-:-:S04]  /*9e60*/  FADD.FTZ R2, R3, R2 ;  /* 0x0000000203027221 */ /* 0x000fc80000010000 */
[----:B-1----:R-:W-:-:S04]  /*9e70*/  FADD.FTZ R2, R2, R5 ;  /* 0x0000000502027221 */ /* 0x002fc80000010000 */
[----:B--2---:R-:W-:-:S05]  /*9e80*/  @P1 FADD.FTZ R2, R2, R7 ;  /* 0x0000000702021221 */ /* 0x004fca0000010000 */
[----:B------:R1:W-:Y:S02]  /*9e90*/  STS [UR14+0xa050], R2 ;  /* 0x00a05002ff007988 */ /* 0x0003e4000800080e */
.L_x_1350:
[----:B------:R-:W-:Y:S05]  /*9ea0*/  BSYNC.RECONVERGENT B0 ;  /* 0x0000000000007941 */ /* 0x000fea0003800200 */
.L_x_1349:
[----:B------:R-:W-:-:S04]  /*9eb0*/  UIADD3 UR8, UPT, UPT, UR8, 0x1, URZ ;  /* 0x0000000108087890 */ /* 0x000fc8000fffe0ff */
[----:B------:R-:W-:-:S09]  /*9ec0*/  UISETP.GE.AND UP0, UPT, UR8, UR39, UPT ;  /* 0x000000270800728c */ /* 0x000fd2000bf06270 */
[----:B------:R-:W-:Y:S05]  /*9ed0*/  BRA.U !UP0, `(.L_x_1351) ;  /* 0xffffffb108587547 */ /* 0x000fea000b83ffff */
.L_x_1306:
[----:B------:R-:W2:Y:S01]  /*9ee0*/  LDL.LU R26, [R1+0x100] ;  /* 0x00010000011a7983 */ /* 0x000ea20000300800 */
[----:B------:R-:W-:Y:S01]  /*9ef0*/  UIMAD UR32, UR11, -0x800, UR32 ;  /* 0xfffff8000b2078a4 */ /* 0x000fe2000f8e0220 */
[----:B------:R-:W3:Y:S02]  /*9f00*/  LDCU.64 UR18, c[0x0][0x4f8] ;  /* 0x00009f00ff1277ac */ /* 0x000ee40008000a00 */
[----:B-1----:R-:W4:Y:S04]  /*9f10*/  LDL.LU R4, [R1+0xfc] ;  /* 0x0000fc0001047983 */ /* 0x002f280000300800 */
[----:B------:R-:W5:Y:S04]  /*9f20*/  LDL.LU R10, [R1+0x68] ;  /* 0x00006800010a7983 */ /* 0x000f680000300800 */
[----:B------:R-:W5:Y:S04]  /*9f30*/  LDL.LU R25, [R1+0xf8] ;  /* 0x0000f80001197983 */ /* 0x000f680000300800 */
[----:B------:R-:W5:Y:S04]  /*9f40*/  LDL.LU R24, [R1+0xf4] ;  /* 0x0000f40001187983 */ /* 0x000f680000300800 */
[----:B0-----:R-:W5:Y:S04]  /*9f50*/  LDL.LU R23, [R1+0xf0] ;  /* 0x0000f00001177983 */ /* 0x001f680000300800 */
        /* <DEDUP_REMOVED lines=20> */
[----:B------:R-:W4:Y:S01]  /*a0a0*/  LDL.LU R83, [R1] ;  /* 0x0000000001537983 */ /* 0x000f220000300800 */
        /* <DEDUP_REMOVED lines=17> */
[----:B------:R-:W-:Y:S08]  /*a1c0*/  BAR.SYNC.DEFER_BLOCKING 0x0 ;  /* 0x0000000000007b1d */ /* 0x000ff00000010000 */
[----:B------:R-:W0:Y:S01]  /*a1d0*/  S2UR UR12, SR_CTAID.Y ;  /* 0x00000000000c79c3 */ /* 0x000e220000002600 */
[----:B------:R-:W-:Y:S01]  /*a1e0*/  UMOV UR8, UR31 ;  /* 0x0000001f00087c82 */ /* 0x000fe20008000000 */
[----:B------:R-:W-:-:S02]  /*a1f0*/  UMOV UR9, URZ ;  /* 0x000000ff00097c82 */ /* 0x000fc40008000000 */
[----:B---3--:R-:W-:-:S04]  /*a200*/  UIMAD.WIDE.U32 UR14, UR30, UR18, UR8 ;  /* 0x000000121e0e72a5 */ /* 0x008fc8000f8e0008 */
[----:B------:R-:W-:Y:S01]  /*a210*/  UIMAD UR15, UR30, UR19, UR15 ;  /* 0x000000131e0f72a4 */ /* 0x000fe2000f8e020f */
[----:B------:R-:W1:Y:S01]  /*a220*/  LDCU.64 UR18, c[0x0][0x550] ;  /* 0x0000aa00ff1277ac */ /* 0x000e620008000a00 */
[----:B--2---:R-:W-:Y:S01]  /*a230*/  MOV R28, R6 ;  /* 0x00000006001c7202 */ /* 0x004fe20000000f00 */
[----:B----4-:R-:W-:Y:S04]  /*a240*/  STS [R83], R26 ;  /* 0x0000001a53007388 */ /* 0x010fe80000000800 */
[----:B------:R2:W-:Y:S04]  /*a250*/  STS [R165+0x4], R4 ;  /* 0x00000404a5007388 */ /* 0x0005e80000000800 */
[----:B-----5:R-:W-:Y:S04]  /*a260*/  STS [R164+0x8], R25 ;  /* 0x00000819a4007388 */ /* 0x020fe80000000800 */
[----:B------:R3:W-:Y:S01]  /*a270*/  STS [R161+0xc], R24 ;  /* 0x00000c18a1007388 */ /* 0x0007e20000000800 */
[----:B--2---:R-:W-:Y:S01]  /*a280*/  MOV R4, UR32 ;  /* 0x0000002000047c02 */ /* 0x004fe20008000f00 */
[----:B------:R-:W0:Y:S02]  /*a290*/  LDCU.64 UR32, c[0x0][0x500] ;  /* 0x0000a000ff2077ac */ /* 0x000e240008000a00 */
[----:B------:R-:W-:Y:S04]  /*a2a0*/  STS [R160+0x10], R23 ;  /* 0x00001017a0007388 */ /* 0x000fe80000000800 */
[----:B------:R-:W-:Y:S04]  /*a2b0*/  STS [R159+0x14], R22 ;  /* 0x000014169f007388 */ /* 0x000fe80000000800 */
[----:B------:R-:W-:Y:S04]  /*a2c0*/  STS [R158+0x18], R21 ;  /* 0x000018159e007388 */ /* 0x000fe80000000800 */
[----:B------:R2:W-:Y:S04]  /*a2d0*/  STS [R156+0x1c], R20 ;  /* 0x00001c149c007388 */ /* 0x0005e80000000800 */
[----:B------:R-:W-:Y:S04]  /*a2e0*/  STS [R154+0x20], R19 ;  /* 0x000020139a007388 */ /* 0x000fe80000000800 */
[----:B------:R4:W-:Y:S01]  /*a2f0*/  STS [R152+0x24], R18 ;  /* 0x0000241298007388 */ /* 0x0009e20000000800 */
[----:B---3--:R-:W-:Y:S01]  /*a300*/  MOV R24, R8 ;  /* 0x0000000800187202 */ /* 0x008fe20000000f00 */
[----:B--2---:R-:W-:-:S02]  /*a310*/  IMAD.MOV.U32 R20, RZ, RZ, R10 ;  /* 0x000000ffff147224 */ /* 0x004fc400078e000a */
[----:B------:R-:W-:Y:S04]  /*a320*/  STS [R97+0x28], R17 ;  /* 0x0000281161007388 */ /* 0x000fe80000000800 */
[----:B------:R2:W-:Y:S01]  /*a330*/  STS [R96+0x2c], R16 ;  /* 0x00002c1060007388 */ /* 0x0005e20000000800 */
[----:B0-----:R-:W-:Y:S01]  /*a340*/  UIMAD UR13, UR12, UR33, URZ ;  /* 0x000000210c0d72a4 */ /* 0x001fe2000f8e02ff */
[----:B------:R-:W-:Y:S01]  /*a350*/  IMAD.MOV.U32 R32, RZ, RZ, R3 ;  /* 0x000000ffff207224 */ /* 0x000fe200078e0003 */
[----:B------:R-:W-:Y:S01]  /*a360*/  UIMAD.WIDE.U32 UR14, UR12, UR32, UR14 ;  /* 0x000000200c0e72a5 */ /* 0x000fe2000f8e000e */
[----:B------:R-:W-:Y:S01]  /*a370*/  STS [R95+0x30], R15 ;  /* 0x0000300f5f007388 */ /* 0x000fe20000000800 */
[----:B------:R-:W-:Y:S02]  /*a380*/  MOV R36, R0 ;  /* 0x0000000000247202 */ /* 0x000fe40000000f00 */
[----:B------:R-:W-:Y:S01]  /*a390*/  MOV R34, R2 ;  /* 0x0000000200227202 */ /* 0x000fe20000000f00 */
[----:B------:R0:W-:Y:S01]  /*a3a0*/  STS [R94+0x34], R14 ;  /* 0x0000340e5e007388 */ /* 0x0001e20000000800 */
[----:B----4-:R-:W-:-:S03]  /*a3b0*/  MOV R18, R11 ;  /* 0x0000000b00127202 */ /* 0x010fc60000000f00 */
[----:B------:R-:W-:Y:S04]  /*a3c0*/  STS [R93+0x38], R13 ;  /* 0x0000380d5d007388 */ /* 0x000fe80000000800 */
[----:B--2---:R-:W2:Y:S04]  /*a3d0*/  LDL.LU R16, [R1+0x70] ;  /* 0x0000700001107983 */ /* 0x004ea80000300800 */
[----:B------:R3:W-:Y:S01]  /*a3e0*/  STS [R92+0x3c], R12 ;  /* 0x00003c0c5c007388 */ /* 0x0007e20000000800 */
[----:B------:R-:W-:Y:S01]  /*a3f0*/  IMAD.U32 R3, RZ, RZ, UR13 ;  /* 0x0000000dff037e24 */ /* 0x000fe2000f8e00ff */
[----:B------:R-:W-:Y:S01]  /*a400*/  IADD3 R0, P1, PT, R114, UR14, RZ ;  /* 0x0000000e72007c10 */ /* 0x000fe2000ff3e0ff */
[----:B------:R-:W-:Y:S01]  /*a410*/  IMAD.MOV.U32 R26, RZ, RZ, R7 ;  /* 0x000000ffff1a7224 */ /* 0x000fe200078e0007 */
[----:B0-----:R-:W4:Y:S01]  /*a420*/  LDL.LU R14, [R1+0x74] ;  /* 0x00007400010e7983 */ /* 0x001f220000300800 */
[----:B------:R-:W-:Y:S01]  /*a430*/  MOV R22, R9 ;  /* 0x0000000900167202 */ /* 0x000fe20000000f00 */
[----:B------:R-:W-:-:S02]  /*a440*/  NOP ;  /* 0x0000000000007918 */ /* 0x000fc40000000000 */
[----:B---3--:R-:W3:Y:S04]  /*a450*/  LDL.LU R12, [R1+0x78] ;  /* 0x00007800010c7983 */ /* 0x008ee80000300800 */
[----:B------:R-:W5:Y:S04]  /*a460*/  LDL.LU R10, [R1+0x7c] ;  /* 0x00007c00010a7983 */ /* 0x000f680000300800 */
[----:B------:R-:W5:Y:S04]  /*a470*/  LDL.LU R8, [R1+0x80] ;  /* 0x0000800001087983 */ /* 0x000f680000300800 */
[----:B------:R-:W5:Y:S01]  /*a480*/  LDL.LU R6, [R1+0x44] ;  /* 0x0000440001067983 */ /* 0x000f620000300800 */
[----:B------:R-:W-:Y:S01]  /*a490*/  IADD3.X R3, PT, PT, R3, UR15, RZ, P1, !PT ;  /* 0x0000000f03037c10 */ /* 0x000fe20008ffe4ff */
[----:B------:R-:W0:Y:S01]  /*a4a0*/  LDCU.64 UR14, c[0x0][0x518] ;  /* 0x0000a300ff0e77ac */ /* 0x000e220008000a00 */
[C---:B-1----:R-:W-:Y:S01]  /*a4b0*/  LEA R2, P5, R0.reuse, UR18, 0x2 ;  /* 0x0000001200027c11 */ /* 0x042fe2000f8a10ff */
[----:B------:R-:W-:Y:S03]  /*a4c0*/  LDS R7, [R81+0x80] ;  /* 0x0000800051077984 */ /* 0x000fe60000000800 */
[----:B------:R-:W-:Y:S01]  /*a4d0*/  LEA.HI.X R3, R0, UR19, R3, 0x2, P5 ;  /* 0x0000001300037c11 */ /* 0x000fe2000a8f1403 */
[----:B------:R-:W-:Y:S04]  /*a4e0*/  LDS R9, [R80+0x100] ;  /* 0x0001000050097984 */ /* 0x000fe80000000800 */
[----:B------:R-:W5:Y:S01]  /*a4f0*/  LDL.LU R0, [R1+0x104] ;  /* 0x0001040001007983 */ /* 0x000f620000300800 */
[----:B------:R-:W-:-:S03]  /*a500*/  MOV R30, R5 ;  /* 0x00000005001e7202 */ /* 0x000fc60000000f00 */
        /* <DEDUP_REMOVED lines=16> */
[----:B------:R-:W1:Y:S02]  /*a610*/  LDS R37, [UR16+0x2100] ;  /* 0x00210010ff257984 */ /* 0x000e640008000800 */
[----:B-1----:R-:W-:-:S02]  /*a620*/  ISETP.GE.AND P1, PT, R114, R37, PT ;  /* 0x000000257200720c */ /* 0x002fc40003f26270 */
        /* <DEDUP_REMOVED lines=42> */
[----:B--2---:R-:W-:Y:S04]  /*a8d0*/  STS [R97+0x28], R16 ;  /* 0x0000281061007388 */ /* 0x004fe80000000800 */
[----:B----4-:R-:W-:Y:S04]  /*a8e0*/  STS [R96+0x2c], R14 ;  /* 0x00002c0e60007388 */ /* 0x010fe80000000800 */
[----:B---3--:R-:W-:Y:S04]  /*a8f0*/  STS [R95+0x30], R12 ;  /* 0x0000300c5f007388 */ /* 0x008fe80000000800 */
[----:B-----5:R-:W-:Y:S04]  /*a900*/  STS [R94+0x34], R10 ;  /* 0x0000340a5e007388 */ /* 0x020fe80000000800 */
        /* <DEDUP_REMOVED lines=21> */
[----:B------:R-:W-:Y:S01]  /*aa60*/  FADD.FTZ R0, R36, R0 ;  /* 0x0000000024007221 */ /* 0x000fe20000010000 */
[----:B0-----:R-:W-:-:S04]  /*aa70*/  UIMAD.WIDE.U32 UR8, UR30, UR14, UR8 ;  /* 0x0000000e1e0872a5 */ /* 0x001fc8000f8e0008 */
[----:B------:R-:W0:Y:S01]  /*aa80*/  LDS R37, [UR16+0x2100] ;  /* 0x00210010ff257984 */ /* 0x000e220008000800 */
[----:B------:R-:W3:Y:S01]  /*aa90*/  LDCU.64 UR16, c[0x0][0x520] ;  /* 0x0000a400ff1077ac */ /* 0x000ee20008000a00 */
[----:B------:R-:W-:Y:S01]  /*aaa0*/  FADD.FTZ R0, R0, R34 ;  /* 0x0000002200007221 */ /* 0x000fe20000010000 */
[----:B------:R-:W-:-:S03]  /*aab0*/  UIMAD UR9, UR30, UR15, UR9 ;  /* 0x0000000f1e0972a4 */ /* 0x000fc6000f8e0209 */
[----:B------:R-:W-:Y:S01]  /*aac0*/  FADD.FTZ R0, R0, R32 ;  /* 0x0000002000007221 */ /* 0x000fe20000010000 */
[----:B------:R-:W4:Y:S03]  /*aad0*/  LDCU.64 UR14, c[0x0][0x560] ;  /* 0x0000ac00ff0e77ac */ /* 0x000f260008000a00 */
[----:B------:R-:W-:-:S04]  /*aae0*/  FADD.FTZ R0, R0, R30 ;  /* 0x0000001e00007221 */ /* 0x000fc80000010000 */
[----:B------:R-:W-:Y:S01]  /*aaf0*/  FADD.FTZ R0, R0, R28 ;  /* 0x0000001c00007221 */ /* 0x000fe20000010000 */
[----:B---3--:R-:W-:-:S03]  /*ab00*/  UIMAD.WIDE.U32 UR8, UR12, UR16, UR8 ;  /* 0x000000100c0872a5 */ /* 0x008fc6000f8e0008 */
[----:B------:R-:W-:Y:S01]  /*ab10*/  FADD.FTZ R0, R0, R26 ;  /* 0x0000001a00007221 */ /* 0x000fe20000010000 */
[----:B------:R-:W-:-:S03]  /*ab20*/  UIMAD UR9, UR12, UR17, UR9 ;  /* 0x000000110c0972a4 */ /* 0x000fc6000f8e0209 */
[----:B------:R-:W-:Y:S01]  /*ab30*/  FADD.FTZ R0, R0, R24 ;  /* 0x0000001800007221 */ /* 0x000fe20000010000 */
[----:B-1----:R-:W-:-:S03]  /*ab40*/  IADD3 R3, P0, PT, R114, UR8, RZ ;  /* 0x0000000872037c10 */ /* 0x002fc6000ff1e0ff */
[----:B------:R-:W-:Y:S01]  /*ab50*/  FADD.FTZ R0, R0, R22 ;  /* 0x0000001600007221 */ /* 0x000fe20000010000 */
[----:B--2---:R-:W-:Y:S02]  /*ab60*/  IADD3.X R4, PT, PT, RZ, UR9, RZ, P0, !PT ;  /* 0x00000009ff047c10 */ /* 0x004fe400087fe4ff */
[C---:B----4-:R-:W-:Y:S01]  /*ab70*/  LEA R2, P3, R3.reuse, UR14, 0x2 ;  /* 0x0000000e03027c11 */ /* 0x050fe2000f8610ff */
[----:B------:R-:W-:Y:S01]  /*ab80*/  FADD.FTZ R0, R0, R20 ;  /* 0x0000001400007221 */ /* 0x000fe20000010000 */
[-C--:B0-----:R-:W-:Y:S02]  /*ab90*/  ISETP.GE.AND P2, PT, R114, R37.reuse, PT ;  /* 0x000000257200720c */ /* 0x081fe40003f46270 */
[-C--:B------:R-:W-:Y:S02]  /*aba0*/  ISETP.GE.AND P1, PT, R112, R37.reuse, PT ;  /* 0x000000257000720c */ /* 0x080fe40003f26270 */
[----:B------:R-:W-:Y:S01]  /*abb0*/  LEA.HI.X R3, R3, UR15, R4, 0x2, P3 ;  /* 0x0000000f03037c11 */ /* 0x000fe200098f1404 */
[----:B------:R-:W-:Y:S01]  /*abc0*/  FADD.FTZ R0, R0, R18 ;  /* 0x0000001200007221 */ /* 0x000fe20000010000 */
[----:B------:R-:W-:-:S02]  /*abd0*/  ISETP.GE.AND P0, PT, R111, R37, PT ;  /* 0x000000256f00720c */ /* 0x000fc40003f06270 */
[-C--:B------:R-:W-:Y:S02]  /*abe0*/  ISETP.GE.AND P4, PT, R110, R37.reuse, PT ;  /* 0x000000256e00720c */ /* 0x080fe40003f86270 */
[-C--:B------:R-:W-:Y:S02]  /*abf0*/  ISETP.GE.AND P6, PT, R109, R37.reuse, PT ;  /* 0x000000256d00720c */ /* 0x080fe40003fc6270 */
[-C--:B------:R-:W-:Y:S01]  /*ac00*/  ISETP.GE.AND P5, PT, R108, R37.reuse, PT ;  /* 0x000000256c00720c */ /* 0x080fe20003fa6270 */
        /* <DEDUP_REMOVED lines=47> */
.L_x_1304:
        /* <DEDUP_REMOVED lines=41> */
[----:B------:R-:W-:Y:S01]  /*b190*/  IMAD.U32 R2, RZ, RZ, UR4 ;  /* 0x00000004ff027e24 */ /* 0x000fe2000f8e00ff */
[----:B------:R-:W-:Y:S02]  /*b1a0*/  MOV R3, UR5 ;  /* 0x0000000500037c02 */ /* 0x000fe40008000f00 */
[----:B---3--:R-:W-:-:S05]  /*b1b0*/  FADD.FTZ R5, R0, R5 ;  /* 0x0000000500057221 */ /* 0x008fca0000010000 */
[----:B------:R2:W-:Y:S02]  /*b1c0*/  REDG.E.ADD.F32.FTZ.RN.STRONG.GPU desc[UR34][R2.64], R5 ;  /* 0x00000005020079a6 */ /* 0x0005e4000c12f322 */
.L_x_1354:
[----:B------:R-:W-:Y:S05]  /*b1d0*/  BSYNC.RECONVERGENT B0 ;  /* 0x0000000000007941 */ /* 0x000fea0003800200 */
.L_x_1353:
        /* <DEDUP_REMOVED lines=39> */
[----:B------:R-:W-:Y:S01]  /*b450*/  IMAD.U32 R2, RZ, RZ, UR4 ;  /* 0x00000004ff027e24 */ /* 0x000fe2000f8e00ff */
[----:B------:R-:W-:Y:S02]  /*b460*/  MOV R3, UR5 ;  /* 0x0000000500037c02 */ /* 0x000fe40008000f00 */
[----:B--2---:R-:W-:-:S05]  /*b470*/  FADD.FTZ R5, R0, R5 ;  /* 0x0000000500057221 */ /* 0x004fca0000010000 */
[----:B------:R1:W-:Y:S02]  /*b480*/  REDG.E.ADD.F32.FTZ.RN.STRONG.GPU desc[UR34][R2.64], R5 ;  /* 0x00000005020079a6 */ /* 0x0003e4000c12f322 */
.L_x_1356:
[----:B------:R-:W-:Y:S05]  /*b490*/  BSYNC.RECONVERGENT B0 ;  /* 0x0000000000007941 */ /* 0x000fea0003800200 */
.L_x_1355:
        /* <DEDUP_REMOVED lines=11> */
.L_x_1357:
[C---:B------:R-:W-:Y:S01]  /*b550*/  LEA R0, R7.reuse, UR6, 0x2 ;  /* 0x0000000607007c11 */ /* 0x040fe2000f8e10ff */
[----:B-12---:R-:W-:Y:S01]  /*b560*/  IMAD.U32 R3, RZ, RZ, UR12 ;  /* 0x0000000cff037e24 */ /* 0x006fe2000f8e00ff */
[----:B------:R-:W-:Y:S02]  /*b570*/  SHF.R.S32.HI R2, RZ, 0x1f, R7 ;  /* 0x0000001fff027819 */ /* 0x000fe40000011407 */
[----:B0-----:R-:W-:Y:S01]  /*b580*/  MOV R4, UR4 ;  /* 0x0000000400047c02 */ /* 0x001fe20008000f00 */
[----:B------:R-:W0:Y:S01]  /*b590*/  LDS R9, [R0+0xa050] ;  /* 0x00a0500000097984 */ /* 0x000e220000000800 */
[----:B------:R-:W-:Y:S01]  /*b5a0*/  MOV R5, UR5 ;  /* 0x0000000500057c02 */ /* 0x000fe20008000f00 */
[----:B------:R-:W-:Y:S02]  /*b5b0*/  IMAD R6, R2, UR10, RZ ;  /* 0x0000000a02067c24 */ /* 0x000fe4000f8e02ff */
[----:B------:R-:W-:Y:S02]  /*b5c0*/  IMAD.MOV.U32 R2, RZ, RZ, R4 ;  /* 0x000000ffff027224 */ /* 0x000fe400078e0004 */
[----:B------:R-:W-:-:S02]  /*b5d0*/  IMAD R5, R7, UR11, R6 ;  /* 0x0000000b07057c24 */ /* 0x000fc4000f8e0206 */
[C---:B------:R-:W-:Y:S01]  /*b5e0*/  IMAD.WIDE.U32 R2, R7.reuse, UR10, R2 ;  /* 0x0000000a07027c25 */ /* 0x040fe2000f8e0002 */
[----:B------:R-:W-:-:S04]  /*b5f0*/  IADD3 R7, PT, PT, R7, UR9, RZ ;  /* 0x0000000907077c10 */ /* 0x000fc8000fffe0ff */
[----:B------:R-:W-:Y:S02]  /*b600*/  IADD3 R3, PT, PT, R3, R5, RZ ;  /* 0x0000000503037210 */ /* 0x000fe40007ffe0ff */
[----:B------:R-:W-:-:S04]  /*b610*/  LEA R4, P0, R2, UR14, 0x2 ;  /* 0x0000000e02047c11 */ /* 0x000fc8000f8010ff */
[----:B------:R-:W-:Y:S02]  /*b620*/  LEA.HI.X R5, R2, UR15, R3, 0x2, P0 ;  /* 0x0000000f02057c11 */ /* 0x000fe400080f1403 */
[----:B------:R-:W-:-:S03]  /*b630*/  ISETP.GE.AND P0, PT, R7, UR13, PT ;  /* 0x0000000d07007c0c */ /* 0x000fc6000bf06270 */
[----:B0-----:R0:W-:Y:S10]  /*b640*/  REDG.E.ADD.F32.FTZ.RN.STRONG.GPU desc[UR34][R4.64], R9 ;  /* 0x00000009040079a6 */ /* 0x0011f4000c12f322 */
[----:B------:R-:W-:Y:S05]  /*b650*/  @!P0 BRA `(.L_x_1357) ;  /* 0xfffffffc00bc8947 */ /* 0x000fea000383ffff */
[----:B------:R-:W-:Y:S05]  /*b660*/  EXIT ;  /* 0x000000000000794d */ /* 0x000fea0003800000 */
.L_x_1311:
[----:B------:R-:W-:Y:S01]  /*b670*/  MOV R86, RZ ;  /* 0x000000ff00567202 */ /* 0x000fe20000000f00 */
[----:B------:R-:W-:Y:S02]  /*b680*/  IMAD.MOV.U32 R163, RZ, RZ, R157 ;  /* 0x000000ffffa37224 */ /* 0x000fe400078e009d */
[----:B------:R-:W-:Y:S02]  /*b690*/  HFMA2 R87, -RZ, RZ, 0, 5.9604644775390625e-08 ;  /* 0x00000001ff577431 */ /* 0x000fe400000001ff */
[----:B------:R-:W-:-:S07]  /*b6a0*/  IMAD.MOV.U32 R150, RZ, RZ, -0x1 ;  /* 0xffffffffff967424 */ /* 0x000fce00078e00ff */
[----:B-1---5:R-:W-:Y:S05]  /*b6b0*/  WARPSYNC.COLLECTIVE R150, `(.L_x_1358) ;  /* 0x0000000096087348 */ /* 0x022fea0003c00000 */
[----:B------:R0:W2:Y:S02]  /*b6c0*/  SHFL.UP P6, R86, R163, R87, R86 ;  /* 0x04000057a3567389 */ /* 0x0000a400000c0056 */
[----:B012--5:R-:W-:Y:S05]  /*b6d0*/  ENDCOLLECTIVE ;  /* 0x000000000000791b */ /* 0x027fea0003800000 */
.L_x_1358:
[----:B------:R-:W-:Y:S02]  /*b6e0*/  MOV R163, R149 ;  /* 0x0000009500a37202 */ /* 0x000fe40000000f00 */
[----:B------:R-:W-:Y:S01]  /*b6f0*/  MOV R151, R86 ;  /* 0x0000005600977202 */ /* 0x000fe20000000f00 */
[----:B------:R-:W-:-:S07]  /*b700*/  IMAD.MOV.U32 R86, RZ, RZ, RZ ;  /* 0x000000ffff567224 */ /* 0x000fce00078e00ff */
[----:B------:R-:W-:Y:S05]  /*b710*/  WARPSYNC.COLLECTIVE R150, `(.L_x_1359) ;  /* 0x0000000096087348 */ /* 0x000fea0003c00000 */
[----:B------:R0:W1:Y:S02]  /*b720*/  SHFL.UP P6, R86, R163, R87, R86 ;  /* 0x04000057a3567389 */ /* 0x00006400000c0056 */
[----:B01----:R-:W-:Y:S05]  /*b730*/  ENDCOLLECTIVE ;  /* 0x000000000000791b */ /* 0x003fea0003800000 */
.L_x_1359:
        /* <DEDUP_REMOVED lines=9> */
.L_x_1360:
[----:B------:R-:W-:Y:S02]  /*b7d0*/  MOV R163, R151 ;  /* 0x0000009700a37202 */ /* 0x000fe40000000f00 */
[----:B------:R-:W-:Y:S01]  /*b7e0*/  MOV R149, R86 ;  /* 0x0000005600957202 */ /* 0x000fe20000000f00 */
[----:B------:R-:W-:-:S07]  /*b7f0*/  IMAD.MOV.U32 R86, RZ, RZ, RZ ;  /* 0x000000ffff567224 */ /* 0x000fce00078e00ff */
[----:B------:R-:W-:Y:S05]  /*b800*/  WARPSYNC.COLLECTIVE R150, `(.L_x_1361) ;  /* 0x0000000096087348 */ /* 0x000fea0003c00000 */
[----:B------:R0:W1:Y:S02]  /*b810*/  SHFL.UP P6, R86, R163, R87, R86 ;  /* 0x04000057a3567389 */ /* 0x00006400000c0056 */
[----:B01----:R-:W-:Y:S05]  /*b820*/  ENDCOLLECTIVE ;  /* 0x000000000000791b */ /* 0x003fea0003800000 */
.L_x_1361:
        /* <DEDUP_REMOVED lines=9> */
.L_x_1362:
[----:B------:R-:W-:Y:S02]  /*b8c0*/  MOV R163, R151 ;  /* 0x0000009700a37202 */ /* 0x000fe40000000f00 */
[----:B------:R-:W-:Y:S01]  /*b8d0*/  MOV R149, R86 ;  /* 0x0000005600957202 */ /* 0x000fe20000000f00 */
[----:B------:R-:W-:-:S07]  /*b8e0*/  IMAD.MOV.U32 R86, RZ, RZ, RZ ;  /* 0x000000ffff567224 */ /* 0x000fce00078e00ff */
[----:B------:R-:W-:Y:S05]  /*b8f0*/  WARPSYNC.COLLECTIVE R150, `(.L_x_1363) ;  /* 0x0000000096087348 */ /* 0x000fea0003c00000 */
[----:B------:R0:W1:Y:S02]  /*b900*/  SHFL.UP P6, R86, R163, R87, R86 ;  /* 0x04000057a3567389 */ /* 0x00006400000c0056 */
[----:B01----:R-:W-:Y:S05]  /*b910*/  ENDCOLLECTIVE ;  /* 0x000000000000791b */ /* 0x003fea0003800000 */
.L_x_1363:
        /* <DEDUP_REMOVED lines=9> */
.L_x_1364:
[----:B------:R-:W-:Y:S01]  /*b9b0*/  MOV R163, R151 ;  /* 0x0000009700a37202 */ /* 0x000fe20000000f00 */
[----:B------:R-:W-:Y:S02]  /*b9c0*/  IMAD.MOV.U32 R149, RZ, RZ, R86 ;  /* 0x000000ffff957224 */ /* 0x000fe400078e0056 */
[----:B------:R-:W-:-:S07]  /*b9d0*/  HFMA2 R86, -RZ, RZ, 0, 0 ;  /* 0x00000000ff567431 */ /* 0x000fce00000001ff */
[----:B------:R-:W-:Y:S05]  /*b9e0*/  WARPSYNC.COLLECTIVE R150, `(.L_x_1365) ;  /* 0x0000000096087348 */ /* 0x000fea0003c00000 */
[----:B------:R0:W1:Y:S02]  /*b9f0*/  SHFL.UP P6, R86, R163, R87, R86 ;  /* 0x04000057a3567389 */ /* 0x00006400000c0056 */
[----:B01----:R-:W-:Y:S05]  /*ba00*/  ENDCOLLECTIVE ;  /* 0x000000000000791b */ /* 0x003fea0003800000 */
.L_x_1365:
[----:B------:R-:W-:Y:S02]  /*ba10*/  IMAD.MOV.U32 R87, RZ, RZ, 0x10 ;  /* 0x00000010ff577424 */ /* 0x000fe400078e00ff */
        /* <DEDUP_REMOVED lines=8> */
.L_x_1366:
[----:B------:R-:W-:Y:S02]  /*baa0*/  MOV R163, R151 ;  /* 0x0000009700a37202 */ /* 0x000fe40000000f00 */
[----:B------:R-:W-:Y:S01]  /*bab0*/  MOV R149, R86 ;  /* 0x0000005600957202 */ /* 0x000fe20000000f00 */
[----:B------:R-:W-:-:S07]  /*bac0*/  IMAD.MOV.U32 R86, RZ, RZ, RZ ;  /* 0x000000ffff567224 */ /* 0x000fce00078e00ff */
[----:B------:R-:W-:Y:S05]  /*bad0*/  WARPSYNC.COLLECTIVE R150, `(.L_x_1367) ;  /* 0x0000000096087348 */ /* 0x000fea0003c00000 */
[----:B------:R0:W1:Y:S02]  /*bae0*/  SHFL.UP P6, R86, R163, R87, R86 ;  /* 0x04000057a3567389 */ /* 0x00006400000c0056 */
[----:B01----:R-:W-:Y:S05]  /*baf0*/  ENDCOLLECTIVE ;  /* 0x000000000000791b */ /* 0x003fea0003800000 */
.L_x_1367:
[----:B------:R-:W-:Y:S05]  /*bb00*/  BRA `(.L_x_1368) ;  /* 0xffffffb4007c7947 */ /* 0x000fea000383ffff */
.L_x_1312:
[----:B------:R-:W-:Y:S01]  /*bb10*/  HFMA2 R87, -RZ, RZ, 0, 1.847743988037109375e-06 ;  /* 0x0000001fff577431 */ /* 0x000fe200000001ff */
[----:B------:R-:W-:Y:S01]  /*bb20*/  BSSY B0, `(.L_x_1369) ;  /* 0x0000007000007945 */ /* 0x000fe20003800000 */
[----:B------:R-:W-:Y:S01]  /*bb30*/  MOV R149, R157 ;  /* 0x0000009d00957202 */ /* 0x000fe20000000f00 */
[----:B------:R-:W-:Y:S01]  /*bb40*/  IMAD.MOV.U32 R150, RZ, RZ, -0x1 ;  /* 0xffffffffff967424 */ /* 0x000fe200078e00ff */
[----:B------:R-:W-:-:S07]  /*bb50*/  MOV R86, 0x1f ;  /* 0x0000001f00567802 */ /* 0x000fce0000000f00 */
[----:B-1---5:R-:W-:Y:S05]  /*bb60*/  WARPSYNC.COLLECTIVE R150, `(.L_x_1370) ;  /* 0x0000000096087348 */ /* 0x022fea0003c00000 */
[----:B------:R0:W2:Y:S02]  /*bb70*/  SHFL.IDX P1, R151, R149, R87, R86 ;  /* 0x0000005795977389 */ /* 0x0000a40000020056 */
[----:B012--5:R-:W-:Y:S05]  /*bb80*/  ENDCOLLECTIVE ;  /* 0x000000000000791b */ /* 0x027fea0003800000 */
.L_x_1370:
[----:B------:R-:W-:Y:S05]  /*bb90*/  BSYNC B0 ;  /* 0x0000000000007941 */ /* 0x000fea0003800000 */
.L_x_1369:
[----:B------:R-:W-:Y:S05]  /*bba0*/  BRA `(.L_x_1371) ;  /* 0xffffffb400687947 */ /* 0x000fea000383ffff */
.L_x_1313:
        /* <DEDUP_REMOVED lines=8> */
.L_x_1373:
[----:B------:R-:W-:Y:S05]  /*bc30*/  BSYNC B0 ;  /* 0x0000000000007941 */ /* 0x000fea0003800000 */
.L_x_1372:
[----:B------:R-:W-:Y:S05]  /*bc40*/  BRA `(.L_x_1374) ;  /* 0xffffffb400487947 */ /* 0x000fea000383ffff */
.L_x_1314:
[----:B------:R-:W-:Y:S01]  /*bc50*/  HFMA2 R87, -RZ, RZ, 0, 5.9604644775390625e-08 ;  /* 0x00000001ff577431 */ /* 0x000fe200000001ff */
[----:B------:R-:W-:Y:S01]  /*bc60*/  BSSY B0, `(.L_x_1375) ;  /* 0x0000007000007945 */ /* 0x000fe20003800000 */
[----:B------:R-:W-:Y:S01]  /*bc70*/  MOV R163, R157 ;  /* 0x0000009d00a37202 */ /* 0x000fe20000000f00 */
[----:B------:R-:W-:Y:S01]  /*bc80*/  IMAD.MOV.U32 R150, RZ, RZ, -0x1 ;  /* 0xffffffffff967424 */ /* 0x000fe200078e00ff */
[----:B------:R-:W-:-:S07]  /*bc90*/  MOV R86, RZ ;  /* 0x000000ff00567202 */ /* 0x000fce0000000f00 */
[----:B-1---5:R-:W-:Y:S05]  /*bca0*/  WARPSYNC.COLLECTIVE R150, `(.L_x_1376) ;  /* 0x0000000096087348 */ /* 0x022fea0003c00000 */
[----:B------:R0:W2:Y:S02]  /*bcb0*/  SHFL.UP P6, R86, R163, R87, R86 ;  /* 0x04000057a3567389 */ /* 0x0000a400000c0056 */
[----:B012--5:R-:W-:Y:S05]  /*bcc0*/  ENDCOLLECTIVE ;  /* 0x000000000000791b */ /* 0x027fea0003800000 */
.L_x_1376:
[----:B------:R-:W-:Y:S05]  /*bcd0*/  BSYNC B0 ;  /* 0x0000000000007941 */ /* 0x000fea0003800000 */
.L_x_1375:
[----:B------:R-:W-:Y:S01]  /*bce0*/  MOV R157, R86 ;  /* 0x00000056009d7202 */ /* 0x000fe20000000f00 */
[----:B------:R-:W-:Y:S01]  /*bcf0*/  IMAD.MOV.U32 R86, RZ, RZ, RZ ;  /* 0x000000ffff567224 */ /* 0x000fe200078e00ff */
[----:B------:R-:W-:Y:S01]  /*bd00*/  MOV R163, R162 ;  /* 0x000000a200a37202 */ /* 0x000fe20000000f00 */
[----:B------:R-:W-:Y:S01]  /*bd10*/  HFMA2 R87, -RZ, RZ, 0, 5.9604644775390625e-08 ;  /* 0x00000001ff577431 */ /* 0x000fe200000001ff */
[----:B------:R-:W-:Y:S02]  /*bd20*/  MOV R150, 0xffffffff ;  /* 0xffffffff00967802 */ /* 0x000fe40000000f00 */
[----:B------:R-:W-:-:S07]  /*bd30*/  MOV R149, R78 ;  /* 0x0000004e00957202 */ /* 0x000fce0000000f00 */
[----:B------:R-:W-:Y:S05]  /*bd40*/  WARPSYNC.COLLECTIVE R150, `(.L_x_1377) ;  /* 0x0000000096087348 */ /* 0x000fea0003c00000 */
[----:B------:R0:W1:Y:S02]  /*bd50*/  SHFL.UP P6, R86, R163, R87, R86 ;  /* 0x04000057a3567389 */ /* 0x00006400000c0056 */
[----:B01----:R-:W-:Y:S05]  /*bd60*/  ENDCOLLECTIVE ;  /* 0x000000000000791b */ /* 0x003fea0003800000 */
.L_x_1377:
[----:B------:R-:W-:Y:S01]  /*bd70*/  IMAD.MOV.U32 R87, RZ, RZ, RZ ;  /* 0x000000ffff577224 */ /* 0x000fe200078e00ff */
[----:B------:R-:W-:Y:S01]  /*bd80*/  MOV R162, R86 ;  /* 0x0000005600a27202 */ /* 0x000fe20000000f00 */
[----:B------:R-:W-:-:S07]  /*bd90*/  HFMA2 R86, -RZ, RZ, 0, 1.847743988037109375e-06 ;  /* 0x0000001fff567431 */ /* 0x000fce00000001ff */
[----:B------:R-:W-:Y:S05]  /*bda0*/  WARPSYNC.COLLECTIVE R150, `(.L_x_1378) ;  /* 0x0000000096087348 */ /* 0x000fea0003c00000 */
[----:B------:R0:W1:Y:S02]  /*bdb0*/  SHFL.IDX P1, R151, R149, R87, R86 ;  /* 0x0000005795977389 */ /* 0x0000640000020056 */
[----:B01----:R-:W-:Y:S05]  /*bdc0*/  ENDCOLLECTIVE ;  /* 0x000000000000791b */ /* 0x003fea0003800000 */
.L_x_1378:
[----:B------:R-:W-:Y:S02]  /*bdd0*/  MOV R149, R79 ;  /* 0x0000004f00957202 */ /* 0x000fe40000000f00 */
[----:B------:R-:W-:-:S07]  /*bde0*/  MOV R78, R151 ;  /* 0x00000097004e7202 */ /* 0x000fce0000000f00 */
[----:B------:R-:W-:Y:S05]  /*bdf0*/  WARPSYNC.COLLECTIVE R150, `(.L_x_1379) ;  /* 0x0000000096087348 */ /* 0x000fea0003c00000 */
[----:B------:R0:W1:Y:S02]  /*be00*/  SHFL.IDX P1, R151, R149, R87, R86 ;  /* 0x0000005795977389 */ /* 0x0000640000020056 */
[----:B01----:R-:W-:Y:S05]  /*be10*/  ENDCOLLECTIVE ;  /* 0x000000000000791b */ /* 0x003fea0003800000 */
.L_x_1379:
[----:B------:R-:W-:Y:S01]  /*be20*/  IMAD.MOV.U32 R79, RZ, RZ, R151 ;  /* 0x000000ffff4f7224 */ /* 0x000fe200078e0097 */
[----:B------:R-:W-:Y:S06]  /*be30*/  BRA `(.L_x_1380) ;  /* 0xffffffb000e47947 */ /* 0x000fec000383ffff */
.L_x_1316:
[----:B------:R-:W-:Y:S01]  /*be40*/  MOV R151, R162 ;  /* 0x000000a200977202 */ /* 0x000fe20000000f00 */
        /* <DEDUP_REMOVED lines=8> */
.L_x_1381:
[----:B------:R-:W-:Y:S02]  /*bed0*/  ISETP.GT.U32.AND P4, PT, R155, 0xf, PT ;  /* 0x0000000f9b00780c */ /* 0x000fe40003f84070 */
[----:B------:R-:W-:Y:S02]  /*bee0*/  MOV R149, R151 ;  /* 0x0000009700957202 */ /* 0x000fe40000000f00 */
[----:B------:R-:W-:-:S03]  /*bef0*/  MOV R151, R163 ;  /* 0x000000a300977202 */ /* 0x000fc60000000f00 */
[----:B------:R-:W-:-:S07]  /*bf00*/  @P1 FMUL.FTZ R149, R149, R162 ;  /* 0x000000a295951220 */ /* 0x000fce0000410000 */
[----:B------:R-:W-:Y:S05]  /*bf10*/  WARPSYNC.COLLECTIVE R150, `(.L_x_1382) ;  /* 0x0000000096087348 */ /* 0x000fea0003c00000 */
[----:B------:R0:W1:Y:S02]  /*bf20*/  SHFL.DOWN P0, R151, R151, R86, R87 ;  /* 0x0800005697977389 */ /* 0x0000640000000057 */
[----:B01----:R-:W-:Y:S05]  /*bf30*/  ENDCOLLECTIVE ;  /* 0x000000000000791b */ /* 0x003fea0003800000 */
.L_x_1382:
        /* <DEDUP_REMOVED lines=10> */
.L_x_1383:
[----:B------:R-:W-:Y:S01]  /*bfe0*/  IMAD.MOV.U32 R149, RZ, RZ, R151 ;  /* 0x000000ffff957224 */ /* 0x000fe200078e0097 */
[----:B------:R-:W-:-:S03]  /*bff0*/  MOV R151, R163 ;  /* 0x000000a300977202 */ /* 0x000fc60000000f00 */
[----:B------:R-:W-:-:S07]  /*c000*/  @!P1 FMUL.FTZ R149, R162, R149 ;  /* 0x00000095a2959220 */ /* 0x000fce0000410000 */
[----:B------:R-:W-:Y:S05]  /*c010*/  WARPSYNC.COLLECTIVE R150, `(.L_x_1384) ;  /* 0x0000000096087348 */ /* 0x000fea0003c00000 */
[----:B------:R0:W1:Y:S02]  /*c020*/  SHFL.DOWN P0, R151, R151, R86, R87 ;  /* 0x0800005697977389 */ /* 0x0000640000000057 */
[----:B01----:R-:W-:Y:S05]  /*c030*/  ENDCOLLECTIVE ;  /* 0x000000000000791b */ /* 0x003fea0003800000 */
.L_x_1384:
        /* <DEDUP_REMOVED lines=9> */
.L_x_1385:
[----:B------:R-:W-:Y:S01]  /*c0d0*/  MOV R149, R151 ;  /* 0x0000009700957202 */ /* 0x000fe20000000f00 */
[----:B------:R-:W-:-:S04]  /*c0e0*/  IMAD.MOV.U32 R151, RZ, RZ, R163 ;  /* 0x000000ffff977224 */ /* 0x000fc800078e00a3 */
[----:B------:R-:W-:-:S07]  /*c0f0*/  @!P2 FMUL.FTZ R149, R162, R149 ;  /* 0x00000095a295a220 */ /* 0x000fce0000410000 */
[----:B------:R-:W-:Y:S05]  /*c100*/  WARPSYNC.COLLECTIVE R150, `(.L_x_1386) ;  /* 0x0000000096087348 */ /* 0x000fea0003c00000 */
[----:B------:R0:W1:Y:S02]  /*c110*/  SHFL.DOWN P0, R151, R151, R86, R87 ;  /* 0x0800005697977389 */ /* 0x0000640000000057 */
[----:B01----:R-:W-:Y:S05]  /*c120*/  ENDCOLLECTIVE ;  /* 0x000000000000791b */ /* 0x003fea0003800000 */
.L_x_1386:
        /* <DEDUP_REMOVED lines=9> */
.L_x_1387:
[----:B------:R-:W-:Y:S02]  /*c1c0*/  MOV R149, R151 ;  /* 0x0000009700957202 */ /* 0x000fe40000000f00 */
[----:B------:R-:W-:-:S03]  /*c1d0*/  MOV R151, R163 ;  /* 0x000000a300977202 */ /* 0x000fc60000000f00 */
[----:B------:R-:W-:-:S07]  /*c1e0*/  @!P3 FMUL.FTZ R149, R162, R149 ;  /* 0x00000095a295b220 */ /* 0x000fce0000410000 */
[----:B------:R-:W-:Y:S05]  /*c1f0*/  WARPSYNC.COLLECTIVE R150, `(.L_x_1388) ;  /* 0x0000000096087348 */ /* 0x000fea0003c00000 */
[----:B------:R0:W1:Y:S02]  /*c200*/  SHFL.DOWN P0, R151, R151, R86, R87 ;  /* 0x0800005697977389 */ /* 0x0000640000000057 */
[----:B01----:R-:W-:Y:S05]  /*c210*/  ENDCOLLECTIVE ;  /* 0x000000000000791b */ /* 0x003fea0003800000 */
.L_x_1388:
        /* <DEDUP_REMOVED lines=9> */
.L_x_1389:
[----:B------:R-:W-:Y:S02]  /*c2b0*/  MOV R149, R151 ;  /* 0x0000009700957202 */ /* 0x000fe40000000f00 */
[----:B------:R-:W-:-:S03]  /*c2c0*/  MOV R151, R163 ;  /* 0x000000a300977202 */ /* 0x000fc60000000f00 */
[----:B------:R-:W-:-:S07]  /*c2d0*/  @!P4 FMUL.FTZ R149, R162, R149 ;  /* 0x00000095a295c220 */ /* 0x000fce0000410000 */
[----:B------:R-:W-:Y:S05]  /*c2e0*/  WARPSYNC.COLLECTIVE R150, `(.L_x_1390) ;  /* 0x0000000096087348 */ /* 0x000fea0003c00000 */
[----:B------:R0:W1:Y:S02]  /*c2f0*/  SHFL.DOWN P0, R151, R151, R86, R87 ;  /* 0x0800005697977389 */ /* 0x0000640000000057 */
[----:B01----:R-:W-:Y:S05]  /*c300*/  ENDCOLLECTIVE ;  /* 0x000000000000791b */ /* 0x003fea0003800000 */
.L_x_1390:
        /* <DEDUP_REMOVED lines=10> */
.L_x_1391:
[----:B------:R-:W-:Y:S02]  /*c3b0*/  MOV R149, R163 ;  /* 0x000000a300957202 */ /* 0x000fe40000000f00 */
[----:B------:R-:W-:-:S07]  /*c3c0*/  MOV R157, R151 ;  /* 0x00000097009d7202 */ /* 0x000fce0000000f00 */
[----:B------:R-:W-:Y:S05]  /*c3d0*/  WARPSYNC.COLLECTIVE R150, `(.L_x_1392) ;  /* 0x0000000096087348 */ /* 0x000fea0003c00000 */
[----:B------:R0:W1:Y:S02]  /*c3e0*/  SHFL.IDX P1, R151, R149, R87, R86 ;  /* 0x0000005795977389 */ /* 0x0000640000020056 */
[----:B01----:R-:W-:Y:S05]  /*c3f0*/  ENDCOLLECTIVE ;  /* 0x000000000000791b */ /* 0x003fea0003800000 */
.L_x_1392:
        /* <DEDUP_REMOVED lines=10> */
.L_x_1393:
[----:B------:R-:W-:Y:S01]  /*c4a0*/  MOV R162, R151 ;  /* 0x0000009700a27202 */ /* 0x000fe20000000f00 */
[----:B------:R-:W-:-:S07]  /*c4b0*/  IMAD.MOV.U32 R151, RZ, RZ, R163 ;  /* 0x000000ffff977224 */ /* 0x000fce00078e00a3 */
[----:B------:R-:W-:Y:S05]  /*c4c0*/  WARPSYNC.COLLECTIVE R150, `(.L_x_1394) ;  /* 0x0000000096087348 */ /* 0x000fea0003c00000 */
[----:B------:R0:W1:Y:S02]  /*c4d0*/  SHFL.DOWN P0, R151, R151, R86, R87 ;  /* 0x0800005697977389 */ /* 0x0000640000000057 */
[----:B01----:R-:W-:Y:S05]  /*c4e0*/  ENDCOLLECTIVE ;  /* 0x000000000000791b */ /* 0x003fea0003800000 */
.L_x_1394:
[----:B------:R-:W-:Y:S02]  /*c4f0*/  HFMA2 R87, -RZ, RZ, 0, 0 ;  /* 0x00000000ff577431 */ /* 0x000fe400000001ff */
[----:B------:R-:W-:Y:S01]  /*c500*/  IMAD.MOV.U32 R86, RZ, RZ, 0x1f ;  /* 0x0000001fff567424 */ /* 0x000fe200078e00ff */
[----:B------:R-:W-:-:S07]  /*c510*/  MOV R163, R151 ;  /* 0x0000009700a37202 */ /* 0x000fce0000000f00 */
[----:B------:R-:W-:Y:S05]  /*c520*/  WARPSYNC.COLLECTIVE R150, `(.L_x_1395) ;  /* 0x0000000096087348 */ /* 0x000fea0003c00000 */
[----:B------:R0:W1:Y:S02]  /*c530*/  SHFL.IDX P1, R151, R149, R87, R86 ;  /* 0x0000005795977389 */ /* 0x0000640000020056 */
[----:B01----:R-:W-:Y:S05]  /*c540*/  ENDCOLLECTIVE ;  /* 0x000000000000791b */ /* 0x003fea0003800000 */
.L_x_1395:
[----:B------:R-:W-:Y:S02]  /*c550*/  ISETP.NE.AND P0, PT, R115, 0x1f, PT ;  /* 0x0000001f7300780c */ /* 0x000fe40003f05270 */
[----:B------:R-:W-:Y:S02]  /*c560*/  MOV R149, R79 ;  /* 0x0000004f00957202 */ /* 0x000fe40000000f00 */
[----:B------:R-:W-:-:S09]  /*c570*/  MOV R78, R151 ;  /* 0x00000097004e7202 */ /* 0x000fd20000000f00 */
[----:B------:R-:W-:Y:S05]  /*c580*/  WARPSYNC.COLLECTIVE R150, `(.L_x_1396) ;  /* 0x0000000096087348 */ /* 0x000fea0003c00000 */
[----:B------:R0:W1:Y:S02]  /*c590*/  SHFL.IDX P1, R151, R149, R87, R86 ;  /* 0x0000005795977389 */ /* 0x0000640000020056 */
[----:B01----:R-:W-:Y:S05]  /*c5a0*/  ENDCOLLECTIVE ;  /* 0x000000000000791b */ /* 0x003fea0003800000 */
.L_x_1396:
[----:B------:R-:W-:Y:S01]  /*c5b0*/  MOV R79, R151 ;  /* 0x00000097004f7202 */ /* 0x000fe20000000f00 */
[----:B------:R-:W-:Y:S06]  /*c5c0*/  BRA `(.L_x_1397) ;  /* 0xffffffb400147947 */ /* 0x000fec000383ffff */
.L_x_1398:
        /* <DEDUP_REMOVED lines=11> */
.L_x_10422:


//--------------------- .text._Z25selective_scan_bwd_kernelI32Selective_Scan_bwd_kernel_traitsILi128ELi16ELb0ELb1ELb1ELb1ELb0EffEEv12SSMParamsBwd --------------------------
	.section	.text._Z25selective_scan_bwd_kernelI32Selective_Scan_bwd_kernel_traitsILi128ELi16ELb0ELb1ELb1ELb1ELb0EffEEv12SSMParamsBwd,"ax",@progbits
	.align	128
        .global         _Z25selective_scan_bwd_kernelI32Selective_Scan_bwd_kernel_traitsILi128ELi16ELb0ELb1ELb1ELb1ELb0EffEEv12SSMParamsBwd
        .type           _Z25selective_scan_bwd_kernelI32Selective_Scan_bwd_kernel_traitsILi128ELi16ELb0ELb1ELb1ELb1ELb0EffEEv12SSMParamsBwd,@function
        .size           _Z25selective_scan_bwd_kernelI32Selective_Scan_bwd_kernel_traitsILi128ELi16ELb0ELb1ELb1ELb1ELb0EffEEv12SSMParamsBwd,(.L_x_10423 - _Z25selective_scan_bwd_kernelI32Selective_Scan_bwd_kernel_traitsILi128ELi16ELb0ELb1ELb1ELb1ELb0EffEEv12SSMParamsBwd)
        .other          _Z25selective_scan_bwd_kernelI32Selective_Scan_bwd_kernel_traitsILi128ELi16ELb0ELb1ELb1ELb1ELb0EffEEv12SSMParamsBwd,@"STO_CUDA_ENTRY STV_DEFAULT"
_Z25selective_scan_bwd_kernelI32Selective_Scan_bwd_kernel_traitsILi128ELi16ELb0ELb1ELb1ELb1ELb0EffEEv12SSMParamsBwd:
.text._Z25selective_scan_bwd_kernelI32Selective_Scan_bwd_kernel_traitsILi128ELi16ELb0ELb1ELb1ELb1ELb0EffEEv12SSMParamsBwd:
        /* <DEDUP_REMOVED lines=27> */
[----:B---3--:R3:W3:Y:S04]  /*01b0*/  @P0 LDG.E R3, desc[UR28][R2.64] ;  /* 0x0000001c02030981 */ /* 0x0086e8000c1e1900 */
[----:B------:R-:W3:Y:S01]  /*01c0*/  @P1 LDG.E R4, desc[UR28][R4.64] ;  /* 0x0000001c04041981 */ /* 0x000ee2000c1e1900 */
        /* <DEDUP_REMOVED lines=25> */
[----:B---3--:R-:W-:Y:S01]  /*0360*/  VIADD R2, R0, 0xffffffe ;  /* 0x0ffffffe00027836 */ /* 0x008fe20000000000 */
[----:B------:R-:W-:-:S04]  /*0370*/  MOV R0, UR8 ;  /* 0x0000000800007c02 */ /* 0x000fc80008000f00 */
[----:B------:R-:W-:Y:S01]  /*0380*/  IABS R0, R0 ;  /* 0x0000000000007213 */ /* 0x000fe20000000000 */
[----:B------:R-:W3:Y:S03]  /*0390*/  F2I.FTZ.U32.TRUNC.NTZ R2, R2 ;  /* 0x0000000200027305 */ /* 0x000ee6000021f000 */
        /* <DEDUP_REMOVED lines=89> */
.L_x_1478:
[----:B------:R-:W0:Y:S01]  /*0930*/  LDCU UR25, c[0x0][0x388] ;  /* 0x00007100ff1977ac */ /* 0x000e220008000800 */
[----:B------:R-:W-:Y:S02]  /*0940*/  SHF.L.U32 R4, R4, 0x4, RZ ;  /* 0x0000000404047819 */ /* 0x000fe400000006ff */
[----:B------:R-:W-:Y:S02]  /*0950*/  CS2R R8, SRZ ;  /* 0x0000000000087805 */ /* 0x000fe4000001ff00 */
[----:B------:R-:W-:Y:S01]  /*0960*/  MOV R2, UR13 ;  /* 0x0000000d00027c02 */ /* 0x000fe20008000f00 */
[----:B------:R-:W-:Y:S01]  /*0970*/  ULEA UR26, UR12, 0xfffff800, 0xb ;  /* 0xfffff8000c1a7891 */ /* 0x000fe2000f8e58ff */
[----:B------:R-:W-:Y:S02]  /*0980*/  MOV R3, UR14 ;  /* 0x0000000e00037c02 */ /* 0x000fe40008000f00 */
[----:B------:R-:W-:Y:S02]  /*0990*/  CS2R R16, SRZ ;  /* 0x0000000000107805 */ /* 0x000fe4000001ff00 */
[----:B------:R-:W-:-:S02]  /*09a0*/  LOP3.LUT R71, R4, 0x3e00, RZ, 0xc0, !PT ;  /* 0x00003e0004477812 */ /* 0x000fc400078ec0ff */
[----:B------:R-:W-:Y:S02]  /*09b0*/  CS2R R14, SRZ ;  /* 0x00000000000e7805 */ /* 0x000fe4000001ff00 */
[----:B------:R-:W-:Y:S01]  /*09c0*/  CS2R R10, SRZ ;  /* 0x00000000000a7805 */ /* 0x000fe2000001ff00 */
[----:B------:R-:W-:Y:S01]  /*09d0*/  IMAD.WIDE.U32 R6, R72, 0x4, R2 ;  /* 0x0000000448067825 */ /* 0x000fe200078e0002 */
[----:B------:R-:W-:Y:S02]  /*09e0*/  CS2R R18, SRZ ;  /* 0x0000000000127805 */ /* 0x000fe4000001ff00 */
[----:B------:R-:W-:Y:S02]  /*09f0*/  CS2R R20, SRZ ;  /* 0x0000000000147805 */ /* 0x000fe4000001ff00 */
[----:B------:R-:W-:Y:S01]  /*0a00*/  CS2R R22, SRZ ;  /* 0x0000000000167805 */ /* 0x000fe2000001ff00 */
[----:B------:R-:W-:Y:S02]  /*0a10*/  IMAD.MOV.U32 R12, RZ, RZ, RZ ;  /* 0x000000ffff0c7224 */ /* 0x000fe400078e00ff */
[----:B------:R-:W-:Y:S01]  /*0a20*/  HFMA2 R24, -RZ, RZ, 0, 0 ;  /* 0x00000000ff187431 */ /* 0x000fe200000001ff */
        /* <DEDUP_REMOVED lines=10> */
[----:B------:R-:W-:Y:S02]  /*0ad0*/  ISETP.GE.AND P0, PT, R70, UR8, PT ;  /* 0x0000000846007c0c */ /* 0x000fe4000bf06270 */
[----:B------:R-:W-:Y:S02]  /*0ae0*/  LOP3.LUT R63, R72, 0x100, RZ, 0xfc, !PT ;  /* 0x00000100483f7812 */ /* 0x000fe400078efcff */
[----:B------:R-:W-:Y:S02]  /*0af0*/  P2R R80, PR, RZ, 0x1 ;  /* 0x00000001ff507803 */ /* 0x000fe40000000000 */
[----:B------:R-:W-:Y:S02]  /*0b00*/  IADD3 R2, P0, PT, R2, UR17, RZ ;  /* 0x0000001102027c10 */ /* 0x000fe4000ff1e0ff */
[----:B------:R-:W-:-:S02]  /*0b10*/  LOP3.LUT R65, R72, 0xc0, RZ, 0xfc, !PT ;  /* 0x000000c048417812 */ /* 0x000fc400078efcff */
[----:B------:R-:W-:Y:S02]  /*0b20*/  IADD3.X R3, PT, PT, RZ, UR18, RZ, P0, !PT ;  /* 0x00000012ff037c10 */ /* 0x000fe400087fe4ff */
[----:B------:R-:W-:Y:S02]  /*0b30*/  ISETP.GE.AND P0, PT, R64, UR8, PT ;  /* 0x0000000840007c0c */ /* 0x000fe4000bf06270 */
[C---:B------:R-:W-:Y:S02]  /*0b40*/  LOP3.LUT R69, R72.reuse, 0x40, RZ, 0xfc, !PT ;  /* 0x0000004048457812 */ /* 0x040fe400078efcff */
[C---:B------:R-:W-:Y:S02]  /*0b50*/  LOP3.LUT R66, R72.reuse, 0xa0, RZ, 0xfc, !PT ;  /* 0x000000a048427812 */ /* 0x040fe400078efcff */
[----:B------:R-:W-:Y:S02]  /*0b60*/  P2R R86, PR, RZ, 0x1 ;  /* 0x00000001ff567803 */ /* 0x000fe40000000000 */
[----:B------:R-:W-:-:S02]  /*0b70*/  LOP3.LUT R68, R72, 0x60, RZ, 0xfc, !PT ;  /* 0x0000006048447812 */ /* 0x000fc400078efcff */
[----:B------:R-:W-:Y:S02]  /*0b80*/  LOP3.LUT R67, R72, 0x80, RZ, 0xfc, !PT ;  /* 0x0000008048437812 */ /* 0x000fe400078efcff */
[----:B------:R-:W-:Y:S01]  /*0b90*/  IADD3.X R5, PT, PT, RZ, UR16, RZ, P1, !PT ;  /* 0x00000010ff057c10 */ /* 0x000fe20008ffe4ff */
[----:B------:R-:W3:Y:S01]  /*0ba0*/  @!P0 LDG.E R16, desc[UR28][R6.64+0x380] ;  /* 0x0003801c06108981 */ /* 0x000ee2000c1e1900 */
[----:B------:R-:W-:Y:S02]  /*0bb0*/  ISETP.GE.AND P0, PT, R63, UR8, PT ;  /* 0x000000083f007c0c */ /* 0x000fe4000bf06270 */
[----:B------:R-:W-:Y:S02]  /*0bc0*/  ISETP.GE.AND P1, PT, R70, UR8, PT ;  /* 0x0000000846007c0c */ /* 0x000fe4000bf26270 */
[----:B------:R-:W-:Y:S02]  /*0bd0*/  ISETP.GE.AND P2, PT, R65, UR8, PT ;  /* 0x0000000841007c0c */ /* 0x000fe4000bf46270 */
[----:B------:R-:W-:-:S02]  /*0be0*/  ISETP.GE.AND P6, PT, R69, UR8, PT ;  /* 0x0000000845007c0c */ /* 0x000fc4000bfc6270 */
[----:B------:R-:W-:Y:S02]  /*0bf0*/  ISETP.GE.AND P3, PT, R66, UR8, PT ;  /* 0x0000000842007c0c */ /* 0x000fe4000bf66270 */
[----:B------:R-:W-:Y:S02]  /*0c00*/  ISETP.GE.AND P5, PT, R68, UR8, PT ;  /* 0x0000000844007c0c */ /* 0x000fe4000bfa6270 */
[----:B------:R-:W-:Y:S01]  /*0c10*/  ISETP.GE.AND P4, PT, R67, UR8, PT ;  /* 0x0000000843007c0c */ /* 0x000fe2000bf86270 */
[----:B------:R-:W4:Y:S01]  /*0c20*/  @!P0 LDG.E R17, desc[UR28][R6.64+0x400] ;  /* 0x0004001c06118981 */ /* 0x000f22000c1e1900 */
[C---:B------:R-:W-:Y:S02]  /*0c30*/  LOP3.LUT R62, R72.reuse, 0x120, RZ, 0xfc, !PT ;  /* 0x00000120483e7812 */ /* 0x040fe400078efcff */
[C---:B------:R-:W-:Y:S01]  /*0c40*/  LOP3.LUT R61, R72.reuse, 0x140, RZ, 0xfc, !PT ;  /* 0x00000140483d7812 */ /* 0x040fe200078efcff */
[----:B------:R-:W5:Y:S01]  /*0c50*/  @!P1 LDG.E R9, desc[UR28][R6.64+0x80] ;  /* 0x0000801c06099981 */ /* 0x000f62000c1e1900 */
[----:B------:R-:W-:-:S02]  /*0c60*/  LOP3.LUT R60, R72, 0x160, RZ, 0xfc, !PT ;  /* 0x00000160483c7812 */ /* 0x000fc400078efcff */
[C---:B------:R-:W-:Y:S01]  /*0c70*/  LOP3.LUT R59, R72.reuse, 0x180, RZ, 0xfc, !PT ;  /* 0x00000180483b7812 */ /* 0x040fe200078efcff */
[----:B------:R-:W3:Y:S01]  /*0c80*/  @!P2 LDG.E R15, desc[UR28][R6.64+0x300] ;  /* 0x0003001c060fa981 */ /* 0x000ee2000c1e1900 */
[----:B------:R-:W-:Y:S02]  /*0c90*/  P2R R85, PR, RZ, 0x1 ;  /* 0x00000001ff557803 */ /* 0x000fe40000000000 */
[----:B------:R-:W-:Y:S01]  /*0ca0*/  LOP3.LUT R58, R72, 0x1a0, RZ, 0xfc, !PT ;  /* 0x000001a0483a7812 */ /* 0x000fe200078efcff */
[----:B------:R-:W4:Y:S01]  /*0cb0*/  @!P6 LDG.E R10, desc[UR28][R6.64+0x100] ;  /* 0x0001001c060ae981 */ /* 0x000f22000c1e1900 */
[----:B------:R-:W-:Y:S02]  /*0cc0*/  ISETP.GE.AND P0, PT, R62, UR8, PT ;  /* 0x000000083e007c0c */ /* 0x000fe4000bf06270 */
[----:B------:R-:W-:Y:S01]  /*0cd0*/  P2R R87, PR, RZ, 0x4 ;  /* 0x00000004ff577803 */ /* 0x000fe20000000000 */
[----:B------:R-:W3:Y:S01]  /*0ce0*/  @!P3 LDG.E R14, desc[UR28][R6.64+0x280] ;  /* 0x0002801c060eb981 */ /* 0x000ee2000c1e1900 */
[----:B------:R-:W-:-:S02]  /*0cf0*/  LOP3.LUT R57, R72, 0x1c0, RZ, 0xfc, !PT ;  /* 0x000001c048397812 */ /* 0x000fc400078efcff */
[----:B------:R-:W-:Y:S01]  /*0d00*/  ISETP.GE.AND P1, PT, R61, UR8, PT ;  /* 0x000000083d007c0c */ /* 0x000fe2000bf26270 */
[----:B------:R-:W3:Y:S01]  /*0d10*/  @!P5 LDG.E R11, desc[UR28][R6.64+0x180] ;  /* 0x0001801c060bd981 */ /* 0x000ee2000c1e1900 */
[----:B------:R-:W-:Y:S02]  /*0d20*/  P2R R84, PR, RZ, 0x8 ;  /* 0x00000008ff547803 */ /* 0x000fe40000000000 */
[----:B------:R-:W-:Y:S01]  /*0d30*/  LOP3.LUT R56, R72, 0x1e0, RZ, 0xfc, !PT ;  /* 0x000001e048387812 */ /* 0x000fe200078efcff */
[----:B------:R-:W3:Y:S01]  /*0d40*/  @!P4 LDG.E R12, desc[UR28][R6.64+0x200] ;  /* 0x0002001c060cc981 */ /* 0x000ee2000c1e1900 */
[----:B------:R-:W-:Y:S02]  /*0d50*/  ISETP.GE.AND P2, PT, R60, UR8, PT ;  /* 0x000000083c007c0c */ /* 0x000fe4000bf46270 */
[----:B------:R-:W-:Y:S01]  /*0d60*/  P2R R83, PR, RZ, 0x10 ;  /* 0x00000010ff537803 */ /* 0x000fe20000000000 */
[----:B------:R-:W3:Y:S01]  /*0d70*/  @!P0 LDG.E R18, desc[UR28][R6.64+0x480] ;  /* 0x0004801c06128981 */ /* 0x000ee2000c1e1900 */
[----:B------:R-:W-:-:S02]  /*0d80*/  ISETP.GE.AND P3, PT, R59, UR8, PT ;  /* 0x000000083b007c0c */ /* 0x000fc4000bf66270 */
[----:B------:R-:W-:Y:S01]  /*0d90*/  P2R R82, PR, RZ, 0x20 ;  /* 0x00000020ff527803 */ /* 0x000fe20000000000 */
[----:B------:R-:W3:Y:S01]  /*0da0*/  @!P1 LDG.E R19, desc[UR28][R6.64+0x500] ;  /* 0x0005001c06139981 */ /* 0x000ee2000c1e1900 */
[----:B------:R-:W-:Y:S02]  /*0db0*/  ISETP.GE.AND P4, PT, R58, UR8, PT ;  /* 0x000000083a007c0c */ /* 0x000fe4000bf86270 */
[----:B------:R-:W-:Y:S02]  /*0dc0*/  P2R R81, PR, RZ, 0x40 ;  /* 0x00000040ff517803 */ /* 0x000fe40000000000 */
[----:B------:R-:W-:Y:S01]  /*0dd0*/  ISETP.GE.AND P5, PT, R57, UR8, PT ;  /* 0x0000000839007c0c */ /* 0x000fe2000bfa6270 */
[----:B------:R-:W3:Y:S01]  /*0de0*/  @!P2 LDG.E R20, desc[UR28][R6.64+0x580] ;  /* 0x0005801c0614a981 */ /* 0x000ee2000c1e1900 */
[----:B------:R-:W-:-:S03]  /*0df0*/  ISETP.GE.AND P6, PT, R56, UR8, PT ;  /* 0x0000000838007c0c */ /* 0x000fc6000bfc6270 */
[----:B------:R-:W3:Y:S04]  /*0e00*/  @!P3 LDG.E R21, desc[UR28][R6.64+0x600] ;  /* 0x0006001c0615b981 */ /* 0x000ee8000c1e1900 */
[----:B------:R-:W3:Y:S04]  /*0e10*/  @!P4 LDG.E R22, desc[UR28][R6.64+0x680] ;  /* 0x0006801c0616c981 */ /* 0x000ee8000c1e1900 */
[----:B------:R-:W3:Y:S04]  /*0e20*/  @!P5 LDG.E R23, desc[UR28][R6.64+0x700] ;  /* 0x0007001c0617d981 */ /* 0x000ee8000c1e1900 */
[----:B------:R0:W3:Y:S01]  /*0e30*/  @!P6 LDG.E R24, desc[UR28][R6.64+0x780] ;  /* 0x0007801c0618e981 */ /* 0x0000e2000c1e1900 */
[----:B------:R-:W1:Y:S01]  /*0e40*/  S2R R31, SR_LANEID ;  /* 0x00000000001f7919 */ /* 0x000e620000000000 */
[----:B------:R-:W0:Y:S01]  /*0e50*/  S2UR UR8, SR_CgaCtaId ;  /* 0x00000000000879c3 */ /* 0x000e220000008800 */
[----:B------:R-:W-:-:S02]  /*0e60*/  UMOV UR23, 0x400 ;  /* 0x0000040000177882 */ /* 0x000fc40000000000 */
[----:B0-----:R-:W-:Y:S01]  /*0e70*/  ULEA UR23, UR8, UR23, 0x18 ;  /* 0x0000001708177291 */ /* 0x001fe2000f8ec0ff */
[----:B-1----:R-:W-:-:S04]  /*0e80*/  IADD3 R25, PT, PT, R71, R31, RZ ;  /* 0x0000001f47197210 */ /* 0x002fc80007ffe0ff */
[CC--:B------:R-:W-:Y:S02]  /*0e90*/  LEA.HI.SX32 R26, R25.reuse, R25.reuse, 0x1b ;  /* 0x00000019191a7211 */ /* 0x0c0fe400078fdaff */
[C---:B------:R-:W-:Y:S02]  /*0ea0*/  IADD3 R6, PT, PT, R25.reuse, 0x60, RZ ;  /* 0x0000006019067810 */ /* 0x040fe40007ffe0ff */
[----:B------:R-:W-:Y:S01]  /*0eb0*/  LEA R113, R26, UR23, 0x2 ;  /* 0x000000171a717c11 */ /* 0x000fe2000f8e10ff */
[C---:B------:R-:W-:Y:S01]  /*0ec0*/  VIADD R26, R25.reuse, 0x20 ;  /* 0x00000020191a7836 */ /* 0x040fe20000000000 */
[----:B------:R-:W-:Y:S02]  /*0ed0*/  LEA.HI.SX32 R6, R6, R25, 0x1b ;  /* 0x0000001906067211 */ /* 0x000fe400078fdaff */
[C---:B------:R-:W-:Y:S02]  /*0ee0*/  IADD3 R28, PT, PT, R25.reuse, 0x40, RZ ;  /* 0x00000040191c7810 */ /* 0x040fe40007ffe0ff */
[----:B------:R-:W-:-:S02]  /*0ef0*/  IADD3 R30, PT, PT, R25, 0x80, RZ ;  /* 0x00000080191e7810 */ /* 0x000fc40007ffe0ff */
[C---:B------:R-:W-:Y:S02]  /*0f00*/  IADD3 R32, PT, PT, R25.reuse, 0xa0, RZ ;  /* 0x000000a019207810 */ /* 0x040fe40007ffe0ff */
[-C--:B------:R-:W-:Y:S02]  /*0f10*/  LEA.HI.SX32 R26, R26, R25.reuse, 0x1b ;  /* 0x000000191a1a7211 */ /* 0x080fe400078fdaff */
[----:B------:R-:W-:Y:S02]  /*0f20*/  LEA R110, R6, UR23, 0x2 ;  /* 0x00000017066e7c11 */ /* 0x000fe4000f8e10ff */
[-C--:B------:R-:W-:Y:S02]  /*0f30*/  LEA.HI.SX32 R28, R28, R25.reuse, 0x1b ;  /* 0x000000191c1c7211 */ /* 0x080fe400078fdaff */
[----:B------:R-:W-:Y:S02]  /*0f40*/  IADD3 R6, PT, PT, R25, 0xc0, RZ ;  /* 0x000000c019067810 */ /* 0x000fe40007ffe0ff */
[----:B------:R-:W-:-:S02]  /*0f50*/  LEA.HI.SX32 R30, R30, R25, 0x1b ;  /* 0x000000191e1e7211 */ /* 0x000fc400078fdaff */
[-C--:B------:R-:W-:Y:S02]  /*0f60*/  LEA.HI.SX32 R32, R32, R25.reuse, 0x1b ;  /* 0x0000001920207211 */ /* 0x080fe400078fdaff */
[----:B------:R-:W-:Y:S02]  /*0f70*/  LEA R112, R26, UR23, 0x2 ;  /* 0x000000171a707c11 */ /* 0x000fe4000f8e10ff */
[----:B------:R-:W-:Y:S02]  /*0f80*/  LEA R111, R28, UR23, 0x2 ;  /* 0x000000171c6f7c11 */ /* 0x000fe4000f8e10ff */
[----:B------:R-:W-:Y:S02]  /*0f90*/  LEA.HI.SX32 R6, R6, R25, 0x1b ;  /* 0x0000001906067211 */ /* 0x000fe400078fdaff */
[----:B------:R-:W-:Y:S02]  /*0fa0*/  LEA R109, R30, UR23, 0x2 ;  /* 0x000000171e6d7c11 */ /* 0x000fe4000f8e10ff */
[----:B------:R-:W-:-:S02]  /*0fb0*/  IADD3 R26, PT, PT, R25, 0x100, RZ ;  /* 0x00000100191a7810 */ /* 0x000fc40007ffe0ff */
[----:B------:R-:W-:Y:S02]  /*0fc0*/  LEA R108, R32, UR23, 0x2 ;  /* 0x00000017206c7c11 */ /* 0x000fe4000f8e10ff */
[C---:B------:R-:W-:Y:S02]  /*0fd0*/  IADD3 R28, PT, PT, R25.reuse, 0x120, RZ ;  /* 0x00000120191c7810 */ /* 0x040fe40007ffe0ff */
[C---:B------:R-:W-:Y:S02]  /*0fe0*/  IADD3 R30, PT, PT, R25.reuse, 0x140, RZ ;  /* 0x00000140191e7810 */ /* 0x040fe40007ffe0ff */
[----:B------:R-:W-:Y:S02]  /*0ff0*/  LEA R107, R6, UR23, 0x2 ;  /* 0x00000017066b7c11 */ /* 0x000fe4000f8e10ff */
[----:B------:R-:W-:Y:S02]  /*1000*/  IADD3 R6, PT, PT, R25, 0x160, RZ ;  /* 0x0000016019067810 */ /* 0x000fe40007ffe0ff */
[----:B------:R-:W-:-:S02]  /*1010*/  LEA.HI.SX32 R26, R26, R25, 0x1b ;  /* 0x000000191a1a7211 */ /* 0x000fc400078fdaff */
[-C--:B------:R-:W-:Y:S02]  /*1020*/  LEA.HI.SX32 R28, R28, R25.reuse, 0x1b ;  /* 0x000000191c1c7211 */ /* 0x080fe400078fdaff */
[-C--:B------:R-:W-:Y:S02]  /*1030*/  LEA.HI.SX32 R30, R30, R25.reuse, 0x1b ;  /* 0x000000191e1e7211 */ /* 0x080fe400078fdaff */
[----:B------:R-:W-:Y:S02]  /*1040*/  P2R R27, PR, RZ, 0x1 ;  /* 0x00000001ff1b7803 */ /* 0x000fe40000000000 */
[----:B------:R-:W-:Y:S02]  /*1050*/  LEA.HI.SX32 R6, R6, R25, 0x1b ;  /* 0x0000001906067211 */ /* 0x000fe400078fdaff */
[----:B------:R-:W-:Y:S02]  /*1060*/  ISETP.NE.AND P0, PT, R85, RZ, PT ;  /* 0x000000ff5500720c */ /* 0x000fe40003f05270 */
[----:B------:R-:W-:-:S02]  /*1070*/  LEA R105, R26, UR23, 0x2 ;  /* 0x000000171a697c11 */ /* 0x000fc4000f8e10ff */
[----:B------:R-:W-:Y:S02]  /*1080*/  LEA R104, R28, UR23, 0x2 ;  /* 0x000000171c687c11 */ /* 0x000fe4000f8e10ff */
[----:B------:R-:W-:Y:S02]  /*1090*/  LEA R103, R30, UR23, 0x2 ;  /* 0x000000171e677c11 */ /* 0x000fe4000f8e10ff */
[----:B------:R-:W-:Y:S02]  /*10a0*/  LEA R102, R6, UR23, 0x2 ;  /* 0x0000001706667c11 */ /* 0x000fe4000f8e10ff */
        /* <DEDUP_REMOVED lines=17> */
[----:B0-----:R-:W-:-:S05]  /*11c0*/  VIADD R8, R25, 0xe0 ;  /* 0x000000e019087836 */ /* 0x001fca0000000000 */
[----:B------:R-:W-:-:S04]  /*11d0*/  LEA.HI.SX32 R8, R8, R25, 0x1b ;  /* 0x0000001908087211 */ /* 0x000fc800078fdaff */
[----:B------:R-:W-:Y:S02]  /*11e0*/  LEA R106, R8, UR23, 0x2 ;  /* 0x00000017086a7c11 */ /* 0x000fe4000f8e10ff */
[----:B------:R-:W-:-:S04]  /*11f0*/  IADD3 R8, PT, PT, R25, 0x180, RZ ;  /* 0x0000018019087810 */ /* 0x000fc80007ffe0ff */
[----:B------:R-:W-:-:S04]  /*1200*/  LEA.HI.SX32 R8, R8, R25, 0x1b ;  /* 0x0000001908087211 */ /* 0x000fc800078fdaff */
[----:B------:R-:W-:Y:S01]  /*1210*/  LEA R101, R8, UR23, 0x2 ;  /* 0x0000001708657c11 */ /* 0x000fe2000f8e10ff */
[----:B-----5:R-:W-:Y:S04]  /*1220*/  STS [R112+0x80], R9 ;  /* 0x0000800970007388 */ /* 0x020fe80000000800 */
[----:B----4-:R0:W-:Y:S04]  /*1230*/  STS [R111+0x100], R10 ;  /* 0x0001000a6f007388 */ /* 0x0101e80000000800 */
[----:B---3--:R-:W-:Y:S01]  /*1240*/  STS [R110+0x180], R11 ;  /* 0x0001800b6e007388 */ /* 0x008fe20000000800 */
[----:B0-----:R-:W-:-:S03]  /*1250*/  VIADD R10, R25, 0x1a0 ;  /* 0x000001a0190a7836 */ /* 0x001fc60000000000 */
[----:B------:R0:W-:Y:S04]  /*1260*/  STS [R109+0x200], R12 ;  /* 0x0002000c6d007388 */ /* 0x0001e80000000800 */
[----:B------:R1:W-:Y:S01]  /*1270*/  STS [R108+0x280], R14 ;  /* 0x0002800e6c007388 */ /* 0x0003e20000000800 */
[-C--:B------:R-:W-:Y:S02]  /*1280*/  LEA.HI.SX32 R10, R10, R25.reuse, 0x1b ;  /* 0x000000190a0a7211 */ /* 0x080fe400078fdaff */
[C---:B0-----:R-:W-:Y:S02]  /*1290*/  IADD3 R12, PT, PT, R25.reuse, 0x1c0, RZ ;  /* 0x000001c0190c7810 */ /* 0x041fe40007ffe0ff */
[----:B-1----:R-:W-:Y:S01]  /*12a0*/  IADD3 R14, PT, PT, R25, 0x1e0, RZ ;  /* 0x000001e0190e7810 */ /* 0x002fe20007ffe0ff */
[----:B------:R-:W-:Y:S01]  /*12b0*/  STS [R107+0x300], R15 ;  /* 0x0003000f6b007388 */ /* 0x000fe20000000800 */
[----:B------:R-:W-:-:S02]  /*12c0*/  LEA.HI.SX32 R12, R12, R25, 0x1b ;  /* 0x000000190c0c7211 */ /* 0x000fc400078fdaff */
[----:B------:R-:W-:Y:S01]  /*12d0*/  LEA.HI.SX32 R14, R14, R25, 0x1b ;  /* 0x000000190e0e7211 */ /* 0x000fe200078fdaff */
[----:B------:R0:W-:Y:S01]  /*12e0*/  STS [R106+0x380], R16 ;  /* 0x000380106a007388 */ /* 0x0001e20000000800 */
[----:B------:R-:W-:Y:S02]  /*12f0*/  LEA R100, R10, UR23, 0x2 ;  /* 0x000000170a647c11 */ /* 0x000fe4000f8e10ff */
[----:B------:R-:W-:Y:S01]  /*1300*/  LEA R99, R12, UR23, 0x2 ;  /* 0x000000170c637c11 */ /* 0x000fe2000f8e10ff */
[----:B------:R-:W-:Y:S01]  /*1310*/  STS [R105+0x400], R17 ;  /* 0x0004001169007388 */ /* 0x000fe20000000800 */
[----:B------:R-:W-:-:S03]  /*1320*/  LEA R98, R14, UR23, 0x2 ;  /* 0x000000170e627c11 */ /* 0x000fc6000f8e10ff */
[----:B------:R1:W-:Y:S01]  /*1330*/  STS [R104+0x480], R18 ;  /* 0x0004801268007388 */ /* 0x0003e20000000800 */
[----:B------:R-:W-:-:S03]  /*1340*/  IMAD R25, R31, 0xf, R25 ;  /* 0x0000000f1f197824 */ /* 0x000fc600078e0219 */
[----:B------:R-:W-:Y:S04]  /*1350*/  STS [R103+0x500], R19 ;  /* 0x0005001367007388 */ /* 0x000fe80000000800 */
[----:B------:R2:W-:Y:S04]  /*1360*/  STS [R102+0x580], R20 ;  /* 0x0005801466007388 */ /* 0x0005e80000000800 */
[----:B------:R-:W-:Y:S01]  /*1370*/  STS [R101+0x600], R21 ;  /* 0x0006001565007388 */ /* 0x000fe20000000800 */
[----:B------:R-:W-:-:S03]  /*1380*/  VIADD R10, R25, 0x3 ;  /* 0x00000003190a7836 */ /* 0x000fc60000000000 */
        /* <DEDUP_REMOVED lines=68> */
[----:B------:R-:W-:Y:S01]  /*17d0*/  HFMA2 R9, -RZ, RZ, 0, 0 ;  /* 0x00000000ff097431 */ /* 0x000fe200000001ff */
[----:B------:R-:W-:-:S04]  /*17e0*/  MOV R11, RZ ;  /* 0x000000ff000b7202 */ /* 0x000fc80000000f00 */
        /* <DEDUP_REMOVED lines=53> */
[----:B0-----:R-:W-:Y:S01]  /*1b40*/  CS2R R4, SRZ ;  /* 0x0000000000047805 */ /* 0x001fe2000001ff00 */
[----:B--2---:R0:W-:Y:S04]  /*1b50*/  STS [R113], R7 ;  /* 0x0000000771007388 */ /* 0x0041e80000000800 */
[----:B---3--:R1:W-:Y:S04]  /*1b60*/  STS [R112+0x80], R9 ;  /* 0x0000800970007388 */ /* 0x0083e80000000800 */
[----:B----4-:R2:W-:Y:S04]  /*1b70*/  STS [R111+0x100], R11 ;  /* 0x0001000b6f007388 */ /* 0x0105e80000000800 */
        /* <DEDUP_REMOVED lines=14> */
[----:B------:R-:W3:Y:S04]  /*1c60*/  LDS R30, [R97] ;  /* 0x00000000611e7984 */ /* 0x000ee80000000800 */
[----:B------:R-:W4:Y:S04]  /*1c70*/  LDS R29, [R165+0x4] ;  /* 0x00000400a51d7984 */ /* 0x000f280000000800 */
[----:B------:R-:W5:Y:S04]  /*1c80*/  LDS R28, [R164+0x8] ;  /* 0x00000800a41c7984 */ /* 0x000f680000000800 */
[----:B------:R-:W5:Y:S04]  /*1c90*/  LDS R27, [R161+0xc] ;  /* 0x00000c00a11b7984 */ /* 0x000f680000000800 */
[----:B------:R-:W5:Y:S04]  /*1ca0*/  LDS R26, [R160+0x10] ;  /* 0x00001000a01a7984 */ /* 0x000f680000000800 */
        /* <DEDUP_REMOVED lines=13> */
[----:B------:R-:W-:Y:S01]  /*1d80*/  ISETP.NE.AND P0, PT, R6, RZ, PT ;  /* 0x000000ff0600720c */ /* 0x000fe20003f05270 */
[----:B------:R-:W-:-:S12]  /*1d90*/  IMAD.MOV.U32 R6, RZ, RZ, RZ ;  /* 0x000000ffff067224 */ /* 0x000fd800078e00ff */
[----:B------:R-:W5:Y:S01]  /*1da0*/  @!P0 LDG.E R5, desc[UR28][R2.64+0x80] ;  /* 0x0000801c02058981 */ /* 0x000f62000c1e1900 */
[----:B------:R-:W-:Y:S01]  /*1db0*/  ISETP.NE.AND P0, PT, R8, RZ, PT ;  /* 0x000000ff0800720c */ /* 0x000fe20003f05270 */
[----:B0-----:R-:W-:-:S12]  /*1dc0*/  HFMA2 R7, -RZ, RZ, 0, 0 ;  /* 0x00000000ff077431 */ /* 0x001fd800000001ff */
[----:B------:R-:W5:Y:S01]  /*1dd0*/  @!P0 LDG.E R6, desc[UR28][R2.64+0x100] ;  /* 0x0001001c02068981 */ /* 0x000f62000c1e1900 */
[----:B------:R-:W-:Y:S02]  /*1de0*/  ISETP.NE.AND P0, PT, R10, RZ, PT ;  /* 0x000000ff0a00720c */ /* 0x000fe40003f05270 */
[----:B------:R-:W-:-:S11]  /*1df0*/  MOV R8, RZ ;  /* 0x000000ff00087202 */ /* 0x000fd60000000f00 */
        /* <DEDUP_REMOVED lines=14> */
[----:B------:R-:W-:Y:S02]  /*1ee0*/  IMAD.MOV.U32 R14, RZ, RZ, RZ ;  /* 0x000000ffff0e7224 */ /* 0x000fe400078e00ff */
[----:B------:R-:W-:Y:S01]  /*1ef0*/  HFMA2 R73, -RZ, RZ, 0, 0 ;  /* 0x00000000ff497431 */ /* 0x000fe200000001ff */
[----:B------:R-:W-:Y:S02]  /*1f00*/  CS2R R74, SRZ ;  /* 0x00000000004a7805 */ /* 0x000fe4000001ff00 */
[----:B------:R-:W-:-:S03]  /*1f10*/  MOV R78, RZ ;  /* 0x000000ff004e7202 */ /* 0x000fc60000000f00 */
[----:B------:R-:W2:Y:S04]  /*1f20*/  @!P1 LDG.E R73, desc[UR28][R2.64+0x500] ;  /* 0x0005001c02499981 */ /* 0x000ea8000c1e1900 */
[----:B------:R-:W2:Y:S04]  /*1f30*/  @!P2 LDG.E R74, desc[UR28][R2.64+0x580] ;  /* 0x0005801c024aa981 */ /* 0x000ea8000c1e1900 */
[----:B------:R-:W2:Y:S01]  /*1f40*/  @!P0 LDG.E R12, desc[UR28][R2.64+0x400] ;  /* 0x0004001c020c8981 */ /* 0x000ea2000c1e1900 */
[----:B------:R-:W-:Y:S02]  /*1f50*/  ISETP.NE.AND P0, PT, R76, RZ, PT ;  /* 0x000000ff4c00720c */ /* 0x000fe40003f05270 */
[----:B------:R-:W-:Y:S01]  /*1f60*/  CS2R R76, SRZ ;  /* 0x00000000004c7805 */ /* 0x000fe2000001ff00 */
[----:B------:R-:W2:Y:S05]  /*1f70*/  @!P3 LDG.E R75, desc[UR28][R2.64+0x600] ;  /* 0x0006001c024bb981 */ /* 0x000eaa000c1e1900 */
[----:B------:R-:W2:Y:S04]  /*1f80*/  @!P4 LDG.E R76, desc[UR28][R2.64+0x680] ;  /* 0x0006801c024cc981 */ /* 0x000ea8000c1e1900 */
[----:B------:R-:W2:Y:S04]  /*1f90*/  @!P5 LDG.E R77, desc[UR28][R2.64+0x700] ;  /* 0x0007001c024dd981 */ /* 0x000ea8000c1e1900 */
[----:B------:R-:W2:Y:S04]  /*1fa0*/  @!P0 LDG.E R14, desc[UR28][R2.64+0x480] ;  /* 0x0004801c020e8981 */ /* 0x000ea8000c1e1900 */
[----:B------:R-:W2:Y:S04]  /*1fb0*/  @!P6 LDG.E R78, desc[UR28][R2.64+0x780] ;  /* 0x0007801c024ee981 */ /* 0x000ea8000c1e1900 */
        /* <DEDUP_REMOVED lines=16> */
[----:B------:R-:W-:Y:S01]  /*20c0*/  STL [R1], R97 ;  /* 0x0000006101007387 */ /* 0x000fe20000100800 */
[----:B---3--:R-:W-:-:S05]  /*20d0*/  FADD.FTZ R30, R30, UR6 ;  /* 0x000000061e1e7e21 */ /* 0x008fca0008010000 */
[----:B------:R-:W-:Y:S01]  /*20e0*/  FSETP.GTU.FTZ.AND P0, PT, R30, 20, PT ;  /* 0x41a000001e00780b */ /* 0x000fe20003f1c000 */
[----:B----4-:R-:W-:Y:S01]  /*20f0*/  FADD.FTZ R29, R29, UR6 ;  /* 0x000000061d1d7e21 */ /* 0x010fe20008010000 */
[----:B-----5:R-:W-:Y:S01]  /*2100*/  FADD.FTZ R28, R28, UR6 ;  /* 0x000000061c1c7e21 */ /* 0x020fe20008010000 */
[----:B------:R-:W-:Y:S01]  /*2110*/  FADD.FTZ R27, R27, UR6 ;  /* 0x000000061b1b7e21 */ /* 0x000fe20008010000 */
[----:B------:R-:W-:Y:S01]  /*2120*/  FADD.FTZ R26, R26, UR6 ;  /* 0x000000061a1a7e21 */ /* 0x000fe20008010000 */
[----:B------:R-:W-:Y:S04]  /*2130*/  STS [R113], R4 ;  /* 0x0000000471007388 */ /* 0x000fe80000000800 */
[----:B------:R-:W-:Y:S04]  /*2140*/  STS [R112+0x80], R5 ;  /* 0x0000800570007388 */ /* 0x000fe80000000800 */
[----:B------:R-:W-:Y:S04]  /*2150*/  STS [R111+0x100], R6 ;  /* 0x000100066f007388 */ /* 0x000fe80000000800 */
[----:B------:R-:W-:Y:S04]  /*2160*/  STS [R110+0x180], R7 ;  /* 0x000180076e007388 */ /* 0x000fe80000000800 */
[----:B------:R-:W-:Y:S04]  /*2170*/  STS [R109+0x200], R8 ;  /* 0x000200086d007388 */ /* 0x000fe80000000800 */
[----:B------:R-:W-:Y:S04]  /*2180*/  STS [R108+0x280], R9 ;  /* 0x000280096c007388 */ /* 0x000fe80000000800 */
        /* <DEDUP_REMOVED lines=82> */
.L_x_1401:
[----:B------:R-:W-:Y:S05]  /*26b0*/  BSYNC.RECONVERGENT B0 ;  /* 0x0000000000007941 */ /* 0x000fea0003800200 */
.L_x_1400:
        /* <DEDUP_REMOVED lines=34> */
.L_x_1403:
[----:B------:R-:W-:Y:S05]  /*28e0*/  BSYNC.RECONVERGENT B0 ;  /* 0x0000000000007941 */ /* 0x000fea0003800200 */
.L_x_1402:
[----:B------:R-:W-:Y:S01]  /*28f0*/  BSSY.RECONVERGENT B0, `(.L_x_1404) ;  /* 0x0000022000007945 */ /* 0x000fe20003800200 */
[----:B------:R-:W-:Y:S01]  /*2900*/  FSETP.GTU.FTZ.AND P1, PT, R23, 20, PT ;  /* 0x41a000001700780b */ /* 0x000fe20003f3c000 */
[----:B------:R-:W-:Y:S02]  /*2910*/  FADD.FTZ R22, R22, UR6 ;  /* 0x0000000616167e21 */ /* 0x000fe40008010000 */
[----:B------:R-:W-:Y:S10]  /*2920*/  @P2 BRA `(.L_x_1405) ;  /* 0x0000000000782947 */ /* 0x000ff40003800000 */
[----:B------:R-:W-:Y:S01]  /*2930*/  FMUL.FTZ R28, R28, 1.4426950216293334961 ;  /* 0x3fb8aa3b1c1c7820 */ /* 0x000fe20000410000 */
[----:B------:R-:W-:Y:S02]  /*2940*/  IMAD.MOV.U32 R7, RZ, RZ, 0x3e800000 ;  /* 0x3e800000ff077424 */ /* 0x000fe400078e00ff */
        /* <DEDUP_REMOVED lines=28> */
.L_x_1405:
[----:B------:R-:W-:Y:S05]  /*2b10*/  BSYNC.RECONVERGENT B0 ;  /* 0x0000000000007941 */ /* 0x000fea0003800200 */
.L_x_1404:
[----:B------:R-:W-:Y:S01]  /*2b20*/  BSSY.RECONVERGENT B0, `(.L_x_1406) ;  /* 0x0000022000007945 */ /* 0x000fe20003800200 */
[----:B------:R-:W-:Y:S01]  /*2b30*/  FSETP.GTU.FTZ.AND P2, PT, R22, 20, PT ;  /* 0x41a000001600780b */ /* 0x000fe20003f5c000 */
[----:B------:R-:W-:Y:S02]  /*2b40*/  FADD.FTZ R21, R21, UR6 ;  /* 0x0000000615157e21 */ /* 0x000fe40008010000 */
[----:B------:R-:W-:Y:S10]  /*2b50*/  @P3 BRA `(.L_x_1407) ;  /* 0x0000000000783947 */ /* 0x000ff40003800000 */
[----:B------:R-:W-:Y:S01]  /*2b60*/  FMUL.FTZ R27, R27, 1.4426950216293334961 ;  /* 0x3fb8aa3b1b1b7820 */ /* 0x000fe20000410000 */
[----:B------:R-:W-:Y:S02]  /*2b70*/  HFMA2 R7, -RZ, RZ, 1.625, 0 ;  /* 0x3e800000ff077431 */ /* 0x000fe400000001ff */
[----:B------:R-:W-:Y:S01]  /*2b80*/  IMAD.MOV.U32 R6, RZ, RZ, 0x3d39bf78 ;  /* 0x3d39bf78ff067424 */ /* 0x000fe200078e00ff */
        /* <DEDUP_REMOVED lines=27> */
.L_x_1407:
[----:B------:R-:W-:Y:S05]  /*2d40*/  BSYNC.RECONVERGENT B0 ;  /* 0x0000000000007941 */ /* 0x000fea0003800200 */
.L_x_1406:
        /* <DEDUP_REMOVED lines=34> */
.L_x_1409:
[----:B------:R-:W-:Y:S05]  /*2f70*/  BSYNC.RECONVERGENT B0 ;  /* 0x0000000000007941 */ /* 0x000fea0003800200 */
.L_x_1408:
[----:B------:R-:W2:Y:S01]  /*2f80*/  LDL.LU R2, [R1+0x108] ;  /* 0x0001080001027983 */ /* 0x000ea20000300800 */
[----:B------:R-:W-:Y:S01]  /*2f90*/  BSSY.RECONVERGENT B0, `(.L_x_1410) ;  /* 0x0000024000007945 */ /* 0x000fe20003800200 */
[----:B------:R-:W-:Y:S01]  /*2fa0*/  FSETP.GTU.FTZ.AND P4, PT, R20, 20, PT ;  /* 0x41a000001400780b */ /* 0x000fe20003f9c000 */
[----:B------:R-:W-:Y:S01]  /*2fb0*/  FADD.FTZ R19, R19, UR6 ;  /* 0x0000000613137e21 */ /* 0x000fe20008010000 */
[----:B------:R0:W-:Y:S01]  /*2fc0*/  STL [R1+0x44], RZ ;  /* 0x000044ff01007387 */ /* 0x0001e20000100800 */
[----:B--2---:R-:W-:Y:S01]  /*2fd0*/  FFMA.FTZ R6, R46, R83, R2 ;  /* 0x000000532e067223 */ /* 0x004fe20000010002 */
[----:B0-----:R-:W-:Y:S09]  /*2fe0*/  @P5 BRA `(.L_x_1411) ;  /* 0x0000000000785947 */ /* 0x001ff20003800000 */
        /* <DEDUP_REMOVED lines=30> */
.L_x_1411:
[----:B------:R-:W-:Y:S05]  /*31d0*/  BSYNC.RECONVERGENT B0 ;  /* 0x0000000000007941 */ /* 0x000fea0003800200 */
.L_x_1410:
[----:B------:R0:W-:Y:S01]  /*31e0*/  STL [R1+0x80], RZ ;  /* 0x000080ff01007387 */ /* 0x0001e20000100800 */
[----:B------:R-:W-:Y:S01]  /*31f0*/  FFMA.FTZ R3, R45, R82, R6 ;  /* 0x000000522d037223 */ /* 0x000fe20000010006 */
[----:B------:R-:W-:Y:S01]  /*3200*/  BSSY.RECONVERGENT B0, `(.L_x_1412) ;  /* 0x0000025000007945 */ /* 0x000fe20003800200 */
[----:B------:R-:W-:Y:S01]  /*3210*/  FSETP.GTU.FTZ.AND P5, PT, R19, 20, PT ;  /* 0x41a000001300780b */ /* 0x000fe20003fbc000 */
[----:B------:R0:W-:Y:S01]  /*3220*/  STL [R1+0x7c], RZ ;  /* 0x00007cff01007387 */ /* 0x0001e20000100800 */
[----:B------:R-:W-:Y:S01]  /*3230*/  FADD.FTZ R18, R18, UR6 ;  /* 0x0000000612127e21 */ /* 0x000fe20008010000 */
[----:B------:R-:W-:Y:S02]  /*3240*/  FFMA.FTZ R6, R44, R81, R3 ;  /* 0x000000512c067223 */ /* 0x000fe40000010003 */
[----:B------:R0:W-:Y:S01]  /*3250*/  STL [R1+0x78], RZ ;  /* 0x000078ff01007387 */ /* 0x0001e20000100800 */
[----:B------:R-:W-:Y:S07]  /*3260*/  @P0 BRA `(.L_x_1413) ;  /* 0x0000000000780947 */ /* 0x000fee0003800000 */
        /* <DEDUP_REMOVED lines=30> */
.L_x_1413:
[----:B------:R-:W-:Y:S05]  /*3450*/  BSYNC.RECONVERGENT B0 ;  /* 0x0000000000007941 */ /* 0x000fea0003800200 */
.L_x_1412:
        /* <DEDUP_REMOVED lines=12> */
[----:B------:R-:W2:Y:S02]  /*3520*/  MUFU.EX2 R5, R23 ;  /* 0x0000001700057308 */ /* 0x000ea40000000800 */
[C---:B--2---:R-:W-:Y:S01]  /*3530*/  FADD.FTZ.RZ R2, R5.reuse, 1 ;  /* 0x3f80000005027421 */ /* 0x044fe2000001c000 */
        /* <DEDUP_REMOVED lines=25> */
.L_x_1415:
[----:B------:R-:W-:Y:S05]  /*36d0*/  BSYNC.RECONVERGENT B0 ;  /* 0x0000000000007941 */ /* 0x000fea0003800200 */
.L_x_1414:
        /* <DEDUP_REMOVED lines=12> */
[----:B------:R-:W3:Y:S02]  /*37a0*/  MUFU.EX2 R5, R22 ;  /* 0x0000001600057308 */ /* 0x000ee40000000800 */
[C---:B---3--:R-:W-:Y:S01]  /*37b0*/  FADD.FTZ.RZ R2, R5.reuse, 1 ;  /* 0x3f80000005027421 */ /* 0x048fe2000001c000 */
        /* <DEDUP_REMOVED lines=25> */
.L_x_1417:
[----:B------:R-:W-:Y:S05]  /*3950*/  BSYNC.RECONVERGENT B0 ;  /* 0x0000000000007941 */ /* 0x000fea0003800200 */
.L_x_1416:
        /* <DEDUP_REMOVED lines=10> */
[----:B------:R-:W-:Y:S02]  /*3a00*/  IMAD.MOV.U32 R7, RZ, RZ, 0x3e800000 ;  /* 0x3e800000ff077424 */ /* 0x000fe400078e00ff */
[----:B------:R-:W-:Y:S01]  /*3a10*/  HFMA2 R8, -RZ, RZ, 1.3056640625, -1.8671875 ;  /* 0x3d39bf78ff087431 */ /* 0x000fe200000001ff */
[----:B------:R-:W4:Y:S02]  /*3a20*/  MUFU.EX2 R5, R21 ;  /* 0x0000001500057308 */ /* 0x000f240000000800 */
[C---:B----4-:R-:W-:Y:S01]  /*3a30*/  FADD.FTZ.RZ R2, R5.reuse, 1 ;  /* 0x3f80000005027421 */ /* 0x050fe2000001c000 */
        /* <DEDUP_REMOVED lines=25> */
.L_x_1419:
[----:B------:R-:W-:Y:S05]  /*3bd0*/  BSYNC.RECONVERGENT B0 ;  /* 0x0000000000007941 */ /* 0x000fea0003800200 */
.L_x_1418:
[----:B------:R-:W-:Y:S01]  /*3be0*/  FMUL.FTZ R4, R83, UR7 ;  /* 0x0000000753047c20 */ /* 0x000fe20008410000 */
[----:B------:R4:W-:Y:S01]  /*3bf0*/  STL [R1+0x50], RZ ;  /* 0x000050ff01007387 */ /* 0x0009e20000100800 */
[----:B------:R-:W-:Y:S01]  /*3c00*/  FFMA.FTZ R3, R37, R74, R6 ;  /* 0x0000004a25037223 */ /* 0x000fe20000010006 */
[----:B------:R-:W-:Y:S01]  /*3c10*/  BSSY.RECONVERGENT B0, `(.L_x_1420) ;  /* 0x0000025000007945 */ /* 0x000fe20003800200 */
[----:B------:R-:W-:Y:S01]  /*3c20*/  FSETP.GTU.FTZ.AND P3, PT, R15, 20, PT ;  /* 0x41a000000f00780b */ /* 0x000fe20003f7c000 */
[----:B------:R4:W-:Y:S01]  /*3c30*/  STL [R1+0x4c], RZ ;  /* 0x00004cff01007387 */ /* 0x0009e20000100800 */
[----:B------:R-:W-:-:S03]  /*3c40*/  FFMA.FTZ R2, R36, R73, R3 ;  /* 0x0000004924027223 */ /* 0x000fc60000010003 */
[----:B------:R4:W-:Y:S04]  /*3c50*/  STL [R1+0x48], RZ ;  /* 0x000048ff01007387 */ /* 0x0009e80000100800 */
[----:B------:R4:W-:Y:S01]  /*3c60*/  STL [R1+0x100], R4 ;  /* 0x0001000401007387 */ /* 0x0009e20000100800 */
[----:B------:R-:W-:Y:S05]  /*3c70*/  @P4 BRA `(.L_x_1421) ;  /* 0x0000000000784947 */ /* 0x000fea0003800000 */
[----:B------:R-:W-:Y:S01]  /*3c80*/  FMUL.FTZ R20, R20, 1.4426950216293334961 ;  /* 0x3fb8aa3b14147820 */ /* 0x000fe20000410000 */
[----:B------:R-:W-:Y:S02]  /*3c90*/  HFMA2 R8, -RZ, RZ, 1.625, 0 ;  /* 0x3e800000ff087431 */ /* 0x000fe400000001ff */
[----:B------:R-:W-:Y:S01]  /*3ca0*/  IMAD.MOV.U32 R7, RZ, RZ, 0x3d39bf78 ;  /* 0x3d39bf78ff077424 */ /* 0x000fe200078e00ff */
[----:B------:R-:W5:Y:S02]  /*3cb0*/  MUFU.EX2 R6, R20 ;  /* 0x0000001400067308 */ /* 0x000f640000000800 */
[C---:B-----5:R-:W-:Y:S01]  /*3cc0*/  FADD.FTZ.RZ R3, R6.reuse, 1 ;  /* 0x3f80000006037421 */ /* 0x060fe2000001c000 */
[----:B------:R-:W-:-:S04]  /*3cd0*/  ISETP.GE.U32.AND P4, PT, R6, 0x7f800000, PT ;  /* 0x7f8000000600780c */ /* 0x000fc80003f86070 */
[----:B------:R-:W-:Y:S02]  /*3ce0*/  IADD3 R3, PT, PT, R3, -0x3f400000, RZ ;  /* 0xc0c0000003037810 */ /* 0x000fe40007ffe0ff */
[----:B------:R-:W-:Y:S02]  /*3cf0*/  ISETP.GT.AND P6, PT, R6, -0x40800000, P4 ;  /* 0xbf8000000600780c */ /* 0x000fe400027c4270 */
[----:B------:R-:W-:-:S04]  /*3d00*/  LOP3.LUT R3, R3, 0xff800000, RZ, 0xc0, !PT ;  /* 0xff80000003037812 */ /* 0x000fc800078ec0ff */
[----:B------:R-:W-:Y:S02]  /*3d10*/  IADD3 R5, PT, PT, -R3, 0x40800000, RZ ;  /* 0x4080000003057810 */ /* 0x000fe40007ffe1ff */
[-C--:B----4-:R-:W-:Y:S02]  /*3d20*/  IADD3 R4, PT, PT, R6, -R3.reuse, RZ ;  /* 0x8000000306047210 */ /* 0x090fe40007ffe0ff */
        /* <DEDUP_REMOVED lines=19> */
.L_x_1421:
[----:B------:R-:W-:Y:S05]  /*3e60*/  BSYNC.RECONVERGENT B0 ;  /* 0x0000000000007941 */ /* 0x000fea0003800200 */
.L_x_1420:
[----:B------:R-:W-:Y:S04]  /*3e70*/  BSSY.RECONVERGENT B0, `(.L_x_1422) ;  /* 0x0000020000007945 */ /* 0x000fe80003800200 */
[----:B------:R-:W-:Y:S05]  /*3e80*/  @P5 BRA `(.L_x_1423) ;  /* 0x0000000000785947 */ /* 0x000fea0003800000 */
[----:B------:R-:W-:Y:S01]  /*3e90*/  FMUL.FTZ R19, R19, 1.4426950216293334961 ;  /* 0x3fb8aa3b13137820 */ /* 0x000fe20000410000 */
[----:B------:R-:W-:Y:S01]  /*3ea0*/  HFMA2 R8, -RZ, RZ, 1.625, 0 ;  /* 0x3e800000ff087431 */ /* 0x000fe200000001ff */
[----:B------:R-:W-:Y:S02]  /*3eb0*/  MOV R7, 0x3d39bf78 ;  /* 0x3d39bf7800077802 */ /* 0x000fe40000000f00 */
[----:B------:R-:W5:Y:S02]  /*3ec0*/  MUFU.EX2 R6, R19 ;  /* 0x0000001300067308 */ /* 0x000f640000000800 */
[C---:B-----5:R-:W-:Y:S01]  /*3ed0*/  FADD.FTZ.RZ R3, R6.reuse, 1 ;  /* 0x3f80000006037421 */ /* 0x060fe2000001c000 */
[----:B------:R-:W-:-:S04]  /*3ee0*/  ISETP.GE.U32.AND P4, PT, R6, 0x7f800000, PT ;  /* 0x7f8000000600780c */ /* 0x000fc80003f86070 */
[----:B------:R-:W-:Y:S02]  /*3ef0*/  IADD3 R3, PT, PT, R3, -0x3f400000, RZ ;  /* 0xc0c0000003037810 */ /* 0x000fe40007ffe0ff */
[----:B------:R-:W-:Y:S02]  /*3f00*/  ISETP.GT.AND P6, PT, R6, -0x40800000, P4 ;  /* 0xbf8000000600780c */ /* 0x000fe400027c4270 */
[----:B------:R-:W-:-:S04]  /*3f10*/  LOP3.LUT R3, R3, 0xff800000, RZ, 0xc0, !PT ;  /* 0xff80000003037812 */ /* 0x000fc800078ec0ff */
[----:B------:R-:W-:Y:S02]  /*3f20*/  IADD3 R5, PT, PT, -R3, 0x40800000, RZ ;  /* 0x4080000003057810 */ /* 0x000fe40007ffe1ff */
[CC--:B----4-:R-:W-:Y:S02]  /*3f30*/  IADD3 R4, PT, PT, R6.reuse, -R3.reuse, RZ ;  /* 0x8000000306047210 */ /* 0x0d0fe40007ffe0ff */
        /* <DEDUP_REMOVED lines=19> */
.L_x_1423:
[----:B------:R-:W-:Y:S05]  /*4070*/  BSYNC.RECONVERGENT B0 ;  /* 0x0000000000007941 */ /* 0x000fea0003800200 */
.L_x_1422:
[----:B------:R-:W-:Y:S04]  /*4080*/  BSSY.RECONVERGENT B0, `(.L_x_1424) ;  /* 0x0000020000007945 */ /* 0x000fe80003800200 */
[----:B------:R-:W-:Y:S05]  /*4090*/  @P0 BRA `(.L_x_1425) ;  /* 0x0000000000780947 */ /* 0x000fea0003800000 */
[----:B------:R-:W-:Y:S01]  /*40a0*/  FMUL.FTZ R18, R18, 1.4426950216293334961 ;  /* 0x3fb8aa3b12127820 */ /* 0x000fe20000410000 */
[----:B------:R-:W-:Y:S01]  /*40b0*/  HFMA2 R8, -RZ, RZ, 1.625, 0 ;  /* 0x3e800000ff087431 */ /* 0x000fe200000001ff */
[----:B------:R-:W-:Y:S02]  /*40c0*/  MOV R7, 0x3d39bf78 ;  /* 0x3d39bf7800077802 */ /* 0x000fe40000000f00 */
[----:B------:R-:W5:Y:S02]  /*40d0*/  MUFU.EX2 R6, R18 ;  /* 0x0000001200067308 */ /* 0x000f640000000800 */
[C---:B-----5:R-:W-:Y:S01]  /*40e0*/  FADD.FTZ.RZ R3, R6.reuse, 1 ;  /* 0x3f80000006037421 */ /* 0x060fe2000001c000 */
[----:B------:R-:W-:-:S03]  /*40f0*/  ISETP.GE.U32.AND P0, PT, R6, 0x7f800000, PT ;  /* 0x7f8000000600780c */ /* 0x000fc60003f06070 */
[----:B------:R-:W-:Y:S01]  /*4100*/  VIADD R3, R3, 0xc0c00000 ;  /* 0xc0c0000003037836 */ /* 0x000fe20000000000 */
[----:B------:R-:W-:-:S04]  /*4110*/  ISETP.GT.AND P5, PT, R6, -0x40800000, P0 ;  /* 0xbf8000000600780c */ /* 0x000fc800007a4270 */
        /* <DEDUP_REMOVED lines=22> */
.L_x_1425:
[----:B------:R-:W-:Y:S05]  /*4280*/  BSYNC.RECONVERGENT B0 ;  /* 0x0000000000007941 */ /* 0x000fea0003800200 */
.L_x_1424:
        /* <DEDUP_REMOVED lines=11> */
[----:B------:R-:W-:Y:S01]  /*4340*/  IADD3 R5, PT, PT, -R3, 0x40800000, RZ ;  /* 0x4080000003057810 */ /* 0x000fe20007ffe1ff */
[C---:B----4-:R-:W-:Y:S01]  /*4350*/  IMAD.IADD R4, R6.reuse, 0x1, -R3 ;  /* 0x0000000106047824 */ /* 0x050fe200078e0a03 */
[----:B------:R-:W-:Y:S02]  /*4360*/  I2FP.F32.S32 R3, R3 ;  /* 0x0000000300037245 */ /* 0x000fe40000201400 */
[----:B------:R-:W-:Y:S01]  /*4370*/  @P0 FSETP.NEU.FTZ.AND P1, PT, R6, RZ, PT ;  /* 0x000000ff0600020b */ /* 0x000fe20003f3d000 */
        /* <DEDUP_REMOVED lines=17> */
.L_x_1427:
[----:B------:R-:W-:Y:S05]  /*4490*/  BSYNC.RECONVERGENT B0 ;  /* 0x0000000000007941 */ /* 0x000fea0003800200 */
.L_x_1426:
        /* <DEDUP_REMOVED lines=32> */
.L_x_1429:
[----:B------:R-:W-:Y:S05]  /*46a0*/  BSYNC.RECONVERGENT B0 ;  /* 0x0000000000007941 */ /* 0x000fea0003800200 */
.L_x_1428:
        /* <DEDUP_REMOVED lines=32> */
.L_x_1431:
[----:B------:R-:W-:Y:S05]  /*48b0*/  BSYNC.RECONVERGENT B0 ;  /* 0x0000000000007941 */ /* 0x000fea0003800200 */
.L_x_1430:
[----:B------:R-:W-:Y:S01]  /*48c0*/  FMUL.FTZ R3, R82, UR7 ;  /* 0x0000000752037c20 */ /* 0x000fe20008410000 */
[----:B------:R-:W-:Y:S01]  /*48d0*/  FMUL.FTZ R5, R81, UR7 ;  /* 0x0000000751057c20 */ /* 0x000fe20008410000 */
[----:B----4-:R-:W-:Y:S01]  /*48e0*/  FMUL.FTZ R4, R80, UR7 ;  /* 0x0000000750047c20 */ /* 0x010fe20008410000 */
[----:B------:R-:W4:Y:S02]  /*48f0*/  LDCU UR8, c[0x0][0x38c] ;  /* 0x00007180ff0877ac */ /* 0x000f240008000800 */
[----:B------:R5:W-:Y:S04]  /*4900*/  STL [R1+0xfc], R3 ;  /* 0x0000fc0301007387 */ /* 0x000be80000100800 */
[----:B------:R0:W-:Y:S04]  /*4910*/  STL [R1+0xf8], R5 ;  /* 0x0000f80501007387 */ /* 0x0001e80000100800 */
[----:B------:R1:W-:Y:S01]  /*4920*/  STL [R1+0xf4], R4 ;  /* 0x0000f40401007387 */ /* 0x0003e20000100800 */
[----:B-----5:R-:W-:Y:S01]  /*4930*/  FFMA.FTZ R3, R35, R14, R2 ;  /* 0x0000000e23037223 */ /* 0x020fe20000010002 */
[----:B------:R-:W-:Y:S01]  /*4940*/  FMUL.FTZ R2, R79, UR7 ;  /* 0x000000074f027c20 */ /* 0x000fe20008410000 */
[----:B0-----:R-:W-:-:S04]  /*4950*/  FMUL.FTZ R5, R78, UR7 ;  /* 0x000000074e057c20 */ /* 0x001fc80008410000 */
[----:B------:R0:W-:Y:S01]  /*4960*/  STL [R1+0xf0], R2 ;  /* 0x0000f00201007387 */ /* 0x0001e20000100800 */
[----:B----4-:R-:W-:Y:S01]  /*4970*/  UISETP.GE.AND UP0, UPT, UR8, 0x1, UPT ;  /* 0x000000010800788c */ /* 0x010fe2000bf06270 */
[----:B-1----:R-:W-:Y:S02]  /*4980*/  FMUL.FTZ R4, R77, UR7 ;  /* 0x000000074d047c20 */ /* 0x002fe40008410000 */
[----:B------:R1:W-:Y:S04]  /*4990*/  STL [R1+0xec], R5 ;  /* 0x0000ec0501007387 */ /* 0x0003e80000100800 */
[----:B------:R4:W-:Y:S01]  /*49a0*/  STL [R1+0xe8], R4 ;  /* 0x0000e80401007387 */ /* 0x0009e20000100800 */
[----:B0-----:R-:W-:Y:S01]  /*49b0*/  FFMA.FTZ R2, R34, R12, R3 ;  /* 0x0000000c22027223 */ /* 0x001fe20000010003 */
[----:B------:R-:W-:Y:S01]  /*49c0*/  FMUL.FTZ R3, R76, UR7 ;  /* 0x000000074c037c20 */ /* 0x000fe20008410000 */
[----:B-1----:R-:W-:-:S04]  /*49d0*/  FMUL.FTZ R5, R75, UR7 ;  /* 0x000000074b057c20 */ /* 0x002fc80008410000 */
[----:B------:R0:W-:Y:S01]  /*49e0*/  STL [R1+0xe4], R3 ;  /* 0x0000e40301007387 */ /* 0x0001e20000100800 */
[----:B----4-:R-:W-:-:S03]  /*49f0*/  FMUL.FTZ R4, R74, UR7 ;  /* 0x000000074a047c20 */ /* 0x010fc60008410000 */
        /* <DEDUP_REMOVED lines=11> */
[----:B-1----:R-:W-:Y:S02]  /*4ab0*/  FMUL.FTZ R5, R11, UR7 ;  /* 0x000000070b057c20 */ /* 0x002fe40008410000 */
[----:B------:R-:W-:Y:S01]  /*4ac0*/  FFMA.FTZ R2, R31, R9, R2 ;  /* 0x000000091f027223 */ /* 0x000fe20000010002 */
[----:B----4-:R-:W-:-:S02]  /*4ad0*/  FMUL.FTZ R4, R10, UR7 ;  /* 0x000000070a047c20 */ /* 0x010fc40008410000 */
[----:B------:R0:W-:Y:S04]  /*4ae0*/  STL [R1+0xcc], R5 ;  /* 0x0000cc0501007387 */ /* 0x0001e80000100800 */
[----:B------:R0:W-:Y:S04]  /*4af0*/  STL [R1+0xc8], R4 ;  /* 0x0000c80401007387 */ /* 0x0001e80000100800 */
[----:B------:R0:W-:Y:S04]  /*4b00*/  STL [R1+0x108], R2 ;  /* 0x0001080201007387 */ /* 0x0001e80000100800 */
[----:B------:R0:W-:Y:S01]  /*4b10*/  STL [R1+0xc4], R3 ;  /* 0x0000c40301007387 */ /* 0x0001e20000100800 */
[----:B------:R-:W-:Y:S06]  /*4b20*/  BAR.SYNC.DEFER_BLOCKING 0x0 ;  /* 0x0000000000007b1d */ /* 0x000fec0000010000 */
[----:B------:R-:W-:Y:S05]  /*4b30*/  BRA.U !UP0, `(.L_x_1432) ;  /* 0x0000004d08d47547 */ /* 0x000fea000b800000 */
[----:B------:R-:W1:Y:S01]  /*4b40*/  S2UR UR8, SR_CTAID.Y ;  /* 0x00000000000879c3 */ /* 0x000e620000002600 */
[----:B------:R-:W-:Y:S01]  /*4b50*/  UIMAD UR24, UR12, -0x800, UR25 ;  /* 0xfffff8000c1878a4 */ /* 0x000fe2000f8e0219 */
[----:B------:R-:W4:Y:S01]  /*4b60*/  S2R R14, SR_TID.X ;  /* 0x00000000000e7919 */ /* 0x000f220000002100 */
[----:B------:R-:W1:Y:S01]  /*4b70*/  LDCU.64 UR26, c[0x0][0x3a0] ;  /* 0x00007400ff1a77ac */ /* 0x000e620008000a00 */
[----:B------:R-:W-:Y:S01]  /*4b80*/  LOP3.LUT R13, R13, 0xfffffffb, RZ, 0xc0, !PT ;  /* 0xfffffffb0d0d7812 */ /* 0x000fe200078ec0ff */
[----:B------:R0:W-:Y:S01]  /*4b90*/  STL [R1+0x44], RZ ;  /* 0x000044ff01007387 */ /* 0x0001e20000100800 */
[----:B------:R-:W-:Y:S02]  /*4ba0*/  UIADD3 UR23, UPT, UPT, UR24, 0x800, URZ ;  /* 0x0000080018177890 */ /* 0x000fe4000fffe0ff */
[----:B------:R-:W-:Y:S01]  /*4bb0*/  UISETP.NE.AND UP0, UPT, UR12, 0x1, UPT ;  /* 0x000000010c00788c */ /* 0x000fe2000bf05270 */
[----:B------:R-:W0:Y:S03]  /*4bc0*/  LDCU UR50, c[0x0][0x394] ;  /* 0x00007280ff3277ac */ /* 0x000e260008000800 */
[----:B------:R-:W-:-:S02]  /*4bd0*/  ISETP.GE.AND P0, PT, R72, UR23, PT ;  /* 0x0000001748007c0c */ /* 0x000fc4000bf06270 */
[----:B------:R-:W-:Y:S01]  /*4be0*/  PLOP3.LUT P1, PT, PT, PT, UP0, 0x80, 0x8 ;  /* 0x000000000008781c */ /* 0x000fe20003f2f008 */
[----:B------:R-:W0:Y:S03]  /*4bf0*/  LDCU UR49, c[0x0][0x38c] ;  /* 0x00007180ff3177ac */ /* 0x000e260008000800 */
[----:B------:R-:W-:Y:S01]  /*4c00*/  ISETP.EQ.AND P1, PT, R0, RZ, P1 ;  /* 0x000000ff0000720c */ /* 0x000fe20000f22270 */
[----:B------:R-:W0:Y:S01]  /*4c10*/  LDCU UR25, c[0x0][0x388] ;  /* 0x00007100ff1977ac */ /* 0x000e220008000800 */
[----:B-1----:R-:W-:-:S05]  /*4c20*/  UIMAD.WIDE.U32 UR10, UR8, UR26, URZ ;  /* 0x0000001a080a72a5 */ /* 0x002fca000f8e00ff */
[----:B------:R-:W-:Y:S01]  /*4c30*/  @P0 LOP3.LUT R13, R13, 0x4, RZ, 0xfc, !PT ;  /* 0x000000040d0d0812 */ /* 0x000fe200078efcff */
[----:B------:R-:W1:Y:S01]  /*4c40*/  LDCU.64 UR32, c[0x0][0x3a8] ;  /* 0x00007500ff2077ac */ /* 0x000e620008000a00 */
        /* <DEDUP_REMOVED lines=8> */
[----:B----4-:R-:W-:-:S05]  /*4cd0*/  UMOV UR8, URZ ;  /* 0x000000ff00087c82 */ /* 0x010fca0008000000 */
.L_x_1477:
[----:B0-----:R-:W-:Y:S01]  /*4ce0*/  MOV R7, UR36 ;  /* 0x0000002400077c02 */ /* 0x001fe20008000f00 */
[----:B------:R-:W-:Y:S01]  /*4cf0*/  HFMA2 R3, -RZ, RZ, 0, 0 ;  /* 0x00000000ff037431 */ /* 0x000fe200000001ff */
[----:B-1----:R-:W-:Y:S01]  /*4d00*/  MOV R2, R72 ;  /* 0x0000004800027202 */ /* 0x002fe20000000f00 */
[----:B------:R-:W-:Y:S01]  /*4d10*/  IMAD.U32 R5, RZ, RZ, UR37 ;  /* 0x00000025ff057e24 */ /* 0x000fe2000f8e00ff */
[----:B------:R-:W-:Y:S01]  /*4d20*/  UIADD3 UR23, UPT, UPT, UR24, 0x800, URZ ;  /* 0x0000080018177890 */ /* 0x000fe2000fffe0ff */
[C---:B------:R-:W-:Y:S02]  /*4d30*/  LOP3.LUT R58, R72.reuse, 0x1a0, RZ, 0xfc, !PT ;  /* 0x000001a0483a7812 */ /* 0x040fe400078efcff */
[----:B------:R-:W-:Y:S01]  /*4d40*/  CS2R R76, SRZ ;  /* 0x00000000004c7805 */ /* 0x000fe2000001ff00 */
[----:B------:R-:W-:Y:S01]  /*4d50*/  IMAD.WIDE.U32 R6, R7, UR8, R2 ;  /* 0x0000000807067c25 */ /* 0x000fe2000f8e0002 */
[C---:B------:R-:W-:Y:S01]  /*4d60*/  LOP3.LUT R70, R72.reuse, 0x20, RZ, 0xfc, !PT ;  /* 0x0000002048467812 */ /* 0x040fe200078efcff */
[----:B------:R-:W4:Y:S01]  /*4d70*/  LDL R107, [R1+0x40] ;  /* 0x00004000016b7983 */ /* 0x000f220000100800 */
[----:B------:R-:W-:Y:S01]  /*4d80*/  LOP3.LUT R69, R72, 0x40, RZ, 0xfc, !PT ;  /* 0x0000004048457812 */ /* 0x000fe200078efcff */
[----:B------:R-:W-:Y:S01]  /*4d90*/  IMAD R5, R5, UR8, R7 ;  /* 0x0000000805057c24 */ /* 0x000fe2000f8e0207 */
[----:B------:R-:W-:Y:S01]  /*4da0*/  LEA R4, P0, R6, UR19, 0x2 ;  /* 0x0000001306047c11 */ /* 0x000fe2000f8010ff */
[----:B------:R-:W5:Y:S01]  /*4db0*/  LDL R106, [R1+0x3c] ;  /* 0x00003c00016a7983 */ /* 0x000f620000100800 */
[----:B------:R-:W-:-:S02]  /*4dc0*/  LOP3.LUT R68, R72, 0x60, RZ, 0xfc, !PT ;  /* 0x0000006048447812 */ /* 0x000fc400078efcff */
[----:B------:R-:W-:Y:S01]  /*4dd0*/  LEA.HI.X R5, R6, UR20, R5, 0x2, P0 ;  /* 0x0000001406057c11 */ /* 0x000fe200080f1405 */
[----:B------:R-:W2:Y:S01]  /*4de0*/  LDL R105, [R1+0x38] ;  /* 0x0000380001697983 */ /* 0x000ea20000100800 */
[----:B------:R-:W-:Y:S02]  /*4df0*/  ISETP.GE.AND P0, PT, R58, UR23, PT ;  /* 0x000000173a007c0c */ /* 0x000fe4000bf06270 */
[----:B------:R-:W-:Y:S01]  /*4e00*/  ISETP.GE.AND P5, PT, R70, UR23, PT ;  /* 0x0000001746007c0c */ /* 0x000fe2000bfa6270 */
[----:B------:R-:W3:Y:S01]  /*4e10*/  LDL R104, [R1+0x34] ;  /* 0x0000340001687983 */ /* 0x000ee20000100800 */
[----:B------:R-:W-:Y:S02]  /*4e20*/  SHF.L.U32 R8, R14, 0x4, RZ ;  /* 0x000000040e087819 */ /* 0x000fe400000006ff */
[----:B------:R-:W-:Y:S01]  /*4e30*/  ISETP.GE.AND P2, PT, R69, UR23, PT ;  /* 0x0000001745007c0c */ /* 0x000fe2000bf46270 */
[----:B------:R-:W3:Y:S01]  /*4e40*/  LDL R103, [R1+0x30] ;  /* 0x0000300001677983 */ /* 0x000ee20000100800 */
[----:B------:R-:W-:-:S02]  /*4e50*/  LOP3.LUT R67, R72, 0x80, RZ, 0xfc, !PT ;  /* 0x0000008048437812 */ /* 0x000fc400078efcff */
[----:B------:R-:W-:Y:S01]  /*4e60*/  ISETP.GE.AND P3, PT, R68, UR23, PT ;  /* 0x0000001744007c0c */ /* 0x000fe2000bf66270 */
[----:B------:R-:W3:Y:S01]  /*4e70*/  LDL R102, [R1+0x2c] ;  /* 0x00002c0001667983 */ /* 0x000ee20000100800 */
[----:B------:R-:W-:Y:S02]  /*4e80*/  LOP3.LUT R119, R8, 0x3e00, RZ, 0xc0, !PT ;  /* 0x00003e0008777812 */ /* 0x000fe400078ec0ff */
[----:B------:R-:W-:Y:S01]  /*4e90*/  MOV R0, RZ ;  /* 0x000000ff00007202 */ /* 0x000fe20000000f00 */
[----:B------:R-:W3:Y:S01]  /*4ea0*/  LDL R101, [R1+0x28] ;  /* 0x0000280001657983 */ /* 0x000ee20000100800 */
[----:B------:R-:W-:Y:S02]  /*4eb0*/  ISETP.GE.AND P4, PT, R67, UR23, PT ;  /* 0x0000001743007c0c */ /* 0x000fe4000bf86270 */
[----:B------:R-:W-:Y:S01]  /*4ec0*/  @!P0 MOV R71, R119 ;  /* 0x0000007700478202 */ /* 0x000fe20000000f00 */
[----:B------:R-:W2:Y:S01]  /*4ed0*/  @!P2 LDG.E R76, desc[UR28][R4.64+0x100] ;  /* 0x0001001c044ca981 */ /* 0x000ea2000c1e1900 */
[----:B------:R-:W-:-:S02]  /*4ee0*/  LOP3.LUT R66, R72, 0xa0, RZ, 0xfc, !PT ;  /* 0x000000a048427812 */ /* 0x000fc400078efcff */
[C---:B------:R-:W-:Y:S01]  /*4ef0*/  LOP3.LUT R65, R72.reuse, 0xc0, RZ, 0xfc, !PT ;  /* 0x000000c048417812 */ /* 0x040fe200078efcff */
[----:B------:R-:W5:Y:S01]  /*4f00*/  @!P5 LDG.E R0, desc[UR28][R4.64+0x80] ;  /* 0x0000801c0400d981 */ /* 0x000f62000c1e1900 */
[C---:B------:R-:W-:Y:S02]  /*4f10*/  LOP3.LUT R64, R72.reuse, 0xe0, RZ, 0xfc, !PT ;  /* 0x000000e048407812 */ /* 0x040fe400078efcff */
[C---:B------:R-:W-:Y:S01]  /*4f20*/  LOP3.LUT R63, R72.reuse, 0x100, RZ, 0xfc, !PT ;  /* 0x00000100483f7812 */ /* 0x040fe200078efcff */
[----:B------:R-:W3:Y:S01]  /*4f30*/  LDL R100, [R1+0x24] ;  /* 0x0000240001647983 */ /* 0x000ee20000100800 */
[C---:B------:R-:W-:Y:S02]  /*4f40*/  LOP3.LUT R62, R72.reuse, 0x120, RZ, 0xfc, !PT ;  /* 0x00000120483e7812 */ /* 0x040fe400078efcff */
[C---:B------:R-:W-:Y:S01]  /*4f50*/  LOP3.LUT R61, R72.reuse, 0x140, RZ, 0xfc, !PT ;  /* 0x00000140483d7812 */ /* 0x040fe200078efcff */
[----:B------:R-:W3:Y:S01]  /*4f60*/  LDL R99, [R1+0x20] ;  /* 0x0000200001637983 */ /* 0x000ee20000100800 */
[----:B------:R-:W-:-:S02]  /*4f70*/  LOP3.LUT R60, R72, 0x160, RZ, 0xfc, !PT ;  /* 0x00000160483c7812 */ /* 0x000fc400078efcff */
[----:B------:R-:W-:Y:S02]  /*4f80*/  LOP3.LUT R59, R72, 0x180, RZ, 0xfc, !PT ;  /* 0x00000180483b7812 */ /* 0x000fe400078efcff */
[----:B------:R-:W-:Y:S02]  /*4f90*/  CS2R R78, SRZ ;  /* 0x00000000004e7805 */ /* 0x000fe4000001ff00 */
[----:B------:R-:W-:Y:S01]  /*4fa0*/  @!P0 LOP3.LUT R72, R71, 0x1f, R14, 0xf8, !PT ;  /* 0x0000001f47488812 */ /* 0x000fe200078ef80e */
[----:B------:R-:W3:Y:S01]  /*4fb0*/  @!P3 LDG.E R77, desc[UR28][R4.64+0x180] ;  /* 0x0001801c044db981 */ /* 0x000ee2000c1e1900 */
[----:B------:R-:W-:Y:S02]  /*4fc0*/  ISETP.GE.AND P5, PT, R66, UR23, PT ;  /* 0x0000001742007c0c */ /* 0x000fe4000bfa6270 */
[----:B------:R-:W-:Y:S01]  /*4fd0*/  ISETP.GE.AND P2, PT, R65, UR23, PT ;  /* 0x0000001741007c0c */ /* 0x000fe2000bf46270 */
[----:B------:R-:W3:Y:S01]  /*4fe0*/  @!P4 LDG.E R78, desc[UR28][R4.64+0x200] ;  /* 0x0002001c044ec981 */ /* 0x000ee2000c1e1900 */
[----:B------:R-:W-:-:S02]  /*4ff0*/  LOP3.LUT R57, R72, 0x1c0, RZ, 0xfc, !PT ;  /* 0x000001c048397812 */ /* 0x000fc400078efcff */
[----:B------:R-:W-:Y:S02]  /*5000*/  ISETP.GE.AND P3, PT, R64, UR23, PT ;  /* 0x0000001740007c0c */ /* 0x000fe4000bf66270 */
[----:B------:R-:W-:Y:S02]  /*5010*/  CS2R R80, SRZ ;  /* 0x0000000000507805 */ /* 0x000fe4000001ff00 */
[----:B------:R-:W-:Y:S02]  /*5020*/  ISETP.GE.AND P4, PT, R57, UR23, PT ;  /* 0x0000001739007c0c */ /* 0x000fe4000bf86270 */
[----:B------:R-:W-:Y:S02]  /*5030*/  LOP3.LUT P6, RZ, R13, 0x4, RZ, 0xc0, !PT ;  /* 0x000000040dff7812 */ /* 0x000fe400078cc0ff */
[----:B------:R-:W-:Y:S02]  /*5040*/  CS2R R82, SRZ ;  /* 0x0000000000527805 */ /* 0x000fe4000001ff00 */
[----:B------:R-:W-:Y:S01]  /*5050*/  CS2R R84, SRZ ;  /* 0x0000000000547805 */ /* 0x000fe2000001ff00 */
[----:B------:R-:W3:Y:S01]  /*5060*/  @!P5 LDG.E R79, desc[UR28][R4.64+0x280] ;  /* 0x0002801c044fd981 */ /* 0x000ee2000c1e1900 */
[----:B------:R-:W-:-:S03]  /*5070*/  ISETP.GE.AND P5, PT, R63, UR23, PT ;  /* 0x000000173f007c0c */ /* 0x000fc6000bfa6270 */
[----:B------:R-:W3:Y:S01]  /*5080*/  @!P2 LDG.E R80, desc[UR28][R4.64+0x300] ;  /* 0x0003001c0450a981 */ /* 0x000ee2000c1e1900 */
[----:B------:R-:W-:-:S03]  /*5090*/  ISETP.GE.AND P2, PT, R62, UR23, PT ;  /* 0x000000173e007c0c */ /* 0x000fc6000bf46270 */
[----:B------:R-:W3:Y:S01]  /*50a0*/  @!P3 LDG.E R81, desc[UR28][R4.64+0x380] ;  /* 0x0003801c0451b981 */ /* 0x000ee2000c1e1900 */
[----:B------:R-:W-:Y:S02]  /*50b0*/  ISETP.GE.AND P3, PT, R61, UR23, PT ;  /* 0x000000173d007c0c */ /* 0x000fe4000bf66270 */
[----:B------:R-:W-:Y:S01]  /*50c0*/  @!P4 MOV R71, R119 ;  /* 0x000000770047c202 */ /* 0x000fe20000000f00 */
[----:B------:R-:W4:Y:S03]  /*50d0*/  @!P6 LDG.E R83, desc[UR28][R4.64] ;  /* 0x0000001c0453e981 */ /* 0x000f26000c1e1900 */
[----:B------:R-:W-:Y:S01]  /*50e0*/  @!P4 LOP3.LUT R72, R71, 0x1f, R14, 0xf8, !PT ;  /* 0x0000001f4748c812 */ /* 0x000fe200078ef80e */
[----:B------:R-:W3:Y:S01]  /*50f0*/  @!P5 LDG.E R82, desc[UR28][R4.64+0x400] ;  /* 0x0004001c0452d981 */ /* 0x000ee2000c1e1900 */
[----:B------:R-:W-:Y:S02]  /*5100*/  ISETP.GE.AND P5, PT, R60, UR23, PT ;  /* 0x000000173c007c0c */ /* 0x000fe4000bfa6270 */
[----:B------:R-:W-:Y:S01]  /*5110*/  LOP3.LUT R56, R72, 0x1e0, RZ, 0xfc, !PT ;  /* 0x000001e048387812 */ /* 0x000fe200078efcff */
[----:B------:R-:W3:Y:S01]  /*5120*/  @!P2 LDG.E R84, desc[UR28][R4.64+0x480] ;  /* 0x0004801c0454a981 */ /* 0x000ee2000c1e1900 */
[----:B------:R-:W-:-:S03]  /*5130*/  ISETP.GE.AND P2, PT, R59, UR23, PT ;  /* 0x000000173b007c0c */ /* 0x000fc6000bf46270 */
[----:B------:R-:W3:Y:S01]  /*5140*/  @!P3 LDG.E R85, desc[UR28][R4.64+0x500] ;  /* 0x0005001c0455b981 */ /* 0x000ee2000c1e1900 */
[----:B------:R-:W-:Y:S02]  /*5150*/  ISETP.GE.AND P3, PT, R56, UR23, PT ;  /* 0x0000001738007c0c */ /* 0x000fe4000bf66270 */
[----:B------:R-:W-:Y:S02]  /*5160*/  CS2R R86, SRZ ;  /* 0x0000000000567805 */ /* 0x000fe4000001ff00 */
[----:B------:R-:W-:Y:S01]  /*5170*/  CS2R R88, SRZ ;  /* 0x0000000000587805 */ /* 0x000fe2000001ff00 */
[----:B------:R-:W3:Y:S01]  /*5180*/  LDL R98, [R1+0x1c] ;  /* 0x00001c0001627983 */ /* 0x000ee20000100800 */
[----:B------:R-:W-:-:S03]  /*5190*/  IMAD.MOV.U32 R90, RZ, RZ, RZ ;  /* 0x000000ffff5a7224 */ /* 0x000fc600078e00ff */
[----:B------:R-:W3:Y:S04]  /*51a0*/  LDL R97, [R1+0x18] ;  /* 0x0000180001617983 */ /* 0x000ee80000100800 */
[----:B------:R-:W3:Y:S04]  /*51b0*/  LDL R96, [R1+0x14] ;  /* 0x0000140001607983 */ /* 0x000ee80000100800 */
[----:B------:R-:W3:Y:S04]  /*51c0*/  @!P5 LDG.E R86, desc[UR28][R4.64+0x580] ;  /* 0x0005801c0456d981 */ /* 0x000ee8000c1e1900 */
[----:B------:R-:W3:Y:S04]  /*51d0*/  LDL R95, [R1+0x10] ;  /* 0x00001000015f7983 */ /* 0x000ee80000100800 */
[----:B------:R-:W3:Y:S04]  /*51e0*/  @!P2 LDG.E R87, desc[UR28][R4.64+0x600] ;  /* 0x0006001c0457a981 */ /* 0x000ee8000c1e1900 */
[----:B------:R-:W3:Y:S04]  /*51f0*/  LDL R94, [R1+0xc] ;  /* 0x00000c00015e7983 */ /* 0x000ee80000100800 */
[----:B------:R-:W3:Y:S04]  /*5200*/  @!P0 LDG.E R88, desc[UR28][R4.64+0x680] ;  /* 0x0006801c04588981 */ /* 0x000ee8000c1e1900 */
[----:B------:R-:W3:Y:S04]  /*5210*/  LDL R93, [R1+0x8] ;  /* 0x00000800015d7983 */ /* 0x000ee80000100800 */
[----:B------:R-:W3:Y:S04]  /*5220*/  @!P4 LDG.E R89, desc[UR28][R4.64+0x700] ;  /* 0x0007001c0459c981 */ /* 0x000ee8000c1e1900 */
[----:B------:R-:W3:Y:S04]  /*5230*/  LDL R92, [R1+0x4] ;  /* 0x00000400015c7983 */ /* 0x000ee80000100800 */
[----:B------:R0:W3:Y:S01]  /*5240*/  @!P3 LDG.E R90, desc[UR28][R4.64+0x780] ;  /* 0x0007801c045ab981 */ /* 0x0000e2000c1e1900 */
[----:B------:R-:W-:Y:S01]  /*5250*/  @!P3 MOV R71, R119 ;  /* 0x000000770047b202 */ /* 0x000fe20000000f00 */
[----:B------:R-:W-:Y:S01]  /*5260*/  UIADD3 UR48, UPT, UPT, UR24, 0x800, URZ ;  /* 0x0000080018307890 */ /* 0x000fe2000fffe0ff */
[----:B------:R-:W-:-:S02]  /*5270*/  UMOV UR26, UR10 ;  /* 0x0000000a001a7c82 */ /* 0x000fc40008000000 */
[----:B------:R-:W-:Y:S01]  /*5280*/  @!P3 LOP3.LUT R72, R71, 0x1f, R14, 0xf8, !PT ;  /* 0x0000001f4748b812 */ /* 0x000fe200078ef80e */
[----:B------:R-:W3:Y:S03]  /*5290*/  LDL R91, [R1] ;  /* 0x00000000015b7983 */ /* 0x000ee60000100800 */
[----:B------:R-:W-:Y:S01]  /*52a0*/  ISETP.GE.AND P3, PT, R72, UR48, PT ;  /* 0x0000003048007c0c */ /* 0x000fe2000bf66270 */
[----:B------:R-:W3:Y:S01]  /*52b0*/  LDL R125, [R1+0xc0] ;  /* 0x0000c000017d7983 */ /* 0x000ee20000100800 */
[----:B------:R-:W-:Y:S02]  /*52c0*/  ISETP.GE.AND P2, PT, R70, UR48, PT ;  /* 0x0000003046007c0c */ /* 0x000fe4000bf46270 */
[----:B------:R-:W-:Y:S01]  /*52d0*/  ISETP.GE.AND P0, PT, R69, UR48, PT ;  /* 0x0000003045007c0c */ /* 0x000fe2000bf06270 */
[----:B------:R-:W3:Y:S01]  /*52e0*/  LDL R124, [R1+0xbc] ;  /* 0x0000bc00017c7983 */ /* 0x000ee20000100800 */
[----:B------:R-:W-:-:S03]  /*52f0*/  ISETP.GE.AND P4, PT, R68, UR48, PT ;  /* 0x0000003044007c0c */ /* 0x000fc6000bf86270 */
[----:B------:R-:W3:Y:S04]  /*5300*/  LDL R123, [R1+0xb8] ;  /* 0x0000b800017b7983 */ /* 0x000ee80000100800 */
[----:B0-----:R-:W0:Y:S01]  /*5310*/  @!P3 LDC.64 R4, c[0x0][0x3e0] ;  /* 0x0000f800ff04bb82 */ /* 0x001e220000000a00 */
[----:B------:R-:W3:Y:S04]  /*5320*/  LDL R122, [R1+0xb4] ;  /* 0x0000b400017a7983 */ /* 0x000ee80000100800 */
[----:B------:R-:W3:Y:S03]  /*5330*/  LDL R121, [R1+0xb0] ;  /* 0x0000b00001797983 */ /* 0x000ee60000100800 */
[----:B------:R-:W1:Y:S01]  /*5340*/  @!P2 LDC.64 R6, c[0x0][0x3e0] ;  /* 0x0000f800ff06ab82 */ /* 0x000e620000000a00 */
[----:B------:R-:W3:Y:S07]  /*5350*/  LDL R120, [R1+0xac] ;  /* 0x0000ac0001787983 */ /* 0x000eee0000100800 */
        /* <DEDUP_REMOVED lines=25> */
[----:B------:R-:W-:-:S05]  /*54f0*/  MOV R11, UR30 ;  /* 0x0000001e000b7c02 */ /* 0x000fca0008000f00 */
[----:B------:R0:W3:Y:S02]  /*5500*/  LDG.E R12, desc[UR28][R10.64] ;  /* 0x0000001c0a0c7981 */ /* 0x0000e4000c1e1900 */
[----:B0-----:R-:W-:-:S04]  /*5510*/  @!P5 IMAD.WIDE.U32 R10, R74, UR8, R2 ;  /* 0x000000084a0adc25 */ /* 0x001fc8000f8e0002 */
[----:B------:R-:W-:Y:S01]  /*5520*/  @!P5 IMAD R75, R75, UR8, R11 ;  /* 0x000000084b4bdc24 */ /* 0x000fe2000f8e020b */
[----:B----4-:R-:W-:Y:S04]  /*5530*/  STS [R107], R83 ;  /* 0x000000536b007388 */ /* 0x010fe80000000800 */
[----:B-----5:R0:W-:Y:S04]  /*5540*/  STS [R106+0x80], R0 ;  /* 0x000080006a007388 */ /* 0x0201e80000000800 */
[----:B--2---:R-:W-:Y:S04]  /*5550*/  STS [R105+0x100], R76 ;  /* 0x0001004c69007388 */ /* 0x004fe80000000800 */
[----:B---3--:R1:W-:Y:S04]  /*5560*/  STS [R104+0x180], R77 ;  /* 0x0001804d68007388 */ /* 0x0083e80000000800 */
        /* <DEDUP_REMOVED lines=148> */
[-C--:B------:R-:W-:Y:S01]  /*5eb0*/  @!P3 MOV R71, R119.reuse ;  /* 0x000000770047b202 */ /* 0x080fe20000000f00 */
[----:B------:R-:W-:Y:S01]  /*5ec0*/  @!P2 IMAD.MOV.U32 R71, RZ, RZ, R119 ;  /* 0x000000ffff47a224 */ /* 0x000fe200078e0077 */
[----:B------:R-:W-:-:S04]  /*5ed0*/  @!P0 MOV R71, R119 ;  /* 0x0000007700478202 */ /* 0x000fc80000000f00 */
[----:B------:R-:W-:Y:S02]  /*5ee0*/  LOP3.LUT R72, R71, 0x1f, R14, 0xf8, !PT ;  /* 0x0000001f47487812 */ /* 0x000fe400078ef80e */
[----:B------:R-:W0:Y:S01]  /*5ef0*/  S2R R14, SR_TID.X ;  /* 0x00000000000e7919 */ /* 0x000e220000002100 */
[----:B------:R-:W-:-:S04]  /*5f00*/  ULEA UR23, UR12, 0xffffff00, 0x8 ;  /* 0xffffff000c177891 */ /* 0x000fc8000f8e40ff */
[----:B------:R-:W-:Y:S01]  /*5f10*/  ULOP3.LUT UR23, UR23, 0x100, URZ, 0xc0, !UPT ;  /* 0x0000010017177892 */ /* 0x000fe2000f8ec0ff */
[----:B------:R-:W-:-:S03]  /*5f20*/  MOV R71, UR51 ;  /* 0x0000003300477c02 */ /* 0x000fc60008000f00 */
        /* <DEDUP_REMOVED lines=24> */
[C---:B------:R-:W-:Y:S01]  /*60b0*/  FMUL.FTZ R151, R0.reuse, R30 ;  /* 0x0000001e00977220 */ /* 0x040fe20000410000 */
[C---:B------:R-:W-:Y:S01]  /*60c0*/  FMUL.FTZ R113, R0.reuse, R29 ;  /* 0x0000001d00717220 */ /* 0x040fe20000410000 */
[C---:B------:R-:W-:Y:S01]  /*60d0*/  FMUL.FTZ R112, R0.reuse, R28 ;  /* 0x0000001c00707220 */ /* 0x040fe20000410000 */
[C---:B------:R-:W-:Y:S01]  /*60e0*/  FMUL.FTZ R111, R0.reuse, R27 ;  /* 0x0000001b006f7220 */ /* 0x040fe20000410000 */
        /* <DEDUP_REMOVED lines=62> */
.L_x_1434:
[----:B------:R-:W-:-:S06]  /*64d0*/  LEA R0, R14, UR23, 0x2 ;  /* 0x000000170e007c11 */ /* 0x000fcc000f8e10ff */
[----:B------:R-:W0:Y:S02]  /*64e0*/  LDS R0, [R0+0x9654] ;  /* 0x0096540000007984 */ /* 0x000e240000000800 */
.L_x_1435:
[----:B------:R-:W-:Y:S05]  /*64f0*/  BSYNC.RECONVERGENT B0 ;  /* 0x0000000000007941 */ /* 0x000fea0003800200 */
.L_x_1433:
        /* <DEDUP_REMOVED lines=123> */
.L_x_1494:
[----:B------:R-:W4:Y:S01]  /*6cb0*/  S2R R87, SR_LANEID ;  /* 0x0000000000577919 */ /* 0x000f220000000000 */
[----:B---3--:R-:W-:Y:S01]  /*6cc0*/  FFMA.FTZ R86, R157, R86, R156 ;  /* 0x000000569d567223 */ /* 0x008fe2000001009c */
[----:B------:R-:W-:Y:S01]  /*6cd0*/  UMOV UR26, 0xffffffff ;  /* 0xffffffff001a7882 */ /* 0x000fe20000000000 */
[----:B----4-:R-:W-:-:S04]  /*6ce0*/  ISETP.GE.AND P2, PT, R87, 0x10, PT ;  /* 0x000000105700780c */ /* 0x010fc80003f46270 */
[----:B------:R-:W-:-:S09]  /*6cf0*/  FSEL R162, R156, R86, !P2 ;  /* 0x000000569ca27208 */ /* 0x000fd20005000000 */
[----:B0-2---:R-:W-:Y:S01]  /*6d00*/  @P2 FMUL.FTZ R157, R157, R153 ;  /* 0x000000999d9d2220 */ /* 0x005fe20000410000 */
[----:B------:R-:W-:Y:S06]  /*6d10*/  BRA.DIV UR26, `(.L_x_1438) ;  /* 0x000000561a887947 */ /* 0x000fec000b800000 */
.L_x_1497:
[----:B------:R-:W-:-:S03]  /*6d20*/  UMOV UR26, 0xffffffff ;  /* 0xffffffff001a7882 */ /* 0x000fc60000000000 */
[----:B------:R-:W-:Y:S05]  /*6d30*/  BRA.DIV UR26, `(.L_x_1439) ;  /* 0x000000561aa87947 */ /* 0x000fea000b800000 */
.L_x_1500:
[----:B------:R-:W-:-:S03]  /*6d40*/  UMOV UR26, 0xffffffff ;  /* 0xffffffff001a7882 */ /* 0x000fc60000000000 */
[----:B------:R-:W-:Y:S05]  /*6d50*/  BRA.DIV UR26, `(.L_x_1440) ;  /* 0x000000561ac87947 */ /* 0x000fea000b800000 */
[----:B------:R-:W0:Y:S04]  /*6d60*/  SHFL.UP PT, R157, R157, 0x1, RZ ;  /* 0x042000009d9d7989 */ /* 0x000e2800000e00ff */
[----:B------:R-:W2:Y:S04]  /*6d70*/  SHFL.UP PT, R162, R162, 0x1, RZ ;  /* 0x04200000a2a27989 */ /* 0x000ea800000e00ff */
[----:B-----5:R-:W3:Y:S04]  /*6d80*/  SHFL.IDX PT, R78, R78, RZ, 0x1f ;  /* 0x00001fff4e4e7589 */ /* 0x020ee800000e0000 */
[----:B------:R-:W4:Y:S02]  /*6d90*/  SHFL.IDX PT, R79, R79, RZ, 0x1f ;  /* 0x00001fff4f4f7589 */ /* 0x000f2400000e0000 */
.L_x_1506:
        /* <DEDUP_REMOVED lines=12> */
.L_x_1436:
        /* <DEDUP_REMOVED lines=121> */
.L_x_1523:
        /* <DEDUP_REMOVED lines=14> */
.L_x_1441:
        /* <DEDUP_REMOVED lines=25> */
[----:B------:R-:W-:Y:S01]  /*7860*/  FFMA.FTZ R0, R31, R114, R0 ;  /* 0x000000721f007223 */ /* 0x000fe20000010000 */
        /* <DEDUP_REMOVED lines=52> */
[----:B0-----:R-:W-:Y:S02]  /*7bb0*/  IMAD.SHL.U32 R81, R14, 0x10, RZ ;  /* 0x000000100e517824 */ /* 0x001fe400078e00ff */
[----:B------:R-:W-:Y:S01]  /*7bc0*/  FFMA.FTZ R0, R12, -R129, R151 ;  /* 0x800000810c007223 */ /* 0x000fe20000010097 */
[----:B------:R-:W-:Y:S02]  /*7bd0*/  FFMA.FTZ R98, R113, R97, R98 ;  /* 0x0000006171627223 */ /* 0x000fe40000010062 */
        /* <DEDUP_REMOVED lines=43> */
[----:B------:R-:W-:Y:S01]  /*7e90*/  FMUL.FTZ R3, R3, R89 ;  /* 0x0000005903037220 */ /* 0x000fe20000410000 */
[C---:B------:R-:W-:Y:S01]  /*7ea0*/  FMUL.FTZ R122, R89.reuse, UR51 ;  /* 0x00000033597a7c20 */ /* 0x040fe20008410000 */
[----:B0-----:R-:W-:Y:S01]  /*7eb0*/  FMUL.FTZ R82, R90, R22 ;  /* 0x000000165a527220 */ /* 0x001fe20000410000 */
[----:B------:R-:W-:-:S03]  /*7ec0*/  FMUL.FTZ R89, R89, R21 ;  /* 0x0000001559597220 */ /* 0x000fc60000410000 */
[----:B------:R-:W-:Y:S01]  /*7ed0*/  FFMA.FTZ R83, R121, R82, R83 ;  /* 0x0000005279537223 */ /* 0x000fe20000010053 */
[----:B------:R-:W-:-:S03]  /*7ee0*/  FMUL.FTZ R88, R88, R20 ;  /* 0x0000001458587220 */ /* 0x000fc60000410000 */
[----:B------:R-:W-:Y:S01]  /*7ef0*/  FFMA.FTZ R83, R120, R89, R83 ;  /* 0x0000005978537223 */ /* 0x000fe20000010053 */
[C---:B------:R-:W-:Y:S01]  /*7f00*/  FMUL.FTZ R77, R102.reuse, UR51 ;  /* 0x00000033664d7c20 */ /* 0x040fe20008410000 */
[----:B------:R-:W-:Y:S02]  /*7f10*/  FMUL.FTZ R102, R102, R19 ;  /* 0x0000001366667220 */ /* 0x000fe40000410000 */
[----:B------:R-:W-:Y:S01]  /*7f20*/  FFMA.FTZ R83, R119, R88, R83 ;  /* 0x0000005877537223 */ /* 0x000fe20000010053 */
[----:B------:R-:W-:-:S03]  /*7f30*/  FMUL.FTZ R76, R76, R18 ;  /* 0x000000124c4c7220 */ /* 0x000fc60000410000 */
[----:B------:R-:W-:Y:S01]  /*7f40*/  FFMA.FTZ R83, R79, R102, R83 ;  /* 0x000000664f537223 */ /* 0x000fe20000010053 */
        /* <DEDUP_REMOVED lines=52> */
[----:B------:R-:W-:Y:S01]  /*8290*/  HFMA2 R77, -RZ, RZ, 0, 0 ;  /* 0x00000000ff4d7431 */ /* 0x000fe200000001ff */
[----:B------:R-:W-:Y:S02]  /*82a0*/  MOV R76, R14 ;  /* 0x0000000e004c7202 */ /* 0x000fe40000000f00 */
[----:B------:R-:W-:Y:S01]  /*82b0*/  IADD3 R74, PT, PT, -R74, UR25, RZ ;  /* 0x000000194a4a7c10 */ /* 0x000fe2000fffe1ff */
[----:B------:R-:W-:-:S03]  /*82c0*/  FMUL.FTZ R81, R39, R81 ;  /* 0x0000005127517220 */ /* 0x000fc60000410000 */
[----:B------:R-:W-:Y:S01]  /*82d0*/  ISETP.GE.AND P6, PT, R74, 0x1, PT ;  /* 0x000000014a00780c */ /* 0x000fe20003fc6270 */
[--C-:B0-----:R-:W-:Y:S01]  /*82e0*/  IMAD.WIDE.U32 R74, R2, UR30, R76.reuse ;  /* 0x0000001e024a7c25 */ /* 0x101fe2000f8e004c */
[----:B------:R0:W-:Y:S03]  /*82f0*/  STS [R73+0x421c], R81 ;  /* 0x00421c5149007388 */ /* 0x0001e60000000800 */
[----:B-1----:R-:W-:-:S04]  /*8300*/  IMAD.WIDE.U32 R76, R4, UR30, R76 ;  /* 0x0000001e044c7c25 */ /* 0x002fc8000f8e004c */
[----:B------:R-:W-:Y:S01]  /*8310*/  FMUL.FTZ R80, R80, R15 ;  /* 0x0000000f50507220 */ /* 0x000fe20000410000 */
[----:B------:R-:W-:Y:S01]  /*8320*/  MOV R4, UR40 ;  /* 0x0000002800047c02 */ /* 0x000fe20008000f00 */
[----:B------:R-:W-:Y:S02]  /*8330*/  IMAD R75, R3, UR30, R75 ;  /* 0x0000001e034b7c24 */ /* 0x000fe4000f8e024b */
[----:B0-----:R-:W-:Y:S01]  /*8340*/  FMUL.FTZ R81, R35, R102 ;  /* 0x0000006623517220 */ /* 0x001fe20000410000 */
[----:B------:R-:W-:Y:S01]  /*8350*/  MOV R2, R76 ;  /* 0x0000004c00027202 */ /* 0x000fe20000000f00 */
[----:B------:R-:W-:Y:S02]  /*8360*/  IMAD R3, R5, UR30, R77 ;  /* 0x0000001e05037c24 */ /* 0x000fe4000f8e024d */
[----:B------:R-:W-:Y:S01]  /*8370*/  FMUL.FTZ R84, R41, R84 ;  /* 0x0000005429547220 */ /* 0x000fe20000410000 */
[----:B------:R-:W-:Y:S01]  /*8380*/  FMUL.FTZ R82, R38, R82 ;  /* 0x0000005226527220 */ /* 0x000fe20000410000 */
[----:B------:R0:W-:Y:S01]  /*8390*/  STS [R73+0x422c], R81 ;  /* 0x00422c5149007388 */ /* 0x0001e20000000800 */
        /* <DEDUP_REMOVED lines=8> */
[----:B------:R-:W-:Y:S01]  /*8420*/  STS [R73+0x4218], R85 ;  /* 0x0042185549007388 */ /* 0x000fe20000000800 */
[----:B------:R-:W-:-:S03]  /*8430*/  MOV R76, UR38 ;  /* 0x00000026004c7c02 */ /* 0x000fc60008000f00 */
[----:B------:R-:W-:Y:S04]  /*8440*/  STS [R73+0x4220], R82 ;  /* 0x0042205249007388 */ /* 0x000fe80000000800 */
[----:B------:R-:W-:Y:S04]  /*8450*/  STS [R73+0x4224], R89 ;  /* 0x0042245949007388 */ /* 0x000fe80000000800 */
[----:B------:R-:W-:Y:S04]  /*8460*/  STS [R73+0x4228], R88 ;  /* 0x0042285849007388 */ /* 0x000fe80000000800 */
[----:B------:R-:W-:Y:S04]  /*8470*/  STS [R73+0x4238], R79 ;  /* 0x0042384f49007388 */ /* 0x000fe80000000800 */
[----:B------:R-:W-:Y:S01]  /*8480*/  STS [R73+0x423c], R81 ;  /* 0x00423c5149007388 */ /* 0x000fe20000000800 */
[----:B------:R-:W-:-:S02]  /*8490*/  UIMAD UR31, UR9, UR41, UR30 ;  /* 0x00000029091f72a4 */ /* 0x000fc4000f8e021e */
[----:B------:R-:W-:Y:S01]  /*84a0*/  IMAD.WIDE.U32 R74, R76, UR9, R74 ;  /* 0x000000094c4a7c25 */ /* 0x000fe2000f8e004a */
[----:B------:R-:W-:Y:S01]  /*84b0*/  UIMAD UR30, UR48, UR38, URZ ;  /* 0x00000026301e72a4 */ /* 0x000fe2000f8e02ff */
[----:B------:R-:W-:Y:S02]  /*84c0*/  IADD3 R2, P2, PT, R2, UR26, RZ ;  /* 0x0000001a02027c10 */ /* 0x000fe4000ff5e0ff */
[C---:B------:R-:W-:Y:S01]  /*84d0*/  VIADD R112, R14.reuse, 0x380 ;  /* 0x000003800e707836 */ /* 0x040fe20000000000 */
[----:B------:R-:W-:Y:S01]  /*84e0*/  UIMAD UR30, UR9, UR39, UR30 ;  /* 0x00000027091e72a4 */ /* 0x000fe2000f8e021e */
[C---:B------:R-:W-:Y:S01]  /*84f0*/  VIADD R104, R14.reuse, 0x780 ;  /* 0x000007800e687836 */ /* 0x040fe20000000000 */
[C---:B------:R-:W-:Y:S02]  /*8500*/  IADD3 R86, PT, PT, R14.reuse, 0x200, RZ ;  /* 0x000002000e567810 */ /* 0x040fe40007ffe0ff */
[C---:B------:R-:W-:Y:S02]  /*8510*/  IADD3 R117, PT, PT, R14.reuse, 0x80, RZ ;  /* 0x000000800e757810 */ /* 0x040fe40007ffe0ff */
[----:B------:R-:W-:-:S02]  /*8520*/  IADD3 R116, PT, PT, R14, 0x100, RZ ;  /* 0x000001000e747810 */ /* 0x000fc40007ffe0ff */
[C---:B------:R-:W-:Y:S02]  /*8530*/  IADD3 R115, PT, PT, R14.reuse, 0x180, RZ ;  /* 0x000001800e737810 */ /* 0x040fe40007ffe0ff */
[C---:B------:R-:W-:Y:S02]  /*8540*/  IADD3 R114, PT, PT, R14.reuse, 0x280, RZ ;  /* 0x000002800e727810 */ /* 0x040fe40007ffe0ff */
[C---:B------:R-:W-:Y:S02]  /*8550*/  IADD3 R113, PT, PT, R14.reuse, 0x300, RZ ;  /* 0x000003000e717810 */ /* 0x040fe40007ffe0ff */
[C---:B------:R-:W-:Y:S02]  /*8560*/  LOP3.LUT R111, R14.reuse, 0x400, RZ, 0xfc, !PT ;  /* 0x000004000e6f7812 */ /* 0x040fe400078efcff */
[C---:B------:R-:W-:Y:S02]  /*8570*/  IADD3 R110, PT, PT, R14.reuse, 0x480, RZ ;  /* 0x000004800e6e7810 */ /* 0x040fe40007ffe0ff */
[----:B------:R-:W-:-:S02]  /*8580*/  IADD3 R109, PT, PT, R14, 0x500, RZ ;  /* 0x000005000e6d7810 */ /* 0x000fc40007ffe0ff */
[C---:B------:R-:W-:Y:S02]  /*8590*/  IADD3 R108, PT, PT, R14.reuse, 0x580, RZ ;  /* 0x000005800e6c7810 */ /* 0x040fe40007ffe0ff */
[C---:B------:R-:W-:Y:S02]  /*85a0*/  IADD3 R107, PT, PT, R14.reuse, 0x600, RZ ;  /* 0x000006000e6b7810 */ /* 0x040fe40007ffe0ff */
[C---:B------:R-:W-:Y:S02]  /*85b0*/  IADD3 R106, PT, PT, R14.reuse, 0x680, RZ ;  /* 0x000006800e6a7810 */ /* 0x040fe40007ffe0ff */
[----:B------:R-:W-:Y:S02]  /*85c0*/  IADD3 R105, PT, PT, R14, 0x700, RZ ;  /* 0x000007000e697810 */ /* 0x000fe40007ffe0ff */
[----:B------:R-:W-:Y:S02]  /*85d0*/  IADD3.X R3, PT, PT, R3, UR31, RZ, P2, !PT ;  /* 0x0000001f03037c10 */ /* 0x000fe400097fe4ff */
[----:B------:R-:W-:-:S02]  /*85e0*/  IADD3 R74, P2, PT, R74, UR26, RZ ;  /* 0x0000001a4a4a7c10 */ /* 0x000fc4000ff5e0ff */
        /* <DEDUP_REMOVED lines=15> */
[----:B------:R-:W-:Y:S01]  /*86e0*/  LEA.HI R104, R104, R14, RZ, 0x1b ;  /* 0x0000000e68687211 */ /* 0x000fe200078fd8ff */
[----:B------:R-:W-:Y:S01]  /*86f0*/  USHF.L.U32 UR31, UR12, 0xb, URZ ;  /* 0x0000000b0c1f7899 */ /* 0x000fe200080006ff */
[----:B------:R-:W-:Y:S02]  /*8700*/  IADD3.X R75, PT, PT, R75, UR30, RZ, P2, !PT ;  /* 0x0000001e4b4b7c10 */ /* 0x000fe400097fe4ff */
[----:B------:R-:W-:Y:S01]  /*8710*/  MOV R76, UR42 ;  /* 0x0000002a004c7c02 */ /* 0x000fe20008000f00 */
        /* <DEDUP_REMOVED lines=29> */
[----:B-1----:R-:W-:Y:S01]  /*88f0*/  IMAD.WIDE.U32 R74, R4, UR8, R74 ;  /* 0x00000008044a7c25 */ /* 0x002fe2000f8e004a */
[----:B------:R-:W-:-:S03]  /*8900*/  MOV R4, UR43 ;  /* 0x0000002b00047c02 */ /* 0x000fc60008000f00 */
[----:B------:R-:W-:Y:S01]  /*8910*/  FFMA.FTZ R78, R78, R80, R83 ;  /* 0x000000504e4e7223 */ /* 0x000fe20000010053 */
[----:B------:R-:W0:Y:S01]  /*8920*/  LDS R103, [R118+0x4200] ;  /* 0x0042000076677984 */ /* 0x000e220000000800 */
[----:B------:R-:W-:Y:S01]  /*8930*/  IMAD.WIDE.U32 R2, R76, UR8, R2 ;  /* 0x000000084c027c25 */ /* 0x000fe2000f8e0002 */
[----:B------:R-:W-:Y:S02]  /*8940*/  LOP3.LUT R76, R14, UR31, RZ, 0xfc, !PT ;  /* 0x0000001f0e4c7c12 */ /* 0x000fe4000f8efcff */
        /* <DEDUP_REMOVED lines=34> */
[----:B------:R-:W-:Y:S04]  /*8b70*/  STS [R73+0x632c], R146 ;  /* 0x00632c9249007388 */ /* 0x000fe80000000800 */
        /* <DEDUP_REMOVED lines=26> */
.L_x_1444:
[----:B------:R-:W-:Y:S05]  /*8d20*/  BSYNC.RECONVERGENT B0 ;  /* 0x0000000000007941 */ /* 0x000fea0003800200 */
.L_x_1443:
        /* <DEDUP_REMOVED lines=10> */
.L_x_1446:
[----:B------:R-:W-:Y:S05]  /*8dd0*/  BSYNC.RECONVERGENT B0 ;  /* 0x0000000000007941 */ /* 0x000fea0003800200 */
.L_x_1445:
[----:B------:R-:W2:Y:S01]  /*8de0*/  LDS R116, [R116+0x6700] ;  /* 0x0067000074747984 */ /* 0x000ea20000000800 */
[----:B------:R-:W-:Y:S01]  /*8df0*/  BSSY.RECONVERGENT B0, `(.L_x_1447) ;  /* 0x0000006000007945 */ /* 0x000fe20003800200 */
[C---:B------:R-:W-:Y:S02]  /*8e00*/  ISETP.GE.AND P6, PT, R129.reuse, 0x281, PT ;  /* 0x000002818100780c */ /* 0x040fe40003fc6270 */
[----:B------:R-:W-:Y:S01]  /*8e10*/  ISETP.GE.AND P2, PT, R129, 0x301, PT ;  /* 0x000003018100780c */ /* 0x000fe20003f46270 */
[----:B------:R-:W-:-:S12]  /*8e20*/  @!P3 BRA `(.L_x_1448) ;  /* 0x000000000008b947 */ /* 0x000fd80003800000 */
[----:B------:R3:W-:Y:S04]  /*8e30*/  REDG.E.ADD.F32.FTZ.RN.STRONG.GPU desc[UR28][R76.64+0x400], R101 ;  /* 0x000400654c0079a6 */ /* 0x0007e8000c12f31c */
[----:B--2---:R3:W-:Y:S02]  /*8e40*/  REDG.E.ADD.F32.FTZ.RN.STRONG.GPU desc[UR28][R4.64+0x400], R116 ;  /* 0x00040074040079a6 */ /* 0x0047e4000c12f31c */
.L_x_1448:
[----:B------:R-:W-:Y:S05]  /*8e50*/  BSYNC.RECONVERGENT B0 ;  /* 0x0000000000007941 */ /* 0x000fea0003800200 */
.L_x_1447:
[----:B------:R-:W4:Y:S01]  /*8e60*/  LDS R115, [R115+0x6900] ;  /* 0x0069000073737984 */ /* 0x000f220000000800 */
[----:B------:R-:W-:Y:S04]  /*8e70*/  BSSY.RECONVERGENT B0, `(.L_x_1449) ;  /* 0x0000004000007945 */ /* 0x000fe80003800200 */
[----:B------:R-:W-:Y:S05]  /*8e80*/  @!P4 BRA `(.L_x_1450) ;  /* 0x000000000008c947 */ /* 0x000fea0003800000 */
[----:B------:R0:W-:Y:S04]  /*8e90*/  REDG.E.ADD.F32.FTZ.RN.STRONG.GPU desc[UR28][R76.64+0x600], R100 ;  /* 0x000600644c0079a6 */ /* 0x0001e8000c12f31c */
[----:B----4-:R4:W-:Y:S02]  /*8ea0*/  REDG.E.ADD.F32.FTZ.RN.STRONG.GPU desc[UR28][R4.64+0x600], R115 ;  /* 0x00060073040079a6 */ /* 0x0109e4000c12f31c */
.L_x_1450:
[----:B------:R-:W-:Y:S05]  /*8eb0*/  BSYNC.RECONVERGENT B0 ;  /* 0x0000000000007941 */ /* 0x000fea0003800200 */
.L_x_1449:
[----:B------:R-:W0:Y:S01]  /*8ec0*/  LDS R119, [R119+0x6b00] ;  /* 0x006b000077777984 */ /* 0x000e220000000800 */
[----:B------:R-:W-:Y:S04]  /*8ed0*/  BSSY.RECONVERGENT B0, `(.L_x_1451) ;  /* 0x0000004000007945 */ /* 0x000fe80003800200 */
[----:B------:R-:W-:Y:S05]  /*8ee0*/  @!P5 BRA `(.L_x_1452) ;  /* 0x000000000008d947 */ /* 0x000fea0003800000 */
[----:B------:R1:W-:Y:S04]  /*8ef0*/  REDG.E.ADD.F32.FTZ.RN.STRONG.GPU desc[UR28][R76.64+0x800], R99 ;  /* 0x000800634c0079a6 */ /* 0x0003e8000c12f31c */
[----:B0-----:R1:W-:Y:S02]  /*8f00*/  REDG.E.ADD.F32.FTZ.RN.STRONG.GPU desc[UR28][R4.64+0x800], R119 ;  /* 0x00080077040079a6 */ /* 0x0013e4000c12f31c */
.L_x_1452:
[----:B------:R-:W-:Y:S05]  /*8f10*/  BSYNC.RECONVERGENT B0 ;  /* 0x0000000000007941 */ /* 0x000fea0003800200 */
.L_x_1451:
[----:B------:R-:W0:Y:S01]  /*8f20*/  LDS R114, [R114+0x6d00] ;  /* 0x006d000072727984 */ /* 0x000e220000000800 */
[----:B------:R-:W-:Y:S04]  /*8f30*/  BSSY.RECONVERGENT B0, `(.L_x_1453) ;  /* 0x0000004000007945 */ /* 0x000fe80003800200 */
[----:B------:R-:W-:Y:S05]  /*8f40*/  @!P6 BRA `(.L_x_1454) ;  /* 0x000000000008e947 */ /* 0x000fea0003800000 */
[----:B------:R1:W-:Y:S04]  /*8f50*/  REDG.E.ADD.F32.FTZ.RN.STRONG.GPU desc[UR28][R76.64+0xa00], R89 ;  /* 0x000a00594c0079a6 */ /* 0x0003e8000c12f31c */
[----:B0-----:R1:W-:Y:S02]  /*8f60*/  REDG.E.ADD.F32.FTZ.RN.STRONG.GPU desc[UR28][R4.64+0xa00], R114 ;  /* 0x000a0072040079a6 */ /* 0x0013e4000c12f31c */
.L_x_1454:
[----:B------:R-:W-:Y:S05]  /*8f70*/  BSYNC.RECONVERGENT B0 ;  /* 0x0000000000007941 */ /* 0x000fea0003800200 */
.L_x_1453:
        /* <DEDUP_REMOVED lines=9> */
.L_x_1456:
[----:B------:R-:W-:Y:S05]  /*9010*/  BSYNC.RECONVERGENT B0 ;  /* 0x0000000000007941 */ /* 0x000fea0003800200 */
.L_x_1455:
[----:B------:R-:W0:Y:S01]  /*9020*/  LDS R112, [R112+0x7100] ;  /* 0x0071000070707984 */ /* 0x000e220000000800 */
[----:B------:R-:W-:Y:S04]  /*9030*/  BSSY.RECONVERGENT B0, `(.L_x_1457) ;  /* 0x0000004000007945 */ /* 0x000fe80003800200 */
[----:B------:R-:W-:Y:S05]  /*9040*/  @!P3 BRA `(.L_x_1458) ;  /* 0x000000000008b947 */ /* 0x000fea0003800000 */
[----:B------:R1:W-:Y:S04]  /*9050*/  REDG.E.ADD.F32.FTZ.RN.STRONG.GPU desc[UR28][R76.64+0xe00], R87 ;  /* 0x000e00574c0079a6 */ /* 0x0003e8000c12f31c */
[----:B0-----:R1:W-:Y:S02]  /*9060*/  REDG.E.ADD.F32.FTZ.RN.STRONG.GPU desc[UR28][R4.64+0xe00], R112 ;  /* 0x000e0070040079a6 */ /* 0x0013e4000c12f31c */
.L_x_1458:
[----:B------:R-:W-:Y:S05]  /*9070*/  BSYNC.RECONVERGENT B0 ;  /* 0x0000000000007941 */ /* 0x000fea0003800200 */
.L_x_1457:
[----:B------:R-:W0:Y:S01]  /*9080*/  LDS R111, [R111+0x7300] ;  /* 0x007300006f6f7984 */ /* 0x000e220000000800 */
[----:B------:R-:W-:Y:S04]  /*9090*/  BSSY.RECONVERGENT B0, `(.L_x_1459) ;  /* 0x0000004000007945 */ /* 0x000fe80003800200 */
[----:B------:R-:W-:Y:S05]  /*90a0*/  @!P4 BRA `(.L_x_1460) ;  /* 0x000000000008c947 */ /* 0x000fea0003800000 */
[----:B------:R1:W-:Y:S04]  /*90b0*/  REDG.E.ADD.F32.FTZ.RN.STRONG.GPU desc[UR28][R76.64+0x1000], R86 ;  /* 0x001000564c0079a6 */ /* 0x0003e8000c12f31c */
[----:B0-----:R1:W-:Y:S02]  /*90c0*/  REDG.E.ADD.F32.FTZ.RN.STRONG.GPU desc[UR28][R4.64+0x1000], R111 ;  /* 0x0010006f040079a6 */ /* 0x0013e4000c12f31c */
.L_x_1460:
[----:B------:R-:W-:Y:S05]  /*90d0*/  BSYNC.RECONVERGENT B0 ;  /* 0x0000000000007941 */ /* 0x000fea0003800200 */
.L_x_1459:
[----:B------:R-:W0:Y:S01]  /*90e0*/  LDS R110, [R110+0x7500] ;  /* 0x007500006e6e7984 */ /* 0x000e220000000800 */
[----:B------:R-:W-:Y:S04]  /*90f0*/  BSSY.RECONVERGENT B0, `(.L_x_1461) ;  /* 0x0000004000007945 */ /* 0x000fe80003800200 */
[----:B------:R-:W-:Y:S05]  /*9100*/  @!P5 BRA `(.L_x_1462) ;  /* 0x000000000008d947 */ /* 0x000fea0003800000 */
[----:B------:R1:W-:Y:S04]  /*9110*/  REDG.E.ADD.F32.FTZ.RN.STRONG.GPU desc[UR28][R76.64+0x1200], R85 ;  /* 0x001200554c0079a6 */ /* 0x0003e8000c12f31c */
[----:B0-----:R1:W-:Y:S02]  /*9120*/  REDG.E.ADD.F32.FTZ.RN.STRONG.GPU desc[UR28][R4.64+0x1200], R110 ;  /* 0x0012006e040079a6 */ /* 0x0013e4000c12f31c */
.L_x_1462:
[----:B------:R-:W-:Y:S05]  /*9130*/  BSYNC.RECONVERGENT B0 ;  /* 0x0000000000007941 */ /* 0x000fea0003800200 */
.L_x_1461:
[----:B------:R-:W0:Y:S01]  /*9140*/  LDS R109, [R109+0x7700] ;  /* 0x007700006d6d7984 */ /* 0x000e220000000800 */
[----:B------:R-:W-:Y:S04]  /*9150*/  BSSY.RECONVERGENT B0, `(.L_x_1463) ;  /* 0x0000004000007945 */ /* 0x000fe80003800200 */
[----:B------:R-:W-:Y:S05]  /*9160*/  @!P6 BRA `(.L_x_1464) ;  /* 0x000000000008e947 */ /* 0x000fea0003800000 */
[----:B------:R1:W-:Y:S04]  /*9170*/  REDG.E.ADD.F32.FTZ.RN.STRONG.GPU desc[UR28][R76.64+0x1400], R84 ;  /* 0x001400544c0079a6 */ /* 0x0003e8000c12f31c */
[----:B0-----:R1:W-:Y:S02]  /*9180*/  REDG.E.ADD.F32.FTZ.RN.STRONG.GPU desc[UR28][R4.64+0x1400], R109 ;  /* 0x0014006d040079a6 */ /* 0x0013e4000c12f31c */
.L_x_1464:
[----:B------:R-:W-:Y:S05]  /*9190*/  BSYNC.RECONVERGENT B0 ;  /* 0x0000000000007941 */ /* 0x000fea0003800200 */
.L_x_1463:
        /* <DEDUP_REMOVED lines=10> */
.L_x_1466:
[----:B------:R-:W-:Y:S05]  /*9240*/  BSYNC.RECONVERGENT B0 ;  /* 0x0000000000007941 */ /* 0x000fea0003800200 */
.L_x_1465:
[----:B------:R-:W0:Y:S01]  /*9250*/  LDS R107, [R107+0x7b00] ;  /* 0x007b00006b6b7984 */ /* 0x000e220000000800 */
[----:B------:R-:W-:Y:S04]  /*9260*/  BSSY.RECONVERGENT B0, `(.L_x_1467) ;  /* 0x0000004000007945 */ /* 0x000fe80003800200 */
[----:B------:R-:W-:Y:S05]  /*9270*/  @!P2 BRA `(.L_x_1468) ;  /* 0x000000000008a947 */ /* 0x000fea0003800000 */
[----:B------:R1:W-:Y:S04]  /*9280*/  REDG.E.ADD.F32.FTZ.RN.STRONG.GPU desc[UR28][R76.64+0x1800], R82 ;  /* 0x001800524c0079a6 */ /* 0x0003e8000c12f31c */
[----:B0-----:R1:W-:Y:S02]  /*9290*/  REDG.E.ADD.F32.FTZ.RN.STRONG.GPU desc[UR28][R4.64+0x1800], R107 ;  /* 0x0018006b040079a6 */ /* 0x0013e4000c12f31c */
.L_x_1468:
[----:B------:R-:W-:Y:S05]  /*92a0*/  BSYNC.RECONVERGENT B0 ;  /* 0x0000000000007941 */ /* 0x000fea0003800200 */
.L_x_1467:
[----:B------:R-:W0:Y:S01]  /*92b0*/  LDS R106, [R106+0x7d00] ;  /* 0x007d00006a6a7984 */ /* 0x000e220000000800 */
[----:B------:R-:W-:Y:S04]  /*92c0*/  BSSY.RECONVERGENT B0, `(.L_x_1469) ;  /* 0x0000004000007945 */ /* 0x000fe80003800200 */
[----:B------:R-:W-:Y:S05]  /*92d0*/  @!P3 BRA `(.L_x_1470) ;  /* 0x000000000008b947 */ /* 0x000fea0003800000 */
[----:B------:R1:W-:Y:S04]  /*92e0*/  REDG.E.ADD.F32.FTZ.RN.STRONG.GPU desc[UR28][R76.64+0x1a00], R81 ;  /* 0x001a00514c0079a6 */ /* 0x0003e8000c12f31c */
[----:B0-----:R1:W-:Y:S02]  /*92f0*/  REDG.E.ADD.F32.FTZ.RN.STRONG.GPU desc[UR28][R4.64+0x1a00], R106 ;  /* 0x001a006a040079a6 */ /* 0x0013e4000c12f31c */
.L_x_1470:
[----:B------:R-:W-:Y:S05]  /*9300*/  BSYNC.RECONVERGENT B0 ;  /* 0x0000000000007941 */ /* 0x000fea0003800200 */
.L_x_1469:
[----:B------:R-:W0:Y:S01]  /*9310*/  LDS R105, [R105+0x7f00] ;  /* 0x007f000069697984 */ /* 0x000e220000000800 */
[----:B------:R-:W-:Y:S04]  /*9320*/  BSSY.RECONVERGENT B0, `(.L_x_1471) ;  /* 0x0000004000007945 */ /* 0x000fe80003800200 */
[----:B------:R-:W-:Y:S05]  /*9330*/  @!P4 BRA `(.L_x_1472) ;  /* 0x000000000008c947 */ /* 0x000fea0003800000 */
[----:B------:R1:W-:Y:S04]  /*9340*/  REDG.E.ADD.F32.FTZ.RN.STRONG.GPU desc[UR28][R76.64+0x1c00], R80 ;  /* 0x001c00504c0079a6 */ /* 0x0003e8000c12f31c */
[----:B0-----:R1:W-:Y:S02]  /*9350*/  REDG.E.ADD.F32.FTZ.RN.STRONG.GPU desc[UR28][R4.64+0x1c00], R105 ;  /* 0x001c0069040079a6 */ /* 0x0013e4000c12f31c */
.L_x_1472:
[----:B------:R-:W-:Y:S05]  /*9360*/  BSYNC.RECONVERGENT B0 ;  /* 0x0000000000007941 */ /* 0x000fea0003800200 */
.L_x_1471:
[----:B------:R-:W0:Y:S01]  /*9370*/  LDS R104, [R104+0x8100] ;  /* 0x0081000068687984 */ /* 0x000e220000000800 */
[----:B------:R-:W-:Y:S04]  /*9380*/  BSSY.RECONVERGENT B0, `(.L_x_1473) ;  /* 0x0000004000007945 */ /* 0x000fe80003800200 */
[----:B------:R-:W-:Y:S05]  /*9390*/  @!P5 BRA `(.L_x_1474) ;  /* 0x000000000008d947 */ /* 0x000fea0003800000 */
[----:B------:R1:W-:Y:S04]  /*93a0*/  REDG.E.ADD.F32.FTZ.RN.STRONG.GPU desc[UR28][R76.64+0x1e00], R79 ;  /* 0x001e004f4c0079a6 */ /* 0x0003e8000c12f31c */
[----:B0-----:R1:W-:Y:S02]  /*93b0*/  REDG.E.ADD.F32.FTZ.RN.STRONG.GPU desc[UR28][R4.64+0x1e00], R104 ;  /* 0x001e0068040079a6 */ /* 0x0013e4000c12f31c */
.L_x_1474:
[----:B------:R-:W-:Y:S05]  /*93c0*/  BSYNC.RECONVERGENT B0 ;  /* 0x0000000000007941 */ /* 0x000fea0003800200 */
.L_x_1473:
[----:B01-3--:R-:W3:Y:S04]  /*93d0*/  LDL.LU R76, [R1+0x6c] ;  /* 0x00006c00014c7983 */ /* 0x00bee80000300800 */
[----:B------:R-:W5:Y:S04]  /*93e0*/  LDL.LU R81, [R1+0xe4] ;  /* 0x0000e40001517983 */ /* 0x000f680000300800 */
[----:B------:R-:W2:Y:S04]  /*93f0*/  LDL.LU R80, [R1+0x68] ;  /* 0x0000680001507983 */ /* 0x000ea80000300800 */
[----:B------:R-:W2:Y:S04]  /*9400*/  LDL.LU R79, [R1+0xe8] ;  /* 0x0000e800014f7983 */ /* 0x000ea80000300800 */
[----:B------:R-:W2:Y:S01]  /*9410*/  LDL.LU R77, [R1+0x64] ;  /* 0x00006400014d7983 */ /* 0x000ea20000300800 */
[----:B------:R-:W0:Y:S03]  /*9420*/  S2R R82, SR_LANEID ;  /* 0x0000000000527919 */ /* 0x000e260000000000 */
[----:B----4-:R-:W1:Y:S04]  /*9430*/  SHFL.DOWN P2, R4, R78, 0x1, 0x1f ;  /* 0x08201f004e047f89 */ /* 0x010e680000040000 */
[----:B------:R-:W4:Y:S04]  /*9440*/  LDL.LU R88, [R1+0xec] ;  /* 0x0000ec0001587983 */ /* 0x000f280000300800 */
[----:B------:R-:W4:Y:S01]  /*9450*/  LDL.LU R87, [R1+0x60] ;  /* 0x0000600001577983 */ /* 0x000f220000300800 */
[----:B------:R-:W-:-:S03]  /*9460*/  FFMA.FTZ R91, R39, R122, R91 ;  /* 0x0000007a275b7223 */ /* 0x000fc6000001005b */
[----:B------:R-:W4:Y:S04]  /*9470*/  LDL.LU R86, [R1+0xf0] ;  /* 0x0000f00001567983 */ /* 0x000f280000300800 */
[----:B------:R-:W4:Y:S01]  /*9480*/  LDL.LU R85, [R1+0x5c] ;  /* 0x00005c0001557983 */ /* 0x000f220000300800 */
[----:B-1----:R-:W-:Y:S01]  /*9490*/  @P2 FADD R4, R78, R4 ;  /* 0x000000044e042221 */ /* 0x002fe20000000000 */
[----:B0-----:R-:W-:-:S04]  /*94a0*/  ISETP.NE.AND P3, PT, R82, RZ, PT ;  /* 0x000000ff5200720c */ /* 0x001fc80003f65270 */
[----:B------:R-:W0:Y:S02]  /*94b0*/  SHFL.DOWN P2, R5, R4, 0x2, 0x1f ;  /* 0x08401f0004057f89 */ /* 0x000e240000040000 */
[----:B0-----:R-:W-:-:S05]  /*94c0*/  @P2 FADD R5, R4, R5 ;  /* 0x0000000504052221 */ /* 0x001fca0000000000 */
[----:B------:R-:W0:Y:S02]  /*94d0*/  SHFL.DOWN P2, R4, R5, 0x4, 0x1f ;  /* 0x08801f0005047f89 */ /* 0x000e240000040000 */
[----:B0-----:R-:W-:-:S05]  /*94e0*/  @P2 FADD R4, R5, R4 ;  /* 0x0000000405042221 */ /* 0x001fca0000000000 */
[----:B------:R-:W0:Y:S01]  /*94f0*/  SHFL.DOWN P2, R5, R4, 0x8, 0x1f ;  /* 0x09001f0004057f89 */ /* 0x000e220000040000 */
[----:B------:R-:W-:Y:S01]  /*9500*/  FMUL.FTZ R123, R123, R92 ;  /* 0x0000005c7b7b7220 */ /* 0x000fe20000410000 */
[----:B------:R-:W-:Y:S01]  /*9510*/  FMUL.FTZ R3, R125, R3 ;  /* 0x000000037d037220 */ /* 0x000fe20000410000 */
[----:B0-----:R-:W-:-:S05]  /*9520*/  @P2 FADD R5, R4, R5 ;  /* 0x0000000504052221 */ /* 0x001fca0000000000 */
[----:B------:R-:W0:Y:S01]  /*9530*/  SHFL.DOWN P2, R4, R5, 0x10, 0x1f ;  /* 0x0a001f0005047f89 */ /* 0x000e220000040000 */
[----:B---3--:R-:W-:Y:S01]  /*9540*/  FADD.FTZ R76, R90, R76 ;  /* 0x0000004c5a4c7221 */ /* 0x008fe20000010000 */
[----:B-----5:R-:W-:-:S04]  /*9550*/  FFMA.FTZ R81, R122, R23, R81 ;  /* 0x000000177a517223 */ /* 0x020fc80000010051 */
[----:B------:R-:W-:Y:S01]  /*9560*/  STL [R1+0x6c], R76 ;  /* 0x00006c4c01007387 */ /* 0x000fe20000100800 */
[----:B--2---:R-:W-:-:S03]  /*9570*/  FADD.FTZ R80, R121, R80 ;  /* 0x0000005079507221 */ /* 0x004fc60000010000 */
[----:B------:R-:W2:Y:S01]  /*9580*/  LDL.LU R84, [R1+0xf4] ;  /* 0x0000f40001547983 */ /* 0x000ea20000300800 */
[----:B------:R-:W-:-:S03]  /*9590*/  FFMA.FTZ R79, R6, R24, R79 ;  /* 0x00000018064f7223 */ /* 0x000fc6000001004f */
[----:B------:R1:W-:Y:S04]  /*95a0*/  STL [R1+0xe4], R81 ;  /* 0x0000e45101007387 */ /* 0x0003e80000100800 */
[----:B------:R-:W3:Y:S01]  /*95b0*/  LDL.LU R83, [R1+0x58] ;  /* 0x0000580001537983 */ /* 0x000ee20000300800 */
[----:B------:R-:W-:-:S03]  /*95c0*/  FADD.FTZ R77, R91, R77 ;  /* 0x0000004d5b4d7221 */ /* 0x000fc60000010000 */
[----:B------:R5:W-:Y:S04]  /*95d0*/  STL [R1+0x68], R80 ;  /* 0x0000685001007387 */ /* 0x000be80000100800 */
[----:B------:R-:W3:Y:S04]  /*95e0*/  LDL.LU R82, [R1+0xf8] ;  /* 0x0000f80001527983 */ /* 0x000ee80000300800 */
[----:B------:R0:W-:Y:S04]  /*95f0*/  STL [R1+0xe8], R79 ;  /* 0x0000e84f01007387 */ /* 0x0001e80000100800 */
[----:B-1----:R-:W3:Y:S01]  /*9600*/  LDL.LU R81, [R1+0x54] ;  /* 0x0000540001517983 */ /* 0x002ee20000300800 */
[----:B------:R-:W-:-:S03]  /*9610*/  FMUL.FTZ R76, R7, R93 ;  /* 0x0000005d074c7220 */ /* 0x000fc60000410000 */
[----:B-----5:R-:W5:Y:S01]  /*9620*/  LDL.LU R80, [R1+0xfc] ;  /* 0x0000fc0001507983 */ /* 0x020f620000300800 */
[----:B------:R-:W-:-:S03]  /*9630*/  FMUL.FTZ R7, R8, R94 ;  /* 0x0000005e08077220 */ /* 0x000fc60000410000 */
[----:B0-----:R-:W5:Y:S04]  /*9640*/  LDL.LU R79, [R1+0x100] ;  /* 0x00010000014f7983 */ /* 0x001f680000300800 */
[----:B------:R0:W-:Y:S04]  /*9650*/  STL [R1+0x64], R77 ;  /* 0x0000644d01007387 */ /* 0x0001e80000100800 */
[----:B------:R-:W5:Y:S04]  /*9660*/  LDL.LU R78, [R1+0x50] ;  /* 0x00005000014e7983 */ /* 0x000f680000300800 */
[----:B0-----:R-:W5:Y:S04]  /*9670*/  LDL.LU R77, [R1+0x4c] ;  /* 0x00004c00014d7983 */ /* 0x001f680000300800 */
[----:B------:R-:W5:Y:S01]  /*9680*/  LDL.LU R8, [R1+0x48] ;  /* 0x0000480001087983 */ /* 0x000f620000300800 */
[----:B------:R-:W-:Y:S01]  /*9690*/  FMUL.FTZ R124, R124, R2 ;  /* 0x000000027c7c7220 */ /* 0x000fe20000410000 */
[----:B------:R-:W-:Y:S01]  /*96a0*/  FFMA.FTZ R123, R40, R6, R123 ;  /* 0x00000006287b7223 */ /* 0x000fe2000001007b */
[----:B------:R-:W-:Y:S01]  /*96b0*/  FFMA.FTZ R3, R42, R7, R3 ;  /* 0x000000072a037223 */ /* 0x000fe20000010003 */
[----:B------:R-:W-:Y:S01]  /*96c0*/  FMUL.FTZ R2, R9, R95 ;  /* 0x0000005f09027220 */ /* 0x000fe20000410000 */
[----:B------:R-:W-:Y:S01]  /*96d0*/  FFMA.FTZ R124, R41, R76, R124 ;  /* 0x0000004c297c7223 */ /* 0x000fe2000001007c */
[----:B------:R-:W-:Y:S01]  /*96e0*/  @!P3 SHF.R.U32.HI R6, RZ, 0x3, R14 ;  /* 0x00000003ff06b819 */ /* 0x000fe2000001160e */
[----:B------:R-:W-:Y:S01]  /*96f0*/  FMUL.FTZ R126, R126, R73 ;  /* 0x000000497e7e7220 */ /* 0x000fe20000410000 */
[----:B----4-:R-:W-:Y:S01]  /*9700*/  FFMA.FTZ R88, R76, R25, R88 ;  /* 0x000000194c587223 */ /* 0x010fe20000010058 */
[----:B------:R-:W-:Y:S01]  /*9710*/  FADD.FTZ R87, R123, R87 ;  /* 0x000000577b577221 */ /* 0x000fe20000010000 */
[----:B------:R-:W-:Y:S01]  /*9720*/  @P2 FADD R4, R5, R4 ;  /* 0x0000000405042221 */ /* 0x000fe20000000000 */
[----:B------:R-:W-:Y:S01]  /*9730*/  FMUL.FTZ R9, R10, R96 ;  /* 0x000000600a097220 */ /* 0x000fe20000410000 */
[----:B------:R-:W-:Y:S01]  /*9740*/  FFMA.FTZ R86, R7, R26, R86 ;  /* 0x0000001a07567223 */ /* 0x000fe20000010056 */
[----:B------:R-:W-:Y:S01]  /*9750*/  FMUL.FTZ R5, R0, R120 ;  /* 0x0000007800057220 */ /* 0x000fe20000410000 */
[----:B------:R-:W-:Y:S01]  /*9760*/  @!P3 LOP3.LUT R73, R6, 0x7c, RZ, 0xc0, !PT ;  /* 0x0000007c0649b812 */ /* 0x000fe200078ec0ff */
        /* <DEDUP_REMOVED lines=9> */
[----:B------:R0:W-:Y:S04]  /*9800*/  STL [R1+0xf0], R86 ;  /* 0x0000f05601007387 */ /* 0x0001e80000100800 */
[----:B------:R0:W-:Y:S01]  /*9810*/  STL [R1+0x5c], R85 ;  /* 0x00005c5501007387 */ /* 0x0001e20000100800 */
[----:B------:R-:W-:Y:S03]  /*9820*/  BSSY.RECONVERGENT B0, `(.L_x_1475) ;  /* 0x0000023000007945 */ /* 0x000fe60003800200 */
[----:B------:R0:W-:Y:S01]  /*9830*/  @!P3 STS [R73+UR23+0x8404], R4 ;  /* 0x008404044900b988 */ /* 0x0001e20008000817 */
[----:B------:R-:W-:Y:S01]  /*9840*/  BAR.SYNC.DEFER_BLOCKING 0x0 ;  /* 0x0000000000007b1d */ /* 0x000fe20000010000 */
[----:B--2---:R-:W-:Y:S01]  /*9850*/  FFMA.FTZ R84, R2, R27, R84 ;  /* 0x0000001b02547223 */ /* 0x004fe20000010054 */
[----:B---3--:R-:W-:Y:S01]  /*9860*/  FADD.FTZ R83, R3, R83 ;  /* 0x0000005303537221 */ /* 0x008fe20000010000 */
[----:B------:R-:W-:-:S03]  /*9870*/  FMUL.FTZ R3, R12, R98 ;  /* 0x000000620c037220 */ /* 0x000fc60000410000 */
[----:B------:R0:W-:Y:S01]  /*9880*/  STL [R1+0xf4], R84 ;  /* 0x0000f45401007387 */ /* 0x0001e20000100800 */
[----:B------:R-:W-:Y:S01]  /*9890*/  FFMA.FTZ R5, R46, R3, R5 ;  /* 0x000000032e057223 */ /* 0x000fe20000010005 */
[----:B------:R-:W-:Y:S02]  /*98a0*/  FFMA.FTZ R82, R9, R28, R82 ;  /* 0x0000001c09527223 */ /* 0x000fe40000010052 */
[----:B------:R0:W-:Y:S01]  /*98b0*/  STL [R1+0x58], R83 ;  /* 0x0000585301007387 */ /* 0x0001e20000100800 */
[----:B------:R-:W-:-:S03]  /*98c0*/  FADD.FTZ R81, R126, R81 ;  /* 0x000000517e517221 */ /* 0x000fc60000010000 */
[----:B------:R0:W-:Y:S01]  /*98d0*/  STL [R1+0xf8], R82 ;  /* 0x0000f85201007387 */ /* 0x0001e20000100800 */
[----:B-----5:R-:W-:-:S03]  /*98e0*/  FFMA.FTZ R80, R6, R29, R80 ;  /* 0x0000001d06507223 */ /* 0x020fc60000010050 */
        /* <DEDUP_REMOVED lines=14> */
[----:B------:R-:W2:Y:S01]  /*99d0*/  LDS R5, [UR23+0x8410] ;  /* 0x00841017ff057984 */ /* 0x000ea20008000800 */
[----:B------:R-:W-:-:S13]  /*99e0*/  PLOP3.LUT P0, PT, PT, PT, UP0, 0x80, 0x8 ;  /* 0x000000000008781c */ /* 0x000fda0003f0f008 */
[----:B------:R-:W3:Y:S01]  /*99f0*/  @P0 LDS R7, [UR30+0xa050] ;  /* 0x00a0501eff070984 */ /* 0x000ee20008000800 */
[----:B-1----:R-:W-:-:S04]  /*9a00*/  FADD.FTZ R2, R4, R2 ;  /* 0x0000000204027221 */ /* 0x002fc80000010000 */
[----:B------:R-:W-:-:S04]  /*9a10*/  FADD.FTZ R2, R3, R2 ;  /* 0x0000000203027221 */ /* 0x000fc80000010000 */
[----:B--2---:R-:W-:-:S04]  /*9a20*/  FADD.FTZ R2, R2, R5 ;  /* 0x0000000502027221 */ /* 0x004fc80000010000 */
[----:B---3--:R-:W-:-:S05]  /*9a30*/  @P0 FADD.FTZ R2, R2, R7 ;  /* 0x0000000702020221 */ /* 0x008fca0000010000 */
[----:B------:R1:W-:Y:S02]  /*9a40*/  STS [UR30+0xa050], R2 ;  /* 0x00a05002ff007988 */ /* 0x0003e4000800081e */
.L_x_1476:
[----:B------:R-:W-:Y:S05]  /*9a50*/  BSYNC.RECONVERGENT B0 ;  /* 0x0000000000007941 */ /* 0x000fea0003800200 */
.L_x_1475:
[----:B------:R-:W-:-:S04]  /*9a60*/  UIADD3 UR8, UPT, UPT, UR8, 0x1, URZ ;  /* 0x0000000108087890 */ /* 0x000fc8000fffe0ff */
[----:B------:R-:W-:-:S09]  /*9a70*/  UISETP.GE.AND UP0, UPT, UR8, UR49, UPT ;  /* 0x000000310800728c */ /* 0x000fd2000bf06270 */
[----:B------:R-:W-:Y:S05]  /*9a80*/  BRA.U !UP0, `(.L_x_1477) ;  /* 0xffffffb108947547 */ /* 0x000fea000b83ffff */
.L_x_1432:
[----:B------:R-:W-:Y:S01]  /*9a90*/  BAR.SYNC.DEFER_BLOCKING 0x0 ;  /* 0x0000000000007b1d */ /* 0x000fe20000010000 */
[----:B------:R-:W-:Y:S01]  /*9aa0*/  UIADD3 UR25, UPT, UPT, -UR26, UR25, URZ ;  /* 0x000000191a197290 */ /* 0x000fe2000fffe1ff */
[----:B01----:R-:W-:Y:S02]  /*9ab0*/  MOV R2, UR15 ;  /* 0x0000000f00027c02 */ /* 0x003fe40008000f00 */
[----:B------:R-:W-:Y:S02]  /*9ac0*/  MOV R3, UR16 ;  /* 0x0000001000037c02 */ /* 0x000fe40008000f00 */
[----:B------:R-:W4:Y:S01]  /*9ad0*/  LDL.LU R79, [R1+0x6c] ;  /* 0x00006c00014f7983 */ /* 0x000f220000300800 */
[----:B------:R-:W-:Y:S01]  /*9ae0*/  ISETP.GE.AND P2, PT, R72, UR25, PT ;  /* 0x0000001948007c0c */ /* 0x000fe2000bf46270 */
[----:B------:R-:W-:Y:S01]  /*9af0*/  HFMA2 R0, -RZ, RZ, 0, 0 ;  /* 0x00000000ff007431 */ /* 0x000fe200000001ff */
[----:B------:R-:W-:Y:S01]  /*9b00*/  ISETP.GE.AND P1, PT, R70, UR25, PT ;  /* 0x0000001946007c0c */ /* 0x000fe2000bf26270 */
[----:B------:R-:W5:Y:S01]  /*9b10*/  LDL.LU R80, [R1+0x68] ;  /* 0x0000680001507983 */ /* 0x000f620000300800 */
[----:B------:R-:W-:-:S02]  /*9b20*/  CS2R R4, SRZ ;  /* 0x0000000000047805 */ /* 0x000fc4000001ff00 */
[----:B------:R-:W-:Y:S02]  /*9b30*/  CS2R R6, SRZ ;  /* 0x0000000000067805 */ /* 0x000fe4000001ff00 */
[----:B------:R-:W-:Y:S01]  /*9b40*/  CS2R R8, SRZ ;  /* 0x0000000000087805 */ /* 0x000fe2000001ff00 */
[----:B------:R-:W2:Y:S01]  /*9b50*/  LDL.LU R81, [R1+0x64] ;  /* 0x0000640001517983 */ /* 0x000ea20000300800 */
[----:B------:R-:W-:Y:S01]  /*9b60*/  CS2R R10, SRZ ;  /* 0x00000000000a7805 */ /* 0x000fe2000001ff00 */
[----:B------:R-:W-:Y:S01]  /*9b70*/  IMAD.MOV.U32 R12, RZ, RZ, RZ ;  /* 0x000000ffff0c7224 */ /* 0x000fe200078e00ff */
[----:B------:R-:W-:Y:S01]  /*9b80*/  CS2R R14, SRZ ;  /* 0x00000000000e7805 */ /* 0x000fe2000001ff00 */
[----:B------:R-:W3:Y:S01]  /*9b90*/  LDL.LU R82, [R1+0x60] ;  /* 0x0000600001527983 */ /* 0x000ee20000300800 */
[----:B------:R-:W-:Y:S02]  /*9ba0*/  CS2R R16, SRZ ;  /* 0x0000000000107805 */ /* 0x000fe4000001ff00 */
[----:B------:R-:W-:Y:S01]  /*9bb0*/  CS2R R18, SRZ ;  /* 0x0000000000127805 */ /* 0x000fe2000001ff00 */
[----:B------:R-:W0:Y:S01]  /*9bc0*/  S2UR UR34, SR_CTAID.X ;  /* 0x00000000002279c3 */ /* 0x000e220000002500 */
[----:B------:R-:W4:Y:S01]  /*9bd0*/  LDL.LU R83, [R1+0x5c] ;  /* 0x00005c0001537983 */ /* 0x000f220000300800 */
[----:B------:R-:W-:Y:S01]  /*9be0*/  IMAD.WIDE.U32 R2, R72, 0x4, R2 ;  /* 0x0000000448027825 */ /* 0x000fe200078e0002 */
[----:B------:R-:W0:Y:S02]  /*9bf0*/  LDCU.64 UR30, c[0x0][0x4f8] ;  /* 0x00009f00ff1e77ac */ /* 0x000e240008000a00 */
[----:B------:R-:W5:Y:S01]  /*9c00*/  LDL.LU R84, [R1+0x58] ;  /* 0x0000580001547983 */ /* 0x000f620000300800 */
[----:B------:R-:W-:Y:S01]  /*9c10*/  ISETP.GE.AND P0, PT, R69, UR25, PT ;  /* 0x0000001945007c0c */ /* 0x000fe2000bf06270 */
[----:B------:R-:W1:Y:S02]  /*9c20*/  LDCU.64 UR32, c[0x0][0x500] ;  /* 0x0000a000ff2077ac */ /* 0x000e640008000a00 */
[----:B------:R-:W2:Y:S01]  /*9c30*/  LDL.LU R85, [R1+0x54] ;  /* 0x0000540001557983 */ /* 0x000ea20000300800 */
[----:B------:R-:W-:-:S03]  /*9c40*/  ISETP.GE.AND P4, PT, R68, UR25, PT ;  /* 0x0000001944007c0c */ /* 0x000fc6000bf86270 */
[----:B------:R-:W3:Y:S01]  /*9c50*/  LDL.LU R86, [R1+0x50] ;  /* 0x0000500001567983 */ /* 0x000ee20000300800 */
[----:B------:R-:W-:-:S03]  /*9c60*/  ISETP.GE.AND P6, PT, R67, UR25, PT ;  /* 0x0000001943007c0c */ /* 0x000fc6000bfc6270 */
[----:B------:R-:W4:Y:S01]  /*9c70*/  LDL.LU R87, [R1+0x4c] ;  /* 0x00004c0001577983 */ /* 0x000f220000300800 */
[----:B------:R-:W-:-:S03]  /*9c80*/  ISETP.GE.AND P5, PT, R66, UR25, PT ;  /* 0x0000001942007c0c */ /* 0x000fc6000bfa6270 */
[----:B------:R-:W5:Y:S01]  /*9c90*/  LDL.LU R88, [R1+0x48] ;  /* 0x0000480001587983 */ /* 0x000f620000300800 */
[----:B------:R-:W-:-:S03]  /*9ca0*/  ISETP.GE.AND P3, PT, R65, UR25, PT ;  /* 0x0000001941007c0c */ /* 0x000fc6000bf66270 */
[----:B------:R-:W2:Y:S04]  /*9cb0*/  LDL.LU R107, [R1+0xe0] ;  /* 0x0000e000016b7983 */ /* 0x000ea80000300800 */
[----:B------:R-:W2:Y:S04]  /*9cc0*/  LDL.LU R108, [R1+0xe4] ;  /* 0x0000e400016c7983 */ /* 0x000ea80000300800 */
[----:B------:R-:W2:Y:S04]  /*9cd0*/  LDL.LU R109, [R1+0xe8] ;  /* 0x0000e800016d7983 */ /* 0x000ea80000300800 */
[----:B------:R-:W2:Y:S04]  /*9ce0*/  LDL.LU R110, [R1+0xec] ;  /* 0x0000ec00016e7983 */ /* 0x000ea80000300800 */
        /* <DEDUP_REMOVED lines=24> */
[----:B------:R-:W2:Y:S04]  /*9e70*/  LDL.LU R105, [R1] ;  /* 0x0000000001697983 */ /* 0x000ea80000300800 */
        /* <DEDUP_REMOVED lines=55> */
[----:B---3--:R-:W-:Y:S01]  /*a1f0*/  FADD.FTZ R10, R2, UR6 ;  /* 0x00000006020a7e21 */ /* 0x008fe20008010000 */
[----:B------:R-:W-:Y:S02]  /*a200*/  FSETP.GTU.FTZ.AND P2, PT, R8, 20, PT ;  /* 0x41a000000800780b */ /* 0x000fe40003f5c000 */
[----:B------:R-:W3:Y:S01]  /*a210*/  LDS R2, [R160+0x10] ;  /* 0x00001000a0027984 */ /* 0x000ee20000000800 */
[----:B----4-:R-:W-:Y:S01]  /*a220*/  FADD.FTZ R12, R3, UR6 ;  /* 0x00000006030c7e21 */ /* 0x010fe20008010000 */
[----:B------:R-:W-:Y:S02]  /*a230*/  FSETP.GTU.FTZ.AND P4, PT, R10, 20, PT ;  /* 0x41a000000a00780b */ /* 0x000fe40003f9c000 */
[----:B------:R-:W4:Y:S02]  /*a240*/  LDS R3, [R159+0x14] ;  /* 0x000014009f037984 */ /* 0x000f240000000800 */
[----:B------:R-:W-:-:S05]  /*a250*/  FSETP.GTU.FTZ.AND P5, PT, R12, 20, PT ;  /* 0x41a000000c00780b */ /* 0x000fca0003fbc000 */
[----:B------:R-:W-:-:S04]  /*a260*/  @!P2 FMUL.FTZ R8, R8, -1.4426950216293334961 ;  /* 0xbfb8aa3b0808a820 */ /* 0x000fc80000410000 */
[----:B------:R-:W-:-:S04]  /*a270*/  @!P4 FMUL.FTZ R10, R10, -1.4426950216293334961 ;  /* 0xbfb8aa3b0a0ac820 */ /* 0x000fc80000410000 */
[----:B------:R-:W-:Y:S01]  /*a280*/  @!P5 FMUL.FTZ R12, R12, -1.4426950216293334961 ;  /* 0xbfb8aa3b0c0cd820 */ /* 0x000fe20000410000 */
[----:B------:R-:W5:Y:S04]  /*a290*/  @!P2 MUFU.EX2 R8, R8 ;  /* 0x000000080008a308 */ /* 0x000f680000000800 */
[----:B------:R-:W0:Y:S04]  /*a2a0*/  @!P4 MUFU.EX2 R10, R10 ;  /* 0x0000000a000ac308 */ /* 0x000e280000000800 */
[----:B------:R-:W1:Y:S01]  /*a2b0*/  @!P5 MUFU.EX2 R12, R12 ;  /* 0x0000000c000cd308 */ /* 0x000e620000000800 */
[----:B-----5:R-:W-:Y:S01]  /*a2c0*/  @!P2 FADD.FTZ R9, R8, 1 ;  /* 0x3f8000000809a421 */ /* 0x020fe20000010000 */
[----:B0-----:R-:W-:Y:S01]  /*a2d0*/  @!P4 FADD.FTZ R11, R10, 1 ;  /* 0x3f8000000a0bc421 */ /* 0x001fe20000010000 */
[----:B-1----:R-:W-:-:S04]  /*a2e0*/  @!P5 FADD.FTZ R14, R12, 1 ;  /* 0x3f8000000c0ed421 */ /* 0x002fc80000010000 */
[----:B------:R-:W0:Y:S08]  /*a2f0*/  @!P2 MUFU.RCP R9, R9 ;  /* 0x000000090009a308 */ /* 0x000e300000001000 */
[----:B------:R-:W1:Y:S08]  /*a300*/  @!P4 MUFU.RCP R11, R11 ;  /* 0x0000000b000bc308 */ /* 0x000e700000001000 */
[----:B------:R-:W5:Y:S01]  /*a310*/  @!P5 MUFU.RCP R14, R14 ;  /* 0x0000000e000ed308 */ /* 0x000f620000001000 */
[----:B--2---:R-:W-:Y:S01]  /*a320*/  FADD.FTZ R0, R0, UR6 ;  /* 0x0000000600007e21 */ /* 0x004fe20008010000 */
[----:B---3--:R-:W-:Y:S01]  /*a330*/  FADD.FTZ R2, R2, UR6 ;  /* 0x0000000602027e21 */ /* 0x008fe20008010000 */
[----:B----4-:R-:W-:Y:S01]  /*a340*/  FADD.FTZ R3, R3, UR6 ;  /* 0x0000000603037e21 */ /* 0x010fe20008010000 */
[----:B0-----:R-:W-:Y:S01]  /*a350*/  @!P2 FMUL.FTZ R88, R88, R9 ;  /* 0x000000095858a220 */ /* 0x001fe20000410000 */
[----:B------:R-:W-:Y:S01]  /*a360*/  FADD.FTZ R8, R4, UR6 ;  /* 0x0000000604087e21 */ /* 0x000fe20008010000 */
[----:B------:R-:W-:Y:S01]  /*a370*/  FSETP.GTU.FTZ.AND P6, PT, R0, 20, PT ;  /* 0x41a000000000780b */ /* 0x000fe20003fdc000 */
[----:B------:R-:W-:Y:S01]  /*a380*/  FADD.FTZ R12, R6, UR6 ;  /* 0x00000006060c7e21 */ /* 0x000fe20008010000 */
[----:B------:R-:W-:Y:S01]  /*a390*/  FSETP.GTU.FTZ.AND P0, PT, R2, 20, PT ;  /* 0x41a000000200780b */ /* 0x000fe20003f1c000 */
[----:B-1----:R-:W-:Y:S01]  /*a3a0*/  @!P4 FMUL.FTZ R87, R87, R11 ;  /* 0x0000000b5757c220 */ /* 0x002fe20000410000 */
[----:B------:R-:W-:Y:S01]  /*a3b0*/  FADD.FTZ R10, R5, UR6 ;  /* 0x00000006050a7e21 */ /* 0x000fe20008010000 */
[----:B------:R-:W-:Y:S01]  /*a3c0*/  FSETP.GTU.FTZ.AND P1, PT, R3, 20, PT ;  /* 0x41a000000300780b */ /* 0x000fe20003f3c000 */
[----:B------:R-:W-:Y:S01]  /*a3d0*/  FADD.FTZ R7, R7, UR6 ;  /* 0x0000000607077e21 */ /* 0x000fe20008010000 */
[----:B------:R-:W-:Y:S01]  /*a3e0*/  @!P2 STL [R1+0x48], R88 ;  /* 0x000048580100a387 */ /* 0x000fe20000100800 */
[----:B-----5:R-:W-:-:S03]  /*a3f0*/  @!P5 FMUL.FTZ R86, R86, R14 ;  /* 0x0000000e5656d220 */ /* 0x020fc60000410000 */
[----:B------:R-:W-:Y:S01]  /*a400*/  @!P4 STL [R1+0x4c], R87 ;  /* 0x00004c570100c387 */ /* 0x000fe20000100800 */
[----:B------:R-:W-:Y:S02]  /*a410*/  FSETP.GTU.FTZ.AND P2, PT, R8, 20, PT ;  /* 0x41a000000800780b */ /* 0x000fe40003f5c000 */
[----:B------:R-:W-:Y:S01]  /*a420*/  FSETP.GTU.FTZ.AND P4, PT, R12, 20, PT ;  /* 0x41a000000c00780b */ /* 0x000fe20003f9c000 */
[----:B------:R-:W-:Y:S01]  /*a430*/  @!P5 STL [R1+0x50], R86 ;  /* 0x000050560100d387 */ /* 0x000fe20000100800 */
[----:B------:R-:W-:Y:S02]  /*a440*/  FSETP.GTU.FTZ.AND P3, PT, R10, 20, PT ;  /* 0x41a000000a00780b */ /* 0x000fe40003f7c000 */
[----:B------:R-:W-:Y:S01]  /*a450*/  FSETP.GTU.FTZ.AND P5, PT, R7, 20, PT ;  /* 0x41a000000700780b */ /* 0x000fe20003fbc000 */
[----:B------:R-:W-:Y:S01]  /*a460*/  @!P6 FMUL.FTZ R0, R0, -1.4426950216293334961 ;  /* 0xbfb8aa3b0000e820 */ /* 0x000fe20000410000 */
[----:B------:R-:W-:Y:S01]  /*a470*/  @!P0 FMUL.FTZ R2, R2, -1.4426950216293334961 ;  /* 0xbfb8aa3b02028820 */ /* 0x000fe20000410000 */
[----:B------:R-:W-:-:S03]  /*a480*/  @!P1 FMUL.FTZ R4, R3, -1.4426950216293334961 ;  /* 0xbfb8aa3b03049820 */ /* 0x000fc60000410000 */
[----:B------:R0:W1:Y:S01]  /*a490*/  @!P0 MUFU.EX2 R3, R2 ;  /* 0x0000000200038308 */ /* 0x0000620000000800 */
[----:B------:R-:W-:Y:S02]  /*a4a0*/  @!P2 FMUL.FTZ R6, R8, -1.4426950216293334961 ;  /* 0xbfb8aa3b0806a820 */ /* 0x000fe40000410000 */
[----:B------:R-:W-:Y:S01]  /*a4b0*/  @!P4 FMUL.FTZ R12, R12, -1.4426950216293334961 ;  /* 0xbfb8aa3b0c0cc820 */ /* 0x000fe20000410000 */
[----:B------:R-:W2:Y:S01]  /*a4c0*/  @!P6 MUFU.EX2 R0, R0 ;  /* 0x000000000000e308 */ /* 0x000ea20000000800 */
[----:B------:R-:W-:Y:S02]  /*a4d0*/  @!P3 FMUL.FTZ R9, R10, -1.4426950216293334961 ;  /* 0xbfb8aa3b0a09b820 */ /* 0x000fe40000410000 */
[----:B------:R-:W-:Y:S01]  /*a4e0*/  @!P5 FMUL.FTZ R14, R7, -1.4426950216293334961 ;  /* 0xbfb8aa3b070ed820 */ /* 0x000fe20000410000 */
[----:B------:R-:W3:Y:S01]  /*a4f0*/  @!P1 MUFU.EX2 R5, R4 ;  /* 0x0000000400059308 */ /* 0x000ee20000000800 */
[----:B0-----:R-:W-:Y:S03]  /*a500*/  LDS R2, [R51+0x2c] ;  /* 0x00002c0033027984 */ /* 0x001fe60000000800 */
[----:B------:R-:W0:Y:S04]  /*a510*/  @!P2 MUFU.EX2 R10, R6 ;  /* 0x00000006000aa308 */ /* 0x000e280000000800 */
[----:B------:R3:W4:Y:S01]  /*a520*/  @!P3 MUFU.EX2 R11, R9 ;  /* 0x00000009000bb308 */ /* 0x0007220000000800 */
[----:B-1----:R-:W-:-:S03]  /*a530*/  @!P0 FADD.FTZ R8, R3, 1 ;  /* 0x3f80000003088421 */ /* 0x002fc60000010000 */
[----:B------:R-:W1:Y:S01]  /*a540*/  @!P4 MUFU.EX2 R12, R12 ;  /* 0x0000000c000cc308 */ /* 0x000e620000000800 */
[----:B--2---:R-:W-:Y:S01]  /*a550*/  @!P6 FADD.FTZ R7, R0, 1 ;  /* 0x3f8000000007e421 */ /* 0x004fe20000010000 */
[----:B------:R-:W-:Y:S02]  /*a560*/  LDS R3, [R50+0x30] ;  /* 0x0000300032037984 */ /* 0x000fe40000000800 */
[----:B------:R-:W2:Y:S01]  /*a570*/  @!P5 MUFU.EX2 R14, R14 ;  /* 0x0000000e000ed308 */ /* 0x000ea20000000800 */
[----:B---3--:R-:W-:Y:S01]  /*a580*/  @!P1 FADD.FTZ R9, R5, 1 ;  /* 0x3f80000005099421 */ /* 0x008fe20000010000 */
[----:B------:R-:W3:Y:S01]  /*a590*/  LDS R0, [R52+0x28] ;  /* 0x0000280034007984 */ /* 0x000ee20000000800 */
[----:B0-----:R-:W-:-:S03]  /*a5a0*/  @!P2 FADD.FTZ R10, R10, 1 ;  /* 0x3f8000000a0aa421 */ /* 0x001fc60000010000 */
[----:B------:R-:W0:Y:S04]  /*a5b0*/  LDS R4, [R49+0x34] ;  /* 0x0000340031047984 */ /* 0x000e280000000800 */
[----:B------:R-:W5:Y:S04]  /*a5c0*/  LDS R5, [R48+0x38] ;  /* 0x0000380030057984 */ /* 0x000f680000000800 */
[----:B------:R-:W5:Y:S01]  /*a5d0*/  LDS R6, [R47+0x3c] ;  /* 0x00003c002f067984 */ /* 0x000f620000000800 */
[----:B----4-:R-:W-:Y:S01]  /*a5e0*/  @!P3 FADD.FTZ R11, R11, 1 ;  /* 0x3f8000000b0bb421 */ /* 0x010fe20000010000 */
[----:B------:R-:W-:Y:S01]  /*a5f0*/  BAR.SYNC.DEFER_BLOCKING 0x0 ;  /* 0x0000000000007b1d */ /* 0x000fe20000010000 */
[----:B-1----:R-:W-:Y:S01]  /*a600*/  @!P4 FADD.FTZ R12, R12, 1 ;  /* 0x3f8000000c0cc421 */ /* 0x002fe20000010000 */
[----:B--2---:R-:W-:-:S04]  /*a610*/  @!P5 FADD.FTZ R14, R14, 1 ;  /* 0x3f8000000e0ed421 */ /* 0x004fc80000010000 */
[----:B------:R-:W1:Y:S08]  /*a620*/  @!P6 MUFU.RCP R7, R7 ;  /* 0x000000070007e308 */ /* 0x000e700000001000 */
[----:B------:R-:W2:Y:S08]  /*a630*/  @!P0 MUFU.RCP R8, R8 ;  /* 0x0000000800088308 */ /* 0x000eb00000001000 */
[----:B------:R-:W4:Y:S08]  /*a640*/  @!P1 MUFU.RCP R9, R9 ;  /* 0x0000000900099308 */ /* 0x000f300000001000 */
[----:B------:R-:W3:Y:S08]  /*a650*/  @!P2 MUFU.RCP R10, R10 ;  /* 0x0000000a000aa308 */ /* 0x000ef00000001000 */
[----:B------:R-:W0:Y:S08]  /*a660*/  @!P3 MUFU.RCP R11, R11 ;  /* 0x0000000b000bb308 */ /* 0x000e300000001000 */
[----:B------:R-:W5:Y:S08]  /*a670*/  @!P4 MUFU.RCP R12, R12 ;  /* 0x0000000c000cc308 */ /* 0x000f700000001000 */
[----:B------:R-:W5:Y:S01]  /*a680*/  @!P5 MUFU.RCP R14, R14 ;  /* 0x0000000e000ed308 */ /* 0x000f620000001000 */
[----:B-1----:R-:W-:Y:S01]  /*a690*/  @!P6 FMUL.FTZ R85, R85, R7 ;  /* 0x000000075555e220 */ /* 0x002fe20000410000 */
[----:B--2---:R-:W-:Y:S01]  /*a6a0*/  @!P0 FMUL.FTZ R84, R84, R8 ;  /* 0x0000000854548220 */ /* 0x004fe20000410000 */
[----:B------:R-:W-:Y:S01]  /*a6b0*/  STS [R105], R115 ;  /* 0x0000007369007388 */ /* 0x000fe20000000800 */
[----:B----4-:R-:W-:Y:S01]  /*a6c0*/  @!P1 FMUL.FTZ R83, R83, R9 ;  /* 0x0000000953539220 */ /* 0x010fe20000410000 */
[----:B---3--:R-:W-:-:S02]  /*a6d0*/  @!P2 FMUL.FTZ R82, R82, R10 ;  /* 0x0000000a5252a220 */ /* 0x008fc40000410000 */
[----:B------:R-:W-:Y:S01]  /*a6e0*/  STS [R165+0x4], R114 ;  /* 0x00000472a5007388 */ /* 0x000fe20000000800 */
[----:B0-----:R-:W-:-:S03]  /*a6f0*/  @!P3 FMUL.FTZ R81, R81, R11 ;  /* 0x0000000b5151b220 */ /* 0x001fc60000410000 */
[----:B------:R-:W-:Y:S01]  /*a700*/  STS [R164+0x8], R113 ;  /* 0x00000871a4007388 */ /* 0x000fe20000000800 */
[----:B-----5:R-:W-:-:S03]  /*a710*/  @!P4 FMUL.FTZ R80, R80, R12 ;  /* 0x0000000c5050c220 */ /* 0x020fc60000410000 */
[----:B------:R-:W-:Y:S01]  /*a720*/  STS [R161+0xc], R112 ;  /* 0x00000c70a1007388 */ /* 0x000fe20000000800 */
[----:B------:R-:W-:-:S03]  /*a730*/  @!P5 FMUL.FTZ R79, R79, R14 ;  /* 0x0000000e4f4fd220 */ /* 0x000fc60000410000 */
[----:B------:R-:W-:Y:S04]  /*a740*/  @!P6 STL [R1+0x54], R85 ;  /* 0x000054550100e387 */ /* 0x000fe80000100800 */
[----:B------:R-:W-:Y:S04]  /*a750*/  STS [R160+0x10], R111 ;  /* 0x0000106fa0007388 */ /* 0x000fe80000000800 */
        /* <DEDUP_REMOVED lines=11> */
[----:B------:R0:W-:Y:S04]  /*a810*/  STS [R52+0x28], R78 ;  /* 0x0000284e34007388 */ /* 0x0001e80000000800 */
[----:B------:R1:W-:Y:S04]  /*a820*/  STS [R51+0x2c], R77 ;  /* 0x00002c4d33007388 */ /* 0x0003e80000000800 */
[----:B0-----:R-:W2:Y:S04]  /*a830*/  LDL.LU R78, [R1+0x70] ;  /* 0x00007000014e7983 */ /* 0x001ea80000300800 */
[----:B-1----:R-:W3:Y:S04]  /*a840*/  LDL.LU R77, [R1+0x74] ;  /* 0x00007400014d7983 */ /* 0x002ee80000300800 */
[----:B------:R0:W-:Y:S04]  /*a850*/  STS [R50+0x30], R76 ;  /* 0x0000304c32007388 */ /* 0x0001e80000000800 */
[----:B------:R1:W-:Y:S04]  /*a860*/  STS [R49+0x34], R75 ;  /* 0x0000344b31007388 */ /* 0x0003e80000000800 */
[----:B------:R4:W-:Y:S04]  /*a870*/  STS [R48+0x38], R74 ;  /* 0x0000384a30007388 */ /* 0x0009e80000000800 */
[----:B0-----:R-:W5:Y:S04]  /*a880*/  LDL.LU R76, [R1+0x78] ;  /* 0x00007800014c7983 */ /* 0x001f680000300800 */
[----:B-1----:R-:W5:Y:S04]  /*a890*/  LDL.LU R75, [R1+0x7c] ;  /* 0x00007c00014b7983 */ /* 0x002f680000300800 */
[----:B------:R0:W-:Y:S01]  /*a8a0*/  STS [R47+0x3c], R73 ;  /* 0x00003c492f007388 */ /* 0x0001e20000000800 */
[----:B------:R-:W-:Y:S01]  /*a8b0*/  FADD.FTZ R0, R0, UR6 ;  /* 0x0000000600007e21 */ /* 0x000fe20008010000 */
[----:B------:R-:W-:Y:S01]  /*a8c0*/  FADD.FTZ R2, R2, UR6 ;  /* 0x0000000602027e21 */ /* 0x000fe20008010000 */
[----:B------:R-:W-:Y:S01]  /*a8d0*/  FADD.FTZ R3, R3, UR6 ;  /* 0x0000000603037e21 */ /* 0x000fe20008010000 */
[----:B----4-:R-:W4:Y:S01]  /*a8e0*/  LDL.LU R74, [R1+0x80] ;  /* 0x00008000014a7983 */ /* 0x010f220000300800 */
[----:B------:R-:W-:Y:S01]  /*a8f0*/  FADD.FTZ R7, R4, UR6 ;  /* 0x0000000604077e21 */ /* 0x000fe20008010000 */
[----:B------:R-:W-:Y:S01]  /*a900*/  FADD.FTZ R8, R5, UR6 ;  /* 0x0000000605087e21 */ /* 0x000fe20008010000 */
[----:B------:R-:W-:Y:S01]  /*a910*/  FADD.FTZ R9, R6, UR6 ;  /* 0x0000000606097e21 */ /* 0x000fe20008010000 */
[----:B------:R-:W1:Y:S01]  /*a920*/  S2UR UR8, SR_CTAID.Y ;  /* 0x00000000000879c3 */ /* 0x000e620000002600 */
[----:B------:R-:W-:Y:S01]  /*a930*/  UMOV UR24, UR26 ;  /* 0x0000001a00187c82 */ /* 0x000fe20008000000 */
[----:B0-----:R-:W4:Y:S01]  /*a940*/  LDL.LU R73, [R1+0x44] ;  /* 0x0000440001497983 */ /* 0x001f220000300800 */
[----:B------:R-:W-:Y:S01]  /*a950*/  FSETP.GTU.FTZ.AND P6, PT, R0, 20, PT ;  /* 0x41a000000000780b */ /* 0x000fe20003fdc000 */
[----:B------:R-:W-:Y:S01]  /*a960*/  NOP ;  /* 0x0000000000007918 */ /* 0x000fe20000000000 */
[----:B------:R-:W-:-:S02]  /*a970*/  FSETP.GTU.FTZ.AND P0, PT, R2, 20, PT ;  /* 0x41a000000200780b */ /* 0x000fc40003f1c000 */
[----:B------:R-:W-:Y:S01]  /*a980*/  FSETP.GTU.FTZ.AND P1, PT, R3, 20, PT ;  /* 0x41a000000300780b */ /* 0x000fe20003f3c000 */
[----:B------:R-:W0:Y:S01]  /*a990*/  S2R R4, SR_TID.X ;  /* 0x0000000000047919 */ /* 0x000e220000002100 */
[----:B------:R-:W-:Y:S02]  /*a9a0*/  FSETP.GTU.FTZ.AND P2, PT, R7, 20, PT ;  /* 0x41a000000700780b */ /* 0x000fe40003f5c000 */
[----:B------:R-:W-:Y:S02]  /*a9b0*/  FSETP.GTU.FTZ.AND P5, PT, R8, 20, PT ;  /* 0x41a000000800780b */ /* 0x000fe40003fbc000 */
[----:B------:R-:W-:-:S03]  /*a9c0*/  FSETP.GTU.FTZ.AND P4, PT, R9, 20, PT ;  /* 0x41a000000900780b */ /* 0x000fc60003f9c000 */
[----:B------:R-:W-:Y:S01]  /*a9d0*/  @!P6 FMUL.FTZ R0, R0, -1.4426950216293334961 ;  /* 0xbfb8aa3b0000e820 */ /* 0x000fe20000410000 */
[----:B------:R-:W-:Y:S01]  /*a9e0*/  LDS R11, [R103+0x80] ;  /* 0x00008000670b7984 */ /* 0x000fe20000000800 */
[----:B------:R-:W-:-:S03]  /*a9f0*/  @!P0 FMUL.FTZ R2, R2, -1.4426950216293334961 ;  /* 0xbfb8aa3b02028820 */ /* 0x000fc60000410000 */
[----:B------:R-:W-:Y:S01]  /*aa00*/  LDS R15, [R102+0x100] ;  /* 0x00010000660f7984 */ /* 0x000fe20000000800 */
[----:B------:R-:W1:Y:S01]  /*aa10*/  @!P6 MUFU.EX2 R0, R0 ;  /* 0x000000000000e308 */ /* 0x000e620000000800 */
[----:B------:R-:W-:Y:S01]  /*aa20*/  @!P1 FMUL.FTZ R3, R3, -1.4426950216293334961 ;  /* 0xbfb8aa3b03039820 */ /* 0x000fe20000410000 */
[----:B------:R-:W-:Y:S01]  /*aa30*/  @!P2 FMUL.FTZ R5, R7, -1.4426950216293334961 ;  /* 0xbfb8aa3b0705a820 */ /* 0x000fe20000410000 */
[----:B------:R-:W-:Y:S01]  /*aa40*/  LDS R17, [R101+0x180] ;  /* 0x0001800065117984 */ /* 0x000fe20000000800 */
[----:B------:R-:W0:Y:S01]  /*aa50*/  @!P0 MUFU.EX2 R2, R2 ;  /* 0x0000000200028308 */ /* 0x000e220000000800 */
[----:B------:R-:W-:Y:S01]  /*aa60*/  @!P5 FMUL.FTZ R6, R8, -1.4426950216293334961 ;  /* 0xbfb8aa3b0806d820 */ /* 0x000fe20000410000 */
[----:B------:R-:W-:Y:S01]  /*aa70*/  @!P4 FMUL.FTZ R7, R9, -1.4426950216293334961 ;  /* 0xbfb8aa3b0907c820 */ /* 0x000fe20000410000 */
[----:B------:R-:W-:Y:S01]  /*aa80*/  LDS R19, [R100+0x200] ;  /* 0x0002000064137984 */ /* 0x000fe20000000800 */
[----:B------:R-:W0:Y:S03]  /*aa90*/  @!P1 MUFU.EX2 R3, R3 ;  /* 0x0000000300039308 */ /* 0x000e260000000800 */
[----:B------:R-:W-:Y:S01]  /*aaa0*/  LDS R21, [R99+0x280] ;  /* 0x0002800063157984 */ /* 0x000fe20000000800 */
[----:B------:R-:W0:Y:S01]  /*aab0*/  @!P2 MUFU.EX2 R5, R5 ;  /* 0x000000050005a308 */ /* 0x000e220000000800 */
[----:B-1----:R-:W-:-:S02]  /*aac0*/  @!P6 FADD.FTZ R0, R0, 1 ;  /* 0x3f8000000000e421 */ /* 0x002fc40000010000 */
[----:B------:R-:W-:Y:S01]  /*aad0*/  LDS R23, [R98+0x300] ;  /* 0x0003000062177984 */ /* 0x000fe20000000800 */
[----:B------:R-:W1:Y:S01]  /*aae0*/  @!P5 MUFU.EX2 R6, R6 ;  /* 0x000000060006d308 */ /* 0x000e620000000800 */
[----:B0-----:R-:W-:Y:S01]  /*aaf0*/  @!P0 FADD.FTZ R2, R2, 1 ;  /* 0x3f80000002028421 */ /* 0x001fe20000010000 */
[----:B------:R-:W-:Y:S02]  /*ab00*/  MOV R8, UR25 ;  /* 0x0000001900087c02 */ /* 0x000fe40008000f00 */
[----:B------:R-:W0:Y:S01]  /*ab10*/  @!P4 MUFU.EX2 R7, R7 ;  /* 0x000000070007c308 */ /* 0x000e220000000800 */
[----:B------:R-:W-:Y:S01]  /*ab20*/  USHF.R.S32.HI UR25, URZ, 0x1f, UR26 ;  /* 0x0000001fff197899 */ /* 0x000fe2000801141a */
[----:B------:R-:W-:Y:S01]  /*ab30*/  @!P1 FADD.FTZ R3, R3, 1 ;  /* 0x3f80000003039421 */ /* 0x000fe20000010000 */
[----:B------:R-:W-:Y:S01]  /*ab40*/  ISETP.NE.AND P3, PT, R4, RZ, PT ;  /* 0x000000ff0400720c */ /* 0x000fe20003f65270 */
[----:B------:R-:W2:Y:S01]  /*ab50*/  @!P6 MUFU.RCP R0, R0 ;  /* 0x000000000000e308 */ /* 0x000ea20000001000 */
[----:B------:R-:W-:Y:S01]  /*ab60*/  LDS R9, [R104] ;  /* 0x0000000068097984 */ /* 0x000fe20000000800 */
[----:B------:R-:W-:-:S03]  /*ab70*/  @!P2 FADD.FTZ R5, R5, 1 ;  /* 0x3f8000000505a421 */ /* 0x000fc60000010000 */
[----:B------:R-:W-:Y:S03]  /*ab80*/  LDS R25, [R97+0x380] ;  /* 0x0003800061197984 */ /* 0x000fe60000000800 */
[----:B------:R-:W3:Y:S01]  /*ab90*/  @!P0 MUFU.RCP R2, R2 ;  /* 0x0000000200028308 */ /* 0x000ee20000001000 */
[----:B-1----:R-:W-:Y:S01]  /*aba0*/  @!P5 FADD.FTZ R6, R6, 1 ;  /* 0x3f8000000606d421 */ /* 0x002fe20000010000 */
[----:B0-----:R-:W-:Y:S01]  /*abb0*/  @!P4 FADD.FTZ R7, R7, 1 ;  /* 0x3f8000000707c421 */ /* 0x001fe20000010000 */
[----:B------:R-:W-:Y:S01]  /*abc0*/  UIMAD.WIDE.U32 UR10, UR34, UR30, UR24 ;  /* 0x0000001e220a72a5 */ /* 0x000fe2000f8e0018 */
[----:B------:R-:W-:Y:S04]  /*abd0*/  LDS R27, [R96+0x400] ;  /* 0x00040000601b7984 */ /* 0x000fe80000000800 */
[----:B------:R-:W5:Y:S01]  /*abe0*/  @!P1 MUFU.RCP R3, R3 ;  /* 0x0000000300039308 */ /* 0x000f620000001000 */
[----:B------:R-:W-:Y:S01]  /*abf0*/  UIMAD UR11, UR34, UR31, UR11 ;  /* 0x0000001f220b72a4 */ /* 0x000fe2000f8e020b */
[----:B------:R-:W-:Y:S01]  /*ac00*/  LDS R29, [R95+0x480] ;  /* 0x000480005f1d7984 */ /* 0x000fe20000000800 */
[----:B------:R-:W0:Y:S03]  /*ac10*/  LDCU.64 UR30, c[0x0][0x550] ;  /* 0x0000aa00ff1e77ac */ /* 0x000e260008000a00 */
[----:B------:R-:W-:Y:S02]  /*ac20*/  LDS R31, [R94+0x500] ;  /* 0x000500005e1f7984 */ /* 0x000fe40000000800 */
[----:B------:R-:W1:Y:S02]  /*ac30*/  @!P2 MUFU.RCP R5, R5 ;  /* 0x000000050005a308 */ /* 0x000e640000001000 */
[----:B------:R-:W-:Y:S04]  /*ac40*/  LDS R33, [R93+0x580] ;  /* 0x000580005d217984 */ /* 0x000fe80000000800 */
[----:B------:R-:W-:Y:S02]  /*ac50*/  LDS R35, [R92+0x600] ;  /* 0x000600005c237984 */ /* 0x000fe40000000800 */
[----:B------:R-:W4:Y:S02]  /*ac60*/  @!P5 MUFU.RCP R6, R6 ;  /* 0x000000060006d308 */ /* 0x000f240000001000 */
[----:B------:R-:W-:Y:S04]  /*ac70*/  LDS R37, [R91+0x680] ;  /* 0x000680005b257984 */ /* 0x000fe80000000800 */
[----:B------:R-:W-:Y:S02]  /*ac80*/  LDS R39, [R90+0x700] ;  /* 0x000700005a277984 */ /* 0x000fe40000000800 */
[----:B------:R-:W4:Y:S01]  /*ac90*/  @!P4 MUFU.RCP R7, R7 ;  /* 0x000000070007c308 */ /* 0x000f220000001000 */
[----:B------:R-:W-:Y:S01]  /*aca0*/  UIMAD UR26, UR8, UR33, URZ ;  /* 0x00000021081a72a4 */ /* 0x000fe2000f8e02ff */
[----:B------:R-:W-:Y:S01]  /*acb0*/  LDS R41, [R89+0x780] ;  /* 0x0007800059297984 */ /* 0x000fe20000000800 */
[----:B------:R-:W-:-:S03]  /*acc0*/  UIMAD.WIDE.U32 UR10, UR8, UR32, UR10 ;  /* 0x00000020080a72a5 */ /* 0x000fc6000f8e000a */
[----:B------:R-:W-:Y:S01]  /*acd0*/  @!P3 STS [UR23+0x2100], R8 ;  /* 0x00210008ff00b988 */ /* 0x000fe20008000817 */
[----:B------:R-:W-:Y:S06]  /*ace0*/  BAR.SYNC.DEFER_BLOCKING 0x0 ;  /* 0x0000000000007b1d */ /* 0x000fec0000010000 */
[----:B------:R-:W4:Y:S01]  /*acf0*/  LDS R43, [UR23+0x2100] ;  /* 0x00210017ff2b7984 */ /* 0x000f220008000800 */
[----:B--2---:R-:W-:Y:S01]  /*ad00*/  @!P6 FMUL.FTZ R78, R78, R0 ;  /* 0x000000004e4ee220 */ /* 0x004fe20000410000 */
[----:B---3--:R-:W-:-:S04]  /*ad10*/  @!P0 FMUL.FTZ R77, R77, R2 ;  /* 0x000000024d4d8220 */ /* 0x008fc80000410000 */
[----:B------:R-:W-:Y:S01]  /*ad20*/  @!P6 STL [R1+0x70], R78 ;  /* 0x0000704e0100e387 */ /* 0x000fe20000100800 */
[----:B------:R-:W-:Y:S01]  /*ad30*/  MOV R2, UR26 ;  /* 0x0000001a00027c02 */ /* 0x000fe20008000f00 */
[----:B------:R-:W2:Y:S02]  /*ad40*/  LDCU.64 UR26, c[0x0][0x520] ;  /* 0x0000a400ff1a77ac */ /* 0x000ea40008000a00 */
[----:B------:R-:W-:Y:S01]  /*ad50*/  @!P0 STL [R1+0x74], R77 ;  /* 0x0000744d01008387 */ /* 0x000fe20000100800 */
[----:B------:R-:W-:Y:S01]  /*ad60*/  IADD3 R0, P0, PT, R72, UR10, RZ ;  /* 0x0000000a48007c10 */ /* 0x000fe2000ff1e0ff */
[----:B-----5:R-:W-:-:S03]  /*ad70*/  @!P1 FMUL.FTZ R76, R76, R3 ;  /* 0x000000034c4c9220 */ /* 0x020fc60000410000 */
[----:B------:R-:W-:Y:S01]  /*ad80*/  IADD3.X R3, PT, PT, R2, UR11, RZ, P0, !PT ;  /* 0x0000000b02037c10 */ /* 0x000fe200087fe4ff */
[----:B------:R-:W3:Y:S01]  /*ad90*/  LDCU.64 UR10, c[0x0][0x518] ;  /* 0x0000a300ff0a77ac */ /* 0x000ee20008000a00 */
[----:B-1----:R-:W-:Y:S01]  /*ada0*/  @!P2 FMUL.FTZ R75, R75, R5 ;  /* 0x000000054b4ba220 */ /* 0x002fe20000410000 */
[----:B0-----:R-:W-:Y:S01]  /*adb0*/  LEA R2, P6, R0, UR30, 0x2 ;  /* 0x0000001e00027c11 */ /* 0x001fe2000f8c10ff */
[----:B------:R-:W-:Y:S01]  /*adc0*/  @!P1 STL [R1+0x78], R76 ;  /* 0x0000784c01009387 */ /* 0x000fe20000100800 */
[----:B----4-:R-:W-:-:S03]  /*add0*/  @!P5 FMUL.FTZ R74, R74, R6 ;  /* 0x000000064a4ad220 */ /* 0x010fc60000410000 */
[----:B------:R-:W-:Y:S01]  /*ade0*/  @!P2 STL [R1+0x7c], R75 ;  /* 0x00007c4b0100a387 */ /* 0x000fe20000100800 */
[----:B------:R-:W-:-:S03]  /*adf0*/  @!P4 FMUL.FTZ R73, R73, R7 ;  /* 0x000000074949c220 */ /* 0x000fc60000410000 */
[----:B------:R-:W-:Y:S01]  /*ae00*/  @!P5 STL [R1+0x80], R74 ;  /* 0x0000804a0100d387 */ /* 0x000fe20000100800 */
[----:B------:R-:W-:Y:S02]  /*ae10*/  LEA.HI.X R3, R0, UR31, R3, 0x2, P6 ;  /* 0x0000001f00037c11 */ /* 0x000fe4000b0f1403 */
[-C--:B------:R-:W-:Y:S01]  /*ae20*/  ISETP.GE.AND P0, PT, R72, R43.reuse, PT ;  /* 0x0000002b4800720c */ /* 0x080fe20003f06270 */
[----:B------:R-:W-:Y:S01]  /*ae30*/  @!P4 STL [R1+0x44], R73 ;  /* 0x000044490100c387 */ /* 0x000fe20000100800 */
[-C--:B------:R-:W-:Y:S01]  /*ae40*/  ISETP.GE.AND P1, PT, R70, R43.reuse, PT ;  /* 0x0000002b4600720c */ /* 0x080fe20003f26270 */
[----:B---3--:R-:W-:Y:S02]  /*ae50*/  UIMAD.WIDE.U32 UR24, UR34, UR10, UR24 ;  /* 0x0000000a221872a5 */ /* 0x008fe4000f8e0018 */
[----:B------:R-:W3:Y:S01]  /*ae60*/  LDL.LU R0, [R1+0x104] ;  /* 0x0001040001007983 */ /* 0x000ee20000300800 */
[-C--:B------:R-:W-:Y:S01]  /*ae70*/  ISETP.GE.AND P2, PT, R69, R43.reuse, PT ;  /* 0x0000002b4500720c */ /* 0x080fe20003f46270 */
[----:B------:R-:W0:Y:S01]  /*ae80*/  LDCU.64 UR30, c[0x0][0x560] ;  /* 0x0000ac00ff1e77ac */ /* 0x000e220008000a00 */
[----:B------:R-:W-:-:S02]  /*ae90*/  ISETP.GE.AND P5, PT, R68, R43, PT ;  /* 0x0000002b4400720c */ /* 0x000fc40003fa6270 */
        /* <DEDUP_REMOVED lines=64> */
[----:B------:R-:W4:Y:S01]  /*b2a0*/  LDS R39, [UR23+0x2100] ;  /* 0x00210017ff277984 */ /* 0x000f220008000800 */
[----:B------:R-:W-:Y:S01]  /*b2b0*/  UIMAD UR11, UR34, UR11, UR25 ;  /* 0x0000000b220b72a4 */ /* 0x000fe2000f8e0219 */
[----:B------:R-:W-:-:S03]  /*b2c0*/  UMOV UR10, UR24 ;  /* 0x00000018000a7c82 */ /* 0x000fc60008000000 */
[----:B--2---:R-:W-:-:S04]  /*b2d0*/  UIMAD.WIDE.U32 UR10, UR8, UR26, UR10 ;  /* 0x0000001a080a72a5 */ /* 0x004fc8000f8e000a */
[----:B------:R-:W-:Y:S02]  /*b2e0*/  UIMAD UR11, UR8, UR27, UR11 ;  /* 0x0000001b080b72a4 */ /* 0x000fe4000f8e020b */
[----:B-1----:R-:W-:-:S04]  /*b2f0*/  IADD3 R3, P0, PT, R72, UR10, RZ ;  /* 0x0000000a48037c10 */ /* 0x002fc8000ff1e0ff */
[----:B------:R-:W-:Y:S02]  /*b300*/  IADD3.X R6, PT, PT, RZ, UR11, RZ, P0, !PT ;  /* 0x0000000bff067c10 */ /* 0x000fe400087fe4ff */
[----:B0-----:R-:W-:Y:S01]  /*b310*/  LEA R2, P3, R3, UR30, 0x2 ;  /* 0x0000001e03027c11 */ /* 0x001fe2000f8610ff */
[----:B---3--:R-:W-:-:S04]  /*b320*/  FADD.FTZ R0, R88, R0 ;  /* 0x0000000058007221 */ /* 0x008fc80000010000 */
[----:B------:R-:W-:-:S04]  /*b330*/  FADD.FTZ R0, R0, R87 ;  /* 0x0000005700007221 */ /* 0x000fc80000010000 */
[----:B------:R-:W-:-:S04]  /*b340*/  FADD.FTZ R0, R0, R86 ;  /* 0x0000005600007221 */ /* 0x000fc80000010000 */
[----:B------:R-:W-:Y:S01]  /*b350*/  FADD.FTZ R0, R0, R85 ;  /* 0x0000005500007221 */ /* 0x000fe20000010000 */
[----:B----4-:R-:W-:-:S03]  /*b360*/  ISETP.GE.AND P2, PT, R72, R39, PT ;  /* 0x000000274800720c */ /* 0x010fc60003f46270 */
[----:B------:R-:W-:Y:S01]  /*b370*/  FADD.FTZ R0, R0, R84 ;  /* 0x0000005400007221 */ /* 0x000fe20000010000 */
[----:B------:R-:W-:-:S03]  /*b380*/  ISETP.GE.AND P1, PT, R70, R39, PT ;  /* 0x000000274600720c */ /* 0x000fc60003f26270 */
        /* <DEDUP_REMOVED lines=9> */
[-C--:B------:R-:W-:Y:S02]  /*b420*/  ISETP.GE.AND P6, PT, R67, R39.reuse, PT ;  /* 0x000000274300720c */ /* 0x080fe40003fc6270 */
[----:B------:R-:W-:-:S02]  /*b430*/  ISETP.GE.AND P5, PT, R66, R39, PT ;  /* 0x000000274200720c */ /* 0x000fc40003fa6270 */
[-C--:B------:R-:W-:Y:S02]  /*b440*/  ISETP.GE.AND P3, PT, R65, R39.reuse, PT ;  /* 0x000000274100720c */ /* 0x080fe40003f66270 */
        /* <DEDUP_REMOVED lines=34> */
[----:B------:R-:W-:Y:S02]  /*b670*/  UIADD3 UR19, UP2, UPT, UR19, -0x2000, URZ ;  /* 0xffffe00013137890 */ /* 0x000fe4000ff5e0ff */
[----:B------:R-:W-:Y:S02]  /*b680*/  UIADD3 UR10, UPT, UPT, UR12, -0x1, URZ ;  /* 0xffffffff0c0a7890 */ /* 0x000fe4000fffe0ff */
[----:B------:R-:W-:Y:S01]  /*b690*/  UIADD3.X UR20, UPT, UPT, UR20, -0x1, URZ, UP2, !UPT ;  /* 0xffffffff14147890 */ /* 0x000fe200097fe4ff */
[----:B------:R-:W-:Y:S01]  /*b6a0*/  LOP3.LUT R0, R4, 0x1f, RZ, 0xc0, !PT ;  /* 0x0000001f04007812 */ /* 0x000fe200078ec0ff */
[----:B------:R-:W-:-:S02]  /*b6b0*/  UIADD3 UR21, UP3, UPT, UR21, -0x2000, URZ ;  /* 0xffffe00015157890 */ /* 0x000fc4000ff7e0ff */
[----:B------:R-:W-:Y:S02]  /*b6c0*/  UIADD3 UR13, UP1, UPT, UR13, -0x2000, URZ ;  /* 0xffffe0000d0d7890 */ /* 0x000fe4000ff3e0ff */
[----:B------:R-:W-:Y:S02]  /*b6d0*/  UIADD3 UR15, UP2, UPT, UR15, -0x2000, URZ ;  /* 0xffffe0000f0f7890 */ /* 0x000fe4000ff5e0ff */
[----:B------:R-:W-:Y:S02]  /*b6e0*/  UIADD3.X UR22, UPT, UPT, UR22, -0x1, URZ, UP3, !UPT ;  /* 0xffffffff16167890 */ /* 0x000fe40009ffe4ff */
[----:B------:R-:W-:Y:S02]  /*b6f0*/  UIADD3.X UR14, UPT, UPT, UR14, -0x1, URZ, UP1, !UPT ;  /* 0xffffffff0e0e7890 */ /* 0x000fe40008ffe4ff */
[----:B------:R-:W-:Y:S01]  /*b700*/  UIADD3.X UR16, UPT, UPT, UR16, -0x1, URZ, UP2, !UPT ;  /* 0xffffffff10107890 */ /* 0x000fe200097fe4ff */
[----:B------:R-:W-:Y:S01]  /*b710*/  UMOV UR12, UR10 ;  /* 0x0000000a000c7c82 */ /* 0x000fe20008000000 */
[----:B0-----:R-:W-:Y:S10]  /*b720*/  BRA.U UP0, `(.L_x_1478) ;  /* 0xffffff5100807547 */ /* 0x001ff4000b83ffff */
.L_x_1399:
        /* <DEDUP_REMOVED lines=41> */
[----:B------:R-:W-:Y:S02]  /*b9c0*/  MOV R2, UR4 ;  /* 0x0000000400027c02 */ /* 0x000fe40008000f00 */
[----:B------:R-:W-:Y:S01]  /*b9d0*/  MOV R3, UR5 ;  /* 0x0000000500037c02 */ /* 0x000fe20008000f00 */
[----:B---3--:R-:W-:-:S05]  /*b9e0*/  FADD.FTZ R5, R0, R5 ;  /* 0x0000000500057221 */ /* 0x008fca0000010000 */
[----:B------:R2:W-:Y:S02]  /*b9f0*/  REDG.E.ADD.F32.FTZ.RN.STRONG.GPU desc[UR28][R2.64], R5 ;  /* 0x00000005020079a6 */ /* 0x0005e4000c12f31c */
.L_x_1480:
[----:B------:R-:W-:Y:S05]  /*ba00*/  BSYNC.RECONVERGENT B0 ;  /* 0x0000000000007941 */ /* 0x000fea0003800200 */
.L_x_1479:
        /* <DEDUP_REMOVED lines=43> */
.L_x_1482:
[----:B------:R-:W-:Y:S05]  /*bcc0*/  BSYNC.RECONVERGENT B0 ;  /* 0x0000000000007941 */ /* 0x000fea0003800200 */
.L_x_1481:
        /* <DEDUP_REMOVED lines=11> */
.L_x_1483:
[C---:B------:R-:W-:Y:S02]  /*bd80*/  LEA R0, R7.reuse, UR6, 0x2 ;  /* 0x0000000607007c11 */ /* 0x040fe4000f8e10ff */
[----:B-12---:R-:W-:Y:S02]  /*bd90*/  SHF.R.S32.HI R2, RZ, 0x1f, R7 ;  /* 0x0000001fff027819 */ /* 0x006fe40000011407 */
[----:B0-----:R-:W-:Y:S01]  /*bda0*/  MOV R4, UR4 ;  /* 0x0000000400047c02 */ /* 0x001fe20008000f00 */
[----:B------:R-:W0:Y:S01]  /*bdb0*/  LDS R9, [R0+0xa050] ;  /* 0x00a0500000097984 */ /* 0x000e220000000800 */
[----:B------:R-:W-:Y:S01]  /*bdc0*/  MOV R3, UR8 ;  /* 0x0000000800037c02 */ /* 0x000fe20008000f00 */
[----:B------:R-:W-:Y:S01]  /*bdd0*/  IMAD R6, R2, UR12, RZ ;  /* 0x0000000c02067c24 */ /* 0x000fe2000f8e02ff */
[----:B------:R-:W-:Y:S01]  /*bde0*/  MOV R5, UR5 ;  /* 0x0000000500057c02 */ /* 0x000fe20008000f00 */
        /* <DEDUP_REMOVED lines=11> */
.L_x_1437:
[----:B------:R-:W-:Y:S01]  /*bea0*/  MOV R86, RZ ;  /* 0x000000ff00567202 */ /* 0x000fe20000000f00 */
[----:B------:R-:W-:Y:S01]  /*beb0*/  HFMA2 R87, -RZ, RZ, 0, 5.9604644775390625e-08 ;  /* 0x00000001ff577431 */ /* 0x000fe200000001ff */
[----:B------:R-:W-:Y:S02]  /*bec0*/  MOV R163, R157 ;  /* 0x0000009d00a37202 */ /* 0x000fe40000000f00 */
[----:B------:R-:W-:-:S07]  /*bed0*/  MOV R154, 0xffffffff ;  /* 0xffffffff009a7802 */ /* 0x000fce0000000f00 */
[----:B-1---5:R-:W-:Y:S05]  /*bee0*/  WARPSYNC.COLLECTIVE R154, `(.L_x_1484) ;  /* 0x000000009a087348 */ /* 0x022fea0003c00000 */
[----:B------:R0:W2:Y:S02]  /*bef0*/  SHFL.UP P6, R86, R163, R87, R86 ;  /* 0x04000057a3567389 */ /* 0x0000a400000c0056 */
[----:B012--5:R-:W-:Y:S05]  /*bf00*/  ENDCOLLECTIVE ;  /* 0x000000000000791b */ /* 0x027fea0003800000 */
.L_x_1484:
[----:B------:R-:W-:Y:S01]  /*bf10*/  MOV R163, R153 ;  /* 0x0000009900a37202 */ /* 0x000fe20000000f00 */
[----:B------:R-:W-:Y:S02]  /*bf20*/  IMAD.MOV.U32 R156, RZ, RZ, R86 ;  /* 0x000000ffff9c7224 */ /* 0x000fe400078e0056 */
[----:B------:R-:W-:-:S07]  /*bf30*/  HFMA2 R86, -RZ, RZ, 0, 0 ;  /* 0x00000000ff567431 */ /* 0x000fce00000001ff */
[----:B------:R-:W-:Y:S05]  /*bf40*/  WARPSYNC.COLLECTIVE R154, `(.L_x_1485) ;  /* 0x000000009a087348 */ /* 0x000fea0003c00000 */
[----:B------:R0:W1:Y:S02]  /*bf50*/  SHFL.UP P6, R86, R163, R87, R86 ;  /* 0x04000057a3567389 */ /* 0x00006400000c0056 */
[----:B01----:R-:W-:Y:S05]  /*bf60*/  ENDCOLLECTIVE ;  /* 0x000000000000791b */ /* 0x003fea0003800000 */
.L_x_1485:
        /* <DEDUP_REMOVED lines=9> */
.L_x_1486:
[----:B------:R-:W-:Y:S01]  /*c000*/  IMAD.MOV.U32 R163, RZ, RZ, R156 ;  /* 0x000000ffffa37224 */ /* 0x000fe200078e009c */
[----:B------:R-:W-:Y:S01]  /*c010*/  MOV R153, R86 ;  /* 0x0000005600997202 */ /* 0x000fe20000000f00 */
[----:B------:R-:W-:-:S07]  /*c020*/  HFMA2 R86, -RZ, RZ, 0, 0 ;  /* 0x00000000ff567431 */ /* 0x000fce00000001ff */
[----:B------:R-:W-:Y:S05]  /*c030*/  WARPSYNC.COLLECTIVE R154, `(.L_x_1487) ;  /* 0x000000009a087348 */ /* 0x000fea0003c00000 */
[----:B------:R0:W1:Y:S02]  /*c040*/  SHFL.UP P6, R86, R163, R87, R86 ;  /* 0x04000057a3567389 */ /* 0x00006400000c0056 */
[----:B01----:R-:W-:Y:S05]  /*c050*/  ENDCOLLECTIVE ;  /* 0x000000000000791b */ /* 0x003fea0003800000 */
.L_x_1487:
        /* <DEDUP_REMOVED lines=9> */
.L_x_1488:
[----:B------:R-:W-:Y:S02]  /*c0f0*/  MOV R163, R156 ;  /* 0x0000009c00a37202 */ /* 0x000fe40000000f00 */
[----:B------:R-:W-:Y:S01]  /*c100*/  MOV R153, R86 ;  /* 0x0000005600997202 */ /* 0x000fe20000000f00 */
[----:B------:R-:W-:-:S07]  /*c110*/  IMAD.MOV.U32 R86, RZ, RZ, RZ ;  /* 0x000000ffff567224 */ /* 0x000fce00078e00ff */
[----:B------:R-:W-:Y:S05]  /*c120*/  WARPSYNC.COLLECTIVE R154, `(.L_x_1489) ;  /* 0x000000009a087348 */ /* 0x000fea0003c00000 */
[----:B------:R0:W1:Y:S02]  /*c130*/  SHFL.UP P6, R86, R163, R87, R86 ;  /* 0x04000057a3567389 */ /* 0x00006400000c0056 */
[----:B01----:R-:W-:Y:S05]  /*c140*/  ENDCOLLECTIVE ;  /* 0x000000000000791b */ /* 0x003fea0003800000 */
.L_x_1489:
        /* <DEDUP_REMOVED lines=9> */
.L_x_1490:
[----:B------:R-:W-:Y:S02]  /*c1e0*/  MOV R163, R156 ;  /* 0x0000009c00a37202 */ /* 0x000fe40000000f00 */
[----:B------:R-:W-:Y:S01]  /*c1f0*/  MOV R153, R86 ;  /* 0x0000005600997202 */ /* 0x000fe20000000f00 */
[----:B------:R-:W-:-:S07]  /*c200*/  HFMA2 R86, -RZ, RZ, 0, 0 ;  /* 0x00000000ff567431 */ /* 0x000fce00000001ff */
[----:B------:R-:W-:Y:S05]  /*c210*/  WARPSYNC.COLLECTIVE R154, `(.L_x_1491) ;  /* 0x000000009a087348 */ /* 0x000fea0003c00000 */
[----:B------:R0:W1:Y:S02]  /*c220*/  SHFL.UP P6, R86, R163, R87, R86 ;  /* 0x04000057a3567389 */ /* 0x00006400000c0056 */
[----:B01----:R-:W-:Y:S05]  /*c230*/  ENDCOLLECTIVE ;  /* 0x000000000000791b */ /* 0x003fea0003800000 */
.L_x_1491:
        /* <DEDUP_REMOVED lines=9> */
.L_x_1492:
[----:B------:R-:W-:Y:S02]  /*c2d0*/  MOV R163, R156 ;  /* 0x0000009c00a37202 */ /* 0x000fe40000000f00 */
[----:B------:R-:W-:Y:S01]  /*c2e0*/  MOV R153, R86 ;  /* 0x0000005600997202 */ /* 0x000fe20000000f00 */
[----:B------:R-:W-:-:S07]  /*c2f0*/  HFMA2 R86, -RZ, RZ, 0, 0 ;  /* 0x00000000ff567431 */ /* 0x000fce00000001ff */
[----:B------:R-:W-:Y:S05]  /*c300*/  WARPSYNC.COLLECTIVE R154, `(.L_x_1493) ;  /* 0x000000009a087348 */ /* 0x000fea0003c00000 */
[----:B------:R0:W1:Y:S02]  /*c310*/  SHFL.UP P6, R86, R163, R87, R86 ;  /* 0x04000057a3567389 */ /* 0x00006400000c0056 */
[----:B01----:R-:W-:Y:S05]  /*c320*/  ENDCOLLECTIVE ;  /* 0x000000000000791b */ /* 0x003fea0003800000 */
.L_x_1493:
[----:B------:R-:W-:Y:S05]  /*c330*/  BRA `(.L_x_1494) ;  /* 0xffffffa8005c7947 */ /* 0x000fea000383ffff */
.L_x_1438:
        /* <DEDUP_REMOVED lines=8> */
.L_x_1496:
[----:B------:R-:W-:Y:S05]  /*c3c0*/  BSYNC B0 ;  /* 0x0000000000007941 */ /* 0x000fea0003800000 */
.L_x_1495:
[----:B------:R-:W-:Y:S05]  /*c3d0*/  BRA `(.L_x_1497) ;  /* 0xffffffa800507947 */ /* 0x000fea000383ffff */
.L_x_1439:
        /* <DEDUP_REMOVED lines=8> */
.L_x_1499:
[----:B------:R-:W-:Y:S05]  /*c460*/  BSYNC B0 ;  /* 0x0000000000007941 */ /* 0x000fea0003800000 */
.L_x_1498:
[----:B------:R-:W-:Y:S05]  /*c470*/  BRA `(.L_x_1500) ;  /* 0xffffffa800307947 */ /* 0x000fea000383ffff */
.L_x_1440:
        /* <DEDUP_REMOVED lines=8> */
.L_x_1502:
[----:B------:R-:W-:Y:S05]  /*c500*/  BSYNC B0 ;  /* 0x0000000000007941 */ /* 0x000fea0003800000 */
.L_x_1501:
        /* <DEDUP_REMOVED lines=9> */
.L_x_1503:
[----:B------:R-:W-:Y:S01]  /*c5a0*/  HFMA2 R87, -RZ, RZ, 0, 0 ;  /* 0x00000000ff577431 */ /* 0x000fe200000001ff */
[----:B------:R-:W-:Y:S02]  /*c5b0*/  MOV R162, R86 ;  /* 0x0000005600a27202 */ /* 0x000fe40000000f00 */
[----:B------:R-:W-:-:S07]  /*c5c0*/  MOV R86, 0x1f ;  /* 0x0000001f00567802 */ /* 0x000fce0000000f00 */
[----:B------:R-:W-:Y:S05]  /*c5d0*/  WARPSYNC.COLLECTIVE R154, `(.L_x_1504) ;  /* 0x000000009a087348 */ /* 0x000fea0003c00000 */
[----:B------:R0:W1:Y:S02]  /*c5e0*/  SHFL.IDX P2, R156, R153, R87, R86 ;  /* 0x00000057999c7389 */ /* 0x0000640000040056 */
[----:B01----:R-:W-:Y:S05]  /*c5f0*/  ENDCOLLECTIVE ;  /* 0x000000000000791b */ /* 0x003fea0003800000 */
.L_x_1504:
[----:B------:R-:W-:Y:S01]  /*c600*/  IMAD.MOV.U32 R153, RZ, RZ, R79 ;  /* 0x000000ffff997224 */ /* 0x000fe200078e004f */
[----:B------:R-:W-:-:S07]  /*c610*/  MOV R78, R156 ;  /* 0x0000009c004e7202 */ /* 0x000fce0000000f00 */
[----:B------:R-:W-:Y:S05]  /*c620*/  WARPSYNC.COLLECTIVE R154, `(.L_x_1505) ;  /* 0x000000009a087348 */ /* 0x000fea0003c00000 */
[----:B------:R0:W1:Y:S02]  /*c630*/  SHFL.IDX P2, R156, R153, R87, R86 ;  /* 0x00000057999c7389 */ /* 0x0000640000040056 */
[----:B01----:R-:W-:Y:S05]  /*c640*/  ENDCOLLECTIVE ;  /* 0x000000000000791b */ /* 0x003fea0003800000 */
.L_x_1505:
[----:B------:R-:W-:Y:S01]  /*c650*/  MOV R79, R156 ;  /* 0x0000009c004f7202 */ /* 0x000fe20000000f00 */
[----:B------:R-:W-:Y:S06]  /*c660*/  BRA `(.L_x_1506) ;  /* 0xffffffa400cc7947 */ /* 0x000fec000383ffff */
.L_x_1442:
        /* <DEDUP_REMOVED lines=9> */
.L_x_1507:
[----:B------:R-:W-:Y:S02]  /*c700*/  ISETP.GT.U32.AND P5, PT, R155, 0xf, PT ;  /* 0x0000000f9b00780c */ /* 0x000fe40003fa4070 */
[----:B------:R-:W-:Y:S01]  /*c710*/  MOV R86, R156 ;  /* 0x0000009c00567202 */ /* 0x000fe20000000f00 */
[----:B------:R-:W-:-:S04]  /*c720*/  IMAD.MOV.U32 R156, RZ, RZ, R163 ;  /* 0x000000ffff9c7224 */ /* 0x000fc800078e00a3 */
[----:B------:R-:W-:-:S07]  /*c730*/  @P2 FMUL.FTZ R86, R86, R162 ;  /* 0x000000a256562220 */ /* 0x000fce0000410000 */
[----:B------:R-:W-:Y:S05]  /*c740*/  WARPSYNC.COLLECTIVE R154, `(.L_x_1508) ;  /* 0x000000009a087348 */ /* 0x000fea0003c00000 */
[----:B------:R0:W1:Y:S02]  /*c750*/  SHFL.DOWN P0, R156, R156, R87, R153 ;  /* 0x080000579c9c7389 */ /* 0x0000640000000099 */
[----:B01----:R-:W-:Y:S05]  /*c760*/  ENDCOLLECTIVE ;  /* 0x000000000000791b */ /* 0x003fea0003800000 */
.L_x_1508:
        /* <DEDUP_REMOVED lines=10> */
.L_x_1509:
[----:B------:R-:W-:Y:S01]  /*c810*/  MOV R86, R156 ;  /* 0x0000009c00567202 */ /* 0x000fe20000000f00 */
[----:B------:R-:W-:-:S04]  /*c820*/  IMAD.MOV.U32 R156, RZ, RZ, R163 ;  /* 0x000000ffff9c7224 */ /* 0x000fc800078e00a3 */
[----:B------:R-:W-:-:S07]  /*c830*/  @!P2 FMUL.FTZ R86, R162, R86 ;  /* 0x00000056a256a220 */ /* 0x000fce0000410000 */
[----:B------:R-:W-:Y:S05]  /*c840*/  WARPSYNC.COLLECTIVE R154, `(.L_x_1510) ;  /* 0x000000009a087348 */ /* 0x000fea0003c00000 */
[----:B------:R0:W1:Y:S02]  /*c850*/  SHFL.DOWN P0, R156, R156, R87, R153 ;  /* 0x080000579c9c7389 */ /* 0x0000640000000099 */
[----:B01----:R-:W-:Y:S05]  /*c860*/  ENDCOLLECTIVE ;  /* 0x000000000000791b */ /* 0x003fea0003800000 */
.L_x_1510:
        /* <DEDUP_REMOVED lines=9> */
.L_x_1511:
[----:B------:R-:W-:Y:S01]  /*c900*/  MOV R86, R156 ;  /* 0x0000009c00567202 */ /* 0x000fe20000000f00 */
[----:B------:R-:W-:-:S04]  /*c910*/  IMAD.MOV.U32 R156, RZ, RZ, R163 ;  /* 0x000000ffff9c7224 */ /* 0x000fc800078e00a3 */
[----:B------:R-:W-:-:S07]  /*c920*/  @!P3 FMUL.FTZ R86, R162, R86 ;  /* 0x00000056a256b220 */ /* 0x000fce0000410000 */
[----:B------:R-:W-:Y:S05]  /*c930*/  WARPSYNC.COLLECTIVE R154, `(.L_x_1512) ;  /* 0x000000009a087348 */ /* 0x000fea0003c00000 */
[----:B------:R0:W1:Y:S02]  /*c940*/  SHFL.DOWN P0, R156, R156, R87, R153 ;  /* 0x080000579c9c7389 */ /* 0x0000640000000099 */
[----:B01----:R-:W-:Y:S05]  /*c950*/  ENDCOLLECTIVE ;  /* 0x000000000000791b */ /* 0x003fea0003800000 */
.L_x_1512:
        /* <DEDUP_REMOVED lines=9> */
.L_x_1513:
[----:B------:R-:W-:Y:S01]  /*c9f0*/  MOV R86, R156 ;  /* 0x0000009c00567202 */ /* 0x000fe20000000f00 */
[----:B------:R-:W-:-:S04]  /*ca00*/  IMAD.MOV.U32 R156, RZ, RZ, R163 ;  /* 0x000000ffff9c7224 */ /* 0x000fc800078e00a3 */
[----:B------:R-:W-:-:S07]  /*ca10*/  @!P4 FMUL.FTZ R86, R162, R86 ;  /* 0x00000056a256c220 */ /* 0x000fce0000410000 */
[----:B------:R-:W-:Y:S05]  /*ca20*/  WARPSYNC.COLLECTIVE R154, `(.L_x_1514) ;  /* 0x000000009a087348 */ /* 0x000fea0003c00000 */
[----:B------:R0:W1:Y:S02]  /*ca30*/  SHFL.DOWN P0, R156, R156, R87, R153 ;  /* 0x080000579c9c7389 */ /* 0x0000640000000099 */
[----:B01----:R-:W-:Y:S05]  /*ca40*/  ENDCOLLECTIVE ;  /* 0x000000000000791b */ /* 0x003fea0003800000 */
.L_x_1514:
        /* <DEDUP_REMOVED lines=9> */
.L_x_1515:
[----:B------:R-:W-:Y:S01]  /*cae0*/  MOV R86, R156 ;  /* 0x0000009c00567202 */ /* 0x000fe20000000f00 */
[----:B------:R-:W-:-:S04]  /*caf0*/  IMAD.MOV.U32 R156, RZ, RZ, R163 ;  /* 0x000000ffff9c7224 */ /* 0x000fc800078e00a3 */
[----:B------:R-:W-:-:S07]  /*cb00*/  @!P5 FMUL.FTZ R86, R162, R86 ;  /* 0x00000056a256d220 */ /* 0x000fce0000410000 */
[----:B------:R-:W-:Y:S05]  /*cb10*/  WARPSYNC.COLLECTIVE R154, `(.L_x_1516) ;  /* 0x000000009a087348 */ /* 0x000fea0003c00000 */
[----:B------:R0:W1:Y:S02]  /*cb20*/  SHFL.DOWN P0, R156, R156, R87, R153 ;  /* 0x080000579c9c7389 */ /* 0x0000640000000099 */
[----:B01----:R-:W-:Y:S05]  /*cb30*/  ENDCOLLECTIVE ;  /* 0x000000000000791b */ /* 0x003fea0003800000 */
.L_x_1516:
        /* <DEDUP_REMOVED lines=10> */
.L_x_1517:
[----:B------:R-:W-:Y:S01]  /*cbe0*/  MOV R153, R163 ;  /* 0x000000a300997202 */ /* 0x000fe20000000f00 */
[----:B------:R-:W-:-:S07]  /*cbf0*/  IMAD.MOV.U32 R157, RZ, RZ, R156 ;  /* 0x000000ffff9d7224 */ /* 0x000fce00078e009c */
[----:B------:R-:W-:Y:S05]  /*cc00*/  WARPSYNC.COLLECTIVE R154, `(.L_x_1518) ;  /* 0x000000009a087348 */ /* 0x000fea0003c00000 */
[----:B------:R0:W1:Y:S02]  /*cc10*/  SHFL.IDX P2, R156, R153, R87, R86 ;  /* 0x00000057999c7389 */ /* 0x0000640000040056 */
[----:B01----:R-:W-:Y:S05]  /*cc20*/  ENDCOLLECTIVE ;  /* 0x000000000000791b */ /* 0x003fea0003800000 */
.L_x_1518:
        /* <DEDUP_REMOVED lines=9> */
.L_x_1519:
[----:B------:R-:W-:Y:S01]  /*ccc0*/  MOV R162, R156 ;  /* 0x0000009c00a27202 */ /* 0x000fe20000000f00 */
[----:B------:R-:W-:-:S07]  /*ccd0*/  IMAD.MOV.U32 R156, RZ, RZ, R163 ;  /* 0x000000ffff9c7224 */ /* 0x000fce00078e00a3 */
[----:B------:R-:W-:Y:S05]  /*cce0*/  WARPSYNC.COLLECTIVE R154, `(.L_x_1520) ;  /* 0x000000009a087348 */ /* 0x000fea0003c00000 */
[----:B------:R0:W1:Y:S02]  /*ccf0*/  SHFL.DOWN P0, R156, R156, R87, R153 ;  /* 0x080000579c9c7389 */ /* 0x0000640000000099 */
[----:B01----:R-:W-:Y:S05]  /*cd00*/  ENDCOLLECTIVE ;  /* 0x000000000000791b */ /* 0x003fea0003800000 */
.L_x_1520:
[----:B------:R-:W-:Y:S01]  /*cd10*/  MOV R153, R78 ;  /* 0x0000004e00997202 */ /* 0x000fe20000000f00 */
[----:B------:R-:W-:Y:S01]  /*cd20*/  HFMA2 R87, -RZ, RZ, 0, 0 ;  /* 0x00000000ff577431 */ /* 0x000fe200000001ff */
[----:B------:R-:W-:-:S07]  /*cd30*/  MOV R163, R156 ;  /* 0x0000009c00a37202 */ /* 0x000fce0000000f00 */
[----:B------:R-:W-:Y:S05]  /*cd40*/  WARPSYNC.COLLECTIVE R154, `(.L_x_1521) ;  /* 0x000000009a087348 */ /* 0x000fea0003c00000 */
[----:B------:R0:W1:Y:S02]  /*cd50*/  SHFL.IDX P2, R156, R153, R87, R86 ;  /* 0x00000057999c7389 */ /* 0x0000640000040056 */
[----:B01----:R-:W-:Y:S05]  /*cd60*/  ENDCOLLECTIVE ;  /* 0x000000000000791b */ /* 0x003fea0003800000 */
.L_x_1521:
[----:B------:R-:W-:Y:S02]  /*cd70*/  ISETP.NE.AND P0, PT, R14, 0x1f, PT ;  /* 0x0000001f0e00780c */ /* 0x000fe40003f05270 */
[----:B------:R-:W-:Y:S02]  /*cd80*/  MOV R153, R79 ;  /* 0x0000004f00997202 */ /* 0x000fe40000000f00 */
[----:B------:R-:W-:-:S09]  /*cd90*/  MOV R78, R156 ;  /* 0x0000009c004e7202 */ /* 0x000fd20000000f00 */
[----:B------:R-:W-:Y:S05]  /*cda0*/  WARPSYNC.COLLECTIVE R154, `(.L_x_1522) ;  /* 0x000000009a087348 */ /* 0x000fea0003c00000 */
[----:B------:R0:W1:Y:S02]  /*cdb0*/  SHFL.IDX P2, R156, R153, R87, R86 ;  /* 0x00000057999c7389 */ /* 0x0000640000040056 */
[----:B01----:R-:W-:Y:S05]  /*cdc0*/  ENDCOLLECTIVE ;  /* 0x000000000000791b */ /* 0x003fea0003800000 */
.L_x_1522:
[----:B------:R-:W-:Y:S01]  /*cdd0*/  MOV R79, R156 ;  /* 0x0000009c004f7202 */ /* 0x000fe20000000f00 */
[----:B------:R-:W-:Y:S06]  /*cde0*/  BRA `(.L_x_1523) ;  /* 0xffffffa800007947 */ /* 0x000fec000383ffff */
.L_x_1524:
        /* <DEDUP_REMOVED lines=9> */
.L_x_10423:


//--------------------- .text._Z25selective_scan_bwd_kernelI32Selective_Scan_bwd_kernel_traitsILi128ELi16ELb0ELb1ELb1ELb1ELb1EffEEv12SSMParamsBwd --------------------------
	.section	.text._Z25selective_scan_bwd_kernelI32Selective_Scan_bwd_kernel_traitsILi128ELi16ELb0ELb1ELb1ELb1ELb1EffEEv12SSMParamsBwd,"ax",@progbits
	.align	128
        .global         _Z25selective_scan_bwd_kernelI32Selective_Scan_bwd_kernel_traitsILi128ELi16ELb0ELb1ELb1ELb1ELb1EffEEv12SSMParamsBwd
        .type           _Z25selective_scan_bwd_kernelI32Selective_Scan_bwd_kernel_traitsILi128ELi16ELb0ELb1ELb1ELb1ELb1EffEEv12SSMParamsBwd,@function
        .size           _Z25selective_scan_bwd_kernelI32Selective_Scan_bwd_kernel_traitsILi128ELi16ELb0ELb1ELb1ELb1ELb1EffEEv12SSMParamsBwd,(.L_x_10424 - _Z25selective_scan_bwd_kernelI32Selective_Scan_bwd_kernel_traitsILi128ELi16ELb0ELb1ELb1ELb1ELb1EffEEv12SSMParamsBwd)
        .other          _Z25selective_scan_bwd_kernelI32Selective_Scan_bwd_kernel_traitsILi128ELi16ELb0ELb1ELb1ELb1ELb1EffEEv12SSMParamsBwd,@"STO_CUDA_ENTRY STV_DEFAULT"
_Z25selective_scan_bwd_kernelI32Selective_Scan_bwd_kernel_traitsILi128ELi16ELb0ELb1ELb1ELb1ELb1EffEEv12SSMParamsBwd:
.text._Z25selective_scan_bwd_kernelI32Selective_Scan_bwd_kernel_traitsILi128ELi16ELb0ELb1ELb1ELb1ELb1EffEEv12SSMParamsBwd:
        /* <DEDUP_REMOVED lines=54> */
[----:B-----5:R-:W-:Y:S01]  /*0360*/  VIADD R2, R0, 0xffffffe ;  /* 0x0ffffffe00027836 */ /* 0x020fe20000000000 */
[----:B------:R-:W-:-:S04]  /*0370*/  MOV R0, UR12 ;  /* 0x0000000c00007c02 */ /* 0x000fc80008000f00 */
[----:B------:R-:W-:Y:S01]  /*0380*/  IABS R0, R0 ;  /* 0x0000000000007213 */ /* 0x000fe20000000000 */
[----:B------:R-:W4:Y:S03]  /*0390*/  F2I.FTZ.U32.TRUNC.NTZ R2, R2 ;  /* 0x0000000200027305 */ /* 0x000f26000021f000 */
        /* <DEDUP_REMOVED lines=15> */
[----:B------:R-:W-:Y:S02]  /*0490*/  UISETP.NE.AND.EX UP0, UPT, UR35, URZ, UPT, UP0 ;  /* 0x000000ff2300728c */ /* 0x000fe4000bf05300 */
[----:B------:R-:W-:Y:S01]  /*04a0*/  UISETP.GT.U32.AND UP1, UPT, UR36, UR5, UPT ;  /* 0x000000052400728c */ /* 0x000fe2000bf24070 */
[----:B------:R-:W2:Y:S01]  /*04b0*/  LDCU.64 UR34, c[0x0][0x528] ;  /* 0x0000a500ff2277ac */ /* 0x000ea20008000a00 */
[----:B------:R-:W-:Y:S01]  /*04c0*/  UIMAD UR9, UR13, UR23, UR25 ;  /* 0x000000170d0972a4 */ /* 0x000fe2000f8e0219 */
[----:B------:R-:W-:Y:S01]  /*04d0*/  UMOV UR8, UR24 ;  /* 0x0000001800087c82 */ /* 0x000fe20008000000 */
[----:B------:R-:W4:Y:S07]  /*04e0*/  LDCU.64 UR24, c[0x0][0x3c8] ;  /* 0x00007900ff1877ac */ /* 0x000f2e0008000a00 */
[----:B------:R-:W-:-:S02]  /*04f0*/  @!UP1 UIADD3 UR5, UPT, UPT, UR5, -UR36, URZ ;  /* 0x8000002405059290 */ /* 0x000fc4000fffe0ff */
[----:B------:R-:W-:Y:S02]  /*0500*/  @!UP1 UIADD3 UR10, UPT, UPT, UR10, 0x1, URZ ;  /* 0x000000010a0a9890 */ /* 0x000fe4000fffe0ff */
[----:B------:R-:W-:Y:S02]  /*0510*/  UISETP.GE.U32.AND UP3, UPT, UR5, UR36, UPT ;  /* 0x000000240500728c */ /* 0x000fe4000bf66070 */
[----:B------:R-:W-:Y:S02]  /*0520*/  ULOP3.LUT UR5, UR12, UR31, URZ, 0x3c, !UPT ;  /* 0x0000001f0c057292 */ /* 0x000fe4000f8e3cff */
[----:B-1----:R-:W-:Y:S02]  /*0530*/  UIMAD.WIDE.U32 UR22, UR13, UR20, URZ ;  /* 0x000000140d1672a5 */ /* 0x002fe4000f8e00ff */
[----:B------:R-:W-:Y:S02]  /*0540*/  UISETP.GE.AND UP1, UPT, UR5, URZ, UPT ;  /* 0x000000ff0500728c */ /* 0x000fe4000bf26270 */
[----:B---3--:R-:W-:Y:S01]  /*0550*/  UIMAD.WIDE.U32 UR8, UR12, UR6, UR8 ;  /* 0x000000060c0872a5 */ /* 0x008fe2000f8e0008 */
[----:B------:R-:W1:Y:S02]  /*0560*/  LDCU.64 UR26, c[0x0][0x3d0] ;  /* 0x00007a00ff1a77ac */ /* 0x000e640008000a00 */
[----:B------:R-:W-:-:S02]  /*0570*/  @UP3 UIADD3 UR10, UPT, UPT, UR10, 0x1, URZ ;  /* 0x000000010a0a3890 */ /* 0x000fc4000fffe0ff */
[----:B------:R-:W-:Y:S02]  /*0580*/  UISETP.NE.AND UP3, UPT, UR31, URZ, UPT ;  /* 0x000000ff1f00728c */ /* 0x000fe4000bf65270 */
[----:B------:R-:W-:Y:S02]  /*0590*/  UIMAD UR23, UR13, UR21, UR23 ;  /* 0x000000150d1772a4 */ /* 0x000fe4000f8e0217 */
[----:B------:R-:W-:Y:S02]  /*05a0*/  UIMAD UR21, UR12, UR7, UR9 ;  /* 0x000000070c1572a4 */ /* 0x000fe4000f8e0209 */
[----:B------:R-:W-:Y:S02]  /*05b0*/  UIADD3 UR8, UP2, UPT, UR14, UR8, URZ ;  /* 0x000000080e087290 */ /* 0x000fe4000ff5e0ff */
[----:B------:R-:W-:Y:S02]  /*05c0*/  @!UP1 UIADD3 UR10, UPT, UPT, -UR10, URZ, URZ ;  /* 0x000000ff0a0a9290 */ /* 0x000fe4000fffe1ff */
[----:B------:R-:W-:-:S02]  /*05d0*/  UIADD3.X UR21, UPT, UPT, UR4, UR21, URZ, UP2, !UPT ;  /* 0x0000001504157290 */ /* 0x000fc400097fe4ff */
[----:B------:R-:W-:Y:S02]  /*05e0*/  @!UP3 ULOP3.LUT UR10, URZ, UR31, URZ, 0x33, !UPT ;  /* 0x0000001fff0ab292 */ /* 0x000fe4000f8e33ff */
[----:B--2---:R-:W-:Y:S02]  /*05f0*/  ULEA UR20, UP2, UR8, UR34, 0x2 ;  /* 0x0000002208147291 */ /* 0x004fe4000f8410ff */
[----:B------:R-:W-:Y:S02]  /*0600*/  USHF.R.S32.HI UR5, URZ, 0x1f, UR10 ;  /* 0x0000001fff057899 */ /* 0x000fe4000801140a */
[----:B------:R-:W-:Y:S02]  /*0610*/  ULEA.HI.X UR21, UR8, UR35, UR21, 0x2, UP2 ;  /* 0x0000002308157291 */ /* 0x000fe400090f1415 */
[----:B----4-:R-:W-:Y:S01]  /*0620*/  UIMAD UR8, UR5, UR24, URZ ;  /* 0x00000018050872a4 */ /* 0x010fe2000f8e02ff */
[----:B------:R-:W2:Y:S03]  /*0630*/  LDCU.64 UR28, c[0x0][0x3e8] ;  /* 0x00007d00ff1c77ac */ /* 0x000ea60008000a00 */
[----:B------:R-:W-:-:S02]  /*0640*/  UIMAD UR11, UR10, UR25, UR8 ;  /* 0x000000190a0b72a4 */ /* 0x000fc4000f8e0208 */
[----:B-1----:R-:W-:Y:S01]  /*0650*/  UIMAD.WIDE.U32 UR6, UR13, UR26, URZ ;  /* 0x0000001a0d0672a5 */ /* 0x002fe2000f8e00ff */
[----:B------:R-:W1:Y:S01]  /*0660*/  @UP0 LDCU UR26, c[0x0][0x384] ;  /* 0x00007080ff1a07ac */ /* 0x000e620008000800 */
[----:B------:R-:W-:Y:S01]  /*0670*/  UIMAD.WIDE.U32 UR22, UR10, UR24, UR22 ;  /* 0x000000180a1672a5 */ /* 0x000fe2000f8e0016 */
[----:B------:R-:W3:Y:S03]  /*0680*/  LDCU.64 UR30, c[0x0][0x448] ;  /* 0x00008900ff1e77ac */ /* 0x000ee60008000a00 */
[----:B------:R-:W-:-:S03]  /*0690*/  UIADD3 UR23, UPT, UPT, UR23, UR11, URZ ;  /* 0x0000000b17177290 */ /* 0x000fc6000fffe0ff */
[----:B------:R-:W4:Y:S01]  /*06a0*/  @UP0 LDCU UR11, c[0x0][0x38c] ;  /* 0x00007180ff0b07ac */ /* 0x000f220008000800 */
[----:B------:R-:W5:Y:S01]  /*06b0*/  @UP0 LDCU.64 UR34, c[0x0][0x480] ;  /* 0x00009000ff2207ac */ /* 0x000f620008000a00 */
[----:B--2---:R-:W-:Y:S02]  /*06c0*/  UIMAD UR5, UR5, UR28, URZ ;  /* 0x0000001c050572a4 */ /* 0x004fe4000f8e02ff */
[----:B------:R-:W-:Y:S02]  /*06d0*/  UIMAD UR7, UR13, UR27, UR7 ;  /* 0x0000001b0d0772a4 */ /* 0x000fe4000f8e0207 */
[----:B------:R-:W-:Y:S02]  /*06e0*/  UIMAD UR24, UR10, UR29, UR5 ;  /* 0x0000001d0a1872a4 */ /* 0x000fe4000f8e0205 */
[----:B-1----:R-:W-:Y:S02]  /*06f0*/  @UP0 UIMAD UR13, UR13, UR26, UR12 ;  /* 0x0000001a0d0d02a4 */ /* 0x002fe4000f8e020c */
[----:B------:R-:W-:-:S02]  /*0700*/  UIADD3 UR5, UP1, UPT, UR14, UR22, URZ ;  /* 0x000000160e057290 */ /* 0x000fc4000ff3e0ff */
[----:B------:R-:W-:Y:S02]  /*0710*/  UIMAD.WIDE.U32 UR8, UR10, UR28, UR6 ;  /* 0x0000001c0a0872a5 */ /* 0x000fe4000f8e0006 */
[----:B------:R-:W-:Y:S01]  /*0720*/  @UP0 UIMAD UR13, UR13, UR15, URZ ;  /* 0x0000000f0d0d02a4 */ /* 0x000fe2000f8e02ff */
[----:B------:R-:W1:Y:S01]  /*0730*/  LDCU.64 UR28, c[0x0][0x450] ;  /* 0x00008a00ff1c77ac */ /* 0x000e620008000a00 */
[----:B------:R-:W-:Y:S02]  /*0740*/  UIADD3.X UR23, UPT, UPT, UR4, UR23, URZ, UP1, !UPT ;  /* 0x0000001704177290 */ /* 0x000fe40008ffe4ff */
[----:B---3--:R-:W-:Y:S02]  /*0750*/  ULEA UR22, UP2, UR5, UR30, 0x2 ;  /* 0x0000001e05167291 */ /* 0x008fe4000f8410ff */
[----:B------:R-:W-:Y:S02]  /*0760*/  UIADD3 UR14, UP1, UPT, UR14, UR8, URZ ;  /* 0x000000080e0e7290 */ /* 0x000fe4000ff3e0ff */
[----:B------:R-:W-:-:S02]  /*0770*/  UIADD3 UR25, UPT, UPT, UR9, UR24, URZ ;  /* 0x0000001809197290 */ /* 0x000fc4000fffe0ff */
[----:B----4-:R-:W-:Y:S02]  /*0780*/  @UP0 UIMAD UR13, UR13, UR11, URZ ;  /* 0x0000000b0d0d02a4 */ /* 0x010fe4000f8e02ff */
[----:B------:R-:W-:Y:S02]  /*0790*/  ULEA.HI.X UR23, UR5, UR31, UR23, 0x2, UP2 ;  /* 0x0000001f05177291 */ /* 0x000fe400090f1417 */
[----:B------:R-:W-:Y:S01]  /*07a0*/  UIADD3.X UR25, UPT, UPT, UR4, UR25, URZ, UP1, !UPT ;  /* 0x0000001904197290 */ /* 0x000fe20008ffe4ff */
[----:B------:R-:W-:Y:S02]  /*07b0*/  UMOV UR5, URZ ;  /* 0x000000ff00057c82 */ /* 0x000fe40008000000 */
[----:B------:R-:W-:Y:S01]  /*07c0*/  UMOV UR4, URZ ;  /* 0x000000ff00047c82 */ /* 0x000fe20008000000 */
[----:B-----5:R-:W-:Y:S02]  /*07d0*/  @UP0 UIMAD.WIDE UR4, UR13, 0x8, UR34 ;  /* 0x000000080d0408a5 */ /* 0x020fe4000f8e0222 */
        /* <DEDUP_REMOVED lines=15> */
.L_x_1605:
[----:B------:R-:W0:Y:S01]  /*08d0*/  LDCU UR29, c[0x0][0x388] ;  /* 0x00007100ff1d77ac */ /* 0x000e220008000800 */
[----:B------:R-:W-:Y:S01]  /*08e0*/  SHF.L.U32 R70, R72, 0x4, RZ ;  /* 0x0000000448467819 */ /* 0x000fe200000006ff */
[----:B------:R-:W-:Y:S01]  /*08f0*/  HFMA2 R0, -RZ, RZ, 0, 0 ;  /* 0x00000000ff007431 */ /* 0x000fe200000001ff */
[----:B------:R-:W-:Y:S01]  /*0900*/  MOV R2, UR16 ;  /* 0x0000001000027c02 */ /* 0x000fe20008000f00 */
[----:B------:R-:W-:Y:S01]  /*0910*/  USHF.L.U32 UR31, UR11, 0xb, URZ ;  /* 0x0000000b0b1f7899 */ /* 0x000fe200080006ff */
[----:B------:R-:W-:Y:S02]  /*0920*/  MOV R3, UR17 ;  /* 0x0000001100037c02 */ /* 0x000fe40008000f00 */
[----:B------:R-:W-:Y:S02]  /*0930*/  CS2R R14, SRZ ;  /* 0x00000000000e7805 */ /* 0x000fe4000001ff00 */
[----:B------:R-:W-:Y:S01]  /*0940*/  LOP3.LUT R70, R70, 0x3e00, RZ, 0xc0, !PT ;  /* 0x00003e0046467812 */ /* 0x000fe200078ec0ff */
[----:B------:R-:W-:Y:S01]  /*0950*/  UIADD3 UR28, UPT, UPT, UR31, -0x800, URZ ;  /* 0xfffff8001f1c7890 */ /* 0x000fe2000fffe0ff */
[----:B------:R-:W-:Y:S01]  /*0960*/  LOP3.LUT R13, R13, 0xfffffbff, RZ, 0xc0, !PT ;  /* 0xfffffbff0d0d7812 */ /* 0x000fe200078ec0ff */
[----:B------:R-:W-:Y:S01]  /*0970*/  IMAD.WIDE.U32 R6, R71, 0x4, R2 ;  /* 0x0000000447067825 */ /* 0x000fe200078e0002 */
[----:B------:R-:W-:-:S02]  /*0980*/  CS2R R8, SRZ ;  /* 0x0000000000087805 */ /* 0x000fc4000001ff00 */
[----:B------:R-:W-:Y:S02]  /*0990*/  CS2R R10, SRZ ;  /* 0x00000000000a7805 */ /* 0x000fe4000001ff00 */
[----:B------:R-:W-:Y:S01]  /*09a0*/  CS2R R16, SRZ ;  /* 0x0000000000107805 */ /* 0x000fe2000001ff00 */
[----:B------:R-:W-:Y:S01]  /*09b0*/  IMAD.MOV.U32 R12, RZ, RZ, RZ ;  /* 0x000000ffff0c7224 */ /* 0x000fe200078e00ff */
[----:B------:R-:W-:Y:S02]  /*09c0*/  CS2R R18, SRZ ;  /* 0x0000000000127805 */ /* 0x000fe4000001ff00 */
[----:B------:R-:W-:Y:S02]  /*09d0*/  CS2R R20, SRZ ;  /* 0x0000000000147805 */ /* 0x000fe4000001ff00 */
[----:B------:R-:W-:Y:S01]  /*09e0*/  CS2R R22, SRZ ;  /* 0x0000000000167805 */ /* 0x000fe2000001ff00 */
[----:B0-----:R-:W-:-:S06]  /*09f0*/  UIADD3 UR8, UPT, UPT, -UR28, UR29, URZ ;  /* 0x0000001d1c087290 */ /* 0x001fcc000fffe1ff */
[----:B------:R-:W-:Y:S01]  /*0a00*/  ISETP.GE.AND P0, PT, R71, UR8, PT ;  /* 0x0000000847007c0c */ /* 0x000fe2000bf06270 */
[----:B------:R-:W-:Y:S01]  /*0a10*/  BAR.SYNC.DEFER_BLOCKING 0x0 ;  /* 0x0000000000007b1d */ /* 0x000fe20000010000 */
[----:B------:R-:W-:-:S04]  /*0a20*/  LOP3.LUT R71, R70, 0x1f, R72, 0xf8, !PT ;  /* 0x0000001f46477812 */ /* 0x000fc800078ef848 */
[C---:B------:R-:W-:Y:S02]  /*0a30*/  LOP3.LUT R69, R71.reuse, 0x20, RZ, 0xfc, !PT ;  /* 0x0000002047457812 */ /* 0x040fe400078efcff */
[----:B------:R-:W-:-:S05]  /*0a40*/  LOP3.LUT R68, R71, 0x40, RZ, 0xfc, !PT ;  /* 0x0000004047447812 */ /* 0x000fca00078efcff */
[----:B------:R-:W-:Y:S02]  /*0a50*/  @P0 LOP3.LUT R13, R13, 0x400, RZ, 0xfc, !PT ;  /* 0x000004000d0d0812 */ /* 0x000fe400078efcff */
[----:B------:R-:W-:Y:S01]  /*0a60*/  ISETP.GE.AND P6, PT, R68, UR8, PT ;  /* 0x0000000844007c0c */ /* 0x000fe2000bfc6270 */
[----:B------:R-:W2:Y:S01]  /*0a70*/  @!P0 LDG.E R0, desc[UR32][R6.64] ;  /* 0x0000002006008981 */ /* 0x000ea2000c1e1900 */
[----:B------:R-:W-:Y:S02]  /*0a80*/  ISETP.GE.AND P0, PT, R69, UR8, PT ;  /* 0x0000000845007c0c */ /* 0x000fe4000bf06270 */
[----:B------:R-:W-:-:S09]  /*0a90*/  LOP3.LUT R13, R13, 0xfffffdff, RZ, 0xc0, !PT ;  /* 0xfffffdff0d0d7812 */ /* 0x000fd200078ec0ff */
[----:B------:R-:W3:Y:S01]  /*0aa0*/  @!P6 LDG.E R9, desc[UR32][R6.64+0x100] ;  /* 0x000100200609e981 */ /* 0x000ee2000c1e1900 */
[C---:B------:R-:W-:Y:S02]  /*0ab0*/  LOP3.LUT R67, R71.reuse, 0x60, RZ, 0xfc, !PT ;  /* 0x0000006047437812 */ /* 0x040fe400078efcff */
[----:B------:R-:W-:Y:S02]  /*0ac0*/  SHF.L.U32 R4, R71, 0x2, RZ ;  /* 0x0000000247047819 */ /* 0x000fe400000006ff */
[----:B------:R-:W-:Y:S02]  /*0ad0*/  ISETP.GE.AND P5, PT, R67, UR8, PT ;  /* 0x0000000843007c0c */ /* 0x000fe4000bfa6270 */
[----:B------:R-:W-:Y:S02]  /*0ae0*/  IADD3 R2, P1, PT, R4, UR18, RZ ;  /* 0x0000001204027c10 */ /* 0x000fe4000ff3e0ff */
[----:B------:R-:W-:Y:S02]  /*0af0*/  LOP3.LUT R66, R71, 0x80, RZ, 0xfc, !PT ;  /* 0x0000008047427812 */ /* 0x000fe400078efcff */
[----:B------:R-:W-:-:S02]  /*0b00*/  @P0 LOP3.LUT R13, R13, 0x200, RZ, 0xfc, !PT ;  /* 0x000002000d0d0812 */ /* 0x000fc400078efcff */
[----:B------:R-:W-:Y:S02]  /*0b10*/  IADD3.X R3, PT, PT, RZ, UR19, RZ, P1, !PT ;  /* 0x00000013ff037c10 */ /* 0x000fe40008ffe4ff */
[----:B------:R-:W-:Y:S02]  /*0b20*/  LOP3.LUT R13, R13, 0xfffffeff, RZ, 0xc0, !PT ;  /* 0xfffffeff0d0d7812 */ /* 0x000fe400078ec0ff */
[----:B------:R-:W-:Y:S01]  /*0b30*/  ISETP.GE.AND P4, PT, R66, UR8, PT ;  /* 0x0000000842007c0c */ /* 0x000fe2000bf86270 */
[----:B------:R-:W4:Y:S01]  /*0b40*/  @!P5 LDG.E R10, desc[UR32][R6.64+0x180] ;  /* 0x00018020060ad981 */ /* 0x000f22000c1e1900 */
[----:B------:R-:W-:Y:S02]  /*0b50*/  @P6 LOP3.LUT R13, R13, 0x100, RZ, 0xfc, !PT ;  /* 0x000001000d0d6812 */ /* 0x000fe400078efcff */
[----:B------:R-:W-:Y:S02]  /*0b60*/  LOP3.LUT R65, R71, 0xa0, RZ, 0xfc, !PT ;  /* 0x000000a047417812 */ /* 0x000fe400078efcff */
[----:B------:R-:W-:-:S02]  /*0b70*/  LOP3.LUT P1, RZ, R13, 0x200, RZ, 0xc0, !PT ;  /* 0x000002000dff7812 */ /* 0x000fc4000782c0ff */
[----:B------:R-:W-:Y:S02]  /*0b80*/  LOP3.LUT R13, R13, 0xffffff7f, RZ, 0xc0, !PT ;  /* 0xffffff7f0d0d7812 */ /* 0x000fe400078ec0ff */
[----:B------:R-:W-:Y:S02]  /*0b90*/  ISETP.GE.AND P3, PT, R65, UR8, PT ;  /* 0x0000000841007c0c */ /* 0x000fe4000bf66270 */
[----:B------:R-:W-:Y:S01]  /*0ba0*/  @P5 LOP3.LUT R13, R13, 0x80, RZ, 0xfc, !PT ;  /* 0x000000800d0d5812 */ /* 0x000fe200078efcff */
[----:B------:R-:W5:Y:S01]  /*0bb0*/  @!P4 LDG.E R11, desc[UR32][R6.64+0x200] ;  /* 0x00020020060bc981 */ /* 0x000f62000c1e1900 */
[----:B------:R-:W-:Y:S02]  /*0bc0*/  LOP3.LUT R64, R71, 0xc0, RZ, 0xfc, !PT ;  /* 0x000000c047407812 */ /* 0x000fe400078efcff */
[----:B------:R-:W-:Y:S02]  /*0bd0*/  LOP3.LUT R13, R13, 0xffffffbf, RZ, 0xc0, !PT ;  /* 0xffffffbf0d0d7812 */ /* 0x000fe400078ec0ff */
[----:B------:R-:W-:Y:S01]  /*0be0*/  ISETP.GE.AND P2, PT, R64, UR8, PT ;  /* 0x0000000840007c0c */ /* 0x000fe2000bf46270 */
[----:B------:R-:W3:Y:S01]  /*0bf0*/  @!P1 LDG.E R8, desc[UR32][R6.64+0x80] ;  /* 0x0000802006089981 */ /* 0x000ee2000c1e1900 */
[----:B------:R-:W-:-:S02]  /*0c00*/  @P4 LOP3.LUT R13, R13, 0x40, RZ, 0xfc, !PT ;  /* 0x000000400d0d4812 */ /* 0x000fc400078efcff */
[----:B------:R-:W-:Y:S01]  /*0c10*/  IADD3 R4, P0, PT, R4, UR20, RZ ;  /* 0x0000001404047c10 */ /* 0x000fe2000ff1e0ff */
[----:B------:R-:W5:Y:S01]  /*0c20*/  @!P3 LDG.E R12, desc[UR32][R6.64+0x280] ;  /* 0x00028020060cb981 */ /* 0x000f62000c1e1900 */
[----:B------:R-:W-:Y:S02]  /*0c30*/  LOP3.LUT R13, R13, 0xffffffdf, RZ, 0xc0, !PT ;  /* 0xffffffdf0d0d7812 */ /* 0x000fe400078ec0ff */
[----:B------:R-:W-:Y:S02]  /*0c40*/  LOP3.LUT R63, R71, 0xe0, RZ, 0xfc, !PT ;  /* 0x000000e0473f7812 */ /* 0x000fe400078efcff */
[----:B------:R-:W-:Y:S02]  /*0c50*/  @P3 LOP3.LUT R13, R13, 0x20, RZ, 0xfc, !PT ;  /* 0x000000200d0d3812 */ /* 0x000fe400078efcff */
[----:B------:R-:W-:Y:S01]  /*0c60*/  IADD3.X R5, PT, PT, RZ, UR21, RZ, P0, !PT ;  /* 0x00000015ff057c10 */ /* 0x000fe200087fe4ff */
[----:B------:R-:W5:Y:S01]  /*0c70*/  @!P2 LDG.E R14, desc[UR32][R6.64+0x300] ;  /* 0x00030020060ea981 */ /* 0x000f62000c1e1900 */
[----:B------:R-:W-:-:S02]  /*0c80*/  ISETP.GE.AND P0, PT, R63, UR8, PT ;  /* 0x000000083f007c0c */ /* 0x000fc4000bf06270 */
[----:B------:R-:W-:Y:S02]  /*0c90*/  LOP3.LUT R13, R13, 0xffffffef, RZ, 0xc0, !PT ;  /* 0xffffffef0d0d7812 */ /* 0x000fe400078ec0ff */
[----:B------:R-:W-:Y:S02]  /*0ca0*/  LOP3.LUT R62, R71, 0x100, RZ, 0xfc, !PT ;  /* 0x00000100473e7812 */ /* 0x000fe400078efcff */
[----:B------:R-:W-:Y:S02]  /*0cb0*/  @P2 LOP3.LUT R13, R13, 0x10, RZ, 0xfc, !PT ;  /* 0x000000100d0d2812 */ /* 0x000fe400078efcff */
[----:B------:R-:W-:Y:S02]  /*0cc0*/  LOP3.LUT R61, R71, 0x120, RZ, 0xfc, !PT ;  /* 0x00000120473d7812 */ /* 0x000fe400078efcff */
[----:B------:R-:W-:Y:S02]  /*0cd0*/  LOP3.LUT R13, R13, 0xfffffff7, RZ, 0xc0, !PT ;  /* 0xfffffff70d0d7812 */ /* 0x000fe400078ec0ff */
[----:B------:R-:W-:Y:S01]  /*0ce0*/  LOP3.LUT R60, R71, 0x140, RZ, 0xfc, !PT ;  /* 0x00000140473c7812 */ /* 0x000fe200078efcff */
[----:B------:R-:W5:Y:S01]  /*0cf0*/  @!P0 LDG.E R15, desc[UR32][R6.64+0x380] ;  /* 0x00038020060f8981 */ /* 0x000f62000c1e1900 */
[----:B------:R-:W-:-:S02]  /*0d00*/  @P0 LOP3.LUT R13, R13, 0x8, RZ, 0xfc, !PT ;  /* 0x000000080d0d0812 */ /* 0x000fc400078efcff */
[----:B------:R-:W-:Y:S02]  /*0d10*/  ISETP.GE.AND P0, PT, R62, UR8, PT ;  /* 0x000000083e007c0c */ /* 0x000fe4000bf06270 */
[----:B------:R-:W-:Y:S02]  /*0d20*/  LOP3.LUT R13, R13, 0xfffffffb, RZ, 0xc0, !PT ;  /* 0xfffffffb0d0d7812 */ /* 0x000fe400078ec0ff */
[C---:B------:R-:W-:Y:S02]  /*0d30*/  LOP3.LUT R59, R71.reuse, 0x160, RZ, 0xfc, !PT ;  /* 0x00000160473b7812 */ /* 0x040fe400078efcff */
[C---:B------:R-:W-:Y:S02]  /*0d40*/  LOP3.LUT R58, R71.reuse, 0x180, RZ, 0xfc, !PT ;  /* 0x00000180473a7812 */ /* 0x040fe400078efcff */
[----:B------:R-:W-:Y:S02]  /*0d50*/  LOP3.LUT R57, R71, 0x1a0, RZ, 0xfc, !PT ;  /* 0x000001a047397812 */ /* 0x000fe400078efcff */
[----:B------:R-:W-:-:S02]  /*0d60*/  ISETP.GE.AND P6, PT, R61, UR8, PT ;  /* 0x000000083d007c0c */ /* 0x000fc4000bfc6270 */
[----:B------:R-:W-:Y:S01]  /*0d70*/  LOP3.LUT R56, R71, 0x1c0, RZ, 0xfc, !PT ;  /* 0x000001c047387812 */ /* 0x000fe200078efcff */
[----:B------:R-:W5:Y:S01]  /*0d80*/  @!P0 LDG.E R16, desc[UR32][R6.64+0x400] ;  /* 0x0004002006108981 */ /* 0x000f62000c1e1900 */
[----:B------:R-:W-:Y:S02]  /*0d90*/  @P0 LOP3.LUT R13, R13, 0x4, RZ, 0xfc, !PT ;  /* 0x000000040d0d0812 */ /* 0x000fe400078efcff */
[----:B------:R-:W-:Y:S02]  /*0da0*/  ISETP.GE.AND P5, PT, R60, UR8, PT ;  /* 0x000000083c007c0c */ /* 0x000fe4000bfa6270 */
[----:B------:R-:W-:Y:S02]  /*0db0*/  LOP3.LUT R146, R71, 0x1e0, RZ, 0xfc, !PT ;  /* 0x000001e047927812 */ /* 0x000fe400078efcff */
[----:B------:R-:W-:Y:S02]  /*0dc0*/  ISETP.GE.AND P0, PT, R59, UR8, PT ;  /* 0x000000083b007c0c */ /* 0x000fe4000bf06270 */
[----:B------:R-:W-:Y:S01]  /*0dd0*/  ISETP.GE.AND P1, PT, R58, UR8, PT ;  /* 0x000000083a007c0c */ /* 0x000fe2000bf26270 */
[----:B------:R-:W5:Y:S01]  /*0de0*/  @!P6 LDG.E R17, desc[UR32][R6.64+0x480] ;  /* 0x000480200611e981 */ /* 0x000f62000c1e1900 */
[----:B------:R-:W-:-:S02]  /*0df0*/  ISETP.GE.AND P2, PT, R57, UR8, PT ;  /* 0x0000000839007c0c */ /* 0x000fc4000bf46270 */
        /* <DEDUP_REMOVED lines=11> */
[----:B------:R-:W-:Y:S01]  /*0eb0*/  LOP3.LUT R13, R13, 0xfffffffd, RZ, 0xc0, !PT ;  /* 0xfffffffd0d0d7812 */ /* 0x000fe200078ec0ff */
[----:B0-----:R-:W-:Y:S01]  /*0ec0*/  ULEA UR27, UR8, UR27, 0x18 ;  /* 0x0000001b081b7291 */ /* 0x001fe2000f8ec0ff */
[----:B-1----:R-:W-:-:S04]  /*0ed0*/  IADD3 R24, PT, PT, R70, R30, RZ ;  /* 0x0000001e46187210 */ /* 0x002fc80007ffe0ff */
[CC--:B------:R-:W-:Y:S01]  /*0ee0*/  LEA.HI.SX32 R25, R24.reuse, R24.reuse, 0x1b ;  /* 0x0000001818197211 */ /* 0x0c0fe200078fdaff */
[C---:B------:R-:W-:Y:S01]  /*0ef0*/  VIADD R7, R24.reuse, 0x60 ;  /* 0x0000006018077836 */ /* 0x040fe20000000000 */
[C---:B------:R-:W-:Y:S02]  /*0f00*/  IADD3 R27, PT, PT, R24.reuse, 0x40, RZ ;  /* 0x00000040181b7810 */ /* 0x040fe40007ffe0ff */
        /* <DEDUP_REMOVED lines=13> */
[C---:B------:R-:W-:Y:S02]  /*0fe0*/  IADD3 R25, PT, PT, R24.reuse, 0xe0, RZ ;  /* 0x000000e018197810 */ /* 0x040fe40007ffe0ff */
[----:B------:R-:W-:Y:S02]  /*0ff0*/  IADD3 R27, PT, PT, R24, 0x100, RZ ;  /* 0x00000100181b7810 */ /* 0x000fe40007ffe0ff */
[----:B------:R-:W-:-:S02]  /*1000*/  LEA.HI.SX32 R7, R7, R24, 0x1b ;  /* 0x0000001807077211 */ /* 0x000fc400078fdaff */
[----:B------:R-:W-:Y:S02]  /*1010*/  LEA R119, R29, UR27, 0x2 ;  /* 0x0000001b1d777c11 */ /* 0x000fe4000f8e10ff */
[----:B------:R-:W-:Y:S01]  /*1020*/  LEA R118, R31, UR27, 0x2 ;  /* 0x0000001b1f767c11 */ /* 0x000fe2000f8e10ff */
[C---:B------:R-:W-:Y:S01]  /*1030*/  VIADD R31, R24.reuse, 0x140 ;  /* 0x00000140181f7836 */ /* 0x040fe20000000000 */
[----:B------:R-:W-:Y:S02]  /*1040*/  IADD3 R29, PT, PT, R24, 0x120, RZ ;  /* 0x00000120181d7810 */ /* 0x000fe40007ffe0ff */
[-C--:B------:R-:W-:Y:S02]  /*1050*/  LEA.HI.SX32 R25, R25, R24.reuse, 0x1b ;  /* 0x0000001819197211 */ /* 0x080fe400078fdaff */
[----:B------:R-:W-:Y:S02]  /*1060*/  @P6 LOP3.LUT R13, R13, 0x2, RZ, 0xfc, !PT ;  /* 0x000000020d0d6812 */ /* 0x000fe400078efcff */
[----:B------:R-:W-:-:S02]  /*1070*/  LEA.HI.SX32 R27, R27, R24, 0x1b ;  /* 0x000000181b1b7211 */ /* 0x000fc400078fdaff */
[----:B------:R-:W-:Y:S02]  /*1080*/  LEA R163, R7, UR27, 0x2 ;  /* 0x0000001b07a37c11 */ /* 0x000fe4000f8e10ff */
[----:B------:R-:W-:Y:S02]  /*1090*/  IADD3 R7, PT, PT, R24, 0x160, RZ ;  /* 0x0000016018077810 */ /* 0x000fe40007ffe0ff */
[----:B------:R-:W-:Y:S02]  /*10a0*/  P2R R26, PR, RZ, 0x40 ;  /* 0x00000040ff1a7803 */ /* 0x000fe40000000000 */
[----:B------:R-:W-:Y:S02]  /*10b0*/  LEA.HI.SX32 R29, R29, R24, 0x1b ;  /* 0x000000181d1d7211 */ /* 0x000fe400078fdaff */
[----:B------:R-:W-:Y:S02]  /*10c0*/  LEA R162, R25, UR27, 0x2 ;  /* 0x0000001b19a27c11 */ /* 0x000fe4000f8e10ff */
[----:B------:R-:W-:-:S02]  /*10d0*/  LOP3.LUT P6, RZ, R13, 0x4, RZ, 0xc0, !PT ;  /* 0x000000040dff7812 */ /* 0x000fc400078cc0ff */
[-C--:B------:R-:W-:Y:S02]  /*10e0*/  LEA.HI.SX32 R31, R31, R24.reuse, 0x1b ;  /* 0x000000181f1f7211 */ /* 0x080fe400078fdaff */
[----:B------:R-:W-:Y:S02]  /*10f0*/  LEA R157, R27, UR27, 0x2 ;  /* 0x0000001b1b9d7c11 */ /* 0x000fe4000f8e10ff */
[C---:B------:R-:W-:Y:S02]  /*1100*/  IADD3 R25, PT, PT, R24.reuse, 0x1c0, RZ ;  /* 0x000001c018197810 */ /* 0x040fe40007ffe0ff */
[----:B------:R-:W-:Y:S02]  /*1110*/  IADD3 R27, PT, PT, R24, 0x1e0, RZ ;  /* 0x000001e0181b7810 */ /* 0x000fe40007ffe0ff */
[----:B------:R-:W-:Y:S02]  /*1120*/  LEA.HI.SX32 R7, R7, R24, 0x1b ;  /* 0x0000001807077211 */ /* 0x000fe400078fdaff */
[----:B------:R-:W-:-:S02]  /*1130*/  LEA R156, R29, UR27, 0x2 ;  /* 0x0000001b1d9c7c11 */ /* 0x000fc4000f8e10ff */
[----:B------:R-:W-:Y:S02]  /*1140*/  P2R R28, PR, RZ, 0x40 ;  /* 0x00000040ff1c7803 */ /* 0x000fe40000000000 */
[----:B------:R-:W-:Y:S02]  /*1150*/  LEA R155, R31, UR27, 0x2 ;  /* 0x0000001b1f9b7c11 */ /* 0x000fe4000f8e10ff */
[-C--:B------:R-:W-:Y:S02]  /*1160*/  LEA.HI.SX32 R25, R25, R24.reuse, 0x1b ;  /* 0x0000001819197211 */ /* 0x080fe400078fdaff */
[----:B------:R-:W-:Y:S02]  /*1170*/  LOP3.LUT P6, RZ, R13, 0x8, RZ, 0xc0, !PT ;  /* 0x000000080dff7812 */ /* 0x000fe400078cc0ff */
[----:B------:R-:W-:Y:S02]  /*1180*/  LEA.HI.SX32 R27, R27, R24, 0x1b ;  /* 0x000000181b1b7211 */ /* 0x000fe400078fdaff */
[----:B------:R-:W-:-:S02]  /*1190*/  LEA R154, R7, UR27, 0x2 ;  /* 0x0000001b079a7c11 */ /* 0x000fc4000f8e10ff */
[----:B------:R-:W-:Y:S02]  /*11a0*/  LEA R150, R25, UR27, 0x2 ;  /* 0x0000001b19967c11 */ /* 0x000fe4000f8e10ff */
[----:B------:R-:W-:Y:S02]  /*11b0*/  P2R R73, PR, RZ, 0x40 ;  /* 0x00000040ff497803 */ /* 0x000fe40000000000 */
[----:B------:R-:W-:Y:S02]  /*11c0*/  LEA R148, R27, UR27, 0x2 ;  /* 0x0000001b1b947c11 */ /* 0x000fe4000f8e10ff */
[----:B------:R-:W-:-:S04]  /*11d0*/  LOP3.LUT P6, RZ, R13, 0x10, RZ, 0xc0, !PT ;  /* 0x000000100dff7812 */ /* 0x000fc800078cc0ff */
[----:B------:R-:W-:Y:S02]  /*11e0*/  P2R R74, PR, RZ, 0x40 ;  /* 0x00000040ff4a7803 */ /* 0x000fe40000000000 */
[----:B------:R-:W-:-:S04]  /*11f0*/  LOP3.LUT P6, RZ, R13, 0x20, RZ, 0xc0, !PT ;  /* 0x000000200dff7812 */ /* 0x000fc800078cc0ff */
[----:B------:R-:W-:Y:S02]  /*1200*/  P2R R75, PR, RZ, 0x40 ;  /* 0x00000040ff4b7803 */ /* 0x000fe40000000000 */
[----:B------:R-:W-:-:S04]  /*1210*/  LOP3.LUT P6, RZ, R13, 0x40, RZ, 0xc0, !PT ;  /* 0x000000400dff7812 */ /* 0x000fc800078cc0ff */
[----:B------:R-:W-:Y:S02]  /*1220*/  P2R R76, PR, RZ, 0x40 ;  /* 0x00000040ff4c7803 */ /* 0x000fe40000000000 */
[C---:B------:R-:W-:Y:S01]  /*1230*/  LOP3.LUT P6, RZ, R13.reuse, 0x80, RZ, 0xc0, !PT ;  /* 0x000000800dff7812 */ /* 0x040fe200078cc0ff */
[----:B--2---:R-:W-:Y:S03]  /*1240*/  STS [R133], R0 ;  /* 0x0000000085007388 */ /* 0x004fe60000000800 */
[----:B------:R-:W-:Y:S02]  /*1250*/  P2R R77, PR, RZ, 0x40 ;  /* 0x00000040ff4d7803 */ /* 0x000fe40000000000 */
[----:B------:R-:W-:Y:S01]  /*1260*/  LOP3.LUT P6, RZ, R13, 0x100, RZ, 0xc0, !PT ;  /* 0x000001000dff7812 */ /* 0x000fe200078cc0ff */
[----:B---3--:R-:W-:Y:S04]  /*1270*/  STS [R124+0x80], R8 ;  /* 0x000080087c007388 */ /* 0x008fe80000000800 */
[----:B------:R0:W-:Y:S04]  /*1280*/  STS [R123+0x100], R9 ;  /* 0x000100097b007388 */ /* 0x0001e80000000800 */
[----:B----4-:R-:W-:Y:S04]  /*1290*/  STS [R121+0x180], R10 ;  /* 0x0001800a79007388 */ /* 0x010fe80000000800 */
[----:B-----5:R1:W-:Y:S01]  /*12a0*/  STS [R119+0x200], R11 ;  /* 0x0002000b77007388 */ /* 0x0203e20000000800 */
[----:B0-----:R-:W-:-:S03]  /*12b0*/  IADD3 R9, PT, PT, R24, 0x180, RZ ;  /* 0x0000018018097810 */ /* 0x001fc60007ffe0ff */
[----:B------:R-:W-:Y:S01]  /*12c0*/  STS [R118+0x280], R12 ;  /* 0x0002800c76007388 */ /* 0x000fe20000000800 */
[-C--:B------:R-:W-:Y:S02]  /*12d0*/  LEA.HI.SX32 R9, R9, R24.reuse, 0x1b ;  /* 0x0000001809097211 */ /* 0x080fe400078fdaff */
[----:B-1----:R-:W-:Y:S01]  /*12e0*/  IADD3 R11, PT, PT, R24, 0x1a0, RZ ;  /* 0x000001a0180b7810 */ /* 0x002fe20007ffe0ff */
[----:B------:R-:W-:Y:S03]  /*12f0*/  STS [R163+0x300], R14 ;  /* 0x0003000ea3007388 */ /* 0x000fe60000000800 */
[----:B------:R-:W-:Y:S01]  /*1300*/  LEA.HI.SX32 R11, R11, R24, 0x1b ;  /* 0x000000180b0b7211 */ /* 0x000fe200078fdaff */
[----:B------:R0:W-:Y:S01]  /*1310*/  STS [R162+0x380], R15 ;  /* 0x0003800fa2007388 */ /* 0x0001e20000000800 */
[----:B------:R-:W-:Y:S02]  /*1320*/  LEA R153, R9, UR27, 0x2 ;  /* 0x0000001b09997c11 */ /* 0x000fe4000f8e10ff */
[----:B------:R-:W-:Y:S01]  /*1330*/  LEA R152, R11, UR27, 0x2 ;  /* 0x0000001b0b987c11 */ /* 0x000fe2000f8e10ff */
[----:B------:R-:W-:-:S04]  /*1340*/  IMAD R24, R30, 0xf, R24 ;  /* 0x0000000f1e187824 */ /* 0x000fc800078e0218 */
[C---:B------:R-:W-:Y:S01]  /*1350*/  VIADD R33, R24.reuse, 0xd ;  /* 0x0000000d18217836 */ /* 0x040fe20000000000 */
[----:B------:R-:W-:Y:S01]  /*1360*/  STS [R157+0x400], R16 ;  /* 0x000400109d007388 */ /* 0x000fe20000000800 */
[C---:B------:R-:W-:Y:S02]  /*1370*/  IADD3 R7, PT, PT, R24.reuse, 0x1, RZ ;  /* 0x0000000118077810 */ /* 0x040fe40007ffe0ff */
[C---:B------:R-:W-:Y:S01]  /*1380*/  IADD3 R9, PT, PT, R24.reuse, 0x2, RZ ;  /* 0x0000000218097810 */ /* 0x040fe20007ffe0ff */
[----:B------:R-:W-:Y:S04]  /*1390*/  STS [R156+0x480], R17 ;  /* 0x000480119c007388 */ /* 0x000fe80000000800 */
[----:B------:R-:W-:Y:S04]  /*13a0*/  STS [R155+0x500], R18 ;  /* 0x000500129b007388 */ /* 0x000fe80000000800 */
[----:B------:R1:W-:Y:S04]  /*13b0*/  STS [R154+0x580], R19 ;  /* 0x000580139a007388 */ /* 0x0003e80000000800 */
[----:B------:R-:W-:Y:S01]  /*13c0*/  STS [R153+0x600], R20 ;  /* 0x0006001499007388 */ /* 0x000fe20000000800 */
[----:B------:R-:W-:-:S03]  /*13d0*/  IADD3 R11, PT, PT, R24, 0x3, RZ ;  /* 0x00000003180b7810 */ /* 0x000fc60007ffe0ff */
[----:B------:R2:W-:Y:S01]  /*13e0*/  STS [R152+0x680], R21 ;  /* 0x0006801598007388 */ /* 0x0005e20000000800 */
[C---:B0-----:R-:W-:Y:S01]  /*13f0*/  IADD3 R15, PT, PT, R24.reuse, 0x4, RZ ;  /* 0x00000004180f7810 */ /* 0x041fe20007ffe0ff */
[C---:B-1----:R-:W-:Y:S02]  /*1400*/  VIADD R19, R24.reuse, 0x6 ;  /* 0x0000000618137836 */ /* 0x042fe40000000000 */
[----:B------:R-:W-:Y:S01]  /*1410*/  STS [R150+0x700], R22 ;  /* 0x0007001696007388 */ /* 0x000fe20000000800 */
[C---:B------:R-:W-:Y:S02]  /*1420*/  IADD3 R17, PT, PT, R24.reuse, 0x5, RZ ;  /* 0x0000000518117810 */ /* 0x040fe40007ffe0ff */
[C---:B------:R-:W-:Y:S01]  /*1430*/  IADD3 R25, PT, PT, R24.reuse, 0x9, RZ ;  /* 0x0000000918197810 */ /* 0x040fe20007ffe0ff */
[----:B------:R0:W-:Y:S01]  /*1440*/  STS [R148+0x780], R23 ;  /* 0x0007801794007388 */ /* 0x0001e20000000800 */
[C---:B------:R-:W-:Y:S02]  /*1450*/  IADD3 R27, PT, PT, R24.reuse, 0xa, RZ ;  /* 0x0000000a181b7810 */ /* 0x040fe40007ffe0ff */
[----:B--2---:R-:W-:-:S02]  /*1460*/  IADD3 R21, PT, PT, R24, 0x7, RZ ;  /* 0x0000000718157810 */ /* 0x004fc40007ffe0ff */
[C---:B------:R-:W-:Y:S02]  /*1470*/  IADD3 R29, PT, PT, R24.reuse, 0xb, RZ ;  /* 0x0000000b181d7810 */ /* 0x040fe40007ffe0ff */
[C---:B------:R-:W-:Y:S02]  /*1480*/  IADD3 R31, PT, PT, R24.reuse, 0xc, RZ ;  /* 0x0000000c181f7810 */ /* 0x040fe40007ffe0ff */
[C---:B------:R-:W-:Y:S02]  /*1490*/  IADD3 R35, PT, PT, R24.reuse, 0xe, RZ ;  /* 0x0000000e18237810 */ /* 0x040fe40007ffe0ff */
[C---:B0-----:R-:W-:Y:S02]  /*14a0*/  IADD3 R23, PT, PT, R24.reuse, 0x8, RZ ;  /* 0x0000000818177810 */ /* 0x041fe40007ffe0ff */
        /* <DEDUP_REMOVED lines=50> */
[----:B------:R-:W-:-:S02]  /*17d0*/  P2R R78, PR, RZ, 0x40 ;  /* 0x00000040ff4e7803 */ /* 0x000fc40000000000 */
[----:B------:R-:W-:-:S04]  /*17e0*/  LOP3.LUT P6, RZ, R13, 0x200, RZ, 0xc0, !PT ;  /* 0x000002000dff7812 */ /* 0x000fc800078cc0ff */
[----:B------:R-:W-:Y:S02]  /*17f0*/  P2R R79, PR, RZ, 0x40 ;  /* 0x00000040ff4f7803 */ /* 0x000fe40000000000 */
[----:B------:R-:W-:Y:S02]  /*1800*/  LOP3.LUT P6, RZ, R13, 0x400, RZ, 0xc0, !PT ;  /* 0x000004000dff7812 */ /* 0x000fe400078cc0ff */
[----:B------:R-:W-:Y:S01]  /*1810*/  MOV R0, RZ ;  /* 0x000000ff00007202 */ /* 0x000fe20000000f00 */
[----:B------:R-:W-:Y:S01]  /*1820*/  BAR.SYNC.DEFER_BLOCKING 0x0 ;  /* 0x0000000000007b1d */ /* 0x000fe20000010000 */
[----:B------:R-:W-:Y:S02]  /*1830*/  IMAD.MOV.U32 R6, RZ, RZ, RZ ;  /* 0x000000ffff067224 */ /* 0x000fe400078e00ff */
[----:B------:R-:W-:-:S07]  /*1840*/  HFMA2 R8, -RZ, RZ, 0, 0 ;  /* 0x00000000ff087431 */ /* 0x000fce00000001ff */
        /* <DEDUP_REMOVED lines=25> */
[----:B------:R-:W-:Y:S01]  /*19e0*/  MOV R24, RZ ;  /* 0x000000ff00187202 */ /* 0x000fe20000000f00 */
        /* <DEDUP_REMOVED lines=64> */
[----:B0-----:R-:W-:Y:S01]  /*1df0*/  MOV R0, RZ ;  /* 0x000000ff00007202 */ /* 0x001fe20000000f00 */
        /* <DEDUP_REMOVED lines=19> */
[----:B------:R-:W-:Y:S01]  /*1f30*/  ISETP.NE.AND P6, PT, R91, RZ, PT ;  /* 0x000000ff5b00720c */ /* 0x000fe20003fc5270 */
[----:B----4-:R-:W-:Y:S02]  /*1f40*/  HFMA2 R12, -RZ, RZ, 0, 0 ;  /* 0x00000000ff0c7431 */ /* 0x010fe400000001ff */
[----:B------:R-:W-:Y:S01]  /*1f50*/  IMAD.MOV.U32 R73, RZ, RZ, RZ ;  /* 0x000000ffff497224 */ /* 0x000fe200078e00ff */
[----:B------:R-:W-:Y:S02]  /*1f60*/  CS2R R74, SRZ ;  /* 0x00000000004a7805 */ /* 0x000fe4000001ff00 */
[----:B------:R-:W-:Y:S02]  /*1f70*/  CS2R R76, SRZ ;  /* 0x00000000004c7805 */ /* 0x000fe4000001ff00 */
[----:B------:R-:W-:Y:S01]  /*1f80*/  MOV R78, RZ ;  /* 0x000000ff004e7202 */ /* 0x000fe20000000f00 */
[----:B------:R-:W4:Y:S04]  /*1f90*/  @!P5 LDG.E R73, desc[UR32][R4.64+0x500] ;  /* 0x000500200449d981 */ /* 0x000f28000c1e1900 */
[----:B------:R-:W4:Y:S04]  /*1fa0*/  @!P0 LDG.E R74, desc[UR32][R4.64+0x580] ;  /* 0x00058020044a8981 */ /* 0x000f28000c1e1900 */
[----:B------:R-:W4:Y:S01]  /*1fb0*/  @!P6 LDG.E R11, desc[UR32][R4.64+0x400] ;  /* 0x00040020040be981 */ /* 0x000f22000c1e1900 */
[----:B------:R-:W-:-:S03]  /*1fc0*/  ISETP.NE.AND P6, PT, R92, RZ, PT ;  /* 0x000000ff5c00720c */ /* 0x000fc60003fc5270 */
[----:B------:R-:W4:Y:S04]  /*1fd0*/  @!P1 LDG.E R75, desc[UR32][R4.64+0x600] ;  /* 0x00060020044b9981 */ /* 0x000f28000c1e1900 */
[----:B------:R-:W4:Y:S04]  /*1fe0*/  @!P2 LDG.E R76, desc[UR32][R4.64+0x680] ;  /* 0x00068020044ca981 */ /* 0x000f28000c1e1900 */
[----:B------:R-:W4:Y:S04]  /*1ff0*/  @!P3 LDG.E R77, desc[UR32][R4.64+0x700] ;  /* 0x00070020044db981 */ /* 0x000f28000c1e1900 */
[----:B------:R-:W4:Y:S04]  /*2000*/  @!P6 LDG.E R12, desc[UR32][R4.64+0x480] ;  /* 0x00048020040ce981 */ /* 0x000f28000c1e1900 */
        /* <DEDUP_REMOVED lines=14> */
[----:B-----5:R-:W-:-:S03]  /*20f0*/  FADD.FTZ R29, R29, UR7 ;  /* 0x000000071d1d7e21 */ /* 0x020fc60008010000 */
[----:B------:R0:W-:Y:S04]  /*2100*/  STL [R1+0xc], R153 ;  /* 0x00000c9901007387 */ /* 0x0001e80000100800 */
[----:B------:R0:W-:Y:S04]  /*2110*/  STL [R1+0x8], R152 ;  /* 0x0000089801007387 */ /* 0x0001e80000100800 */
[----:B------:R0:W-:Y:S04]  /*2120*/  STL [R1+0x4], R150 ;  /* 0x0000049601007387 */ /* 0x0001e80000100800 */
[----:B------:R0:W-:Y:S01]  /*2130*/  STL [R1], R148 ;  /* 0x0000009401007387 */ /* 0x0001e20000100800 */
        /* <DEDUP_REMOVED lines=26> */
[----:B----4-:R0:W-:Y:S04]  /*22e0*/  STS [R157+0x400], R11 ;  /* 0x0004000b9d007388 */ /* 0x0101e80000000800 */
        /* <DEDUP_REMOVED lines=39> */
.L_x_1527:
[----:B------:R-:W-:Y:S05]  /*2560*/  BSYNC.RECONVERGENT B0 ;  /* 0x0000000000007941 */ /* 0x000fea0003800200 */
.L_x_1526:
        /* <DEDUP_REMOVED lines=33> */
.L_x_1529:
[----:B------:R-:W-:Y:S05]  /*2780*/  BSYNC.RECONVERGENT B0 ;  /* 0x0000000000007941 */ /* 0x000fea0003800200 */
.L_x_1528:
        /* <DEDUP_REMOVED lines=33> */
.L_x_1531:
[----:B------:R-:W-:Y:S05]  /*29a0*/  BSYNC.RECONVERGENT B0 ;  /* 0x0000000000007941 */ /* 0x000fea0003800200 */
.L_x_1530:
        /* <DEDUP_REMOVED lines=33> */
.L_x_1533:
[----:B------:R-:W-:Y:S05]  /*2bc0*/  BSYNC.RECONVERGENT B0 ;  /* 0x0000000000007941 */ /* 0x000fea0003800200 */
.L_x_1532:
        /* <DEDUP_REMOVED lines=33> */
.L_x_1535:
[----:B------:R-:W-:Y:S05]  /*2de0*/  BSYNC.RECONVERGENT B0 ;  /* 0x0000000000007941 */ /* 0x000fea0003800200 */
.L_x_1534:
        /* <DEDUP_REMOVED lines=33> */
.L_x_1537:
[----:B------:R-:W-:Y:S05]  /*3000*/  BSYNC.RECONVERGENT B0 ;  /* 0x0000000000007941 */ /* 0x000fea0003800200 */
.L_x_1536:
        /* <DEDUP_REMOVED lines=33> */
.L_x_1539:
[----:B------:R-:W-:Y:S05]  /*3220*/  BSYNC.RECONVERGENT B0 ;  /* 0x0000000000007941 */ /* 0x000fea0003800200 */
.L_x_1538:
        /* <DEDUP_REMOVED lines=33> */
.L_x_1541:
[----:B------:R-:W-:Y:S05]  /*3440*/  BSYNC.RECONVERGENT B0 ;  /* 0x0000000000007941 */ /* 0x000fea0003800200 */
.L_x_1540:
        /* <DEDUP_REMOVED lines=33> */
.L_x_1543:
[----:B------:R-:W-:Y:S05]  /*3660*/  BSYNC.RECONVERGENT B0 ;  /* 0x0000000000007941 */ /* 0x000fea0003800200 */
.L_x_1542:
        /* <DEDUP_REMOVED lines=33> */
.L_x_1545:
[----:B------:R-:W-:Y:S05]  /*3880*/  BSYNC.RECONVERGENT B0 ;  /* 0x0000000000007941 */ /* 0x000fea0003800200 */
.L_x_1544:
        /* <DEDUP_REMOVED lines=33> */
.L_x_1547:
[----:B------:R-:W-:Y:S05]  /*3aa0*/  BSYNC.RECONVERGENT B0 ;  /* 0x0000000000007941 */ /* 0x000fea0003800200 */
.L_x_1546:
        /* <DEDUP_REMOVED lines=33> */
.L_x_1549:
[----:B------:R-:W-:Y:S05]  /*3cc0*/  BSYNC.RECONVERGENT B0 ;  /* 0x0000000000007941 */ /* 0x000fea0003800200 */
.L_x_1548:
        /* <DEDUP_REMOVED lines=33> */
.L_x_1551:
[----:B------:R-:W-:Y:S05]  /*3ee0*/  BSYNC.RECONVERGENT B0 ;  /* 0x0000000000007941 */ /* 0x000fea0003800200 */
.L_x_1550:
        /* <DEDUP_REMOVED lines=33> */
.L_x_1553:
[----:B------:R-:W-:Y:S05]  /*4100*/  BSYNC.RECONVERGENT B0 ;  /* 0x0000000000007941 */ /* 0x000fea0003800200 */
.L_x_1552:
        /* <DEDUP_REMOVED lines=33> */
.L_x_1555:
[----:B------:R-:W-:Y:S05]  /*4320*/  BSYNC.RECONVERGENT B0 ;  /* 0x0000000000007941 */ /* 0x000fea0003800200 */
.L_x_1554:
        /* <DEDUP_REMOVED lines=33> */
.L_x_1557:
[----:B------:R-:W-:Y:S05]  /*4540*/  BSYNC.RECONVERGENT B0 ;  /* 0x0000000000007941 */ /* 0x000fea0003800200 */
.L_x_1556:
        /* <DEDUP_REMOVED lines=8> */
[----:B0-----:R-:W-:Y:S01]  /*45d0*/  HFMA2 R9, -RZ, RZ, 0, 0 ;  /* 0x00000000ff097431 */ /* 0x001fe200000001ff */
[----:B------:R-:W-:Y:S02]  /*45e0*/  CS2R R10, SRZ ;  /* 0x00000000000a7805 */ /* 0x000fe4000001ff00 */
[----:B------:R-:W-:Y:S01]  /*45f0*/  P2R R85, PR, RZ, 0x1 ;  /* 0x00000001ff557803 */ /* 0x000fe20000000000 */
[----:B------:R-:W-:Y:S01]  /*4600*/  LDS R105, [R161+0x8] ;  /* 0x00000800a1697984 */ /* 0x000fe20000000800 */
[----:B------:R-:W-:Y:S01]  /*4610*/  LOP3.LUT P0, RZ, R13, 0x80, RZ, 0xc0, !PT ;  /* 0x000000800dff7812 */ /* 0x000fe2000780c0ff */
[----:B------:R-:W-:Y:S01]  /*4620*/  HFMA2 R73, -RZ, RZ, 0, 0 ;  /* 0x00000000ff497431 */ /* 0x000fe200000001ff */
[----:B------:R-:W-:Y:S01]  /*4630*/  P2R R89, PR, RZ, 0x2 ;  /* 0x00000002ff597803 */ /* 0x000fe20000000000 */
[----:B------:R-:W-:Y:S01]  /*4640*/  LDS R104, [R160+0xc] ;  /* 0x00000c00a0687984 */ /* 0x000fe20000000800 */
[----:B------:R-:W-:-:S02]  /*4650*/  P2R R84, PR, RZ, 0x1 ;  /* 0x00000001ff547803 */ /* 0x000fc40000000000 */
[----:B------:R-:W-:Y:S01]  /*4660*/  CS2R R74, SRZ ;  /* 0x00000000004a7805 */ /* 0x000fe2000001ff00 */
[----:B-1----:R-:W-:Y:S01]  /*4670*/  UIMAD.WIDE.U32 UR34, UR26, UR12, UR8 ;  /* 0x0000000c1a2272a5 */ /* 0x002fe2000f8e0008 */
[----:B------:R-:W-:Y:S01]  /*4680*/  LDS R103, [R159+0x10] ;  /* 0x000010009f677984 */ /* 0x000fe20000000800 */
[----:B------:R-:W-:Y:S01]  /*4690*/  UIMAD UR13, UR26, UR13, URZ ;  /* 0x0000000d1a0d72a4 */ /* 0x000fe2000f8e02ff */
[C---:B------:R-:W-:Y:S02]  /*46a0*/  LOP3.LUT P0, RZ, R13.reuse, 0x100, RZ, 0xc0, !PT ;  /* 0x000001000dff7812 */ /* 0x040fe4000780c0ff */
[----:B------:R-:W-:Y:S01]  /*46b0*/  CS2R R78, SRZ ;  /* 0x00000000004e7805 */ /* 0x000fe2000001ff00 */
[----:B------:R-:W-:Y:S01]  /*46c0*/  LDS R102, [R158+0x14] ;  /* 0x000014009e667984 */ /* 0x000fe20000000800 */
[----:B------:R-:W-:Y:S01]  /*46d0*/  UIADD3 UR13, UPT, UPT, UR35, UR13, URZ ;  /* 0x0000000d230d7290 */ /* 0x000fe2000fffe0ff */
[----:B------:R-:W-:Y:S01]  /*46e0*/  P2R R80, PR, RZ, 0x1 ;  /* 0x00000001ff507803 */ /* 0x000fe20000000000 */
[----:B------:R-:W-:Y:S01]  /*46f0*/  UMOV UR12, UR34 ;  /* 0x00000022000c7c82 */ /* 0x000fe20008000000 */
[----:B------:R-:W-:Y:S01]  /*4700*/  LDS R101, [R55+0x18] ;  /* 0x0000180037657984 */ /* 0x000fe20000000800 */
[----:B--2---:R-:W-:Y:S01]  /*4710*/  UIMAD.WIDE.U32 UR12, UR30, UR14, UR12 ;  /* 0x0000000e1e0c72a5 */ /* 0x004fe2000f8e000c */
[----:B------:R-:W-:Y:S01]  /*4720*/  LOP3.LUT P0, RZ, R13, 0x200, RZ, 0xc0, !PT ;  /* 0x000002000dff7812 */ /* 0x000fe2000780c0ff */
[----:B------:R-:W-:Y:S01]  /*4730*/  HFMA2 R81, -RZ, RZ, 0, 0 ;  /* 0x00000000ff517431 */ /* 0x000fe200000001ff */
[----:B------:R-:W-:Y:S01]  /*4740*/  LDS R100, [R54+0x1c] ;  /* 0x00001c0036647984 */ /* 0x000fe20000000800 */
[----:B------:R-:W-:Y:S01]  /*4750*/  UIMAD UR15, UR30, UR15, UR13 ;  /* 0x0000000f1e0f72a4 */ /* 0x000fe2000f8e020d */
[----:B------:R-:W-:-:S02]  /*4760*/  P2R R76, PR, RZ, 0x1 ;  /* 0x00000001ff4c7803 */ /* 0x000fc40000000000 */
[----:B------:R-:W-:Y:S02]  /*4770*/  CS2R R82, SRZ ;  /* 0x0000000000527805 */ /* 0x000fe4000001ff00 */
[----:B------:R-:W-:Y:S01]  /*4780*/  IADD3 R3, P5, PT, R71, UR12, RZ ;  /* 0x0000000c47037c10 */ /* 0x000fe2000ffbe0ff */
[----:B------:R-:W-:Y:S01]  /*4790*/  LDS R99, [R53+0x20] ;  /* 0x0000200035637984 */ /* 0x000fe20000000800 */
[C---:B------:R-:W-:Y:S01]  /*47a0*/  LOP3.LUT P0, RZ, R13.reuse, 0x400, RZ, 0xc0, !PT ;  /* 0x000004000dff7812 */ /* 0x040fe2000780c0ff */
[----:B------:R-:W-:Y:S01]  /*47b0*/  IMAD.MOV.U32 R88, RZ, RZ, RZ ;  /* 0x000000ffff587224 */ /* 0x000fe200078e00ff */
[----:B------:R-:W-:Y:S01]  /*47c0*/  IADD3.X R4, PT, PT, RZ, UR15, RZ, P5, !PT ;  /* 0x0000000fff047c10 */ /* 0x000fe2000affe4ff */
[----:B------:R-:W-:Y:S01]  /*47d0*/  LDS R98, [R52+0x24] ;  /* 0x0000240034627984 */ /* 0x000fe20000000800 */
[C---:B------:R-:W-:Y:S01]  /*47e0*/  LOP3.LUT P1, RZ, R13.reuse, 0x20, RZ, 0xc0, !PT ;  /* 0x000000200dff7812 */ /* 0x040fe2000782c0ff */
[----:B------:R-:W0:Y:S01]  /*47f0*/  LDCU.64 UR34, c[0x0][0x510] ;  /* 0x0000a200ff2277ac */ /* 0x000e220008000a00 */
[----:B------:R-:W-:Y:S01]  /*4800*/  P2R R90, PR, RZ, 0x4 ;  /* 0x00000004ff5a7803 */ /* 0x000fe20000000000 */
[----:B------:R-:W-:Y:S01]  /*4810*/  LDS R96, [R51+0x28] ;  /* 0x0000280033607984 */ /* 0x000fe20000000800 */
[C---:B------:R-:W-:Y:S01]  /*4820*/  LOP3.LUT P2, RZ, R13.reuse, 0x10, RZ, 0xc0, !PT ;  /* 0x000000100dff7812 */ /* 0x040fe2000784c0ff */
[----:B------:R-:W1:Y:S01]  /*4830*/  LDCU.128 UR12, c[0x0][0x420] ;  /* 0x00008400ff0c77ac */ /* 0x000e620008000c00 */
[----:B------:R-:W-:Y:S01]  /*4840*/  P2R R91, PR, RZ, 0x8 ;  /* 0x00000008ff5b7803 */ /* 0x000fe20000000000 */
[----:B------:R-:W-:Y:S01]  /*4850*/  LDS R92, [R50+0x2c] ;  /* 0x00002c00325c7984 */ /* 0x000fe20000000800 */
[C---:B------:R-:W-:Y:S01]  /*4860*/  LOP3.LUT P3, RZ, R13.reuse, 0x8, RZ, 0xc0, !PT ;  /* 0x000000080dff7812 */ /* 0x040fe2000786c0ff */
[----:B------:R-:W2:Y:S01]  /*4870*/  LDCU.64 UR36, c[0x0][0x490] ;  /* 0x00009200ff2477ac */ /* 0x000ea20008000a00 */
[----:B------:R-:W-:Y:S01]  /*4880*/  P2R R94, PR, RZ, 0x10 ;  /* 0x00000010ff5e7803 */ /* 0x000fe20000000000 */
[----:B------:R-:W-:Y:S01]  /*4890*/  LDS R93, [R49+0x30] ;  /* 0x00003000315d7984 */ /* 0x000fe20000000800 */
[----:B------:R-:W-:-:S02]  /*48a0*/  LOP3.LUT P4, RZ, R13, 0x4, RZ, 0xc0, !PT ;  /* 0x000000040dff7812 */ /* 0x000fc4000788c0ff */
[----:B------:R-:W-:Y:S01]  /*48b0*/  MOV R12, RZ ;  /* 0x000000ff000c7202 */ /* 0x000fe20000000f00 */
[----:B------:R-:W-:Y:S01]  /*48c0*/  LDS R8, [R48+0x34] ;  /* 0x0000340030087984 */ /* 0x000fe20000000800 */
[----:B------:R-:W-:Y:S02]  /*48d0*/  MOV R77, RZ ;  /* 0x000000ff004d7202 */ /* 0x000fe40000000f00 */
[----:B------:R-:W-:Y:S01]  /*48e0*/  LOP3.LUT P6, RZ, R13, 0x1, RZ, 0xc0, !PT ;  /* 0x000000010dff7812 */ /* 0x000fe200078cc0ff */
[----:B------:R-:W-:Y:S01]  /*48f0*/  LDS R7, [R47+0x38] ;  /* 0x000038002f077984 */ /* 0x000fe20000000800 */
[----:B------:R-:W-:Y:S01]  /*4900*/  MOV R87, RZ ;  /* 0x000000ff00577202 */ /* 0x000fe20000000f00 */
[----:B-1----:R-:W-:Y:S02]  /*4910*/  UIMAD.WIDE.U32 UR8, UR26, UR12, UR8 ;  /* 0x0000000c1a0872a5 */ /* 0x002fe4000f8e0008 */
[----:B------:R-:W-:Y:S02]  /*4920*/  LDS R6, [R46+0x3c] ;  /* 0x00003c002e067984 */ /* 0x000fe40000000800 */
[----:B------:R-:W-:-:S04]  /*4930*/  UIMAD UR9, UR26, UR13, UR9 ;  /* 0x0000000d1a0972a4 */ /* 0x000fc8000f8e0209 */
        /* <DEDUP_REMOVED lines=12> */
[----:B------:R-:W2:Y:S04]  /*4a00*/  @!P3 LDG.E R75, desc[UR32][R2.64+0x380] ;  /* 0x00038020024bb981 */ /* 0x000ea8000c1e1900 */
[----:B------:R-:W3:Y:S01]  /*4a10*/  @!P4 LDG.E R77, desc[UR32][R2.64+0x400] ;  /* 0x00040020024dc981 */ /* 0x000ee2000c1e1900 */
[----:B-1----:R-:W-:-:S03]  /*4a20*/  LEA R4, P5, R0, UR8, 0x2 ;  /* 0x0000000800047c11 */ /* 0x002fc6000f8a10ff */
[----:B------:R-:W3:Y:S01]  /*4a30*/  @!P6 LDG.E R79, desc[UR32][R2.64+0x500] ;  /* 0x00050020024fe981 */ /* 0x000ee2000c1e1900 */
[----:B------:R-:W-:Y:S01]  /*4a40*/  LEA.HI.X R5, R0, UR9, R5, 0x2, P5 ;  /* 0x0000000900057c11 */ /* 0x000fe2000a8f1405 */
[----:B------:R-:W-:Y:S01]  /*4a50*/  IMAD.MOV.U32 R0, RZ, RZ, RZ ;  /* 0x000000ffff007224 */ /* 0x000fe200078e00ff */
[----:B------:R-:W-:-:S05]  /*4a60*/  LOP3.LUT P5, RZ, R13, 0x2, RZ, 0xc0, !PT ;  /* 0x000000020dff7812 */ /* 0x000fca00078ac0ff */
[----:B------:R-:W4:Y:S01]  /*4a70*/  @!P0 LDG.E R0, desc[UR32][R2.64] ;  /* 0x0000002002008981 */ /* 0x000f22000c1e1900 */
[----:B------:R-:W-:Y:S02]  /*4a80*/  ISETP.NE.AND P0, PT, R76, RZ, PT ;  /* 0x000000ff4c00720c */ /* 0x000fe40003f05270 */
[----:B------:R-:W-:Y:S02]  /*4a90*/  ISETP.NE.AND P1, PT, R89, RZ, PT ;  /* 0x000000ff5900720c */ /* 0x000fe40003f25270 */
[----:B------:R-:W-:Y:S02]  /*4aa0*/  ISETP.NE.AND P2, PT, R90, RZ, PT ;  /* 0x000000ff5a00720c */ /* 0x000fe40003f45270 */
[----:B------:R-:W-:Y:S01]  /*4ab0*/  ISETP.NE.AND P3, PT, R91, RZ, PT ;  /* 0x000000ff5b00720c */ /* 0x000fe20003f65270 */
[----:B------:R-:W3:Y:S06]  /*4ac0*/  @!P5 LDG.E R78, desc[UR32][R2.64+0x480] ;  /* 0x00048020024ed981 */ /* 0x000eec000c1e1900 */
[----:B------:R-:W5:Y:S01]  /*4ad0*/  @!P0 LDG.E R9, desc[UR32][R2.64+0x80] ;  /* 0x0000802002098981 */ /* 0x000f62000c1e1900 */
[----:B------:R-:W-:-:S02]  /*4ae0*/  ISETP.NE.AND P0, PT, R80, RZ, PT ;  /* 0x000000ff5000720c */ /* 0x000fc40003f05270 */
[----:B------:R-:W-:Y:S01]  /*4af0*/  ISETP.NE.AND P4, PT, R94, RZ, PT ;  /* 0x000000ff5e00720c */ /* 0x000fe20003f85270 */
[----:B------:R-:W3:Y:S04]  /*4b00*/  @!P1 LDG.E R82, desc[UR32][R2.64+0x600] ;  /* 0x0006002002529981 */ /* 0x000ee8000c1e1900 */
[----:B------:R-:W3:Y:S04]  /*4b10*/  @!P2 LDG.E R83, desc[UR32][R2.64+0x680] ;  /* 0x000680200253a981 */ /* 0x000ee8000c1e1900 */
[----:B------:R-:W3:Y:S04]  /*4b20*/  @!P3 LDG.E R87, desc[UR32][R2.64+0x700] ;  /* 0x000700200257b981 */ /* 0x000ee8000c1e1900 */
[----:B------:R-:W2:Y:S01]  /*4b30*/  @!P0 LDG.E R10, desc[UR32][R2.64+0x100] ;  /* 0x00010020020a8981 */ /* 0x000ea2000c1e1900 */
[----:B------:R-:W-:-:S03]  /*4b40*/  ISETP.NE.AND P0, PT, R84, RZ, PT ;  /* 0x000000ff5400720c */ /* 0x000fc60003f05270 */
[----:B------:R-:W3:Y:S10]  /*4b50*/  @!P4 LDG.E R88, desc[UR32][R2.64+0x780] ;  /* 0x000780200258c981 */ /* 0x000ef4000c1e1900 */
        /* <DEDUP_REMOVED lines=23> */
[----:B----4-:R1:W-:Y:S04]  /*4cd0*/  STS [R133], R0 ;  /* 0x0000000085007388 */ /* 0x0103e80000000800 */
[----:B-----5:R4:W-:Y:S04]  /*4ce0*/  STS [R124+0x80], R9 ;  /* 0x000080097c007388 */ /* 0x0209e80000000800 */
[----:B--2---:R-:W-:Y:S04]  /*4cf0*/  STS [R123+0x100], R10 ;  /* 0x0001000a7b007388 */ /* 0x004fe80000000800 */
[----:B---3--:R2:W-:Y:S04]  /*4d00*/  STS [R121+0x180], R11 ;  /* 0x0001800b79007388 */ /* 0x0085e80000000800 */
        /* <DEDUP_REMOVED lines=15> */
[----:B------:R-:W0:Y:S04]  /*4e00*/  LDS R80, [R161+0x8] ;  /* 0x00000800a1507984 */ /* 0x000e280000000800 */
[----:B------:R-:W0:Y:S04]  /*4e10*/  LDS R79, [R160+0xc] ;  /* 0x00000c00a04f7984 */ /* 0x000e280000000800 */
[----:B------:R-:W0:Y:S04]  /*4e20*/  LDS R84, [R159+0x10] ;  /* 0x000010009f547984 */ /* 0x000e280000000800 */
[----:B------:R-:W0:Y:S04]  /*4e30*/  LDS R85, [R158+0x14] ;  /* 0x000014009e557984 */ /* 0x000e280000000800 */
[----:B------:R-:W0:Y:S04]  /*4e40*/  LDS R86, [R55+0x18] ;  /* 0x0000180037567984 */ /* 0x000e280000000800 */
[----:B------:R-:W-:Y:S04]  /*4e50*/  LDS R122, [R54+0x1c] ;  /* 0x00001c00367a7984 */ /* 0x000fe80000000800 */
[----:B------:R-:W0:Y:S04]  /*4e60*/  LDS R120, [R53+0x20] ;  /* 0x0000200035787984 */ /* 0x000e280000000800 */
[----:B------:R-:W0:Y:S04]  /*4e70*/  LDS R97, [R52+0x24] ;  /* 0x0000240034617984 */ /* 0x000e280000000800 */
[----:B------:R-:W-:Y:S04]  /*4e80*/  LDS R94, [R51+0x28] ;  /* 0x00002800335e7984 */ /* 0x000fe80000000800 */
[----:B------:R-:W0:Y:S04]  /*4e90*/  LDS R108, [R50+0x2c] ;  /* 0x00002c00326c7984 */ /* 0x000e280000000800 */
[----:B------:R-:W-:Y:S04]  /*4ea0*/  LDS R109, [R49+0x30] ;  /* 0x00003000316d7984 */ /* 0x000fe80000000800 */
[----:B------:R-:W-:Y:S04]  /*4eb0*/  LDS R110, [R48+0x34] ;  /* 0x00003400306e7984 */ /* 0x000fe80000000800 */
[----:B------:R-:W0:Y:S04]  /*4ec0*/  LDS R111, [R47+0x38] ;  /* 0x000038002f6f7984 */ /* 0x000e280000000800 */
[----:B------:R-:W-:Y:S01]  /*4ed0*/  LDS R112, [R46+0x3c] ;  /* 0x00003c002e707984 */ /* 0x000fe20000000800 */
[----:B-1----:R-:W-:Y:S01]  /*4ee0*/  HFMA2 R0, -RZ, RZ, 0, 0 ;  /* 0x00000000ff007431 */ /* 0x002fe200000001ff */
[----:B------:R-:W-:Y:S01]  /*4ef0*/  BAR.SYNC.DEFER_BLOCKING 0x0 ;  /* 0x0000000000007b1d */ /* 0x000fe20000010000 */
[----:B----4-:R-:W-:-:S02]  /*4f00*/  MOV R9, RZ ;  /* 0x000000ff00097202 */ /* 0x010fc40000000f00 */
[----:B--2---:R-:W-:-:S03]  /*4f10*/  CS2R R10, SRZ ;  /* 0x00000000000a7805 */ /* 0x004fc6000001ff00 */
[----:B------:R-:W2:Y:S01]  /*4f20*/  @!P5 LDG.E R0, desc[UR32][R4.64] ;  /* 0x000000200400d981 */ /* 0x000ea2000c1e1900 */
[----:B------:R-:W-:-:S13]  /*4f30*/  ISETP.NE.AND P5, PT, R89, RZ, PT ;  /* 0x000000ff5900720c */ /* 0x000fda0003fa5270 */
[----:B------:R-:W4:Y:S01]  /*4f40*/  @!P5 LDG.E R9, desc[UR32][R4.64+0x80] ;  /* 0x000080200409d981 */ /* 0x000f22000c1e1900 */
[----:B------:R-:W-:-:S13]  /*4f50*/  ISETP.NE.AND P5, PT, R90, RZ, PT ;  /* 0x000000ff5a00720c */ /* 0x000fda0003fa5270 */
[----:B------:R-:W4:Y:S01]  /*4f60*/  @!P5 LDG.E R10, desc[UR32][R4.64+0x100] ;  /* 0x00010020040ad981 */ /* 0x000f22000c1e1900 */
[----:B------:R-:W-:Y:S01]  /*4f70*/  ISETP.NE.AND P5, PT, R91, RZ, PT ;  /* 0x000000ff5b00720c */ /* 0x000fe20003fa5270 */
[----:B---3--:R-:W-:-:S12]  /*4f80*/  HFMA2 R77, -RZ, RZ, 0, 0 ;  /* 0x00000000ff4d7431 */ /* 0x008fd800000001ff */
[----:B------:R-:W3:Y:S01]  /*4f90*/  @!P5 LDG.E R11, desc[UR32][R4.64+0x180] ;  /* 0x00018020040bd981 */ /* 0x000ee2000c1e1900 */
[----:B------:R-:W-:Y:S02]  /*4fa0*/  ISETP.NE.AND P5, PT, R95, RZ, PT ;  /* 0x000000ff5f00720c */ /* 0x000fe40003fa5270 */
[----:B-----5:R-:W-:-:S11]  /*4fb0*/  MOV R78, RZ ;  /* 0x000000ff004e7202 */ /* 0x020fd60000000f00 */
        /* <DEDUP_REMOVED lines=13> */
[----:B------:R-:W-:Y:S01]  /*5090*/  MOV R95, RZ ;  /* 0x000000ff005f7202 */ /* 0x000fe20000000f00 */
[----:B------:R-:W-:Y:S01]  /*50a0*/  HFMA2 R113, -RZ, RZ, 0, 0 ;  /* 0x00000000ff717431 */ /* 0x000fe200000001ff */
        /* <DEDUP_REMOVED lines=14> */
[----:B------:R-:W1:Y:S01]  /*5190*/  MUFU.EX2 R116, R3 ;  /* 0x0000000300747308 */ /* 0x000e620000000800 */
[----:B------:R-:W-:-:S03]  /*51a0*/  FMUL.FTZ R73, R79, -1.4426950216293334961 ;  /* 0xbfb8aa3b4f497820 */ /* 0x000fc60000410000 */
[----:B------:R-:W0:Y:S04]  /*51b0*/  MUFU.EX2 R74, R74 ;  /* 0x0000004a004a7308 */ /* 0x000e280000000800 */
[----:B------:R-:W-:Y:S01]  /*51c0*/  MUFU.EX2 R73, R73 ;  /* 0x0000004900497308 */ /* 0x000fe20000000800 */
[----:B-1----:R-:W-:Y:S01]  /*51d0*/  FADD.FTZ R116, R116, 1 ;  /* 0x3f80000074747421 */ /* 0x002fe20000010000 */
[----:B------:R-:W-:Y:S01]  /*51e0*/  FMUL.FTZ R2, R84, -1.4426950216293334961 ;  /* 0xbfb8aa3b54027820 */ /* 0x000fe20000410000 */
[----:B0-----:R-:W-:Y:S01]  /*51f0*/  FADD.FTZ R74, R74, 1 ;  /* 0x3f8000004a4a7421 */ /* 0x001fe20000010000 */
[----:B------:R-:W-:-:S04]  /*5200*/  FMUL.FTZ R4, R85, -1.4426950216293334961 ;  /* 0xbfb8aa3b55047820 */ /* 0x000fc80000410000 */
[----:B------:R-:W-:Y:S01]  /*5210*/  MUFU.EX2 R2, R2 ;  /* 0x0000000200027308 */ /* 0x000fe20000000800 */
[----:B------:R-:W-:-:S03]  /*5220*/  FMUL.FTZ R3, R86, -1.4426950216293334961 ;  /* 0xbfb8aa3b56037820 */ /* 0x000fc60000410000 */
[----:B------:R-:W-:Y:S04]  /*5230*/  MUFU.EX2 R4, R4 ;  /* 0x0000000400047308 */ /* 0x000fe80000000800 */
[----:B------:R-:W-:Y:S01]  /*5240*/  MUFU.EX2 R3, R3 ;  /* 0x0000000300037308 */ /* 0x000fe20000000800 */
[----:B------:R-:W-:Y:S01]  /*5250*/  FMUL.FTZ R83, R120, -1.4426950216293334961 ;  /* 0xbfb8aa3b78537820 */ /* 0x000fe20000410000 */
[----:B------:R-:W-:-:S05]  /*5260*/  FMUL.FTZ R5, R122, -1.4426950216293334961 ;  /* 0xbfb8aa3b7a057820 */ /* 0x000fca0000410000 */
[----:B------:R-:W0:Y:S04]  /*5270*/  MUFU.EX2 R83, R83 ;  /* 0x0000005300537308 */ /* 0x000e280000000800 */
[----:B------:R-:W1:Y:S01]  /*5280*/  MUFU.EX2 R5, R5 ;  /* 0x0000000500057308 */ /* 0x000e620000000800 */
[----:B------:R-:W-:-:S06]  /*5290*/  FMUL.FTZ R89, R97, -1.4426950216293334961 ;  /* 0xbfb8aa3b61597820 */ /* 0x000fcc0000410000 */
[----:B------:R-:W5:Y:S01]  /*52a0*/  MUFU.EX2 R89, R89 ;  /* 0x0000005900597308 */ /* 0x000f620000000800 */
[----:B0-----:R-:W-:Y:S01]  /*52b0*/  FADD.FTZ R151, R83, 1 ;  /* 0x3f80000053977421 */ /* 0x001fe20000010000 */
[----:B-1----:R-:W-:-:S06]  /*52c0*/  FADD.FTZ R5, R5, 1 ;  /* 0x3f80000005057421 */ /* 0x002fcc0000010000 */
[----:B------:R-:W-:Y:S01]  /*52d0*/  MUFU.RCP R5, R5 ;  /* 0x0000000500057308 */ /* 0x000fe20000001000 */
[----:B--2---:R-:W-:Y:S04]  /*52e0*/  STS [R133], R0 ;  /* 0x0000000085007388 */ /* 0x004fe80000000800 */
[----:B----4-:R-:W-:Y:S04]  /*52f0*/  STS [R124+0x80], R9 ;  /* 0x000080097c007388 */ /* 0x010fe80000000800 */
[----:B------:R-:W-:Y:S04]  /*5300*/  STS [R123+0x100], R10 ;  /* 0x0001000a7b007388 */ /* 0x000fe80000000800 */
[----:B---3--:R0:W-:Y:S04]  /*5310*/  STS [R121+0x180], R11 ;  /* 0x0001800b79007388 */ /* 0x0081e80000000800 */
        /* <DEDUP_REMOVED lines=13> */
[----:B------:R-:W3:Y:S04]  /*53f0*/  LDS R9, [R165] ;  /* 0x00000000a5097984 */ /* 0x000ee80000000800 */
[----:B------:R-:W4:Y:S01]  /*5400*/  LDS R10, [R164+0x4] ;  /* 0x00000400a40a7984 */ /* 0x000f220000000800 */
[----:B0-----:R-:W-:Y:S01]  /*5410*/  FMUL.FTZ R11, R108, -1.4426950216293334961 ;  /* 0xbfb8aa3b6c0b7820 */ /* 0x001fe20000410000 */
[----:B-1----:R-:W-:Y:S02]  /*5420*/  FADD.FTZ R95, R12, 1 ;  /* 0x3f8000000c5f7421 */ /* 0x002fe40000010000 */
[----:B------:R-:W-:Y:S01]  /*5430*/  LDS R12, [R160+0xc] ;  /* 0x00000c00a00c7984 */ /* 0x000fe20000000800 */
[----:B------:R0:W-:Y:S04]  /*5440*/  MUFU.EX2 R88, R11 ;  /* 0x0000000b00587308 */ /* 0x0001e80000000800 */
[----:B------:R-:W1:Y:S01]  /*5450*/  MUFU.RCP R77, R116 ;  /* 0x00000074004d7308 */ /* 0x000e620000001000 */
[----:B------:R-:W-:Y:S01]  /*5460*/  FADD.FTZ R82, R73, 1 ;  /* 0x3f80000049527421 */ /* 0x000fe20000010000 */
[----:B------:R-:W-:Y:S01]  /*5470*/  FMUL.FTZ R0, R94, -1.4426950216293334961 ;  /* 0xbfb8aa3b5e007820 */ /* 0x000fe20000410000 */
[----:B------:R-:W-:Y:S04]  /*5480*/  LDS R73, [R159+0x10] ;  /* 0x000010009f497984 */ /* 0x000fe80000000800 */
[----:B0-----:R-:W0:Y:S01]  /*5490*/  LDS R11, [R161+0x8] ;  /* 0x00000800a10b7984 */ /* 0x001e220000000800 */
[----:B--2---:R2:W5:Y:S01]  /*54a0*/  MUFU.RCP R114, R74 ;  /* 0x0000004a00727308 */ /* 0x0045620000001000 */
[----:B------:R-:W-:Y:S01]  /*54b0*/  FMUL.FTZ R81, R111, -1.4426950216293334961 ;  /* 0xbfb8aa3b6f517820 */ /* 0x000fe20000410000 */
[----:B------:R-:W-:Y:S01]  /*54c0*/  FMUL.FTZ R78, R109, -1.4426950216293334961 ;  /* 0xbfb8aa3b6d4e7820 */ /* 0x000fe20000410000 */
[----:B------:R-:W-:Y:S01]  /*54d0*/  FADD.FTZ R113, R2, 1 ;  /* 0x3f80000002717421 */ /* 0x000fe20000010000 */
[----:B------:R-:W-:Y:S01]  /*54e0*/  FADD.FTZ R119, R4, 1 ;  /* 0x3f80000004777421 */ /* 0x000fe20000010000 */
[----:B------:R-:W-:Y:S01]  /*54f0*/  FADD.FTZ R121, R3, 1 ;  /* 0x3f80000003797421 */ /* 0x000fe20000010000 */
[----:B------:R-:W-:Y:S02]  /*5500*/  LDS R83, [R51+0x28] ;  /* 0x0000280033537984 */ /* 0x000fe40000000800 */
[----:B------:R-:W5:Y:S02]  /*5510*/  MUFU.RCP R95, R95 ;  /* 0x0000005f005f7308 */ /* 0x000f640000001000 */
[----:B--2---:R-:W2:Y:S06]  /*5520*/  LDS R74, [R158+0x14] ;  /* 0x000014009e4a7984 */ /* 0x004eac0000000800 */
[----:B------:R-:W2:Y:S04]  /*5530*/  MUFU.EX2 R87, R0 ;  /* 0x0000000000577308 */ /* 0x000ea80000000800 */
[----:B------:R1:W-:Y:S04]  /*5540*/  MUFU.EX2 R0, R81 ;  /* 0x0000005100007308 */ /* 0x0003e80000000800 */
[----:B------:R3:W-:Y:S01]  /*5550*/  MUFU.EX2 R91, R78 ;  /* 0x0000004e005b7308 */ /* 0x0007e20000000800 */
[----:B-1----:R-:W-:-:S03]  /*5560*/  FADD.FTZ R81, -R77, 1 ;  /* 0x3f8000004d517421 */ /* 0x002fc60000010100 */
[----:B------:R-:W1:Y:S01]  /*5570*/  MUFU.RCP R82, R82 ;  /* 0x0000005200527308 */ /* 0x000e620000001000 */
[----:B---3--:R-:W-:Y:S01]  /*5580*/  FMUL.FTZ R78, R107, R9 ;  /* 0x000000096b4e7220 */ /* 0x008fe20000410000 */
[C---:B------:R-:W-:Y:S01]  /*5590*/  FFMA.FTZ R81, R76.reuse, R81, 1 ;  /* 0x3f8000004c517423 */ /* 0x040fe20000010051 */
[----:B------:R-:W-:Y:S02]  /*55a0*/  FMUL.FTZ R76, R76, R77 ;  /* 0x0000004d4c4c7220 */ /* 0x000fe40000410000 */
[----:B------:R-:W-:Y:S01]  /*55b0*/  FMUL.FTZ R2, R77, R78 ;  /* 0x0000004e4d027220 */ /* 0x000fe20000410000 */
[----:B----4-:R-:W-:Y:S01]  /*55c0*/  FMUL.FTZ R77, R106, R10 ;  /* 0x0000000a6a4d7220 */ /* 0x010fe20000410000 */
[----:B-----5:R-:W-:Y:S02]  /*55d0*/  FADD.FTZ R78, -R114, 1 ;  /* 0x3f800000724e7421 */ /* 0x020fe40000010100 */
[----:B------:R-:W-:Y:S01]  /*55e0*/  FMUL.FTZ R2, R2, R81 ;  /* 0x0000005102027220 */ /* 0x000fe20000410000 */
[----:B------:R-:W-:Y:S01]  /*55f0*/  FMUL.FTZ R4, R114, R77 ;  /* 0x0000004d72047220 */ /* 0x000fe20000410000 */
[----:B------:R-:W-:Y:S01]  /*5600*/  FFMA.FTZ R81, R75, R78, 1 ;  /* 0x3f8000004b517423 */ /* 0x000fe2000001004e */
[----:B------:R-:W3:Y:S01]  /*5610*/  LDS R77, [R55+0x18] ;  /* 0x00001800374d7984 */ /* 0x000ee20000000800 */
[----:B------:R-:W4:Y:S01]  /*5620*/  MUFU.RCP R113, R113 ;  /* 0x0000007100717308 */ /* 0x000f220000001000 */
[----:B------:R-:W-:Y:S01]  /*5630*/  FADD.FTZ R115, -R95, 1 ;  /* 0x3f8000005f737421 */ /* 0x000fe20000010100 */
[----:B------:R-:W-:Y:S01]  /*5640*/  FMUL.FTZ R3, R4, R81 ;  /* 0x0000005104037220 */ /* 0x000fe20000410000 */
[----:B0-----:R-:W-:Y:S01]  /*5650*/  FMUL.FTZ R116, R105, R11 ;  /* 0x0000000b69747220 */ /* 0x001fe20000410000 */
[----:B------:R-:W0:Y:S01]  /*5660*/  LDS R78, [R54+0x1c] ;  /* 0x00001c00364e7984 */ /* 0x000e220000000800 */
[----:B------:R-:W-:Y:S01]  /*5670*/  FMUL.FTZ R81, R104, R12 ;  /* 0x0000000c68517220 */ /* 0x000fe20000410000 */
[----:B------:R-:W-:Y:S01]  /*5680*/  FMUL.FTZ R75, R75, R114 ;  /* 0x000000724b4b7220 */ /* 0x000fe20000410000 */
[C---:B------:R-:W-:Y:S01]  /*5690*/  FFMA.FTZ R117, R80.reuse, R115, 1 ;  /* 0x3f80000050757423 */ /* 0x040fe20000010073 */
[----:B------:R-:W5:Y:S01]  /*56a0*/  MUFU.RCP R114, R119 ;  /* 0x0000007700727308 */ /* 0x000f620000001000 */
[----:B------:R-:W-:Y:S01]  /*56b0*/  FMUL.FTZ R80, R80, R95 ;  /* 0x0000005f50507220 */ /* 0x000fe20000410000 */
[----:B------:R-:W-:Y:S01]  /*56c0*/  FMUL.FTZ R116, R95, R116 ;  /* 0x000000745f747220 */ /* 0x000fe20000410000 */
[C---:B-1----:R-:W-:Y:S01]  /*56d0*/  FADD.FTZ R118, -R82.reuse, 1 ;  /* 0x3f80000052767421 */ /* 0x042fe20000010100 */
[----:B------:R-:W-:-:S02]  /*56e0*/  FMUL.FTZ R95, R82, R81 ;  /* 0x00000051525f7220 */ /* 0x000fc40000410000 */
[----:B------:R-:W1:Y:S01]  /*56f0*/  LDS R81, [R53+0x20] ;  /* 0x0000200035517984 */ /* 0x000e620000000800 */
[C---:B------:R-:W-:Y:S01]  /*5700*/  FFMA.FTZ R118, R79.reuse, R118, 1 ;  /* 0x3f8000004f767423 */ /* 0x040fe20000010076 */
[----:B------:R-:W-:Y:S02]  /*5710*/  FMUL.FTZ R79, R79, R82 ;  /* 0x000000524f4f7220 */ /* 0x000fe40000410000 */
[----:B------:R-:W1:Y:S01]  /*5720*/  LDS R82, [R52+0x24] ;  /* 0x0000240034527984 */ /* 0x000e620000000800 */
[----:B------:R-:W-:Y:S01]  /*5730*/  FMUL.FTZ R4, R116, R117 ;  /* 0x0000007574047220 */ /* 0x000fe20000410000 */
[----:B----4-:R-:W-:Y:S01]  /*5740*/  FADD.FTZ R117, -R113, 1 ;  /* 0x3f80000071757421 */ /* 0x010fe20000010100 */
[----:B------:R-:W-:Y:S01]  /*5750*/  FMUL.FTZ R116, R103, R73 ;  /* 0x0000004967747220 */ /* 0x000fe20000410000 */
[----:B------:R4:W3:Y:S01]  /*5760*/  MUFU.RCP R115, R121 ;  /* 0x0000007900737308 */ /* 0x0008e20000001000 */
[----:B------:R-:W-:Y:S01]  /*5770*/  FMUL.FTZ R95, R95, R118 ;  /* 0x000000765f5f7220 */ /* 0x000fe20000410000 */
[C---:B------:R-:W-:Y:S01]  /*5780*/  FFMA.FTZ R117, R84.reuse, R117, 1 ;  /* 0x3f80000054757423 */ /* 0x040fe20000010075 */
[----:B------:R-:W-:Y:S01]  /*5790*/  FMUL.FTZ R84, R84, R113 ;  /* 0x0000007154547220 */ /* 0x000fe20000410000 */
[----:B------:R-:W-:Y:S01]  /*57a0*/  FMUL.FTZ R116, R113, R116 ;  /* 0x0000007471747220 */ /* 0x000fe20000410000 */
[----:B-----5:R-:W-:Y:S01]  /*57b0*/  FADD.FTZ R118, -R114, 1 ;  /* 0x3f80000072767421 */ /* 0x020fe20000010100 */
[----:B--2---:R-:W-:-:S03]  /*57c0*/  FMUL.FTZ R113, R102, R74 ;  /* 0x0000004a66717220 */ /* 0x004fc60000410000 */
[----:B------:R-:W-:Y:S01]  /*57d0*/  FFMA.FTZ R124, R85, R118, 1 ;  /* 0x3f800000557c7423 */ /* 0x000fe20000010076 */
[----:B------:R-:W-:Y:S01]  /*57e0*/  FMUL.FTZ R113, R114, R113 ;  /* 0x0000007172717220 */ /* 0x000fe20000410000 */
[----:B------:R-:W2:Y:S01]  /*57f0*/  MUFU.RCP R151, R151 ;  /* 0x0000009700977308 */ /* 0x000ea20000001000 */
[----:B----4-:R-:W-:Y:S01]  /*5800*/  FADD.FTZ R121, R89, 1 ;  /* 0x3f80000059797421 */ /* 0x010fe20000010000 */
[----:B------:R-:W-:Y:S01]  /*5810*/  FADD.FTZ R143, R87, 1 ;  /* 0x3f800000578f7421 */ /* 0x000fe20000010000 */
[----:B------:R-:W-:Y:S01]  /*5820*/  FMUL.FTZ R119, R113, R124 ;  /* 0x0000007c71777220 */ /* 0x000fe20000410000 */
[----:B------:R-:W-:Y:S01]  /*5830*/  FMUL.FTZ R85, R85, R114 ;  /* 0x0000007255557220 */ /* 0x000fe20000410000 */
[----:B------:R-:W-:Y:S01]  /*5840*/  FMUL.FTZ R118, R116, R117 ;  /* 0x0000007574767220 */ /* 0x000fe20000410000 */
[----:B------:R-:W4:Y:S02]  /*5850*/  LDS R87, [R50+0x2c] ;  /* 0x00002c0032577984 */ /* 0x000f240000000800 */
[----:B------:R5:W5:Y:S01]  /*5860*/  MUFU.RCP R124, R121 ;  /* 0x00000079007c7308 */ /* 0x000b620000001000 */
[----:B---3--:R-:W-:Y:S01]  /*5870*/  FADD.FTZ R89, -R115, 1 ;  /* 0x3f80000073597421 */ /* 0x008fe20000010100 */
[----:B------:R-:W-:Y:S01]  /*5880*/  FMUL.FTZ R114, R101, R77 ;  /* 0x0000004d65727220 */ /* 0x000fe20000410000 */
[----:B------:R-:W-:Y:S01]  /*5890*/  FADD.FTZ R113, -R5, 1 ;  /* 0x3f80000005717421 */ /* 0x000fe20000010100 */
[----:B0-----:R-:W-:Y:S01]  /*58a0*/  FMUL.FTZ R116, R100, R78 ;  /* 0x0000004e64747220 */ /* 0x001fe20000410000 */
[----:B------:R-:W-:-:S03]  /*58b0*/  FFMA.FTZ R89, R86, R89, 1 ;  /* 0x3f80000056597423 */ /* 0x000fc60000010059 */
[----:B------:R-:W0:Y:S01]  /*58c0*/  MUFU.RCP R143, R143 ;  /* 0x0000008f008f7308 */ /* 0x000e220000001000 */
[----:B------:R-:W-:Y:S01]  /*58d0*/  FMUL.FTZ R114, R115, R114 ;  /* 0x0000007273727220 */ /* 0x000fe20000410000 */
[----:B------:R-:W-:Y:S01]  /*58e0*/  FMUL.FTZ R90, R110, -1.4426950216293334961 ;  /* 0xbfb8aa3b6e5a7820 */ /* 0x000fe20000410000 */
[----:B------:R-:W-:Y:S01]  /*58f0*/  FFMA.FTZ R113, R122, R113, 1 ;  /* 0x3f8000007a717423 */ /* 0x000fe20000010071 */
[----:B------:R-:W-:Y:S01]  /*5900*/  FMUL.FTZ R116, R5, R116 ;  /* 0x0000007405747220 */ /* 0x000fe20000410000 */
[----:B------:R-:W-:Y:S01]  /*5910*/  FMUL.FTZ R126, R114, R89 ;  /* 0x00000059727e7220 */ /* 0x000fe20000410000 */
[----:B--2---:R-:W-:Y:S01]  /*5920*/  FADD.FTZ R89, -R151, 1 ;  /* 0x3f80000097597421 */ /* 0x004fe20000010100 */
[----:B-1----:R-:W-:Y:S01]  /*5930*/  FMUL.FTZ R114, R99, R81 ;  /* 0x0000005163727220 */ /* 0x002fe20000410000 */
[----:B-----5:R-:W-:Y:S01]  /*5940*/  FMUL.FTZ R121, R116, R113 ;  /* 0x0000007174797220 */ /* 0x020fe20000410000 */
[----:B------:R-:W-:Y:S01]  /*5950*/  FADD.FTZ R125, R88, 1 ;  /* 0x3f800000587d7421 */ /* 0x000fe20000010000 */
[----:B------:R-:W-:Y:S01]  /*5960*/  FADD.FTZ R88, -R124, 1 ;  /* 0x3f8000007c587421 */ /* 0x000fe20000010100 */
[----:B------:R-:W-:Y:S01]  /*5970*/  FFMA.FTZ R113, R120, R89, 1 ;  /* 0x3f80000078717423 */ /* 0x000fe20000010059 */
[----:B------:R-:W1:Y:S01]  /*5980*/  MUFU.EX2 R90, R90 ;  /* 0x0000005a005a7308 */ /* 0x000e620000000800 */
[----:B------:R-:W-:Y:S01]  /*5990*/  FMUL.FTZ R89, R98, R82 ;  /* 0x0000005262597220 */ /* 0x000fe20000410000 */
[----:B------:R-:W-:Y:S01]  /*59a0*/  FMUL.FTZ R114, R151, R114 ;  /* 0x0000007297727220 */ /* 0x000fe20000410000 */
[----:B------:R-:W-:Y:S01]  /*59b0*/  FMUL.FTZ R86, R86, R115 ;  /* 0x0000007356567220 */ /* 0x000fe20000410000 */
[----:B------:R-:W-:Y:S01]  /*59c0*/  FFMA.FTZ R116, R97, R88, 1 ;  /* 0x3f80000061747423 */ /* 0x000fe20000010058 */
[----:B------:R-:W-:Y:S01]  /*59d0*/  FMUL.FTZ R123, R124, R89 ;  /* 0x000000597c7b7220 */ /* 0x000fe20000410000 */
[----:B------:R-:W-:Y:S01]  /*59e0*/  FMUL.FTZ R128, R114, R113 ;  /* 0x0000007172807220 */ /* 0x000fe20000410000 */
[----:B------:R-:W2:Y:S01]  /*59f0*/  LDS R88, [R49+0x30] ;  /* 0x0000300031587984 */ /* 0x000ea20000000800 */
[----:B0-----:R-:W-:Y:S01]  /*5a00*/  FADD.FTZ R115, -R143, 1 ;  /* 0x3f8000008f737421 */ /* 0x001fe20000010100 */
[----:B------:R-:W-:-:S02]  /*5a10*/  FMUL.FTZ R114, R96, R83 ;  /* 0x0000005360727220 */ /* 0x000fc40000410000 */
[----:B------:R-:W0:Y:S01]  /*5a20*/  LDS R89, [R48+0x34] ;  /* 0x0000340030597984 */ /* 0x000e220000000800 */
[----:B------:R-:W-:Y:S01]  /*5a30*/  FFMA.FTZ R115, R94, R115, 1 ;  /* 0x3f8000005e737423 */ /* 0x000fe20000010073 */
[----:B------:R-:W-:Y:S01]  /*5a40*/  FMUL.FTZ R130, R143, R114 ;  /* 0x000000728f827220 */ /* 0x000fe20000410000 */
[----:B------:R-:W3:Y:S03]  /*5a50*/  MUFU.RCP R113, R125 ;  /* 0x0000007d00717308 */ /* 0x000ee60000001000 */
[----:B------:R-:W-:Y:S01]  /*5a60*/  FMUL.FTZ R130, R130, R115 ;  /* 0x0000007382827220 */ /* 0x000fe20000410000 */
[----:B-1----:R-:W-:Y:S01]  /*5a70*/  FADD.FTZ R115, R90, 1 ;  /* 0x3f8000005a737421 */ /* 0x002fe20000010000 */
[----:B------:R-:W-:Y:S01]  /*5a80*/  FMUL.FTZ R117, R112, -1.4426950216293334961 ;  /* 0xbfb8aa3b70757820 */ /* 0x000fe20000410000 */
[----:B------:R-:W1:Y:S01]  /*5a90*/  LDS R90, [R47+0x38] ;  /* 0x000038002f5a7984 */ /* 0x000e620000000800 */
[----:B------:R-:W-:-:S03]  /*5aa0*/  FADD.FTZ R127, R91, 1 ;  /* 0x3f8000005b7f7421 */ /* 0x000fc60000010000 */
[----:B------:R-:W5:Y:S01]  /*5ab0*/  LDS R91, [R46+0x3c] ;  /* 0x00003c002e5b7984 */ /* 0x000f620000000800 */
[----:B------:R-:W2:Y:S01]  /*5ac0*/  MUFU.EX2 R117, R117 ;  /* 0x0000007500757308 */ /* 0x000ea20000000800 */
[----:B------:R-:W-:-:S03]  /*5ad0*/  FMUL.FTZ R123, R123, R116 ;  /* 0x000000747b7b7220 */ /* 0x000fc60000410000 */
[----:B------:R-:W0:Y:S01]  /*5ae0*/  MUFU.RCP R114, R127 ;  /* 0x0000007f00727308 */ /* 0x000e220000001000 */
[----:B------:R-:W-:Y:S01]  /*5af0*/  BAR.SYNC.DEFER_BLOCKING 0x0 ;  /* 0x0000000000007b1d */ /* 0x000fe20000010000 */
[----:B----4-:R-:W-:Y:S01]  /*5b00*/  FMUL.FTZ R116, R92, R87 ;  /* 0x000000575c747220 */ /* 0x010fe20000410000 */
[----:B---3--:R-:W-:-:S05]  /*5b10*/  FADD.FTZ R125, -R113, 1 ;  /* 0x3f800000717d7421 */ /* 0x008fca0000010100 */
[----:B------:R-:W3:Y:S01]  /*5b20*/  MUFU.RCP R115, R115 ;  /* 0x0000007300737308 */ /* 0x000ee20000001000 */
[----:B------:R-:W-:Y:S01]  /*5b30*/  FADD.FTZ R131, R0, 1 ;  /* 0x3f80000000837421 */ /* 0x000fe20000010000 */
[----:B------:R-:W-:Y:S01]  /*5b40*/  FFMA.FTZ R0, R108, R125, 1 ;  /* 0x3f8000006c007423 */ /* 0x000fe2000001007d */
[----:B------:R-:W-:Y:S01]  /*5b50*/  FMUL.FTZ R125, R113, R116 ;  /* 0x00000074717d7220 */ /* 0x000fe20000410000 */
[----:B--2---:R-:W-:-:S04]  /*5b60*/  FADD.FTZ R117, R117, 1 ;  /* 0x3f80000075757421 */ /* 0x004fc80000010000 */
[----:B------:R-:W2:Y:S01]  /*5b70*/  MUFU.RCP R116, R131 ;  /* 0x0000008300747308 */ /* 0x000ea20000001000 */
[----:B------:R-:W-:Y:S01]  /*5b80*/  FMUL.FTZ R125, R125, R0 ;  /* 0x000000007d7d7220 */ /* 0x000fe20000410000 */
[----:B0-----:R-:W-:Y:S01]  /*5b90*/  FADD.FTZ R0, -R114, 1 ;  /* 0x3f80000072007421 */ /* 0x001fe20000010100 */
[----:B------:R-:W-:-:S05]  /*5ba0*/  FMUL.FTZ R127, R93, R88 ;  /* 0x000000585d7f7220 */ /* 0x000fca0000410000 */
[----:B------:R-:W0:Y:S01]  /*5bb0*/  MUFU.RCP R117, R117 ;  /* 0x0000007500757308 */ /* 0x000e220000001000 */
[----:B------:R-:W-:Y:S01]  /*5bc0*/  FMUL.FTZ R132, R8, R89 ;  /* 0x0000005908847220 */ /* 0x000fe20000410000 */
[----:B---3--:R-:W-:Y:S01]  /*5bd0*/  FADD.FTZ R129, -R115, 1 ;  /* 0x3f80000073817421 */ /* 0x008fe20000010100 */
[----:B------:R-:W-:Y:S01]  /*5be0*/  FFMA.FTZ R0, R109, R0, 1 ;  /* 0x3f8000006d007423 */ /* 0x000fe20000010000 */
[----:B------:R-:W-:Y:S02]  /*5bf0*/  FMUL.FTZ R127, R114, R127 ;  /* 0x0000007f727f7220 */ /* 0x000fe40000410000 */
[----:B------:R-:W-:Y:S01]  /*5c00*/  FFMA.FTZ R134, R110, R129, 1 ;  /* 0x3f8000006e867423 */ /* 0x000fe20000010081 */
[----:B------:R-:W-:Y:S01]  /*5c10*/  FMUL.FTZ R129, R115, R132 ;  /* 0x0000008473817220 */ /* 0x000fe20000410000 */
[----:B------:R-:W-:Y:S01]  /*5c20*/  FMUL.FTZ R132, R127, R0 ;  /* 0x000000007f847220 */ /* 0x000fe20000410000 */
[----:B------:R-:W-:Y:S02]  /*5c30*/  STS [R165], R2 ;  /* 0x00000002a5007388 */ /* 0x000fe40000000800 */
[----:B------:R-:W-:Y:S01]  /*5c40*/  FMUL.FTZ R127, R129, R134 ;  /* 0x00000086817f7220 */ /* 0x000fe20000410000 */
[----:B--2---:R-:W-:Y:S01]  /*5c50*/  FADD.FTZ R134, -R116, 1 ;  /* 0x3f80000074867421 */ /* 0x004fe20000010100 */
[----:B-1----:R-:W-:Y:S01]  /*5c60*/  FMUL.FTZ R129, R7, R90 ;  /* 0x0000005a07817220 */ /* 0x002fe20000410000 */
[----:B------:R-:W-:Y:S01]  /*5c70*/  STS [R164+0x4], R3 ;  /* 0x00000403a4007388 */ /* 0x000fe20000000800 */
[----:B-----5:R-:W-:-:S03]  /*5c80*/  FMUL.FTZ R136, R6, R91 ;  /* 0x0000005b06887220 */ /* 0x020fc60000410000 */
[----:B------:R-:W-:Y:S01]  /*5c90*/  STS [R161+0x8], R4 ;  /* 0x00000804a1007388 */ /* 0x000fe20000000800 */
[----:B------:R-:W-:Y:S01]  /*5ca0*/  FFMA.FTZ R134, R111, R134, 1 ;  /* 0x3f8000006f867423 */ /* 0x000fe20000010086 */
[----:B------:R-:W-:Y:S02]  /*5cb0*/  FMUL.FTZ R129, R116, R129 ;  /* 0x0000008174817220 */ /* 0x000fe40000410000 */
[----:B------:R-:W-:Y:S01]  /*5cc0*/  STS [R160+0xc], R95 ;  /* 0x00000c5fa0007388 */ /* 0x000fe20000000800 */
[----:B0-----:R-:W-:-:S03]  /*5cd0*/  FADD.FTZ R131, -R117, 1 ;  /* 0x3f80000075837421 */ /* 0x001fc60000010100 */
[----:B------:R-:W-:Y:S04]  /*5ce0*/  STS [R159+0x10], R118 ;  /* 0x000010769f007388 */ /* 0x000fe80000000800 */
[----:B------:R-:W-:Y:S01]  /*5cf0*/  STS [R158+0x14], R119 ;  /* 0x000014779e007388 */ /* 0x000fe20000000800 */
[----:B------:R-:W-:-:S03]  /*5d00*/  FMUL.FTZ R136, R117, R136 ;  /* 0x0000008875887220 */ /* 0x000fc60000410000 */
[----:B------:R-:W-:Y:S01]  /*5d10*/  STS [R55+0x18], R126 ;  /* 0x0000187e37007388 */ /* 0x000fe20000000800 */
[----:B------:R-:W-:-:S03]  /*5d20*/  FMUL.FTZ R134, R129, R134 ;  /* 0x0000008681867220 */ /* 0x000fc60000410000 */
[----:B------:R-:W-:Y:S01]  /*5d30*/  STS [R54+0x1c], R121 ;  /* 0x00001c7936007388 */ /* 0x000fe20000000800 */
[----:B------:R-:W-:-:S03]  /*5d40*/  FFMA.FTZ R131, R112, R131, 1 ;  /* 0x3f80000070837423 */ /* 0x000fc60000010083 */
[----:B------:R0:W-:Y:S04]  /*5d50*/  STS [R53+0x20], R128 ;  /* 0x0000208035007388 */ /* 0x0001e80000000800 */
[----:B------:R-:W-:Y:S04]  /*5d60*/  STS [R52+0x24], R123 ;  /* 0x0000247b34007388 */ /* 0x000fe80000000800 */
[----:B------:R1:W-:Y:S01]  /*5d70*/  STS [R51+0x28], R130 ;  /* 0x0000288233007388 */ /* 0x0003e20000000800 */
[----:B------:R-:W-:-:S03]  /*5d80*/  FMUL.FTZ R129, R136, R131 ;  /* 0x0000008388817220 */ /* 0x000fc60000410000 */
[----:B------:R-:W-:Y:S04]  /*5d90*/  STS [R50+0x2c], R125 ;  /* 0x00002c7d32007388 */ /* 0x000fe80000000800 */
[----:B------:R2:W-:Y:S04]  /*5da0*/  STS [R49+0x30], R132 ;  /* 0x0000308431007388 */ /* 0x0005e80000000800 */
[----:B------:R-:W-:Y:S04]  /*5db0*/  STS [R48+0x34], R127 ;  /* 0x0000347f30007388 */ /* 0x000fe80000000800 */
        /* <DEDUP_REMOVED lines=8> */
[----:B------:R-:W-:Y:S02]  /*5e40*/  MOV R4, UR11 ;  /* 0x0000000b00047c02 */ /* 0x000fe40008000f00 */
[----:B------:R-:W-:Y:S01]  /*5e50*/  MOV R95, 0xfffff800 ;  /* 0xfffff800005f7802 */ /* 0x000fe20000000f00 */
[----:B------:R-:W-:Y:S01]  /*5e60*/  STS [R46+0x3c], R129 ;  /* 0x00003c812e007388 */ /* 0x000fe20000000800 */
[----:B------:R-:W-:-:S03]  /*5e70*/  NOP ;  /* 0x0000000000007918 */ /* 0x000fc60000000000 */
[----:B------:R-:W-:Y:S04]  /*5e80*/  LDS R145, [R133] ;  /* 0x0000000085917984 */ /* 0x000fe80000000800 */
[----:B------:R-:W-:Y:S04]  /*5e90*/  LDS R125, [R163+0x300] ;  /* 0x00030000a37d7984 */ /* 0x000fe80000000800 */
[----:B------:R-:W-:Y:S04]  /*5ea0*/  LDS R127, [R162+0x380] ;  /* 0x00038000a27f7984 */ /* 0x000fe80000000800 */
[----:B------:R-:W-:Y:S04]  /*5eb0*/  LDS R129, [R157+0x400] ;  /* 0x000400009d817984 */ /* 0x000fe80000000800 */
[----:B------:R-:W-:Y:S04]  /*5ec0*/  LDS R131, [R156+0x480] ;  /* 0x000480009c837984 */ /* 0x000fe80000000800 */
[----:B------:R-:W-:Y:S01]  /*5ed0*/  LDS R133, [R155+0x500] ;  /* 0x000500009b857984 */ /* 0x000fe20000000800 */
[----:B0-----:R-:W-:-:S03]  /*5ee0*/  ISETP.NE.AND P0, PT, R72, RZ, PT ;  /* 0x000000ff4800720c */ /* 0x001fc60003f05270 */
[----:B------:R-:W-:Y:S04]  /*5ef0*/  LDS R135, [R154+0x580] ;  /* 0x000580009a877984 */ /* 0x000fe80000000800 */
[----:B------:R-:W-:Y:S04]  /*5f00*/  LDS R137, [R153+0x600] ;  /* 0x0006000099897984 */ /* 0x000fe80000000800 */
[----:B------:R-:W-:Y:S02]  /*5f10*/  LDS R139, [R152+0x680] ;  /* 0x00068000988b7984 */ /* 0x000fe40000000800 */
[----:B------:R-:W-:-:S02]  /*5f20*/  @!P0 IMAD R4, R4, R95, UR29 ;  /* 0x0000001d04048e24 */ /* 0x000fc4000f8e025f */
[----:B------:R-:W-:Y:S02]  /*5f30*/  LDS R141, [R150+0x700] ;  /* 0x00070000968d7984 */ /* 0x000fe40000000800 */
[----:B------:R-:W-:Y:S02]  /*5f40*/  @!P0 VIADD R126, R4, 0x800 ;  /* 0x00000800047e8836 */ /* 0x000fe40000000000 */
[----:B------:R-:W-:Y:S01]  /*5f50*/  LDS R95, [R148+0x780] ;  /* 0x00078000945f7984 */ /* 0x000fe20000000800 */
[----:B------:R-:W-:Y:S01]  /*5f60*/  UMOV UR8, UR28 ;  /* 0x0000001c00087c82 */ /* 0x000fe20008000000 */
[----:B------:R-:W-:Y:S02]  /*5f70*/  UMOV UR9, URZ ;  /* 0x000000ff00097c82 */ /* 0x000fe40008000000 */
[----:B------:R-:W-:-:S04]  /*5f80*/  UIMAD.WIDE.U32 UR12, UR26, UR14, UR8 ;  /* 0x0000000e1a0c72a5 */ /* 0x000fc8000f8e0008 */
[----:B------:R-:W-:Y:S01]  /*5f90*/  UIMAD UR13, UR26, UR15, UR13 ;  /* 0x0000000f1a0d72a4 */ /* 0x000fe2000f8e020d */
[----:B------:R-:W0:Y:S03]  /*5fa0*/  LDCU.64 UR14, c[0x0][0x558] ;  /* 0x0000ab00ff0e77ac */ /* 0x000e260008000a00 */
[----:B------:R-:W-:-:S04]  /*5fb0*/  UIMAD.WIDE.U32 UR12, UR30, UR34, UR12 ;  /* 0x000000221e0c72a5 */ /* 0x000fc8000f8e000c */
[----:B------:R-:W-:Y:S02]  /*5fc0*/  UIMAD UR13, UR30, UR35, UR13 ;  /* 0x000000231e0d72a4 */ /* 0x000fe4000f8e020d */
[----:B------:R-:W-:-:S04]  /*5fd0*/  IADD3 R3, P1, PT, R71, UR12, RZ ;  /* 0x0000000c47037c10 */ /* 0x000fc8000ff3e0ff */
[----:B------:R-:W-:Y:S02]  /*5fe0*/  IADD3.X R118, PT, PT, RZ, UR13, RZ, P1, !PT ;  /* 0x0000000dff767c10 */ /* 0x000fe40008ffe4ff */
[C---:B0-----:R-:W-:Y:S01]  /*5ff0*/  LEA R2, P1, R3.reuse, UR14, 0x2 ;  /* 0x0000000e03027c11 */ /* 0x041fe2000f8210ff */
[----:B----4-:R-:W-:Y:S04]  /*6000*/  LDS R123, [R136+0x280] ;  /* 0x00028000887b7984 */ /* 0x010fe80000000800 */
[----:B-----5:R-:W-:Y:S04]  /*6010*/  LDS R121, [R128+0x200] ;  /* 0x0002000080797984 */ /* 0x020fe80000000800 */
[----:B------:R-:W-:Y:S04]  /*6020*/  LDS R119, [R130+0x180] ;  /* 0x0001800082777984 */ /* 0x000fe80000000800 */
[----:B--2---:R-:W-:Y:S04]  /*6030*/  LDS R149, [R132+0x100] ;  /* 0x0001000084957984 */ /* 0x004fe80000000800 */
[----:B---3--:R-:W-:Y:S04]  /*6040*/  LDS R147, [R134+0x80] ;  /* 0x0000800086937984 */ /* 0x008fe80000000800 */
[----:B------:R0:W-:Y:S04]  /*6050*/  @!P0 STS [UR27+0x2100], R126 ;  /* 0x0021007eff008988 */ /* 0x0001e8000800081b */
[----:B0-----:R-:W2:Y:S01]  /*6060*/  LDL.LU R126, [R1+0x104] ;  /* 0x00010400017e7983 */ /* 0x001ea20000300800 */
        /* <DEDUP_REMOVED lines=31> */
[-C--:B------:R-:W-:Y:S01]  /*6260*/  ISETP.GE.AND P3, PT, R59, R118.reuse, PT ;  /* 0x000000763b00720c */ /* 0x080fe20003f66270 */
        /* <DEDUP_REMOVED lines=9> */
[----:B------:R-:W-:Y:S01]  /*6300*/  ISETP.GE.AND P2, PT, R60, R118, PT ;  /* 0x000000763c00720c */ /* 0x000fe20003f46270 */
[----:B------:R-:W-:Y:S02]  /*6310*/  FMUL.FTZ R115, R99, R4 ;  /* 0x0000000463737220 */ /* 0x000fe40000410000 */
[----:B------:R0:W-:Y:S01]  /*6320*/  @!P4 STG.E desc[UR32][R2.64+0x400], R129 ;  /* 0x000400810200c986 */ /* 0x0001e2000c101920 */
[----:B------:R-:W-:-:S03]  /*6330*/  ISETP.GE.AND P4, PT, R56, R118, PT ;  /* 0x000000763800720c */ /* 0x000fc60003f86270 */
[----:B------:R0:W-:Y:S01]  /*6340*/  @!P1 STG.E desc[UR32][R2.64+0x480], R131 ;  /* 0x0004808302009986 */ /* 0x0001e2000c101920 */
[----:B------:R-:W-:-:S03]  /*6350*/  ISETP.GE.AND P1, PT, R146, R118, PT ;  /* 0x000000769200720c */ /* 0x000fc60003f26270 */
[----:B------:R0:W-:Y:S01]  /*6360*/  STL [R1+0xbc], R142 ;  /* 0x0000bc8e01007387 */ /* 0x0001e20000100800 */
[----:B------:R-:W-:-:S03]  /*6370*/  FMUL.FTZ R98, R98, R97 ;  /* 0x0000006162627220 */ /* 0x000fc60000410000 */
[----:B------:R0:W-:Y:S01]  /*6380*/  STL [R1+0xb8], R140 ;  /* 0x0000b88c01007387 */ /* 0x0001e20000100800 */
[----:B------:R-:W-:-:S03]  /*6390*/  FMUL.FTZ R96, R96, R94 ;  /* 0x0000005e60607220 */ /* 0x000fc60000410000 */
[----:B------:R0:W-:Y:S01]  /*63a0*/  STL [R1+0xb4], R138 ;  /* 0x0000b48a01007387 */ /* 0x0001e20000100800 */
[----:B------:R-:W-:Y:S01]  /*63b0*/  FMUL.FTZ R112, R112, R117 ;  /* 0x0000007570707220 */ /* 0x000fe20000410000 */
[----:B------:R-:W-:Y:S02]  /*63c0*/  FMUL.FTZ R114, R92, R108 ;  /* 0x0000006c5c727220 */ /* 0x000fe40000410000 */
        /* <DEDUP_REMOVED lines=21> */
[----:B------:R0:W-:Y:S01]  /*6520*/  STL [R1+0x84], R104 ;  /* 0x0000846801007387 */ /* 0x0001e20000100800 */
[----:B------:R-:W-:-:S04]  /*6530*/  UISETP.NE.U32.AND UP0, UPT, UR36, URZ, UPT ;  /* 0x000000ff2400728c */ /* 0x000fc8000bf05070 */
[----:B------:R-:W-:Y:S01]  /*6540*/  UISETP.NE.AND.EX UP0, UPT, UR37, URZ, UPT, UP0 ;  /* 0x000000ff2500728c */ /* 0x000fe2000bf05300 */
[----:B--2---:R-:W-:-:S04]  /*6550*/  FFMA.FTZ R105, R45, R144, R126 ;  /* 0x000000902d697223 */ /* 0x004fc8000001007e */
[----:B------:R-:W-:-:S04]  /*6560*/  FFMA.FTZ R102, R44, R142, R105 ;  /* 0x0000008e2c667223 */ /* 0x000fc80000010069 */
[----:B------:R-:W-:-:S04]  /*6570*/  FFMA.FTZ R99, R43, R140, R102 ;  /* 0x0000008c2b637223 */ /* 0x000fc80000010066 */
[----:B------:R-:W-:-:S04]  /*6580*/  FFMA.FTZ R92, R42, R138, R99 ;  /* 0x0000008a2a5c7223 */ /* 0x000fc80000010063 */
[----:B------:R-:W-:Y:S01]  /*6590*/  FFMA.FTZ R7, R41, R103, R92 ;  /* 0x0000006729077223 */ /* 0x000fe2000001005c */
[----:B0-----:R-:W-:Y:S06]  /*65a0*/  BRA.U !UP0, `(.L_x_1558) ;  /* 0x0000000508887547 */ /* 0x001fec000b800000 */
[----:B------:R-:W2:Y:S01]  /*65b0*/  LDL R126, [R1+0x3c] ;  /* 0x00003c00017e7983 */ /* 0x000ea20000100800 */
        /* <DEDUP_REMOVED lines=21> */
[----:B------:R-:W-:Y:S04]  /*6710*/  STS [R165], R76 ;  /* 0x0000004ca5007388 */ /* 0x000fe80000000800 */
        /* <DEDUP_REMOVED lines=12> */
[----:B------:R-:W-:Y:S02]  /*67e0*/  IADD3.X R6, PT, PT, RZ, UR15, RZ, P1, !PT ;  /* 0x0000000fff067c10 */ /* 0x000fe40008ffe4ff */
[C---:B------:R-:W-:Y:S01]  /*67f0*/  LEA R2, P5, R3.reuse, UR36, 0x2 ;  /* 0x0000002403027c11 */ /* 0x040fe2000f8a10ff */
[----:B------:R-:W-:Y:S03]  /*6800*/  STS [R53+0x20], R4 ;  /* 0x0000200435007388 */ /* 0x000fe60000000800 */
[----:B------:R-:W-:Y:S01]  /*6810*/  LEA.HI.X R3, R3, UR37, R6, 0x2, P5 ;  /* 0x0000002503037c11 */ /* 0x000fe2000a8f1406 */
        /* <DEDUP_REMOVED lines=59> */
.L_x_1558:
[----:B0-----:R-:W-:Y:S01]  /*6bd0*/  FFMA.FTZ R2, R40, R116, R7 ;  /* 0x0000007428027223 */ /* 0x001fe20000010007 */
[----:B------:R-:W-:Y:S01]  /*6be0*/  STL [R1+0x44], RZ ;  /* 0x000044ff01007387 */ /* 0x000fe20000100800 */
[----:B------:R-:W-:Y:S01]  /*6bf0*/  FMUL.FTZ R4, R144, UR6 ;  /* 0x0000000690047c20 */ /* 0x000fe20008410000 */
[----:B------:R-:W-:Y:S01]  /*6c00*/  FMUL.FTZ R5, R140, UR6 ;  /* 0x000000068c057c20 */ /* 0x000fe20008410000 */
[----:B------:R-:W-:Y:S01]  /*6c10*/  FFMA.FTZ R3, R39, R101, R2 ;  /* 0x0000006527037223 */ /* 0x000fe20000010002 */
[----:B------:R-:W-:Y:S01]  /*6c20*/  STL [R1+0x80], RZ ;  /* 0x000080ff01007387 */ /* 0x000fe20000100800 */
[----:B------:R-:W0:Y:S02]  /*6c30*/  LDCU UR8, c[0x0][0x38c] ;  /* 0x00007180ff0877ac */ /* 0x000e240008000800 */
[----:B------:R-:W-:Y:S01]  /*6c40*/  FFMA.FTZ R2, R38, R100, R3 ;  /* 0x0000006426027223 */ /* 0x000fe20000010003 */
[----:B------:R-:W-:Y:S03]  /*6c50*/  STL [R1+0x7c], RZ ;  /* 0x00007cff01007387 */ /* 0x000fe60000100800 */
[----:B------:R-:W-:Y:S01]  /*6c60*/  FFMA.FTZ R3, R37, R115, R2 ;  /* 0x0000007325037223 */ /* 0x000fe20000010002 */
[----:B------:R-:W-:Y:S03]  /*6c70*/  STL [R1+0x78], RZ ;  /* 0x000078ff01007387 */ /* 0x000fe60000100800 */
[----:B------:R-:W-:Y:S01]  /*6c80*/  FFMA.FTZ R2, R36, R98, R3 ;  /* 0x0000006224027223 */ /* 0x000fe20000010003 */
[----:B------:R-:W-:Y:S03]  /*6c90*/  STL [R1+0x74], RZ ;  /* 0x000074ff01007387 */ /* 0x000fe60000100800 */
[----:B------:R-:W-:Y:S01]  /*6ca0*/  FFMA.FTZ R3, R35, R96, R2 ;  /* 0x0000006023037223 */ /* 0x000fe20000010002 */
[----:B------:R-:W-:Y:S01]  /*6cb0*/  STL [R1+0x70], RZ ;  /* 0x000070ff01007387 */ /* 0x000fe20000100800 */
[----:B------:R-:W-:Y:S01]  /*6cc0*/  FMUL.FTZ R2, R142, UR6 ;  /* 0x000000068e027c20 */ /* 0x000fe20008410000 */
[----:B0-----:R-:W-:-:S02]  /*6cd0*/  UISETP.GE.AND UP0, UPT, UR8, 0x1, UPT ;  /* 0x000000010800788c */ /* 0x001fc4000bf06270 */
        /* <DEDUP_REMOVED lines=11> */
[----:B------:R1:W-:Y:S04]  /*6d90*/  STL [R1+0xfc], R2 ;  /* 0x0000fc0201007387 */ /* 0x0003e80000100800 */
[----:B------:R2:W-:Y:S01]  /*6da0*/  STL [R1+0xf8], R5 ;  /* 0x0000f80501007387 */ /* 0x0005e20000100800 */
[----:B0-----:R-:W-:Y:S01]  /*6db0*/  FMUL.FTZ R4, R138, UR6 ;  /* 0x000000068a047c20 */ /* 0x001fe20008410000 */
[----:B-1----:R-:W-:Y:S01]  /*6dc0*/  FFMA.FTZ R2, R34, R114, R3 ;  /* 0x0000007222027223 */ /* 0x002fe20000010003 */
[----:B------:R-:W-:-:S03]  /*6dd0*/  FMUL.FTZ R3, R103, UR6 ;  /* 0x0000000667037c20 */ /* 0x000fc60008410000 */
[----:B------:R0:W-:Y:S01]  /*6de0*/  STL [R1+0xf4], R4 ;  /* 0x0000f40401007387 */ /* 0x0001e20000100800 */
[----:B--2---:R-:W-:-:S03]  /*6df0*/  FMUL.FTZ R5, R116, UR6 ;  /* 0x0000000674057c20 */ /* 0x004fc60008410000 */
        /* <DEDUP_REMOVED lines=24> */
[----:B-1----:R-:W-:-:S05]  /*6f80*/  FFMA.FTZ R2, R30, R104, R3 ;  /* 0x000000681e027223 */ /* 0x002fca0000010003 */
[----:B------:R2:W-:Y:S04]  /*6f90*/  STL [R1+0x104], R2 ;  /* 0x0001040201007387 */ /* 0x0005e80000100800 */
[----:B------:R2:W-:Y:S01]  /*6fa0*/  STL [R1+0xc4], R4 ;  /* 0x0000c40401007387 */ /* 0x0005e20000100800 */
[----:B------:R-:W-:Y:S06]  /*6fb0*/  BAR.SYNC.DEFER_BLOCKING 0x0 ;  /* 0x0000000000007b1d */ /* 0x000fec0000010000 */
[----:B------:R-:W-:Y:S05]  /*6fc0*/  BRA.U !UP0, `(.L_x_1559) ;  /* 0x00000051082c7547 */ /* 0x000fea000b800000 */
[----:B------:R-:W-:Y:S01]  /*6fd0*/  UISETP.NE.AND UP0, UPT, UR11, 0x1, UPT ;  /* 0x000000010b00788c */ /* 0x000fe2000bf05270 */
[----:B------:R0:W-:Y:S01]  /*6fe0*/  STL [R1+0x44], RZ ;  /* 0x000044ff01007387 */ /* 0x0001e20000100800 */
[----:B------:R-:W-:Y:S01]  /*6ff0*/  UIMAD UR9, UR11, -0x800, UR29 ;  /* 0xfffff8000b0978a4 */ /* 0x000fe2000f8e021d */
[----:B------:R-:W-:Y:S01]  /*7000*/  LOP3.LUT R13, R13, 0xfffffff7, RZ, 0xc0, !PT ;  /* 0xfffffff70d0d7812 */ /* 0x000fe200078ec0ff */
[----:B------:R-:W1:Y:S02]  /*7010*/  LDCU.64 UR14, c[0x0][0x3a0] ;  /* 0x00007400ff0e77ac */ /* 0x000e640008000a00 */
        /* <DEDUP_REMOVED lines=8> */
[----:B-1----:R-:W-:Y:S01]  /*70a0*/  UIMAD.WIDE.U32 UR12, UR30, UR14, URZ ;  /* 0x0000000e1e0c72a5 */ /* 0x002fe2000f8e00ff */
[----:B------:R-:W1:Y:S02]  /*70b0*/  LDCU.64 UR34, c[0x0][0x3a8] ;  /* 0x00007500ff2277ac */ /* 0x000e640008000a00 */
        /* <DEDUP_REMOVED lines=11> */
.L_x_1604:
[----:B------:R-:W-:Y:S01]  /*7170*/  UIADD3 UR14, UPT, UPT, UR9, 0x800, URZ ;  /* 0x00000800090e7890 */ /* 0x000fe2000fffe0ff */
[C---:B------:R-:W-:Y:S01]  /*7180*/  LOP3.LUT R58, R71.reuse, 0x180, RZ, 0xfc, !PT ;  /* 0x00000180473a7812 */ /* 0x040fe200078efcff */
[----:B------:R-:W-:Y:S01]  /*7190*/  UIADD3 UR28, UPT, UPT, UR9, 0x800, URZ ;  /* 0x00000800091c7890 */ /* 0x000fe2000fffe0ff */
[----:B------:R-:W-:Y:S01]  /*71a0*/  SHF.L.U32 R0, R72, 0x4, RZ ;  /* 0x0000000448007819 */ /* 0x000fe200000006ff */
[----:B0-----:R-:W-:Y:S01]  /*71b0*/  HFMA2 R3, -RZ, RZ, 0, 0 ;  /* 0x00000000ff037431 */ /* 0x001fe200000001ff */
[C---:B------:R-:W-:Y:S02]  /*71c0*/  LOP3.LUT R69, R71.reuse, 0x20, RZ, 0xfc, !PT ;  /* 0x0000002047457812 */ /* 0x040fe400078efcff */
[----:B------:R-:W-:Y:S02]  /*71d0*/  ISETP.GE.AND P0, PT, R58, UR14, PT ;  /* 0x0000000e3a007c0c */ /* 0x000fe4000bf06270 */
[----:B------:R-:W-:Y:S02]  /*71e0*/  LOP3.LUT R82, R0, 0x3e00, RZ, 0xc0, !PT ;  /* 0x00003e0000527812 */ /* 0x000fe400078ec0ff */
[----:B------:R-:W-:-:S02]  /*71f0*/  LOP3.LUT R68, R71, 0x40, RZ, 0xfc, !PT ;  /* 0x0000004047447812 */ /* 0x000fc400078efcff */
[C---:B------:R-:W-:Y:S02]  /*7200*/  LOP3.LUT R67, R71.reuse, 0x60, RZ, 0xfc, !PT ;  /* 0x0000006047437812 */ /* 0x040fe400078efcff */
[C---:B------:R-:W-:Y:S02]  /*7210*/  LOP3.LUT R66, R71.reuse, 0x80, RZ, 0xfc, !PT ;  /* 0x0000008047427812 */ /* 0x040fe400078efcff */
[C---:B------:R-:W-:Y:S02]  /*7220*/  LOP3.LUT R65, R71.reuse, 0xa0, RZ, 0xfc, !PT ;  /* 0x000000a047417812 */ /* 0x040fe400078efcff */
[C---:B------:R-:W-:Y:S02]  /*7230*/  LOP3.LUT R64, R71.reuse, 0xc0, RZ, 0xfc, !PT ;  /* 0x000000c047407812 */ /* 0x040fe400078efcff */
[----:B------:R-:W-:Y:S02]  /*7240*/  @!P0 MOV R70, R82 ;  /* 0x0000005200468202 */ /* 0x000fe40000000f00 */
[----:B------:R-:W-:-:S02]  /*7250*/  LOP3.LUT R63, R71, 0xe0, RZ, 0xfc, !PT ;  /* 0x000000e0473f7812 */ /* 0x000fc400078efcff */
[C---:B------:R-:W-:Y:S02]  /*7260*/  LOP3.LUT R62, R71.reuse, 0x100, RZ, 0xfc, !PT ;  /* 0x00000100473e7812 */ /* 0x040fe400078efcff */
[C---:B------:R-:W-:Y:S02]  /*7270*/  LOP3.LUT R61, R71.reuse, 0x120, RZ, 0xfc, !PT ;  /* 0x00000120473d7812 */ /* 0x040fe400078efcff */
[C---:B------:R-:W-:Y:S02]  /*7280*/  LOP3.LUT R60, R71.reuse, 0x140, RZ, 0xfc, !PT ;  /* 0x00000140473c7812 */ /* 0x040fe400078efcff */
[----:B------:R-:W-:Y:S02]  /*7290*/  LOP3.LUT R59, R71, 0x160, RZ, 0xfc, !PT ;  /* 0x00000160473b7812 */ /* 0x000fe400078efcff */
[----:B-12---:R-:W-:Y:S02]  /*72a0*/  MOV R2, R71 ;  /* 0x0000004700027202 */ /* 0x006fe40000000f00 */
[----:B------:R-:W-:-:S02]  /*72b0*/  @!P0 LOP3.LUT R71, R70, 0x1f, R72, 0xf8, !PT ;  /* 0x0000001f46478812 */ /* 0x000fc400078ef848 */
[----:B------:R-:W-:Y:S02]  /*72c0*/  LOP3.LUT R13, R13, 0xfffffffb, RZ, 0xc0, !PT ;  /* 0xfffffffb0d0d7812 */ /* 0x000fe400078ec0ff */
[----:B------:R-:W-:Y:S02]  /*72d0*/  LOP3.LUT R57, R71, 0x1a0, RZ, 0xfc, !PT ;  /* 0x000001a047397812 */ /* 0x000fe400078efcff */
[----:B------:R-:W-:Y:S02]  /*72e0*/  @P0 LOP3.LUT R13, R13, 0x4, RZ, 0xfc, !PT ;  /* 0x000000040d0d0812 */ /* 0x000fe400078efcff */
[----:B------:R-:W-:Y:S02]  /*72f0*/  ISETP.GE.AND P0, PT, R57, UR14, PT ;  /* 0x0000000e39007c0c */ /* 0x000fe4000bf06270 */
[----:B------:R-:W-:Y:S02]  /*7300*/  ISETP.GE.AND P2, PT, R69, UR28, PT ;  /* 0x0000001c45007c0c */ /* 0x000fe4000bf46270 */
[----:B------:R-:W-:-:S02]  /*7310*/  LOP3.LUT R13, R13, 0xfffffffd, RZ, 0xc0, !PT ;  /* 0xfffffffd0d0d7812 */ /* 0x000fc400078ec0ff */
[----:B0-----:R-:W-:Y:S02]  /*7320*/  MOV R9, UR38 ;  /* 0x0000002600097c02 */ /* 0x001fe40008000f00 */
[----:B------:R-:W-:-:S03]  /*7330*/  MOV R7, UR39 ;  /* 0x0000002700077c02 */ /* 0x000fc60008000f00 */
[----:B------:R-:W-:Y:S02]  /*7340*/  IMAD.WIDE.U32 R8, R9, UR8, R2 ;  /* 0x0000000809087c25 */ /* 0x000fe4000f8e0002 */
[----:B------:R-:W-:Y:S02]  /*7350*/  @P0 LOP3.LUT R13, R13, 0x2, RZ, 0xfc, !PT ;  /* 0x000000020d0d0812 */ /* 0x000fe400078efcff */
[----:B------:R-:W-:Y:S01]  /*7360*/  @!P0 IMAD.MOV.U32 R70, RZ, RZ, R82 ;  /* 0x000000ffff468224 */ /* 0x000fe200078e0052 */
[----:B------:R-:W0:Y:S01]  /*7370*/  @!P2 LDC.64 R4, c[0x0][0x3e0] ;  /* 0x0000f800ff04ab82 */ /* 0x000e220000000a00 */
[----:B------:R-:W-:Y:S01]  /*7380*/  LOP3.LUT R13, R13, 0xfffffffe, RZ, 0xc0, !PT ;  /* 0xfffffffe0d0d7812 */ /* 0x000fe200078ec0ff */
[----:B------:R-:W-:Y:S02]  /*7390*/  IMAD R9, R7, UR8, R9 ;  /* 0x0000000807097c24 */ /* 0x000fe4000f8e0209 */
[----:B------:R-:W-:Y:S02]  /*73a0*/  @!P0 LOP3.LUT R71, R70, 0x1f, R72, 0xf8, !PT ;  /* 0x0000001f46478812 */ /* 0x000fe400078ef848 */
[----:B------:R-:W-:-:S02]  /*73b0*/  LEA R74, P0, R8, UR22, 0x2 ;  /* 0x00000016084a7c11 */ /* 0x000fc4000f8010ff */
[----:B------:R-:W-:Y:S02]  /*73c0*/  LOP3.LUT R56, R71, 0x1c0, RZ, 0xfc, !PT ;  /* 0x000001c047387812 */ /* 0x000fe400078efcff */
[----:B------:R-:W-:Y:S02]  /*73d0*/  LEA.HI.X R75, R8, UR23, R9, 0x2, P0 ;  /* 0x00000017084b7c11 */ /* 0x000fe400080f1409 */
[----:B------:R-:W-:Y:S01]  /*73e0*/  ISETP.GE.AND P1, PT, R56, UR14, PT ;  /* 0x0000000e38007c0c */ /* 0x000fe2000bf26270 */
[----:B0-----:R-:W-:-:S12]  /*73f0*/  @!P2 IMAD.WIDE.U32 R6, R4, UR8, R2 ;  /* 0x000000080406ac25 */ /* 0x001fd8000f8e0002 */
[----:B------:R-:W-:Y:S02]  /*7400*/  @!P1 MOV R70, R82 ;  /* 0x0000005200469202 */ /* 0x000fe40000000f00 */
[----:B------:R-:W-:Y:S01]  /*7410*/  @P1 LOP3.LUT R13, R13, 0x1, RZ, 0xfc, !PT ;  /* 0x000000010d0d1812 */ /* 0x000fe200078efcff */
[----:B------:R-:W-:Y:S01]  /*7420*/  @!P2 IMAD R5, R5, UR8, R7 ;  /* 0x000000080505ac24 */ /* 0x000fe2000f8e0207 */
[----:B------:R-:W-:Y:S02]  /*7430*/  @!P1 LOP3.LUT R71, R70, 0x1f, R72, 0xf8, !PT ;  /* 0x0000001f46479812 */ /* 0x000fe400078ef848 */
[----:B------:R-:W-:Y:S02]  /*7440*/  @!P2 LEA R4, P0, R6, UR24, 0x2 ;  /* 0x000000180604ac11 */ /* 0x000fe4000f8010ff */
[----:B------:R-:W-:Y:S02]  /*7450*/  LOP3.LUT R10, R71, 0x1e0, RZ, 0xfc, !PT ;  /* 0x000001e0470a7812 */ /* 0x000fe400078efcff */
[----:B------:R-:W-:-:S02]  /*7460*/  ISETP.GE.AND P1, PT, R68, UR28, PT ;  /* 0x0000001c44007c0c */ /* 0x000fc4000bf26270 */
[----:B------:R-:W-:Y:S01]  /*7470*/  ISETP.GE.AND P4, PT, R10, UR28, PT ;  /* 0x0000001c0a007c0c */ /* 0x000fe2000bf86270 */
[----:B------:R0:W-:Y:S01]  /*7480*/  STL [R1+0x40], R10 ;  /* 0x0000400a01007387 */ /* 0x0001e20000100800 */
[----:B------:R-:W-:Y:S02]  /*7490*/  @!P2 LEA.HI.X R5, R6, UR25, R5, 0x2, P0 ;  /* 0x000000190605ac11 */ /* 0x000fe400080f1405 */
[----:B------:R-:W-:Y:S02]  /*74a0*/  CS2R R88, SRZ ;  /* 0x0000000000587805 */ /* 0x000fe4000001ff00 */
[----:B------:R-:W-:Y:S02]  /*74b0*/  CS2R R86, SRZ ;  /* 0x0000000000567805 */ /* 0x000fe4000001ff00 */
[----:B------:R-:W-:Y:S01]  /*74c0*/  CS2R R84, SRZ ;  /* 0x0000000000547805 */ /* 0x000fe2000001ff00 */
[----:B------:R-:W-:Y:S01]  /*74d0*/  HFMA2 R83, -RZ, RZ, 0, 0 ;  /* 0x00000000ff537431 */ /* 0x000fe200000001ff */
[----:B------:R-:W-:-:S02]  /*74e0*/  CS2R R80, SRZ ;  /* 0x0000000000507805 */ /* 0x000fc4000001ff00 */
[----:B------:R-:W-:Y:S02]  /*74f0*/  LOP3.LUT R13, R13, 0xfffff7ff, RZ, 0xc0, !PT ;  /* 0xfffff7ff0d0d7812 */ /* 0x000fe400078ec0ff */
[----:B------:R-:W-:Y:S01]  /*7500*/  MOV R73, RZ ;  /* 0x000000ff00497202 */ /* 0x000fe20000000f00 */
[----:B0-----:R-:W0:Y:S01]  /*7510*/  @!P1 LDC.64 R10, c[0x0][0x3e0] ;  /* 0x0000f800ff0a9b82 */ /* 0x001e220000000a00 */
[----:B------:R-:W-:Y:S02]  /*7520*/  @P2 LOP3.LUT R13, R13, 0x800, RZ, 0xfc, !PT ;  /* 0x000008000d0d2812 */ /* 0x000fe400078efcff */
[----:B------:R-:W-:Y:S02]  /*7530*/  CS2R R90, SRZ ;  /* 0x00000000005a7805 */ /* 0x000fe4000001ff00 */
[----:B------:R-:W-:Y:S01]  /*7540*/  @!P4 MOV R70, R82 ;  /* 0x000000520046c202 */ /* 0x000fe20000000f00 */
[----:B------:R-:W2:Y:S01]  /*7550*/  LDL R107, [R1+0x3c] ;  /* 0x00003c00016b7983 */ /* 0x000ea20000100800 */
[----:B------:R-:W-:-:S02]  /*7560*/  LOP3.LUT P2, RZ, R13, 0x1, RZ, 0xc0, !PT ;  /* 0x000000010dff7812 */ /* 0x000fc4000784c0ff */
[----:B------:R-:W-:Y:S01]  /*7570*/  @!P4 LOP3.LUT R71, R70, 0x1f, R72, 0xf8, !PT ;  /* 0x0000001f4647c812 */ /* 0x000fe200078ef848 */
[----:B------:R-:W3:Y:S01]  /*7580*/  LDL R106, [R1+0x38] ;  /* 0x00003800016a7983 */ /* 0x000ee20000100800 */
[----:B------:R-:W-:Y:S02]  /*7590*/  LOP3.LUT R13, R13, 0xffffefff, RZ, 0xc0, !PT ;  /* 0xffffefff0d0d7812 */ /* 0x000fe400078ec0ff */
[----:B------:R-:W-:Y:S01]  /*75a0*/  ISETP.GE.AND P3, PT, R71, UR28, PT ;  /* 0x0000001c47007c0c */ /* 0x000fe2000bf66270 */
[----:B------:R-:W4:Y:S04]  /*75b0*/  LDL R105, [R1+0x34] ;  /* 0x0000340001697983 */ /* 0x000f280000100800 */
[----:B------:R-:W5:Y:S02]  /*75c0*/  LDL R104, [R1+0x30] ;  /* 0x0000300001687983 */ /* 0x000f640000100800 */
[----:B------:R-:W-:-:S02]  /*75d0*/  @P2 LOP3.LUT R13, R13, 0x1000, RZ, 0xfc, !PT ;  /* 0x000010000d0d2812 */ /* 0x000fc400078efcff */
[----:B------:R-:W5:Y:S02]  /*75e0*/  LDL R103, [R1+0x2c] ;  /* 0x00002c0001677983 */ /* 0x000f640000100800 */
[C---:B------:R-:W-:Y:S02]  /*75f0*/  LOP3.LUT P2, RZ, R13.reuse, 0x2, RZ, 0xc0, !PT ;  /* 0x000000020dff7812 */ /* 0x040fe4000784c0ff */
[----:B------:R-:W1:Y:S01]  /*7600*/  @!P3 LDC.64 R8, c[0x0][0x3e0] ;  /* 0x0000f800ff08bb82 */ /* 0x000e620000000a00 */
[----:B------:R-:W5:Y:S01]  /*7610*/  LDL R102, [R1+0x28] ;  /* 0x0000280001667983 */ /* 0x000f620000100800 */
[----:B------:R-:W-:Y:S02]  /*7620*/  P2R R0, PR, RZ, 0x4 ;  /* 0x00000004ff007803 */ /* 0x000fe40000000000 */
[----:B------:R-:W-:Y:S01]  /*7630*/  LOP3.LUT P2, RZ, R13, 0x4, RZ, 0xc0, !PT ;  /* 0x000000040dff7812 */ /* 0x000fe2000784c0ff */
[----:B------:R-:W5:Y:S04]  /*7640*/  LDL R101, [R1+0x24] ;  /* 0x0000240001657983 */ /* 0x000f680000100800 */
[----:B------:R-:W5:Y:S04]  /*7650*/  LDL R100, [R1+0x20] ;  /* 0x0000200001647983 */ /* 0x000f680000100800 */
[----:B------:R-:W5:Y:S04]  /*7660*/  LDL R99, [R1+0x1c] ;  /* 0x00001c0001637983 */ /* 0x000f680000100800 */
[----:B------:R-:W5:Y:S04]  /*7670*/  LDL R98, [R1+0x18] ;  /* 0x0000180001627983 */ /* 0x000f680000100800 */
[----:B------:R-:W5:Y:S01]  /*7680*/  LDL R97, [R1+0x14] ;  /* 0x0000140001617983 */ /* 0x000f620000100800 */
[----:B-1----:R-:W-:-:S03]  /*7690*/  @!P3 IMAD.WIDE.U32 R6, R8, UR8, R2 ;  /* 0x000000080806bc25 */ /* 0x002fc6000f8e0002 */
[----:B------:R-:W5:Y:S01]  /*76a0*/  LDL R96, [R1+0x10] ;  /* 0x0000100001607983 */ /* 0x000f620000100800 */
[----:B------:R-:W-:Y:S01]  /*76b0*/  @!P3 IMAD R9, R9, UR8, R7 ;  /* 0x000000080909bc24 */ /* 0x000fe2000f8e0207 */
[C---:B------:R-:W-:Y:S02]  /*76c0*/  @!P3 LEA R8, P0, R6.reuse, UR24, 0x2 ;  /* 0x000000180608bc11 */ /* 0x040fe4000f8010ff */
[----:B------:R-:W5:Y:S02]  /*76d0*/  LDL R95, [R1+0xc] ;  /* 0x00000c00015f7983 */ /* 0x000f640000100800 */
[----:B------:R-:W-:Y:S01]  /*76e0*/  @!P3 LEA.HI.X R9, R6, UR25, R9, 0x2, P0 ;  /* 0x000000190609bc11 */ /* 0x000fe200080f1409 */
[----:B0-----:R-:W-:Y:S01]  /*76f0*/  @!P1 IMAD.WIDE.U32 R6, R10, UR8, R2 ;  /* 0x000000080a069c25 */ /* 0x001fe2000f8e0002 */
[----:B------:R-:W5:Y:S03]  /*7700*/  LDL R94, [R1+0x8] ;  /* 0x00000800015e7983 */ /* 0x000f660000100800 */
[----:B------:R-:W-:Y:S01]  /*7710*/  @!P1 IMAD R11, R11, UR8, R7 ;  /* 0x000000080b0b9c24 */ /* 0x000fe2000f8e0207 */
[C---:B------:R-:W-:Y:S01]  /*7720*/  @!P1 LEA R10, P0, R6.reuse, UR24, 0x2 ;  /* 0x00000018060a9c11 */ /* 0x040fe2000f8010ff */
[----:B------:R-:W5:Y:S03]  /*7730*/  LDL R93, [R1+0x4] ;  /* 0x00000400015d7983 */ /* 0x000f660000100800 */
[----:B------:R-:W-:Y:S01]  /*7740*/  @!P1 LEA.HI.X R11, R6, UR25, R11, 0x2, P0 ;  /* 0x00000019060b9c11 */ /* 0x000fe200080f140b */
[----:B------:R-:W5:Y:S01]  /*7750*/  LDL R92, [R1] ;  /* 0x00000000015c7983 */ /* 0x000f620000100800 */
[----:B------:R-:W-:-:S03]  /*7760*/  ISETP.GE.AND P0, PT, R67, UR28, PT ;  /* 0x0000001c43007c0c */ /* 0x000fc6000bf06270 */
[----:B------:R-:W5:Y:S04]  /*7770*/  @!P4 LDG.E R91, desc[UR32][R74.64+0x780] ;  /* 0x000780204a5bc981 */ /* 0x000f68000c1e1900 */
[----:B------:R-:W5:Y:S04]  /*7780*/  LDL R125, [R1+0xc0] ;  /* 0x0000c000017d7983 */ /* 0x000f680000100800 */
[----:B------:R-:W5:Y:S02]  /*7790*/  LDL R124, [R1+0xbc] ;  /* 0x0000bc00017c7983 */ /* 0x000f640000100800 */
[----:B------:R-:W0:Y:S02]  /*77a0*/  @!P0 LDC.64 R6, c[0x0][0x3e0] ;  /* 0x0000f800ff068b82 */ /* 0x000e240000000a00 */
[----:B------:R-:W5:Y:S04]  /*77b0*/  LDL R123, [R1+0xb8] ;  /* 0x0000b800017b7983 */ /* 0x000f680000100800 */
[----:B------:R-:W5:Y:S04]  /*77c0*/  LDL R122, [R1+0xb4] ;  /* 0x0000b400017a7983 */ /* 0x000f680000100800 */
[----:B------:R-:W5:Y:S04]  /*77d0*/  LDL R121, [R1+0xb0] ;  /* 0x0000b00001797983 */ /* 0x000f680000100800 */
[----:B------:R-:W5:Y:S04]  /*77e0*/  LDL R120, [R1+0xac] ;  /* 0x0000ac0001787983 */ /* 0x000f680000100800 */
[----:B------:R-:W5:Y:S01]  /*77f0*/  LDL R119, [R1+0xa8] ;  /* 0x0000a80001777983 */ /* 0x000f620000100800 */
[----:B0-----:R-:W-:-:S04]  /*7800*/  @!P0 IMAD.WIDE.U32 R76, R6, UR8, R2 ;  /* 0x00000008064c8c25 */ /* 0x001fc8000f8e0002 */
        /* <DEDUP_REMOVED lines=10> */
[----:B------:R-:W3:Y:S01]  /*78b0*/  @!P6 LDG.E R88, desc[UR32][R74.64+0x80] ;  /* 0x000080204a58e981 */ /* 0x000ee2000c1e1900 */
[----:B------:R-:W-:-:S13]  /*78c0*/  ISETP.GE.AND P6, PT, R68, UR14, PT ;  /* 0x0000000e44007c0c */ /* 0x000fda000bfc6270 */
[----:B------:R-:W4:Y:S01]  /*78d0*/  @!P6 LDG.E R87, desc[UR32][R74.64+0x100] ;  /* 0x000100204a57e981 */ /* 0x000f22000c1e1900 */
[----:B------:R-:W-:-:S13]  /*78e0*/  ISETP.GE.AND P6, PT, R67, UR14, PT ;  /* 0x0000000e43007c0c */ /* 0x000fda000bfc6270 */
[----:B------:R-:W5:Y:S01]  /*78f0*/  @!P6 LDG.E R86, desc[UR32][R74.64+0x180] ;  /* 0x000180204a56e981 */ /* 0x000f62000c1e1900 */
        /* <DEDUP_REMOVED lines=8> */
[----:B------:R-:W-:Y:S02]  /*7980*/  ISETP.GE.AND P6, PT, R62, UR14, PT ;  /* 0x0000000e3e007c0c */ /* 0x000fe4000bfc6270 */
[----:B------:R-:W-:-:S11]  /*7990*/  CS2R R78, SRZ ;  /* 0x00000000004e7805 */ /* 0x000fd6000001ff00 */
[----:B------:R-:W5:Y:S01]  /*79a0*/  @!P6 LDG.E R80, desc[UR32][R74.64+0x400] ;  /* 0x000400204a50e981 */ /* 0x000f62000c1e1900 */
[----:B------:R-:W-:-:S13]  /*79b0*/  ISETP.GE.AND P6, PT, R61, UR14, PT ;  /* 0x0000000e3d007c0c */ /* 0x000fda000bfc6270 */
[----:B------:R-:W5:Y:S01]  /*79c0*/  @!P6 LDG.E R79, desc[UR32][R74.64+0x480] ;  /* 0x000480204a4fe981 */ /* 0x000f62000c1e1900 */
[----:B------:R-:W-:Y:S01]  /*79d0*/  ISETP.GE.AND P6, PT, R60, UR14, PT ;  /* 0x0000000e3c007c0c */ /* 0x000fe2000bfc6270 */
[----:B------:R-:W-:-:S06]  /*79e0*/  IMAD.MOV.U32 R71, RZ, RZ, RZ ;  /* 0x000000ffff477224 */ /* 0x000fcc00078e00ff */
[----:B------:R-:W5:Y:S06]  /*79f0*/  @!P2 LDG.E R71, desc[UR32][R74.64+0x600] ;  /* 0x000600204a47a981 */ /* 0x000f6c000c1e1900 */
[----:B------:R-:W5:Y:S01]  /*7a00*/  @!P6 LDG.E R78, desc[UR32][R74.64+0x500] ;  /* 0x000500204a4ee981 */ /* 0x000f62000c1e1900 */
[----:B------:R-:W-:Y:S02]  /*7a10*/  ISETP.GE.AND P6, PT, R59, UR14, PT ;  /* 0x0000000e3b007c0c */ /* 0x000fe4000bfc6270 */
[----:B------:R-:W-:-:S11]  /*7a20*/  ISETP.NE.AND P2, PT, R0, RZ, PT ;  /* 0x000000ff0000720c */ /* 0x000fd60003f45270 */
[----:B------:R-:W5:Y:S01]  /*7a30*/  @!P6 LDG.E R73, desc[UR32][R74.64+0x580] ;  /* 0x000580204a49e981 */ /* 0x000f62000c1e1900 */
[----:B------:R-:W-:Y:S01]  /*7a40*/  LOP3.LUT P6, RZ, R13, 0x10, RZ, 0xc0, !PT ;  /* 0x000000100dff7812 */ /* 0x000fe200078cc0ff */
[----:B------:R-:W-:-:S06]  /*7a50*/  HFMA2 R0, -RZ, RZ, 0, 0 ;  /* 0x00000000ff007431 */ /* 0x000fcc00000001ff */
[----:B------:R-:W5:Y:S01]  /*7a60*/  @!P2 LDG.E R0, desc[UR32][R74.64+0x680] ;  /* 0x000680204a00a981 */ /* 0x000f62000c1e1900 */
[----:B------:R-:W-:-:S05]  /*7a70*/  LOP3.LUT P2, RZ, R13, 0x1000, RZ, 0xc0, !PT ;  /* 0x000010000dff7812 */ /* 0x000fca000784c0ff */
[----:B------:R-:W2:Y:S08]  /*7a80*/  @!P6 LDG.E R90, desc[UR32][R74.64] ;  /* 0x000000204a5ae981 */ /* 0x000eb0000c1e1900 */
[----:B------:R0:W5:Y:S01]  /*7a90*/  @!P2 LDG.E R89, desc[UR32][R74.64+0x700] ;  /* 0x000700204a59a981 */ /* 0x000162000c1e1900 */
[----:B------:R-:W-:Y:S02]  /*7aa0*/  UMOV UR14, UR12 ;  /* 0x0000000c000e7c82 */ /* 0x000fe40008000000 */
[----:B------:R-:W-:-:S04]  /*7ab0*/  UIMAD.WIDE.U32 UR26, UR8, UR34, UR14 ;  /* 0x00000022081a72a5 */ /* 0x000fc8000f8e000e */
[----:B------:R-:W-:Y:S02]  /*7ac0*/  UIMAD UR14, UR8, UR35, UR27 ;  /* 0x00000023080e72a4 */ /* 0x000fe4000f8e021b */
[----:B------:R-:W-:-:S04]  /*7ad0*/  ULEA UR27, UP0, UR26, UR36, 0x2 ;  /* 0x000000241a1b7291 */ /* 0x000fc8000f8010ff */
[----:B------:R-:W-:Y:S02]  /*7ae0*/  ULEA.HI.X UR26, UR26, UR37, UR14, 0x2, UP0 ;  /* 0x000000251a1a7291 */ /* 0x000fe400080f140e */
[----:B0-----:R-:W-:-:S04]  /*7af0*/  MOV R74, UR27 ;  /* 0x0000001b004a7c02 */ /* 0x001fc80008000f00 */
[----:B------:R-:W-:-:S05]  /*7b00*/  MOV R75, UR26 ;  /* 0x0000001a004b7c02 */ /* 0x000fca0008000f00 */
[----:B------:R-:W5:Y:S04]  /*7b10*/  LDG.E R12, desc[UR32][R74.64] ;  /* 0x000000204a0c7981 */ /* 0x000f68000c1e1900 */
        /* <DEDUP_REMOVED lines=15> */
[----:B0-----:R-:W-:-:S03]  /*7c10*/  HFMA2 R0, -RZ, RZ, 0, 0 ;  /* 0x00000000ff007431 */ /* 0x001fc600000001ff */
[----:B------:R-:W-:Y:S01]  /*7c20*/  STS [R92+0x780], R91 ;  /* 0x0007805b5c007388 */ /* 0x000fe20000000800 */
[----:B------:R-:W-:-:S03]  /*7c30*/  NOP ;  /* 0x0000000000007918 */ /* 0x000fc60000000000 */
[----:B------:R-:W2:Y:S01]  /*7c40*/  @!P5 LDG.E R0, desc[UR32][R76.64+0x200] ;  /* 0x000200204c00d981 */ /* 0x000ea2000c1e1900 */
[----:B------:R-:W-:Y:S02]  /*7c50*/  ISETP.GE.AND P5, PT, R65, UR28, PT ;  /* 0x0000001c41007c0c */ /* 0x000fe4000bfa6270 */
[----:B------:R-:W-:Y:S02]  /*7c60*/  MOV R73, RZ ;  /* 0x000000ff00497202 */ /* 0x000fe40000000f00 */
[----:B------:R-:W-:Y:S02]  /*7c70*/  CS2R R78, SRZ ;  /* 0x00000000004e7805 */ /* 0x000fe4000001ff00 */
[----:B------:R-:W-:Y:S01]  /*7c80*/  CS2R R80, SRZ ;  /* 0x0000000000507805 */ /* 0x000fe2000001ff00 */
[----:B------:R-:W-:Y:S01]  /*7c90*/  HFMA2 R83, -RZ, RZ, 0, 0 ;  /* 0x00000000ff537431 */ /* 0x000fe200000001ff */
[----:B------:R-:W-:Y:S02]  /*7ca0*/  CS2R R84, SRZ ;  /* 0x0000000000547805 */ /* 0x000fe4000001ff00 */
[----:B------:R-:W-:-:S02]  /*7cb0*/  CS2R R86, SRZ ;  /* 0x0000000000567805 */ /* 0x000fc4000001ff00 */
[----:B------:R-:W-:Y:S02]  /*7cc0*/  LOP3.LUT P2, RZ, R13, 0x800, RZ, 0xc0, !PT ;  /* 0x000008000dff7812 */ /* 0x000fe4000784c0ff */
[----:B-1----:R-:W-:Y:S01]  /*7cd0*/  CS2R R88, SRZ ;  /* 0x0000000000587805 */ /* 0x002fe2000001ff00 */
[----:B------:R-:W-:Y:S01]  /*7ce0*/  IMAD.MOV.U32 R90, RZ, RZ, RZ ;  /* 0x000000ffff5a7224 */ /* 0x000fe200078e00ff */
[----:B------:R-:W-:Y:S01]  /*7cf0*/  R2UR UR53, R12 ;  /* 0x000000000c3572ca */ /* 0x000fe200000e0000 */
[----:B------:R-:W-:Y:S01]  /*7d00*/  LDS R118, [R50+0x2c] ;  /* 0x00002c0032767984 */ /* 0x000fe20000000800 */
[----:B------:R-:W0:Y:S03]  /*7d10*/  @!P5 LDC.64 R74, c[0x0][0x3e0] ;  /* 0x0000f800ff4adb82 */ /* 0x000e260000000a00 */
[----:B------:R1:W3:Y:S04]  /*7d20*/  @!P1 LDG.E R88, desc[UR32][R10.64+0x100] ;  /* 0x000100200a589981 */ /* 0x0002e8000c1e1900 */
[----:B------:R4:W5:Y:S04]  /*7d30*/  @!P0 LDG.E R89, desc[UR32][R6.64+0x180] ;  /* 0x0001802006598981 */ /* 0x000968000c1e1900 */
[----:B------:R-:W-:Y:S04]  /*7d40*/  LDS R12, [R165] ;  /* 0x00000000a50c7984 */ /* 0x000fe80000000800 */
[----:B-1----:R-:W-:Y:S04]  /*7d50*/  LDS R11, [R164+0x4] ;  /* 0x00000400a40b7984 */ /* 0x002fe80000000800 */
[----:B------:R-:W-:Y:S04]  /*7d60*/  LDS R10, [R161+0x8] ;  /* 0x00000800a10a7984 */ /* 0x000fe80000000800 */
[----:B----4-:R-:W-:Y:S01]  /*7d70*/  LDS R7, [R158+0x14] ;  /* 0x000014009e077984 */ /* 0x010fe20000000800 */
[----:B0-----:R-:W-:-:S03]  /*7d80*/  @!P5 IMAD.WIDE.U32 R76, R74, UR8, R2 ;  /* 0x000000084a4cdc25 */ /* 0x001fc6000f8e0002 */
[----:B------:R-:W-:Y:S01]  /*7d90*/  LDS R6, [R55+0x18] ;  /* 0x0000180037067984 */ /* 0x000fe20000000800 */
[----:B------:R-:W-:Y:S01]  /*7da0*/  @!P5 IMAD R75, R75, UR8, R77 ;  /* 0x000000084b4bdc24 */ /* 0x000fe2000f8e024d */
[C---:B------:R-:W-:Y:S02]  /*7db0*/  @!P5 LEA R74, P6, R76.reuse, UR24, 0x2 ;  /* 0x000000184c4adc11 */ /* 0x040fe4000f8c10ff */
[----:B------:R-:W-:Y:S02]  /*7dc0*/  LDS R117, [R49+0x30] ;  /* 0x0000300031757984 */ /* 0x000fe40000000800 */
[----:B------:R-:W-:Y:S02]  /*7dd0*/  @!P5 LEA.HI.X R75, R76, UR25, R75, 0x2, P6 ;  /* 0x000000194c4bdc11 */ /* 0x000fe4000b0f144b */
[----:B------:R-:W-:Y:S04]  /*7de0*/  LDS R116, [R48+0x34] ;  /* 0x0000340030747984 */ /* 0x000fe80000000800 */
[----:B------:R0:W4:Y:S01]  /*7df0*/  @!P5 LDG.E R73, desc[UR32][R74.64+0x280] ;  /* 0x000280204a49d981 */ /* 0x000122000c1e1900 */
[----:B------:R-:W-:-:S03]  /*7e00*/  ISETP.GE.AND P5, PT, R64, UR28, PT ;  /* 0x0000001c40007c0c */ /* 0x000fc6000bfa6270 */
[----:B------:R-:W-:Y:S04]  /*7e10*/  LDS R115, [R47+0x38] ;  /* 0x000038002f737984 */ /* 0x000fe80000000800 */
[----:B------:R-:W-:Y:S06]  /*7e20*/  LDS R114, [R46+0x3c] ;  /* 0x00003c002e727984 */ /* 0x000fec0000000800 */
[----:B------:R-:W0:Y:S02]  /*7e30*/  @!P5 LDC.64 R76, c[0x0][0x3e0] ;  /* 0x0000f800ff4cdb82 */ /* 0x000e240000000a00 */
        /* <DEDUP_REMOVED lines=59> */
[----:B------:R-:W-:Y:S02]  /*81f0*/  @!P5 LEA.HI.X R77, R74, UR25, R71, 0x2, P6 ;  /* 0x000000194a4ddc11 */ /* 0x000fe4000b0f1447 */
[----:B------:R-:W0:Y:S03]  /*8200*/  @!P4 LDC.64 R74, c[0x0][0x3e0] ;  /* 0x0000f800ff4acb82 */ /* 0x000e260000000a00 */
[----:B------:R1:W4:Y:S02]  /*8210*/  @!P5 LDG.E R87, desc[UR32][R76.64+0x700] ;  /* 0x000700204c57d981 */ /* 0x000324000c1e1900 */
[----:B-1----:R-:W-:-:S06]  /*8220*/  CS2R R76, SRZ ;  /* 0x00000000004c7805 */ /* 0x002fcc000001ff00 */
[----:B------:R1:W2:Y:S04]  /*8230*/  @!P3 LDG.E R76, desc[UR32][R8.64] ;  /* 0x00000020084cb981 */ /* 0x0002a8000c1e1900 */
[----:B------:R3:W5:Y:S01]  /*8240*/  @!P2 LDG.E R77, desc[UR32][R4.64+0x80] ;  /* 0x00008020044da981 */ /* 0x000762000c1e1900 */
[----:B0-----:R-:W-:-:S04]  /*8250*/  @!P4 IMAD.WIDE.U32 R2, R74, UR8, R2 ;  /* 0x000000084a02cc25 */ /* 0x001fc8000f8e0002 */
[----:B------:R-:W-:Y:S01]  /*8260*/  @!P4 IMAD R75, R75, UR8, R3 ;  /* 0x000000084b4bcc24 */ /* 0x000fe2000f8e0203 */
[C---:B------:R-:W-:Y:S01]  /*8270*/  @!P4 LEA R74, P5, R2.reuse, UR24, 0x2 ;  /* 0x00000018024acc11 */ /* 0x040fe2000f8a10ff */
[----:B-1----:R-:W-:Y:S03]  /*8280*/  LDS R9, [R160+0xc] ;  /* 0x00000c00a0097984 */ /* 0x002fe60000000800 */
[----:B------:R-:W-:Y:S01]  /*8290*/  @!P4 LEA.HI.X R75, R2, UR25, R75, 0x2, P5 ;  /* 0x00000019024bcc11 */ /* 0x000fe2000a8f144b */
[----:B------:R-:W-:Y:S04]  /*82a0*/  LDS R8, [R159+0x10] ;  /* 0x000010009f087984 */ /* 0x000fe80000000800 */
[----:B------:R-:W4:Y:S04]  /*82b0*/  @!P4 LDG.E R90, desc[UR32][R74.64+0x780] ;  /* 0x000780204a5ac981 */ /* 0x000f28000c1e1900 */
[----:B---3--:R-:W-:Y:S04]  /*82c0*/  LDS R5, [R54+0x1c] ;  /* 0x00001c0036057984 */ /* 0x008fe80000000800 */
[----:B------:R-:W-:Y:S04]  /*82d0*/  LDS R4, [R53+0x20] ;  /* 0x0000200035047984 */ /* 0x000fe80000000800 */
[----:B------:R-:W-:Y:S04]  /*82e0*/  LDS R3, [R52+0x24] ;  /* 0x0000240034037984 */ /* 0x000fe80000000800 */
[----:B------:R-:W-:Y:S01]  /*82f0*/  LDS R2, [R51+0x28] ;  /* 0x0000280033027984 */ /* 0x000fe20000000800 */
[----:B------:R-:W-:-:S02]  /*8300*/  @!P3 MOV R70, R82 ;  /* 0x000000520046b202 */ /* 0x000fc40000000f00 */
[-C--:B------:R-:W-:Y:S02]  /*8310*/  @!P2 MOV R70, R82.reuse ;  /* 0x000000520046a202 */ /* 0x080fe40000000f00 */
[-C--:B------:R-:W-:Y:S02]  /*8320*/  @!P1 MOV R70, R82.reuse ;  /* 0x0000005200469202 */ /* 0x080fe40000000f00 */
[----:B------:R-:W-:-:S04]  /*8330*/  @!P0 MOV R70, R82 ;  /* 0x0000005200468202 */ /* 0x000fc80000000f00 */
[----:B------:R-:W-:Y:S02]  /*8340*/  LOP3.LUT R71, R70, 0x1f, R72, 0xf8, !PT ;  /* 0x0000001f46477812 */ /* 0x000fe400078ef848 */
[----:B------:R-:W0:Y:S01]  /*8350*/  S2R R72, SR_TID.X ;  /* 0x0000000000487919 */ /* 0x000e220000002100 */
[----:B--2---:R-:W-:Y:S04]  /*8360*/  STS [R107+0x2100], R76 ;  /* 0x0021004c6b007388 */ /* 0x004fe80000000800 */
[----:B-----5:R-:W-:Y:S04]  /*8370*/  STS [R106+0x2180], R77 ;  /* 0x0021804d6a007388 */ /* 0x020fe80000000800 */
[----:B------:R-:W-:Y:S04]  /*8380*/  STS [R105+0x2200], R88 ;  /* 0x0022005869007388 */ /* 0x000fe80000000800 */
[----:B------:R-:W-:Y:S04]  /*8390*/  STS [R104+0x2280], R89 ;  /* 0x0022805968007388 */ /* 0x000fe80000000800 */
[----:B------:R-:W-:Y:S04]  /*83a0*/  STS [R103+0x2300], R0 ;  /* 0x0023000067007388 */ /* 0x000fe80000000800 */
[----:B----4-:R-:W-:Y:S04]  /*83b0*/  STS [R102+0x2380], R73 ;  /* 0x0023804966007388 */ /* 0x010fe80000000800 */
        /* <DEDUP_REMOVED lines=9> */
[----:B-1----:R-:W4:Y:S04]  /*8450*/  LDL R85, [R1+0x9c] ;  /* 0x00009c0001557983 */ /* 0x002f280000100800 */
[----:B--2---:R-:W2:Y:S04]  /*8460*/  LDL R86, [R1+0xa0] ;  /* 0x0000a00001567983 */ /* 0x004ea80000100800 */
[----:B---3--:R-:W3:Y:S04]  /*8470*/  LDL R87, [R1+0xa4] ;  /* 0x0000a40001577983 */ /* 0x008ee80000100800 */
[----:B------:R-:W5:Y:S04]  /*8480*/  LDL R84, [R1+0x98] ;  /* 0x0000980001547983 */ /* 0x000f680000100800 */
[----:B------:R-:W5:Y:S04]  /*8490*/  LDL R83, [R1+0x94] ;  /* 0x0000940001537983 */ /* 0x000f680000100800 */
[----:B------:R-:W5:Y:S04]  /*84a0*/  LDL R81, [R1+0x90] ;  /* 0x0000900001517983 */ /* 0x000f680000100800 */
[----:B------:R-:W5:Y:S04]  /*84b0*/  LDL R80, [R1+0x8c] ;  /* 0x00008c0001507983 */ /* 0x000f680000100800 */
[----:B------:R-:W5:Y:S04]  /*84c0*/  LDL R79, [R1+0x88] ;  /* 0x00008800014f7983 */ /* 0x000f680000100800 */
[----:B------:R-:W5:Y:S01]  /*84d0*/  LDL R78, [R1+0x84] ;  /* 0x00008400014e7983 */ /* 0x000f620000100800 */
[----:B------:R-:W-:-:S04]  /*84e0*/  UIADD3 UR14, UPT, UPT, UR11, -0x1, URZ ;  /* 0xffffffff0b0e7890 */ /* 0x000fc8000fffe0ff */
[----:B------:R-:W-:-:S04]  /*84f0*/  ULEA.HI UR27, UR14, UR14, URZ, 0x1 ;  /* 0x0000000e0e1b7291 */ /* 0x000fc8000f8f08ff */
[----:B------:R-:W-:-:S04]  /*8500*/  ULOP3.LUT UR27, UR27, 0xfffffe, URZ, 0xc0, !UPT ;  /* 0x00fffffe1b1b7892 */ /* 0x000fc8000f8ec0ff */
[----:B------:R-:W-:Y:S01]  /*8510*/  UIADD3 UR14, UPT, UPT, UR14, -UR27, URZ ;  /* 0x8000001b0e0e7290 */ /* 0x000fe2000fffe0ff */
[----:B------:R-:W-:Y:S02]  /*8520*/  MOV R70, UR53 ;  /* 0x0000003500467c02 */ /* 0x000fe40008000f00 */
[C---:B0-----:R-:W-:Y:S01]  /*8530*/  IADD3 R73, PT, PT, R72.reuse, 0x200, RZ ;  /* 0x0000020048497810 */ /* 0x041fe20007ffe0ff */
[----:B------:R-:W-:Y:S01]  /*8540*/  ULEA UR14, UR14, UR8, 0x8 ;  /* 0x000000080e0e7291 */ /* 0x000fe2000f8e40ff */
[----:B------:R-:W-:Y:S01]  /*8550*/  ISETP.NE.AND P0, PT, R72, RZ, PT ;  /* 0x000000ff4800720c */ /* 0x000fe20003f05270 */
[----:B------:R-:W-:Y:S01]  /*8560*/  FMUL.FTZ R0, R70, 1.4426950216293334961 ;  /* 0x3fb8aa3b46007820 */ /* 0x000fe20000410000 */
[----:B------:R-:W-:Y:S01]  /*8570*/  STS [R92+0x2880], R90 ;  /* 0x0028805a5c007388 */ /* 0x000fe20000000800 */
[----:B------:R-:W-:Y:S02]  /*8580*/  NOP ;  /* 0x0000000000007918 */ /* 0x000fe40000000000 */
[----:B------:R-:W-:Y:S01]  /*8590*/  SEL R70, R73, UR14, P0 ;  /* 0x0000000e49467c07 */ /* 0x000fe20008000000 */
[----:B------:R-:W0:Y:S01]  /*85a0*/  LDS R98, [R165+0x2100] ;  /* 0x00210000a5627984 */ /* 0x000e220000000800 */
[----:B------:R-:W1:Y:S03]  /*85b0*/  S2UR UR26, SR_CgaCtaId ;  /* 0x00000000001a79c3 */ /* 0x000e660000008800 */
[----:B------:R-:W0:Y:S04]  /*85c0*/  LDS R97, [R164+0x2104] ;  /* 0x00210400a4617984 */ /* 0x000e280000000800 */
[----:B------:R-:W0:Y:S04]  /*85d0*/  LDS R96, [R161+0x2108] ;  /* 0x00210800a1607984 */ /* 0x000e280000000800 */
[----:B------:R-:W0:Y:S04]  /*85e0*/  LDS R95, [R160+0x210c] ;  /* 0x00210c00a05f7984 */ /* 0x000e280000000800 */
[----:B------:R-:W0:Y:S04]  /*85f0*/  LDS R94, [R159+0x2110] ;  /* 0x002110009f5e7984 */ /* 0x000e280000000800 */
[----:B------:R-:W0:Y:S04]  /*8600*/  LDS R93, [R158+0x2114] ;  /* 0x002114009e5d7984 */ /* 0x000e280000000800 */
[----:B------:R-:W0:Y:S04]  /*8610*/  LDS R92, [R55+0x2118] ;  /* 0x00211800375c7984 */ /* 0x000e280000000800 */
[----:B------:R-:W-:Y:S04]  /*8620*/  LDS R91, [R54+0x211c] ;  /* 0x00211c00365b7984 */ /* 0x000fe80000000800 */
[----:B------:R-:W-:Y:S04]  /*8630*/  LDS R90, [R53+0x2120] ;  /* 0x00212000355a7984 */ /* 0x000fe80000000800 */
[----:B------:R-:W4:Y:S04]  /*8640*/  LDS R89, [R52+0x2124] ;  /* 0x0021240034597984 */ /* 0x000f280000000800 */
[----:B------:R-:W5:Y:S04]  /*8650*/  LDS R88, [R51+0x2128] ;  /* 0x0021280033587984 */ /* 0x000f680000000800 */
[----:B------:R-:W5:Y:S04]  /*8660*/  LDS R77, [R50+0x212c] ;  /* 0x00212c00324d7984 */ /* 0x000f680000000800 */
[----:B------:R-:W5:Y:S04]  /*8670*/  LDS R76, [R49+0x2130] ;  /* 0x00213000314c7984 */ /* 0x000f680000000800 */
[----:B------:R-:W5:Y:S04]  /*8680*/  LDS R75, [R48+0x2134] ;  /* 0x00213400304b7984 */ /* 0x000f680000000800 */
[----:B------:R-:W5:Y:S04]  /*8690*/  LDS R74, [R47+0x2138] ;  /* 0x002138002f4a7984 */ /* 0x000f680000000800 */
[----:B------:R-:W5:Y:S01]  /*86a0*/  LDS R73, [R46+0x213c] ;  /* 0x00213c002e497984 */ /* 0x000f620000000800 */
        /* <DEDUP_REMOVED lines=19> */
[----:B-1----:R-:W-:Y:S01]  /*87e0*/  ULEA UR27, UR26, UR27, 0x18 ;  /* 0x0000001b1a1b7291 */ /* 0x002fe2000f8ec0ff */
[----:B------:R-:W1:Y:S04]  /*87f0*/  MUFU.EX2 R113, R113 ;  /* 0x0000007100717308 */ /* 0x000e680000000800 */
        /* <DEDUP_REMOVED lines=17> */
[----:B------:R-:W-:Y:S01]  /*8910*/  FMUL.FTZ R98, R125, R98 ;  /* 0x000000627d627220 */ /* 0x000fe20000410000 */
[----:B------:R-:W-:Y:S01]  /*8920*/  FMUL.FTZ R97, R124, R97 ;  /* 0x000000617c617220 */ /* 0x000fe20000410000 */
[----:B------:R-:W-:Y:S01]  /*8930*/  FMUL.FTZ R96, R123, R96 ;  /* 0x000000607b607220 */ /* 0x000fe20000410000 */
[----:B------:R-:W-:Y:S01]  /*8940*/  FMUL.FTZ R95, R122, R95 ;  /* 0x0000005f7a5f7220 */ /* 0x000fe20000410000 */
[----:B------:R-:W-:Y:S01]  /*8950*/  FMUL.FTZ R94, R121, R94 ;  /* 0x0000005e795e7220 */ /* 0x000fe20000410000 */
[----:B------:R-:W-:Y:S01]  /*8960*/  FMUL.FTZ R93, R120, R93 ;  /* 0x0000005d785d7220 */ /* 0x000fe20000410000 */
[----:B------:R-:W-:Y:S01]  /*8970*/  FMUL.FTZ R92, R119, R92 ;  /* 0x0000005c775c7220 */ /* 0x000fe20000410000 */
[----:B0-----:R-:W-:-:S02]  /*8980*/  IMAD.MOV.U32 R70, RZ, RZ, R82 ;  /* 0x000000ffff467224 */ /* 0x001fc400078e0052 */
[----:B----4-:R-:W-:Y:S01]  /*8990*/  FMUL.FTZ R89, R85, R89 ;  /* 0x0000005955597220 */ /* 0x010fe20000410000 */
[----:B--2---:R-:W-:Y:S01]  /*89a0*/  FMUL.FTZ R90, R86, R90 ;  /* 0x0000005a565a7220 */ /* 0x004fe20000410000 */
[----:B---3--:R-:W-:Y:S01]  /*89b0*/  FMUL.FTZ R91, R87, R91 ;  /* 0x0000005b575b7220 */ /* 0x008fe20000410000 */
[----:B-----5:R-:W-:Y:S01]  /*89c0*/  FMUL.FTZ R88, R84, R88 ;  /* 0x0000005854587220 */ /* 0x020fe20000410000 */
[----:B------:R-:W-:Y:S01]  /*89d0*/  FMUL.FTZ R77, R83, R77 ;  /* 0x0000004d534d7220 */ /* 0x000fe20000410000 */
[----:B------:R-:W-:Y:S01]  /*89e0*/  FMUL.FTZ R76, R81, R76 ;  /* 0x0000004c514c7220 */ /* 0x000fe20000410000 */
[----:B------:R-:W-:Y:S01]  /*89f0*/  FMUL.FTZ R75, R80, R75 ;  /* 0x0000004b504b7220 */ /* 0x000fe20000410000 */
[----:B------:R-:W-:Y:S01]  /*8a00*/  FMUL.FTZ R74, R79, R74 ;  /* 0x0000004a4f4a7220 */ /* 0x000fe20000410000 */
        /* <DEDUP_REMOVED lines=12> */
.L_x_1561:
[----:B------:R-:W-:-:S06]  /*8ad0*/  LEA R0, R72, UR27, 0x2 ;  /* 0x0000001b48007c11 */ /* 0x000fcc000f8e10ff */
[----:B------:R-:W0:Y:S02]  /*8ae0*/  LDS R0, [R0+0x9654] ;  /* 0x0096540000007984 */ /* 0x000e240000000800 */
.L_x_1562:
[----:B------:R-:W-:Y:S05]  /*8af0*/  BSYNC.RECONVERGENT B0 ;  /* 0x0000000000007941 */ /* 0x000fea0003800200 */
.L_x_1560:
[----:B------:R-:W-:Y:S01]  /*8b00*/  LOP3.LUT P1, RZ, R13, 0x8, RZ, 0xc0, !PT ;  /* 0x000000080dff7812 */ /* 0x000fe2000782c0ff */
[----:B------:R-:W-:Y:S01]  /*8b10*/  HFMA2 R81, -RZ, RZ, 0, 4.76837158203125e-07 ;  /* 0x00000008ff517431 */ /* 0x000fe200000001ff */
[----:B------:R-:W-:Y:S01]  /*8b20*/  MOV R78, UR11 ;  /* 0x0000000b004e7c02 */ /* 0x000fe20008000f00 */
[----:B------:R-:W-:-:S10]  /*8b30*/  HFMA2 R79, -RZ, RZ, 0, 0 ;  /* 0x00000000ff4f7431 */ /* 0x000fd400000001ff */
        /* <DEDUP_REMOVED lines=118> */
.L_x_1621:
[C---:B---3--:R-:W-:Y:S01]  /*92a0*/  FFMA.FTZ R86, R157.reuse, R86, R156 ;  /* 0x000000569d567223 */ /* 0x048fe2000001009c */
[----:B------:R-:W-:Y:S01]  /*92b0*/  UMOV UR14, 0xffffffff ;  /* 0xffffffff000e7882 */ /* 0x000fe20000000000 */
[----:B0-2---:R-:W-:-:S03]  /*92c0*/  @P1 FMUL.FTZ R157, R157, R153 ;  /* 0x000000999d9d1220 */ /* 0x005fc60000410000 */
[----:B------:R-:W-:Y:S01]  /*92d0*/  FSEL R162, R156, R86, !P1 ;  /* 0x000000569ca27208 */ /* 0x000fe20004800000 */
[----:B------:R-:W-:Y:S06]  /*92e0*/  BRA.DIV UR14, `(.L_x_1565) ;  /* 0x000000560e7c7947 */ /* 0x000fec000b800000 */
.L_x_1624:
[----:B------:R-:W-:-:S03]  /*92f0*/  UMOV UR14, 0xffffffff ;  /* 0xffffffff000e7882 */ /* 0x000fc60000000000 */
[----:B------:R-:W-:Y:S05]  /*9300*/  BRA.DIV UR14, `(.L_x_1566) ;  /* 0x000000560e9c7947 */ /* 0x000fea000b800000 */
.L_x_1627:
[----:B------:R-:W-:-:S03]  /*9310*/  UMOV UR14, 0xffffffff ;  /* 0xffffffff000e7882 */ /* 0x000fc60000000000 */
[----:B------:R-:W-:Y:S05]  /*9320*/  BRA.DIV UR14, `(.L_x_1567) ;  /* 0x000000560ebc7947 */ /* 0x000fea000b800000 */
[----:B------:R-:W0:Y:S04]  /*9330*/  SHFL.UP PT, R157, R157, 0x1, RZ ;  /* 0x042000009d9d7989 */ /* 0x000e2800000e00ff */
[----:B------:R-:W2:Y:S04]  /*9340*/  SHFL.UP PT, R162, R162, 0x1, RZ ;  /* 0x04200000a2a27989 */ /* 0x000ea800000e00ff */
[----:B-----5:R-:W3:Y:S04]  /*9350*/  SHFL.IDX PT, R78, R78, RZ, 0x1f ;  /* 0x00001fff4e4e7589 */ /* 0x020ee800000e0000 */
[----:B------:R-:W4:Y:S02]  /*9360*/  SHFL.IDX PT, R79, R79, RZ, 0x1f ;  /* 0x00001fff4f4f7589 */ /* 0x000f2400000e0000 */
.L_x_1633:
        /* <DEDUP_REMOVED lines=12> */
.L_x_1563:
        /* <DEDUP_REMOVED lines=121> */
.L_x_1650:
        /* <DEDUP_REMOVED lines=14> */
.L_x_1568:
        /* <DEDUP_REMOVED lines=11> */
[----:B------:R-:W-:-:S02]  /*9d50*/  FFMA.FTZ R133, R115, -R133, R149 ;  /* 0x8000008573857223 */ /* 0x000fc40000010095 */
[----:B------:R-:W5:Y:S01]  /*9d60*/  LDL.LU R85, [R1+0xd0] ;  /* 0x0000d00001557983 */ /* 0x000f620000300800 */
[----:B------:R-:W-:-:S03]  /*9d70*/  FFMA.FTZ R132, R116, -R132, R148 ;  /* 0x8000008474847223 */ /* 0x000fc60000010094 */
[----:B------:R-:W5:Y:S04]  /*9d80*/  LDL.LU R84, [R1+0x7c] ;  /* 0x00007c0001547983 */ /* 0x000f680000300800 */
[----:B0-----:R0:W-:Y:S04]  /*9d90*/  @!P0 STS.64 [UR14+0x9850], R78 ;  /* 0x0098504eff008988 */ /* 0x0011e80008000a0e */
[----:B------:R-:W5:Y:S01]  /*9da0*/  LDL.LU R82, [R1+0xd4] ;  /* 0x0000d40001527983 */ /* 0x000f620000300800 */
[----:B0-----:R-:W-:Y:S01]  /*9db0*/  FFMA.FTZ R78, R114, -R134, R150 ;  /* 0x80000086724e7223 */ /* 0x001fe20000010096 */
[----:B-1----:R-:W-:-:S04]  /*9dc0*/  FFMA.FTZ R80, R80, R0, R73 ;  /* 0x0000000050507223 */ /* 0x002fc80000010049 */
[-C--:B------:R-:W-:Y:S01]  /*9dd0*/  FMUL.FTZ R114, R114, R80.reuse ;  /* 0x0000005072727220 */ /* 0x080fe20000410000 */
[----:B------:R-:W-:Y:S01]  /*9de0*/  FMUL.FTZ R0, R80, UR53 ;  /* 0x0000003550007c20 */ /* 0x000fe20008410000 */
[----:B------:R-:W-:-:S03]  /*9df0*/  FFMA.FTZ R74, R99, R80, R74 ;  /* 0x00000050634a7223 */ /* 0x000fc6000001004a */
[----:B------:R-:W-:Y:S01]  /*9e00*/  FMUL.FTZ R0, R78, R0 ;  /* 0x000000004e007220 */ /* 0x000fe20000410000 */
[-C--:B------:R-:W-:Y:S01]  /*9e10*/  FFMA.FTZ R75, R100, R74.reuse, R75 ;  /* 0x0000004a644b7223 */ /* 0x080fe2000001004b */
[----:B------:R-:W-:Y:S02]  /*9e20*/  FMUL.FTZ R115, R115, R74 ;  /* 0x0000004a73737220 */ /* 0x000fe40000410000 */
[----:B------:R-:W-:Y:S01]  /*9e30*/  FFMA.FTZ R0, R30, R114, R0 ;  /* 0x000000721e007223 */ /* 0x000fe20000010000 */
[-C--:B------:R-:W-:Y:S01]  /*9e40*/  FMUL.FTZ R116, R116, R75.reuse ;  /* 0x0000004b74747220 */ /* 0x080fe20000410000 */
[----:B------:R-:W-:-:S04]  /*9e50*/  FFMA.FTZ R76, R101, R75, R76 ;  /* 0x0000004b654c7223 */ /* 0x000fc8000001004c */
[----:B------:R-:W-:-:S04]  /*9e60*/  FFMA.FTZ R102, R102, R76, R77 ;  /* 0x0000004c66667223 */ /* 0x000fc8000001004d */
[----:B------:R-:W-:Y:S01]  /*9e70*/  FFMA.FTZ R88, R103, R102, R88 ;  /* 0x0000006667587223 */ /* 0x000fe20000010058 */
[----:B--2---:R-:W-:-:S03]  /*9e80*/  FFMA.FTZ R81, R114, R14, R81 ;  /* 0x0000000e72517223 */ /* 0x004fc60000010051 */
[----:B------:R-:W-:Y:S02]  /*9e90*/  FFMA.FTZ R89, R104, R88, R89 ;  /* 0x0000005868597223 */ /* 0x000fe40000010059 */
[----:B------:R0:W-:Y:S01]  /*9ea0*/  STL [R1+0xc4], R81 ;  /* 0x0000c45101007387 */ /* 0x0001e20000100800 */
[----:B---3--:R-:W-:Y:S01]  /*9eb0*/  FFMA.FTZ R152, R115, R15, R152 ;  /* 0x0000000f73987223 */ /* 0x008fe20000010098 */
[----:B------:R-:W-:Y:S01]  /*9ec0*/  FMUL.FTZ R73, R74, UR53 ;  /* 0x000000354a497c20 */ /* 0x000fe20008410000 */
[----:B----4-:R-:W-:Y:S01]  /*9ed0*/  FADD.FTZ R87, R0, R87 ;  /* 0x0000005700577221 */ /* 0x010fe20000010000 */
[----:B------:R-:W-:Y:S01]  /*9ee0*/  FFMA.FTZ R90, R105, R89, R90 ;  /* 0x00000059695a7223 */ /* 0x000fe2000001005a */
[----:B0-----:R-:W2:Y:S01]  /*9ef0*/  LDL.LU R81, [R1+0x78] ;  /* 0x0000780001517983 */ /* 0x001ea20000300800 */
[----:B-----5:R-:W-:Y:S01]  /*9f00*/  FFMA.FTZ R83, R116, R16, R83 ;  /* 0x0000001074537223 */ /* 0x020fe20000010053 */
[----:B------:R-:W-:Y:S01]  /*9f10*/  FMUL.FTZ R73, R133, R73 ;  /* 0x0000004985497220 */ /* 0x000fe20000410000 */
[----:B------:R-:W-:Y:S01]  /*9f20*/  FFMA.FTZ R91, R106, R90, R91 ;  /* 0x0000005a6a5b7223 */ /* 0x000fe2000001005b */
[----:B------:R-:W-:Y:S04]  /*9f30*/  STL [R1+0xc8], R152 ;  /* 0x0000c89801007387 */ /* 0x000fe80000100800 */
[----:B------:R-:W-:Y:S04]  /*9f40*/  STL [R1+0x44], R87 ;  /* 0x0000445701007387 */ /* 0x000fe80000100800 */
[----:B------:R0:W-:Y:S04]  /*9f50*/  STL [R1+0xcc], R83 ;  /* 0x0000cc5301007387 */ /* 0x0001e80000100800 */
[----:B0-----:R-:W3:Y:S01]  /*9f60*/  LDL.LU R83, [R1+0xd8] ;  /* 0x0000d80001537983 */ /* 0x001ee20000300800 */
[----:B------:R-:W-:Y:S01]  /*9f70*/  FFMA.FTZ R73, R31, R115, R73 ;  /* 0x000000731f497223 */ /* 0x000fe20000010049 */
[----:B------:R-:W-:Y:S01]  /*9f80*/  FFMA.FTZ R92, R107, R91, R92 ;  /* 0x0000005b6b5c7223 */ /* 0x000fe2000001005c */
[----:B------:R-:W-:Y:S01]  /*9f90*/  FMUL.FTZ R0, R75, UR53 ;  /* 0x000000354b007c20 */ /* 0x000fe20008410000 */
[----:B------:R-:W-:Y:S01]  /*9fa0*/  FFMA.FTZ R131, R117, -R131, R147 ;  /* 0x8000008375837223 */ /* 0x000fe20000010093 */
[----:B------:R-:W-:Y:S01]  /*9fb0*/  FADD.FTZ R86, R73, R86 ;  /* 0x0000005649567221 */ /* 0x000fe20000010000 */
[----:B------:R-:W-:Y:S01]  /*9fc0*/  FMUL.FTZ R73, R76, UR53 ;  /* 0x000000354c497c20 */ /* 0x000fe20008410000 */
[----:B------:R-:W-:Y:S01]  /*9fd0*/  FFMA.FTZ R93, R108, R92, R93 ;  /* 0x0000005c6c5d7223 */ /* 0x000fe2000001005d */
[----:B------:R-:W-:Y:S01]  /*9fe0*/  FMUL.FTZ R0, R132, R0 ;  /* 0x0000000084007220 */ /* 0x000fe20000410000 */
[----:B------:R-:W-:Y:S01]  /*9ff0*/  FMUL.FTZ R117, R117, R76 ;  /* 0x0000004c75757220 */ /* 0x000fe20000410000 */
[----:B------:R-:W-:Y:S01]  /*a000*/  FMUL.FTZ R73, R131, R73 ;  /* 0x0000004983497220 */ /* 0x000fe20000410000 */
[----:B------:R-:W-:Y:S01]  /*a010*/  FFMA.FTZ R94, R109, R93, R94 ;  /* 0x0000005d6d5e7223 */ /* 0x000fe2000001005e */
[----:B------:R-:W-:Y:S01]  /*a020*/  FFMA.FTZ R0, R32, R116, R0 ;  /* 0x0000007420007223 */ /* 0x000fe20000010000 */
[C---:B------:R-:W-:Y:S01]  /*a030*/  FFMA.FTZ R79, R118.reuse, -R130, R146 ;  /* 0x80000082764f7223 */ /* 0x040fe20000010092 */
[----:B------:R-:W-:Y:S01]  /*a040*/  FMUL.FTZ R118, R118, R102 ;  /* 0x0000006676767220 */ /* 0x000fe20000410000 */
[----:B------:R-:W-:Y:S01]  /*a050*/  FFMA.FTZ R73, R33, R117, R73 ;  /* 0x0000007521497223 */ /* 0x000fe20000010049 */
[----:B------:R-:W-:Y:S01]  /*a060*/  FFMA.FTZ R85, R117, R17, R85 ;  /* 0x0000001175557223 */ /* 0x000fe20000010055 */
[----:B------:R-:W-:Y:S01]  /*a070*/  FFMA.FTZ R95, R110, R94, R95 ;  /* 0x0000005e6e5f7223 */ /* 0x000fe2000001005f */
[----:B------:R-:W-:Y:S01]  /*a080*/  FADD.FTZ R84, R0, R84 ;  /* 0x0000005400547221 */ /* 0x000fe20000010000 */
[----:B------:R-:W-:Y:S01]  /*a090*/  FFMA.FTZ R82, R118, R18, R82 ;  /* 0x0000001276527223 */ /* 0x000fe20000010052 */
[----:B------:R-:W-:Y:S01]  /*a0a0*/  STL [R1+0x80], R86 ;  /* 0x0000805601007387 */ /* 0x000fe20000100800 */
[----:B------:R-:W-:-:S03]  /*a0b0*/  FFMA.FTZ R96, R111, R95, R96 ;  /* 0x0000005f6f607223 */ /* 0x000fc60000010060 */
[----:B------:R-:W-:Y:S01]  /*a0c0*/  STL [R1+0xd0], R85 ;  /* 0x0000d05501007387 */ /* 0x000fe20000100800 */
[----:B------:R-:W-:Y:S01]  /*a0d0*/  FFMA.FTZ R97, R112, R96, R97 ;  /* 0x0000006070617223 */ /* 0x000fe20000010061 */
[C---:B------:R-:W-:Y:S02]  /*a0e0*/  FFMA.FTZ R119, R2.reuse, -R119, R145 ;  /* 0x8000007702777223 */ /* 0x040fe40000010091 */
[----:B------:R-:W-:Y:S01]  /*a0f0*/  STL [R1+0x7c], R84 ;  /* 0x00007c5401007387 */ /* 0x000fe20000100800 */
[----:B------:R-:W-:-:S03]  /*a100*/  FMUL.FTZ R2, R2, R88 ;  /* 0x0000005802027220 */ /* 0x000fc60000410000 */
[----:B------:R0:W-:Y:S01]  /*a110*/  STL [R1+0xd4], R82 ;  /* 0x0000d45201007387 */ /* 0x0001e20000100800 */
[----:B------:R-:W-:Y:S01]  /*a120*/  FFMA.FTZ R98, R113, R97, R98 ;  /* 0x0000006171627223 */ /* 0x000fe20000010062 */
[----:B------:R-:W-:Y:S01]  /*a130*/  FFMA.FTZ R0, R12, -R129, R151 ;  /* 0x800000810c007223 */ /* 0x000fe20000010097 */
[----:B------:R-:W-:Y:S02]  /*a140*/  FFMA.FTZ R128, R11, -R128, R136 ;  /* 0x800000800b807223 */ /* 0x000fe40000010088 */
[----:B0-----:R-:W-:-:S04]  /*a150*/  FMUL.FTZ R82, R98, R29 ;  /* 0x0000001d62527220 */ /* 0x001fc80000410000 */
[-C--:B------:R-:W-:Y:S01]  /*a160*/  FFMA.FTZ R84, R0, R82.reuse, RZ ;  /* 0x0000005200547223 */ /* 0x080fe200000100ff */
[----:B------:R-:W-:Y:S01]  /*a170*/  FMUL.FTZ R82, R45, R82 ;  /* 0x000000522d527220 */ /* 0x000fe20000410000 */
        /* <DEDUP_REMOVED lines=9> */
[C---:B------:R-:W-:Y:S01]  /*a210*/  FMUL.FTZ R122, R89.reuse, UR53 ;  /* 0x00000035597a7c20 */ /* 0x040fe20008410000 */
[----:B------:R-:W-:Y:S01]  /*a220*/  FMUL.FTZ R89, R89, R20 ;  /* 0x0000001459597220 */ /* 0x000fe20000410000 */
[C---:B------:R-:W-:Y:S01]  /*a230*/  FMUL.FTZ R77, R102.reuse, UR53 ;  /* 0x00000035664d7c20 */ /* 0x040fe20008410000 */
[----:B------:R-:W-:Y:S01]  /*a240*/  FMUL.FTZ R102, R102, R18 ;  /* 0x0000001266667220 */ /* 0x000fe20000410000 */
[----:B------:R-:W-:Y:S01]  /*a250*/  FMUL.FTZ R76, R76, R17 ;  /* 0x000000114c4c7220 */ /* 0x000fe20000410000 */
[----:B------:R-:W-:Y:S01]  /*a260*/  FMUL.FTZ R75, R75, R16 ;  /* 0x000000104b4b7220 */ /* 0x000fe20000410000 */
[----:B------:R-:W-:Y:S01]  /*a270*/  FMUL.FTZ R74, R74, R15 ;  /* 0x0000000f4a4a7220 */ /* 0x000fe20000410000 */
[----:B--2---:R-:W-:-:S05]  /*a280*/  FADD.FTZ R81, R73, R81 ;  /* 0x0000005149517221 */ /* 0x004fca0000010000 */
[----:B------:R0:W-:Y:S04]  /*a290*/  STL [R1+0x78], R81 ;  /* 0x0000785101007387 */ /* 0x0001e80000100800 */
[----:B------:R-:W2:Y:S01]  /*a2a0*/  LDL R87, [R1+0xc0] ;  /* 0x0000c00001577983 */ /* 0x000ea20000100800 */
[----:B0-----:R-:W-:-:S04]  /*a2b0*/  SHF.L.U32 R81, R72, 0x4, RZ ;  /* 0x0000000448517819 */ /* 0x001fc800000006ff */
[-C--:B------:R-:W-:Y:S02]  /*a2c0*/  LEA.HI R129, R72, R81.reuse, RZ, 0x1f ;  /* 0x0000005148817211 */ /* 0x080fe400078ff8ff */
[----:B------:R-:W-:Y:S01]  /*a2d0*/  LEA.HI R73, R81, R81, RZ, 0x1b ;  /* 0x0000005151497211 */ /* 0x000fe200078fd8ff */
[----:B---3--:R-:W-:Y:S01]  /*a2e0*/  FFMA.FTZ R83, R2, R19, R83 ;  /* 0x0000001302537223 */ /* 0x008fe20000010053 */
[----:B------:R-:W-:-:S04]  /*a2f0*/  FMUL.FTZ R81, R88, UR53 ;  /* 0x0000003558517c20 */ /* 0x000fc80008410000 */
[----:B------:R-:W-:Y:S01]  /*a300*/  FMUL.FTZ R81, R119, R81 ;  /* 0x0000005177517220 */ /* 0x000fe20000410000 */
[----:B------:R0:W-:Y:S01]  /*a310*/  STL [R1+0xd8], R83 ;  /* 0x0000d85301007387 */ /* 0x0001e20000100800 */
[----:B------:R-:W-:Y:S02]  /*a320*/  LEA R129, R129, UR27, 0x2 ;  /* 0x0000001b81817c11 */ /* 0x000fe4000f8e10ff */
[----:B------:R-:W-:Y:S01]  /*a330*/  FFMA.FTZ R2, R35, R2, R81 ;  /* 0x0000000223027223 */ /* 0x000fe20000010051 */
[----:B------:R-:W-:Y:S01]  /*a340*/  LEA R73, R73, UR27, 0x2 ;  /* 0x0000001b49497c11 */ /* 0x000fe2000f8e10ff */
[----:B0-----:R-:W-:-:S04]  /*a350*/  FMUL.FTZ R83, R97, R28 ;  /* 0x0000001c61537220 */ /* 0x001fc80000410000 */
[-C--:B------:R-:W-:Y:S01]  /*a360*/  FMUL.FTZ R81, R44, R83.reuse ;  /* 0x000000532c517220 */ /* 0x080fe20000410000 */
[----:B------:R-:W-:Y:S01]  /*a370*/  FFMA.FTZ R83, R128, R83, R84 ;  /* 0x0000005380537223 */ /* 0x000fe20000010054 */
[----:B------:R-:W-:Y:S01]  /*a380*/  FMUL.FTZ R84, R96, R27 ;  /* 0x0000001b60547220 */ /* 0x000fe20000410000 */
[----:B------:R0:W-:Y:S03]  /*a390*/  STS [R129+0x4200], R82 ;  /* 0x0042005281007388 */ /* 0x0001e60000000800 */
[-C--:B------:R-:W-:Y:S01]  /*a3a0*/  FFMA.FTZ R83, R127, R84.reuse, R83 ;  /* 0x000000547f537223 */ /* 0x080fe20000010053 */
[----:B------:R1:W-:Y:S01]  /*a3b0*/  STS [R73+0x4204], R81 ;  /* 0x0042045149007388 */ /* 0x0003e20000000800 */
[----:B------:R-:W-:Y:S01]  /*a3c0*/  FMUL.FTZ R84, R43, R84 ;  /* 0x000000542b547220 */ /* 0x000fe20000410000 */
[----:B0-----:R-:W-:Y:S01]  /*a3d0*/  FMUL.FTZ R82, R94, R25 ;  /* 0x000000195e527220 */ /* 0x001fe20000410000 */
[----:B-1----:R-:W-:-:S03]  /*a3e0*/  FMUL.FTZ R81, R95, R26 ;  /* 0x0000001a5f517220 */ /* 0x002fc60000410000 */
        /* <DEDUP_REMOVED lines=15> */
[----:B------:R-:W-:Y:S01]  /*a4e0*/  FFMA.FTZ R83, R121, R82, R83 ;  /* 0x0000005279537223 */ /* 0x000fe20000010053 */
[----:B------:R-:W-:-:S03]  /*a4f0*/  FMUL.FTZ R88, R88, R19 ;  /* 0x0000001358587220 */ /* 0x000fc60000410000 */
[----:B------:R-:W-:-:S04]  /*a500*/  FFMA.FTZ R83, R120, R89, R83 ;  /* 0x0000005978537223 */ /* 0x000fc80000010053 */
[----:B------:R-:W-:-:S04]  /*a510*/  FFMA.FTZ R83, R119, R88, R83 ;  /* 0x0000005877537223 */ /* 0x000fc80000010053 */
[----:B------:R-:W-:-:S04]  /*a520*/  FFMA.FTZ R83, R79, R102, R83 ;  /* 0x000000664f537223 */ /* 0x000fc80000010053 */
[----:B------:R-:W-:-:S04]  /*a530*/  FFMA.FTZ R83, R131, R76, R83 ;  /* 0x0000004c83537223 */ /* 0x000fc80000010053 */
[----:B------:R-:W-:-:S04]  /*a540*/  FFMA.FTZ R83, R132, R75, R83 ;  /* 0x0000004b84537223 */ /* 0x000fc80000010053 */
[----:B------:R-:W-:Y:S02]  /*a550*/  FFMA.FTZ R83, R133, R74, R83 ;  /* 0x0000004a85537223 */ /* 0x000fe40000010053 */
[----:B------:R-:W3:Y:S01]  /*a560*/  LDL.LU R133, [R1+0x74] ;  /* 0x0000740001857983 */ /* 0x000ee20000300800 */
[----:B------:R-:W-:Y:S01]  /*a570*/  FMUL.FTZ R77, R79, R77 ;  /* 0x0000004d4f4d7220 */ /* 0x000fe20000410000 */
[----:B------:R-:W-:Y:S01]  /*a580*/  FMUL.FTZ R76, R33, R76 ;  /* 0x0000004c214c7220 */ /* 0x000fe20000410000 */
[----:B------:R-:W-:Y:S02]  /*a590*/  FMUL.FTZ R75, R32, R75 ;  /* 0x0000004b204b7220 */ /* 0x000fe40000410000 */
[----:B------:R-:W-:Y:S02]  /*a5a0*/  FFMA.FTZ R77, R34, R118, R77 ;  /* 0x00000076224d7223 */ /* 0x000fe4000001004d */
[----:B------:R0:W-:Y:S04]  /*a5b0*/  STS [R73+0x4230], R76 ;  /* 0x0042304c49007388 */ /* 0x0001e80000000800 */
[----:B------:R1:W-:Y:S04]  /*a5c0*/  STS [R73+0x4234], R75 ;  /* 0x0042344b49007388 */ /* 0x0003e80000000800 */
[----:B0-----:R-:W4:Y:S04]  /*a5d0*/  LDL.LU R76, [R1+0xdc] ;  /* 0x0000dc00014c7983 */ /* 0x001f280000300800 */
[----:B-1----:R-:W5:Y:S04]  /*a5e0*/  LDL.LU R75, [R1+0x70] ;  /* 0x00007000014b7983 */ /* 0x002f680000300800 */
        /* <DEDUP_REMOVED lines=11> */
[----:B------:R-:W-:Y:S04]  /*a6a0*/  STL [R1+0x74], R133 ;  /* 0x0000748501007387 */ /* 0x000fe80000100800 */
[----:B------:R-:W3:Y:S01]  /*a6b0*/  LDL R152, [R1+0x90] ;  /* 0x0000900001987983 */ /* 0x000ee20000100800 */
[----:B------:R-:W-:Y:S01]  /*a6c0*/  FMUL.FTZ R122, R120, R122 ;  /* 0x0000007a787a7220 */ /* 0x000fe20000410000 */
[----:B------:R-:W-:Y:S01]  /*a6d0*/  FMUL.FTZ R120, R4, R90 ;  /* 0x0000005a04787220 */ /* 0x000fe20000410000 */
[----:B------:R-:W-:Y:S01]  /*a6e0*/  FMUL.FTZ R90, R90, UR53 ;  /* 0x000000355a5a7c20 */ /* 0x000fe20008410000 */
[----:B------:R-:W3:Y:S03]  /*a6f0*/  LDL R155, [R1+0x94] ;  /* 0x00009400019b7983 */ /* 0x000ee60000100800 */
[----:B------:R-:W-:Y:S01]  /*a700*/  FMUL.FTZ R121, R121, R90 ;  /* 0x0000005a79797220 */ /* 0x000fe20000410000 */
[----:B----4-:R-:W-:Y:S01]  /*a710*/  FFMA.FTZ R76, R3, R20, R76 ;  /* 0x00000014034c7223 */ /* 0x010fe2000001004c */
[----:B------:R-:W-:Y:S01]  /*a720*/  FFMA.FTZ R90, R36, R3, R122 ;  /* 0x00000003245a7223 */ /* 0x000fe2000001007a */
[----:B------:R-:W-:Y:S01]  /*a730*/  FMUL.FTZ R122, R5, R91 ;  /* 0x0000005b057a7220 */ /* 0x000fe20000410000 */
[----:B-----5:R-:W-:Y:S01]  /*a740*/  FADD.FTZ R75, R2, R75 ;  /* 0x0000004b024b7221 */ /* 0x020fe20000010000 */
[----:B------:R-:W-:Y:S01]  /*a750*/  FMUL.FTZ R91, R91, UR53 ;  /* 0x000000355b5b7c20 */ /* 0x000fe20008410000 */
[----:B------:R0:W-:Y:S01]  /*a760*/  STL [R1+0xdc], R76 ;  /* 0x0000dc4c01007387 */ /* 0x0001e20000100800 */
[----:B------:R-:W1:Y:S02]  /*a770*/  S2UR UR26, SR_CTAID.X ;  /* 0x00000000001a79c3 */ /* 0x000e640000002500 */
[----:B------:R-:W-:Y:S01]  /*a780*/  FMUL.FTZ R91, R130, R91 ;  /* 0x0000005b825b7220 */ /* 0x000fe20000410000 */
[----:B------:R4:W-:Y:S01]  /*a790*/  STL [R1+0x70], R75 ;  /* 0x0000704b01007387 */ /* 0x0009e20000100800 */
[----:B--2---:R-:W-:-:S03]  /*a7a0*/  FMUL.FTZ R137, R154, R137 ;  /* 0x000000899a897220 */ /* 0x004fc60000410000 */
[----:B------:R-:W2:Y:S01]  /*a7b0*/  LDL R154, [R1+0x8c] ;  /* 0x00008c00019a7983 */ /* 0x000ea20000100800 */
[----:B------:R-:W1:Y:S08]  /*a7c0*/  LDC.64 R2, c[0x0][0x4b8] ;  /* 0x00012e00ff027b82 */ /* 0x000e700000000a00 */
[----:B------:R-:W5:Y:S01]  /*a7d0*/  LDC.64 R4, c[0x0][0x4d8] ;  /* 0x00013600ff047b82 */ /* 0x000f620000000a00 */
[----:B------:R-:W-:-:S02]  /*a7e0*/  FMUL.FTZ R142, R153, R142 ;  /* 0x0000008e998e7220 */ /* 0x000fc40000410000 */
[----:B------:R-:W2:Y:S01]  /*a7f0*/  LDL R153, [R1+0x88] ;  /* 0x0000880001997983 */ /* 0x000ea20000100800 */
[----:B---3--:R-:W-:-:S03]  /*a800*/  FMUL.FTZ R147, R152, R147 ;  /* 0x0000009398937220 */ /* 0x008fc60000410000 */
[----:B------:R-:W3:Y:S04]  /*a810*/  LDL R152, [R1+0x84] ;  /* 0x0000840001987983 */ /* 0x000ee80000100800 */
[----:B------:R-:W3:Y:S01]  /*a820*/  LDL.LU R130, [R1+0xe0] ;  /* 0x0000e00001827983 */ /* 0x000ee20000300800 */
[----:B------:R-:W-:Y:S01]  /*a830*/  UIADD3 UR28, UPT, UPT, UR31, -0x800, URZ ;  /* 0xfffff8001f1c7890 */ /* 0x000fe2000fffe0ff */
[----:B------:R-:W-:Y:S01]  /*a840*/  FMUL.FTZ R79, R31, R74 ;  /* 0x0000004a1f4f7220 */ /* 0x000fe20000410000 */
[----:B0-----:R-:W-:-:S04]  /*a850*/  MOV R76, R72 ;  /* 0x00000048004c7202 */ /* 0x001fc80000000f00 */
[----:B------:R-:W-:Y:S01]  /*a860*/  LOP3.LUT R74, R72, UR28, RZ, 0xfc, !PT ;  /* 0x0000001c484a7c12 */ /* 0x000fe2000f8efcff */
[----:B------:R-:W-:Y:S02]  /*a870*/  HFMA2 R77, -RZ, RZ, 0, 0 ;  /* 0x00000000ff4d7431 */ /* 0x000fe400000001ff */
[----:B------:R-:W-:Y:S01]  /*a880*/  FMUL.FTZ R81, R38, R81 ;  /* 0x0000005126517220 */ /* 0x000fe20000410000 */
[----:B------:R-:W-:Y:S01]  /*a890*/  IADD3 R74, PT, PT, -R74, UR29, RZ ;  /* 0x0000001d4a4a7c10 */ /* 0x000fe2000fffe1ff */
[----:B-1----:R-:W-:-:S03]  /*a8a0*/  IMAD R3, R3, UR26, RZ ;  /* 0x0000001a03037c24 */ /* 0x002fc6000f8e02ff */
[----:B------:R-:W-:Y:S01]  /*a8b0*/  ISETP.GE.AND P5, PT, R74, 0x1, PT ;  /* 0x000000014a00780c */ /* 0x000fe20003fa6270 */
[--C-:B----4-:R-:W-:Y:S01]  /*a8c0*/  IMAD.WIDE.U32 R74, R2, UR26, R76.reuse ;  /* 0x0000001a024a7c25 */ /* 0x110fe2000f8e004c */
[----:B------:R0:W-:Y:S03]  /*a8d0*/  STS [R73+0x421c], R81 ;  /* 0x00421c5149007388 */ /* 0x0001e60000000800 */
[----:B-----5:R-:W-:-:S04]  /*a8e0*/  IMAD.WIDE.U32 R76, R4, UR26, R76 ;  /* 0x0000001a044c7c25 */ /* 0x020fc8000f8e004c */
[----:B------:R-:W-:Y:S01]  /*a8f0*/  FMUL.FTZ R80, R80, R14 ;  /* 0x0000000e50507220 */ /* 0x000fe20000410000 */
[----:B------:R-:W-:Y:S02]  /*a900*/  IMAD R5, R5, UR26, RZ ;  /* 0x0000001a05057c24 */ /* 0x000fe4000f8e02ff */
[----:B0-----:R-:W-:Y:S01]  /*a910*/  FMUL.FTZ R81, R34, R102 ;  /* 0x0000006622517220 */ /* 0x001fe20000410000 */
[----:B------:R-:W-:Y:S01]  /*a920*/  IADD3 R75, PT, PT, R75, R3, RZ ;  /* 0x000000034b4b7210 */ /* 0x000fe20007ffe0ff */
[----:B------:R-:W-:Y:S01]  /*a930*/  IMAD.IADD R3, R77, 0x1, R5 ;  /* 0x000000014d037824 */ /* 0x000fe200078e0205 */
[----:B------:R-:W-:Y:S02]  /*a940*/  MOV R4, UR42 ;  /* 0x0000002a00047c02 */ /* 0x000fe40008000f00 */
        /* <DEDUP_REMOVED lines=88> */
[----:B------:R-:W-:Y:S01]  /*aed0*/  FMUL.FTZ R149, R153, R149 ;  /* 0x0000009599957220 */ /* 0x000fe20000410000 */
[----:B-1----:R-:W-:Y:S01]  /*aee0*/  IMAD.WIDE.U32 R74, R4, UR8, R74 ;  /* 0x00000008044a7c25 */ /* 0x002fe2000f8e004a */
[----:B------:R-:W-:-:S03]  /*aef0*/  MOV R4, UR45 ;  /* 0x0000002d00047c02 */ /* 0x000fc60008000f00 */
[----:B------:R-:W-:Y:S01]  /*af00*/  FFMA.FTZ R78, R78, R80, R83 ;  /* 0x000000504e4e7223 */ /* 0x000fe20000010053 */
[----:B------:R-:W-:Y:S01]  /*af10*/  MOV R77, UR29 ;  /* 0x0000001d004d7c02 */ /* 0x000fe20008000f00 */
[----:B------:R-:W-:Y:S01]  /*af20*/  IMAD.WIDE.U32 R2, R76, UR8, R2 ;  /* 0x000000084c027c25 */ /* 0x000fe2000f8e0002 */
[----:B------:R-:W-:Y:S01]  /*af30*/  LOP3.LUT R76, R72, UR30, RZ, 0xfc, !PT ;  /* 0x0000001e484c7c12 */ /* 0x000fe2000f8efcff */
[----:B------:R-:W0:Y:S04]  /*af40*/  LDS R103, [R118+0x4200] ;  /* 0x0042000076677984 */ /* 0x000e280000000800 */
[----:B------:R-:W1:Y:S01]  /*af50*/  LDS R102, [R117+0x4400] ;  /* 0x0044000075667984 */ /* 0x000e620000000800 */
[----:B------:R-:W-:-:S03]  /*af60*/  IMAD R3, R4, UR8, R3 ;  /* 0x0000000804037c24 */ /* 0x000fc6000f8e0203 */
[----:B------:R-:W2:Y:S04]  /*af70*/  LDS R101, [R116+0x4600] ;  /* 0x0046000074657984 */ /* 0x000ea80000000800 */
        /* <DEDUP_REMOVED lines=17> */
[----:B-----5:R-:W-:-:S03]  /*b090*/  IADD3 R129, PT, PT, -R76, 0x800, R77 ;  /* 0x000008004c817810 */ /* 0x020fc60007ffe14d */
[----:B------:R-:W-:Y:S01]  /*b0a0*/  STS [R73+0x630c], R138 ;  /* 0x00630c8a49007388 */ /* 0x000fe20000000800 */
[----:B------:R-:W-:-:S03]  /*b0b0*/  LEA R76, P1, R74, UR46, 0x2 ;  /* 0x0000002e4a4c7c11 */ /* 0x000fc6000f8210ff */
[----:B------:R-:W-:Y:S04]  /*b0c0*/  STS [R73+0x6310], R139 ;  /* 0x0063108b49007388 */ /* 0x000fe80000000800 */
[----:B------:R-:W-:Y:S04]  /*b0d0*/  STS [R73+0x6314], R140 ;  /* 0x0063148c49007388 */ /* 0x000fe80000000800 */
[----:B------:R-:W-:Y:S01]  /*b0e0*/  STS [R73+0x6318], R141 ;  /* 0x0063188d49007388 */ /* 0x000fe20000000800 */
[----:B---3--:R-:W-:-:S05]  /*b0f0*/  FFMA.FTZ R130, R120, R21, R130 ;  /* 0x0000001578827223 */ /* 0x008fca0000010082 */
[----:B------:R-:W-:Y:S01]  /*b100*/  STL [R1+0xe0], R130 ;  /* 0x0000e08201007387 */ /* 0x000fe20000100800 */
[----:B------:R-:W-:-:S03]  /*b110*/  FMUL.FTZ R150, R152, R150 ;  /* 0x0000009698967220 */ /* 0x000fc60000410000 */
        /* <DEDUP_REMOVED lines=13> */
[----:B---3--:R-:W-:Y:S01]  /*b1f0*/  IMAD R73, R5, UR8, R75 ;  /* 0x0000000805497c24 */ /* 0x008fe2000f8e024b */
        /* <DEDUP_REMOVED lines=13> */
[----:B012-4-:R-:W-:-:S12]  /*b2d0*/  @!P5 BRA `(.L_x_1571) ;  /* 0x00000000000cd947 */ /* 0x017fd80003800000 */
[----:B------:R-:W0:Y:S04]  /*b2e0*/  LDS R118, [R118+0x6300] ;  /* 0x0063000076767984 */ /* 0x000e280000000800 */
[----:B------:R1:W-:Y:S04]  /*b2f0*/  REDG.E.ADD.F32.FTZ.RN.STRONG.GPU desc[UR32][R76.64], R103 ;  /* 0x000000674c0079a6 */ /* 0x0003e8000c12f320 */
[----:B0-----:R1:W-:Y:S02]  /*b300*/  REDG.E.ADD.F32.FTZ.RN.STRONG.GPU desc[UR32][R4.64], R118 ;  /* 0x00000076040079a6 */ /* 0x0013e4000c12f320 */
.L_x_1571:
[----:B------:R-:W-:Y:S05]  /*b310*/  BSYNC.RECONVERGENT B0 ;  /* 0x0000000000007941 */ /* 0x000fea0003800200 */
.L_x_1570:
[----:B------:R-:W0:Y:S01]  /*b320*/  LDS R117, [R117+0x6500] ;  /* 0x0065000075757984 */ /* 0x000e220000000800 */
[----:B------:R-:W-:Y:S01]  /*b330*/  IMAD.U32 R129, RZ, RZ, UR29 ;  /* 0x0000001dff817e24 */ /* 0x000fe2000f8e00ff */
[----:B-1----:R-:W-:Y:S01]  /*b340*/  LOP3.LUT R103, R72, UR30, RZ, 0xfc, !PT ;  /* 0x0000001e48677c12 */ /* 0x002fe2000f8efcff */
[----:B------:R-:W-:Y:S01]  /*b350*/  BSSY.RECONVERGENT B0, `(.L_x_1572) ;  /* 0x0000007000007945 */ /* 0x000fe20003800200 */
[----:B------:R-:W-:Y:S02]  /*b360*/  MOV R118, UR29 ;  /* 0x0000001d00767c02 */ /* 0x000fe40008000f00 */
[C---:B------:R-:W-:Y:S02]  /*b370*/  IADD3 R129, PT, PT, -R103.reuse, 0x800, R129 ;  /* 0x0000080067817810 */ /* 0x040fe40007ffe181 */
[----:B------:R-:W-:Y:S01]  /*b380*/  IADD3 R118, PT, PT, -R103, 0x800, R118 ;  /* 0x0000080067767810 */ /* 0x000fe20007ffe176 */
[----:B------:R-:W-:Y:S06]  /*b390*/  @!P1 BRA `(.L_x_1573) ;  /* 0x0000000000089947 */ /* 0x000fec0003800000 */
[----:B------:R1:W-:Y:S04]  /*b3a0*/  REDG.E.ADD.F32.FTZ.RN.STRONG.GPU desc[UR32][R76.64+0x200], R102 ;  /* 0x000200664c0079a6 */ /* 0x0003e8000c12f320 */
[----:B0-----:R1:W-:Y:S02]  /*b3b0*/  REDG.E.ADD.F32.FTZ.RN.STRONG.GPU desc[UR32][R4.64+0x200], R117 ;  /* 0x00020075040079a6 */ /* 0x0013e4000c12f320 */
.L_x_1573:
[----:B------:R-:W-:Y:S05]  /*b3c0*/  BSYNC.RECONVERGENT B0 ;  /* 0x0000000000007941 */ /* 0x000fea0003800200 */
.L_x_1572:
[----:B------:R-:W2:Y:S01]  /*b3d0*/  LDS R116, [R116+0x6700] ;  /* 0x0067000074747984 */ /* 0x000ea20000000800 */
[----:B------:R-:W-:Y:S01]  /*b3e0*/  BSSY.RECONVERGENT B0, `(.L_x_1574) ;  /* 0x0000006000007945 */ /* 0x000fe20003800200 */
[C---:B------:R-:W-:Y:S02]  /*b3f0*/  ISETP.GE.AND P5, PT, R129.reuse, 0x281, PT ;  /* 0x000002818100780c */ /* 0x040fe40003fa6270 */
[----:B------:R-:W-:Y:S01]  /*b400*/  ISETP.GE.AND P1, PT, R129, 0x301, PT ;  /* 0x000003018100780c */ /* 0x000fe20003f26270 */
[----:B------:R-:W-:-:S12]  /*b410*/  @!P2 BRA `(.L_x_1575) ;  /* 0x000000000008a947 */ /* 0x000fd80003800000 */
[----:B------:R3:W-:Y:S04]  /*b420*/  REDG.E.ADD.F32.FTZ.RN.STRONG.GPU desc[UR32][R76.64+0x400], R101 ;  /* 0x000400654c0079a6 */ /* 0x0007e8000c12f320 */
[----:B--2---:R3:W-:Y:S02]  /*b430*/  REDG.E.ADD.F32.FTZ.RN.STRONG.GPU desc[UR32][R4.64+0x400], R116 ;  /* 0x00040074040079a6 */ /* 0x0047e4000c12f320 */
.L_x_1575:
[----:B------:R-:W-:Y:S05]  /*b440*/  BSYNC.RECONVERGENT B0 ;  /* 0x0000000000007941 */ /* 0x000fea0003800200 */
.L_x_1574:
[----:B------:R-:W4:Y:S01]  /*b450*/  LDS R115, [R115+0x6900] ;  /* 0x0069000073737984 */ /* 0x000f220000000800 */
[----:B------:R-:W-:Y:S04]  /*b460*/  BSSY.RECONVERGENT B0, `(.L_x_1576) ;  /* 0x0000004000007945 */ /* 0x000fe80003800200 */
[----:B------:R-:W-:Y:S05]  /*b470*/  @!P3 BRA `(.L_x_1577) ;  /* 0x000000000008b947 */ /* 0x000fea0003800000 */
[----:B------:R0:W-:Y:S04]  /*b480*/  REDG.E.ADD.F32.FTZ.RN.STRONG.GPU desc[UR32][R76.64+0x600], R100 ;  /* 0x000600644c0079a6 */ /* 0x0001e8000c12f320 */
[----:B----4-:R4:W-:Y:S02]  /*b490*/  REDG.E.ADD.F32.FTZ.RN.STRONG.GPU desc[UR32][R4.64+0x600], R115 ;  /* 0x00060073040079a6 */ /* 0x0109e4000c12f320 */
.L_x_1577:
[----:B------:R-:W-:Y:S05]  /*b4a0*/  BSYNC.RECONVERGENT B0 ;  /* 0x0000000000007941 */ /* 0x000fea0003800200 */
.L_x_1576:
[----:B------:R-:W0:Y:S01]  /*b4b0*/  LDS R119, [R119+0x6b00] ;  /* 0x006b000077777984 */ /* 0x000e220000000800 */
[----:B------:R-:W-:Y:S04]  /*b4c0*/  BSSY.RECONVERGENT B0, `(.L_x_1578) ;  /* 0x0000004000007945 */ /* 0x000fe80003800200 */
[----:B------:R-:W-:Y:S05]  /*b4d0*/  @!P4 BRA `(.L_x_1579) ;  /* 0x000000000008c947 */ /* 0x000fea0003800000 */
[----:B------:R1:W-:Y:S04]  /*b4e0*/  REDG.E.ADD.F32.FTZ.RN.STRONG.GPU desc[UR32][R76.64+0x800], R99 ;  /* 0x000800634c0079a6 */ /* 0x0003e8000c12f320 */
[----:B0-----:R1:W-:Y:S02]  /*b4f0*/  REDG.E.ADD.F32.FTZ.RN.STRONG.GPU desc[UR32][R4.64+0x800], R119 ;  /* 0x00080077040079a6 */ /* 0x0013e4000c12f320 */
.L_x_1579:
[----:B------:R-:W-:Y:S05]  /*b500*/  BSYNC.RECONVERGENT B0 ;  /* 0x0000000000007941 */ /* 0x000fea0003800200 */
.L_x_1578:
[----:B------:R-:W0:Y:S01]  /*b510*/  LDS R114, [R114+0x6d00] ;  /* 0x006d000072727984 */ /* 0x000e220000000800 */
[----:B------:R-:W-:Y:S04]  /*b520*/  BSSY.RECONVERGENT B0, `(.L_x_1580) ;  /* 0x0000004000007945 */ /* 0x000fe80003800200 */
[----:B------:R-:W-:Y:S05]  /*b530*/  @!P5 BRA `(.L_x_1581) ;  /* 0x000000000008d947 */ /* 0x000fea0003800000 */
[----:B------:R1:W-:Y:S04]  /*b540*/  REDG.E.ADD.F32.FTZ.RN.STRONG.GPU desc[UR32][R76.64+0xa00], R89 ;  /* 0x000a00594c0079a6 */ /* 0x0003e8000c12f320 */
[----:B0-----:R1:W-:Y:S02]  /*b550*/  REDG.E.ADD.F32.FTZ.RN.STRONG.GPU desc[UR32][R4.64+0xa00], R114 ;  /* 0x000a0072040079a6 */ /* 0x0013e4000c12f320 */
.L_x_1581:
[----:B------:R-:W-:Y:S05]  /*b560*/  BSYNC.RECONVERGENT B0 ;  /* 0x0000000000007941 */ /* 0x000fea0003800200 */
.L_x_1580:
        /* <DEDUP_REMOVED lines=9> */
.L_x_1583:
[----:B------:R-:W-:Y:S05]  /*b600*/  BSYNC.RECONVERGENT B0 ;  /* 0x0000000000007941 */ /* 0x000fea0003800200 */
.L_x_1582:
[----:B------:R-:W0:Y:S01]  /*b610*/  LDS R112, [R112+0x7100] ;  /* 0x0071000070707984 */ /* 0x000e220000000800 */
[----:B------:R-:W-:Y:S04]  /*b620*/  BSSY.RECONVERGENT B0, `(.L_x_1584) ;  /* 0x0000004000007945 */ /* 0x000fe80003800200 */
[----:B------:R-:W-:Y:S05]  /*b630*/  @!P2 BRA `(.L_x_1585) ;  /* 0x000000000008a947 */ /* 0x000fea0003800000 */
[----:B------:R1:W-:Y:S04]  /*b640*/  REDG.E.ADD.F32.FTZ.RN.STRONG.GPU desc[UR32][R76.64+0xe00], R87 ;  /* 0x000e00574c0079a6 */ /* 0x0003e8000c12f320 */
[----:B0-----:R1:W-:Y:S02]  /*b650*/  REDG.E.ADD.F32.FTZ.RN.STRONG.GPU desc[UR32][R4.64+0xe00], R112 ;  /* 0x000e0070040079a6 */ /* 0x0013e4000c12f320 */
.L_x_1585:
[----:B------:R-:W-:Y:S05]  /*b660*/  BSYNC.RECONVERGENT B0 ;  /* 0x0000000000007941 */ /* 0x000fea0003800200 */
.L_x_1584:
[----:B------:R-:W0:Y:S01]  /*b670*/  LDS R111, [R111+0x7300] ;  /* 0x007300006f6f7984 */ /* 0x000e220000000800 */
[----:B------:R-:W-:Y:S04]  /*b680*/  BSSY.RECONVERGENT B0, `(.L_x_1586) ;  /* 0x0000004000007945 */ /* 0x000fe80003800200 */
[----:B------:R-:W-:Y:S05]  /*b690*/  @!P3 BRA `(.L_x_1587) ;  /* 0x000000000008b947 */ /* 0x000fea0003800000 */
[----:B------:R1:W-:Y:S04]  /*b6a0*/  REDG.E.ADD.F32.FTZ.RN.STRONG.GPU desc[UR32][R76.64+0x1000], R86 ;  /* 0x001000564c0079a6 */ /* 0x0003e8000c12f320 */
[----:B0-----:R1:W-:Y:S02]  /*b6b0*/  REDG.E.ADD.F32.FTZ.RN.STRONG.GPU desc[UR32][R4.64+0x1000], R111 ;  /* 0x0010006f040079a6 */ /* 0x0013e4000c12f320 */
.L_x_1587:
[----:B------:R-:W-:Y:S05]  /*b6c0*/  BSYNC.RECONVERGENT B0 ;  /* 0x0000000000007941 */ /* 0x000fea0003800200 */
.L_x_1586:
[----:B------:R-:W0:Y:S01]  /*b6d0*/  LDS R110, [R110+0x7500] ;  /* 0x007500006e6e7984 */ /* 0x000e220000000800 */
[----:B------:R-:W-:Y:S04]  /*b6e0*/  BSSY.RECONVERGENT B0, `(.L_x_1588) ;  /* 0x0000004000007945 */ /* 0x000fe80003800200 */
[----:B------:R-:W-:Y:S05]  /*b6f0*/  @!P4 BRA `(.L_x_1589) ;  /* 0x000000000008c947 */ /* 0x000fea0003800000 */
[----:B------:R1:W-:Y:S04]  /*b700*/  REDG.E.ADD.F32.FTZ.RN.STRONG.GPU desc[UR32][R76.64+0x1200], R85 ;  /* 0x001200554c0079a6 */ /* 0x0003e8000c12f320 */
[----:B0-----:R1:W-:Y:S02]  /*b710*/  REDG.E.ADD.F32.FTZ.RN.STRONG.GPU desc[UR32][R4.64+0x1200], R110 ;  /* 0x0012006e040079a6 */ /* 0x0013e4000c12f320 */
.L_x_1589:
[----:B------:R-:W-:Y:S05]  /*b720*/  BSYNC.RECONVERGENT B0 ;  /* 0x0000000000007941 */ /* 0x000fea0003800200 */
.L_x_1588:
[----:B------:R-:W0:Y:S01]  /*b730*/  LDS R109, [R109+0x7700] ;  /* 0x007700006d6d7984 */ /* 0x000e220000000800 */
[----:B------:R-:W-:Y:S04]  /*b740*/  BSSY.RECONVERGENT B0, `(.L_x_1590) ;  /* 0x0000004000007945 */ /* 0x000fe80003800200 */
[----:B------:R-:W-:Y:S05]  /*b750*/  @!P5 BRA `(.L_x_1591) ;  /* 0x000000000008d947 */ /* 0x000fea0003800000 */
[----:B------:R1:W-:Y:S04]  /*b760*/  REDG.E.ADD.F32.FTZ.RN.STRONG.GPU desc[UR32][R76.64+0x1400], R84 ;  /* 0x001400544c0079a6 */ /* 0x0003e8000c12f320 */
[----:B0-----:R1:W-:Y:S02]  /*b770*/  REDG.E.ADD.F32.FTZ.RN.STRONG.GPU desc[UR32][R4.64+0x1400], R109 ;  /* 0x0014006d040079a6 */ /* 0x0013e4000c12f320 */
.L_x_1591:
[----:B------:R-:W-:Y:S05]  /*b780*/  BSYNC.RECONVERGENT B0 ;  /* 0x0000000000007941 */ /* 0x000fea0003800200 */
.L_x_1590:
        /* <DEDUP_REMOVED lines=10> */
.L_x_1593:
[----:B------:R-:W-:Y:S05]  /*b830*/  BSYNC.RECONVERGENT B0 ;  /* 0x0000000000007941 */ /* 0x000fea0003800200 */
.L_x_1592:
[----:B------:R-:W0:Y:S01]  /*b840*/  LDS R107, [R107+0x7b00] ;  /* 0x007b00006b6b7984 */ /* 0x000e220000000800 */
[----:B------:R-:W-:Y:S04]  /*b850*/  BSSY.RECONVERGENT B0, `(.L_x_1594) ;  /* 0x0000004000007945 */ /* 0x000fe80003800200 */
[----:B------:R-:W-:Y:S05]  /*b860*/  @!P1 BRA `(.L_x_1595) ;  /* 0x0000000000089947 */ /* 0x000fea0003800000 */
[----:B------:R1:W-:Y:S04]  /*b870*/  REDG.E.ADD.F32.FTZ.RN.STRONG.GPU desc[UR32][R76.64+0x1800], R82 ;  /* 0x001800524c0079a6 */ /* 0x0003e8000c12f320 */
[----:B0-----:R1:W-:Y:S02]  /*b880*/  REDG.E.ADD.F32.FTZ.RN.STRONG.GPU desc[UR32][R4.64+0x1800], R107 ;  /* 0x0018006b040079a6 */ /* 0x0013e4000c12f320 */
.L_x_1595:
[----:B------:R-:W-:Y:S05]  /*b890*/  BSYNC.RECONVERGENT B0 ;  /* 0x0000000000007941 */ /* 0x000fea0003800200 */
.L_x_1594:
[----:B------:R-:W0:Y:S01]  /*b8a0*/  LDS R106, [R106+0x7d00] ;  /* 0x007d00006a6a7984 */ /* 0x000e220000000800 */
[----:B------:R-:W-:Y:S04]  /*b8b0*/  BSSY.RECONVERGENT B0, `(.L_x_1596) ;  /* 0x0000004000007945 */ /* 0x000fe80003800200 */
[----:B------:R-:W-:Y:S05]  /*b8c0*/  @!P2 BRA `(.L_x_1597) ;  /* 0x000000000008a947 */ /* 0x000fea0003800000 */
[----:B------:R1:W-:Y:S04]  /*b8d0*/  REDG.E.ADD.F32.FTZ.RN.STRONG.GPU desc[UR32][R76.64+0x1a00], R81 ;  /* 0x001a00514c0079a6 */ /* 0x0003e8000c12f320 */
[----:B0-----:R1:W-:Y:S02]  /*b8e0*/  REDG.E.ADD.F32.FTZ.RN.STRONG.GPU desc[UR32][R4.64+0x1a00], R106 ;  /* 0x001a006a040079a6 */ /* 0x0013e4000c12f320 */
.L_x_1597:
[----:B------:R-:W-:Y:S05]  /*b8f0*/  BSYNC.RECONVERGENT B0 ;  /* 0x0000000000007941 */ /* 0x000fea0003800200 */
.L_x_1596:
[----:B------:R-:W0:Y:S01]  /*b900*/  LDS R105, [R105+0x7f00] ;  /* 0x007f000069697984 */ /* 0x000e220000000800 */
[----:B------:R-:W-:Y:S04]  /*b910*/  BSSY.RECONVERGENT B0, `(.L_x_1598) ;  /* 0x0000004000007945 */ /* 0x000fe80003800200 */
[----:B------:R-:W-:Y:S05]  /*b920*/  @!P3 BRA `(.L_x_1599) ;  /* 0x000000000008b947 */ /* 0x000fea0003800000 */
[----:B------:R1:W-:Y:S04]  /*b930*/  REDG.E.ADD.F32.FTZ.RN.STRONG.GPU desc[UR32][R76.64+0x1c00], R80 ;  /* 0x001c00504c0079a6 */ /* 0x0003e8000c12f320 */
[----:B0-----:R1:W-:Y:S02]  /*b940*/  REDG.E.ADD.F32.FTZ.RN.STRONG.GPU desc[UR32][R4.64+0x1c00], R105 ;  /* 0x001c0069040079a6 */ /* 0x0013e4000c12f320 */
.L_x_1599:
[----:B------:R-:W-:Y:S05]  /*b950*/  BSYNC.RECONVERGENT B0 ;  /* 0x0000000000007941 */ /* 0x000fea0003800200 */
.L_x_1598:
[----:B------:R-:W0:Y:S01]  /*b960*/  LDS R104, [R104+0x8100] ;  /* 0x0081000068687984 */ /* 0x000e220000000800 */
[----:B------:R-:W-:Y:S04]  /*b970*/  BSSY.RECONVERGENT B0, `(.L_x_1600) ;  /* 0x0000004000007945 */ /* 0x000fe80003800200 */
[----:B------:R-:W-:Y:S05]  /*b980*/  @!P4 BRA `(.L_x_1601) ;  /* 0x000000000008c947 */ /* 0x000fea0003800000 */
[----:B------:R1:W-:Y:S04]  /*b990*/  REDG.E.ADD.F32.FTZ.RN.STRONG.GPU desc[UR32][R76.64+0x1e00], R79 ;  /* 0x001e004f4c0079a6 */ /* 0x0003e8000c12f320 */
[----:B0-----:R1:W-:Y:S02]  /*b9a0*/  REDG.E.ADD.F32.FTZ.RN.STRONG.GPU desc[UR32][R4.64+0x1e00], R104 ;  /* 0x001e0068040079a6 */ /* 0x0013e4000c12f320 */
.L_x_1601:
[----:B------:R-:W-:Y:S05]  /*b9b0*/  BSYNC.RECONVERGENT B0 ;  /* 0x0000000000007941 */ /* 0x000fea0003800200 */
.L_x_1600:
[----:B-1----:R-:W5:Y:S04]  /*b9c0*/  LDL.LU R81, [R1+0x6c] ;  /* 0x00006c0001517983 */ /* 0x002f680000300800 */
[----:B------:R-:W2:Y:S04]  /*b9d0*/  LDL.LU R80, [R1+0xe4] ;  /* 0x0000e40001507983 */ /* 0x000ea80000300800 */
[----:B0--3--:R-:W3:Y:S04]  /*b9e0*/  LDL.LU R77, [R1+0x68] ;  /* 0x00006800014d7983 */ /* 0x009ee80000300800 */
[----:B------:R-:W3:Y:S04]  /*b9f0*/  LDL.LU R79, [R1+0xe8] ;  /* 0x0000e800014f7983 */ /* 0x000ee80000300800 */
[----:B------:R-:W3:Y:S04]  /*ba00*/  LDL.LU R76, [R1+0x64] ;  /* 0x00006400014c7983 */ /* 0x000ee80000300800 */
[----:B------:R-:W3:Y:S04]  /*ba10*/  LDL.LU R88, [R1+0xec] ;  /* 0x0000ec0001587983 */ /* 0x000ee80000300800 */
[----:B------:R-:W3:Y:S04]  /*ba20*/  LDL.LU R87, [R1+0x60] ;  /* 0x0000600001577983 */ /* 0x000ee80000300800 */
[----:B------:R-:W3:Y:S04]  /*ba30*/  LDL.LU R86, [R1+0xf0] ;  /* 0x0000f00001567983 */ /* 0x000ee80000300800 */
[----:B----4-:R-:W0:Y:S01]  /*ba40*/  SHFL.DOWN P1, R4, R78, 0x1, 0x1f ;  /* 0x08201f004e047f89 */ /* 0x010e220000020000 */
[----:B------:R-:W-:Y:S01]  /*ba50*/  FFMA.FTZ R91, R38, R122, R91 ;  /* 0x0000007a265b7223 */ /* 0x000fe2000001005b */
[----:B------:R-:W-:-:S04]  /*ba60*/  FMUL.FTZ R92, R123, R92 ;  /* 0x0000005c7b5c7220 */ /* 0x000fc80000410000 */
        /* <DEDUP_REMOVED lines=8> */
[----:B------:R-:W-:Y:S01]  /*baf0*/  FMUL.FTZ R8, R8, R94 ;  /* 0x0000005e08087220 */ /* 0x000fe20000410000 */
[----:B------:R-:W-:Y:S01]  /*bb00*/  FMUL.FTZ R9, R9, R95 ;  /* 0x0000005f09097220 */ /* 0x000fe20000410000 */
[----:B------:R-:W-:Y:S01]  /*bb10*/  FMUL.FTZ R73, R126, R73 ;  /* 0x000000497e497220 */ /* 0x000fe20000410000 */
[----:B-----5:R-:W-:Y:S01]  /*bb20*/  FADD.FTZ R81, R90, R81 ;  /* 0x000000515a517221 */ /* 0x020fe20000010000 */
[----:B0-----:R-:W-:-:S04]  /*bb30*/  @P1 FADD R5, R4, R5 ;  /* 0x0000000504051221 */ /* 0x001fc80000000000 */
[----:B------:R0:W-:Y:S01]  /*bb40*/  STL [R1+0x6c], R81 ;  /* 0x00006c5101007387 */ /* 0x0001e20000100800 */
[----:B--2---:R-:W-:Y:S01]  /*bb50*/  FFMA.FTZ R80, R122, R22, R80 ;  /* 0x000000167a507223 */ /* 0x004fe20000010050 */
[----:B---3--:R-:W-:Y:S02]  /*bb60*/  FADD.FTZ R77, R121, R77 ;  /* 0x0000004d794d7221 */ /* 0x008fe40000010000 */
[----:B------:R-:W2:Y:S01]  /*bb70*/  LDL.LU R85, [R1+0x5c] ;  /* 0x00005c0001557983 */ /* 0x000ea20000300800 */
[----:B------:R-:W-:-:S03]  /*bb80*/  FFMA.FTZ R79, R6, R23, R79 ;  /* 0x00000017064f7223 */ /* 0x000fc6000001004f */
[----:B------:R-:W3:Y:S01]  /*bb90*/  LDL.LU R84, [R1+0xf4] ;  /* 0x0000f40001547983 */ /* 0x000ee20000300800 */
[----:B0-----:R-:W0:Y:S01]  /*bba0*/  S2R R81, SR_LANEID ;  /* 0x0000000000517919 */ /* 0x001e220000000000 */
[----:B------:R-:W-:Y:S02]  /*bbb0*/  FADD.FTZ R76, R91, R76 ;  /* 0x0000004c5b4c7221 */ /* 0x000fe40000010000 */
[----:B------:R1:W-:Y:S04]  /*bbc0*/  STL [R1+0xe4], R80 ;  /* 0x0000e45001007387 */ /* 0x0003e80000100800 */
[----:B------:R-:W4:Y:S04]  /*bbd0*/  LDL.LU R83, [R1+0x58] ;  /* 0x0000580001537983 */ /* 0x000f280000300800 */
[----:B------:R-:W-:Y:S04]  /*bbe0*/  STL [R1+0x68], R77 ;  /* 0x0000684d01007387 */ /* 0x000fe80000100800 */
[----:B------:R-:W5:Y:S04]  /*bbf0*/  LDL.LU R82, [R1+0xf8] ;  /* 0x0000f80001527983 */ /* 0x000f680000300800 */
[----:B------:R1:W-:Y:S01]  /*bc00*/  STL [R1+0xe8], R79 ;  /* 0x0000e84f01007387 */ /* 0x0003e20000100800 */
[----:B------:R-:W-:Y:S01]  /*bc10*/  FFMA.FTZ R88, R7, R24, R88 ;  /* 0x0000001807587223 */ /* 0x000fe20000010058 */
[----:B------:R-:W-:Y:S01]  /*bc20*/  FADD.FTZ R87, R92, R87 ;  /* 0x000000575c577221 */ /* 0x000fe20000010000 */
[----:B------:R-:W-:Y:S01]  /*bc30*/  FMUL.FTZ R10, R10, R96 ;  /* 0x000000600a0a7220 */ /* 0x000fe20000410000 */
[----:B------:R-:W-:Y:S01]  /*bc40*/  FFMA.FTZ R86, R8, R25, R86 ;  /* 0x0000001908567223 */ /* 0x000fe20000010056 */
[----:B------:R-:W-:Y:S01]  /*bc50*/  FMUL.FTZ R12, R12, R98 ;  /* 0x000000620c0c7220 */ /* 0x000fe20000410000 */
[----:B------:R-:W-:Y:S01]  /*bc60*/  FMUL.FTZ R120, R0, R120 ;  /* 0x0000007800787220 */ /* 0x000fe20000410000 */
[----:B------:R-:W-:Y:S01]  /*bc70*/  FMUL.FTZ R74, R127, R74 ;  /* 0x0000004a7f4a7220 */ /* 0x000fe20000410000 */
[----:B------:R-:W-:Y:S01]  /*bc80*/  FFMA.FTZ R73, R42, R9, R73 ;  /* 0x000000092a497223 */ /* 0x000fe20000010049 */
[----:B------:R-:W1:Y:S01]  /*bc90*/  SHFL.DOWN P1, R4, R5, 0x10, 0x1f ;  /* 0x0a001f0005047f89 */ /* 0x000e620000020000 */
[----:B0-----:R-:W-:-:S03]  /*bca0*/  ISETP.NE.AND P2, PT, R81, RZ, PT ;  /* 0x000000ff5100720c */ /* 0x001fc60003f45270 */
[----:B------:R-:W5:Y:S04]  /*bcb0*/  LDL.LU R81, [R1+0x54] ;  /* 0x0000540001517983 */ /* 0x000f680000300800 */
[----:B-1----:R-:W5:Y:S04]  /*bcc0*/  LDL.LU R80, [R1+0xfc] ;  /* 0x0000fc0001507983 */ /* 0x002f680000300800 */
[----:B------:R-:W5:Y:S04]  /*bcd0*/  LDL.LU R79, [R1+0x100] ;  /* 0x00010000014f7983 */ /* 0x000f680000300800 */
[----:B------:R0:W-:Y:S04]  /*bce0*/  STL [R1+0x64], R76 ;  /* 0x0000644c01007387 */ /* 0x0001e80000100800 */
[----:B------:R-:W5:Y:S04]  /*bcf0*/  LDL.LU R78, [R1+0x50] ;  /* 0x00005000014e7983 */ /* 0x000f680000300800 */
[----:B0-----:R-:W5:Y:S04]  /*bd00*/  LDL.LU R76, [R1+0x4c] ;  /* 0x00004c00014c7983 */ /* 0x001f680000300800 */
[----:B------:R-:W5:Y:S01]  /*bd10*/  LDL.LU R6, [R1+0x48] ;  /* 0x0000480001067983 */ /* 0x000f620000300800 */
[----:B------:R-:W-:Y:S01]  /*bd20*/  FMUL.FTZ R77, R124, R2 ;  /* 0x000000027c4d7220 */ /* 0x000fe20000410000 */
[----:B------:R-:W-:-:S03]  /*bd30*/  FMUL.FTZ R2, R125, R3 ;  /* 0x000000037d027220 */ /* 0x000fc60000410000 */
[----:B------:R-:W-:Y:S01]  /*bd40*/  FFMA.FTZ R77, R40, R7, R77 ;  /* 0x00000007284d7223 */ /* 0x000fe2000001004d */
[----:B------:R-:W-:Y:S01]  /*bd50*/  FFMA.FTZ R2, R41, R8, R2 ;  /* 0x0000000829027223 */ /* 0x000fe20000010002 */
[----:B------:R-:W-:Y:S01]  /*bd60*/  FMUL.FTZ R11, R11, R97 ;  /* 0x000000610b0b7220 */ /* 0x000fe20000410000 */
[----:B------:R-:W-:Y:S01]  /*bd70*/  FMUL.FTZ R75, R128, R75 ;  /* 0x0000004b804b7220 */ /* 0x000fe20000410000 */
[----:B------:R0:W-:Y:S01]  /*bd80*/  STL [R1+0xec], R88 ;  /* 0x0000ec5801007387 */ /* 0x0001e20000100800 */
[----:B------:R-:W-:Y:S01]  /*bd90*/  FFMA.FTZ R120, R45, R12, R120 ;  /* 0x0000000c2d787223 */ /* 0x000fe20000010078 */
[----:B------:R-:W-:Y:S02]  /*bda0*/  FFMA.FTZ R74, R43, R10, R74 ;  /* 0x0000000a2b4a7223 */ /* 0x000fe4000001004a */
        /* <DEDUP_REMOVED lines=11> */
[----:B------:R0:W-:Y:S04]  /*be60*/  STL [R1+0x5c], R85 ;  /* 0x00005c5501007387 */ /* 0x0001e80000100800 */
[----:B------:R0:W-:Y:S01]  /*be70*/  STL [R1+0xf4], R84 ;  /* 0x0000f45401007387 */ /* 0x0001e20000100800 */
[----:B----4-:R-:W-:Y:S01]  /*be80*/  FADD.FTZ R83, R2, R83 ;  /* 0x0000005302537221 */ /* 0x010fe20000010000 */
[----:B-----5:R-:W-:-:S04]  /*be90*/  FFMA.FTZ R82, R10, R27, R82 ;  /* 0x0000001b0a527223 */ /* 0x020fc80000010052 */
[----:B------:R0:W-:Y:S04]  /*bea0*/  STL [R1+0x58], R83 ;  /* 0x0000585301007387 */ /* 0x0001e80000100800 */
[----:B------:R0:W-:Y:S01]  /*beb0*/  STL [R1+0xf8], R82 ;  /* 0x0000f85201007387 */ /* 0x0001e20000100800 */
[----:B------:R-:W-:Y:S01]  /*bec0*/  FADD.FTZ R81, R73, R81 ;  /* 0x0000005149517221 */ /* 0x000fe20000010000 */
[----:B------:R-:W-:-:S04]  /*bed0*/  FFMA.FTZ R80, R11, R28, R80 ;  /* 0x0000001c0b507223 */ /* 0x000fc80000010050 */
        /* <DEDUP_REMOVED lines=22> */
.L_x_1603:
[----:B------:R-:W-:Y:S05]  /*c040*/  BSYNC.RECONVERGENT B0 ;  /* 0x0000000000007941 */ /* 0x000fea0003800200 */
.L_x_1602:
[----:B------:R-:W-:-:S04]  /*c050*/  UIADD3 UR8, UPT, UPT, UR8, 0x1, URZ ;  /* 0x0000000108087890 */ /* 0x000fc8000fffe0ff */
[----:B------:R-:W-:-:S09]  /*c060*/  UISETP.GE.AND UP0, UPT, UR8, UR52, UPT ;  /* 0x000000340800728c */ /* 0x000fd2000bf06270 */
[----:B------:R-:W-:Y:S05]  /*c070*/  BRA.U !UP0, `(.L_x_1604) ;  /* 0xffffffb1083c7547 */ /* 0x000fea000b83ffff */
.L_x_1559:
[----:B0-----:R-:W3:Y:S01]  /*c080*/  LDL.LU R80, [R1+0x6c] ;  /* 0x00006c0001507983 */ /* 0x001ee20000300800 */
[----:B------:R-:W-:Y:S01]  /*c090*/  UIADD3 UR29, UPT, UPT, -UR28, UR29, URZ ;  /* 0x0000001d1c1d7290 */ /* 0x000fe2000fffe1ff */
[----:B-12---:R-:W-:Y:S02]  /*c0a0*/  MOV R2, UR18 ;  /* 0x0000001200027c02 */ /* 0x006fe40008000f00 */
[----:B------:R-:W-:Y:S01]  /*c0b0*/  MOV R3, UR19 ;  /* 0x0000001300037c02 */ /* 0x000fe20008000f00 */
[----:B------:R-:W2:Y:S01]  /*c0c0*/  LDL.LU R81, [R1+0x68] ;  /* 0x0000680001517983 */ /* 0x000ea20000300800 */
[----:B------:R-:W-:Y:S01]  /*c0d0*/  HFMA2 R0, -RZ, RZ, 0, 0 ;  /* 0x00000000ff007431 */ /* 0x000fe200000001ff */
[----:B------:R-:W-:Y:S02]  /*c0e0*/  CS2R R4, SRZ ;  /* 0x0000000000047805 */ /* 0x000fe4000001ff00 */
[----:B------:R-:W-:Y:S01]  /*c0f0*/  CS2R R6, SRZ ;  /* 0x0000000000067805 */ /* 0x000fe2000001ff00 */
[----:B------:R-:W4:Y:S01]  /*c100*/  LDL.LU R82, [R1+0x64] ;  /* 0x0000640001527983 */ /* 0x000f220000300800 */
[----:B------:R-:W-:-:S02]  /*c110*/  CS2R R8, SRZ ;  /* 0x0000000000087805 */ /* 0x000fc4000001ff00 */
[----:B------:R-:W-:Y:S02]  /*c120*/  CS2R R10, SRZ ;  /* 0x00000000000a7805 */ /* 0x000fe4000001ff00 */
[----:B------:R-:W-:Y:S01]  /*c130*/  MOV R12, RZ ;  /* 0x000000ff000c7202 */ /* 0x000fe20000000f00 */
[----:B------:R-:W5:Y:S01]  /*c140*/  LDL.LU R83, [R1+0x60] ;  /* 0x0000600001537983 */ /* 0x000f620000300800 */
[----:B------:R-:W-:Y:S02]  /*c150*/  CS2R R14, SRZ ;  /* 0x00000000000e7805 */ /* 0x000fe4000001ff00 */
[----:B------:R-:W-:Y:S02]  /*c160*/  CS2R R16, SRZ ;  /* 0x0000000000107805 */ /* 0x000fe4000001ff00 */
[----:B------:R-:W-:Y:S01]  /*c170*/  CS2R R18, SRZ ;  /* 0x0000000000127805 */ /* 0x000fe2000001ff00 */
[----:B------:R-:W3:Y:S01]  /*c180*/  LDL.LU R84, [R1+0x5c] ;  /* 0x00005c0001547983 */ /* 0x000ee20000300800 */
[----:B------:R-:W0:Y:S03]  /*c190*/  LDCU.64 UR30, c[0x0][0x4f8] ;  /* 0x00009f00ff1e77ac */ /* 0x000e260008000a00 */
[----:B------:R-:W2:Y:S01]  /*c1a0*/  LDL.LU R85, [R1+0x58] ;  /* 0x0000580001557983 */ /* 0x000ea20000300800 */
[----:B------:R-:W-:Y:S08]  /*c1b0*/  BAR.SYNC.DEFER_BLOCKING 0x0 ;  /* 0x0000000000007b1d */ /* 0x000ff00000010000 */
[----:B------:R-:W1:Y:S01]  /*c1c0*/  S2UR UR12, SR_CTAID.Y ;  /* 0x00000000000c79c3 */ /* 0x000e620000002600 */
[----:B------:R-:W1:Y:S01]  /*c1d0*/  LDCU.64 UR34, c[0x0][0x500] ;  /* 0x0000a000ff2277ac */ /* 0x000e620008000a00 */
[----:B------:R-:W4:Y:S04]  /*c1e0*/  LDL.LU R86, [R1+0x54] ;  /* 0x0000540001567983 */ /* 0x000f280000300800 */
[----:B------:R-:W5:Y:S04]  /*c1f0*/  LDL.LU R87, [R1+0x50] ;  /* 0x0000500001577983 */ /* 0x000f680000300800 */
[----:B------:R-:W3:Y:S04]  /*c200*/  LDL.LU R88, [R1+0x4c] ;  /* 0x00004c0001587983 */ /* 0x000ee80000300800 */
        /* <DEDUP_REMOVED lines=32> */
[----:B------:R-:W4:Y:S04]  /*c410*/  LDL.LU R90, [R1] ;  /* 0x00000000015a7983 */ /* 0x000f280000300800 */
[----:B------:R-:W5:Y:S01]  /*c420*/  LDL.LU R78, [R1+0x40] ;  /* 0x00004000014e7983 */ /* 0x000f620000300800 */
[C---:B------:R-:W-:Y:S01]  /*c430*/  ISETP.GE.AND P2, PT, R71.reuse, UR29, PT ;  /* 0x0000001d47007c0c */ /* 0x040fe2000bf46270 */
[----:B------:R-:W-:Y:S01]  /*c440*/  IMAD.WIDE.U32 R2, R71, 0x4, R2 ;  /* 0x0000000447027825 */ /* 0x000fe200078e0002 */
[----:B------:R-:W-:-:S02]  /*c450*/  ISETP.GE.AND P3, PT, R69, UR29, PT ;  /* 0x0000001d45007c0c */ /* 0x000fc4000bf66270 */
[----:B------:R-:W-:Y:S02]  /*c460*/  ISETP.GE.AND P4, PT, R68, UR29, PT ;  /* 0x0000001d44007c0c */ /* 0x000fe4000bf86270 */
[----:B------:R-:W-:Y:S02]  /*c470*/  ISETP.GE.AND P5, PT, R67, UR29, PT ;  /* 0x0000001d43007c0c */ /* 0x000fe4000bfa6270 */
[----:B------:R-:W-:Y:S02]  /*c480*/  ISETP.GE.AND P6, PT, R66, UR29, PT ;  /* 0x0000001d42007c0c */ /* 0x000fe4000bfc6270 */
[----:B------:R-:W-:-:S03]  /*c490*/  ISETP.GE.AND P1, PT, R65, UR29, PT ;  /* 0x0000001d41007c0c */ /* 0x000fc6000bf26270 */
[----:B------:R-:W3:Y:S01]  /*c4a0*/  @!P2 LDG.E R0, desc[UR32][R2.64] ;  /* 0x000000200200a981 */ /* 0x000ee2000c1e1900 */
[----:B------:R-:W-:-:S03]  /*c4b0*/  ISETP.GE.AND P2, PT, R64, UR29, PT ;  /* 0x0000001d40007c0c */ /* 0x000fc6000bf46270 */
[----:B------:R-:W2:Y:S01]  /*c4c0*/  @!P3 LDG.E R4, desc[UR32][R2.64+0x80] ;  /* 0x000080200204b981 */ /* 0x000ea2000c1e1900 */
        /* <DEDUP_REMOVED lines=21> */
[----:B-----5:R-:W-:-:S13]  /*c620*/  ISETP.GE.AND P5, PT, R78, UR29, PT ;  /* 0x0000001d4e007c0c */ /* 0x020fda000bfa6270 */
[----:B------:R-:W5:Y:S04]  /*c630*/  @!P5 LDG.E R19, desc[UR32][R2.64+0x780] ;  /* 0x000780200213d981 */ /* 0x000f68000c1e1900 */
[----:B---3--:R-:W-:Y:S04]  /*c640*/  STS [R105], R0 ;  /* 0x0000000069007388 */ /* 0x008fe80000000800 */
        /* <DEDUP_REMOVED lines=14> */
[----:B-----5:R-:W-:Y:S01]  /*c730*/  STS [R90+0x780], R19 ;  /* 0x000780135a007388 */ /* 0x020fe20000000800 */
        /* <DEDUP_REMOVED lines=20> */
[----:B------:R-:W-:-:S04]  /*c880*/  @!P2 FMUL.FTZ R9, R9, -1.4426950216293334961 ;  /* 0xbfb8aa3b0909a820 */ /* 0x000fc80000410000 */
[----:B------:R-:W-:Y:S01]  /*c890*/  @!P3 FMUL.FTZ R10, R10, -1.4426950216293334961 ;  /* 0xbfb8aa3b0a0ab820 */ /* 0x000fe20000410000 */
[----:B------:R-:W5:Y:S03]  /*c8a0*/  @!P1 MUFU.EX2 R7, R7 ;  /* 0x0000000700079308 */ /* 0x000f660000000800 */
[----:B------:R-:W-:Y:S01]  /*c8b0*/  @!P4 FMUL.FTZ R12, R12, -1.4426950216293334961 ;  /* 0xbfb8aa3b0c0cc820 */ /* 0x000fe20000410000 */
[----:B------:R-:W0:Y:S04]  /*c8c0*/  @!P2 MUFU.EX2 R9, R9 ;  /* 0x000000090009a308 */ /* 0x000e280000000800 */
[----:B------:R-:W1:Y:S04]  /*c8d0*/  @!P3 MUFU.EX2 R10, R10 ;  /* 0x0000000a000ab308 */ /* 0x000e680000000800 */
[----:B------:R-:W2:Y:S01]  /*c8e0*/  @!P4 MUFU.EX2 R12, R12 ;  /* 0x0000000c000cc308 */ /* 0x000ea20000000800 */
[----:B-----5:R-:W-:Y:S01]  /*c8f0*/  @!P1 FADD.FTZ R8, R7, 1 ;  /* 0x3f80000007089421 */ /* 0x020fe20000010000 */
[----:B0-----:R-:W-:Y:S01]  /*c900*/  @!P2 FADD.FTZ R7, R9, 1 ;  /* 0x3f8000000907a421 */ /* 0x001fe20000010000 */
[----:B-1----:R-:W-:-:S04]  /*c910*/  @!P3 FADD.FTZ R11, R10, 1 ;  /* 0x3f8000000a0bb421 */ /* 0x002fc80000010000 */
[----:B------:R-:W0:Y:S01]  /*c920*/  @!P1 MUFU.RCP R8, R8 ;  /* 0x0000000800089308 */ /* 0x000e220000001000 */
[----:B--2---:R-:W-:-:S07]  /*c930*/  @!P4 FADD.FTZ R9, R12, 1 ;  /* 0x3f8000000c09c421 */ /* 0x004fce0000010000 */
[----:B------:R-:W1:Y:S08]  /*c940*/  @!P2 MUFU.RCP R7, R7 ;  /* 0x000000070007a308 */ /* 0x000e700000001000 */
[----:B------:R-:W2:Y:S08]  /*c950*/  @!P3 MUFU.RCP R11, R11 ;  /* 0x0000000b000bb308 */ /* 0x000eb00000001000 */
[----:B------:R-:W5:Y:S01]  /*c960*/  @!P4 MUFU.RCP R9, R9 ;  /* 0x000000090009c308 */ /* 0x000f620000001000 */
[----:B------:R-:W-:Y:S01]  /*c970*/  FADD.FTZ R0, R0, UR7 ;  /* 0x0000000700007e21 */ /* 0x000fe20008010000 */
[----:B0-----:R-:W-:Y:S01]  /*c980*/  @!P1 FMUL.FTZ R89, R89, R8 ;  /* 0x0000000859599220 */ /* 0x001fe20000410000 */
[----:B---3--:R-:W-:Y:S01]  /*c990*/  FADD.FTZ R10, R3, UR7 ;  /* 0x00000007030a7e21 */ /* 0x008fe20008010000 */
[----:B-1----:R-:W-:Y:S01]  /*c9a0*/  @!P2 FMUL.FTZ R88, R88, R7 ;  /* 0x000000075858a220 */ /* 0x002fe20000410000 */
[----:B------:R-:W-:Y:S01]  /*c9b0*/  FADD.FTZ R2, R2, UR7 ;  /* 0x0000000702027e21 */ /* 0x000fe20008010000 */
[----:B----4-:R-:W-:Y:S01]  /*c9c0*/  FADD.FTZ R12, R4, UR7 ;  /* 0x00000007040c7e21 */ /* 0x010fe20008010000 */
[----:B------:R-:W-:Y:S01]  /*c9d0*/  FADD.FTZ R7, R5, UR7 ;  /* 0x0000000705077e21 */ /* 0x000fe20008010000 */
[----:B------:R-:W-:Y:S01]  /*c9e0*/  FADD.FTZ R14, R6, UR7 ;  /* 0x00000007060e7e21 */ /* 0x000fe20008010000 */
[----:B--2---:R-:W-:Y:S01]  /*c9f0*/  @!P3 FMUL.FTZ R87, R87, R11 ;  /* 0x0000000b5757b220 */ /* 0x004fe20000410000 */
[----:B------:R-:W-:Y:S01]  /*ca00*/  FSETP.GTU.FTZ.AND P5, PT, R0, 20, PT ;  /* 0x41a000000000780b */ /* 0x000fe20003fbc000 */
[----:B------:R-:W-:Y:S01]  /*ca10*/  @!P1 STL [R1+0x48], R89 ;  /* 0x0000485901009387 */ /* 0x000fe20000100800 */
[----:B------:R-:W-:Y:S01]  /*ca20*/  FSETP.GTU.FTZ.AND P1, PT, R10, 20, PT ;  /* 0x41a000000a00780b */ /* 0x000fe20003f3c000 */
[----:B-----5:R-:W-:-:S02]  /*ca30*/  @!P4 FMUL.FTZ R86, R86, R9 ;  /* 0x000000095656c220 */ /* 0x020fc40000410000 */
[----:B------:R-:W-:Y:S01]  /*ca40*/  @!P2 STL [R1+0x4c], R88 ;  /* 0x00004c580100a387 */ /* 0x000fe20000100800 */
[----:B------:R-:W-:Y:S02]  /*ca50*/  FSETP.GTU.FTZ.AND P6, PT, R2, 20, PT ;  /* 0x41a000000200780b */ /* 0x000fe40003fdc000 */
[----:B------:R-:W-:Y:S01]  /*ca60*/  FSETP.GTU.FTZ.AND P2, PT, R12, 20, PT ;  /* 0x41a000000c00780b */ /* 0x000fe20003f5c000 */
[----:B------:R-:W-:Y:S01]  /*ca70*/  @!P3 STL [R1+0x50], R87 ;  /* 0x000050570100b387 */ /* 0x000fe20000100800 */
[----:B------:R-:W-:-:S03]  /*ca80*/  FSETP.GTU.FTZ.AND P3, PT, R7, 20, PT ;  /* 0x41a000000700780b */ /* 0x000fc60003f7c000 */
[----:B------:R-:W-:Y:S01]  /*ca90*/  @!P4 STL [R1+0x54], R86 ;  /* 0x000054560100c387 */ /* 0x000fe20000100800 */
[----:B------:R-:W-:Y:S01]  /*caa0*/  FSETP.GTU.FTZ.AND P4, PT, R14, 20, PT ;  /* 0x41a000000e00780b */ /* 0x000fe20003f9c000 */
[----:B------:R-:W-:Y:S01]  /*cab0*/  @!P5 FMUL.FTZ R3, R0, -1.4426950216293334961 ;  /* 0xbfb8aa3b0003d820 */ /* 0x000fe20000410000 */
[----:B------:R-:W-:Y:S01]  /*cac0*/  @!P1 FMUL.FTZ R6, R10, -1.4426950216293334961 ;  /* 0xbfb8aa3b0a069820 */ /* 0x000fe20000410000 */
[----:B------:R-:W0:Y:S02]  /*cad0*/  LDS R0, [R51+0x28] ;  /* 0x0000280033007984 */ /* 0x000e240000000800 */
[----:B------:R-:W-:Y:S02]  /*cae0*/  @!P6 FMUL.FTZ R4, R2, -1.4426950216293334961 ;  /* 0xbfb8aa3b0204e820 */ /* 0x000fe40000410000 */
[----:B------:R-:W-:Y:S01]  /*caf0*/  @!P2 FMUL.FTZ R10, R12, -1.4426950216293334961 ;  /* 0xbfb8aa3b0c0aa820 */ /* 0x000fe20000410000 */
[----:B------:R1:W2:Y:S01]  /*cb00*/  @!P5 MUFU.EX2 R5, R3 ;  /* 0x000000030005d308 */ /* 0x0002a20000000800 */
[----:B------:R-:W-:Y:S01]  /*cb10*/  @!P3 FMUL.FTZ R11, R7, -1.4426950216293334961 ;  /* 0xbfb8aa3b070bb820 */ /* 0x000fe20000410000 */
[----:B------:R-:W3:Y:S03]  /*cb20*/  LDS R2, [R50+0x2c] ;  /* 0x00002c0032027984 */ /* 0x000ee60000000800 */
[----:B------:R-:W-:Y:S01]  /*cb30*/  @!P4 FMUL.FTZ R12, R14, -1.4426950216293334961 ;  /* 0xbfb8aa3b0e0cc820 */ /* 0x000fe20000410000 */
[----:B------:R4:W5:Y:S01]  /*cb40*/  @!P6 MUFU.EX2 R8, R4 ;  /* 0x000000040008e308 */ /* 0x0009620000000800 */
[----:B-1----:R-:W1:Y:S03]  /*cb50*/  LDS R3, [R49+0x30] ;  /* 0x0000300031037984 */ /* 0x002e660000000800 */
[----:B------:R5:W5:Y:S04]  /*cb60*/  @!P1 MUFU.EX2 R9, R6 ;  /* 0x0000000600099308 */ /* 0x000b680000000800 */
[----:B------:R-:W5:Y:S01]  /*cb70*/  @!P2 MUFU.EX2 R10, R10 ;  /* 0x0000000a000aa308 */ /* 0x000f620000000800 */
[----:B--2---:R-:W-:Y:S01]  /*cb80*/  @!P5 FADD.FTZ R7, R5, 1 ;  /* 0x3f8000000507d421 */ /* 0x004fe20000010000 */
[----:B----4-:R-:W2:Y:S02]  /*cb90*/  LDS R4, [R48+0x34] ;  /* 0x0000340030047984 */ /* 0x010ea40000000800 */
[----:B------:R-:W4:Y:S02]  /*cba0*/  @!P3 MUFU.EX2 R11, R11 ;  /* 0x0000000b000bb308 */ /* 0x000f240000000800 */
[----:B------:R-:W2:Y:S02]  /*cbb0*/  LDS R5, [R47+0x38] ;  /* 0x000038002f057984 */ /* 0x000ea40000000800 */
[----:B------:R-:W0:Y:S01]  /*cbc0*/  @!P4 MUFU.EX2 R12, R12 ;  /* 0x0000000c000cc308 */ /* 0x000e220000000800 */
[----:B-----5:R-:W-:Y:S01]  /*cbd0*/  @!P6 FADD.FTZ R8, R8, 1 ;  /* 0x3f8000000808e421 */ /* 0x020fe20000010000 */
[----:B------:R-:W5:Y:S01]  /*cbe0*/  LDS R6, [R46+0x3c] ;  /* 0x00003c002e067984 */ /* 0x000f620000000800 */
[----:B------:R-:W-:Y:S01]  /*cbf0*/  @!P1 FADD.FTZ R9, R9, 1 ;  /* 0x3f80000009099421 */ /* 0x000fe20000010000 */
[----:B------:R-:W-:Y:S01]  /*cc00*/  BAR.SYNC.DEFER_BLOCKING 0x0 ;  /* 0x0000000000007b1d */ /* 0x000fe20000010000 */
[----:B------:R-:W-:Y:S01]  /*cc10*/  @!P2 FADD.FTZ R10, R10, 1 ;  /* 0x3f8000000a0aa421 */ /* 0x000fe20000010000 */
[----:B----4-:R-:W-:-:S04]  /*cc20*/  @!P3 FADD.FTZ R11, R11, 1 ;  /* 0x3f8000000b0bb421 */ /* 0x010fc80000010000 */
[----:B------:R-:W4:Y:S01]  /*cc30*/  @!P5 MUFU.RCP R7, R7 ;  /* 0x000000070007d308 */ /* 0x000f220000001000 */
[----:B0-----:R-:W-:-:S07]  /*cc40*/  @!P4 FADD.FTZ R12, R12, 1 ;  /* 0x3f8000000c0cc421 */ /* 0x001fce0000010000 */
[----:B------:R-:W0:Y:S08]  /*cc50*/  @!P6 MUFU.RCP R8, R8 ;  /* 0x000000080008e308 */ /* 0x000e300000001000 */
[----:B------:R-:W3:Y:S08]  /*cc60*/  @!P1 MUFU.RCP R9, R9 ;  /* 0x0000000900099308 */ /* 0x000ef00000001000 */
[----:B------:R-:W1:Y:S08]  /*cc70*/  @!P2 MUFU.RCP R10, R10 ;  /* 0x0000000a000aa308 */ /* 0x000e700000001000 */
[----:B------:R-:W2:Y:S08]  /*cc80*/  @!P3 MUFU.RCP R11, R11 ;  /* 0x0000000b000bb308 */ /* 0x000eb00000001000 */
[----:B------:R-:W5:Y:S01]  /*cc90*/  @!P4 MUFU.RCP R12, R12 ;  /* 0x0000000c000cc308 */ /* 0x000f620000001000 */
[----:B----4-:R-:W-:Y:S01]  /*cca0*/  @!P5 FMUL.FTZ R85, R85, R7 ;  /* 0x000000075555d220 */ /* 0x010fe20000410000 */
[----:B0-----:R-:W-:Y:S01]  /*ccb0*/  @!P6 FMUL.FTZ R84, R84, R8 ;  /* 0x000000085454e220 */ /* 0x001fe20000410000 */
[----:B------:R-:W-:Y:S01]  /*ccc0*/  STS [R165], R115 ;  /* 0x00000073a5007388 */ /* 0x000fe20000000800 */
[----:B---3--:R-:W-:Y:S01]  /*ccd0*/  @!P1 FMUL.FTZ R83, R83, R9 ;  /* 0x0000000953539220 */ /* 0x008fe20000410000 */
[----:B-1----:R-:W-:-:S02]  /*cce0*/  @!P2 FMUL.FTZ R82, R82, R10 ;  /* 0x0000000a5252a220 */ /* 0x002fc40000410000 */
[----:B------:R-:W-:Y:S01]  /*ccf0*/  STS [R164+0x4], R114 ;  /* 0x00000472a4007388 */ /* 0x000fe20000000800 */
[----:B--2---:R-:W-:-:S03]  /*cd00*/  @!P3 FMUL.FTZ R81, R81, R11 ;  /* 0x0000000b5151b220 */ /* 0x004fc60000410000 */
[----:B------:R-:W-:Y:S04]  /*cd10*/  STS [R161+0x8], R113 ;  /* 0x00000871a1007388 */ /* 0x000fe80000000800 */
[----:B------:R-:W-:Y:S01]  /*cd20*/  STS [R160+0xc], R112 ;  /* 0x00000c70a0007388 */ /* 0x000fe20000000800 */
[----:B-----5:R-:W-:-:S03]  /*cd30*/  @!P4 FMUL.FTZ R80, R80, R12 ;  /* 0x0000000c5050c220 */ /* 0x020fc60000410000 */
        /* <DEDUP_REMOVED lines=12> */
[----:B------:R0:W-:Y:S04]  /*ce00*/  STS [R51+0x28], R79 ;  /* 0x0000284f33007388 */ /* 0x0001e80000000800 */
[----:B------:R-:W2:Y:S04]  /*ce10*/  LDL.LU R12, [R1+0x108] ;  /* 0x00010800010c7983 */ /* 0x000ea80000300800 */
[----:B------:R1:W-:Y:S04]  /*ce20*/  STS [R50+0x2c], R77 ;  /* 0x00002c4d32007388 */ /* 0x0003e80000000800 */
[----:B0-----:R-:W3:Y:S04]  /*ce30*/  LDL.LU R79, [R1+0x70] ;  /* 0x00007000014f7983 */ /* 0x001ee80000300800 */
[----:B------:R0:W-:Y:S04]  /*ce40*/  STS [R49+0x30], R76 ;  /* 0x0000304c31007388 */ /* 0x0001e80000000800 */
[----:B-1----:R-:W4:Y:S04]  /*ce50*/  LDL.LU R77, [R1+0x74] ;  /* 0x00007400014d7983 */ /* 0x002f280000300800 */
[----:B------:R1:W-:Y:S04]  /*ce60*/  STS [R48+0x34], R75 ;  /* 0x0000344b30007388 */ /* 0x0003e80000000800 */
[----:B0-----:R-:W5:Y:S04]  /*ce70*/  LDL.LU R76, [R1+0x78] ;  /* 0x00007800014c7983 */ /* 0x001f680000300800 */
[----:B------:R0:W-:Y:S04]  /*ce80*/  STS [R47+0x38], R74 ;  /* 0x0000384a2f007388 */ /* 0x0001e80000000800 */
[----:B-1----:R-:W2:Y:S04]  /*ce90*/  LDL.LU R75, [R1+0x7c] ;  /* 0x00007c00014b7983 */ /* 0x002ea80000300800 */
[----:B0-----:R-:W2:Y:S04]  /*cea0*/  LDL.LU R74, [R1+0x80] ;  /* 0x00008000014a7983 */ /* 0x001ea80000300800 */
[----:B------:R0:W-:Y:S01]  /*ceb0*/  STS [R46+0x3c], R73 ;  /* 0x00003c492e007388 */ /* 0x0001e20000000800 */
[----:B------:R-:W-:Y:S01]  /*cec0*/  FADD.FTZ R0, R0, UR7 ;  /* 0x0000000700007e21 */ /* 0x000fe20008010000 */
[----:B------:R-:W-:Y:S01]  /*ced0*/  FADD.FTZ R2, R2, UR7 ;  /* 0x0000000702027e21 */ /* 0x000fe20008010000 */
[----:B------:R-:W-:Y:S01]  /*cee0*/  FADD.FTZ R3, R3, UR7 ;  /* 0x0000000703037e21 */ /* 0x000fe20008010000 */
[----:B------:R-:W-:Y:S01]  /*cef0*/  MOV R10, UR29 ;  /* 0x0000001d000a7c02 */ /* 0x000fe20008000f00 */
[----:B------:R-:W-:Y:S01]  /*cf00*/  FADD.FTZ R4, R4, UR7 ;  /* 0x0000000704047e21 */ /* 0x000fe20008010000 */
[----:B0-----:R-:W2:Y:S01]  /*cf10*/  LDL.LU R73, [R1+0x44] ;  /* 0x0000440001497983 */ /* 0x001ea20000300800 */
[----:B------:R-:W-:Y:S01]  /*cf20*/  FSETP.GTU.FTZ.AND P5, PT, R0, 20, PT ;  /* 0x41a000000000780b */ /* 0x000fe20003fbc000 */
[----:B------:R-:W-:Y:S01]  /*cf30*/  FADD.FTZ R5, R5, UR7 ;  /* 0x0000000705057e21 */ /* 0x000fe20008010000 */
[----:B------:R-:W-:Y:S01]  /*cf40*/  NOP ;  /* 0x0000000000007918 */ /* 0x000fe20000000000 */
[----:B------:R-:W-:Y:S01]  /*cf50*/  FSETP.GTU.FTZ.AND P6, PT, R2, 20, PT ;  /* 0x41a000000200780b */ /* 0x000fe20003fdc000 */
[----:B------:R-:W-:Y:S01]  /*cf60*/  LDS R7, [R105] ;  /* 0x0000000069077984 */ /* 0x000fe20000000800 */
[----:B------:R-:W-:-:S08]  /*cf70*/  FSETP.GTU.FTZ.AND P1, PT, R3, 20, PT ;  /* 0x41a000000300780b */ /* 0x000fd00003f3c000 */
[----:B------:R-:W-:Y:S01]  /*cf80*/  @!P5 FMUL.FTZ R0, R0, -1.4426950216293334961 ;  /* 0xbfb8aa3b0000d820 */ /* 0x000fe20000410000 */
[----:B------:R-:W-:Y:S01]  /*cf90*/  LDS R9, [R104+0x80] ;  /* 0x0000800068097984 */ /* 0x000fe20000000800 */
        /* <DEDUP_REMOVED lines=17> */
[----:B------:R-:W0:Y:S01]  /*d0b0*/  @!P5 MUFU.EX2 R0, R0 ;  /* 0x000000000000d308 */ /* 0x000e220000000800 */
[----:B------:R-:W-:Y:S01]  /*d0c0*/  FADD.FTZ R6, R6, UR7 ;  /* 0x0000000706067e21 */ /* 0x000fe20008010000 */
[----:B------:R-:W-:Y:S01]  /*d0d0*/  @!P6 FMUL.FTZ R2, R2, -1.4426950216293334961 ;  /* 0xbfb8aa3b0202e820 */ /* 0x000fe20000410000 */
[----:B------:R-:W-:Y:S01]  /*d0e0*/  @!P1 FMUL.FTZ R3, R3, -1.4426950216293334961 ;  /* 0xbfb8aa3b03039820 */ /* 0x000fe20000410000 */
[----:B------:R-:W-:Y:S01]  /*d0f0*/  @!P2 FMUL.FTZ R4, R4, -1.4426950216293334961 ;  /* 0xbfb8aa3b0404a820 */ /* 0x000fe20000410000 */
[----:B------:R-:W-:Y:S01]  /*d100*/  @!P3 FMUL.FTZ R5, R5, -1.4426950216293334961 ;  /* 0xbfb8aa3b0505b820 */ /* 0x000fe20000410000 */
[----:B------:R-:W-:-:S02]  /*d110*/  FSETP.GTU.FTZ.AND P4, PT, R6, 20, PT ;  /* 0x41a000000600780b */ /* 0x000fc40003f9c000 */
[----:B------:R-:W1:Y:S04]  /*d120*/  @!P6 MUFU.EX2 R2, R2 ;  /* 0x000000020002e308 */ /* 0x000e680000000800 */
[----:B------:R-:W1:Y:S01]  /*d130*/  @!P1 MUFU.EX2 R3, R3 ;  /* 0x0000000300039308 */ /* 0x000e620000000800 */
[----:B0-----:R-:W-:-:S03]  /*d140*/  @!P5 FADD.FTZ R0, R0, 1 ;  /* 0x3f8000000000d421 */ /* 0x001fc60000010000 */
[----:B------:R-:W0:Y:S04]  /*d150*/  @!P2 MUFU.EX2 R4, R4 ;  /* 0x000000040004a308 */ /* 0x000e280000000800 */
[----:B------:R-:W0:Y:S04]  /*d160*/  @!P3 MUFU.EX2 R5, R5 ;  /* 0x000000050005b308 */ /* 0x000e280000000800 */
[----:B------:R0:W3:Y:S01]  /*d170*/  @!P5 MUFU.RCP R8, R0 ;  /* 0x000000000008d308 */ /* 0x0000e20000001000 */
[----:B------:R-:W-:Y:S01]  /*d180*/  BAR.SYNC.DEFER_BLOCKING 0x0 ;  /* 0x0000000000007b1d */ /* 0x000fe20000010000 */
[----:B------:R-:W-:Y:S01]  /*d190*/  @!P4 FMUL.FTZ R6, R6, -1.4426950216293334961 ;  /* 0xbfb8aa3b0606c820 */ /* 0x000fe20000410000 */
[----:B-1----:R-:W-:Y:S01]  /*d1a0*/  @!P6 FADD.FTZ R2, R2, 1 ;  /* 0x3f8000000202e421 */ /* 0x002fe20000010000 */
[----:B------:R-:W-:Y:S01]  /*d1b0*/  @!P1 FADD.FTZ R3, R3, 1 ;  /* 0x3f80000003039421 */ /* 0x000fe20000010000 */
[----:B0-----:R-:W-:-:S03]  /*d1c0*/  @!P2 FADD.FTZ R4, R4, 1 ;  /* 0x3f8000000404a421 */ /* 0x001fc60000010000 */
[----:B------:R-:W0:Y:S01]  /*d1d0*/  @!P4 MUFU.EX2 R6, R6 ;  /* 0x000000060006c308 */ /* 0x000e220000000800 */
[----:B------:R-:W-:-:S03]  /*d1e0*/  @!P3 FADD.FTZ R5, R5, 1 ;  /* 0x3f8000000505b421 */ /* 0x000fc60000010000 */
[----:B------:R-:W4:Y:S01]  /*d1f0*/  @!P6 MUFU.RCP R2, R2 ;  /* 0x000000020002e308 */ /* 0x000f220000001000 */
[----:B------:R-:W1:Y:S07]  /*d200*/  LDS R0, [UR27+0x2100] ;  /* 0x0021001bff007984 */ /* 0x000e6e0008000800 */
[----:B------:R-:W5:Y:S01]  /*d210*/  @!P1 MUFU.RCP R3, R3 ;  /* 0x0000000300039308 */ /* 0x000f620000001000 */
[----:B------:R-:W-:Y:S01]  /*d220*/  UMOV UR8, UR28 ;  /* 0x0000001c00087c82 */ /* 0x000fe20008000000 */
[----:B------:R-:W-:-:S06]  /*d230*/  UMOV UR9, URZ ;  /* 0x000000ff00097c82 */ /* 0x000fcc0008000000 */
[----:B------:R-:W2:Y:S01]  /*d240*/  @!P2 MUFU.RCP R4, R4 ;  /* 0x000000040004a308 */ /* 0x000ea20000001000 */
[----:B------:R-:W-:Y:S01]  /*d250*/  UIMAD.WIDE.U32 UR14, UR26, UR30, UR8 ;  /* 0x0000001e1a0e72a5 */ /* 0x000fe2000f8e0008 */
[----:B0-----:R-:W-:Y:S01]  /*d260*/  @!P4 FADD.FTZ R6, R6, 1 ;  /* 0x3f8000000606c421 */ /* 0x001fe20000010000 */
[----:B------:R-:W0:Y:S05]  /*d270*/  LDCU.64 UR28, c[0x0][0x550] ;  /* 0x0000aa00ff1c77ac */ /* 0x000e2a0008000a00 */
[----:B------:R-:W0:Y:S01]  /*d280*/  @!P3 MUFU.RCP R5, R5 ;  /* 0x000000050005b308 */ /* 0x000e220000001000 */
[----:B------:R-:W-:Y:S02]  /*d290*/  UIMAD UR15, UR26, UR31, UR15 ;  /* 0x0000001f1a0f72a4 */ /* 0x000fe4000f8e020f */
[----:B------:R-:W-:-:S02]  /*d2a0*/  UIMAD UR13, UR12, UR35, URZ ;  /* 0x000000230c0d72a4 */ /* 0x000fc4000f8e02ff */
[----:B------:R-:W-:-:S03]  /*d2b0*/  UIMAD.WIDE.U32 UR14, UR12, UR34, UR14 ;  /* 0x000000220c0e72a5 */ /* 0x000fc6000f8e000e */
[----:B------:R-:W1:Y:S01]  /*d2c0*/  @!P4 MUFU.RCP R6, R6 ;  /* 0x000000060006c308 */ /* 0x000e620000001000 */
[----:B---3--:R-:W-:-:S05]  /*d2d0*/  @!P5 FMUL.FTZ R79, R79, R8 ;  /* 0x000000084f4fd220 */ /* 0x008fca0000410000 */
[----:B------:R-:W-:Y:S01]  /*d2e0*/  @!P5 STL [R1+0x70], R79 ;  /* 0x0000704f0100d387 */ /* 0x000fe20000100800 */
[----:B----4-:R-:W-:Y:S01]  /*d2f0*/  @!P6 FMUL.FTZ R77, R77, R2 ;  /* 0x000000024d4de220 */ /* 0x010fe20000410000 */
[----:B------:R-:W-:Y:S01]  /*d300*/  IMAD.U32 R2, RZ, RZ, UR13 ;  /* 0x0000000dff027e24 */ /* 0x000fe2000f8e00ff */
[----:B------:R-:W-:Y:S01]  /*d310*/  IADD3 R8, P5, PT, R71, UR14, RZ ;  /* 0x0000000e47087c10 */ /* 0x000fe2000ffbe0ff */
[----:B-----5:R-:W-:Y:S02]  /*d320*/  @!P1 FMUL.FTZ R76, R76, R3 ;  /* 0x000000034c4c9220 */ /* 0x020fe40000410000 */
[----:B------:R-:W-:Y:S01]  /*d330*/  @!P6 STL [R1+0x74], R77 ;  /* 0x0000744d0100e387 */ /* 0x000fe20000100800 */
[----:B------:R-:W-:Y:S01]  /*d340*/  IADD3.X R3, PT, PT, R2, UR15, RZ, P5, !PT ;  /* 0x0000000f02037c10 */ /* 0x000fe2000affe4ff */
[----:B------:R-:W3:Y:S01]  /*d350*/  LDCU.64 UR14, c[0x0][0x518] ;  /* 0x0000a300ff0e77ac */ /* 0x000ee20008000a00 */
[----:B--2---:R-:W-:Y:S01]  /*d360*/  @!P2 FMUL.FTZ R75, R75, R4 ;  /* 0x000000044b4ba220 */ /* 0x004fe20000410000 */
[----:B------:R-:W-:Y:S01]  /*d370*/  @!P1 STL [R1+0x78], R76 ;  /* 0x0000784c01009387 */ /* 0x000fe20000100800 */
[----:B0-----:R-:W-:-:S03]  /*d380*/  @!P3 FMUL.FTZ R74, R74, R5 ;  /* 0x000000054a4ab220 */ /* 0x001fc60000410000 */
[----:B------:R-:W-:Y:S01]  /*d390*/  @!P2 STL [R1+0x7c], R75 ;  /* 0x00007c4b0100a387 */ /* 0x000fe20000100800 */
[-C--:B-1----:R-:W-:Y:S02]  /*d3a0*/  ISETP.GE.AND P1, PT, R71, R0.reuse, PT ;  /* 0x000000004700720c */ /* 0x082fe40003f26270 */
[-C--:B------:R-:W-:Y:S01]  /*d3b0*/  ISETP.GE.AND P2, PT, R69, R0.reuse, PT ;  /* 0x000000004500720c */ /* 0x080fe20003f46270 */
[----:B------:R-:W-:Y:S01]  /*d3c0*/  @!P3 STL [R1+0x80], R74 ;  /* 0x0000804a0100b387 */ /* 0x000fe20000100800 */
[-C--:B------:R-:W-:Y:S02]  /*d3d0*/  ISETP.GE.AND P3, PT, R68, R0.reuse, PT ;  /* 0x000000004400720c */ /* 0x080fe40003f66270 */
[----:B------:R-:W-:Y:S02]  /*d3e0*/  ISETP.GE.AND P5, PT, R67, R0, PT ;  /* 0x000000004300720c */ /* 0x000fe40003fa6270 */
[----:B------:R-:W-:-:S04]  /*d3f0*/  LEA R2, P6, R8, UR28, 0x2 ;  /* 0x0000001c08027c11 */ /* 0x000fc8000f8c10ff */
[----:B------:R-:W-:Y:S01]  /*d400*/  LEA.HI.X R3, R8, UR29, R3, 0x2, P6 ;  /* 0x0000001d08037c11 */ /* 0x000fe2000b0f1403 */
[----:B------:R-:W-:Y:S01]  /*d410*/  @!P4 FMUL.FTZ R73, R73, R6 ;  /* 0x000000064949c220 */ /* 0x000fe20000410000 */
[-C--:B------:R-:W-:Y:S01]  /*d420*/  ISETP.GE.AND P6, PT, R61, R0.reuse, PT ;  /* 0x000000003d00720c */ /* 0x080fe20003fc6270 */
[----:B------:R-:W0:Y:S02]  /*d430*/  LDCU.64 UR28, c[0x0][0x520] ;  /* 0x0000a400ff1c77ac */ /* 0x000e240008000a00 */
[----:B------:R-:W-:Y:S01]  /*d440*/  @!P1 STG.E desc[UR32][R2.64], R7 ;  /* 0x0000000702009986 */ /* 0x000fe2000c101920 */
[----:B------:R-:W-:-:S03]  /*d450*/  ISETP.GE.AND P1, PT, R66, R0, PT ;  /* 0x000000004200720c */ /* 0x000fc60003f26270 */
[----:B------:R-:W-:Y:S01]  /*d460*/  @!P2 STG.E desc[UR32][R2.64+0x80], R9 ;  /* 0x000080090200a986 */ /* 0x000fe2000c101920 */
[----:B------:R-:W-:-:S03]  /*d470*/  ISETP.GE.AND P2, PT, R65, R0, PT ;  /* 0x000000004100720c */ /* 0x000fc60003f46270 */
[----:B------:R-:W-:Y:S01]  /*d480*/  @!P3 STG.E desc[UR32][R2.64+0x100], R11 ;  /* 0x0001000b0200b986 */ /* 0x000fe2000c101920 */
[----:B------:R-:W-:-:S03]  /*d490*/  ISETP.GE.AND P3, PT, R64, R0, PT ;  /* 0x000000004000720c */ /* 0x000fc60003f66270 */
[----:B------:R-:W-:Y:S01]  /*d4a0*/  @!P4 STL [R1+0x44], R73 ;  /* 0x000044490100c387 */ /* 0x000fe20000100800 */
        /* <DEDUP_REMOVED lines=57> */
[----:B------:R-:W-:Y:S01]  /*d840*/  FADD.FTZ R0, R89, R12 ;  /* 0x0000000c59007221 */ /* 0x000fe20000010000 */
[----:B---3--:R-:W-:-:S04]  /*d850*/  UIMAD.WIDE.U32 UR8, UR26, UR14, UR8 ;  /* 0x0000000e1a0872a5 */ /* 0x008fc8000f8e0008 */
[----:B------:R-:W2:Y:S01]  /*d860*/  LDS R4, [UR27+0x2100] ;  /* 0x0021001bff047984 */ /* 0x000ea20008000800 */
[----:B------:R-:W-:Y:S01]  /*d870*/  FADD.FTZ R0, R0, R88 ;  /* 0x0000005800007221 */ /* 0x000fe20000010000 */
[----:B------:R-:W-:Y:S01]  /*d880*/  UIMAD UR9, UR26, UR15, UR9 ;  /* 0x0000000f1a0972a4 */ /* 0x000fe2000f8e0209 */
[----:B------:R-:W3:Y:S02]  /*d890*/  LDCU.64 UR14, c[0x0][0x560] ;  /* 0x0000ac00ff0e77ac */ /* 0x000ee40008000a00 */
[----:B------:R-:W-:-:S04]  /*d8a0*/  FADD.FTZ R0, R0, R87 ;  /* 0x0000005700007221 */ /* 0x000fc80000010000 */
[----:B------:R-:W-:Y:S01]  /*d8b0*/  FADD.FTZ R0, R0, R86 ;  /* 0x0000005600007221 */ /* 0x000fe20000010000 */
[----:B0-----:R-:W-:-:S03]  /*d8c0*/  UIMAD.WIDE.U32 UR8, UR12, UR28, UR8 ;  /* 0x0000001c0c0872a5 */ /* 0x001fc6000f8e0008 */
[----:B------:R-:W-:Y:S01]  /*d8d0*/  FADD.FTZ R0, R0, R85 ;  /* 0x0000005500007221 */ /* 0x000fe20000010000 */
[----:B------:R-:W-:-:S03]  /*d8e0*/  UIMAD UR9, UR12, UR29, UR9 ;  /* 0x0000001d0c0972a4 */ /* 0x000fc6000f8e0209 */
[----:B------:R-:W-:Y:S01]  /*d8f0*/  FADD.FTZ R0, R0, R84 ;  /* 0x0000005400007221 */ /* 0x000fe20000010000 */
[----:B-1----:R-:W-:-:S03]  /*d900*/  IADD3 R3, P0, PT, R71, UR8, RZ ;  /* 0x0000000847037c10 */ /* 0x002fc6000ff1e0ff */
[----:B------:R-:W-:Y:S01]  /*d910*/  FADD.FTZ R0, R0, R83 ;  /* 0x0000005300007221 */ /* 0x000fe20000010000 */
[----:B------:R-:W-:Y:S02]  /*d920*/  IADD3.X R6, PT, PT, RZ, UR9, RZ, P0, !PT ;  /* 0x00000009ff067c10 */ /* 0x000fe400087fe4ff */
[----:B---3--:R-:W-:Y:S01]  /*d930*/  LEA R2, P3, R3, UR14, 0x2 ;  /* 0x0000000e03027c11 */ /* 0x008fe2000f8610ff */
[----:B------:R-:W-:-:S03]  /*d940*/  FADD.FTZ R0, R0, R82 ;  /* 0x0000005200007221 */ /* 0x000fc60000010000 */
[----:B------:R-:W-:Y:S01]  /*d950*/  LEA.HI.X R3, R3, UR15, R6, 0x2, P3 ;  /* 0x0000000f03037c11 */ /* 0x000fe200098f1406 */
[----:B------:R-:W-:Y:S01]  /*d960*/  FADD.FTZ R0, R0, R81 ;  /* 0x0000005100007221 */ /* 0x000fe20000010000 */
[-C--:B--2---:R-:W-:Y:S02]  /*d970*/  ISETP.GE.AND P2, PT, R71, R4.reuse, PT ;  /* 0x000000044700720c */ /* 0x084fe40003f46270 */
        /* <DEDUP_REMOVED lines=42> */
[----:B------:R-:W-:Y:S02]  /*dc20*/  UIADD3 UR22, UP2, UPT, UR22, -0x2000, URZ ;  /* 0xffffe00016167890 */ /* 0x000fe4000ff5e0ff */
[----:B------:R-:W-:Y:S02]  /*dc30*/  UIADD3 UR8, UPT, UPT, UR11, -0x1, URZ ;  /* 0xffffffff0b087890 */ /* 0x000fe4000fffe0ff */
[----:B------:R-:W-:Y:S02]  /*dc40*/  UIADD3.X UR23, UPT, UPT, UR23, -0x1, URZ, UP2, !UPT ;  /* 0xffffffff17177890 */ /* 0x000fe400097fe4ff */
        /* <DEDUP_REMOVED lines=8> */
.L_x_1525:
        /* <DEDUP_REMOVED lines=45> */
.L_x_1607:
[----:B------:R-:W-:Y:S05]  /*dfa0*/  BSYNC.RECONVERGENT B0 ;  /* 0x0000000000007941 */ /* 0x000fea0003800200 */
.L_x_1606:
        /* <DEDUP_REMOVED lines=43> */
.L_x_1609:
[----:B------:R-:W-:Y:S05]  /*e260*/  BSYNC.RECONVERGENT B0 ;  /* 0x0000000000007941 */ /* 0x000fea0003800200 */
.L_x_1608:
        /* <DEDUP_REMOVED lines=11> */
.L_x_1610:
[C---:B------:R-:W-:Y:S02]  /*e320*/  LEA R0, R7.reuse, UR6, 0x2 ;  /* 0x0000000607007c11 */ /* 0x040fe4000f8e10ff */
[----:B-12---:R-:W-:Y:S02]  /*e330*/  SHF.R.S32.HI R2, RZ, 0x1f, R7 ;  /* 0x0000001fff027819 */ /* 0x006fe40000011407 */
[----:B0-----:R-:W-:Y:S01]  /*e340*/  MOV R4, UR4 ;  /* 0x0000000400047c02 */ /* 0x001fe20008000f00 */
[----:B------:R-:W0:Y:S01]  /*e350*/  LDS R9, [R0+0xa050] ;  /* 0x00a0500000097984 */ /* 0x000e220000000800 */
[----:B------:R-:W-:Y:S01]  /*e360*/  MOV R3, UR12 ;  /* 0x0000000c00037c02 */ /* 0x000fe20008000f00 */
[----:B------:R-:W-:Y:S01]  /*e370*/  IMAD R6, R2, UR10, RZ ;  /* 0x0000000a02067c24 */ /* 0x000fe2000f8e02ff */
[----:B------:R-:W-:Y:S02]  /*e380*/  MOV R2, R4 ;  /* 0x0000000400027202 */ /* 0x000fe40000000f00 */
[----:B------:R-:W-:Y:S01]  /*e390*/  MOV R5, UR5 ;  /* 0x0000000500057c02 */ /* 0x000fe20008000f00 */
[----:B------:R-:W-:-:S02]  /*e3a0*/  IMAD R5, R7, UR11, R6 ;  /* 0x0000000b07057c24 */ /* 0x000fc4000f8e0206 */
[----:B------:R-:W-:-:S04]  /*e3b0*/  IMAD.WIDE.U32 R2, R7, UR10, R2 ;  /* 0x0000000a07027c25 */ /* 0x000fc8000f8e0002 */
[----:B------:R-:W-:Y:S01]  /*e3c0*/  VIADD R7, R7, UR9 ;  /* 0x0000000907077c36 */ /* 0x000fe20008000000 */
[----:B------:R-:W-:Y:S02]  /*e3d0*/  IADD3 R3, PT, PT, R3, R5, RZ ;  /* 0x0000000503037210 */ /* 0x000fe40007ffe0ff */
[----:B------:R-:W-:-:S04]  /*e3e0*/  LEA R4, P0, R2, UR14, 0x2 ;  /* 0x0000000e02047c11 */ /* 0x000fc8000f8010ff */
[----:B------:R-:W-:Y:S02]  /*e3f0*/  LEA.HI.X R5, R2, UR15, R3, 0x2, P0 ;  /* 0x0000000f02057c11 */ /* 0x000fe400080f1403 */
[----:B------:R-:W-:-:S03]  /*e400*/  ISETP.GE.AND P0, PT, R7, UR13, PT ;  /* 0x0000000d07007c0c */ /* 0x000fc6000bf06270 */
[----:B0-----:R0:W-:Y:S10]  /*e410*/  REDG.E.ADD.F32.FTZ.RN.STRONG.GPU desc[UR32][R4.64], R9 ;  /* 0x00000009040079a6 */ /* 0x0011f4000c12f320 */
[----:B------:R-:W-:Y:S05]  /*e420*/  @!P0 BRA `(.L_x_1610) ;  /* 0xfffffffc00bc8947 */ /* 0x000fea000383ffff */
[----:B------:R-:W-:Y:S05]  /*e430*/  EXIT ;  /* 0x000000000000794d */ /* 0x000fea0003800000 */
.L_x_1564:
[----:B------:R-:W-:Y:S01]  /*e440*/  MOV R86, RZ ;  /* 0x000000ff00567202 */ /* 0x000fe20000000f00 */
[----:B------:R-:W-:Y:S01]  /*e450*/  HFMA2 R87, -RZ, RZ, 0, 5.9604644775390625e-08 ;  /* 0x00000001ff577431 */ /* 0x000fe200000001ff */
[----:B------:R-:W-:Y:S02]  /*e460*/  MOV R163, R157 ;  /* 0x0000009d00a37202 */ /* 0x000fe40000000f00 */
[----:B------:R-:W-:-:S07]  /*e470*/  MOV R154, 0xffffffff ;  /* 0xffffffff009a7802 */ /* 0x000fce0000000f00 */
[----:B-1---5:R-:W-:Y:S05]  /*e480*/  WARPSYNC.COLLECTIVE R154, `(.L_x_1611) ;  /* 0x000000009a087348 */ /* 0x022fea0003c00000 */
[----:B------:R0:W2:Y:S02]  /*e490*/  SHFL.UP P6, R86, R163, R87, R86 ;  /* 0x04000057a3567389 */ /* 0x0000a400000c0056 */
[----:B012--5:R-:W-:Y:S05]  /*e4a0*/  ENDCOLLECTIVE ;  /* 0x000000000000791b */ /* 0x027fea0003800000 */
.L_x_1611:
[----:B------:R-:W-:Y:S02]  /*e4b0*/  MOV R163, R153 ;  /* 0x0000009900a37202 */ /* 0x000fe40000000f00 */
[----:B------:R-:W-:Y:S01]  /*e4c0*/  MOV R156, R86 ;  /* 0x00000056009c7202 */ /* 0x000fe20000000f00 */
[----:B------:R-:W-:-:S07]  /*e4d0*/  IMAD.MOV.U32 R86, RZ, RZ, RZ ;  /* 0x000000ffff567224 */ /* 0x000fce00078e00ff */
[----:B------:R-:W-:Y:S05]  /*e4e0*/  WARPSYNC.COLLECTIVE R154, `(.L_x_1612) ;  /* 0x000000009a087348 */ /* 0x000fea0003c00000 */
[----:B------:R0:W1:Y:S02]  /*e4f0*/  SHFL.UP P6, R86, R163, R87, R86 ;  /* 0x04000057a3567389 */ /* 0x00006400000c0056 */
[----:B01----:R-:W-:Y:S05]  /*e500*/  ENDCOLLECTIVE ;  /* 0x000000000000791b */ /* 0x003fea0003800000 */
.L_x_1612:
        /* <DEDUP_REMOVED lines=9> */
.L_x_1613:
[----:B------:R-:W-:Y:S02]  /*e5a0*/  MOV R163, R156 ;  /* 0x0000009c00a37202 */ /* 0x000fe40000000f00 */
[----:B------:R-:W-:Y:S01]  /*e5b0*/  MOV R153, R86 ;  /* 0x0000005600997202 */ /* 0x000fe20000000f00 */
[----:B------:R-:W-:-:S07]  /*e5c0*/  HFMA2 R86, -RZ, RZ, 0, 0 ;  /* 0x00000000ff567431 */ /* 0x000fce00000001ff */
[----:B------:R-:W-:Y:S05]  /*e5d0*/  WARPSYNC.COLLECTIVE R154, `(.L_x_1614) ;  /* 0x000000009a087348 */ /* 0x000fea0003c00000 */
[----:B------:R0:W1:Y:S02]  /*e5e0*/  SHFL.UP P6, R86, R163, R87, R86 ;  /* 0x04000057a3567389 */ /* 0x00006400000c0056 */
[----:B01----:R-:W-:Y:S05]  /*e5f0*/  ENDCOLLECTIVE ;  /* 0x000000000000791b */ /* 0x003fea0003800000 */
.L_x_1614:
        /* <DEDUP_REMOVED lines=9> */
.L_x_1615:
[----:B------:R-:W-:Y:S02]  /*e690*/  MOV R163, R156 ;  /* 0x0000009c00a37202 */ /* 0x000fe40000000f00 */
[----:B------:R-:W-:Y:S01]  /*e6a0*/  MOV R153, R86 ;  /* 0x0000005600997202 */ /* 0x000fe20000000f00 */
[----:B------:R-:W-:-:S07]  /*e6b0*/  HFMA2 R86, -RZ, RZ, 0, 0 ;  /* 0x00000000ff567431 */ /* 0x000fce00000001ff */
[----:B------:R-:W-:Y:S05]  /*e6c0*/  WARPSYNC.COLLECTIVE R154, `(.L_x_1616) ;  /* 0x000000009a087348 */ /* 0x000fea0003c00000 */
[----:B------:R0:W1:Y:S02]  /*e6d0*/  SHFL.UP P6, R86, R163, R87, R86 ;  /* 0x04000057a3567389 */ /* 0x00006400000c0056 */
[----:B01----:R-:W-:Y:S05]  /*e6e0*/  ENDCOLLECTIVE ;  /* 0x000000000000791b */ /* 0x003fea0003800000 */
.L_x_1616:
        /* <DEDUP_REMOVED lines=9> */
.L_x_1617:
[----:B------:R-:W-:Y:S02]  /*e780*/  MOV R163, R156 ;  /* 0x0000009c00a37202 */ /* 0x000fe40000000f00 */
[----:B------:R-:W-:Y:S01]  /*e790*/  MOV R153, R86 ;  /* 0x0000005600997202 */ /* 0x000fe20000000f00 */
[----:B------:R-:W-:-:S07]  /*e7a0*/  HFMA2 R86, -RZ, RZ, 0, 0 ;  /* 0x00000000ff567431 */ /* 0x000fce00000001ff */
[----:B------:R-:W-:Y:S05]  /*e7b0*/  WARPSYNC.COLLECTIVE R154, `(.L_x_1618) ;  /* 0x000000009a087348 */ /* 0x000fea0003c00000 */
[----:B------:R0:W1:Y:S02]  /*e7c0*/  SHFL.UP P6, R86, R163, R87, R86 ;  /* 0x04000057a3567389 */ /* 0x00006400000c0056 */
[----:B01----:R-:W-:Y:S05]  /*e7d0*/  ENDCOLLECTIVE ;  /* 0x000000000000791b */ /* 0x003fea0003800000 */
.L_x_1618:
        /* <DEDUP_REMOVED lines=9> */
.L_x_1619:
[----:B------:R-:W-:Y:S02]  /*e870*/  MOV R163, R156 ;  /* 0x0000009c00a37202 */ /* 0x000fe40000000f00 */
[----:B------:R-:W-:Y:S01]  /*e880*/  MOV R153, R86 ;  /* 0x0000005600997202 */ /* 0x000fe20000000f00 */
[----:B------:R-:W-:-:S07]  /*e890*/  HFMA2 R86, -RZ, RZ, 0, 0 ;  /* 0x00000000ff567431 */ /* 0x000fce00000001ff */
[----:B------:R-:W-:Y:S05]  /*e8a0*/  WARPSYNC.COLLECTIVE R154, `(.L_x_1620) ;  /* 0x000000009a087348 */ /* 0x000fea0003c00000 */
[----:B------:R0:W1:Y:S02]  /*e8b0*/  SHFL.UP P6, R86, R163, R87, R86 ;  /* 0x04000057a3567389 */ /* 0x00006400000c0056 */
[----:B01----:R-:W-:Y:S05]  /*e8c0*/  ENDCOLLECTIVE ;  /* 0x000000000000791b */ /* 0x003fea0003800000 */
.L_x_1620:
[----:B------:R-:W-:Y:S05]  /*e8d0*/  BRA `(.L_x_1621) ;  /* 0xffffffa800707947 */ /* 0x000fea000383ffff */
.L_x_1565:
        /* <DEDUP_REMOVED lines=8> */
.L_x_1623:
[----:B------:R-:W-:Y:S05]  /*e960*/  BSYNC B0 ;  /* 0x0000000000007941 */ /* 0x000fea0003800000 */
.L_x_1622:
[----:B------:R-:W-:Y:S05]  /*e970*/  BRA `(.L_x_1624) ;  /* 0xffffffa8005c7947 */ /* 0x000fea000383ffff */
.L_x_1566:
        /* <DEDUP_REMOVED lines=8> */
.L_x_1626:
[----:B------:R-:W-:Y:S05]  /*ea00*/  BSYNC B0 ;  /* 0x0000000000007941 */ /* 0x000fea0003800000 */
.L_x_1625:
[----:B------:R-:W-:Y:S05]  /*ea10*/  BRA `(.L_x_1627) ;  /* 0xffffffa8003c7947 */ /* 0x000fea000383ffff */
.L_x_1567:
        /* <DEDUP_REMOVED lines=8> */
.L_x_1629:
[----:B------:R-:W-:Y:S05]  /*eaa0*/  BSYNC B0 ;  /* 0x0000000000007941 */ /* 0x000fea0003800000 */
.L_x_1628:
[----:B------:R-:W-:Y:S01]  /*eab0*/  MOV R157, R86 ;  /* 0x00000056009d7202 */ /* 0x000fe20000000f00 */
[----:B------:R-:W-:Y:S01]  /*eac0*/  HFMA2 R87, -RZ, RZ, 0, 5.9604644775390625e-08 ;  /* 0x00000001ff577431 */ /* 0x000fe200000001ff */
[----:B------:R-:W-:Y:S02]  /*ead0*/  MOV R86, RZ ;  /* 0x000000ff00567202 */ /* 0x000fe40000000f00 */
[----:B------:R-:W-:Y:S02]  /*eae0*/  MOV R163, R162 ;  /* 0x000000a200a37202 */ /* 0x000fe40000000f00 */
[----:B------:R-:W-:Y:S02]  /*eaf0*/  MOV R154, 0xffffffff ;  /* 0xffffffff009a7802 */ /* 0x000fe40000000f00 */
[----:B------:R-:W-:-:S07]  /*eb00*/  MOV R153, R78 ;  /* 0x0000004e00997202 */ /* 0x000fce0000000f00 */
[----:B------:R-:W-:Y:S05]  /*eb10*/  WARPSYNC.COLLECTIVE R154, `(.L_x_1630) ;  /* 0x000000009a087348 */ /* 0x000fea0003c00000 */
[----:B------:R0:W1:Y:S02]  /*eb20*/  SHFL.UP P6, R86, R163, R87, R86 ;  /* 0x04000057a3567389 */ /* 0x00006400000c0056 */
[----:B01----:R-:W-:Y:S05]  /*eb30*/  ENDCOLLECTIVE ;  /* 0x000000000000791b */ /* 0x003fea0003800000 */
.L_x_1630:
[----:B------:R-:W-:Y:S02]  /*eb40*/  HFMA2 R87, -RZ, RZ, 0, 0 ;  /* 0x00000000ff577431 */ /* 0x000fe400000001ff */
[----:B------:R-:W-:Y:S01]  /*eb50*/  IMAD.MOV.U32 R162, RZ, RZ, R86 ;  /* 0x000000ffffa27224 */ /* 0x000fe200078e0056 */
[----:B------:R-:W-:-:S07]  /*eb60*/  MOV R86, 0x1f ;  /* 0x0000001f00567802 */ /* 0x000fce0000000f00 */
[----:B------:R-:W-:Y:S05]  /*eb70*/  WARPSYNC.COLLECTIVE R154, `(.L_x_1631) ;  /* 0x000000009a087348 */ /* 0x000fea0003c00000 */
[----:B------:R0:W1:Y:S02]  /*eb80*/  SHFL.IDX P1, R156, R153, R87, R86 ;  /* 0x00000057999c7389 */ /* 0x0000640000020056 */
[----:B01----:R-:W-:Y:S05]  /*eb90*/  ENDCOLLECTIVE ;  /* 0x000000000000791b */ /* 0x003fea0003800000 */
.L_x_1631:
[----:B------:R-:W-:Y:S02]  /*eba0*/  MOV R153, R79 ;  /* 0x0000004f00997202 */ /* 0x000fe40000000f00 */
[----:B------:R-:W-:-:S07]  /*ebb0*/  MOV R78, R156 ;  /* 0x0000009c004e7202 */ /* 0x000fce0000000f00 */
[----:B------:R-:W-:Y:S05]  /*ebc0*/  WARPSYNC.COLLECTIVE R154, `(.L_x_1632) ;  /* 0x000000009a087348 */ /* 0x000fea0003c00000 */
[----:B------:R0:W1:Y:S02]  /*ebd0*/  SHFL.IDX P1, R156, R153, R87, R86 ;  /* 0x00000057999c7389 */ /* 0x0000640000020056 */
[----:B01----:R-:W-:Y:S05]  /*ebe0*/  ENDCOLLECTIVE ;  /* 0x000000000000791b */ /* 0x003fea0003800000 */
.L_x_1632:
[----:B------:R-:W-:Y:S01]  /*ebf0*/  MOV R79, R156 ;  /* 0x0000009c004f7202 */ /* 0x000fe20000000f00 */
[----:B------:R-:W-:Y:S06]  /*ec00*/  BRA `(.L_x_1633) ;  /* 0xffffffa400d87947 */ /* 0x000fec000383ffff */
.L_x_1569:
[----:B------:R-:W-:Y:S02]  /*ec10*/  IMAD.MOV.U32 R156, RZ, RZ, R162 ;  /* 0x000000ffff9c7224 */ /* 0x000fe400078e00a2 */
        /* <DEDUP_REMOVED lines=8> */
.L_x_1634:
[----:B------:R-:W-:Y:S02]  /*eca0*/  ISETP.GT.U32.AND P4, PT, R155, 0xf, PT ;  /* 0x0000000f9b00780c */ /* 0x000fe40003f84070 */
[----:B------:R-:W-:Y:S02]  /*ecb0*/  MOV R86, R156 ;  /* 0x0000009c00567202 */ /* 0x000fe40000000f00 */
[----:B------:R-:W-:-:S03]  /*ecc0*/  MOV R156, R163 ;  /* 0x000000a3009c7202 */ /* 0x000fc60000000f00 */
[----:B------:R-:W-:-:S07]  /*ecd0*/  @P1 FMUL.FTZ R86, R86, R162 ;  /* 0x000000a256561220 */ /* 0x000fce0000410000 */
[----:B------:R-:W-:Y:S05]  /*ece0*/  WARPSYNC.COLLECTIVE R154, `(.L_x_1635) ;  /* 0x000000009a087348 */ /* 0x000fea0003c00000 */
[----:B------:R0:W1:Y:S02]  /*ecf0*/  SHFL.DOWN P0, R156, R156, R87, R153 ;  /* 0x080000579c9c7389 */ /* 0x0000640000000099 */
[----:B01----:R-:W-:Y:S05]  /*ed00*/  ENDCOLLECTIVE ;  /* 0x000000000000791b */ /* 0x003fea0003800000 */
.L_x_1635:
        /* <DEDUP_REMOVED lines=10> */
.L_x_1636:
[----:B------:R-:W-:Y:S02]  /*edb0*/  MOV R86, R156 ;  /* 0x0000009c00567202 */ /* 0x000fe40000000f00 */
[----:B------:R-:W-:-:S03]  /*edc0*/  MOV R156, R163 ;  /* 0x000000a3009c7202 */ /* 0x000fc60000000f00 */
[----:B------:R-:W-:-:S07]  /*edd0*/  @!P1 FMUL.FTZ R86, R162, R86 ;  /* 0x00000056a2569220 */ /* 0x000fce0000410000 */
[----:B------:R-:W-:Y:S05]  /*ede0*/  WARPSYNC.COLLECTIVE R154, `(.L_x_1637) ;  /* 0x000000009a087348 */ /* 0x000fea0003c00000 */
[----:B------:R0:W1:Y:S02]  /*edf0*/  SHFL.DOWN P0, R156, R156, R87, R153 ;  /* 0x080000579c9c7389 */ /* 0x0000640000000099 */
[----:B01----:R-:W-:Y:S05]  /*ee00*/  ENDCOLLECTIVE ;  /* 0x000000000000791b */ /* 0x003fea0003800000 */
.L_x_1637:
        /* <DEDUP_REMOVED lines=9> */
.L_x_1638:
[----:B------:R-:W-:Y:S02]  /*eea0*/  MOV R86, R156 ;  /* 0x0000009c00567202 */ /* 0x000fe40000000f00 */
[----:B------:R-:W-:-:S03]  /*eeb0*/  MOV R156, R163 ;  /* 0x000000a3009c7202 */ /* 0x000fc60000000f00 */
[----:B------:R-:W-:-:S07]  /*eec0*/  @!P2 FMUL.FTZ R86, R162, R86 ;  /* 0x00000056a256a220 */ /* 0x000fce0000410000 */
[----:B------:R-:W-:Y:S05]  /*eed0*/  WARPSYNC.COLLECTIVE R154, `(.L_x_1639) ;  /* 0x000000009a087348 */ /* 0x000fea0003c00000 */
[----:B------:R0:W1:Y:S02]  /*eee0*/  SHFL.DOWN P0, R156, R156, R87, R153 ;  /* 0x080000579c9c7389 */ /* 0x0000640000000099 */
[----:B01----:R-:W-:Y:S05]  /*eef0*/  ENDCOLLECTIVE ;  /* 0x000000000000791b */ /* 0x003fea0003800000 */
.L_x_1639:
        /* <DEDUP_REMOVED lines=9> */
.L_x_1640:
[----:B------:R-:W-:Y:S02]  /*ef90*/  MOV R86, R156 ;  /* 0x0000009c00567202 */ /* 0x000fe40000000f00 */
[----:B------:R-:W-:-:S03]  /*efa0*/  MOV R156, R163 ;  /* 0x000000a3009c7202 */ /* 0x000fc60000000f00 */
[----:B------:R-:W-:-:S07]  /*efb0*/  @!P3 FMUL.FTZ R86, R162, R86 ;  /* 0x00000056a256b220 */ /* 0x000fce0000410000 */
[----:B------:R-:W-:Y:S05]  /*efc0*/  WARPSYNC.COLLECTIVE R154, `(.L_x_1641) ;  /* 0x000000009a087348 */ /* 0x000fea0003c00000 */
[----:B------:R0:W1:Y:S02]  /*efd0*/  SHFL.DOWN P0, R156, R156, R87, R153 ;  /* 0x080000579c9c7389 */ /* 0x0000640000000099 */
[----:B01----:R-:W-:Y:S05]  /*efe0*/  ENDCOLLECTIVE ;  /* 0x000000000000791b */ /* 0x003fea0003800000 */
.L_x_1641:
        /* <DEDUP_REMOVED lines=9> */
.L_x_1642:
[----:B------:R-:W-:Y:S02]  /*f080*/  MOV R86, R156 ;  /* 0x0000009c00567202 */ /* 0x000fe40000000f00 */
[----:B------:R-:W-:-:S03]  /*f090*/  MOV R156, R163 ;  /* 0x000000a3009c7202 */ /* 0x000fc60000000f00 */
[----:B------:R-:W-:-:S07]  /*f0a0*/  @!P4 FMUL.FTZ R86, R162, R86 ;  /* 0x00000056a256c220 */ /* 0x000fce0000410000 */
[----:B------:R-:W-:Y:S05]  /*f0b0*/  WARPSYNC.COLLECTIVE R154, `(.L_x_1643) ;  /* 0x000000009a087348 */ /* 0x000fea0003c00000 */
[----:B------:R0:W1:Y:S02]  /*f0c0*/  SHFL.DOWN P0, R156, R156, R87, R153 ;  /* 0x080000579c9c7389 */ /* 0x0000640000000099 */
[----:B01----:R-:W-:Y:S05]  /*f0d0*/  ENDCOLLECTIVE ;  /* 0x000000000000791b */ /* 0x003fea0003800000 */
.L_x_1643:
[----:B------:R-:W-:-:S05]  /*f0e0*/  MOV R87, R156 ;  /* 0x0000009c00577202 */ /* 0x000fca0000000f00 */
        /* <DEDUP_REMOVED lines=9> */
.L_x_1644:
[----:B------:R-:W-:Y:S02]  /*f180*/  MOV R153, R163 ;  /* 0x000000a300997202 */ /* 0x000fe40000000f00 */
[----:B------:R-:W-:-:S07]  /*f190*/  MOV R157, R156 ;  /* 0x0000009c009d7202 */ /* 0x000fce0000000f00 */
[----:B------:R-:W-:Y:S05]  /*f1a0*/  WARPSYNC.COLLECTIVE R154, `(.L_x_1645) ;  /* 0x000000009a087348 */ /* 0x000fea0003c00000 */
[----:B------:R0:W1:Y:S02]  /*f1b0*/  SHFL.IDX P1, R156, R153, R87, R86 ;  /* 0x00000057999c7389 */ /* 0x0000640000020056 */
[----:B01----:R-:W-:Y:S05]  /*f1c0*/  ENDCOLLECTIVE ;  /* 0x000000000000791b */ /* 0x003fea0003800000 */
.L_x_1645:
        /* <DEDUP_REMOVED lines=9> */
.L_x_1646:
[----:B------:R-:W-:Y:S01]  /*f260*/  IMAD.MOV.U32 R162, RZ, RZ, R156 ;  /* 0x000000ffffa27224 */ /* 0x000fe200078e009c */
[----:B------:R-:W-:-:S07]  /*f270*/  MOV R156, R163 ;  /* 0x000000a3009c7202 */ /* 0x000fce0000000f00 */
[----:B------:R-:W-:Y:S05]  /*f280*/  WARPSYNC.COLLECTIVE R154, `(.L_x_1647) ;  /* 0x000000009a087348 */ /* 0x000fea0003c00000 */
[----:B------:R0:W1:Y:S02]  /*f290*/  SHFL.DOWN P0, R156, R156, R87, R153 ;  /* 0x080000579c9c7389 */ /* 0x0000640000000099 */
[----:B01----:R-:W-:Y:S05]  /*f2a0*/  ENDCOLLECTIVE ;  /* 0x000000000000791b */ /* 0x003fea0003800000 */
.L_x_1647:
[----:B------:R-:W-:Y:S01]  /*f2b0*/  MOV R153, R78 ;  /* 0x0000004e00997202 */ /* 0x000fe20000000f00 */
[----:B------:R-:W-:Y:S01]  /*f2c0*/  HFMA2 R87, -RZ, RZ, 0, 0 ;  /* 0x00000000ff577431 */ /* 0x000fe200000001ff */
[----:B------:R-:W-:-:S07]  /*f2d0*/  MOV R163, R156 ;  /* 0x0000009c00a37202 */ /* 0x000fce0000000f00 */
[----:B------:R-:W-:Y:S05]  /*f2e0*/  WARPSYNC.COLLECTIVE R154, `(.L_x_1648) ;  /* 0x000000009a087348 */ /* 0x000fea0003c00000 */
[----:B------:R0:W1:Y:S02]  /*f2f0*/  SHFL.IDX P1, R156, R153, R87, R86 ;  /* 0x00000057999c7389 */ /* 0x0000640000020056 */
[----:B01----:R-:W-:Y:S05]  /*f300*/  ENDCOLLECTIVE ;  /* 0x000000000000791b */ /* 0x003fea0003800000 */
.L_x_1648:
[----:B------:R-:W-:Y:S02]  /*f310*/  ISETP.NE.AND P0, PT, R72, 0x1f, PT ;  /* 0x0000001f4800780c */ /* 0x000fe40003f05270 */
[----:B------:R-:W-:Y:S02]  /*f320*/  MOV R153, R79 ;  /* 0x0000004f00997202 */ /* 0x000fe40000000f00 */
[----:B------:R-:W-:-:S09]  /*f330*/  MOV R78, R156 ;  /* 0x0000009c004e7202 */ /* 0x000fd20000000f00 */
[----:B------:R-:W-:Y:S05]  /*f340*/  WARPSYNC.COLLECTIVE R154, `(.L_x_1649) ;  /* 0x000000009a087348 */ /* 0x000fea0003c00000 */
[----:B------:R0:W1:Y:S02]  /*f350*/  SHFL.IDX P1, R156, R153, R87, R86 ;  /* 0x00000057999c7389 */ /* 0x0000640000020056 */
[----:B01----:R-:W-:Y:S05]  /*f360*/  ENDCOLLECTIVE ;  /* 0x000000000000791b */ /* 0x003fea0003800000 */
.L_x_1649:
[----:B------:R-:W-:Y:S01]  /*f370*/  MOV R79, R156 ;  /* 0x0000009c004f7202 */ /* 0x000fe20000000f00 */
[----:B------:R-:W-:Y:S06]  /*f380*/  BRA `(.L_x_1650) ;  /* 0xffffffa8000c7947 */ /* 0x000fec000383ffff */
.L_x_1651:
        /* <DEDUP_REMOVED lines=15> */
.L_x_10424:


//--------------------- .text._Z25selective_scan_bwd_kernelI32Selective_Scan_bwd_kernel_traitsILi128ELi16ELb1ELb0ELb0ELb0ELb0EffEEv12SSMParamsBwd --------------------------
	.section	.text._Z25selective_scan_bwd_kernelI32Selective_Scan_bwd_kernel_traitsILi128ELi16ELb1ELb0ELb0ELb0ELb0EffEEv12SSMParamsBwd,"ax",@progbits
	.align	128
        .global         _Z25selective_scan_bwd_kernelI32Selective_Scan_bwd_kernel_traitsILi128ELi16ELb1ELb0ELb0ELb0ELb0EffEEv12SSMParamsBwd
        .type           _Z25selective_scan_bwd_kernelI32Selective_Scan_bwd_kernel_traitsILi128ELi16ELb1ELb0ELb0ELb0ELb0EffEEv12SSMParamsBwd,@function
        .size           _Z25selective_scan_bwd_kernelI32Selective_Scan_bwd_kernel_traitsILi128ELi16ELb1ELb0ELb0ELb0ELb0EffEEv12SSMParamsBwd,(.L_x_10425 - _Z25selective_scan_bwd_kernelI32Selective_Scan_bwd_kernel_traitsILi128ELi16ELb1ELb0ELb0ELb0ELb0EffEEv12SSMParamsBwd)
        .other          _Z25selective_scan_bwd_kernelI32Selective_Scan_bwd_kernel_traitsILi128ELi16ELb1ELb0ELb0ELb0ELb0EffEEv12SSMParamsBwd,@"STO_CUDA_ENTRY STV_DEFAULT"
_Z25selective_scan_bwd_kernelI32Selective_Scan_bwd_kernel_traitsILi128ELi16ELb1ELb0ELb0ELb0ELb0EffEEv12SSMParamsBwd:
.text._Z25selective_scan_bwd_kernelI32Selective_Scan_bwd_kernel_traitsILi128ELi16ELb1ELb0ELb0ELb0ELb0EffEEv12SSMParamsBwd:
[----:B------:R-:W-:Y:S01]  /*0000*/  LDC R1, c[0x0][0x37c] ;  /* 0x0000df00ff017b82 */ /* 0x000fe20000000800 */
[----:B------:R-:W0:Y:S07]  /*0010*/  LDCU.64 UR4, c[0x0][0x458] ;  /* 0x00008b00ff0477ac */ /* 0x000e2e0008000a00 */
[----:B------:R-:W1:Y:S01]  /*0020*/  S2UR UR8, SR_CTAID.Y ;  /* 0x00000000000879c3 */ /* 0x000e620000002600 */
[----:B------:R-:W2:Y:S01]  /*0030*/  LDCU.64 UR6, c[0x0][0x470] ;  /* 0x00008e00ff0677ac */ /* 0x000ea20008000a00 */
[----:B------:R-:W3:Y:S06]  /*0040*/  LDCU.64 UR30, c[0x0][0x358] ;  /* 0x00006b00ff1e77ac */ /* 0x000eec0008000a00 */
[----:B------:R-:W4:Y:S01]  /*0050*/  S2UR UR9, SR_CTAID.X ;  /* 0x00000000000979c3 */ /* 0x000f220000002500 */
[----:B------:R-:W4:Y:S01]  /*0060*/  LDCU.128 UR12, c[0x0][0x3f0] ;  /* 0x00007e00ff0c77ac */ /* 0x000f220008000c00 */
[----:B------:R-:W5:Y:S01]  /*0070*/  LDCU.128 UR16, c[0x0][0x400] ;  /* 0x00008000ff1077ac */ /* 0x000f620008000c00 */
[----:B0-----:R-:W-:-:S02]  /*0080*/  UISETP.NE.U32.AND UP0, UPT, UR4, URZ, UPT ;  /* 0x000000ff0400728c */ /* 0x001fc4000bf05070 */
[----:B--2---:R-:W-:Y:S02]  /*0090*/  UISETP.NE.U32.AND UP1, UPT, UR6, URZ, UPT ;  /* 0x000000ff0600728c */ /* 0x004fe4000bf25070 */
[----:B------:R-:W-:Y:S02]  /*00a0*/  UISETP.NE.AND.EX UP0, UPT, UR5, URZ, UPT, UP0 ;  /* 0x000000ff0500728c */ /* 0x000fe4000bf05300 */
[----:B------:R-:W-:Y:S01]  /*00b0*/  UISETP.NE.AND.EX UP1, UPT, UR7, URZ, UPT, UP1 ;  /* 0x000000ff0700728c */ /* 0x000fe2000bf25310 */
[----:B------:R-:W0:Y:S03]  /*00c0*/  LDCU UR27, c[0x0][0x394] ;  /* 0x00007280ff1b77ac */ /* 0x000e260008000800 */
[----:B------:R-:W-:Y:S02]  /*00d0*/  PLOP3.LUT P0, PT, PT, PT, UP0, 0x80, 0x8 ;  /* 0x000000000008781c */ /* 0x000fe40003f0f008 */
[----:B------:R-:W-:Y:S01]  /*00e0*/  PLOP3.LUT P1, PT, PT, PT, UP1, 0x80, 0x8 ;  /* 0x000000000008781c */ /* 0x000fe20003f2f018 */
[----:B------:R-:W2:Y:S02]  /*00f0*/  LDCU.64 UR22, c[0x0][0x498] ;  /* 0x00009300ff1677ac */ /* 0x000ea40008000a00 */
[----:B-1----:R-:W-:-:S02]  /*0100*/  @UP0 ULEA UR4, UP2, UR8, UR4, 0x2 ;  /* 0x0000000408040291 */ /* 0x002fc4000f8410ff */
[----:B------:R-:W-:Y:S02]  /*0110*/  @UP1 ULEA UR6, UP3, UR8, UR6, 0x2 ;  /* 0x0000000608061291 */ /* 0x000fe4000f8610ff */
[----:B------:R-:W-:Y:S02]  /*0120*/  @UP0 ULEA.HI.X UR5, UR8, UR5, URZ, 0x2, UP2 ;  /* 0x0000000508050291 */ /* 0x000fe400090f14ff */
[----:B------:R-:W-:Y:S01]  /*0130*/  @UP1 ULEA.HI.X UR7, UR8, UR7, URZ, 0x2, UP3 ;  /* 0x0000000708071291 */ /* 0x000fe200098f14ff */
[----:B------:R-:W-:Y:S01]  /*0140*/  MOV R2, UR4 ;  /* 0x0000000400027c02 */ /* 0x000fe20008000f00 */
[----:B------:R-:W1:Y:S01]  /*0150*/  LDCU.64 UR24, c[0x0][0x4a0] ;  /* 0x00009400ff1877ac */ /* 0x000e620008000a00 */
[----:B------:R-:W-:Y:S02]  /*0160*/  MOV R4, UR6 ;  /* 0x0000000600047c02 */ /* 0x000fe40008000f00 */
[----:B------:R-:W-:Y:S01]  /*0170*/  MOV R3, UR5 ;  /* 0x0000000500037c02 */ /* 0x000fe20008000f00 */
[----:B------:R-:W1:Y:S01]  /*0180*/  LDCU.64 UR28, c[0x0][0x528] ;  /* 0x0000a500ff1c77ac */ /* 0x000e620008000a00 */
[----:B------:R-:W-:-:S03]  /*0190*/  MOV R5, UR7 ;  /* 0x0000000700057c02 */ /* 0x000fc60008000f00 */
[----:B---3--:R-:W3:Y:S01]  /*01a0*/  @P0 LDG.E R2, desc[UR30][R2.64] ;  /* 0x0000001e02020981 */ /* 0x008ee2000c1e1900 */
[----:B------:R-:W2:Y:S03]  /*01b0*/  LDCU.64 UR6, c[0x0][0x480] ;  /* 0x00009000ff0677ac */ /* 0x000ea60008000a00 */
[----:B------:R-:W3:Y:S01]  /*01c0*/  @P1 LDG.E R4, desc[UR30][R4.64] ;  /* 0x0000001e04041981 */ /* 0x000ee2000c1e1900 */
[----:B----4-:R-:W-:Y:S01]  /*01d0*/  UIMAD.WIDE.U32 UR4, UR9, UR12, URZ ;  /* 0x0000000c090472a5 */ /* 0x010fe2000f8e00ff */
[----:B------:R-:W-:Y:S01]  /*01e0*/  HFMA2 R97, -RZ, RZ, 0, 0 ;  /* 0x00000000ff617431 */ /* 0x000fe200000001ff */
[----:B------:R-:W-:Y:S01]  /*01f0*/  UIMAD UR21, UR8, UR15, URZ ;  /* 0x0000000f081572a4 */ /* 0x000fe2000f8e02ff */
[----:B------:R-:W-:Y:S01]  /*0200*/  MOV R95, RZ ;  /* 0x000000ff005f7202 */ /* 0x000fe20000000f00 */
[----:B------:R-:W-:Y:S02]  /*0210*/  UIMAD UR5, UR9, UR13, UR5 ;  /* 0x0000000d090572a4 */ /* 0x000fe4000f8e0205 */
[----:B-----5:R-:W-:-:S02]  /*0220*/  UIMAD.WIDE.U32 UR12, UR9, UR16, URZ ;  /* 0x00000010090c72a5 */ /* 0x020fc4000f8e00ff */
[----:B------:R-:W-:Y:S02]  /*0230*/  UIMAD.WIDE.U32 UR10, UR8, UR14, UR4 ;  /* 0x0000000e080a72a5 */ /* 0x000fe4000f8e0004 */
[----:B------:R-:W-:Y:S02]  /*0240*/  UIMAD UR13, UR9, UR17, UR13 ;  /* 0x00000011090d72a4 */ /* 0x000fe4000f8e020d */
[----:B0-----:R-:W-:Y:S02]  /*0250*/  ULEA UR16, UR27, 0xfffff800, 0xb ;  /* 0xfffff8001b107891 */ /* 0x001fe4000f8e58ff */
[----:B--2---:R-:W-:Y:S02]  /*0260*/  UISETP.NE.U32.AND UP0, UPT, UR6, URZ, UPT ;  /* 0x000000ff0600728c */ /* 0x004fe4000bf05070 */
        /* <DEDUP_REMOVED lines=8> */
[----:B------:R-:W2:Y:S01]  /*02f0*/  @UP0 LDCU UR23, c[0x0][0x384] ;  /* 0x00007080ff1707ac */ /* 0x000ea20008000800 */
[----:B------:R-:W-:Y:S02]  /*0300*/  UIADD3.X UR12, UPT, UPT, UR17, UR13, UR22, UP3, !UPT ;  /* 0x0000000d110c7290 */ /* 0x000fe40009ffe416 */
[----:B0-----:R-:W-:Y:S01]  /*0310*/  ULEA UR19, UP4, UR20, UR6, 0x2 ;  /* 0x0000000614137291 */ /* 0x001fe2000f8810ff */
[----:B------:R-:W0:Y:S01]  /*0320*/  @UP0 LDCU UR26, c[0x0][0x38c] ;  /* 0x00007180ff1a07ac */ /* 0x000e220008000800 */
[----:B------:R-:W-:-:S02]  /*0330*/  UIADD3 UR18, UP1, UPT, UR16, UR10, URZ ;  /* 0x0000000a10127290 */ /* 0x000fc4000ff3e0ff */
[----:B------:R-:W-:-:S05]  /*0340*/  ULEA.HI.X UR20, UR20, UR7, UR12, 0x2, UP4 ;  /* 0x0000000714147291 */ /* 0x000fca000a0f140c */
[----:B------:R-:W4:Y:S01]  /*0350*/  @UP0 LDCU.64 UR12, c[0x0][0x480] ;  /* 0x00009000ff0c07ac */ /* 0x000f220008000a00 */
[----:B------:R-:W-:Y:S02]  /*0360*/  ULEA UR10, UP2, UR18, UR4, 0x2 ;  /* 0x00000004120a7291 */ /* 0x000fe4000f8410ff */
[----:B------:R-:W-:Y:S02]  /*0370*/  UIADD3.X UR11, UPT, UPT, UR17, UR11, UR21, UP1, !UPT ;  /* 0x0000000b110b7290 */ /* 0x000fe40008ffe415 */
[----:B--2---:R-:W-:Y:S02]  /*0380*/  @UP0 UIMAD UR9, UR9, UR23, UR8 ;  /* 0x00000017090902a4 */ /* 0x004fe4000f8e0208 */
[----:B------:R-:W-:Y:S02]  /*0390*/  ULEA.HI.X UR18, UR18, UR5, UR11, 0x2, UP2 ;  /* 0x0000000512127291 */ /* 0x000fe400090f140b */
[----:B-1----:R-:W-:Y:S02]  /*03a0*/  UIMAD.WIDE.U32 UR4, UR8, UR24, UR14 ;  /* 0x00000018080472a5 */ /* 0x002fe4000f8e000e */
[----:B------:R-:W-:-:S02]  /*03b0*/  @UP0 UIMAD UR9, UR9, UR27, URZ ;  /* 0x0000001b090902a4 */ /* 0x000fc4000f8e02ff */
[----:B------:R-:W-:Y:S02]  /*03c0*/  UIMAD UR22, UR8, UR25, URZ ;  /* 0x00000019081672a4 */ /* 0x000fe4000f8e02ff */
[----:B------:R-:W-:Y:S02]  /*03d0*/  UIADD3 UR16, UP1, UPT, UR16, UR4, URZ ;  /* 0x0000000410107290 */ /* 0x000fe4000ff3e0ff */
[----:B0-----:R-:W-:Y:S02]  /*03e0*/  @UP0 UIMAD UR9, UR9, UR26, URZ ;  /* 0x0000001a090902a4 */ /* 0x001fe4000f8e02ff */
[----:B------:R-:W-:Y:S01]  /*03f0*/  UIADD3.X UR22, UPT, UPT, UR17, UR5, UR22, UP1, !UPT ;  /* 0x0000000511167290 */ /* 0x000fe20008ffe416 */
[----:B------:R-:W-:Y:S02]  /*0400*/  UMOV UR4, URZ ;  /* 0x000000ff00047c82 */ /* 0x000fe40008000000 */
[----:B------:R-:W-:Y:S01]  /*0410*/  UMOV UR5, URZ ;  /* 0x000000ff00057c82 */ /* 0x000fe20008000000 */
[----:B----4-:R-:W-:-:S02]  /*0420*/  @UP0 UIMAD.WIDE UR4, UR9, 0x8, UR12 ;  /* 0x00000008090408a5 */ /* 0x010fc4000f8e020c */
[----:B------:R-:W-:Y:S01]  /*0430*/  UISETP.GE.AND UP0, UPT, UR27, 0x1, UPT ;  /* 0x000000011b00788c */ /* 0x000fe2000bf06270 */
[----:B------:R-:W-:Y:S01]  /*0440*/  UMOV UR6, URZ ;  /* 0x000000ff00067c82 */ /* 0x000fe20008000000 */
[----:B------:R-:W-:Y:S01]  /*0450*/  UMOV UR7, URZ ;  /* 0x000000ff00077c82 */ /* 0x000fe20008000000 */
[----:B------:R-:W-:-:S04]  /*0460*/  ULEA UR21, UP1, UR16, UR28, 0x2 ;  /* 0x0000001c10157291 */ /* 0x000fc8000f8210ff */
[----:B------:R-:W-:Y:S01]  /*0470*/  ULEA.HI.X UR22, UR16, UR29, UR22, 0x2, UP1 ;  /* 0x0000001d10167291 */ /* 0x000fe200088f1416 */
[----:B---3--:R-:W-:Y:S02]  /*0480*/  @P0 R2UR UR6, R2 ;  /* 0x00000000020602ca */ /* 0x008fe400000e0000 */
[----:B------:R-:W-:Y:S01]  /*0490*/  @P1 R2UR UR7, R4 ;  /* 0x00000000040712ca */ /* 0x000fe200000e0000 */
[----:B------:R-:W-:-:S14]  /*04a0*/  BRA.U !UP0, `(.L_x_1652) ;  /* 0x0000003508147547 */ /* 0x000fdc000b800000 */
[----:B------:R-:W0:Y:S01]  /*04b0*/  S2R R6, SR_TID.X ;  /* 0x0000000000067919 */ /* 0x000e220000002100 */
[----:B------:R-:W1:Y:S01]  /*04c0*/  S2UR UR8, SR_CgaCtaId ;  /* 0x00000000000879c3 */ /* 0x000e620000008800 */
[----:B------:R-:W-:Y:S01]  /*04d0*/  MOV R95, RZ ;  /* 0x000000ff005f7202 */ /* 0x000fe20000000f00 */
[----:B------:R-:W-:Y:S01]  /*04e0*/  UMOV UR9, 0x400 ;  /* 0x0000040000097882 */ /* 0x000fe20000000000 */
[----:B------:R-:W-:Y:S01]  /*04f0*/  MOV R97, RZ ;  /* 0x000000ff00617202 */ /* 0x000fe20000000f00 */
[----:B------:R-:W2:Y:S01]  /*0500*/  LDCU UR16, c[0x0][0x394] ;  /* 0x00007280ff1077ac */ /* 0x000ea20008000800 */
[----:B------:R-:W-:Y:S01]  /*0510*/  UMOV UR17, UR10 ;  /* 0x0000000a00117c82 */ /* 0x000fe20008000000 */
[----:B-1----:R-:W-:Y:S01]  /*0520*/  ULEA UR9, UR8, UR9, 0x18 ;  /* 0x0000000908097291 */ /* 0x002fe2000f8ec0ff */
[C---:B0-----:R-:W-:Y:S02]  /*0530*/  SHF.L.U32 R2, R6.reuse, 0x2, RZ ;  /* 0x0000000206027819 */ /* 0x041fe400000006ff */
[----:B------:R-:W-:-:S02]  /*0540*/  LOP3.LUT R0, R6, 0x1f, RZ, 0xc0, !PT ;  /* 0x0000001f06007812 */ /* 0x000fc400078ec0ff */
[----:B------:R-:W-:-:S04]  /*0550*/  LOP3.LUT R5, R2, 0xf80, RZ, 0xc0, !PT ;  /* 0x00000f8002057812 */ /* 0x000fc800078ec0ff */
[----:B--2---:R-:W-:-:S07]  /*0560*/  LOP3.LUT R7, R5, R0, RZ, 0xfc, !PT ;  /* 0x0000000005077212 */ /* 0x004fce00078efcff */
.L_x_1667:
[----:B------:R-:W-:Y:S01]  /*0570*/  BAR.SYNC.DEFER_BLOCKING 0x0 ;  /* 0x0000000000007b1d */ /* 0x000fe20000010000 */
[----:B-1----:R-:W-:Y:S02]  /*0580*/  MOV R2, UR17 ;  /* 0x0000001100027c02 */ /* 0x002fe40008000f00 */
[----:B------:R-:W-:-:S03]  /*0590*/  MOV R3, UR18 ;  /* 0x0000001200037c02 */ /* 0x000fc60008000f00 */
[----:B------:R-:W0:Y:S01]  /*05a0*/  S2R R94, SR_LANEID ;  /* 0x00000000005e7919 */ /* 0x000e220000000000 */
[----:B------:R-:W-:Y:S01]  /*05b0*/  IMAD.WIDE.U32 R2, R7, 0x10, R2 ;  /* 0x0000001007027825 */ /* 0x000fe200078e0002 */
[----:B------:R-:W-:Y:S01]  /*05c0*/  LOP3.LUT R25, R6, 0x3e0, RZ, 0xc0, !PT ;  /* 0x000003e006197812 */ /* 0x000fe200078ec0ff */
[----:B------:R-:W1:Y:S03]  /*05d0*/  LDCU UR36, c[0x0][0x38c] ;  /* 0x00007180ff2477ac */ /* 0x000e660008000800 */
[----:B------:R-:W2:Y:S04]  /*05e0*/  LDG.E.128 R8, desc[UR30][R2.64] ;  /* 0x0000001e02087981 */ /* 0x000ea8000c1e1d00 */
[----:B------:R-:W3:Y:S04]  /*05f0*/  LDG.E.128 R12, desc[UR30][R2.64+0x200] ;  /* 0x0002001e020c7981 */ /* 0x000ee8000c1e1d00 */
[----:B------:R-:W4:Y:S04]  /*0600*/  LDG.E.128 R16, desc[UR30][R2.64+0x400] ;  /* 0x0004001e02107981 */ /* 0x000f28000c1e1d00 */
[----:B------:R5:W4:Y:S01]  /*0610*/  LDG.E.128 R20, desc[UR30][R2.64+0x600] ;  /* 0x0006001e02147981 */ /* 0x000b22000c1e1d00 */
[----:B------:R-:W-:-:S02]  /*0620*/  MOV R4, UR19 ;  /* 0x0000001300047c02 */ /* 0x000fc40008000f00 */
[-C--:B0-----:R-:W-:Y:S02]  /*0630*/  IADD3 R93, PT, PT, R5, R94.reuse, RZ ;  /* 0x0000005e055d7210 */ /* 0x081fe40007ffe0ff */
[----:B------:R-:W-:Y:S02]  /*0640*/  IADD3 R25, PT, PT, R25, R94, RZ ;  /* 0x0000005e19197210 */ /* 0x000fe40007ffe0ff */
[----:B------:R-:W-:Y:S02]  /*0650*/  LEA R93, R93, UR9, 0x4 ;  /* 0x000000095d5d7c11 */ /* 0x000fe4000f8e20ff */
[----:B------:R-:W-:Y:S02]  /*0660*/  LEA R92, R25, UR9, 0x6 ;  /* 0x00000009195c7c11 */ /* 0x000fe4000f8e30ff */
[----:B------:R-:W-:-:S03]  /*0670*/  MOV R5, UR20 ;  /* 0x0000001400057c02 */ /* 0x000fc60008000f00 */
[----:B-----5:R-:W-:Y:S01]  /*0680*/  IMAD.WIDE.U32 R2, R7, 0x10, R4 ;  /* 0x0000001007027825 */ /* 0x020fe200078e0004 */
[----:B--2---:R-:W-:Y:S04]  /*0690*/  STS.128 [R93], R8 ;  /* 0x000000085d007388 */ /* 0x004fe80000000c00 */
[----:B---3--:R0:W-:Y:S04]  /*06a0*/  STS.128 [R93+0x200], R12 ;  /* 0x0002000c5d007388 */ /* 0x0081e80000000c00 */
[----:B----4-:R2:W-:Y:S04]  /*06b0*/  STS.128 [R93+0x400], R16 ;  /* 0x000400105d007388 */ /* 0x0105e80000000c00 */
[----:B------:R3:W-:Y:S01]  /*06c0*/  STS.128 [R93+0x600], R20 ;  /* 0x000600145d007388 */ /* 0x0007e20000000c00 */
[----:B------:R-:W-:-:S03]  /*06d0*/  NOP ;  /* 0x0000000000007918 */ /* 0x000fc60000000000 */
[----:B------:R-:W-:Y:S04]  /*06e0*/  LDS.128 R64, [R92] ;  /* 0x000000005c407984 */ /* 0x000fe80000000c00 */
[----:B------:R-:W-:Y:S04]  /*06f0*/  LDS.128 R60, [R92+0x10] ;  /* 0x000010005c3c7984 */ /* 0x000fe80000000c00 */
[----:B------:R-:W-:Y:S04]  /*0700*/  LDS.128 R56, [R92+0x20] ;  /* 0x000020005c387984 */ /* 0x000fe80000000c00 */
[----:B------:R-:W-:Y:S01]  /*0710*/  LDS.128 R52, [R92+0x30] ;  /* 0x000030005c347984 */ /* 0x000fe20000000c00 */
[----:B------:R-:W-:Y:S06]  /*0720*/  BAR.SYNC.DEFER_BLOCKING 0x0 ;  /* 0x0000000000007b1d */ /* 0x000fec0000010000 */
[----:B0-----:R-:W4:Y:S04]  /*0730*/  LDG.E.128 R12, desc[UR30][R2.64] ;  /* 0x0000001e020c7981 */ /* 0x001f28000c1e1d00 */
[----:B--2---:R-:W2:Y:S04]  /*0740*/  LDG.E.128 R16, desc[UR30][R2.64+0x200] ;  /* 0x0002001e02107981 */ /* 0x004ea8000c1e1d00 */
[----:B---3--:R-:W3:Y:S04]  /*0750*/  LDG.E.128 R20, desc[UR30][R2.64+0x400] ;  /* 0x0004001e02147981 */ /* 0x008ee8000c1e1d00 */
[----:B------:R-:W5:Y:S01]  /*0760*/  LDG.E.128 R24, desc[UR30][R2.64+0x600] ;  /* 0x0006001e02187981 */ /* 0x000f62000c1e1d00 */
[----:B------:R-:W-:-:S02]  /*0770*/  MOV R8, UR21 ;  /* 0x0000001500087c02 */ /* 0x000fc40008000f00 */
[----:B------:R-:W-:-:S03]  /*0780*/  MOV R9, UR22 ;  /* 0x0000001600097c02 */ /* 0x000fc60008000f00 */
[----:B------:R-:W-:Y:S01]  /*0790*/  IMAD.WIDE.U32 R8, R7, 0x10, R8 ;  /* 0x0000001007087825 */ /* 0x000fe200078e0008 */
[----:B----4-:R0:W-:Y:S04]  /*07a0*/  STS.128 [R93], R12 ;  /* 0x0000000c5d007388 */ /* 0x0101e80000000c00 */
[----:B--2---:R2:W-:Y:S04]  /*07b0*/  STS.128 [R93+0x200], R16 ;  /* 0x000200105d007388 */ /* 0x0045e80000000c00 */
[----:B---3--:R3:W-:Y:S04]  /*07c0*/  STS.128 [R93+0x400], R20 ;  /* 0x000400145d007388 */ /* 0x0087e80000000c00 */
[----:B-----5:R4:W-:Y:S01]  /*07d0*/  STS.128 [R93+0x600], R24 ;  /* 0x000600185d007388 */ /* 0x0209e20000000c00 */
[----:B------:R-:W-:-:S03]  /*07e0*/  NOP ;  /* 0x0000000000007918 */ /* 0x000fc60000000000 */
[----:B------:R-:W-:Y:S04]  /*07f0*/  LDS.128 R80, [R92] ;  /* 0x000000005c507984 */ /* 0x000fe80000000c00 */
[----:B------:R-:W-:Y:S04]  /*0800*/  LDS.128 R76, [R92+0x10] ;  /* 0x000010005c4c7984 */ /* 0x000fe80000000c00 */
[----:B------:R-:W-:Y:S04]  /*0810*/  LDS.128 R72, [R92+0x20] ;  /* 0x000020005c487984 */ /* 0x000fe80000000c00 */
[----:B------:R-:W-:Y:S01]  /*0820*/  LDS.128 R68, [R92+0x30] ;  /* 0x000030005c447984 */ /* 0x000fe20000000c00 */
[----:B------:R-:W-:Y:S06]  /*0830*/  BAR.SYNC.DEFER_BLOCKING 0x0 ;  /* 0x0000000000007b1d */ /* 0x000fec0000010000 */
[----:B------:R-:W5:Y:S04]  /*0840*/  LDG.E.128 R28, desc[UR30][R8.64] ;  /* 0x0000001e081c7981 */ /* 0x000f68000c1e1d00 */
[----:B0-----:R-:W5:Y:S04]  /*0850*/  LDG.E.128 R12, desc[UR30][R8.64+0x200] ;  /* 0x0002001e080c7981 */ /* 0x001f68000c1e1d00 */
[----:B--2---:R-:W2:Y:S04]  /*0860*/  LDG.E.128 R16, desc[UR30][R8.64+0x400] ;  /* 0x0004001e08107981 */ /* 0x004ea8000c1e1d00 */
[----:B---3--:R-:W3:Y:S01]  /*0870*/  LDG.E.128 R20, desc[UR30][R8.64+0x600] ;  /* 0x0006001e08147981 */ /* 0x008ee2000c1e1d00 */
[----:B-1----:R-:W-:Y:S01]  /*0880*/  UISETP.GE.AND UP0, UPT, UR36, 0x1, UPT ;  /* 0x000000012400788c */ /* 0x002fe2000bf06270 */
[----:B------:R-:W-:-:S02]  /*0890*/  CS2R R38, SRZ ;  /* 0x0000000000267805 */ /* 0x000fc4000001ff00 */
[----:B------:R-:W-:Y:S02]  /*08a0*/  CS2R R36, SRZ ;  /* 0x0000000000247805 */ /* 0x000fe4000001ff00 */
[----:B------:R-:W-:Y:S02]  /*08b0*/  CS2R R34, SRZ ;  /* 0x0000000000227805 */ /* 0x000fe4000001ff00 */
[----:B------:R-:W-:Y:S02]  /*08c0*/  CS2R R32, SRZ ;  /* 0x0000000000207805 */ /* 0x000fe4000001ff00 */
[----:B----4-:R-:W-:Y:S02]  /*08d0*/  CS2R R26, SRZ ;  /* 0x00000000001a7805 */ /* 0x010fe4000001ff00 */
[----:B------:R-:W-:Y:S01]  /*08e0*/  CS2R R24, SRZ ;  /* 0x0000000000187805 */ /* 0x000fe2000001ff00 */
[----:B-----5:R0:W-:Y:S04]  /*08f0*/  STS.128 [R93], R28 ;  /* 0x0000001c5d007388 */ /* 0x0201e80000000c00 */
[----:B------:R-:W-:Y:S04]  /*0900*/  STS.128 [R93+0x200], R12 ;  /* 0x0002000c5d007388 */ /* 0x000fe80000000c00 */
[----:B--2---:R-:W-:Y:S04]  /*0910*/  STS.128 [R93+0x400], R16 ;  /* 0x000400105d007388 */ /* 0x004fe80000000c00 */
[----:B---3--:R-:W-:Y:S01]  /*0920*/  STS.128 [R93+0x600], R20 ;  /* 0x000600145d007388 */ /* 0x008fe20000000c00 */
[----:B------:R-:W-:-:S03]  /*0930*/  NOP ;  /* 0x0000000000007918 */ /* 0x000fc60000000000 */
[----:B------:R-:W1:Y:S01]  /*0940*/  LDS.128 R4, [R92] ;  /* 0x000000005c047984 */ /* 0x000e620000000c00 */
[----:B0-----:R-:W-:Y:S02]  /*0950*/  CS2R R30, SRZ ;  /* 0x00000000001e7805 */ /* 0x001fe4000001ff00 */
[----:B------:R-:W-:Y:S01]  /*0960*/  CS2R R28, SRZ ;  /* 0x00000000001c7805 */ /* 0x000fe2000001ff00 */
[----:B------:R-:W0:Y:S04]  /*0970*/  LDS.128 R48, [R92+0x10] ;  /* 0x000010005c307984 */ /* 0x000e280000000c00 */
[----:B------:R-:W2:Y:S04]  /*0980*/  LDS.128 R44, [R92+0x20] ;  /* 0x000020005c2c7984 */ /* 0x000ea80000000c00 */
[----:B------:R-:W3:Y:S01]  /*0990*/  LDS.128 R40, [R92+0x30] ;  /* 0x000030005c287984 */ /* 0x000ee20000000c00 */
[----:B-1----:R-:W-:Y:S01]  /*09a0*/  FFMA.FTZ R2, R64, R4, R97 ;  /* 0x0000000440027223 */ /* 0x002fe20000010061 */
[----:B------:R-:W-:Y:S01]  /*09b0*/  FMUL.FTZ R20, R4, UR6 ;  /* 0x0000000604147c20 */ /* 0x000fe20008410000 */
[----:B------:R-:W-:Y:S01]  /*09c0*/  FMUL.FTZ R21, R5, UR6 ;  /* 0x0000000605157c20 */ /* 0x000fe20008410000 */
[----:B------:R-:W-:Y:S01]  /*09d0*/  FMUL.FTZ R22, R6, UR6 ;  /* 0x0000000606167c20 */ /* 0x000fe20008410000 */
[----:B------:R-:W-:Y:S01]  /*09e0*/  FFMA.FTZ R3, R65, R5, R2 ;  /* 0x0000000541037223 */ /* 0x000fe20000010002 */
[----:B------:R-:W-:Y:S01]  /*09f0*/  FMUL.FTZ R23, R7, UR6 ;  /* 0x0000000607177c20 */ /* 0x000fe20008410000 */
[----:B0-----:R-:W-:Y:S01]  /*0a00*/  FMUL.FTZ R16, R48, UR6 ;  /* 0x0000000630107c20 */ /* 0x001fe20008410000 */
[----:B------:R-:W-:Y:S01]  /*0a10*/  FMUL.FTZ R17, R49, UR6 ;  /* 0x0000000631117c20 */ /* 0x000fe20008410000 */
[----:B------:R-:W-:Y:S01]  /*0a20*/  FFMA.FTZ R2, R66, R6, R3 ;  /* 0x0000000642027223 */ /* 0x000fe20000010003 */
[----:B------:R-:W-:Y:S01]  /*0a30*/  FMUL.FTZ R18, R50, UR6 ;  /* 0x0000000632127c20 */ /* 0x000fe20008410000 */
[----:B------:R-:W-:Y:S01]  /*0a40*/  FMUL.FTZ R19, R51, UR6 ;  /* 0x0000000633137c20 */ /* 0x000fe20008410000 */
[----:B--2---:R-:W-:Y:S01]  /*0a50*/  FMUL.FTZ R12, R44, UR6 ;  /* 0x000000062c0c7c20 */ /* 0x004fe20008410000 */
[----:B------:R-:W-:Y:S01]  /*0a60*/  FFMA.FTZ R3, R67, R7, R2 ;  /* 0x0000000743037223 */ /* 0x000fe20000010002 */
[----:B------:R-:W-:Y:S01]  /*0a70*/  FMUL.FTZ R13, R45, UR6 ;  /* 0x000000062d0d7c20 */ /* 0x000fe20008410000 */
[----:B------:R-:W-:Y:S01]  /*0a80*/  FMUL.FTZ R14, R46, UR6 ;  /* 0x000000062e0e7c20 */ /* 0x000fe20008410000 */
[----:B------:R-:W-:Y:S01]  /*0a90*/  FMUL.FTZ R15, R47, UR6 ;  /* 0x000000062f0f7c20 */ /* 0x000fe20008410000 */
[----:B------:R-:W-:Y:S01]  /*0aa0*/  FFMA.FTZ R2, R60, R48, R3 ;  /* 0x000000303c027223 */ /* 0x000fe20000010003 */
[----:B---3--:R-:W-:Y:S01]  /*0ab0*/  FMUL.FTZ R8, R40, UR6 ;  /* 0x0000000628087c20 */ /* 0x008fe20008410000 */
[----:B------:R-:W-:Y:S01]  /*0ac0*/  FMUL.FTZ R9, R41, UR6 ;  /* 0x0000000629097c20 */ /* 0x000fe20008410000 */
[----:B------:R-:W-:Y:S01]  /*0ad0*/  FMUL.FTZ R10, R42, UR6 ;  /* 0x000000062a0a7c20 */ /* 0x000fe20008410000 */
[----:B------:R-:W-:Y:S01]  /*0ae0*/  FFMA.FTZ R3, R61, R49, R2 ;  /* 0x000000313d037223 */ /* 0x000fe20000010002 */
[----:B------:R-:W-:-:S03]  /*0af0*/  FMUL.FTZ R11, R43, UR6 ;  /* 0x000000062b0b7c20 */ /* 0x000fc60008410000 */
        /* <DEDUP_REMOVED lines=11> */
[----:B------:R-:W-:Y:S05]  /*0bb0*/  BRA.U !UP0, `(.L_x_1653) ;  /* 0x0000002508e87547 */ /* 0x000fea000b800000 */
[----:B------:R-:W0:Y:S01]  /*0bc0*/  S2UR UR37, SR_CTAID.Y ;  /* 0x00000000002579c3 */ /* 0x000e220000002600 */
[----:B------:R-:W0:Y:S01]  /*0bd0*/  LDCU.64 UR26, c[0x0][0x3b8] ;  /* 0x00007700ff1a77ac */ /* 0x000e220008000a00 */
[----:B------:R-:W-:Y:S02]  /*0be0*/  HFMA2 R39, -RZ, RZ, 0, 0 ;  /* 0x00000000ff277431 */ /* 0x000fe400000001ff */
[----:B------:R-:W-:Y:S01]  /*0bf0*/  FADD.FTZ R91, R80, UR7 ;  /* 0x00000007505b7e21 */ /* 0x000fe20008010000 */
[----:B------:R-:W-:Y:S01]  /*0c00*/  FADD.FTZ R90, R81, UR7 ;  /* 0x00000007515a7e21 */ /* 0x000fe20008010000 */
[----:B------:R-:W1:Y:S01]  /*0c10*/  LDCU.64 UR32, c[0x0][0x3d8] ;  /* 0x00007b00ff2077ac */ /* 0x000e620008000a00 */
[----:B------:R-:W-:Y:S01]  /*0c20*/  FADD.FTZ R89, R82, UR7 ;  /* 0x0000000752597e21 */ /* 0x000fe20008010000 */
[----:B------:R-:W-:Y:S01]  /*0c30*/  FADD.FTZ R88, R83, UR7 ;  /* 0x0000000753587e21 */ /* 0x000fe20008010000 */
[----:B------:R-:W2:Y:S01]  /*0c40*/  LDC R2, c[0x0][0x394] ;  /* 0x0000e500ff027b82 */ /* 0x000ea20000000800 */
[----:B------:R-:W3:Y:S01]  /*0c50*/  LDCU.128 UR12, c[0x0][0x440] ;  /* 0x00008800ff0c77ac */ /* 0x000ee20008000c00 */
[----:B------:R-:W-:Y:S01]  /*0c60*/  FADD.FTZ R87, R76, UR7 ;  /* 0x000000074c577e21 */ /* 0x000fe20008010000 */
[----:B------:R-:W-:Y:S01]  /*0c70*/  FADD.FTZ R86, R77, UR7 ;  /* 0x000000074d567e21 */ /* 0x000fe20008010000 */
[----:B------:R-:W-:Y:S01]  /*0c80*/  FADD.FTZ R85, R78, UR7 ;  /* 0x000000074e557e21 */ /* 0x000fe20008010000 */
[----:B------:R-:W4:Y:S01]  /*0c90*/  LDCU.128 UR8, c[0x0][0x3a0] ;  /* 0x00007400ff0877ac */ /* 0x000f220008000c00 */
[----:B------:R-:W-:Y:S01]  /*0ca0*/  FADD.FTZ R84, R79, UR7 ;  /* 0x000000074f547e21 */ /* 0x000fe20008010000 */
[----:B------:R-:W-:Y:S01]  /*0cb0*/  FADD.FTZ R83, R72, UR7 ;  /* 0x0000000748537e21 */ /* 0x000fe20008010000 */
[----:B------:R-:W-:Y:S01]  /*0cc0*/  FADD.FTZ R82, R73, UR7 ;  /* 0x0000000749527e21 */ /* 0x000fe20008010000 */
[----:B------:R-:W5:Y:S01]  /*0cd0*/  LDCU.64 UR34, c[0x0][0x450] ;  /* 0x00008a00ff2277ac */ /* 0x000f620008000a00 */
[----:B------:R-:W-:Y:S01]  /*0ce0*/  FADD.FTZ R81, R74, UR7 ;  /* 0x000000074a517e21 */ /* 0x000fe20008010000 */
[----:B------:R-:W-:Y:S01]  /*0cf0*/  FADD.FTZ R80, R75, UR7 ;  /* 0x000000074b507e21 */ /* 0x000fe20008010000 */
[----:B------:R-:W-:Y:S01]  /*0d00*/  FADD.FTZ R79, R68, UR7 ;  /* 0x00000007444f7e21 */ /* 0x000fe20008010000 */
[----:B------:R-:W5:Y:S01]  /*0d10*/  LDCU.64 UR38, c[0x0][0x3c0] ;  /* 0x00007800ff2677ac */ /* 0x000f620008000a00 */
[----:B------:R-:W-:Y:S01]  /*0d20*/  FADD.FTZ R78, R69, UR7 ;  /* 0x00000007454e7e21 */ /* 0x000fe20008010000 */
[----:B------:R-:W-:Y:S01]  /*0d30*/  FADD.FTZ R77, R70, UR7 ;  /* 0x00000007464d7e21 */ /* 0x000fe20008010000 */
[----:B------:R-:W-:Y:S01]  /*0d40*/  FADD.FTZ R76, R71, UR7 ;  /* 0x00000007474c7e21 */ /* 0x000fe20008010000 */
[----:B0-----:R-:W-:Y:S01]  /*0d50*/  UIMAD.WIDE.U32 UR24, UR37, UR26, URZ ;  /* 0x0000001a251872a5 */ /* 0x001fe2000f8e00ff */
[----:B------:R-:W0:Y:S03]  /*0d60*/  LDCU UR40, c[0x0][0x394] ;  /* 0x00007280ff2877ac */ /* 0x000e260008000800 */
[----:B------:R-:W-:Y:S01]  /*0d70*/  UIMAD UR23, UR37, UR27, UR25 ;  /* 0x0000001b251772a4 */ /* 0x000fe2000f8e0219 */
[----:B--2---:R-:W-:Y:S01]  /*0d80*/  ISETP.LE.AND P0, PT, R2, UR16, PT ;  /* 0x0000001002007c0c */ /* 0x004fe2000bf03270 */
[----:B-1----:R-:W-:-:S02]  /*0d90*/  UIMAD.WIDE.U32 UR26, UR37, UR32, URZ ;  /* 0x00000020251a72a5 */ /* 0x002fc4000f8e00ff */
[----:B---3--:R-:W-:Y:S01]  /*0da0*/  ULEA UR32, UP0, UR24, UR14, 0x2 ;  /* 0x0000000e18207291 */ /* 0x008fe2000f8010ff */
[----:B------:R-:W1:Y:S01]  /*0db0*/  S2UR UR14, SR_CgaCtaId ;  /* 0x00000000000e79c3 */ /* 0x000e620000008800 */
[----:B----4-:R-:W-:Y:S01]  /*0dc0*/  UIMAD.WIDE.U32 UR28, UR37, UR8, URZ ;  /* 0x00000008251c72a5 */ /* 0x010fe2000f8e00ff */
[----:B------:R-:W-:Y:S01]  /*0dd0*/  ISETP.EQ.AND P0, PT, R0, RZ, !P0 ;  /* 0x000000ff0000720c */ /* 0x000fe20004702270 */
[----:B------:R-:W-:Y:S02]  /*0de0*/  UIMAD UR8, UR37, UR33, UR27 ;  /* 0x00000021250872a4 */ /* 0x000fe4000f8e021b */
[----:B-----5:R-:W-:Y:S01]  /*0df0*/  ULEA UR27, UP1, UR26, UR34, 0x2 ;  /* 0x000000221a1b7291 */ /* 0x020fe2000f8210ff */
[----:B------:R-:W-:Y:S01]  /*0e00*/  P2R R131, PR, RZ, 0x1 ;  /* 0x00000001ff837803 */ /* 0x000fe20000000000 */
[----:B------:R-:W-:Y:S02]  /*0e10*/  ULEA UR25, UP2, UR28, UR12, 0x2 ;  /* 0x0000000c1c197291 */ /* 0x000fe4000f8410ff */
[----:B------:R-:W-:Y:S01]  /*0e20*/  ULEA.HI.X UR26, UR26, UR35, UR8, 0x2, UP1 ;  /* 0x000000231a1a7291 */ /* 0x000fe200088f1408 */
[----:B------:R-:W2:Y:S01]  /*0e30*/  LDCU.64 UR34, c[0x0][0x3e0] ;  /* 0x00007c00ff2277ac */ /* 0x000ea20008000a00 */
[----:B------:R-:W-:-:S02]  /*0e40*/  UIMAD UR9, UR37, UR9, UR29 ;  /* 0x00000009250972a4 */ /* 0x000fc4000f8e021d */
[----:B------:R-:W-:Y:S02]  /*0e50*/  UIADD3 UR8, UPT, UPT, UR16, -0x1, URZ ;  /* 0xffffffff10087890 */ /* 0x000fe4000fffe0ff */
[----:B------:R-:W-:Y:S02]  /*0e60*/  ULEA.HI.X UR28, UR28, UR13, UR9, 0x2, UP2 ;  /* 0x0000000d1c1c7291 */ /* 0x000fe400090f1409 */
[----:B------:R-:W-:Y:S01]  /*0e70*/  USHF.L.U32 UR8, UR8, 0x8, URZ ;  /* 0x0000000808087899 */ /* 0x000fe200080006ff */
[----:B------:R-:W-:Y:S01]  /*0e80*/  UMOV UR13, 0x400 ;  /* 0x00000400000d7882 */ /* 0x000fe20000000000 */
[----:B------:R-:W-:Y:S02]  /*0e90*/  UIADD3 UR9, UPT, UPT, UR16, -0x2, URZ ;  /* 0xfffffffe10097890 */ /* 0x000fe4000fffe0ff */
[----:B-1----:R-:W-:Y:S02]  /*0ea0*/  ULEA UR13, UR14, UR13, 0x18 ;  /* 0x0000000d0e0d7291 */ /* 0x002fe4000f8ec0ff */
[----:B------:R-:W-:-:S02]  /*0eb0*/  ULEA.HI.X UR29, UR24, UR15, UR23, 0x2, UP0 ;  /* 0x0000000f181d7291 */ /* 0x000fc400080f1417 */
[----:B------:R-:W-:Y:S02]  /*0ec0*/  USHF.L.U64.HI UR15, UR10, 0x2, UR11 ;  /* 0x000000020a0f7899 */ /* 0x000fe4000801020b */
[----:B------:R-:W-:Y:S02]  /*0ed0*/  ULOP3.LUT UR11, UR8, 0x100, URZ, 0xc0, !UPT ;  /* 0x00000100080b7892 */ /* 0x000fe4000f8ec0ff */
[----:B------:R-:W-:Y:S01]  /*0ee0*/  UIADD3 UR33, UPT, UPT, UR13, 0x2b60, URZ ;  /* 0x00002b600d217890 */ /* 0x000fe2000fffe0ff */
[----:B------:R-:W1:Y:S01]  /*0ef0*/  LDCU UR41, c[0x0][0x38c] ;  /* 0x00007180ff2977ac */ /* 0x000e620008000800 */
[----:B------:R-:W-:Y:S02]  /*0f00*/  UIMAD UR12, UR9, UR36, URZ ;  /* 0x00000024090c72a4 */ /* 0x000fe4000f8e02ff */
[----:B--2---:R-:W-:Y:S02]  /*0f10*/  USHF.L.U64.HI UR24, UR34, 0x2, UR35 ;  /* 0x0000000222187899 */ /* 0x004fe40008010223 */
[----:B------:R-:W-:-:S02]  /*0f20*/  USHF.L.U64.HI UR23, UR38, 0x2, UR39 ;  /* 0x0000000226177899 */ /* 0x000fc40008010227 */
[----:B------:R-:W-:Y:S01]  /*0f30*/  UIADD3 UR13, UPT, UPT, UR13, 0x3560, URZ ;  /* 0x000035600d0d7890 */ /* 0x000fe2000fffe0ff */
[----:B0-----:R-:W-:-:S11]  /*0f40*/  UMOV UR8, URZ ;  /* 0x000000ff00087c82 */ /* 0x001fd60008000000 */
.L_x_1666:
[----:B0-----:R-:W-:Y:S02]  /*0f50*/  MOV R2, UR25 ;  /* 0x0000001900027c02 */ /* 0x001fe40008000f00 */
[----:B------:R-:W-:-:S05]  /*0f60*/  MOV R3, UR28 ;  /* 0x0000001c00037c02 */ /* 0x000fca0008000f00 */
[----:B------:R0:W2:Y:S01]  /*0f70*/  LDG.E R2, desc[UR30][R2.64] ;  /* 0x0000001e02027981 */ /* 0x0000a2000c1e1900 */
[----:B------:R-:W-:Y:S02]  /*0f80*/  MOV R68, UR32 ;  /* 0x0000002000447c02 */ /* 0x000fe40008000f00 */
[----:B------:R-:W-:Y:S02]  /*0f90*/  MOV R71, UR26 ;  /* 0x0000001a00477c02 */ /* 0x000fe40008000f00 */
[----:B------:R-:W-:Y:S02]  /*0fa0*/  MOV R69, UR29 ;  /* 0x0000001d00457c02 */ /* 0x000fe40008000f00 */
[----:B------:R-:W-:-:S03]  /*0fb0*/  MOV R70, UR27 ;  /* 0x0000001b00467c02 */ /* 0x000fc60008000f00 */
[----:B------:R-:W3:Y:S04]  /*0fc0*/  LDG.E R68, desc[UR30][R68.64] ;  /* 0x0000001e44447981 */ /* 0x000ee8000c1e1900 */
[----:B------:R4:W3:Y:S01]  /*0fd0*/  LDG.E R71, desc[UR30][R70.64] ;  /* 0x0000001e46477981 */ /* 0x0008e2000c1e1900 */
[----:B------:R-:W5:Y:S01]  /*0fe0*/  S2UR UR14, SR_CgaCtaId ;  /* 0x00000000000e79c3 */ /* 0x000f620000008800 */
[----:B------:R-:W-:Y:S01]  /*0ff0*/  UMOV UR9, 0x400 ;  /* 0x0000040000097882 */ /* 0x000fe20000000000 */
[----:B------:R-:W-:Y:S01]  /*1000*/  BSSY.RECONVERGENT B0, `(.L_x_1654) ;  /* 0x0000049000007945 */ /* 0x000fe20003800200 */
[----:B------:R-:W1:Y:S01]  /*1010*/  S2R R0, SR_TID.X ;  /* 0x0000000000007919 */ /* 0x000e620000002100 */
[----:B-----5:R-:W-:Y:S01]  /*1020*/  ULEA UR9, UR14, UR9, 0x18 ;  /* 0x000000090e097291 */ /* 0x020fe2000f8ec0ff */
[----:B-1----:R-:W-:-:S02]  /*1030*/  ISETP.NE.AND P0, PT, R0, RZ, PT ;  /* 0x000000ff0000720c */ /* 0x002fc40003f05270 */
[C---:B0-----:R-:W-:Y:S02]  /*1040*/  IADD3 R3, PT, PT, R0.reuse, 0x200, RZ ;  /* 0x0000020000037810 */ /* 0x041fe40007ffe0ff */
[----:B------:R-:W-:Y:S02]  /*1050*/  ISETP.NE.AND P1, PT, R0, 0x7f, PT ;  /* 0x0000007f0000780c */ /* 0x000fe40003f25270 */
[----:B------:R-:W-:-:S04]  /*1060*/  SEL R3, R3, UR11, P0 ;  /* 0x0000000b03037c07 */ /* 0x000fc80008000000 */
[----:B----4-:R-:W-:Y:S02]  /*1070*/  LEA R70, R3, UR9, 0x2 ;  /* 0x0000000903467c11 */ /* 0x010fe4000f8e10ff */
[----:B--2---:R-:W-:-:S13]  /*1080*/  R2UR UR35, R2 ;  /* 0x00000000022372ca */ /* 0x004fda00000e0000 */
[----:B------:R-:W-:Y:S01]  /*1090*/  MOV R72, UR35 ;  /* 0x0000002300487c02 */ /* 0x000fe20008000f00 */
[----:B---3--:R-:W-:-:S04]  /*10a0*/  FMUL.FTZ R68, R68, R71 ;  /* 0x0000004744447220 */ /* 0x008fc80000410000 */
[----:B------:R-:W-:Y:S01]  /*10b0*/  FMUL.FTZ R2, R72, 1.4426950216293334961 ;  /* 0x3fb8aa3b48027820 */ /* 0x000fe20000410000 */
[-C--:B------:R-:W-:Y:S01]  /*10c0*/  FMUL.FTZ R117, R4, R68.reuse ;  /* 0x0000004404757220 */ /* 0x080fe20000410000 */
[-C--:B------:R-:W-:Y:S01]  /*10d0*/  FMUL.FTZ R116, R5, R68.reuse ;  /* 0x0000004405747220 */ /* 0x080fe20000410000 */
[----:B------:R-:W-:Y:S01]  /*10e0*/  FMUL.FTZ R114, R6, R68 ;  /* 0x0000004406727220 */ /* 0x000fe20000410000 */
        /* <DEDUP_REMOVED lines=17> */
[----:B------:R-:W1:Y:S01]  /*1200*/  MUFU.EX2 R126, R126 ;  /* 0x0000007e007e7308 */ /* 0x000e620000000800 */
[-C--:B------:R-:W-:Y:S01]  /*1210*/  FMUL.FTZ R113, R7, R68.reuse ;  /* 0x0000004407717220 */ /* 0x080fe20000410000 */
[-C--:B------:R-:W-:Y:S01]  /*1220*/  FMUL.FTZ R111, R48, R68.reuse ;  /* 0x00000044306f7220 */ /* 0x080fe20000410000 */
[----:B0-----:R0:W-:Y:S01]  /*1230*/  STS [R70+0x2b60], R143 ;  /* 0x002b608f46007388 */ /* 0x0011e20000000800 */
[----:B------:R-:W2:Y:S01]  /*1240*/  MUFU.EX2 R129, R129 ;  /* 0x0000008100817308 */ /* 0x000ea20000000800 */
[-C--:B------:R-:W-:Y:S01]  /*1250*/  FMUL.FTZ R110, R49, R68.reuse ;  /* 0x00000044316e7220 */ /* 0x080fe20000410000 */
[-C--:B------:R-:W-:Y:S01]  /*1260*/  FMUL.FTZ R108, R50, R68.reuse ;  /* 0x00000044326c7220 */ /* 0x080fe20000410000 */
[-C--:B------:R-:W-:Y:S01]  /*1270*/  FMUL.FTZ R107, R51, R68.reuse ;  /* 0x00000044336b7220 */ /* 0x080fe20000410000 */
[----:B------:R-:W3:Y:S01]  /*1280*/  MUFU.EX2 R127, R127 ;  /* 0x0000007f007f7308 */ /* 0x000ee20000000800 */
[-C--:B------:R-:W-:Y:S01]  /*1290*/  FMUL.FTZ R106, R44, R68.reuse ;  /* 0x000000442c6a7220 */ /* 0x080fe20000410000 */
[-C--:B------:R-:W-:Y:S01]  /*12a0*/  FMUL.FTZ R104, R45, R68.reuse ;  /* 0x000000442d687220 */ /* 0x080fe20000410000 */
[-C--:B------:R-:W-:Y:S01]  /*12b0*/  FMUL.FTZ R103, R46, R68.reuse ;  /* 0x000000442e677220 */ /* 0x080fe20000410000 */
[----:B------:R-:W4:Y:S01]  /*12c0*/  MUFU.EX2 R124, R124 ;  /* 0x0000007c007c7308 */ /* 0x000f220000000800 */
[-C--:B------:R-:W-:Y:S01]  /*12d0*/  FMUL.FTZ R102, R47, R68.reuse ;  /* 0x000000442f667220 */ /* 0x080fe20000410000 */
[-C--:B------:R-:W-:Y:S01]  /*12e0*/  FMUL.FTZ R101, R40, R68.reuse ;  /* 0x0000004428657220 */ /* 0x080fe20000410000 */
[-C--:B------:R-:W-:Y:S01]  /*12f0*/  FMUL.FTZ R100, R41, R68.reuse ;  /* 0x0000004429647220 */ /* 0x080fe20000410000 */
[----:B------:R-:W0:Y:S01]  /*1300*/  MUFU.EX2 R122, R122 ;  /* 0x0000007a007a7308 */ /* 0x000e220000000800 */
[-C--:B------:R-:W-:Y:S01]  /*1310*/  FMUL.FTZ R98, R42, R68.reuse ;  /* 0x000000442a627220 */ /* 0x080fe20000410000 */
[----:B------:R-:W-:-:S02]  /*1320*/  FMUL.FTZ R99, R43, R68 ;  /* 0x000000442b637220 */ /* 0x000fc40000410000 */
        /* <DEDUP_REMOVED lines=10> */
[----:B------:R-:W-:Y:S06]  /*13d0*/  BAR.SYNC.DEFER_BLOCKING 0x0 ;  /* 0x0000000000007b1d */ /* 0x000fec0000010000 */
[----:B-1234-:R-:W-:Y:S05]  /*13e0*/  @P1 BRA `(.L_x_1655) ;  /* 0x0000000000201947 */ /* 0x01efea0003800000 */
[----:B------:R-:W-:Y:S01]  /*13f0*/  UISETP.NE.AND UP0, UPT, UR16, UR40, UPT ;  /* 0x000000281000728c */ /* 0x000fe2000bf05270 */
[----:B------:R-:W-:-:S08]  /*1400*/  HFMA2 R96, -RZ, RZ, 1.875, 0 ;  /* 0x3f800000ff607431 */ /* 0x000fd000000001ff */
[----:B------:R-:W-:Y:S05]  /*1410*/  BRA.U !UP0, `(.L_x_1656) ;  /* 0x00000001081c7547 */ /* 0x000fea000b800000 */
[----:B------:R-:W-:Y:S01]  /*1420*/  USHF.L.U32 UR14, UR16, 0xa, URZ ;  /* 0x0000000a100e7899 */ /* 0x000fe200080006ff */
[----:B------:R-:W-:-:S03]  /*1430*/  MOV R96, UR33 ;  /* 0x0000002100607c02 */ /* 0x000fc60008000f00 */
[----:B------:R-:W-:-:S09]  /*1440*/  ULOP3.LUT UR14, UR14, 0x400, URZ, 0xc0, !UPT ;  /* 0x000004000e0e7892 */ /* 0x000fd2000f8ec0ff */
[----:B------:R-:W2:Y:S01]  /*1450*/  LDS R96, [R96+UR14] ;  /* 0x0000000e60607984 */ /* 0x000ea20008000800 */
[----:B------:R-:W-:Y:S05]  /*1460*/  BRA `(.L_x_1656) ;  /* 0x0000000000087947 */ /* 0x000fea0003800000 */
.L_x_1655:
[----:B------:R-:W-:-:S06]  /*1470*/  LEA R96, R0, UR9, 0x2 ;  /* 0x0000000900607c11 */ /* 0x000fcc000f8e10ff */
[----:B------:R-:W1:Y:S02]  /*1480*/  LDS R96, [R96+0x3364] ;  /* 0x0033640060607984 */ /* 0x000e640000000800 */
.L_x_1656:
[----:B------:R-:W-:Y:S05]  /*1490*/  BSYNC.RECONVERGENT B0 ;  /* 0x0000000000007941 */ /* 0x000fea0003800200 */
.L_x_1654:
[----:B------:R-:W-:Y:S02]  /*14a0*/  LOP3.LUT P1, RZ, R0, 0x1f, RZ, 0xc0, !PT ;  /* 0x0000001f00ff7812 */ /* 0x000fe4000782c0ff */
[----:B------:R-:W-:Y:S01]  /*14b0*/  MOV R2, UR16 ;  /* 0x0000001000027c02 */ /* 0x000fe20008000f00 */
[----:B------:R-:W-:Y:S01]  /*14c0*/  HFMA2 R69, -RZ, RZ, 0, 0 ;  /* 0x00000000ff457431 */ /* 0x000fe200000001ff */
[----:B------:R-:W-:Y:S02]  /*14d0*/  MOV R68, 0x3f800000 ;  /* 0x3f80000000447802 */ /* 0x000fe40000000f00 */
[----:B------:R-:W-:Y:S01]  /*14e0*/  ISETP.EQ.OR P1, PT, R2, 0x1, P1 ;  /* 0x000000010200780c */ /* 0x000fe20000f22670 */
[----:B------:R-:W-:Y:S01]  /*14f0*/  FMUL.FTZ R138, R64, R91 ;  /* 0x0000005b408a7220 */ /* 0x000fe20000410000 */
[----:B------:R-:W-:Y:S01]  /*1500*/  FMUL.FTZ R137, R65, R90 ;  /* 0x0000005a41897220 */ /* 0x000fe20000410000 */
[----:B0-----:R-:W-:Y:S01]  /*1510*/  FMUL.FTZ R70, R143, R126 ;  /* 0x0000007e8f467220 */ /* 0x001fe20000410000 */
[----:B------:R-:W-:-:S02]  /*1520*/  FMUL.FTZ R142, R66, R89 ;  /* 0x00000059428e7220 */ /* 0x000fc40000410000 */
[----:B------:R-:W-:Y:S01]  /*1530*/  FFMA.FTZ R71, R126, R138, R137 ;  /* 0x0000008a7e477223 */ /* 0x000fe20000010089 */
[----:B------:R-:W-:Y:S01]  /*1540*/  FMUL.FTZ R140, R67, R88 ;  /* 0x00000058438c7220 */ /* 0x000fe20000410000 */
[----:B------:R-:W-:-:S05]  /*1550*/  FMUL.FTZ R70, R129, R70 ;  /* 0x0000004681467220 */ /* 0x000fca0000410000 */
[----:B------:R-:W-:Y:S01]  /*1560*/  VOTEU.ALL UP0, P1 ;  /* 0x0000000000ff7886 */ /* 0x000fe20000800000 */
[----:B------:R-:W-:-:S04]  /*1570*/  FFMA.FTZ R71, R129, R71, R142 ;  /* 0x0000004781477223 */ /* 0x000fc8000001008e */
[----:B------:R-:W-:Y:S01]  /*1580*/  @!UP0 UIMAD.WIDE UR36, UR12, 0x8, UR4 ;  /* 0x000000080c2488a5 */ /* 0x000fe2000f8e0204 */
[----:B------:R-:W-:Y:S01]  /*1590*/  FMUL.FTZ R139, R60, R87 ;  /* 0x000000573c8b7220 */ /* 0x000fe20000410000 */
[C---:B------:R-:W-:Y:S01]  /*15a0*/  FMUL.FTZ R73, R127.reuse, R70 ;  /* 0x000000467f497220 */ /* 0x040fe20000410000 */
[----:B------:R-:W-:Y:S01]  /*15b0*/  FFMA.FTZ R71, R127, R71, R140 ;  /* 0x000000477f477223 */ /* 0x000fe2000001008c */
[----:B------:R-:W-:Y:S02]  /*15c0*/  FMUL.FTZ R141, R61, R86 ;  /* 0x000000563d8d7220 */ /* 0x000fe40000410000 */
[----:B------:R-:W-:Y:S02]  /*15d0*/  MOV R2, UR36 ;  /* 0x0000002400027c02 */ /* 0x000fe40008000f00 */
[----:B------:R-:W-:Y:S01]  /*15e0*/  MOV R3, UR37 ;  /* 0x0000002500037c02 */ /* 0x000fe20008000f00 */
[C---:B------:R-:W-:Y:S01]  /*15f0*/  FMUL.FTZ R73, R124.reuse, R73 ;  /* 0x000000497c497220 */ /* 0x040fe20000410000 */
[----:B------:R-:W-:Y:S01]  /*1600*/  FFMA.FTZ R71, R124, R71, R139 ;  /* 0x000000477c477223 */ /* 0x000fe2000001008b */
[----:B------:R-:W-:-:S02]  /*1610*/  FMUL.FTZ R154, R62, R85 ;  /* 0x000000553e9a7220 */ /* 0x000fc40000410000 */
        /* <DEDUP_REMOVED lines=10> */
[----:B0-----:R-:W-:Y:S01]  /*16c0*/  FMUL.FTZ R2, R122, R73 ;  /* 0x000000497a027220 */ /* 0x001fe20000410000 */
[----:B------:R-:W-:Y:S01]  /*16d0*/  FMUL.FTZ R133, R53, R78 ;  /* 0x0000004e35857220 */ /* 0x000fe20000410000 */
[----:B------:R-:W-:Y:S01]  /*16e0*/  FMUL.FTZ R132, R54, R77 ;  /* 0x0000004d36847220 */ /* 0x000fe20000410000 */
[----:B------:R-:W-:Y:S01]  /*16f0*/  FFMA.FTZ R71, R120, R71, R145 ;  /* 0x0000004778477223 */ /* 0x000fe20000010091 */
[----:B------:R-:W-:Y:S01]  /*1700*/  FMUL.FTZ R2, R125, R2 ;  /* 0x000000027d027220 */ /* 0x000fe20000410000 */
[C---:B------:R-:W-:Y:S01]  /*1710*/  ISETP.GT.U32.AND P2, PT, R0.reuse, 0x1f, PT ;  /* 0x0000001f0000780c */ /* 0x040fe20003f44070 */
[----:B------:R-:W-:Y:S01]  /*1720*/  FMUL.FTZ R130, R55, R76 ;  /* 0x0000004c37827220 */ /* 0x000fe20000410000 */
[----:B------:R-:W-:Y:S01]  /*1730*/  FFMA.FTZ R71, R121, R71, R144 ;  /* 0x0000004779477223 */ /* 0x000fe20000010090 */
[----:B------:R-:W-:Y:S01]  /*1740*/  FMUL.FTZ R3, R123, R2 ;  /* 0x000000027b037220 */ /* 0x000fe20000410000 */
[----:B------:R-:W-:-:S02]  /*1750*/  LEA.HI R128, R0, R0, RZ, 0x1e ;  /* 0x0000000000807211 */ /* 0x000fc400078ff0ff */
[----:B------:R-:W-:Y:S01]  /*1760*/  FFMA.FTZ R71, R119, R71, R136 ;  /* 0x0000004777477223 */ /* 0x000fe20000010088 */
[----:B------:R-:W-:Y:S01]  /*1770*/  FMUL.FTZ R2, R120, R3 ;  /* 0x0000000378027220 */ /* 0x000fe20000410000 */
[----:B------:R-:W-:Y:S02]  /*1780*/  LEA R128, R128, UR9, 0x3 ;  /* 0x0000000980807c11 */ /* 0x000fe4000f8e18ff */
[----:B------:R-:W-:Y:S01]  /*1790*/  FFMA.FTZ R71, R118, R71, R135 ;  /* 0x0000004776477223 */ /* 0x000fe20000010087 */
[----:B------:R-:W-:-:S03]  /*17a0*/  FMUL.FTZ R2, R121, R2 ;  /* 0x0000000279027220 */ /* 0x000fc60000410000 */
[----:B------:R-:W-:Y:S01]  /*17b0*/  FFMA.FTZ R71, R115, R71, R134 ;  /* 0x0000004773477223 */ /* 0x000fe20000010086 */
[----:B------:R-:W-:-:S03]  /*17c0*/  FMUL.FTZ R3, R119, R2 ;  /* 0x0000000277037220 */ /* 0x000fc60000410000 */
[----:B------:R-:W-:Y:S01]  /*17d0*/  FFMA.FTZ R71, R112, R71, R133 ;  /* 0x0000004770477223 */ /* 0x000fe20000010085 */
[----:B------:R-:W-:-:S04]  /*17e0*/  FMUL.FTZ R2, R118, R3 ;  /* 0x0000000376027220 */ /* 0x000fc80000410000 */
[----:B------:R-:W-:-:S04]  /*17f0*/  FMUL.FTZ R3, R115, R2 ;  /* 0x0000000273037220 */ /* 0x000fc80000410000 */
[----:B------:R-:W-:Y:S01]  /*1800*/  FMUL.FTZ R2, R112, R3 ;  /* 0x0000000370027220 */ /* 0x000fe20000410000 */
[----:B------:R-:W-:-:S03]  /*1810*/  FFMA.FTZ R3, R109, R71, R132 ;  /* 0x000000476d037223 */ /* 0x000fc60000010084 */
[----:B------:R-:W-:Y:S01]  /*1820*/  FMUL.FTZ R2, R109, R2 ;  /* 0x000000026d027220 */ /* 0x000fe20000410000 */
[----:B------:R-:W-:-:S03]  /*1830*/  FFMA.FTZ R3, R105, R3, R130 ;  /* 0x0000000369037223 */ /* 0x000fc60000010082 */
[----:B------:R-:W-:-:S05]  /*1840*/  FMUL.FTZ R2, R105, R2 ;  /* 0x0000000269027220 */ /* 0x000fca0000410000 */
[----:B------:R0:W-:Y:S02]  /*1850*/  STS.64 [R128+0x2150], R2 ;  /* 0x0021500280007388 */ /* 0x0001e40000000a00 */
[----:B0-----:R-:W-:Y:S01]  /*1860*/  P2R R2, PR, RZ, 0x4 ;  /* 0x00000004ff027803 */ /* 0x001fe20000000000 */
[----:B------:R-:W-:Y:S06]  /*1870*/  BAR.SYNC.DEFER_BLOCKING 0x0 ;  /* 0x0000000000007b1d */ /* 0x000fec0000010000 */
[----:B------:R-:W-:Y:S05]  /*1880*/  @P2 BRA `(.L_x_1657) ;  /* 0x0000000400082947 */ /* 0x000fea0003800000 */
[----:B------:R-:W-:Y:S01]  /*1890*/  MOV R151, 0x28 ;  /* 0x0000002800977802 */ /* 0x000fe20000000f00 */
[----:B------:R-:W-:Y:S01]  /*18a0*/  UMOV UR14, 0xffffffff ;  /* 0xffffffff000e7882 */ /* 0x000fe20000000000 */
[C---:B------:R-:W-:Y:S02]  /*18b0*/  ISETP.GE.AND P1, PT, R94.reuse, 0x10, PT ;  /* 0x000000105e00780c */ /* 0x040fe40003f26270 */
[----:B------:R-:W-:Y:S01]  /*18c0*/  ISETP.GE.AND P2, PT, R94, 0x8, PT ;  /* 0x000000085e00780c */ /* 0x000fe20003f46270 */
[----:B------:R-:W-:Y:S01]  /*18d0*/  IMAD R151, R0, R151, UR9 ;  /* 0x0000000900977e24 */ /* 0x000fe2000f8e0297 */
[C---:B------:R-:W-:Y:S02]  /*18e0*/  ISETP.GE.AND P3, PT, R94.reuse, 0x4, PT ;  /* 0x000000045e00780c */ /* 0x040fe40003f66270 */
[C---:B------:R-:W-:Y:S02]  /*18f0*/  ISETP.GE.AND P4, PT, R94.reuse, 0x2, PT ;  /* 0x000000025e00780c */ /* 0x040fe40003f86270 */
[----:B------:R-:W-:Y:S01]  /*1900*/  LDS.64 R72, [R151+0x2150] ;  /* 0x0021500097487984 */ /* 0x000fe20000000a00 */
[----:B------:R-:W-:-:S03]  /*1910*/  ISETP.GE.AND P5, PT, R94, 0x1, PT ;  /* 0x000000015e00780c */ /* 0x000fc60003fa6270 */
[----:B------:R-:W0:Y:S04]  /*1920*/  LDS.64 R70, [R151+0x2158] ;  /* 0x0021580097467984 */ /* 0x000e280000000a00 */
[----:B------:R-:W3:Y:S04]  /*1930*/  LDS.64 R2, [R151+0x2160] ;  /* 0x0021600097027984 */ /* 0x000ee80000000a00 */
[----:B------:R-:W4:Y:S01]  /*1940*/  LDS.64 R74, [R151+0x2168] ;  /* 0x00216800974a7984 */ /* 0x000f220000000a00 */
[-C--:B0-----:R-:W-:Y:S01]  /*1950*/  FFMA.FTZ R148, R73, R70.reuse, R71 ;  /* 0x0000004649947223 */ /* 0x081fe20000010047 */
[----:B------:R-:W-:-:S03]  /*1960*/  FMUL.FTZ R147, R72, R70 ;  /* 0x0000004648937220 */ /* 0x000fc60000410000 */
[C---:B---3--:R-:W-:Y:S01]  /*1970*/  FFMA.FTZ R148, R2.reuse, R148, R3 ;  /* 0x0000009402947223 */ /* 0x048fe20000010003 */
[----:B------:R-:W-:-:S03]  /*1980*/  FMUL.FTZ R147, R2, R147 ;  /* 0x0000009302937220 */ /* 0x000fc60000410000 */
[C---:B----4-:R-:W-:Y:S01]  /*1990*/  FFMA.FTZ R75, R74.reuse, R148, R75 ;  /* 0x000000944a4b7223 */ /* 0x050fe2000001004b */
[----:B------:R-:W-:Y:S01]  /*19a0*/  FMUL.FTZ R74, R74, R147 ;  /* 0x000000934a4a7220 */ /* 0x000fe20000410000 */
[----:B------:R-:W-:Y:S06]  /*19b0*/  BRA.DIV UR14, `(.L_x_1658) ;  /* 0x0000002a0ea07947 */ /* 0x000fec000b800000 */
[----:B------:R-:W0:Y:S04]  /*19c0*/  SHFL.UP PT, R148, R75, 0x1, RZ ;  /* 0x042000004b947989 */ /* 0x000e2800000e00ff */
[----:B------:R-:W3:Y:S01]  /*19d0*/  SHFL.UP PT, R147, R74, 0x1, RZ ;  /* 0x042000004a937989 */ /* 0x000ee200000e00ff */
[C---:B0-----:R-:W-:Y:S01]  /*19e0*/  FFMA.FTZ R148, R74.reuse, R148, R75 ;  /* 0x000000944a947223 */ /* 0x041fe2000001004b */
[----:B---3--:R-:W-:-:S04]  /*19f0*/  @P5 FMUL.FTZ R74, R74, R147 ;  /* 0x000000934a4a5220 */ /* 0x008fc80000410000 */
        /* <DEDUP_REMOVED lines=16> */
[----:B------:R0:W3:Y:S04]  /*1b00*/  SHFL.UP PT, R149, R74, 0x10, RZ ;  /* 0x060000004a957989 */ /* 0x0000e800000e00ff */
[----:B------:R0:W4:Y:S02]  /*1b10*/  SHFL.UP PT, R148, R75, 0x10, RZ ;  /* 0x060000004b947989 */ /* 0x00012400000e00ff */
.L_x_1684:
[C---:B----4-:R-:W-:Y:S01]  /*1b20*/  FFMA.FTZ R148, R74.reuse, R148, R75 ;  /* 0x000000944a947223 */ /* 0x050fe2000001004b */
[----:B------:R-:W-:Y:S01]  /*1b30*/  UMOV UR14, 0xffffffff ;  /* 0xffffffff000e7882 */ /* 0x000fe20000000000 */
[----:B0--3--:R-:W-:-:S03]  /*1b40*/  @P1 FMUL.FTZ R74, R74, R149 ;  /* 0x000000954a4a1220 */ /* 0x009fc60000410000 */
[----:B------:R-:W-:Y:S01]  /*1b50*/  FSEL R75, R75, R148, !P1 ;  /* 0x000000944b4b7208 */ /* 0x000fe20004800000 */
[----:B------:R-:W-:Y:S06]  /*1b60*/  BRA.DIV UR14, `(.L_x_1659) ;  /* 0x0000002e0e387947 */ /* 0x000fec000b800000 */
.L_x_1687:
[----:B------:R-:W-:-:S03]  /*1b70*/  UMOV UR14, 0xffffffff ;  /* 0xffffffff000e7882 */ /* 0x000fc60000000000 */
[----:B------:R-:W-:Y:S05]  /*1b80*/  BRA.DIV UR14, `(.L_x_1660) ;  /* 0x0000002e0e587947 */ /* 0x000fea000b800000 */
.L_x_1690:
[----:B------:R-:W-:-:S03]  /*1b90*/  UMOV UR14, 0xffffffff ;  /* 0xffffffff000e7882 */ /* 0x000fc60000000000 */
[----:B------:R-:W-:Y:S05]  /*1ba0*/  BRA.DIV UR14, `(.L_x_1661) ;  /* 0x0000002e0e787947 */ /* 0x000fea000b800000 */
[----:B------:R-:W0:Y:S04]  /*1bb0*/  SHFL.UP PT, R74, R74, 0x1, RZ ;  /* 0x042000004a4a7989 */ /* 0x000e2800000e00ff */
[----:B------:R-:W3:Y:S04]  /*1bc0*/  SHFL.UP PT, R75, R75, 0x1, RZ ;  /* 0x042000004b4b7989 */ /* 0x000ee800000e00ff */
[----:B-----5:R-:W4:Y:S04]  /*1bd0*/  SHFL.IDX PT, R68, R68, RZ, 0x1f ;  /* 0x00001fff44447589 */ /* 0x020f2800000e0000 */
[----:B------:R-:W0:Y:S02]  /*1be0*/  SHFL.IDX PT, R69, R69, RZ, 0x1f ;  /* 0x00001fff45457589 */ /* 0x000e2400000e0000 */
.L_x_1696:
[C---:B0--3--:R-:W-:Y:S01]  /*1bf0*/  @P0 FFMA.FTZ R69, R74.reuse, R69, R75 ;  /* 0x000000454a450223 */ /* 0x049fe2000001004b */
[----:B----4-:R-:W-:-:S03]  /*1c00*/  @P0 FMUL.FTZ R68, R74, R68 ;  /* 0x000000444a440220 */ /* 0x010fc60000410000 */
        /* <DEDUP_REMOVED lines=10> */
.L_x_1657:
[----:B------:R-:W-:Y:S05]  /*1cb0*/  WARPSYNC.ALL ;  /* 0x0000000000007948 */ /* 0x000fea0003800000 */
[----:B------:R-:W-:Y:S01]  /*1cc0*/  BAR.SYNC.DEFER_BLOCKING 0x0 ;  /* 0x0000000000007b1d */ /* 0x000fe20000010000 */
[C---:B012--5:R-:W-:Y:S01]  /*1cd0*/  FMUL.FTZ R68, R105.reuse, R96 ;  /* 0x0000006069447220 */ /* 0x067fe20000410000 */
[----:B------:R-:W-:Y:S01]  /*1ce0*/  FFMA.FTZ R3, R105, R99, R98 ;  /* 0x0000006369037223 */ /* 0x000fe20000010062 */
[----:B------:R-:W-:Y:S02]  /*1cf0*/  ISETP.NE.AND P0, PT, R131, RZ, PT ;  /* 0x000000ff8300720c */ /* 0x000fe40003f05270 */
        /* <DEDUP_REMOVED lines=12> */
[----:B------:R-:W-:Y:S01]  /*1dc0*/  FFMA.FTZ R3, R121, R3, R106 ;  /* 0x0000000379037223 */ /* 0x000fe2000001006a */
[----:B------:R-:W-:-:S03]  /*1dd0*/  MOV R68, 0x3f800000 ;  /* 0x3f80000000447802 */ /* 0x000fc60000000f00 */
[----:B------:R-:W-:-:S04]  /*1de0*/  FFMA.FTZ R3, R120, R3, R107 ;  /* 0x0000000378037223 */ /* 0x000fc8000001006b */
[----:B------:R-:W-:Y:S01]  /*1df0*/  FFMA.FTZ R3, R123, R3, R108 ;  /* 0x000000037b037223 */ /* 0x000fe2000001006c */
[----:B0-----:R-:W-:Y:S01]  /*1e00*/  FFMA.FTZ R143, R143, R2, R138 ;  /* 0x000000028f8f7223 */ /* 0x001fe2000001008a */
[----:B------:R-:W-:Y:S01]  /*1e10*/  FMUL.FTZ R2, R120, R69 ;  /* 0x0000004578027220 */ /* 0x000fe20000410000 */
[----:B------:R-:W-:Y:S02]  /*1e20*/  MOV R69, RZ ;  /* 0x000000ff00457202 */ /* 0x000fe40000000f00 */
[----:B------:R-:W-:Y:S01]  /*1e30*/  FFMA.FTZ R138, R126, R143, R137 ;  /* 0x0000008f7e8a7223 */ /* 0x000fe20000010089 */
[----:B------:R-:W-:-:S03]  /*1e40*/  FMUL.FTZ R2, R123, R2 ;  /* 0x000000027b027220 */ /* 0x000fc60000410000 */
[----:B------:R-:W-:Y:S01]  /*1e50*/  FFMA.FTZ R137, R129, R138, R142 ;  /* 0x0000008a81897223 */ /* 0x000fe2000001008e */
[C---:B------:R-:W-:Y:S01]  /*1e60*/  FMUL.FTZ R71, R125.reuse, R2 ;  /* 0x000000027d477220 */ /* 0x040fe20000410000 */
[----:B------:R-:W-:Y:S01]  /*1e70*/  FFMA.FTZ R2, R125, R3, R110 ;  /* 0x000000037d027223 */ /* 0x000fe2000001006e */
[----:B------:R-:W0:Y:S01]  /*1e80*/  @P0 LDS.64 R68, [UR13] ;  /* 0x0000000dff440984 */ /* 0x000e220008000a00 */
[----:B------:R-:W-:Y:S01]  /*1e90*/  FFMA.FTZ R140, R127, R137, R140 ;  /* 0x000000897f8c7223 */ /* 0x000fe2000001008c */
[C---:B------:R-:W-:Y:S01]  /*1ea0*/  FMUL.FTZ R71, R122.reuse, R71 ;  /* 0x000000477a477220 */ /* 0x040fe20000410000 */
[----:B------:R-:W-:Y:S01]  /*1eb0*/  FFMA.FTZ R2, R122, R2, R111 ;  /* 0x000000027a027223 */ /* 0x000fe2000001006f */
[----:B------:R-:W-:Y:S01]  /*1ec0*/  ISETP.GT.U32.AND P0, PT, R0, 0x1f, PT ;  /* 0x0000001f0000780c */ /* 0x000fe20003f04070 */
[C---:B------:R-:W-:Y:S01]  /*1ed0*/  FFMA.FTZ R139, R124.reuse, R140, R139 ;  /* 0x0000008c7c8b7223 */ /* 0x040fe2000001008b */
[C---:B------:R-:W-:Y:S01]  /*1ee0*/  FMUL.FTZ R70, R124.reuse, R71 ;  /* 0x000000477c467220 */ /* 0x040fe20000410000 */
[----:B------:R-:W-:-:S02]  /*1ef0*/  FFMA.FTZ R2, R124, R2, R113 ;  /* 0x000000027c027223 */ /* 0x000fc40000010071 */
[----:B------:R-:W-:Y:S01]  /*1f00*/  FFMA.FTZ R142, R122, R139, R141 ;  /* 0x0000008b7a8e7223 */ /* 0x000fe2000001008d */
[C---:B------:R-:W-:Y:S01]  /*1f10*/  FMUL.FTZ R70, R127.reuse, R70 ;  /* 0x000000467f467220 */ /* 0x040fe20000410000 */
[----:B------:R-:W-:Y:S02]  /*1f20*/  FFMA.FTZ R2, R127, R2, R114 ;  /* 0x000000027f027223 */ /* 0x000fe40000010072 */
[----:B------:R-:W-:Y:S01]  /*1f30*/  FFMA.FTZ R141, R125, R142, R154 ;  /* 0x0000008e7d8d7223 */ /* 0x000fe2000001009a */
[C---:B------:R-:W-:Y:S01]  /*1f40*/  FMUL.FTZ R3, R129.reuse, R70 ;  /* 0x0000004681037220 */ /* 0x040fe20000410000 */
[----:B------:R-:W-:Y:S02]  /*1f50*/  FFMA.FTZ R70, R129, R2, R116 ;  /* 0x0000000281467223 */ /* 0x000fe40000010074 */
[----:B------:R-:W-:Y:S01]  /*1f60*/  FFMA.FTZ R146, R123, R141, R146 ;  /* 0x0000008d7b927223 */ /* 0x000fe20000010092 */
[C---:B------:R-:W-:Y:S01]  /*1f70*/  FMUL.FTZ R2, R126.reuse, R3 ;  /* 0x000000037e027220 */ /* 0x040fe20000410000 */
[----:B------:R-:W-:-:S02]  /*1f80*/  FFMA.FTZ R3, R126, R70, R117 ;  /* 0x000000467e037223 */ /* 0x000fc40000010075 */
[----:B------:R-:W-:-:S03]  /*1f90*/  FFMA.FTZ R145, R120, R146, R145 ;  /* 0x0000009278917223 */ /* 0x000fc60000010091 */
[----:B------:R1:W-:Y:S01]  /*1fa0*/  STS.64 [R128+0x2660], R2 ;  /* 0x0026600280007388 */ /* 0x0003e20000000a00 */
        /* <DEDUP_REMOVED lines=9> */
[----:B------:R-:W-:Y:S01]  /*2040*/  HFMA2 R3, -RZ, RZ, 0, 2.384185791015625e-06 ;  /* 0x00000028ff037431 */ /* 0x000fe200000001ff */
        /* <DEDUP_REMOVED lines=8> */
[C---:B0-----:R-:W-:Y:S01]  /*20d0*/  FFMA.FTZ R148, R70.reuse, R75, R71 ;  /* 0x0000004b46947223 */ /* 0x041fe20000010047 */
[----:B------:R-:W-:-:S03]  /*20e0*/  FMUL.FTZ R147, R70, R74 ;  /* 0x0000004a46937220 */ /* 0x000fc60000410000 */
[C---:B-1----:R-:W-:Y:S01]  /*20f0*/  FFMA.FTZ R148, R2.reuse, R148, R3 ;  /* 0x0000009402947223 */ /* 0x042fe20000010003 */
[----:B------:R-:W-:-:S03]  /*2100*/  FMUL.FTZ R147, R2, R147 ;  /* 0x0000009302937220 */ /* 0x000fc60000410000 */
[C---:B--2---:R-:W-:Y:S01]  /*2110*/  FFMA.FTZ R73, R72.reuse, R148, R73 ;  /* 0x0000009448497223 */ /* 0x044fe20000010049 */
[----:B------:R-:W-:Y:S01]  /*2120*/  FMUL.FTZ R72, R72, R147 ;  /* 0x0000009348487220 */ /* 0x000fe20000410000 */
[----:B------:R-:W-:Y:S06]  /*2130*/  BRA.DIV UR14, `(.L_x_1663) ;  /* 0x0000002a0e907947 */ /* 0x000fec000b800000 */
[----:B------:R-:W0:Y:S01]  /*2140*/  SHFL.DOWN PT, R147, R72, 0x1, 0x1f ;  /* 0x08201f0048937f89 */ /* 0x000e2200000e0000 */
[C---:B------:R-:W-:Y:S02]  /*2150*/  ISETP.GT.U32.AND P1, PT, R132.reuse, 0x1b, PT ;  /* 0x0000001b8400780c */ /* 0x040fe40003f24070 */
[C---:B------:R-:W-:Y:S01]  /*2160*/  ISETP.GT.U32.AND P2, PT, R132.reuse, 0x17, PT ;  /* 0x000000178400780c */ /* 0x040fe20003f44070 */
[----:B------:R-:W1:Y:S01]  /*2170*/  SHFL.DOWN PT, R148, R73, 0x1, 0x1f ;  /* 0x08201f0049947f89 */ /* 0x000e6200000e0000 */
[----:B------:R-:W-:-:S03]  /*2180*/  ISETP.GT.U32.AND P3, PT, R132, 0xf, PT ;  /* 0x0000000f8400780c */ /* 0x000fc60003f64070 */
[----:B------:R-:W-:Y:S04]  /*2190*/  SHFL.IDX PT, R156, R68, RZ, 0x1f ;  /* 0x00001fff449c7589 */ /* 0x000fe800000e0000 */
[----:B------:R-:W-:Y:S01]  /*21a0*/  SHFL.IDX PT, R157, R69, RZ, 0x1f ;  /* 0x00001fff459d7589 */ /* 0x000fe200000e0000 */
        /* <DEDUP_REMOVED lines=9> */
[----:B------:R-:W-:Y:S02]  /*2240*/  @!P0 MOV R72, R147 ;  /* 0x0000009300488202 */ /* 0x000fe40000000f00 */
[----:B------:R-:W-:-:S03]  /*2250*/  @!P0 MOV R73, R148 ;  /* 0x0000009400498202 */ /* 0x000fc60000000f00 */
[----:B------:R-:W0:Y:S01]  /*2260*/  SHFL.DOWN PT, R147, R72, 0x4, 0x1f ;  /* 0x08801f0048937f89 */ /* 0x000e2200000e0000 */
[----:B------:R-:W-:-:S03]  /*2270*/  ISETP.NE.AND P0, PT, R0, 0x1f, PT ;  /* 0x0000001f0000780c */ /* 0x000fc60003f05270 */
        /* <DEDUP_REMOVED lines=19> */
[----:B------:R1:W2:Y:S04]  /*23b0*/  SHFL.DOWN PT, R154, R72, 0x1, 0x1f ;  /* 0x08201f00489a7f89 */ /* 0x0002a800000e0000 */
[----:B------:R1:W3:Y:S01]  /*23c0*/  SHFL.DOWN PT, R155, R73, 0x1, 0x1f ;  /* 0x08201f00499b7f89 */ /* 0x0002e200000e0000 */
[-C--:B0-----:R-:W-:Y:S01]  /*23d0*/  FFMA.FTZ R132, R69, R153.reuse, R152 ;  /* 0x0000009945847223 */ /* 0x081fe20000010098 */
[----:B-1----:R-:W-:-:S07]  /*23e0*/  FMUL.FTZ R153, R68, R153 ;  /* 0x0000009944997220 */ /* 0x002fce0000410000 */
.L_x_1713:
[----:B------:R-:W-:Y:S02]  /*23f0*/  MOV R73, R157 ;  /* 0x0000009d00497202 */ /* 0x000fe40000000f00 */
[----:B------:R-:W-:Y:S02]  /*2400*/  MOV R72, R156 ;  /* 0x0000009c00487202 */ /* 0x000fe40000000f00 */
[----:B------:R-:W-:Y:S01]  /*2410*/  MOV R69, R132 ;  /* 0x0000008400457202 */ /* 0x000fe20000000f00 */
[C---:B--23--:R-:W-:Y:S01]  /*2420*/  @P0 FFMA.FTZ R73, R154.reuse, R73, R155 ;  /* 0x000000499a490223 */ /* 0x04cfe2000001009b */
[----:B------:R-:W-:Y:S01]  /*2430*/  MOV R68, R153 ;  /* 0x0000009900447202 */ /* 0x000fe20000000f00 */
[----:B------:R-:W-:Y:S02]  /*2440*/  @P0 FMUL.FTZ R72, R154, R72 ;  /* 0x000000489a480220 */ /* 0x000fe40000410000 */
[C---:B------:R-:W-:Y:S02]  /*2450*/  FFMA.FTZ R75, R74.reuse, R73, R75 ;  /* 0x000000494a4b7223 */ /* 0x040fe4000001004b */
[----:B------:R-:W-:Y:S01]  /*2460*/  FMUL.FTZ R74, R74, R72 ;  /* 0x000000484a4a7220 */ /* 0x000fe20000410000 */
[----:B------:R0:W-:Y:S01]  /*2470*/  STS.64 [R128+0x2678], R72 ;  /* 0x0026784880007388 */ /* 0x0001e20000000a00 */
[----:B------:R-:W-:-:S02]  /*2480*/  FFMA.FTZ R71, R70, R75, R71 ;  /* 0x0000004b46477223 */ /* 0x000fc40000010047 */
[----:B------:R-:W-:Y:S01]  /*2490*/  FMUL.FTZ R70, R70, R74 ;  /* 0x0000004a46467220 */ /* 0x000fe20000410000 */
[----:B------:R0:W-:Y:S01]  /*24a0*/  STS.64 [R128+0x2670], R74 ;  /* 0x0026704a80007388 */ /* 0x0001e20000000a00 */
[C---:B------:R-:W-:Y:S02]  /*24b0*/  FFMA.FTZ R3, R2.reuse, R71, R3 ;  /* 0x0000004702037223 */ /* 0x040fe40000010003 */
[----:B------:R-:W-:Y:S01]  /*24c0*/  FMUL.FTZ R2, R2, R70 ;  /* 0x0000004602027220 */ /* 0x000fe20000410000 */
[----:B------:R0:W-:Y:S04]  /*24d0*/  STS.64 [R128+0x2668], R70 ;  /* 0x0026684680007388 */ /* 0x0001e80000000a00 */
[----:B------:R0:W-:Y:S02]  /*24e0*/  STS.64 [R128+0x2660], R2 ;  /* 0x0026600280007388 */ /* 0x0001e40000000a00 */
.L_x_1662:
[----:B------:R-:W-:Y:S05]  /*24f0*/  WARPSYNC.ALL ;  /* 0x0000000000007948 */ /* 0x000fea0003800000 */
[----:B------:R-:W-:Y:S01]  /*2500*/  BAR.SYNC.DEFER_BLOCKING 0x0 ;  /* 0x0000000000007b1d */ /* 0x000fe20000010000 */
[----:B0-----:R-:W-:Y:S01]  /*2510*/  SHF.R.U32.HI R71, RZ, 0x2, R0 ;  /* 0x00000002ff477819 */ /* 0x001fe20000011600 */
[----:B------:R-:W-:Y:S01]  /*2520*/  FFMA.FTZ R72, R64, -R91, R143 ;  /* 0x8000005b40487223 */ /* 0x000fe2000001008f */
[----:B------:R-:W-:Y:S01]  /*2530*/  FFMA.FTZ R73, R65, -R90, R138 ;  /* 0x8000005a41497223 */ /* 0x000fe2000001008a */
[----:B------:R-:W-:Y:S01]  /*2540*/  FFMA.FTZ R128, R60, -R87, R139 ;  /* 0x800000573c807223 */ /* 0x000fe2000001008b */
[----:B------:R-:W-:Y:S01]  /*2550*/  IADD3 R2, PT, PT, R71, R0, RZ ;  /* 0x0000000047027210 */ /* 0x000fe20007ffe0ff */
[----:B------:R-:W-:Y:S01]  /*2560*/  FFMA.FTZ R132, R62, -R85, R141 ;  /* 0x800000553e847223 */ /* 0x000fe2000001008d */
[----:B------:R-:W-:Y:S01]  /*2570*/  ISETP.GT.AND P1, PT, R94, 0x1e, PT ;  /* 0x0000001e5e00780c */ /* 0x000fe20003f24270 */
[----:B------:R-:W-:Y:S01]  /*2580*/  BSSY.RECONVERGENT B0, `(.L_x_1664) ;  /* 0x00000d0000007945 */ /* 0x000fe20003800200 */
[----:B------:R-:W-:-:S02]  /*2590*/  LEA R2, R2, UR9, 0x3 ;  /* 0x0000000902027c11 */ /* 0x000fc4000f8e18ff */
[----:B------:R-:W-:Y:S02]  /*25a0*/  ISETP.GT.AND P0, PT, R94, 0x1d, PT ;  /* 0x0000001d5e00780c */ /* 0x000fe40003f04270 */
[----:B------:R-:W-:Y:S02]  /*25b0*/  ISETP.NE.AND P2, PT, R0, RZ, PT ;  /* 0x000000ff0000720c */ /* 0x000fe40003f45270 */
[----:B------:R-:W0:Y:S11]  /*25c0*/  LDS R2, [R2+0x2664] ;  /* 0x0026640002027984 */ /* 0x000e360000000800 */
[----:B------:R1:W-:Y:S01]  /*25d0*/  @!P2 STS.64 [UR13], R68 ;  /* 0x00000044ff00a988 */ /* 0x0003e20008000a0d */
[----:B0-----:R-:W-:Y:S01]  /*25e0*/  FFMA.FTZ R96, R2, R96, R99 ;  /* 0x0000006002607223 */ /* 0x001fe20000010063 */
[----:B------:R-:W-:-:S03]  /*25f0*/  FFMA.FTZ R2, R4, R143, RZ ;  /* 0x0000008f04027223 */ /* 0x000fc600000100ff */
[----:B------:R-:W-:Y:S01]  /*2600*/  FFMA.FTZ R98, R105, R96, R98 ;  /* 0x0000006069627223 */ /* 0x000fe20000010062 */
[----:B------:R-:W-:Y:S01]  /*2610*/  FFMA.FTZ R3, R5, R138, R2 ;  /* 0x0000008a05037223 */ /* 0x000fe20000010002 */
[----:B------:R-:W-:Y:S02]  /*2620*/  FFMA.FTZ R138, R56, -R83, R145 ;  /* 0x80000053388a7223 */ /* 0x000fe40000010091 */
[----:B------:R-:W-:Y:S01]  /*2630*/  FFMA.FTZ R100, R109, R98, R100 ;  /* 0x000000626d647223 */ /* 0x000fe20000010064 */
[----:B------:R-:W-:Y:S01]  /*2640*/  FFMA.FTZ R2, R6, R137, R3 ;  /* 0x0000008906027223 */ /* 0x000fe20000010003 */
[----:B------:R-:W-:Y:S02]  /*2650*/  FMUL.FTZ R0, R98, UR35 ;  /* 0x0000002362007c20 */ /* 0x000fe40008410000 */
[----:B------:R-:W-:Y:S01]  /*2660*/  FFMA.FTZ R101, R112, R100, R101 ;  /* 0x0000006470657223 */ /* 0x000fe20000010065 */
[----:B------:R-:W-:-:S03]  /*2670*/  FFMA.FTZ R3, R7, R140, R2 ;  /* 0x0000008c07037223 */ /* 0x000fc60000010002 */
[----:B------:R-:W-:Y:S01]  /*2680*/  FFMA.FTZ R102, R115, R101, R102 ;  /* 0x0000006573667223 */ /* 0x000fe20000010066 */
[----:B------:R-:W-:Y:S01]  /*2690*/  FFMA.FTZ R2, R48, R139, R3 ;  /* 0x0000008b30027223 */ /* 0x000fe20000010003 */
[----:B------:R-:W-:Y:S02]  /*26a0*/  FFMA.FTZ R139, R57, -R82, R144 ;  /* 0x80000052398b7223 */ /* 0x000fe40000010090 */
[----:B------:R-:W-:Y:S01]  /*26b0*/  FFMA.FTZ R103, R118, R102, R103 ;  /* 0x0000006676677223 */ /* 0x000fe20000010067 */
[----:B------:R-:W-:Y:S01]  /*26c0*/  FFMA.FTZ R75, R49, R142, R2 ;  /* 0x0000008e314b7223 */ /* 0x000fe20000010002 */
[----:B------:R-:W-:Y:S01]  /*26d0*/  FFMA.FTZ R118, R66, -R89, R137 ;  /* 0x8000005942767223 */ /* 0x000fe20000010089 */
[----:B------:R-:W-:Y:S01]  /*26e0*/  FFMA.FTZ R137, R63, -R84, R146 ;  /* 0x800000543f897223 */ /* 0x000fe20000010092 */
[----:B------:R-:W-:Y:S01]  /*26f0*/  FFMA.FTZ R104, R119, R103, R104 ;  /* 0x0000006777687223 */ /* 0x000fe20000010068 */
[----:B------:R-:W-:Y:S01]  /*2700*/  FFMA.FTZ R70, R50, R141, R75 ;  /* 0x0000008d32467223 */ /* 0x000fe2000001004b */
[----:B------:R-:W-:-:S02]  /*2710*/  FFMA.FTZ R141, R59, -R80, R136 ;  /* 0x800000503b8d7223 */ /* 0x000fc40000010088 */
[----:B------:R-:W-:Y:S01]  /*2720*/  FFMA.FTZ R106, R121, R104, R106 ;  /* 0x00000068796a7223 */ /* 0x000fe2000001006a */
[----:B------:R-:W-:-:S03]  /*2730*/  FMUL.FTZ R121, R79, R101 ;  /* 0x000000654f797220 */ /* 0x000fc60000410000 */
[----:B------:R-:W-:Y:S01]  /*2740*/  FFMA.FTZ R107, R120, R106, R107 ;  /* 0x0000006a786b7223 */ /* 0x000fe2000001006b */
[----:B-1----:R-:W-:Y:S01]  /*2750*/  FMUL.FTZ R69, R106, UR35 ;  /* 0x000000236a457c20 */ /* 0x002fe20008410000 */
[----:B------:R-:W-:Y:S02]  /*2760*/  FADD.FTZ R8, R121, R8 ;  /* 0x0000000879087221 */ /* 0x000fe40000010000 */
[----:B------:R-:W-:Y:S01]  /*2770*/  FFMA.FTZ R108, R123, R107, R108 ;  /* 0x0000006b7b6c7223 */ /* 0x000fe2000001006c */
[----:B------:R-:W-:Y:S01]  /*2780*/  FFMA.FTZ R123, R67, -R88, R140 ;  /* 0x80000058437b7223 */ /* 0x000fe2000001008c */
[----:B------:R-:W-:Y:S02]  /*2790*/  FFMA.FTZ R140, R58, -R81, R151 ;  /* 0x800000513a8c7223 */ /* 0x000fe40000010097 */
[----:B------:R-:W-:Y:S01]  /*27a0*/  FFMA.FTZ R110, R125, R108, R110 ;  /* 0x0000006c7d6e7223 */ /* 0x000fe2000001006e */
[----:B------:R-:W-:-:S03]  /*27b0*/  FMUL.FTZ R125, R77, R98 ;  /* 0x000000624d7d7220 */ /* 0x000fc60000410000 */
[----:B------:R-:W-:Y:S01]  /*27c0*/  FFMA.FTZ R111, R122, R110, R111 ;  /* 0x0000006e7a6f7223 */ /* 0x000fe2000001006f */
[----:B------:R-:W-:-:S03]  /*27d0*/  FADD.FTZ R10, R125, R10 ;  /* 0x0000000a7d0a7221 */ /* 0x000fc60000010000 */
[----:B------:R-:W-:Y:S01]  /*27e0*/  FFMA.FTZ R113, R124, R111, R113 ;  /* 0x0000006f7c717223 */ /* 0x000fe20000010071 */
[----:B------:R-:W-:-:S03]  /*27f0*/  FMUL.FTZ R124, R80, R102 ;  /* 0x00000066507c7220 */ /* 0x000fc60000410000 */
[----:B------:R-:W-:Y:S01]  /*2800*/  FFMA.FTZ R114, R127, R113, R114 ;  /* 0x000000717f727223 */ /* 0x000fe20000010072 */
[----:B------:R-:W-:Y:S01]  /*2810*/  FFMA.FTZ R127, R55, -R76, R130 ;  /* 0x8000004c377f7223 */ /* 0x000fe20000010082 */
[----:B------:R-:W-:Y:S02]  /*2820*/  FADD.FTZ R15, R124, R15 ;  /* 0x0000000f7c0f7221 */ /* 0x000fe40000010000 */
[-C--:B------:R-:W-:Y:S01]  /*2830*/  FFMA.FTZ R116, R129, R114.reuse, R116 ;  /* 0x0000007281747223 */ /* 0x080fe20000010074 */
[----:B------:R-:W-:Y:S01]  /*2840*/  FMUL.FTZ R75, R89, R114 ;  /* 0x00000072594b7220 */ /* 0x000fe20000410000 */
[----:B------:R-:W-:Y:S02]  /*2850*/  FFMA.FTZ R129, R61, -R86, R142 ;  /* 0x800000563d817223 */ /* 0x000fe4000001008e */
[-C--:B------:R-:W-:Y:S01]  /*2860*/  FFMA.FTZ R117, R126, R116.reuse, R117 ;  /* 0x000000747e757223 */ /* 0x080fe20000010075 */
[----:B------:R-:W-:Y:S01]  /*2870*/  FMUL.FTZ R2, R90, R116 ;  /* 0x000000745a027220 */ /* 0x000fe20000410000 */
[----:B------:R-:W-:-:S02]  /*2880*/  FADD.FTZ R22, R75, R22 ;  /* 0x000000164b167221 */ /* 0x000fc40000010000 */
[----:B------:R-:W-:Y:S01]  /*2890*/  FMUL.FTZ R3, R91, R117 ;  /* 0x000000755b037220 */ /* 0x000fe20000410000 */
[----:B------:R-:W-:-:S03]  /*28a0*/  FADD.FTZ R21, R2, R21 ;  /* 0x0000001502157221 */ /* 0x000fc60000010000 */
[C---:B------:R-:W-:Y:S01]  /*28b0*/  FFMA.FTZ R99, R3.reuse, R72, RZ ;  /* 0x0000004803637223 */ /* 0x040fe200000100ff */
[----:B------:R-:W-:-:S03]  /*28c0*/  FADD.FTZ R20, R3, R20 ;  /* 0x0000001403147221 */ /* 0x000fc60000010000 */
[----:B------:R-:W-:Y:S01]  /*28d0*/  FFMA.FTZ R74, R2, R73, R99 ;  /* 0x00000049024a7223 */ /* 0x000fe20000010063 */
[----:B------:R-:W-:Y:S01]  /*28e0*/  FFMA.FTZ R99, R51, R146, R70 ;  /* 0x0000009233637223 */ /* 0x000fe20000010046 */
[----:B------:R-:W-:Y:S02]  /*28f0*/  FMUL.FTZ R70, R88, R113 ;  /* 0x0000007158467220 */ /* 0x000fe40000410000 */
[----:B------:R-:W-:Y:S01]  /*2900*/  FFMA.FTZ R105, R75, R118, R74 ;  /* 0x000000764b697223 */ /* 0x000fe2000001004a */
[----:B------:R-:W-:Y:S01]  /*2910*/  FFMA.FTZ R74, R44, R145, R99 ;  /* 0x000000912c4a7223 */ /* 0x000fe20000010063 */
[----:B------:R-:W-:Y:S01]  /*2920*/  FMUL.FTZ R99, R87, R111 ;  /* 0x0000006f57637220 */ /* 0x000fe20000410000 */
[C---:B------:R-:W-:Y:S01]  /*2930*/  FADD.FTZ R23, R70.reuse, R23 ;  /* 0x0000001746177221 */ /* 0x040fe20000010000 */
        /* <DEDUP_REMOVED lines=11> */
[----:B------:R-:W-:Y:S01]  /*29f0*/  FFMA.FTZ R136, R52, -R79, R135 ;  /* 0x8000004f34887223 */ /* 0x000fe20000010087 */
        /* <DEDUP_REMOVED lines=17> */
[----:B------:R-:W-:Y:S01]  /*2b10*/  FMUL.FTZ R126, R78, R100 ;  /* 0x000000644e7e7220 */ /* 0x000fe20000410000 */
[----:B------:R-:W0:Y:S01]  /*2b20*/  SHFL.DOWN PT, R135, R112, 0x1, 0x1f ;  /* 0x08201f0070877f89 */ /* 0x000e2200000e0000 */
[----:B------:R-:W-:Y:S01]  /*2b30*/  FADD.FTZ R11, R130, R11 ;  /* 0x0000000b820b7221 */ /* 0x000fe20000010000 */
[----:B------:R-:W-:Y:S01]  /*2b40*/  FFMA.FTZ R142, R124, R141, R119 ;  /* 0x0000008d7c8e7223 */ /* 0x000fe20000010077 */
[----:B------:R-:W-:Y:S01]  /*2b50*/  FADD.FTZ R9, R126, R9 ;  /* 0x000000097e097221 */ /* 0x000fe20000010000 */
[----:B------:R-:W-:Y:S01]  /*2b60*/  FADD.FTZ R13, R122, R13 ;  /* 0x0000000d7a0d7221 */ /* 0x000fe20000010000 */
[----:B------:R-:W-:Y:S01]  /*2b70*/  FADD.FTZ R12, R109, R12 ;  /* 0x0000000c6d0c7221 */ /* 0x000fe20000010000 */
[----:B------:R-:W-:Y:S01]  /*2b80*/  FFMA.FTZ R119, R121, R136, R142 ;  /* 0x0000008879777223 */ /* 0x000fe2000001008e */
[----:B------:R-:W-:-:S03]  /*2b90*/  FADD.FTZ R18, R105, R18 ;  /* 0x0000001269127221 */ /* 0x000fc60000010000 */
[----:B------:R-:W-:-:S04]  /*2ba0*/  FFMA.FTZ R142, R126, R134, R119 ;  /* 0x000000867e8e7223 */ /* 0x000fc80000010077 */
[----:B------:R-:W-:-:S04]  /*2bb0*/  FFMA.FTZ R119, R125, R133, R142 ;  /* 0x000000857d777223 */ /* 0x000fc8000001008e */
[----:B------:R-:W-:-:S05]  /*2bc0*/  FFMA.FTZ R119, R130, R127, R119 ;  /* 0x0000007f82777223 */ /* 0x000fca0000010077 */
[----:B------:R-:W1:Y:S01]  /*2bd0*/  SHFL.DOWN PT, R142, R119, 0x1, 0x1f ;  /* 0x08201f00778e7f89 */ /* 0x000e6200000e0000 */
[----:B0-----:R-:W-:-:S05]  /*2be0*/  @!P1 FADD.FTZ R112, R112, R135 ;  /* 0x0000008770709221 */ /* 0x001fca0000010000 */
[----:B------:R-:W0:Y:S01]  /*2bf0*/  SHFL.DOWN PT, R135, R112, 0x2, 0x1f ;  /* 0x08401f0070877f89 */ /* 0x000e2200000e0000 */
[----:B-1----:R-:W-:Y:S01]  /*2c00*/  @!P1 FADD.FTZ R119, R119, R142 ;  /* 0x0000008e77779221 */ /* 0x002fe20000010000 */
[----:B------:R-:W-:-:S04]  /*2c10*/  ISETP.GT.AND P1, PT, R94, 0x1b, PT ;  /* 0x0000001b5e00780c */ /* 0x000fc80003f24270 */
        /* <DEDUP_REMOVED lines=9> */
[----:B------:R-:W-:-:S04]  /*2cb0*/  FMUL.FTZ R142, R96, UR35 ;  /* 0x00000023608e7c20 */ /* 0x000fc80008410000 */
[----:B------:R-:W1:Y:S01]  /*2cc0*/  SHFL.DOWN PT, R144, R119, 0x8, 0x1f ;  /* 0x09001f0077907f89 */ /* 0x000e6200000e0000 */
[----:B0-----:R-:W-:Y:S01]  /*2cd0*/  @!P0 FADD.FTZ R112, R112, R135 ;  /* 0x0000008770708221 */ /* 0x001fe20000010000 */
[----:B------:R-:W-:Y:S01]  /*2ce0*/  FMUL.FTZ R142, R127, R142 ;  /* 0x0000008e7f8e7220 */ /* 0x000fe20000410000 */
[----:B------:R-:W-:Y:S01]  /*2cf0*/  FMUL.FTZ R135, R133, R0 ;  /* 0x0000000085877220 */ /* 0x000fe20000410000 */
[----:B------:R-:W-:Y:S01]  /*2d00*/  FMUL.FTZ R127, R100, UR35 ;  /* 0x00000023647f7c20 */ /* 0x000fe20008410000 */
[----:B------:R-:W-:Y:S01]  /*2d10*/  FMUL.FTZ R0, R102, UR35 ;  /* 0x0000002366007c20 */ /* 0x000fe20008410000 */
[----:B------:R-:W-:Y:S01]  /*2d20*/  FMUL.FTZ R133, R101, UR35 ;  /* 0x0000002365857c20 */ /* 0x000fe20008410000 */
[----:B------:R-:W-:Y:S01]  /*2d30*/  FFMA.FTZ R96, R55, R96, R142 ;  /* 0x0000006037607223 */ /* 0x000fe2000001008e */
[----:B------:R-:W-:Y:S01]  /*2d40*/  FMUL.FTZ R134, R134, R127 ;  /* 0x0000007f86867220 */ /* 0x000fe20000410000 */
[----:B------:R-:W-:Y:S01]  /*2d50*/  FMUL.FTZ R68, R141, R0 ;  /* 0x000000008d447220 */ /* 0x000fe20000410000 */
[----:B------:R-:W-:Y:S01]  /*2d60*/  FMUL.FTZ R0, R104, UR35 ;  /* 0x0000002368007c20 */ /* 0x000fe20008410000 */
[----:B------:R-:W-:Y:S01]  /*2d70*/  FFMA.FTZ R127, R54, R98, R135 ;  /* 0x00000062367f7223 */ /* 0x000fe20000010087 */
[----:B------:R-:W-:Y:S01]  /*2d80*/  FMUL.FTZ R135, R136, R133 ;  /* 0x0000008588877220 */ /* 0x000fe20000410000 */
[----:B------:R-:W-:Y:S01]  /*2d90*/  FFMA.FTZ R100, R53, R100, R134 ;  /* 0x0000006435647223 */ /* 0x000fe20000010086 */
[----:B------:R-:W-:Y:S01]  /*2da0*/  FMUL.FTZ R133, R103, UR35 ;  /* 0x0000002367857c20 */ /* 0x000fe20008410000 */
[----:B------:R-:W-:Y:S01]  /*2db0*/  FMUL.FTZ R0, R139, R0 ;  /* 0x000000008b007220 */ /* 0x000fe20000410000 */
[----:B------:R-:W-:Y:S01]  /*2dc0*/  FFMA.FTZ R101, R52, R101, R135 ;  /* 0x0000006534657223 */ /* 0x000fe20000010087 */
[----:B------:R-:W0:Y:S01]  /*2dd0*/  SHFL.DOWN PT, R139, R112, 0x10, 0x1f ;  /* 0x0a001f00708b7f89 */ /* 0x000e2200000e0000 */
[----:B------:R-:W-:Y:S01]  /*2de0*/  FMUL.FTZ R133, R140, R133 ;  /* 0x000000858c857220 */ /* 0x000fe20000410000 */
[----:B------:R-:W-:Y:S01]  /*2df0*/  FFMA.FTZ R104, R57, R104, R0 ;  /* 0x0000006839687223 */ /* 0x000fe20000010000 */
[----:B------:R-:W-:Y:S01]  /*2e00*/  FMUL.FTZ R0, R107, UR35 ;  /* 0x000000236b007c20 */ /* 0x000fe20008410000 */
[----:B------:R-:W-:Y:S01]  /*2e10*/  FFMA.FTZ R102, R59, R102, R68 ;  /* 0x000000663b667223 */ /* 0x000fe20000010044 */
[----:B------:R-:W-:Y:S01]  /*2e20*/  FFMA.FTZ R135, R58, R103, R133 ;  /* 0x000000673a877223 */ /* 0x000fe20000010085 */
[----:B------:R-:W-:Y:S01]  /*2e30*/  FMUL.FTZ R103, R138, R69 ;  /* 0x000000458a677220 */ /* 0x000fe20000410000 */
[----:B-1----:R-:W-:Y:S01]  /*2e40*/  @!P0 FADD.FTZ R119, R119, R144 ;  /* 0x0000009077778221 */ /* 0x002fe20000010000 */
[----:B------:R-:W-:Y:S01]  /*2e50*/  FMUL.FTZ R68, R137, R0 ;  /* 0x0000000089447220 */ /* 0x000fe20000410000 */
[----:B------:R-:W-:Y:S01]  /*2e60*/  FMUL.FTZ R69, R108, UR35 ;  /* 0x000000236c457c20 */ /* 0x000fe20008410000 */
[----:B------:R-:W-:Y:S01]  /*2e70*/  FMUL.FTZ R0, R110, UR35 ;  /* 0x000000236e007c20 */ /* 0x000fe20008410000 */
[----:B------:R-:W-:Y:S01]  /*2e80*/  ISETP.NE.AND P0, PT, R94, RZ, PT ;  /* 0x000000ff5e00720c */ /* 0x000fe20003f05270 */
[----:B------:R-:W1:Y:S01]  /*2e90*/  SHFL.DOWN PT, R134, R119, 0x10, 0x1f ;  /* 0x0a001f0077867f89 */ /* 0x000e6200000e0000 */
[----:B------:R-:W-:Y:S01]  /*2ea0*/  FFMA.FTZ R133, R56, R106, R103 ;  /* 0x0000006a38857223 */ /* 0x000fe20000010067 */
[----:B------:R-:W-:Y:S01]  /*2eb0*/  FFMA.FTZ R98, R63, R107, R68 ;  /* 0x0000006b3f627223 */ /* 0x000fe20000010044 */
        /* <DEDUP_REMOVED lines=9> */
[----:B------:R-:W-:Y:S01]  /*2f50*/  FMUL.FTZ R69, R117, UR35 ;  /* 0x0000002375457c20 */ /* 0x000fe20008410000 */
[----:B------:R-:W-:Y:S01]  /*2f60*/  FMUL.FTZ R103, R114, UR35 ;  /* 0x0000002372677c20 */ /* 0x000fe20008410000 */
[----:B------:R-:W-:Y:S01]  /*2f70*/  @!P0 LOP3.LUT R71, R71, 0xf8, RZ, 0xc0, !PT ;  /* 0x000000f847478812 */ /* 0x000fe200078ec0ff */
[----:B------:R-:W-:Y:S01]  /*2f80*/  FMUL.FTZ R0, R73, R0 ;  /* 0x0000000049007220 */ /* 0x000fe20000410000 */
[----:B------:R-:W-:Y:S01]  /*2f90*/  FMUL.FTZ R69, R72, R69 ;  /* 0x0000004548457220 */ /* 0x000fe20000410000 */
[----:B0-----:R-:W-:Y:S01]  /*2fa0*/  FADD.FTZ R73, R112, R139 ;  /* 0x0000008b70497221 */ /* 0x001fe20000010000 */
[----:B------:R-:W-:Y:S01]  /*2fb0*/  FMUL.FTZ R103, R118, R103 ;  /* 0x0000006776677220 */ /* 0x000fe20000410000 */
[----:B------:R-:W-:Y:S01]  /*2fc0*/  FFMA.FTZ R107, R60, R111, R107 ;  /* 0x0000006f3c6b7223 */ /* 0x000fe2000001006b */
[----:B------:R-:W-:Y:S01]  /*2fd0*/  FFMA.FTZ R68, R67, R113, R68 ;  /* 0x0000007143447223 */ /* 0x000fe20000010044 */
[----:B------:R-:W-:Y:S01]  /*2fe0*/  FFMA.FTZ R0, R65, R116, R0 ;  /* 0x0000007441007223 */ /* 0x000fe20000010000 */
[----:B------:R-:W-:Y:S01]  /*2ff0*/  FFMA.FTZ R103, R66, R114, R103 ;  /* 0x0000007242677223 */ /* 0x000fe20000010067 */
[----:B------:R-:W-:Y:S01]  /*3000*/  FFMA.FTZ R69, R64, R117, R69 ;  /* 0x0000007540457223 */ /* 0x000fe20000010045 */
[----:B-1----:R-:W-:Y:S01]  /*3010*/  FADD.FTZ R72, R119, R134 ;  /* 0x0000008677487221 */ /* 0x002fe20000010000 */
[----:B------:R-:W-:Y:S01]  /*3020*/  FADD.FTZ R39, R96, R39 ;  /* 0x0000002760277221 */ /* 0x000fe20000010000 */
[----:B------:R-:W-:Y:S01]  /*3030*/  FADD.FTZ R38, R127, R38 ;  /* 0x000000267f267221 */ /* 0x000fe20000010000 */
[----:B------:R-:W-:Y:S01]  /*3040*/  FADD.FTZ R37, R100, R37 ;  /* 0x0000002564257221 */ /* 0x000fe20000010000 */
[----:B------:R-:W-:Y:S01]  /*3050*/  FADD.FTZ R36, R101, R36 ;  /* 0x0000002465247221 */ /* 0x000fe20000010000 */
[----:B------:R0:W-:Y:S01]  /*3060*/  @!P0 STS.64 [R71+UR9+0x2118], R72 ;  /* 0x0021184847008988 */ /* 0x0001e20008000a09 */
        /* <DEDUP_REMOVED lines=12> */
[----:B------:R-:W-:Y:S06]  /*3130*/  BAR.SYNC.DEFER_BLOCKING 0x0 ;  /* 0x0000000000007b1d */ /* 0x000fec0000010000 */
[----:B0-----:R-:W-:Y:S05]  /*3140*/  @P2 BRA `(.L_x_1665) ;  /* 0x00000000004c2947 */ /* 0x001fea0003800000 */
[----:B------:R-:W0:Y:S01]  /*3150*/  LDC R0, c[0x0][0x394] ;  /* 0x0000e500ff007b82 */ /* 0x000e220000000800 */
[----:B------:R-:W1:Y:S01]  /*3160*/  LDS.128 R68, [UR9+0x2120] ;  /* 0x00212009ff447984 */ /* 0x000e620008000c00 */
[----:B------:R-:W-:-:S03]  /*3170*/  ISETP.GT.AND P0, PT, R94, 0xf, PT ;  /* 0x0000000f5e00780c */ /* 0x000fc60003f04270 */
[----:B------:R-:W2:Y:S01]  /*3180*/  LDS.64 R2, [UR9+0x2130] ;  /* 0x00213009ff027984 */ /* 0x000ea20008000a00 */
[----:B------:R-:W-:Y:S02]  /*3190*/  FSEL R112, R112, R73, P0 ;  /* 0x0000004970707208 */ /* 0x000fe40000000000 */
[----:B------:R-:W-:Y:S02]  /*31a0*/  FSEL R119, R119, R72, P0 ;  /* 0x0000004877777208 */ /* 0x000fe40000000000 */
[----:B0-----:R-:W-:-:S13]  /*31b0*/  ISETP.NE.AND P1, PT, R0, UR16, PT ;  /* 0x0000001000007c0c */ /* 0x001fda000bf25270 */
[----:B------:R-:W0:Y:S04]  /*31c0*/  @P1 LDS R0, [UR33+0x1600] ;  /* 0x00160021ff001984 */ /* 0x000e280008000800 */
[----:B------:R-:W3:Y:S01]  /*31d0*/  @P1 LDS R75, [UR33+0x1200] ;  /* 0x00120021ff4b1984 */ /* 0x000ee20008000800 */
[----:B-1----:R-:W-:Y:S01]  /*31e0*/  FADD.FTZ R112, R69, R112 ;  /* 0x0000007045707221 */ /* 0x002fe20000010000 */
[----:B------:R-:W-:-:S03]  /*31f0*/  FADD.FTZ R119, R68, R119 ;  /* 0x0000007744777221 */ /* 0x000fc60000010000 */
[----:B------:R-:W-:Y:S01]  /*3200*/  FADD.FTZ R112, R71, R112 ;  /* 0x0000007047707221 */ /* 0x000fe20000010000 */
[----:B------:R-:W-:-:S03]  /*3210*/  FADD.FTZ R119, R70, R119 ;  /* 0x0000007746777221 */ /* 0x000fc60000010000 */
[----:B--2---:R-:W-:Y:S01]  /*3220*/  FADD.FTZ R3, R112, R3 ;  /* 0x0000000370037221 */ /* 0x004fe20000010000 */
[----:B------:R-:W-:-:S03]  /*3230*/  FADD.FTZ R2, R119, R2 ;  /* 0x0000000277027221 */ /* 0x000fc60000010000 */
[----:B0-----:R-:W-:Y:S01]  /*3240*/  @P1 FADD.FTZ R3, R3, R0 ;  /* 0x0000000003031221 */ /* 0x001fe20000010000 */
[----:B---3--:R-:W-:-:S04]  /*3250*/  @P1 FADD.FTZ R2, R2, R75 ;  /* 0x0000004b02021221 */ /* 0x008fc80000010000 */
[----:B------:R0:W-:Y:S04]  /*3260*/  STS [UR33+0x1600], R3 ;  /* 0x00160003ff007988 */ /* 0x0001e80008000821 */
[----:B------:R0:W-:Y:S02]  /*3270*/  STS [UR33+0x1200], R2 ;  /* 0x00120002ff007988 */ /* 0x0001e40008000821 */
.L_x_1665:
[----:B------:R-:W-:Y:S05]  /*3280*/  BSYNC.RECONVERGENT B0 ;  /* 0x0000000000007941 */ /* 0x000fea0003800200 */
.L_x_1664:
        /* <DEDUP_REMOVED lines=13> */
.L_x_1653:
[----:B------:R-:W-:Y:S01]  /*3360*/  BAR.SYNC.DEFER_BLOCKING 0x0 ;  /* 0x0000000000007b1d */ /* 0x000fe20000010000 */
[----:B------:R-:W-:Y:S01]  /*3370*/  UIADD3 UR28, UPT, UPT, UR16, -0x1, URZ ;  /* 0xffffffff101c7890 */ /* 0x000fe2000fffe0ff */
[----:B------:R-:W-:Y:S01]  /*3380*/  FADD.FTZ R4, R95, R24 ;  /* 0x000000185f047221 */ /* 0x000fe20000010000 */
[----:B------:R-:W-:Y:S02]  /*3390*/  UIADD3 UR19, UP1, UPT, UR19, -0x2000, URZ ;  /* 0xffffe00013137890 */ /* 0x000fe4000ff3e0ff */
[----:B------:R-:W-:-:S03]  /*33a0*/  USHF.L.U32 UR12, UR28, 0xb, URZ ;  /* 0x0000000b1c0c7899 */ /* 0x000fc600080006ff */
[----:B------:R-:W1:Y:S01]  /*33b0*/  S2UR UR23, SR_CTAID.X ;  /* 0x00000000001779c3 */ /* 0x000e620000002500 */
[----:B------:R-:W1:Y:S01]  /*33c0*/  LDCU.64 UR14, c[0x0][0x4f8] ;  /* 0x00009f00ff0e77ac */ /* 0x000e620008000a00 */
[----:B------:R-:W2:Y:S01]  /*33d0*/  S2R R6, SR_TID.X ;  /* 0x0000000000067919 */ /* 0x000ea20000002100 */
[----:B------:R-:W3:Y:S05]  /*33e0*/  LDCU.64 UR24, c[0x0][0x500] ;  /* 0x0000a000ff1877ac */ /* 0x000eea0008000a00 */
[----:B------:R-:W3:Y:S01]  /*33f0*/  S2UR UR8, SR_CTAID.Y ;  /* 0x00000000000879c3 */ /* 0x000ee20000002600 */
[----:B------:R-:W4:Y:S01]  /*3400*/  LDCU.64 UR26, c[0x0][0x550] ;  /* 0x0000aa00ff1a77ac */ /* 0x000f220008000a00 */
[----:B------:R-:W-:-:S02]  /*3410*/  USHF.R.S32.HI UR13, URZ, 0x1f, UR12 ;  /* 0x0000001fff0d7899 */ /* 0x000fc4000801140c */
[----:B------:R-:W-:Y:S02]  /*3420*/  UIADD3 UR17, UP2, UPT, UR17, -0x2000, URZ ;  /* 0xffffe00011117890 */ /* 0x000fe4000ff5e0ff */
[----:B------:R-:W-:Y:S01]  /*3430*/  UIADD3.X UR20, UPT, UPT, UR20, -0x1, URZ, UP1, !UPT ;  /* 0xffffffff14147890 */ /* 0x000fe20008ffe4ff */
[----:B------:R-:W-:Y:S01]  /*3440*/  STS.128 [R92], R20 ;  /* 0x000000145c007388 */ /* 0x000fe20000000c00 */
[----:B------:R-:W-:-:S03]  /*3450*/  UIADD3.X UR18, UPT, UPT, UR18, -0x1, URZ, UP2, !UPT ;  /* 0xffffffff12127890 */ /* 0x000fc600097fe4ff */
[----:B------:R-:W-:Y:S01]  /*3460*/  STS.128 [R92+0x10], R16 ;  /* 0x000010105c007388 */ /* 0x000fe20000000c00 */
[----:B-1----:R-:W-:-:S03]  /*3470*/  UIMAD.WIDE.U32 UR10, UR23, UR14, UR12 ;  /* 0x0000000e170a72a5 */ /* 0x002fc6000f8e000c */
[----:B------:R-:W-:Y:S01]  /*3480*/  STS.128 [R92+0x20], R12 ;  /* 0x0000200c5c007388 */ /* 0x000fe20000000c00 */
[----:B------:R-:W-:-:S03]  /*3490*/  UIMAD UR11, UR23, UR15, UR11 ;  /* 0x0000000f170b72a4 */ /* 0x000fc6000f8e020b */
[----:B------:R1:W-:Y:S01]  /*34a0*/  STS.128 [R92+0x30], R8 ;  /* 0x000030085c007388 */ /* 0x0003e20000000c00 */
[----:B------:R-:W-:-:S03]  /*34b0*/  NOP ;  /* 0x0000000000007918 */ /* 0x000fc60000000000 */
[----:B------:R-:W5:Y:S01]  /*34c0*/  LDS.128 R20, [R93] ;  /* 0x000000005d147984 */ /* 0x000f620000000c00 */
[----:B---3--:R-:W-:Y:S01]  /*34d0*/  UIMAD UR14, UR8, UR25, URZ ;  /* 0x00000019080e72a4 */ /* 0x008fe2000f8e02ff */
[C---:B--2---:R-:W-:Y:S01]  /*34e0*/  SHF.L.U32 R5, R6.reuse, 0x2, RZ ;  /* 0x0000000206057819 */ /* 0x044fe200000006ff */
[----:B------:R-:W-:Y:S01]  /*34f0*/  UIMAD.WIDE.U32 UR10, UR8, UR24, UR10 ;  /* 0x00000018080a72a5 */ /* 0x000fe2000f8e000a */
[----:B------:R-:W2:Y:S01]  /*3500*/  LDS.128 R40, [R93+0x200] ;  /* 0x000200005d287984 */ /* 0x000ea20000000c00 */
[----:B------:R-:W-:Y:S01]  /*3510*/  LOP3.LUT R0, R6, 0x1f, RZ, 0xc0, !PT ;  /* 0x0000001f06007812 */ /* 0x000fe200078ec0ff */
[----:B------:R-:W3:Y:S01]  /*3520*/  LDCU.64 UR24, c[0x0][0x560] ;  /* 0x0000ac00ff1877ac */ /* 0x000ee20008000a00 */
[----:B------:R-:W-:Y:S01]  /*3530*/  LOP3.LUT R5, R5, 0xf80, RZ, 0xc0, !PT ;  /* 0x00000f8005057812 */ /* 0x000fe200078ec0ff */
[----:B------:R-:W3:Y:S01]  /*3540*/  LDS.128 R16, [R93+0x400] ;  /* 0x000400005d107984 */ /* 0x000ee20000000c00 */
[----:B-1----:R-:W-:Y:S01]  /*3550*/  FADD.FTZ R9, R4, R25 ;  /* 0x0000001904097221 */ /* 0x002fe20000010000 */
[----:B------:R-:W-:Y:S01]  /*3560*/  UIADD3 UR14, UPT, UPT, UR11, UR14, URZ ;  /* 0x0000000e0b0e7290 */ /* 0x000fe2000fffe0ff */
[----:B------:R-:W-:Y:S01]  /*3570*/  LOP3.LUT R7, R5, R0, RZ, 0xfc, !PT ;  /* 0x0000000005077212 */ /* 0x000fe200078efcff */
[----:B------:R-:W1:Y:S01]  /*3580*/  LDS.128 R12, [R93+0x600] ;  /* 0x000600005d0c7984 */ /* 0x000e620000000c00 */
[----:B----4-:R-:W-:Y:S01]  /*3590*/  ULEA UR11, UP0, UR10, UR26, 0x2 ;  /* 0x0000001a0a0b7291 */ /* 0x010fe2000f8010ff */
[----:B------:R-:W-:-:S03]  /*35a0*/  FADD.FTZ R4, R9, R26 ;  /* 0x0000001a09047221 */ /* 0x000fc60000010000 */
[----:B------:R-:W-:Y:S01]  /*35b0*/  ULEA.HI.X UR10, UR10, UR27, UR14, 0x2, UP0 ;  /* 0x0000001b0a0a7291 */ /* 0x000fe200080f140e */
[----:B------:R-:W-:Y:S01]  /*35c0*/  FADD.FTZ R9, R4, R27 ;  /* 0x0000001b04097221 */ /* 0x000fe20000010000 */
[----:B0-----:R-:W-:Y:S02]  /*35d0*/  MOV R2, UR11 ;  /* 0x0000000b00027c02 */ /* 0x001fe40008000f00 */
[----:B------:R-:W0:Y:S02]  /*35e0*/  LDCU.64 UR14, c[0x0][0x520] ;  /* 0x0000a400ff0e77ac */ /* 0x000e240008000a00 */
[----:B------:R-:W-:-:S03]  /*35f0*/  MOV R3, UR10 ;  /* 0x0000000a00037c02 */ /* 0x000fc60008000f00 */
[----:B------:R-:W-:Y:S02]  /*3600*/  IMAD.WIDE.U32 R2, R7, 0x10, R2 ;  /* 0x0000001007027825 */ /* 0x000fe400078e0002 */
[----:B------:R-:W4:Y:S03]  /*3610*/  LDCU.64 UR10, c[0x0][0x518] ;  /* 0x0000a300ff0a77ac */ /* 0x000f260008000a00 */
[----:B-----5:R-:W-:Y:S04]  /*3620*/  STG.E.128 desc[UR30][R2.64], R20 ;  /* 0x0000001402007986 */ /* 0x020fe8000c101d1e */
[----:B--2---:R-:W-:Y:S01]  /*3630*/  STG.E.128 desc[UR30][R2.64+0x200], R40 ;  /* 0x0002002802007986 */ /* 0x004fe2000c101d1e */
[----:B----4-:R-:W-:-:S03]  /*3640*/  UIMAD.WIDE.U32 UR12, UR23, UR10, UR12 ;  /* 0x0000000a170c72a5 */ /* 0x010fc6000f8e000c */
[----:B---3--:R-:W-:Y:S01]  /*3650*/  STG.E.128 desc[UR30][R2.64+0x400], R16 ;  /* 0x0004001002007986 */ /* 0x008fe2000c101d1e */
[----:B------:R-:W-:-:S03]  /*3660*/  UIMAD UR11, UR23, UR11, UR13 ;  /* 0x0000000b170b72a4 */ /* 0x000fc6000f8e020d */
[----:B-1----:R1:W-:Y:S01]  /*3670*/  STG.E.128 desc[UR30][R2.64+0x600], R12 ;  /* 0x0006000c02007986 */ /* 0x0023e2000c101d1e */
[----:B0-----:R-:W-:Y:S01]  /*3680*/  UIMAD UR13, UR8, UR15, URZ ;  /* 0x0000000f080d72a4 */ /* 0x001fe2000f8e02ff */
[----:B------:R-:W-:Y:S01]  /*3690*/  UMOV UR10, UR12 ;  /* 0x0000000c000a7c82 */ /* 0x000fe20008000000 */
[----:B------:R-:W-:Y:S01]  /*36a0*/  BAR.SYNC.DEFER_BLOCKING 0x0 ;  /* 0x0000000000007b1d */ /* 0x000fe20000010000 */
[----:B------:R-:W-:-:S04]  /*36b0*/  UIMAD.WIDE.U32 UR10, UR8, UR14, UR10 ;  /* 0x0000000e080a72a5 */ /* 0x000fc8000f8e000a */
[----:B------:R-:W-:Y:S02]  /*36c0*/  UIADD3 UR12, UPT, UPT, UR11, UR13, URZ ;  /* 0x0000000d0b0c7290 */ /* 0x000fe4000fffe0ff */
[----:B------:R-:W-:-:S04]  /*36d0*/  ULEA UR11, UP0, UR10, UR24, 0x2 ;  /* 0x000000180a0b7291 */ /* 0x000fc8000f8010ff */
[----:B------:R-:W-:Y:S02]  /*36e0*/  ULEA.HI.X UR10, UR10, UR25, UR12, 0x2, UP0 ;  /* 0x000000190a0a7291 */ /* 0x000fe400080f140c */
[----:B------:R-:W-:Y:S01]  /*36f0*/  UIADD3 UR21, UP0, UPT, UR21, -0x2000, URZ ;  /* 0xffffe00015157890 */ /* 0x000fe2000ff1e0ff */
[----:B-1----:R-:W-:-:S03]  /*3700*/  FADD.FTZ R2, R9, R28 ;  /* 0x0000001c09027221 */ /* 0x002fc60000010000 */
[----:B------:R-:W-:Y:S01]  /*3710*/  MOV R3, UR10 ;  /* 0x0000000a00037c02 */ /* 0x000fe20008000f00 */
[----:B------:R-:W-:Y:S02]  /*3720*/  UIADD3.X UR22, UPT, UPT, UR22, -0x1, URZ, UP0, !UPT ;  /* 0xffffffff16167890 */ /* 0x000fe400087fe4ff */
[----:B------:R-:W-:-:S03]  /*3730*/  UISETP.GT.AND UP0, UPT, UR16, 0x1, UPT ;  /* 0x000000011000788c */ /* 0x000fc6000bf04270 */
[----:B------:R-:W-:Y:S01]  /*3740*/  UMOV UR16, UR28 ;  /* 0x0000001c00107c82 */ /* 0x000fe20008000000 */
[----:B------:R-:W-:Y:S04]  /*3750*/  STS.128 [R92], R24 ;  /* 0x000000185c007388 */ /* 0x000fe80000000c00 */
[----:B------:R0:W-:Y:S04]  /*3760*/  STS.128 [R92+0x10], R28 ;  /* 0x0000101c5c007388 */ /* 0x0001e80000000c00 */
[----:B------:R1:W-:Y:S04]  /*3770*/  STS.128 [R92+0x20], R32 ;  /* 0x000020205c007388 */ /* 0x0003e80000000c00 */
[----:B------:R2:W-:Y:S01]  /*3780*/  STS.128 [R92+0x30], R36 ;  /* 0x000030245c007388 */ /* 0x0005e20000000c00 */
[----:B------:R-:W-:-:S03]  /*3790*/  NOP ;  /* 0x0000000000007918 */ /* 0x000fc60000000000 */
[----:B------:R-:W3:Y:S01]  /*37a0*/  LDS.128 R12, [R93] ;  /* 0x000000005d0c7984 */ /* 0x000ee20000000c00 */
[----:B0-----:R-:W-:Y:S01]  /*37b0*/  FADD.FTZ R29, R2, R29 ;  /* 0x0000001d021d7221 */ /* 0x001fe20000010000 */
[----:B------:R-:W-:Y:S02]  /*37c0*/  MOV R2, UR11 ;  /* 0x0000000b00027c02 */ /* 0x000fe40008000f00 */
[----:B------:R-:W0:Y:S01]  /*37d0*/  LDS.128 R16, [R93+0x200] ;  /* 0x000200005d107984 */ /* 0x000e220000000c00 */
[----:B------:R-:W-:Y:S02]  /*37e0*/  FADD.FTZ R30, R29, R30 ;  /* 0x0000001e1d1e7221 */ /* 0x000fe40000010000 */
[----:B------:R-:W-:Y:S01]  /*37f0*/  IMAD.WIDE.U32 R2, R7, 0x10, R2 ;  /* 0x0000001007027825 */ /* 0x000fe200078e0002 */
[----:B------:R-:W4:Y:S03]  /*3800*/  LDS.128 R20, [R93+0x400] ;  /* 0x000400005d147984 */ /* 0x000f260000000c00 */
[----:B------:R-:W-:Y:S01]  /*3810*/  FADD.FTZ R31, R30, R31 ;  /* 0x0000001f1e1f7221 */ /* 0x000fe20000010000 */
[----:B------:R-:W5:Y:S03]  /*3820*/  LDS.128 R40, [R93+0x600] ;  /* 0x000600005d287984 */ /* 0x000f660000000c00 */
[----:B-1----:R-:W-:-:S04]  /*3830*/  FADD.FTZ R32, R31, R32 ;  /* 0x000000201f207221 */ /* 0x002fc80000010000 */
[----:B------:R-:W-:-:S04]  /*3840*/  FADD.FTZ R33, R32, R33 ;  /* 0x0000002120217221 */ /* 0x000fc80000010000 */
[----:B------:R-:W-:-:S04]  /*3850*/  FADD.FTZ R34, R33, R34 ;  /* 0x0000002221227221 */ /* 0x000fc80000010000 */
[----:B------:R-:W-:-:S04]  /*3860*/  FADD.FTZ R35, R34, R35 ;  /* 0x0000002322237221 */ /* 0x000fc80000010000 */
[----:B--2---:R-:W-:-:S04]  /*3870*/  FADD.FTZ R36, R35, R36 ;  /* 0x0000002423247221 */ /* 0x004fc80000010000 */
[----:B------:R-:W-:-:S04]  /*3880*/  FADD.FTZ R37, R36, R37 ;  /* 0x0000002524257221 */ /* 0x000fc80000010000 */
[----:B------:R-:W-:Y:S01]  /*3890*/  FADD.FTZ R38, R37, R38 ;  /* 0x0000002625267221 */ /* 0x000fe20000010000 */
[----:B---3--:R1:W-:Y:S03]  /*38a0*/  STG.E.128 desc[UR30][R2.64], R12 ;  /* 0x0000000c02007986 */ /* 0x0083e6000c101d1e */
[----:B------:R-:W-:Y:S01]  /*38b0*/  FADD.FTZ R95, R38, R39 ;  /* 0x00000027265f7221 */ /* 0x000fe20000010000 */
[----:B0-----:R1:W-:Y:S04]  /*38c0*/  STG.E.128 desc[UR30][R2.64+0x200], R16 ;  /* 0x0002001002007986 */ /* 0x0013e8000c101d1e */
[----:B----4-:R1:W-:Y:S04]  /*38d0*/  STG.E.128 desc[UR30][R2.64+0x400], R20 ;  /* 0x0004001402007986 */ /* 0x0103e8000c101d1e */
[----:B-----5:R1:W-:Y:S01]  /*38e0*/  STG.E.128 desc[UR30][R2.64+0x600], R40 ;  /* 0x0006002802007986 */ /* 0x0203e2000c101d1e */
[----:B------:R-:W-:Y:S05]  /*38f0*/  BRA.U UP0, `(.L_x_1667) ;  /* 0xffffffcd001c7547 */ /* 0x000fea000b83ffff */
.L_x_1652:
[----:B------:R-:W0:Y:S01]  /*3900*/  LDCU.64 UR6, c[0x0][0x548] ;  /* 0x0000a900ff0677ac */ /* 0x000e220008000a00 */
[----:B------:R-:W2:Y:S01]  /*3910*/  S2R R11, SR_TID.X ;  /* 0x00000000000b7919 */ /* 0x000ea20000002100 */
[----:B------:R-:W3:Y:S01]  /*3920*/  LDCU UR21, c[0x0][0x38c] ;  /* 0x00007180ff1577ac */ /* 0x000ee20008000800 */
[----:B------:R-:W4:Y:S01]  /*3930*/  LDCU.64 UR10, c[0x0][0x568] ;  /* 0x0000ad00ff0a77ac */ /* 0x000f220008000a00 */
[----:B0-----:R-:W-:-:S04]  /*3940*/  UISETP.NE.U32.AND UP0, UPT, UR6, URZ, UPT ;  /* 0x000000ff0600728c */ /* 0x001fc8000bf05070 */
[----:B------:R-:W-:-:S09]  /*3950*/  UISETP.NE.AND.EX UP0, UPT, UR7, URZ, UPT, UP0 ;  /* 0x000000ff0700728c */ /* 0x000fd2000bf05300 */
[----:B---34-:R-:W-:Y:S05]  /*3960*/  BRA.U !UP0, `(.L_x_1668) ;  /* 0x0000000108987547 */ /* 0x018fea000b800000 */
[----:B------:R-:W0:Y:S01]  /*3970*/  SHFL.DOWN P0, R0, R97, 0x1, 0x1f ;  /* 0x08201f0061007f89 */ /* 0x000e220000000000 */
[----:B------:R-:W-:Y:S01]  /*3980*/  BSSY.RECONVERGENT B0, `(.L_x_1668) ;  /* 0x0000024000007945 */ /* 0x000fe20003800200 */
[----:B------:R-:W3:Y:S01]  /*3990*/  S2R R4, SR_LANEID ;  /* 0x0000000000047919 */ /* 0x000ee20000000000 */
[----:B------:R-:W4:Y:S01]  /*39a0*/  S2R R6, SR_TID.X ;  /* 0x0000000000067919 */ /* 0x000f220000002100 */
[----:B0-----:R-:W-:-:S05]  /*39b0*/  @P0 FADD R0, R0, R97 ;  /* 0x0000006100000221 */ /* 0x001fca0000000000 */
[----:B-1----:R-:W0:Y:S01]  /*39c0*/  SHFL.DOWN P0, R3, R0, 0x2, 0x1f ;  /* 0x08401f0000037f89 */ /* 0x002e220000000000 */
[----:B---3--:R-:W-:-:S13]  /*39d0*/  ISETP.NE.AND P1, PT, R4, RZ, PT ;  /* 0x000000ff0400720c */ /* 0x008fda0003f25270 */
[----:B------:R-:W1:Y:S01]  /*39e0*/  @!P1 S2R R8, SR_CgaCtaId ;  /* 0x0000000000089919 */ /* 0x000e620000008800 */
[----:B------:R-:W-:Y:S01]  /*39f0*/  @!P1 MOV R7, 0x400 ;  /* 0x0000040000079802 */ /* 0x000fe20000000f00 */
[----:B0-----:R-:W-:Y:S01]  /*3a00*/  @P0 FADD R3, R0, R3 ;  /* 0x0000000300030221 */ /* 0x001fe20000000000 */
[----:B----4-:R-:W-:-:S04]  /*3a10*/  @!P1 SHF.R.U32.HI R0, RZ, 0x3, R6 ;  /* 0x00000003ff009819 */ /* 0x010fc80000011606 */
[----:B------:R-:W0:Y:S01]  /*3a20*/  SHFL.DOWN P0, R2, R3, 0x4, 0x1f ;  /* 0x08801f0003027f89 */ /* 0x000e220000000000 */
[----:B------:R-:W-:Y:S02]  /*3a30*/  @!P1 LOP3.LUT R0, R0, 0x7c, RZ, 0xc0, !PT ;  /* 0x0000007c00009812 */ /* 0x000fe400078ec0ff */
[----:B-1----:R-:W-:Y:S01]  /*3a40*/  @!P1 LEA R7, R8, R7, 0x18 ;  /* 0x0000000708079211 */ /* 0x002fe200078ec0ff */
        /* <DEDUP_REMOVED lines=23> */
.L_x_1669:
[----:B------:R-:W-:Y:S05]  /*3bc0*/  BSYNC.RECONVERGENT B0 ;  /* 0x0000000000007941 */ /* 0x000fea0003800200 */
.L_x_1668:
[----:B------:R-:W-:Y:S01]  /*3bd0*/  UISETP.NE.U32.AND UP0, UPT, UR10, URZ, UPT ;  /* 0x000000ff0a00728c */ /* 0x000fe2000bf05070 */
[----:B--2---:R-:W-:-:S03]  /*3be0*/  ISETP.GE.AND P0, PT, R11, UR21, PT ;  /* 0x000000150b007c0c */ /* 0x004fc6000bf06270 */
[----:B------:R-:W-:-:S09]  /*3bf0*/  UISETP.NE.AND.EX UP0, UPT, UR11, URZ, UPT, UP0 ;  /* 0x000000ff0b00728c */ /* 0x000fd2000bf05300 */
[----:B------:R-:W-:Y:S05]  /*3c00*/  BRA.U !UP0, `(.L_x_1670) ;  /* 0x00000001089c7547 */ /* 0x000fea000b800000 */
[----:B------:R-:W-:Y:S06]  /*3c10*/  BAR.SYNC.DEFER_BLOCKING 0x0 ;  /* 0x0000000000007b1d */ /* 0x000fec0000010000 */
[----:B------:R-:W-:Y:S01]  /*3c20*/  BSSY.RECONVERGENT B0, `(.L_x_1670) ;  /* 0x0000025000007945 */ /* 0x000fe20003800200 */
[----:B------:R-:W2:Y:S01]  /*3c30*/  SHFL.DOWN P1, R0, R95, 0x1, 0x1f ;  /* 0x08201f005f007f89 */ /* 0x000ea20000020000 */
[----:B0-----:R-:W0:Y:S01]  /*3c40*/  S2R R4, SR_LANEID ;  /* 0x0000000000047919 */ /* 0x001e220000000000 */
[----:B------:R-:W3:Y:S01]  /*3c50*/  S2R R6, SR_TID.X ;  /* 0x0000000000067919 */ /* 0x000ee20000002100 */
[----:B--2---:R-:W-:-:S05]  /*3c60*/  @P1 FADD R0, R0, R95 ;  /* 0x0000005f00001221 */ /* 0x004fca0000000000 */
[----:B-1----:R-:W1:Y:S01]  /*3c70*/  SHFL.DOWN P1, R3, R0, 0x2, 0x1f ;  /* 0x08401f0000037f89 */ /* 0x002e620000020000 */
[----:B0-----:R-:W-:-:S13]  /*3c80*/  ISETP.NE.AND P2, PT, R4, RZ, PT ;  /* 0x000000ff0400720c */ /* 0x001fda0003f45270 */
[----:B------:R-:W0:Y:S01]  /*3c90*/  @!P2 S2R R8, SR_CgaCtaId ;  /* 0x000000000008a919 */ /* 0x000e220000008800 */
[----:B------:R-:W-:Y:S01]  /*3ca0*/  @!P2 MOV R7, 0x400 ;  /* 0x000004000007a802 */ /* 0x000fe20000000f00 */
[----:B-1----:R-:W-:Y:S01]  /*3cb0*/  @P1 FADD R3, R0, R3 ;  /* 0x0000000300031221 */ /* 0x002fe20000000000 */
[----:B---3--:R-:W-:-:S04]  /*3cc0*/  @!P2 SHF.R.U32.HI R0, RZ, 0x3, R6 ;  /* 0x00000003ff00a819 */ /* 0x008fc80000011606 */
[----:B------:R-:W1:Y:S01]  /*3cd0*/  SHFL.DOWN P1, R2, R3, 0x4, 0x1f ;  /* 0x08801f0003027f89 */ /* 0x000e620000020000 */
[----:B------:R-:W-:Y:S02]  /*3ce0*/  @!P2 LOP3.LUT R0, R0, 0x7c, RZ, 0xc0, !PT ;  /* 0x0000007c0000a812 */ /* 0x000fe400078ec0ff */
[----:B0-----:R-:W-:Y:S01]  /*3cf0*/  @!P2 LEA R7, R8, R7, 0x18 ;  /* 0x000000070807a211 */ /* 0x001fe200078ec0ff */
[----:B-1----:R-:W-:-:S03]  /*3d00*/  @P1 FADD R2, R3, R2 ;  /* 0x0000000203021221 */ /* 0x002fc60000000000 */
        /* <DEDUP_REMOVED lines=22> */
.L_x_1671:
[----:B------:R-:W-:Y:S05]  /*3e70*/  BSYNC.RECONVERGENT B0 ;  /* 0x0000000000007941 */ /* 0x000fea0003800200 */
.L_x_1670:
        /* <DEDUP_REMOVED lines=34> */
.L_x_1673:
        /* <DEDUP_REMOVED lines=57> */
.L_x_1672:
[----:B------:R-:W-:Y:S05]  /*4430*/  EXIT ;  /* 0x000000000000794d */ /* 0x000fea0003800000 */
.L_x_1658:
[----:B------:R-:W-:Y:S01]  /*4440*/  MOV R155, R74 ;  /* 0x0000004a009b7202 */ /* 0x000fe20000000f00 */
[----:B------:R-:W-:Y:S01]  /*4450*/  HFMA2 R156, -RZ, RZ, 0, 5.9604644775390625e-08 ;  /* 0x00000001ff9c7431 */ /* 0x000fe200000001ff */
[----:B------:R-:W-:Y:S02]  /*4460*/  MOV R157, RZ ;  /* 0x000000ff009d7202 */ /* 0x000fe40000000f00 */
[----:B------:R-:W-:-:S07]  /*4470*/  MOV R150, 0xffffffff ;  /* 0xffffffff00967802 */ /* 0x000fce0000000f00 */
[----:B-12--5:R-:W-:Y:S05]  /*4480*/  WARPSYNC.COLLECTIVE R150, `(.L_x_1674) ;  /* 0x0000000096087348 */ /* 0x026fea0003c00000 */
[----:B------:R0:W3:Y:S02]  /*4490*/  SHFL.UP P6, R148, R155, R156, R157 ;  /* 0x0400009c9b947389 */ /* 0x0000e400000c009d */
[----:B0123-5:R-:W-:Y:S05]  /*44a0*/  ENDCOLLECTIVE ;  /* 0x000000000000791b */ /* 0x02ffea0003800000 */
.L_x_1674:
[----:B------:R-:W-:Y:S02]  /*44b0*/  MOV R155, R75 ;  /* 0x0000004b009b7202 */ /* 0x000fe40000000f00 */
[----:B------:R-:W-:-:S07]  /*44c0*/  MOV R147, R148 ;  /* 0x0000009400937202 */ /* 0x000fce0000000f00 */
[----:B------:R-:W-:Y:S05]  /*44d0*/  WARPSYNC.COLLECTIVE R150, `(.L_x_1675) ;  /* 0x0000000096087348 */ /* 0x000fea0003c00000 */
[----:B------:R0:W1:Y:S02]  /*44e0*/  SHFL.UP P6, R148, R155, R156, R157 ;  /* 0x0400009c9b947389 */ /* 0x00006400000c009d */
[----:B01----:R-:W-:Y:S05]  /*44f0*/  ENDCOLLECTIVE ;  /* 0x000000000000791b */ /* 0x003fea0003800000 */
.L_x_1675:
[----:B------:R-:W-:Y:S02]  /*4500*/  HFMA2 R156, -RZ, RZ, 0, 1.1920928955078125e-07 ;  /* 0x00000002ff9c7431 */ /* 0x000fe400000001ff */
[C---:B------:R-:W-:Y:S01]  /*4510*/  FFMA.FTZ R148, R74.reuse, R148, R75 ;  /* 0x000000944a947223 */ /* 0x040fe2000001004b */
[----:B------:R-:W-:-:S04]  /*4520*/  @P5 FMUL.FTZ R74, R74, R147 ;  /* 0x000000934a4a5220 */ /* 0x000fc80000410000 */
[----:B------:R-:W-:Y:S02]  /*4530*/  FSEL R149, R75, R148, !P5 ;  /* 0x000000944b957208 */ /* 0x000fe40006800000 */
[----:B------:R-:W-:-:S07]  /*4540*/  MOV R155, R74 ;  /* 0x0000004a009b7202 */ /* 0x000fce0000000f00 */
[----:B------:R-:W-:Y:S05]  /*4550*/  WARPSYNC.COLLECTIVE R150, `(.L_x_1676) ;  /* 0x0000000096087348 */ /* 0x000fea0003c00000 */
[----:B------:R0:W1:Y:S02]  /*4560*/  SHFL.UP P6, R148, R155, R156, R157 ;  /* 0x0400009c9b947389 */ /* 0x00006400000c009d */
[----:B01----:R-:W-:Y:S05]  /*4570*/  ENDCOLLECTIVE ;  /* 0x000000000000791b */ /* 0x003fea0003800000 */
.L_x_1676:
[----:B------:R-:W-:Y:S02]  /*4580*/  MOV R155, R149 ;  /* 0x00000095009b7202 */ /* 0x000fe40000000f00 */
[----:B------:R-:W-:-:S07]  /*4590*/  MOV R147, R148 ;  /* 0x0000009400937202 */ /* 0x000fce0000000f00 */
[----:B------:R-:W-:Y:S05]  /*45a0*/  WARPSYNC.COLLECTIVE R150, `(.L_x_1677) ;  /* 0x0000000096087348 */ /* 0x000fea0003c00000 */
[----:B------:R0:W1:Y:S02]  /*45b0*/  SHFL.UP P6, R148, R155, R156, R157 ;  /* 0x0400009c9b947389 */ /* 0x00006400000c009d */
[----:B01----:R-:W-:Y:S05]  /*45c0*/  ENDCOLLECTIVE ;  /* 0x000000000000791b */ /* 0x003fea0003800000 */
.L_x_1677:
[----:B------:R-:W-:Y:S02]  /*45d0*/  HFMA2 R156, -RZ, RZ, 0, 2.384185791015625e-07 ;  /* 0x00000004ff9c7431 */ /* 0x000fe400000001ff */
[C---:B------:R-:W-:Y:S01]  /*45e0*/  FFMA.FTZ R148, R74.reuse, R148, R149 ;  /* 0x000000944a947223 */ /* 0x040fe20000010095 */
[----:B------:R-:W-:-:S04]  /*45f0*/  @P4 FMUL.FTZ R74, R74, R147 ;  /* 0x000000934a4a4220 */ /* 0x000fc80000410000 */
[----:B------:R-:W-:Y:S02]  /*4600*/  FSEL R153, R149, R148, !P4 ;  /* 0x0000009495997208 */ /* 0x000fe40006000000 */
[----:B------:R-:W-:-:S07]  /*4610*/  MOV R155, R74 ;  /* 0x0000004a009b7202 */ /* 0x000fce0000000f00 */
[----:B------:R-:W-:Y:S05]  /*4620*/  WARPSYNC.COLLECTIVE R150, `(.L_x_1678) ;  /* 0x0000000096087348 */ /* 0x000fea0003c00000 */
[----:B------:R0:W1:Y:S02]  /*4630*/  SHFL.UP P6, R148, R155, R156, R157 ;  /* 0x0400009c9b947389 */ /* 0x00006400000c009d */
[----:B01----:R-:W-:Y:S05]  /*4640*/  ENDCOLLECTIVE ;  /* 0x000000000000791b */ /* 0x003fea0003800000 */
.L_x_1678:
[----:B------:R-:W-:Y:S02]  /*4650*/  MOV R155, R153 ;  /* 0x00000099009b7202 */ /* 0x000fe40000000f00 */
[----:B------:R-:W-:-:S07]  /*4660*/  MOV R75, R148 ;  /* 0x00000094004b7202 */ /* 0x000fce0000000f00 */
[----:B------:R-:W-:Y:S05]  /*4670*/  WARPSYNC.COLLECTIVE R150, `(.L_x_1679) ;  /* 0x0000000096087348 */ /* 0x000fea0003c00000 */
[----:B------:R0:W1:Y:S02]  /*4680*/  SHFL.UP P6, R148, R155, R156, R157 ;  /* 0x0400009c9b947389 */ /* 0x00006400000c009d */
[----:B01----:R-:W-:Y:S05]  /*4690*/  ENDCOLLECTIVE ;  /* 0x000000000000791b */ /* 0x003fea0003800000 */
.L_x_1679:
[----:B------:R-:W-:Y:S02]  /*46a0*/  HFMA2 R156, -RZ, RZ, 0, 4.76837158203125e-07 ;  /* 0x00000008ff9c7431 */ /* 0x000fe400000001ff */
[C---:B------:R-:W-:Y:S01]  /*46b0*/  FFMA.FTZ R148, R74.reuse, R148, R153 ;  /* 0x000000944a947223 */ /* 0x040fe20000010099 */
[----:B------:R-:W-:-:S04]  /*46c0*/  @P3 FMUL.FTZ R74, R74, R75 ;  /* 0x0000004b4a4a3220 */ /* 0x000fc80000410000 */
[----:B------:R-:W-:Y:S02]  /*46d0*/  FSEL R147, R153, R148, !P3 ;  /* 0x0000009499937208 */ /* 0x000fe40005800000 */
[----:B------:R-:W-:-:S07]  /*46e0*/  MOV R155, R74 ;  /* 0x0000004a009b7202 */ /* 0x000fce0000000f00 */
[----:B------:R-:W-:Y:S05]  /*46f0*/  WARPSYNC.COLLECTIVE R150, `(.L_x_1680) ;  /* 0x0000000096087348 */ /* 0x000fea0003c00000 */
[----:B------:R0:W1:Y:S02]  /*4700*/  SHFL.UP P6, R148, R155, R156, R157 ;  /* 0x0400009c9b947389 */ /* 0x00006400000c009d */
[----:B01----:R-:W-:Y:S05]  /*4710*/  ENDCOLLECTIVE ;  /* 0x000000000000791b */ /* 0x003fea0003800000 */
.L_x_1680:
[----:B------:R-:W-:Y:S02]  /*4720*/  MOV R155, R147 ;  /* 0x00000093009b7202 */ /* 0x000fe40000000f00 */
[----:B------:R-:W-:-:S07]  /*4730*/  MOV R75, R148 ;  /* 0x00000094004b7202 */ /* 0x000fce0000000f00 */
[----:B------:R-:W-:Y:S05]  /*4740*/  WARPSYNC.COLLECTIVE R150, `(.L_x_1681) ;  /* 0x0000000096087348 */ /* 0x000fea0003c00000 */
[----:B------:R0:W1:Y:S02]  /*4750*/  SHFL.UP P6, R148, R155, R156, R157 ;  /* 0x0400009c9b947389 */ /* 0x00006400000c009d */
[----:B01----:R-:W-:Y:S05]  /*4760*/  ENDCOLLECTIVE ;  /* 0x000000000000791b */ /* 0x003fea0003800000 */
.L_x_1681:
[----:B------:R-:W-:Y:S02]  /*4770*/  HFMA2 R156, -RZ, RZ, 0, 9.5367431640625e-07 ;  /* 0x00000010ff9c7431 */ /* 0x000fe400000001ff */
[C---:B------:R-:W-:Y:S01]  /*4780*/  FFMA.FTZ R148, R74.reuse, R148, R147 ;  /* 0x000000944a947223 */ /* 0x040fe20000010093 */
[----:B------:R-:W-:-:S04]  /*4790*/  @P2 FMUL.FTZ R74, R74, R75 ;  /* 0x0000004b4a4a2220 */ /* 0x000fc80000410000 */
[----:B------:R-:W-:Y:S02]  /*47a0*/  FSEL R75, R147, R148, !P2 ;  /* 0x00000094934b7208 */ /* 0x000fe40005000000 */
[----:B------:R-:W-:-:S07]  /*47b0*/  MOV R155, R74 ;  /* 0x0000004a009b7202 */ /* 0x000fce0000000f00 */
[----:B------:R-:W-:Y:S05]  /*47c0*/  WARPSYNC.COLLECTIVE R150, `(.L_x_1682) ;  /* 0x0000000096087348 */ /* 0x000fea0003c00000 */
[----:B------:R0:W1:Y:S02]  /*47d0*/  SHFL.UP P6, R148, R155, R156, R157 ;  /* 0x0400009c9b947389 */ /* 0x00006400000c009d */
[----:B01----:R-:W-:Y:S05]  /*47e0*/  ENDCOLLECTIVE ;  /* 0x000000000000791b */ /* 0x003fea0003800000 */
.L_x_1682:
[----:B------:R-:W-:Y:S02]  /*47f0*/  MOV R155, R75 ;  /* 0x0000004b009b7202 */ /* 0x000fe40000000f00 */
[----:B------:R-:W-:-:S07]  /*4800*/  MOV R149, R148 ;  /* 0x0000009400957202 */ /* 0x000fce0000000f00 */
[----:B------:R-:W-:Y:S05]  /*4810*/  WARPSYNC.COLLECTIVE R150, `(.L_x_1683) ;  /* 0x0000000096087348 */ /* 0x000fea0003c00000 */
[----:B------:R0:W1:Y:S02]  /*4820*/  SHFL.UP P6, R148, R155, R156, R157 ;  /* 0x0400009c9b947389 */ /* 0x00006400000c009d */
[----:B01----:R-:W-:Y:S05]  /*4830*/  ENDCOLLECTIVE ;  /* 0x000000000000791b */ /* 0x003fea0003800000 */
.L_x_1683:
[----:B------:R-:W-:Y:S05]  /*4840*/  BRA `(.L_x_1684) ;  /* 0xffffffd000b47947 */ /* 0x000fea000383ffff */
.L_x_1659:
[----:B------:R-:W-:Y:S01]  /*4850*/  HFMA2 R148, -RZ, RZ, 0, 1.847743988037109375e-06 ;  /* 0x0000001fff947431 */ /* 0x000fe200000001ff */
[----:B------:R-:W-:Y:S01]  /*4860*/  BSSY B0, `(.L_x_1685) ;  /* 0x0000007000007945 */ /* 0x000fe20003800000 */
[----:B------:R-:W-:Y:S02]  /*4870*/  MOV R149, R74 ;  /* 0x0000004a00957202 */ /* 0x000fe40000000f00 */
[----:B------:R-:W-:Y:S02]  /*4880*/  MOV R147, 0x1f ;  /* 0x0000001f00937802 */ /* 0x000fe40000000f00 */
[----:B------:R-:W-:-:S07]  /*4890*/  MOV R150, 0xffffffff ;  /* 0xffffffff00967802 */ /* 0x000fce0000000f00 */
[----:B-12--5:R-:W-:Y:S05]  /*48a0*/  WARPSYNC.COLLECTIVE R150, `(.L_x_1686) ;  /* 0x0000000096087348 */ /* 0x026fea0003c00000 */
[----:B------:R0:W3:Y:S02]  /*48b0*/  SHFL.IDX P1, R152, R149, R148, R147 ;  /* 0x0000009495987389 */ /* 0x0000e40000020093 */
[----:B0123-5:R-:W-:Y:S05]  /*48c0*/  ENDCOLLECTIVE ;  /* 0x000000000000791b */ /* 0x02ffea0003800000 */
.L_x_1686:
[----:B------:R-:W-:Y:S05]  /*48d0*/  BSYNC B0 ;  /* 0x0000000000007941 */ /* 0x000fea0003800000 */
.L_x_1685:
[----:B------:R-:W-:Y:S05]  /*48e0*/  BRA `(.L_x_1687) ;  /* 0xffffffd000a07947 */ /* 0x000fea000383ffff */
.L_x_1660:
        /* <DEDUP_REMOVED lines=8> */
.L_x_1689:
[----:B------:R-:W-:Y:S05]  /*4970*/  BSYNC B0 ;  /* 0x0000000000007941 */ /* 0x000fea0003800000 */
.L_x_1688:
[----:B------:R-:W-:Y:S05]  /*4980*/  BRA `(.L_x_1690) ;  /* 0xffffffd000807947 */ /* 0x000fea000383ffff */
.L_x_1661:
[----:B------:R-:W-:Y:S01]  /*4990*/  HFMA2 R156, -RZ, RZ, 0, 5.9604644775390625e-08 ;  /* 0x00000001ff9c7431 */ /* 0x000fe200000001ff */
[----:B------:R-:W-:Y:S01]  /*49a0*/  BSSY B0, `(.L_x_1691) ;  /* 0x0000007000007945 */ /* 0x000fe20003800000 */
[----:B------:R-:W-:Y:S02]  /*49b0*/  MOV R155, R74 ;  /* 0x0000004a009b7202 */ /* 0x000fe40000000f00 */
[----:B------:R-:W-:Y:S02]  /*49c0*/  MOV R157, RZ ;  /* 0x000000ff009d7202 */ /* 0x000fe40000000f00 */
[----:B------:R-:W-:-:S07]  /*49d0*/  MOV R150, 0xffffffff ;  /* 0xffffffff00967802 */ /* 0x000fce0000000f00 */
[----:B-12--5:R-:W-:Y:S05]  /*49e0*/  WARPSYNC.COLLECTIVE R150, `(.L_x_1692) ;  /* 0x0000000096087348 */ /* 0x026fea0003c00000 */
[----:B------:R0:W3:Y:S02]  /*49f0*/  SHFL.UP P6, R148, R155, R156, R157 ;  /* 0x0400009c9b947389 */ /* 0x0000e400000c009d */
[----:B0123-5:R-:W-:Y:S05]  /*4a00*/  ENDCOLLECTIVE ;  /* 0x000000000000791b */ /* 0x02ffea0003800000 */
.L_x_1692:
[----:B------:R-:W-:Y:S05]  /*4a10*/  BSYNC B0 ;  /* 0x0000000000007941 */ /* 0x000fea0003800000 */
.L_x_1691:
        /* <DEDUP_REMOVED lines=9> */
.L_x_1693:
[----:B------:R-:W-:Y:S02]  /*4ab0*/  MOV R147, 0x1f ;  /* 0x0000001f00937802 */ /* 0x000fe40000000f00 */
[----:B------:R-:W-:Y:S01]  /*4ac0*/  MOV R75, R148 ;  /* 0x00000094004b7202 */ /* 0x000fe20000000f00 */
[----:B------:R-:W-:-:S07]  /*4ad0*/  HFMA2 R148, -RZ, RZ, 0, 0 ;  /* 0x00000000ff947431 */ /* 0x000fce00000001ff */
[----:B------:R-:W-:Y:S05]  /*4ae0*/  WARPSYNC.COLLECTIVE R150, `(.L_x_1694) ;  /* 0x0000000096087348 */ /* 0x000fea0003c00000 */
[----:B------:R0:W1:Y:S02]  /*4af0*/  SHFL.IDX P1, R152, R149, R148, R147 ;  /* 0x0000009495987389 */ /* 0x0000640000020093 */
[----:B01----:R-:W-:Y:S05]  /*4b00*/  ENDCOLLECTIVE ;  /* 0x000000000000791b */ /* 0x003fea0003800000 */
.L_x_1694:
[----:B------:R-:W-:Y:S02]  /*4b10*/  MOV R149, R69 ;  /* 0x0000004500957202 */ /* 0x000fe40000000f00 */
[----:B------:R-:W-:-:S07]  /*4b20*/  MOV R68, R152 ;  /* 0x0000009800447202 */ /* 0x000fce0000000f00 */
[----:B------:R-:W-:Y:S05]  /*4b30*/  WARPSYNC.COLLECTIVE R150, `(.L_x_1695) ;  /* 0x0000000096087348 */ /* 0x000fea0003c00000 */
[----:B------:R0:W1:Y:S02]  /*4b40*/  SHFL.IDX P1, R152, R149, R148, R147 ;  /* 0x0000009495987389 */ /* 0x0000640000020093 */
[----:B01----:R-:W-:Y:S05]  /*4b50*/  ENDCOLLECTIVE ;  /* 0x000000000000791b */ /* 0x003fea0003800000 */
.L_x_1695:
[----:B------:R-:W-:Y:S01]  /*4b60*/  MOV R69, R152 ;  /* 0x0000009800457202 */ /* 0x000fe20000000f00 */
[----:B------:R-:W-:Y:S06]  /*4b70*/  BRA `(.L_x_1696) ;  /* 0xffffffd0001c7947 */ /* 0x000fec000383ffff */
.L_x_1663:
[----:B------:R-:W-:Y:S02]  /*4b80*/  MOV R157, R72 ;  /* 0x00000048009d7202 */ /* 0x000fe40000000f00 */
[----:B------:R-:W-:Y:S02]  /*4b90*/  MOV R158, 0x1 ;  /* 0x00000001009e7802 */ /* 0x000fe40000000f00 */
[----:B------:R-:W-:Y:S02]  /*4ba0*/  MOV R159, 0x1f ;  /* 0x0000001f009f7802 */ /* 0x000fe40000000f00 */
[----:B------:R-:W-:Y:S02]  /*4bb0*/  MOV R150, 0xffffffff ;  /* 0xffffffff00967802 */ /* 0x000fe40000000f00 */
[C---:B------:R-:W-:Y:S02]  /*4bc0*/  ISETP.GT.U32.AND P1, PT, R132.reuse, 0x1b, PT ;  /* 0x0000001b8400780c */ /* 0x040fe40003f24070 */
[----:B------:R-:W-:-:S13]  /*4bd0*/  ISETP.GT.U32.AND P2, PT, R132, 0x17, PT ;  /* 0x000000178400780c */ /* 0x000fda0003f44070 */
[----:B------:R-:W-:Y:S05]  /*4be0*/  WARPSYNC.COLLECTIVE R150, `(.L_x_1697) ;  /* 0x0000000096087348 */ /* 0x000fea0003c00000 */
[----:B------:R0:W1:Y:S02]  /*4bf0*/  SHFL.DOWN P4, R148, R157, R158, R159 ;  /* 0x0800009e9d947389 */ /* 0x000064000008009f */
[----:B01----:R-:W-:Y:S05]  /*4c00*/  ENDCOLLECTIVE ;  /* 0x000000000000791b */ /* 0x003fea0003800000 */
.L_x_1697:
[----:B------:R-:W-:Y:S02]  /*4c10*/  ISETP.GT.U32.AND P3, PT, R132, 0xf, PT ;  /* 0x0000000f8400780c */ /* 0x000fe40003f64070 */
[----:B------:R-:W-:Y:S02]  /*4c20*/  MOV R157, R73 ;  /* 0x00000049009d7202 */ /* 0x000fe40000000f00 */
[----:B------:R-:W-:-:S09]  /*4c30*/  MOV R147, R148 ;  /* 0x0000009400937202 */ /* 0x000fd20000000f00 */
[----:B------:R-:W-:Y:S05]  /*4c40*/  WARPSYNC.COLLECTIVE R150, `(.L_x_1698) ;  /* 0x0000000096087348 */ /* 0x000fea0003c00000 */
[----:B------:R0:W1:Y:S02]  /*4c50*/  SHFL.DOWN P4, R148, R157, R158, R159 ;  /* 0x0800009e9d947389 */ /* 0x000064000008009f */
[----:B01----:R-:W-:Y:S05]  /*4c60*/  ENDCOLLECTIVE ;  /* 0x000000000000791b */ /* 0x003fea0003800000 */
.L_x_1698:
[----:B------:R-:W-:Y:S01]  /*4c70*/  @P0 FMUL.FTZ R147, R147, R72 ;  /* 0x0000004893930220 */ /* 0x000fe20000410000 */
[----:B------:R-:W-:Y:S01]  /*4c80*/  MOV R158, 0x2 ;  /* 0x00000002009e7802 */ /* 0x000fe20000000f00 */
[----:B------:R-:W-:-:S03]  /*4c90*/  @P0 FFMA.FTZ R148, R72, R148, R73 ;  /* 0x0000009448940223 */ /* 0x000fc60000010049 */
[----:B------:R-:W-:-:S04]  /*4ca0*/  @P0 MOV R72, R147 ;  /* 0x0000009300480202 */ /* 0x000fc80000000f00 */
[----:B------:R-:W-:Y:S02]  /*4cb0*/  MOV R157, R72 ;  /* 0x00000048009d7202 */ /* 0x000fe40000000f00 */
[----:B------:R-:W-:Y:S02]  /*4cc0*/  @P0 MOV R73, R148 ;  /* 0x0000009400490202 */ /* 0x000fe40000000f00 */
[----:B------:R-:W-:-:S13]  /*4cd0*/  ISETP.GT.U32.AND P0, PT, R132, 0x1d, PT ;  /* 0x0000001d8400780c */ /* 0x000fda0003f04070 */
[----:B------:R-:W-:Y:S05]  /*4ce0*/  WARPSYNC.COLLECTIVE R150, `(.L_x_1699) ;  /* 0x0000000096087348 */ /* 0x000fea0003c00000 */
[----:B------:R0:W1:Y:S02]  /*4cf0*/  SHFL.DOWN P4, R148, R157, R158, R159 ;  /* 0x0800009e9d947389 */ /* 0x000064000008009f */
[----:B01----:R-:W-:Y:S05]  /*4d00*/  ENDCOLLECTIVE ;  /* 0x000000000000791b */ /* 0x003fea0003800000 */
.L_x_1699:
[----:B------:R-:W-:Y:S02]  /*4d10*/  MOV R157, R73 ;  /* 0x00000049009d7202 */ /* 0x000fe40000000f00 */
[----:B------:R-:W-:-:S07]  /*4d20*/  MOV R147, R148 ;  /* 0x0000009400937202 */ /* 0x000fce0000000f00 */
[----:B------:R-:W-:Y:S05]  /*4d30*/  WARPSYNC.COLLECTIVE R150, `(.L_x_1700) ;  /* 0x0000000096087348 */ /* 0x000fea0003c00000 */
[----:B------:R0:W1:Y:S02]  /*4d40*/  SHFL.DOWN P4, R148, R157, R158, R159 ;  /* 0x0800009e9d947389 */ /* 0x000064000008009f */
[----:B01----:R-:W-:Y:S05]  /*4d50*/  ENDCOLLECTIVE ;  /* 0x000000000000791b */ /* 0x003fea0003800000 */
.L_x_1700:
        /* <DEDUP_REMOVED lines=10> */
.L_x_1701:
[----:B------:R-:W-:Y:S02]  /*4e00*/  MOV R157, R73 ;  /* 0x00000049009d7202 */ /* 0x000fe40000000f00 */
[----:B------:R-:W-:-:S07]  /*4e10*/  MOV R147, R148 ;  /* 0x0000009400937202 */ /* 0x000fce0000000f00 */
[----:B------:R-:W-:Y:S05]  /*4e20*/  WARPSYNC.COLLECTIVE R150, `(.L_x_1702) ;  /* 0x0000000096087348 */ /* 0x000fea0003c00000 */
[----:B------:R0:W1:Y:S02]  /*4e30*/  SHFL.DOWN P4, R148, R157, R158, R159 ;  /* 0x0800009e9d947389 */ /* 0x000064000008009f */
[----:B01----:R-:W-:Y:S05]  /*4e40*/  ENDCOLLECTIVE ;  /* 0x000000000000791b */ /* 0x003fea0003800000 */
.L_x_1702:
        /* <DEDUP_REMOVED lines=9> */
.L_x_1703:
[----:B------:R-:W-:Y:S02]  /*4ee0*/  MOV R157, R73 ;  /* 0x00000049009d7202 */ /* 0x000fe40000000f00 */
[----:B------:R-:W-:-:S07]  /*4ef0*/  MOV R147, R148 ;  /* 0x0000009400937202 */ /* 0x000fce0000000f00 */
[----:B------:R-:W-:Y:S05]  /*4f00*/  WARPSYNC.COLLECTIVE R150, `(.L_x_1704) ;  /* 0x0000000096087348 */ /* 0x000fea0003c00000 */
[----:B------:R0:W1:Y:S02]  /*4f10*/  SHFL.DOWN P4, R148, R157, R158, R159 ;  /* 0x0800009e9d947389 */ /* 0x000064000008009f */
[----:B01----:R-:W-:Y:S05]  /*4f20*/  ENDCOLLECTIVE ;  /* 0x000000000000791b */ /* 0x003fea0003800000 */
.L_x_1704:
        /* <DEDUP_REMOVED lines=9> */
.L_x_1705:
[----:B------:R-:W-:Y:S02]  /*4fc0*/  MOV R157, R73 ;  /* 0x00000049009d7202 */ /* 0x000fe40000000f00 */
[----:B------:R-:W-:-:S07]  /*4fd0*/  MOV R147, R148 ;  /* 0x0000009400937202 */ /* 0x000fce0000000f00 */
[----:B------:R-:W-:Y:S05]  /*4fe0*/  WARPSYNC.COLLECTIVE R150, `(.L_x_1706) ;  /* 0x0000000096087348 */ /* 0x000fea0003c00000 */
[----:B------:R0:W1:Y:S02]  /*4ff0*/  SHFL.DOWN P4, R148, R157, R158, R159 ;  /* 0x0800009e9d947389 */ /* 0x000064000008009f */
[----:B01----:R-:W-:Y:S05]  /*5000*/  ENDCOLLECTIVE ;  /* 0x000000000000791b */ /* 0x003fea0003800000 */
.L_x_1706:
[C---:B------:R-:W-:Y:S01]  /*5010*/  @!P3 FMUL.FTZ R147, R72.reuse, R147 ;  /* 0x000000934893b220 */ /* 0x040fe20000410000 */
[----:B------:R-:W-:Y:S01]  /*5020*/  MOV R158, 0x1 ;  /* 0x00000001009e7802 */ /* 0x000fe20000000f00 */
[----:B------:R-:W-:-:S03]  /*5030*/  @!P3 FFMA.FTZ R148, R72, R148, R73 ;  /* 0x000000944894b223 */ /* 0x000fc60000010049 */
[----:B------:R-:W-:Y:S02]  /*5040*/  @!P3 MOV R72, R147 ;  /* 0x000000930048b202 */ /* 0x000fe40000000f00 */
[----:B------:R-:W-:Y:S02]  /*5050*/  MOV R147, 0x1f ;  /* 0x0000001f00937802 */ /* 0x000fe40000000f00 */
[----:B------:R-:W-:Y:S02]  /*5060*/  @!P3 MOV R73, R148 ;  /* 0x000000940049b202 */ /* 0x000fe40000000f00 */
[-C--:B------:R-:W-:Y:S02]  /*5070*/  MOV R149, R72.reuse ;  /* 0x0000004800957202 */ /* 0x080fe40000000f00 */
[----:B------:R-:W-:Y:S02]  /*5080*/  MOV R148, RZ ;  /* 0x000000ff00947202 */ /* 0x000fe40000000f00 */
[----:B------:R-:W-:-:S07]  /*5090*/  MOV R157, R72 ;  /* 0x00000048009d7202 */ /* 0x000fce0000000f00 */
[----:B------:R-:W-:Y:S05]  /*50a0*/  WARPSYNC.COLLECTIVE R150, `(.L_x_1707) ;  /* 0x0000000096087348 */ /* 0x000fea0003c00000 */
[----:B------:R0:W1:Y:S02]  /*50b0*/  SHFL.IDX P1, R152, R149, R148, R147 ;  /* 0x0000009495987389 */ /* 0x0000640000020093 */
[----:B01----:R-:W-:Y:S05]  /*50c0*/  ENDCOLLECTIVE ;  /* 0x000000000000791b */ /* 0x003fea0003800000 */
.L_x_1707:
[----:B------:R-:W-:Y:S02]  /*50d0*/  MOV R149, R73 ;  /* 0x0000004900957202 */ /* 0x000fe40000000f00 */
[----:B------:R-:W-:-:S07]  /*50e0*/  MOV R153, R152 ;  /* 0x0000009800997202 */ /* 0x000fce0000000f00 */
[----:B------:R-:W-:Y:S05]  /*50f0*/  WARPSYNC.COLLECTIVE R150, `(.L_x_1708) ;  /* 0x0000000096087348 */ /* 0x000fea0003c00000 */
[----:B------:R0:W1:Y:S02]  /*5100*/  SHFL.IDX P1, R152, R149, R148, R147 ;  /* 0x0000009495987389 */ /* 0x0000640000020093 */
[----:B01----:R-:W-:Y:S05]  /*5110*/  ENDCOLLECTIVE ;  /* 0x000000000000791b */ /* 0x003fea0003800000 */
.L_x_1708:
[----:B------:R-:W-:Y:S05]  /*5120*/  WARPSYNC.COLLECTIVE R150, `(.L_x_1709) ;  /* 0x0000000096087348 */ /* 0x000fea0003c00000 */
[----:B------:R0:W1:Y:S02]  /*5130*/  SHFL.DOWN P4, R148, R157, R158, R159 ;  /* 0x0800009e9d947389 */ /* 0x000064000008009f */
[----:B01----:R-:W-:Y:S05]  /*5140*/  ENDCOLLECTIVE ;  /* 0x000000000000791b */ /* 0x003fea0003800000 */
.L_x_1709:
[----:B------:R-:W-:Y:S02]  /*5150*/  MOV R149, R68 ;  /* 0x0000004400957202 */ /* 0x000fe40000000f00 */
[----:B------:R-:W-:Y:S01]  /*5160*/  MOV R157, R73 ;  /* 0x00000049009d7202 */ /* 0x000fe20000000f00 */
[-C--:B------:R-:W-:Y:S01]  /*5170*/  FFMA.FTZ R132, R69, R153.reuse, R152 ;  /* 0x0000009945847223 */ /* 0x080fe20000010098 */
[----:B------:R-:W-:Y:S01]  /*5180*/  FMUL.FTZ R153, R68, R153 ;  /* 0x0000009944997220 */ /* 0x000fe20000410000 */
[----:B------:R-:W-:-:S07]  /*5190*/  MOV R154, R148 ;  /* 0x00000094009a7202 */ /* 0x000fce0000000f00 */
[----:B------:R-:W-:Y:S05]  /*51a0*/  WARPSYNC.COLLECTIVE R150, `(.L_x_1710) ;  /* 0x0000000096087348 */ /* 0x000fea0003c00000 */
[----:B------:R0:W1:Y:S02]  /*51b0*/  SHFL.DOWN P4, R148, R157, R158, R159 ;  /* 0x0800009e9d947389 */ /* 0x000064000008009f */
[----:B01----:R-:W-:Y:S05]  /*51c0*/  ENDCOLLECTIVE ;  /* 0x000000000000791b */ /* 0x003fea0003800000 */
.L_x_1710:
[----:B------:R-:W-:Y:S02]  /*51d0*/  MOV R155, R148 ;  /* 0x00000094009b7202 */ /* 0x000fe40000000f00 */
[----:B------:R-:W-:-:S07]  /*51e0*/  MOV R148, RZ ;  /* 0x000000ff00947202 */ /* 0x000fce0000000f00 */
[----:B------:R-:W-:Y:S05]  /*51f0*/  WARPSYNC.COLLECTIVE R150, `(.L_x_1711) ;  /* 0x0000000096087348 */ /* 0x000fea0003c00000 */
[----:B------:R0:W1:Y:S02]  /*5200*/  SHFL.IDX P1, R152, R149, R148, R147 ;  /* 0x0000009495987389 */ /* 0x0000640000020093 */
[----:B01----:R-:W-:Y:S05]  /*5210*/  ENDCOLLECTIVE ;  /* 0x000000000000791b */ /* 0x003fea0003800000 */
.L_x_1711:
[----:B------:R-:W-:Y:S02]  /*5220*/  MOV R149, R69 ;  /* 0x0000004500957202 */ /* 0x000fe40000000f00 */
[----:B------:R-:W-:-:S07]  /*5230*/  MOV R156, R152 ;  /* 0x00000098009c7202 */ /* 0x000fce0000000f00 */
[----:B------:R-:W-:Y:S05]  /*5240*/  WARPSYNC.COLLECTIVE R150, `(.L_x_1712) ;  /* 0x0000000096087348 */ /* 0x000fea0003c00000 */
[----:B------:R0:W1:Y:S02]  /*5250*/  SHFL.IDX P1, R152, R149, R148, R147 ;  /* 0x0000009495987389 */ /* 0x0000640000020093 */
[----:B01----:R-:W-:Y:S05]  /*5260*/  ENDCOLLECTIVE ;  /* 0x000000000000791b */ /* 0x003fea0003800000 */
.L_x_1712:
[----:B------:R-:W-:Y:S01]  /*5270*/  MOV R157, R152 ;  /* 0x00000098009d7202 */ /* 0x000fe20000000f00 */
[----:B------:R-:W-:Y:S06]  /*5280*/  BRA `(.L_x_1713) ;  /* 0xffffffd000587947 */ /* 0x000fec000383ffff */
.L_x_1714:
        /* <DEDUP_REMOVED lines=15> */
.L_x_10425:


//--------------------- .text._Z25selective_scan_bwd_kernelI32Selective_Scan_bwd_kernel_traitsILi128ELi16ELb1ELb0ELb0ELb0ELb1EffEEv12SSMParamsBwd --------------------------
	.section	.text._Z25selective_scan_bwd_kernelI32Selective_Scan_bwd_kernel_traitsILi128ELi16ELb1ELb0ELb0ELb0ELb1EffEEv12SSMParamsBwd,"ax",@progbits
	.align	128
        .global         _Z25selective_scan_bwd_kernelI32Selective_Scan_bwd_kernel_traitsILi128ELi16ELb1ELb0ELb0ELb0ELb1EffEEv12SSMParamsBwd
        .type           _Z25selective_scan_bwd_kernelI32Selective_Scan_bwd_kernel_traitsILi128ELi16ELb1ELb0ELb0ELb0ELb1EffEEv12SSMParamsBwd,@function
        .size           _Z25selective_scan_bwd_kernelI32Selective_Scan_bwd_kernel_traitsILi128ELi16ELb1ELb0ELb0ELb0ELb1EffEEv12SSMParamsBwd,(.L_x_10426 - _Z25selective_scan_bwd_kernelI32Selective_Scan_bwd_kernel_traitsILi128ELi16ELb1ELb0ELb0ELb0ELb1EffEEv12SSMParamsBwd)
        .other          _Z25selective_scan_bwd_kernelI32Selective_Scan_bwd_kernel_traitsILi128ELi16ELb1ELb0ELb0ELb0ELb1EffEEv12SSMParamsBwd,@"STO_CUDA_ENTRY STV_DEFAULT"
_Z25selective_scan_bwd_kernelI32Selective_Scan_bwd_kernel_traitsILi128ELi16ELb1ELb0ELb0ELb0ELb1EffEEv12SSMParamsBwd:
.text._Z25selective_scan_bwd_kernelI32Selective_Scan_bwd_kernel_traitsILi128ELi16ELb1ELb0ELb0ELb0ELb1EffEEv12SSMParamsBwd:
        /* <DEDUP_REMOVED lines=23> */
[----:B------:R-:W-:Y:S02]  /*0170*/  MOV R3, UR5 ;  /* 0x0000000500037c02 */ /* 0x000fe40008000f00 */
[----:B------:R-:W-:-:S03]  /*0180*/  MOV R5, UR7 ;  /* 0x0000000700057c02 */ /* 0x000fc60008000f00 */
[----:B---3--:R-:W3:Y:S01]  /*0190*/  @P0 LDG.E R2, desc[UR26][R2.64] ;  /* 0x0000001a02020981 */ /* 0x008ee2000c1e1900 */
[----:B------:R-:W2:Y:S03]  /*01a0*/  LDCU.64 UR6, c[0x0][0x480] ;  /* 0x00009000ff0677ac */ /* 0x000ea60008000a00 */
[----:B------:R-:W3:Y:S01]  /*01b0*/  @P1 LDG.E R4, desc[UR26][R4.64] ;  /* 0x0000001a04041981 */ /* 0x000ee2000c1e1900 */
[----:B----4-:R-:W-:Y:S01]  /*01c0*/  UIMAD.WIDE.U32 UR4, UR16, UR12, URZ ;  /* 0x0000000c100472a5 */ /* 0x010fe2000f8e00ff */
[----:B------:R-:W-:Y:S01]  /*01d0*/  HFMA2 R107, -RZ, RZ, 0, 0 ;  /* 0x00000000ff6b7431 */ /* 0x000fe200000001ff */
[----:B0-----:R-:W-:Y:S01]  /*01e0*/  ULEA UR11, UR32, 0xfffff800, 0xb ;  /* 0xfffff800200b7891 */ /* 0x001fe2000f8e58ff */
[----:B------:R-:W-:Y:S01]  /*01f0*/  MOV R85, RZ ;  /* 0x000000ff00557202 */ /* 0x000fe20000000f00 */
[----:B------:R-:W-:Y:S02]  /*0200*/  UIMAD UR5, UR16, UR13, UR5 ;  /* 0x0000000d100572a4 */ /* 0x000fe4000f8e0205 */
[----:B-----5:R-:W-:-:S02]  /*0210*/  UIMAD.WIDE.U32 UR12, UR16, UR28, URZ ;  /* 0x0000001c100c72a5 */ /* 0x020fc4000f8e00ff */
[----:B------:R-:W-:Y:S02]  /*0220*/  UIMAD.WIDE.U32 UR8, UR10, UR14, UR4 ;  /* 0x0000000e0a0872a5 */ /* 0x000fe4000f8e0004 */
[----:B------:R-:W-:Y:S02]  /*0230*/  UIMAD UR13, UR16, UR29, UR13 ;  /* 0x0000001d100d72a4 */ /* 0x000fe4000f8e020d */
[----:B------:R-:W-:Y:S02]  /*0240*/  UIMAD UR18, UR10, UR15, URZ ;  /* 0x0000000f0a1272a4 */ /* 0x000fe4000f8e02ff */
[----:B--2---:R-:W-:Y:S02]  /*0250*/  UISETP.NE.U32.AND UP0, UPT, UR6, URZ, UPT ;  /* 0x000000ff0600728c */ /* 0x004fe4000bf05070 */
[----:B------:R-:W-:Y:S02]  /*0260*/  UIMAD.WIDE.U32 UR12, UR10, UR30, UR12 ;  /* 0x0000001e0a0c72a5 */ /* 0x000fe4000f8e000c */
[----:B------:R-:W-:Y:S01]  /*0270*/  UISETP.NE.AND.EX UP0, UPT, UR7, URZ, UPT, UP0 ;  /* 0x000000ff0700728c */ /* 0x000fe2000bf05300 */
[----:B------:R-:W0:Y:S01]  /*0280*/  LDCU.128 UR4, c[0x0][0x460] ;  /* 0x00008c00ff0477ac */ /* 0x000e220008000c00 */
[----:B------:R-:W-:-:S02]  /*0290*/  UIMAD.WIDE.U32 UR14, UR16, UR20, URZ ;  /* 0x00000014100e72a5 */ /* 0x000fc4000f8e00ff */
[----:B------:R-:W-:Y:S02]  /*02a0*/  UIADD3 UR20, UP1, UPT, UR11, UR8, URZ ;  /* 0x000000080b147290 */ /* 0x000fe4000ff3e0ff */
[----:B------:R-:W-:-:S05]  /*02b0*/  USHF.R.S32.HI UR17, URZ, 0x1f, UR11 ;  /* 0x0000001fff117899 */ /* 0x000fca000801140b */
[----:B------:R-:W2:Y:S01]  /*02c0*/  @UP0 LDCU UR23, c[0x0][0x384] ;  /* 0x00007080ff1707ac */ /* 0x000ea20008000800 */
[----:B------:R-:W4:Y:S01]  /*02d0*/  @UP0 LDCU UR28, c[0x0][0x38c] ;  /* 0x00007180ff1c07ac */ /* 0x000f220008000800 */
[----:B------:R-:W-:Y:S02]  /*02e0*/  UIMAD UR22, UR10, UR31, URZ ;  /* 0x0000001f0a1672a4 */ /* 0x000fe4000f8e02ff */
[----:B------:R-:W-:Y:S02]  /*02f0*/  UIADD3 UR8, UP3, UPT, UR11, UR12, URZ ;  /* 0x0000000c0b087290 */ /* 0x000fe4000ff7e0ff */
[----:B0-----:R-:W-:Y:S02]  /*0300*/  ULEA UR19, UP2, UR20, UR4, 0x2 ;  /* 0x0000000414137291 */ /* 0x001fe4000f8410ff */
[----:B------:R-:W-:Y:S02]  /*0310*/  UIMAD UR15, UR16, UR21, UR15 ;  /* 0x00000015100f72a4 */ /* 0x000fe4000f8e020f */
[----:B------:R-:W-:Y:S01]  /*0320*/  UIADD3.X UR4, UPT, UPT, UR17, UR9, UR18, UP1, !UPT ;  /* 0x0000000911047290 */ /* 0x000fe20008ffe412 */
[----:B------:R-:W0:Y:S01]  /*0330*/  @UP0 LDCU.64 UR34, c[0x0][0x480] ;  /* 0x00009000ff2207ac */ /* 0x000e220008000a00 */
[----:B------:R-:W-:-:S02]  /*0340*/  ULEA UR21, UP4, UR8, UR6, 0x2 ;  /* 0x0000000608157291 */ /* 0x000fc4000f8810ff */
[----:B------:R-:W-:Y:S02]  /*0350*/  UIADD3.X UR9, UPT, UPT, UR17, UR13, UR22, UP3, !UPT ;  /* 0x0000000d11097290 */ /* 0x000fe40009ffe416 */
[----:B------:R-:W-:Y:S02]  /*0360*/  ULEA.HI.X UR20, UR20, UR5, UR4, 0x2, UP2 ;  /* 0x0000000514147291 */ /* 0x000fe400090f1404 */
[----:B------:R-:W-:Y:S02]  /*0370*/  ULEA.HI.X UR9, UR8, UR7, UR9, 0x2, UP4 ;  /* 0x0000000708097291 */ /* 0x000fe4000a0f1409 */
[----:B--2---:R-:W-:Y:S02]  /*0380*/  @UP0 UIMAD UR8, UR16, UR23, UR10 ;  /* 0x00000017100802a4 */ /* 0x004fe4000f8e020a */
[----:B-1----:R-:W-:Y:S02]  /*0390*/  UIMAD.WIDE.U32 UR4, UR10, UR24, UR14 ;  /* 0x000000180a0472a5 */ /* 0x002fe4000f8e000e */
[----:B------:R-:W-:Y:S01]  /*03a0*/  @UP0 UIMAD UR8, UR8, UR32, URZ ;  /* 0x00000020080802a4 */ /* 0x000fe2000f8e02ff */
[----:B------:R-:W1:Y:S01]  /*03b0*/  LDCU.64 UR30, c[0x0][0x528] ;  /* 0x0000a500ff1e77ac */ /* 0x000e620008000a00 */
[----:B------:R-:W-:-:S02]  /*03c0*/  UIMAD UR12, UR10, UR25, URZ ;  /* 0x000000190a0c72a4 */ /* 0x000fc4000f8e02ff */
[----:B------:R-:W-:Y:S02]  /*03d0*/  UIADD3 UR11, UP1, UPT, UR11, UR4, URZ ;  /* 0x000000040b0b7290 */ /* 0x000fe4000ff3e0ff */
[----:B----4-:R-:W-:Y:S02]  /*03e0*/  @UP0 UIMAD UR8, UR8, UR28, URZ ;  /* 0x0000001c080802a4 */ /* 0x010fe4000f8e02ff */
        /* <DEDUP_REMOVED lines=24> */
.L_x_1731:
[----:B------:R-:W-:Y:S01]  /*0570*/  BAR.SYNC.DEFER_BLOCKING 0x0 ;  /* 0x0000000000007b1d */ /* 0x000fe20000010000 */
[----:B------:R-:W-:Y:S02]  /*0580*/  MOV R4, UR19 ;  /* 0x0000001300047c02 */ /* 0x000fe40008000f00 */
[----:B------:R-:W-:-:S03]  /*0590*/  MOV R5, UR20 ;  /* 0x0000001400057c02 */ /* 0x000fc60008000f00 */
[----:B------:R-:W0:Y:S01]  /*05a0*/  S2R R0, SR_LANEID ;  /* 0x0000000000007919 */ /* 0x000e220000000000 */
[----:B------:R-:W-:Y:S01]  /*05b0*/  IMAD.WIDE.U32 R4, R106, 0x10, R4 ;  /* 0x000000106a047825 */ /* 0x000fe200078e0004 */
[----:B-1----:R-:W-:Y:S01]  /*05c0*/  LOP3.LUT R3, R7, 0x3e0, RZ, 0xc0, !PT ;  /* 0x000003e007037812 */ /* 0x002fe200078ec0ff */
[----:B------:R-:W1:Y:S01]  /*05d0*/  S2UR UR25, SR_CTAID.X ;  /* 0x00000000001979c3 */ /* 0x000e620000002500 */
[----:B------:R-:W1:Y:S07]  /*05e0*/  LDCU.128 UR12, c[0x0][0x410] ;  /* 0x00008200ff0c77ac */ /* 0x000e6e0008000c00 */
[----:B------:R-:W2:Y:S01]  /*05f0*/  S2UR UR24, SR_CTAID.Y ;  /* 0x00000000001879c3 */ /* 0x000ea20000002600 */
[----:B------:R-:W-:Y:S01]  /*0600*/  UIADD3 UR23, UPT, UPT, UR18, -0x1, URZ ;  /* 0xffffffff12177890 */ /* 0x000fe2000fffe0ff */
[----:B------:R-:W3:Y:S01]  /*0610*/  LDCU.64 UR30, c[0x0][0x488] ;  /* 0x00009100ff1e77ac */ /* 0x000ee20008000a00 */
[----:B------:R-:W4:Y:S01]  /*0620*/  LDG.E.128 R8, desc[UR26][R4.64] ;  /* 0x0000001a04087981 */ /* 0x000f22000c1e1d00 */
[----:B------:R-:W-:Y:S01]  /*0630*/  UMOV UR9, URZ ;  /* 0x000000ff00097c82 */ /* 0x000fe20008000000 */
[----:B------:R-:W5:Y:S02]  /*0640*/  LDCU.64 UR32, c[0x0][0x490] ;  /* 0x00009200ff2077ac */ /* 0x000f640008000a00 */
[----:B------:R-:W3:Y:S04]  /*0650*/  LDG.E.128 R24, desc[UR26][R4.64+0x200] ;  /* 0x0002001a04187981 */ /* 0x000ee8000c1e1d00 */
[----:B------:R-:W5:Y:S04]  /*0660*/  LDG.E.128 R28, desc[UR26][R4.64+0x400] ;  /* 0x0004001a041c7981 */ /* 0x000f68000c1e1d00 */
[----:B------:R1:W2:Y:S01]  /*0670*/  LDG.E.128 R32, desc[UR26][R4.64+0x600] ;  /* 0x0006001a04207981 */ /* 0x0002a2000c1e1d00 */
[----:B------:R-:W-:-:S02]  /*0680*/  MOV R7, UR16 ;  /* 0x0000001000077c02 */ /* 0x000fc40008000f00 */
[-C--:B0-----:R-:W-:Y:S02]  /*0690*/  IADD3 R2, PT, PT, R6, R0.reuse, RZ ;  /* 0x0000000006027210 */ /* 0x081fe40007ffe0ff */
[----:B------:R-:W-:Y:S02]  /*06a0*/  IADD3 R3, PT, PT, R3, R0, RZ ;  /* 0x0000000003037210 */ /* 0x000fe40007ffe0ff */
[----:B------:R-:W-:Y:S02]  /*06b0*/  LEA R2, R2, UR11, 0x4 ;  /* 0x0000000b02027c11 */ /* 0x000fe4000f8e20ff */
[----:B------:R-:W-:Y:S02]  /*06c0*/  LEA R84, R3, UR11, 0x6 ;  /* 0x0000000b03547c11 */ /* 0x000fe4000f8e30ff */
[----:B------:R-:W-:-:S05]  /*06d0*/  MOV R6, UR21 ;  /* 0x0000001500067c02 */ /* 0x000fca0008000f00 */
[----:B-1----:R-:W-:Y:S01]  /*06e0*/  IMAD.WIDE.U32 R4, R106, 0x10, R6 ;  /* 0x000000106a047825 */ /* 0x002fe200078e0006 */
[----:B----4-:R-:W-:Y:S04]  /*06f0*/  STS.128 [R2], R8 ;  /* 0x0000000802007388 */ /* 0x010fe80000000c00 */
[----:B---3--:R-:W-:Y:S04]  /*0700*/  STS.128 [R2+0x200], R24 ;  /* 0x0002001802007388 */ /* 0x008fe80000000c00 */
[----:B-----5:R0:W-:Y:S04]  /*0710*/  STS.128 [R2+0x400], R28 ;  /* 0x0004001c02007388 */ /* 0x0201e80000000c00 */
[----:B--2---:R1:W-:Y:S01]  /*0720*/  STS.128 [R2+0x600], R32 ;  /* 0x0006002002007388 */ /* 0x0043e20000000c00 */
[----:B------:R-:W-:-:S03]  /*0730*/  NOP ;  /* 0x0000000000007918 */ /* 0x000fc60000000000 */
[----:B------:R-:W-:Y:S04]  /*0740*/  LDS.128 R20, [R84] ;  /* 0x0000000054147984 */ /* 0x000fe80000000c00 */
[----:B------:R-:W-:Y:S04]  /*0750*/  LDS.128 R16, [R84+0x10] ;  /* 0x0000100054107984 */ /* 0x000fe80000000c00 */
[----:B------:R-:W-:Y:S04]  /*0760*/  LDS.128 R12, [R84+0x20] ;  /* 0x00002000540c7984 */ /* 0x000fe80000000c00 */
[----:B------:R-:W-:Y:S01]  /*0770*/  LDS.128 R8, [R84+0x30] ;  /* 0x0000300054087984 */ /* 0x000fe20000000c00 */
[----:B------:R-:W-:Y:S06]  /*0780*/  BAR.SYNC.DEFER_BLOCKING 0x0 ;  /* 0x0000000000007b1d */ /* 0x000fec0000010000 */
[----:B------:R-:W2:Y:S04]  /*0790*/  LDG.E.128 R36, desc[UR26][R4.64] ;  /* 0x0000001a04247981 */ /* 0x000ea8000c1e1d00 */
[----:B0-----:R-:W3:Y:S04]  /*07a0*/  LDG.E.128 R28, desc[UR26][R4.64+0x200] ;  /* 0x0002001a041c7981 */ /* 0x001ee8000c1e1d00 */
[----:B-1----:R-:W4:Y:S04]  /*07b0*/  LDG.E.128 R32, desc[UR26][R4.64+0x400] ;  /* 0x0004001a04207981 */ /* 0x002f28000c1e1d00 */
[----:B------:R-:W5:Y:S01]  /*07c0*/  LDG.E.128 R40, desc[UR26][R4.64+0x600] ;  /* 0x0006001a04287981 */ /* 0x000f62000c1e1d00 */
[----:B------:R-:W-:-:S02]  /*07d0*/  MOV R24, UR22 ;  /* 0x0000001600187c02 */ /* 0x000fc40008000f00 */
[----:B------:R-:W-:-:S03]  /*07e0*/  MOV R25, UR17 ;  /* 0x0000001100197c02 */ /* 0x000fc60008000f00 */
[----:B------:R-:W-:Y:S01]  /*07f0*/  IMAD.WIDE.U32 R24, R106, 0x10, R24 ;  /* 0x000000106a187825 */ /* 0x000fe200078e0018 */
[----:B--2---:R-:W-:Y:S04]  /*0800*/  STS.128 [R2], R36 ;  /* 0x0000002402007388 */ /* 0x004fe80000000c00 */
[----:B---3--:R-:W-:Y:S04]  /*0810*/  STS.128 [R2+0x200], R28 ;  /* 0x0002001c02007388 */ /* 0x008fe80000000c00 */
[----:B----4-:R0:W-:Y:S04]  /*0820*/  STS.128 [R2+0x400], R32 ;  /* 0x0004002002007388 */ /* 0x0101e80000000c00 */
[----:B-----5:R-:W-:Y:S01]  /*0830*/  STS.128 [R2+0x600], R40 ;  /* 0x0006002802007388 */ /* 0x020fe20000000c00 */
[----:B------:R-:W-:-:S03]  /*0840*/  NOP ;  /* 0x0000000000007918 */ /* 0x000fc60000000000 */
[----:B------:R-:W-:Y:S04]  /*0850*/  LDS.128 R68, [R84] ;  /* 0x0000000054447984 */ /* 0x000fe80000000c00 */
[----:B------:R-:W-:Y:S04]  /*0860*/  LDS.128 R64, [R84+0x10] ;  /* 0x0000100054407984 */ /* 0x000fe80000000c00 */
[----:B------:R-:W-:Y:S04]  /*0870*/  LDS.128 R4, [R84+0x20] ;  /* 0x0000200054047984 */ /* 0x000fe80000000c00 */
[----:B------:R-:W1:Y:S01]  /*0880*/  LDS.128 R60, [R84+0x30] ;  /* 0x00003000543c7984 */ /* 0x000e620000000c00 */
[----:B------:R-:W-:Y:S06]  /*0890*/  BAR.SYNC.DEFER_BLOCKING 0x0 ;  /* 0x0000000000007b1d */ /* 0x000fec0000010000 */
[----:B------:R-:W2:Y:S04]  /*08a0*/  LDG.E.128 R48, desc[UR26][R24.64] ;  /* 0x0000001a18307981 */ /* 0x000ea8000c1e1d00 */
[----:B------:R-:W3:Y:S04]  /*08b0*/  LDG.E.128 R52, desc[UR26][R24.64+0x200] ;  /* 0x0002001a18347981 */ /* 0x000ee8000c1e1d00 */
[----:B0-----:R-:W4:Y:S04]  /*08c0*/  LDG.E.128 R32, desc[UR26][R24.64+0x400] ;  /* 0x0004001a18207981 */ /* 0x001f28000c1e1d00 */
[----:B------:R0:W5:Y:S01]  /*08d0*/  LDG.E.128 R56, desc[UR26][R24.64+0x600] ;  /* 0x0006001a18387981 */ /* 0x000162000c1e1d00 */
[----:B------:R-:W-:-:S04]  /*08e0*/  USHF.L.U32 UR8, UR23, 0xb, URZ ;  /* 0x0000000b17087899 */ /* 0x000fc800080006ff */
[----:B------:R-:W-:-:S04]  /*08f0*/  UIMAD.WIDE.U32 UR28, UR25, UR12, UR8 ;  /* 0x0000000c191c72a5 */ /* 0x000fc8000f8e0008 */
[----:B------:R-:W-:-:S03]  /*0900*/  UIMAD UR13, UR25, UR13, UR29 ;  /* 0x0000000d190d72a4 */ /* 0x000fc6000f8e021d */
[----:B------:R-:W-:Y:S02]  /*0910*/  UMOV UR12, UR28 ;  /* 0x0000001c000c7c82 */ /* 0x000fe40008000000 */
[----:B------:R-:W-:-:S04]  /*0920*/  UIMAD.WIDE.U32 UR12, UR24, UR14, UR12 ;  /* 0x0000000e180c72a5 */ /* 0x000fc8000f8e000c */
[----:B------:R-:W-:Y:S02]  /*0930*/  UIMAD UR15, UR24, UR15, UR13 ;  /* 0x0000000f180f72a4 */ /* 0x000fe4000f8e020d */
[----:B------:R-:W-:-:S04]  /*0940*/  ULEA UR10, UP0, UR12, UR30, 0x2 ;  /* 0x0000001e0c0a7291 */ /* 0x000fc8000f8010ff */
[----:B------:R-:W-:Y:S02]  /*0950*/  ULEA.HI.X UR12, UR12, UR31, UR15, 0x2, UP0 ;  /* 0x0000001f0c0c7291 */ /* 0x000fe400080f140f */
[----:B0-----:R-:W-:Y:S01]  /*0960*/  MOV R24, UR10 ;  /* 0x0000000a00187c02 */ /* 0x001fe20008000f00 */
[----:B------:R-:W0:Y:S03]  /*0970*/  LDCU.64 UR30, c[0x0][0x478] ;  /* 0x00008f00ff1e77ac */ /* 0x000e260008000a00 */
[----:B------:R-:W-:-:S03]  /*0980*/  MOV R25, UR12 ;  /* 0x0000000c00197c02 */ /* 0x000fc60008000f00 */
[----:B------:R-:W-:Y:S02]  /*0990*/  IMAD.WIDE.U32 R24, R106, 0x10, R24 ;  /* 0x000000106a187825 */ /* 0x000fe400078e0018 */
[----:B------:R-:W1:Y:S01]  /*09a0*/  LDCU.128 UR12, c[0x0][0x420] ;  /* 0x00008400ff0c77ac */ /* 0x000e620008000c00 */
[----:B--2---:R-:W-:Y:S04]  /*09b0*/  STS.128 [R2], R48 ;  /* 0x0000003002007388 */ /* 0x004fe80000000c00 */
[----:B---3--:R-:W-:Y:S04]  /*09c0*/  STS.128 [R2+0x200], R52 ;  /* 0x0002003402007388 */ /* 0x008fe80000000c00 */
[----:B----4-:R-:W-:Y:S04]  /*09d0*/  STS.128 [R2+0x400], R32 ;  /* 0x0004002002007388 */ /* 0x010fe80000000c00 */
[----:B-----5:R-:W-:Y:S01]  /*09e0*/  STS.128 [R2+0x600], R56 ;  /* 0x0006003802007388 */ /* 0x020fe20000000c00 */
[----:B------:R-:W-:-:S03]  /*09f0*/  NOP ;  /* 0x0000000000007918 */ /* 0x000fc60000000000 */
[----:B------:R-:W-:Y:S04]  /*0a00*/  LDS.128 R28, [R84] ;  /* 0x00000000541c7984 */ /* 0x000fe80000000c00 */
[----:B------:R-:W-:Y:S04]  /*0a10*/  LDS.128 R36, [R84+0x10] ;  /* 0x0000100054247984 */ /* 0x000fe80000000c00 */
[----:B------:R-:W-:Y:S04]  /*0a20*/  LDS.128 R40, [R84+0x20] ;  /* 0x0000200054287984 */ /* 0x000fe80000000c00 */
[----:B------:R-:W-:Y:S01]  /*0a30*/  LDS.128 R44, [R84+0x30] ;  /* 0x00003000542c7984 */ /* 0x000fe20000000c00 */
[----:B------:R-:W-:Y:S06]  /*0a40*/  BAR.SYNC.DEFER_BLOCKING 0x0 ;  /* 0x0000000000007b1d */ /* 0x000fec0000010000 */
[----:B------:R-:W2:Y:S04]  /*0a50*/  LDG.E.128 R72, desc[UR26][R24.64] ;  /* 0x0000001a18487981 */ /* 0x000ea8000c1e1d00 */
[----:B------:R-:W3:Y:S04]  /*0a60*/  LDG.E.128 R76, desc[UR26][R24.64+0x200] ;  /* 0x0002001a184c7981 */ /* 0x000ee8000c1e1d00 */
[----:B------:R-:W4:Y:S04]  /*0a70*/  LDG.E.128 R88, desc[UR26][R24.64+0x400] ;  /* 0x0004001a18587981 */ /* 0x000f28000c1e1d00 */
[----:B------:R5:W4:Y:S01]  /*0a80*/  LDG.E.128 R92, desc[UR26][R24.64+0x600] ;  /* 0x0006001a185c7981 */ /* 0x000b22000c1e1d00 */
[----:B-1----:R-:W-:-:S04]  /*0a90*/  UIMAD.WIDE.U32 UR28, UR25, UR12, UR8 ;  /* 0x0000000c191c72a5 */ /* 0x002fc8000f8e0008 */
[----:B------:R-:W-:-:S03]  /*0aa0*/  UIMAD UR13, UR25, UR13, UR29 ;  /* 0x0000000d190d72a4 */ /* 0x000fc6000f8e021d */
[----:B------:R-:W-:Y:S02]  /*0ab0*/  UMOV UR12, UR28 ;  /* 0x0000001c000c7c82 */ /* 0x000fe40008000000 */
[----:B------:R-:W-:Y:S01]  /*0ac0*/  UIMAD.WIDE.U32 UR12, UR24, UR14, UR12 ;  /* 0x0000000e180c72a5 */ /* 0x000fe2000f8e000c */
[----:B------:R-:W-:Y:S01]  /*0ad0*/  FADD.FTZ R99, R60, UR7 ;  /* 0x000000073c637e21 */ /* 0x000fe20008010000 */
[----:B------:R-:W-:Y:S01]  /*0ae0*/  FADD.FTZ R101, R62, UR7 ;  /* 0x000000073e657e21 */ /* 0x000fe20008010000 */
[----:B------:R-:W1:Y:S01]  /*0af0*/  LDCU.64 UR28, c[0x0][0x510] ;  /* 0x0000a200ff1c77ac */ /* 0x000e620008000a00 */
[----:B------:R-:W-:Y:S02]  /*0b00*/  UIMAD UR15, UR24, UR15, UR13 ;  /* 0x0000000f180f72a4 */ /* 0x000fe4000f8e020d */
[----:B0-----:R-:W-:-:S04]  /*0b10*/  ULEA UR10, UP0, UR12, UR30, 0x2 ;  /* 0x0000001e0c0a7291 */ /* 0x001fc8000f8010ff */
[----:B------:R-:W-:Y:S02]  /*0b20*/  ULEA.HI.X UR12, UR12, UR31, UR15, 0x2, UP0 ;  /* 0x0000001f0c0c7291 */ /* 0x000fe400080f140f */
[----:B------:R-:W-:Y:S01]  /*0b30*/  MOV R26, UR10 ;  /* 0x0000000a001a7c02 */ /* 0x000fe20008000f00 */
[----:B------:R-:W0:Y:S03]  /*0b40*/  LDCU.64 UR30, c[0x0][0x558] ;  /* 0x0000ab00ff1e77ac */ /* 0x000e260008000a00 */
[----:B------:R-:W-:Y:S01]  /*0b50*/  MOV R27, UR12 ;  /* 0x0000000c001b7c02 */ /* 0x000fe20008000f00 */
[----:B------:R-:W1:Y:S02]  /*0b60*/  LDCU.64 UR14, c[0x0][0x508] ;  /* 0x0000a100ff0e77ac */ /* 0x000e640008000a00 */
[----:B-----5:R-:W-:Y:S01]  /*0b70*/  IMAD.WIDE.U32 R24, R106, 0x10, R26 ;  /* 0x000000106a187825 */ /* 0x020fe200078e001a */
[----:B--2---:R-:W-:Y:S04]  /*0b80*/  STS.128 [R2], R72 ;  /* 0x0000004802007388 */ /* 0x004fe80000000c00 */
[----:B---3--:R2:W-:Y:S04]  /*0b90*/  STS.128 [R2+0x200], R76 ;  /* 0x0002004c02007388 */ /* 0x0085e80000000c00 */
[----:B----4-:R-:W-:Y:S04]  /*0ba0*/  STS.128 [R2+0x400], R88 ;  /* 0x0004005802007388 */ /* 0x010fe80000000c00 */
[----:B------:R3:W-:Y:S01]  /*0bb0*/  STS.128 [R2+0x600], R92 ;  /* 0x0006005c02007388 */ /* 0x0007e20000000c00 */
[----:B------:R-:W-:-:S03]  /*0bc0*/  NOP ;  /* 0x0000000000007918 */ /* 0x000fc60000000000 */
[----:B------:R-:W4:Y:S04]  /*0bd0*/  LDS.128 R32, [R84] ;  /* 0x0000000054207984 */ /* 0x000f280000000c00 */
[----:B------:R-:W-:Y:S04]  /*0be0*/  LDS.128 R56, [R84+0x10] ;  /* 0x0000100054387984 */ /* 0x000fe80000000c00 */
[----:B------:R-:W5:Y:S04]  /*0bf0*/  LDS.128 R48, [R84+0x20] ;  /* 0x0000200054307984 */ /* 0x000f680000000c00 */
[----:B------:R-:W0:Y:S01]  /*0c00*/  LDS.128 R52, [R84+0x30] ;  /* 0x0000300054347984 */ /* 0x000e220000000c00 */
[----:B------:R-:W-:Y:S06]  /*0c10*/  BAR.SYNC.DEFER_BLOCKING 0x0 ;  /* 0x0000000000007b1d */ /* 0x000fec0000010000 */
[----:B------:R-:W5:Y:S04]  /*0c20*/  LDG.E.128 R80, desc[UR26][R24.64] ;  /* 0x0000001a18507981 */ /* 0x000f68000c1e1d00 */
[----:B--2---:R-:W2:Y:S04]  /*0c30*/  LDG.E.128 R76, desc[UR26][R24.64+0x200] ;  /* 0x0002001a184c7981 */ /* 0x004ea8000c1e1d00 */
[----:B------:R-:W2:Y:S04]  /*0c40*/  LDG.E.128 R72, desc[UR26][R24.64+0x400] ;  /* 0x0004001a18487981 */ /* 0x000ea8000c1e1d00 */
[----:B---3--:R3:W2:Y:S01]  /*0c50*/  LDG.E.128 R92, desc[UR26][R24.64+0x600] ;  /* 0x0006001a185c7981 */ /* 0x0086a2000c1e1d00 */
[----:B----4-:R-:W-:Y:S01]  /*0c60*/  FMUL.FTZ R26, R33, -1.4426950216293334961 ;  /* 0xbfb8aa3b211a7820 */ /* 0x010fe20000410000 */
[----:B------:R-:W-:Y:S01]  /*0c70*/  FMUL.FTZ R27, R34, -1.4426950216293334961 ;  /* 0xbfb8aa3b221b7820 */ /* 0x000fe20000410000 */
[----:B------:R-:W-:Y:S01]  /*0c80*/  FMUL.FTZ R3, R32, -1.4426950216293334961 ;  /* 0xbfb8aa3b20037820 */ /* 0x000fe20000410000 */
[----:B-----5:R-:W-:Y:S01]  /*0c90*/  FMUL.FTZ R89, R48, -1.4426950216293334961 ;  /* 0xbfb8aa3b30597820 */ /* 0x020fe20000410000 */
[----:B------:R-:W-:Y:S01]  /*0ca0*/  FMUL.FTZ R86, R35, -1.4426950216293334961 ;  /* 0xbfb8aa3b23567820 */ /* 0x000fe20000410000 */
[----:B------:R-:W-:Y:S01]  /*0cb0*/  FMUL.FTZ R97, R50, -1.4426950216293334961 ;  /* 0xbfb8aa3b32617820 */ /* 0x000fe20000410000 */
[----:B------:R-:W4:Y:S01]  /*0cc0*/  MUFU.EX2 R26, R26 ;  /* 0x0000001a001a7308 */ /* 0x000f220000000800 */
[----:B------:R-:W-:Y:S01]  /*0cd0*/  FMUL.FTZ R87, R56, -1.4426950216293334961 ;  /* 0xbfb8aa3b38577820 */ /* 0x000fe20000410000 */
[----:B------:R-:W-:Y:S01]  /*0ce0*/  FMUL.FTZ R91, R49, -1.4426950216293334961 ;  /* 0xbfb8aa3b315b7820 */ /* 0x000fe20000410000 */
[----:B---3--:R-:W-:Y:S01]  /*0cf0*/  FMUL.FTZ R24, R58, -1.4426950216293334961 ;  /* 0xbfb8aa3b3a187820 */ /* 0x008fe20000410000 */
[----:B------:R-:W3:Y:S01]  /*0d00*/  MUFU.EX2 R27, R27 ;  /* 0x0000001b001b7308 */ /* 0x000ee20000000800 */
[----:B------:R-:W-:Y:S01]  /*0d10*/  FMUL.FTZ R25, R59, -1.4426950216293334961 ;  /* 0xbfb8aa3b3b197820 */ /* 0x000fe20000410000 */
[----:B------:R-:W-:Y:S01]  /*0d20*/  FMUL.FTZ R98, R51, -1.4426950216293334961 ;  /* 0xbfb8aa3b33627820 */ /* 0x000fe20000410000 */
[----:B------:R-:W-:Y:S01]  /*0d30*/  FMUL.FTZ R88, R57, -1.4426950216293334961 ;  /* 0xbfb8aa3b39587820 */ /* 0x000fe20000410000 */
[----:B------:R-:W5:Y:S01]  /*0d40*/  MUFU.EX2 R3, R3 ;  /* 0x0000000300037308 */ /* 0x000f620000000800 */
[----:B0-----:R-:W-:Y:S01]  /*0d50*/  FMUL.FTZ R119, R52, -1.4426950216293334961 ;  /* 0xbfb8aa3b34777820 */ /* 0x001fe20000410000 */
[----:B------:R-:W-:Y:S01]  /*0d60*/  FMUL.FTZ R115, R54, -1.4426950216293334961 ;  /* 0xbfb8aa3b36737820 */ /* 0x000fe20000410000 */
[----:B------:R-:W-:Y:S01]  /*0d70*/  FMUL.FTZ R112, R55, -1.4426950216293334961 ;  /* 0xbfb8aa3b37707820 */ /* 0x000fe20000410000 */
[----:B------:R-:W0:Y:S01]  /*0d80*/  MUFU.EX2 R24, R24 ;  /* 0x0000001800187308 */ /* 0x000e220000000800 */
[----:B------:R-:W-:Y:S01]  /*0d90*/  FMUL.FTZ R118, R53, -1.4426950216293334961 ;  /* 0xbfb8aa3b35767820 */ /* 0x000fe20000410000 */
[----:B----4-:R-:W-:Y:S01]  /*0da0*/  FADD.FTZ R26, R26, 1 ;  /* 0x3f8000001a1a7421 */ /* 0x010fe20000010000 */
[----:B-1----:R-:W-:Y:S01]  /*0db0*/  UIMAD.WIDE.U32 UR12, UR25, UR14, UR8 ;  /* 0x0000000e190c72a5 */ /* 0x002fe2000f8e0008 */
[----:B------:R1:W4:Y:S01]  /*0dc0*/  MUFU.EX2 R96, R89 ;  /* 0x0000005900607308 */ /* 0x0003220000000800 */
[----:B---3--:R-:W-:-:S02]  /*0dd0*/  FADD.FTZ R27, R27, 1 ;  /* 0x3f8000001b1b7421 */ /* 0x008fc40000010000 */
[----:B------:R-:W-:Y:S01]  /*0de0*/  UIMAD UR13, UR25, UR15, UR13 ;  /* 0x0000000f190d72a4 */ /* 0x000fe2000f8e020d */
[----:B------:R-:W3:Y:S01]  /*0df0*/  MUFU.EX2 R86, R86 ;  /* 0x0000005600567308 */ /* 0x000ee20000000800 */
[----:B-----5:R-:W-:Y:S02]  /*0e00*/  FADD.FTZ R3, R3, 1 ;  /* 0x3f80000003037421 */ /* 0x020fe40000010000 */
[----:B------:R-:W-:Y:S01]  /*0e10*/  UIMAD.WIDE.U32 UR12, UR24, UR28, UR12 ;  /* 0x0000001c180c72a5 */ /* 0x000fe2000f8e000c */
[----:B------:R-:W5:Y:S01]  /*0e20*/  MUFU.EX2 R90, R25 ;  /* 0x00000019005a7308 */ /* 0x000f620000000800 */
[----:B-1----:R-:W-:Y:S01]  /*0e30*/  FADD.FTZ R89, R70, UR7 ;  /* 0x0000000746597e21 */ /* 0x002fe20008010000 */
[----:B0-----:R-:W-:Y:S01]  /*0e40*/  FADD.FTZ R117, R24, 1 ;  /* 0x3f80000018757421 */ /* 0x001fe20000010000 */
[----:B------:R-:W-:Y:S01]  /*0e50*/  UIMAD UR13, UR24, UR29, UR13 ;  /* 0x0000001d180d72a4 */ /* 0x000fe2000f8e020d */
[----:B------:R-:W0:Y:S01]  /*0e60*/  MUFU.RCP R124, R26 ;  /* 0x0000001a007c7308 */ /* 0x000e220000001000 */
[----:B------:R-:W-:Y:S01]  /*0e70*/  ULEA UR10, UP0, UR12, UR30, 0x2 ;  /* 0x0000001e0c0a7291 */ /* 0x000fe2000f8010ff */
[----:B----4-:R-:W-:Y:S01]  /*0e80*/  FADD.FTZ R113, R96, 1 ;  /* 0x3f80000060717421 */ /* 0x010fe20000010000 */
[----:B------:R-:W-:-:S02]  /*0e90*/  FADD.FTZ R96, R7, UR7 ;  /* 0x0000000707607e21 */ /* 0x000fc40008010000 */
[----:B------:R-:W-:Y:S01]  /*0ea0*/  ULEA.HI.X UR12, UR12, UR31, UR13, 0x2, UP0 ;  /* 0x0000001f0c0c7291 */ /* 0x000fe200080f140d */
[----:B---3--:R-:W-:Y:S01]  /*0eb0*/  FADD.FTZ R86, R86, 1 ;  /* 0x3f80000056567421 */ /* 0x008fe20000010000 */
[----:B------:R-:W-:Y:S01]  /*0ec0*/  UISETP.NE.U32.AND UP0, UPT, UR32, URZ, UPT ;  /* 0x000000ff2000728c */ /* 0x000fe2000bf05070 */
[----:B------:R-:W1:Y:S01]  /*0ed0*/  MUFU.RCP R127, R27 ;  /* 0x0000001b007f7308 */ /* 0x000e620000001000 */
[----:B-----5:R-:W-:Y:S01]  /*0ee0*/  FADD.FTZ R114, R90, 1 ;  /* 0x3f8000005a727421 */ /* 0x020fe20000010000 */
[----:B------:R-:W-:Y:S01]  /*0ef0*/  FADD.FTZ R90, R65, UR7 ;  /* 0x00000007415a7e21 */ /* 0x000fe20008010000 */
[----:B------:R-:W-:-:S05]  /*0f00*/  UISETP.NE.AND.EX UP0, UPT, UR33, URZ, UPT, UP0 ;  /* 0x000000ff2100728c */ /* 0x000fca000bf05300 */
[----:B------:R3:W4:Y:S01]  /*0f10*/  MUFU.EX2 R102, R97 ;  /* 0x0000006100667308 */ /* 0x0007220000000800 */
[----:B0-----:R-:W-:Y:S01]  /*0f20*/  FADD.FTZ R60, -R124, 1 ;  /* 0x3f8000007c3c7421 */ /* 0x001fe20000010100 */
[----:B------:R-:W-:Y:S02]  /*0f30*/  FMUL.FTZ R108, R33, R124 ;  /* 0x0000007c216c7220 */ /* 0x000fe40000410000 */
[----:B------:R-:W0:Y:S01]  /*0f40*/  MUFU.RCP R125, R3 ;  /* 0x00000003007d7308 */ /* 0x000e220000001000 */
[----:B---3--:R-:W-:Y:S01]  /*0f50*/  FADD.FTZ R97, R6, UR7 ;  /* 0x0000000706617e21 */ /* 0x008fe20008010000 */
[----:B-1----:R-:W-:-:S06]  /*0f60*/  FMUL.FTZ R111, R34, R127 ;  /* 0x0000007f226f7220 */ /* 0x002fcc0000410000 */
[----:B------:R-:W1:Y:S01]  /*0f70*/  MUFU.EX2 R87, R87 ;  /* 0x0000005700577308 */ /* 0x000e620000000800 */
[----:B----4-:R-:W-:Y:S01]  /*0f80*/  FADD.FTZ R121, R102, 1 ;  /* 0x3f80000066797421 */ /* 0x010fe20000010000 */
[----:B------:R-:W-:Y:S02]  /*0f90*/  FMUL.FTZ R102, R29, R108 ;  /* 0x0000006c1d667220 */ /* 0x000fe40000410000 */
[----:B------:R3:W4:Y:S01]  /*0fa0*/  MUFU.RCP R126, R86 ;  /* 0x00000056007e7308 */ /* 0x0007220000001000 */
[----:B0-----:R-:W-:Y:S01]  /*0fb0*/  FADD.FTZ R3, -R125, 1 ;  /* 0x3f8000007d037421 */ /* 0x001fe20000010100 */
[----:B------:R-:W-:-:S06]  /*0fc0*/  FMUL.FTZ R109, R32, R125 ;  /* 0x0000007d206d7220 */ /* 0x000fcc0000410000 */
[----:B------:R0:W5:Y:S01]  /*0fd0*/  MUFU.EX2 R100, R91 ;  /* 0x0000005b00647308 */ /* 0x0001620000000800 */
[----:B---3--:R-:W-:Y:S01]  /*0fe0*/  FADD.FTZ R86, R69, UR7 ;  /* 0x0000000745567e21 */ /* 0x008fe20008010000 */
[----:B-1----:R-:W-:Y:S02]  /*0ff0*/  FADD.FTZ R87, R87, 1 ;  /* 0x3f80000057577421 */ /* 0x002fe40000010000 */
[----:B------:R1:W3:Y:S04]  /*1000*/  MUFU.EX2 R103, R98 ;  /* 0x0000006200677308 */ /* 0x0002e80000000800 */
[----:B------:R3:W3:Y:S01]  /*1010*/  MUFU.RCP R123, R87 ;  /* 0x00000057007b7308 */ /* 0x0006e20000001000 */
[----:B0-----:R-:W-:Y:S01]  /*1020*/  FADD.FTZ R91, R64, UR7 ;  /* 0x00000007405b7e21 */ /* 0x001fe20008010000 */
[----:B----4-:R-:W-:Y:S01]  /*1030*/  FMUL.FTZ R110, R35, R126 ;  /* 0x0000007e236e7220 */ /* 0x010fe20000410000 */
[----:B-1----:R-:W-:Y:S01]  /*1040*/  FADD.FTZ R98, R61, UR7 ;  /* 0x000000073d627e21 */ /* 0x002fe20008010000 */
[----:B------:R-:W-:Y:S01]  /*1050*/  FFMA.FTZ R61, R32, R3, 1 ;  /* 0x3f800000203d7423 */ /* 0x000fe20000010003 */
[----:B------:R-:W-:-:S03]  /*1060*/  FADD.FTZ R3, -R127, 1 ;  /* 0x3f8000007f037421 */ /* 0x000fc60000010100 */
[----:B------:R-:W0:Y:S01]  /*1070*/  MUFU.EX2 R88, R88 ;  /* 0x0000005800587308 */ /* 0x000e220000000800 */
[----:B-----5:R-:W-:Y:S01]  /*1080*/  FADD.FTZ R116, R100, 1 ;  /* 0x3f80000064747421 */ /* 0x020fe20000010000 */
[----:B------:R-:W-:Y:S01]  /*1090*/  FADD.FTZ R100, R63, UR7 ;  /* 0x000000073f647e21 */ /* 0x000fe20008010000 */
[----:B------:R-:W-:Y:S01]  /*10a0*/  FFMA.FTZ R63, R33, R60, 1 ;  /* 0x3f800000213f7423 */ /* 0x000fe2000001003c */
[----:B------:R-:W-:Y:S01]  /*10b0*/  FFMA.FTZ R33, R34, R3, 1 ;  /* 0x3f80000022217423 */ /* 0x000fe20000010003 */
[----:B---3--:R-:W-:Y:S01]  /*10c0*/  FADD.FTZ R122, R103, 1 ;  /* 0x3f800000677a7421 */ /* 0x008fe20000010000 */
[----:B------:R-:W-:Y:S01]  /*10d0*/  FMUL.FTZ R3, R28, R109 ;  /* 0x0000006d1c037220 */ /* 0x000fe20000410000 */
[----:B------:R-:W-:Y:S01]  /*10e0*/  FMUL.FTZ R103, R30, R111 ;  /* 0x0000006f1e677220 */ /* 0x000fe20000410000 */
[----:B------:R-:W-:Y:S01]  /*10f0*/  FMUL.FTZ R104, R31, R110 ;  /* 0x0000006e1f687220 */ /* 0x000fe20000410000 */
[----:B------:R-:W-:Y:S01]  /*1100*/  FADD.FTZ R32, -R126, 1 ;  /* 0x3f8000007e207421 */ /* 0x000fe20000010100 */
[----:B------:R-:W1:Y:S01]  /*1110*/  MUFU.RCP R114, R114 ;  /* 0x0000007200727308 */ /* 0x000e620000001000 */
[----:B------:R-:W-:-:S02]  /*1120*/  FADD.FTZ R87, R68, UR7 ;  /* 0x0000000744577e21 */ /* 0x000fc40008010000 */
[----:B------:R-:W-:Y:S01]  /*1130*/  FFMA.FTZ R65, R35, R32, 1 ;  /* 0x3f80000023417423 */ /* 0x000fe20000010020 */
[----:B0-----:R-:W-:Y:S01]  /*1140*/  FADD.FTZ R88, R88, 1 ;  /* 0x3f80000058587421 */ /* 0x001fe20000010000 */
[----:B------:R-:W-:-:S03]  /*1150*/  FADD.FTZ R35, -R123, 1 ;  /* 0x3f8000007b237421 */ /* 0x000fc60000010100 */
[----:B------:R0:W3:Y:S01]  /*1160*/  MUFU.RCP R120, R88 ;  /* 0x0000005800787308 */ /* 0x0000e20000001000 */
[----:B------:R-:W-:-:S07]  /*1170*/  FFMA.FTZ R35, R56, R35, 1 ;  /* 0x3f80000038237423 */ /* 0x000fce0000010023 */
[----:B------:R-:W-:Y:S01]  /*1180*/  MUFU.EX2 R119, R119 ;  /* 0x0000007700777308 */ /* 0x000fe20000000800 */
[----:B0-----:R-:W-:Y:S01]  /*1190*/  FADD.FTZ R88, R71, UR7 ;  /* 0x0000000747587e21 */ /* 0x001fe20008010000 */
[----:B-1----:R-:W-:Y:S02]  /*11a0*/  FADD.FTZ R68, -R114, 1 ;  /* 0x3f80000072447421 */ /* 0x002fe40000010100 */
[----:B------:R-:W0:Y:S02]  /*11b0*/  MUFU.EX2 R115, R115 ;  /* 0x0000007300737308 */ /* 0x000e240000000800 */
[----:B------:R-:W-:Y:S02]  /*11c0*/  FFMA.FTZ R69, R59, R68, 1 ;  /* 0x3f8000003b457423 */ /* 0x000fe40000010044 */
[----:B------:R-:W1:Y:S04]  /*11d0*/  MUFU.EX2 R112, R112 ;  /* 0x0000007000707308 */ /* 0x000e680000000800 */
[----:B------:R-:W4:Y:S04]  /*11e0*/  MUFU.EX2 R118, R118 ;  /* 0x0000007600767308 */ /* 0x000f280000000800 */
[----:B------:R-:W5:Y:S01]  /*11f0*/  MUFU.RCP R117, R117 ;  /* 0x0000007500757308 */ /* 0x000f620000001000 */
[----:B0-----:R-:W-:Y:S01]  /*1200*/  FADD.FTZ R115, R115, 1 ;  /* 0x3f80000073737421 */ /* 0x001fe20000010000 */
[----:B-1----:R-:W-:-:S06]  /*1210*/  FADD.FTZ R112, R112, 1 ;  /* 0x3f80000070707421 */ /* 0x002fcc0000010000 */
[----:B------:R-:W0:Y:S08]  /*1220*/  MUFU.RCP R121, R121 ;  /* 0x0000007900797308 */ /* 0x000e300000001000 */
[----:B------:R-:W1:Y:S08]  /*1230*/  MUFU.RCP R122, R122 ;  /* 0x0000007a007a7308 */ /* 0x000e700000001000 */
[----:B------:R-:W1:Y:S08]  /*1240*/  MUFU.RCP R116, R116 ;  /* 0x0000007400747308 */ /* 0x000e700000001000 */
[----:B------:R-:W1:Y:S08]  /*1250*/  MUFU.RCP R113, R113 ;  /* 0x0000007100717308 */ /* 0x000e700000001000 */
[----:B------:R-:W1:Y:S08]  /*1260*/  MUFU.RCP R115, R115 ;  /* 0x0000007300737308 */ /* 0x000e700000001000 */
[----:B------:R-:W1:Y:S01]  /*1270*/  MUFU.RCP R112, R112 ;  /* 0x0000007000707308 */ /* 0x000e620000001000 */
[----:B------:R-:W-:Y:S04]  /*1280*/  STS.128 [R2], R80 ;  /* 0x0000005002007388 */ /* 0x000fe80000000c00 */
[----:B--2---:R-:W-:Y:S04]  /*1290*/  STS.128 [R2+0x200], R76 ;  /* 0x0002004c02007388 */ /* 0x004fe80000000c00 */
[----:B------:R-:W-:Y:S04]  /*12a0*/  STS.128 [R2+0x400], R72 ;  /* 0x0004004802007388 */ /* 0x000fe80000000c00 */
[----:B------:R2:W-:Y:S01]  /*12b0*/  STS.128 [R2+0x600], R92 ;  /* 0x0006005c02007388 */ /* 0x0005e20000000c00 */
[----:B------:R-:W-:-:S03]  /*12c0*/  NOP ;  /* 0x0000000000007918 */ /* 0x000fc60000000000 */
[----:B------:R-:W3:Y:S01]  /*12d0*/  LDS.128 R24, [R84] ;  /* 0x0000000054187984 */ /* 0x000ee20000000c00 */
[----:B--2---:R-:W-:Y:S01]  /*12e0*/  FADD.FTZ R95, R4, UR7 ;  /* 0x00000007045f7e21 */ /* 0x004fe20008010000 */
[----:B------:R-:W-:Y:S01]  /*12f0*/  FADD.FTZ R94, R5, UR7 ;  /* 0x00000007055e7e21 */ /* 0x000fe20008010000 */
[----:B------:R-:W-:Y:S01]  /*1300*/  FADD.FTZ R92, R67, UR7 ;  /* 0x00000007435c7e21 */ /* 0x000fe20008010000 */
[----:B------:R-:W2:Y:S01]  /*1310*/  LDS.128 R4, [R84+0x10] ;  /* 0x0000100054047984 */ /* 0x000ea20000000c00 */
[----:B------:R-:W-:Y:S01]  /*1320*/  FADD.FTZ R93, R66, UR7 ;  /* 0x00000007425d7e21 */ /* 0x000fe20008010000 */
[----:B---3--:R-:W-:Y:S01]  /*1330*/  FMUL.FTZ R28, R28, R24 ;  /* 0x000000181c1c7220 */ /* 0x008fe20000410000 */
        /* <DEDUP_REMOVED lines=8> */
[----:B------:R-:W3:Y:S01]  /*13c0*/  LDS.128 R28, [R84+0x20] ;  /* 0x00002000541c7984 */ /* 0x000ee20000000c00 */
[----:B------:R-:W-:Y:S01]  /*13d0*/  FMUL.FTZ R61, R32, R63 ;  /* 0x0000003f203d7220 */ /* 0x000fe20000410000 */
[----:B------:R-:W-:Y:S01]  /*13e0*/  FMUL.FTZ R62, R62, R33 ;  /* 0x000000213e3e7220 */ /* 0x000fe20000410000 */
[----:B--2---:R-:W-:Y:S01]  /*13f0*/  FMUL.FTZ R34, R36, R4 ;  /* 0x0000000424227220 */ /* 0x004fe20000410000 */
[----:B------:R-:W-:Y:S01]  /*1400*/  FADD.FTZ R125, R119, 1 ;  /* 0x3f800000777d7421 */ /* 0x000fe20000010000 */
[----:B------:R-:W-:Y:S01]  /*1410*/  FMUL.FTZ R119, R56, R123 ;  /* 0x0000007b38777220 */ /* 0x000fe20000410000 */
[----:B------:R-:W-:Y:S01]  /*1420*/  FADD.FTZ R56, -R120, 1 ;  /* 0x3f80000078387421 */ /* 0x000fe20000010100 */
[----:B------:R-:W-:Y:S01]  /*1430*/  FMUL.FTZ R34, R123, R34 ;  /* 0x000000227b227220 */ /* 0x000fe20000410000 */
[----:B------:R-:W-:Y:S01]  /*1440*/  FMUL.FTZ R67, R37, R5 ;  /* 0x0000000525437220 */ /* 0x000fe20000410000 */
[----:B------:R-:W-:Y:S01]  /*1450*/  FMUL.FTZ R63, R126, R65 ;  /* 0x000000417e3f7220 */ /* 0x000fe20000410000 */
[----:B------:R-:W-:Y:S01]  /*1460*/  FMUL.FTZ R65, R39, R7 ;  /* 0x0000000727417220 */ /* 0x000fe20000410000 */
[----:B------:R-:W-:Y:S01]  /*1470*/  FMUL.FTZ R64, R34, R35 ;  /* 0x0000002322407220 */ /* 0x000fe20000410000 */
[----:B----4-:R-:W-:Y:S01]  /*1480*/  FADD.FTZ R124, R118, 1 ;  /* 0x3f800000767c7421 */ /* 0x010fe20000010000 */
[----:B------:R-:W2:Y:S01]  /*1490*/  LDS.128 R32, [R84+0x30] ;  /* 0x0000300054207984 */ /* 0x000ea20000000c00 */
[C---:B------:R-:W-:Y:S01]  /*14a0*/  FFMA.FTZ R56, R57.reuse, R56, 1 ;  /* 0x3f80000039387423 */ /* 0x040fe20000010038 */
[----:B------:R-:W-:Y:S01]  /*14b0*/  FMUL.FTZ R67, R120, R67 ;  /* 0x0000004378437220 */ /* 0x000fe20000410000 */
[----:B------:R-:W-:Y:S01]  /*14c0*/  FMUL.FTZ R68, R114, R65 ;  /* 0x0000004172447220 */ /* 0x000fe20000410000 */
[----:B------:R-:W-:Y:S01]  /*14d0*/  FMUL.FTZ R118, R57, R120 ;  /* 0x0000007839767220 */ /* 0x000fe20000410000 */
[----:B------:R-:W4:Y:S01]  /*14e0*/  MUFU.RCP R124, R124 ;  /* 0x0000007c007c7308 */ /* 0x000f220000001000 */
[----:B------:R-:W-:Y:S01]  /*14f0*/  FMUL.FTZ R65, R67, R56 ;  /* 0x0000003843417220 */ /* 0x000fe20000410000 */
[----:B------:R-:W-:Y:S01]  /*1500*/  FMUL.FTZ R67, R68, R69 ;  /* 0x0000004544437220 */ /* 0x000fe20000410000 */
[----:B-----5:R-:W-:Y:S01]  /*1510*/  FADD.FTZ R57, -R117, 1 ;  /* 0x3f80000075397421 */ /* 0x020fe20000010100 */
[----:B------:R-:W-:Y:S01]  /*1520*/  FMUL.FTZ R66, R38, R6 ;  /* 0x0000000626427220 */ /* 0x000fe20000410000 */
[----:B0-----:R-:W-:Y:S01]  /*1530*/  FADD.FTZ R69, -R121, 1 ;  /* 0x3f80000079457421 */ /* 0x001fe20000010100 */
[----:B-1----:R-:W-:Y:S01]  /*1540*/  FADD.FTZ R68, -R122, 1 ;  /* 0x3f8000007a447421 */ /* 0x002fe20000010100 */
[----:B------:R-:W-:Y:S01]  /*1550*/  FFMA.FTZ R57, R58, R57, 1 ;  /* 0x3f8000003a397423 */ /* 0x000fe20000010039 */
[----:B------:R-:W-:Y:S01]  /*1560*/  FMUL.FTZ R66, R117, R66 ;  /* 0x0000004275427220 */ /* 0x000fe20000410000 */
[----:B------:R-:W-:Y:S01]  /*1570*/  FADD.FTZ R56, -R116, 1 ;  /* 0x3f80000074387421 */ /* 0x000fe20000010100 */
[----:B------:R-:W-:Y:S01]  /*1580*/  FFMA.FTZ R72, R50, R69, 1 ;  /* 0x3f80000032487423 */ /* 0x000fe20000010045 */
[----:B------:R-:W0:Y:S01]  /*1590*/  MUFU.RCP R125, R125 ;  /* 0x0000007d007d7308 */ /* 0x000e220000001000 */
[----:B------:R-:W-:Y:S01]  /*15a0*/  FFMA.FTZ R74, R51, R68, 1 ;  /* 0x3f800000334a7423 */ /* 0x000fe20000010044 */
[----:B------:R-:W-:Y:S01]  /*15b0*/  FMUL.FTZ R66, R66, R57 ;  /* 0x0000003942427220 */ /* 0x000fe20000410000 */
[----:B------:R-:W-:Y:S01]  /*15c0*/  FFMA.FTZ R70, R49, R56, 1 ;  /* 0x3f80000031467423 */ /* 0x000fe20000010038 */
[----:B------:R-:W-:Y:S01]  /*15d0*/  FADD.FTZ R57, -R113, 1 ;  /* 0x3f80000071397421 */ /* 0x000fe20000010100 */
[----:B------:R-:W-:Y:S01]  /*15e0*/  BAR.SYNC.DEFER_BLOCKING 0x0 ;  /* 0x0000000000007b1d */ /* 0x000fe20000010000 */
[----:B------:R-:W-:Y:S01]  /*15f0*/  FMUL.FTZ R117, R58, R117 ;  /* 0x000000753a757220 */ /* 0x000fe20000410000 */
[----:B------:R-:W-:Y:S01]  /*1600*/  FMUL.FTZ R114, R59, R114 ;  /* 0x000000723b727220 */ /* 0x000fe20000410000 */
[----:B------:R-:W-:Y:S01]  /*1610*/  FFMA.FTZ R57, R48, R57, 1 ;  /* 0x3f80000030397423 */ /* 0x000fe20000010039 */
        /* <DEDUP_REMOVED lines=11> */
[----:B------:R-:W-:Y:S01]  /*16d0*/  FADD.FTZ R73, -R115, 1 ;  /* 0x3f80000073497421 */ /* 0x000fe20000010100 */
[----:B------:R-:W-:Y:S01]  /*16e0*/  FMUL.FTZ R68, R56, R57 ;  /* 0x0000003938447220 */ /* 0x000fe20000410000 */
[----:B------:R-:W-:Y:S01]  /*16f0*/  FADD.FTZ R72, -R112, 1 ;  /* 0x3f80000070487421 */ /* 0x000fe20000010100 */
[----:B----4-:R-:W-:Y:S01]  /*1700*/  FADD.FTZ R56, -R124, 1 ;  /* 0x3f8000007c387421 */ /* 0x010fe20000010100 */
[----:B------:R-:W-:Y:S01]  /*1710*/  FFMA.FTZ R76, R54, R73, 1 ;  /* 0x3f800000364c7423 */ /* 0x000fe20000010049 */
[----:B--2---:R-:W-:Y:S01]  /*1720*/  FMUL.FTZ R73, R45, R33 ;  /* 0x000000212d497220 */ /* 0x004fe20000410000 */
[----:B------:R-:W-:Y:S01]  /*1730*/  FFMA.FTZ R78, R55, R72, 1 ;  /* 0x3f800000374e7423 */ /* 0x000fe20000010048 */
[----:B------:R-:W-:Y:S01]  /*1740*/  FFMA.FTZ R74, R53, R56, 1 ;  /* 0x3f800000354a7423 */ /* 0x000fe20000010038 */
[----:B------:R-:W-:Y:S01]  /*1750*/  FMUL.FTZ R72, R46, R34 ;  /* 0x000000222e487220 */ /* 0x000fe20000410000 */
[----:B0-----:R-:W-:Y:S01]  /*1760*/  FADD.FTZ R57, -R125, 1 ;  /* 0x3f8000007d397421 */ /* 0x001fe20000010100 */
[----:B------:R-:W-:Y:S01]  /*1770*/  FMUL.FTZ R56, R44, R32 ;  /* 0x000000202c387220 */ /* 0x000fe20000410000 */
        /* <DEDUP_REMOVED lines=8> */
[----:B------:R-:W-:Y:S01]  /*1800*/  FMUL.FTZ R72, R56, R57 ;  /* 0x0000003938487220 */ /* 0x000fe20000410000 */
[----:B------:R-:W-:Y:S01]  /*1810*/  FMUL.FTZ R75, R77, R78 ;  /* 0x0000004e4d4b7220 */ /* 0x000fe20000410000 */
[----:B------:R-:W-:Y:S01]  /*1820*/  STS.128 [R84], R60 ;  /* 0x0000003c54007388 */ /* 0x000fe20000000c00 */
[----:B------:R-:W-:Y:S01]  /*1830*/  FMUL.FTZ R113, R48, R113 ;  /* 0x0000007130717220 */ /* 0x000fe20000410000 */
[----:B------:R-:W-:Y:S01]  /*1840*/  FMUL.FTZ R116, R49, R116 ;  /* 0x0000007431747220 */ /* 0x000fe20000410000 */
[----:B------:R-:W-:Y:S01]  /*1850*/  FMUL.FTZ R121, R50, R121 ;  /* 0x0000007932797220 */ /* 0x000fe20000410000 */
[----:B------:R0:W-:Y:S01]  /*1860*/  STS.128 [R84+0x10], R64 ;  /* 0x0000104054007388 */ /* 0x0001e20000000c00 */
[----:B------:R-:W-:Y:S01]  /*1870*/  FMUL.FTZ R122, R51, R122 ;  /* 0x0000007a337a7220 */ /* 0x000fe20000410000 */
[----:B------:R-:W-:Y:S01]  /*1880*/  FMUL.FTZ R125, R52, R125 ;  /* 0x0000007d347d7220 */ /* 0x000fe20000410000 */
[----:B------:R-:W-:Y:S01]  /*1890*/  FMUL.FTZ R124, R53, R124 ;  /* 0x0000007c357c7220 */ /* 0x000fe20000410000 */
[----:B------:R1:W-:Y:S01]  /*18a0*/  STS.128 [R84+0x20], R68 ;  /* 0x0000204454007388 */ /* 0x0003e20000000c00 */
[----:B------:R-:W-:Y:S01]  /*18b0*/  FMUL.FTZ R115, R54, R115 ;  /* 0x0000007336737220 */ /* 0x000fe20000410000 */
[----:B------:R-:W-:-:S02]  /*18c0*/  FMUL.FTZ R112, R55, R112 ;  /* 0x0000007037707220 */ /* 0x000fc40000410000 */
[----:B------:R2:W-:Y:S01]  /*18d0*/  STS.128 [R84+0x30], R72 ;  /* 0x0000304854007388 */ /* 0x0005e20000000c00 */
[----:B------:R-:W-:-:S03]  /*18e0*/  NOP ;  /* 0x0000000000007918 */ /* 0x000fc60000000000 */
[----:B------:R-:W3:Y:S01]  /*18f0*/  LDS.128 R76, [R2] ;  /* 0x00000000024c7984 */ /* 0x000ee20000000c00 */
[----:B0-----:R-:W-:Y:S01]  /*1900*/  FMUL.FTZ R65, R36, R119 ;  /* 0x0000007724417220 */ /* 0x001fe20000410000 */
[----:B------:R-:W-:Y:S01]  /*1910*/  FMUL.FTZ R64, R37, R118 ;  /* 0x0000007625407220 */ /* 0x000fe20000410000 */
[----:B------:R-:W-:Y:S01]  /*1920*/  MOV R36, UR10 ;  /* 0x0000000a00247c02 */ /* 0x000fe20008000f00 */
[----:B------:R-:W0:Y:S01]  /*1930*/  LDS.128 R80, [R2+0x200] ;  /* 0x0002000002507984 */ /* 0x000e220000000c00 */
[----:B------:R-:W-:Y:S01]  /*1940*/  MOV R37, UR12 ;  /* 0x0000000c00257c02 */ /* 0x000fe20008000f00 */
[----:B------:R-:W-:Y:S01]  /*1950*/  FMUL.FTZ R67, R38, R117 ;  /* 0x0000007526437220 */ /* 0x000fe20000410000 */
[----:B------:R-:W-:Y:S01]  /*1960*/  FFMA.FTZ R38, R20, R3, R107 ;  /* 0x0000000314267223 */ /* 0x000fe2000001006b */
[----:B------:R-:W4:Y:S01]  /*1970*/  LDS.128 R60, [R2+0x400] ;  /* 0x00040000023c7984 */ /* 0x000f220000000c00 */
[----:B------:R-:W-:Y:S01]  /*1980*/  FMUL.FTZ R66, R39, R114 ;  /* 0x0000007227427220 */ /* 0x000fe20000410000 */
[----:B------:R-:W-:-:S04]  /*1990*/  IMAD.WIDE.U32 R36, R106, 0x10, R36 ;  /* 0x000000106a247825 */ /* 0x000fc800078e0024 */
[----:B------:R-:W-:Y:S01]  /*19a0*/  FFMA.FTZ R39, R21, R102, R38 ;  /* 0x0000006615277223 */ /* 0x000fe20000010026 */
[----:B------:R-:W5:Y:S01]  /*19b0*/  LDS.128 R56, [R2+0x600] ;  /* 0x0006000002387984 */ /* 0x000f620000000c00 */
[----:B-1----:R-:W-:Y:S01]  /*19c0*/  FMUL.FTZ R69, R40, R113 ;  /* 0x0000007128457220 */ /* 0x002fe20000410000 */
[----:B------:R-:W-:Y:S01]  /*19d0*/  FMUL.FTZ R68, R41, R116 ;  /* 0x0000007429447220 */ /* 0x000fe20000410000 */
[----:B------:R-:W-:Y:S01]  /*19e0*/  FFMA.FTZ R38, R22, R103, R39 ;  /* 0x0000006716267223 */ /* 0x000fe20000010027 */
[----:B------:R-:W-:Y:S01]  /*19f0*/  FMUL.FTZ R71, R42, R121 ;  /* 0x000000792a477220 */ /* 0x000fe20000410000 */
[----:B------:R-:W-:Y:S01]  /*1a00*/  FMUL.FTZ R70, R43, R122 ;  /* 0x0000007a2b467220 */ /* 0x000fe20000410000 */
[----:B--2---:R-:W-:Y:S01]  /*1a10*/  FMUL.FTZ R73, R44, R125 ;  /* 0x0000007d2c497220 */ /* 0x004fe20000410000 */
[----:B------:R-:W-:Y:S01]  /*1a20*/  FMUL.FTZ R72, R45, R124 ;  /* 0x0000007c2d487220 */ /* 0x000fe20000410000 */
[----:B------:R-:W-:Y:S01]  /*1a30*/  FMUL.FTZ R75, R46, R115 ;  /* 0x000000732e4b7220 */ /* 0x000fe20000410000 */
[----:B------:R-:W-:Y:S01]  /*1a40*/  FMUL.FTZ R74, R47, R112 ;  /* 0x000000702f4a7220 */ /* 0x000fe20000410000 */
[----:B------:R-:W-:Y:S01]  /*1a50*/  FFMA.FTZ R53, R23, R104, R38 ;  /* 0x0000006817357223 */ /* 0x000fe20000010026 */
[----:B---3--:R1:W-:Y:S04]  /*1a60*/  STG.E.128 desc[UR26][R36.64], R76 ;  /* 0x0000004c24007986 */ /* 0x0083e8000c101d1a */
[----:B0-----:R1:W-:Y:S04]  /*1a70*/  STG.E.128 desc[UR26][R36.64+0x200], R80 ;  /* 0x0002005024007986 */ /* 0x0013e8000c101d1a */
[----:B----4-:R1:W-:Y:S04]  /*1a80*/  STG.E.128 desc[UR26][R36.64+0x400], R60 ;  /* 0x0004003c24007986 */ /* 0x0103e8000c101d1a */
[----:B-----5:R1:W-:Y:S01]  /*1a90*/  STG.E.128 desc[UR26][R36.64+0x600], R56 ;  /* 0x0006003824007986 */ /* 0x0203e2000c101d1a */
[----:B------:R-:W-:Y:S05]  /*1aa0*/  BRA.U !UP0, `(.L_x_1716) ;  /* 0x0000000108a07547 */ /* 0x000fea000b800000 */
[----:B------:R-:W-:Y:S01]  /*1ab0*/  BAR.SYNC.DEFER_BLOCKING 0x0 ;  /* 0x0000000000007b1d */ /* 0x000fe20000010000 */
[----:B------:R-:W-:Y:S01]  /*1ac0*/  FMUL.FTZ R24, R24, R109 ;  /* 0x0000006d18187220 */ /* 0x000fe20000410000 */
[----:B------:R-:W-:Y:S01]  /*1ad0*/  FMUL.FTZ R25, R25, R108 ;  /* 0x0000006c19197220 */ /* 0x000fe20000410000 */
[----:B------:R-:W-:Y:S01]  /*1ae0*/  FMUL.FTZ R26, R26, R111 ;  /* 0x0000006f1a1a7220 */ /* 0x000fe20000410000 */
[----:B------:R-:W-:Y:S01]  /*1af0*/  FMUL.FTZ R27, R27, R110 ;  /* 0x0000006e1b1b7220 */ /* 0x000fe20000410000 */
[----:B------:R-:W-:Y:S01]  /*1b00*/  FMUL.FTZ R4, R4, R119 ;  /* 0x0000007704047220 */ /* 0x000fe20000410000 */
[----:B------:R-:W0:Y:S01]  /*1b10*/  LDCU.128 UR12, c[0x0][0x430] ;  /* 0x00008600ff0c77ac */ /* 0x000e220008000c00 */
        /* <DEDUP_REMOVED lines=11> */
[----:B------:R-:W-:Y:S01]  /*1bd0*/  STS.128 [R84], R24 ;  /* 0x0000001854007388 */ /* 0x000fe20000000c00 */
[----:B0-----:R-:W-:-:S03]  /*1be0*/  UIMAD.WIDE.U32 UR8, UR25, UR12, UR8 ;  /* 0x0000000c190872a5 */ /* 0x001fc6000f8e0008 */
[----:B------:R0:W-:Y:S01]  /*1bf0*/  STS.128 [R84+0x10], R4 ;  /* 0x0000100454007388 */ /* 0x0001e20000000c00 */
[----:B------:R-:W-:-:S03]  /*1c00*/  UIMAD UR9, UR25, UR13, UR9 ;  /* 0x0000000d190972a4 */ /* 0x000fc6000f8e0209 */
[----:B------:R-:W-:Y:S01]  /*1c10*/  STS.128 [R84+0x20], R28 ;  /* 0x0000201c54007388 */ /* 0x000fe20000000c00 */
[----:B------:R-:W-:-:S03]  /*1c20*/  UIMAD.WIDE.U32 UR8, UR24, UR14, UR8 ;  /* 0x0000000e180872a5 */ /* 0x000fc6000f8e0008 */
[----:B------:R-:W-:Y:S01]  /*1c30*/  STS.128 [R84+0x30], R32 ;  /* 0x0000302054007388 */ /* 0x000fe20000000c00 */
[----:B------:R-:W-:-:S03]  /*1c40*/  NOP ;  /* 0x0000000000007918 */ /* 0x000fc60000000000 */
[----:B-1----:R-:W1:Y:S01]  /*1c50*/  LDS.128 R36, [R2] ;  /* 0x0000000002247984 */ /* 0x002e620000000c00 */
[----:B------:R-:W-:Y:S02]  /*1c60*/  UIMAD UR15, UR24, UR15, UR9 ;  /* 0x0000000f180f72a4 */ /* 0x000fe4000f8e0209 */
[----:B------:R-:W-:Y:S01]  /*1c70*/  ULEA UR9, UP0, UR8, UR32, 0x2 ;  /* 0x0000002008097291 */ /* 0x000fe2000f8010ff */
[----:B------:R-:W2:Y:S03]  /*1c80*/  LDS.128 R40, [R2+0x200] ;  /* 0x0002000002287984 */ /* 0x000ea60000000c00 */
[----:B------:R-:W-:Y:S01]  /*1c90*/  ULEA.HI.X UR8, UR8, UR33, UR15, 0x2, UP0 ;  /* 0x0000002108087291 */ /* 0x000fe200080f140f */
[----:B------:R-:W3:Y:S01]  /*1ca0*/  LDS.128 R44, [R2+0x400] ;  /* 0x00040000022c7984 */ /* 0x000ee20000000c00 */
[----:B0-----:R-:W-:-:S03]  /*1cb0*/  MOV R4, UR9 ;  /* 0x0000000900047c02 */ /* 0x001fc60008000f00 */
[----:B------:R-:W0:Y:S01]  /*1cc0*/  LDS.128 R48, [R2+0x600] ;  /* 0x0006000002307984 */ /* 0x000e220000000c00 */
[----:B------:R-:W-:-:S03]  /*1cd0*/  MOV R5, UR8 ;  /* 0x0000000800057c02 */ /* 0x000fc60008000f00 */
[----:B------:R-:W-:-:S05]  /*1ce0*/  IMAD.WIDE.U32 R106, R106, 0x10, R4 ;  /* 0x000000106a6a7825 */ /* 0x000fca00078e0004 */
[----:B-1----:R4:W-:Y:S04]  /*1cf0*/  STG.E.128 desc[UR26][R106.64], R36 ;  /* 0x000000246a007986 */ /* 0x0029e8000c101d1a */
[----:B--2---:R4:W-:Y:S04]  /*1d00*/  STG.E.128 desc[UR26][R106.64+0x200], R40 ;  /* 0x000200286a007986 */ /* 0x0049e8000c101d1a */
[----:B---3--:R4:W-:Y:S04]  /*1d10*/  STG.E.128 desc[UR26][R106.64+0x400], R44 ;  /* 0x0004002c6a007986 */ /* 0x0089e8000c101d1a */
[----:B0-----:R4:W-:Y:S02]  /*1d20*/  STG.E.128 desc[UR26][R106.64+0x600], R48 ;  /* 0x000600306a007986 */ /* 0x0019e4000c101d1a */
.L_x_1716:
[----:B------:R-:W-:Y:S01]  /*1d30*/  FFMA.FTZ R4, R16, R65, R53 ;  /* 0x0000004110047223 */ /* 0x000fe20000010035 */
        /* <DEDUP_REMOVED lines=9> */
[----:B-1--4-:R-:W-:Y:S02]  /*1dd0*/  CS2R R36, SRZ ;  /* 0x0000000000247805 */ /* 0x012fe4000001ff00 */
[----:B------:R-:W-:Y:S01]  /*1de0*/  CS2R R38, SRZ ;  /* 0x0000000000267805 */ /* 0x000fe2000001ff00 */
        /* <DEDUP_REMOVED lines=22> */
[----:B------:R-:W-:-:S02]  /*1f50*/  FMUL.FTZ R55, R74, UR6 ;  /* 0x000000064a377c20 */ /* 0x000fc40008410000 */
[----:B------:R-:W-:-:S04]  /*1f60*/  FFMA.FTZ R5, R9, R72, R4 ;  /* 0x0000004809057223 */ /* 0x000fc80000010004 */
[----:B------:R-:W-:-:S04]  /*1f70*/  FFMA.FTZ R4, R10, R75, R5 ;  /* 0x0000004b0a047223 */ /* 0x000fc80000010005 */
[----:B------:R-:W-:Y:S01]  /*1f80*/  FFMA.FTZ R107, R11, R74, R4 ;  /* 0x0000004a0b6b7223 */ /* 0x000fe20000010004 */
[----:B------:R-:W-:Y:S06]  /*1f90*/  BAR.SYNC.DEFER_BLOCKING 0x0 ;  /* 0x0000000000007b1d */ /* 0x000fec0000010000 */
[----:B------:R-:W-:Y:S05]  /*1fa0*/  BRA.U !UP0, `(.L_x_1717) ;  /* 0x0000002508bc7547 */ /* 0x000fea000b800000 */
[----:B------:R-:W0:Y:S01]  /*1fb0*/  LDCU.64 UR32, c[0x0][0x3b8] ;  /* 0x00007700ff2077ac */ /* 0x000e220008000a00 */
[----:B------:R-:W1:Y:S01]  /*1fc0*/  LDC R4, c[0x0][0x394] ;  /* 0x0000e500ff047b82 */ /* 0x000e620000000800 */
[----:B------:R-:W-:Y:S01]  /*1fd0*/  HFMA2 R24, -RZ, RZ, 0, 0 ;  /* 0x00000000ff187431 */ /* 0x000fe200000001ff */
[----:B------:R-:W2:Y:S01]  /*1fe0*/  LDCU.64 UR38, c[0x0][0x3d8] ;  /* 0x00007b00ff2677ac */ /* 0x000ea20008000a00 */
[----:B------:R-:W3:Y:S05]  /*1ff0*/  LDCU.128 UR8, c[0x0][0x3a0] ;  /* 0x00007400ff0877ac */ /* 0x000eea0008000c00 */
[----:B------:R-:W4:Y:S01]  /*2000*/  S2UR UR43, SR_CgaCtaId ;  /* 0x00000000002b79c3 */ /* 0x000f220000008800 */
[----:B------:R-:W5:Y:S01]  /*2010*/  LDCU.128 UR12, c[0x0][0x440] ;  /* 0x00008800ff0c77ac */ /* 0x000f620008000c00 */
[----:B------:R-:W4:Y:S01]  /*2020*/  LDCU.64 UR40, c[0x0][0x450] ;  /* 0x00008a00ff2877ac */ /* 0x000f220008000a00 */
[----:B------:R-:W4:Y:S01]  /*2030*/  LDCU.64 UR34, c[0x0][0x3e0] ;  /* 0x00007c00ff2277ac */ /* 0x000f220008000a00 */
[----:B------:R-:W4:Y:S01]  /*2040*/  LDCU.64 UR36, c[0x0][0x3c0] ;  /* 0x00007800ff2477ac */ /* 0x000f220008000a00 */
[----:B-1----:R-:W-:Y:S01]  /*2050*/  ISETP.LE.AND P0, PT, R4, UR18, PT ;  /* 0x0000001204007c0c */ /* 0x002fe2000bf03270 */
[----:B0-----:R-:W-:-:S03]  /*2060*/  UIMAD.WIDE.U32 UR30, UR24, UR32, URZ ;  /* 0x00000020181e72a5 */ /* 0x001fc6000f8e00ff */
[----:B------:R-:W-:Y:S01]  /*2070*/  ISETP.EQ.AND P0, PT, R105, RZ, !P0 ;  /* 0x000000ff6900720c */ /* 0x000fe20004702270 */
[----:B--2---:R-:W-:Y:S02]  /*2080*/  UIMAD.WIDE.U32 UR28, UR24, UR38, URZ ;  /* 0x00000026181c72a5 */ /* 0x004fe4000f8e00ff */
[----:B------:R-:W-:Y:S01]  /*2090*/  UIMAD UR38, UR24, UR33, UR31 ;  /* 0x00000021182672a4 */ /* 0x000fe2000f8e021f */
[----:B------:R-:W-:Y:S01]  /*20a0*/  P2R R128, PR, RZ, 0x1 ;  /* 0x00000001ff807803 */ /* 0x000fe20000000000 */
[----:B---3--:R-:W-:Y:S02]  /*20b0*/  UIMAD.WIDE.U32 UR32, UR24, UR8, URZ ;  /* 0x00000008182072a5 */ /* 0x008fe4000f8e00ff */
[----:B------:R-:W-:Y:S02]  /*20c0*/  UIADD3 UR8, UPT, UPT, UR18, -0x2, URZ ;  /* 0xfffffffe12087890 */ /* 0x000fe4000fffe0ff */
[----:B-----5:R-:W-:Y:S02]  /*20d0*/  ULEA UR25, UP2, UR32, UR12, 0x2 ;  /* 0x0000000c20197291 */ /* 0x020fe4000f8410ff */
[----:B------:R-:W-:Y:S01]  /*20e0*/  UIMAD UR39, UR24, UR39, UR29 ;  /* 0x00000027182772a4 */ /* 0x000fe2000f8e021d */
[----:B------:R-:W-:Y:S01]  /*20f0*/  UMOV UR12, 0x400 ;  /* 0x00000400000c7882 */ /* 0x000fe20000000000 */
[----:B------:R-:W-:-:S02]  /*2100*/  UIMAD UR9, UR24, UR9, UR33 ;  /* 0x00000009180972a4 */ /* 0x000fc4000f8e0221 */
[----:B------:R-:W-:Y:S02]  /*2110*/  ULEA UR29, UP1, UR30, UR14, 0x2 ;  /* 0x0000000e1e1d7291 */ /* 0x000fe4000f8210ff */
[----:B----4-:R-:W-:Y:S02]  /*2120*/  ULEA UR31, UP0, UR28, UR40, 0x2 ;  /* 0x000000281c1f7291 */ /* 0x010fe4000f8010ff */
[----:B------:R-:W-:Y:S02]  /*2130*/  ULEA UR12, UR43, UR12, 0x18 ;  /* 0x0000000c2b0c7291 */ /* 0x000fe4000f8ec0ff */
[----:B------:R-:W-:Y:S02]  /*2140*/  USHF.L.U32 UR23, UR23, 0x8, URZ ;  /* 0x0000000817177899 */ /* 0x000fe400080006ff */
[----:B------:R-:W-:Y:S02]  /*2150*/  ULEA.HI.X UR32, UR32, UR13, UR9, 0x2, UP2 ;  /* 0x0000000d20207291 */ /* 0x000fe400090f1409 */
[----:B------:R-:W-:-:S02]  /*2160*/  ULEA.HI.X UR30, UR30, UR15, UR38, 0x2, UP1 ;  /* 0x0000000f1e1e7291 */ /* 0x000fc400088f1426 */
[----:B------:R-:W-:Y:S02]  /*2170*/  ULEA.HI.X UR28, UR28, UR41, UR39, 0x2, UP0 ;  /* 0x000000291c1c7291 */ /* 0x000fe400080f1427 */
[----:B------:R-:W-:Y:S02]  /*2180*/  UIMAD UR9, UR8, UR42, URZ ;  /* 0x0000002a080972a4 */ /* 0x000fe4000f8e02ff */
[----:B------:R-:W-:Y:S01]  /*2190*/  UIADD3 UR33, UPT, UPT, UR12, 0x2b60, URZ ;  /* 0x00002b600c217890 */ /* 0x000fe2000fffe0ff */
[----:B------:R-:W0:Y:S01]  /*21a0*/  LDCU UR40, c[0x0][0x394] ;  /* 0x00007280ff2877ac */ /* 0x000e220008000800 */
[----:B------:R-:W1:Y:S01]  /*21b0*/  LDCU UR41, c[0x0][0x38c] ;  /* 0x00007180ff2977ac */ /* 0x000e620008000800 */
[----:B------:R-:W-:Y:S02]  /*21c0*/  USHF.L.U64.HI UR14, UR10, 0x2, UR11 ;  /* 0x000000020a0e7899 */ /* 0x000fe4000801020b */
[----:B------:R-:W-:Y:S02]  /*21d0*/  ULOP3.LUT UR23, UR23, 0x100, URZ, 0xc0, !UPT ;  /* 0x0000010017177892 */ /* 0x000fe4000f8ec0ff */
[----:B------:R-:W-:-:S02]  /*21e0*/  USHF.L.U64.HI UR24, UR34, 0x2, UR35 ;  /* 0x0000000222187899 */ /* 0x000fc40008010223 */
[----:B------:R-:W-:Y:S02]  /*21f0*/  USHF.L.U64.HI UR15, UR36, 0x2, UR37 ;  /* 0x00000002240f7899 */ /* 0x000fe40008010225 */
[----:B------:R-:W-:Y:S01]  /*2200*/  UIADD3 UR12, UPT, UPT, UR12, 0x3560, URZ ;  /* 0x000035600c0c7890 */ /* 0x000fe2000fffe0ff */
[----:B------:R-:W-:-:S11]  /*2210*/  UMOV UR8, URZ ;  /* 0x000000ff00087c82 */ /* 0x000fd60008000000 */
.L_x_1730:
[----:B------:R-:W-:Y:S02]  /*2220*/  MOV R4, UR25 ;  /* 0x0000001900047c02 */ /* 0x000fe40008000f00 */
[----:B------:R-:W-:-:S05]  /*2230*/  MOV R5, UR32 ;  /* 0x0000002000057c02 */ /* 0x000fca0008000f00 */
[----:B------:R2:W3:Y:S01]  /*2240*/  LDG.E R4, desc[UR26][R4.64] ;  /* 0x0000001a04047981 */ /* 0x0004e2000c1e1900 */
[----:B------:R-:W-:Y:S02]  /*2250*/  MOV R6, UR29 ;  /* 0x0000001d00067c02 */ /* 0x000fe40008000f00 */
[----:B0-----:R-:W-:Y:S02]  /*2260*/  MOV R57, UR28 ;  /* 0x0000001c00397c02 */ /* 0x001fe40008000f00 */
[----:B------:R-:W-:Y:S02]  /*2270*/  MOV R7, UR30 ;  /* 0x0000001e00077c02 */ /* 0x000fe40008000f00 */
[----:B------:R-:W-:-:S03]  /*2280*/  MOV R56, UR31 ;  /* 0x0000001f00387c02 */ /* 0x000fc60008000f00 */
[----:B------:R-:W4:Y:S04]  /*2290*/  LDG.E R6, desc[UR26][R6.64] ;  /* 0x0000001a06067981 */ /* 0x000f28000c1e1900 */
[----:B------:R5:W4:Y:S01]  /*22a0*/  LDG.E R57, desc[UR26][R56.64] ;  /* 0x0000001a38397981 */ /* 0x000b22000c1e1900 */
[----:B------:R-:W0:Y:S01]  /*22b0*/  S2UR UR13, SR_CgaCtaId ;  /* 0x00000000000d79c3 */ /* 0x000e220000008800 */
[----:B------:R-:W-:Y:S01]  /*22c0*/  UMOV UR11, 0x400 ;  /* 0x00000400000b7882 */ /* 0x000fe20000000000 */
[----:B------:R-:W-:Y:S01]  /*22d0*/  BSSY.RECONVERGENT B0, `(.L_x_1718) ;  /* 0x0000049000007945 */ /* 0x000fe20003800200 */
[----:B-1----:R-:W1:Y:S01]  /*22e0*/  S2R R62, SR_TID.X ;  /* 0x00000000003e7919 */ /* 0x002e620000002100 */
[----:B0-----:R-:W-:Y:S01]  /*22f0*/  ULEA UR11, UR13, UR11, 0x18 ;  /* 0x0000000b0d0b7291 */ /* 0x001fe2000f8ec0ff */
[----:B-1----:R-:W-:-:S02]  /*2300*/  ISETP.NE.AND P0, PT, R62, RZ, PT ;  /* 0x000000ff3e00720c */ /* 0x002fc40003f05270 */
[C---:B--2---:R-:W-:Y:S02]  /*2310*/  IADD3 R5, PT, PT, R62.reuse, 0x200, RZ ;  /* 0x000002003e057810 */ /* 0x044fe40007ffe0ff */
[----:B------:R-:W-:Y:S02]  /*2320*/  ISETP.NE.AND P1, PT, R62, 0x7f, PT ;  /* 0x0000007f3e00780c */ /* 0x000fe40003f25270 */
[----:B------:R-:W-:-:S04]  /*2330*/  SEL R5, R5, UR23, P0 ;  /* 0x0000001705057c07 */ /* 0x000fc80008000000 */
[----:B-----5:R-:W-:Y:S02]  /*2340*/  LEA R56, R5, UR11, 0x2 ;  /* 0x0000000b05387c11 */ /* 0x020fe4000f8e10ff */
[----:B---3--:R-:W-:-:S13]  /*2350*/  R2UR UR35, R4 ;  /* 0x00000000042372ca */ /* 0x008fda00000e0000 */
[----:B------:R-:W-:Y:S01]  /*2360*/  MOV R58, UR35 ;  /* 0x00000023003a7c02 */ /* 0x000fe20008000f00 */
[----:B----4-:R-:W-:-:S04]  /*2370*/  FMUL.FTZ R6, R6, R57 ;  /* 0x0000003906067220 */ /* 0x010fc80000410000 */
        /* <DEDUP_REMOVED lines=60> */
.L_x_1719:
[----:B------:R-:W-:-:S06]  /*2740*/  LEA R63, R62, UR11, 0x2 ;  /* 0x0000000b3e3f7c11 */ /* 0x000fcc000f8e10ff */
[----:B------:R-:W1:Y:S02]  /*2750*/  LDS R63, [R63+0x3364] ;  /* 0x003364003f3f7984 */ /* 0x000e640000000800 */
.L_x_1720:
[----:B------:R-:W-:Y:S05]  /*2760*/  BSYNC.RECONVERGENT B0 ;  /* 0x0000000000007941 */ /* 0x000fea0003800200 */
.L_x_1718:
[----:B------:R-:W-:Y:S02]  /*2770*/  LOP3.LUT P1, RZ, R62, 0x1f, RZ, 0xc0, !PT ;  /* 0x0000001f3eff7812 */ /* 0x000fe4000782c0ff */
[----:B------:R-:W-:Y:S01]  /*2780*/  MOV R4, UR18 ;  /* 0x0000001200047c02 */ /* 0x000fe20008000f00 */
[----:B------:R-:W-:Y:S01]  /*2790*/  HFMA2 R7, -RZ, RZ, 0, 0 ;  /* 0x00000000ff077431 */ /* 0x000fe200000001ff */
[----:B------:R-:W-:Y:S02]  /*27a0*/  MOV R6, 0x3f800000 ;  /* 0x3f80000000067802 */ /* 0x000fe40000000f00 */
[----:B------:R-:W-:Y:S01]  /*27b0*/  ISETP.EQ.OR P1, PT, R4, 0x1, P1 ;  /* 0x000000010400780c */ /* 0x000fe20000f22670 */
[----:B------:R-:W-:Y:S01]  /*27c0*/  FMUL.FTZ R134, R20, R87 ;  /* 0x0000005714867220 */ /* 0x000fe20000410000 */
[----:B------:R-:W-:Y:S01]  /*27d0*/  FMUL.FTZ R133, R21, R86 ;  /* 0x0000005615857220 */ /* 0x000fe20000410000 */
[----:B------:R-:W-:-:S10]  /*27e0*/  FMUL.FTZ R60, R22, R89 ;  /* 0x00000059163c7220 */ /* 0x000fd40000410000 */
[----:B------:R-:W-:Y:S01]  /*27f0*/  VOTEU.ALL UP0, P1 ;  /* 0x0000000000ff7886 */ /* 0x000fe20000800000 */
[----:B------:R-:W-:-:S04]  /*2800*/  FFMA.FTZ R58, R130, R134, R133 ;  /* 0x00000086823a7223 */ /* 0x000fc80000010085 */
[----:B------:R-:W-:Y:S01]  /*2810*/  @!UP0 UIMAD.WIDE UR38, UR9, 0x8, UR4 ;  /* 0x00000008092688a5 */ /* 0x000fe2000f8e0204 */
[----:B0-----:R-:W-:Y:S01]  /*2820*/  FMUL.FTZ R56, R143, R130 ;  /* 0x000000828f387220 */ /* 0x001fe20000410000 */
[----:B------:R-:W-:Y:S01]  /*2830*/  FFMA.FTZ R58, R127, R58, R60 ;  /* 0x0000003a7f3a7223 */ /* 0x000fe2000001003c */
[----:B------:R-:W-:-:S03]  /*2840*/  FMUL.FTZ R60, R23, R88 ;  /* 0x00000058173c7220 */ /* 0x000fc60000410000 */
[----:B------:R-:W-:Y:S02]  /*2850*/  MOV R4, UR38 ;  /* 0x0000002600047c02 */ /* 0x000fe40008000f00 */
[----:B------:R-:W-:Y:S01]  /*2860*/  MOV R5, UR39 ;  /* 0x0000002700057c02 */ /* 0x000fe20008000f00 */
[----:B------:R-:W-:Y:S01]  /*2870*/  FMUL.FTZ R56, R127, R56 ;  /* 0x000000387f387220 */ /* 0x000fe20000410000 */
[----:B------:R-:W-:-:S03]  /*2880*/  FFMA.FTZ R59, R125, R58, R60 ;  /* 0x0000003a7d3b7223 */ /* 0x000fc6000001003c */
[----:B------:R0:W5:Y:S01]  /*2890*/  @!P1 LDG.E.64 R6, desc[UR26][R4.64] ;  /* 0x0000001a04069981 */ /* 0x000162000c1e1b00 */
        /* <DEDUP_REMOVED lines=10> */
[----:B------:R-:W-:Y:S01]  /*2940*/  FMUL.FTZ R4, R124, R57 ;  /* 0x000000397c047220 */ /* 0x000fe20000410000 */
[----:B------:R-:W-:Y:S01]  /*2950*/  ISETP.GT.U32.AND P2, PT, R62, 0x1f, PT ;  /* 0x0000001f3e00780c */ /* 0x000fe20003f44070 */
[----:B------:R-:W-:Y:S01]  /*2960*/  FMUL.FTZ R129, R11, R100 ;  /* 0x000000640b817220 */ /* 0x000fe20000410000 */
[----:B------:R-:W-:Y:S01]  /*2970*/  FFMA.FTZ R5, R126, R59, R5 ;  /* 0x0000003b7e057223 */ /* 0x000fe20000010005 */
[----:B------:R-:W-:Y:S01]  /*2980*/  FMUL.FTZ R59, R17, R90 ;  /* 0x0000005a113b7220 */ /* 0x000fe20000410000 */
[----:B------:R-:W-:Y:S01]  /*2990*/  FMUL.FTZ R4, R123, R4 ;  /* 0x000000047b047220 */ /* 0x000fe20000410000 */
[----:B------:R-:W-:-:S02]  /*29a0*/  LEA.HI R144, R62, R62, RZ, 0x1e ;  /* 0x0000003e3e907211 */ /* 0x000fc400078ff0ff */
[----:B------:R-:W-:Y:S01]  /*29b0*/  FFMA.FTZ R56, R124, R5, R59 ;  /* 0x000000057c387223 */ /* 0x000fe2000001003b */
[----:B------:R-:W-:Y:S01]  /*29c0*/  FMUL.FTZ R5, R121, R4 ;  /* 0x0000000479057220 */ /* 0x000fe20000410000 */
[----:B------:R-:W-:Y:S01]  /*29d0*/  FMUL.FTZ R59, R12, R95 ;  /* 0x0000005f0c3b7220 */ /* 0x000fe20000410000 */
[----:B------:R-:W-:Y:S01]  /*29e0*/  LEA R144, R144, UR11, 0x3 ;  /* 0x0000000b90907c11 */ /* 0x000fe2000f8e18ff */
[----:B------:R-:W-:Y:S01]  /*29f0*/  FFMA.FTZ R56, R123, R56, R58 ;  /* 0x000000387b387223 */ /* 0x000fe2000001003a */
[----:B------:R-:W-:Y:S01]  /*2a00*/  FMUL.FTZ R58, R19, R92 ;  /* 0x0000005c133a7220 */ /* 0x000fe20000410000 */
        /* <DEDUP_REMOVED lines=15> */
[----:B------:R-:W-:-:S04]  /*2b00*/  FFMA.FTZ R57, R109, R57, R132 ;  /* 0x000000396d397223 */ /* 0x000fc80000010084 */
[----:B------:R-:W-:-:S05]  /*2b10*/  FFMA.FTZ R5, R106, R57, R129 ;  /* 0x000000396a057223 */ /* 0x000fca0000010081 */
        /* <DEDUP_REMOVED lines=45> */
.L_x_1748:
[C---:B----4-:R-:W-:Y:S01]  /*2df0*/  FFMA.FTZ R136, R60.reuse, R136, R61 ;  /* 0x000000883c887223 */ /* 0x050fe2000001003d */
[----:B------:R-:W-:Y:S01]  /*2e00*/  UMOV UR13, 0xffffffff ;  /* 0xffffffff000d7882 */ /* 0x000fe20000000000 */
[----:B0--3--:R-:W-:-:S03]  /*2e10*/  @P1 FMUL.FTZ R60, R60, R139 ;  /* 0x0000008b3c3c1220 */ /* 0x009fc60000410000 */
[----:B------:R-:W-:Y:S01]  /*2e20*/  FSEL R136, R61, R136, !P1 ;  /* 0x000000883d887208 */ /* 0x000fe20004800000 */
[----:B------:R-:W-:Y:S06]  /*2e30*/  BRA.DIV UR13, `(.L_x_1723) ;  /* 0x0000002e0d647947 */ /* 0x000fec000b800000 */
.L_x_1751:
[----:B------:R-:W-:-:S03]  /*2e40*/  UMOV UR13, 0xffffffff ;  /* 0xffffffff000d7882 */ /* 0x000fc60000000000 */
[----:B------:R-:W-:Y:S05]  /*2e50*/  BRA.DIV UR13, `(.L_x_1724) ;  /* 0x0000002e0d847947 */ /* 0x000fea000b800000 */
.L_x_1754:
[----:B------:R-:W-:-:S03]  /*2e60*/  UMOV UR13, 0xffffffff ;  /* 0xffffffff000d7882 */ /* 0x000fc60000000000 */
[----:B------:R-:W-:Y:S05]  /*2e70*/  BRA.DIV UR13, `(.L_x_1725) ;  /* 0x0000002e0da47947 */ /* 0x000fea000b800000 */
[----:B------:R-:W0:Y:S04]  /*2e80*/  SHFL.UP PT, R60, R60, 0x1, RZ ;  /* 0x042000003c3c7989 */ /* 0x000e2800000e00ff */
[----:B------:R3:W4:Y:S04]  /*2e90*/  SHFL.UP PT, R61, R136, 0x1, RZ ;  /* 0x04200000883d7989 */ /* 0x00072800000e00ff */
[----:B-----5:R-:W0:Y:S04]  /*2ea0*/  SHFL.IDX PT, R6, R6, RZ, 0x1f ;  /* 0x00001fff06067589 */ /* 0x020e2800000e0000 */
[----:B---3--:R-:W0:Y:S02]  /*2eb0*/  SHFL.IDX PT, R7, R7, RZ, 0x1f ;  /* 0x00001fff07077589 */ /* 0x008e2400000e0000 */
.L_x_1760:
[C---:B0---4-:R-:W-:Y:S01]  /*2ec0*/  @P0 FFMA.FTZ R7, R60.reuse, R7, R61 ;  /* 0x000000073c070223 */ /* 0x051fe2000001003d */
[----:B------:R-:W-:-:S03]  /*2ed0*/  @P0 FMUL.FTZ R6, R60, R6 ;  /* 0x000000063c060220 */ /* 0x000fc60000410000 */
        /* <DEDUP_REMOVED lines=10> */
.L_x_1721:
[----:B------:R-:W-:Y:S05]  /*2f80*/  WARPSYNC.ALL ;  /* 0x0000000000007948 */ /* 0x000fea0003800000 */
[----:B------:R-:W-:Y:S01]  /*2f90*/  BAR.SYNC.DEFER_BLOCKING 0x0 ;  /* 0x0000000000007b1d */ /* 0x000fe20000010000 */
[C---:B012--5:R-:W-:Y:S01]  /*2fa0*/  FMUL.FTZ R6, R106.reuse, R63 ;  /* 0x0000003f6a067220 */ /* 0x067fe20000410000 */
        /* <DEDUP_REMOVED lines=12> */
[----:B------:R-:W-:Y:S01]  /*3070*/  FMUL.FTZ R6, R22, R89 ;  /* 0x0000005916067220 */ /* 0x000fe20000410000 */
[----:B------:R-:W-:Y:S01]  /*3080*/  FFMA.FTZ R5, R115, R5, R80 ;  /* 0x0000000573057223 */ /* 0x000fe20000010050 */
[----:B------:R-:W-:-:S03]  /*3090*/  ISETP.NE.AND P0, PT, R128, RZ, PT ;  /* 0x000000ff8000720c */ /* 0x000fc60003f05270 */
[----:B------:R-:W-:-:S04]  /*30a0*/  FFMA.FTZ R5, R118, R5, R81 ;  /* 0x0000000576057223 */ /* 0x000fc80000010051 */
[----:B------:R-:W-:Y:S01]  /*30b0*/  FFMA.FTZ R5, R119, R5, R82 ;  /* 0x0000000577057223 */ /* 0x000fe20000010052 */
[----:B------:R-:W0:Y:S03]  /*30c0*/  LDS R4, [R144+0x2154] ;  /* 0x0021540090047984 */ /* 0x000e260000000800 */
[----:B------:R-:W-:-:S04]  /*30d0*/  FFMA.FTZ R5, R120, R5, R83 ;  /* 0x0000000578057223 */ /* 0x000fc80000010053 */
[----:B------:R-:W-:-:S04]  /*30e0*/  FFMA.FTZ R5, R122, R5, R105 ;  /* 0x000000057a057223 */ /* 0x000fc80000010069 */
[----:B------:R-:W-:Y:S01]  /*30f0*/  FFMA.FTZ R5, R121, R5, R108 ;  /* 0x0000000579057223 */ /* 0x000fe2000001006c */
[----:B0-----:R-:W-:Y:S01]  /*3100*/  FFMA.FTZ R143, R143, R4, R134 ;  /* 0x000000048f8f7223 */ /* 0x001fe20000010086 */
[----:B------:R-:W-:-:S03]  /*3110*/  FMUL.FTZ R4, R118, R7 ;  /* 0x0000000776047220 */ /* 0x000fc60000410000 */
[----:B------:R-:W-:Y:S01]  /*3120*/  FFMA.FTZ R134, R130, R143, R133 ;  /* 0x0000008f82867223 */ /* 0x000fe20000010085 */
[----:B------:R-:W-:-:S03]  /*3130*/  FMUL.FTZ R7, R119, R4 ;  /* 0x0000000477077220 */ /* 0x000fc60000410000 */
[----:B------:R-:W-:Y:S01]  /*3140*/  FFMA.FTZ R133, R127, R134, R6 ;  /* 0x000000867f857223 */ /* 0x000fe20000010006 */
[----:B------:R-:W-:Y:S01]  /*3150*/  FMUL.FTZ R7, R120, R7 ;  /* 0x0000000778077220 */ /* 0x000fe20000410000 */
[----:B------:R-:W-:Y:S02]  /*3160*/  MOV R6, 0x3f800000 ;  /* 0x3f80000000067802 */ /* 0x000fe40000000f00 */
[----:B------:R-:W-:Y:S01]  /*3170*/  FFMA.FTZ R135, R125, R133, R56 ;  /* 0x000000857d877223 */ /* 0x000fe20000010038 */
[----:B------:R-:W-:Y:S01]  /*3180*/  FMUL.FTZ R4, R122, R7 ;  /* 0x000000077a047220 */ /* 0x000fe20000410000 */
[----:B------:R-:W-:Y:S02]  /*3190*/  MOV R7, RZ ;  /* 0x000000ff00077202 */ /* 0x000fe40000000f00 */
[----:B------:R-:W-:Y:S01]  /*31a0*/  FFMA.FTZ R137, R126, R135, R137 ;  /* 0x000000877e897223 */ /* 0x000fe20000010089 */
[----:B------:R-:W-:-:S03]  /*31b0*/  FMUL.FTZ R4, R121, R4 ;  /* 0x0000000479047220 */ /* 0x000fc60000410000 */
[C---:B------:R-:W-:Y:S01]  /*31c0*/  FFMA.FTZ R136, R124.reuse, R137, R59 ;  /* 0x000000897c887223 */ /* 0x040fe2000001003b */
[C---:B------:R-:W-:Y:S01]  /*31d0*/  FMUL.FTZ R57, R123.reuse, R4 ;  /* 0x000000047b397220 */ /* 0x040fe20000410000 */
[C---:B------:R-:W-:Y:S01]  /*31e0*/  FFMA.FTZ R4, R123.reuse, R5, R110 ;  /* 0x000000057b047223 */ /* 0x040fe2000001006e */
[----:B------:R-:W0:Y:S01]  /*31f0*/  @P0 LDS.64 R6, [UR12] ;  /* 0x0000000cff060984 */ /* 0x000e220008000a00 */
[----:B------:R-:W-:Y:S01]  /*3200*/  FFMA.FTZ R138, R123, R136, R138 ;  /* 0x000000887b8a7223 */ /* 0x000fe2000001008a */
[C---:B------:R-:W-:Y:S01]  /*3210*/  FMUL.FTZ R57, R124.reuse, R57 ;  /* 0x000000397c397220 */ /* 0x040fe20000410000 */
[----:B------:R-:W-:Y:S01]  /*3220*/  FFMA.FTZ R4, R124, R4, R111 ;  /* 0x000000047c047223 */ /* 0x000fe2000001006f */
[----:B------:R-:W-:Y:S01]  /*3230*/  ISETP.GT.U32.AND P0, PT, R62, 0x1f, PT ;  /* 0x0000001f3e00780c */ /* 0x000fe20003f04070 */
[----:B------:R-:W-:Y:S01]  /*3240*/  FFMA.FTZ R139, R121, R138, R58 ;  /* 0x0000008a798b7223 */ /* 0x000fe2000001003a */
        /* <DEDUP_REMOVED lines=16> */
[----:B------:R-:W-:Y:S01]  /*3350*/  FFMA.FTZ R132, R106, R131, R129 ;  /* 0x000000836a847223 */ /* 0x000fe20000010081 */
[----:B------:R-:W-:Y:S06]  /*3360*/  BAR.SYNC.DEFER_BLOCKING 0x0 ;  /* 0x0000000000007b1d */ /* 0x000fec0000010000 */
[----:B-1----:R-:W-:Y:S05]  /*3370*/  @P0 BRA `(.L_x_1726) ;  /* 0x00000004002c0947 */ /* 0x002fea0003800000 */
        /* <DEDUP_REMOVED lines=14> */
[----:B------:R-:W-:Y:S01]  /*3460*/  FMUL.FTZ R58, R58, R149 ;  /* 0x000000953a3a7220 */ /* 0x000fe20000410000 */
[----:B------:R-:W-:Y:S06]  /*3470*/  BRA.DIV UR13, `(.L_x_1727) ;  /* 0x0000002a0da07947 */ /* 0x000fec000b800000 */
[----:B------:R-:W1:Y:S01]  /*3480*/  SHFL.DOWN PT, R149, R58, 0x1, 0x1f ;  /* 0x08201f003a957f89 */ /* 0x000e6200000e0000 */
[C---:B------:R-:W-:Y:S02]  /*3490*/  ISETP.GT.U32.AND P1, PT, R144.reuse, 0x1b, PT ;  /* 0x0000001b9000780c */ /* 0x040fe40003f24070 */
[C---:B------:R-:W-:Y:S01]  /*34a0*/  ISETP.GT.U32.AND P2, PT, R144.reuse, 0x17, PT ;  /* 0x000000179000780c */ /* 0x040fe20003f44070 */
[----:B------:R-:W2:Y:S01]  /*34b0*/  SHFL.DOWN PT, R150, R59, 0x1, 0x1f ;  /* 0x08201f003b967f89 */ /* 0x000ea200000e0000 */
[----:B------:R-:W-:-:S03]  /*34c0*/  ISETP.GT.U32.AND P3, PT, R144, 0xf, PT ;  /* 0x0000000f9000780c */ /* 0x000fc60003f64070 */
[----:B0-----:R-:W-:Y:S04]  /*34d0*/  SHFL.IDX PT, R156, R6, RZ, 0x1f ;  /* 0x00001fff069c7589 */ /* 0x001fe800000e0000 */
[----:B------:R-:W-:Y:S01]  /*34e0*/  SHFL.IDX PT, R157, R7, RZ, 0x1f ;  /* 0x00001fff079d7589 */ /* 0x000fe200000e0000 */
[----:B-1----:R-:W-:Y:S01]  /*34f0*/  @P0 FMUL.FTZ R149, R149, R58 ;  /* 0x0000003a95950220 */ /* 0x002fe20000410000 */
[----:B--2---:R-:W-:-:S04]  /*3500*/  @P0 FFMA.FTZ R150, R58, R150, R59 ;  /* 0x000000963a960223 */ /* 0x004fc8000001003b */
        /* <DEDUP_REMOVED lines=34> */
.L_x_1777:
        /* <DEDUP_REMOVED lines=16> */
.L_x_1726:
[----:B------:R-:W-:Y:S05]  /*3830*/  WARPSYNC.ALL ;  /* 0x0000000000007948 */ /* 0x000fea0003800000 */
[----:B------:R-:W-:Y:S01]  /*3840*/  BAR.SYNC.DEFER_BLOCKING 0x0 ;  /* 0x0000000000007b1d */ /* 0x000fe20000010000 */
[----:B-1----:R-:W-:Y:S01]  /*3850*/  SHF.R.U32.HI R57, RZ, 0x2, R62 ;  /* 0x00000002ff397819 */ /* 0x002fe2000001163e */
[----:B------:R-:W-:Y:S01]  /*3860*/  FFMA.FTZ R56, R20, -R87, R143 ;  /* 0x8000005714387223 */ /* 0x000fe2000001008f */
[----:B------:R-:W-:Y:S01]  /*3870*/  FFMA.FTZ R129, R17, -R90, R136 ;  /* 0x8000005a11817223 */ /* 0x000fe20000010088 */
[C---:B------:R-:W-:Y:S02]  /*3880*/  ISETP.GT.AND P1, PT, R0.reuse, 0x1e, PT ;  /* 0x0000001e0000780c */ /* 0x040fe40003f24270 */
[----:B------:R-:W-:Y:S01]  /*3890*/  IADD3 R4, PT, PT, R57, R62, RZ ;  /* 0x0000003e39047210 */ /* 0x000fe20007ffe0ff */
[----:B------:R-:W-:Y:S01]  /*38a0*/  BSSY.RECONVERGENT B0, `(.L_x_1728) ;  /* 0x00000d2000007945 */ /* 0x000fe20003800200 */
[----:B------:R-:W-:-:S02]  /*38b0*/  ISETP.GT.AND P0, PT, R0, 0x1d, PT ;  /* 0x0000001d0000780c */ /* 0x000fc40003f04270 */
[----:B------:R-:W-:Y:S02]  /*38c0*/  LEA R4, R4, UR11, 0x3 ;  /* 0x0000000b04047c11 */ /* 0x000fe4000f8e18ff */
[----:B------:R-:W-:-:S03]  /*38d0*/  ISETP.NE.AND P2, PT, R62, RZ, PT ;  /* 0x000000ff3e00720c */ /* 0x000fc60003f45270 */
[----:B------:R-:W1:Y:S10]  /*38e0*/  LDS R5, [R4+0x2664] ;  /* 0x0026640004057984 */ /* 0x000e740000000800 */
[----:B0-----:R0:W-:Y:S01]  /*38f0*/  @!P2 STS.64 [UR12], R6 ;  /* 0x00000006ff00a988 */ /* 0x0011e20008000a0c */
[----:B-1----:R-:W-:Y:S01]  /*3900*/  FFMA.FTZ R63, R5, R63, R76 ;  /* 0x0000003f053f7223 */ /* 0x002fe2000001004c */
[----:B------:R-:W-:-:S03]  /*3910*/  FFMA.FTZ R5, R3, R143, RZ ;  /* 0x0000008f03057223 */ /* 0x000fc600000100ff */
        /* <DEDUP_REMOVED lines=9> */
[----:B------:R-:W-:Y:S01]  /*39b0*/  FFMA.FTZ R135, R23, -R88, R135 ;  /* 0x8000005817877223 */ /* 0x000fe20000010087 */
[----:B------:R-:W-:Y:S01]  /*39c0*/  FFMA.FTZ R134, R14, -R97, R145 ;  /* 0x800000610e867223 */ /* 0x000fe20000010091 */
[----:B------:R-:W-:Y:S01]  /*39d0*/  FFMA.FTZ R80, R115, R79, R80 ;  /* 0x0000004f73507223 */ /* 0x000fe20000010050 */
[----:B------:R-:W-:Y:S01]  /*39e0*/  FFMA.FTZ R59, R65, R137, R4 ;  /* 0x00000089413b7223 */ /* 0x000fe20000010004 */
[----:B------:R-:W-:-:S02]  /*39f0*/  FMUL.FTZ R62, R77, UR35 ;  /* 0x000000234d3e7c20 */ /* 0x000fc40008410000 */
        /* <DEDUP_REMOVED lines=9> */
[----:B0-----:R-:W-:Y:S01]  /*3a90*/  FMUL.FTZ R6, R82, UR35 ;  /* 0x0000002352067c20 */ /* 0x001fe20008410000 */
[----:B------:R-:W-:Y:S01]  /*3aa0*/  FFMA.FTZ R105, R122, R83, R105 ;  /* 0x000000537a697223 */ /* 0x000fe20000010069 */
[----:B------:R-:W-:Y:S01]  /*3ab0*/  FFMA.FTZ R119, R69, R141, R76 ;  /* 0x0000008d45777223 */ /* 0x000fe2000001004c */
[----:B------:R-:W-:Y:S01]  /*3ac0*/  FMUL.FTZ R7, R83, UR35 ;  /* 0x0000002353077c20 */ /* 0x000fe20008410000 */
[----:B------:R-:W-:Y:S01]  /*3ad0*/  FMUL.FTZ R6, R133, R6 ;  /* 0x0000000685067220 */ /* 0x000fe20000410000 */
[----:B------:R-:W-:Y:S01]  /*3ae0*/  FFMA.FTZ R108, R121, R105, R108 ;  /* 0x00000069796c7223 */ /* 0x000fe2000001006c */
[----:B------:R-:W-:-:S03]  /*3af0*/  FFMA.FTZ R112, R68, R140, R119 ;  /* 0x0000008c44707223 */ /* 0x000fc60000010077 */
[----:B------:R-:W-:Y:S01]  /*3b00*/  FFMA.FTZ R110, R123, R108, R110 ;  /* 0x0000006c7b6e7223 */ /* 0x000fe2000001006e */
[----:B------:R-:W-:Y:S01]  /*3b10*/  FFMA.FTZ R121, R71, R145, R112 ;  /* 0x0000009147797223 */ /* 0x000fe20000010070 */
[----:B------:R-:W-:Y:S02]  /*3b20*/  FMUL.FTZ R112, R92, R105 ;  /* 0x000000695c707220 */ /* 0x000fe40000410000 */
[----:B------:R-:W-:Y:S01]  /*3b30*/  FFMA.FTZ R111, R124, R110, R111 ;  /* 0x0000006e7c6f7223 */ /* 0x000fe2000001006f */
[----:B------:R-:W-:Y:S01]  /*3b40*/  FFMA.FTZ R124, R16, -R91, R137 ;  /* 0x8000005b107c7223 */ /* 0x000fe20000010089 */
[----:B------:R-:W-:Y:S01]  /*3b50*/  FFMA.FTZ R118, R70, R146, R121 ;  /* 0x0000009246767223 */ /* 0x000fe20000010079 */
[----:B------:R-:W-:Y:S01]  /*3b60*/  FFMA.FTZ R137, R15, -R96, R146 ;  /* 0x800000600f897223 */ /* 0x000fe20000010092 */
[----:B------:R-:W-:Y:S01]  /*3b70*/  FFMA.FTZ R113, R126, R111, R113 ;  /* 0x0000006f7e717223 */ /* 0x000fe20000010071 */
[----:B------:R-:W-:Y:S01]  /*3b80*/  FADD.FTZ R47, R112, R47 ;  /* 0x0000002f702f7221 */ /* 0x000fe20000010000 */
[----:B------:R-:W-:Y:S01]  /*3b90*/  FFMA.FTZ R123, R73, R147, R118 ;  /* 0x00000093497b7223 */ /* 0x000fe20000010076 */
[----:B------:R-:W-:Y:S01]  /*3ba0*/  FMUL.FTZ R118, R94, R82 ;  /* 0x000000525e767220 */ /* 0x000fe20000410000 */
[-C--:B------:R-:W-:Y:S01]  /*3bb0*/  FFMA.FTZ R114, R125, R113.reuse, R114 ;  /* 0x000000717d727223 */ /* 0x080fe20000010072 */
[----:B------:R-:W-:Y:S01]  /*3bc0*/  FMUL.FTZ R58, R88, R113 ;  /* 0x00000071583a7220 */ /* 0x000fe20000410000 */
[----:B------:R-:W-:Y:S01]  /*3bd0*/  FFMA.FTZ R120, R72, R142, R123 ;  /* 0x0000008e48787223 */ /* 0x000fe2000001007b */
[----:B------:R-:W-:Y:S01]  /*3be0*/  FFMA.FTZ R142, R9, -R98, R142 ;  /* 0x80000062098e7223 */ /* 0x000fe2000001008e */
[-C--:B------:R-:W-:Y:S01]  /*3bf0*/  FFMA.FTZ R116, R127, R114.reuse, R116 ;  /* 0x000000727f747223 */ /* 0x080fe20000010074 */
[----:B------:R-:W-:Y:S01]  /*3c00*/  FMUL.FTZ R59, R89, R114 ;  /* 0x00000072593b7220 */ /* 0x000fe20000410000 */
[----:B------:R-:W-:Y:S01]  /*3c10*/  FFMA.FTZ R125, R75, R131, R120 ;  /* 0x000000834b7d7223 */ /* 0x000fe20000010078 */
[----:B------:R-:W-:Y:S01]  /*3c20*/  FMUL.FTZ R120, R96, R80 ;  /* 0x0000005060787220 */ /* 0x000fe20000410000 */
[-C--:B------:R-:W-:Y:S01]  /*3c30*/  FFMA.FTZ R117, R130, R116.reuse, R117 ;  /* 0x0000007482757223 */ /* 0x080fe20000010075 */
[----:B------:R-:W-:Y:S01]  /*3c40*/  FMUL.FTZ R4, R86, R116 ;  /* 0x0000007456047220 */ /* 0x000fe20000410000 */
[----:B------:R-:W-:Y:S01]  /*3c50*/  FFMA.FTZ R130, R12, -R95, R141 ;  /* 0x8000005f0c827223 */ /* 0x000fe2000001008d */
[----:B------:R-:W-:Y:S01]  /*3c60*/  FFMA.FTZ R141, R10, -R101, R131 ;  /* 0x800000650a8d7223 */ /* 0x000fe20000010083 */
[----:B------:R-:W-:Y:S01]  /*3c70*/  FMUL.FTZ R5, R87, R117 ;  /* 0x0000007557057220 */ /* 0x000fe20000410000 */
[----:B------:R-:W-:Y:S01]  /*3c80*/  FMUL.FTZ R127, R101, R77 ;  /* 0x0000004d657f7220 */ /* 0x000fe20000410000 */
[----:B------:R-:W-:Y:S01]  /*3c90*/  FADD.FTZ R51, R120, R51 ;  /* 0x0000003378337221 */ /* 0x000fe20000010000 */
[----:B------:R-:W-:Y:S01]  /*3ca0*/  FADD.FTZ R49, R118, R49 ;  /* 0x0000003176317221 */ /* 0x000fe20000010000 */
[----:B------:R-:W-:Y:S01]  /*3cb0*/  FFMA.FTZ R61, R5, R56, RZ ;  /* 0x00000038053d7223 */ /* 0x000fe200000100ff */
[----:B------:R-:W-:Y:S01]  /*3cc0*/  FADD.FTZ R54, R127, R54 ;  /* 0x000000367f367221 */ /* 0x000fe20000010000 */
[----:B------:R-:W-:Y:S01]  /*3cd0*/  FADD.FTZ R43, R58, R43 ;  /* 0x0000002b3a2b7221 */ /* 0x000fe20000010000 */
[----:B------:R-:W-:Y:S01]  /*3ce0*/  FADD.FTZ R42, R59, R42 ;  /* 0x0000002a3b2a7221 */ /* 0x000fe20000010000 */
[C---:B------:R-:W-:Y:S01]  /*3cf0*/  FFMA.FTZ R60, R4.reuse, R109, R61 ;  /* 0x0000006d043c7223 */ /* 0x040fe2000001003d */
[----:B------:R-:W-:Y:S01]  /*3d00*/  FMUL.FTZ R61, R91, R111 ;  /* 0x0000006f5b3d7220 */ /* 0x000fe20000410000 */
[----:B------:R-:W-:Y:S01]  /*3d10*/  FADD.FTZ R41, R4, R41 ;  /* 0x0000002904297221 */ /* 0x000fe20000010000 */
[----:B------:R-:W-:Y:S01]  /*3d20*/  FADD.FTZ R40, R5, R40 ;  /* 0x0000002805287221 */ /* 0x000fe20000010000 */
[----:B------:R-:W-:Y:S01]  /*3d30*/  FFMA.FTZ R115, R59, R106, R60 ;  /* 0x0000006a3b737223 */ /* 0x000fe2000001003c */
[----:B------:R-:W-:Y:S01]  /*3d40*/  FMUL.FTZ R60, R90, R110 ;  /* 0x0000006e5a3c7220 */ /* 0x000fe20000410000 */
[----:B------:R-:W-:-:S02]  /*3d50*/  FADD.FTZ R44, R61, R44 ;  /* 0x0000002c3d2c7221 */ /* 0x000fc40000010000 */
[----:B------:R-:W-:Y:S01]  /*3d60*/  FFMA.FTZ R76, R58, R135, R115 ;  /* 0x000000873a4c7223 */ /* 0x000fe20000010073 */
[----:B------:R-:W-:Y:S01]  /*3d70*/  FMUL.FTZ R115, R93, R108 ;  /* 0x0000006c5d737220 */ /* 0x000fe20000410000 */
[----:B------:R-:W-:Y:S02]  /*3d80*/  FADD.FTZ R45, R60, R45 ;  /* 0x0000002d3c2d7221 */ /* 0x000fe40000010000 */
[----:B------:R-:W-:Y:S01]  /*3d90*/  FFMA.FTZ R119, R61, R124, R76 ;  /* 0x0000007c3d777223 */ /* 0x000fe2000001004c */
[----:B------:R-:W-:-:S03]  /*3da0*/  FADD.FTZ R46, R115, R46 ;  /* 0x0000002e732e7221 */ /* 0x000fc60000010000 */
[----:B------:R-:W-:Y:S01]  /*3db0*/  FFMA.FTZ R76, R60, R129, R119 ;  /* 0x000000813c4c7223 */ /* 0x000fe20000010077 */
[----:B------:R-:W-:-:S03]  /*3dc0*/  FMUL.FTZ R119, R95, R83 ;  /* 0x000000535f777220 */ /* 0x000fc60000410000 */
[----:B------:R-:W-:Y:S01]  /*3dd0*/  FFMA.FTZ R121, R115, R138, R76 ;  /* 0x0000008a73797223 */ /* 0x000fe2000001004c */
        /* <DEDUP_REMOVED lines=8> */
[----:B------:R-:W-:Y:S01]  /*3e60*/  FADD.FTZ R50, R121, R50 ;  /* 0x0000003279327221 */ /* 0x000fe20000010000 */
        /* <DEDUP_REMOVED lines=14> */
[----:B0-----:R-:W-:-:S03]  /*3f50*/  @!P1 FADD.FTZ R76, R76, R143 ;  /* 0x0000008f4c4c9221 */ /* 0x001fc60000010000 */
[----:B------:R-:W0:Y:S01]  /*3f60*/  SHFL.DOWN PT, R140, R123, 0x1, 0x1f ;  /* 0x08201f007b8c7f89 */ /* 0x000e2200000e0000 */
[----:B------:R-:W-:-:S03]  /*3f70*/  FADD.FTZ R38, R77, R38 ;  /* 0x000000264d267221 */ /* 0x000fc60000010000 */
[----:B------:R-:W1:Y:S01]  /*3f80*/  SHFL.DOWN PT, R131, R76, 0x2, 0x1f ;  /* 0x08401f004c837f89 */ /* 0x000e6200000e0000 */
[----:B0-----:R-:W-:Y:S01]  /*3f90*/  @!P1 FADD.FTZ R123, R123, R140 ;  /* 0x0000008c7b7b9221 */ /* 0x001fe20000010000 */
[----:B------:R-:W-:Y:S01]  /*3fa0*/  ISETP.GT.AND P1, PT, R0, 0x1b, PT ;  /* 0x0000001b0000780c */ /* 0x000fe20003f24270 */
[----:B-1----:R-:W-:-:S03]  /*3fb0*/  @!P0 FADD.FTZ R76, R76, R131 ;  /* 0x000000834c4c8221 */ /* 0x002fc60000010000 */
[----:B------:R-:W0:Y:S04]  /*3fc0*/  SHFL.DOWN PT, R140, R123, 0x2, 0x1f ;  /* 0x08401f007b8c7f89 */ /* 0x000e2800000e0000 */
[----:B------:R-:W1:Y:S01]  /*3fd0*/  SHFL.DOWN PT, R131, R76, 0x4, 0x1f ;  /* 0x08801f004c837f89 */ /* 0x000e6200000e0000 */
[----:B0-----:R-:W-:Y:S01]  /*3fe0*/  @!P0 FADD.FTZ R123, R123, R140 ;  /* 0x0000008c7b7b8221 */ /* 0x001fe20000010000 */
[----:B------:R-:W-:-:S03]  /*3ff0*/  ISETP.GT.AND P0, PT, R0, 0x17, PT ;  /* 0x000000170000780c */ /* 0x000fc60003f04270 */
[----:B-1----:R-:W-:Y:S01]  /*4000*/  @!P1 FADD.FTZ R76, R76, R131 ;  /* 0x000000834c4c9221 */ /* 0x002fe20000010000 */
[----:B------:R-:W0:Y:S01]  /*4010*/  SHFL.DOWN PT, R140, R123, 0x4, 0x1f ;  /* 0x08801f007b8c7f89 */ /* 0x000e2200000e0000 */
[----:B------:R-:W-:-:S03]  /*4020*/  FMUL.FTZ R131, R63, UR35 ;  /* 0x000000233f837c20 */ /* 0x000fc60008410000 */
[----:B------:R-:W1:Y:S01]  /*4030*/  SHFL.DOWN PT, R143, R76, 0x8, 0x1f ;  /* 0x09001f004c8f7f89 */ /* 0x000e6200000e0000 */
[----:B------:R-:W-:Y:S01]  /*4040*/  FMUL.FTZ R132, R132, R131 ;  /* 0x0000008384847220 */ /* 0x000fe20000410000 */
[----:B------:R-:W-:-:S03]  /*4050*/  FMUL.FTZ R131, R78, UR35 ;  /* 0x000000234e837c20 */ /* 0x000fc60008410000 */
[----:B------:R-:W-:Y:S01]  /*4060*/  FFMA.FTZ R62, R11, R63, R132 ;  /* 0x0000003f0b3e7223 */ /* 0x000fe20000010084 */
[----:B------:R-:W-:Y:S01]  /*4070*/  FMUL.FTZ R63, R79, UR35 ;  /* 0x000000234f3f7c20 */ /* 0x000fe20008410000 */
[----:B------:R-:W-:Y:S01]  /*4080*/  FMUL.FTZ R142, R142, R131 ;  /* 0x000000838e8e7220 */ /* 0x000fe20000410000 */
[----:B------:R-:W-:Y:S01]  /*4090*/  FMUL.FTZ R132, R80, UR35 ;  /* 0x0000002350847c20 */ /* 0x000fe20008410000 */
[----:B------:R-:W-:Y:S01]  /*40a0*/  FADD.FTZ R39, R62, R39 ;  /* 0x000000273e277221 */ /* 0x000fe20000010000 */
        /* <DEDUP_REMOVED lines=8> */
[----:B------:R-:W-:Y:S01]  /*4130*/  FMUL.FTZ R6, R105, UR35 ;  /* 0x0000002369067c20 */ /* 0x000fe20008410000 */
[----:B------:R-:W-:Y:S01]  /*4140*/  FFMA.FTZ R133, R14, R81, R63 ;  /* 0x000000510e857223 */ /* 0x000fe2000001003f */
[----:B0-----:R-:W-:Y:S01]  /*4150*/  @!P1 FADD.FTZ R123, R123, R140 ;  /* 0x0000008c7b7b9221 */ /* 0x001fe20000010000 */
[----:B------:R-:W-:Y:S01]  /*4160*/  FMUL.FTZ R63, R130, R7 ;  /* 0x00000007823f7220 */ /* 0x000fe20000410000 */
[----:B------:R-:W-:Y:S01]  /*4170*/  FMUL.FTZ R7, R108, UR35 ;  /* 0x000000236c077c20 */ /* 0x000fe20008410000 */
[----:B------:R-:W-:Y:S01]  /*4180*/  FMUL.FTZ R82, R139, R6 ;  /* 0x000000068b527220 */ /* 0x000fe20000410000 */
[----:B-1----:R-:W-:Y:S01]  /*4190*/  @!P0 FADD.FTZ R76, R76, R143 ;  /* 0x0000008f4c4c8221 */ /* 0x002fe20000010000 */
[----:B------:R-:W0:Y:S01]  /*41a0*/  SHFL.DOWN PT, R140, R123, 0x8, 0x1f ;  /* 0x09001f007b8c7f89 */ /* 0x000e2200000e0000 */
[----:B------:R-:W-:Y:S01]  /*41b0*/  FMUL.FTZ R6, R110, UR35 ;  /* 0x000000236e067c20 */ /* 0x000fe20008410000 */
[----:B------:R-:W-:Y:S01]  /*41c0*/  FFMA.FTZ R131, R12, R83, R63 ;  /* 0x000000530c837223 */ /* 0x000fe2000001003f */
[----:B------:R-:W-:Y:S01]  /*41d0*/  FMUL.FTZ R63, R138, R7 ;  /* 0x000000078a3f7220 */ /* 0x000fe20000410000 */
[----:B------:R-:W1:Y:S01]  /*41e0*/  SHFL.DOWN PT, R137, R76, 0x10, 0x1f ;  /* 0x0a001f004c897f89 */ /* 0x000e6200000e0000 */
[----:B------:R-:W-:Y:S01]  /*41f0*/  FFMA.FTZ R130, R19, R105, R82 ;  /* 0x0000006913827223 */ /* 0x000fe20000010052 */
[----:B------:R-:W-:Y:S01]  /*4200*/  FMUL.FTZ R7, R111, UR35 ;  /* 0x000000236f077c20 */ /* 0x000fe20008410000 */
[----:B------:R-:W-:Y:S01]  /*4210*/  FMUL.FTZ R82, R129, R6 ;  /* 0x0000000681527220 */ /* 0x000fe20000410000 */
[----:B------:R-:W-:Y:S01]  /*4220*/  FMUL.FTZ R6, R113, UR35 ;  /* 0x0000002371067c20 */ /* 0x000fe20008410000 */
[----:B------:R-:W-:Y:S01]  /*4230*/  FFMA.FTZ R83, R18, R108, R63 ;  /* 0x0000006c12537223 */ /* 0x000fe2000001003f */
[----:B------:R-:W-:Y:S01]  /*4240*/  FMUL.FTZ R81, R124, R7 ;  /* 0x000000077c517220 */ /* 0x000fe20000410000 */
[----:B------:R-:W-:Y:S01]  /*4250*/  FFMA.FTZ R110, R17, R110, R82 ;  /* 0x0000006e116e7223 */ /* 0x000fe20000010052 */
[----:B------:R-:W-:Y:S01]  /*4260*/  FMUL.FTZ R7, R117, UR35 ;  /* 0x0000002375077c20 */ /* 0x000fe20008410000 */
[----:B------:R-:W-:Y:S01]  /*4270*/  FMUL.FTZ R82, R135, R6 ;  /* 0x0000000687527220 */ /* 0x000fe20000410000 */
[----:B------:R-:W-:Y:S01]  /*4280*/  FMUL.FTZ R63, R114, UR35 ;  /* 0x00000023723f7c20 */ /* 0x000fe20008410000 */
[----:B------:R-:W-:Y:S01]  /*4290*/  FMUL.FTZ R6, R116, UR35 ;  /* 0x0000002374067c20 */ /* 0x000fe20008410000 */
        /* <DEDUP_REMOVED lines=22> */
[----:B------:R-:W-:Y:S01]  /*4400*/  @!P0 LOP3.LUT R105, R57, 0xf8, RZ, 0xc0, !PT ;  /* 0x000000f839698812 */ /* 0x000fe200078ec0ff */
[----:B-1----:R-:W-:Y:S01]  /*4410*/  FADD.FTZ R57, R76, R137 ;  /* 0x000000894c397221 */ /* 0x002fe20000010000 */
[----:B------:R-:W-:Y:S01]  /*4420*/  FADD.FTZ R26, R63, R26 ;  /* 0x0000001a3f1a7221 */ /* 0x000fe20000010000 */
[----:B------:R-:W-:Y:S01]  /*4430*/  FADD.FTZ R25, R6, R25 ;  /* 0x0000001906197221 */ /* 0x000fe20000010000 */
        /* <DEDUP_REMOVED lines=24> */
.L_x_1729:
[----:B------:R-:W-:Y:S05]  /*45c0*/  BSYNC.RECONVERGENT B0 ;  /* 0x0000000000007941 */ /* 0x000fea0003800200 */
.L_x_1728:
        /* <DEDUP_REMOVED lines=13> */
.L_x_1717:
[----:B------:R-:W-:Y:S01]  /*46a0*/  BAR.SYNC.DEFER_BLOCKING 0x0 ;  /* 0x0000000000007b1d */ /* 0x000fe20000010000 */
[----:B------:R-:W-:Y:S01]  /*46b0*/  UIADD3 UR23, UPT, UPT, UR18, -0x1, URZ ;  /* 0xffffffff12177890 */ /* 0x000fe2000fffe0ff */
[----:B------:R-:W-:Y:S01]  /*46c0*/  FADD.FTZ R0, R85, R24 ;  /* 0x0000001855007221 */ /* 0x000fe20000010000 */
[----:B------:R-:W-:Y:S02]  /*46d0*/  UIADD3 UR21, UP1, UPT, UR21, -0x2000, URZ ;  /* 0xffffe00015157890 */ /* 0x000fe4000ff3e0ff */
[----:B------:R-:W-:-:S03]  /*46e0*/  USHF.L.U32 UR8, UR23, 0xb, URZ ;  /* 0x0000000b17087899 */ /* 0x000fc600080006ff */
[----:B------:R-:W2:Y:S01]  /*46f0*/  S2UR UR30, SR_CTAID.X ;  /* 0x00000000001e79c3 */ /* 0x000ea20000002500 */
[----:B------:R-:W2:Y:S01]  /*4700*/  LDCU.64 UR14, c[0x0][0x4f8] ;  /* 0x00009f00ff0e77ac */ /* 0x000ea20008000a00 */
[----:B------:R-:W3:Y:S01]  /*4710*/  S2R R7, SR_TID.X ;  /* 0x0000000000077919 */ /* 0x000ee20000002100 */
[----:B------:R-:W-:Y:S01]  /*4720*/  FADD.FTZ R3, R0, R25 ;  /* 0x0000001900037221 */ /* 0x000fe20000010000 */
[----:B------:R-:W4:Y:S03]  /*4730*/  LDCU.64 UR24, c[0x0][0x500] ;  /* 0x0000a000ff1877ac */ /* 0x000f260008000a00 */
[----:B------:R-:W-:Y:S01]  /*4740*/  FADD.FTZ R0, R3, R26 ;  /* 0x0000001a03007221 */ /* 0x000fe20000010000 */
[----:B------:R-:W4:Y:S01]  /*4750*/  S2UR UR10, SR_CTAID.Y ;  /* 0x00000000000a79c3 */ /* 0x000f220000002600 */
[----:B------:R-:W5:Y:S02]  /*4760*/  LDCU.64 UR28, c[0x0][0x550] ;  /* 0x0000aa00ff1c77ac */ /* 0x000f640008000a00 */
[----:B------:R-:W-:Y:S01]  /*4770*/  FADD.FTZ R3, R0, R27 ;  /* 0x0000001b00037221 */ /* 0x000fe20000010000 */
[----:B------:R-:W-:Y:S01]  /*4780*/  UMOV UR9, URZ ;  /* 0x000000ff00097c82 */ /* 0x000fe20008000000 */
[----:B------:R-:W-:-:S02]  /*4790*/  UIADD3 UR19, UP2, UPT, UR19, -0x2000, URZ ;  /* 0xffffe00013137890 */ /* 0x000fc4000ff5e0ff */
[----:B------:R-:W-:Y:S01]  /*47a0*/  FADD.FTZ R0, R3, R28 ;  /* 0x0000001c03007221 */ /* 0x000fe20000010000 */
[----:B------:R-:W-:Y:S01]  /*47b0*/  UIADD3.X UR16, UPT, UPT, UR16, -0x1, URZ, UP1, !UPT ;  /* 0xffffffff10107890 */ /* 0x000fe20008ffe4ff */
[----:B------:R-:W-:Y:S01]  /*47c0*/  STS.128 [R84], R40 ;  /* 0x0000002854007388 */ /* 0x000fe20000000c00 */
[----:B------:R-:W-:-:S03]  /*47d0*/  UIADD3.X UR20, UPT, UPT, UR20, -0x1, URZ, UP2, !UPT ;  /* 0xffffffff14147890 */ /* 0x000fc600097fe4ff */
[----:B------:R-:W-:Y:S01]  /*47e0*/  STS.128 [R84+0x10], R44 ;  /* 0x0000102c54007388 */ /* 0x000fe20000000c00 */
[----:B--2---:R-:W-:-:S03]  /*47f0*/  UIMAD.WIDE.U32 UR12, UR30, UR14, UR8 ;  /* 0x0000000e1e0c72a5 */ /* 0x004fc6000f8e0008 */
[----:B------:R-:W-:Y:S01]  /*4800*/  STS.128 [R84+0x20], R48 ;  /* 0x0000203054007388 */ /* 0x000fe20000000c00 */
[----:B------:R-:W-:-:S03]  /*4810*/  UIMAD UR13, UR30, UR15, UR13 ;  /* 0x0000000f1e0d72a4 */ /* 0x000fc6000f8e020d */
[----:B------:R-:W-:Y:S01]  /*4820*/  STS.128 [R84+0x30], R52 ;  /* 0x0000303454007388 */ /* 0x000fe20000000c00 */
[----:B------:R-:W-:-:S03]  /*4830*/  NOP ;  /* 0x0000000000007918 */ /* 0x000fc60000000000 */
[----:B------:R-:W2:Y:S01]  /*4840*/  LDS.128 R8, [R2] ;  /* 0x0000000002087984 */ /* 0x000ea20000000c00 */
[----:B----4-:R-:W-:Y:S01]  /*4850*/  UIMAD UR14, UR10, UR25, URZ ;  /* 0x000000190a0e72a4 */ /* 0x010fe2000f8e02ff */
[C---:B---3--:R-:W-:Y:S01]  /*4860*/  SHF.L.U32 R6, R7.reuse, 0x2, RZ ;  /* 0x0000000207067819 */ /* 0x048fe200000006ff */
[----:B------:R-:W-:Y:S01]  /*4870*/  UIMAD.WIDE.U32 UR12, UR10, UR24, UR12 ;  /* 0x000000180a0c72a5 */ /* 0x000fe2000f8e000c */
[----:B------:R-:W3:Y:S01]  /*4880*/  LDS.128 R12, [R2+0x200] ;  /* 0x00020000020c7984 */ /* 0x000ee20000000c00 */
[----:B0-----:R-:W-:Y:S01]  /*4890*/  LOP3.LUT R105, R7, 0x1f, RZ, 0xc0, !PT ;  /* 0x0000001f07697812 */ /* 0x001fe200078ec0ff */
[----:B------:R-:W0:Y:S01]  /*48a0*/  LDCU.64 UR24, c[0x0][0x560] ;  /* 0x0000ac00ff1877ac */ /* 0x000e220008000a00 */
[----:B------:R-:W-:Y:S01]  /*48b0*/  LOP3.LUT R6, R6, 0xf80, RZ, 0xc0, !PT ;  /* 0x00000f8006067812 */ /* 0x000fe200078ec0ff */
[----:B------:R-:W4:Y:S01]  /*48c0*/  LDS.128 R16, [R2+0x400] ;  /* 0x0004000002107984 */ /* 0x000f220000000c00 */
[----:B------:R-:W-:Y:S02]  /*48d0*/  UIADD3 UR14, UPT, UPT, UR13, UR14, URZ ;  /* 0x0000000e0d0e7290 */ /* 0x000fe4000fffe0ff */
[----:B------:R-:W-:Y:S01]  /*48e0*/  LOP3.LUT R106, R6, R105, RZ, 0xfc, !PT ;  /* 0x00000069066a7212 */ /* 0x000fe200078efcff */
[----:B------:R-:W1:Y:S01]  /*48f0*/  LDS.128 R20, [R2+0x600] ;  /* 0x0006000002147984 */ /* 0x000e620000000c00 */
[----:B-----5:R-:W-:-:S04]  /*4900*/  ULEA UR13, UP0, UR12, UR28, 0x2 ;  /* 0x0000001c0c0d7291 */ /* 0x020fc8000f8010ff */
[----:B------:R-:W-:Y:S02]  /*4910*/  ULEA.HI.X UR12, UR12, UR29, UR14, 0x2, UP0 ;  /* 0x0000001d0c0c7291 */ /* 0x000fe400080f140e */
[----:B------:R-:W-:Y:S01]  /*4920*/  MOV R4, UR13 ;  /* 0x0000000d00047c02 */ /* 0x000fe20008000f00 */
[----:B------:R-:W5:Y:S03]  /*4930*/  LDCU.64 UR14, c[0x0][0x520] ;  /* 0x0000a400ff0e77ac */ /* 0x000f660008000a00 */
[----:B------:R-:W-:-:S03]  /*4940*/  MOV R5, UR12 ;  /* 0x0000000c00057c02 */ /* 0x000fc60008000f00 */
[----:B------:R-:W-:Y:S02]  /*4950*/  IMAD.WIDE.U32 R4, R106, 0x10, R4 ;  /* 0x000000106a047825 */ /* 0x000fe400078e0004 */
[----:B------:R-:W0:Y:S03]  /*4960*/  LDCU.64 UR12, c[0x0][0x518] ;  /* 0x0000a300ff0c77ac */ /* 0x000e260008000a00 */
[----:B--2---:R-:W-:Y:S04]  /*4970*/  STG.E.128 desc[UR26][R4.64], R8 ;  /* 0x0000000804007986 */ /* 0x004fe8000c101d1a */
[----:B---3--:R-:W-:Y:S01]  /*4980*/  STG.E.128 desc[UR26][R4.64+0x200], R12 ;  /* 0x0002000c04007986 */ /* 0x008fe2000c101d1a */
[----:B0-----:R-:W-:-:S03]  /*4990*/  UIMAD.WIDE.U32 UR8, UR30, UR12, UR8 ;  /* 0x0000000c1e0872a5 */ /* 0x001fc6000f8e0008 */
[----:B----4-:R-:W-:Y:S01]  /*49a0*/  STG.E.128 desc[UR26][R4.64+0x400], R16 ;  /* 0x0004001004007986 */ /* 0x010fe2000c101d1a */
[----:B-----5:R-:W-:Y:S02]  /*49b0*/  UIMAD UR12, UR10, UR15, URZ ;  /* 0x0000000f0a0c72a4 */ /* 0x020fe4000f8e02ff */
[----:B------:R-:W-:Y:S01]  /*49c0*/  UIMAD UR9, UR30, UR13, UR9 ;  /* 0x0000000d1e0972a4 */ /* 0x000fe2000f8e0209 */
[----:B-1----:R-:W-:Y:S03]  /*49d0*/  STG.E.128 desc[UR26][R4.64+0x600], R20 ;  /* 0x0006001404007986 */ /* 0x002fe6000c101d1a */
[----:B------:R-:W-:Y:S01]  /*49e0*/  UIMAD.WIDE.U32 UR8, UR10, UR14, UR8 ;  /* 0x0000000e0a0872a5 */ /* 0x000fe2000f8e0008 */
[----:B------:R-:W-:Y:S03]  /*49f0*/  BAR.SYNC.DEFER_BLOCKING 0x0 ;  /* 0x0000000000007b1d */ /* 0x000fe60000010000 */
[----:B------:R-:W-:-:S02]  /*4a00*/  UIADD3 UR12, UPT, UPT, UR9, UR12, URZ ;  /* 0x0000000c090c7290 */ /* 0x000fc4000fffe0ff */
[----:B------:R-:W-:-:S04]  /*4a10*/  ULEA UR9, UP0, UR8, UR24, 0x2 ;  /* 0x0000001808097291 */ /* 0x000fc8000f8010ff */
[----:B------:R-:W-:Y:S02]  /*4a20*/  ULEA.HI.X UR8, UR8, UR25, UR12, 0x2, UP0 ;  /* 0x0000001908087291 */ /* 0x000fe400080f140c */
[----:B------:R-:W-:-:S04]  /*4a30*/  UIADD3 UR22, UP0, UPT, UR22, -0x2000, URZ ;  /* 0xffffe00016167890 */ /* 0x000fc8000ff1e0ff */
[----:B------:R-:W-:Y:S01]  /*4a40*/  MOV R3, UR8 ;  /* 0x0000000800037c02 */ /* 0x000fe20008000f00 */
[----:B------:R-:W-:Y:S02]  /*4a50*/  UIADD3.X UR17, UPT, UPT, UR17, -0x1, URZ, UP0, !UPT ;  /* 0xffffffff11117890 */ /* 0x000fe400087fe4ff */
[----:B------:R-:W-:-:S03]  /*4a60*/  UISETP.GT.AND UP0, UPT, UR18, 0x1, UPT ;  /* 0x000000011200788c */ /* 0x000fc6000bf04270 */
[----:B------:R-:W-:Y:S01]  /*4a70*/  UMOV UR18, UR23 ;  /* 0x0000001700127c82 */ /* 0x000fe20008000000 */
[----:B------:R-:W-:Y:S04]  /*4a80*/  STS.128 [R84], R24 ;  /* 0x0000001854007388 */ /* 0x000fe80000000c00 */
[----:B------:R0:W-:Y:S04]  /*4a90*/  STS.128 [R84+0x10], R28 ;  /* 0x0000101c54007388 */ /* 0x0001e80000000c00 */
[----:B------:R1:W-:Y:S04]  /*4aa0*/  STS.128 [R84+0x20], R32 ;  /* 0x0000202054007388 */ /* 0x0003e80000000c00 */
[----:B------:R-:W-:Y:S01]  /*4ab0*/  STS.128 [R84+0x30], R36 ;  /* 0x0000302454007388 */ /* 0x000fe20000000c00 */
[----:B------:R-:W-:-:S03]  /*4ac0*/  NOP ;  /* 0x0000000000007918 */ /* 0x000fc60000000000 */
[----:B------:R-:W2:Y:S01]  /*4ad0*/  LDS.128 R8, [R2] ;  /* 0x0000000002087984 */ /* 0x000ea20000000c00 */
[----:B0-----:R-:W-:-:S03]  /*4ae0*/  FADD.FTZ R29, R0, R29 ;  /* 0x0000001d001d7221 */ /* 0x001fc60000010000 */
[----:B------:R-:W0:Y:S01]  /*4af0*/  LDS.128 R12, [R2+0x200] ;  /* 0x00020000020c7984 */ /* 0x000e220000000c00 */
[----:B------:R-:W-:-:S03]  /*4b00*/  FADD.FTZ R30, R29, R30 ;  /* 0x0000001e1d1e7221 */ /* 0x000fc60000010000 */
[----:B------:R-:W3:Y:S01]  /*4b10*/  LDS.128 R16, [R2+0x400] ;  /* 0x0004000002107984 */ /* 0x000ee20000000c00 */
[----:B------:R-:W-:-:S03]  /*4b20*/  FADD.FTZ R31, R30, R31 ;  /* 0x0000001f1e1f7221 */ /* 0x000fc60000010000 */
[----:B------:R4:W5:Y:S01]  /*4b30*/  LDS.128 R20, [R2+0x600] ;  /* 0x0006000002147984 */ /* 0x0009620000000c00 */
[----:B-1----:R-:W-:-:S04]  /*4b40*/  FADD.FTZ R32, R31, R32 ;  /* 0x000000201f207221 */ /* 0x002fc80000010000 */
[----:B------:R-:W-:Y:S01]  /*4b50*/  FADD.FTZ R33, R32, R33 ;  /* 0x0000002120217221 */ /* 0x000fe20000010000 */
[----:B----4-:R-:W-:-:S03]  /*4b60*/  MOV R2, UR9 ;  /* 0x0000000900027c02 */ /* 0x010fc60008000f00 */
[----:B------:R-:W-:Y:S02]  /*4b70*/  FADD.FTZ R34, R33, R34 ;  /* 0x0000002221227221 */ /* 0x000fe40000010000 */
[----:B------:R-:W-:-:S04]  /*4b80*/  IMAD.WIDE.U32 R2, R106, 0x10, R2 ;  /* 0x000000106a027825 */ /* 0x000fc800078e0002 */
[----:B------:R-:W-:-:S04]  /*4b90*/  FADD.FTZ R35, R34, R35 ;  /* 0x0000002322237221 */ /* 0x000fc80000010000 */
[----:B------:R-:W-:-:S04]  /*4ba0*/  FADD.FTZ R36, R35, R36 ;  /* 0x0000002423247221 */ /* 0x000fc80000010000 */
[----:B------:R-:W-:-:S04]  /*4bb0*/  FADD.FTZ R37, R36, R37 ;  /* 0x0000002524257221 */ /* 0x000fc80000010000 */
[----:B------:R-:W-:Y:S01]  /*4bc0*/  FADD.FTZ R38, R37, R38 ;  /* 0x0000002625267221 */ /* 0x000fe20000010000 */
[----:B--2---:R1:W-:Y:S03]  /*4bd0*/  STG.E.128 desc[UR26][R2.64], R8 ;  /* 0x0000000802007986 */ /* 0x0043e6000c101d1a */
[----:B------:R-:W-:Y:S01]  /*4be0*/  FADD.FTZ R85, R38, R39 ;  /* 0x0000002726557221 */ /* 0x000fe20000010000 */
[----:B0-----:R1:W-:Y:S04]  /*4bf0*/  STG.E.128 desc[UR26][R2.64+0x200], R12 ;  /* 0x0002000c02007986 */ /* 0x0013e8000c101d1a */
[----:B---3--:R1:W-:Y:S04]  /*4c00*/  STG.E.128 desc[UR26][R2.64+0x400], R16 ;  /* 0x0004001002007986 */ /* 0x0083e8000c101d1a */
[----:B-----5:R1:W-:Y:S01]  /*4c10*/  STG.E.128 desc[UR26][R2.64+0x600], R20 ;  /* 0x0006001402007986 */ /* 0x0203e2000c101d1a */
[----:B------:R-:W-:Y:S05]  /*4c20*/  BRA.U UP0, `(.L_x_1731) ;  /* 0xffffffb900507547 */ /* 0x000fea000b83ffff */
.L_x_1715:
[----:B------:R-:W0:Y:S01]  /*4c30*/  LDCU.64 UR6, c[0x0][0x548] ;  /* 0x0000a900ff0677ac */ /* 0x000e220008000a00 */
[----:B-1----:R-:W1:Y:S01]  /*4c40*/  S2R R11, SR_TID.X ;  /* 0x00000000000b7919 */ /* 0x002e620000002100 */
[----:B------:R-:W2:Y:S01]  /*4c50*/  LDCU UR21, c[0x0][0x38c] ;  /* 0x00007180ff1577ac */ /* 0x000ea20008000800 */
[----:B------:R-:W3:Y:S01]  /*4c60*/  LDCU.64 UR8, c[0x0][0x568] ;  /* 0x0000ad00ff0877ac */ /* 0x000ee20008000a00 */
[----:B0-----:R-:W-:-:S04]  /*4c70*/  UISETP.NE.U32.AND UP0, UPT, UR6, URZ, UPT ;  /* 0x000000ff0600728c */ /* 0x001fc8000bf05070 */
[----:B------:R-:W-:-:S09]  /*4c80*/  UISETP.NE.AND.EX UP0, UPT, UR7, URZ, UPT, UP0 ;  /* 0x000000ff0700728c */ /* 0x000fd2000bf05300 */
[----:B--23--:R-:W-:Y:S05]  /*4c90*/  BRA.U !UP0, `(.L_x_1732) ;  /* 0x0000000108987547 */ /* 0x00cfea000b800000 */
[----:B------:R-:W0:Y:S01]  /*4ca0*/  SHFL.DOWN P0, R0, R107, 0x1, 0x1f ;  /* 0x08201f006b007f89 */ /* 0x000e220000000000 */
[----:B------:R-:W-:Y:S01]  /*4cb0*/  BSSY.RECONVERGENT B0, `(.L_x_1732) ;  /* 0x0000024000007945 */ /* 0x000fe20003800200 */
[----:B------:R-:W2:Y:S01]  /*4cc0*/  S2R R4, SR_LANEID ;  /* 0x0000000000047919 */ /* 0x000ea20000000000 */
[----:B------:R-:W3:Y:S01]  /*4cd0*/  S2R R6, SR_TID.X ;  /* 0x0000000000067919 */ /* 0x000ee20000002100 */
[----:B0-----:R-:W-:-:S05]  /*4ce0*/  @P0 FADD R0, R0, R107 ;  /* 0x0000006b00000221 */ /* 0x001fca0000000000 */
[----:B------:R-:W0:Y:S01]  /*4cf0*/  SHFL.DOWN P0, R3, R0, 0x2, 0x1f ;  /* 0x08401f0000037f89 */ /* 0x000e220000000000 */
[----:B--2---:R-:W-:-:S13]  /*4d00*/  ISETP.NE.AND P1, PT, R4, RZ, PT ;  /* 0x000000ff0400720c */ /* 0x004fda0003f25270 */
[----:B------:R-:W2:Y:S01]  /*4d10*/  @!P1 S2R R8, SR_CgaCtaId ;  /* 0x0000000000089919 */ /* 0x000ea20000008800 */
[----:B------:R-:W-:Y:S01]  /*4d20*/  @!P1 MOV R7, 0x400 ;  /* 0x0000040000079802 */ /* 0x000fe20000000f00 */
[----:B0-----:R-:W-:Y:S01]  /*4d30*/  @P0 FADD R3, R0, R3 ;  /* 0x0000000300030221 */ /* 0x001fe20000000000 */
[----:B---3--:R-:W-:-:S04]  /*4d40*/  @!P1 SHF.R.U32.HI R0, RZ, 0x3, R6 ;  /* 0x00000003ff009819 */ /* 0x008fc80000011606 */
[----:B------:R-:W0:Y:S01]  /*4d50*/  SHFL.DOWN P0, R2, R3, 0x4, 0x1f ;  /* 0x08801f0003027f89 */ /* 0x000e220000000000 */
[----:B------:R-:W-:Y:S02]  /*4d60*/  @!P1 LOP3.LUT R0, R0, 0x7c, RZ, 0xc0, !PT ;  /* 0x0000007c00009812 */ /* 0x000fe400078ec0ff */
[----:B--2---:R-:W-:Y:S01]  /*4d70*/  @!P1 LEA R7, R8, R7, 0x18 ;  /* 0x0000000708079211 */ /* 0x004fe200078ec0ff */
        /* <DEDUP_REMOVED lines=23> */
.L_x_1733:
[----:B------:R-:W-:Y:S05]  /*4ef0*/  BSYNC.RECONVERGENT B0 ;  /* 0x0000000000007941 */ /* 0x000fea0003800200 */
.L_x_1732:
[----:B------:R-:W-:Y:S01]  /*4f00*/  UISETP.NE.U32.AND UP0, UPT, UR8, URZ, UPT ;  /* 0x000000ff0800728c */ /* 0x000fe2000bf05070 */
[----:B-1----:R-:W-:-:S03]  /*4f10*/  ISETP.GE.AND P0, PT, R11, UR21, PT ;  /* 0x000000150b007c0c */ /* 0x002fc6000bf06270 */
[----:B------:R-:W-:-:S09]  /*4f20*/  UISETP.NE.AND.EX UP0, UPT, UR9, URZ, UPT, UP0 ;  /* 0x000000ff0900728c */ /* 0x000fd2000bf05300 */
[----:B------:R-:W-:Y:S05]  /*4f30*/  BRA.U !UP0, `(.L_x_1734) ;  /* 0x00000001089c7547 */ /* 0x000fea000b800000 */
[----:B------:R-:W-:Y:S06]  /*4f40*/  BAR.SYNC.DEFER_BLOCKING 0x0 ;  /* 0x0000000000007b1d */ /* 0x000fec0000010000 */
[----:B------:R-:W-:Y:S01]  /*4f50*/  BSSY.RECONVERGENT B0, `(.L_x_1734) ;  /* 0x0000025000007945 */ /* 0x000fe20003800200 */
[----:B------:R-:W1:Y:S01]  /*4f60*/  SHFL.DOWN P1, R0, R85, 0x1, 0x1f ;  /* 0x08201f0055007f89 */ /* 0x000e620000020000 */
[----:B0-----:R-:W0:Y:S01]  /*4f70*/  S2R R4, SR_LANEID ;  /* 0x0000000000047919 */ /* 0x001e220000000000 */
[----:B------:R-:W3:Y:S01]  /*4f80*/  S2R R6, SR_TID.X ;  /* 0x0000000000067919 */ /* 0x000ee20000002100 */
[----:B-1----:R-:W-:-:S05]  /*4f90*/  @P1 FADD R0, R0, R85 ;  /* 0x0000005500001221 */ /* 0x002fca0000000000 */
[----:B--2---:R-:W1:Y:S01]  /*4fa0*/  SHFL.DOWN P1, R3, R0, 0x2, 0x1f ;  /* 0x08401f0000037f89 */ /* 0x004e620000020000 */
        /* <DEDUP_REMOVED lines=31> */
.L_x_1735:
[----:B------:R-:W-:Y:S05]  /*51a0*/  BSYNC.RECONVERGENT B0 ;  /* 0x0000000000007941 */ /* 0x000fea0003800200 */
.L_x_1734:
        /* <DEDUP_REMOVED lines=34> */
.L_x_1737:
        /* <DEDUP_REMOVED lines=57> */
.L_x_1736:
[----:B------:R-:W-:Y:S05]  /*5760*/  EXIT ;  /* 0x000000000000794d */ /* 0x000fea0003800000 */
.L_x_1722:
[----:B------:R-:W-:Y:S01]  /*5770*/  MOV R153, R60 ;  /* 0x0000003c00997202 */ /* 0x000fe20000000f00 */
[----:B------:R-:W-:Y:S01]  /*5780*/  HFMA2 R140, -RZ, RZ, 0, 5.9604644775390625e-08 ;  /* 0x00000001ff8c7431 */ /* 0x000fe200000001ff */
[----:B------:R-:W-:Y:S02]  /*5790*/  MOV R155, RZ ;  /* 0x000000ff009b7202 */ /* 0x000fe40000000f00 */
[----:B------:R-:W-:-:S07]  /*57a0*/  MOV R148, 0xffffffff ;  /* 0xffffffff00947802 */ /* 0x000fce0000000f00 */
[----:B-12--5:R-:W-:Y:S05]  /*57b0*/  WARPSYNC.COLLECTIVE R148, `(.L_x_1738) ;  /* 0x0000000094087348 */ /* 0x026fea0003c00000 */
[----:B------:R0:W3:Y:S02]  /*57c0*/  SHFL.UP P6, R138, R153, R140, R155 ;  /* 0x0400008c998a7389 */ /* 0x0000e400000c009b */
[----:B0123-5:R-:W-:Y:S05]  /*57d0*/  ENDCOLLECTIVE ;  /* 0x000000000000791b */ /* 0x02ffea0003800000 */
.L_x_1738:
[----:B------:R-:W-:Y:S02]  /*57e0*/  MOV R153, R61 ;  /* 0x0000003d00997202 */ /* 0x000fe40000000f00 */
[----:B------:R-:W-:-:S07]  /*57f0*/  MOV R137, R138 ;  /* 0x0000008a00897202 */ /* 0x000fce0000000f00 */
[----:B------:R-:W-:Y:S05]  /*5800*/  WARPSYNC.COLLECTIVE R148, `(.L_x_1739) ;  /* 0x0000000094087348 */ /* 0x000fea0003c00000 */
[----:B------:R0:W1:Y:S02]  /*5810*/  SHFL.UP P6, R138, R153, R140, R155 ;  /* 0x0400008c998a7389 */ /* 0x00006400000c009b */
[----:B01----:R-:W-:Y:S05]  /*5820*/  ENDCOLLECTIVE ;  /* 0x000000000000791b */ /* 0x003fea0003800000 */
.L_x_1739:
[----:B------:R-:W-:Y:S01]  /*5830*/  HFMA2 R140, -RZ, RZ, 0, 1.1920928955078125e-07 ;  /* 0x00000002ff8c7431 */ /* 0x000fe200000001ff */
[----:B------:R-:W-:-:S05]  /*5840*/  MOV R136, R138 ;  /* 0x0000008a00887202 */ /* 0x000fca0000000f00 */
[C---:B------:R-:W-:Y:S01]  /*5850*/  FFMA.FTZ R136, R60.reuse, R136, R61 ;  /* 0x000000883c887223 */ /* 0x040fe2000001003d */
[----:B------:R-:W-:-:S04]  /*5860*/  @P5 FMUL.FTZ R60, R60, R137 ;  /* 0x000000893c3c5220 */ /* 0x000fc80000410000 */
[----:B------:R-:W-:Y:S02]  /*5870*/  FSEL R139, R61, R136, !P5 ;  /* 0x000000883d8b7208 */ /* 0x000fe40006800000 */
[----:B------:R-:W-:-:S07]  /*5880*/  MOV R153, R60 ;  /* 0x0000003c00997202 */ /* 0x000fce0000000f00 */
[----:B------:R-:W-:Y:S05]  /*5890*/  WARPSYNC.COLLECTIVE R148, `(.L_x_1740) ;  /* 0x0000000094087348 */ /* 0x000fea0003c00000 */
[----:B------:R0:W1:Y:S02]  /*58a0*/  SHFL.UP P6, R138, R153, R140, R155 ;  /* 0x0400008c998a7389 */ /* 0x00006400000c009b */
[----:B01----:R-:W-:Y:S05]  /*58b0*/  ENDCOLLECTIVE ;  /* 0x000000000000791b */ /* 0x003fea0003800000 */
.L_x_1740:
[----:B------:R-:W-:Y:S02]  /*58c0*/  MOV R153, R139 ;  /* 0x0000008b00997202 */ /* 0x000fe40000000f00 */
[----:B------:R-:W-:-:S07]  /*58d0*/  MOV R137, R138 ;  /* 0x0000008a00897202 */ /* 0x000fce0000000f00 */
[----:B------:R-:W-:Y:S05]  /*58e0*/  WARPSYNC.COLLECTIVE R148, `(.L_x_1741) ;  /* 0x0000000094087348 */ /* 0x000fea0003c00000 */
[----:B------:R0:W1:Y:S02]  /*58f0*/  SHFL.UP P6, R138, R153, R140, R155 ;  /* 0x0400008c998a7389 */ /* 0x00006400000c009b */
[----:B01----:R-:W-:Y:S05]  /*5900*/  ENDCOLLECTIVE ;  /* 0x000000000000791b */ /* 0x003fea0003800000 */
.L_x_1741:
[----:B------:R-:W-:Y:S01]  /*5910*/  HFMA2 R140, -RZ, RZ, 0, 2.384185791015625e-07 ;  /* 0x00000004ff8c7431 */ /* 0x000fe200000001ff */
        /* <DEDUP_REMOVED lines=8> */
.L_x_1742:
[----:B------:R-:W-:Y:S02]  /*59a0*/  MOV R153, R141 ;  /* 0x0000008d00997202 */ /* 0x000fe40000000f00 */
[----:B------:R-:W-:-:S07]  /*59b0*/  MOV R61, R138 ;  /* 0x0000008a003d7202 */ /* 0x000fce0000000f00 */
[----:B------:R-:W-:Y:S05]  /*59c0*/  WARPSYNC.COLLECTIVE R148, `(.L_x_1743) ;  /* 0x0000000094087348 */ /* 0x000fea0003c00000 */
[----:B------:R0:W1:Y:S02]  /*59d0*/  SHFL.UP P6, R138, R153, R140, R155 ;  /* 0x0400008c998a7389 */ /* 0x00006400000c009b */
[----:B01----:R-:W-:Y:S05]  /*59e0*/  ENDCOLLECTIVE ;  /* 0x000000000000791b */ /* 0x003fea0003800000 */
.L_x_1743:
[----:B------:R-:W-:Y:S01]  /*59f0*/  HFMA2 R140, -RZ, RZ, 0, 4.76837158203125e-07 ;  /* 0x00000008ff8c7431 */ /* 0x000fe200000001ff */
        /* <DEDUP_REMOVED lines=8> */
.L_x_1744:
[----:B------:R-:W-:Y:S02]  /*5a80*/  MOV R153, R137 ;  /* 0x0000008900997202 */ /* 0x000fe40000000f00 */
[----:B------:R-:W-:-:S07]  /*5a90*/  MOV R61, R138 ;  /* 0x0000008a003d7202 */ /* 0x000fce0000000f00 */
[----:B------:R-:W-:Y:S05]  /*5aa0*/  WARPSYNC.COLLECTIVE R148, `(.L_x_1745) ;  /* 0x0000000094087348 */ /* 0x000fea0003c00000 */
[----:B------:R0:W1:Y:S02]  /*5ab0*/  SHFL.UP P6, R138, R153, R140, R155 ;  /* 0x0400008c998a7389 */ /* 0x00006400000c009b */
[----:B01----:R-:W-:Y:S05]  /*5ac0*/  ENDCOLLECTIVE ;  /* 0x000000000000791b */ /* 0x003fea0003800000 */
.L_x_1745:
[----:B------:R-:W-:Y:S01]  /*5ad0*/  HFMA2 R140, -RZ, RZ, 0, 9.5367431640625e-07 ;  /* 0x00000010ff8c7431 */ /* 0x000fe200000001ff */
        /* <DEDUP_REMOVED lines=8> */
.L_x_1746:
[----:B------:R-:W-:Y:S02]  /*5b60*/  MOV R153, R61 ;  /* 0x0000003d00997202 */ /* 0x000fe40000000f00 */
[----:B------:R-:W-:-:S07]  /*5b70*/  MOV R139, R138 ;  /* 0x0000008a008b7202 */ /* 0x000fce0000000f00 */
[----:B------:R-:W-:Y:S05]  /*5b80*/  WARPSYNC.COLLECTIVE R148, `(.L_x_1747) ;  /* 0x0000000094087348 */ /* 0x000fea0003c00000 */
[----:B------:R0:W1:Y:S02]  /*5b90*/  SHFL.UP P6, R138, R153, R140, R155 ;  /* 0x0400008c998a7389 */ /* 0x00006400000c009b */
[----:B01----:R-:W-:Y:S05]  /*5ba0*/  ENDCOLLECTIVE ;  /* 0x000000000000791b */ /* 0x003fea0003800000 */
.L_x_1747:
[----:B------:R-:W-:Y:S01]  /*5bb0*/  MOV R136, R138 ;  /* 0x0000008a00887202 */ /* 0x000fe20000000f00 */
[----:B------:R-:W-:Y:S06]  /*5bc0*/  BRA `(.L_x_1748) ;  /* 0xffffffd000887947 */ /* 0x000fec000383ffff */
.L_x_1723:
        /* <DEDUP_REMOVED lines=8> */
.L_x_1750:
[----:B------:R-:W-:Y:S05]  /*5c50*/  BSYNC B0 ;  /* 0x0000000000007941 */ /* 0x000fea0003800000 */
.L_x_1749:
[----:B------:R-:W-:Y:S05]  /*5c60*/  BRA `(.L_x_1751) ;  /* 0xffffffd000747947 */ /* 0x000fea000383ffff */
.L_x_1724:
        /* <DEDUP_REMOVED lines=8> */
.L_x_1753:
[----:B------:R-:W-:Y:S05]  /*5cf0*/  BSYNC B0 ;  /* 0x0000000000007941 */ /* 0x000fea0003800000 */
.L_x_1752:
[----:B------:R-:W-:Y:S05]  /*5d00*/  BRA `(.L_x_1754) ;  /* 0xffffffd000547947 */ /* 0x000fea000383ffff */
.L_x_1725:
        /* <DEDUP_REMOVED lines=8> */
.L_x_1756:
[----:B------:R-:W-:Y:S05]  /*5d90*/  BSYNC B0 ;  /* 0x0000000000007941 */ /* 0x000fea0003800000 */
.L_x_1755:
[----:B------:R-:W-:Y:S01]  /*5da0*/  MOV R153, R136 ;  /* 0x0000008800997202 */ /* 0x000fe20000000f00 */
[----:B------:R-:W-:Y:S01]  /*5db0*/  HFMA2 R140, -RZ, RZ, 0, 5.9604644775390625e-08 ;  /* 0x00000001ff8c7431 */ /* 0x000fe200000001ff */
[----:B------:R-:W-:Y:S01]  /*5dc0*/  MOV R155, RZ ;  /* 0x000000ff009b7202 */ /* 0x000fe20000000f00 */
[----:B------:R-:W-:Y:S01]  /*5dd0*/  HFMA2 R150, -RZ, RZ, 0, 0 ;  /* 0x00000000ff967431 */ /* 0x000fe200000001ff */
[----:B------:R-:W-:Y:S02]  /*5de0*/  MOV R148, 0xffffffff ;  /* 0xffffffff00947802 */ /* 0x000fe40000000f00 */
[----:B------:R-:W-:Y:S02]  /*5df0*/  MOV R149, R6 ;  /* 0x0000000600957202 */ /* 0x000fe40000000f00 */
[----:B------:R-:W-:Y:S02]  /*5e00*/  MOV R151, 0x1f ;  /* 0x0000001f00977802 */ /* 0x000fe40000000f00 */
[----:B------:R-:W-:-:S07]  /*5e10*/  MOV R60, R138 ;  /* 0x0000008a003c7202 */ /* 0x000fce0000000f00 */
[----:B------:R-:W-:Y:S05]  /*5e20*/  WARPSYNC.COLLECTIVE R148, `(.L_x_1757) ;  /* 0x0000000094087348 */ /* 0x000fea0003c00000 */
[----:B------:R0:W1:Y:S02]  /*5e30*/  SHFL.UP P6, R138, R153, R140, R155 ;  /* 0x0400008c998a7389 */ /* 0x00006400000c009b */
[----:B01----:R-:W-:Y:S05]  /*5e40*/  ENDCOLLECTIVE ;  /* 0x000000000000791b */ /* 0x003fea0003800000 */
.L_x_1757:
[----:B------:R-:W-:Y:S05]  /*5e50*/  WARPSYNC.COLLECTIVE R148, `(.L_x_1758) ;  /* 0x0000000094087348 */ /* 0x000fea0003c00000 */
[----:B------:R0:W1:Y:S02]  /*5e60*/  SHFL.IDX P1, R152, R149, R150, R151 ;  /* 0x0000009695987389 */ /* 0x0000640000020097 */
[----:B01----:R-:W-:Y:S05]  /*5e70*/  ENDCOLLECTIVE ;  /* 0x000000000000791b */ /* 0x003fea0003800000 */
.L_x_1758:
[----:B------:R-:W-:Y:S02]  /*5e80*/  MOV R149, R7 ;  /* 0x0000000700957202 */ /* 0x000fe40000000f00 */
[----:B------:R-:W-:Y:S02]  /*5e90*/  MOV R61, R138 ;  /* 0x0000008a003d7202 */ /* 0x000fe40000000f00 */
[----:B------:R-:W-:-:S07]  /*5ea0*/  MOV R6, R152 ;  /* 0x0000009800067202 */ /* 0x000fce0000000f00 */
[----:B------:R-:W-:Y:S05]  /*5eb0*/  WARPSYNC.COLLECTIVE R148, `(.L_x_1759) ;  /* 0x0000000094087348 */ /* 0x000fea0003c00000 */
[----:B------:R0:W1:Y:S02]  /*5ec0*/  SHFL.IDX P1, R152, R149, R150, R151 ;  /* 0x0000009695987389 */ /* 0x0000640000020097 */
[----:B01----:R-:W-:Y:S05]  /*5ed0*/  ENDCOLLECTIVE ;  /* 0x000000000000791b */ /* 0x003fea0003800000 */
.L_x_1759:
[----:B------:R-:W-:Y:S01]  /*5ee0*/  MOV R7, R152 ;  /* 0x0000009800077202 */ /* 0x000fe20000000f00 */
[----:B------:R-:W-:Y:S06]  /*5ef0*/  BRA `(.L_x_1760) ;  /* 0xffffffcc00f07947 */ /* 0x000fec000383ffff */
.L_x_1727:
        /* <DEDUP_REMOVED lines=9> */
.L_x_1761:
[----:B------:R-:W-:Y:S02]  /*5f90*/  ISETP.GT.U32.AND P3, PT, R144, 0xf, PT ;  /* 0x0000000f9000780c */ /* 0x000fe40003f64070 */
[----:B------:R-:W-:Y:S02]  /*5fa0*/  MOV R151, 0x1f ;  /* 0x0000001f00977802 */ /* 0x000fe40000000f00 */
[----:B------:R-:W-:Y:S02]  /*5fb0*/  MOV R157, R59 ;  /* 0x0000003b009d7202 */ /* 0x000fe40000000f00 */
[----:B------:R-:W-:-:S07]  /*5fc0*/  MOV R149, R150 ;  /* 0x0000009600957202 */ /* 0x000fce0000000f00 */
[----:B------:R-:W-:Y:S05]  /*5fd0*/  WARPSYNC.COLLECTIVE R148, `(.L_x_1762) ;  /* 0x0000000094087348 */ /* 0x000fea0003c00000 */
[----:B------:R0:W1:Y:S02]  /*5fe0*/  SHFL.DOWN P4, R150, R157, R158, R159 ;  /* 0x0800009e9d967389 */ /* 0x000064000008009f */
[----:B01----:R-:W-:Y:S05]  /*5ff0*/  ENDCOLLECTIVE ;  /* 0x000000000000791b */ /* 0x003fea0003800000 */
.L_x_1762:
        /* <DEDUP_REMOVED lines=10> */
.L_x_1763:
[----:B------:R-:W-:Y:S02]  /*60a0*/  MOV R157, R59 ;  /* 0x0000003b009d7202 */ /* 0x000fe40000000f00 */
[----:B------:R-:W-:-:S07]  /*60b0*/  MOV R149, R150 ;  /* 0x0000009600957202 */ /* 0x000fce0000000f00 */
[----:B------:R-:W-:Y:S05]  /*60c0*/  WARPSYNC.COLLECTIVE R148, `(.L_x_1764) ;  /* 0x0000000094087348 */ /* 0x000fea0003c00000 */
[----:B------:R0:W1:Y:S02]  /*60d0*/  SHFL.DOWN P4, R150, R157, R158, R159 ;  /* 0x0800009e9d967389 */ /* 0x000064000008009f */
[----:B01----:R-:W-:Y:S05]  /*60e0*/  ENDCOLLECTIVE ;  /* 0x000000000000791b */ /* 0x003fea0003800000 */
.L_x_1764:
        /* <DEDUP_REMOVED lines=10> */
.L_x_1765:
[----:B------:R-:W-:Y:S02]  /*6190*/  MOV R157, R59 ;  /* 0x0000003b009d7202 */ /* 0x000fe40000000f00 */
[----:B------:R-:W-:-:S07]  /*61a0*/  MOV R149, R150 ;  /* 0x0000009600957202 */ /* 0x000fce0000000f00 */
[----:B------:R-:W-:Y:S05]  /*61b0*/  WARPSYNC.COLLECTIVE R148, `(.L_x_1766) ;  /* 0x0000000094087348 */ /* 0x000fea0003c00000 */
[----:B------:R0:W1:Y:S02]  /*61c0*/  SHFL.DOWN P4, R150, R157, R158, R159 ;  /* 0x0800009e9d967389 */ /* 0x000064000008009f */
[----:B01----:R-:W-:Y:S05]  /*61d0*/  ENDCOLLECTIVE ;  /* 0x000000000000791b */ /* 0x003fea0003800000 */
.L_x_1766:
        /* <DEDUP_REMOVED lines=9> */
.L_x_1767:
[----:B------:R-:W-:Y:S02]  /*6270*/  MOV R157, R59 ;  /* 0x0000003b009d7202 */ /* 0x000fe40000000f00 */
[----:B------:R-:W-:-:S07]  /*6280*/  MOV R149, R150 ;  /* 0x0000009600957202 */ /* 0x000fce0000000f00 */
[----:B------:R-:W-:Y:S05]  /*6290*/  WARPSYNC.COLLECTIVE R148, `(.L_x_1768) ;  /* 0x0000000094087348 */ /* 0x000fea0003c00000 */
[----:B------:R0:W1:Y:S02]  /*62a0*/  SHFL.DOWN P4, R150, R157, R158, R159 ;  /* 0x0800009e9d967389 */ /* 0x000064000008009f */
[----:B01----:R-:W-:Y:S05]  /*62b0*/  ENDCOLLECTIVE ;  /* 0x000000000000791b */ /* 0x003fea0003800000 */
.L_x_1768:
        /* <DEDUP_REMOVED lines=9> */
.L_x_1769:
[----:B------:R-:W-:Y:S02]  /*6350*/  MOV R157, R59 ;  /* 0x0000003b009d7202 */ /* 0x000fe40000000f00 */
[----:B------:R-:W-:-:S07]  /*6360*/  MOV R149, R150 ;  /* 0x0000009600957202 */ /* 0x000fce0000000f00 */
[----:B------:R-:W-:Y:S05]  /*6370*/  WARPSYNC.COLLECTIVE R148, `(.L_x_1770) ;  /* 0x0000000094087348 */ /* 0x000fea0003c00000 */
[----:B------:R0:W1:Y:S02]  /*6380*/  SHFL.DOWN P4, R150, R157, R158, R159 ;  /* 0x0800009e9d967389 */ /* 0x000064000008009f */
[----:B01----:R-:W-:Y:S05]  /*6390*/  ENDCOLLECTIVE ;  /* 0x000000000000791b */ /* 0x003fea0003800000 */
.L_x_1770:
[C---:B------:R-:W-:Y:S01]  /*63a0*/  @!P3 FMUL.FTZ R149, R58.reuse, R149 ;  /* 0x000000953a95b220 */ /* 0x040fe20000410000 */
[----:B------:R-:W-:Y:S01]  /*63b0*/  MOV R158, 0x1 ;  /* 0x00000001009e7802 */ /* 0x000fe20000000f00 */
[----:B------:R-:W-:-:S03]  /*63c0*/  @!P3 FFMA.FTZ R150, R58, R150, R59 ;  /* 0x000000963a96b223 */ /* 0x000fc6000001003b */
        /* <DEDUP_REMOVED lines=8> */
.L_x_1771:
[----:B------:R-:W-:Y:S02]  /*6450*/  MOV R149, R59 ;  /* 0x0000003b00957202 */ /* 0x000fe40000000f00 */
[----:B------:R-:W-:-:S07]  /*6460*/  MOV R153, R152 ;  /* 0x0000009800997202 */ /* 0x000fce0000000f00 */
[----:B------:R-:W-:Y:S05]  /*6470*/  WARPSYNC.COLLECTIVE R148, `(.L_x_1772) ;  /* 0x0000000094087348 */ /* 0x000fea0003c00000 */
[----:B------:R0:W1:Y:S02]  /*6480*/  SHFL.IDX P1, R152, R149, R150, R151 ;  /* 0x0000009695987389 */ /* 0x0000640000020097 */
[----:B01----:R-:W-:Y:S05]  /*6490*/  ENDCOLLECTIVE ;  /* 0x000000000000791b */ /* 0x003fea0003800000 */
.L_x_1772:
[----:B------:R-:W-:Y:S05]  /*64a0*/  WARPSYNC.COLLECTIVE R148, `(.L_x_1773) ;  /* 0x0000000094087348 */ /* 0x000fea0003c00000 */
[----:B------:R0:W1:Y:S02]  /*64b0*/  SHFL.DOWN P4, R150, R157, R158, R159 ;  /* 0x0800009e9d967389 */ /* 0x000064000008009f */
[----:B01----:R-:W-:Y:S05]  /*64c0*/  ENDCOLLECTIVE ;  /* 0x000000000000791b */ /* 0x003fea0003800000 */
.L_x_1773:
        /* <DEDUP_REMOVED lines=8> */
.L_x_1774:
[----:B------:R-:W-:Y:S02]  /*6550*/  MOV R155, R150 ;  /* 0x00000096009b7202 */ /* 0x000fe40000000f00 */
[----:B------:R-:W-:-:S07]  /*6560*/  MOV R150, RZ ;  /* 0x000000ff00967202 */ /* 0x000fce0000000f00 */
[----:B------:R-:W-:Y:S05]  /*6570*/  WARPSYNC.COLLECTIVE R148, `(.L_x_1775) ;  /* 0x0000000094087348 */ /* 0x000fea0003c00000 */
[----:B------:R0:W1:Y:S02]  /*6580*/  SHFL.IDX P1, R152, R149, R150, R151 ;  /* 0x0000009695987389 */ /* 0x0000640000020097 */
[----:B01----:R-:W-:Y:S05]  /*6590*/  ENDCOLLECTIVE ;  /* 0x000000000000791b */ /* 0x003fea0003800000 */
.L_x_1775:
[----:B------:R-:W-:Y:S02]  /*65a0*/  MOV R149, R7 ;  /* 0x0000000700957202 */ /* 0x000fe40000000f00 */
[----:B------:R-:W-:-:S07]  /*65b0*/  MOV R156, R152 ;  /* 0x00000098009c7202 */ /* 0x000fce0000000f00 */
[----:B------:R-:W-:Y:S05]  /*65c0*/  WARPSYNC.COLLECTIVE R148, `(.L_x_1776) ;  /* 0x0000000094087348 */ /* 0x000fea0003c00000 */
[----:B------:R0:W1:Y:S02]  /*65d0*/  SHFL.IDX P1, R152, R149, R150, R151 ;  /* 0x0000009695987389 */ /* 0x0000640000020097 */
[----:B01----:R-:W-:Y:S05]  /*65e0*/  ENDCOLLECTIVE ;  /* 0x000000000000791b */ /* 0x003fea0003800000 */
.L_x_1776:
[----:B------:R-:W-:Y:S01]  /*65f0*/  MOV R157, R152 ;  /* 0x00000098009d7202 */ /* 0x000fe20000000f00 */
[----:B------:R-:W-:Y:S06]  /*6600*/  BRA `(.L_x_1777) ;  /* 0xffffffd000487947 */ /* 0x000fec000383ffff */
.L_x_1778:
        /* <DEDUP_REMOVED lines=15> */
.L_x_10426:


//--------------------- .text._Z25selective_scan_bwd_kernelI32Selective_Scan_bwd_kernel_traitsILi128ELi16ELb1ELb0ELb0ELb1ELb0EffEEv12SSMParamsBwd --------------------------
	.section	.text._Z25selective_scan_bwd_kernelI32Selective_Scan_bwd_kernel_traitsILi128ELi16ELb1ELb0ELb0ELb1ELb0EffEEv12SSMParamsBwd,"ax",@progbits
	.align	128
        .global         _Z25selective_scan_bwd_kernelI32Selective_Scan_bwd_kernel_traitsILi128ELi16ELb1ELb0ELb0ELb1ELb0EffEEv12SSMParamsBwd
        .type           _Z25selective_scan_bwd_kernelI32Selective_Scan_bwd_kernel_traitsILi128ELi16ELb1ELb0ELb0ELb1ELb0EffEEv12SSMParamsBwd,@function
        .size           _Z25selective_scan_bwd_kernelI32Selective_Scan_bwd_kernel_traitsILi128ELi16ELb1ELb0ELb0ELb1ELb0EffEEv12SSMParamsBwd,(.L_x_10427 - _Z25selective_scan_bwd_kernelI32Selective_Scan_bwd_kernel_traitsILi128ELi16ELb1ELb0ELb0ELb1ELb0EffEEv12SSMParamsBwd)
        .other          _Z25selective_scan_bwd_kernelI32Selective_Scan_bwd_kernel_traitsILi128ELi16ELb1ELb0ELb0ELb1ELb0EffEEv12SSMParamsBwd,@"STO_CUDA_ENTRY STV_DEFAULT"
_Z25selective_scan_bwd_kernelI32Selective_Scan_bwd_kernel_traitsILi128ELi16ELb1ELb0ELb0ELb1ELb0EffEEv12SSMParamsBwd:
.text._Z25selective_scan_bwd_kernelI32Selective_Scan_bwd_kernel_traitsILi128ELi16ELb1ELb0ELb0ELb1ELb0EffEEv12SSMParamsBwd:
        /* <DEDUP_REMOVED lines=30> */
[----:B-----5:R-:W-:Y:S01]  /*01e0*/  UIMAD.WIDE.U32 UR12, UR9, UR20, URZ ;  /* 0x00000014090c72a5 */ /* 0x020fe2000f8e00ff */
[----:B------:R-:W-:Y:S01]  /*01f0*/  MOV R97, RZ ;  /* 0x000000ff00617202 */ /* 0x000fe20000000f00 */
[----:B------:R-:W-:Y:S02]  /*0200*/  UIMAD UR5, UR9, UR17, UR5 ;  /* 0x00000011090572a4 */ /* 0x000fe4000f8e0205 */
[----:B------:R-:W-:-:S02]  /*0210*/  UIMAD UR13, UR9, UR21, UR13 ;  /* 0x00000015090d72a4 */ /* 0x000fc4000f8e020d */
[----:B------:R-:W-:Y:S02]  /*0220*/  UIMAD.WIDE.U32 UR10, UR8, UR18, UR4 ;  /* 0x00000012080a72a5 */ /* 0x000fe4000f8e0004 */
[----:B0-----:R-:W-:Y:S02]  /*0230*/  ULEA UR16, UR28, 0xfffff800, 0xb ;  /* 0xfffff8001c107891 */ /* 0x001fe4000f8e58ff */
[----:B------:R-:W-:Y:S02]  /*0240*/  UIMAD UR19, UR8, UR19, URZ ;  /* 0x00000013081372a4 */ /* 0x000fe4000f8e02ff */
[----:B--2---:R-:W-:Y:S02]  /*0250*/  UISETP.NE.U32.AND UP0, UPT, UR6, URZ, UPT ;  /* 0x000000ff0600728c */ /* 0x004fe4000bf05070 */
[----:B------:R-:W-:Y:S02]  /*0260*/  UIMAD.WIDE.U32 UR12, UR8, UR22, UR12 ;  /* 0x00000016080c72a5 */ /* 0x000fe4000f8e000c */
[----:B------:R-:W-:Y:S01]  /*0270*/  UISETP.NE.AND.EX UP0, UPT, UR7, URZ, UPT, UP0 ;  /* 0x000000ff0700728c */ /* 0x000fe2000bf05300 */
[----:B------:R-:W0:Y:S01]  /*0280*/  LDCU.128 UR4, c[0x0][0x460] ;  /* 0x00008c00ff0477ac */ /* 0x000e220008000c00 */
[----:B------:R-:W-:-:S02]  /*0290*/  USHF.R.S32.HI UR17, URZ, 0x1f, UR16 ;  /* 0x0000001fff117899 */ /* 0x000fc40008011410 */
[----:B------:R-:W-:Y:S02]  /*02a0*/  UIADD3 UR20, UP1, UPT, UR16, UR10, URZ ;  /* 0x0000000a10147290 */ /* 0x000fe4000ff3e0ff */
[----:B------:R-:W-:-:S05]  /*02b0*/  UIMAD.WIDE.U32 UR14, UR9, UR24, URZ ;  /* 0x00000018090e72a5 */ /* 0x000fca000f8e00ff */
[----:B------:R-:W2:Y:S01]  /*02c0*/  @UP0 LDCU UR24, c[0x0][0x384] ;  /* 0x00007080ff1807ac */ /* 0x000ea20008000800 */
[----:B------:R-:W-:Y:S02]  /*02d0*/  UIMAD UR21, UR8, UR23, URZ ;  /* 0x00000017081572a4 */ /* 0x000fe4000f8e02ff */
[----:B------:R-:W-:Y:S02]  /*02e0*/  UIADD3 UR10, UP3, UPT, UR16, UR12, URZ ;  /* 0x0000000c100a7290 */ /* 0x000fe4000ff7e0ff */
[----:B------:R-:W-:Y:S01]  /*02f0*/  UIADD3.X UR11, UPT, UPT, UR17, UR11, UR19, UP1, !UPT ;  /* 0x0000000b110b7290 */ /* 0x000fe20008ffe413 */
[----:B------:R-:W4:Y:S01]  /*0300*/  LDCU.64 UR22, c[0x0][0x4a0] ;  /* 0x00009400ff1677ac */ /* 0x000f220008000a00 */
[----:B------:R-:W-:Y:S02]  /*0310*/  UIMAD UR15, UR9, UR25, UR15 ;  /* 0x00000019090f72a4 */ /* 0x000fe4000f8e020f */
[----:B0-----:R-:W-:Y:S02]  /*0320*/  ULEA UR18, UP2, UR20, UR4, 0x2 ;  /* 0x0000000414127291 */ /* 0x001fe4000f8410ff */
[----:B------:R-:W-:-:S02]  /*0330*/  ULEA UR12, UP4, UR10, UR6, 0x2 ;  /* 0x000000060a0c7291 */ /* 0x000fc4000f8810ff */
[----:B------:R-:W-:Y:S01]  /*0340*/  UIADD3.X UR13, UPT, UPT, UR17, UR13, UR21, UP3, !UPT ;  /* 0x0000000d110d7290 */ /* 0x000fe20009ffe415 */
[----:B------:R-:W0:Y:S01]  /*0350*/  @UP0 LDCU UR25, c[0x0][0x38c] ;  /* 0x00007180ff1907ac */ /* 0x000e220008000800 */
[----:B------:R-:W-:Y:S02]  /*0360*/  ULEA.HI.X UR20, UR20, UR5, UR11, 0x2, UP2 ;  /* 0x0000000514147291 */ /* 0x000fe400090f140b */
[----:B------:R-:W-:Y:S01]  /*0370*/  ULEA.HI.X UR13, UR10, UR7, UR13, 0x2, UP4 ;  /* 0x000000070a0d7291 */ /* 0x000fe2000a0f140d */
[----:B------:R-:W5:Y:S01]  /*0380*/  @UP0 LDCU.64 UR10, c[0x0][0x480] ;  /* 0x00009000ff0a07ac */ /* 0x000f620008000a00 */
[----:B--2---:R-:W-:Y:S02]  /*0390*/  @UP0 UIMAD UR9, UR9, UR24, UR8 ;  /* 0x00000018090902a4 */ /* 0x004fe4000f8e0208 */
[----:B----4-:R-:W-:Y:S02]  /*03a0*/  UIMAD.WIDE.U32 UR4, UR8, UR22, UR14 ;  /* 0x00000016080472a5 */ /* 0x010fe4000f8e000e */
        /* <DEDUP_REMOVED lines=28> */
.L_x_1826:
[----:B------:R-:W-:Y:S01]  /*0570*/  BAR.SYNC.DEFER_BLOCKING 0x0 ;  /* 0x0000000000007b1d */ /* 0x000fe20000010000 */
[----:B--2---:R-:W-:Y:S02]  /*0580*/  MOV R4, UR15 ;  /* 0x0000000f00047c02 */ /* 0x004fe40008000f00 */
[----:B------:R-:W-:-:S03]  /*0590*/  MOV R5, UR20 ;  /* 0x0000001400057c02 */ /* 0x000fc60008000f00 */
[----:B------:R-:W-:-:S05]  /*05a0*/  IMAD.WIDE.U32 R4, R2, 0x10, R4 ;  /* 0x0000001002047825 */ /* 0x000fca00078e0004 */
[----:B------:R-:W2:Y:S04]  /*05b0*/  LDG.E.128 R12, desc[UR30][R4.64] ;  /* 0x0000001e040c7981 */ /* 0x000ea8000c1e1d00 */
[----:B------:R-:W3:Y:S04]  /*05c0*/  LDG.E.128 R16, desc[UR30][R4.64+0x200] ;  /* 0x0002001e04107981 */ /* 0x000ee8000c1e1d00 */
[----:B------:R-:W4:Y:S04]  /*05d0*/  LDG.E.128 R36, desc[UR30][R4.64+0x400] ;  /* 0x0004001e04247981 */ /* 0x000f28000c1e1d00 */
[----:B------:R0:W5:Y:S01]  /*05e0*/  LDG.E.128 R40, desc[UR30][R4.64+0x600] ;  /* 0x0006001e04287981 */ /* 0x000162000c1e1d00 */
[----:B------:R-:W-:Y:S01]  /*05f0*/  LOP3.LUT R6, R3, 0x3e0, RZ, 0xc0, !PT ;  /* 0x000003e003067812 */ /* 0x000fe200078ec0ff */
[----:B------:R-:W-:Y:S01]  /*0600*/  HFMA2 R3, -RZ, RZ, 0, 9.5367431640625e-07 ;  /* 0x00000010ff037431 */ /* 0x000fe200000001ff */
[----:B------:R-:W1:Y:S04]  /*0610*/  S2R R95, SR_LANEID ;  /* 0x00000000005f7919 */ /* 0x000e680000000000 */
[----:B0-----:R-:W-:Y:S01]  /*0620*/  IMAD.WIDE.U32 R4, R2, R3, UR12 ;  /* 0x0000000c02047e25 */ /* 0x001fe2000f8e0003 */
[----:B-1----:R-:W-:-:S02]  /*0630*/  IADD3 R94, PT, PT, R9, R95, RZ ;  /* 0x0000005f095e7210 */ /* 0x002fc40007ffe0ff */
[----:B------:R-:W-:Y:S02]  /*0640*/  IADD3 R6, PT, PT, R6, R95, RZ ;  /* 0x0000005f06067210 */ /* 0x000fe40007ffe0ff */
[----:B------:R-:W-:Y:S02]  /*0650*/  LEA R94, R94, UR9, 0x4 ;  /* 0x000000095e5e7c11 */ /* 0x000fe4000f8e20ff */
[----:B------:R-:W-:-:S03]  /*0660*/  LEA R93, R6, UR9, 0x6 ;  /* 0x00000009065d7c11 */ /* 0x000fc6000f8e30ff */
[----:B--2---:R0:W-:Y:S04]  /*0670*/  STS.128 [R94], R12 ;  /* 0x0000000c5e007388 */ /* 0x0041e80000000c00 */
[----:B---3--:R1:W-:Y:S04]  /*0680*/  STS.128 [R94+0x200], R16 ;  /* 0x000200105e007388 */ /* 0x0083e80000000c00 */
        /* <DEDUP_REMOVED lines=17> */
[----:B----4-:R-:W-:Y:S04]  /*07a0*/  STS.128 [R94+0x400], R16 ;  /* 0x000400105e007388 */ /* 0x010fe80000000c00 */
[----:B-----5:R-:W-:Y:S01]  /*07b0*/  STS.128 [R94+0x600], R48 ;  /* 0x000600305e007388 */ /* 0x020fe20000000c00 */
[----:B------:R-:W-:-:S03]  /*07c0*/  NOP ;  /* 0x0000000000007918 */ /* 0x000fc60000000000 */
[----:B------:R-:W0:Y:S04]  /*07d0*/  LDS.128 R52, [R93] ;  /* 0x000000005d347984 */ /* 0x000e280000000c00 */
[----:B------:R-:W1:Y:S04]  /*07e0*/  LDS.128 R44, [R93+0x10] ;  /* 0x000010005d2c7984 */ /* 0x000e680000000c00 */
[----:B------:R2:W3:Y:S04]  /*07f0*/  LDS.128 R40, [R93+0x20] ;  /* 0x000020005d287984 */ /* 0x0004e80000000c00 */
[----:B------:R2:W4:Y:S01]  /*0800*/  LDS.128 R36, [R93+0x30] ;  /* 0x000030005d247984 */ /* 0x0005220000000c00 */
[----:B------:R-:W-:Y:S06]  /*0810*/  BAR.SYNC.DEFER_BLOCKING 0x0 ;  /* 0x0000000000007b1d */ /* 0x000fec0000010000 */
[----:B------:R-:W5:Y:S04]  /*0820*/  LDG.E.128 R56, desc[UR30][R2.64] ;  /* 0x0000001e02387981 */ /* 0x000f68000c1e1d00 */
[----:B------:R-:W2:Y:S04]  /*0830*/  LDG.E.128 R60, desc[UR30][R2.64+0x200] ;  /* 0x0002001e023c7981 */ /* 0x000ea8000c1e1d00 */
[----:B------:R-:W3:Y:S04]  /*0840*/  LDG.E.128 R64, desc[UR30][R2.64+0x400] ;  /* 0x0004001e02407981 */ /* 0x000ee8000c1e1d00 */
[----:B------:R-:W4:Y:S01]  /*0850*/  LDG.E.128 R68, desc[UR30][R2.64+0x600] ;  /* 0x0006001e02447981 */ /* 0x000f22000c1e1d00 */
[----:B0-----:R-:W-:Y:S01]  /*0860*/  FADD.FTZ R91, R52, UR7 ;  /* 0x00000007345b7e21 */ /* 0x001fe20008010000 */
[----:B------:R-:W-:Y:S01]  /*0870*/  FADD.FTZ R92, R53, UR7 ;  /* 0x00000007355c7e21 */ /* 0x000fe20008010000 */
[----:B------:R-:W-:Y:S01]  /*0880*/  FADD.FTZ R89, R54, UR7 ;  /* 0x0000000736597e21 */ /* 0x000fe20008010000 */
[----:B------:R-:W-:Y:S01]  /*0890*/  FADD.FTZ R90, R55, UR7 ;  /* 0x00000007375a7e21 */ /* 0x000fe20008010000 */
[----:B-1----:R-:W-:Y:S01]  /*08a0*/  FADD.FTZ R87, R44, UR7 ;  /* 0x000000072c577e21 */ /* 0x002fe20008010000 */
[----:B------:R-:W-:Y:S01]  /*08b0*/  FSETP.GTU.FTZ.AND P0, PT, R91, 20, PT ;  /* 0x41a000005b00780b */ /* 0x000fe20003f1c000 */
        /* <DEDUP_REMOVED lines=8> */
[----:B-----5:R0:W-:Y:S04]  /*0940*/  STS.128 [R94], R56 ;  /* 0x000000385e007388 */ /* 0x0201e80000000c00 */
[----:B--2---:R0:W-:Y:S04]  /*0950*/  STS.128 [R94+0x200], R60 ;  /* 0x0002003c5e007388 */ /* 0x0041e80000000c00 */
[----:B---3--:R0:W-:Y:S04]  /*0960*/  STS.128 [R94+0x400], R64 ;  /* 0x000400405e007388 */ /* 0x0081e80000000c00 */
[----:B----4-:R0:W-:Y:S01]  /*0970*/  STS.128 [R94+0x600], R68 ;  /* 0x000600445e007388 */ /* 0x0101e20000000c00 */
[----:B------:R-:W-:-:S03]  /*0980*/  NOP ;  /* 0x0000000000007918 */ /* 0x000fc60000000000 */
[----:B------:R0:W1:Y:S04]  /*0990*/  LDS.128 R4, [R93] ;  /* 0x000000005d047984 */ /* 0x0000680000000c00 */
[----:B------:R0:W2:Y:S04]  /*09a0*/  LDS.128 R16, [R93+0x10] ;  /* 0x000010005d107984 */ /* 0x0000a80000000c00 */
[----:B------:R0:W3:Y:S04]  /*09b0*/  LDS.128 R12, [R93+0x20] ;  /* 0x000020005d0c7984 */ /* 0x0000e80000000c00 */
[----:B------:R0:W4:Y:S01]  /*09c0*/  LDS.128 R8, [R93+0x30] ;  /* 0x000030005d087984 */ /* 0x0001220000000c00 */
[----:B------:R-:W-:Y:S05]  /*09d0*/  @P0 BRA `(.L_x_1781) ;  /* 0x0000000000780947 */ /* 0x000fea0003800000 */
[----:B------:R-:W-:Y:S01]  /*09e0*/  FMUL.FTZ R91, R91, 1.4426950216293334961 ;  /* 0x3fb8aa3b5b5b7820 */ /* 0x000fe20000410000 */
[----:B------:R-:W-:Y:S02]  /*09f0*/  MOV R45, 0x3e800000 ;  /* 0x3e800000002d7802 */ /* 0x000fe40000000f00 */
[----:B------:R-:W-:Y:S01]  /*0a00*/  MOV R46, 0x3d39bf78 ;  /* 0x3d39bf78002e7802 */ /* 0x000fe20000000f00 */
[----:B------:R-:W5:Y:S02]  /*0a10*/  MUFU.EX2 R49, R91 ;  /* 0x0000005b00317308 */ /* 0x000f640000000800 */
[C---:B-----5:R-:W-:Y:S01]  /*0a20*/  FADD.FTZ.RZ R2, R49.reuse, 1 ;  /* 0x3f80000031027421 */ /* 0x060fe2000001c000 */
        /* <DEDUP_REMOVED lines=25> */
.L_x_1781:
[----:B------:R-:W-:Y:S05]  /*0bc0*/  BSYNC.RECONVERGENT B0 ;  /* 0x0000000000007941 */ /* 0x000fea0003800200 */
.L_x_1780:
[----:B------:R-:W-:Y:S01]  /*0bd0*/  BSSY.RECONVERGENT B0, `(.L_x_1782) ;  /* 0x0000022000007945 */ /* 0x000fe20003800200 */
[----:B------:R-:W-:Y:S01]  /*0be0*/  FSETP.GTU.FTZ.AND P0, PT, R85, 20, PT ;  /* 0x41a000005500780b */ /* 0x000fe20003f1c000 */
[----:B------:R-:W-:Y:S02]  /*0bf0*/  FADD.FTZ R86, R47, UR7 ;  /* 0x000000072f567e21 */ /* 0x000fe40008010000 */
[----:B------:R-:W-:Y:S10]  /*0c00*/  @P1 BRA `(.L_x_1783) ;  /* 0x0000000000781947 */ /* 0x000ff40003800000 */
[----:B------:R-:W-:Y:S01]  /*0c10*/  FMUL.FTZ R92, R92, 1.4426950216293334961 ;  /* 0x3fb8aa3b5c5c7820 */ /* 0x000fe20000410000 */
[----:B------:R-:W-:Y:S01]  /*0c20*/  MOV R47, 0x3e800000 ;  /* 0x3e800000002f7802 */ /* 0x000fe20000000f00 */
[----:B------:R-:W-:Y:S02]  /*0c30*/  HFMA2 R46, -RZ, RZ, 1.3056640625, -1.8671875 ;  /* 0x3d39bf78ff2e7431 */ /* 0x000fe400000001ff */
        /* <DEDUP_REMOVED lines=27> */
.L_x_1783:
[----:B------:R-:W-:Y:S05]  /*0df0*/  BSYNC.RECONVERGENT B0 ;  /* 0x0000000000007941 */ /* 0x000fea0003800200 */
.L_x_1782:
[----:B------:R-:W-:Y:S01]  /*0e00*/  BSSY.RECONVERGENT B0, `(.L_x_1784) ;  /* 0x0000022000007945 */ /* 0x000fe20003800200 */
[----:B------:R-:W-:Y:S01]  /*0e10*/  FSETP.GTU.FTZ.AND P1, PT, R86, 20, PT ;  /* 0x41a000005600780b */ /* 0x000fe20003f3c000 */
[----:B------:R-:W-:Y:S02]  /*0e20*/  FADD.FTZ R83, R40, UR7 ;  /* 0x0000000728537e21 */ /* 0x000fe40008010000 */
[----:B------:R-:W-:Y:S10]  /*0e30*/  @P2 BRA `(.L_x_1785) ;  /* 0x0000000000782947 */ /* 0x000ff40003800000 */
        /* <DEDUP_REMOVED lines=30> */
.L_x_1785:
[----:B------:R-:W-:Y:S05]  /*1020*/  BSYNC.RECONVERGENT B0 ;  /* 0x0000000000007941 */ /* 0x000fea0003800200 */
.L_x_1784:
        /* <DEDUP_REMOVED lines=34> */
.L_x_1787:
[----:B------:R-:W-:Y:S05]  /*1250*/  BSYNC.RECONVERGENT B0 ;  /* 0x0000000000007941 */ /* 0x000fea0003800200 */
.L_x_1786:
        /* <DEDUP_REMOVED lines=34> */
.L_x_1789:
[----:B------:R-:W-:Y:S05]  /*1480*/  BSYNC.RECONVERGENT B0 ;  /* 0x0000000000007941 */ /* 0x000fea0003800200 */
.L_x_1788:
[----:B------:R-:W-:Y:S01]  /*1490*/  UIADD3 UR40, UPT, UPT, UR14, -0x1, URZ ;  /* 0xffffffff0e287890 */ /* 0x000fe2000fffe0ff */
[----:B------:R-:W-:Y:S01]  /*14a0*/  BSSY.RECONVERGENT B0, `(.L_x_1790) ;  /* 0x0000024000007945 */ /* 0x000fe20003800200 */
[----:B------:R-:W-:Y:S01]  /*14b0*/  FSETP.GTU.FTZ.AND P4, PT, R81, 20, PT ;  /* 0x41a000005100780b */ /* 0x000fe20003f9c000 */
[----:B------:R-:W-:Y:S01]  /*14c0*/  FADD.FTZ R82, R43, UR7 ;  /* 0x000000072b527e21 */ /* 0x000fe20008010000 */
[----:B------:R-:W-:Y:S01]  /*14d0*/  FADD.FTZ R79, R36, UR7 ;  /* 0x00000007244f7e21 */ /* 0x000fe20008010000 */
[----:B-1----:R-:W-:Y:S01]  /*14e0*/  FFMA.FTZ R40, R32, R4, R99 ;  /* 0x0000000420287223 */ /* 0x002fe20000010063 */
[----:B------:R-:W-:Y:S09]  /*14f0*/  @P5 BRA `(.L_x_1791) ;  /* 0x0000000000785947 */ /* 0x000ff20003800000 */
        /* <DEDUP_REMOVED lines=30> */
.L_x_1791:
[----:B------:R-:W-:Y:S05]  /*16e0*/  BSYNC.RECONVERGENT B0 ;  /* 0x0000000000007941 */ /* 0x000fea0003800200 */
.L_x_1790:
[----:B------:R-:W-:Y:S01]  /*16f0*/  FFMA.FTZ R3, R33, R5, R40 ;  /* 0x0000000521037223 */ /* 0x000fe20000010028 */
[----:B------:R-:W-:Y:S01]  /*1700*/  FADD.FTZ R78, R39, UR7 ;  /* 0x00000007274e7e21 */ /* 0x000fe20008010000 */
[----:B------:R-:W-:Y:S01]  /*1710*/  BSSY.RECONVERGENT B0, `(.L_x_1792) ;  /* 0x0000025000007945 */ /* 0x000fe20003800200 */
[----:B------:R-:W-:Y:S01]  /*1720*/  HFMA2 R39, -RZ, RZ, 0, 0 ;  /* 0x00000000ff277431 */ /* 0x000fe200000001ff */
[----:B------:R-:W-:Y:S01]  /*1730*/  FSETP.GTU.FTZ.AND P5, PT, R82, 20, PT ;  /* 0x41a000005200780b */ /* 0x000fe20003fbc000 */
[----:B------:R-:W-:Y:S01]  /*1740*/  FADD.FTZ R80, R37, UR7 ;  /* 0x0000000725507e21 */ /* 0x000fe20008010000 */
[----:B------:R-:W-:Y:S01]  /*1750*/  FADD.FTZ R77, R38, UR7 ;  /* 0x00000007264d7e21 */ /* 0x000fe20008010000 */
[----:B------:R-:W-:Y:S01]  /*1760*/  FFMA.FTZ R40, R34, R6, R3 ;  /* 0x0000000622287223 */ /* 0x000fe20000010003 */
[----:B------:R-:W-:Y:S09]  /*1770*/  @P0 BRA `(.L_x_1793) ;  /* 0x0000000000780947 */ /* 0x000ff20003800000 */
[----:B------:R-:W-:Y:S01]  /*1780*/  FMUL.FTZ R85, R85, 1.4426950216293334961 ;  /* 0x3fb8aa3b55557820 */ /* 0x000fe20000410000 */
[----:B------:R-:W-:Y:S02]  /*1790*/  MOV R41, 0x3e800000 ;  /* 0x3e80000000297802 */ /* 0x000fe40000000f00 */
[----:B------:R-:W-:Y:S01]  /*17a0*/  MOV R38, 0x3d39bf78 ;  /* 0x3d39bf7800267802 */ /* 0x000fe20000000f00 */
        /* <DEDUP_REMOVED lines=27> */
.L_x_1793:
[----:B------:R-:W-:Y:S05]  /*1960*/  BSYNC.RECONVERGENT B0 ;  /* 0x0000000000007941 */ /* 0x000fea0003800200 */
.L_x_1792:
[----:B------:R-:W-:Y:S01]  /*1970*/  FFMA.FTZ R3, R35, R7, R40 ;  /* 0x0000000723037223 */ /* 0x000fe20000010028 */
[----:B------:R-:W-:Y:S01]  /*1980*/  BSSY.RECONVERGENT B0, `(.L_x_1794) ;  /* 0x0000025000007945 */ /* 0x000fe20003800200 */
[----:B------:R-:W-:Y:S01]  /*1990*/  HFMA2 R43, -RZ, RZ, 0, 0 ;  /* 0x00000000ff2b7431 */ /* 0x000fe200000001ff */
[----:B------:R-:W-:Y:S02]  /*19a0*/  FSETP.GTU.FTZ.AND P0, PT, R79, 20, PT ;  /* 0x41a000004f00780b */ /* 0x000fe40003f1c000 */
[----:B------:R-:W-:Y:S02]  /*19b0*/  CS2R R36, SRZ ;  /* 0x0000000000247805 */ /* 0x000fe4000001ff00 */
[----:B------:R-:W-:Y:S01]  /*19c0*/  MOV R38, RZ ;  /* 0x000000ff00267202 */ /* 0x000fe20000000f00 */
[----:B--2---:R-:W-:Y:S01]  /*19d0*/  FFMA.FTZ R44, R28, R16, R3 ;  /* 0x000000101c2c7223 */ /* 0x004fe20000010003 */
[----:B------:R-:W-:Y:S07]  /*19e0*/  @P1 BRA `(.L_x_1795) ;  /* 0x0000000000781947 */ /* 0x000fee0003800000 */
        /* <DEDUP_REMOVED lines=30> */
.L_x_1795:
[----:B------:R-:W-:Y:S05]  /*1bd0*/  BSYNC.RECONVERGENT B0 ;  /* 0x0000000000007941 */ /* 0x000fea0003800200 */
.L_x_1794:
[----:B------:R-:W-:Y:S01]  /*1be0*/  FFMA.FTZ R3, R29, R17, R44 ;  /* 0x000000111d037223 */ /* 0x000fe2000001002c */
[----:B------:R-:W-:Y:S01]  /*1bf0*/  BSSY.RECONVERGENT B0, `(.L_x_1796) ;  /* 0x0000025000007945 */ /* 0x000fe20003800200 */
[----:B------:R-:W-:Y:S01]  /*1c00*/  HFMA2 R47, -RZ, RZ, 0, 0 ;  /* 0x00000000ff2f7431 */ /* 0x000fe200000001ff */
[----:B------:R-:W-:Y:S02]  /*1c10*/  FSETP.GTU.FTZ.AND P1, PT, R80, 20, PT ;  /* 0x41a000005000780b */ /* 0x000fe40003f3c000 */
[----:B------:R-:W-:Y:S02]  /*1c20*/  CS2R R40, SRZ ;  /* 0x0000000000287805 */ /* 0x000fe4000001ff00 */
[----:B------:R-:W-:Y:S01]  /*1c30*/  MOV R42, RZ ;  /* 0x000000ff002a7202 */ /* 0x000fe20000000f00 */
[----:B------:R-:W-:Y:S01]  /*1c40*/  FFMA.FTZ R48, R30, R18, R3 ;  /* 0x000000121e307223 */ /* 0x000fe20000010003 */
        /* <DEDUP_REMOVED lines=31> */
.L_x_1797:
[----:B------:R-:W-:Y:S05]  /*1e40*/  BSYNC.RECONVERGENT B0 ;  /* 0x0000000000007941 */ /* 0x000fea0003800200 */
.L_x_1796:
[----:B------:R-:W-:Y:S01]  /*1e50*/  FFMA.FTZ R3, R31, R19, R48 ;  /* 0x000000131f037223 */ /* 0x000fe20000010030 */
[----:B------:R-:W-:Y:S01]  /*1e60*/  BSSY.RECONVERGENT B0, `(.L_x_1798) ;  /* 0x0000025000007945 */ /* 0x000fe20003800200 */
[----:B------:R-:W-:Y:S01]  /*1e70*/  HFMA2 R51, -RZ, RZ, 0, 0 ;  /* 0x00000000ff337431 */ /* 0x000fe200000001ff */
[----:B------:R-:W-:Y:S02]  /*1e80*/  FSETP.GTU.FTZ.AND P2, PT, R77, 20, PT ;  /* 0x41a000004d00780b */ /* 0x000fe40003f5c000 */
[----:B------:R-:W-:Y:S02]  /*1e90*/  CS2R R44, SRZ ;  /* 0x00000000002c7805 */ /* 0x000fe4000001ff00 */
[----:B------:R-:W-:Y:S01]  /*1ea0*/  MOV R46, RZ ;  /* 0x000000ff002e7202 */ /* 0x000fe20000000f00 */
[----:B---3--:R-:W-:Y:S01]  /*1eb0*/  FFMA.FTZ R52, R24, R12, R3 ;  /* 0x0000000c18347223 */ /* 0x008fe20000010003 */
        /* <DEDUP_REMOVED lines=31> */
.L_x_1799:
[----:B------:R-:W-:Y:S05]  /*20b0*/  BSYNC.RECONVERGENT B0 ;  /* 0x0000000000007941 */ /* 0x000fea0003800200 */
.L_x_1798:
        /* <DEDUP_REMOVED lines=38> */
.L_x_1801:
[----:B------:R-:W-:Y:S05]  /*2320*/  BSYNC.RECONVERGENT B0 ;  /* 0x0000000000007941 */ /* 0x000fea0003800200 */
.L_x_1800:
[----:B------:R-:W-:Y:S04]  /*2330*/  BSSY.RECONVERGENT B0, `(.L_x_1802) ;  /* 0x0000020000007945 */ /* 0x000fe80003800200 */
        /* <DEDUP_REMOVED lines=31> */
.L_x_1803:
[----:B------:R-:W-:Y:S05]  /*2530*/  BSYNC.RECONVERGENT B0 ;  /* 0x0000000000007941 */ /* 0x000fea0003800200 */
.L_x_1802:
        /* <DEDUP_REMOVED lines=32> */
.L_x_1805:
[----:B------:R-:W-:Y:S05]  /*2740*/  BSYNC.RECONVERGENT B0 ;  /* 0x0000000000007941 */ /* 0x000fea0003800200 */
.L_x_1804:
        /* <DEDUP_REMOVED lines=32> */
.L_x_1807:
[----:B------:R-:W-:Y:S05]  /*2950*/  BSYNC.RECONVERGENT B0 ;  /* 0x0000000000007941 */ /* 0x000fea0003800200 */
.L_x_1806:
        /* <DEDUP_REMOVED lines=32> */
.L_x_1809:
[----:B------:R-:W-:Y:S05]  /*2b60*/  BSYNC.RECONVERGENT B0 ;  /* 0x0000000000007941 */ /* 0x000fea0003800200 */
.L_x_1808:
        /* <DEDUP_REMOVED lines=32> */
.L_x_1811:
[----:B------:R-:W-:Y:S05]  /*2d70*/  BSYNC.RECONVERGENT B0 ;  /* 0x0000000000007941 */ /* 0x000fea0003800200 */
.L_x_1810:
[----:B------:R-:W1:Y:S01]  /*2d80*/  LDCU UR41, c[0x0][0x38c] ;  /* 0x00007180ff2977ac */ /* 0x000e620008000800 */
[----:B------:R-:W-:Y:S01]  /*2d90*/  FFMA.FTZ R3, R27, R15, R2 ;  /* 0x0000000f1b037223 */ /* 0x000fe20000010002 */
[----:B------:R-:W-:Y:S01]  /*2da0*/  FMUL.FTZ R53, R5, UR6 ;  /* 0x0000000605357c20 */ /* 0x000fe20008410000 */
[----:B------:R-:W-:Y:S01]  /*2db0*/  FMUL.FTZ R54, R6, UR6 ;  /* 0x0000000606367c20 */ /* 0x000fe20008410000 */
[----:B------:R-:W-:Y:S01]  /*2dc0*/  FMUL.FTZ R55, R7, UR6 ;  /* 0x0000000607377c20 */ /* 0x000fe20008410000 */
[----:B----4-:R-:W-:Y:S01]  /*2dd0*/  FFMA.FTZ R2, R20, R8, R3 ;  /* 0x0000000814027223 */ /* 0x010fe20000010003 */
[----:B0-----:R-:W-:Y:S01]  /*2de0*/  FMUL.FTZ R56, R16, UR6 ;  /* 0x0000000610387c20 */ /* 0x001fe20008410000 */
        /* <DEDUP_REMOVED lines=10> */
[----:B------:R-:W-:Y:S01]  /*2e90*/  FMUL.FTZ R65, R9, UR6 ;  /* 0x0000000609417c20 */ /* 0x000fe20008410000 */
[----:B-1----:R-:W-:Y:S01]  /*2ea0*/  UISETP.GE.AND UP0, UPT, UR41, 0x1, UPT ;  /* 0x000000012900788c */ /* 0x002fe2000bf06270 */
[----:B------:R-:W-:Y:S01]  /*2eb0*/  FMUL.FTZ R66, R10, UR6 ;  /* 0x000000060a427c20 */ /* 0x000fe20008410000 */
[----:B------:R-:W-:Y:S01]  /*2ec0*/  FMUL.FTZ R67, R11, UR6 ;  /* 0x000000060b437c20 */ /* 0x000fe20008410000 */
[----:B------:R-:W-:Y:S01]  /*2ed0*/  FFMA.FTZ R99, R23, R11, R2 ;  /* 0x0000000b17637223 */ /* 0x000fe20000010002 */
[----:B------:R-:W-:Y:S06]  /*2ee0*/  BAR.SYNC.DEFER_BLOCKING 0x0 ;  /* 0x0000000000007b1d */ /* 0x000fec0000010000 */
[----:B------:R-:W-:Y:S05]  /*2ef0*/  BRA.U !UP0, `(.L_x_1812) ;  /* 0x00000025089c7547 */ /* 0x000fea000b800000 */
[----:B------:R-:W0:Y:S01]  /*2f00*/  S2UR UR42, SR_CTAID.Y ;  /* 0x00000000002a79c3 */ /* 0x000e220000002600 */
[----:B------:R-:W0:Y:S01]  /*2f10*/  LDCU.64 UR28, c[0x0][0x3d8] ;  /* 0x00007b00ff1c77ac */ /* 0x000e220008000a00 */
[----:B------:R-:W-:Y:S01]  /*2f20*/  HFMA2 R39, -RZ, RZ, 0, 0 ;  /* 0x00000000ff277431 */ /* 0x000fe200000001ff */
[----:B------:R-:W1:Y:S05]  /*2f30*/  LDCU.64 UR32, c[0x0][0x3b8] ;  /* 0x00007700ff2077ac */ /* 0x000e6a0008000a00 */
[----:B------:R-:W2:Y:S01]  /*2f40*/  LDC R2, c[0x0][0x394] ;  /* 0x0000e500ff027b82 */ /* 0x000ea20000000800 */
[----:B------:R-:W3:Y:S01]  /*2f50*/  LDCU.128 UR8, c[0x0][0x3a0] ;  /* 0x00007400ff0877ac */ /* 0x000ee20008000c00 */
[----:B------:R-:W4:Y:S06]  /*2f60*/  LDCU.128 UR16, c[0x0][0x440] ;  /* 0x00008800ff1077ac */ /* 0x000f2c0008000c00 */
[----:B------:R-:W5:Y:S01]  /*2f70*/  S2UR UR43, SR_CgaCtaId ;  /* 0x00000000002b79c3 */ /* 0x000f620000008800 */
[----:B------:R-:W5:Y:S01]  /*2f80*/  LDCU.64 UR38, c[0x0][0x450] ;  /* 0x00008a00ff2677ac */ /* 0x000f620008000a00 */
[----:B------:R-:W5:Y:S01]  /*2f90*/  LDCU.64 UR34, c[0x0][0x3e0] ;  /* 0x00007c00ff2277ac */ /* 0x000f620008000a00 */
[----:B0-----:R-:W-:Y:S01]  /*2fa0*/  UIMAD.WIDE.U32 UR26, UR42, UR28, URZ ;  /* 0x0000001c2a1a72a5 */ /* 0x001fe2000f8e00ff */
[----:B------:R-:W0:Y:S01]  /*2fb0*/  LDCU.64 UR36, c[0x0][0x3c0] ;  /* 0x00007800ff2477ac */ /* 0x000e220008000a00 */
[----:B-1----:R-:W-:Y:S01]  /*2fc0*/  UIMAD.WIDE.U32 UR24, UR42, UR32, URZ ;  /* 0x000000202a1872a5 */ /* 0x002fe2000f8e00ff */
[----:B--2---:R-:W-:Y:S01]  /*2fd0*/  ISETP.LE.AND P0, PT, R2, UR14, PT ;  /* 0x0000000e02007c0c */ /* 0x004fe2000bf03270 */
[----:B------:R-:W-:-:S02]  /*2fe0*/  UIMAD UR23, UR42, UR29, UR27 ;  /* 0x0000001d2a1772a4 */ /* 0x000fc4000f8e021b */
[----:B---3--:R-:W-:Y:S01]  /*2ff0*/  UIMAD.WIDE.U32 UR28, UR42, UR8, URZ ;  /* 0x000000082a1c72a5 */ /* 0x008fe2000f8e00ff */
[----:B------:R-:W-:Y:S01]  /*3000*/  ISETP.EQ.AND P0, PT, R0, RZ, !P0 ;  /* 0x000000ff0000720c */ /* 0x000fe20004702270 */
[----:B------:R-:W-:Y:S02]  /*3010*/  UIMAD UR33, UR42, UR33, UR25 ;  /* 0x000000212a2172a4 */ /* 0x000fe4000f8e0219 */
[----:B----4-:R-:W-:Y:S01]  /*3020*/  ULEA UR25, UP2, UR28, UR16, 0x2 ;  /* 0x000000101c197291 */ /* 0x010fe2000f8410ff */
[----:B------:R-:W-:Y:S01]  /*3030*/  P2R R132, PR, RZ, 0x1 ;  /* 0x00000001ff847803 */ /* 0x000fe20000000000 */
[----:B------:R-:W-:Y:S02]  /*3040*/  UIMAD UR9, UR42, UR9, UR29 ;  /* 0x000000092a0972a4 */ /* 0x000fe4000f8e021d */
[----:B------:R-:W-:Y:S02]  /*3050*/  ULEA UR32, UP0, UR24, UR18, 0x2 ;  /* 0x0000001218207291 */ /* 0x000fe4000f8010ff */
[----:B------:R-:W-:-:S02]  /*3060*/  ULEA.HI.X UR28, UR28, UR17, UR9, 0x2, UP2 ;  /* 0x000000111c1c7291 */ /* 0x000fc400090f1409 */
[----:B------:R-:W-:Y:S01]  /*3070*/  USHF.L.U32 UR8, UR40, 0x8, URZ ;  /* 0x0000000828087899 */ /* 0x000fe200080006ff */
[----:B------:R-:W-:Y:S01]  /*3080*/  UMOV UR17, 0x400 ;  /* 0x0000040000117882 */ /* 0x000fe20000000000 */
[----:B-----5:R-:W-:Y:S02]  /*3090*/  ULEA UR27, UP1, UR26, UR38, 0x2 ;  /* 0x000000261a1b7291 */ /* 0x020fe4000f8210ff */
[----:B------:R-:W-:Y:S02]  /*30a0*/  ULEA UR17, UR43, UR17, 0x18 ;  /* 0x000000112b117291 */ /* 0x000fe4000f8ec0ff */
[----:B------:R-:W-:Y:S02]  /*30b0*/  UIADD3 UR9, UPT, UPT, UR14, -0x2, URZ ;  /* 0xfffffffe0e097890 */ /* 0x000fe4000fffe0ff */
[----:B------:R-:W-:Y:S02]  /*30c0*/  ULEA.HI.X UR29, UR24, UR19, UR33, 0x2, UP0 ;  /* 0x00000013181d7291 */ /* 0x000fe400080f1421 */
[----:B------:R-:W-:-:S02]  /*30d0*/  USHF.L.U64.HI UR19, UR10, 0x2, UR11 ;  /* 0x000000020a137899 */ /* 0x000fc4000801020b */
[----:B------:R-:W-:Y:S02]  /*30e0*/  ULEA.HI.X UR26, UR26, UR39, UR23, 0x2, UP1 ;  /* 0x000000271a1a7291 */ /* 0x000fe400088f1417 */
[----:B------:R-:W-:Y:S02]  /*30f0*/  ULOP3.LUT UR11, UR8, 0x100, URZ, 0xc0, !UPT ;  /* 0x00000100080b7892 */ /* 0x000fe4000f8ec0ff */
[----:B------:R-:W-:Y:S01]  /*3100*/  UIADD3 UR33, UPT, UPT, UR17, 0x2b60, URZ ;  /* 0x00002b6011217890 */ /* 0x000fe2000fffe0ff */
[----:B------:R-:W1:Y:S01]  /*3110*/  LDCU UR40, c[0x0][0x394] ;  /* 0x00007280ff2877ac */ /* 0x000e620008000800 */
[----:B------:R-:W2:Y:S01]  /*3120*/  LDCU UR42, c[0x0][0x38c] ;  /* 0x00007180ff2a77ac */ /* 0x000ea20008000800 */
[----:B------:R-:W-:Y:S02]  /*3130*/  UIMAD UR16, UR9, UR41, URZ ;  /* 0x00000029091072a4 */ /* 0x000fe4000f8e02ff */
[----:B------:R-:W-:Y:S02]  /*3140*/  USHF.L.U64.HI UR24, UR34, 0x2, UR35 ;  /* 0x0000000222187899 */ /* 0x000fe40008010223 */
[----:B0-----:R-:W-:-:S02]  /*3150*/  USHF.L.U64.HI UR23, UR36, 0x2, UR37 ;  /* 0x0000000224177899 */ /* 0x001fc40008010225 */
[----:B------:R-:W-:Y:S01]  /*3160*/  UIADD3 UR17, UPT, UPT, UR17, 0x3560, URZ ;  /* 0x0000356011117890 */ /* 0x000fe2000fffe0ff */
[----:B------:R-:W-:-:S11]  /*3170*/  UMOV UR8, URZ ;  /* 0x000000ff00087c82 */ /* 0x000fd60008000000 */
.L_x_1825:
[----:B-1----:R-:W-:Y:S02]  /*3180*/  MOV R2, UR25 ;  /* 0x0000001900027c02 */ /* 0x002fe40008000f00 */
[----:B------:R-:W-:-:S05]  /*3190*/  MOV R3, UR28 ;  /* 0x0000001c00037c02 */ /* 0x000fca0008000f00 */
[----:B0-----:R0:W3:Y:S01]  /*31a0*/  LDG.E R76, desc[UR30][R2.64] ;  /* 0x0000001e024c7981 */ /* 0x0010e2000c1e1900 */
[----:B------:R-:W-:Y:S02]  /*31b0*/  MOV R68, UR32 ;  /* 0x0000002000447c02 */ /* 0x000fe40008000f00 */
[----:B------:R-:W-:Y:S02]  /*31c0*/  MOV R71, UR26 ;  /* 0x0000001a00477c02 */ /* 0x000fe40008000f00 */
[----:B------:R-:W-:Y:S02]  /*31d0*/  MOV R69, UR29 ;  /* 0x0000001d00457c02 */ /* 0x000fe40008000f00 */
[----:B------:R-:W-:-:S03]  /*31e0*/  MOV R70, UR27 ;  /* 0x0000001b00467c02 */ /* 0x000fc60008000f00 */
[----:B------:R-:W4:Y:S04]  /*31f0*/  LDG.E R68, desc[UR30][R68.64] ;  /* 0x0000001e44447981 */ /* 0x000f28000c1e1900 */
[----:B------:R-:W4:Y:S01]  /*3200*/  LDG.E R71, desc[UR30][R70.64] ;  /* 0x0000001e46477981 */ /* 0x000f22000c1e1900 */
        /* <DEDUP_REMOVED lines=28> */
[----:B------:R-:W1:Y:S01]  /*33d0*/  MUFU.EX2 R131, R131 ;  /* 0x0000008300837308 */ /* 0x000e620000000800 */
[----:B----4-:R-:W-:Y:S01]  /*33e0*/  FMUL.FTZ R68, R68, R71 ;  /* 0x0000004744447220 */ /* 0x010fe20000410000 */
[----:B0-----:R0:W-:Y:S02]  /*33f0*/  STS [R3+0x2b60], R144 ;  /* 0x002b609003007388 */ /* 0x0011e40000000800 */
        /* <DEDUP_REMOVED lines=21> */
[----:B------:R-:W-:-:S03]  /*3550*/  FMUL.FTZ R101, R11, R68 ;  /* 0x000000440b657220 */ /* 0x000fc60000410000 */
        /* <DEDUP_REMOVED lines=9> */
[----:B-1-34-:R-:W-:Y:S05]  /*35f0*/  @P1 BRA `(.L_x_1814) ;  /* 0x0000000000201947 */ /* 0x01afea0003800000 */
[----:B------:R-:W-:Y:S01]  /*3600*/  UISETP.NE.AND UP0, UPT, UR14, UR40, UPT ;  /* 0x000000280e00728c */ /* 0x000fe2000bf05270 */
[----:B------:R-:W-:-:S08]  /*3610*/  HFMA2 R96, -RZ, RZ, 1.875, 0 ;  /* 0x3f800000ff607431 */ /* 0x000fd000000001ff */
[----:B------:R-:W-:Y:S05]  /*3620*/  BRA.U !UP0, `(.L_x_1815) ;  /* 0x00000001081c7547 */ /* 0x000fea000b800000 */
[----:B------:R-:W-:Y:S01]  /*3630*/  USHF.L.U32 UR18, UR14, 0xa, URZ ;  /* 0x0000000a0e127899 */ /* 0x000fe200080006ff */
[----:B------:R-:W-:-:S03]  /*3640*/  MOV R96, UR33 ;  /* 0x0000002100607c02 */ /* 0x000fc60008000f00 */
[----:B------:R-:W-:-:S09]  /*3650*/  ULOP3.LUT UR18, UR18, 0x400, URZ, 0xc0, !UPT ;  /* 0x0000040012127892 */ /* 0x000fd2000f8ec0ff */
[----:B------:R-:W3:Y:S01]  /*3660*/  LDS R96, [R96+UR18] ;  /* 0x0000001260607984 */ /* 0x000ee20008000800 */
[----:B------:R-:W-:Y:S05]  /*3670*/  BRA `(.L_x_1815) ;  /* 0x0000000000087947 */ /* 0x000fea0003800000 */
.L_x_1814:
[----:B------:R-:W-:-:S06]  /*3680*/  LEA R96, R0, UR9, 0x2 ;  /* 0x0000000900607c11 */ /* 0x000fcc000f8e10ff */
[----:B------:R-:W1:Y:S02]  /*3690*/  LDS R96, [R96+0x3364] ;  /* 0x0033640060607984 */ /* 0x000e640000000800 */
.L_x_1815:
[----:B--2---:R-:W-:Y:S05]  /*36a0*/  BSYNC.RECONVERGENT B0 ;  /* 0x0000000000007941 */ /* 0x004fea0003800200 */
.L_x_1813:
[----:B------:R-:W-:Y:S02]  /*36b0*/  LOP3.LUT P1, RZ, R0, 0x1f, RZ, 0xc0, !PT ;  /* 0x0000001f00ff7812 */ /* 0x000fe4000782c0ff */
[----:B------:R-:W-:Y:S01]  /*36c0*/  MOV R2, UR14 ;  /* 0x0000000e00027c02 */ /* 0x000fe20008000f00 */
[----:B------:R-:W-:Y:S01]  /*36d0*/  HFMA2 R69, -RZ, RZ, 0, 0 ;  /* 0x00000000ff457431 */ /* 0x000fe200000001ff */
[----:B------:R-:W-:Y:S02]  /*36e0*/  MOV R68, 0x3f800000 ;  /* 0x3f80000000447802 */ /* 0x000fe40000000f00 */
[----:B------:R-:W-:Y:S01]  /*36f0*/  ISETP.EQ.OR P1, PT, R2, 0x1, P1 ;  /* 0x000000010200780c */ /* 0x000fe20000f22670 */
[----:B------:R-:W-:Y:S01]  /*3700*/  FMUL.FTZ R143, R32, R91 ;  /* 0x0000005b208f7220 */ /* 0x000fe20000410000 */
[----:B------:R-:W-:Y:S01]  /*3710*/  FMUL.FTZ R146, R33, R92 ;  /* 0x0000005c21927220 */ /* 0x000fe20000410000 */
[----:B------:R-:W-:Y:S01]  /*3720*/  FMUL.FTZ R71, R144, R131 ;  /* 0x0000008390477220 */ /* 0x000fe20000410000 */
[----:B------:R-:W-:-:S02]  /*3730*/  FMUL.FTZ R139, R34, R89 ;  /* 0x00000059228b7220 */ /* 0x000fc40000410000 */
[----:B------:R-:W-:Y:S01]  /*3740*/  FFMA.FTZ R70, R131, R143, R146 ;  /* 0x0000008f83467223 */ /* 0x000fe20000010092 */
[----:B------:R-:W-:Y:S01]  /*3750*/  FMUL.FTZ R137, R35, R90 ;  /* 0x0000005a23897220 */ /* 0x000fe20000410000 */
[C---:B------:R-:W-:Y:S02]  /*3760*/  FMUL.FTZ R71, R126.reuse, R71 ;  /* 0x000000477e477220 */ /* 0x040fe40000410000 */
[----:B------:R-:W-:-:S03]  /*3770*/  FFMA.FTZ R70, R126, R70, R139 ;  /* 0x000000467e467223 */ /* 0x000fc6000001008b */
[----:B------:R-:W-:Y:S01]  /*3780*/  VOTEU.ALL UP0, P1 ;  /* 0x0000000000ff7886 */ /* 0x000fe20000800000 */
[----:B------:R-:W-:Y:S01]  /*3790*/  FMUL.FTZ R156, R28, R87 ;  /* 0x000000571c9c7220 */ /* 0x000fe20000410000 */
[C---:B------:R-:W-:Y:S01]  /*37a0*/  FMUL.FTZ R72, R124.reuse, R71 ;  /* 0x000000477c487220 */ /* 0x040fe20000410000 */
[----:B------:R-:W-:Y:S02]  /*37b0*/  FFMA.FTZ R70, R124, R70, R137 ;  /* 0x000000467c467223 */ /* 0x000fe40000010089 */
[----:B------:R-:W-:Y:S01]  /*37c0*/  @!UP0 UIMAD.WIDE UR38, UR16, 0x8, UR4 ;  /* 0x00000008102688a5 */ /* 0x000fe2000f8e0204 */
[----:B------:R-:W-:Y:S01]  /*37d0*/  FMUL.FTZ R142, R29, R88 ;  /* 0x000000581d8e7220 */ /* 0x000fe20000410000 */
[C---:B0-----:R-:W-:Y:S01]  /*37e0*/  FMUL.FTZ R72, R129.reuse, R72 ;  /* 0x0000004881487220 */ /* 0x041fe20000410000 */
[----:B------:R-:W-:Y:S01]  /*37f0*/  FFMA.FTZ R70, R129, R70, R156 ;  /* 0x0000004681467223 */ /* 0x000fe2000001009c */
[----:B------:R-:W-:Y:S02]  /*3800*/  FMUL.FTZ R150, R30, R85 ;  /* 0x000000551e967220 */ /* 0x000fe40000410000 */
[----:B------:R-:W-:-:S02]  /*3810*/  MOV R2, UR38 ;  /* 0x0000002600027c02 */ /* 0x000fc40008000f00 */
[----:B------:R-:W-:Y:S01]  /*3820*/  MOV R3, UR39 ;  /* 0x0000002700037c02 */ /* 0x000fe20008000f00 */
[C---:B------:R-:W-:Y:S01]  /*3830*/  FMUL.FTZ R72, R127.reuse, R72 ;  /* 0x000000487f487220 */ /* 0x040fe20000410000 */
[----:B------:R-:W-:Y:S01]  /*3840*/  FFMA.FTZ R70, R127, R70, R142 ;  /* 0x000000467f467223 */ /* 0x000fe2000001008e */
[----:B------:R-:W-:Y:S02]  /*3850*/  FMUL.FTZ R145, R31, R86 ;  /* 0x000000561f917220 */ /* 0x000fe40000410000 */
        /* <DEDUP_REMOVED lines=28> */
[----:B------:R-:W-:Y:S01]  /*3a20*/  FMUL.FTZ R2, R113, R2 ;  /* 0x0000000271027220 */ /* 0x000fe20000410000 */
[----:B------:R-:W-:-:S03]  /*3a30*/  FFMA.FTZ R3, R107, R3, R130 ;  /* 0x000000036b037223 */ /* 0x000fc60000010082 */
[----:B------:R-:W-:-:S04]  /*3a40*/  FMUL.FTZ R2, R111, R2 ;  /* 0x000000026f027220 */ /* 0x000fc80000410000 */
        /* <DEDUP_REMOVED lines=8> */
[C---:B------:R-:W-:Y:S01]  /*3ad0*/  ISETP.GE.AND P2, PT, R95.reuse, 0x8, PT ;  /* 0x000000085f00780c */ /* 0x040fe20003f46270 */
[----:B------:R-:W-:Y:S01]  /*3ae0*/  IMAD R141, R0, R141, UR9 ;  /* 0x00000009008d7e24 */ /* 0x000fe2000f8e028d */
[C---:B------:R-:W-:Y:S02]  /*3af0*/  ISETP.GE.AND P3, PT, R95.reuse, 0x4, PT ;  /* 0x000000045f00780c */ /* 0x040fe40003f66270 */
[C---:B------:R-:W-:Y:S02]  /*3b00*/  ISETP.GE.AND P4, PT, R95.reuse, 0x2, PT ;  /* 0x000000025f00780c */ /* 0x040fe40003f86270 */
[----:B------:R-:W-:Y:S01]  /*3b10*/  LDS.64 R72, [R141+0x2150] ;  /* 0x002150008d487984 */ /* 0x000fe20000000a00 */
[----:B------:R-:W-:-:S03]  /*3b20*/  ISETP.GE.AND P5, PT, R95, 0x1, PT ;  /* 0x000000015f00780c */ /* 0x000fc60003fa6270 */
[----:B------:R-:W0:Y:S04]  /*3b30*/  LDS.64 R70, [R141+0x2158] ;  /* 0x002158008d467984 */ /* 0x000e280000000a00 */
[----:B------:R-:W2:Y:S04]  /*3b40*/  LDS.64 R2, [R141+0x2160] ;  /* 0x002160008d027984 */ /* 0x000ea80000000a00 */
[----:B------:R-:W4:Y:S01]  /*3b50*/  LDS.64 R74, [R141+0x2168] ;  /* 0x002168008d4a7984 */ /* 0x000f220000000a00 */
[-C--:B0-----:R-:W-:Y:S01]  /*3b60*/  FFMA.FTZ R149, R73, R70.reuse, R71 ;  /* 0x0000004649957223 */ /* 0x081fe20000010047 */
[----:B------:R-:W-:-:S03]  /*3b70*/  FMUL.FTZ R147, R72, R70 ;  /* 0x0000004648937220 */ /* 0x000fc60000410000 */
[C---:B--2---:R-:W-:Y:S01]  /*3b80*/  FFMA.FTZ R149, R2.reuse, R149, R3 ;  /* 0x0000009502957223 */ /* 0x044fe20000010003 */
[----:B------:R-:W-:-:S03]  /*3b90*/  FMUL.FTZ R147, R2, R147 ;  /* 0x0000009302937220 */ /* 0x000fc60000410000 */
[C---:B----4-:R-:W-:Y:S01]  /*3ba0*/  FFMA.FTZ R75, R74.reuse, R149, R75 ;  /* 0x000000954a4b7223 */ /* 0x050fe2000001004b */
[----:B------:R-:W-:Y:S01]  /*3bb0*/  FMUL.FTZ R74, R74, R147 ;  /* 0x000000934a4a7220 */ /* 0x000fe20000410000 */
[----:B------:R-:W-:Y:S06]  /*3bc0*/  BRA.DIV UR18, `(.L_x_1817) ;  /* 0x0000003212a47947 */ /* 0x000fec000b800000 */
[----:B------:R-:W0:Y:S04]  /*3bd0*/  SHFL.UP PT, R149, R75, 0x1, RZ ;  /* 0x042000004b957989 */ /* 0x000e2800000e00ff */
[----:B------:R-:W2:Y:S01]  /*3be0*/  SHFL.UP PT, R147, R74, 0x1, RZ ;  /* 0x042000004a937989 */ /* 0x000ea200000e00ff */
[C---:B0-----:R-:W-:Y:S01]  /*3bf0*/  FFMA.FTZ R152, R74.reuse, R149, R75 ;  /* 0x000000954a987223 */ /* 0x041fe2000001004b */
[----:B--2---:R-:W-:-:S04]  /*3c00*/  @P5 FMUL.FTZ R74, R74, R147 ;  /* 0x000000934a4a5220 */ /* 0x004fc80000410000 */
        /* <DEDUP_REMOVED lines=17> */
[----:B------:R0:W4:Y:S02]  /*3d20*/  SHFL.UP PT, R151, R75, 0x10, RZ ;  /* 0x060000004b977989 */ /* 0x00012400000e00ff */
.L_x_1843:
[C---:B----4-:R-:W-:Y:S01]  /*3d30*/  FFMA.FTZ R152, R74.reuse, R151, R75 ;  /* 0x000000974a987223 */ /* 0x050fe2000001004b */
[----:B------:R-:W-:Y:S01]  /*3d40*/  UMOV UR18, 0xffffffff ;  /* 0xffffffff00127882 */ /* 0x000fe20000000000 */
[----:B0-2---:R-:W-:-:S03]  /*3d50*/  @P1 FMUL.FTZ R74, R74, R149 ;  /* 0x000000954a4a1220 */ /* 0x005fc60000410000 */
[----:B------:R-:W-:Y:S01]  /*3d60*/  FSEL R75, R75, R152, !P1 ;  /* 0x000000984b4b7208 */ /* 0x000fe20004800000 */
[----:B------:R-:W-:Y:S06]  /*3d70*/  BRA.DIV UR18, `(.L_x_1818) ;  /* 0x0000003612487947 */ /* 0x000fec000b800000 */
.L_x_1846:
[----:B------:R-:W-:-:S03]  /*3d80*/  UMOV UR18, 0xffffffff ;  /* 0xffffffff00127882 */ /* 0x000fc60000000000 */
[----:B------:R-:W-:Y:S05]  /*3d90*/  BRA.DIV UR18, `(.L_x_1819) ;  /* 0x0000003612687947 */ /* 0x000fea000b800000 */
.L_x_1849:
[----:B------:R-:W-:-:S03]  /*3da0*/  UMOV UR18, 0xffffffff ;  /* 0xffffffff00127882 */ /* 0x000fc60000000000 */
[----:B------:R-:W-:Y:S05]  /*3db0*/  BRA.DIV UR18, `(.L_x_1820) ;  /* 0x0000003612887947 */ /* 0x000fea000b800000 */
[----:B------:R-:W0:Y:S04]  /*3dc0*/  SHFL.UP PT, R74, R74, 0x1, RZ ;  /* 0x042000004a4a7989 */ /* 0x000e2800000e00ff */
[----:B------:R-:W2:Y:S04]  /*3dd0*/  SHFL.UP PT, R75, R75, 0x1, RZ ;  /* 0x042000004b4b7989 */ /* 0x000ea800000e00ff */
[----:B-----5:R-:W4:Y:S04]  /*3de0*/  SHFL.IDX PT, R68, R68, RZ, 0x1f ;  /* 0x00001fff44447589 */ /* 0x020f2800000e0000 */
[----:B------:R-:W0:Y:S02]  /*3df0*/  SHFL.IDX PT, R69, R69, RZ, 0x1f ;  /* 0x00001fff45457589 */ /* 0x000e2400000e0000 */
.L_x_1855:
[C---:B0-2---:R-:W-:Y:S01]  /*3e00*/  @P0 FFMA.FTZ R69, R74.reuse, R69, R75 ;  /* 0x000000454a450223 */ /* 0x045fe2000001004b */
        /* <DEDUP_REMOVED lines=11> */
.L_x_1816:
[----:B------:R-:W-:Y:S05]  /*3ec0*/  WARPSYNC.ALL ;  /* 0x0000000000007948 */ /* 0x000fea0003800000 */
[----:B------:R-:W-:Y:S01]  /*3ed0*/  BAR.SYNC.DEFER_BLOCKING 0x0 ;  /* 0x0000000000007b1d */ /* 0x000fe20000010000 */
[C---:B01-3-5:R-:W-:Y:S01]  /*3ee0*/  FMUL.FTZ R68, R107.reuse, R96 ;  /* 0x000000606b447220 */ /* 0x06bfe20000410000 */
        /* <DEDUP_REMOVED lines=10> */
[----:B------:R-:W-:-:S03]  /*3f90*/  MOV R68, 0x3f800000 ;  /* 0x3f80000000447802 */ /* 0x000fc60000000f00 */
[----:B------:R-:W-:Y:S01]  /*3fa0*/  FFMA.FTZ R3, R120, R3, R105 ;  /* 0x0000000378037223 */ /* 0x000fe20000010069 */
[----:B------:R-:W0:Y:S03]  /*3fb0*/  LDS R2, [R128+0x2154] ;  /* 0x0021540080027984 */ /* 0x000e260000000800 */
        /* <DEDUP_REMOVED lines=14> */
[----:B------:R-:W-:-:S03]  /*40a0*/  FMUL.FTZ R69, R123, R2 ;  /* 0x000000027b457220 */ /* 0x000fc60000410000 */
[----:B------:R-:W-:Y:S01]  /*40b0*/  FFMA.FTZ R144, R124, R139, R137 ;  /* 0x0000008b7c907223 */ /* 0x000fe20000010089 */
[----:B------:R-:W-:Y:S01]  /*40c0*/  FMUL.FTZ R2, R122, R69 ;  /* 0x000000457a027220 */ /* 0x000fe20000410000 */
[----:B------:R-:W-:Y:S02]  /*40d0*/  MOV R69, RZ ;  /* 0x000000ff00457202 */ /* 0x000fe40000000f00 */
[----:B------:R-:W-:Y:S01]  /*40e0*/  FFMA.FTZ R137, R129, R144, R156 ;  /* 0x0000009081897223 */ /* 0x000fe2000001009c */
[----:B------:R-:W-:-:S03]  /*40f0*/  FMUL.FTZ R2, R125, R2 ;  /* 0x000000027d027220 */ /* 0x000fc60000410000 */
[C---:B------:R-:W-:Y:S01]  /*4100*/  FFMA.FTZ R142, R127.reuse, R137, R142 ;  /* 0x000000897f8e7223 */ /* 0x040fe2000001008e */
[----:B------:R-:W-:Y:S01]  /*4110*/  FMUL.FTZ R2, R127, R2 ;  /* 0x000000027f027220 */ /* 0x000fe20000410000 */
[----:B------:R-:W0:Y:S01]  /*4120*/  @P0 LDS.64 R68, [UR17] ;  /* 0x00000011ff440984 */ /* 0x000e220008000a00 */
[----:B------:R-:W-:Y:S01]  /*4130*/  ISETP.GT.U32.AND P0, PT, R0, 0x1f, PT ;  /* 0x0000001f0000780c */ /* 0x000fe20003f04070 */
        /* <DEDUP_REMOVED lines=8> */
[----:B------:R-:W-:Y:S02]  /*41c0*/  FFMA.FTZ R135, R120, R140, R135 ;  /* 0x0000008c78877223 */ /* 0x000fe40000010087 */
[----:B------:R1:W-:Y:S02]  /*41d0*/  STS.64 [R128+0x2660], R2 ;  /* 0x0026600280007388 */ /* 0x0003e40000000a00 */
        /* <DEDUP_REMOVED lines=60> */
[----:B------:R-:W-:Y:S04]  /*45a0*/  SHFL.DOWN PT, R155, R72, 0x1, 0x1f ;  /* 0x08201f00489b7f89 */ /* 0x000fe800000e0000 */
[----:B------:R-:W-:Y:S04]  /*45b0*/  SHFL.IDX PT, R148, R72, RZ, 0x1f ;  /* 0x00001fff48947589 */ /* 0x000fe800000e0000 */
[----:B------:R-:W0:Y:S04]  /*45c0*/  SHFL.IDX PT, R151, R73, RZ, 0x1f ;  /* 0x00001fff49977589 */ /* 0x000e2800000e0000 */
[----:B------:R1:W2:Y:S01]  /*45d0*/  SHFL.DOWN PT, R156, R73, 0x1, 0x1f ;  /* 0x08201f00499c7f89 */ /* 0x0002a200000e0000 */
[-C--:B0-----:R-:W-:Y:S01]  /*45e0*/  FFMA.FTZ R134, R69, R148.reuse, R151 ;  /* 0x0000009445867223 */ /* 0x081fe20000010097 */
[----:B-1----:R-:W-:-:S07]  /*45f0*/  FMUL.FTZ R148, R68, R148 ;  /* 0x0000009444947220 */ /* 0x002fce0000410000 */
.L_x_1872:
[----:B------:R-:W-:Y:S02]  /*4600*/  MOV R73, R158 ;  /* 0x0000009e00497202 */ /* 0x000fe40000000f00 */
[----:B------:R-:W-:Y:S02]  /*4610*/  MOV R72, R157 ;  /* 0x0000009d00487202 */ /* 0x000fe40000000f00 */
[----:B------:R-:W-:Y:S01]  /*4620*/  MOV R69, R134 ;  /* 0x0000008600457202 */ /* 0x000fe20000000f00 */
[C---:B--2---:R-:W-:Y:S01]  /*4630*/  @P0 FFMA.FTZ R73, R155.reuse, R73, R156 ;  /* 0x000000499b490223 */ /* 0x044fe2000001009c */
        /* <DEDUP_REMOVED lines=12> */
.L_x_1821:
        /* <DEDUP_REMOVED lines=8> */
[----:B------:R-:W-:Y:S01]  /*4780*/  FFMA.FTZ R151, R31, -R86, R150 ;  /* 0x800000561f977223 */ /* 0x000fe20000010096 */
[----:B------:R-:W-:Y:S01]  /*4790*/  FFMA.FTZ R155, R25, -R84, R140 ;  /* 0x80000054199b7223 */ /* 0x000fe2000001008c */
[----:B------:R-:W-:Y:S01]  /*47a0*/  LEA R2, R2, UR9, 0x3 ;  /* 0x0000000902027c11 */ /* 0x000fe2000f8e18ff */
[----:B------:R-:W-:Y:S01]  /*47b0*/  FFMA.FTZ R157, R27, -R82, R138 ;  /* 0x800000521b9d7223 */ /* 0x000fe2000001008a */
[C---:B------:R-:W-:Y:S01]  /*47c0*/  ISETP.GT.AND P1, PT, R95.reuse, 0x1e, PT ;  /* 0x0000001e5f00780c */ /* 0x040fe20003f24270 */
[----:B------:R-:W-:Y:S01]  /*47d0*/  BSSY.RECONVERGENT B0, `(.L_x_1823) ;  /* 0x00000cc000007945 */ /* 0x000fe20003800200 */
[----:B------:R-:W-:-:S02]  /*47e0*/  ISETP.GT.AND P0, PT, R95, 0x1d, PT ;  /* 0x0000001d5f00780c */ /* 0x000fc40003f04270 */
[----:B------:R-:W-:Y:S01]  /*47f0*/  ISETP.NE.AND P2, PT, R0, RZ, PT ;  /* 0x000000ff0000720c */ /* 0x000fe20003f45270 */
[----:B------:R-:W0:-:S12]  /*4800*/  LDS R2, [R2+0x2664] ;  /* 0x0026640002027984 */ /* 0x000e180000000800 */
[----:B------:R1:W-:Y:S01]  /*4810*/  @!P2 STS.64 [UR17], R68 ;  /* 0x00000044ff00a988 */ /* 0x0003e20008000a11 */
[----:B0-----:R-:W-:Y:S01]  /*4820*/  FFMA.FTZ R101, R2, R96, R101 ;  /* 0x0000006002657223 */ /* 0x001fe20000010065 */
[----:B------:R-:W-:-:S03]  /*4830*/  FFMA.FTZ R2, R4, R143, RZ ;  /* 0x0000008f04027223 */ /* 0x000fc600000100ff */
[----:B------:R-:W-:Y:S01]  /*4840*/  FFMA.FTZ R107, R107, R101, R98 ;  /* 0x000000656b6b7223 */ /* 0x000fe20000010062 */
[----:B------:R-:W-:-:S03]  /*4850*/  FFMA.FTZ R3, R5, R146, R2 ;  /* 0x0000009205037223 */ /* 0x000fc60000010002 */
[----:B------:R-:W-:Y:S01]  /*4860*/  FFMA.FTZ R111, R111, R107, R100 ;  /* 0x0000006b6f6f7223 */ /* 0x000fe20000010064 */
[----:B------:R-:W-:Y:S01]  /*4870*/  FFMA.FTZ R2, R6, R139, R3 ;  /* 0x0000008b06027223 */ /* 0x000fe20000010003 */
[----:B------:R-:W-:Y:S02]  /*4880*/  FFMA.FTZ R100, R34, -R89, R139 ;  /* 0x8000005922647223 */ /* 0x000fe4000001008b */
[----:B------:R-:W-:Y:S01]  /*4890*/  FFMA.FTZ R113, R113, R111, R102 ;  /* 0x0000006f71717223 */ /* 0x000fe20000010066 */
[----:B------:R-:W-:-:S03]  /*48a0*/  FFMA.FTZ R3, R7, R144, R2 ;  /* 0x0000009007037223 */ /* 0x000fc60000010002 */
[----:B------:R-:W-:Y:S01]  /*48b0*/  FFMA.FTZ R103, R116, R113, R103 ;  /* 0x0000007174677223 */ /* 0x000fe20000010067 */
[----:B------:R-:W-:Y:S01]  /*48c0*/  FFMA.FTZ R2, R16, R137, R3 ;  /* 0x0000008910027223 */ /* 0x000fe20000010003 */
[----:B------:R-:W-:Y:S02]  /*48d0*/  FFMA.FTZ R116, R24, -R83, R145 ;  /* 0x8000005318747223 */ /* 0x000fe40000010091 */
[----:B------:R-:W-:Y:S01]  /*48e0*/  FFMA.FTZ R119, R119, R103, R104 ;  /* 0x0000006777777223 */ /* 0x000fe20000010068 */
[----:B------:R-:W-:Y:S01]  /*48f0*/  FFMA.FTZ R75, R17, R142, R2 ;  /* 0x0000008e114b7223 */ /* 0x000fe20000010002 */
[----:B------:R-:W-:Y:S02]  /*4900*/  FMUL.FTZ R104, R103, R82 ;  /* 0x0000005267687220 */ /* 0x000fe40000410000 */
[----:B------:R-:W-:Y:S01]  /*4910*/  FFMA.FTZ R105, R120, R119, R105 ;  /* 0x0000007778697223 */ /* 0x000fe20000010069 */
[----:B------:R-:W-:Y:S01]  /*4920*/  FFMA.FTZ R70, R18, R141, R75 ;  /* 0x0000008d12467223 */ /* 0x000fe2000001004b */
[----:B------:R-:W-:-:S02]  /*4930*/  FADD.FTZ R63, R104, R63 ;  /* 0x0000003f683f7221 */ /* 0x000fc40000010000 */
[----:B------:R-:W-:-:S04]  /*4940*/  FFMA.FTZ R121, R121, R105, R106 ;  /* 0x0000006979797223 */ /* 0x000fc8000001006a */
[-C--:B------:R-:W-:Y:S01]  /*4950*/  FFMA.FTZ R123, R123, R121.reuse, R108 ;  /* 0x000000797b7b7223 */ /* 0x080fe2000001006c */
[----:B-1----:R-:W-:-:S03]  /*4960*/  FMUL.FTZ R69, R76, R121 ;  /* 0x000000794c457220 */ /* 0x002fc60000410000 */
[----:B------:R-:W-:Y:S01]  /*4970*/  FFMA.FTZ R109, R122, R123, R109 ;  /* 0x0000007b7a6d7223 */ /* 0x000fe2000001006d */
[----:B------:R-:W-:-:S03]  /*4980*/  FFMA.FTZ R122, R22, -R77, R153 ;  /* 0x8000004d167a7223 */ /* 0x000fc60000010099 */
[----:B------:R-:W-:Y:S01]  /*4990*/  FFMA.FTZ R125, R125, R109, R110 ;  /* 0x0000006d7d7d7223 */ /* 0x000fe2000001006e */
[----:B------:R-:W-:-:S03]  /*49a0*/  FFMA.FTZ R110, R28, -R87, R137 ;  /* 0x800000571c6e7223 */ /* 0x000fc60000010089 */
[----:B------:R-:W-:Y:S01]  /*49b0*/  FFMA.FTZ R127, R127, R125, R112 ;  /* 0x0000007d7f7f7223 */ /* 0x000fe20000010070 */
[----:B------:R-:W-:-:S03]  /*49c0*/  FFMA.FTZ R112, R20, -R79, R133 ;  /* 0x8000004f14707223 */ /* 0x000fc60000010085 */
[----:B------:R-:W-:Y:S01]  /*49d0*/  FFMA.FTZ R129, R129, R127, R114 ;  /* 0x0000007f81817223 */ /* 0x000fe20000010072 */
[----:B------:R-:W-:Y:S01]  /*49e0*/  FMUL.FTZ R137, R127, R87 ;  /* 0x000000577f897220 */ /* 0x000fe20000410000 */
[----:B------:R-:W-:Y:S02]  /*49f0*/  FFMA.FTZ R114, R30, -R85, R141 ;  /* 0x800000551e727223 */ /* 0x000fe4000001008d */
[----:B------:R-:W-:Y:S01]  /*4a00*/  FFMA.FTZ R115, R124, R129, R115 ;  /* 0x000000817c737223 */ /* 0x000fe20000010073 */
[----:B------:R-:W-:-:S03]  /*4a10*/  FADD.FTZ R56, R137, R56 ;  /* 0x0000003889387221 */ /* 0x000fc60000010000 */
[----:B------:R-:W-:Y:S01]  /*4a20*/  FFMA.FTZ R117, R126, R115, R117 ;  /* 0x000000737e757223 */ /* 0x000fe20000010075 */
[----:B------:R-:W-:-:S03]  /*4a30*/  FMUL.FTZ R75, R115, R89 ;  /* 0x00000059734b7220 */ /* 0x000fc60000410000 */
[----:B------:R-:W-:Y:S01]  /*4a40*/  FFMA.FTZ R131, R131, R117, R118 ;  /* 0x0000007583837223 */ /* 0x000fe20000010076 */
[----:B------:R-:W-:Y:S01]  /*4a50*/  FMUL.FTZ R2, R117, R92 ;  /* 0x0000005c75027220 */ /* 0x000fe20000410000 */
[----:B------:R-:W-:Y:S01]  /*4a60*/  FFMA.FTZ R118, R26, -R81, R135 ;  /* 0x800000511a767223 */ /* 0x000fe20000010087 */
[----:B------:R-:W-:Y:S01]  /*4a70*/  FADD.FTZ R54, R75, R54 ;  /* 0x000000364b367221 */ /* 0x000fe20000010000 */
        /* <DEDUP_REMOVED lines=9> */
[C---:B------:R-:W-:Y:S02]  /*4b10*/  FADD.FTZ R55, R70.reuse, R55 ;  /* 0x0000003746377221 */ /* 0x040fe40000010000 */
[----:B------:R-:W-:Y:S01]  /*4b20*/  FFMA.FTZ R96, R70, R147, R139 ;  /* 0x0000009346607223 */ /* 0x000fe2000001008b */
[----:B------:R-:W-:Y:S01]  /*4b30*/  FFMA.FTZ R139, R13, R140, R74 ;  /* 0x0000008c0d8b7223 */ /* 0x000fe2000001004a */
[----:B------:R-:W-:-:S02]  /*4b40*/  FMUL.FTZ R74, R125, R88 ;  /* 0x000000587d4a7220 */ /* 0x000fc40000410000 */
[----:B------:R-:W-:Y:S01]  /*4b50*/  FFMA.FTZ R143, R137, R110, R96 ;  /* 0x0000006e898f7223 */ /* 0x000fe20000010060 */
[----:B------:R-:W-:Y:S01]  /*4b60*/  FFMA.FTZ R98, R14, R135, R139 ;  /* 0x000000870e627223 */ /* 0x000fe2000001008b */
[----:B------:R-:W-:Y:S01]  /*4b70*/  FMUL.FTZ R139, R109, R85 ;  /* 0x000000556d8b7220 */ /* 0x000fe20000410000 */
[----:B------:R-:W-:Y:S01]  /*4b80*/  FMUL.FTZ R135, R119, R81 ;  /* 0x0000005177877220 */ /* 0x000fe20000410000 */
[----:B------:R-:W-:Y:S01]  /*4b90*/  FFMA.FTZ R96, R74, R149, R143 ;  /* 0x000000954a607223 */ /* 0x000fe2000001008f */
[----:B------:R-:W-:Y:S01]  /*4ba0*/  FFMA.FTZ R141, R15, R138, R98 ;  /* 0x0000008a0f8d7223 */ /* 0x000fe20000010062 */
[----:B------:R-:W-:Y:S01]  /*4bb0*/  FMUL.FTZ R98, R123, R86 ;  /* 0x000000567b627220 */ /* 0x000fe20000410000 */
[----:B------:R-:W-:Y:S01]  /*4bc0*/  FADD.FTZ R62, R135, R62 ;  /* 0x0000003e873e7221 */ /* 0x000fe20000010000 */
        /* <DEDUP_REMOVED lines=8> */
[C---:B------:R-:W-:Y:S01]  /*4c50*/  FFMA.FTZ R143, R141.reuse, R116, R96 ;  /* 0x000000748d8f7223 */ /* 0x040fe20000010060 */
[----:B------:R-:W-:Y:S01]  /*4c60*/  FFMA.FTZ R96, R10, R153, R145 ;  /* 0x000000990a607223 */ /* 0x000fe20000010091 */
[C---:B------:R-:W-:Y:S01]  /*4c70*/  FADD.FTZ R61, R102.reuse, R61 ;  /* 0x0000003d663d7221 */ /* 0x040fe20000010000 */
[----:B------:R-:W-:Y:S01]  /*4c80*/  FADD.FTZ R60, R141, R60 ;  /* 0x0000003c8d3c7221 */ /* 0x000fe20000010000 */
[----:B------:R-:W-:Y:S01]  /*4c90*/  FFMA.FTZ R106, R102, R155, R143 ;  /* 0x0000009b666a7223 */ /* 0x000fe2000001008f */
[----:B------:R-:W-:Y:S01]  /*4ca0*/  FMUL.FTZ R143, R113, R79 ;  /* 0x0000004f718f7220 */ /* 0x000fe20000410000 */
[----:B------:R-:W-:Y:S01]  /*4cb0*/  FFMA.FTZ R96, R11, R130, R96 ;  /* 0x000000820b607223 */ /* 0x000fe20000010060 */
[----:B------:R-:W-:Y:S01]  /*4cc0*/  FFMA.FTZ R130, R23, -R78, R130 ;  /* 0x8000004e17827223 */ /* 0x000fe20000010082 */
[----:B------:R-:W-:Y:S01]  /*4cd0*/  FFMA.FTZ R145, R135, R118, R106 ;  /* 0x0000007687917223 */ /* 0x000fe2000001006a */
[----:B------:R-:W-:Y:S01]  /*4ce0*/  FMUL.FTZ R106, R111, R80 ;  /* 0x000000506f6a7220 */ /* 0x000fe20000410000 */
[----:B------:R-:W-:Y:S01]  /*4cf0*/  FADD.FTZ R64, R143, R64 ;  /* 0x000000408f407221 */ /* 0x000fe20000010000 */
[----:B------:R-:W0:Y:S01]  /*4d00*/  SHFL.DOWN PT, R159, R96, 0x1, 0x1f ;  /* 0x08201f00609f7f89 */ /* 0x000e2200000e0000 */
[----:B------:R-:W-:Y:S01]  /*4d10*/  FFMA.FTZ R108, R104, R157, R145 ;  /* 0x0000009d686c7223 */ /* 0x000fe20000010091 */
[----:B------:R-:W-:Y:S01]  /*4d20*/  FMUL.FTZ R145, R107, R77 ;  /* 0x0000004d6b917220 */ /* 0x000fe20000410000 */
[----:B------:R-:W-:Y:S01]  /*4d30*/  FADD.FTZ R65, R106, R65 ;  /* 0x000000416a417221 */ /* 0x000fe20000010000 */
[----:B------:R-:W-:Y:S01]  /*4d40*/  FADD.FTZ R58, R139, R58 ;  /* 0x0000003a8b3a7221 */ /* 0x000fe20000010000 */
[----:B------:R-:W-:Y:S01]  /*4d50*/  FFMA.FTZ R133, R143, R112, R108 ;  /* 0x000000708f857223 */ /* 0x000fe2000001006c */
[----:B------:R-:W-:Y:S01]  /*4d60*/  FMUL.FTZ R108, R101, R78 ;  /* 0x0000004e656c7220 */ /* 0x000fe20000410000 */
[----:B------:R-:W-:Y:S01]  /*4d70*/  FADD.FTZ R66, R145, R66 ;  /* 0x0000004291427221 */ /* 0x000fe20000010000 */
[----:B------:R-:W-:Y:S01]  /*4d80*/  FADD.FTZ R57, R74, R57 ;  /* 0x000000394a397221 */ /* 0x000fe20000010000 */
[----:B------:R-:W-:Y:S01]  /*4d90*/  FFMA.FTZ R120, R106, R136, R133 ;  /* 0x000000886a787223 */ /* 0x000fe20000010085 */
[----:B------:R-:W-:-:S03]  /*4da0*/  FADD.FTZ R67, R108, R67 ;  /* 0x000000436c437221 */ /* 0x000fc60000010000 */
        /* <DEDUP_REMOVED lines=13> */
[----:B0-----:R-:W-:Y:S01]  /*4e80*/  @!P1 FADD.FTZ R96, R96, R153 ;  /* 0x0000009960609221 */ /* 0x001fe20000010000 */
[----:B------:R-:W-:-:S04]  /*4e90*/  FMUL.FTZ R153, R76, R101 ;  /* 0x000000654c997220 */ /* 0x000fc80000410000 */
[----:B------:R-:W0:Y:S01]  /*4ea0*/  SHFL.DOWN PT, R159, R96, 0x8, 0x1f ;  /* 0x09001f00609f7f89 */ /* 0x000e2200000e0000 */
[----:B------:R-:W-:Y:S01]  /*4eb0*/  FMUL.FTZ R0, R130, R153 ;  /* 0x0000009982007220 */ /* 0x000fe20000410000 */
[----:B------:R-:W-:-:S03]  /*4ec0*/  FMUL.FTZ R153, R76, R111 ;  /* 0x0000006f4c997220 */ /* 0x000fc60000410000 */
[----:B------:R-:W-:Y:S01]  /*4ed0*/  FFMA.FTZ R0, R23, R101, R0 ;  /* 0x0000006517007223 */ /* 0x000fe20000010000 */
[----:B------:R-:W-:Y:S01]  /*4ee0*/  FMUL.FTZ R101, R76, R113 ;  /* 0x000000714c657220 */ /* 0x000fe20000410000 */
[----:B------:R-:W-:Y:S02]  /*4ef0*/  FMUL.FTZ R136, R136, R153 ;  /* 0x0000009988887220 */ /* 0x000fe40000410000 */
[----:B------:R-:W-:Y:S01]  /*4f00*/  FADD.FTZ R39, R0, R39 ;  /* 0x0000002700277221 */ /* 0x000fe20000010000 */
[----:B------:R-:W-:Y:S01]  /*4f10*/  FMUL.FTZ R153, R112, R101 ;  /* 0x0000006570997220 */ /* 0x000fe20000410000 */
[----:B------:R-:W-:Y:S01]  /*4f20*/  FMUL.FTZ R101, R76, R119 ;  /* 0x000000774c657220 */ /* 0x000fe20000410000 */
[----:B------:R-:W-:Y:S02]  /*4f30*/  FFMA.FTZ R112, R21, R111, R136 ;  /* 0x0000006f15707223 */ /* 0x000fe40000010088 */
[----:B------:R-:W-:Y:S01]  /*4f40*/  FFMA.FTZ R113, R20, R113, R153 ;  /* 0x0000007114717223 */ /* 0x000fe20000010099 */
[----:B------:R-:W-:Y:S01]  /*4f50*/  FMUL.FTZ R101, R118, R101 ;  /* 0x0000006576657220 */ /* 0x000fe20000410000 */
[----:B------:R-:W-:Y:S01]  /*4f60*/  FADD.FTZ R37, R112, R37 ;  /* 0x0000002570257221 */ /* 0x000fe20000010000 */
[----:B-1----:R-:W-:Y:S01]  /*4f70*/  @!P1 FADD.FTZ R133, R133, R120 ;  /* 0x0000007885859221 */ /* 0x002fe20000010000 */
[----:B------:R-:W-:Y:S01]  /*4f80*/  FMUL.FTZ R120, R76, R103 ;  /* 0x000000674c787220 */ /* 0x000fe20000410000 */
[----:B------:R-:W-:Y:S01]  /*4f90*/  FFMA.FTZ R119, R26, R119, R101 ;  /* 0x000000771a777223 */ /* 0x000fe20000010065 */
[----:B------:R-:W-:Y:S01]  /*4fa0*/  FMUL.FTZ R101, R116, R69 ;  /* 0x0000004574657220 */ /* 0x000fe20000410000 */
[C---:B------:R-:W-:Y:S01]  /*4fb0*/  FMUL.FTZ R69, R76.reuse, R109 ;  /* 0x0000006d4c457220 */ /* 0x040fe20000410000 */
[----:B------:R-:W1:Y:S01]  /*4fc0*/  SHFL.DOWN PT, R124, R133, 0x8, 0x1f ;  /* 0x09001f00857c7f89 */ /* 0x000e6200000e0000 */
[----:B------:R-:W-:Y:S01]  /*4fd0*/  FMUL.FTZ R68, R157, R120 ;  /* 0x000000789d447220 */ /* 0x000fe20000410000 */
[----:B------:R-:W-:Y:S01]  /*4fe0*/  FMUL.FTZ R120, R76, R105 ;  /* 0x000000694c787220 */ /* 0x000fe20000410000 */
[----:B0-----:R-:W-:Y:S01]  /*4ff0*/  @!P0 FADD.FTZ R96, R96, R159 ;  /* 0x0000009f60608221 */ /* 0x001fe20000010000 */
[----:B------:R-:W-:Y:S01]  /*5000*/  FMUL.FTZ R159, R76, R107 ;  /* 0x0000006b4c9f7220 */ /* 0x000fe20000410000 */
[----:B------:R-:W-:Y:S01]  /*5010*/  FFMA.FTZ R121, R24, R121, R101 ;  /* 0x0000007918797223 */ /* 0x000fe20000010065 */
[----:B------:R-:W-:Y:S01]  /*5020*/  FMUL.FTZ R120, R155, R120 ;  /* 0x000000789b787220 */ /* 0x000fe20000410000 */
[----:B------:R-:W-:Y:S01]  /*5030*/  FMUL.FTZ R101, R114, R69 ;  /* 0x0000004572657220 */ /* 0x000fe20000410000 */
[----:B------:R-:W-:Y:S01]  /*5040*/  FMUL.FTZ R159, R122, R159 ;  /* 0x0000009f7a9f7220 */ /* 0x000fe20000410000 */
[C---:B------:R-:W-:Y:S01]  /*5050*/  FMUL.FTZ R69, R76.reuse, R127 ;  /* 0x0000007f4c457220 */ /* 0x040fe20000410000 */
[----:B------:R-:W-:Y:S01]  /*5060*/  FFMA.FTZ R120, R25, R105, R120 ;  /* 0x0000006919787223 */ /* 0x000fe20000010078 */
[----:B------:R-:W-:Y:S01]  /*5070*/  FMUL.FTZ R116, R76, R123 ;  /* 0x0000007b4c747220 */ /* 0x000fe20000410000 */
[----:B------:R-:W0:Y:S01]  /*5080*/  SHFL.DOWN PT, R105, R96, 0x10, 0x1f ;  /* 0x0a001f0060697f89 */ /* 0x000e2200000e0000 */
[----:B------:R-:W-:Y:S01]  /*5090*/  FFMA.FTZ R68, R27, R103, R68 ;  /* 0x000000671b447223 */ /* 0x000fe20000010044 */
[----:B------:R-:W-:Y:S01]  /*50a0*/  FMUL.FTZ R103, R110, R69 ;  /* 0x000000456e677220 */ /* 0x000fe20000410000 */
[C---:B------:R-:W-:Y:S01]  /*50b0*/  FMUL.FTZ R110, R76.reuse, R117 ;  /* 0x000000754c6e7220 */ /* 0x040fe20000410000 */
[----:B------:R-:W-:Y:S01]  /*50c0*/  FMUL.FTZ R69, R76, R131 ;  /* 0x000000834c457220 */ /* 0x000fe20000410000 */
[----:B------:R-:W-:Y:S01]  /*50d0*/  FMUL.FTZ R118, R151, R116 ;  /* 0x0000007497767220 */ /* 0x000fe20000410000 */
[----:B------:R-:W-:Y:S01]  /*50e0*/  FFMA.FTZ R109, R30, R109, R101 ;  /* 0x0000006d1e6d7223 */ /* 0x000fe20000010065 */
[C---:B------:R-:W-:Y:S01]  /*50f0*/  FMUL.FTZ R116, R76.reuse, R125 ;  /* 0x0000007d4c747220 */ /* 0x040fe20000410000 */
[C---:B------:R-:W-:Y:S01]  /*5100*/  FMUL.FTZ R114, R76.reuse, R129 ;  /* 0x000000814c727220 */ /* 0x040fe20000410000 */
[----:B------:R-:W-:Y:S01]  /*5110*/  FMUL.FTZ R101, R76, R115 ;  /* 0x000000734c657220 */ /* 0x000fe20000410000 */
[----:B------:R-:W-:Y:S01]  /*5120*/  FMUL.FTZ R110, R73, R110 ;  /* 0x0000006e496e7220 */ /* 0x000fe20000410000 */
[----:B------:R-:W-:Y:S01]  /*5130*/  FMUL.FTZ R69, R72, R69 ;  /* 0x0000004548457220 */ /* 0x000fe20000410000 */
[----:B-1----:R-:W-:Y:S01]  /*5140*/  @!P0 FADD.FTZ R133, R133, R124 ;  /* 0x0000007c85858221 */ /* 0x002fe20000010000 */
[----:B------:R-:W-:Y:S01]  /*5150*/  ISETP.NE.AND P0, PT, R95, RZ, PT ;  /* 0x000000ff5f00720c */ /* 0x000fe20003f05270 */
[----:B------:R-:W-:Y:S01]  /*5160*/  FMUL.FTZ R116, R149, R116 ;  /* 0x0000007495747220 */ /* 0x000fe20000410000 */
[----:B------:R-:W-:Y:S01]  /*5170*/  FMUL.FTZ R114, R147, R114 ;  /* 0x0000007293727220 */ /* 0x000fe20000410000 */
[----:B------:R-:W-:Y:S01]  /*5180*/  FMUL.FTZ R101, R100, R101 ;  /* 0x0000006564657220 */ /* 0x000fe20000410000 */
[----:B------:R-:W1:Y:S01]  /*5190*/  SHFL.DOWN PT, R122, R133, 0x10, 0x1f ;  /* 0x0a001f00857a7f89 */ /* 0x000e6200000e0000 */
[----:B------:R-:W-:Y:S01]  /*51a0*/  FFMA.FTZ R107, R22, R107, R159 ;  /* 0x0000006b166b7223 */ /* 0x000fe2000001009f */
[----:B------:R-:W-:Y:S01]  /*51b0*/  FFMA.FTZ R118, R31, R123, R118 ;  /* 0x0000007b1f767223 */ /* 0x000fe20000010076 */
[----:B------:R-:W-:Y:S01]  /*51c0*/  FFMA.FTZ R116, R29, R125, R116 ;  /* 0x0000007d1d747223 */ /* 0x000fe20000010074 */
[----:B------:R-:W-:Y:S01]  /*51d0*/  FFMA.FTZ R103, R28, R127, R103 ;  /* 0x0000007f1c677223 */ /* 0x000fe20000010067 */
[----:B------:R-:W-:Y:S01]  /*51e0*/  FFMA.FTZ R114, R35, R129, R114 ;  /* 0x0000008123727223 */ /* 0x000fe20000010072 */
[----:B------:R-:W-:Y:S01]  /*51f0*/  FFMA.FTZ R101, R34, R115, R101 ;  /* 0x0000007322657223 */ /* 0x000fe20000010065 */
[----:B0-----:R-:W-:Y:S01]  /*5200*/  FADD.FTZ R73, R96, R105 ;  /* 0x0000006960497221 */ /* 0x001fe20000010000 */
[----:B------:R-:W-:Y:S01]  /*5210*/  FFMA.FTZ R110, R33, R117, R110 ;  /* 0x00000075216e7223 */ /* 0x000fe2000001006e */
[----:B------:R-:W-:Y:S01]  /*5220*/  @!P0 LOP3.LUT R71, R71, 0xf8, RZ, 0xc0, !PT ;  /* 0x000000f847478812 */ /* 0x000fe200078ec0ff */
        /* <DEDUP_REMOVED lines=14> */
[----:B-1----:R-:W-:Y:S01]  /*5310*/  FADD.FTZ R72, R133, R122 ;  /* 0x0000007a85487221 */ /* 0x002fe20000010000 */
[----:B------:R-:W-:-:S04]  /*5320*/  FADD.FTZ R48, R69, R48 ;  /* 0x0000003045307221 */ /* 0x000fc80000010000 */
[----:B------:R0:W-:Y:S01]  /*5330*/  @!P0 STS.64 [R71+UR9+0x2118], R72 ;  /* 0x0021184847008988 */ /* 0x0001e20008000a09 */
[----:B------:R-:W-:Y:S06]  /*5340*/  BAR.SYNC.DEFER_BLOCKING 0x0 ;  /* 0x0000000000007b1d */ /* 0x000fec0000010000 */
[----:B------:R-:W-:Y:S05]  /*5350*/  @P2 BRA `(.L_x_1824) ;  /* 0x00000000004c2947 */ /* 0x000fea0003800000 */
[----:B------:R-:W1:Y:S01]  /*5360*/  LDC R0, c[0x0][0x394] ;  /* 0x0000e500ff007b82 */ /* 0x000e620000000800 */
[----:B0-----:R-:W0:Y:S01]  /*5370*/  LDS.128 R68, [UR9+0x2120] ;  /* 0x00212009ff447984 */ /* 0x001e220008000c00 */
[----:B------:R-:W-:-:S03]  /*5380*/  ISETP.GT.AND P0, PT, R95, 0xf, PT ;  /* 0x0000000f5f00780c */ /* 0x000fc60003f04270 */
[----:B------:R-:W2:Y:S01]  /*5390*/  LDS.64 R2, [UR9+0x2130] ;  /* 0x00213009ff027984 */ /* 0x000ea20008000a00 */
[----:B------:R-:W-:Y:S02]  /*53a0*/  FSEL R96, R96, R73, P0 ;  /* 0x0000004960607208 */ /* 0x000fe40000000000 */
[----:B------:R-:W-:Y:S02]  /*53b0*/  FSEL R133, R133, R72, P0 ;  /* 0x0000004885857208 */ /* 0x000fe40000000000 */
[----:B-1----:R-:W-:-:S13]  /*53c0*/  ISETP.NE.AND P1, PT, R0, UR14, PT ;  /* 0x0000000e00007c0c */ /* 0x002fda000bf25270 */
[----:B------:R-:W1:Y:S04]  /*53d0*/  @P1 LDS R0, [UR33+0x1600] ;  /* 0x00160021ff001984 */ /* 0x000e680008000800 */
[----:B------:R-:W3:Y:S01]  /*53e0*/  @P1 LDS R75, [UR33+0x1200] ;  /* 0x00120021ff4b1984 */ /* 0x000ee20008000800 */
[----:B0-----:R-:W-:Y:S01]  /*53f0*/  FADD.FTZ R96, R69, R96 ;  /* 0x0000006045607221 */ /* 0x001fe20000010000 */
[----:B------:R-:W-:-:S03]  /*5400*/  FADD.FTZ R133, R68, R133 ;  /* 0x0000008544857221 */ /* 0x000fc60000010000 */
[----:B------:R-:W-:Y:S01]  /*5410*/  FADD.FTZ R96, R71, R96 ;  /* 0x0000006047607221 */ /* 0x000fe20000010000 */
[----:B------:R-:W-:-:S03]  /*5420*/  FADD.FTZ R133, R70, R133 ;  /* 0x0000008546857221 */ /* 0x000fc60000010000 */
[----:B--2---:R-:W-:Y:S01]  /*5430*/  FADD.FTZ R3, R96, R3 ;  /* 0x0000000360037221 */ /* 0x004fe20000010000 */
[----:B------:R-:W-:-:S03]  /*5440*/  FADD.FTZ R2, R133, R2 ;  /* 0x0000000285027221 */ /* 0x000fc60000010000 */
[----:B-1----:R-:W-:Y:S01]  /*5450*/  @P1 FADD.FTZ R3, R3, R0 ;  /* 0x0000000003031221 */ /* 0x002fe20000010000 */
[----:B---3--:R-:W-:-:S04]  /*5460*/  @P1 FADD.FTZ R2, R2, R75 ;  /* 0x0000004b02021221 */ /* 0x008fc80000010000 */
[----:B------:R1:W-:Y:S04]  /*5470*/  STS [UR33+0x1600], R3 ;  /* 0x00160003ff007988 */ /* 0x0003e80008000821 */
[----:B------:R1:W-:Y:S02]  /*5480*/  STS [UR33+0x1200], R2 ;  /* 0x00120002ff007988 */ /* 0x0003e40008000821 */
.L_x_1824:
[----:B------:R-:W-:Y:S05]  /*5490*/  BSYNC.RECONVERGENT B0 ;  /* 0x0000000000007941 */ /* 0x000fea0003800200 */
.L_x_1823:
        /* <DEDUP_REMOVED lines=13> */
.L_x_1812:
[----:B-1----:R-:W1:Y:S01]  /*5570*/  S2R R3, SR_TID.X ;  /* 0x0000000000037919 */ /* 0x002e620000002100 */
[----:B------:R-:W-:Y:S01]  /*5580*/  HFMA2 R5, -RZ, RZ, 0, 9.5367431640625e-07 ;  /* 0x00000010ff057431 */ /* 0x000fe200000001ff */
[----:B------:R-:W-:Y:S08]  /*5590*/  BAR.SYNC.DEFER_BLOCKING 0x0 ;  /* 0x0000000000007b1d */ /* 0x000ff00000010000 */
[----:B------:R-:W2:Y:S01]  /*55a0*/  S2UR UR23, SR_CTAID.X ;  /* 0x00000000001779c3 */ /* 0x000ea20000002500 */
[----:B------:R-:W2:Y:S01]  /*55b0*/  LDCU.64 UR18, c[0x0][0x4f8] ;  /* 0x00009f00ff1277ac */ /* 0x000ea20008000a00 */
[----:B------:R-:W-:Y:S01]  /*55c0*/  UIADD3 UR28, UPT, UPT, UR14, -0x1, URZ ;  /* 0xffffffff0e1c7890 */ /* 0x000fe2000fffe0ff */
[----:B------:R-:W3:Y:S05]  /*55d0*/  LDCU.64 UR24, c[0x0][0x500] ;  /* 0x0000a000ff1877ac */ /* 0x000eea0008000a00 */
[----:B------:R-:W3:Y:S01]  /*55e0*/  S2UR UR8, SR_CTAID.Y ;  /* 0x00000000000879c3 */ /* 0x000ee20000002600 */
[----:B------:R-:W4:Y:S01]  /*55f0*/  LDCU.64 UR26, c[0x0][0x550] ;  /* 0x0000aa00ff1a77ac */ /* 0x000f220008000a00 */
[----:B-1----:R-:W-:-:S02]  /*5600*/  SHF.L.U32 R9, R3, 0x2, RZ ;  /* 0x0000000203097819 */ /* 0x002fc400000006ff */
[----:B------:R-:W-:Y:S02]  /*5610*/  LOP3.LUT R0, R3, 0x1f, RZ, 0xc0, !PT ;  /* 0x0000001f03007812 */ /* 0x000fe400078ec0ff */
[----:B------:R-:W-:-:S04]  /*5620*/  LOP3.LUT R9, R9, 0xf80, RZ, 0xc0, !PT ;  /* 0x00000f8009097812 */ /* 0x000fc800078ec0ff */
[----:B------:R-:W-:-:S05]  /*5630*/  LOP3.LUT R2, R9, R0, RZ, 0xfc, !PT ;  /* 0x0000000009027212 */ /* 0x000fca00078efcff */
[----:B------:R-:W-:-:S05]  /*5640*/  IMAD.WIDE.U32 R4, R2, R5, UR12 ;  /* 0x0000000c02047e25 */ /* 0x000fca000f8e0005 */
[----:B------:R-:W5:Y:S04]  /*5650*/  LDG.E.128 R12, desc[UR30][R4.64] ;  /* 0x0000001e040c7981 */ /* 0x000f68000c1e1d00 */
[----:B------:R-:W5:Y:S04]  /*5660*/  LDG.E.128 R16, desc[UR30][R4.64+0x200] ;  /* 0x0002001e04107981 */ /* 0x000f68000c1e1d00 */
[----:B------:R-:W5:Y:S04]  /*5670*/  LDG.E.128 R20, desc[UR30][R4.64+0x400] ;  /* 0x0004001e04147981 */ /* 0x000f68000c1e1d00 */
[----:B------:R-:W5:Y:S01]  /*5680*/  LDG.E.128 R24, desc[UR30][R4.64+0x600] ;  /* 0x0006001e04187981 */ /* 0x000f62000c1e1d00 */
[----:B------:R-:W-:-:S02]  /*5690*/  USHF.L.U32 UR16, UR28, 0xb, URZ ;  /* 0x0000000b1c107899 */ /* 0x000fc400080006ff */
[----:B------:R-:W-:Y:S02]  /*56a0*/  UIADD3 UR15, UP1, UPT, UR15, -0x2000, URZ ;  /* 0xffffe0000f0f7890 */ /* 0x000fe4000ff3e0ff */
[----:B------:R-:W-:Y:S02]  /*56b0*/  USHF.R.S32.HI UR17, URZ, 0x1f, UR16 ;  /* 0x0000001fff117899 */ /* 0x000fe40008011410 */
[----:B------:R-:W-:Y:S02]  /*56c0*/  UIADD3 UR12, UP2, UPT, UR12, -0x2000, URZ ;  /* 0xffffe0000c0c7890 */ /* 0x000fe4000ff5e0ff */
[----:B--2---:R-:W-:Y:S02]  /*56d0*/  UIMAD.WIDE.U32 UR10, UR23, UR18, UR16 ;  /* 0x00000012170a72a5 */ /* 0x004fe4000f8e0010 */
[----:B---3--:R-:W-:Y:S02]  /*56e0*/  UIMAD UR18, UR8, UR25, URZ ;  /* 0x00000019081272a4 */ /* 0x008fe4000f8e02ff */
[----:B------:R-:W-:-:S02]  /*56f0*/  UIMAD UR11, UR23, UR19, UR11 ;  /* 0x00000013170b72a4 */ /* 0x000fc4000f8e020b */
[----:B------:R-:W-:Y:S02]  /*5700*/  UIADD3.X UR20, UPT, UPT, UR20, -0x1, URZ, UP1, !UPT ;  /* 0xffffffff14147890 */ /* 0x000fe40008ffe4ff */
[----:B------:R-:W-:Y:S01]  /*5710*/  UIMAD.WIDE.U32 UR10, UR8, UR24, UR10 ;  /* 0x00000018080a72a5 */ /* 0x000fe2000f8e000a */
[----:B------:R-:W1:Y:S03]  /*5720*/  LDCU.64 UR24, c[0x0][0x560] ;  /* 0x0000ac00ff1877ac */ /* 0x000e660008000a00 */
[----:B------:R-:W-:Y:S02]  /*5730*/  UIADD3 UR18, UPT, UPT, UR11, UR18, URZ ;  /* 0x000000120b127290 */ /* 0x000fe4000fffe0ff */
[----:B----4-:R-:W-:Y:S02]  /*5740*/  ULEA UR11, UP0, UR10, UR26, 0x2 ;  /* 0x0000001a0a0b7291 */ /* 0x010fe4000f8010ff */
[----:B------:R-:W-:-:S02]  /*5750*/  UIADD3.X UR13, UPT, UPT, UR13, -0x1, URZ, UP2, !UPT ;  /* 0xffffffff0d0d7890 */ /* 0x000fc400097fe4ff */
[----:B------:R-:W-:-:S05]  /*5760*/  ULEA.HI.X UR10, UR10, UR27, UR18, 0x2, UP0 ;  /* 0x0000001b0a0a7291 */ /* 0x000fca00080f1412 */
[----:B------:R-:W2:Y:S01]  /*5770*/  LDCU.64 UR18, c[0x0][0x520] ;  /* 0x0000a400ff1277ac */ /* 0x000ea20008000a00 */
[----:B-----5:R-:W-:Y:S04]  /*5780*/  STS.128 [R94], R12 ;  /* 0x0000000c5e007388 */ /* 0x020fe80000000c00 */
[----:B------:R-:W-:Y:S04]  /*5790*/  STS.128 [R94+0x200], R16 ;  /* 0x000200105e007388 */ /* 0x000fe80000000c00 */
[----:B------:R-:W-:Y:S04]  /*57a0*/  STS.128 [R94+0x400], R20 ;  /* 0x000400145e007388 */ /* 0x000fe80000000c00 */
[----:B------:R-:W-:Y:S01]  /*57b0*/  STS.128 [R94+0x600], R24 ;  /* 0x000600185e007388 */ /* 0x000fe20000000c00 */
[----:B------:R-:W-:-:S03]  /*57c0*/  NOP ;  /* 0x0000000000007918 */ /* 0x000fc60000000000 */
[----:B------:R-:W3:Y:S04]  /*57d0*/  LDS.128 R28, [R93] ;  /* 0x000000005d1c7984 */ /* 0x000ee80000000c00 */
[----:B------:R-:W4:Y:S04]  /*57e0*/  LDS.128 R32, [R93+0x10] ;  /* 0x000010005d207984 */ /* 0x000f280000000c00 */
[----:B------:R-:W5:Y:S01]  /*57f0*/  LDS.128 R4, [R93+0x20] ;  /* 0x000020005d047984 */ /* 0x000f620000000c00 */
[----:B---3--:R-:W-:Y:S01]  /*5800*/  FADD.FTZ R29, R29, UR7 ;  /* 0x000000071d1d7e21 */ /* 0x008fe20008010000 */
[----:B------:R-:W-:Y:S01]  /*5810*/  FADD.FTZ R28, R28, UR7 ;  /* 0x000000071c1c7e21 */ /* 0x000fe20008010000 */
[----:B------:R-:W-:Y:S01]  /*5820*/  FADD.FTZ R30, R30, UR7 ;  /* 0x000000071e1e7e21 */ /* 0x000fe20008010000 */
[----:B------:R-:W-:Y:S01]  /*5830*/  FADD.FTZ R31, R31, UR7 ;  /* 0x000000071f1f7e21 */ /* 0x000fe20008010000 */
[----:B----4-:R-:W-:Y:S01]  /*5840*/  FADD.FTZ R32, R32, UR7 ;  /* 0x0000000720207e21 */ /* 0x010fe20008010000 */
[----:B------:R-:W-:Y:S01]  /*5850*/  FSETP.GTU.FTZ.AND P2, PT, R29, 20, PT ;  /* 0x41a000001d00780b */ /* 0x000fe20003f5c000 */
[----:B------:R-:W-:Y:S01]  /*5860*/  FADD.FTZ R33, R33, UR7 ;  /* 0x0000000721217e21 */ /* 0x000fe20008010000 */
[----:B------:R-:W-:Y:S01]  /*5870*/  FSETP.GTU.FTZ.AND P1, PT, R28, 20, PT ;  /* 0x41a000001c00780b */ /* 0x000fe20003f3c000 */
[----:B------:R-:W-:Y:S01]  /*5880*/  FADD.FTZ R34, R34, UR7 ;  /* 0x0000000722227e21 */ /* 0x000fe20008010000 */
[----:B------:R-:W-:Y:S01]  /*5890*/  FSETP.GTU.FTZ.AND P6, PT, R30, 20, PT ;  /* 0x41a000001e00780b */ /* 0x000fe20003fdc000 */
[----:B------:R-:W-:Y:S01]  /*58a0*/  FADD.FTZ R35, R35, UR7 ;  /* 0x0000000723237e21 */ /* 0x000fe20008010000 */
[----:B------:R-:W-:Y:S01]  /*58b0*/  FSETP.GTU.FTZ.AND P4, PT, R32, 20, PT ;  /* 0x41a000002000780b */ /* 0x000fe20003f9c000 */
[----:B-----5:R-:W-:Y:S01]  /*58c0*/  FADD.FTZ R18, R4, UR7 ;  /* 0x0000000704127e21 */ /* 0x020fe20008010000 */
[----:B------:R-:W-:Y:S01]  /*58d0*/  FSETP.GTU.FTZ.AND P0, PT, R33, 20, PT ;  /* 0x41a000002100780b */ /* 0x000fe20003f1c000 */
[----:B------:R-:W-:Y:S01]  /*58e0*/  FADD.FTZ R5, R5, UR7 ;  /* 0x0000000705057e21 */ /* 0x000fe20008010000 */
[----:B------:R-:W-:Y:S01]  /*58f0*/  FSETP.GTU.FTZ.AND P3, PT, R34, 20, PT ;  /* 0x41a000002200780b */ /* 0x000fe20003f7c000 */
[----:B------:R-:W-:Y:S01]  /*5900*/  FADD.FTZ R6, R6, UR7 ;  /* 0x0000000706067e21 */ /* 0x000fe20008010000 */
[----:B------:R-:W-:Y:S01]  /*5910*/  FSETP.GTU.FTZ.AND P5, PT, R31, 20, PT ;  /* 0x41a000001f00780b */ /* 0x000fe20003fbc000 */
[----:B------:R-:W-:Y:S01]  /*5920*/  @!P2 FMUL.FTZ R11, R29, -1.4426950216293334961 ;  /* 0xbfb8aa3b1d0ba820 */ /* 0x000fe20000410000 */
[----:B------:R-:W-:Y:S01]  /*5930*/  FADD.FTZ R7, R7, UR7 ;  /* 0x0000000707077e21 */ /* 0x000fe20008010000 */
[----:B------:R-:W-:-:S02]  /*5940*/  @!P1 FMUL.FTZ R8, R28, -1.4426950216293334961 ;  /* 0xbfb8aa3b1c089820 */ /* 0x000fc40000410000 */
[----:B------:R-:W-:Y:S02]  /*5950*/  @!P6 FMUL.FTZ R4, R30, -1.4426950216293334961 ;  /* 0xbfb8aa3b1e04e820 */ /* 0x000fe40000410000 */
[----:B------:R-:W3:Y:S04]  /*5960*/  @!P2 MUFU.EX2 R11, R11 ;  /* 0x0000000b000ba308 */ /* 0x000ee80000000800 */
[----:B------:R-:W4:Y:S01]  /*5970*/  @!P1 MUFU.EX2 R8, R8 ;  /* 0x0000000800089308 */ /* 0x000f220000000800 */
[----:B------:R-:W-:-:S03]  /*5980*/  @!P3 FMUL.FTZ R16, R34, -1.4426950216293334961 ;  /* 0xbfb8aa3b2210b820 */ /* 0x000fc60000410000 */
[----:B------:R-:W5:Y:S04]  /*5990*/  @!P6 MUFU.EX2 R4, R4 ;  /* 0x000000040004e308 */ /* 0x000f680000000800 */
[----:B------:R-:W0:Y:S01]  /*59a0*/  @!P3 MUFU.EX2 R16, R16 ;  /* 0x000000100010b308 */ /* 0x000e220000000800 */
[----:B---3--:R-:W-:Y:S01]  /*59b0*/  @!P2 FADD.FTZ R12, R11, 1 ;  /* 0x3f8000000b0ca421 */ /* 0x008fe20000010000 */
[----:B------:R-:W-:Y:S01]  /*59c0*/  @!P0 FMUL.FTZ R11, R33, -1.4426950216293334961 ;  /* 0xbfb8aa3b210b8820 */ /* 0x000fe20000410000 */
[----:B----4-:R-:W-:Y:S01]  /*59d0*/  @!P1 FADD.FTZ R10, R8, 1 ;  /* 0x3f800000080a9421 */ /* 0x010fe20000010000 */
[----:B------:R-:W-:-:S03]  /*59e0*/  @!P5 FMUL.FTZ R8, R31, -1.4426950216293334961 ;  /* 0xbfb8aa3b1f08d820 */ /* 0x000fc60000410000 */
[----:B------:R-:W3:Y:S01]  /*59f0*/  @!P2 MUFU.RCP R12, R12 ;  /* 0x0000000c000ca308 */ /* 0x000ee20000001000 */
[----:B-----5:R-:W-:Y:S01]  /*5a00*/  @!P6 FADD.FTZ R4, R4, 1 ;  /* 0x3f8000000404e421 */ /* 0x020fe20000010000 */
[----:B0-----:R-:W-:-:S06]  /*5a10*/  @!P3 FADD.FTZ R16, R16, 1 ;  /* 0x3f8000001010b421 */ /* 0x001fcc0000010000 */
[----:B------:R0:W4:Y:S08]  /*5a20*/  @!P1 MUFU.RCP R13, R10 ;  /* 0x0000000a000d9308 */ /* 0x0001300000001000 */
[----:B------:R-:W5:Y:S01]  /*5a30*/  @!P0 MUFU.EX2 R11, R11 ;  /* 0x0000000b000b8308 */ /* 0x000f620000000800 */
[----:B0-----:R-:W-:Y:S01]  /*5a40*/  @!P4 FMUL.FTZ R10, R32, -1.4426950216293334961 ;  /* 0xbfb8aa3b200ac820 */ /* 0x001fe20000410000 */
[----:B---3--:R-:W-:Y:S01]  /*5a50*/  @!P2 FMUL.FTZ R49, R49, R12 ;  /* 0x0000000c3131a220 */ /* 0x008fe20000410000 */
[----:B------:R-:W-:Y:S01]  /*5a60*/  FSETP.GTU.FTZ.AND P2, PT, R18, 20, PT ;  /* 0x41a000001200780b */ /* 0x000fe20003f5c000 */
[----:B------:R-:W0:Y:S04]  /*5a70*/  @!P5 MUFU.EX2 R8, R8 ;  /* 0x000000080008d308 */ /* 0x000e280000000800 */
[----:B------:R-:W3:Y:S01]  /*5a80*/  @!P4 MUFU.EX2 R10, R10 ;  /* 0x0000000a000ac308 */ /* 0x000ee20000000800 */
[----:B----4-:R-:W-:Y:S01]  /*5a90*/  @!P1 FMUL.FTZ R48, R48, R13 ;  /* 0x0000000d30309220 */ /* 0x010fe20000410000 */
[----:B------:R-:W-:Y:S01]  /*5aa0*/  FSETP.GTU.FTZ.AND P1, PT, R35, 20, PT ;  /* 0x41a000002300780b */ /* 0x000fe20003f3c000 */
[----:B------:R-:W4:Y:S01]  /*5ab0*/  LDS.128 R12, [R93+0x30] ;  /* 0x000030005d0c7984 */ /* 0x000f220000000c00 */
[----:B------:R-:W1:Y:S01]  /*5ac0*/  @!P6 MUFU.RCP R19, R4 ;  /* 0x000000040013e308 */ /* 0x000e620000001000 */
[----:B-----5:R-:W-:-:S03]  /*5ad0*/  @!P0 FADD.FTZ R11, R11, 1 ;  /* 0x3f8000000b0b8421 */ /* 0x020fc60000010000 */
[----:B------:R-:W-:Y:S01]  /*5ae0*/  @!P2 FMUL.FTZ R18, R18, -1.4426950216293334961 ;  /* 0xbfb8aa3b1212a820 */ /* 0x000fe20000410000 */
[----:B------:R-:W-:Y:S01]  /*5af0*/  BAR.SYNC.DEFER_BLOCKING 0x0 ;  /* 0x0000000000007b1d */ /* 0x000fe20000010000 */
[----:B0-----:R-:W-:Y:S01]  /*5b00*/  @!P5 FADD.FTZ R8, R8, 1 ;  /* 0x3f8000000808d421 */ /* 0x001fe20000010000 */
[----:B---3--:R-:W-:-:S04]  /*5b10*/  @!P4 FADD.FTZ R10, R10, 1 ;  /* 0x3f8000000a0ac421 */ /* 0x008fc80000010000 */
[----:B------:R-:W0:Y:S01]  /*5b20*/  @!P2 MUFU.EX2 R18, R18 ;  /* 0x000000120012a308 */ /* 0x000e220000000800 */
[----:B------:R-:W-:-:S03]  /*5b30*/  @!P1 FMUL.FTZ R17, R35, -1.4426950216293334961 ;  /* 0xbfb8aa3b23119820 */ /* 0x000fc60000410000 */
[----:B------:R-:W3:Y:S01]  /*5b40*/  @!P4 MUFU.RCP R21, R10 ;  /* 0x0000000a0015c308 */ /* 0x000ee20000001000 */
[----:B-1----:R-:W-:Y:S01]  /*5b50*/  @!P6 FMUL.FTZ R50, R50, R19 ;  /* 0x000000133232e220 */ /* 0x002fe20000410000 */
[----:B------:R-:W-:-:S06]  /*5b60*/  FSETP.GTU.FTZ.AND P6, PT, R5, 20, PT ;  /* 0x41a000000500780b */ /* 0x000fcc0003fdc000 */
[----:B------:R-:W1:Y:S01]  /*5b70*/  @!P1 MUFU.EX2 R17, R17 ;  /* 0x0000001100119308 */ /* 0x000e620000000800 */
[----:B0-----:R-:W-:-:S03]  /*5b80*/  @!P2 FADD.FTZ R18, R18, 1 ;  /* 0x3f8000001212a421 */ /* 0x001fc60000010000 */
[----:B------:R-:W0:Y:S01]  /*5b90*/  @!P0 MUFU.RCP R20, R11 ;  /* 0x0000000b00148308 */ /* 0x000e220000001000 */
[----:B------:R-:W-:Y:S01]  /*5ba0*/  STS.128 [R93], R52 ;  /* 0x000000345d007388 */ /* 0x000fe20000000c00 */
[----:B---3--:R-:W-:Y:S01]  /*5bb0*/  @!P4 FMUL.FTZ R44, R44, R21 ;  /* 0x000000152c2cc220 */ /* 0x008fe20000410000 */
[----:B------:R-:W-:-:S05]  /*5bc0*/  FSETP.GTU.FTZ.AND P4, PT, R6, 20, PT ;  /* 0x41a000000600780b */ /* 0x000fca0003f9c000 */
[----:B------:R-:W3:Y:S01]  /*5bd0*/  @!P3 MUFU.RCP R23, R16 ;  /* 0x000000100017b308 */ /* 0x000ee20000001000 */
[----:B------:R-:W-:Y:S01]  /*5be0*/  STS.128 [R93+0x10], R56 ;  /* 0x000010385d007388 */ /* 0x000fe20000000c00 */
[----:B-1----:R-:W-:Y:S01]  /*5bf0*/  @!P1 FADD.FTZ R17, R17, 1 ;  /* 0x3f80000011119421 */ /* 0x002fe20000010000 */
[----:B------:R-:W-:Y:S01]  /*5c00*/  @!P6 FMUL.FTZ R4, R5, -1.4426950216293334961 ;  /* 0xbfb8aa3b0504e820 */ /* 0x000fe20000410000 */
[----:B----4-:R-:W-:Y:S01]  /*5c10*/  FADD.FTZ R12, R12, UR7 ;  /* 0x000000070c0c7e21 */ /* 0x010fe20008010000 */
[----:B------:R-:W-:Y:S01]  /*5c20*/  FADD.FTZ R13, R13, UR7 ;  /* 0x000000070d0d7e21 */ /* 0x000fe20008010000 */
[----:B------:R-:W-:Y:S02]  /*5c30*/  STS.128 [R93+0x20], R60 ;  /* 0x0000203c5d007388 */ /* 0x000fe40000000c00 */
[----:B------:R-:W1:Y:S01]  /*5c40*/  @!P1 MUFU.RCP R22, R17 ;  /* 0x0000001100169308 */ /* 0x000e620000001000 */
[----:B------:R-:W-:Y:S01]  /*5c50*/  FADD.FTZ R14, R14, UR7 ;  /* 0x000000070e0e7e21 */ /* 0x000fe20008010000 */
[----:B0-----:R-:W-:Y:S01]  /*5c60*/  @!P0 FMUL.FTZ R45, R45, R20 ;  /* 0x000000142d2d8220 */ /* 0x001fe20000410000 */
[----:B------:R-:W-:Y:S01]  /*5c70*/  STS.128 [R93+0x30], R64 ;  /* 0x000030405d007388 */ /* 0x000fe20000000c00 */
[----:B------:R-:W-:-:S04]  /*5c80*/  NOP ;  /* 0x0000000000007918 */ /* 0x000fc80000000000 */
[----:B------:R0:W4:Y:S01]  /*5c90*/  @!P2 MUFU.RCP R25, R18 ;  /* 0x000000120019a308 */ /* 0x0001220000001000 */
[----:B---3--:R-:W-:Y:S01]  /*5ca0*/  @!P3 FMUL.FTZ R46, R46, R23 ;  /* 0x000000172e2eb220 */ /* 0x008fe20000410000 */
[----:B------:R-:W-:Y:S01]  /*5cb0*/  FADD.FTZ R15, R15, UR7 ;  /* 0x000000070f0f7e21 */ /* 0x000fe20008010000 */
[----:B------:R-:W-:Y:S01]  /*5cc0*/  LDS.128 R28, [R94+0x600] ;  /* 0x000600005e1c7984 */ /* 0x000fe20000000c00 */
[----:B------:R-:W-:Y:S01]  /*5cd0*/  FSETP.GTU.FTZ.AND P0, PT, R7, 20, PT ;  /* 0x41a000000700780b */ /* 0x000fe20003f1c000 */
[----:B------:R-:W-:Y:S01]  /*5ce0*/  @!P4 FMUL.FTZ R5, R6, -1.4426950216293334961 ;  /* 0xbfb8aa3b0605c820 */ /* 0x000fe20000410000 */
[----:B------:R-:W-:Y:S02]  /*5cf0*/  FSETP.GTU.FTZ.AND P3, PT, R14, 20, PT ;  /* 0x41a000000e00780b */ /* 0x000fe40003f7c000 */
[----:B------:R-:W3:Y:S01]  /*5d00*/  @!P5 MUFU.RCP R8, R8 ;  /* 0x000000080008d308 */ /* 0x000ee20000001000 */
[----:B-1----:R-:W-:Y:S01]  /*5d10*/  @!P1 FMUL.FTZ R47, R47, R22 ;  /* 0x000000162f2f9220 */ /* 0x002fe20000410000 */
[----:B0-----:R-:W0:Y:S01]  /*5d20*/  LDS.128 R16, [R94] ;  /* 0x000000005e107984 */ /* 0x001e220000000c00 */
[----:B------:R-:W-:-:S03]  /*5d30*/  FSETP.GTU.FTZ.AND P1, PT, R12, 20, PT ;  /* 0x41a000000c00780b */ /* 0x000fc60003f3c000 */
[----:B------:R-:W1:Y:S02]  /*5d40*/  LDS.128 R20, [R94+0x200] ;  /* 0x000200005e147984 */ /* 0x000e640000000c00 */
[----:B------:R-:W5:Y:S01]  /*5d50*/  @!P6 MUFU.EX2 R4, R4 ;  /* 0x000000040004e308 */ /* 0x000f620000000800 */
[----:B------:R-:W-:Y:S01]  /*5d60*/  @!P0 FMUL.FTZ R6, R7, -1.4426950216293334961 ;  /* 0xbfb8aa3b07068820 */ /* 0x000fe20000410000 */
[----:B----4-:R-:W-:Y:S01]  /*5d70*/  @!P2 FMUL.FTZ R40, R40, R25 ;  /* 0x000000192828a220 */ /* 0x010fe20000410000 */
[----:B------:R-:W-:Y:S01]  /*5d80*/  FSETP.GTU.FTZ.AND P2, PT, R13, 20, PT ;  /* 0x41a000000d00780b */ /* 0x000fe20003f5c000 */
[----:B------:R-:W4:Y:S01]  /*5d90*/  LDS.128 R24, [R94+0x400] ;  /* 0x000400005e187984 */ /* 0x000f220000000c00 */
[----:B------:R-:W2:Y:S01]  /*5da0*/  @!P4 MUFU.EX2 R5, R5 ;  /* 0x000000050005c308 */ /* 0x000ea20000000800 */
[----:B------:R-:W-:Y:S02]  /*5db0*/  @!P3 FMUL.FTZ R10, R14, -1.4426950216293334961 ;  /* 0xbfb8aa3b0e0ab820 */ /* 0x000fe40000410000 */
[----:B------:R-:W-:Y:S01]  /*5dc0*/  @!P1 FMUL.FTZ R7, R12, -1.4426950216293334961 ;  /* 0xbfb8aa3b0c079820 */ /* 0x000fe20000410000 */
[----:B------:R-:W2:Y:S01]  /*5dd0*/  @!P0 MUFU.EX2 R6, R6 ;  /* 0x0000000600068308 */ /* 0x000ea20000000800 */
[----:B---3--:R-:W-:Y:S01]  /*5de0*/  @!P5 FMUL.FTZ R51, R51, R8 ;  /* 0x000000083333d220 */ /* 0x008fe20000410000 */
[----:B------:R-:W-:-:S02]  /*5df0*/  FSETP.GTU.FTZ.AND P5, PT, R15, 20, PT ;  /* 0x41a000000f00780b */ /* 0x000fc40003fbc000 */
[----:B------:R-:W3:Y:S01]  /*5e00*/  @!P3 MUFU.EX2 R10, R10 ;  /* 0x0000000a000ab308 */ /* 0x000ee20000000800 */
[----:B-----5:R-:W-:Y:S02]  /*5e10*/  @!P6 FADD.FTZ R4, R4, 1 ;  /* 0x3f8000000404e421 */ /* 0x020fe40000010000 */
[----:B------:R-:W-:Y:S01]  /*5e20*/  @!P2 FMUL.FTZ R8, R13, -1.4426950216293334961 ;  /* 0xbfb8aa3b0d08a820 */ /* 0x000fe20000410000 */
[----:B------:R-:W5:Y:S01]  /*5e30*/  @!P1 MUFU.EX2 R7, R7 ;  /* 0x0000000700079308 */ /* 0x000f620000000800 */
[----:B------:R-:W-:Y:S01]  /*5e40*/  IADD3 R13, PT, PT, R9, R0, RZ ;  /* 0x00000000090d7210 */ /* 0x000fe20007ffe0ff */
[----:B--2---:R-:W-:Y:S02]  /*5e50*/  @!P4 FADD.FTZ R5, R5, 1 ;  /* 0x3f8000000505c421 */ /* 0x004fe40000010000 */
[----:B------:R2:W0:Y:S01]  /*5e60*/  @!P6 MUFU.RCP R12, R4 ;  /* 0x00000004000ce308 */ /* 0x0004220000001000 */
[----:B------:R-:W-:Y:S02]  /*5e70*/  @!P0 FADD.FTZ R6, R6, 1 ;  /* 0x3f80000006068421 */ /* 0x000fe40000010000 */
[----:B------:R-:W-:Y:S01]  /*5e80*/  @!P5 FMUL.FTZ R11, R15, -1.4426950216293334961 ;  /* 0xbfb8aa3b0f0bd820 */ /* 0x000fe20000410000 */
[----:B---3--:R-:W-:-:S04]  /*5e90*/  @!P3 FADD.FTZ R10, R10, 1 ;  /* 0x3f8000000a0ab421 */ /* 0x008fc80000010000 */
[----:B------:R-:W3:Y:S01]  /*5ea0*/  @!P2 MUFU.EX2 R8, R8 ;  /* 0x000000080008a308 */ /* 0x000ee20000000800 */
[----:B--2---:R-:W-:Y:S01]  /*5eb0*/  MOV R4, UR11 ;  /* 0x0000000b00047c02 */ /* 0x004fe20008000f00 */
[----:B-----5:R-:W-:Y:S02]  /*5ec0*/  @!P1 FADD.FTZ R7, R7, 1 ;  /* 0x3f80000007079421 */ /* 0x020fe40000010000 */
[----:B------:R-:W2:Y:S04]  /*5ed0*/  @!P5 MUFU.EX2 R11, R11 ;  /* 0x0000000b000bd308 */ /* 0x000ea80000000800 */
[----:B------:R5:W1:Y:S01]  /*5ee0*/  @!P4 MUFU.RCP R15, R5 ;  /* 0x00000005000fc308 */ /* 0x000a620000001000 */
[----:B0-----:R-:W-:Y:S01]  /*5ef0*/  @!P6 FMUL.FTZ R41, R41, R12 ;  /* 0x0000000c2929e220 */ /* 0x001fe20000410000 */
[----:B---3--:R-:W-:-:S06]  /*5f00*/  @!P2 FADD.FTZ R8, R8, 1 ;  /* 0x3f8000000808a421 */ /* 0x008fcc0000010000 */
[----:B------:R-:W0:Y:S01]  /*5f10*/  @!P0 MUFU.RCP R6, R6 ;  /* 0x0000000600068308 */ /* 0x000e220000001000 */
[----:B-----5:R-:W-:Y:S01]  /*5f20*/  MOV R5, UR10 ;  /* 0x0000000a00057c02 */ /* 0x020fe20008000f00 */
[----:B--2---:R-:W-:Y:S01]  /*5f30*/  @!P5 FADD.FTZ R11, R11, 1 ;  /* 0x3f8000000b0bd421 */ /* 0x004fe20000010000 */
[----:B------:R-:W2:Y:S01]  /*5f40*/  LDCU.64 UR10, c[0x0][0x518] ;  /* 0x0000a300ff0a77ac */ /* 0x000ea20008000a00 */
[----:B------:R-:W-:-:S04]  /*5f50*/  IMAD.WIDE.U32 R4, R13, 0x10, R4 ;  /* 0x000000100d047825 */ /* 0x000fc800078e0004 */
[----:B------:R-:W3:Y:S01]  /*5f60*/  @!P1 MUFU.RCP R7, R7 ;  /* 0x0000000700079308 */ /* 0x000ee20000001000 */
[----:B-1----:R-:W-:Y:S01]  /*5f70*/  @!P4 FMUL.FTZ R42, R42, R15 ;  /* 0x0000000f2a2ac220 */ /* 0x002fe20000410000 */
[----:B------:R-:W-:Y:S04]  /*5f80*/  STG.E.128 desc[UR30][R4.64], R16 ;  /* 0x0000001004007986 */ /* 0x000fe8000c101d1e */
[----:B------:R-:W-:Y:S02]  /*5f90*/  STG.E.128 desc[UR30][R4.64+0x200], R20 ;  /* 0x0002001404007986 */ /* 0x000fe4000c101d1e */
[----:B------:R-:W1:Y:S01]  /*5fa0*/  @!P2 MUFU.RCP R8, R8 ;  /* 0x000000080008a308 */ /* 0x000e620000001000 */
[----:B0-----:R-:W-:Y:S01]  /*5fb0*/  @!P0 FMUL.FTZ R43, R43, R6 ;  /* 0x000000062b2b8220 */ /* 0x001fe20000410000 */
[----:B----4-:R-:W-:Y:S01]  /*5fc0*/  STG.E.128 desc[UR30][R4.64+0x400], R24 ;  /* 0x0004001804007986 */ /* 0x010fe2000c101d1e */
[----:B------:R-:W-:Y:S01]  /*5fd0*/  FADD.FTZ R6, R48, R97 ;  /* 0x0000006130067221 */ /* 0x000fe20000010000 */
[----:B--2---:R-:W-:-:S02]  /*5fe0*/  UIMAD.WIDE.U32 UR16, UR23, UR10, UR16 ;  /* 0x0000000a171072a5 */ /* 0x004fc4000f8e0010 */
[----:B------:R0:W-:Y:S02]  /*5ff0*/  STG.E.128 desc[UR30][R4.64+0x600], R28 ;  /* 0x0006001c04007986 */ /* 0x0001e4000c101d1e */
[----:B------:R-:W2:Y:S01]  /*6000*/  @!P3 MUFU.RCP R33, R10 ;  /* 0x0000000a0021b308 */ /* 0x000ea20000001000 */
[----:B------:R-:W-:Y:S01]  /*6010*/  UIMAD UR11, UR23, UR11, UR17 ;  /* 0x0000000b170b72a4 */ /* 0x000fe2000f8e0211 */
[----:B---3--:R-:W-:Y:S01]  /*6020*/  @!P1 FMUL.FTZ R36, R36, R7 ;  /* 0x0000000724249220 */ /* 0x008fe20000410000 */
[----:B------:R-:W-:Y:S01]  /*6030*/  BAR.SYNC.DEFER_BLOCKING 0x0 ;  /* 0x0000000000007b1d */ /* 0x000fe20000010000 */
[----:B------:R-:W-:Y:S01]  /*6040*/  FADD.FTZ R7, R6, R49 ;  /* 0x0000003106077221 */ /* 0x000fe20000010000 */
[----:B------:R-:W-:-:S04]  /*6050*/  UIMAD UR17, UR8, UR19, URZ ;  /* 0x00000013081172a4 */ /* 0x000fc8000f8e02ff */
[----:B------:R-:W3:Y:S01]  /*6060*/  @!P5 MUFU.RCP R14, R11 ;  /* 0x0000000b000ed308 */ /* 0x000ee20000001000 */
[----:B-1----:R-:W-:Y:S01]  /*6070*/  @!P2 FMUL.FTZ R37, R37, R8 ;  /* 0x000000082525a220 */ /* 0x002fe20000410000 */
[----:B------:R-:W-:Y:S02]  /*6080*/  UMOV UR10, UR16 ;  /* 0x00000010000a7c82 */ /* 0x000fe40008000000 */
[----:B------:R-:W-:Y:S01]  /*6090*/  UIMAD.WIDE.U32 UR10, UR8, UR18, UR10 ;  /* 0x00000012080a72a5 */ /* 0x000fe2000f8e000a */
[----:B0-----:R-:W-:Y:S01]  /*60a0*/  FADD.FTZ R4, R7, R50 ;  /* 0x0000003207047221 */ /* 0x001fe20000010000 */
[----:B--2---:R-:W-:Y:S02]  /*60b0*/  @!P3 FMUL.FTZ R38, R38, R33 ;  /* 0x000000212626b220 */ /* 0x004fe40000410000 */
[----:B------:R-:W-:Y:S02]  /*60c0*/  UIADD3 UR16, UPT, UPT, UR11, UR17, URZ ;  /* 0x000000110b107290 */ /* 0x000fe4000fffe0ff */
[----:B------:R-:W-:-:S04]  /*60d0*/  ULEA UR11, UP0, UR10, UR24, 0x2 ;  /* 0x000000180a0b7291 */ /* 0x000fc8000f8010ff */
[----:B------:R-:W-:Y:S01]  /*60e0*/  ULEA.HI.X UR10, UR10, UR25, UR16, 0x2, UP0 ;  /* 0x000000190a0a7291 */ /* 0x000fe200080f1410 */
[----:B---3--:R-:W-:Y:S01]  /*60f0*/  @!P5 FMUL.FTZ R39, R39, R14 ;  /* 0x0000000e2727d220 */ /* 0x008fe20000410000 */
[----:B------:R0:W-:Y:S01]  /*6100*/  STS.128 [R93], R48 ;  /* 0x000000305d007388 */ /* 0x0001e20000000c00 */
[----:B------:R-:W-:-:S03]  /*6110*/  UIADD3 UR21, UP0, UPT, UR21, -0x2000, URZ ;  /* 0xffffe00015157890 */ /* 0x000fc6000ff1e0ff */
[----:B------:R-:W-:Y:S01]  /*6120*/  MOV R5, UR10 ;  /* 0x0000000a00057c02 */ /* 0x000fe20008000f00 */
[----:B------:R1:W-:Y:S01]  /*6130*/  STS.128 [R93+0x10], R44 ;  /* 0x0000102c5d007388 */ /* 0x0003e20000000c00 */
[----:B------:R-:W-:Y:S02]  /*6140*/  UIADD3.X UR22, UPT, UPT, UR22, -0x1, URZ, UP0, !UPT ;  /* 0xffffffff16167890 */ /* 0x000fe400087fe4ff */
[----:B------:R-:W-:Y:S01]  /*6150*/  UISETP.GT.AND UP0, UPT, UR14, 0x1, UPT ;  /* 0x000000010e00788c */ /* 0x000fe2000bf04270 */
[----:B------:R2:W-:Y:S02]  /*6160*/  STS.128 [R93+0x20], R40 ;  /* 0x000020285d007388 */ /* 0x0005e40000000c00 */
[----:B------:R-:W-:Y:S02]  /*6170*/  UMOV UR14, UR28 ;  /* 0x0000001c000e7c82 */ /* 0x000fe40008000000 */
[----:B------:R3:W-:Y:S01]  /*6180*/  STS.128 [R93+0x30], R36 ;  /* 0x000030245d007388 */ /* 0x0007e20000000c00 */
[----:B------:R-:W-:-:S03]  /*6190*/  NOP ;  /* 0x0000000000007918 */ /* 0x000fc60000000000 */
[----:B------:R-:W4:Y:S01]  /*61a0*/  LDS.128 R16, [R94] ;  /* 0x000000005e107984 */ /* 0x000f220000000c00 */
[----:B0-----:R-:W-:Y:S01]  /*61b0*/  FADD.FTZ R51, R4, R51 ;  /* 0x0000003304337221 */ /* 0x001fe20000010000 */
[----:B------:R-:W-:Y:S02]  /*61c0*/  MOV R4, UR11 ;  /* 0x0000000b00047c02 */ /* 0x000fe40008000f00 */
[----:B------:R-:W0:Y:S01]  /*61d0*/  LDS.128 R20, [R94+0x200] ;  /* 0x000200005e147984 */ /* 0x000e220000000c00 */
[----:B-1----:R-:W-:Y:S02]  /*61e0*/  FADD.FTZ R44, R51, R44 ;  /* 0x0000002c332c7221 */ /* 0x002fe40000010000 */
[----:B------:R-:W-:Y:S01]  /*61f0*/  IMAD.WIDE.U32 R4, R13, 0x10, R4 ;  /* 0x000000100d047825 */ /* 0x000fe200078e0004 */
[----:B------:R-:W1:Y:S03]  /*6200*/  LDS.128 R24, [R94+0x400] ;  /* 0x000400005e187984 */ /* 0x000e660000000c00 */
[----:B------:R-:W-:Y:S01]  /*6210*/  FADD.FTZ R45, R44, R45 ;  /* 0x0000002d2c2d7221 */ /* 0x000fe20000010000 */
[----:B------:R-:W5:Y:S03]  /*6220*/  LDS.128 R28, [R94+0x600] ;  /* 0x000600005e1c7984 */ /* 0x000f660000000c00 */
[----:B------:R-:W-:-:S04]  /*6230*/  FADD.FTZ R46, R45, R46 ;  /* 0x0000002e2d2e7221 */ /* 0x000fc80000010000 */
[----:B------:R-:W-:-:S04]  /*6240*/  FADD.FTZ R47, R46, R47 ;  /* 0x0000002f2e2f7221 */ /* 0x000fc80000010000 */
[----:B--2---:R-:W-:-:S04]  /*6250*/  FADD.FTZ R40, R47, R40 ;  /* 0x000000282f287221 */ /* 0x004fc80000010000 */
[----:B------:R-:W-:-:S04]  /*6260*/  FADD.FTZ R41, R40, R41 ;  /* 0x0000002928297221 */ /* 0x000fc80000010000 */
[----:B------:R-:W-:-:S04]  /*6270*/  FADD.FTZ R42, R41, R42 ;  /* 0x0000002a292a7221 */ /* 0x000fc80000010000 */
[----:B------:R-:W-:-:S04]  /*6280*/  FADD.FTZ R43, R42, R43 ;  /* 0x0000002b2a2b7221 */ /* 0x000fc80000010000 */
[----:B---3--:R-:W-:Y:S01]  /*6290*/  FADD.FTZ R36, R43, R36 ;  /* 0x000000242b247221 */ /* 0x008fe20000010000 */
[----:B----4-:R2:W-:Y:S03]  /*62a0*/  STG.E.128 desc[UR30][R4.64], R16 ;  /* 0x0000001004007986 */ /* 0x0105e6000c101d1e */
[----:B------:R-:W-:Y:S01]  /*62b0*/  FADD.FTZ R37, R36, R37 ;  /* 0x0000002524257221 */ /* 0x000fe20000010000 */
[----:B0-----:R2:W-:Y:S03]  /*62c0*/  STG.E.128 desc[UR30][R4.64+0x200], R20 ;  /* 0x0002001404007986 */ /* 0x0015e6000c101d1e */
[----:B------:R-:W-:Y:S01]  /*62d0*/  FADD.FTZ R38, R37, R38 ;  /* 0x0000002625267221 */ /* 0x000fe20000010000 */
[----:B-1----:R2:W-:Y:S03]  /*62e0*/  STG.E.128 desc[UR30][R4.64+0x400], R24 ;  /* 0x0004001804007986 */ /* 0x0025e6000c101d1e */
[----:B------:R-:W-:Y:S01]  /*62f0*/  FADD.FTZ R97, R38, R39 ;  /* 0x0000002726617221 */ /* 0x000fe20000010000 */
[----:B-----5:R2:W-:Y:S01]  /*6300*/  STG.E.128 desc[UR30][R4.64+0x600], R28 ;  /* 0x0006001c04007986 */ /* 0x0205e2000c101d1e */
[----:B------:R-:W-:Y:S05]  /*6310*/  BRA.U UP0, `(.L_x_1826) ;  /* 0xffffffa100947547 */ /* 0x000fea000b83ffff */
.L_x_1779:
[----:B------:R-:W0:Y:S01]  /*6320*/  LDCU.64 UR6, c[0x0][0x548] ;  /* 0x0000a900ff0677ac */ /* 0x000e220008000a00 */
[----:B------:R-:W1:Y:S01]  /*6330*/  S2R R11, SR_TID.X ;  /* 0x00000000000b7919 */ /* 0x000e620000002100 */
[----:B------:R-:W3:Y:S01]  /*6340*/  LDCU UR21, c[0x0][0x38c] ;  /* 0x00007180ff1577ac */ /* 0x000ee20008000800 */
[----:B------:R-:W4:Y:S01]  /*6350*/  LDCU.64 UR10, c[0x0][0x568] ;  /* 0x0000ad00ff0a77ac */ /* 0x000f220008000a00 */
[----:B0-----:R-:W-:-:S04]  /*6360*/  UISETP.NE.U32.AND UP0, UPT, UR6, URZ, UPT ;  /* 0x000000ff0600728c */ /* 0x001fc8000bf05070 */
[----:B------:R-:W-:-:S09]  /*6370*/  UISETP.NE.AND.EX UP0, UPT, UR7, URZ, UPT, UP0 ;  /* 0x000000ff0700728c */ /* 0x000fd2000bf05300 */
[----:B---34-:R-:W-:Y:S05]  /*6380*/  BRA.U !UP0, `(.L_x_1827) ;  /* 0x0000000108987547 */ /* 0x018fea000b800000 */
[----:B------:R-:W0:Y:S01]  /*6390*/  SHFL.DOWN P0, R0, R99, 0x1, 0x1f ;  /* 0x08201f0063007f89 */ /* 0x000e220000000000 */
[----:B------:R-:W-:Y:S01]  /*63a0*/  BSSY.RECONVERGENT B0, `(.L_x_1827) ;  /* 0x0000024000007945 */ /* 0x000fe20003800200 */
[----:B--2---:R-:W2:Y:S01]  /*63b0*/  S2R R4, SR_LANEID ;  /* 0x0000000000047919 */ /* 0x004ea20000000000 */
        /* <DEDUP_REMOVED lines=34> */
.L_x_1828:
[----:B------:R-:W-:Y:S05]  /*65e0*/  BSYNC.RECONVERGENT B0 ;  /* 0x0000000000007941 */ /* 0x000fea0003800200 */
.L_x_1827:
[----:B------:R-:W-:Y:S01]  /*65f0*/  UISETP.NE.U32.AND UP0, UPT, UR10, URZ, UPT ;  /* 0x000000ff0a00728c */ /* 0x000fe2000bf05070 */
[----:B-1----:R-:W-:-:S03]  /*6600*/  ISETP.GE.AND P0, PT, R11, UR21, PT ;  /* 0x000000150b007c0c */ /* 0x002fc6000bf06270 */
[----:B------:R-:W-:-:S09]  /*6610*/  UISETP.NE.AND.EX UP0, UPT, UR11, URZ, UPT, UP0 ;  /* 0x000000ff0b00728c */ /* 0x000fd2000bf05300 */
[----:B------:R-:W-:Y:S05]  /*6620*/  BRA.U !UP0, `(.L_x_1829) ;  /* 0x00000001089c7547 */ /* 0x000fea000b800000 */
[----:B------:R-:W-:Y:S06]  /*6630*/  BAR.SYNC.DEFER_BLOCKING 0x0 ;  /* 0x0000000000007b1d */ /* 0x000fec0000010000 */
[----:B------:R-:W-:Y:S01]  /*6640*/  BSSY.RECONVERGENT B0, `(.L_x_1829) ;  /* 0x0000025000007945 */ /* 0x000fe20003800200 */
[----:B------:R-:W1:Y:S01]  /*6650*/  SHFL.DOWN P1, R0, R97, 0x1, 0x1f ;  /* 0x08201f0061007f89 */ /* 0x000e620000020000 */
[----:B0-2---:R-:W0:Y:S01]  /*6660*/  S2R R4, SR_LANEID ;  /* 0x0000000000047919 */ /* 0x005e220000000000 */
[----:B------:R-:W2:Y:S01]  /*6670*/  S2R R6, SR_TID.X ;  /* 0x0000000000067919 */ /* 0x000ea20000002100 */
[----:B-1----:R-:W-:-:S05]  /*6680*/  @P1 FADD R0, R0, R97 ;  /* 0x0000006100001221 */ /* 0x002fca0000000000 */
[----:B------:R-:W1:Y:S01]  /*6690*/  SHFL.DOWN P1, R3, R0, 0x2, 0x1f ;  /* 0x08401f0000037f89 */ /* 0x000e620000020000 */
[----:B0-----:R-:W-:-:S13]  /*66a0*/  ISETP.NE.AND P2, PT, R4, RZ, PT ;  /* 0x000000ff0400720c */ /* 0x001fda0003f45270 */
[----:B------:R-:W0:Y:S01]  /*66b0*/  @!P2 S2R R8, SR_CgaCtaId ;  /* 0x000000000008a919 */ /* 0x000e220000008800 */
[----:B------:R-:W-:Y:S01]  /*66c0*/  @!P2 MOV R7, 0x400 ;  /* 0x000004000007a802 */ /* 0x000fe20000000f00 */
[----:B-1----:R-:W-:Y:S01]  /*66d0*/  @P1 FADD R3, R0, R3 ;  /* 0x0000000300031221 */ /* 0x002fe20000000000 */
[----:B--2---:R-:W-:-:S04]  /*66e0*/  @!P2 SHF.R.U32.HI R0, RZ, 0x3, R6 ;  /* 0x00000003ff00a819 */ /* 0x004fc80000011606 */
        /* <DEDUP_REMOVED lines=26> */
.L_x_1830:
[----:B------:R-:W-:Y:S05]  /*6890*/  BSYNC.RECONVERGENT B0 ;  /* 0x0000000000007941 */ /* 0x000fea0003800200 */
.L_x_1829:
        /* <DEDUP_REMOVED lines=34> */
.L_x_1832:
        /* <DEDUP_REMOVED lines=57> */
.L_x_1831:
[----:B------:R-:W-:Y:S05]  /*6e50*/  EXIT ;  /* 0x000000000000794d */ /* 0x000fea0003800000 */
.L_x_1817:
[----:B------:R-:W-:Y:S01]  /*6e60*/  MOV R153, R74 ;  /* 0x0000004a00997202 */ /* 0x000fe20000000f00 */
[----:B------:R-:W-:Y:S01]  /*6e70*/  HFMA2 R155, -RZ, RZ, 0, 5.9604644775390625e-08 ;  /* 0x00000001ff9b7431 */ /* 0x000fe200000001ff */
[----:B------:R-:W-:Y:S02]  /*6e80*/  MOV R158, RZ ;  /* 0x000000ff009e7202 */ /* 0x000fe40000000f00 */
[----:B------:R-:W-:-:S07]  /*6e90*/  MOV R154, 0xffffffff ;  /* 0xffffffff009a7802 */ /* 0x000fce0000000f00 */
[----:B-1-3-5:R-:W-:Y:S05]  /*6ea0*/  WARPSYNC.COLLECTIVE R154, `(.L_x_1833) ;  /* 0x000000009a087348 */ /* 0x02afea0003c00000 */
[----:B------:R0:W2:Y:S02]  /*6eb0*/  SHFL.UP P6, R152, R153, R155, R158 ;  /* 0x0400009b99987389 */ /* 0x0000a400000c009e */
[----:B0123-5:R-:W-:Y:S05]  /*6ec0*/  ENDCOLLECTIVE ;  /* 0x000000000000791b */ /* 0x02ffea0003800000 */
.L_x_1833:
[----:B------:R-:W-:Y:S02]  /*6ed0*/  MOV R153, R75 ;  /* 0x0000004b00997202 */ /* 0x000fe40000000f00 */
[----:B------:R-:W-:-:S07]  /*6ee0*/  MOV R147, R152 ;  /* 0x0000009800937202 */ /* 0x000fce0000000f00 */
[----:B------:R-:W-:Y:S05]  /*6ef0*/  WARPSYNC.COLLECTIVE R154, `(.L_x_1834) ;  /* 0x000000009a087348 */ /* 0x000fea0003c00000 */
[----:B------:R0:W1:Y:S02]  /*6f00*/  SHFL.UP P6, R152, R153, R155, R158 ;  /* 0x0400009b99987389 */ /* 0x00006400000c009e */
[----:B01----:R-:W-:Y:S05]  /*6f10*/  ENDCOLLECTIVE ;  /* 0x000000000000791b */ /* 0x003fea0003800000 */
.L_x_1834:
        /* <DEDUP_REMOVED lines=9> */
.L_x_1835:
[----:B------:R-:W-:Y:S02]  /*6fb0*/  MOV R153, R149 ;  /* 0x0000009500997202 */ /* 0x000fe40000000f00 */
[----:B------:R-:W-:-:S07]  /*6fc0*/  MOV R147, R152 ;  /* 0x0000009800937202 */ /* 0x000fce0000000f00 */
[----:B------:R-:W-:Y:S05]  /*6fd0*/  WARPSYNC.COLLECTIVE R154, `(.L_x_1836) ;  /* 0x000000009a087348 */ /* 0x000fea0003c00000 */
[----:B------:R0:W1:Y:S02]  /*6fe0*/  SHFL.UP P6, R152, R153, R155, R158 ;  /* 0x0400009b99987389 */ /* 0x00006400000c009e */
[----:B01----:R-:W-:Y:S05]  /*6ff0*/  ENDCOLLECTIVE ;  /* 0x000000000000791b */ /* 0x003fea0003800000 */
.L_x_1836:
        /* <DEDUP_REMOVED lines=9> */
.L_x_1837:
[----:B------:R-:W-:Y:S02]  /*7090*/  MOV R153, R151 ;  /* 0x0000009700997202 */ /* 0x000fe40000000f00 */
[----:B------:R-:W-:-:S07]  /*70a0*/  MOV R75, R152 ;  /* 0x00000098004b7202 */ /* 0x000fce0000000f00 */
[----:B------:R-:W-:Y:S05]  /*70b0*/  WARPSYNC.COLLECTIVE R154, `(.L_x_1838) ;  /* 0x000000009a087348 */ /* 0x000fea0003c00000 */
[----:B------:R0:W1:Y:S02]  /*70c0*/  SHFL.UP P6, R152, R153, R155, R158 ;  /* 0x0400009b99987389 */ /* 0x00006400000c009e */
[----:B01----:R-:W-:Y:S05]  /*70d0*/  ENDCOLLECTIVE ;  /* 0x000000000000791b */ /* 0x003fea0003800000 */
.L_x_1838:
        /* <DEDUP_REMOVED lines=8> */
.L_x_1839:
[----:B------:R-:W-:Y:S02]  /*7160*/  MOV R153, R147 ;  /* 0x0000009300997202 */ /* 0x000fe40000000f00 */
[----:B------:R-:W-:-:S07]  /*7170*/  MOV R75, R152 ;  /* 0x00000098004b7202 */ /* 0x000fce0000000f00 */
[----:B------:R-:W-:Y:S05]  /*7180*/  WARPSYNC.COLLECTIVE R154, `(.L_x_1840) ;  /* 0x000000009a087348 */ /* 0x000fea0003c00000 */
[----:B------:R0:W1:Y:S02]  /*7190*/  SHFL.UP P6, R152, R153, R155, R158 ;  /* 0x0400009b99987389 */ /* 0x00006400000c009e */
[----:B01----:R-:W-:Y:S05]  /*71a0*/  ENDCOLLECTIVE ;  /* 0x000000000000791b */ /* 0x003fea0003800000 */
.L_x_1840:
        /* <DEDUP_REMOVED lines=8> */
.L_x_1841:
[----:B------:R-:W-:Y:S02]  /*7230*/  MOV R153, R75 ;  /* 0x0000004b00997202 */ /* 0x000fe40000000f00 */
[----:B------:R-:W-:-:S07]  /*7240*/  MOV R149, R152 ;  /* 0x0000009800957202 */ /* 0x000fce0000000f00 */
[----:B------:R-:W-:Y:S05]  /*7250*/  WARPSYNC.COLLECTIVE R154, `(.L_x_1842) ;  /* 0x000000009a087348 */ /* 0x000fea0003c00000 */
[----:B------:R0:W1:Y:S02]  /*7260*/  SHFL.UP P6, R152, R153, R155, R158 ;  /* 0x0400009b99987389 */ /* 0x00006400000c009e */
[----:B01----:R-:W-:Y:S05]  /*7270*/  ENDCOLLECTIVE ;  /* 0x000000000000791b */ /* 0x003fea0003800000 */
.L_x_1842:
[----:B------:R-:W-:Y:S01]  /*7280*/  MOV R151, R152 ;  /* 0x0000009800977202 */ /* 0x000fe20000000f00 */
[----:B------:R-:W-:Y:S06]  /*7290*/  BRA `(.L_x_1843) ;  /* 0xffffffc800a47947 */ /* 0x000fec000383ffff */
.L_x_1818:
[----:B------:R-:W-:Y:S01]  /*72a0*/  HFMA2 R152, -RZ, RZ, 0, 1.847743988037109375e-06 ;  /* 0x0000001fff987431 */ /* 0x000fe200000001ff */
[----:B------:R-:W-:Y:S01]  /*72b0*/  BSSY B0, `(.L_x_1844) ;  /* 0x0000007000007945 */ /* 0x000fe20003800000 */
[----:B------:R-:W-:Y:S02]  /*72c0*/  MOV R149, R74 ;  /* 0x0000004a00957202 */ /* 0x000fe40000000f00 */
[----:B------:R-:W-:Y:S02]  /*72d0*/  MOV R147, 0x1f ;  /* 0x0000001f00937802 */ /* 0x000fe40000000f00 */
[----:B------:R-:W-:-:S07]  /*72e0*/  MOV R154, 0xffffffff ;  /* 0xffffffff009a7802 */ /* 0x000fce0000000f00 */
[----:B-1-3-5:R-:W-:Y:S05]  /*72f0*/  WARPSYNC.COLLECTIVE R154, `(.L_x_1845) ;  /* 0x000000009a087348 */ /* 0x02afea0003c00000 */
[----:B------:R0:W2:Y:S02]  /*7300*/  SHFL.IDX P1, R151, R149, R152, R147 ;  /* 0x0000009895977389 */ /* 0x0000a40000020093 */
[----:B0123-5:R-:W-:Y:S05]  /*7310*/  ENDCOLLECTIVE ;  /* 0x000000000000791b */ /* 0x02ffea0003800000 */
.L_x_1845:
[----:B------:R-:W-:Y:S05]  /*7320*/  BSYNC B0 ;  /* 0x0000000000007941 */ /* 0x000fea0003800000 */
.L_x_1844:
[----:B------:R-:W-:Y:S05]  /*7330*/  BRA `(.L_x_1846) ;  /* 0xffffffc800907947 */ /* 0x000fea000383ffff */
.L_x_1819:
        /* <DEDUP_REMOVED lines=8> */
.L_x_1848:
[----:B------:R-:W-:Y:S05]  /*73c0*/  BSYNC B0 ;  /* 0x0000000000007941 */ /* 0x000fea0003800000 */
.L_x_1847:
[----:B------:R-:W-:Y:S05]  /*73d0*/  BRA `(.L_x_1849) ;  /* 0xffffffc800707947 */ /* 0x000fea000383ffff */
.L_x_1820:
[----:B------:R-:W-:Y:S01]  /*73e0*/  HFMA2 R155, -RZ, RZ, 0, 5.9604644775390625e-08 ;  /* 0x00000001ff9b7431 */ /* 0x000fe200000001ff */
[----:B------:R-:W-:Y:S01]  /*73f0*/  BSSY B0, `(.L_x_1850) ;  /* 0x0000007000007945 */ /* 0x000fe20003800000 */
[----:B------:R-:W-:Y:S02]  /*7400*/  MOV R153, R74 ;  /* 0x0000004a00997202 */ /* 0x000fe40000000f00 */
[----:B------:R-:W-:Y:S02]  /*7410*/  MOV R158, RZ ;  /* 0x000000ff009e7202 */ /* 0x000fe40000000f00 */
[----:B------:R-:W-:-:S07]  /*7420*/  MOV R154, 0xffffffff ;  /* 0xffffffff009a7802 */ /* 0x000fce0000000f00 */
[----:B-1-3-5:R-:W-:Y:S05]  /*7430*/  WARPSYNC.COLLECTIVE R154, `(.L_x_1851) ;  /* 0x000000009a087348 */ /* 0x02afea0003c00000 */
[----:B------:R0:W2:Y:S02]  /*7440*/  SHFL.UP P6, R152, R153, R155, R158 ;  /* 0x0400009b99987389 */ /* 0x0000a400000c009e */
[----:B0123-5:R-:W-:Y:S05]  /*7450*/  ENDCOLLECTIVE ;  /* 0x000000000000791b */ /* 0x02ffea0003800000 */
.L_x_1851:
[----:B------:R-:W-:Y:S05]  /*7460*/  BSYNC B0 ;  /* 0x0000000000007941 */ /* 0x000fea0003800000 */
.L_x_1850:
        /* <DEDUP_REMOVED lines=9> */
.L_x_1852:
[----:B------:R-:W-:Y:S02]  /*7500*/  MOV R147, 0x1f ;  /* 0x0000001f00937802 */ /* 0x000fe40000000f00 */
[----:B------:R-:W-:Y:S01]  /*7510*/  MOV R75, R152 ;  /* 0x00000098004b7202 */ /* 0x000fe20000000f00 */
[----:B------:R-:W-:-:S07]  /*7520*/  HFMA2 R152, -RZ, RZ, 0, 0 ;  /* 0x00000000ff987431 */ /* 0x000fce00000001ff */
[----:B------:R-:W-:Y:S05]  /*7530*/  WARPSYNC.COLLECTIVE R154, `(.L_x_1853) ;  /* 0x000000009a087348 */ /* 0x000fea0003c00000 */
[----:B------:R0:W1:Y:S02]  /*7540*/  SHFL.IDX P1, R151, R149, R152, R147 ;  /* 0x0000009895977389 */ /* 0x0000640000020093 */
[----:B01----:R-:W-:Y:S05]  /*7550*/  ENDCOLLECTIVE ;  /* 0x000000000000791b */ /* 0x003fea0003800000 */
.L_x_1853:
[----:B------:R-:W-:Y:S02]  /*7560*/  MOV R149, R69 ;  /* 0x0000004500957202 */ /* 0x000fe40000000f00 */
[----:B------:R-:W-:-:S07]  /*7570*/  MOV R68, R151 ;  /* 0x0000009700447202 */ /* 0x000fce0000000f00 */
[----:B------:R-:W-:Y:S05]  /*7580*/  WARPSYNC.COLLECTIVE R154, `(.L_x_1854) ;  /* 0x000000009a087348 */ /* 0x000fea0003c00000 */
[----:B------:R0:W1:Y:S02]  /*7590*/  SHFL.IDX P1, R151, R149, R152, R147 ;  /* 0x0000009895977389 */ /* 0x0000640000020093 */
[----:B01----:R-:W-:Y:S05]  /*75a0*/  ENDCOLLECTIVE ;  /* 0x000000000000791b */ /* 0x003fea0003800000 */
.L_x_1854:
[----:B------:R-:W-:Y:S01]  /*75b0*/  MOV R69, R151 ;  /* 0x0000009700457202 */ /* 0x000fe20000000f00 */
[----:B------:R-:W-:Y:S06]  /*75c0*/  BRA `(.L_x_1855) ;  /* 0xffffffc8000c7947 */ /* 0x000fec000383ffff */
.L_x_1822:
        /* <DEDUP_REMOVED lines=9> */
.L_x_1856:
[----:B------:R-:W-:Y:S02]  /*7660*/  ISETP.GT.U32.AND P3, PT, R134, 0xf, PT ;  /* 0x0000000f8600780c */ /* 0x000fe40003f64070 */
[----:B------:R-:W-:Y:S02]  /*7670*/  MOV R152, RZ ;  /* 0x000000ff00987202 */ /* 0x000fe40000000f00 */
[----:B------:R-:W-:Y:S02]  /*7680*/  MOV R159, R73 ;  /* 0x00000049009f7202 */ /* 0x000fe40000000f00 */
[----:B------:R-:W-:-:S07]  /*7690*/  MOV R147, R156 ;  /* 0x0000009c00937202 */ /* 0x000fce0000000f00 */
[----:B------:R-:W-:Y:S05]  /*76a0*/  WARPSYNC.COLLECTIVE R154, `(.L_x_1857) ;  /* 0x000000009a087348 */ /* 0x000fea0003c00000 */
[----:B------:R0:W1:Y:S02]  /*76b0*/  SHFL.DOWN P4, R156, R159, R158, R161 ;  /* 0x0800009e9f9c7389 */ /* 0x00006400000800a1 */
[----:B01----:R-:W-:Y:S05]  /*76c0*/  ENDCOLLECTIVE ;  /* 0x000000000000791b */ /* 0x003fea0003800000 */
.L_x_1857:
[----:B------:R-:W-:Y:S01]  /*76d0*/  @P0 FMUL.FTZ R147, R147, R72 ;  /* 0x0000004893930220 */ /* 0x000fe20000410000 */
[----:B------:R-:W-:Y:S02]  /*76e0*/  MOV R158, 0x2 ;  /* 0x00000002009e7802 */ /* 0x000fe40000000f00 */
[----:B------:R-:W-:-:S05]  /*76f0*/  MOV R148, R156 ;  /* 0x0000009c00947202 */ /* 0x000fca0000000f00 */
[----:B------:R-:W-:Y:S01]  /*7700*/  @P0 FFMA.FTZ R148, R72, R148, R73 ;  /* 0x0000009448940223 */ /* 0x000fe20000010049 */
[----:B------:R-:W-:-:S04]  /*7710*/  @P0 MOV R72, R147 ;  /* 0x0000009300480202 */ /* 0x000fc80000000f00 */
[----:B------:R-:W-:Y:S02]  /*7720*/  MOV R159, R72 ;  /* 0x00000048009f7202 */ /* 0x000fe40000000f00 */
[----:B------:R-:W-:Y:S02]  /*7730*/  @P0 MOV R73, R148 ;  /* 0x0000009400490202 */ /* 0x000fe40000000f00 */
[----:B------:R-:W-:-:S13]  /*7740*/  ISETP.GT.U32.AND P0, PT, R134, 0x1d, PT ;  /* 0x0000001d8600780c */ /* 0x000fda0003f04070 */
[----:B------:R-:W-:Y:S05]  /*7750*/  WARPSYNC.COLLECTIVE R154, `(.L_x_1858) ;  /* 0x000000009a087348 */ /* 0x000fea0003c00000 */
[----:B------:R0:W1:Y:S02]  /*7760*/  SHFL.DOWN P4, R156, R159, R158, R161 ;  /* 0x0800009e9f9c7389 */ /* 0x00006400000800a1 */
[----:B01----:R-:W-:Y:S05]  /*7770*/  ENDCOLLECTIVE ;  /* 0x000000000000791b */ /* 0x003fea0003800000 */
.L_x_1858:
[----:B------:R-:W-:Y:S02]  /*7780*/  MOV R159, R73 ;  /* 0x00000049009f7202 */ /* 0x000fe40000000f00 */
[----:B------:R-:W-:-:S07]  /*7790*/  MOV R147, R156 ;  /* 0x0000009c00937202 */ /* 0x000fce0000000f00 */
[----:B------:R-:W-:Y:S05]  /*77a0*/  WARPSYNC.COLLECTIVE R154, `(.L_x_1859) ;  /* 0x000000009a087348 */ /* 0x000fea0003c00000 */
[----:B------:R0:W1:Y:S02]  /*77b0*/  SHFL.DOWN P4, R156, R159, R158, R161 ;  /* 0x0800009e9f9c7389 */ /* 0x00006400000800a1 */
[----:B01----:R-:W-:Y:S05]  /*77c0*/  ENDCOLLECTIVE ;  /* 0x000000000000791b */ /* 0x003fea0003800000 */
.L_x_1859:
[----:B------:R-:W-:Y:S01]  /*77d0*/  @!P0 FMUL.FTZ R147, R72, R147 ;  /* 0x0000009348938220 */ /* 0x000fe20000410000 */
[----:B------:R-:W-:Y:S02]  /*77e0*/  MOV R158, 0x4 ;  /* 0x00000004009e7802 */ /* 0x000fe40000000f00 */
[----:B------:R-:W-:-:S05]  /*77f0*/  MOV R148, R156 ;  /* 0x0000009c00947202 */ /* 0x000fca0000000f00 */
[----:B------:R-:W-:Y:S01]  /*7800*/  @!P0 FFMA.FTZ R148, R72, R148, R73 ;  /* 0x0000009448948223 */ /* 0x000fe20000010049 */
[----:B------:R-:W-:-:S04]  /*7810*/  @!P0 MOV R72, R147 ;  /* 0x0000009300488202 */ /* 0x000fc80000000f00 */
[----:B------:R-:W-:Y:S02]  /*7820*/  MOV R159, R72 ;  /* 0x00000048009f7202 */ /* 0x000fe40000000f00 */
[----:B------:R-:W-:Y:S02]  /*7830*/  @!P0 MOV R73, R148 ;  /* 0x0000009400498202 */ /* 0x000fe40000000f00 */
[----:B------:R-:W-:-:S13]  /*7840*/  ISETP.NE.AND P0, PT, R0, 0x1f, PT ;  /* 0x0000001f0000780c */ /* 0x000fda0003f05270 */
[----:B------:R-:W-:Y:S05]  /*7850*/  WARPSYNC.COLLECTIVE R154, `(.L_x_1860) ;  /* 0x000000009a087348 */ /* 0x000fea0003c00000 */
[----:B------:R0:W1:Y:S02]  /*7860*/  SHFL.DOWN P4, R156, R159, R158, R161 ;  /* 0x0800009e9f9c7389 */ /* 0x00006400000800a1 */
[----:B01----:R-:W-:Y:S05]  /*7870*/  ENDCOLLECTIVE ;  /* 0x000000000000791b */ /* 0x003fea0003800000 */
.L_x_1860:
[----:B------:R-:W-:Y:S02]  /*7880*/  MOV R159, R73 ;  /* 0x00000049009f7202 */ /* 0x000fe40000000f00 */
[----:B------:R-:W-:-:S07]  /*7890*/  MOV R147, R156 ;  /* 0x0000009c00937202 */ /* 0x000fce0000000f00 */
[----:B------:R-:W-:Y:S05]  /*78a0*/  WARPSYNC.COLLECTIVE R154, `(.L_x_1861) ;  /* 0x000000009a087348 */ /* 0x000fea0003c00000 */
[----:B------:R0:W1:Y:S02]  /*78b0*/  SHFL.DOWN P4, R156, R159, R158, R161 ;  /* 0x0800009e9f9c7389 */ /* 0x00006400000800a1 */
[----:B01----:R-:W-:Y:S05]  /*78c0*/  ENDCOLLECTIVE ;  /* 0x000000000000791b */ /* 0x003fea0003800000 */
.L_x_1861:
[----:B------:R-:W-:Y:S01]  /*78d0*/  @!P1 FMUL.FTZ R147, R72, R147 ;  /* 0x0000009348939220 */ /* 0x000fe20000410000 */
[----:B------:R-:W-:Y:S02]  /*78e0*/  MOV R158, 0x8 ;  /* 0x00000008009e7802 */ /* 0x000fe40000000f00 */
[----:B------:R-:W-:-:S05]  /*78f0*/  MOV R148, R156 ;  /* 0x0000009c00947202 */ /* 0x000fca0000000f00 */
[----:B------:R-:W-:Y:S01]  /*7900*/  @!P1 FFMA.FTZ R148, R72, R148, R73 ;  /* 0x0000009448949223 */ /* 0x000fe20000010049 */
[----:B------:R-:W-:-:S04]  /*7910*/  @!P1 MOV R72, R147 ;  /* 0x0000009300489202 */ /* 0x000fc80000000f00 */
[----:B------:R-:W-:Y:S02]  /*7920*/  MOV R159, R72 ;  /* 0x00000048009f7202 */ /* 0x000fe40000000f00 */
[----:B------:R-:W-:-:S07]  /*7930*/  @!P1 MOV R73, R148 ;  /* 0x0000009400499202 */ /* 0x000fce0000000f00 */
[----:B------:R-:W-:Y:S05]  /*7940*/  WARPSYNC.COLLECTIVE R154, `(.L_x_1862) ;  /* 0x000000009a087348 */ /* 0x000fea0003c00000 */
[----:B------:R0:W1:Y:S02]  /*7950*/  SHFL.DOWN P4, R156, R159, R158, R161 ;  /* 0x0800009e9f9c7389 */ /* 0x00006400000800a1 */
[----:B01----:R-:W-:Y:S05]  /*7960*/  ENDCOLLECTIVE ;  /* 0x000000000000791b */ /* 0x003fea0003800000 */
.L_x_1862:
[----:B------:R-:W-:Y:S02]  /*7970*/  MOV R159, R73 ;  /* 0x00000049009f7202 */ /* 0x000fe40000000f00 */
[----:B------:R-:W-:-:S07]  /*7980*/  MOV R147, R156 ;  /* 0x0000009c00937202 */ /* 0x000fce0000000f00 */
[----:B------:R-:W-:Y:S05]  /*7990*/  WARPSYNC.COLLECTIVE R154, `(.L_x_1863) ;  /* 0x000000009a087348 */ /* 0x000fea0003c00000 */
[----:B------:R0:W1:Y:S02]  /*79a0*/  SHFL.DOWN P4, R156, R159, R158, R161 ;  /* 0x0800009e9f9c7389 */ /* 0x00006400000800a1 */
[----:B01----:R-:W-:Y:S05]  /*79b0*/  ENDCOLLECTIVE ;  /* 0x000000000000791b */ /* 0x003fea0003800000 */
.L_x_1863:
        /* <DEDUP_REMOVED lines=10> */
.L_x_1864:
[----:B------:R-:W-:Y:S02]  /*7a60*/  MOV R159, R73 ;  /* 0x00000049009f7202 */ /* 0x000fe40000000f00 */
[----:B------:R-:W-:-:S07]  /*7a70*/  MOV R147, R156 ;  /* 0x0000009c00937202 */ /* 0x000fce0000000f00 */
[----:B------:R-:W-:Y:S05]  /*7a80*/  WARPSYNC.COLLECTIVE R154, `(.L_x_1865) ;  /* 0x000000009a087348 */ /* 0x000fea0003c00000 */
[----:B------:R0:W1:Y:S02]  /*7a90*/  SHFL.DOWN P4, R156, R159, R158, R161 ;  /* 0x0800009e9f9c7389 */ /* 0x00006400000800a1 */
[----:B01----:R-:W-:Y:S05]  /*7aa0*/  ENDCOLLECTIVE ;  /* 0x000000000000791b */ /* 0x003fea0003800000 */
.L_x_1865:
[----:B------:R-:W-:Y:S01]  /*7ab0*/  @!P3 FMUL.FTZ R147, R72, R147 ;  /* 0x000000934893b220 */ /* 0x000fe20000410000 */
[----:B------:R-:W-:Y:S02]  /*7ac0*/  MOV R158, 0x1 ;  /* 0x00000001009e7802 */ /* 0x000fe40000000f00 */
[----:B------:R-:W-:-:S05]  /*7ad0*/  MOV R148, R156 ;  /* 0x0000009c00947202 */ /* 0x000fca0000000f00 */
[----:B------:R-:W-:Y:S01]  /*7ae0*/  @!P3 FFMA.FTZ R148, R72, R148, R73 ;  /* 0x000000944894b223 */ /* 0x000fe20000010049 */
[----:B------:R-:W-:Y:S02]  /*7af0*/  @!P3 MOV R72, R147 ;  /* 0x000000930048b202 */ /* 0x000fe40000000f00 */
[----:B------:R-:W-:Y:S02]  /*7b00*/  MOV R147, 0x1f ;  /* 0x0000001f00937802 */ /* 0x000fe40000000f00 */
[----:B------:R-:W-:Y:S02]  /*7b10*/  MOV R149, R72 ;  /* 0x0000004800957202 */ /* 0x000fe40000000f00 */
[----:B------:R-:W-:Y:S02]  /*7b20*/  @!P3 MOV R73, R148 ;  /* 0x000000940049b202 */ /* 0x000fe40000000f00 */
[----:B------:R-:W-:-:S07]  /*7b30*/  MOV R159, R72 ;  /* 0x00000048009f7202 */ /* 0x000fce0000000f00 */
[----:B------:R-:W-:Y:S05]  /*7b40*/  WARPSYNC.COLLECTIVE R154, `(.L_x_1866) ;  /* 0x000000009a087348 */ /* 0x000fea0003c00000 */
[----:B------:R0:W1:Y:S02]  /*7b50*/  SHFL.IDX P1, R151, R149, R152, R147 ;  /* 0x0000009895977389 */ /* 0x0000640000020093 */
[----:B01----:R-:W-:Y:S05]  /*7b60*/  ENDCOLLECTIVE ;  /* 0x000000000000791b */ /* 0x003fea0003800000 */
.L_x_1866:
[----:B------:R-:W-:Y:S02]  /*7b70*/  MOV R149, R73 ;  /* 0x0000004900957202 */ /* 0x000fe40000000f00 */
[----:B------:R-:W-:-:S07]  /*7b80*/  MOV R148, R151 ;  /* 0x0000009700947202 */ /* 0x000fce0000000f00 */
[----:B------:R-:W-:Y:S05]  /*7b90*/  WARPSYNC.COLLECTIVE R154, `(.L_x_1867) ;  /* 0x000000009a087348 */ /* 0x000fea0003c00000 */
[----:B------:R0:W1:Y:S02]  /*7ba0*/  SHFL.IDX P1, R151, R149, R152, R147 ;  /* 0x0000009895977389 */ /* 0x0000640000020093 */
[----:B01----:R-:W-:Y:S05]  /*7bb0*/  ENDCOLLECTIVE ;  /* 0x000000000000791b */ /* 0x003fea0003800000 */
.L_x_1867:
[----:B------:R-:W-:Y:S05]  /*7bc0*/  WARPSYNC.COLLECTIVE R154, `(.L_x_1868) ;  /* 0x000000009a087348 */ /* 0x000fea0003c00000 */
[----:B------:R0:W1:Y:S02]  /*7bd0*/  SHFL.DOWN P4, R156, R159, R158, R161 ;  /* 0x0800009e9f9c7389 */ /* 0x00006400000800a1 */
[----:B01----:R-:W-:Y:S05]  /*7be0*/  ENDCOLLECTIVE ;  /* 0x000000000000791b */ /* 0x003fea0003800000 */
.L_x_1868:
        /* <DEDUP_REMOVED lines=8> */
.L_x_1869:
[----:B------:R-:W-:Y:S05]  /*7c70*/  WARPSYNC.COLLECTIVE R154, `(.L_x_1870) ;  /* 0x000000009a087348 */ /* 0x000fea0003c00000 */
[----:B------:R0:W1:Y:S02]  /*7c80*/  SHFL.IDX P1, R151, R149, R152, R147 ;  /* 0x0000009895977389 */ /* 0x0000640000020093 */
[----:B01----:R-:W-:Y:S05]  /*7c90*/  ENDCOLLECTIVE ;  /* 0x000000000000791b */ /* 0x003fea0003800000 */
.L_x_1870:
[----:B------:R-:W-:Y:S02]  /*7ca0*/  MOV R149, R69 ;  /* 0x0000004500957202 */ /* 0x000fe40000000f00 */
[----:B------:R-:W-:-:S07]  /*7cb0*/  MOV R157, R151 ;  /* 0x00000097009d7202 */ /* 0x000fce0000000f00 */
[----:B------:R-:W-:Y:S05]  /*7cc0*/  WARPSYNC.COLLECTIVE R154, `(.L_x_1871) ;  /* 0x000000009a087348 */ /* 0x000fea0003c00000 */
[----:B------:R0:W1:Y:S02]  /*7cd0*/  SHFL.IDX P1, R151, R149, R152, R147 ;  /* 0x0000009895977389 */ /* 0x0000640000020093 */
[----:B01----:R-:W-:Y:S05]  /*7ce0*/  ENDCOLLECTIVE ;  /* 0x000000000000791b */ /* 0x003fea0003800000 */
.L_x_1871:
[----:B------:R-:W-:Y:S01]  /*7cf0*/  MOV R158, R151 ;  /* 0x00000097009e7202 */ /* 0x000fe20000000f00 */
[----:B------:R-:W-:Y:S06]  /*7d00*/  BRA `(.L_x_1872) ;  /* 0xffffffc8003c7947 */ /* 0x000fec000383ffff */
.L_x_1873:
        /* <DEDUP_REMOVED lines=15> */
.L_x_10427:


//--------------------- .text._Z25selective_scan_bwd_kernelI32Selective_Scan_bwd_kernel_traitsILi128ELi16ELb1ELb0ELb0ELb1ELb1EffEEv12SSMParamsBwd --------------------------
	.section	.text._Z25selective_scan_bwd_kernelI32Selective_Scan_bwd_kernel_traitsILi128ELi16ELb1ELb0ELb0ELb1ELb1EffEEv12SSMParamsBwd,"ax",@progbits
	.align	128
        .global         _Z25selective_scan_bwd_kernelI32Selective_Scan_bwd_kernel_traitsILi128ELi16ELb1ELb0ELb0ELb1ELb1EffEEv12SSMParamsBwd
        .type           _Z25selective_scan_bwd_kernelI32Selective_Scan_bwd_kernel_traitsILi128ELi16ELb1ELb0ELb0ELb1ELb1EffEEv12SSMParamsBwd,@function
        .size           _Z25selective_scan_bwd_kernelI32Selective_Scan_bwd_kernel_traitsILi128ELi16ELb1ELb0ELb0ELb1ELb1EffEEv12SSMParamsBwd,(.L_x_10428 - _Z25selective_scan_bwd_kernelI32Selective_Scan_bwd_kernel_traitsILi128ELi16ELb1ELb0ELb0ELb1ELb1EffEEv12SSMParamsBwd)
        .other          _Z25selective_scan_bwd_kernelI32Selective_Scan_bwd_kernel_traitsILi128ELi16ELb1ELb0ELb0ELb1ELb1EffEEv12SSMParamsBwd,@"STO_CUDA_ENTRY STV_DEFAULT"
_Z25selective_scan_bwd_kernelI32Selective_Scan_bwd_kernel_traitsILi128ELi16ELb1ELb0ELb0ELb1ELb1EffEEv12SSMParamsBwd:
.text._Z25selective_scan_bwd_kernelI32Selective_Scan_bwd_kernel_traitsILi128ELi16ELb1ELb0ELb0ELb1ELb1EffEEv12SSMParamsBwd:
        /* <DEDUP_REMOVED lines=20> */
[----:B------:R-:W-:Y:S02]  /*0140*/  MOV R2, UR4 ;  /* 0x0000000400027c02 */ /* 0x000fe40008000f00 */
[----:B------:R-:W-:Y:S02]  /*0150*/  MOV R4, UR6 ;  /* 0x0000000600047c02 */ /* 0x000fe40008000f00 */
[----:B------:R-:W-:Y:S02]  /*0160*/  MOV R3, UR5 ;  /* 0x0000000500037c02 */ /* 0x000fe40008000f00 */
[----:B------:R-:W-:-:S03]  /*0170*/  MOV R5, UR7 ;  /* 0x0000000700057c02 */ /* 0x000fc60008000f00 */
[----:B---3--:R-:W3:Y:S01]  /*0180*/  @P0 LDG.E R2, desc[UR28][R2.64] ;  /* 0x0000001c02020981 */ /* 0x008ee2000c1e1900 */
[----:B------:R-:W1:Y:S03]  /*0190*/  LDCU.64 UR6, c[0x0][0x480] ;  /* 0x00009000ff0677ac */ /* 0x000e660008000a00 */
[----:B------:R-:W3:Y:S01]  /*01a0*/  @P1 LDG.E R4, desc[UR28][R4.64] ;  /* 0x0000001c04041981 */ /* 0x000ee2000c1e1900 */
[----:B----4-:R-:W-:Y:S01]  /*01b0*/  UIMAD.WIDE.U32 UR4, UR16, UR20, URZ ;  /* 0x00000014100472a5 */ /* 0x010fe2000f8e00ff */
[----:B------:R-:W-:Y:S01]  /*01c0*/  HFMA2 R107, -RZ, RZ, 0, 0 ;  /* 0x00000000ff6b7431 */ /* 0x000fe200000001ff */
[----:B-----5:R-:W-:Y:S01]  /*01d0*/  UIMAD.WIDE.U32 UR10, UR16, UR24, URZ ;  /* 0x00000018100a72a5 */ /* 0x020fe2000f8e00ff */
[----:B------:R-:W-:Y:S01]  /*01e0*/  MOV R85, RZ ;  /* 0x000000ff00557202 */ /* 0x000fe20000000f00 */
[----:B------:R-:W-:Y:S02]  /*01f0*/  UIMAD UR5, UR16, UR21, UR5 ;  /* 0x00000015100572a4 */ /* 0x000fe4000f8e0205 */
[----:B------:R-:W-:-:S02]  /*0200*/  UIMAD UR20, UR13, UR23, URZ ;  /* 0x000000170d1472a4 */ /* 0x000fc4000f8e02ff */
[----:B------:R-:W-:Y:S02]  /*0210*/  UIMAD.WIDE.U32 UR8, UR13, UR22, UR4 ;  /* 0x000000160d0872a5 */ /* 0x000fe4000f8e0004 */
[----:B------:R-:W-:Y:S01]  /*0220*/  UIMAD UR11, UR16, UR25, UR11 ;  /* 0x00000019100b72a4 */ /* 0x000fe2000f8e020b */
[----:B------:R-:W4:Y:S01]  /*0230*/  LDCU.64 UR22, c[0x0][0x4a0] ;  /* 0x00009400ff1677ac */ /* 0x000f220008000a00 */
[----:B-1----:R-:W-:Y:S02]  /*0240*/  UISETP.NE.U32.AND UP0, UPT, UR6, URZ, UPT ;  /* 0x000000ff0600728c */ /* 0x002fe4000bf05070 */
[----:B0-----:R-:W-:Y:S02]  /*0250*/  ULEA UR12, UR30, 0xfffff800, 0xb ;  /* 0xfffff8001e0c7891 */ /* 0x001fe4000f8e58ff */
[----:B------:R-:W-:Y:S01]  /*0260*/  UISETP.NE.AND.EX UP0, UPT, UR7, URZ, UPT, UP0 ;  /* 0x000000ff0700728c */ /* 0x000fe2000bf05300 */
[----:B------:R-:W0:Y:S01]  /*0270*/  LDCU.128 UR4, c[0x0][0x460] ;  /* 0x00008c00ff0477ac */ /* 0x000e220008000c00 */
[----:B------:R-:W-:-:S02]  /*0280*/  UIMAD.WIDE.U32 UR10, UR13, UR26, UR10 ;  /* 0x0000001a0d0a72a5 */ /* 0x000fc4000f8e000a */
[----:B--2---:R-:W-:Y:S02]  /*0290*/  UIMAD.WIDE.U32 UR14, UR16, UR18, URZ ;  /* 0x00000012100e72a5 */ /* 0x004fe4000f8e00ff */
[----:B------:R-:W-:-:S05]  /*02a0*/  UIADD3 UR18, UP1, UPT, UR12, UR8, URZ ;  /* 0x000000080c127290 */ /* 0x000fca000ff3e0ff */
[----:B------:R-:W1:Y:S01]  /*02b0*/  @UP0 LDCU UR24, c[0x0][0x384] ;  /* 0x00007080ff1807ac */ /* 0x000e620008000800 */
[----:B------:R-:W2:Y:S01]  /*02c0*/  @UP0 LDCU UR25, c[0x0][0x38c] ;  /* 0x00007180ff1907ac */ /* 0x000ea20008000800 */
[----:B------:R-:W-:Y:S02]  /*02d0*/  UIMAD UR21, UR13, UR27, URZ ;  /* 0x0000001b0d1572a4 */ /* 0x000fe4000f8e02ff */
[----:B------:R-:W-:Y:S02]  /*02e0*/  USHF.R.S32.HI UR17, URZ, 0x1f, UR12 ;  /* 0x0000001fff117899 */ /* 0x000fe4000801140c */
[----:B------:R-:W-:Y:S01]  /*02f0*/  UIADD3 UR8, UP3, UPT, UR12, UR10, URZ ;  /* 0x0000000a0c087290 */ /* 0x000fe2000ff7e0ff */
[----:B------:R-:W5:Y:S03]  /*0300*/  @UP0 LDCU.64 UR32, c[0x0][0x480] ;  /* 0x00009000ff2007ac */ /* 0x000f660008000a00 */
[----:B0-----:R-:W-:-:S02]  /*0310*/  ULEA UR10, UP4, UR8, UR6, 0x2 ;  /* 0x00000006080a7291 */ /* 0x001fc4000f8810ff */
[----:B------:R-:W-:Y:S02]  /*0320*/  UIADD3.X UR11, UPT, UPT, UR17, UR11, UR21, UP3, !UPT ;  /* 0x0000000b110b7290 */ /* 0x000fe40009ffe415 */
[----:B------:R-:W-:Y:S02]  /*0330*/  UIMAD UR15, UR16, UR19, UR15 ;  /* 0x00000013100f72a4 */ /* 0x000fe4000f8e020f */
[----:B------:R-:W-:Y:S02]  /*0340*/  ULEA UR19, UP2, UR18, UR4, 0x2 ;  /* 0x0000000412137291 */ /* 0x000fe4000f8410ff */
[----:B------:R-:W-:Y:S02]  /*0350*/  UIADD3.X UR9, UPT, UPT, UR17, UR9, UR20, UP1, !UPT ;  /* 0x0000000911097290 */ /* 0x000fe40008ffe414 */
[----:B------:R-:W-:Y:S02]  /*0360*/  ULEA.HI.X UR11, UR8, UR7, UR11, 0x2, UP4 ;  /* 0x00000007080b7291 */ /* 0x000fe4000a0f140b */
[----:B-1----:R-:W-:-:S02]  /*0370*/  @UP0 UIMAD UR8, UR16, UR24, UR13 ;  /* 0x00000018100802a4 */ /* 0x002fc4000f8e020d */
[----:B------:R-:W-:Y:S02]  /*0380*/  ULEA.HI.X UR9, UR18, UR5, UR9, 0x2, UP2 ;  /* 0x0000000512097291 */ /* 0x000fe400090f1409 */
[----:B----4-:R-:W-:Y:S02]  /*0390*/  UIMAD.WIDE.U32 UR4, UR13, UR22, UR14 ;  /* 0x000000160d0472a5 */ /* 0x010fe4000f8e000e */
[----:B------:R-:W-:Y:S01]  /*03a0*/  @UP0 UIMAD UR8, UR8, UR30, URZ ;  /* 0x0000001e080802a4 */ /* 0x000fe2000f8e02ff */
[----:B------:R-:W0:Y:S01]  /*03b0*/  LDCU.64 UR26, c[0x0][0x528] ;  /* 0x0000a500ff1a77ac */ /* 0x000e220008000a00 */
[----:B------:R-:W-:Y:S02]  /*03c0*/  UIMAD UR14, UR13, UR23, URZ ;  /* 0x000000170d0e72a4 */ /* 0x000fe4000f8e02ff */
[----:B------:R-:W-:Y:S02]  /*03d0*/  UIADD3 UR12, UP1, UPT, UR12, UR4, URZ ;  /* 0x000000040c0c7290 */ /* 0x000fe4000ff3e0ff */
[----:B--2---:R-:W-:-:S02]  /*03e0*/  @UP0 UIMAD UR8, UR8, UR25, URZ ;  /* 0x00000019080802a4 */ /* 0x004fc4000f8e02ff */
[----:B------:R-:W-:Y:S01]  /*03f0*/  UIADD3.X UR17, UPT, UPT, UR17, UR5, UR14, UP1, !UPT ;  /* 0x0000000511117290 */ /* 0x000fe20008ffe40e */
[----:B------:R-:W-:Y:S02]  /*0400*/  UMOV UR4, URZ ;  /* 0x000000ff00047c82 */ /* 0x000fe40008000000 */
[----:B------:R-:W-:Y:S01]  /*0410*/  UMOV UR5, URZ ;  /* 0x000000ff00057c82 */ /* 0x000fe20008000000 */
[----:B-----5:R-:W-:Y:S02]  /*0420*/  @UP0 UIMAD.WIDE UR4, UR8, 0x8, UR32 ;  /* 0x00000008080408a5 */ /* 0x020fe4000f8e0220 */
[----:B------:R-:W-:Y:S01]  /*0430*/  UISETP.GE.AND UP0, UPT, UR30, 0x1, UPT ;  /* 0x000000011e00788c */ /* 0x000fe2000bf06270 */
[----:B------:R-:W-:Y:S01]  /*0440*/  UMOV UR6, URZ ;  /* 0x000000ff00067c82 */ /* 0x000fe20008000000 */
[----:B------:R-:W-:Y:S01]  /*0450*/  UMOV UR7, URZ ;  /* 0x000000ff00077c82 */ /* 0x000fe20008000000 */
[----:B0-----:R-:W-:-:S04]  /*0460*/  ULEA UR20, UP1, UR12, UR26, 0x2 ;  /* 0x0000001a0c147291 */ /* 0x001fc8000f8210ff */
        /* <DEDUP_REMOVED lines=16> */
.L_x_1922:
        /* <DEDUP_REMOVED lines=16> */
[----:B--2---:R-:W-:Y:S04]  /*0670*/  STS.128 [R2], R12 ;  /* 0x0000000c02007388 */ /* 0x004fe80000000c00 */
[----:B---3--:R-:W-:Y:S04]  /*0680*/  STS.128 [R2+0x200], R24 ;  /* 0x0002001802007388 */ /* 0x008fe80000000c00 */
[----:B----4-:R-:W-:Y:S04]  /*0690*/  STS.128 [R2+0x400], R28 ;  /* 0x0004001c02007388 */ /* 0x010fe80000000c00 */
[----:B-----5:R0:W-:Y:S01]  /*06a0*/  STS.128 [R2+0x600], R32 ;  /* 0x0006002002007388 */ /* 0x0201e20000000c00 */
        /* <DEDUP_REMOVED lines=9> */
[----:B------:R-:W5:Y:S01]  /*0740*/  LDG.E.128 R48, desc[UR28][R4.64+0x600] ;  /* 0x0006001c04307981 */ /* 0x000f62000c1e1d00 */
[----:B0-----:R-:W-:-:S02]  /*0750*/  MOV R32, UR20 ;  /* 0x0000001400207c02 */ /* 0x001fc40008000f00 */
[----:B------:R-:W-:-:S03]  /*0760*/  MOV R33, UR17 ;  /* 0x0000001100217c02 */ /* 0x000fc60008000f00 */
[----:B------:R-:W-:Y:S01]  /*0770*/  IMAD.WIDE.U32 R32, R106, 0x10, R32 ;  /* 0x000000106a207825 */ /* 0x000fe200078e0020 */
[----:B--2---:R0:W-:Y:S04]  /*0780*/  STS.128 [R2], R36 ;  /* 0x0000002402007388 */ /* 0x0041e80000000c00 */
[----:B---3--:R1:W-:Y:S04]  /*0790*/  STS.128 [R2+0x200], R40 ;  /* 0x0002002802007388 */ /* 0x0083e80000000c00 */
[----:B----4-:R2:W-:Y:S04]  /*07a0*/  STS.128 [R2+0x400], R44 ;  /* 0x0004002c02007388 */ /* 0x0105e80000000c00 */
[----:B-----5:R3:W-:Y:S01]  /*07b0*/  STS.128 [R2+0x600], R48 ;  /* 0x0006003002007388 */ /* 0x0207e20000000c00 */
[----:B------:R-:W-:-:S03]  /*07c0*/  NOP ;  /* 0x0000000000007918 */ /* 0x000fc60000000000 */
[----:B------:R-:W4:Y:S04]  /*07d0*/  LDS.128 R52, [R84] ;  /* 0x0000000054347984 */ /* 0x000f280000000c00 */
[----:B------:R-:W5:Y:S04]  /*07e0*/  LDS.128 R28, [R84+0x10] ;  /* 0x00001000541c7984 */ /* 0x000f680000000c00 */
[----:B------:R0:W5:Y:S04]  /*07f0*/  LDS.128 R24, [R84+0x20] ;  /* 0x0000200054187984 */ /* 0x0001680000000c00 */
[----:B------:R1:W5:Y:S01]  /*0800*/  LDS.128 R4, [R84+0x30] ;  /* 0x0000300054047984 */ /* 0x0003620000000c00 */
[----:B------:R-:W-:Y:S06]  /*0810*/  BAR.SYNC.DEFER_BLOCKING 0x0 ;  /* 0x0000000000007b1d */ /* 0x000fec0000010000 */
[----:B0-----:R-:W5:Y:S04]  /*0820*/  LDG.E.128 R36, desc[UR28][R32.64] ;  /* 0x0000001c20247981 */ /* 0x001f68000c1e1d00 */
[----:B-1----:R-:W5:Y:S04]  /*0830*/  LDG.E.128 R40, desc[UR28][R32.64+0x200] ;  /* 0x0002001c20287981 */ /* 0x002f68000c1e1d00 */
[----:B--2---:R-:W2:Y:S04]  /*0840*/  LDG.E.128 R44, desc[UR28][R32.64+0x400] ;  /* 0x0004001c202c7981 */ /* 0x004ea8000c1e1d00 */
[----:B---3--:R-:W3:Y:S01]  /*0850*/  LDG.E.128 R48, desc[UR28][R32.64+0x600] ;  /* 0x0006001c20307981 */ /* 0x008ee2000c1e1d00 */
[----:B----4-:R-:W-:Y:S01]  /*0860*/  FADD.FTZ R87, R52, UR7 ;  /* 0x0000000734577e21 */ /* 0x010fe20008010000 */
[----:B------:R-:W-:Y:S01]  /*0870*/  FADD.FTZ R86, R53, UR7 ;  /* 0x0000000735567e21 */ /* 0x000fe20008010000 */
[----:B------:R-:W-:Y:S01]  /*0880*/  FADD.FTZ R89, R54, UR7 ;  /* 0x0000000736597e21 */ /* 0x000fe20008010000 */
[----:B------:R-:W-:Y:S01]  /*0890*/  FADD.FTZ R88, R55, UR7 ;  /* 0x0000000737587e21 */ /* 0x000fe20008010000 */
[----:B-----5:R-:W-:Y:S01]  /*08a0*/  FADD.FTZ R91, R28, UR7 ;  /* 0x000000071c5b7e21 */ /* 0x020fe20008010000 */
        /* <DEDUP_REMOVED lines=9> */
[----:B------:R0:W-:Y:S04]  /*0940*/  STS.128 [R2], R36 ;  /* 0x0000002402007388 */ /* 0x0001e80000000c00 */
[----:B------:R0:W-:Y:S04]  /*0950*/  STS.128 [R2+0x200], R40 ;  /* 0x0002002802007388 */ /* 0x0001e80000000c00 */
[----:B--2---:R0:W-:Y:S04]  /*0960*/  STS.128 [R2+0x400], R44 ;  /* 0x0004002c02007388 */ /* 0x0041e80000000c00 */
[----:B---3--:R0:W-:Y:S01]  /*0970*/  STS.128 [R2+0x600], R48 ;  /* 0x0006003002007388 */ /* 0x0081e20000000c00 */
[----:B------:R-:W-:Y:S01]  /*0980*/  NOP ;  /* 0x0000000000007918 */ /* 0x000fe20000000000 */
[----:B------:R-:W-:Y:S05]  /*0990*/  @P0 BRA `(.L_x_1876) ;  /* 0x0000000000780947 */ /* 0x000fea0003800000 */
        /* <DEDUP_REMOVED lines=30> */
.L_x_1876:
[----:B------:R-:W-:Y:S05]  /*0b80*/  BSYNC.RECONVERGENT B0 ;  /* 0x0000000000007941 */ /* 0x000fea0003800200 */
.L_x_1875:
[----:B------:R-:W-:Y:S01]  /*0b90*/  BSSY.RECONVERGENT B0, `(.L_x_1877) ;  /* 0x0000022000007945 */ /* 0x000fe20003800200 */
[----:B------:R-:W-:Y:S01]  /*0ba0*/  FSETP.GTU.FTZ.AND P0, PT, R93, 20, PT ;  /* 0x41a000005d00780b */ /* 0x000fe20003f1c000 */
[----:B------:R-:W-:Y:S02]  /*0bb0*/  FADD.FTZ R92, R31, UR7 ;  /* 0x000000071f5c7e21 */ /* 0x000fe40008010000 */
[----:B------:R-:W-:Y:S10]  /*0bc0*/  @P1 BRA `(.L_x_1878) ;  /* 0x0000000000781947 */ /* 0x000ff40003800000 */
        /* <DEDUP_REMOVED lines=30> */
.L_x_1878:
[----:B------:R-:W-:Y:S05]  /*0db0*/  BSYNC.RECONVERGENT B0 ;  /* 0x0000000000007941 */ /* 0x000fea0003800200 */
.L_x_1877:
[----:B------:R-:W-:Y:S01]  /*0dc0*/  BSSY.RECONVERGENT B0, `(.L_x_1879) ;  /* 0x0000022000007945 */ /* 0x000fe20003800200 */
[----:B------:R-:W-:Y:S01]  /*0dd0*/  FSETP.GTU.FTZ.AND P1, PT, R92, 20, PT ;  /* 0x41a000005c00780b */ /* 0x000fe20003f3c000 */
[----:B------:R-:W-:Y:S02]  /*0de0*/  FADD.FTZ R95, R24, UR7 ;  /* 0x00000007185f7e21 */ /* 0x000fe40008010000 */
[----:B------:R-:W-:Y:S10]  /*0df0*/  @P2 BRA `(.L_x_1880) ;  /* 0x0000000000782947 */ /* 0x000ff40003800000 */
        /* <DEDUP_REMOVED lines=30> */
.L_x_1880:
[----:B------:R-:W-:Y:S05]  /*0fe0*/  BSYNC.RECONVERGENT B0 ;  /* 0x0000000000007941 */ /* 0x000fea0003800200 */
.L_x_1879:
        /* <DEDUP_REMOVED lines=34> */
.L_x_1882:
[----:B------:R-:W-:Y:S05]  /*1210*/  BSYNC.RECONVERGENT B0 ;  /* 0x0000000000007941 */ /* 0x000fea0003800200 */
.L_x_1881:
        /* <DEDUP_REMOVED lines=34> */
.L_x_1884:
[----:B------:R-:W-:Y:S05]  /*1440*/  BSYNC.RECONVERGENT B0 ;  /* 0x0000000000007941 */ /* 0x000fea0003800200 */
.L_x_1883:
        /* <DEDUP_REMOVED lines=34> */
.L_x_1886:
[----:B------:R-:W-:Y:S05]  /*1670*/  BSYNC.RECONVERGENT B0 ;  /* 0x0000000000007941 */ /* 0x000fea0003800200 */
.L_x_1885:
        /* <DEDUP_REMOVED lines=34> */
.L_x_1888:
[----:B------:R-:W-:Y:S05]  /*18a0*/  BSYNC.RECONVERGENT B0 ;  /* 0x0000000000007941 */ /* 0x000fea0003800200 */
.L_x_1887:
        /* <DEDUP_REMOVED lines=34> */
.L_x_1890:
[----:B------:R-:W-:Y:S05]  /*1ad0*/  BSYNC.RECONVERGENT B0 ;  /* 0x0000000000007941 */ /* 0x000fea0003800200 */
.L_x_1889:
        /* <DEDUP_REMOVED lines=34> */
.L_x_1892:
[----:B------:R-:W-:Y:S05]  /*1d00*/  BSYNC.RECONVERGENT B0 ;  /* 0x0000000000007941 */ /* 0x000fea0003800200 */
.L_x_1891:
        /* <DEDUP_REMOVED lines=34> */
.L_x_1894:
[----:B------:R-:W-:Y:S05]  /*1f30*/  BSYNC.RECONVERGENT B0 ;  /* 0x0000000000007941 */ /* 0x000fea0003800200 */
.L_x_1893:
[----:B------:R-:W-:Y:S01]  /*1f40*/  BSSY.RECONVERGENT B0, `(.L_x_1895) ;  /* 0x0000021000007945 */ /* 0x000fe20003800200 */
[----:B------:R-:W-:-:S03]  /*1f50*/  FSETP.GTU.FTZ.AND P3, PT, R100, 20, PT ;  /* 0x41a000006400780b */ /* 0x000fc60003f7c000 */
        /* <DEDUP_REMOVED lines=31> */
.L_x_1896:
[----:B------:R-:W-:Y:S05]  /*2150*/  BSYNC.RECONVERGENT B0 ;  /* 0x0000000000007941 */ /* 0x000fea0003800200 */
.L_x_1895:
        /* <DEDUP_REMOVED lines=32> */
.L_x_1898:
[----:B------:R-:W-:Y:S05]  /*2360*/  BSYNC.RECONVERGENT B0 ;  /* 0x0000000000007941 */ /* 0x000fea0003800200 */
.L_x_1897:
        /* <DEDUP_REMOVED lines=32> */
.L_x_1900:
[----:B------:R-:W-:Y:S05]  /*2570*/  BSYNC.RECONVERGENT B0 ;  /* 0x0000000000007941 */ /* 0x000fea0003800200 */
.L_x_1899:
        /* <DEDUP_REMOVED lines=32> */
.L_x_1902:
[----:B------:R-:W-:Y:S05]  /*2780*/  BSYNC.RECONVERGENT B0 ;  /* 0x0000000000007941 */ /* 0x000fea0003800200 */
.L_x_1901:
        /* <DEDUP_REMOVED lines=32> */
.L_x_1904:
[----:B------:R-:W-:Y:S05]  /*2990*/  BSYNC.RECONVERGENT B0 ;  /* 0x0000000000007941 */ /* 0x000fea0003800200 */
.L_x_1903:
        /* <DEDUP_REMOVED lines=32> */
.L_x_1906:
[----:B------:R-:W-:Y:S05]  /*2ba0*/  BSYNC.RECONVERGENT B0 ;  /* 0x0000000000007941 */ /* 0x000fea0003800200 */
.L_x_1905:
[----:B------:R-:W1:Y:S01]  /*2bb0*/  S2UR UR23, SR_CTAID.X ;  /* 0x00000000001779c3 */ /* 0x000e620000002500 */
[----:B------:R-:W1:Y:S01]  /*2bc0*/  LDCU.128 UR24, c[0x0][0x410] ;  /* 0x00008200ff1877ac */ /* 0x000e620008000c00 */
[----:B------:R-:W-:Y:S01]  /*2bd0*/  LDS.128 R28, [R84] ;  /* 0x00000000541c7984 */ /* 0x000fe20000000c00 */
[----:B------:R-:W-:-:S03]  /*2be0*/  UIADD3 UR21, UPT, UPT, UR18, -0x1, URZ ;  /* 0xffffffff12157890 */ /* 0x000fc6000fffe0ff */
[----:B0-----:R-:W-:Y:S01]  /*2bf0*/  LDS.128 R36, [R84+0x10] ;  /* 0x0000100054247984 */ /* 0x001fe20000000c00 */
[----:B------:R-:W0:Y:S01]  /*2c00*/  LDCU.64 UR30, c[0x0][0x488] ;  /* 0x00009100ff1e77ac */ /* 0x000e220008000a00 */
[----:B------:R-:W2:Y:S02]  /*2c10*/  S2UR UR22, SR_CTAID.Y ;  /* 0x00000000001679c3 */ /* 0x000ea40000002600 */
[----:B------:R-:W-:Y:S01]  /*2c20*/  LDS.128 R40, [R84+0x20] ;  /* 0x0000200054287984 */ /* 0x000fe20000000c00 */
[----:B------:R-:W-:Y:S01]  /*2c30*/  USHF.L.U32 UR8, UR21, 0xb, URZ ;  /* 0x0000000b15087899 */ /* 0x000fe200080006ff */
[----:B------:R-:W-:Y:S02]  /*2c40*/  UMOV UR9, URZ ;  /* 0x000000ff00097c82 */ /* 0x000fe40008000000 */
[----:B------:R-:W-:Y:S01]  /*2c50*/  LDS.128 R44, [R84+0x30] ;  /* 0x00003000542c7984 */ /* 0x000fe20000000c00 */
[----:B------:R-:W3:Y:S01]  /*2c60*/  LDCU.64 UR32, c[0x0][0x490] ;  /* 0x00009200ff2077ac */ /* 0x000ee20008000a00 */
[----:B-1----:R-:W-:-:S04]  /*2c70*/  UIMAD.WIDE.U32 UR14, UR23, UR24, UR8 ;  /* 0x00000018170e72a5 */ /* 0x002fc8000f8e0008 */
[----:B------:R-:W-:-:S04]  /*2c80*/  UIMAD UR15, UR23, UR25, UR15 ;  /* 0x00000019170f72a4 */ /* 0x000fc8000f8e020f */
[----:B--2---:R-:W-:-:S04]  /*2c90*/  UIMAD.WIDE.U32 UR14, UR22, UR26, UR14 ;  /* 0x0000001a160e72a5 */ /* 0x004fc8000f8e000e */
[----:B------:R-:W-:Y:S02]  /*2ca0*/  UIMAD UR27, UR22, UR27, UR15 ;  /* 0x0000001b161b72a4 */ /* 0x000fe4000f8e020f */
[----:B0-----:R-:W-:-:S04]  /*2cb0*/  ULEA UR13, UP0, UR14, UR30, 0x2 ;  /* 0x0000001e0e0d7291 */ /* 0x001fc8000f8010ff */
[----:B------:R-:W-:Y:S02]  /*2cc0*/  ULEA.HI.X UR14, UR14, UR31, UR27, 0x2, UP0 ;  /* 0x0000001f0e0e7291 */ /* 0x000fe400080f141b */
[----:B------:R-:W-:Y:S01]  /*2cd0*/  MOV R4, UR13 ;  /* 0x0000000d00047c02 */ /* 0x000fe20008000f00 */
[----:B------:R-:W0:Y:S03]  /*2ce0*/  LDCU.64 UR30, c[0x0][0x478] ;  /* 0x00008f00ff1e77ac */ /* 0x000e260008000a00 */
[----:B------:R-:W-:Y:S01]  /*2cf0*/  MOV R5, UR14 ;  /* 0x0000000e00057c02 */ /* 0x000fe20008000f00 */
[----:B------:R-:W1:Y:S02]  /*2d00*/  LDCU.128 UR24, c[0x0][0x420] ;  /* 0x00008400ff1877ac */ /* 0x000e640008000c00 */
[----:B------:R-:W-:Y:S01]  /*2d10*/  IMAD.WIDE.U32 R4, R106, 0x10, R4 ;  /* 0x000000106a047825 */ /* 0x000fe200078e0004 */
[----:B------:R-:W-:Y:S06]  /*2d20*/  BAR.SYNC.DEFER_BLOCKING 0x0 ;  /* 0x0000000000007b1d */ /* 0x000fec0000010000 */
[----:B------:R-:W2:Y:S04]  /*2d30*/  LDG.E.128 R24, desc[UR28][R4.64] ;  /* 0x0000001c04187981 */ /* 0x000ea8000c1e1d00 */
[----:B------:R-:W4:Y:S04]  /*2d40*/  LDG.E.128 R60, desc[UR28][R4.64+0x200] ;  /* 0x0002001c043c7981 */ /* 0x000f28000c1e1d00 */
[----:B------:R-:W5:Y:S04]  /*2d50*/  LDG.E.128 R72, desc[UR28][R4.64+0x400] ;  /* 0x0004001c04487981 */ /* 0x000f68000c1e1d00 */
[----:B------:R3:W5:Y:S01]  /*2d60*/  LDG.E.128 R76, desc[UR28][R4.64+0x600] ;  /* 0x0006001c044c7981 */ /* 0x000762000c1e1d00 */
[----:B-1----:R-:W-:-:S04]  /*2d70*/  UIMAD.WIDE.U32 UR14, UR23, UR24, UR8 ;  /* 0x00000018170e72a5 */ /* 0x002fc8000f8e0008 */
[----:B------:R-:W-:Y:S01]  /*2d80*/  UIMAD UR15, UR23, UR25, UR15 ;  /* 0x00000019170f72a4 */ /* 0x000fe2000f8e020f */
[----:B------:R-:W1:Y:S03]  /*2d90*/  LDCU.64 UR24, c[0x0][0x508] ;  /* 0x0000a100ff1877ac */ /* 0x000e660008000a00 */
[----:B------:R-:W-:-:S04]  /*2da0*/  UIMAD.WIDE.U32 UR14, UR22, UR26, UR14 ;  /* 0x0000001a160e72a5 */ /* 0x000fc8000f8e000e */
[----:B------:R-:W-:Y:S02]  /*2db0*/  UIMAD UR27, UR22, UR27, UR15 ;  /* 0x0000001b161b72a4 */ /* 0x000fe4000f8e020f */
[----:B0-----:R-:W-:-:S04]  /*2dc0*/  ULEA UR13, UP0, UR14, UR30, 0x2 ;  /* 0x0000001e0e0d7291 */ /* 0x001fc8000f8010ff */
[----:B------:R-:W-:Y:S02]  /*2dd0*/  ULEA.HI.X UR14, UR14, UR31, UR27, 0x2, UP0 ;  /* 0x0000001f0e0e7291 */ /* 0x000fe400080f141b */
[----:B------:R-:W-:Y:S01]  /*2de0*/  MOV R6, UR13 ;  /* 0x0000000d00067c02 */ /* 0x000fe20008000f00 */
[----:B------:R-:W0:Y:S03]  /*2df0*/  LDCU.64 UR30, c[0x0][0x558] ;  /* 0x0000ab00ff1e77ac */ /* 0x000e260008000a00 */
[----:B------:R-:W-:Y:S01]  /*2e00*/  MOV R7, UR14 ;  /* 0x0000000e00077c02 */ /* 0x000fe20008000f00 */
[----:B------:R-:W0:Y:S02]  /*2e10*/  LDCU.64 UR26, c[0x0][0x510] ;  /* 0x0000a200ff1a77ac */ /* 0x000e240008000a00 */
[----:B---3--:R-:W-:Y:S01]  /*2e20*/  IMAD.WIDE.U32 R4, R106, 0x10, R6 ;  /* 0x000000106a047825 */ /* 0x008fe200078e0006 */
[----:B--2---:R2:W-:Y:S04]  /*2e30*/  STS.128 [R2], R24 ;  /* 0x0000001802007388 */ /* 0x0045e80000000c00 */
[----:B----4-:R3:W-:Y:S04]  /*2e40*/  STS.128 [R2+0x200], R60 ;  /* 0x0002003c02007388 */ /* 0x0107e80000000c00 */
[----:B-----5:R-:W-:Y:S04]  /*2e50*/  STS.128 [R2+0x400], R72 ;  /* 0x0004004802007388 */ /* 0x020fe80000000c00 */
[----:B------:R-:W-:Y:S01]  /*2e60*/  STS.128 [R2+0x600], R76 ;  /* 0x0006004c02007388 */ /* 0x000fe20000000c00 */
[----:B------:R-:W-:-:S03]  /*2e70*/  NOP ;  /* 0x0000000000007918 */ /* 0x000fc60000000000 */
[----:B------:R-:W4:Y:S04]  /*2e80*/  LDS.128 R32, [R84] ;  /* 0x0000000054207984 */ /* 0x000f280000000c00 */
[----:B------:R-:W5:Y:S04]  /*2e90*/  LDS.128 R56, [R84+0x10] ;  /* 0x0000100054387984 */ /* 0x000f680000000c00 */
[----:B------:R-:W1:Y:S04]  /*2ea0*/  LDS.128 R48, [R84+0x20] ;  /* 0x0000200054307984 */ /* 0x000e680000000c00 */
[----:B------:R-:W0:Y:S01]  /*2eb0*/  LDS.128 R52, [R84+0x30] ;  /* 0x0000300054347984 */ /* 0x000e220000000c00 */
[----:B------:R-:W-:Y:S06]  /*2ec0*/  BAR.SYNC.DEFER_BLOCKING 0x0 ;  /* 0x0000000000007b1d */ /* 0x000fec0000010000 */
[----:B------:R-:W5:Y:S04]  /*2ed0*/  LDG.E.128 R68, desc[UR28][R4.64] ;  /* 0x0000001c04447981 */ /* 0x000f68000c1e1d00 */
[----:B------:R-:W5:Y:S04]  /*2ee0*/  LDG.E.128 R64, desc[UR28][R4.64+0x200] ;  /* 0x0002001c04407981 */ /* 0x000f68000c1e1d00 */
[----:B--2---:R-:W2:Y:S04]  /*2ef0*/  LDG.E.128 R24, desc[UR28][R4.64+0x400] ;  /* 0x0004001c04187981 */ /* 0x004ea8000c1e1d00 */
[----:B---3--:R3:W2:Y:S01]  /*2f00*/  LDG.E.128 R60, desc[UR28][R4.64+0x600] ;  /* 0x0006001c043c7981 */ /* 0x0086a2000c1e1d00 */
[----:B----4-:R-:W-:Y:S01]  /*2f10*/  FMUL.FTZ R6, R33, -1.4426950216293334961 ;  /* 0xbfb8aa3b21067820 */ /* 0x010fe20000410000 */
[----:B------:R-:W-:Y:S01]  /*2f20*/  FMUL.FTZ R7, R34, -1.4426950216293334961 ;  /* 0xbfb8aa3b22077820 */ /* 0x000fe20000410000 */
[----:B-----5:R-:W-:Y:S01]  /*2f30*/  FMUL.FTZ R73, R56, -1.4426950216293334961 ;  /* 0xbfb8aa3b38497820 */ /* 0x020fe20000410000 */
[----:B------:R-:W-:Y:S01]  /*2f40*/  FMUL.FTZ R74, R57, -1.4426950216293334961 ;  /* 0xbfb8aa3b394a7820 */ /* 0x000fe20000410000 */
[----:B------:R-:W-:Y:S01]  /*2f50*/  FMUL.FTZ R3, R32, -1.4426950216293334961 ;  /* 0xbfb8aa3b20037820 */ /* 0x000fe20000410000 */
[----:B------:R-:W-:Y:S01]  /*2f60*/  FMUL.FTZ R72, R35, -1.4426950216293334961 ;  /* 0xbfb8aa3b23487820 */ /* 0x000fe20000410000 */
[----:B------:R-:W4:Y:S01]  /*2f70*/  MUFU.EX2 R6, R6 ;  /* 0x0000000600067308 */ /* 0x000f220000000800 */
[----:B------:R-:W-:Y:S01]  /*2f80*/  FMUL.FTZ R77, R59, -1.4426950216293334961 ;  /* 0xbfb8aa3b3b4d7820 */ /* 0x000fe20000410000 */
[----:B-1----:R-:W-:Y:S01]  /*2f90*/  FMUL.FTZ R78, R48, -1.4426950216293334961 ;  /* 0xbfb8aa3b304e7820 */ /* 0x002fe20000410000 */
[----:B------:R-:W-:Y:S01]  /*2fa0*/  FMUL.FTZ R80, R50, -1.4426950216293334961 ;  /* 0xbfb8aa3b32507820 */ /* 0x000fe20000410000 */
[----:B------:R-:W1:Y:S01]  /*2fb0*/  MUFU.EX2 R7, R7 ;  /* 0x0000000700077308 */ /* 0x000e620000000800 */
[----:B------:R-:W-:Y:S01]  /*2fc0*/  FMUL.FTZ R75, R58, -1.4426950216293334961 ;  /* 0xbfb8aa3b3a4b7820 */ /* 0x000fe20000410000 */
[----:B------:R-:W-:Y:S01]  /*2fd0*/  FMUL.FTZ R79, R49, -1.4426950216293334961 ;  /* 0xbfb8aa3b314f7820 */ /* 0x000fe20000410000 */
[----:B------:R-:W-:Y:S01]  /*2fe0*/  FMUL.FTZ R104, R51, -1.4426950216293334961 ;  /* 0xbfb8aa3b33687820 */ /* 0x000fe20000410000 */
[----:B---3--:R3:W-:Y:S01]  /*2ff0*/  MUFU.EX2 R4, R73 ;  /* 0x0000004900047308 */ /* 0x0087e20000000800 */
[----:B0-----:R-:W-:Y:S01]  /*3000*/  FMUL.FTZ R108, R52, -1.4426950216293334961 ;  /* 0xbfb8aa3b346c7820 */ /* 0x001fe20000410000 */
[----:B------:R-:W-:Y:S01]  /*3010*/  FMUL.FTZ R109, R53, -1.4426950216293334961 ;  /* 0xbfb8aa3b356d7820 */ /* 0x000fe20000410000 */
[----:B------:R-:W-:Y:S01]  /*3020*/  UIMAD.WIDE.U32 UR14, UR23, UR24, UR8 ;  /* 0x00000018170e72a5 */ /* 0x000fe2000f8e0008 */
[----:B------:R-:W-:Y:S01]  /*3030*/  MUFU.EX2 R5, R74 ;  /* 0x0000004a00057308 */ /* 0x000fe20000000800 */
[----:B----4-:R-:W-:-:S02]  /*3040*/  FADD.FTZ R6, R6, 1 ;  /* 0x3f80000006067421 */ /* 0x010fc40000010000 */
[----:B------:R-:W-:Y:S01]  /*3050*/  UIMAD UR15, UR23, UR25, UR15 ;  /* 0x00000019170f72a4 */ /* 0x000fe2000f8e020f */
[----:B------:R-:W0:Y:S01]  /*3060*/  MUFU.EX2 R3, R3 ;  /* 0x0000000300037308 */ /* 0x000e220000000800 */
[----:B---3--:R-:W-:Y:S01]  /*3070*/  FMUL.FTZ R73, R54, -1.4426950216293334961 ;  /* 0xbfb8aa3b36497820 */ /* 0x008fe20000410000 */
[----:B-1----:R-:W-:Y:S01]  /*3080*/  FADD.FTZ R7, R7, 1 ;  /* 0x3f80000007077421 */ /* 0x002fe20000010000 */
[----:B------:R-:W-:Y:S01]  /*3090*/  UIMAD.WIDE.U32 UR14, UR22, UR26, UR14 ;  /* 0x0000001a160e72a5 */ /* 0x000fe2000f8e000e */
[----:B------:R1:W3:Y:S03]  /*30a0*/  MUFU.EX2 R76, R72 ;  /* 0x00000048004c7308 */ /* 0x0002e60000000800 */
[----:B------:R-:W-:Y:S01]  /*30b0*/  UIMAD UR15, UR22, UR27, UR15 ;  /* 0x0000001b160f72a4 */ /* 0x000fe2000f8e020f */
[----:B------:R-:W4:Y:S01]  /*30c0*/  MUFU.EX2 R82, R77 ;  /* 0x0000004d00527308 */ /* 0x000f220000000800 */
[----:B------:R-:W-:-:S03]  /*30d0*/  ULEA UR13, UP0, UR14, UR30, 0x2 ;  /* 0x0000001e0e0d7291 */ /* 0x000fc6000f8010ff */
[----:B------:R5:W4:Y:S01]  /*30e0*/  MUFU.EX2 R83, R78 ;  /* 0x0000004e00537308 */ /* 0x000b220000000800 */
[----:B-1----:R-:W-:Y:S01]  /*30f0*/  FMUL.FTZ R72, R55, -1.4426950216293334961 ;  /* 0xbfb8aa3b37487820 */ /* 0x002fe20000410000 */
[----:B0-----:R-:W-:Y:S01]  /*3100*/  FADD.FTZ R3, R3, 1 ;  /* 0x3f80000003037421 */ /* 0x001fe20000010000 */
[----:B------:R-:W-:Y:S01]  /*3110*/  ULEA.HI.X UR14, UR14, UR31, UR15, 0x2, UP0 ;  /* 0x0000001f0e0e7291 */ /* 0x000fe200080f140f */
[----:B------:R0:W1:Y:S01]  /*3120*/  MUFU.EX2 R103, R80 ;  /* 0x0000005000677308 */ /* 0x0000620000000800 */
[----:B------:R-:W-:Y:S01]  /*3130*/  UISETP.NE.U32.AND UP0, UPT, UR32, URZ, UPT ;  /* 0x000000ff2000728c */ /* 0x000fe2000bf05070 */
[----:B---3--:R-:W-:Y:S02]  /*3140*/  FADD.FTZ R76, R76, 1 ;  /* 0x3f8000004c4c7421 */ /* 0x008fe40000010000 */
[----:B------:R-:W-:Y:S01]  /*3150*/  MUFU.RCP R74, R6 ;  /* 0x00000006004a7308 */ /* 0x000fe20000001000 */
[----:B-----5:R-:W-:Y:S01]  /*3160*/  FADD.FTZ R78, R4, 1 ;  /* 0x3f800000044e7421 */ /* 0x020fe20000010000 */
[----:B----4-:R-:W-:Y:S01]  /*3170*/  FADD.FTZ R82, R82, 1 ;  /* 0x3f80000052527421 */ /* 0x010fe20000010000 */
[----:B------:R-:W-:Y:S01]  /*3180*/  UISETP.NE.AND.EX UP0, UPT, UR33, URZ, UPT, UP0 ;  /* 0x000000ff2100728c */ /* 0x000fe2000bf05300 */
[----:B0-----:R-:W-:Y:S01]  /*3190*/  FADD.FTZ R80, R5, 1 ;  /* 0x3f80000005507421 */ /* 0x001fe20000010000 */
[----:B------:R-:W-:-:S03]  /*31a0*/  FADD.FTZ R83, R83, 1 ;  /* 0x3f80000053537421 */ /* 0x000fc60000010000 */
[----:B------:R-:W0:Y:S01]  /*31b0*/  MUFU.RCP R77, R7 ;  /* 0x00000007004d7308 */ /* 0x000e220000001000 */
[----:B-1----:R-:W-:-:S07]  /*31c0*/  FADD.FTZ R117, R103, 1 ;  /* 0x3f80000067757421 */ /* 0x002fce0000010000 */
[----:B------:R1:W3:Y:S04]  /*31d0*/  MUFU.EX2 R81, R75 ;  /* 0x0000004b00517308 */ /* 0x0002e80000000800 */
[----:B------:R-:W4:Y:S01]  /*31e0*/  MUFU.RCP R76, R76 ;  /* 0x0000004c004c7308 */ /* 0x000f220000001000 */
[----:B0-----:R-:W-:-:S07]  /*31f0*/  FMUL.FTZ R111, R34, R77 ;  /* 0x0000004d226f7220 */ /* 0x001fce0000410000 */
[----:B-1----:R-:W0:Y:S01]  /*3200*/  MUFU.RCP R75, R3 ;  /* 0x00000003004b7308 */ /* 0x002e220000001000 */
[----:B------:R-:W-:Y:S01]  /*3210*/  FMUL.FTZ R103, R30, R111 ;  /* 0x0000006f1e677220 */ /* 0x000fe20000410000 */
[----:B---3--:R-:W-:-:S06]  /*3220*/  FADD.FTZ R81, R81, 1 ;  /* 0x3f80000051517421 */ /* 0x008fcc0000010000 */
[----:B------:R-:W1:Y:S01]  /*3230*/  MUFU.EX2 R102, R79 ;  /* 0x0000004f00667308 */ /* 0x000e620000000800 */
[----:B----4-:R-:W-:-:S03]  /*3240*/  FMUL.FTZ R110, R35, R76 ;  /* 0x0000004c236e7220 */ /* 0x010fc60000410000 */
[----:B------:R-:W3:Y:S04]  /*3250*/  MUFU.EX2 R104, R104 ;  /* 0x0000006800687308 */ /* 0x000ee80000000800 */
[----:B------:R4:W5:Y:S01]  /*3260*/  MUFU.EX2 R115, R108 ;  /* 0x0000006c00737308 */ /* 0x0009620000000800 */
[----:B0-----:R-:W-:-:S03]  /*3270*/  FADD.FTZ R3, -R75, 1 ;  /* 0x3f8000004b037421 */ /* 0x001fc60000010100 */
[----:B------:R0:W5:Y:S01]  /*3280*/  MUFU.EX2 R116, R109 ;  /* 0x0000006d00747308 */ /* 0x0001620000000800 */
[----:B-1----:R-:W-:-:S03]  /*3290*/  FADD.FTZ R102, R102, 1 ;  /* 0x3f80000066667421 */ /* 0x002fc60000010000 */
[----:B------:R-:W1:Y:S01]  /*32a0*/  MUFU.RCP R79, R78 ;  /* 0x0000004e004f7308 */ /* 0x000e620000001000 */
[----:B----4-:R-:W-:Y:S01]  /*32b0*/  FMUL.FTZ R108, R33, R74 ;  /* 0x0000004a216c7220 */ /* 0x010fe20000410000 */
[----:B---3--:R-:W-:Y:S01]  /*32c0*/  FADD.FTZ R118, R104, 1 ;  /* 0x3f80000068767421 */ /* 0x008fe20000010000 */
[----:B------:R-:W-:Y:S01]  /*32d0*/  FMUL.FTZ R104, R31, R110 ;  /* 0x0000006e1f687220 */ /* 0x000fe20000410000 */
[----:B0-----:R-:W-:Y:S01]  /*32e0*/  FMUL.FTZ R109, R32, R75 ;  /* 0x0000004b206d7220 */ /* 0x001fe20000410000 */
[----:B-----5:R-:W-:-:S03]  /*32f0*/  FADD.FTZ R119, R115, 1 ;  /* 0x3f80000073777421 */ /* 0x020fc60000010000 */
[----:B------:R-:W0:Y:S01]  /*3300*/  MUFU.RCP R80, R80 ;  /* 0x0000005000507308 */ /* 0x000e220000001000 */
[----:B------:R-:W-:-:S07]  /*3310*/  FADD.FTZ R120, R116, 1 ;  /* 0x3f80000074787421 */ /* 0x000fce0000010000 */
[----:B------:R3:W-:Y:S01]  /*3320*/  MUFU.RCP R112, R102 ;  /* 0x0000006600707308 */ /* 0x0007e20000001000 */
[----:B-1----:R-:W-:-:S07]  /*3330*/  FMUL.FTZ R115, R56, R79 ;  /* 0x0000004f38737220 */ /* 0x002fce0000410000 */
[----:B------:R-:W-:Y:S01]  /*3340*/  MUFU.RCP R114, R82 ;  /* 0x0000005200727308 */ /* 0x000fe20000001000 */
[----:B---3--:R-:W-:Y:S01]  /*3350*/  FMUL.FTZ R102, R29, R108 ;  /* 0x0000006c1d667220 */ /* 0x008fe20000410000 */
[----:B0-----:R-:W-:-:S06]  /*3360*/  FMUL.FTZ R116, R57, R80 ;  /* 0x0000005039747220 */ /* 0x001fcc0000410000 */
[----:B------:R-:W0:Y:S04]  /*3370*/  MUFU.EX2 R72, R72 ;  /* 0x0000004800487308 */ /* 0x000e280000000800 */
[----:B------:R-:W1:Y:S04]  /*3380*/  MUFU.EX2 R73, R73 ;  /* 0x0000004900497308 */ /* 0x000e680000000800 */
[----:B------:R-:W3:Y:S01]  /*3390*/  MUFU.RCP R81, R81 ;  /* 0x0000005100517308 */ /* 0x000ee20000001000 */
[----:B0-----:R-:W-:-:S07]  /*33a0*/  FADD.FTZ R122, R72, 1 ;  /* 0x3f800000487a7421 */ /* 0x001fce0000010000 */
[----:B------:R-:W0:Y:S01]  /*33b0*/  MUFU.RCP R117, R117 ;  /* 0x0000007500757308 */ /* 0x000e220000001000 */
[----:B-1----:R-:W-:-:S07]  /*33c0*/  FADD.FTZ R73, R73, 1 ;  /* 0x3f80000049497421 */ /* 0x002fce0000010000 */
[----:B------:R-:W1:Y:S01]  /*33d0*/  MUFU.RCP R118, R118 ;  /* 0x0000007600767308 */ /* 0x000e620000001000 */
[----:B---3--:R-:W-:-:S07]  /*33e0*/  FMUL.FTZ R123, R58, R81 ;  /* 0x000000513a7b7220 */ /* 0x008fce0000410000 */
[----:B------:R-:W3:Y:S08]  /*33f0*/  MUFU.RCP R113, R83 ;  /* 0x0000005300717308 */ /* 0x000ef00000001000 */
[----:B------:R4:W5:Y:S08]  /*3400*/  MUFU.RCP R121, R73 ;  /* 0x0000004900797308 */ /* 0x0009700000001000 */
[----:B------:R-:W5:Y:S08]  /*3410*/  MUFU.RCP R122, R122 ;  /* 0x0000007a007a7308 */ /* 0x000f700000001000 */
[----:B------:R-:W5:Y:S08]  /*3420*/  MUFU.RCP R120, R120 ;  /* 0x0000007800787308 */ /* 0x000f700000001000 */
[----:B------:R-:W5:Y:S01]  /*3430*/  MUFU.RCP R119, R119 ;  /* 0x0000007700777308 */ /* 0x000f620000001000 */
[----:B------:R0:W-:Y:S04]  /*3440*/  STS.128 [R2], R68 ;  /* 0x0000004402007388 */ /* 0x0001e80000000c00 */
[----:B------:R-:W-:Y:S04]  /*3450*/  STS.128 [R2+0x200], R64 ;  /* 0x0002004002007388 */ /* 0x000fe80000000c00 */
[----:B--2---:R-:W-:Y:S04]  /*3460*/  STS.128 [R2+0x400], R24 ;  /* 0x0004001802007388 */ /* 0x004fe80000000c00 */
[----:B------:R2:W-:Y:S01]  /*3470*/  STS.128 [R2+0x600], R60 ;  /* 0x0006003c02007388 */ /* 0x0005e20000000c00 */
[----:B------:R-:W-:-:S03]  /*3480*/  NOP ;  /* 0x0000000000007918 */ /* 0x000fc60000000000 */
[----:B------:R-:W1:Y:S01]  /*3490*/  LDS.128 R4, [R84] ;  /* 0x0000000054047984 */ /* 0x000e620000000c00 */
[----:B0-----:R-:W-:-:S03]  /*34a0*/  FADD.FTZ R68, -R114, 1 ;  /* 0x3f80000072447421 */ /* 0x001fc60000010100 */
[----:B------:R-:W0:Y:S01]  /*34b0*/  LDS.128 R24, [R84+0x10] ;  /* 0x0000100054187984 */ /* 0x000e220000000c00 */
[----:B------:R-:W-:Y:S01]  /*34c0*/  FFMA.FTZ R69, R59, R68, 1 ;  /* 0x3f8000003b457423 */ /* 0x000fe20000010044 */
[----:B--2---:R-:W-:Y:S01]  /*34d0*/  FADD.FTZ R60, -R74, 1 ;  /* 0x3f8000004a3c7421 */ /* 0x004fe20000010100 */
[----:B------:R-:W-:Y:S01]  /*34e0*/  FFMA.FTZ R61, R32, R3, 1 ;  /* 0x3f800000203d7423 */ /* 0x000fe20000010003 */
[----:B------:R-:W-:Y:S01]  /*34f0*/  FADD.FTZ R3, -R77, 1 ;  /* 0x3f8000004d037421 */ /* 0x000fe20000010100 */
[----:B------:R-:W-:Y:S01]  /*3500*/  FADD.FTZ R32, -R76, 1 ;  /* 0x3f8000004c207421 */ /* 0x000fe20000010100 */
[----:B------:R-:W-:Y:S02]  /*3510*/  FFMA.FTZ R63, R33, R60, 1 ;  /* 0x3f800000213f7423 */ /* 0x000fe4000001003c */
[----:B------:R-:W-:Y:S01]  /*3520*/  FFMA.FTZ R33, R34, R3, 1 ;  /* 0x3f80000022217423 */ /* 0x000fe20000010003 */
[----:B------:R-:W-:Y:S01]  /*3530*/  FMUL.FTZ R3, R28, R109 ;  /* 0x0000006d1c037220 */ /* 0x000fe20000410000 */
[----:B------:R-:W-:Y:S01]  /*3540*/  FFMA.FTZ R65, R35, R32, 1 ;  /* 0x3f80000023417423 */ /* 0x000fe20000010020 */
[----:B------:R-:W-:Y:S01]  /*3550*/  FADD.FTZ R35, -R79, 1 ;  /* 0x3f8000004f237421 */ /* 0x000fe20000010100 */
[----:B------:R-:W-:-:S03]  /*3560*/  FADD.FTZ R34, -R80, 1 ;  /* 0x3f80000050227421 */ /* 0x000fc60000010100 */
[----:B------:R-:W-:Y:S01]  /*3570*/  FFMA.FTZ R35, R56, R35, 1 ;  /* 0x3f80000038237423 */ /* 0x000fe20000010023 */
[----:B------:R-:W-:Y:S01]  /*3580*/  FFMA.FTZ R56, R57, R34, 1 ;  /* 0x3f80000039387423 */ /* 0x000fe20000010022 */
[----:B------:R-:W-:-:S04]  /*3590*/  FADD.FTZ R57, -R81, 1 ;  /* 0x3f80000051397421 */ /* 0x000fc80000010100 */
[----:B------:R-:W-:Y:S01]  /*35a0*/  FFMA.FTZ R57, R58, R57, 1 ;  /* 0x3f8000003a397423 */ /* 0x000fe20000010039 */
[----:B-1----:R-:W-:Y:S01]  /*35b0*/  FMUL.FTZ R28, R28, R4 ;  /* 0x000000041c1c7220 */ /* 0x002fe20000410000 */
        /* <DEDUP_REMOVED lines=8> */
[----:B------:R-:W0:Y:S01]  /*3640*/  LDS.128 R28, [R84+0x20] ;  /* 0x00002000541c7984 */ /* 0x000e220000000c00 */
        /* <DEDUP_REMOVED lines=8> */
[----:B------:R-:W1:Y:S01]  /*36d0*/  LDS.128 R32, [R84+0x30] ;  /* 0x0000300054207984 */ /* 0x000e620000000c00 */
[----:B------:R-:W-:Y:S01]  /*36e0*/  FMUL.FTZ R67, R80, R67 ;  /* 0x0000004350437220 */ /* 0x000fe20000410000 */
[----:B------:R-:W-:Y:S01]  /*36f0*/  FMUL.FTZ R66, R38, R26 ;  /* 0x0000001a26427220 */ /* 0x000fe20000410000 */
[----:B------:R-:W-:Y:S01]  /*3700*/  FMUL.FTZ R68, R114, R65 ;  /* 0x0000004172447220 */ /* 0x000fe20000410000 */
[----:B------:R-:W-:Y:S01]  /*3710*/  BAR.SYNC.DEFER_BLOCKING 0x0 ;  /* 0x0000000000007b1d */ /* 0x000fe20000010000 */
[----:B------:R-:W-:Y:S01]  /*3720*/  FMUL.FTZ R65, R67, R56 ;  /* 0x0000003843417220 */ /* 0x000fe20000410000 */
[----:B------:R-:W-:Y:S01]  /*3730*/  FMUL.FTZ R66, R81, R66 ;  /* 0x0000004251427220 */ /* 0x000fe20000410000 */
[----:B------:R-:W-:Y:S01]  /*3740*/  FMUL.FTZ R67, R68, R69 ;  /* 0x0000004544437220 */ /* 0x000fe20000410000 */
[----:B------:R-:W-:Y:S01]  /*3750*/  FADD.FTZ R69, -R117, 1 ;  /* 0x3f80000075457421 */ /* 0x000fe20000010100 */
[----:B------:R-:W-:Y:S01]  /*3760*/  FADD.FTZ R68, -R118, 1 ;  /* 0x3f80000076447421 */ /* 0x000fe20000010100 */
[----:B------:R-:W-:Y:S01]  /*3770*/  FADD.FTZ R56, -R112, 1 ;  /* 0x3f80000070387421 */ /* 0x000fe20000010100 */
[----:B------:R-:W-:Y:S01]  /*3780*/  FMUL.FTZ R66, R66, R57 ;  /* 0x0000003942427220 */ /* 0x000fe20000410000 */
[----:B------:R-:W-:Y:S01]  /*3790*/  FFMA.FTZ R72, R50, R69, 1 ;  /* 0x3f80000032487423 */ /* 0x000fe20000010045 */
[----:B------:R-:W-:Y:S01]  /*37a0*/  FFMA.FTZ R74, R51, R68, 1 ;  /* 0x3f800000334a7423 */ /* 0x000fe20000010044 */
[----:B------:R-:W-:Y:S01]  /*37b0*/  FFMA.FTZ R70, R49, R56, 1 ;  /* 0x3f80000031467423 */ /* 0x000fe20000010038 */
[----:B---3--:R-:W-:Y:S01]  /*37c0*/  FADD.FTZ R57, -R113, 1 ;  /* 0x3f80000071397421 */ /* 0x008fe20000010100 */
[----:B------:R-:W-:-:S03]  /*37d0*/  FMUL.FTZ R114, R59, R114 ;  /* 0x000000723b727220 */ /* 0x000fc60000410000 */
[----:B------:R-:W-:Y:S01]  /*37e0*/  FFMA.FTZ R57, R48, R57, 1 ;  /* 0x3f80000030397423 */ /* 0x000fe20000010039 */
[----:B------:R-:W-:Y:S01]  /*37f0*/  STS.128 [R84], R60 ;  /* 0x0000003c54007388 */ /* 0x000fe20000000c00 */
[----:B0-----:R-:W-:Y:S01]  /*3800*/  FMUL.FTZ R69, R41, R29 ;  /* 0x0000001d29457220 */ /* 0x001fe20000410000 */
[----:B------:R-:W-:Y:S01]  /*3810*/  FMUL.FTZ R68, R42, R30 ;  /* 0x0000001e2a447220 */ /* 0x000fe20000410000 */
[----:B----4-:R-:W-:Y:S01]  /*3820*/  FMUL.FTZ R73, R43, R31 ;  /* 0x0000001f2b497220 */ /* 0x010fe20000410000 */
        /* <DEDUP_REMOVED lines=8> */
[----:B-----5:R-:W-:Y:S01]  /*38b0*/  FADD.FTZ R73, -R121, 1 ;  /* 0x3f80000079497421 */ /* 0x020fe20000010100 */
[----:B------:R-:W-:Y:S01]  /*38c0*/  FMUL.FTZ R68, R56, R57 ;  /* 0x0000003938447220 */ /* 0x000fe20000410000 */
[----:B------:R-:W-:Y:S01]  /*38d0*/  FADD.FTZ R72, -R122, 1 ;  /* 0x3f8000007a487421 */ /* 0x000fe20000010100 */
[----:B------:R-:W-:Y:S01]  /*38e0*/  FADD.FTZ R56, -R120, 1 ;  /* 0x3f80000078387421 */ /* 0x000fe20000010100 */
[----:B------:R-:W-:Y:S01]  /*38f0*/  FFMA.FTZ R76, R54, R73, 1 ;  /* 0x3f800000364c7423 */ /* 0x000fe20000010049 */
[----:B-1----:R-:W-:Y:S01]  /*3900*/  FMUL.FTZ R73, R45, R33 ;  /* 0x000000212d497220 */ /* 0x002fe20000410000 */
[----:B------:R-:W-:Y:S01]  /*3910*/  FFMA.FTZ R78, R55, R72, 1 ;  /* 0x3f800000374e7423 */ /* 0x000fe20000010048 */
[----:B------:R-:W-:Y:S01]  /*3920*/  FFMA.FTZ R74, R53, R56, 1 ;  /* 0x3f800000354a7423 */ /* 0x000fe20000010038 */
[----:B------:R-:W-:Y:S01]  /*3930*/  FMUL.FTZ R72, R46, R34 ;  /* 0x000000222e487220 */ /* 0x000fe20000410000 */
[----:B------:R-:W-:Y:S01]  /*3940*/  FADD.FTZ R57, -R119, 1 ;  /* 0x3f80000077397421 */ /* 0x000fe20000010100 */
        /* <DEDUP_REMOVED lines=34> */
[----:B------:R-:W-:Y:S01]  /*3b70*/  FMUL.FTZ R121, R54, R121 ;  /* 0x0000007936797220 */ /* 0x000fe20000410000 */
[----:B------:R-:W-:Y:S01]  /*3b80*/  FMUL.FTZ R122, R55, R122 ;  /* 0x0000007a377a7220 */ /* 0x000fe20000410000 */
[----:B------:R-:W-:Y:S01]  /*3b90*/  FFMA.FTZ R38, R22, R103, R39 ;  /* 0x0000006716267223 */ /* 0x000fe20000010027 */
[----:B-1----:R-:W-:Y:S01]  /*3ba0*/  FMUL.FTZ R69, R40, R113 ;  /* 0x0000007128457220 */ /* 0x002fe20000410000 */
[----:B------:R-:W-:Y:S01]  /*3bb0*/  FMUL.FTZ R68, R41, R112 ;  /* 0x0000007029447220 */ /* 0x000fe20000410000 */
        /* <DEDUP_REMOVED lines=30> */
[----:B------:R2:W-:Y:S01]  /*3da0*/  STS.128 [R84], R4 ;  /* 0x0000000454007388 */ /* 0x0005e20000000c00 */
[----:B0-----:R-:W-:-:S03]  /*3db0*/  UIMAD.WIDE.U32 UR8, UR23, UR24, UR8 ;  /* 0x00000018170872a5 */ /* 0x001fc6000f8e0008 */
[----:B------:R-:W-:Y:S01]  /*3dc0*/  STS.128 [R84+0x10], R24 ;  /* 0x0000101854007388 */ /* 0x000fe20000000c00 */
[----:B------:R-:W-:-:S03]  /*3dd0*/  UIMAD UR9, UR23, UR25, UR9 ;  /* 0x00000019170972a4 */ /* 0x000fc6000f8e0209 */
[----:B------:R-:W-:Y:S01]  /*3de0*/  STS.128 [R84+0x20], R28 ;  /* 0x0000201c54007388 */ /* 0x000fe20000000c00 */
[----:B------:R-:W-:-:S03]  /*3df0*/  UIMAD.WIDE.U32 UR8, UR22, UR26, UR8 ;  /* 0x0000001a160872a5 */ /* 0x000fc6000f8e0008 */
[----:B------:R-:W-:Y:S01]  /*3e00*/  STS.128 [R84+0x30], R32 ;  /* 0x0000302054007388 */ /* 0x000fe20000000c00 */
[----:B------:R-:W-:-:S03]  /*3e10*/  NOP ;  /* 0x0000000000007918 */ /* 0x000fc60000000000 */
[----:B-1----:R-:W0:Y:S01]  /*3e20*/  LDS.128 R36, [R2] ;  /* 0x0000000002247984 */ /* 0x002e220000000c00 */
[----:B------:R-:W-:Y:S02]  /*3e30*/  UIMAD UR27, UR22, UR27, UR9 ;  /* 0x0000001b161b72a4 */ /* 0x000fe4000f8e0209 */
[----:B------:R-:W-:Y:S01]  /*3e40*/  ULEA UR9, UP0, UR8, UR32, 0x2 ;  /* 0x0000002008097291 */ /* 0x000fe2000f8010ff */
[----:B------:R-:W1:Y:S03]  /*3e50*/  LDS.128 R40, [R2+0x200] ;  /* 0x0002000002287984 */ /* 0x000e660000000c00 */
[----:B------:R-:W-:Y:S01]  /*3e60*/  ULEA.HI.X UR8, UR8, UR33, UR27, 0x2, UP0 ;  /* 0x0000002108087291 */ /* 0x000fe200080f141b */
[----:B------:R-:W3:Y:S01]  /*3e70*/  LDS.128 R44, [R2+0x400] ;  /* 0x00040000022c7984 */ /* 0x000ee20000000c00 */
[----:B--2---:R-:W-:-:S03]  /*3e80*/  MOV R4, UR9 ;  /* 0x0000000900047c02 */ /* 0x004fc60008000f00 */
[----:B------:R-:W2:Y:S01]  /*3e90*/  LDS.128 R48, [R2+0x600] ;  /* 0x0006000002307984 */ /* 0x000ea20000000c00 */
[----:B------:R-:W-:-:S03]  /*3ea0*/  MOV R5, UR8 ;  /* 0x0000000800057c02 */ /* 0x000fc60008000f00 */
[----:B------:R-:W-:-:S05]  /*3eb0*/  IMAD.WIDE.U32 R106, R106, 0x10, R4 ;  /* 0x000000106a6a7825 */ /* 0x000fca00078e0004 */
[----:B0-----:R0:W-:Y:S04]  /*3ec0*/  STG.E.128 desc[UR28][R106.64], R36 ;  /* 0x000000246a007986 */ /* 0x0011e8000c101d1c */
[----:B-1----:R0:W-:Y:S04]  /*3ed0*/  STG.E.128 desc[UR28][R106.64+0x200], R40 ;  /* 0x000200286a007986 */ /* 0x0021e8000c101d1c */
[----:B---3--:R0:W-:Y:S04]  /*3ee0*/  STG.E.128 desc[UR28][R106.64+0x400], R44 ;  /* 0x0004002c6a007986 */ /* 0x0081e8000c101d1c */
[----:B--2---:R0:W-:Y:S02]  /*3ef0*/  STG.E.128 desc[UR28][R106.64+0x600], R48 ;  /* 0x000600306a007986 */ /* 0x0041e4000c101d1c */
.L_x_1907:
[----:B------:R-:W-:Y:S01]  /*3f00*/  FFMA.FTZ R4, R16, R65, R53 ;  /* 0x0000004110047223 */ /* 0x000fe20000010035 */
[----:B------:R-:W2:Y:S01]  /*3f10*/  LDCU UR39, c[0x0][0x38c] ;  /* 0x00007180ff2777ac */ /* 0x000ea20008000800 */
        /* <DEDUP_REMOVED lines=8> */
[----:B0-----:R-:W-:Y:S02]  /*3fa0*/  CS2R R38, SRZ ;  /* 0x0000000000267805 */ /* 0x001fe4000001ff00 */
[----:B-1----:R-:W-:Y:S01]  /*3fb0*/  CS2R R36, SRZ ;  /* 0x0000000000247805 */ /* 0x002fe2000001ff00 */
[----:B------:R-:W-:Y:S01]  /*3fc0*/  FFMA.FTZ R5, R19, R66, R4 ;  /* 0x0000004213057223 */ /* 0x000fe20000010004 */
[----:B------:R-:W-:Y:S01]  /*3fd0*/  FMUL.FTZ R40, R3, UR6 ;  /* 0x0000000603287c20 */ /* 0x000fe20008410000 */
[----:B------:R-:W-:Y:S01]  /*3fe0*/  FMUL.FTZ R41, R102, UR6 ;  /* 0x0000000666297c20 */ /* 0x000fe20008410000 */
[----:B------:R-:W-:Y:S01]  /*3ff0*/  FMUL.FTZ R42, R103, UR6 ;  /* 0x00000006672a7c20 */ /* 0x000fe20008410000 */
[----:B------:R-:W-:Y:S01]  /*4000*/  FFMA.FTZ R4, R12, R69, R5 ;  /* 0x000000450c047223 */ /* 0x000fe20000010005 */
[----:B------:R-:W-:Y:S01]  /*4010*/  FMUL.FTZ R43, R104, UR6 ;  /* 0x00000006682b7c20 */ /* 0x000fe20008410000 */
[----:B------:R-:W-:Y:S01]  /*4020*/  FMUL.FTZ R44, R65, UR6 ;  /* 0x00000006412c7c20 */ /* 0x000fe20008410000 */
[----:B--2---:R-:W-:Y:S01]  /*4030*/  UISETP.GE.AND UP0, UPT, UR39, 0x1, UPT ;  /* 0x000000012700788c */ /* 0x004fe2000bf06270 */
        /* <DEDUP_REMOVED lines=28> */
[----:B0-----:R-:W-:-:S02]  /*4200*/  UIMAD.WIDE.U32 UR8, UR22, UR32, URZ ;  /* 0x00000020160872a5 */ /* 0x001fc4000f8e00ff */
[----:B--2---:R-:W-:Y:S02]  /*4210*/  UIMAD.WIDE.U32 UR30, UR22, UR34, URZ ;  /* 0x00000022161e72a5 */ /* 0x004fe4000f8e00ff */
[----:B------:R-:W-:Y:S01]  /*4220*/  UIMAD UR23, UR22, UR33, UR9 ;  /* 0x00000021161772a4 */ /* 0x000fe2000f8e0209 */
[----:B-1----:R-:W-:Y:S01]  /*4230*/  ISETP.LE.AND P0, PT, R4, UR18, PT ;  /* 0x0000001204007c0c */ /* 0x002fe2000bf03270 */
[----:B------:R-:W-:Y:S01]  /*4240*/  UIMAD UR9, UR22, UR35, UR31 ;  /* 0x00000023160972a4 */ /* 0x000fe2000f8e021f */
[----:B------:R-:W0:Y:S02]  /*4250*/  LDCU.64 UR34, c[0x0][0x3e0] ;  /* 0x00007c00ff2277ac */ /* 0x000e240008000a00 */
[----:B------:R-:W-:Y:S01]  /*4260*/  ISETP.EQ.AND P0, PT, R105, RZ, !P0 ;  /* 0x000000ff6900720c */ /* 0x000fe20004702270 */
[----:B------:R-:W1:Y:S03]  /*4270*/  LDCU.64 UR36, c[0x0][0x3c0] ;  /* 0x00007800ff2477ac */ /* 0x000e660008000a00 */
[----:B------:R-:W-:Y:S01]  /*4280*/  P2R R128, PR, RZ, 0x1 ;  /* 0x00000001ff807803 */ /* 0x000fe20000000000 */
[----:B---3--:R-:W-:-:S02]  /*4290*/  ULEA UR38, UP0, UR8, UR26, 0x2 ;  /* 0x0000001a08267291 */ /* 0x008fc4000f8010ff */
[----:B-----5:R-:W-:Y:S02]  /*42a0*/  UIMAD.WIDE.U32 UR32, UR22, UR12, URZ ;  /* 0x0000000c162072a5 */ /* 0x020fe4000f8e00ff */
[----:B------:R-:W-:Y:S02]  /*42b0*/  ULEA.HI.X UR27, UR8, UR27, UR23, 0x2, UP0 ;  /* 0x0000001b081b7291 */ /* 0x000fe400080f1417 */
[----:B------:R-:W-:Y:S02]  /*42c0*/  UIADD3 UR8, UPT, UPT, UR18, -0x2, URZ ;  /* 0xfffffffe12087890 */ /* 0x000fe4000fffe0ff */
[----:B----4-:R-:W-:Y:S01]  /*42d0*/  ULEA UR31, UP1, UR30, UR40, 0x2 ;  /* 0x000000281e1f7291 */ /* 0x010fe2000f8210ff */
[----:B------:R-:W-:Y:S01]  /*42e0*/  UMOV UR12, 0x400 ;  /* 0x00000400000c7882 */ /* 0x000fe20000000000 */
[----:B------:R-:W-:Y:S02]  /*42f0*/  ULEA UR26, UP2, UR32, UR24, 0x2 ;  /* 0x00000018201a7291 */ /* 0x000fe4000f8410ff */
[----:B------:R-:W-:-:S02]  /*4300*/  UIMAD UR13, UR22, UR13, UR33 ;  /* 0x0000000d160d72a4 */ /* 0x000fc4000f8e0221 */
[----:B------:R-:W-:Y:S02]  /*4310*/  USHF.L.U32 UR21, UR21, 0x8, URZ ;  /* 0x0000000815157899 */ /* 0x000fe400080006ff */
[----:B------:R-:W-:Y:S02]  /*4320*/  ULEA UR12, UR42, UR12, 0x18 ;  /* 0x0000000c2a0c7291 */ /* 0x000fe4000f8ec0ff */
[----:B------:R-:W-:Y:S02]  /*4330*/  ULEA.HI.X UR30, UR30, UR41, UR9, 0x2, UP1 ;  /* 0x000000291e1e7291 */ /* 0x000fe400088f1409 */
[----:B------:R-:W-:Y:S02]  /*4340*/  ULEA.HI.X UR25, UR32, UR25, UR13, 0x2, UP2 ;  /* 0x0000001920197291 */ /* 0x000fe400090f140d */
[----:B------:R-:W-:Y:S01]  /*4350*/  UIMAD UR9, UR8, UR39, URZ ;  /* 0x00000027080972a4 */ /* 0x000fe2000f8e02ff */
[----:B------:R-:W2:Y:S01]  /*4360*/  LDCU UR33, c[0x0][0x394] ;  /* 0x00007280ff2177ac */ /* 0x000ea20008000800 */
[----:B------:R-:W3:Y:S01]  /*4370*/  LDCU UR43, c[0x0][0x38c] ;  /* 0x00007180ff2b77ac */ /* 0x000ee20008000800 */
[----:B------:R-:W-:-:S02]  /*4380*/  USHF.L.U64.HI UR22, UR14, 0x2, UR15 ;  /* 0x000000020e167899 */ /* 0x000fc4000801020f */
[----:B------:R-:W-:Y:S02]  /*4390*/  ULOP3.LUT UR21, UR21, 0x100, URZ, 0xc0, !UPT ;  /* 0x0000010015157892 */ /* 0x000fe4000f8ec0ff */
[----:B0-----:R-:W-:Y:S02]  /*43a0*/  USHF.L.U64.HI UR24, UR34, 0x2, UR35 ;  /* 0x0000000222187899 */ /* 0x001fe40008010223 */
[----:B-1----:R-:W-:Y:S02]  /*43b0*/  USHF.L.U64.HI UR23, UR36, 0x2, UR37 ;  /* 0x0000000224177899 */ /* 0x002fe40008010225 */
[----:B------:R-:W-:Y:S02]  /*43c0*/  UIADD3 UR32, UPT, UPT, UR12, 0x2b60, URZ ;  /* 0x00002b600c207890 */ /* 0x000fe4000fffe0ff */
[----:B------:R-:W-:Y:S01]  /*43d0*/  UIADD3 UR13, UPT, UPT, UR12, 0x3560, URZ ;  /* 0x000035600c0d7890 */ /* 0x000fe2000fffe0ff */
[----:B------:R-:W-:-:S11]  /*43e0*/  UMOV UR8, URZ ;  /* 0x000000ff00087c82 */ /* 0x000fd60008000000 */
.L_x_1921:
[----:B------:R-:W-:Y:S02]  /*43f0*/  MOV R4, UR26 ;  /* 0x0000001a00047c02 */ /* 0x000fe40008000f00 */
[----:B------:R-:W-:-:S05]  /*4400*/  MOV R5, UR25 ;  /* 0x0000001900057c02 */ /* 0x000fca0008000f00 */
[----:B0-----:R0:W4:Y:S01]  /*4410*/  LDG.E R63, desc[UR28][R4.64] ;  /* 0x0000001c043f7981 */ /* 0x001122000c1e1900 */
[----:B------:R-:W-:Y:S02]  /*4420*/  MOV R6, UR38 ;  /* 0x0000002600067c02 */ /* 0x000fe40008000f00 */
[----:B------:R-:W-:Y:S02]  /*4430*/  MOV R57, UR30 ;  /* 0x0000001e00397c02 */ /* 0x000fe40008000f00 */
[----:B------:R-:W-:Y:S02]  /*4440*/  MOV R7, UR27 ;  /* 0x0000001b00077c02 */ /* 0x000fe40008000f00 */
[----:B------:R-:W-:-:S03]  /*4450*/  MOV R56, UR31 ;  /* 0x0000001f00387c02 */ /* 0x000fc60008000f00 */
[----:B------:R-:W5:Y:S04]  /*4460*/  LDG.E R6, desc[UR28][R6.64] ;  /* 0x0000001c06067981 */ /* 0x000f68000c1e1900 */
[----:B------:R-:W5:Y:S01]  /*4470*/  LDG.E R57, desc[UR28][R56.64] ;  /* 0x0000001c38397981 */ /* 0x000f62000c1e1900 */
[----:B-1----:R-:W1:Y:S01]  /*4480*/  S2UR UR15, SR_CgaCtaId ;  /* 0x00000000000f79c3 */ /* 0x002e620000008800 */
[----:B------:R-:W-:Y:S01]  /*4490*/  UMOV UR12, 0x400 ;  /* 0x00000400000c7882 */ /* 0x000fe20000000000 */
[----:B------:R-:W-:Y:S01]  /*44a0*/  BSSY.RECONVERGENT B0, `(.L_x_1909) ;  /* 0x0000047000007945 */ /* 0x000fe20003800200 */
[----:B------:R-:W2:Y:S01]  /*44b0*/  S2R R62, SR_TID.X ;  /* 0x00000000003e7919 */ /* 0x000ea20000002100 */
[----:B-1----:R-:W-:Y:S01]  /*44c0*/  ULEA UR12, UR15, UR12, 0x18 ;  /* 0x0000000c0f0c7291 */ /* 0x002fe2000f8ec0ff */
[----:B--2---:R-:W-:-:S02]  /*44d0*/  ISETP.NE.AND P0, PT, R62, RZ, PT ;  /* 0x000000ff3e00720c */ /* 0x004fc40003f05270 */
[C---:B0-----:R-:W-:Y:S02]  /*44e0*/  IADD3 R4, PT, PT, R62.reuse, 0x200, RZ ;  /* 0x000002003e047810 */ /* 0x041fe40007ffe0ff */
[----:B------:R-:W-:Y:S02]  /*44f0*/  ISETP.NE.AND P1, PT, R62, 0x7f, PT ;  /* 0x0000007f3e00780c */ /* 0x000fe40003f25270 */
[----:B------:R-:W-:-:S04]  /*4500*/  SEL R4, R4, UR21, P0 ;  /* 0x0000001504047c07 */ /* 0x000fc80008000000 */
[----:B------:R-:W-:Y:S01]  /*4510*/  LEA R5, R4, UR12, 0x2 ;  /* 0x0000000c04057c11 */ /* 0x000fe2000f8e10ff */
[----:B----4-:R-:W-:-:S04]  /*4520*/  FMUL.FTZ R58, R63, 1.4426950216293334961 ;  /* 0x3fb8aa3b3f3a7820 */ /* 0x010fc80000410000 */
        /* <DEDUP_REMOVED lines=18> */
[----:B-----5:R-:W-:Y:S01]  /*4650*/  FMUL.FTZ R6, R6, R57 ;  /* 0x0000003906067220 */ /* 0x020fe20000410000 */
[----:B0-----:R0:W-:Y:S02]  /*4660*/  STS [R5+0x2b60], R140 ;  /* 0x002b608c05007388 */ /* 0x0011e40000000800 */
[----:B------:R-:W2:Y:S01]  /*4670*/  MUFU.EX2 R130, R130 ;  /* 0x0000008200827308 */ /* 0x000ea20000000800 */
        /* <DEDUP_REMOVED lines=39> */
.L_x_1910:
[----:B------:R-:W-:-:S06]  /*48f0*/  LEA R76, R62, UR12, 0x2 ;  /* 0x0000000c3e4c7c11 */ /* 0x000fcc000f8e10ff */
[----:B------:R-:W1:Y:S02]  /*4900*/  LDS R76, [R76+0x3364] ;  /* 0x003364004c4c7984 */ /* 0x000e640000000800 */
.L_x_1911:
[----:B---3--:R-:W-:Y:S05]  /*4910*/  BSYNC.RECONVERGENT B0 ;  /* 0x0000000000007941 */ /* 0x008fea0003800200 */
.L_x_1909:
        /* <DEDUP_REMOVED lines=8> */
[----:B------:R-:W-:-:S09]  /*49a0*/  FMUL.FTZ R57, R140, R129 ;  /* 0x000000818c397220 */ /* 0x000fd20000410000 */
[----:B------:R-:W-:Y:S01]  /*49b0*/  VOTEU.ALL UP0, P1 ;  /* 0x0000000000ff7886 */ /* 0x000fe20000800000 */
[----:B------:R-:W-:-:S04]  /*49c0*/  FFMA.FTZ R59, R129, R56, R58 ;  /* 0x00000038813b7223 */ /* 0x000fc8000001003a */
[----:B------:R-:W-:Y:S01]  /*49d0*/  @!UP0 UIMAD.WIDE UR40, UR9, 0x8, UR4 ;  /* 0x00000008092888a5 */ /* 0x000fe2000f8e0204 */
[C---:B------:R-:W-:Y:S01]  /*49e0*/  FFMA.FTZ R59, R130.reuse, R59, R61 ;  /* 0x0000003b823b7223 */ /* 0x040fe2000001003d */
[----:B------:R-:W-:Y:S01]  /*49f0*/  FMUL.FTZ R57, R130, R57 ;  /* 0x0000003982397220 */ /* 0x000fe20000410000 */
[----:B------:R-:W-:-:S03]  /*4a00*/  FMUL.FTZ R61, R23, R88 ;  /* 0x00000058173d7220 */ /* 0x000fc60000410000 */
[----:B------:R-:W-:Y:S02]  /*4a10*/  MOV R4, UR40 ;  /* 0x0000002800047c02 */ /* 0x000fe40008000f00 */
[----:B0-----:R-:W-:Y:S01]  /*4a20*/  MOV R5, UR41 ;  /* 0x0000002900057c02 */ /* 0x001fe20008000f00 */
[C---:B------:R-:W-:Y:S01]  /*4a30*/  FMUL.FTZ R56, R126.reuse, R57 ;  /* 0x000000397e387220 */ /* 0x040fe20000410000 */
        /* <DEDUP_REMOVED lines=13> */
[----:B------:R-:W-:Y:S01]  /*4b10*/  FMUL.FTZ R133, R10, R101 ;  /* 0x000000650a857220 */ /* 0x000fe20000410000 */
[----:B------:R-:W-:Y:S01]  /*4b20*/  ISETP.GT.U32.AND P2, PT, R62, 0x1f, PT ;  /* 0x0000001f3e00780c */ /* 0x000fe20003f44070 */
[----:B------:R-:W-:Y:S01]  /*4b30*/  FFMA.FTZ R4, R127, R58, R4 ;  /* 0x0000003a7f047223 */ /* 0x000fe20000010004 */
[----:B------:R-:W-:Y:S01]  /*4b40*/  FMUL.FTZ R58, R17, R90 ;  /* 0x0000005a113a7220 */ /* 0x000fe20000410000 */
        /* <DEDUP_REMOVED lines=69> */
.L_x_1939:
[C---:B----4-:R-:W-:Y:S01]  /*4fa0*/  FFMA.FTZ R142, R60.reuse, R142, R61 ;  /* 0x0000008e3c8e7223 */ /* 0x050fe2000001003d */
[----:B------:R-:W-:Y:S01]  /*4fb0*/  UMOV UR15, 0xffffffff ;  /* 0xffffffff000f7882 */ /* 0x000fe20000000000 */
[----:B0--3--:R-:W-:-:S03]  /*4fc0*/  @P1 FMUL.FTZ R60, R60, R143 ;  /* 0x0000008f3c3c1220 */ /* 0x009fc60000410000 */
[----:B------:R-:W-:Y:S01]  /*4fd0*/  FSEL R142, R61, R142, !P1 ;  /* 0x0000008e3d8e7208 */ /* 0x000fe20004800000 */
[----:B------:R-:W-:Y:S06]  /*4fe0*/  BRA.DIV UR15, `(.L_x_1914) ;  /* 0x000000360f687947 */ /* 0x000fec000b800000 */
.L_x_1942:
[----:B------:R-:W-:-:S03]  /*4ff0*/  UMOV UR15, 0xffffffff ;  /* 0xffffffff000f7882 */ /* 0x000fc60000000000 */
[----:B------:R-:W-:Y:S05]  /*5000*/  BRA.DIV UR15, `(.L_x_1915) ;  /* 0x000000360f887947 */ /* 0x000fea000b800000 */
.L_x_1945:
[----:B------:R-:W-:-:S03]  /*5010*/  UMOV UR15, 0xffffffff ;  /* 0xffffffff000f7882 */ /* 0x000fc60000000000 */
[----:B------:R-:W-:Y:S05]  /*5020*/  BRA.DIV UR15, `(.L_x_1916) ;  /* 0x000000360fa87947 */ /* 0x000fea000b800000 */
[----:B------:R-:W0:Y:S04]  /*5030*/  SHFL.UP PT, R60, R60, 0x1, RZ ;  /* 0x042000003c3c7989 */ /* 0x000e2800000e00ff */
[----:B------:R3:W4:Y:S04]  /*5040*/  SHFL.UP PT, R61, R142, 0x1, RZ ;  /* 0x042000008e3d7989 */ /* 0x00072800000e00ff */
[----:B-----5:R-:W0:Y:S04]  /*5050*/  SHFL.IDX PT, R6, R6, RZ, 0x1f ;  /* 0x00001fff06067589 */ /* 0x020e2800000e0000 */
[----:B---3--:R-:W0:Y:S02]  /*5060*/  SHFL.IDX PT, R7, R7, RZ, 0x1f ;  /* 0x00001fff07077589 */ /* 0x008e2400000e0000 */
.L_x_1951:
        /* <DEDUP_REMOVED lines=12> */
.L_x_1912:
[----:B------:R-:W-:Y:S05]  /*5130*/  WARPSYNC.ALL ;  /* 0x0000000000007948 */ /* 0x000fea0003800000 */
[----:B------:R-:W-:Y:S01]  /*5140*/  BAR.SYNC.DEFER_BLOCKING 0x0 ;  /* 0x0000000000007b1d */ /* 0x000fe20000010000 */
[C---:B012---:R-:W-:Y:S01]  /*5150*/  FMUL.FTZ R5, R105.reuse, R76 ;  /* 0x0000004c69057220 */ /* 0x047fe20000410000 */
[----:B------:R-:W-:Y:S01]  /*5160*/  FFMA.FTZ R4, R105, R77, R78 ;  /* 0x0000004d69047223 */ /* 0x000fe2000001004e */
[----:B-----5:R-:W-:Y:S01]  /*5170*/  FMUL.FTZ R7, R20, R87 ;  /* 0x0000005714077220 */ /* 0x020fe20000410000 */
        /* <DEDUP_REMOVED lines=11> */
[----:B------:R-:W-:-:S02]  /*5230*/  ISETP.NE.AND P0, PT, R128, RZ, PT ;  /* 0x000000ff8000720c */ /* 0x000fc40003f05270 */
        /* <DEDUP_REMOVED lines=8> */
[----:B------:R-:W-:Y:S01]  /*52c0*/  FFMA.FTZ R4, R123, R4, R108 ;  /* 0x000000047b047223 */ /* 0x000fe2000001006c */
[----:B------:R-:W-:Y:S02]  /*52d0*/  MOV R6, 0x3f800000 ;  /* 0x3f80000000067802 */ /* 0x000fe40000000f00 */
[C---:B------:R-:W-:Y:S01]  /*52e0*/  FMUL.FTZ R5, R122.reuse, R5 ;  /* 0x000000057a057220 */ /* 0x040fe20000410000 */
[----:B------:R-:W-:Y:S01]  /*52f0*/  FFMA.FTZ R4, R122, R4, R109 ;  /* 0x000000047a047223 */ /* 0x000fe2000001006d */
[----:B0-----:R-:W-:Y:S01]  /*5300*/  FFMA.FTZ R147, R140, R147, R7 ;  /* 0x000000938c937223 */ /* 0x001fe20000010007 */
[----:B------:R-:W-:-:S03]  /*5310*/  FMUL.FTZ R7, R23, R88 ;  /* 0x0000005817077220 */ /* 0x000fc60000410000 */
[----:B------:R-:W-:Y:S01]  /*5320*/  FFMA.FTZ R145, R129, R147, R56 ;  /* 0x0000009381917223 */ /* 0x000fe20000010038 */
[C---:B------:R-:W-:Y:S01]  /*5330*/  FMUL.FTZ R56, R124.reuse, R5 ;  /* 0x000000057c387220 */ /* 0x040fe20000410000 */
[----:B------:R-:W-:Y:S02]  /*5340*/  FFMA.FTZ R5, R124, R4, R111 ;  /* 0x000000047c057223 */ /* 0x000fe4000001006f */
[----:B------:R-:W-:Y:S01]  /*5350*/  FFMA.FTZ R143, R130, R145, R143 ;  /* 0x00000091828f7223 */ /* 0x000fe2000001008f */
[C---:B------:R-:W-:Y:S01]  /*5360*/  FMUL.FTZ R56, R125.reuse, R56 ;  /* 0x000000387d387220 */ /* 0x040fe20000410000 */
[----:B------:R-:W-:Y:S02]  /*5370*/  FFMA.FTZ R5, R125, R5, R112 ;  /* 0x000000057d057223 */ /* 0x000fe40000010070 */
[----:B------:R-:W-:Y:S01]  /*5380*/  FFMA.FTZ R144, R126, R143, R7 ;  /* 0x0000008f7e907223 */ /* 0x000fe20000010007 */
[----:B------:R-:W-:Y:S01]  /*5390*/  MOV R7, RZ ;  /* 0x000000ff00077202 */ /* 0x000fe20000000f00 */
[C---:B------:R-:W-:Y:S01]  /*53a0*/  FMUL.FTZ R57, R127.reuse, R56 ;  /* 0x000000387f397220 */ /* 0x040fe20000410000 */
[C---:B------:R-:W-:Y:S01]  /*53b0*/  FFMA.FTZ R5, R127.reuse, R5, R114 ;  /* 0x000000057f057223 */ /* 0x040fe20000010072 */
[----:B------:R-:W-:-:S02]  /*53c0*/  FFMA.FTZ R142, R127, R144, R142 ;  /* 0x000000907f8e7223 */ /* 0x000fc4000001008e */
[C---:B------:R-:W-:Y:S01]  /*53d0*/  FMUL.FTZ R57, R126.reuse, R57 ;  /* 0x000000397e397220 */ /* 0x040fe20000410000 */
[----:B------:R-:W-:Y:S01]  /*53e0*/  FFMA.FTZ R5, R126, R5, R115 ;  /* 0x000000057e057223 */ /* 0x000fe20000010073 */
[----:B------:R-:W-:Y:S01]  /*53f0*/  FFMA.FTZ R141, R125, R142, R58 ;  /* 0x0000008e7d8d7223 */ /* 0x000fe2000001003a */
[----:B------:R-:W0:Y:S01]  /*5400*/  @P0 LDS.64 R6, [UR13] ;  /* 0x0000000dff060984 */ /* 0x000e220008000a00 */
[----:B------:R-:W-:Y:S01]  /*5410*/  ISETP.GT.U32.AND P0, PT, R62, 0x1f, PT ;  /* 0x0000001f3e00780c */ /* 0x000fe20003f04070 */
[----:B------:R-:W-:Y:S01]  /*5420*/  FMUL.FTZ R4, R130, R57 ;  /* 0x0000003982047220 */ /* 0x000fe20000410000 */
[----:B------:R-:W-:Y:S01]  /*5430*/  FFMA.FTZ R139, R124, R141, R139 ;  /* 0x0000008d7c8b7223 */ /* 0x000fe2000001008b */
[----:B------:R-:W-:Y:S02]  /*5440*/  FFMA.FTZ R5, R130, R5, R117 ;  /* 0x0000000582057223 */ /* 0x000fe40000010075 */
[C---:B------:R-:W-:Y:S01]  /*5450*/  FMUL.FTZ R4, R129.reuse, R4 ;  /* 0x0000000481047220 */ /* 0x040fe20000410000 */
[----:B------:R-:W-:Y:S01]  /*5460*/  FFMA.FTZ R140, R122, R139, R153 ;  /* 0x0000008b7a8c7223 */ /* 0x000fe20000010099 */
[----:B------:R-:W-:-:S03]  /*5470*/  FFMA.FTZ R5, R129, R5, R118 ;  /* 0x0000000581057223 */ /* 0x000fc60000010076 */
[----:B------:R-:W-:Y:S02]  /*5480*/  FFMA.FTZ R138, R123, R140, R138 ;  /* 0x0000008c7b8a7223 */ /* 0x000fe4000001008a */
[----:B------:R1:W-:Y:S02]  /*5490*/  STS.64 [R131+0x2660], R4 ;  /* 0x0026600483007388 */ /* 0x0003e40000000a00 */
        /* <DEDUP_REMOVED lines=68> */
.L_x_1968:
        /* <DEDUP_REMOVED lines=16> */
.L_x_1917:
[----:B------:R-:W-:Y:S05]  /*59e0*/  WARPSYNC.ALL ;  /* 0x0000000000007948 */ /* 0x000fea0003800000 */
[----:B------:R-:W-:Y:S01]  /*59f0*/  BAR.SYNC.DEFER_BLOCKING 0x0 ;  /* 0x0000000000007b1d */ /* 0x000fe20000010000 */
[----:B0-----:R-:W-:Y:S01]  /*5a00*/  SHF.R.U32.HI R57, RZ, 0x2, R62 ;  /* 0x00000002ff397819 */ /* 0x001fe2000001163e */
[----:B------:R-:W-:Y:S01]  /*5a10*/  FFMA.FTZ R5, R3, R147, RZ ;  /* 0x0000009303057223 */ /* 0x000fe200000100ff */
[----:B------:R-:W-:Y:S01]  /*5a20*/  FFMA.FTZ R56, R20, -R87, R147 ;  /* 0x8000005714387223 */ /* 0x000fe20000010093 */
[----:B------:R-:W-:Y:S01]  /*5a30*/  FFMA.FTZ R148, R22, -R89, R143 ;  /* 0x8000005916947223 */ /* 0x000fe2000001008f */
[----:B------:R-:W-:Y:S01]  /*5a40*/  IADD3 R4, PT, PT, R57, R62, RZ ;  /* 0x0000003e39047210 */ /* 0x000fe20007ffe0ff */
[----:B------:R-:W-:Y:S01]  /*5a50*/  BSSY.RECONVERGENT B0, `(.L_x_1919) ;  /* 0x00000d2000007945 */ /* 0x000fe20003800200 */
[----:B------:R-:W-:-:S02]  /*5a60*/  ISETP.GT.AND P1, PT, R0, 0x1e, PT ;  /* 0x0000001e0000780c */ /* 0x000fc40003f24270 */
[----:B------:R-:W-:Y:S02]  /*5a70*/  LEA R4, R4, UR12, 0x3 ;  /* 0x0000000c04047c11 */ /* 0x000fe4000f8e18ff */
[----:B------:R-:W-:Y:S02]  /*5a80*/  ISETP.GT.AND P0, PT, R0, 0x1d, PT ;  /* 0x0000001d0000780c */ /* 0x000fe40003f04270 */
[----:B------:R-:W-:Y:S02]  /*5a90*/  ISETP.NE.AND P2, PT, R62, RZ, PT ;  /* 0x000000ff3e00720c */ /* 0x000fe40003f45270 */
[----:B------:R-:W0:Y:S11]  /*5aa0*/  LDS R4, [R4+0x2664] ;  /* 0x0026640004047984 */ /* 0x000e360000000800 */
[----:B------:R1:W-:Y:S01]  /*5ab0*/  @!P2 STS.64 [UR13], R6 ;  /* 0x00000006ff00a988 */ /* 0x0003e20008000a0d */
[----:B0-----:R-:W-:Y:S01]  /*5ac0*/  FFMA.FTZ R76, R4, R76, R77 ;  /* 0x0000004c044c7223 */ /* 0x001fe2000001004d */
[----:B------:R-:W-:Y:S01]  /*5ad0*/  FFMA.FTZ R4, R102, R145, R5 ;  /* 0x0000009166047223 */ /* 0x000fe20000010005 */
[----:B------:R-:W-:-:S02]  /*5ae0*/  FFMA.FTZ R145, R21, -R86, R145 ;  /* 0x8000005615917223 */ /* 0x000fc40000010091 */
[-C--:B------:R-:W-:Y:S01]  /*5af0*/  FFMA.FTZ R78, R105, R76.reuse, R78 ;  /* 0x0000004c694e7223 */ /* 0x080fe2000001004e */
[----:B------:R-:W-:Y:S01]  /*5b00*/  FFMA.FTZ R5, R103, R143, R4 ;  /* 0x0000008f67057223 */ /* 0x000fe20000010004 */
[----:B------:R-:W-:Y:S02]  /*5b10*/  FMUL.FTZ R62, R63, R76 ;  /* 0x0000004c3f3e7220 */ /* 0x000fe40000410000 */
[----:B------:R-:W-:Y:S01]  /*5b20*/  FFMA.FTZ R110, R110, R78, R79 ;  /* 0x0000004e6e6e7223 */ /* 0x000fe2000001004f */
[----:B------:R-:W-:-:S03]  /*5b30*/  FFMA.FTZ R4, R104, R144, R5 ;  /* 0x0000009068047223 */ /* 0x000fc60000010005 */
        /* <DEDUP_REMOVED lines=10> */
[----:B------:R-:W-:-:S03]  /*5be0*/  FFMA.FTZ R150, R66, R140, R77 ;  /* 0x0000008c42967223 */ /* 0x000fc6000001004d */
[----:B------:R-:W-:Y:S01]  /*5bf0*/  FFMA.FTZ R106, R121, R120, R106 ;  /* 0x00000078796a7223 */ /* 0x000fe2000001006a */
[----:B------:R-:W-:Y:S01]  /*5c00*/  FFMA.FTZ R79, R69, R138, R150 ;  /* 0x0000008a454f7223 */ /* 0x000fe20000010096 */
[----:B------:R-:W-:Y:S01]  /*5c10*/  FFMA.FTZ R150, R18, -R93, R139 ;  /* 0x8000005d12967223 */ /* 0x000fe2000001008b */
[----:B------:R-:W-:Y:S01]  /*5c20*/  FFMA.FTZ R121, R11, -R100, R132 ;  /* 0x800000640b797223 */ /* 0x000fe20000010084 */
[----:B------:R-:W-:Y:S01]  /*5c30*/  FFMA.FTZ R108, R123, R106, R108 ;  /* 0x0000006a7b6c7223 */ /* 0x000fe2000001006c */
[----:B------:R-:W-:Y:S01]  /*5c40*/  FFMA.FTZ R152, R68, R146, R79 ;  /* 0x0000009244987223 */ /* 0x000fe2000001004f */
[----:B-1----:R-:W-:Y:S01]  /*5c50*/  FMUL.FTZ R6, R63, R120 ;  /* 0x000000783f067220 */ /* 0x002fe20000410000 */
[----:B------:R-:W-:Y:S01]  /*5c60*/  FMUL.FTZ R158, R121, R62 ;  /* 0x0000003e799e7220 */ /* 0x000fe20000410000 */
[----:B------:R-:W-:Y:S01]  /*5c70*/  FFMA.FTZ R122, R122, R108, R109 ;  /* 0x0000006c7a7a7223 */ /* 0x000fe2000001006d */
[----:B------:R-:W-:Y:S01]  /*5c80*/  FFMA.FTZ R109, R23, -R88, R144 ;  /* 0x80000058176d7223 */ /* 0x000fe20000010090 */
[----:B------:R-:W-:Y:S01]  /*5c90*/  FFMA.FTZ R144, R16, -R91, R142 ;  /* 0x8000005b10907223 */ /* 0x000fe2000001008e */
[----:B------:R-:W-:Y:S01]  /*5ca0*/  FFMA.FTZ R81, R71, R137, R152 ;  /* 0x0000008947517223 */ /* 0x000fe20000010098 */
[----:B------:R-:W-:Y:S01]  /*5cb0*/  FFMA.FTZ R124, R124, R122, R111 ;  /* 0x0000007a7c7c7223 */ /* 0x000fe2000001006f */
[----:B------:R-:W-:Y:S01]  /*5cc0*/  FFMA.FTZ R152, R12, -R95, R138 ;  /* 0x8000005f0c987223 */ /* 0x000fe2000001008a */
[----:B------:R-:W-:Y:S01]  /*5cd0*/  FMUL.FTZ R138, R120, R94 ;  /* 0x0000005e788a7220 */ /* 0x000fe20000410000 */
[----:B------:R-:W-:Y:S01]  /*5ce0*/  FFMA.FTZ R154, R70, R136, R81 ;  /* 0x00000088469a7223 */ /* 0x000fe20000010051 */
[----:B------:R-:W-:Y:S01]  /*5cf0*/  FFMA.FTZ R112, R125, R124, R112 ;  /* 0x0000007c7d707223 */ /* 0x000fe20000010070 */
[----:B------:R-:W-:Y:S01]  /*5d00*/  FMUL.FTZ R111, R78, R101 ;  /* 0x000000654e6f7220 */ /* 0x000fe20000410000 */
[----:B------:R-:W-:Y:S01]  /*5d10*/  FMUL.FTZ R62, R63, R110 ;  /* 0x0000006e3f3e7220 */ /* 0x000fe20000410000 */
[----:B------:R-:W-:Y:S01]  /*5d20*/  FFMA.FTZ R83, R73, R135, R154 ;  /* 0x0000008749537223 */ /* 0x000fe2000001009a */
[----:B------:R-:W-:Y:S01]  /*5d30*/  FFMA.FTZ R114, R127, R112, R114 ;  /* 0x000000707f727223 */ /* 0x000fe20000010072 */
[----:B------:R-:W-:Y:S01]  /*5d40*/  FADD.FTZ R54, R111, R54 ;  /* 0x000000366f367221 */ /* 0x000fe20000010000 */
[----:B------:R-:W-:Y:S01]  /*5d50*/  FADD.FTZ R49, R138, R49 ;  /* 0x000000318a317221 */ /* 0x000fe20000010000 */
[----:B------:R-:W-:Y:S01]  /*5d60*/  FFMA.FTZ R154, R72, R134, R83 ;  /* 0x00000086489a7223 */ /* 0x000fe20000010053 */
[----:B------:R-:W-:Y:S01]  /*5d70*/  FFMA.FTZ R126, R126, R114, R115 ;  /* 0x000000727e7e7223 */ /* 0x000fe20000010073 */
[----:B------:R-:W-:Y:S01]  /*5d80*/  FMUL.FTZ R58, R114, R88 ;  /* 0x00000058723a7220 */ /* 0x000fe20000410000 */
[-C--:B------:R-:W-:Y:S01]  /*5d90*/  FFMA.FTZ R115, R19, -R92.reuse, R140 ;  /* 0x8000005c13737223 */ /* 0x080fe2000001008c */
[----:B------:R-:W-:Y:S01]  /*5da0*/  FMUL.FTZ R140, R108, R92 ;  /* 0x0000005c6c8c7220 */ /* 0x000fe20000410000 */
        /* <DEDUP_REMOVED lines=8> */
[----:B------:R-:W-:Y:S01]  /*5e30*/  FMUL.FTZ R5, R118, R87 ;  /* 0x0000005776057220 */ /* 0x000fe20000410000 */
[----:B------:R-:W-:Y:S01]  /*5e40*/  FMUL.FTZ R105, R80, R99 ;  /* 0x0000006350697220 */ /* 0x000fe20000410000 */
[----:B------:R-:W-:Y:S01]  /*5e50*/  FMUL.FTZ R134, R110, R98 ;  /* 0x000000626e867220 */ /* 0x000fe20000410000 */
[----:B------:R-:W-:Y:S01]  /*5e60*/  FFMA.FTZ R133, R10, -R101, R133 ;  /* 0x800000650a857223 */ /* 0x000fe20000010085 */
[----:B------:R-:W-:Y:S01]  /*5e70*/  FFMA.FTZ R61, R5, R56, RZ ;  /* 0x00000038053d7223 */ /* 0x000fe200000100ff */
[----:B------:R-:W-:Y:S01]  /*5e80*/  FMUL.FTZ R132, R76, R100 ;  /* 0x000000644c847220 */ /* 0x000fe20000410000 */
[----:B------:R-:W0:Y:S01]  /*5e90*/  SHFL.DOWN PT, R123, R136, 0x1, 0x1f ;  /* 0x08201f00887b7f89 */ /* 0x000e2200000e0000 */
[----:B------:R-:W-:Y:S01]  /*5ea0*/  FMUL.FTZ R6, R117, R6 ;  /* 0x0000000675067220 */ /* 0x000fe20000410000 */
[----:B------:R-:W-:Y:S01]  /*5eb0*/  FFMA.FTZ R60, R4, R145, R61 ;  /* 0x00000091043c7223 */ /* 0x000fe2000001003d */
[----:B------:R-:W-:Y:S01]  /*5ec0*/  FMUL.FTZ R61, R112, R91 ;  /* 0x0000005b703d7220 */ /* 0x000fe20000410000 */
[----:B------:R-:W-:Y:S01]  /*5ed0*/  FFMA.FTZ R76, R11, R76, R158 ;  /* 0x0000004c0b4c7223 */ /* 0x000fe2000001009e */
[----:B------:R-:W-:Y:S01]  /*5ee0*/  FFMA.FTZ R120, R13, R120, R6 ;  /* 0x000000780d787223 */ /* 0x000fe20000010006 */
[----:B------:R-:W-:Y:S01]  /*5ef0*/  FFMA.FTZ R77, R59, R148, R60 ;  /* 0x000000943b4d7223 */ /* 0x000fe2000001003c */
[----:B------:R-:W-:Y:S01]  /*5f00*/  FMUL.FTZ R60, R124, R90 ;  /* 0x0000005a7c3c7220 */ /* 0x000fe20000410000 */
[----:B------:R-:W-:Y:S01]  /*5f10*/  FMUL.FTZ R6, R63, R108 ;  /* 0x0000006c3f067220 */ /* 0x000fe20000410000 */
[----:B------:R-:W-:Y:S01]  /*5f20*/  FADD.FTZ R55, R132, R55 ;  /* 0x0000003784377221 */ /* 0x000fe20000010000 */
[----:B------:R-:W-:Y:S01]  /*5f30*/  FFMA.FTZ R142, R58, R109, R77 ;  /* 0x0000006d3a8e7223 */ /* 0x000fe2000001004d */
[----:B------:R-:W-:Y:S01]  /*5f40*/  FMUL.FTZ R77, R122, R93 ;  /* 0x0000005d7a4d7220 */ /* 0x000fe20000410000 */
[----:B------:R-:W-:Y:S01]  /*5f50*/  FADD.FTZ R53, R134, R53 ;  /* 0x0000003586357221 */ /* 0x000fe20000010000 */
[----:B------:R-:W-:Y:S01]  /*5f60*/  FADD.FTZ R27, R76, R27 ;  /* 0x0000001b4c1b7221 */ /* 0x000fe20000010000 */
[----:B------:R-:W-:Y:S01]  /*5f70*/  FFMA.FTZ R79, R61, R144, R142 ;  /* 0x000000903d4f7223 */ /* 0x000fe2000001008e */
[----:B------:R-:W-:Y:S01]  /*5f80*/  FADD.FTZ R52, R105, R52 ;  /* 0x0000003469347221 */ /* 0x000fe20000010000 */
[----:B------:R-:W-:Y:S01]  /*5f90*/  FADD.FTZ R47, R140, R47 ;  /* 0x0000002f8c2f7221 */ /* 0x000fe20000010000 */
[----:B------:R-:W-:Y:S01]  /*5fa0*/  FADD.FTZ R29, R120, R29 ;  /* 0x0000001d781d7221 */ /* 0x000fe20000010000 */
[----:B------:R-:W-:Y:S01]  /*5fb0*/  FFMA.FTZ R142, R60, R141, R79 ;  /* 0x0000008d3c8e7223 */ /* 0x000fe2000001004f */
[----:B------:R-:W-:Y:S01]  /*5fc0*/  FMUL.FTZ R79, R106, R95 ;  /* 0x0000005f6a4f7220 */ /* 0x000fe20000410000 */
[C---:B------:R-:W-:Y:S01]  /*5fd0*/  FADD.FTZ R46, R77.reuse, R46 ;  /* 0x0000002e4d2e7221 */ /* 0x040fe20000010000 */
[----:B------:R-:W-:Y:S01]  /*5fe0*/  FADD.FTZ R45, R60, R45 ;  /* 0x0000002d3c2d7221 */ /* 0x000fe20000010000 */
[----:B------:R-:W-:Y:S01]  /*5ff0*/  FFMA.FTZ R81, R77, R150, R142 ;  /* 0x000000964d517223 */ /* 0x000fe2000001008e */
[----:B------:R-:W-:Y:S01]  /*6000*/  FADD.FTZ R48, R79, R48 ;  /* 0x000000304f307221 */ /* 0x000fe20000010000 */
[----:B0-----:R-:W-:Y:S01]  /*6010*/  @!P1 FADD.FTZ R136, R136, R123 ;  /* 0x0000007b88889221 */ /* 0x001fe20000010000 */
[----:B------:R-:W-:Y:S01]  /*6020*/  FADD.FTZ R44, R61, R44 ;  /* 0x0000002c3d2c7221 */ /* 0x000fe20000010000 */
        /* <DEDUP_REMOVED lines=13> */
[----:B------:R-:W-:-:S03]  /*6100*/  FFMA.FTZ R154, R8, -R99, R135 ;  /* 0x80000063089a7223 */ /* 0x000fc60000010087 */
[----:B------:R-:W-:-:S04]  /*6110*/  FFMA.FTZ R156, R142, R119, R83 ;  /* 0x000000778e9c7223 */ /* 0x000fc80000010053 */
[----:B------:R-:W-:-:S04]  /*6120*/  FFMA.FTZ R83, R105, R154, R156 ;  /* 0x0000009a69537223 */ /* 0x000fc8000001009c */
[----:B------:R-:W-:Y:S01]  /*6130*/  FFMA.FTZ R156, R134, R113, R83 ;  /* 0x00000071869c7223 */ /* 0x000fe20000010053 */
[----:B0-----:R-:W-:-:S03]  /*6140*/  @!P0 FADD.FTZ R136, R136, R123 ;  /* 0x0000007b88888221 */ /* 0x001fc60000010000 */
[----:B------:R-:W-:-:S04]  /*6150*/  FFMA.FTZ R83, R111, R133, R156 ;  /* 0x000000856f537223 */ /* 0x000fc8000001009c */
[----:B------:R-:W-:Y:S01]  /*6160*/  FFMA.FTZ R83, R132, R121, R83 ;  /* 0x0000007984537223 */ /* 0x000fe20000010053 */
[----:B------:R-:W-:Y:S01]  /*6170*/  SHFL.DOWN PT, R123, R136, 0x4, 0x1f ;  /* 0x08801f00887b7f89 */ /* 0x000fe200000e0000 */
[----:B------:R-:W-:-:S03]  /*6180*/  FMUL.FTZ R121, R63, R80 ;  /* 0x000000503f797220 */ /* 0x000fc60000410000 */
[----:B------:R-:W0:Y:S02]  /*6190*/  SHFL.DOWN PT, R156, R83, 0x1, 0x1f ;  /* 0x08201f00539c7f89 */ /* 0x000e2400000e0000 */
[----:B0-----:R-:W-:Y:S01]  /*61a0*/  @!P1 FADD.FTZ R83, R83, R156 ;  /* 0x0000009c53539221 */ /* 0x001fe20000010000 */
[----:B------:R-:W-:-:S04]  /*61b0*/  ISETP.GT.AND P1, PT, R0, 0x1b, PT ;  /* 0x0000001b0000780c */ /* 0x000fc80003f24270 */
[----:B------:R-:W0:Y:S09]  /*61c0*/  SHFL.DOWN PT, R156, R83, 0x2, 0x1f ;  /* 0x08401f00539c7f89 */ /* 0x000e3200000e0000 */
[----:B------:R-:W-:-:S05]  /*61d0*/  @!P1 FADD.FTZ R136, R136, R123 ;  /* 0x0000007b88889221 */ /* 0x000fca0000010000 */
[----:B------:R-:W1:Y:S01]  /*61e0*/  SHFL.DOWN PT, R123, R136, 0x8, 0x1f ;  /* 0x09001f00887b7f89 */ /* 0x000e6200000e0000 */
[----:B0-----:R-:W-:Y:S01]  /*61f0*/  @!P0 FADD.FTZ R83, R83, R156 ;  /* 0x0000009c53538221 */ /* 0x001fe20000010000 */
[----:B------:R-:W-:-:S04]  /*6200*/  ISETP.GT.AND P0, PT, R0, 0x17, PT ;  /* 0x000000170000780c */ /* 0x000fc80003f04270 */
[----:B------:R-:W0:Y:S09]  /*6210*/  SHFL.DOWN PT, R156, R83, 0x4, 0x1f ;  /* 0x08801f00539c7f89 */ /* 0x000e3200000e0000 */
[----:B-1----:R-:W-:Y:S01]  /*6220*/  @!P0 FADD.FTZ R136, R136, R123 ;  /* 0x0000007b88888221 */ /* 0x002fe20000010000 */
[----:B------:R-:W-:Y:S01]  /*6230*/  FMUL.FTZ R123, R154, R121 ;  /* 0x000000799a7b7220 */ /* 0x000fe20000410000 */
[----:B------:R-:W-:-:S03]  /*6240*/  FMUL.FTZ R121, R63, R82 ;  /* 0x000000523f797220 */ /* 0x000fc60000410000 */
[----:B------:R-:W-:Y:S01]  /*6250*/  FFMA.FTZ R7, R8, R80, R123 ;  /* 0x0000005008077223 */ /* 0x000fe2000001007b */
[----:B------:R-:W-:Y:S01]  /*6260*/  FMUL.FTZ R121, R146, R121 ;  /* 0x0000007992797220 */ /* 0x000fe20000410000 */
[----:B------:R-:W-:Y:S02]  /*6270*/  SHFL.DOWN PT, R123, R136, 0x10, 0x1f ;  /* 0x0a001f00887b7f89 */ /* 0x000fe400000e0000 */
[----:B------:R-:W-:Y:S01]  /*6280*/  FADD.FTZ R24, R7, R24 ;  /* 0x0000001807187221 */ /* 0x000fe20000010000 */
[----:B------:R-:W-:-:S04]  /*6290*/  FFMA.FTZ R117, R14, R82, R121 ;  /* 0x000000520e757223 */ /* 0x000fc80000010079 */
[----:B------:R-:W-:Y:S01]  /*62a0*/  FADD.FTZ R30, R117, R30 ;  /* 0x0000001e751e7221 */ /* 0x000fe20000010000 */
[----:B0-----:R-:W-:Y:S01]  /*62b0*/  @!P1 FADD.FTZ R83, R83, R156 ;  /* 0x0000009c53539221 */ /* 0x001fe20000010000 */
[----:B------:R-:W-:-:S04]  /*62c0*/  FMUL.FTZ R156, R63, R78 ;  /* 0x0000004e3f9c7220 */ /* 0x000fc80000410000 */
[----:B------:R-:W0:Y:S01]  /*62d0*/  SHFL.DOWN PT, R160, R83, 0x8, 0x1f ;  /* 0x09001f0053a07f89 */ /* 0x000e2200000e0000 */
[----:B------:R-:W-:Y:S01]  /*62e0*/  FMUL.FTZ R133, R133, R156 ;  /* 0x0000009c85857220 */ /* 0x000fe20000410000 */
[----:B------:R-:W-:Y:S01]  /*62f0*/  FMUL.FTZ R156, R113, R62 ;  /* 0x0000003e719c7220 */ /* 0x000fe20000410000 */
[----:B------:R-:W-:Y:S02]  /*6300*/  FMUL.FTZ R62, R63, R116 ;  /* 0x000000743f3e7220 */ /* 0x000fe40000410000 */
[----:B------:R-:W-:Y:S01]  /*6310*/  FFMA.FTZ R113, R10, R78, R133 ;  /* 0x0000004e0a717223 */ /* 0x000fe20000010085 */
[----:B------:R-:W-:Y:S01]  /*6320*/  FFMA.FTZ R110, R9, R110, R156 ;  /* 0x0000006e096e7223 */ /* 0x000fe2000001009c */
[----:B------:R-:W-:Y:S01]  /*6330*/  FMUL.FTZ R62, R119, R62 ;  /* 0x0000003e773e7220 */ /* 0x000fe20000410000 */
[----:B------:R-:W-:Y:S01]  /*6340*/  FMUL.FTZ R119, R63, R106 ;  /* 0x0000006a3f777220 */ /* 0x000fe20000410000 */
[----:B------:R-:W-:Y:S01]  /*6350*/  FADD.FTZ R26, R113, R26 ;  /* 0x0000001a711a7221 */ /* 0x000fe20000010000 */
[----:B------:R-:W-:Y:S01]  /*6360*/  FADD.FTZ R25, R110, R25 ;  /* 0x000000196e197221 */ /* 0x000fe20000010000 */
[----:B------:R-:W-:Y:S01]  /*6370*/  FFMA.FTZ R116, R15, R116, R62 ;  /* 0x000000740f747223 */ /* 0x000fe2000001003e */
[----:B------:R-:W-:Y:S01]  /*6380*/  FMUL.FTZ R62, R115, R6 ;  /* 0x00000006733e7220 */ /* 0x000fe20000410000 */
        /* <DEDUP_REMOVED lines=8> */
[----:B------:R-:W-:Y:S01]  /*6410*/  FFMA.FTZ R124, R17, R124, R62 ;  /* 0x0000007c117c7223 */ /* 0x000fe2000001003e */
[----:B------:R-:W-:Y:S01]  /*6420*/  FMUL.FTZ R62, R109, R6 ;  /* 0x000000066d3e7220 */ /* 0x000fe20000410000 */
[----:B------:R-:W-:Y:S01]  /*6430*/  FMUL.FTZ R109, R63, R126 ;  /* 0x0000007e3f6d7220 */ /* 0x000fe20000410000 */
[----:B0-----:R-:W-:Y:S01]  /*6440*/  @!P0 FADD.FTZ R83, R83, R160 ;  /* 0x000000a053538221 */ /* 0x001fe20000010000 */
[----:B------:R-:W-:Y:S01]  /*6450*/  ISETP.NE.AND P0, PT, R0, RZ, PT ;  /* 0x000000ff0000720c */ /* 0x000fe20003f05270 */
[C---:B------:R-:W-:Y:S01]  /*6460*/  FMUL.FTZ R6, R63.reuse, R130 ;  /* 0x000000823f067220 */ /* 0x040fe20000410000 */
[----:B------:R-:W-:Y:S01]  /*6470*/  FMUL.FTZ R63, R63, R118 ;  /* 0x000000763f3f7220 */ /* 0x000fe20000410000 */
[----:B------:R-:W-:Y:S01]  /*6480*/  FMUL.FTZ R115, R144, R115 ;  /* 0x0000007390737220 */ /* 0x000fe20000410000 */
[----:B------:R-:W0:Y:S01]  /*6490*/  SHFL.DOWN PT, R78, R83, 0x10, 0x1f ;  /* 0x0a001f00534e7f89 */ /* 0x000e2200000e0000 */
[----:B------:R-:W-:Y:S01]  /*64a0*/  FMUL.FTZ R109, R148, R109 ;  /* 0x0000006d946d7220 */ /* 0x000fe20000410000 */
[----:B------:R-:W-:Y:S01]  /*64b0*/  FMUL.FTZ R63, R56, R63 ;  /* 0x0000003f383f7220 */ /* 0x000fe20000410000 */
[----:B------:R-:W-:Y:S01]  /*64c0*/  FMUL.FTZ R6, R145, R6 ;  /* 0x0000000691067220 */ /* 0x000fe20000410000 */
[----:B------:R-:W-:Y:S01]  /*64d0*/  FFMA.FTZ R121, R12, R106, R121 ;  /* 0x0000006a0c797223 */ /* 0x000fe20000010079 */
[----:B------:R-:W-:Y:S01]  /*64e0*/  FFMA.FTZ R119, R18, R122, R119 ;  /* 0x0000007a12777223 */ /* 0x000fe20000010077 */
[----:B------:R-:W-:Y:S01]  /*64f0*/  FFMA.FTZ R115, R16, R112, R115 ;  /* 0x0000007010737223 */ /* 0x000fe20000010073 */
[----:B------:R-:W-:Y:S01]  /*6500*/  FFMA.FTZ R62, R23, R114, R62 ;  /* 0x00000072173e7223 */ /* 0x000fe2000001003e */
[----:B------:R-:W-:Y:S01]  /*6510*/  FFMA.FTZ R109, R22, R126, R109 ;  /* 0x0000007e166d7223 */ /* 0x000fe2000001006d */
[----:B------:R-:W-:Y:S01]  /*6520*/  @!P0 LOP3.LUT R80, R57, 0xf8, RZ, 0xc0, !PT ;  /* 0x000000f839508812 */ /* 0x000fe200078ec0ff */
[----:B------:R-:W-:Y:S01]  /*6530*/  FADD.FTZ R57, R136, R123 ;  /* 0x0000007b88397221 */ /* 0x000fe20000010000 */
        /* <DEDUP_REMOVED lines=35> */
.L_x_1920:
[----:B------:R-:W-:Y:S05]  /*6770*/  BSYNC.RECONVERGENT B0 ;  /* 0x0000000000007941 */ /* 0x000fea0003800200 */
.L_x_1919:
        /* <DEDUP_REMOVED lines=13> */
.L_x_1908:
[----:B------:R-:W2:Y:S01]  /*6850*/  S2R R3, SR_TID.X ;  /* 0x0000000000037919 */ /* 0x000ea20000002100 */
[----:B------:R-:W-:Y:S01]  /*6860*/  HFMA2 R5, -RZ, RZ, 0, 9.5367431640625e-07 ;  /* 0x00000010ff057431 */ /* 0x000fe200000001ff */
[----:B------:R-:W-:Y:S08]  /*6870*/  BAR.SYNC.DEFER_BLOCKING 0x0 ;  /* 0x0000000000007b1d */ /* 0x000ff00000010000 */
[----:B------:R-:W3:Y:S01]  /*6880*/  S2UR UR27, SR_CTAID.X ;  /* 0x00000000001b79c3 */ /* 0x000ee20000002500 */
[----:B------:R-:W3:Y:S01]  /*6890*/  LDCU.64 UR22, c[0x0][0x4f8] ;  /* 0x00009f00ff1677ac */ /* 0x000ee20008000a00 */
[----:B------:R-:W-:Y:S01]  /*68a0*/  UIADD3 UR26, UPT, UPT, UR18, -0x1, URZ ;  /* 0xffffffff121a7890 */ /* 0x000fe2000fffe0ff */
[----:B------:R-:W-:-:S05]  /*68b0*/  UMOV UR9, URZ ;  /* 0x000000ff00097c82 */ /* 0x000fca0008000000 */
[----:B------:R-:W4:Y:S01]  /*68c0*/  S2UR UR13, SR_CTAID.Y ;  /* 0x00000000000d79c3 */ /* 0x000f220000002600 */
[----:B------:R-:W5:Y:S01]  /*68d0*/  LDCU.64 UR24, c[0x0][0x550] ;  /* 0x0000aa00ff1877ac */ /* 0x000f620008000a00 */
[C---:B--2---:R-:W-:Y:S02]  /*68e0*/  SHF.L.U32 R8, R3.reuse, 0x2, RZ ;  /* 0x0000000203087819 */ /* 0x044fe400000006ff */
[----:B------:R-:W-:Y:S02]  /*68f0*/  LOP3.LUT R105, R3, 0x1f, RZ, 0xc0, !PT ;  /* 0x0000001f03697812 */ /* 0x000fe400078ec0ff */
[----:B------:R-:W-:-:S04]  /*6900*/  LOP3.LUT R8, R8, 0xf80, RZ, 0xc0, !PT ;  /* 0x00000f8008087812 */ /* 0x000fc800078ec0ff */
[----:B------:R-:W-:-:S05]  /*6910*/  LOP3.LUT R106, R8, R105, RZ, 0xfc, !PT ;  /* 0x00000069086a7212 */ /* 0x000fca00078efcff */
[----:B------:R-:W-:-:S05]  /*6920*/  IMAD.WIDE.U32 R4, R106, R5, UR10 ;  /* 0x0000000a6a047e25 */ /* 0x000fca000f8e0005 */
[----:B------:R-:W2:Y:S04]  /*6930*/  LDG.E.128 R12, desc[UR28][R4.64] ;  /* 0x0000001c040c7981 */ /* 0x000ea8000c1e1d00 */
[----:B------:R-:W2:Y:S04]  /*6940*/  LDG.E.128 R16, desc[UR28][R4.64+0x200] ;  /* 0x0002001c04107981 */ /* 0x000ea8000c1e1d00 */
[----:B------:R-:W2:Y:S04]  /*6950*/  LDG.E.128 R20, desc[UR28][R4.64+0x400] ;  /* 0x0004001c04147981 */ /* 0x000ea8000c1e1d00 */
[----:B01----:R-:W2:Y:S01]  /*6960*/  LDG.E.128 R56, desc[UR28][R4.64+0x600] ;  /* 0x0006001c04387981 */ /* 0x003ea2000c1e1d00 */
[----:B------:R-:W-:-:S02]  /*6970*/  USHF.L.U32 UR8, UR26, 0xb, URZ ;  /* 0x0000000b1a087899 */ /* 0x000fc400080006ff */
[----:B------:R-:W-:Y:S02]  /*6980*/  UIADD3 UR19, UP1, UPT, UR19, -0x2000, URZ ;  /* 0xffffe00013137890 */ /* 0x000fe4000ff3e0ff */
[----:B---3--:R-:W-:Y:S02]  /*6990*/  UIMAD.WIDE.U32 UR14, UR27, UR22, UR8 ;  /* 0x000000161b0e72a5 */ /* 0x008fe4000f8e0008 */
[----:B------:R-:W-:Y:S02]  /*69a0*/  UIADD3 UR10, UP2, UPT, UR10, -0x2000, URZ ;  /* 0xffffe0000a0a7890 */ /* 0x000fe4000ff5e0ff */
[----:B------:R-:W-:Y:S01]  /*69b0*/  UIMAD UR15, UR27, UR23, UR15 ;  /* 0x000000171b0f72a4 */ /* 0x000fe2000f8e020f */
[----:B------:R-:W4:Y:S01]  /*69c0*/  LDCU.64 UR22, c[0x0][0x500] ;  /* 0x0000a000ff1677ac */ /* 0x000f220008000a00 */
[----:B------:R-:W-:Y:S02]  /*69d0*/  UIADD3.X UR16, UPT, UPT, UR16, -0x1, URZ, UP1, !UPT ;  /* 0xffffffff10107890 */ /* 0x000fe40008ffe4ff */
[----:B------:R-:W-:-:S02]  /*69e0*/  UIADD3.X UR11, UPT, UPT, UR11, -0x1, URZ, UP2, !UPT ;  /* 0xffffffff0b0b7890 */ /* 0x000fc400097fe4ff */
[----:B----4-:R-:W-:Y:S02]  /*69f0*/  UIMAD UR21, UR13, UR23, URZ ;  /* 0x000000170d1572a4 */ /* 0x010fe4000f8e02ff */
[----:B------:R-:W-:Y:S01]  /*6a00*/  UIMAD.WIDE.U32 UR14, UR13, UR22, UR14 ;  /* 0x000000160d0e72a5 */ /* 0x000fe2000f8e000e */
[----:B------:R-:W0:Y:S03]  /*6a10*/  LDCU.64 UR22, c[0x0][0x520] ;  /* 0x0000a400ff1677ac */ /* 0x000e260008000a00 */
[----:B------:R-:W-:Y:S02]  /*6a20*/  UIADD3 UR21, UPT, UPT, UR15, UR21, URZ ;  /* 0x000000150f157290 */ /* 0x000fe4000fffe0ff */
[----:B-----5:R-:W-:-:S04]  /*6a30*/  ULEA UR15, UP0, UR14, UR24, 0x2 ;  /* 0x000000180e0f7291 */ /* 0x020fc8000f8010ff */
[----:B------:R-:W-:Y:S01]  /*6a40*/  ULEA.HI.X UR14, UR14, UR25, UR21, 0x2, UP0 ;  /* 0x000000190e0e7291 */ /* 0x000fe200080f1415 */
[----:B------:R-:W1:Y:S01]  /*6a50*/  LDCU.64 UR24, c[0x0][0x560] ;  /* 0x0000ac00ff1877ac */ /* 0x000e620008000a00 */
[----:B--2---:R-:W-:Y:S04]  /*6a60*/  STS.128 [R2], R12 ;  /* 0x0000000c02007388 */ /* 0x004fe80000000c00 */
[----:B------:R-:W-:Y:S04]  /*6a70*/  STS.128 [R2+0x200], R16 ;  /* 0x0002001002007388 */ /* 0x000fe80000000c00 */
[----:B------:R-:W-:Y:S04]  /*6a80*/  STS.128 [R2+0x400], R20 ;  /* 0x0004001402007388 */ /* 0x000fe80000000c00 */
[----:B------:R-:W-:Y:S01]  /*6a90*/  STS.128 [R2+0x600], R56 ;  /* 0x0006003802007388 */ /* 0x000fe20000000c00 */
[----:B------:R-:W-:-:S03]  /*6aa0*/  NOP ;  /* 0x0000000000007918 */ /* 0x000fc60000000000 */
[----:B------:R-:W2:Y:S04]  /*6ab0*/  LDS.128 R60, [R84] ;  /* 0x00000000543c7984 */ /* 0x000ea80000000c00 */
[----:B------:R-:W3:Y:S04]  /*6ac0*/  LDS.128 R64, [R84+0x10] ;  /* 0x0000100054407984 */ /* 0x000ee80000000c00 */
[----:B------:R-:W4:Y:S01]  /*6ad0*/  LDS.128 R4, [R84+0x20] ;  /* 0x0000200054047984 */ /* 0x000f220000000c00 */
[----:B--2---:R-:W-:Y:S01]  /*6ae0*/  FADD.FTZ R60, R60, UR7 ;  /* 0x000000073c3c7e21 */ /* 0x004fe20008010000 */
[----:B------:R-:W-:Y:S01]  /*6af0*/  FADD.FTZ R61, R61, UR7 ;  /* 0x000000073d3d7e21 */ /* 0x000fe20008010000 */
[----:B------:R-:W-:Y:S01]  /*6b00*/  FADD.FTZ R63, R63, UR7 ;  /* 0x000000073f3f7e21 */ /* 0x000fe20008010000 */
[----:B------:R-:W-:Y:S01]  /*6b10*/  FADD.FTZ R62, R62, UR7 ;  /* 0x000000073e3e7e21 */ /* 0x000fe20008010000 */
[----:B---3--:R-:W-:Y:S01]  /*6b20*/  FADD.FTZ R64, R64, UR7 ;  /* 0x0000000740407e21 */ /* 0x008fe20008010000 */
[----:B------:R-:W-:Y:S01]  /*6b30*/  FSETP.GTU.FTZ.AND P2, PT, R60, 20, PT ;  /* 0x41a000003c00780b */ /* 0x000fe20003f5c000 */
[----:B------:R-:W-:Y:S01]  /*6b40*/  FADD.FTZ R65, R65, UR7 ;  /* 0x0000000741417e21 */ /* 0x000fe20008010000 */
[----:B------:R-:W-:Y:S01]  /*6b50*/  FSETP.GTU.FTZ.AND P3, PT, R61, 20, PT ;  /* 0x41a000003d00780b */ /* 0x000fe20003f7c000 */
        /* <DEDUP_REMOVED lines=10> */
[----:B------:R-:W-:Y:S01]  /*6c00*/  @!P2 FMUL.FTZ R0, R60, -1.4426950216293334961 ;  /* 0xbfb8aa3b3c00a820 */ /* 0x000fe20000410000 */
[----:B------:R-:W-:Y:S01]  /*6c10*/  FSETP.GTU.FTZ.AND P4, PT, R17, 20, PT ;  /* 0x41a000001100780b */ /* 0x000fe20003f9c000 */
[----:B------:R-:W-:-:S04]  /*6c20*/  @!P3 FMUL.FTZ R10, R61, -1.4426950216293334961 ;  /* 0xbfb8aa3b3d0ab820 */ /* 0x000fc80000410000 */
[----:B------:R-:W2:Y:S01]  /*6c30*/  @!P2 MUFU.EX2 R0, R0 ;  /* 0x000000000000a308 */ /* 0x000ea20000000800 */
[----:B------:R-:W-:-:S03]  /*6c40*/  @!P6 FMUL.FTZ R4, R63, -1.4426950216293334961 ;  /* 0xbfb8aa3b3f04e820 */ /* 0x000fc60000410000 */
[----:B------:R-:W3:Y:S04]  /*6c50*/  @!P3 MUFU.EX2 R10, R10 ;  /* 0x0000000a000ab308 */ /* 0x000ee80000000800 */
[----:B------:R-:W-:Y:S01]  /*6c60*/  @!P4 FMUL.FTZ R17, R17, -1.4426950216293334961 ;  /* 0xbfb8aa3b1111c820 */ /* 0x000fe20000410000 */
[----:B------:R-:W4:Y:S01]  /*6c70*/  @!P6 MUFU.EX2 R4, R4 ;  /* 0x000000040004e308 */ /* 0x000f220000000800 */
[----:B--2---:R-:W-:Y:S01]  /*6c80*/  @!P2 FADD.FTZ R9, R0, 1 ;  /* 0x3f8000000009a421 */ /* 0x004fe20000010000 */
[----:B------:R-:W-:-:S03]  /*6c90*/  @!P5 FMUL.FTZ R0, R62, -1.4426950216293334961 ;  /* 0xbfb8aa3b3e00d820 */ /* 0x000fc60000410000 */
[----:B------:R-:W2:Y:S01]  /*6ca0*/  @!P4 MUFU.EX2 R17, R17 ;  /* 0x000000110011c308 */ /* 0x000ea20000000800 */
[----:B---3--:R-:W-:Y:S01]  /*6cb0*/  @!P3 FADD.FTZ R11, R10, 1 ;  /* 0x3f8000000a0bb421 */ /* 0x008fe20000010000 */
[----:B------:R-:W-:Y:S02]  /*6cc0*/  @!P1 FMUL.FTZ R10, R65, -1.4426950216293334961 ;  /* 0xbfb8aa3b410a9820 */ /* 0x000fe40000410000 */
[----:B------:R-:W3:Y:S01]  /*6cd0*/  @!P2 MUFU.RCP R9, R9 ;  /* 0x000000090009a308 */ /* 0x000ee20000001000 */
[----:B----4-:R-:W-:-:S07]  /*6ce0*/  @!P6 FADD.FTZ R4, R4, 1 ;  /* 0x3f8000000404e421 */ /* 0x010fce0000010000 */
[----:B------:R-:W4:Y:S01]  /*6cf0*/  @!P3 MUFU.RCP R12, R11 ;  /* 0x0000000b000cb308 */ /* 0x000f220000001000 */
[----:B--2---:R-:W-:-:S07]  /*6d00*/  @!P4 FADD.FTZ R17, R17, 1 ;  /* 0x3f8000001111c421 */ /* 0x004fce0000010000 */
[----:B------:R-:W2:Y:S01]  /*6d10*/  @!P5 MUFU.EX2 R0, R0 ;  /* 0x000000000000d308 */ /* 0x000ea20000000800 */
[----:B---3--:R-:W-:Y:S01]  /*6d20*/  @!P2 FMUL.FTZ R36, R36, R9 ;  /* 0x000000092424a220 */ /* 0x008fe20000410000 */
[----:B------:R-:W-:Y:S01]  /*6d30*/  FSETP.GTU.FTZ.AND P2, PT, R66, 20, PT ;  /* 0x41a000004200780b */ /* 0x000fe20003f5c000 */
[----:B------:R-:W-:Y:S01]  /*6d40*/  @!P0 FMUL.FTZ R9, R64, -1.4426950216293334961 ;  /* 0xbfb8aa3b40098820 */ /* 0x000fe20000410000 */
[----:B------:R-:W3:Y:S04]  /*6d50*/  @!P1 MUFU.EX2 R10, R10 ;  /* 0x0000000a000a9308 */ /* 0x000ee80000000800 */
[----:B------:R-:W5:Y:S01]  /*6d60*/  @!P6 MUFU.RCP R4, R4 ;  /* 0x000000040004e308 */ /* 0x000f620000001000 */
[----:B----4-:R-:W-:Y:S01]  /*6d70*/  @!P3 FMUL.FTZ R37, R37, R12 ;  /* 0x0000000c2525b220 */ /* 0x010fe20000410000 */
[----:B------:R-:W-:Y:S01]  /*6d80*/  FSETP.GTU.FTZ.AND P3, PT, R67, 20, PT ;  /* 0x41a000004300780b */ /* 0x000fe20003f7c000 */
[----:B------:R-:W4:Y:S01]  /*6d90*/  LDS.128 R12, [R84+0x30] ;  /* 0x00003000540c7984 */ /* 0x000f220000000c00 */
[----:B--2---:R-:W-:-:S03]  /*6da0*/  @!P5 FADD.FTZ R0, R0, 1 ;  /* 0x3f8000000000d421 */ /* 0x004fc60000010000 */
[----:B------:R-:W-:Y:S01]  /*6db0*/  @!P2 FMUL.FTZ R11, R66, -1.4426950216293334961 ;  /* 0xbfb8aa3b420ba820 */ /* 0x000fe20000410000 */
[----:B------:R-:W2:Y:S01]  /*6dc0*/  @!P0 MUFU.EX2 R9, R9 ;  /* 0x0000000900098308 */ /* 0x000ea20000000800 */
[----:B------:R-:W-:Y:S01]  /*6dd0*/  BAR.SYNC.DEFER_BLOCKING 0x0 ;  /* 0x0000000000007b1d */ /* 0x000fe20000010000 */
[----:B---3--:R-:W-:-:S05]  /*6de0*/  @!P1 FADD.FTZ R10, R10, 1 ;  /* 0x3f8000000a0a9421 */ /* 0x008fca0000010000 */
[----:B------:R-:W-:Y:S01]  /*6df0*/  @!P3 FMUL.FTZ R16, R67, -1.4426950216293334961 ;  /* 0xbfb8aa3b4310b820 */ /* 0x000fe20000410000 */
[----:B------:R-:W3:Y:S01]  /*6e00*/  @!P2 MUFU.EX2 R11, R11 ;  /* 0x0000000b000ba308 */ /* 0x000ee20000000800 */
[----:B-----5:R-:W-:Y:S01]  /*6e10*/  @!P6 FMUL.FTZ R39, R39, R4 ;  /* 0x000000042727e220 */ /* 0x020fe20000410000 */
[----:B------:R-:W-:Y:S02]  /*6e20*/  FSETP.GTU.FTZ.AND P6, PT, R6, 20, PT ;  /* 0x41a000000600780b */ /* 0x000fe40003fdc000 */
[----:B------:R-:W5:Y:S01]  /*6e30*/  @!P5 MUFU.RCP R19, R0 ;  /* 0x000000000013d308 */ /* 0x000f620000001000 */
[----:B--2---:R-:W-:-:S07]  /*6e40*/  @!P0 FADD.FTZ R9, R9, 1 ;  /* 0x3f80000009098421 */ /* 0x004fce0000010000 */
[----:B------:R-:W2:Y:S01]  /*6e50*/  @!P3 MUFU.EX2 R16, R16 ;  /* 0x000000100010b308 */ /* 0x000ea20000000800 */
[----:B---3--:R-:W-:-:S03]  /*6e60*/  @!P2 FADD.FTZ R11, R11, 1 ;  /* 0x3f8000000b0ba421 */ /* 0x008fc60000010000 */
[----:B------:R-:W3:Y:S01]  /*6e70*/  @!P0 MUFU.RCP R9, R9 ;  /* 0x0000000900098308 */ /* 0x000ee20000001000 */
[----:B------:R-:W-:Y:S01]  /*6e80*/  @!P6 FMUL.FTZ R4, R6, -1.4426950216293334961 ;  /* 0xbfb8aa3b0604e820 */ /* 0x000fe20000410000 */
[----:B------:R-:W-:Y:S01]  /*6e90*/  STS.128 [R84], R40 ;  /* 0x0000002854007388 */ /* 0x000fe20000000c00 */
[----:B-----5:R-:W-:Y:S01]  /*6ea0*/  @!P5 FMUL.FTZ R38, R38, R19 ;  /* 0x000000132626d220 */ /* 0x020fe20000410000 */
[----:B------:R-:W-:-:S04]  /*6eb0*/  FSETP.GTU.FTZ.AND P5, PT, R5, 20, PT ;  /* 0x41a000000500780b */ /* 0x000fc80003fbc000 */
[----:B------:R-:W5:Y:S01]  /*6ec0*/  @!P1 MUFU.RCP R10, R10 ;  /* 0x0000000a000a9308 */ /* 0x000f620000001000 */
[----:B------:R0:W-:Y:S01]  /*6ed0*/  STS.128 [R84+0x10], R44 ;  /* 0x0000102c54007388 */ /* 0x0001e20000000c00 */
[----:B--2---:R-:W-:Y:S01]  /*6ee0*/  @!P3 FADD.FTZ R16, R16, 1 ;  /* 0x3f8000001010b421 */ /* 0x004fe20000010000 */
[----:B----4-:R-:W-:Y:S01]  /*6ef0*/  FADD.FTZ R12, R12, UR7 ;  /* 0x000000070c0c7e21 */ /* 0x010fe20008010000 */
[----:B------:R-:W-:Y:S01]  /*6f00*/  FADD.FTZ R13, R13, UR7 ;  /* 0x000000070d0d7e21 */ /* 0x000fe20008010000 */
[----:B------:R-:W-:Y:S01]  /*6f10*/  FADD.FTZ R14, R14, UR7 ;  /* 0x000000070e0e7e21 */ /* 0x000fe20008010000 */
[----:B------:R-:W-:Y:S01]  /*6f20*/  FADD.FTZ R15, R15, UR7 ;  /* 0x000000070f0f7e21 */ /* 0x000fe20008010000 */
[----:B------:R-:W-:Y:S01]  /*6f30*/  STS.128 [R84+0x20], R48 ;  /* 0x0000203054007388 */ /* 0x000fe20000000c00 */
[----:B------:R-:W2:Y:S01]  /*6f40*/  @!P2 MUFU.RCP R11, R11 ;  /* 0x0000000b000ba308 */ /* 0x000ea20000001000 */
[----:B---3--:R-:W-:Y:S01]  /*6f50*/  @!P0 FMUL.FTZ R32, R32, R9 ;  /* 0x0000000920208220 */ /* 0x008fe20000410000 */
[----:B------:R-:W-:Y:S01]  /*6f60*/  FSETP.GTU.FTZ.AND P0, PT, R7, 20, PT ;  /* 0x41a000000700780b */ /* 0x000fe20003f1c000 */
[----:B------:R-:W-:Y:S01]  /*6f70*/  @!P5 FMUL.FTZ R0, R5, -1.4426950216293334961 ;  /* 0xbfb8aa3b0500d820 */ /* 0x000fe20000410000 */
[----:B------:R-:W-:Y:S01]  /*6f80*/  STS.128 [R84+0x30], R52 ;  /* 0x0000303454007388 */ /* 0x000fe20000000c00 */
[----:B------:R-:W-:-:S03]  /*6f90*/  NOP ;  /* 0x0000000000007918 */ /* 0x000fc60000000000 */
[----:B------:R-:W3:Y:S01]  /*6fa0*/  @!P3 MUFU.RCP R16, R16 ;  /* 0x000000100010b308 */ /* 0x000ee20000001000 */
[----:B-----5:R-:W-:Y:S01]  /*6fb0*/  @!P1 FMUL.FTZ R33, R33, R10 ;  /* 0x0000000a21219220 */ /* 0x020fe20000410000 */
[----:B------:R-:W-:Y:S01]  /*6fc0*/  FSETP.GTU.FTZ.AND P1, PT, R13, 20, PT ;  /* 0x41a000000d00780b */ /* 0x000fe20003f3c000 */
[----:B------:R-:W-:Y:S04]  /*6fd0*/  LDS.128 R20, [R2+0x400] ;  /* 0x0004000002147984 */ /* 0x000fe80000000c00 */
[----:B------:R-:W-:Y:S01]  /*6fe0*/  @!P0 FMUL.FTZ R5, R7, -1.4426950216293334961 ;  /* 0xbfb8aa3b07058820 */ /* 0x000fe20000410000 */
[----:B--2---:R-:W-:Y:S01]  /*6ff0*/  @!P2 FMUL.FTZ R34, R34, R11 ;  /* 0x0000000b2222a220 */ /* 0x004fe20000410000 */
[----:B------:R-:W-:Y:S01]  /*7000*/  FSETP.GTU.FTZ.AND P2, PT, R12, 20, PT ;  /* 0x41a000000c00780b */ /* 0x000fe20003f5c000 */
[----:B------:R-:W2:Y:S01]  /*7010*/  @!P4 MUFU.RCP R17, R17 ;  /* 0x000000110011c308 */ /* 0x000ea20000001000 */
[----:B------:R-:W-:Y:S01]  /*7020*/  LDS.128 R40, [R2+0x600] ;  /* 0x0006000002287984 */ /* 0x000fe20000000c00 */
[----:B------:R-:W-:-:S03]  /*7030*/  IADD3 R11, PT, PT, R8, R105, RZ ;  /* 0x00000069080b7210 */ /* 0x000fc60007ffe0ff */
[----:B------:R-:W-:-:S03]  /*7040*/  @!P1 FMUL.FTZ R7, R13, -1.4426950216293334961 ;  /* 0xbfb8aa3b0d079820 */ /* 0x000fc60000410000 */
[----:B------:R-:W4:Y:S01]  /*7050*/  @!P6 MUFU.EX2 R4, R4 ;  /* 0x000000040004e308 */ /* 0x000f220000000800 */
[----:B---3--:R-:W-:Y:S01]  /*7060*/  @!P3 FMUL.FTZ R35, R35, R16 ;  /* 0x000000102323b220 */ /* 0x008fe20000410000 */
[----:B------:R-:W-:Y:S02]  /*7070*/  FSETP.GTU.FTZ.AND P3, PT, R14, 20, PT ;  /* 0x41a000000e00780b */ /* 0x000fe40003f7c000 */
[----:B------:R-:W-:Y:S01]  /*7080*/  @!P2 FMUL.FTZ R6, R12, -1.4426950216293334961 ;  /* 0xbfb8aa3b0c06a820 */ /* 0x000fe20000410000 */
[----:B------:R-:W3:Y:S04]  /*7090*/  @!P0 MUFU.EX2 R5, R5 ;  /* 0x0000000500058308 */ /* 0x000ee80000000800 */
[----:B------:R-:W5:Y:S01]  /*70a0*/  @!P5 MUFU.EX2 R0, R0 ;  /* 0x000000000000d308 */ /* 0x000f620000000800 */
[----:B--2---:R-:W-:Y:S01]  /*70b0*/  @!P4 FMUL.FTZ R28, R28, R17 ;  /* 0x000000111c1cc220 */ /* 0x004fe20000410000 */
[----:B------:R-:W-:Y:S01]  /*70c0*/  FSETP.GTU.FTZ.AND P4, PT, R15, 20, PT ;  /* 0x41a000000f00780b */ /* 0x000fe20003f9c000 */
[----:B------:R-:W2:Y:S01]  /*70d0*/  LDS.128 R16, [R2+0x200] ;  /* 0x0002000002107984 */ /* 0x000ea20000000c00 */
[----:B------:R-:W1:Y:S01]  /*70e0*/  @!P2 MUFU.EX2 R6, R6 ;  /* 0x000000060006a308 */ /* 0x000e620000000800 */
[----:B----4-:R-:W-:Y:S01]  /*70f0*/  @!P6 FADD.FTZ R4, R4, 1 ;  /* 0x3f8000000404e421 */ /* 0x010fe20000010000 */
[----:B------:R-:W-:-:S02]  /*7100*/  @!P3 FMUL.FTZ R9, R14, -1.4426950216293334961 ;  /* 0xbfb8aa3b0e09b820 */ /* 0x000fc40000410000 */
[----:B------:R-:W4:Y:S01]  /*7110*/  @!P1 MUFU.EX2 R7, R7 ;  /* 0x0000000700079308 */ /* 0x000f220000000800 */
[----:B---3--:R-:W-:-:S03]  /*7120*/  @!P0 FADD.FTZ R5, R5, 1 ;  /* 0x3f80000005058421 */ /* 0x008fc60000010000 */
[----:B0-----:R0:W3:Y:S01]  /*7130*/  @!P6 MUFU.RCP R45, R4 ;  /* 0x00000004002de308 */ /* 0x0010e20000001000 */
[----:B-----5:R-:W-:Y:S02]  /*7140*/  @!P5 FADD.FTZ R0, R0, 1 ;  /* 0x3f8000000000d421 */ /* 0x020fe40000010000 */
[----:B------:R-:W-:Y:S02]  /*7150*/  @!P4 FMUL.FTZ R10, R15, -1.4426950216293334961 ;  /* 0xbfb8aa3b0f0ac820 */ /* 0x000fe40000410000 */
[----:B------:R-:W5:Y:S01]  /*7160*/  LDS.128 R12, [R2] ;  /* 0x00000000020c7984 */ /* 0x000f620000000c00 */
[----:B-1----:R-:W-:Y:S02]  /*7170*/  @!P2 FADD.FTZ R6, R6, 1 ;  /* 0x3f8000000606a421 */ /* 0x002fe40000010000 */
[----:B------:R-:W1:Y:S01]  /*7180*/  @!P3 MUFU.EX2 R9, R9 ;  /* 0x000000090009b308 */ /* 0x000e620000000800 */
[----:B0-----:R-:W-:Y:S01]  /*7190*/  MOV R4, UR15 ;  /* 0x0000000f00047c02 */ /* 0x001fe20008000f00 */
[----:B----4-:R-:W-:-:S02]  /*71a0*/  @!P1 FADD.FTZ R7, R7, 1 ;  /* 0x3f80000007079421 */ /* 0x010fc40000010000 */
[----:B------:R-:W0:Y:S04]  /*71b0*/  @!P4 MUFU.EX2 R10, R10 ;  /* 0x0000000a000ac308 */ /* 0x000e280000000800 */
[----:B------:R4:W2:Y:S01]  /*71c0*/  @!P0 MUFU.RCP R44, R5 ;  /* 0x00000005002c8308 */ /* 0x0008a20000001000 */
[----:B---3--:R-:W-:Y:S01]  /*71d0*/  @!P6 FMUL.FTZ R30, R30, R45 ;  /* 0x0000002d1e1ee220 */ /* 0x008fe20000410000 */
[----:B-1----:R-:W-:-:S06]  /*71e0*/  @!P3 FADD.FTZ R9, R9, 1 ;  /* 0x3f8000000909b421 */ /* 0x002fcc0000010000 */
[----:B------:R-:W1:Y:S01]  /*71f0*/  @!P5 MUFU.RCP R0, R0 ;  /* 0x000000000000d308 */ /* 0x000e620000001000 */
[----:B----4-:R-:W-:Y:S01]  /*7200*/  MOV R5, UR14 ;  /* 0x0000000e00057c02 */ /* 0x010fe20008000f00 */
[----:B0-----:R-:W-:Y:S01]  /*7210*/  @!P4 FADD.FTZ R10, R10, 1 ;  /* 0x3f8000000a0ac421 */ /* 0x001fe20000010000 */
[----:B------:R-:W0:Y:S01]  /*7220*/  LDCU.64 UR14, c[0x0][0x518] ;  /* 0x0000a300ff0e77ac */ /* 0x000e220008000a00 */
[----:B------:R-:W-:-:S04]  /*7230*/  IMAD.WIDE.U32 R4, R11, 0x10, R4 ;  /* 0x000000100b047825 */ /* 0x000fc800078e0004 */
[----:B------:R-:W3:Y:S01]  /*7240*/  @!P2 MUFU.RCP R47, R6 ;  /* 0x00000006002fa308 */ /* 0x000ee20000001000 */
[----:B--2---:R-:W-:Y:S01]  /*7250*/  @!P0 FMUL.FTZ R31, R31, R44 ;  /* 0x0000002c1f1f8220 */ /* 0x004fe20000410000 */
[----:B------:R-:W-:Y:S04]  /*7260*/  STG.E.128 desc[UR28][R4.64+0x200], R16 ;  /* 0x0002001004007986 */ /* 0x000fe8000c101d1c */
[----:B------:R-:W-:Y:S02]  /*7270*/  STG.E.128 desc[UR28][R4.64+0x400], R20 ;  /* 0x0004001404007986 */ /* 0x000fe4000c101d1c */
[----:B------:R2:W4:Y:S01]  /*7280*/  @!P1 MUFU.RCP R46, R7 ;  /* 0x00000007002e9308 */ /* 0x0005220000001000 */
[----:B-1----:R-:W-:Y:S01]  /*7290*/  @!P5 FMUL.FTZ R29, R29, R0 ;  /* 0x000000001d1dd220 */ /* 0x002fe20000410000 */
[----:B------:R-:W-:Y:S01]  /*72a0*/  STG.E.128 desc[UR28][R4.64+0x600], R40 ;  /* 0x0006002804007986 */ /* 0x000fe2000c101d1c */
[----:B------:R-:W-:Y:S01]  /*72b0*/  FADD.FTZ R0, R36, R85 ;  /* 0x0000005524007221 */ /* 0x000fe20000010000 */
[----:B0-----:R-:W-:-:S02]  /*72c0*/  UIMAD.WIDE.U32 UR8, UR27, UR14, UR8 ;  /* 0x0000000e1b0872a5 */ /* 0x001fc4000f8e0008 */
[----:B-----5:R0:W-:Y:S02]  /*72d0*/  STG.E.128 desc[UR28][R4.64], R12 ;  /* 0x0000000c04007986 */ /* 0x0201e4000c101d1c */
[----:B------:R-:W1:Y:S01]  /*72e0*/  @!P3 MUFU.RCP R9, R9 ;  /* 0x000000090009b308 */ /* 0x000e620000001000 */
[----:B--2---:R-:W-:Y:S01]  /*72f0*/  FADD.FTZ R7, R0, R37 ;  /* 0x0000002500077221 */ /* 0x004fe20000010000 */
[----:B---3--:R-:W-:Y:S01]  /*7300*/  @!P2 FMUL.FTZ R24, R24, R47 ;  /* 0x0000002f1818a220 */ /* 0x008fe20000410000 */
[----:B------:R-:W-:Y:S01]  /*7310*/  BAR.SYNC.DEFER_BLOCKING 0x0 ;  /* 0x0000000000007b1d */ /* 0x000fe20000010000 */
[----:B------:R-:W-:Y:S01]  /*7320*/  UIMAD UR9, UR27, UR15, UR9 ;  /* 0x0000000f1b0972a4 */ /* 0x000fe2000f8e0209 */
[----:B------:R-:W-:Y:S01]  /*7330*/  FADD.FTZ R0, R7, R38 ;  /* 0x0000002607007221 */ /* 0x000fe20000010000 */
[----:B------:R-:W-:Y:S02]  /*7340*/  UIMAD UR14, UR13, UR23, URZ ;  /* 0x000000170d0e72a4 */ /* 0x000fe4000f8e02ff */
[----:B------:R-:W-:Y:S01]  /*7350*/  UIMAD.WIDE.U32 UR8, UR13, UR22, UR8 ;  /* 0x000000160d0872a5 */ /* 0x000fe2000f8e0008 */
[----:B------:R-:W2:Y:S01]  /*7360*/  @!P4 MUFU.RCP R10, R10 ;  /* 0x0000000a000ac308 */ /* 0x000ea20000001000 */
[----:B----4-:R-:W-:-:S02]  /*7370*/  @!P1 FMUL.FTZ R25, R25, R46 ;  /* 0x0000002e19199220 */ /* 0x010fc40000410000 */
[----:B------:R-:W-:Y:S02]  /*7380*/  UIADD3 UR14, UPT, UPT, UR9, UR14, URZ ;  /* 0x0000000e090e7290 */ /* 0x000fe4000fffe0ff */
[----:B------:R-:W-:Y:S01]  /*7390*/  ULEA UR9, UP0, UR8, UR24, 0x2 ;  /* 0x0000001808097291 */ /* 0x000fe2000f8010ff */
[----:B-1----:R-:W-:-:S03]  /*73a0*/  @!P3 FMUL.FTZ R26, R26, R9 ;  /* 0x000000091a1ab220 */ /* 0x002fc60000410000 */
[----:B------:R-:W-:Y:S02]  /*73b0*/  ULEA.HI.X UR8, UR8, UR25, UR14, 0x2, UP0 ;  /* 0x0000001908087291 */ /* 0x000fe400080f140e */
[----:B0-----:R-:W-:Y:S01]  /*73c0*/  MOV R4, UR9 ;  /* 0x0000000900047c02 */ /* 0x001fe20008000f00 */
[----:B------:R-:W-:-:S03]  /*73d0*/  UIADD3 UR20, UP0, UPT, UR20, -0x2000, URZ ;  /* 0xffffe00014147890 */ /* 0x000fc6000ff1e0ff */
[----:B------:R-:W-:Y:S01]  /*73e0*/  MOV R5, UR8 ;  /* 0x0000000800057c02 */ /* 0x000fe20008000f00 */
[----:B------:R-:W-:Y:S01]  /*73f0*/  UIADD3.X UR17, UPT, UPT, UR17, -0x1, URZ, UP0, !UPT ;  /* 0xffffffff11117890 */ /* 0x000fe200087fe4ff */
[----:B--2---:R-:W-:Y:S01]  /*7400*/  @!P4 FMUL.FTZ R27, R27, R10 ;  /* 0x0000000a1b1bc220 */ /* 0x004fe20000410000 */
[----:B------:R0:W-:Y:S01]  /*7410*/  STS.128 [R84], R36 ;  /* 0x0000002454007388 */ /* 0x0001e20000000c00 */
[----:B------:R-:W-:Y:S01]  /*7420*/  UISETP.GT.AND UP0, UPT, UR18, 0x1, UPT ;  /* 0x000000011200788c */ /* 0x000fe2000bf04270 */
[----:B------:R-:W-:Y:S02]  /*7430*/  IMAD.WIDE.U32 R4, R11, 0x10, R4 ;  /* 0x000000100b047825 */ /* 0x000fe400078e0004 */
[----:B------:R1:W-:Y:S01]  /*7440*/  STS.128 [R84+0x10], R32 ;  /* 0x0000102054007388 */ /* 0x0003e20000000c00 */
[----:B------:R-:W-:-:S03]  /*7450*/  UMOV UR18, UR26 ;  /* 0x0000001a00127c82 */ /* 0x000fc60008000000 */
[----:B------:R2:W-:Y:S04]  /*7460*/  STS.128 [R84+0x20], R28 ;  /* 0x0000201c54007388 */ /* 0x0005e80000000c00 */
[----:B------:R3:W-:Y:S01]  /*7470*/  STS.128 [R84+0x30], R24 ;  /* 0x0000301854007388 */ /* 0x0007e20000000c00 */
[----:B------:R-:W-:-:S03]  /*7480*/  NOP ;  /* 0x0000000000007918 */ /* 0x000fc60000000000 */
[----:B------:R-:W4:Y:S01]  /*7490*/  LDS.128 R12, [R2] ;  /* 0x00000000020c7984 */ /* 0x000f220000000c00 */
[----:B0-----:R-:W-:-:S03]  /*74a0*/  FADD.FTZ R39, R0, R39 ;  /* 0x0000002700277221 */ /* 0x001fc60000010000 */
[----:B------:R-:W0:Y:S01]  /*74b0*/  LDS.128 R16, [R2+0x200] ;  /* 0x0002000002107984 */ /* 0x000e220000000c00 */
[----:B-1----:R-:W-:-:S03]  /*74c0*/  FADD.FTZ R32, R39, R32 ;  /* 0x0000002027207221 */ /* 0x002fc60000010000 */
[----:B------:R-:W1:Y:S01]  /*74d0*/  LDS.128 R20, [R2+0x400] ;  /* 0x0004000002147984 */ /* 0x000e620000000c00 */
[----:B------:R-:W-:-:S03]  /*74e0*/  FADD.FTZ R33, R32, R33 ;  /* 0x0000002120217221 */ /* 0x000fc60000010000 */
[----:B------:R-:W5:Y:S01]  /*74f0*/  LDS.128 R40, [R2+0x600] ;  /* 0x0006000002287984 */ /* 0x000f620000000c00 */
        /* <DEDUP_REMOVED lines=15> */
.L_x_1874:
        /* <DEDUP_REMOVED lines=44> */
.L_x_1924:
[----:B------:R-:W-:Y:S05]  /*78b0*/  BSYNC.RECONVERGENT B0 ;  /* 0x0000000000007941 */ /* 0x000fea0003800200 */
.L_x_1923:
        /* <DEDUP_REMOVED lines=42> */
.L_x_1926:
[----:B------:R-:W-:Y:S05]  /*7b60*/  BSYNC.RECONVERGENT B0 ;  /* 0x0000000000007941 */ /* 0x000fea0003800200 */
.L_x_1925:
        /* <DEDUP_REMOVED lines=13> */
[----:B-1----:R-:W-:Y:S02]  /*7c40*/  UIMAD.WIDE.U32 UR4, UR13, UR16, URZ ;  /* 0x000000100d0472a5 */ /* 0x002fe4000f8e00ff */
[----:B------:R-:W-:Y:S02]  /*7c50*/  UIMAD UR23, UR13, UR23, UR11 ;  /* 0x000000170d1772a4 */ /* 0x000fe4000f8e020b */
[----:B--2---:R-:W-:Y:S02]  /*7c60*/  ULEA UR24, UP0, UR10, UR24, 0x2 ;  /* 0x000000180a187291 */ /* 0x004fe4000f8010ff */
[----:B------:R-:W-:Y:S02]  /*7c70*/  UIMAD UR16, UR13, UR9, UR7 ;  /* 0x000000090d1072a4 */ /* 0x000fe4000f8e0207 */
[----:B----4-:R-:W-:-:S02]  /*7c80*/  UIMAD.WIDE.U32 UR8, UR13, UR18, URZ ;  /* 0x000000120d0872a5 */ /* 0x010fc4000f8e00ff */
[----:B------:R-:W-:Y:S02]  /*7c90*/  UIMAD UR27, UR13, UR27, UR15 ;  /* 0x0000001b0d1b72a4 */ /* 0x000fe4000f8e020f */
[----:B------:R-:W-:Y:S02]  /*7ca0*/  ULEA UR30, UP1, UR14, UR30, 0x2 ;  /* 0x0000001e0e1e7291 */ /* 0x000fe4000f8210ff */
[----:B------:R-:W-:Y:S02]  /*7cb0*/  ULEA.HI.X UR23, UR10, UR25, UR23, 0x2, UP0 ;  /* 0x000000190a177291 */ /* 0x000fe400080f1417 */
[----:B------:R-:W-:Y:S01]  /*7cc0*/  UIMAD UR12, UR13, UR19, UR9 ;  /* 0x000000130d0c72a4 */ /* 0x000fe2000f8e0209 */
[----:B------:R-:W-:Y:S01]  /*7cd0*/  UMOV UR10, 0x400 ;  /* 0x00000400000a7882 */ /* 0x000fe20000000000 */
[----:B------:R-:W-:Y:S01]  /*7ce0*/  UIMAD UR17, UR13, UR17, UR5 ;  /* 0x000000110d1172a4 */ /* 0x000fe2000f8e0205 */
[----:B------:R-:W0:Y:S01]  /*7cf0*/  LDCU UR11, c[0x0][0x360] ;  /* 0x00006c00ff0b77ac */ /* 0x000e220008000800 */
        /* <DEDUP_REMOVED lines=8> */
[----:B------:R-:W-:-:S12]  /*7d80*/  ULEA UR10, UR20, UR10, 0x18 ;  /* 0x0000000a140a7291 */ /* 0x000fd8000f8ec0ff */
.L_x_1928:
        /* <DEDUP_REMOVED lines=57> */
.L_x_1927:
[----:B------:R-:W-:Y:S05]  /*8120*/  EXIT ;  /* 0x000000000000794d */ /* 0x000fea0003800000 */
.L_x_1913:
[----:B------:R-:W-:Y:S01]  /*8130*/  MOV R147, R60 ;  /* 0x0000003c00937202 */ /* 0x000fe20000000f00 */
[----:B------:R-:W-:Y:S01]  /*8140*/  HFMA2 R154, -RZ, RZ, 0, 5.9604644775390625e-08 ;  /* 0x00000001ff9a7431 */ /* 0x000fe200000001ff */
[----:B------:R-:W-:Y:S02]  /*8150*/  MOV R155, RZ ;  /* 0x000000ff009b7202 */ /* 0x000fe40000000f00 */
[----:B------:R-:W-:-:S07]  /*8160*/  MOV R148, 0xffffffff ;  /* 0xffffffff00947802 */ /* 0x000fce0000000f00 */
[----:B-12--5:R-:W-:Y:S05]  /*8170*/  WARPSYNC.COLLECTIVE R148, `(.L_x_1929) ;  /* 0x0000000094087348 */ /* 0x026fea0003c00000 */
[----:B------:R0:W3:Y:S02]  /*8180*/  SHFL.UP P6, R144, R147, R154, R155 ;  /* 0x0400009a93907389 */ /* 0x0000e400000c009b */
[----:B0123-5:R-:W-:Y:S05]  /*8190*/  ENDCOLLECTIVE ;  /* 0x000000000000791b */ /* 0x02ffea0003800000 */
.L_x_1929:
[----:B------:R-:W-:Y:S02]  /*81a0*/  MOV R147, R61 ;  /* 0x0000003d00937202 */ /* 0x000fe40000000f00 */
[----:B------:R-:W-:-:S07]  /*81b0*/  MOV R141, R144 ;  /* 0x00000090008d7202 */ /* 0x000fce0000000f00 */
[----:B------:R-:W-:Y:S05]  /*81c0*/  WARPSYNC.COLLECTIVE R148, `(.L_x_1930) ;  /* 0x0000000094087348 */ /* 0x000fea0003c00000 */
[----:B------:R0:W1:Y:S02]  /*81d0*/  SHFL.UP P6, R144, R147, R154, R155 ;  /* 0x0400009a93907389 */ /* 0x00006400000c009b */
[----:B01----:R-:W-:Y:S05]  /*81e0*/  ENDCOLLECTIVE ;  /* 0x000000000000791b */ /* 0x003fea0003800000 */
.L_x_1930:
        /* <DEDUP_REMOVED lines=9> */
.L_x_1931:
[----:B------:R-:W-:Y:S02]  /*8280*/  MOV R147, R143 ;  /* 0x0000008f00937202 */ /* 0x000fe40000000f00 */
[----:B------:R-:W-:-:S07]  /*8290*/  MOV R141, R144 ;  /* 0x00000090008d7202 */ /* 0x000fce0000000f00 */
[----:B------:R-:W-:Y:S05]  /*82a0*/  WARPSYNC.COLLECTIVE R148, `(.L_x_1932) ;  /* 0x0000000094087348 */ /* 0x000fea0003c00000 */
[----:B------:R0:W1:Y:S02]  /*82b0*/  SHFL.UP P6, R144, R147, R154, R155 ;  /* 0x0400009a93907389 */ /* 0x00006400000c009b */
[----:B01----:R-:W-:Y:S05]  /*82c0*/  ENDCOLLECTIVE ;  /* 0x000000000000791b */ /* 0x003fea0003800000 */
.L_x_1932:
        /* <DEDUP_REMOVED lines=9> */
.L_x_1933:
[----:B------:R-:W-:Y:S02]  /*8360*/  MOV R147, R145 ;  /* 0x0000009100937202 */ /* 0x000fe40000000f00 */
[----:B------:R-:W-:-:S07]  /*8370*/  MOV R61, R144 ;  /* 0x00000090003d7202 */ /* 0x000fce0000000f00 */
[----:B------:R-:W-:Y:S05]  /*8380*/  WARPSYNC.COLLECTIVE R148, `(.L_x_1934) ;  /* 0x0000000094087348 */ /* 0x000fea0003c00000 */
[----:B------:R0:W1:Y:S02]  /*8390*/  SHFL.UP P6, R144, R147, R154, R155 ;  /* 0x0400009a93907389 */ /* 0x00006400000c009b */
[----:B01----:R-:W-:Y:S05]  /*83a0*/  ENDCOLLECTIVE ;  /* 0x000000000000791b */ /* 0x003fea0003800000 */
.L_x_1934:
        /* <DEDUP_REMOVED lines=9> */
.L_x_1935:
[----:B------:R-:W-:Y:S02]  /*8440*/  MOV R147, R141 ;  /* 0x0000008d00937202 */ /* 0x000fe40000000f00 */
[----:B------:R-:W-:-:S07]  /*8450*/  MOV R61, R144 ;  /* 0x00000090003d7202 */ /* 0x000fce0000000f00 */
[----:B------:R-:W-:Y:S05]  /*8460*/  WARPSYNC.COLLECTIVE R148, `(.L_x_1936) ;  /* 0x0000000094087348 */ /* 0x000fea0003c00000 */
[----:B------:R0:W1:Y:S02]  /*8470*/  SHFL.UP P6, R144, R147, R154, R155 ;  /* 0x0400009a93907389 */ /* 0x00006400000c009b */
[----:B01----:R-:W-:Y:S05]  /*8480*/  ENDCOLLECTIVE ;  /* 0x000000000000791b */ /* 0x003fea0003800000 */
.L_x_1936:
        /* <DEDUP_REMOVED lines=9> */
.L_x_1937:
[----:B------:R-:W-:Y:S02]  /*8520*/  MOV R147, R61 ;  /* 0x0000003d00937202 */ /* 0x000fe40000000f00 */
[----:B------:R-:W-:-:S07]  /*8530*/  MOV R143, R144 ;  /* 0x00000090008f7202 */ /* 0x000fce0000000f00 */
[----:B------:R-:W-:Y:S05]  /*8540*/  WARPSYNC.COLLECTIVE R148, `(.L_x_1938) ;  /* 0x0000000094087348 */ /* 0x000fea0003c00000 */
[----:B------:R0:W1:Y:S02]  /*8550*/  SHFL.UP P6, R144, R147, R154, R155 ;  /* 0x0400009a93907389 */ /* 0x00006400000c009b */
[----:B01----:R-:W-:Y:S05]  /*8560*/  ENDCOLLECTIVE ;  /* 0x000000000000791b */ /* 0x003fea0003800000 */
.L_x_1938:
[----:B------:R-:W-:Y:S01]  /*8570*/  MOV R142, R144 ;  /* 0x00000090008e7202 */ /* 0x000fe20000000f00 */
[----:B------:R-:W-:Y:S06]  /*8580*/  BRA `(.L_x_1939) ;  /* 0xffffffc800847947 */ /* 0x000fec000383ffff */
.L_x_1914:
        /* <DEDUP_REMOVED lines=8> */
.L_x_1941:
[----:B------:R-:W-:Y:S05]  /*8610*/  BSYNC B0 ;  /* 0x0000000000007941 */ /* 0x000fea0003800000 */
.L_x_1940:
[----:B------:R-:W-:Y:S05]  /*8620*/  BRA `(.L_x_1942) ;  /* 0xffffffc800707947 */ /* 0x000fea000383ffff */
.L_x_1915:
        /* <DEDUP_REMOVED lines=8> */
.L_x_1944:
[----:B------:R-:W-:Y:S05]  /*86b0*/  BSYNC B0 ;  /* 0x0000000000007941 */ /* 0x000fea0003800000 */
.L_x_1943:
[----:B------:R-:W-:Y:S05]  /*86c0*/  BRA `(.L_x_1945) ;  /* 0xffffffc800507947 */ /* 0x000fea000383ffff */
.L_x_1916:
        /* <DEDUP_REMOVED lines=8> */
.L_x_1947:
[----:B------:R-:W-:Y:S05]  /*8750*/  BSYNC B0 ;  /* 0x0000000000007941 */ /* 0x000fea0003800000 */
.L_x_1946:
        /* <DEDUP_REMOVED lines=11> */
.L_x_1948:
[----:B------:R-:W-:Y:S05]  /*8810*/  WARPSYNC.COLLECTIVE R148, `(.L_x_1949) ;  /* 0x0000000094087348 */ /* 0x000fea0003c00000 */
[----:B------:R0:W1:Y:S02]  /*8820*/  SHFL.IDX P1, R152, R149, R150, R151 ;  /* 0x0000009695987389 */ /* 0x0000640000020097 */
[----:B01----:R-:W-:Y:S05]  /*8830*/  ENDCOLLECTIVE ;  /* 0x000000000000791b */ /* 0x003fea0003800000 */
.L_x_1949:
[----:B------:R-:W-:Y:S02]  /*8840*/  MOV R149, R7 ;  /* 0x0000000700957202 */ /* 0x000fe40000000f00 */
[----:B------:R-:W-:Y:S02]  /*8850*/  MOV R61, R144 ;  /* 0x00000090003d7202 */ /* 0x000fe40000000f00 */
[----:B------:R-:W-:-:S07]  /*8860*/  MOV R6, R152 ;  /* 0x0000009800067202 */ /* 0x000fce0000000f00 */
[----:B------:R-:W-:Y:S05]  /*8870*/  WARPSYNC.COLLECTIVE R148, `(.L_x_1950) ;  /* 0x0000000094087348 */ /* 0x000fea0003c00000 */
[----:B------:R0:W1:Y:S02]  /*8880*/  SHFL.IDX P1, R152, R149, R150, R151 ;  /* 0x0000009695987389 */ /* 0x0000640000020097 */
[----:B01----:R-:W-:Y:S05]  /*8890*/  ENDCOLLECTIVE ;  /* 0x000000000000791b */ /* 0x003fea0003800000 */
.L_x_1950:
[----:B------:R-:W-:Y:S01]  /*88a0*/  MOV R7, R152 ;  /* 0x0000009800077202 */ /* 0x000fe20000000f00 */
[----:B------:R-:W-:Y:S06]  /*88b0*/  BRA `(.L_x_1951) ;  /* 0xffffffc400ec7947 */ /* 0x000fec000383ffff */
.L_x_1918:
        /* <DEDUP_REMOVED lines=9> */
.L_x_1952:
[----:B------:R-:W-:Y:S02]  /*8950*/  ISETP.GT.U32.AND P3, PT, R149, 0xf, PT ;  /* 0x0000000f9500780c */ /* 0x000fe40003f64070 */
[----:B------:R-:W-:Y:S02]  /*8960*/  MOV R159, R59 ;  /* 0x0000003b009f7202 */ /* 0x000fe40000000f00 */
[----:B------:R-:W-:-:S09]  /*8970*/  MOV R151, R150 ;  /* 0x0000009600977202 */ /* 0x000fd20000000f00 */
[----:B------:R-:W-:Y:S05]  /*8980*/  WARPSYNC.COLLECTIVE R148, `(.L_x_1953) ;  /* 0x0000000094087348 */ /* 0x000fea0003c00000 */
[----:B------:R0:W1:Y:S02]  /*8990*/  SHFL.DOWN P4, R150, R159, R158, R161 ;  /* 0x0800009e9f967389 */ /* 0x00006400000800a1 */
[----:B01----:R-:W-:Y:S05]  /*89a0*/  ENDCOLLECTIVE ;  /* 0x000000000000791b */ /* 0x003fea0003800000 */
.L_x_1953:
        /* <DEDUP_REMOVED lines=10> */
.L_x_1954:
[----:B------:R-:W-:Y:S02]  /*8a50*/  MOV R159, R59 ;  /* 0x0000003b009f7202 */ /* 0x000fe40000000f00 */
[----:B------:R-:W-:-:S07]  /*8a60*/  MOV R151, R150 ;  /* 0x0000009600977202 */ /* 0x000fce0000000f00 */
[----:B------:R-:W-:Y:S05]  /*8a70*/  WARPSYNC.COLLECTIVE R148, `(.L_x_1955) ;  /* 0x0000000094087348 */ /* 0x000fea0003c00000 */
[----:B------:R0:W1:Y:S02]  /*8a80*/  SHFL.DOWN P4, R150, R159, R158, R161 ;  /* 0x0800009e9f967389 */ /* 0x00006400000800a1 */
[----:B01----:R-:W-:Y:S05]  /*8a90*/  ENDCOLLECTIVE ;  /* 0x000000000000791b */ /* 0x003fea0003800000 */
.L_x_1955:
        /* <DEDUP_REMOVED lines=10> */
.L_x_1956:
[----:B------:R-:W-:Y:S02]  /*8b40*/  MOV R159, R59 ;  /* 0x0000003b009f7202 */ /* 0x000fe40000000f00 */
[----:B------:R-:W-:-:S07]  /*8b50*/  MOV R151, R150 ;  /* 0x0000009600977202 */ /* 0x000fce0000000f00 */
[----:B------:R-:W-:Y:S05]  /*8b60*/  WARPSYNC.COLLECTIVE R148, `(.L_x_1957) ;  /* 0x0000000094087348 */ /* 0x000fea0003c00000 */
[----:B------:R0:W1:Y:S02]  /*8b70*/  SHFL.DOWN P4, R150, R159, R158, R161 ;  /* 0x0800009e9f967389 */ /* 0x00006400000800a1 */
[----:B01----:R-:W-:Y:S05]  /*8b80*/  ENDCOLLECTIVE ;  /* 0x000000000000791b */ /* 0x003fea0003800000 */
.L_x_1957:
        /* <DEDUP_REMOVED lines=9> */
.L_x_1958:
[----:B------:R-:W-:Y:S02]  /*8c20*/  MOV R159, R59 ;  /* 0x0000003b009f7202 */ /* 0x000fe40000000f00 */
[----:B------:R-:W-:-:S07]  /*8c30*/  MOV R151, R150 ;  /* 0x0000009600977202 */ /* 0x000fce0000000f00 */
[----:B------:R-:W-:Y:S05]  /*8c40*/  WARPSYNC.COLLECTIVE R148, `(.L_x_1959) ;  /* 0x0000000094087348 */ /* 0x000fea0003c00000 */
[----:B------:R0:W1:Y:S02]  /*8c50*/  SHFL.DOWN P4, R150, R159, R158, R161 ;  /* 0x0800009e9f967389 */ /* 0x00006400000800a1 */
[----:B01----:R-:W-:Y:S05]  /*8c60*/  ENDCOLLECTIVE ;  /* 0x000000000000791b */ /* 0x003fea0003800000 */
.L_x_1959:
        /* <DEDUP_REMOVED lines=9> */
.L_x_1960:
[----:B------:R-:W-:Y:S02]  /*8d00*/  MOV R159, R59 ;  /* 0x0000003b009f7202 */ /* 0x000fe40000000f00 */
[----:B------:R-:W-:-:S07]  /*8d10*/  MOV R151, R150 ;  /* 0x0000009600977202 */ /* 0x000fce0000000f00 */
[----:B------:R-:W-:Y:S05]  /*8d20*/  WARPSYNC.COLLECTIVE R148, `(.L_x_1961) ;  /* 0x0000000094087348 */ /* 0x000fea0003c00000 */
[----:B------:R0:W1:Y:S02]  /*8d30*/  SHFL.DOWN P4, R150, R159, R158, R161 ;  /* 0x0800009e9f967389 */ /* 0x00006400000800a1 */
[----:B01----:R-:W-:Y:S05]  /*8d40*/  ENDCOLLECTIVE ;  /* 0x000000000000791b */ /* 0x003fea0003800000 */
.L_x_1961:
        /* <DEDUP_REMOVED lines=12> */
.L_x_1962:
[----:B------:R-:W-:Y:S02]  /*8e10*/  MOV R149, R59 ;  /* 0x0000003b00957202 */ /* 0x000fe40000000f00 */
[----:B------:R-:W-:-:S07]  /*8e20*/  MOV R154, R152 ;  /* 0x00000098009a7202 */ /* 0x000fce0000000f00 */
[----:B------:R-:W-:Y:S05]  /*8e30*/  WARPSYNC.COLLECTIVE R148, `(.L_x_1963) ;  /* 0x0000000094087348 */ /* 0x000fea0003c00000 */
[----:B------:R0:W1:Y:S02]  /*8e40*/  SHFL.IDX P1, R152, R149, R150, R151 ;  /* 0x0000009695987389 */ /* 0x0000640000020097 */
[----:B01----:R-:W-:Y:S05]  /*8e50*/  ENDCOLLECTIVE ;  /* 0x000000000000791b */ /* 0x003fea0003800000 */
.L_x_1963:
[----:B------:R-:W-:Y:S05]  /*8e60*/  WARPSYNC.COLLECTIVE R148, `(.L_x_1964) ;  /* 0x0000000094087348 */ /* 0x000fea0003c00000 */
[----:B------:R0:W1:Y:S02]  /*8e70*/  SHFL.DOWN P4, R150, R159, R158, R161 ;  /* 0x0800009e9f967389 */ /* 0x00006400000800a1 */
[----:B01----:R-:W-:Y:S05]  /*8e80*/  ENDCOLLECTIVE ;  /* 0x000000000000791b */ /* 0x003fea0003800000 */
.L_x_1964:
        /* <DEDUP_REMOVED lines=8> */
.L_x_1965:
[----:B------:R-:W-:Y:S02]  /*8f10*/  MOV R156, R150 ;  /* 0x00000096009c7202 */ /* 0x000fe40000000f00 */
[----:B------:R-:W-:-:S07]  /*8f20*/  MOV R150, RZ ;  /* 0x000000ff00967202 */ /* 0x000fce0000000f00 */
[----:B------:R-:W-:Y:S05]  /*8f30*/  WARPSYNC.COLLECTIVE R148, `(.L_x_1966) ;  /* 0x0000000094087348 */ /* 0x000fea0003c00000 */
[----:B------:R0:W1:Y:S02]  /*8f40*/  SHFL.IDX P1, R152, R149, R150, R151 ;  /* 0x0000009695987389 */ /* 0x0000640000020097 */
[----:B01----:R-:W-:Y:S05]  /*8f50*/  ENDCOLLECTIVE ;  /* 0x000000000000791b */ /* 0x003fea0003800000 */
.L_x_1966:
[----:B------:R-:W-:Y:S02]  /*8f60*/  MOV R149, R7 ;  /* 0x0000000700957202 */ /* 0x000fe40000000f00 */
[----:B------:R-:W-:-:S07]  /*8f70*/  MOV R157, R152 ;  /* 0x00000098009d7202 */ /* 0x000fce0000000f00 */
[----:B------:R-:W-:Y:S05]  /*8f80*/  WARPSYNC.COLLECTIVE R148, `(.L_x_1967) ;  /* 0x0000000094087348 */ /* 0x000fea0003c00000 */
[----:B------:R0:W1:Y:S02]  /*8f90*/  SHFL.IDX P1, R152, R149, R150, R151 ;  /* 0x0000009695987389 */ /* 0x0000640000020097 */
[----:B01----:R-:W-:Y:S05]  /*8fa0*/  ENDCOLLECTIVE ;  /* 0x000000000000791b */ /* 0x003fea0003800000 */
.L_x_1967:
[----:B------:R-:W-:Y:S01]  /*8fb0*/  MOV R158, R152 ;  /* 0x00000098009e7202 */ /* 0x000fe20000000f00 */
[----:B------:R-:W-:Y:S06]  /*8fc0*/  BRA `(.L_x_1968) ;  /* 0xffffffc800447947 */ /* 0x000fec000383ffff */
.L_x_1969:
        /* <DEDUP_REMOVED lines=11> */
.L_x_10428:


//--------------------- .text._Z25selective_scan_bwd_kernelI32Selective_Scan_bwd_kernel_traitsILi128ELi16ELb1ELb0ELb1ELb0ELb0EffEEv12SSMParamsBwd --------------------------
	.section	.text._Z25selective_scan_bwd_kernelI32Selective_Scan_bwd_kernel_traitsILi128ELi16ELb1ELb0ELb1ELb0ELb0EffEEv12SSMParamsBwd,"ax",@progbits
	.align	128
        .global         _Z25selective_scan_bwd_kernelI32Selective_Scan_bwd_kernel_traitsILi128ELi16ELb1ELb0ELb1ELb0ELb0EffEEv12SSMParamsBwd
        .type           _Z25selective_scan_bwd_kernelI32Selective_Scan_bwd_kernel_traitsILi128ELi16ELb1ELb0ELb1ELb0ELb0EffEEv12SSMParamsBwd,@function
        .size           _Z25selective_scan_bwd_kernelI32Selective_Scan_bwd_kernel_traitsILi128ELi16ELb1ELb0ELb1ELb0ELb0EffEEv12SSMParamsBwd,(.L_x_10429 - _Z25selective_scan_bwd_kernelI32Selective_Scan_bwd_kernel_traitsILi128ELi16ELb1ELb0ELb1ELb0ELb0EffEEv12SSMParamsBwd)
        .other          _Z25selective_scan_bwd_kernelI32Selective_Scan_bwd_kernel_traitsILi128ELi16ELb1ELb0ELb1ELb0ELb0EffEEv12SSMParamsBwd,@"STO_CUDA_ENTRY STV_DEFAULT"
_Z25selective_scan_bwd_kernelI32Selective_Scan_bwd_kernel_traitsILi128ELi16ELb1ELb0ELb1ELb0ELb0EffEEv12SSMParamsBwd:
.text._Z25selective_scan_bwd_kernelI32Selective_Scan_bwd_kernel_traitsILi128ELi16ELb1ELb0ELb1ELb0ELb0EffEEv12SSMParamsBwd:
        /* <DEDUP_REMOVED lines=121> */
[----:B------:R-:W1:Y:S01]  /*0790*/  S2UR UR8, SR_CgaCtaId ;  /* 0x00000000000879c3 */ /* 0x000e620000008800 */
[----:B------:R-:W-:Y:S01]  /*07a0*/  UMOV UR23, 0x400 ;  /* 0x0000040000177882 */ /* 0x000fe20000000000 */
[----:B------:R-:W2:Y:S01]  /*07b0*/  LDCU UR10, c[0x0][0x394] ;  /* 0x00007280ff0a77ac */ /* 0x000ea20008000800 */
[----:B------:R3:W-:Y:S01]  /*07c0*/  STL [R1+0x4], RZ ;  /* 0x000004ff01007387 */ /* 0x0007e20000100800 */
[----:B------:R-:W-:-:S03]  /*07d0*/  UMOV UR11, UR12 ;  /* 0x0000000c000b7c82 */ /* 0x000fc60008000000 */
[----:B------:R3:W-:Y:S01]  /*07e0*/  STL [R1+0x8], RZ ;  /* 0x000008ff01007387 */ /* 0x0007e20000100800 */
[----:B------:R-:W-:Y:S01]  /*07f0*/  UMOV UR16, UR13 ;  /* 0x0000000d00107c82 */ /* 0x000fe20008000000 */
[----:B------:R-:W-:Y:S01]  /*0800*/  UMOV UR18, UR15 ;  /* 0x0000000f00127c82 */ /* 0x000fe20008000000 */
[----:B------:R-:W-:Y:S01]  /*0810*/  UMOV UR20, UR14 ;  /* 0x0000000e00147c82 */ /* 0x000fe20008000000 */
[----:B-1----:R-:W-:Y:S01]  /*0820*/  ULEA UR23, UR8, UR23, 0x18 ;  /* 0x0000001708177291 */ /* 0x002fe2000f8ec0ff */
[C---:B0-----:R-:W-:Y:S02]  /*0830*/  SHF.L.U32 R2, R24.reuse, 0x2, RZ ;  /* 0x0000000218027819 */ /* 0x041fe400000006ff */
[----:B------:R-:W-:Y:S02]  /*0840*/  LOP3.LUT R0, R24, 0x1f, RZ, 0xc0, !PT ;  /* 0x0000001f18007812 */ /* 0x000fe400078ec0ff */
[----:B------:R-:W-:-:S04]  /*0850*/  LOP3.LUT R5, R2, 0xf80, RZ, 0xc0, !PT ;  /* 0x00000f8002057812 */ /* 0x000fc800078ec0ff */
[----:B--23--:R-:W-:-:S07]  /*0860*/  LOP3.LUT R7, R5, R0, RZ, 0xfc, !PT ;  /* 0x0000000005077212 */ /* 0x00cfce00078efcff */
.L_x_2017:
[----:B------:R-:W-:Y:S01]  /*0870*/  BAR.SYNC.DEFER_BLOCKING 0x0 ;  /* 0x0000000000007b1d */ /* 0x000fe20000010000 */
[----:B0-----:R-:W-:Y:S02]  /*0880*/  MOV R2, UR11 ;  /* 0x0000000b00027c02 */ /* 0x001fe40008000f00 */
        /* <DEDUP_REMOVED lines=12> */
[----:B------:R-:W-:Y:S01]  /*0950*/  LEA R23, R23, UR23, 0x4 ;  /* 0x0000001717177c11 */ /* 0x000fe2000f8e20ff */
[----:B------:R-:W4:Y:S01]  /*0960*/  LDL.LU R20, [R1+0x8] ;  /* 0x0000080001147983 */ /* 0x000f220000300800 */
[----:B------:R-:W-:Y:S02]  /*0970*/  LEA R22, R6, UR23, 0x6 ;  /* 0x0000001706167c11 */ /* 0x000fe4000f8e30ff */
[----:B------:R-:W-:-:S03]  /*0980*/  MOV R5, UR18 ;  /* 0x0000001200057c02 */ /* 0x000fc60008000f00 */
[----:B-----5:R-:W-:Y:S01]  /*0990*/  IMAD.WIDE.U32 R2, R7, 0x10, R4 ;  /* 0x0000001007027825 */ /* 0x020fe200078e0004 */
[----:B--2---:R-:W-:Y:S04]  /*09a0*/  STS.128 [R23], R8 ;  /* 0x0000000817007388 */ /* 0x004fe80000000c00 */
[----:B---3--:R-:W-:Y:S04]  /*09b0*/  STS.128 [R23+0x200], R12 ;  /* 0x0002000c17007388 */ /* 0x008fe80000000c00 */
[----:B----4-:R-:W-:Y:S04]  /*09c0*/  STS.128 [R23+0x400], R16 ;  /* 0x0004001017007388 */ /* 0x010fe80000000c00 */
[----:B------:R0:W-:Y:S01]  /*09d0*/  STS.128 [R23+0x600], R44 ;  /* 0x0006002c17007388 */ /* 0x0001e20000000c00 */
        /* <DEDUP_REMOVED lines=8> */
[----:B0-----:R-:W4:Y:S04]  /*0a60*/  LDG.E.128 R44, desc[UR32][R2.64+0x400] ;  /* 0x00040020022c7981 */ /* 0x001f28000c1e1d00 */
[----:B------:R-:W5:Y:S01]  /*0a70*/  LDG.E.128 R56, desc[UR32][R2.64+0x600] ;  /* 0x0006002002387981 */ /* 0x000f62000c1e1d00 */
[----:B------:R-:W-:-:S02]  /*0a80*/  MOV R16, UR19 ;  /* 0x0000001300107c02 */ /* 0x000fc40008000f00 */
[----:B------:R-:W-:-:S03]  /*0a90*/  MOV R17, UR20 ;  /* 0x0000001400117c02 */ /* 0x000fc60008000f00 */
[----:B------:R-:W-:Y:S01]  /*0aa0*/  IMAD.WIDE.U32 R16, R7, 0x10, R16 ;  /* 0x0000001007107825 */ /* 0x000fe200078e0010 */
        /* <DEDUP_REMOVED lines=14> */
[----:B-1----:R-:W-:Y:S01]  /*0b90*/  UISETP.GE.AND UP0, UPT, UR8, 0x1, UPT ;  /* 0x000000010800788c */ /* 0x002fe2000bf06270 */
[----:B0-----:R-:W-:-:S02]  /*0ba0*/  CS2R R58, SRZ ;  /* 0x00000000003a7805 */ /* 0x001fc4000001ff00 */
[----:B------:R-:W-:Y:S01]  /*0bb0*/  CS2R R56, SRZ ;  /* 0x0000000000387805 */ /* 0x000fe2000001ff00 */
[----:B--2---:R-:W-:Y:S04]  /*0bc0*/  STS.128 [R23], R60 ;  /* 0x0000003c17007388 */ /* 0x004fe80000000c00 */
[----:B---3--:R-:W-:Y:S04]  /*0bd0*/  STS.128 [R23+0x200], R64 ;  /* 0x0002004017007388 */ /* 0x008fe80000000c00 */
[----:B----4-:R-:W-:Y:S04]  /*0be0*/  STS.128 [R23+0x400], R68 ;  /* 0x0004004417007388 */ /* 0x010fe80000000c00 */
[----:B-----5:R-:W-:Y:S01]  /*0bf0*/  STS.128 [R23+0x600], R72 ;  /* 0x0006004817007388 */ /* 0x020fe20000000c00 */
[----:B------:R-:W-:-:S03]  /*0c00*/  NOP ;  /* 0x0000000000007918 */ /* 0x000fc60000000000 */
[----:B------:R-:W0:Y:S04]  /*0c10*/  LDS.128 R4, [R22] ;  /* 0x0000000016047984 */ /* 0x000e280000000c00 */
[----:B------:R-:W1:Y:S04]  /*0c20*/  LDS.128 R44, [R22+0x10] ;  /* 0x00001000162c7984 */ /* 0x000e680000000c00 */
[----:B------:R-:W2:Y:S04]  /*0c30*/  LDS.128 R48, [R22+0x20] ;  /* 0x0000200016307984 */ /* 0x000ea80000000c00 */
[----:B------:R-:W3:Y:S01]  /*0c40*/  LDS.128 R52, [R22+0x30] ;  /* 0x0000300016347984 */ /* 0x000ee20000000c00 */
[----:B0-----:R-:W-:-:S04]  /*0c50*/  FFMA.FTZ R2, R28, R4, R20 ;  /* 0x000000041c027223 */ /* 0x001fc80000010014 */
[----:B------:R-:W-:-:S04]  /*0c60*/  FFMA.FTZ R3, R29, R5, R2 ;  /* 0x000000051d037223 */ /* 0x000fc80000010002 */
[----:B------:R-:W-:-:S04]  /*0c70*/  FFMA.FTZ R2, R30, R6, R3 ;  /* 0x000000061e027223 */ /* 0x000fc80000010003 */
[----:B------:R-:W-:-:S04]  /*0c80*/  FFMA.FTZ R3, R31, R7, R2 ;  /* 0x000000071f037223 */ /* 0x000fc80000010002 */
[----:B-1----:R-:W-:-:S04]  /*0c90*/  FFMA.FTZ R2, R32, R44, R3 ;  /* 0x0000002c20027223 */ /* 0x002fc80000010003 */
[----:B------:R-:W-:-:S04]  /*0ca0*/  FFMA.FTZ R3, R33, R45, R2 ;  /* 0x0000002d21037223 */ /* 0x000fc80000010002 */
[----:B------:R-:W-:-:S04]  /*0cb0*/  FFMA.FTZ R2, R34, R46, R3 ;  /* 0x0000002e22027223 */ /* 0x000fc80000010003 */
[----:B------:R-:W-:-:S04]  /*0cc0*/  FFMA.FTZ R3, R35, R47, R2 ;  /* 0x0000002f23037223 */ /* 0x000fc80000010002 */
[----:B--2---:R-:W-:-:S04]  /*0cd0*/  FFMA.FTZ R2, R36, R48, R3 ;  /* 0x0000003024027223 */ /* 0x004fc80000010003 */
[----:B------:R-:W-:-:S04]  /*0ce0*/  FFMA.FTZ R3, R37, R49, R2 ;  /* 0x0000003125037223 */ /* 0x000fc80000010002 */
[----:B------:R-:W-:-:S04]  /*0cf0*/  FFMA.FTZ R2, R38, R50, R3 ;  /* 0x0000003226027223 */ /* 0x000fc80000010003 */
[----:B------:R-:W-:-:S04]  /*0d00*/  FFMA.FTZ R3, R39, R51, R2 ;  /* 0x0000003327037223 */ /* 0x000fc80000010002 */
[----:B---3--:R-:W-:-:S04]  /*0d10*/  FFMA.FTZ R2, R40, R52, R3 ;  /* 0x0000003428027223 */ /* 0x008fc80000010003 */
[----:B------:R-:W-:-:S04]  /*0d20*/  FFMA.FTZ R3, R41, R53, R2 ;  /* 0x0000003529037223 */ /* 0x000fc80000010002 */
[----:B------:R-:W-:-:S04]  /*0d30*/  FFMA.FTZ R2, R42, R54, R3 ;  /* 0x000000362a027223 */ /* 0x000fc80000010003 */
[----:B------:R-:W-:-:S05]  /*0d40*/  FFMA.FTZ R2, R43, R55, R2 ;  /* 0x000000372b027223 */ /* 0x000fca0000010002 */
[----:B------:R0:W-:Y:S01]  /*0d50*/  STL [R1+0x8], R2 ;  /* 0x0000080201007387 */ /* 0x0001e20000100800 */
[----:B------:R-:W-:Y:S02]  /*0d60*/  CS2R R62, SRZ ;  /* 0x00000000003e7805 */ /* 0x000fe4000001ff00 */
[----:B------:R-:W-:Y:S02]  /*0d70*/  CS2R R60, SRZ ;  /* 0x00000000003c7805 */ /* 0x000fe4000001ff00 */
[----:B------:R-:W-:Y:S02]  /*0d80*/  CS2R R66, SRZ ;  /* 0x0000000000427805 */ /* 0x000fe4000001ff00 */
[----:B------:R-:W-:Y:S02]  /*0d90*/  CS2R R64, SRZ ;  /* 0x0000000000407805 */ /* 0x000fe4000001ff00 */
[----:B------:R-:W-:Y:S02]  /*0da0*/  CS2R R70, SRZ ;  /* 0x0000000000467805 */ /* 0x000fe4000001ff00 */
        /* <DEDUP_REMOVED lines=21> */
[----:B------:R-:W-:Y:S01]  /*0f00*/  FADD.FTZ R19, R14, UR6 ;  /* 0x000000060e137e21 */ /* 0x000fe20008010000 */
[----:B------:R-:W-:Y:S01]  /*0f10*/  FADD.FTZ R18, R15, UR6 ;  /* 0x000000060f127e21 */ /* 0x000fe20008010000 */
[----:B------:R-:W-:Y:S01]  /*0f20*/  HFMA2 R59, -RZ, RZ, 0, 0 ;  /* 0x00000000ff3b7431 */ /* 0x000fe200000001ff */
[----:B------:R-:W1:Y:S01]  /*0f30*/  LDCU.64 UR30, c[0x0][0x3b8] ;  /* 0x00007700ff1e77ac */ /* 0x000e620008000a00 */
        /* <DEDUP_REMOVED lines=15> */
[----:B------:R-:W-:Y:S01]  /*1030*/  SHF.L.U32 R0, R24, 0x2, RZ ;  /* 0x0000000218007819 */ /* 0x000fe200000006ff */
[----:B------:R-:W-:Y:S01]  /*1040*/  FADD.FTZ R3, R90, UR6 ;  /* 0x000000065a037e21 */ /* 0x000fe20008010000 */
[----:B------:R-:W-:Y:S01]  /*1050*/  UMOV UR23, 0x400 ;  /* 0x0000040000177882 */ /* 0x000fe20000000000 */
[----:B0-----:R-:W-:Y:S01]  /*1060*/  UIMAD.WIDE.U32 UR12, UR8, UR28, URZ ;  /* 0x0000001c080c72a5 */ /* 0x001fe2000f8e00ff */
[----:B------:R-:W-:Y:S01]  /*1070*/  LOP3.LUT R25, R0, 0xf80, RZ, 0xc0, !PT ;  /* 0x00000f8000197812 */ /* 0x000fe200078ec0ff */
[----:B-1----:R-:W-:Y:S01]  /*1080*/  UIMAD.WIDE.U32 UR14, UR8, UR30, URZ ;  /* 0x0000001e080e72a5 */ /* 0x002fe2000f8e00ff */
[C---:B------:R-:W-:Y:S01]  /*1090*/  ISETP.NE.AND P0, PT, R24.reuse, RZ, PT ;  /* 0x000000ff1800720c */ /* 0x040fe20003f05270 */
[----:B------:R-:W-:Y:S01]  /*10a0*/  UIMAD UR29, UR8, UR29, UR13 ;  /* 0x0000001d081d72a4 */ /* 0x000fe2000f8e020d */
[----:B------:R-:W-:Y:S01]  /*10b0*/  FADD.FTZ R2, R91, UR6 ;  /* 0x000000065b027e21 */ /* 0x000fe20008010000 */
[----:B------:R-:W-:Y:S01]  /*10c0*/  UIMAD UR31, UR8, UR31, UR15 ;  /* 0x0000001f081f72a4 */ /* 0x000fe2000f8e020f */
[----:B------:R-:W0:Y:S01]  /*10d0*/  S2UR UR8, SR_CgaCtaId ;  /* 0x00000000000879c3 */ /* 0x000e220000008800 */
[----:B------:R-:W-:Y:S01]  /*10e0*/  IADD3 R113, PT, PT, R24, 0x200, RZ ;  /* 0x0000020018717810 */ /* 0x000fe20007ffe0ff */
[----:B------:R-:W1:Y:S01]  /*10f0*/  LDCU UR48, c[0x0][0x394] ;  /* 0x00007280ff3077ac */ /* 0x000e620008000800 */
[----:B------:R-:W-:Y:S01]  /*1100*/  LOP3.LUT R0, R25, 0x1f, R24, 0xf8, !PT ;  /* 0x0000001f19007812 */ /* 0x000fe200078ef818 */
[----:B------:R-:W2:Y:S01]  /*1110*/  LDCU UR49, c[0x0][0x38c] ;  /* 0x00007180ff3177ac */ /* 0x000ea20008000800 */
[----:B------:R-:W3:Y:S01]  /*1120*/  LDCU UR50, c[0x0][0x388] ;  /* 0x00007100ff3277ac */ /* 0x000ee20008000800 */
[----:B------:R-:W4:Y:S01]  /*1130*/  LDCU.64 UR36, c[0x0][0x3e0] ;  /* 0x00007c00ff2477ac */ /* 0x000f220008000a00 */
[----:B------:R-:W1:Y:S01]  /*1140*/  LDCU.64 UR38, c[0x0][0x3c0] ;  /* 0x00007800ff2677ac */ /* 0x000e620008000a00 */
[----:B------:R-:W1:Y:S01]  /*1150*/  LDCU.64 UR40, c[0x0][0x3a8] ;  /* 0x00007500ff2877ac */ /* 0x000e620008000a00 */
[----:B0-----:R-:W-:Y:S01]  /*1160*/  ULEA UR23, UR8, UR23, 0x18 ;  /* 0x0000001708177291 */ /* 0x001fe2000f8ec0ff */
[----:B------:R-:W0:Y:S01]  /*1170*/  LDCU.64 UR42, c[0x0][0x4e0] ;  /* 0x00009c00ff2a77ac */ /* 0x000e220008000a00 */
[----:B------:R-:W0:Y:S01]  /*1180*/  LDCU.64 UR44, c[0x0][0x4f0] ;  /* 0x00009e00ff2c77ac */ /* 0x000e220008000a00 */
[----:B------:R-:W0:Y:S01]  /*1190*/  LDCU.64 UR46, c[0x0][0x540] ;  /* 0x0000a800ff2e77ac */ /* 0x000e220008000a00 */
[----:B------:R-:W0:Y:S01]  /*11a0*/  LDCU.128 UR24, c[0x0][0x440] ;  /* 0x00008800ff1877ac */ /* 0x000e220008000c00 */
[----:B-1234-:R-:W-:-:S07]  /*11b0*/  UMOV UR8, URZ ;  /* 0x000000ff00087c82 */ /* 0x01efce0008000000 */
.L_x_2016:
[----:B------:R-:W-:Y:S02]  /*11c0*/  UMOV UR28, UR12 ;  /* 0x0000000c001c7c82 */ /* 0x000fe40008000000 */
[----:B------:R-:W-:-:S04]  /*11d0*/  UIMAD.WIDE.U32 UR34, UR8, UR40, UR28 ;  /* 0x00000028082272a5 */ /* 0x000fc8000f8e001c */
[----:B------:R-:W-:Y:S02]  /*11e0*/  UIMAD UR28, UR8, UR41, UR35 ;  /* 0x00000029081c72a4 */ /* 0x000fe4000f8e0223 */
[----:B0-----:R-:W-:-:S04]  /*11f0*/  ULEA UR30, UP0, UR34, UR24, 0x2 ;  /* 0x00000018221e7291 */ /* 0x001fc8000f8010ff */
[----:B------:R-:W-:Y:S02]  /*1200*/  ULEA.HI.X UR34, UR34, UR25, UR28, 0x2, UP0 ;  /* 0x0000001922227291 */ /* 0x000fe400080f141c */
[----:B------:R-:W-:-:S04]  /*1210*/  MOV R100, UR30 ;  /* 0x0000001e00647c02 */ /* 0x000fc80008000f00 */
[----:B------:R-:W-:-:S05]  /*1220*/  MOV R101, UR34 ;  /* 0x0000002200657c02 */ /* 0x000fca0008000f00 */
[----:B--2---:R-:W2:Y:S01]  /*1230*/  LDG.E R0, desc[UR32][R100.64] ;  /* 0x0000002064007981 */ /* 0x004ea2000c1e1900 */
[----:B------:R-:W-:Y:S01]  /*1240*/  UIMAD.WIDE.U32 UR34, UR8, UR36, URZ ;  /* 0x00000024082272a5 */ /* 0x000fe2000f8e00ff */
[----:B------:R-:W-:-:S03]  /*1250*/  SHF.L.U32 R25, R24, 0x2, RZ ;  /* 0x0000000218197819 */ /* 0x000fc600000006ff */
[----:B------:R-:W-:Y:S01]  /*1260*/  UIMAD UR28, UR8, UR37, UR35 ;  /* 0x00000025081c72a4 */ /* 0x000fe2000f8e0223 */
[----:B------:R-:W-:Y:S01]  /*1270*/  LOP3.LUT R25, R25, 0xf80, RZ, 0xc0, !PT ;  /* 0x00000f8019197812 */ /* 0x000fe200078ec0ff */
[----:B------:R-:W-:-:S03]  /*1280*/  ULEA UR30, UP0, UR34, UR22, 0x2 ;  /* 0x00000016221e7291 */ /* 0x000fc6000f8010ff */
[----:B------:R-:W-:Y:S01]  /*1290*/  LOP3.LUT R25, R25, 0x1f, R24, 0xf8, !PT ;  /* 0x0000001f19197812 */ /* 0x000fe200078ef818 */
[----:B------:R-:W-:Y:S02]  /*12a0*/  ULEA.HI.X UR34, UR34, UR21, UR28, 0x2, UP0 ;  /* 0x0000001522227291 */ /* 0x000fe400080f141c */
[----:B------:R-:W-:Y:S01]  /*12b0*/  MOV R26, UR30 ;  /* 0x0000001e001a7c02 */ /* 0x000fe20008000f00 */
[----:B------:R-:W-:-:S03]  /*12c0*/  UMOV UR30, UR14 ;  /* 0x0000000e001e7c82 */ /* 0x000fc60008000000 */
[----:B------:R-:W-:Y:S01]  /*12d0*/  MOV R27, UR34 ;  /* 0x00000022001b7c02 */ /* 0x000fe20008000f00 */
[----:B------:R-:W-:-:S04]  /*12e0*/  UIMAD.WIDE.U32 UR34, UR8, UR38, UR30 ;  /* 0x00000026082272a5 */ /* 0x000fc8000f8e001e */
[----:B------:R-:W-:Y:S01]  /*12f0*/  UIMAD UR28, UR8, UR39, UR35 ;  /* 0x00000027081c72a4 */ /* 0x000fe2000f8e0223 */
[----:B------:R-:W-:Y:S01]  /*1300*/  IMAD.WIDE.U32 R26, R25, 0x10, R26 ;  /* 0x00000010191a7825 */ /* 0x000fe200078e001a */
[----:B------:R-:W-:-:S04]  /*1310*/  ULEA UR30, UP0, UR34, UR26, 0x2 ;  /* 0x0000001a221e7291 */ /* 0x000fc8000f8010ff */
[----:B------:R-:W-:Y:S01]  /*1320*/  ULEA.HI.X UR34, UR34, UR27, UR28, 0x2, UP0 ;  /* 0x0000001b22227291 */ /* 0x000fe200080f141c */
[----:B---3--:R-:W3:Y:S01]  /*1330*/  LDG.E.128 R88, desc[UR32][R26.64] ;  /* 0x000000201a587981 */ /* 0x008ee2000c1e1d00 */
[----:B------:R-:W-:-:S03]  /*1340*/  MOV R104, UR30 ;  /* 0x0000001e00687c02 */ /* 0x000fc60008000f00 */
[----:B-1--4-:R-:W4:Y:S01]  /*1350*/  LDG.E.128 R92, desc[UR32][R26.64+0x200] ;  /* 0x000200201a5c7981 */ /* 0x012f22000c1e1d00 */
[----:B------:R-:W-:-:S03]  /*1360*/  MOV R105, UR34 ;  /* 0x0000002200697c02 */ /* 0x000fc60008000f00 */
[----:B------:R-:W5:Y:S04]  /*1370*/  LDG.E.128 R96, desc[UR32][R26.64+0x400] ;  /* 0x000400201a607981 */ /* 0x000f68000c1e1d00 */
[----:B------:R0:W5:Y:S04]  /*1380*/  LDG.E.128 R100, desc[UR32][R26.64+0x600] ;  /* 0x000600201a647981 */ /* 0x000168000c1e1d00 */
[----:B------:R1:W5:Y:S01]  /*1390*/  LDG.E R118, desc[UR32][R104.64] ;  /* 0x0000002068767981 */ /* 0x000362000c1e1900 */
[----:B------:R-:W-:Y:S01]  /*13a0*/  ULEA UR28, UR10, 0xffffff00, 0x8 ;  /* 0xffffff000a1c7891 */ /* 0x000fe2000f8e40ff */
[----:B------:R-:W-:Y:S01]  /*13b0*/  ISETP.NE.AND P2, PT, R24, 0x7f, PT ;  /* 0x0000007f1800780c */ /* 0x000fe20003f45270 */
[----:B------:R-:W-:Y:S02]  /*13c0*/  BSSY.RECONVERGENT B0, `(.L_x_1972) ;  /* 0x0000047000007945 */ /* 0x000fe40003800200 */
[----:B------:R-:W-:-:S04]  /*13d0*/  ULOP3.LUT UR28, UR28, 0x100, URZ, 0xc0, !UPT ;  /* 0x000001001c1c7892 */ /* 0x000fc8000f8ec0ff */
[----:B------:R-:W-:-:S06]  /*13e0*/  UIADD3 UR28, UPT, UPT, UR28, UR8, URZ ;  /* 0x000000081c1c7290 */ /* 0x000fcc000fffe0ff */
[----:B------:R-:W-:-:S04]  /*13f0*/  MOV R110, UR28 ;  /* 0x0000001c006e7c02 */ /* 0x000fc80008000f00 */
[----:B------:R-:W-:-:S04]  /*1400*/  SEL R113, R110, R113, !P0 ;  /* 0x000000716e717207 */ /* 0x000fc80004000000 */
[----:B------:R-:W-:Y:S02]  /*1410*/  LEA R116, R113, UR23, 0x2 ;  /* 0x0000001771747c11 */ /* 0x000fe4000f8e10ff */
[----:B--2---:R-:W-:-:S13]  /*1420*/  R2UR UR34, R0 ;  /* 0x00000000002272ca */ /* 0x004fda00000e0000 */
[----:B------:R-:W-:-:S05]  /*1430*/  MOV R114, UR34 ;  /* 0x0000002200727c02 */ /* 0x000fca0008000f00 */
[----:B------:R-:W-:-:S04]  /*1440*/  FMUL.FTZ R114, R114, 1.4426950216293334961 ;  /* 0x3fb8aa3b72727820 */ /* 0x000fc80000410000 */
[-C--:B------:R-:W-:Y:S01]  /*1450*/  FMUL.FTZ R25, R21, R114.reuse ;  /* 0x0000007215197220 */ /* 0x080fe20000410000 */
[-C--:B------:R-:W-:Y:S01]  /*1460*/  FMUL.FTZ R0, R20, R114.reuse ;  /* 0x0000007214007220 */ /* 0x080fe20000410000 */
[-C--:B0-----:R-:W-:Y:S01]  /*1470*/  FMUL.FTZ R26, R19, R114.reuse ;  /* 0x00000072131a7220 */ /* 0x081fe20000410000 */
[-C--:B------:R-:W-:Y:S01]  /*1480*/  FMUL.FTZ R27, R18, R114.reuse ;  /* 0x00000072121b7220 */ /* 0x080fe20000410000 */
[-C--:B-1----:R-:W-:Y:S01]  /*1490*/  FMUL.FTZ R104, R17, R114.reuse ;  /* 0x0000007211687220 */ /* 0x082fe20000410000 */
        /* <DEDUP_REMOVED lines=13> */
[----:B---3--:R2:W-:Y:S03]  /*1570*/  STS.128 [R23], R88 ;  /* 0x0000005817007388 */ /* 0x0085e60000000c00 */
[----:B------:R-:W3:Y:S01]  /*1580*/  MUFU.EX2 R26, R26 ;  /* 0x0000001a001a7308 */ /* 0x000ee20000000800 */
[----:B----4-:R2:W-:Y:S01]  /*1590*/  STS.128 [R23+0x200], R92 ;  /* 0x0002005c17007388 */ /* 0x0105e20000000c00 */
[----:B-----5:R-:W-:-:S02]  /*15a0*/  R2UR UR35, R118 ;  /* 0x00000000762372ca */ /* 0x020fc400000e0000 */
[----:B------:R-:W4:Y:S01]  /*15b0*/  MUFU.EX2 R27, R27 ;  /* 0x0000001b001b7308 */ /* 0x000f220000000800 */
[----:B------:R2:W-:Y:S03]  /*15c0*/  STS.128 [R23+0x400], R96 ;  /* 0x0004006017007388 */ /* 0x0005e60000000c00 */
[----:B------:R-:W0:Y:S01]  /*15d0*/  MUFU.EX2 R104, R104 ;  /* 0x0000006800687308 */ /* 0x000e220000000800 */
[----:B------:R2:W-:Y:S01]  /*15e0*/  STS.128 [R23+0x600], R100 ;  /* 0x0006006417007388 */ /* 0x0005e20000000c00 */
[----:B------:R-:W-:Y:S02]  /*15f0*/  NOP ;  /* 0x0000000000007918 */ /* 0x000fe40000000000 */
[----:B------:R-:W0:Y:S01]  /*1600*/  MUFU.EX2 R105, R105 ;  /* 0x0000006900697308 */ /* 0x000e220000000800 */
[----:B------:R2:W1:Y:S03]  /*1610*/  LDS.128 R88, [R22] ;  /* 0x0000000016587984 */ /* 0x0004660000000c00 */
[----:B------:R-:W1:Y:S01]  /*1620*/  MUFU.EX2 R106, R106 ;  /* 0x0000006a006a7308 */ /* 0x000e620000000800 */
[----:B------:R2:W1:Y:S03]  /*1630*/  LDS.128 R92, [R22+0x10] ;  /* 0x00001000165c7984 */ /* 0x0004660000000c00 */
[----:B------:R-:W1:Y:S01]  /*1640*/  MUFU.EX2 R107, R107 ;  /* 0x0000006b006b7308 */ /* 0x000e620000000800 */
[----:B------:R2:W1:Y:S03]  /*1650*/  LDS.128 R96, [R22+0x20] ;  /* 0x0000200016607984 */ /* 0x0004660000000c00 */
[----:B------:R-:W1:Y:S01]  /*1660*/  MUFU.EX2 R108, R108 ;  /* 0x0000006c006c7308 */ /* 0x000e620000000800 */
[----:B------:R2:W1:Y:S03]  /*1670*/  LDS.128 R100, [R22+0x30] ;  /* 0x0000300016647984 */ /* 0x0004660000000c00 */
[----:B------:R-:W1:Y:S01]  /*1680*/  MUFU.EX2 R109, R109 ;  /* 0x0000006d006d7308 */ /* 0x000e620000000800 */
[----:B0-----:R2:W-:Y:S03]  /*1690*/  STS [R116+0x4c60], R25 ;  /* 0x004c601974007388 */ /* 0x0015e60000000800 */
[----:B------:R-:W0:Y:S04]  /*16a0*/  MUFU.EX2 R110, R110 ;  /* 0x0000006e006e7308 */ /* 0x000e280000000800 */
[----:B------:R-:W0:Y:S04]  /*16b0*/  MUFU.EX2 R111, R111 ;  /* 0x0000006f006f7308 */ /* 0x000e280000000800 */
[----:B------:R-:W0:Y:S04]  /*16c0*/  MUFU.EX2 R112, R112 ;  /* 0x0000007000707308 */ /* 0x000e280000000800 */
[----:B------:R-:W0:Y:S04]  /*16d0*/  MUFU.EX2 R113, R113 ;  /* 0x0000007100717308 */ /* 0x000e280000000800 */
[----:B------:R2:W0:Y:S04]  /*16e0*/  MUFU.EX2 R114, R117 ;  /* 0x0000007500727308 */ /* 0x0004280000000800 */
[----:B------:R-:W0:Y:S01]  /*16f0*/  MUFU.EX2 R115, R115 ;  /* 0x0000007300737308 */ /* 0x000e220000000800 */
[----:B------:R-:W-:Y:S06]  /*1700*/  BAR.SYNC.DEFER_BLOCKING 0x0 ;  /* 0x0000000000007b1d */ /* 0x000fec0000010000 */
[----:B---34-:R-:W-:Y:S05]  /*1710*/  @P2 BRA `(.L_x_1973) ;  /* 0x0000000000302947 */ /* 0x018fea0003800000 */
[----:B------:R-:W-:Y:S01]  /*1720*/  UISETP.NE.AND UP0, UPT, UR10, UR48, UPT ;  /* 0x000000300a00728c */ /* 0x000fe2000bf05270 */
[----:B--2---:R-:W-:-:S08]  /*1730*/  HFMA2 R116, -RZ, RZ, 1.875, 0 ;  /* 0x3f800000ff747431 */ /* 0x004fd000000001ff */
[----:B------:R-:W-:Y:S05]  /*1740*/  BRA.U !UP0, `(.L_x_1974) ;  /* 0x0000000108387547 */ /* 0x000fea000b800000 */
[----:B------:R-:W2:Y:S01]  /*1750*/  S2UR UR30, SR_CgaCtaId ;  /* 0x00000000001e79c3 */ /* 0x000ea20000008800 */
[----:B------:R-:W-:Y:S01]  /*1760*/  USHF.L.U32 UR23, UR10, 0x8, URZ ;  /* 0x000000080a177899 */ /* 0x000fe200080006ff */
[----:B------:R-:W-:-:S03]  /*1770*/  UMOV UR28, 0x400 ;  /* 0x00000400001c7882 */ /* 0x000fc60000000000 */
[----:B------:R-:W-:-:S04]  /*1780*/  ULOP3.LUT UR23, UR23, 0x100, URZ, 0xc0, !UPT ;  /* 0x0000010017177892 */ /* 0x000fc8000f8ec0ff */
[----:B------:R-:W-:Y:S02]  /*1790*/  UIADD3 UR23, UPT, UPT, UR23, UR8, URZ ;  /* 0x0000000817177290 */ /* 0x000fe4000fffe0ff */
[----:B--2---:R-:W-:-:S04]  /*17a0*/  ULEA UR28, UR30, UR28, 0x18 ;  /* 0x0000001c1e1c7291 */ /* 0x004fc8000f8ec0ff */
[----:B------:R-:W-:-:S09]  /*17b0*/  ULEA UR23, UR23, UR28, 0x2 ;  /* 0x0000001c17177291 */ /* 0x000fd2000f8e10ff */
[----:B------:R-:W3:Y:S01]  /*17c0*/  LDS R116, [UR23+0x4c60] ;  /* 0x004c6017ff747984 */ /* 0x000ee20008000800 */
[----:B------:R-:W-:Y:S05]  /*17d0*/  BRA `(.L_x_1974) ;  /* 0x0000000000147947 */ /* 0x000fea0003800000 */
.L_x_1973:
[----:B------:R-:W3:Y:S01]  /*17e0*/  S2UR UR28, SR_CgaCtaId ;  /* 0x00000000001c79c3 */ /* 0x000ee20000008800 */
[----:B------:R-:W-:Y:S02]  /*17f0*/  UMOV UR23, 0x400 ;  /* 0x0000040000177882 */ /* 0x000fe40000000000 */
[----:B---3--:R-:W-:-:S06]  /*1800*/  ULEA UR23, UR28, UR23, 0x18 ;  /* 0x000000171c177291 */ /* 0x008fcc000f8ec0ff */
[----:B--2---:R-:W-:-:S06]  /*1810*/  LEA R116, R24, UR23, 0x2 ;  /* 0x0000001718747c11 */ /* 0x004fcc000f8e10ff */
[----:B------:R-:W2:Y:S02]  /*1820*/  LDS R116, [R116+0x5464] ;  /* 0x0054640074747984 */ /* 0x000ea40000000800 */
.L_x_1974:
[----:B------:R-:W-:Y:S05]  /*1830*/  BSYNC.RECONVERGENT B0 ;  /* 0x0000000000007941 */ /* 0x000fea0003800200 */
.L_x_1972:
[----:B------:R-:W4:Y:S01]  /*1840*/  @P1 LDC R118, c[0x0][0x38c] ;  /* 0x0000e300ff761b82 */ /* 0x000f220000000800 */
[----:B------:R-:W-:Y:S02]  /*1850*/  MOV R117, UR10 ;  /* 0x0000000a00757c02 */ /* 0x000fe40008000f00 */
[----:B------:R-:W-:Y:S02]  /*1860*/  MOV R120, 0x8 ;  /* 0x0000000800787802 */ /* 0x000fe40000000f00 */
[----:B------:R-:W-:Y:S01]  /*1870*/  @P1 IADD3 R117, PT, PT, R117, -0x2, RZ ;  /* 0xfffffffe75751810 */ /* 0x000fe20007ffe0ff */
[----:B------:R-:W-:Y:S01]  /*1880*/  FMUL.FTZ R140, R28, R21 ;  /* 0x000000151c8c7220 */ /* 0x000fe20000410000 */
[----:B------:R-:W-:Y:S01]  /*1890*/  FMUL.FTZ R138, R29, R20 ;  /* 0x000000141d8a7220 */ /* 0x000fe20000410000 */
[----:B------:R-:W-:Y:S01]  /*18a0*/  FMUL.FTZ R137, R30, R19 ;  /* 0x000000131e897220 */ /* 0x000fe20000410000 */
[----:B------:R-:W-:Y:S02]  /*18b0*/  MOV R119, RZ ;  /* 0x000000ff00777202 */ /* 0x000fe40000000f00 */
[----:B-1----:R-:W-:Y:S01]  /*18c0*/  FFMA.FTZ R122, R0, R140, R138 ;  /* 0x0000008c007a7223 */ /* 0x002fe2000001008a */
[----:B------:R-:W-:-:S03]  /*18d0*/  FMUL.FTZ R136, R31, R18 ;  /* 0x000000121f887220 */ /* 0x000fc60000410000 */
[----:B------:R-:W-:Y:S01]  /*18e0*/  FFMA.FTZ R122, R26, R122, R137 ;  /* 0x0000007a1a7a7223 */ /* 0x000fe20000010089 */
[----:B----4-:R-:W-:Y:S02]  /*18f0*/  @P1 IMAD R117, R117, R118, UR8 ;  /* 0x0000000875751e24 */ /* 0x010fe4000f8e0276 */
[----:B------:R-:W-:Y:S02]  /*1900*/  HFMA2 R118, -RZ, RZ, 1.875, 0 ;  /* 0x3f800000ff767431 */ /* 0x000fe400000001ff */
[----:B------:R-:W-:-:S04]  /*1910*/  @P1 IMAD.WIDE R120, R117, R120, UR4 ;  /* 0x0000000475781e25 */ /* 0x000fc8000f8e0278 */
[----:B------:R-:W-:-:S04]  /*1920*/  FMUL.FTZ R117, R25, R0 ;  /* 0x0000000019757220 */ /* 0x000fc80000410000 */
[----:B------:R-:W-:Y:S01]  /*1930*/  FMUL.FTZ R124, R26, R117 ;  /* 0x000000751a7c7220 */ /* 0x000fe20000410000 */
[----:B------:R-:W-:Y:S01]  /*1940*/  FMUL.FTZ R135, R32, R17 ;  /* 0x0000001120877220 */ /* 0x000fe20000410000 */
[C---:B------:R-:W-:Y:S01]  /*1950*/  FFMA.FTZ R122, R27.reuse, R122, R136 ;  /* 0x0000007a1b7a7223 */ /* 0x040fe20000010088 */
[----:B------:R1:W5:Y:S01]  /*1960*/  @P1 LDG.E.64 R118, desc[UR32][R120.64] ;  /* 0x0000002078761981 */ /* 0x000362000c1e1b00 */
[----:B------:R-:W-:Y:S01]  /*1970*/  FMUL.FTZ R117, R27, R124 ;  /* 0x0000007c1b757220 */ /* 0x000fe20000410000 */
[----:B------:R-:W-:Y:S01]  /*1980*/  FMUL.FTZ R134, R33, R16 ;  /* 0x0000001021867220 */ /* 0x000fe20000410000 */
[----:B------:R-:W-:Y:S01]  /*1990*/  FFMA.FTZ R122, R104, R122, R135 ;  /* 0x0000007a687a7223 */ /* 0x000fe20000010087 */
[----:B------:R-:W-:Y:S01]  /*19a0*/  FMUL.FTZ R133, R34, R15 ;  /* 0x0000000f22857220 */ /* 0x000fe20000410000 */
[----:B------:R-:W-:Y:S01]  /*19b0*/  FMUL.FTZ R132, R35, R14 ;  /* 0x0000000e23847220 */ /* 0x000fe20000410000 */
[----:B------:R-:W-:Y:S01]  /*19c0*/  FMUL.FTZ R131, R36, R13 ;  /* 0x0000000d24837220 */ /* 0x000fe20000410000 */
[----:B------:R-:W-:Y:S01]  /*19d0*/  FFMA.FTZ R122, R105, R122, R134 ;  /* 0x0000007a697a7223 */ /* 0x000fe20000010086 */
[----:B------:R-:W4:Y:S01]  /*19e0*/  S2UR UR28, SR_CgaCtaId ;  /* 0x00000000001c79c3 */ /* 0x000f220000008800 */
[----:B------:R-:W-:Y:S01]  /*19f0*/  FMUL.FTZ R130, R37, R12 ;  /* 0x0000000c25827220 */ /* 0x000fe20000410000 */
[----:B-1----:R-:W-:Y:S01]  /*1a00*/  FMUL.FTZ R120, R104, R117 ;  /* 0x0000007568787220 */ /* 0x002fe20000410000 */
        /* <DEDUP_REMOVED lines=9> */
[----:B------:R-:W-:Y:S01]  /*1aa0*/  UMOV UR23, 0x400 ;  /* 0x0000040000177882 */ /* 0x000fe20000000000 */
[----:B------:R-:W-:Y:S01]  /*1ab0*/  FMUL.FTZ R153, R42, R3 ;  /* 0x000000032a997220 */ /* 0x000fe20000410000 */
[----:B------:R-:W-:Y:S01]  /*1ac0*/  FMUL.FTZ R117, R107, R120 ;  /* 0x000000786b757220 */ /* 0x000fe20000410000 */
[----:B------:R-:W-:Y:S01]  /*1ad0*/  FFMA.FTZ R122, R109, R122, R130 ;  /* 0x0000007a6d7a7223 */ /* 0x000fe20000010082 */
[----:B------:R-:W-:Y:S01]  /*1ae0*/  ISETP.GT.U32.AND P2, PT, R24, 0x1f, PT ;  /* 0x0000001f1800780c */ /* 0x000fe20003f44070 */
[----:B------:R-:W-:Y:S01]  /*1af0*/  FMUL.FTZ R154, R43, R2 ;  /* 0x000000022b9a7220 */ /* 0x000fe20000410000 */
[----:B------:R-:W-:Y:S01]  /*1b00*/  FMUL.FTZ R120, R108, R117 ;  /* 0x000000756c787220 */ /* 0x000fe20000410000 */
[----:B0-----:R-:W-:Y:S01]  /*1b10*/  FFMA.FTZ R122, R110, R122, R129 ;  /* 0x0000007a6e7a7223 */ /* 0x001fe20000010081 */
[----:B------:R-:W-:-:S02]  /*1b20*/  LEA.HI R123, R24, R24, RZ, 0x1e ;  /* 0x00000018187b7211 */ /* 0x000fc400078ff0ff */
[----:B------:R-:W-:Y:S01]  /*1b30*/  FMUL.FTZ R117, R109, R120 ;  /* 0x000000786d757220 */ /* 0x000fe20000410000 */
[----:B------:R-:W-:Y:S01]  /*1b40*/  FFMA.FTZ R122, R111, R122, R128 ;  /* 0x0000007a6f7a7223 */ /* 0x000fe20000010080 */
[----:B----4-:R-:W-:Y:S02]  /*1b50*/  ULEA UR23, UR28, UR23, 0x18 ;  /* 0x000000171c177291 */ /* 0x010fe4000f8ec0ff */
[----:B------:R-:W-:Y:S01]  /*1b60*/  FMUL.FTZ R120, R110, R117 ;  /* 0x000000756e787220 */ /* 0x000fe20000410000 */
[----:B------:R-:W-:-:S03]  /*1b70*/  FFMA.FTZ R122, R112, R122, R151 ;  /* 0x0000007a707a7223 */ /* 0x000fc60000010097 */
[----:B------:R-:W-:Y:S01]  /*1b80*/  FMUL.FTZ R117, R111, R120 ;  /* 0x000000786f757220 */ /* 0x000fe20000410000 */
[----:B------:R-:W-:-:S03]  /*1b90*/  FFMA.FTZ R122, R113, R122, R152 ;  /* 0x0000007a717a7223 */ /* 0x000fc60000010098 */
[----:B------:R-:W-:Y:S01]  /*1ba0*/  FMUL.FTZ R120, R112, R117 ;  /* 0x0000007570787220 */ /* 0x000fe20000410000 */
[----:B------:R-:W-:-:S03]  /*1bb0*/  FFMA.FTZ R121, R114, R122, R153 ;  /* 0x0000007a72797223 */ /* 0x000fc60000010099 */
[----:B------:R-:W-:Y:S01]  /*1bc0*/  FMUL.FTZ R117, R113, R120 ;  /* 0x0000007871757220 */ /* 0x000fe20000410000 */
[----:B------:R-:W-:-:S03]  /*1bd0*/  FFMA.FTZ R121, R115, R121, R154 ;  /* 0x0000007973797223 */ /* 0x000fc6000001009a */
[----:B------:R-:W-:Y:S01]  /*1be0*/  FMUL.FTZ R120, R114, R117 ;  /* 0x0000007572787220 */ /* 0x000fe20000410000 */
[----:B------:R-:W-:-:S03]  /*1bf0*/  LEA R117, R123, UR23, 0x3 ;  /* 0x000000177b757c11 */ /* 0x000fc6000f8e18ff */
[----:B------:R-:W-:-:S05]  /*1c00*/  FMUL.FTZ R120, R115, R120 ;  /* 0x0000007873787220 */ /* 0x000fca0000410000 */
[----:B------:R0:W-:Y:S01]  /*1c10*/  STS.64 [R117+0x4250], R120 ;  /* 0x0042507875007388 */ /* 0x0001e20000000a00 */
[----:B------:R-:W-:Y:S06]  /*1c20*/  BAR.SYNC.DEFER_BLOCKING 0x0 ;  /* 0x0000000000007b1d */ /* 0x000fec0000010000 */
[----:B------:R-:W-:Y:S05]  /*1c30*/  @P2 BRA `(.L_x_1975) ;  /* 0x0000000400142947 */ /* 0x000fea0003800000 */
[----:B------:R-:W-:Y:S01]  /*1c40*/  MOV R139, 0x28 ;  /* 0x00000028008b7802 */ /* 0x000fe20000000f00 */
[----:B------:R-:W1:Y:S01]  /*1c50*/  S2R R145, SR_LANEID ;  /* 0x0000000000917919 */ /* 0x000e620000000000 */
[----:B------:R-:W-:-:S03]  /*1c60*/  UMOV UR28, 0xffffffff ;  /* 0xffffffff001c7882 */ /* 0x000fc60000000000 */
[----:B------:R-:W-:-:S05]  /*1c70*/  IMAD R139, R24, R139, UR23 ;  /* 0x00000017188b7e24 */ /* 0x000fca000f8e028b */
[----:B0-----:R-:W-:Y:S04]  /*1c80*/  LDS.64 R120, [R139+0x4250] ;  /* 0x004250008b787984 */ /* 0x001fe80000000a00 */
[----:B------:R-:W0:Y:S04]  /*1c90*/  LDS.64 R122, [R139+0x4258] ;  /* 0x004258008b7a7984 */ /* 0x000e280000000a00 */
[----:B------:R-:W4:Y:S04]  /*1ca0*/  LDS.64 R124, [R139+0x4260] ;  /* 0x004260008b7c7984 */ /* 0x000f280000000a00 */
[----:B------:R-:W2:Y:S01]  /*1cb0*/  LDS.64 R126, [R139+0x4268] ;  /* 0x004268008b7e7984 */ /* 0x000ea20000000a00 */
[----:B-1----:R-:W-:-:S02]  /*1cc0*/  ISETP.GE.AND P0, PT, R145, 0x10, PT ;  /* 0x000000109100780c */ /* 0x002fc40003f06270 */
[C---:B------:R-:W-:Y:S02]  /*1cd0*/  ISETP.GE.AND P2, PT, R145.reuse, 0x8, PT ;  /* 0x000000089100780c */ /* 0x040fe40003f46270 */
[C---:B------:R-:W-:Y:S02]  /*1ce0*/  ISETP.GE.AND P3, PT, R145.reuse, 0x4, PT ;  /* 0x000000049100780c */ /* 0x040fe40003f66270 */
[C---:B------:R-:W-:Y:S02]  /*1cf0*/  ISETP.GE.AND P4, PT, R145.reuse, 0x2, PT ;  /* 0x000000029100780c */ /* 0x040fe40003f86270 */
[----:B------:R-:W-:Y:S02]  /*1d00*/  ISETP.GE.AND P5, PT, R145, 0x1, PT ;  /* 0x000000019100780c */ /* 0x000fe40003fa6270 */
[----:B------:R-:W-:Y:S01]  /*1d10*/  ISETP.NE.AND P0, PT, R24, RZ, PT ;  /* 0x000000ff1800720c */ /* 0x000fe20003f05270 */
[-C--:B0-----:R-:W-:Y:S01]  /*1d20*/  FFMA.FTZ R142, R121, R122.reuse, R123 ;  /* 0x0000007a798e7223 */ /* 0x081fe2000001007b */
[----:B------:R-:W-:-:S03]  /*1d30*/  FMUL.FTZ R141, R120, R122 ;  /* 0x0000007a788d7220 */ /* 0x000fc60000410000 */
[C---:B----4-:R-:W-:Y:S01]  /*1d40*/  FFMA.FTZ R142, R124.reuse, R142, R125 ;  /* 0x0000008e7c8e7223 */ /* 0x050fe2000001007d */
[----:B------:R-:W-:-:S03]  /*1d50*/  FMUL.FTZ R141, R124, R141 ;  /* 0x0000008d7c8d7220 */ /* 0x000fc60000410000 */
[C---:B--2---:R-:W-:Y:S01]  /*1d60*/  FFMA.FTZ R142, R126.reuse, R142, R127 ;  /* 0x0000008e7e8e7223 */ /* 0x044fe2000001007f */
[----:B------:R-:W-:Y:S01]  /*1d70*/  FMUL.FTZ R141, R126, R141 ;  /* 0x0000008d7e8d7220 */ /* 0x000fe20000410000 */
[----:B------:R-:W-:Y:S06]  /*1d80*/  BRA.DIV UR28, `(.L_x_1976) ;  /* 0x0000003a1c207947 */ /* 0x000fec000b800000 */
[----:B------:R-:W0:Y:S04]  /*1d90*/  SHFL.UP PT, R127, R142, 0x1, RZ ;  /* 0x042000008e7f7989 */ /* 0x000e2800000e00ff */
[----:B------:R-:W1:Y:S01]  /*1da0*/  SHFL.UP PT, R126, R141, 0x1, RZ ;  /* 0x042000008d7e7989 */ /* 0x000e6200000e00ff */
[C---:B0-----:R-:W-:Y:S01]  /*1db0*/  FFMA.FTZ R127, R141.reuse, R127, R142 ;  /* 0x0000007f8d7f7223 */ /* 0x041fe2000001008e */
[----:B-1----:R-:W-:-:S04]  /*1dc0*/  @P5 FMUL.FTZ R141, R141, R126 ;  /* 0x0000007e8d8d5220 */ /* 0x002fc80000410000 */
        /* <DEDUP_REMOVED lines=18> */
.L_x_2034:
[----:B------:R-:W-:Y:S01]  /*1ef0*/  ISETP.GE.AND P2, PT, R145, 0x10, PT ;  /* 0x000000109100780c */ /* 0x000fe20003f46270 */
[----:B--2---:R-:W-:Y:S01]  /*1f00*/  FFMA.FTZ R127, R141, R127, R126 ;  /* 0x0000007f8d7f7223 */ /* 0x004fe2000001007e */
[----:B------:R-:W-:-:S04]  /*1f10*/  UMOV UR28, 0xffffffff ;  /* 0xffffffff001c7882 */ /* 0x000fc80000000000 */
[----:B------:R-:W-:-:S07]  /*1f20*/  FSEL R142, R126, R127, !P2 ;  /* 0x0000007f7e8e7208 */ /* 0x000fce0005000000 */
[----:B01----:R-:W-:Y:S01]  /*1f30*/  @P2 FMUL.FTZ R141, R141, R144 ;  /* 0x000000908d8d2220 */ /* 0x003fe20000410000 */
[----:B------:R-:W-:Y:S06]  /*1f40*/  BRA.DIV UR28, `(.L_x_1977) ;  /* 0x0000003a1cb47947 */ /* 0x000fec000b800000 */
.L_x_2037:
[----:B------:R-:W-:-:S03]  /*1f50*/  UMOV UR28, 0xffffffff ;  /* 0xffffffff001c7882 */ /* 0x000fc60000000000 */
[----:B------:R-:W-:Y:S05]  /*1f60*/  BRA.DIV UR28, `(.L_x_1978) ;  /* 0x0000003a1cd47947 */ /* 0x000fea000b800000 */
.L_x_2040:
[----:B------:R-:W-:-:S03]  /*1f70*/  UMOV UR28, 0xffffffff ;  /* 0xffffffff001c7882 */ /* 0x000fc60000000000 */
[----:B------:R-:W-:Y:S05]  /*1f80*/  BRA.DIV UR28, `(.L_x_1979) ;  /* 0x0000003a1cf47947 */ /* 0x000fea000b800000 */
[----:B------:R-:W0:Y:S04]  /*1f90*/  SHFL.UP PT, R141, R141, 0x1, RZ ;  /* 0x042000008d8d7989 */ /* 0x000e2800000e00ff */
[----:B------:R-:W1:Y:S04]  /*1fa0*/  SHFL.UP PT, R142, R142, 0x1, RZ ;  /* 0x042000008e8e7989 */ /* 0x000e6800000e00ff */
[----:B-----5:R-:W2:Y:S04]  /*1fb0*/  SHFL.IDX PT, R118, R118, RZ, 0x1f ;  /* 0x00001fff76767589 */ /* 0x020ea800000e0000 */
[----:B------:R-:W4:Y:S02]  /*1fc0*/  SHFL.IDX PT, R119, R119, RZ, 0x1f ;  /* 0x00001fff77777589 */ /* 0x000f2400000e0000 */
.L_x_2046:
        /* <DEDUP_REMOVED lines=12> */
.L_x_1975:
[----:B------:R-:W-:Y:S05]  /*2090*/  WARPSYNC.ALL ;  /* 0x0000000000007948 */ /* 0x000fea0003800000 */
[----:B------:R-:W-:Y:S01]  /*20a0*/  LOP3.LUT P2, RZ, R24, 0x1f, RZ, 0xc0, !PT ;  /* 0x0000001f18ff7812 */ /* 0x000fe2000784c0ff */
[----:B------:R-:W-:Y:S01]  /*20b0*/  BAR.SYNC.DEFER_BLOCKING 0x0 ;  /* 0x0000000000007b1d */ /* 0x000fe20000010000 */
[----:B01----:R-:W-:Y:S01]  /*20c0*/  FMUL.FTZ R120, R103, UR35 ;  /* 0x0000002367787c20 */ /* 0x003fe20008410000 */
[----:B-----5:R-:W-:Y:S01]  /*20d0*/  FMUL.FTZ R119, R102, UR35 ;  /* 0x0000002366777c20 */ /* 0x020fe20008410000 */
[----:B------:R-:W-:Y:S01]  /*20e0*/  FMUL.FTZ R162, R101, UR35 ;  /* 0x0000002365a27c20 */ /* 0x000fe20008410000 */
[----:B------:R-:W-:Y:S01]  /*20f0*/  FMUL.FTZ R161, R100, UR35 ;  /* 0x0000002364a17c20 */ /* 0x000fe20008410000 */
[----:B------:R-:W-:Y:S01]  /*2100*/  FMUL.FTZ R139, R55, R120 ;  /* 0x00000078378b7220 */ /* 0x000fe20000410000 */
[----:B------:R-:W-:Y:S01]  /*2110*/  FMUL.FTZ R160, R99, UR35 ;  /* 0x0000002363a07c20 */ /* 0x000fe20008410000 */
[----:B------:R-:W-:Y:S01]  /*2120*/  FMUL.FTZ R162, R53, R162 ;  /* 0x000000a235a27220 */ /* 0x000fe20000410000 */
[----:B------:R-:W-:Y:S01]  /*2130*/  FMUL.FTZ R161, R52, R161 ;  /* 0x000000a134a17220 */ /* 0x000fe20000410000 */
[----:B------:R-:W-:Y:S01]  /*2140*/  FMUL.FTZ R159, R98, UR35 ;  /* 0x00000023629f7c20 */ /* 0x000fe20008410000 */
[----:B------:R-:W-:Y:S01]  /*2150*/  FMUL.FTZ R160, R51, R160 ;  /* 0x000000a033a07220 */ /* 0x000fe20000410000 */
        /* <DEDUP_REMOVED lines=13> */
[----:B------:R-:W0:Y:S01]  /*2230*/  LDS R118, [R117+0x4254] ;  /* 0x0042540075767984 */ /* 0x000e220000000800 */
[----:B------:R-:W-:Y:S01]  /*2240*/  FMUL.FTZ R143, R44, R143 ;  /* 0x0000008f2c8f7220 */ /* 0x000fe20000410000 */
[----:B------:R-:W-:Y:S01]  /*2250*/  FMUL.FTZ R144, R7, R144 ;  /* 0x0000009007907220 */ /* 0x000fe20000410000 */
[----:B------:R-:W-:Y:S01]  /*2260*/  FMUL.FTZ R145, R90, UR35 ;  /* 0x000000235a917c20 */ /* 0x000fe20008410000 */
[----:B------:R-:W-:Y:S01]  /*2270*/  FMUL.FTZ R146, R89, UR35 ;  /* 0x0000002359927c20 */ /* 0x000fe20008410000 */
[----:B------:R-:W-:Y:S01]  /*2280*/  FMUL.FTZ R147, R88, UR35 ;  /* 0x0000002358937c20 */ /* 0x000fe20008410000 */
[----:B------:R-:W-:Y:S01]  /*2290*/  ISETP.GT.U32.AND P3, PT, R24, 0x1f, PT ;  /* 0x0000001f1800780c */ /* 0x000fe20003f64070 */
[----:B------:R-:W-:Y:S01]  /*22a0*/  FMUL.FTZ R145, R6, R145 ;  /* 0x0000009106917220 */ /* 0x000fe20000410000 */
[----:B------:R-:W-:Y:S01]  /*22b0*/  FMUL.FTZ R146, R5, R146 ;  /* 0x0000009205927220 */ /* 0x000fe20000410000 */
[----:B------:R-:W-:Y:S01]  /*22c0*/  FMUL.FTZ R147, R4, R147 ;  /* 0x0000009304937220 */ /* 0x000fe20000410000 */
[----:B0-----:R-:W-:Y:S01]  /*22d0*/  FFMA.FTZ R25, R25, R118, R140 ;  /* 0x0000007619197223 */ /* 0x001fe2000001008c */
[----:B------:R-:W-:Y:S01]  /*22e0*/  FMUL.FTZ R140, R54, R119 ;  /* 0x00000077368c7220 */ /* 0x000fe20000410000 */
[C---:B--23--:R-:W-:Y:S01]  /*22f0*/  FMUL.FTZ R119, R115.reuse, R116 ;  /* 0x0000007473777220 */ /* 0x04cfe20000410000 */
[----:B------:R-:W-:Y:S01]  /*2300*/  MOV R118, UR48 ;  /* 0x0000003000767c02 */ /* 0x000fe20008000f00 */
[----:B------:R-:W-:Y:S01]  /*2310*/  FFMA.FTZ R138, R0, R25, R138 ;  /* 0x00000019008a7223 */ /* 0x000fe2000001008a */
[----:B------:R-:W-:Y:S01]  /*2320*/  FFMA.FTZ R121, R115, R139, R140 ;  /* 0x0000008b73797223 */ /* 0x000fe2000001008c */
[----:B------:R-:W-:Y:S01]  /*2330*/  FMUL.FTZ R120, R114, R119 ;  /* 0x0000007772787220 */ /* 0x000fe20000410000 */
[----:B------:R-:W-:Y:S01]  /*2340*/  ISETP.LE.OR P2, PT, R118, UR10, P2 ;  /* 0x0000000a76007c0c */ /* 0x000fe20009743670 */
[----:B------:R-:W-:Y:S01]  /*2350*/  FFMA.FTZ R137, R26, R138, R137 ;  /* 0x0000008a1a897223 */ /* 0x000fe20000010089 */
[----:B------:R-:W-:Y:S01]  /*2360*/  FFMA.FTZ R122, R114, R121, R162 ;  /* 0x00000079727a7223 */ /* 0x000fe200000100a2 */
[----:B------:R-:W-:-:S02]  /*2370*/  FMUL.FTZ R119, R113, R120 ;  /* 0x0000007871777220 */ /* 0x000fc40000410000 */
[----:B------:R-:W-:Y:S01]  /*2380*/  FFMA.FTZ R136, R27, R137, R136 ;  /* 0x000000891b887223 */ /* 0x000fe20000010088 */
[----:B------:R-:W-:Y:S01]  /*2390*/  FFMA.FTZ R121, R113, R122, R161 ;  /* 0x0000007a71797223 */ /* 0x000fe200000100a1 */
[----:B------:R-:W-:Y:S02]  /*23a0*/  FMUL.FTZ R120, R112, R119 ;  /* 0x0000007770787220 */ /* 0x000fe40000410000 */
[----:B------:R-:W-:Y:S01]  /*23b0*/  FFMA.FTZ R135, R104, R136, R135 ;  /* 0x0000008868877223 */ /* 0x000fe20000010087 */
[----:B------:R-:W-:Y:S01]  /*23c0*/  FFMA.FTZ R122, R112, R121, R160 ;  /* 0x00000079707a7223 */ /* 0x000fe200000100a0 */
[----:B------:R-:W-:Y:S02]  /*23d0*/  FMUL.FTZ R119, R111, R120 ;  /* 0x000000786f777220 */ /* 0x000fe40000410000 */
[----:B------:R-:W-:Y:S01]  /*23e0*/  FFMA.FTZ R134, R105, R135, R134 ;  /* 0x0000008769867223 */ /* 0x000fe20000010086 */
[----:B------:R-:W-:Y:S01]  /*23f0*/  FFMA.FTZ R121, R111, R122, R159 ;  /* 0x0000007a6f797223 */ /* 0x000fe2000001009f */
[----:B------:R-:W-:Y:S01]  /*2400*/  FMUL.FTZ R120, R110, R119 ;  /* 0x000000776e787220 */ /* 0x000fe20000410000 */
[----:B------:R-:W-:Y:S01]  /*2410*/  VOTEU.ALL UP0, P2 ;  /* 0x0000000000ff7886 */ /* 0x000fe20001000000 */
[----:B------:R-:W-:Y:S01]  /*2420*/  FFMA.FTZ R133, R106, R134, R133 ;  /* 0x000000866a857223 */ /* 0x000fe20000010085 */
[----:B------:R-:W-:Y:S01]  /*2430*/  FFMA.FTZ R122, R110, R121, R158 ;  /* 0x000000796e7a7223 */ /* 0x000fe2000001009e */
[----:B------:R-:W-:-:S02]  /*2440*/  FMUL.FTZ R119, R109, R120 ;  /* 0x000000786d777220 */ /* 0x000fc40000410000 */
[----:B------:R-:W-:Y:S01]  /*2450*/  FFMA.FTZ R132, R107, R133, R132 ;  /* 0x000000856b847223 */ /* 0x000fe20000010084 */
[----:B------:R-:W-:Y:S01]  /*2460*/  FFMA.FTZ R121, R109, R122, R157 ;  /* 0x0000007a6d797223 */ /* 0x000fe2000001009d */
[C---:B------:R-:W-:Y:S01]  /*2470*/  FMUL.FTZ R120, R108.reuse, R119 ;  /* 0x000000776c787220 */ /* 0x040fe20000410000 */
[----:B------:R-:W-:Y:S01]  /*2480*/  @!UP0 ULEA UR28, UR8, UR23, 0x3 ;  /* 0x00000017081c8291 */ /* 0x000fe2000f8e18ff */
[C---:B------:R-:W-:Y:S01]  /*2490*/  FFMA.FTZ R131, R108.reuse, R132, R131 ;  /* 0x000000846c837223 */ /* 0x040fe20000010083 */
[----:B------:R-:W-:Y:S01]  /*24a0*/  FFMA.FTZ R122, R108, R121, R156 ;  /* 0x000000796c7a7223 */ /* 0x000fe2000001009c */
[----:B------:R-:W-:Y:S02]  /*24b0*/  FMUL.FTZ R119, R107, R120 ;  /* 0x000000786b777220 */ /* 0x000fe40000410000 */
        /* <DEDUP_REMOVED lines=12> */
[----:B------:R-:W-:-:S02]  /*2580*/  HFMA2 R118, -RZ, RZ, 1.875, 0 ;  /* 0x3f800000ff767431 */ /* 0x000fc400000001ff */
[----:B------:R-:W-:Y:S01]  /*2590*/  FFMA.FTZ R152, R113, R151, R152 ;  /* 0x0000009771987223 */ /* 0x000fe20000010098 */
[----:B------:R-:W-:Y:S01]  /*25a0*/  FFMA.FTZ R121, R27, R120, R145 ;  /* 0x000000781b797223 */ /* 0x000fe20000010091 */
[----:B------:R-:W-:Y:S02]  /*25b0*/  FMUL.FTZ R119, R26, R119 ;  /* 0x000000771a777220 */ /* 0x000fe40000410000 */
[----:B------:R-:W-:Y:S01]  /*25c0*/  FFMA.FTZ R153, R114, R152, R153 ;  /* 0x0000009872997223 */ /* 0x000fe20000010099 */
[----:B------:R-:W-:Y:S01]  /*25d0*/  FFMA.FTZ R121, R26, R121, R146 ;  /* 0x000000791a797223 */ /* 0x000fe20000010092 */
[C---:B------:R-:W-:Y:S01]  /*25e0*/  FMUL.FTZ R120, R0.reuse, R119 ;  /* 0x0000007700787220 */ /* 0x040fe20000410000 */
[----:B------:R-:W-:Y:S01]  /*25f0*/  MOV R119, RZ ;  /* 0x000000ff00777202 */ /* 0x000fe20000000f00 */
[----:B------:R-:W-:Y:S01]  /*2600*/  FFMA.FTZ R154, R115, R153, R154 ;  /* 0x00000099739a7223 */ /* 0x000fe2000001009a */
[----:B------:R-:W-:-:S04]  /*2610*/  FFMA.FTZ R121, R0, R121, R147 ;  /* 0x0000007900797223 */ /* 0x000fc80000010093 */
[----:B------:R-:W0:Y:S04]  /*2620*/  @!P2 LDS.64 R118, [UR28+0x5660] ;  /* 0x0056601cff76a984 */ /* 0x000e280008000a00 */
[----:B------:R1:W-:Y:S01]  /*2630*/  STS.64 [R117+0x4760], R120 ;  /* 0x0047607875007388 */ /* 0x0003e20000000a00 */
[----:B------:R-:W-:Y:S06]  /*2640*/  BAR.SYNC.DEFER_BLOCKING 0x0 ;  /* 0x0000000000007b1d */ /* 0x000fec0000010000 */
[----:B------:R-:W-:Y:S05]  /*2650*/  @P3 BRA `(.L_x_1980) ;  /* 0x00000004002c3947 */ /* 0x000fea0003800000 */
[----:B------:R-:W-:Y:S01]  /*2660*/  MOV R155, 0x28 ;  /* 0x00000028009b7802 */ /* 0x000fe20000000f00 */
[----:B------:R-:W-:Y:S01]  /*2670*/  UMOV UR28, 0xffffffff ;  /* 0xffffffff001c7882 */ /* 0x000fe20000000000 */
[----:B------:R-:W-:-:S03]  /*2680*/  LOP3.LUT R165, R24, 0x1f, RZ, 0xc0, !PT ;  /* 0x0000001f18a57812 */ /* 0x000fc600078ec0ff */
[----:B------:R-:W-:Y:S01]  /*2690*/  IMAD R155, R24, R155, UR23 ;  /* 0x00000017189b7e24 */ /* 0x000fe2000f8e029b */
[----:B------:R-:W-:-:S04]  /*26a0*/  ISETP.NE.AND P3, PT, R165, 0x1f, PT ;  /* 0x0000001fa500780c */ /* 0x000fc80003f65270 */
[----:B-1----:R-:W-:Y:S04]  /*26b0*/  LDS.64 R120, [R155+0x4770] ;  /* 0x004770009b787984 */ /* 0x002fe80000000a00 */
        /* <DEDUP_REMOVED lines=19> */
[----:B------:R-:W-:Y:S02]  /*27f0*/  @P3 MOV R163, R148 ;  /* 0x0000009400a33202 */ /* 0x000fe40000000f00 */
[----:B------:R-:W-:Y:S02]  /*2800*/  ISETP.GT.U32.AND P3, PT, R165, 0x1d, PT ;  /* 0x0000001da500780c */ /* 0x000fe40003f64070 */
[----:B------:R-:W1:Y:S04]  /*2810*/  SHFL.DOWN PT, R165, R164, 0x2, 0x1f ;  /* 0x08401f00a4a57f89 */ /* 0x000e6800000e0000 */
[----:B------:R-:W2:Y:S07]  /*2820*/  SHFL.DOWN PT, R148, R163, 0x2, 0x1f ;  /* 0x08401f00a3947f89 */ /* 0x000eae00000e0000 */
        /* <DEDUP_REMOVED lines=29> */
[----:B------:R-:W3:Y:S04]  /*2a00*/  SHFL.IDX PT, R118, R118, RZ, 0x1f ;  /* 0x00001fff76767589 */ /* 0x000ee800000e0000 */
[----:B-12---:R4:W-:Y:S02]  /*2a10*/  STL [R1], R126 ;  /* 0x0000007e01007387 */ /* 0x0069e40000100800 */
.L_x_2063:
[----:B----4-:R-:W2:Y:S01]  /*2a20*/  LDL.LU R126, [R1] ;  /* 0x00000000017e7983 */ /* 0x010ea20000300800 */
[C---:B0-----:R-:W-:Y:S01]  /*2a30*/  @P2 FFMA.FTZ R119, R163.reuse, R119, R164 ;  /* 0x00000077a3772223 */ /* 0x041fe200000100a4 */
        /* <DEDUP_REMOVED lines=12> */
[----:B--23--:R-:W-:-:S07]  /*2b00*/  MOV R119, R126 ;  /* 0x0000007e00777202 */ /* 0x00cfce0000000f00 */
.L_x_1980:
[----:B------:R-:W-:Y:S05]  /*2b10*/  WARPSYNC.ALL ;  /* 0x0000000000007948 */ /* 0x000fea0003800000 */
[----:B------:R-:W-:Y:S01]  /*2b20*/  BAR.SYNC.DEFER_BLOCKING 0x0 ;  /* 0x0000000000007b1d */ /* 0x000fe20000010000 */
[----:B-1----:R-:W-:Y:S01]  /*2b30*/  FMUL.FTZ R121, R88, R25 ;  /* 0x0000001958797220 */ /* 0x002fe20000410000 */
[----:B------:R-:W-:Y:S01]  /*2b40*/  FMUL.FTZ R89, R89, R138 ;  /* 0x0000008a59597220 */ /* 0x000fe20000410000 */
[----:B------:R-:W-:Y:S01]  /*2b50*/  FMUL.FTZ R90, R90, R137 ;  /* 0x000000895a5a7220 */ /* 0x000fe20000410000 */
[----:B------:R-:W-:Y:S01]  /*2b60*/  FMUL.FTZ R91, R91, R136 ;  /* 0x000000885b5b7220 */ /* 0x000fe20000410000 */
[----:B------:R-:W-:Y:S01]  /*2b70*/  FFMA.FTZ R88, R4, R121, RZ ;  /* 0x0000007904587223 */ /* 0x000fe200000100ff */
[----:B------:R-:W-:Y:S01]  /*2b80*/  FMUL.FTZ R92, R92, R135 ;  /* 0x000000875c5c7220 */ /* 0x000fe20000410000 */
[----:B------:R-:W-:Y:S01]  /*2b90*/  FMUL.FTZ R93, R93, R134 ;  /* 0x000000865d5d7220 */ /* 0x000fe20000410000 */
[----:B------:R-:W-:Y:S01]  /*2ba0*/  ISETP.NE.AND P2, PT, R24, RZ, PT ;  /* 0x000000ff1800720c */ /* 0x000fe20003f45270 */
[----:B------:R-:W-:Y:S01]  /*2bb0*/  FFMA.FTZ R89, R5, R89, R88 ;  /* 0x0000005905597223 */ /* 0x000fe20000010058 */
[----:B------:R-:W-:Y:S01]  /*2bc0*/  FMUL.FTZ R94, R94, R133 ;  /* 0x000000855e5e7220 */ /* 0x000fe20000410000 */
[----:B------:R-:W-:Y:S01]  /*2bd0*/  FMUL.FTZ R95, R95, R132 ;  /* 0x000000845f5f7220 */ /* 0x000fe20000410000 */
[----:B------:R-:W-:Y:S01]  /*2be0*/  FMUL.FTZ R96, R96, R131 ;  /* 0x0000008360607220 */ /* 0x000fe20000410000 */
[----:B------:R-:W-:Y:S01]  /*2bf0*/  FFMA.FTZ R90, R6, R90, R89 ;  /* 0x0000005a065a7223 */ /* 0x000fe20000010059 */
[----:B------:R-:W-:Y:S01]  /*2c00*/  FMUL.FTZ R97, R97, R130 ;  /* 0x0000008261617220 */ /* 0x000fe20000410000 */
[----:B------:R-:W-:Y:S01]  /*2c10*/  FMUL.FTZ R98, R98, R129 ;  /* 0x0000008162627220 */ /* 0x000fe20000410000 */
[----:B------:R-:W-:Y:S01]  /*2c20*/  FMUL.FTZ R89, R25, UR35 ;  /* 0x0000002319597c20 */ /* 0x000fe20008410000 */
[----:B------:R-:W-:Y:S01]  /*2c30*/  FFMA.FTZ R91, R7, R91, R90 ;  /* 0x0000005b075b7223 */ /* 0x000fe2000001005a */
[----:B------:R-:W-:Y:S01]  /*2c40*/  FMUL.FTZ R99, R99, R128 ;  /* 0x0000008063637220 */ /* 0x000fe20000410000 */
[----:B------:R-:W-:Y:S01]  /*2c50*/  FMUL.FTZ R100, R100, R151 ;  /* 0x0000009764647220 */ /* 0x000fe20000410000 */
[----:B------:R-:W-:Y:S01]  /*2c60*/  FMUL.FTZ R89, R4, R89 ;  /* 0x0000005904597220 */ /* 0x000fe20000410000 */
[----:B------:R-:W-:Y:S01]  /*2c70*/  FFMA.FTZ R92, R44, R92, R91 ;  /* 0x0000005c2c5c7223 */ /* 0x000fe2000001005b */
[----:B------:R-:W-:Y:S01]  /*2c80*/  VOTEU.ALL UP0, P2 ;  /* 0x0000000000ff7886 */ /* 0x000fe20001000000 */
[C---:B------:R-:W-:Y:S01]  /*2c90*/  SHF.L.U32 R91, R24.reuse, 0x4, RZ ;  /* 0x00000004185b7819 */ /* 0x040fe200000006ff */
[----:B------:R-:W1:Y:S01]  /*2ca0*/  LDS R88, [R117+0x4764] ;  /* 0x0047640075587984 */ /* 0x000e620000000800 */
[----:B------:R-:W-:Y:S01]  /*2cb0*/  FFMA.FTZ R93, R45, R93, R92 ;  /* 0x0000005d2d5d7223 */ /* 0x000fe2000001005c */
[----:B------:R-:W-:Y:S01]  /*2cc0*/  FMUL.FTZ R101, R101, R152 ;  /* 0x0000009865657220 */ /* 0x000fe20000410000 */
[----:B------:R-:W-:Y:S01]  /*2cd0*/  @!UP0 ULEA UR28, UR8, UR23, 0x3 ;  /* 0x00000017081c8291 */ /* 0x000fe2000f8e18ff */
[-C--:B------:R-:W-:Y:S01]  /*2ce0*/  LEA.HI R90, R24, R91.reuse, RZ, 0x1f ;  /* 0x0000005b185a7211 */ /* 0x080fe200078ff8ff */
[----:B------:R-:W-:Y:S01]  /*2cf0*/  FFMA.FTZ R94, R46, R94, R93 ;  /* 0x0000005e2e5e7223 */ /* 0x000fe2000001005d */
[----:B------:R-:W-:Y:S01]  /*2d00*/  LEA.HI R121, R91, R91, RZ, 0x1b ;  /* 0x0000005b5b797211 */ /* 0x000fe200078fd8ff */
[----:B------:R-:W-:Y:S01]  /*2d10*/  FMUL.FTZ R91, R137, UR35 ;  /* 0x00000023895b7c20 */ /* 0x000fe20008410000 */
[----:B------:R-:W-:Y:S01]  /*2d20*/  FMUL.FTZ R93, R135, UR35 ;  /* 0x00000023875d7c20 */ /* 0x000fe20008410000 */
[----:B------:R-:W-:Y:S01]  /*2d30*/  FFMA.FTZ R95, R47, R95, R94 ;  /* 0x0000005f2f5f7223 */ /* 0x000fe2000001005e */
[----:B------:R-:W-:Y:S01]  /*2d40*/  LEA R121, R121, UR23, 0x2 ;  /* 0x0000001779797c11 */ /* 0x000fe2000f8e10ff */
[----:B------:R-:W-:Y:S01]  /*2d50*/  FMUL.FTZ R94, R136, UR35 ;  /* 0x00000023885e7c20 */ /* 0x000fe20008410000 */
[----:B0-----:R-:W-:Y:S01]  /*2d60*/  @!P2 STS.64 [UR28+0x5660], R118 ;  /* 0x00566076ff00a988 */ /* 0x001fe20008000a1c */
[----:B------:R-:W-:Y:S01]  /*2d70*/  FFMA.FTZ R96, R48, R96, R95 ;  /* 0x0000006030607223 */ /* 0x000fe2000001005f */
[----:B------:R-:W-:Y:S01]  /*2d80*/  FMUL.FTZ R102, R102, R153 ;  /* 0x0000009966667220 */ /* 0x000fe20000410000 */
[----:B------:R-:W-:Y:S01]  /*2d90*/  FMUL.FTZ R94, R7, R94 ;  /* 0x0000005e075e7220 */ /* 0x000fe20000410000 */
[----:B------:R-:W-:Y:S01]  /*2da0*/  FMUL.FTZ R92, R103, R154 ;  /* 0x0000009a675c7220 */ /* 0x000fe20000410000 */
[----:B------:R-:W-:Y:S01]  /*2db0*/  FFMA.FTZ R97, R49, R97, R96 ;  /* 0x0000006131617223 */ /* 0x000fe20000010060 */
[----:B------:R-:W-:Y:S01]  /*2dc0*/  LEA R96, R90, UR23, 0x2 ;  /* 0x000000175a607c11 */ /* 0x000fe2000f8e10ff */
[----:B------:R-:W-:Y:S01]  /*2dd0*/  FMUL.FTZ R90, R6, R91 ;  /* 0x0000005b065a7220 */ /* 0x000fe20000410000 */
[----:B------:R-:W-:Y:S01]  /*2de0*/  FMUL.FTZ R91, R131, UR35 ;  /* 0x00000023835b7c20 */ /* 0x000fe20008410000 */
[----:B------:R-:W-:Y:S01]  /*2df0*/  FFMA.FTZ R98, R50, R98, R97 ;  /* 0x0000006232627223 */ /* 0x000fe20000010061 */
[----:B------:R-:W0:Y:S01]  /*2e00*/  S2UR UR28, SR_CTAID.X ;  /* 0x00000000001c79c3 */ /* 0x000e220000002500 */
[----:B------:R2:W-:Y:S01]  /*2e10*/  STS [R96+0x2110], R89 ;  /* 0x0021105960007388 */ /* 0x0005e20000000800 */
[----:B------:R-:W-:Y:S01]  /*2e20*/  FMUL.FTZ R95, R153, UR35 ;  /* 0x00000023995f7c20 */ /* 0x000fe20008410000 */
[----:B------:R-:W-:Y:S01]  /*2e30*/  FFMA.FTZ R99, R51, R99, R98 ;  /* 0x0000006333637223 */ /* 0x000fe20000010062 */
[----:B------:R-:W-:Y:S01]  /*2e40*/  FMUL.FTZ R98, R134, UR35 ;  /* 0x0000002386627c20 */ /* 0x000fe20008410000 */
[----:B------:R3:W-:Y:S01]  /*2e50*/  STS [R121+0x2118], R90 ;  /* 0x0021185a79007388 */ /* 0x0007e20000000800 */
[----:B------:R-:W-:Y:S01]  /*2e60*/  FFMA.FTZ R97, R31, -R18, R136 ;  /* 0x800000121f617223 */ /* 0x000fe20000010088 */
[----:B------:R-:W-:Y:S01]  /*2e70*/  FFMA.FTZ R100, R52, R100, R99 ;  /* 0x0000006434647223 */ /* 0x000fe20000010063 */
[----:B------:R-:W-:Y:S01]  /*2e80*/  FMUL.FTZ R98, R45, R98 ;  /* 0x000000622d627220 */ /* 0x000fe20000410000 */
[----:B------:R-:W-:Y:S01]  /*2e90*/  STS [R121+0x211c], R94 ;  /* 0x00211c5e79007388 */ /* 0x000fe20000000800 */
[----:B------:R-:W-:Y:S01]  /*2ea0*/  FMUL.FTZ R124, R54, R95 ;  /* 0x0000005f367c7220 */ /* 0x000fe20000410000 */
[----:B--2---:R-:W-:Y:S01]  /*2eb0*/  FMUL.FTZ R96, R44, R93 ;  /* 0x0000005d2c607220 */ /* 0x004fe20000410000 */
[----:B------:R-:W-:Y:S01]  /*2ec0*/  FMUL.FTZ R89, R133, UR35 ;  /* 0x0000002385597c20 */ /* 0x000fe20008410000 */
[----:B------:R-:W-:Y:S01]  /*2ed0*/  FFMA.FTZ R101, R53, R101, R100 ;  /* 0x0000006535657223 */ /* 0x000fe20000010064 */
[----:B------:R-:W-:Y:S01]  /*2ee0*/  FMUL.FTZ R100, R132, UR35 ;  /* 0x0000002384647c20 */ /* 0x000fe20008410000 */
[----:B---3--:R-:W-:Y:S01]  /*2ef0*/  FMUL.FTZ R90, R48, R91 ;  /* 0x0000005b305a7220 */ /* 0x008fe20000410000 */
[----:B------:R2:W-:Y:S01]  /*2f00*/  STS [R121+0x2120], R96 ;  /* 0x0021206079007388 */ /* 0x0005e20000000800 */
[----:B------:R-:W-:Y:S01]  /*2f10*/  FFMA.FTZ R102, R54, R102, R101 ;  /* 0x0000006636667223 */ /* 0x000fe20000010065 */
[----:B-1----:R-:W-:Y:S01]  /*2f20*/  FFMA.FTZ R116, R88, R116, R139 ;  /* 0x0000007458747223 */ /* 0x002fe2000001008b */
[----:B------:R-:W-:Y:S01]  /*2f30*/  FMUL.FTZ R88, R138, UR35 ;  /* 0x000000238a587c20 */ /* 0x000fe20008410000 */
[----:B------:R1:W-:Y:S01]  /*2f40*/  STS [R121+0x2130], R90 ;  /* 0x0021305a79007388 */ /* 0x0003e20000000800 */
[----:B------:R-:W-:Y:S01]  /*2f50*/  FMUL.FTZ R100, R47, R100 ;  /* 0x000000642f647220 */ /* 0x000fe20000410000 */
[----:B------:R-:W-:Y:S01]  /*2f60*/  FFMA.FTZ R115, R115, R116, R140 ;  /* 0x0000007473737223 */ /* 0x000fe2000001008c */
[----:B------:R-:W-:Y:S01]  /*2f70*/  FMUL.FTZ R88, R5, R88 ;  /* 0x0000005805587220 */ /* 0x000fe20000410000 */
[----:B------:R3:W-:Y:S01]  /*2f80*/  STS [R121+0x2124], R98 ;  /* 0x0021246279007388 */ /* 0x0007e20000000800 */
[----:B------:R-:W-:Y:S01]  /*2f90*/  FMUL.FTZ R91, R151, UR35 ;  /* 0x00000023975b7c20 */ /* 0x000fe20008410000 */
[----:B------:R-:W-:Y:S01]  /*2fa0*/  FFMA.FTZ R114, R114, R115, R162 ;  /* 0x0000007372727223 */ /* 0x000fe200000100a2 */
[----:B--2---:R-:W-:Y:S01]  /*2fb0*/  FMUL.FTZ R96, R128, UR35 ;  /* 0x0000002380607c20 */ /* 0x004fe20008410000 */
[----:B------:R2:W-:Y:S01]  /*2fc0*/  STS [R121+0x2114], R88 ;  /* 0x0021145879007388 */ /* 0x0005e20000000800 */
[----:B------:R-:W-:Y:S01]  /*2fd0*/  FFMA.FTZ R93, R29, -R20, R138 ;  /* 0x800000141d5d7223 */ /* 0x000fe2000001008a */
[----:B------:R-:W-:Y:S01]  /*2fe0*/  FFMA.FTZ R113, R113, R114, R161 ;  /* 0x0000007271717223 */ /* 0x000fe200000100a1 */
[----:B-1----:R-:W-:Y:S01]  /*2ff0*/  FFMA.FTZ R90, R28, -R21, R25 ;  /* 0x800000151c5a7223 */ /* 0x002fe20000010019 */
[----:B------:R-:W-:Y:S01]  /*3000*/  FFMA.FTZ R92, R55, R92, R102 ;  /* 0x0000005c375c7223 */ /* 0x000fe20000010066 */
[----:B------:R-:W-:Y:S01]  /*3010*/  FMUL.FTZ R102, R130, UR35 ;  /* 0x0000002382667c20 */ /* 0x000fe20008410000 */
[----:B------:R-:W-:Y:S01]  /*3020*/  FFMA.FTZ R112, R112, R113, R160 ;  /* 0x0000007170707223 */ /* 0x000fe200000100a0 */
[----:B---3--:R-:W-:Y:S01]  /*3030*/  FMUL.FTZ R98, R152, UR35 ;  /* 0x0000002398627c20 */ /* 0x008fe20008410000 */
[----:B------:R1:W-:Y:S01]  /*3040*/  STS [R121+0x212c], R100 ;  /* 0x00212c6479007388 */ /* 0x0003e20000000800 */
[----:B------:R-:W-:Y:S01]  /*3050*/  FMUL.FTZ R102, R49, R102 ;  /* 0x0000006631667220 */ /* 0x000fe20000410000 */
[----:B------:R-:W-:Y:S01]  /*3060*/  FFMA.FTZ R111, R111, R112, R159 ;  /* 0x000000706f6f7223 */ /* 0x000fe2000001009f */
[----:B--2---:R-:W-:Y:S01]  /*3070*/  FMUL.FTZ R88, R46, R89 ;  /* 0x000000592e587220 */ /* 0x004fe20000410000 */
[----:B------:R-:W-:Y:S01]  /*3080*/  FMUL.FTZ R89, R129, UR35 ;  /* 0x0000002381597c20 */ /* 0x000fe20008410000 */
[----:B------:R-:W-:Y:S01]  /*3090*/  FMUL.FTZ R118, R53, R98 ;  /* 0x0000006235767220 */ /* 0x000fe20000410000 */
[----:B------:R-:W-:Y:S01]  /*30a0*/  FFMA.FTZ R110, R110, R111, R158 ;  /* 0x0000006f6e6e7223 */ /* 0x000fe2000001009e */
[----:B------:R-:W-:Y:S01]  /*30b0*/  FFMA.FTZ R98, R30, -R19, R137 ;  /* 0x800000131e627223 */ /* 0x000fe20000010089 */
[----:B------:R2:W-:Y:S01]  /*30c0*/  STS [R121+0x2128], R88 ;  /* 0x0021285879007388 */ /* 0x0005e20000000800 */
[----:B------:R-:W-:Y:S01]  /*30d0*/  FMUL.FTZ R94, R50, R89 ;  /* 0x00000059325e7220 */ /* 0x000fe20000410000 */
[----:B------:R-:W-:Y:S01]  /*30e0*/  FFMA.FTZ R109, R109, R110, R157 ;  /* 0x0000006e6d6d7223 */ /* 0x000fe2000001009d */
[----:B-1----:R-:W-:Y:S01]  /*30f0*/  FMUL.FTZ R100, R52, R91 ;  /* 0x0000005b34647220 */ /* 0x002fe20000410000 */
[----:B------:R1:W-:Y:S01]  /*3100*/  STS [R121+0x2134], R102 ;  /* 0x0021346679007388 */ /* 0x0003e20000000800 */
[----:B------:R-:W-:Y:S01]  /*3110*/  FFMA.FTZ R101, R33, -R16, R134 ;  /* 0x8000001021657223 */ /* 0x000fe20000010086 */
[----:B------:R-:W-:Y:S01]  /*3120*/  FFMA.FTZ R108, R108, R109, R156 ;  /* 0x0000006d6c6c7223 */ /* 0x000fe2000001009c */
[----:B------:R-:W-:Y:S01]  /*3130*/  FFMA.FTZ R120, R34, -R15, R133 ;  /* 0x8000000f22787223 */ /* 0x000fe20000010085 */
[----:B------:R-:W-:Y:S01]  /*3140*/  STS [R121+0x2138], R94 ;  /* 0x0021385e79007388 */ /* 0x000fe20000000800 */
[----:B------:R-:W-:Y:S01]  /*3150*/  FFMA.FTZ R103, R35, -R14, R132 ;  /* 0x8000000e23677223 */ /* 0x000fe20000010084 */
[----:B------:R-:W-:Y:S01]  /*3160*/  FFMA.FTZ R107, R107, R108, R141 ;  /* 0x0000006c6b6b7223 */ /* 0x000fe2000001008d */
[----:B--2---:R-:W-:Y:S01]  /*3170*/  FMUL.FTZ R88, R51, R96 ;  /* 0x0000006033587220 */ /* 0x004fe20000410000 */
[----:B------:R2:W-:Y:S01]  /*3180*/  STS [R121+0x2140], R100 ;  /* 0x0021406479007388 */ /* 0x0005e20000000800 */
[----:B------:R-:W-:Y:S01]  /*3190*/  FMUL.FTZ R117, R13, R109 ;  /* 0x0000006d0d757220 */ /* 0x000fe20000410000 */
[----:B------:R-:W-:Y:S01]  /*31a0*/  FFMA.FTZ R106, R106, R107, R142 ;  /* 0x0000006b6a6a7223 */ /* 0x000fe2000001008e */
[----:B-1----:R-:W-:Y:S01]  /*31b0*/  FFMA.FTZ R102, R32, -R17, R135 ;  /* 0x8000001120667223 */ /* 0x002fe20000010087 */
[----:B------:R-:W-:Y:S01]  /*31c0*/  STS [R121+0x213c], R88 ;  /* 0x00213c5879007388 */ /* 0x000fe20000000800 */
[----:B------:R-:W-:Y:S01]  /*31d0*/  FMUL.FTZ R99, R15, R107 ;  /* 0x0000006b0f637220 */ /* 0x000fe20000410000 */
[----:B------:R-:W-:Y:S01]  /*31e0*/  FFMA.FTZ R105, R105, R106, R143 ;  /* 0x0000006a69697223 */ /* 0x000fe2000001008f */
[----:B------:R-:W-:Y:S01]  /*31f0*/  FFMA.FTZ R129, R38, -R11, R129 ;  /* 0x8000000b26817223 */ /* 0x000fe20000010081 */
[----:B------:R1:W-:Y:S01]  /*3200*/  STS [R121+0x2144], R118 ;  /* 0x0021447679007388 */ /* 0x0003e20000000800 */
[----:B------:R-:W-:Y:S01]  /*3210*/  FFMA.FTZ R151, R40, -R9, R151 ;  /* 0x8000000928977223 */ /* 0x000fe20000010097 */
[-C--:B------:R-:W-:Y:S01]  /*3220*/  FFMA.FTZ R104, R104, R105.reuse, R144 ;  /* 0x0000006968687223 */ /* 0x080fe20000010090 */
[----:B--2---:R-:W-:Y:S01]  /*3230*/  FMUL.FTZ R100, R154, UR35 ;  /* 0x000000239a647c20 */ /* 0x004fe20008410000 */
[----:B------:R-:W-:Y:S01]  /*3240*/  FMUL.FTZ R95, R17, R105 ;  /* 0x00000069115f7220 */ /* 0x000fe20000410000 */
[----:B------:R2:W-:Y:S01]  /*3250*/  STS [R121+0x2148], R124 ;  /* 0x0021487c79007388 */ /* 0x0005e20000000800 */
[-C--:B------:R-:W-:Y:S01]  /*3260*/  FFMA.FTZ R145, R27, R104.reuse, R145 ;  /* 0x000000681b917223 */ /* 0x080fe20000010091 */
[----:B------:R-:W-:Y:S01]  /*3270*/  FMUL.FTZ R94, R18, R104 ;  /* 0x00000068125e7220 */ /* 0x000fe20000410000 */
[----:B------:R-:W-:Y:S01]  /*3280*/  FMUL.FTZ R126, R55, R100 ;  /* 0x00000064377e7220 */ /* 0x000fe20000410000 */
[----:B------:R-:W-:Y:S01]  /*3290*/  FMUL.FTZ R100, R16, R106 ;  /* 0x0000006a10647220 */ /* 0x000fe20000410000 */
[-C--:B------:R-:W-:Y:S01]  /*32a0*/  FFMA.FTZ R146, R26, R145.reuse, R146 ;  /* 0x000000911a927223 */ /* 0x080fe20000010092 */
[----:B------:R-:W-:Y:S01]  /*32b0*/  FMUL.FTZ R91, R19, R145 ;  /* 0x00000091135b7220 */ /* 0x000fe20000410000 */
[----:B------:R-:W0:Y:S01]  /*32c0*/  LDC.64 R26, c[0x0][0x4d8] ;  /* 0x00013600ff1a7b82 */ /* 0x000e220000000a00 */
[----:B-1----:R-:W-:Y:S01]  /*32d0*/  FMUL.FTZ R118, R14, R108 ;  /* 0x0000006c0e767220 */ /* 0x002fe20000410000 */
[-C--:B------:R-:W-:Y:S01]  /*32e0*/  FFMA.FTZ R0, R0, R146.reuse, R147 ;  /* 0x0000009200007223 */ /* 0x080fe20000010093 */
[----:B------:R-:W-:Y:S01]  /*32f0*/  FMUL.FTZ R96, R20, R146 ;  /* 0x0000009214607220 */ /* 0x000fe20000410000 */
[----:B--2---:R-:W-:Y:S01]  /*3300*/  FFMA.FTZ R124, R36, -R13, R131 ;  /* 0x8000000d247c7223 */ /* 0x004fe20000010083 */
[----:B------:R1:W-:Y:S01]  /*3310*/  STS [R121+0x214c], R126 ;  /* 0x00214c7e79007388 */ /* 0x0003e20000000800 */
[----:B------:R-:W-:Y:S01]  /*3320*/  FMUL.FTZ R25, R21, R0 ;  /* 0x0000000015197220 */ /* 0x000fe20000410000 */
[----:B------:R-:W-:Y:S01]  /*3330*/  FFMA.FTZ R128, R39, -R10, R128 ;  /* 0x8000000a27807223 */ /* 0x000fe20000010080 */
[----:B------:R-:W-:Y:S01]  /*3340*/  FMUL.FTZ R125, R112, UR34 ;  /* 0x00000022707d7c20 */ /* 0x000fe20008410000 */
[----:B------:R-:W-:Y:S01]  /*3350*/  FMUL.FTZ R123, R9, R113 ;  /* 0x00000071097b7220 */ /* 0x000fe20000410000 */
[----:B------:R-:W-:Y:S01]  /*3360*/  FFMA.FTZ R89, R25, R90, RZ ;  /* 0x0000005a19597223 */ /* 0x000fe200000100ff */
[----:B------:R-:W-:Y:S01]  /*3370*/  ULEA UR30, UR10, 0xfffff800, 0xb ;  /* 0xfffff8000a1e7891 */ /* 0x000fe2000f8e58ff */
[----:B------:R-:W-:Y:S01]  /*3380*/  FFMA.FTZ R152, R41, -R8, R152 ;  /* 0x8000000829987223 */ /* 0x000fe20000010098 */
[----:B------:R-:W-:Y:S01]  /*3390*/  FMUL.FTZ R132, R111, UR34 ;  /* 0x000000226f847c20 */ /* 0x000fe20008410000 */
[----:B------:R-:W-:Y:S01]  /*33a0*/  FFMA.FTZ R88, R96, R93, R89 ;  /* 0x0000005d60587223 */ /* 0x000fe20000010059 */
[----:B-1----:R-:W-:Y:S01]  /*33b0*/  FFMA.FTZ R121, R37, -R12, R130 ;  /* 0x8000000c25797223 */ /* 0x002fe20000010082 */
[----:B------:R-:W-:Y:S01]  /*33c0*/  FMUL.FTZ R130, R113, UR34 ;  /* 0x0000002271827c20 */ /* 0x000fe20008410000 */
[----:B------:R-:W-:Y:S01]  /*33d0*/  FMUL.FTZ R126, R10, R112 ;  /* 0x000000700a7e7220 */ /* 0x000fe20000410000 */
[----:B------:R-:W-:Y:S01]  /*33e0*/  FFMA.FTZ R89, R91, R98, R88 ;  /* 0x000000625b597223 */ /* 0x000fe20000010058 */
[----:B------:R-:W-:Y:S01]  /*33f0*/  LOP3.LUT R141, R24, UR30, RZ, 0xfc, !PT ;  /* 0x0000001e188d7c12 */ /* 0x000fe2000f8efcff */
[----:B------:R-:W-:Y:S01]  /*3400*/  FMUL.FTZ R127, R151, R130 ;  /* 0x00000082977f7220 */ /* 0x000fe20000410000 */
[----:B------:R-:W-:Y:S01]  /*3410*/  FFMA.FTZ R154, R43, -R2, R154 ;  /* 0x800000022b9a7223 */ /* 0x000fe2000001009a */
[----:B------:R-:W-:Y:S01]  /*3420*/  FFMA.FTZ R88, R94, R97, R89 ;  /* 0x000000615e587223 */ /* 0x000fe20000010059 */
[----:B------:R-:W-:Y:S01]  /*3430*/  MOV R133, UR44 ;  /* 0x0000002c00857c02 */ /* 0x000fe20008000f00 */
[----:B------:R-:W-:Y:S01]  /*3440*/  FMUL.FTZ R131, R129, R132 ;  /* 0x0000008481837220 */ /* 0x000fe20000410000 */
[----:B------:R-:W-:Y:S01]  /*3450*/  IADD3 R141, PT, PT, -R141, UR50, RZ ;  /* 0x000000328d8d7c10 */ /* 0x000fe2000fffe1ff */
[----:B------:R-:W-:Y:S01]  /*3460*/  FFMA.FTZ R89, R95, R102, R88 ;  /* 0x000000665f597223 */ /* 0x000fe20000010058 */
[----:B------:R-:W-:Y:S01]  /*3470*/  MOV R88, R24 ;  /* 0x0000001800587202 */ /* 0x000fe20000000f00 */
[----:B------:R-:W-:Y:S01]  /*3480*/  FFMA.FTZ R153, R42, -R3, R153 ;  /* 0x800000032a997223 */ /* 0x000fe20000010099 */
[----:B------:R-:W-:Y:S01]  /*3490*/  ISETP.GE.AND P6, PT, R141, 0x1, PT ;  /* 0x000000018d00780c */ /* 0x000fe20003fc6270 */
[----:B------:R-:W-:Y:S01]  /*34a0*/  FFMA.FTZ R122, R100, R101, R89 ;  /* 0x00000065647a7223 */ /* 0x000fe20000010059 */
[----:B------:R-:W-:Y:S01]  /*34b0*/  MOV R89, RZ ;  /* 0x000000ff00597202 */ /* 0x000fe20000000f00 */
[----:B------:R-:W-:Y:S01]  /*34c0*/  FMUL.FTZ R134, R115, UR34 ;  /* 0x0000002273867c20 */ /* 0x000fe20008410000 */
[----:B------:R-:W-:Y:S01]  /*34d0*/  BSSY.RECONVERGENT B0, `(.L_x_1982) ;  /* 0x0000046000007945 */ /* 0x000fe20003800200 */
[----:B------:R-:W-:Y:S01]  /*34e0*/  FFMA.FTZ R119, R99, R120, R122 ;  /* 0x0000007863777223 */ /* 0x000fe2000001007a */
[----:B------:R-:W-:Y:S01]  /*34f0*/  FMUL.FTZ R122, R12, R110 ;  /* 0x0000006e0c7a7220 */ /* 0x000fe20000410000 */
[----:B0-----:R-:W-:Y:S01]  /*3500*/  IMAD.WIDE.U32 R88, R26, UR28, R88 ;  /* 0x0000001c1a587c25 */ /* 0x001fe2000f8e0058 */
[----:B------:R-:W-:-:S03]  /*3510*/  ISETP.GE.AND P5, PT, R141, 0x81, PT ;  /* 0x000000818d00780c */ /* 0x000fc60003fa6270 */
[----:B------:R-:W-:Y:S01]  /*3520*/  FFMA.FTZ R26, R118, R103, R119 ;  /* 0x00000067761a7223 */ /* 0x000fe20000010077 */
[----:B------:R-:W-:Y:S01]  /*3530*/  FMUL.FTZ R119, R11, R111 ;  /* 0x0000006f0b777220 */ /* 0x000fe20000410000 */
[----:B------:R-:W-:Y:S01]  /*3540*/  IMAD R89, R27, UR28, R89 ;  /* 0x0000001c1b597c24 */ /* 0x000fe2000f8e0259 */
[----:B------:R-:W-:Y:S01]  /*3550*/  USHF.R.S32.HI UR28, URZ, 0x1f, UR9 ;  /* 0x0000001fff1c7899 */ /* 0x000fe20008011409 */
[----:B------:R-:W-:Y:S01]  /*3560*/  FFMA.FTZ R27, R117, R124, R26 ;  /* 0x0000007c751b7223 */ /* 0x000fe2000001001a */
[C---:B------:R-:W-:Y:S01]  /*3570*/  ISETP.GE.AND P4, PT, R141.reuse, 0x101, PT ;  /* 0x000001018d00780c */ /* 0x040fe20003f86270 */
[----:B------:R-:W-:Y:S01]  /*3580*/  FMUL.FTZ R140, R110, UR34 ;  /* 0x000000226e8c7c20 */ /* 0x000fe20008410000 */
[----:B------:R-:W-:Y:S01]  /*3590*/  UIMAD UR28, UR28, UR42, URZ ;  /* 0x0000002a1c1c72a4 */ /* 0x000fe2000f8e02ff */
[----:B------:R-:W-:Y:S01]  /*35a0*/  FFMA.FTZ R26, R122, R121, R27 ;  /* 0x000000797a1a7223 */ /* 0x000fe2000001001b */
[----:B------:R-:W-:Y:S01]  /*35b0*/  ISETP.GE.AND P3, PT, R141, 0x181, PT ;  /* 0x000001818d00780c */ /* 0x000fe20003f66270 */
[----:B------:R-:W-:Y:S01]  /*35c0*/  FMUL.FTZ R139, R109, UR34 ;  /* 0x000000226d8b7c20 */ /* 0x000fe20008410000 */
[----:B------:R-:W-:Y:S01]  /*35d0*/  UIMAD UR28, UR9, UR43, UR28 ;  /* 0x0000002b091c72a4 */ /* 0x000fe2000f8e021c */
[----:B------:R-:W-:Y:S01]  /*35e0*/  FFMA.FTZ R27, R119, R129, R26 ;  /* 0x00000081771b7223 */ /* 0x000fe2000001001a */
[----:B------:R-:W-:Y:S01]  /*35f0*/  FMUL.FTZ R129, R3, R115 ;  /* 0x0000007303817220 */ /* 0x000fe20000410000 */
[----:B------:R-:W-:Y:S01]  /*3600*/  FMUL.FTZ R138, R108, UR34 ;  /* 0x000000226c8a7c20 */ /* 0x000fe20008410000 */
[----:B------:R-:W-:Y:S01]  /*3610*/  FMUL.FTZ R137, R107, UR34 ;  /* 0x000000226b897c20 */ /* 0x000fe20008410000 */
[----:B------:R-:W-:Y:S01]  /*3620*/  FFMA.FTZ R26, R126, R128, R27 ;  /* 0x000000807e1a7223 */ /* 0x000fe2000001001b */
[----:B------:R-:W-:Y:S01]  /*3630*/  FMUL.FTZ R128, R128, R125 ;  /* 0x0000007d80807220 */ /* 0x000fe20000410000 */
[----:B------:R-:W-:Y:S01]  /*3640*/  FFMA.FTZ R125, R40, R113, R127 ;  /* 0x00000071287d7223 */ /* 0x000fe2000001007f */
[----:B------:R-:W-:Y:S01]  /*3650*/  IADD3 R113, PT, PT, R24, 0x80, RZ ;  /* 0x0000008018717810 */ /* 0x000fe20007ffe0ff */
[----:B------:R-:W-:Y:S01]  /*3660*/  FFMA.FTZ R151, R123, R151, R26 ;  /* 0x000000977b977223 */ /* 0x000fe2000001001a */
[----:B------:R-:W-:Y:S01]  /*3670*/  MOV R27, UR42 ;  /* 0x0000002a001b7c02 */ /* 0x000fe20008000f00 */
[----:B------:R-:W-:Y:S01]  /*3680*/  FMUL.FTZ R127, R153, R134 ;  /* 0x00000086997f7220 */ /* 0x000fe20000410000 */
[----:B------:R-:W-:Y:S01]  /*3690*/  LEA.HI R113, R113, R24, RZ, 0x1b ;  /* 0x0000001871717211 */ /* 0x000fe200078fd8ff */
[----:B------:R-:W-:Y:S01]  /*36a0*/  FMUL.FTZ R136, R106, UR34 ;  /* 0x000000226a887c20 */ /* 0x000fe20008410000 */
[----:B------:R-:W-:Y:S01]  /*36b0*/  FMUL.FTZ R135, R105, UR34 ;  /* 0x0000002269877c20 */ /* 0x000fe20008410000 */
[----:B------:R-:W-:Y:S01]  /*36c0*/  IMAD.WIDE.U32 R88, R27, UR9, R88 ;  /* 0x000000091b587c25 */ /* 0x000fe2000f8e0058 */
[----:B------:R-:W-:Y:S01]  /*36d0*/  LEA R143, R113, UR23, 0x2 ;  /* 0x00000017718f7c11 */ /* 0x000fe2000f8e10ff */
[----:B------:R-:W-:Y:S02]  /*36e0*/  BAR.SYNC.DEFER_BLOCKING 0x0 ;  /* 0x0000000000007b1d */ /* 0x000fe40000010000 */
[----:B------:R-:W-:Y:S01]  /*36f0*/  FMUL.FTZ R27, R114, UR34 ;  /* 0x00000022721b7c20 */ /* 0x000fe20008410000 */
[----:B------:R-:W-:Y:S01]  /*3700*/  FFMA.FTZ R127, R42, R115, R127 ;  /* 0x000000732a7f7223 */ /* 0x000fe2000001007f */
[----:B------:R-:W-:Y:S01]  /*3710*/  IADD3 R26, P2, PT, R88, UR30, RZ ;  /* 0x0000001e581a7c10 */ /* 0x000fe2000ff5e0ff */
[----:B------:R-:W-:Y:S01]  /*3720*/  FMUL.FTZ R134, R104, UR34 ;  /* 0x0000002268867c20 */ /* 0x000fe20008410000 */
[----:B------:R-:W-:Y:S01]  /*3730*/  FMUL.FTZ R130, R152, R27 ;  /* 0x0000001b98827220 */ /* 0x000fe20000410000 */
[----:B------:R-:W-:-:S02]  /*3740*/  IADD3 R113, PT, PT, R24, 0x200, RZ ;  /* 0x0000020018717810 */ /* 0x000fc40007ffe0ff */
[----:B------:R-:W-:Y:S01]  /*3750*/  IADD3.X R27, PT, PT, R89, UR28, RZ, P2, !PT ;  /* 0x0000001c591b7c10 */ /* 0x000fe200097fe4ff */
[----:B------:R-:W-:Y:S01]  /*3760*/  FMUL.FTZ R89, R116, UR34 ;  /* 0x0000002274597c20 */ /* 0x000fe20008410000 */
[-C--:B------:R-:W-:Y:S01]  /*3770*/  FFMA.FTZ R130, R41, R114.reuse, R130 ;  /* 0x0000007229827223 */ /* 0x080fe20000010082 */
[----:B------:R-:W-:Y:S02]  /*3780*/  FMUL.FTZ R114, R8, R114 ;  /* 0x0000007208727220 */ /* 0x000fe40000410000 */
[----:B------:R-:W-:Y:S01]  /*3790*/  FMUL.FTZ R132, R154, R89 ;  /* 0x000000599a847220 */ /* 0x000fe20000410000 */
[----:B------:R-:W-:Y:S01]  /*37a0*/  IMAD.WIDE.U32 R88, R133, UR8, R26 ;  /* 0x0000000885587c25 */ /* 0x000fe2000f8e001a */
[----:B------:R-:W-:-:S03]  /*37b0*/  MOV R27, UR45 ;  /* 0x0000002d001b7c02 */ /* 0x000fc60008000f00 */
[----:B------:R-:W-:Y:S01]  /*37c0*/  FFMA.FTZ R152, R114, R152, R151 ;  /* 0x0000009872987223 */ /* 0x000fe20000010097 */
[-C--:B------:R-:W-:Y:S01]  /*37d0*/  FFMA.FTZ R132, R43, R116.reuse, R132 ;  /* 0x000000742b847223 */ /* 0x080fe20000010084 */
[----:B------:R-:W-:Y:S01]  /*37e0*/  IADD3 R133, PT, PT, R24, 0x180, RZ ;  /* 0x0000018018857810 */ /* 0x000fe20007ffe0ff */
[----:B------:R-:W-:Y:S01]  /*37f0*/  FMUL.FTZ R116, R2, R116 ;  /* 0x0000007402747220 */ /* 0x000fe20000410000 */
[----:B------:R-:W-:Y:S01]  /*3800*/  IMAD R27, R27, UR8, R89 ;  /* 0x000000081b1b7c24 */ /* 0x000fe2000f8e0259 */
[----:B------:R-:W-:Y:S01]  /*3810*/  IADD3 R89, PT, PT, R24, 0x100, RZ ;  /* 0x0000010018597810 */ /* 0x000fe20007ffe0ff */
[----:B------:R-:W-:Y:S01]  /*3820*/  FFMA.FTZ R115, R129, R153, R152 ;  /* 0x0000009981737223 */ /* 0x000fe20000010098 */
[----:B------:R-:W-:Y:S01]  /*3830*/  LEA R26, P2, R88, UR46, 0x2 ;  /* 0x0000002e581a7c11 */ /* 0x000fe2000f8410ff */
[----:B------:R-:W0:Y:S01]  /*3840*/  LDS R143, [R143+0x2310] ;  /* 0x002310008f8f7984 */ /* 0x000e220000000800 */
[----:B------:R-:W-:Y:S01]  /*3850*/  LEA.HI R89, R89, R24, RZ, 0x1b ;  /* 0x0000001859597211 */ /* 0x000fe200078fd8ff */
[----:B------:R-:W-:Y:S01]  /*3860*/  FFMA.FTZ R115, R116, R154, R115 ;  /* 0x0000009a74737223 */ /* 0x000fe20000010073 */
[----:B------:R-:W-:Y:S01]  /*3870*/  LEA.HI.X R27, R88, UR47, R27, 0x2, P2 ;  /* 0x0000002f581b7c11 */ /* 0x000fe200090f141b */
[----:B------:R-:W-:Y:S01]  /*3880*/  FMUL.FTZ R88, R146, UR34 ;  /* 0x0000002292587c20 */ /* 0x000fe20008410000 */
[----:B------:R-:W-:Y:S01]  /*3890*/  LEA.HI R142, R133, R24, RZ, 0x1b ;  /* 0x00000018858e7211 */ /* 0x000fe200078fd8ff */
[----:B------:R-:W-:Y:S01]  /*38a0*/  FMUL.FTZ R133, R145, UR34 ;  /* 0x0000002291857c20 */ /* 0x000fe20008410000 */
[----:B------:R-:W-:Y:S01]  /*38b0*/  LEA R148, R89, UR23, 0x2 ;  /* 0x0000001759947c11 */ /* 0x000fe2000f8e10ff */
[----:B------:R-:W-:Y:S01]  /*38c0*/  FMUL.FTZ R89, R0, UR34 ;  /* 0x0000002200597c20 */ /* 0x000fe20008410000 */
[----:B------:R-:W-:Y:S01]  /*38d0*/  ISETP.GE.AND P2, PT, R141, 0x201, PT ;  /* 0x000002018d00780c */ /* 0x000fe20003f46270 */
[----:B------:R-:W-:-:S12]  /*38e0*/  @!P6 BRA `(.L_x_1983) ;  /* 0x000000000010e947 */ /* 0x000fd80003800000 */
[----:B------:R-:W-:-:S04]  /*38f0*/  LEA.HI R144, R24, R24, RZ, 0x1b ;  /* 0x0000001818907211 */ /* 0x000fc800078fd8ff */
[----:B------:R-:W-:-:S05]  /*3900*/  LEA R144, R144, UR23, 0x2 ;  /* 0x0000001790907c11 */ /* 0x000fca000f8e10ff */
[----:B------:R-:W1:Y:S04]  /*3910*/  LDS R147, [R144+0x2110] ;  /* 0x0021100090937984 */ /* 0x000e680000000800 */
[----:B-1----:R1:W-:Y:S02]  /*3920*/  REDG.E.ADD.F32.FTZ.RN.STRONG.GPU desc[UR32][R26.64], R147 ;  /* 0x000000931a0079a6 */ /* 0x0023e4000c12f320 */
.L_x_1983:
[----:B------:R-:W-:Y:S05]  /*3930*/  BSYNC.RECONVERGENT B0 ;  /* 0x0000000000007941 */ /* 0x000fea0003800200 */
.L_x_1982:
[----:B------:R-:W-:Y:S01]  /*3940*/  BSSY.RECONVERGENT B0, `(.L_x_1984) ;  /* 0x0000004000007945 */ /* 0x000fe20003800200 */
[----:B------:R-:W-:-:S03]  /*3950*/  ISETP.GE.AND P6, PT, R141, 0x281, PT ;  /* 0x000002818d00780c */ /* 0x000fc60003fc6270 */
[----:B------:R-:W-:Y:S10]  /*3960*/  @!P5 BRA `(.L_x_1985) ;  /* 0x000000000004d947 */ /* 0x000ff40003800000 */
[----:B0-----:R2:W-:Y:S02]  /*3970*/  REDG.E.ADD.F32.FTZ.RN.STRONG.GPU desc[UR32][R26.64+0x200], R143 ;  /* 0x0002008f1a0079a6 */ /* 0x0015e4000c12f320 */
.L_x_1985:
[----:B------:R-:W-:Y:S05]  /*3980*/  BSYNC.RECONVERGENT B0 ;  /* 0x0000000000007941 */ /* 0x000fea0003800200 */
.L_x_1984:
[----:B0-2---:R0:W2:Y:S01]  /*3990*/  LDS R143, [R148+0x2510] ;  /* 0x00251000948f7984 */ /* 0x0050a20000000800 */
[----:B------:R-:W-:Y:S01]  /*39a0*/  BSSY.RECONVERGENT B0, `(.L_x_1986) ;  /* 0x0000006000007945 */ /* 0x000fe20003800200 */
[----:B-1----:R-:W-:Y:S02]  /*39b0*/  IADD3 R147, PT, PT, R24, 0x280, RZ ;  /* 0x0000028018937810 */ /* 0x002fe40007ffe0ff */
[----:B------:R-:W-:Y:S02]  /*39c0*/  LEA.HI R144, R113, R24, RZ, 0x1b ;  /* 0x0000001871907211 */ /* 0x000fe400078fd8ff */
[----:B------:R-:W-:Y:S01]  /*39d0*/  LEA R142, R142, UR23, 0x2 ;  /* 0x000000178e8e7c11 */ /* 0x000fe2000f8e10ff */
[----:B------:R-:W-:Y:S06]  /*39e0*/  @!P4 BRA `(.L_x_1987) ;  /* 0x000000000004c947 */ /* 0x000fec0003800000 */
[----:B--2---:R1:W-:Y:S02]  /*39f0*/  REDG.E.ADD.F32.FTZ.RN.STRONG.GPU desc[UR32][R26.64+0x400], R143 ;  /* 0x0004008f1a0079a6 */ /* 0x0043e4000c12f320 */
.L_x_1987:
[----:B------:R-:W-:Y:S05]  /*3a00*/  BSYNC.RECONVERGENT B0 ;  /* 0x0000000000007941 */ /* 0x000fea0003800200 */
.L_x_1986:
[----:B-12---:R1:W2:Y:S01]  /*3a10*/  LDS R143, [R142+0x2710] ;  /* 0x002710008e8f7984 */ /* 0x0062a20000000800 */
[----:B------:R-:W-:Y:S01]  /*3a20*/  BSSY.RECONVERGENT B0, `(.L_x_1988) ;  /* 0x0000005000007945 */ /* 0x000fe20003800200 */
[----:B------:R-:W-:Y:S02]  /*3a30*/  LEA.HI R147, R147, R24, RZ, 0x1b ;  /* 0x0000001893937211 */ /* 0x000fe400078fd8ff */
[----:B------:R-:W-:Y:S01]  /*3a40*/  LEA R144, R144, UR23, 0x2 ;  /* 0x0000001790907c11 */ /* 0x000fe2000f8e10ff */
[----:B------:R-:W-:Y:S06]  /*3a50*/  @!P3 BRA `(.L_x_1989) ;  /* 0x000000000004b947 */ /* 0x000fec0003800000 */
[----:B--2---:R3:W-:Y:S02]  /*3a60*/  REDG.E.ADD.F32.FTZ.RN.STRONG.GPU desc[UR32][R26.64+0x600], R143 ;  /* 0x0006008f1a0079a6 */ /* 0x0047e4000c12f320 */
.L_x_1989:
[----:B------:R-:W-:Y:S05]  /*3a70*/  BSYNC.RECONVERGENT B0 ;  /* 0x0000000000007941 */ /* 0x000fea0003800200 */
.L_x_1988:
[----:B--23--:R2:W3:Y:S01]  /*3a80*/  LDS R143, [R144+0x2910] ;  /* 0x00291000908f7984 */ /* 0x00c4e20000000800 */
[----:B------:R-:W-:Y:S01]  /*3a90*/  BSSY.RECONVERGENT B0, `(.L_x_1990) ;  /* 0x0000004000007945 */ /* 0x000fe20003800200 */
[----:B-1----:R-:W-:-:S03]  /*3aa0*/  LEA R142, R147, UR23, 0x2 ;  /* 0x00000017938e7c11 */ /* 0x002fc6000f8e10ff */
[----:B------:R-:W-:Y:S05]  /*3ab0*/  @!P2 BRA `(.L_x_1991) ;  /* 0x000000000004a947 */ /* 0x000fea0003800000 */
[----:B---3--:R1:W-:Y:S02]  /*3ac0*/  REDG.E.ADD.F32.FTZ.RN.STRONG.GPU desc[UR32][R26.64+0x800], R143 ;  /* 0x0008008f1a0079a6 */ /* 0x0083e4000c12f320 */
.L_x_1991:
[----:B------:R-:W-:Y:S05]  /*3ad0*/  BSYNC.RECONVERGENT B0 ;  /* 0x0000000000007941 */ /* 0x000fea0003800200 */
.L_x_1990:
[----:B-1-3--:R1:W3:Y:S01]  /*3ae0*/  LDS R143, [R142+0x2b10] ;  /* 0x002b10008e8f7984 */ /* 0x00a2e20000000800 */
[----:B------:R-:W-:Y:S01]  /*3af0*/  BSSY.RECONVERGENT B0, `(.L_x_1992) ;  /* 0x0000005000007945 */ /* 0x000fe20003800200 */
[C---:B------:R-:W-:Y:S02]  /*3b00*/  IADD3 R147, PT, PT, R24.reuse, 0x300, RZ ;  /* 0x0000030018937810 */ /* 0x040fe40007ffe0ff */
[----:B------:R-:W-:Y:S01]  /*3b10*/  IADD3 R149, PT, PT, R24, 0x380, RZ ;  /* 0x0000038018957810 */ /* 0x000fe20007ffe0ff */
[----:B------:R-:W-:Y:S06]  /*3b20*/  @!P6 BRA `(.L_x_1993) ;  /* 0x000000000004e947 */ /* 0x000fec0003800000 */
[----:B---3--:R4:W-:Y:S02]  /*3b30*/  REDG.E.ADD.F32.FTZ.RN.STRONG.GPU desc[UR32][R26.64+0xa00], R143 ;  /* 0x000a008f1a0079a6 */ /* 0x0089e4000c12f320 */
.L_x_1993:
[----:B------:R-:W-:Y:S05]  /*3b40*/  BSYNC.RECONVERGENT B0 ;  /* 0x0000000000007941 */ /* 0x000fea0003800200 */
.L_x_1992:
[----:B---34-:R-:W-:Y:S01]  /*3b50*/  LOP3.LUT R143, R24, 0x400, RZ, 0xfc, !PT ;  /* 0x00000400188f7812 */ /* 0x018fe200078efcff */
[----:B------:R-:W-:Y:S01]  /*3b60*/  BSSY.RECONVERGENT B0, `(.L_x_1994) ;  /* 0x000000f000007945 */ /* 0x000fe20003800200 */
[-C--:B------:R-:W-:Y:S02]  /*3b70*/  LEA.HI R147, R147, R24.reuse, RZ, 0x1b ;  /* 0x0000001893937211 */ /* 0x080fe400078fd8ff */
[-C--:B-1----:R-:W-:Y:S02]  /*3b80*/  LEA.HI R142, R143, R24.reuse, RZ, 0x1b ;  /* 0x000000188f8e7211 */ /* 0x082fe400078fd8ff */
[----:B------:R-:W-:Y:S02]  /*3b90*/  LEA R143, R147, UR23, 0x2 ;  /* 0x00000017938f7c11 */ /* 0x000fe4000f8e10ff */
[----:B------:R-:W-:Y:S02]  /*3ba0*/  ISETP.GE.AND P6, PT, R141, 0x301, PT ;  /* 0x000003018d00780c */ /* 0x000fe40003fc6270 */
[----:B------:R-:W-:-:S02]  /*3bb0*/  LEA.HI R149, R149, R24, RZ, 0x1b ;  /* 0x0000001895957211 */ /* 0x000fc400078fd8ff */
[----:B------:R-:W1:Y:S01]  /*3bc0*/  LDS R143, [R143+0x2d10] ;  /* 0x002d10008f8f7984 */ /* 0x000e620000000800 */
[----:B------:R-:W-:Y:S02]  /*3bd0*/  IADD3 R151, PT, PT, R24, 0x480, RZ ;  /* 0x0000048018977810 */ /* 0x000fe40007ffe0ff */
[----:B------:R-:W-:Y:S02]  /*3be0*/  LEA R149, R149, UR23, 0x2 ;  /* 0x0000001795957c11 */ /* 0x000fe4000f8e10ff */
[C---:B------:R-:W-:Y:S02]  /*3bf0*/  ISETP.GE.AND P2, PT, R141.reuse, 0x381, PT ;  /* 0x000003818d00780c */ /* 0x040fe40003f46270 */
[C---:B------:R-:W-:Y:S02]  /*3c00*/  ISETP.GE.AND P3, PT, R141.reuse, 0x401, PT ;  /* 0x000004018d00780c */ /* 0x040fe40003f66270 */
[C---:B------:R-:W-:Y:S02]  /*3c10*/  ISETP.GE.AND P4, PT, R141.reuse, 0x481, PT ;  /* 0x000004818d00780c */ /* 0x040fe40003f86270 */
[----:B------:R-:W-:Y:S01]  /*3c20*/  ISETP.GE.AND P5, PT, R141, 0x501, PT ;  /* 0x000005018d00780c */ /* 0x000fe20003fa6270 */
[----:B------:R-:W-:-:S12]  /*3c30*/  @!P6 BRA `(.L_x_1995) ;  /* 0x000000000004e947 */ /* 0x000fd80003800000 */
[----:B-1----:R3:W-:Y:S02]  /*3c40*/  REDG.E.ADD.F32.FTZ.RN.STRONG.GPU desc[UR32][R26.64+0xc00], R143 ;  /* 0x000c008f1a0079a6 */ /* 0x0027e4000c12f320 */
.L_x_1995:
[----:B------:R-:W-:Y:S05]  /*3c50*/  BSYNC.RECONVERGENT B0 ;  /* 0x0000000000007941 */ /* 0x000fea0003800200 */
.L_x_1994:
[----:B-1-3--:R1:W3:Y:S01]  /*3c60*/  LDS R143, [R149+0x2f10] ;  /* 0x002f1000958f7984 */ /* 0x00a2e20000000800 */
[----:B------:R-:W-:Y:S01]  /*3c70*/  BSSY.RECONVERGENT B0, `(.L_x_1996) ;  /* 0x0000006000007945 */ /* 0x000fe20003800200 */
[----:B------:R-:W-:Y:S02]  /*3c80*/  IADD3 R147, PT, PT, R24, 0x500, RZ ;  /* 0x0000050018937810 */ /* 0x000fe40007ffe0ff */
[----:B------:R-:W-:Y:S02]  /*3c90*/  LEA.HI R151, R151, R24, RZ, 0x1b ;  /* 0x0000001897977211 */ /* 0x000fe400078fd8ff */
[----:B------:R-:W-:Y:S01]  /*3ca0*/  LEA R142, R142, UR23, 0x2 ;  /* 0x000000178e8e7c11 */ /* 0x000fe2000f8e10ff */
[----:B------:R-:W-:Y:S06]  /*3cb0*/  @!P2 BRA `(.L_x_1997) ;  /* 0x000000000004a947 */ /* 0x000fec0003800000 */
[----:B---3--:R4:W-:Y:S02]  /*3cc0*/  REDG.E.ADD.F32.FTZ.RN.STRONG.GPU desc[UR32][R26.64+0xe00], R143 ;  /* 0x000e008f1a0079a6 */ /* 0x0089e4000c12f320 */
.L_x_1997:
[----:B------:R-:W-:Y:S05]  /*3cd0*/  BSYNC.RECONVERGENT B0 ;  /* 0x0000000000007941 */ /* 0x000fea0003800200 */
.L_x_1996:
[----:B---34-:R3:W4:Y:S01]  /*3ce0*/  LDS R143, [R142+0x3110] ;  /* 0x003110008e8f7984 */ /* 0x0187220000000800 */
[----:B------:R-:W-:Y:S01]  /*3cf0*/  BSSY.RECONVERGENT B0, `(.L_x_1998) ;  /* 0x0000005000007945 */ /* 0x000fe20003800200 */
[----:B------:R-:W-:Y:S02]  /*3d00*/  LEA.HI R147, R147, R24, RZ, 0x1b ;  /* 0x0000001893937211 */ /* 0x000fe400078fd8ff */
[----:B------:R-:W-:Y:S01]  /*3d10*/  LEA R151, R151, UR23, 0x2 ;  /* 0x0000001797977c11 */ /* 0x000fe2000f8e10ff */
[----:B------:R-:W-:Y:S06]  /*3d20*/  @!P3 BRA `(.L_x_1999) ;  /* 0x000000000004b947 */ /* 0x000fec0003800000 */
[----:B----4-:R4:W-:Y:S02]  /*3d30*/  REDG.E.ADD.F32.FTZ.RN.STRONG.GPU desc[UR32][R26.64+0x1000], R143 ;  /* 0x0010008f1a0079a6 */ /* 0x0109e4000c12f320 */
.L_x_1999:
[----:B------:R-:W-:Y:S05]  /*3d40*/  BSYNC.RECONVERGENT B0 ;  /* 0x0000000000007941 */ /* 0x000fea0003800200 */
.L_x_1998:
[----:B----4-:R4:W0:Y:S01]  /*3d50*/  LDS R143, [R151+0x3310] ;  /* 0x00331000978f7984 */ /* 0x0108220000000800 */
[----:B------:R-:W-:Y:S01]  /*3d60*/  BSSY.RECONVERGENT B0, `(.L_x_2000) ;  /* 0x0000004000007945 */ /* 0x000fe20003800200 */
[----:B---3--:R-:W-:-:S03]  /*3d70*/  LEA R142, R147, UR23, 0x2 ;  /* 0x00000017938e7c11 */ /* 0x008fc6000f8e10ff */
[----:B------:R-:W-:Y:S05]  /*3d80*/  @!P4 BRA `(.L_x_2001) ;  /* 0x000000000004c947 */ /* 0x000fea0003800000 */
[----:B0-----:R3:W-:Y:S02]  /*3d90*/  REDG.E.ADD.F32.FTZ.RN.STRONG.GPU desc[UR32][R26.64+0x1200], R143 ;  /* 0x0012008f1a0079a6 */ /* 0x0017e4000c12f320 */
.L_x_2001:
[----:B------:R-:W-:Y:S05]  /*3da0*/  BSYNC.RECONVERGENT B0 ;  /* 0x0000000000007941 */ /* 0x000fea0003800200 */
.L_x_2000:
[----:B0--3--:R0:W3:Y:S01]  /*3db0*/  LDS R143, [R142+0x3510] ;  /* 0x003510008e8f7984 */ /* 0x0090e20000000800 */
[----:B------:R-:W-:Y:S01]  /*3dc0*/  BSSY.RECONVERGENT B0, `(.L_x_2002) ;  /* 0x0000005000007945 */ /* 0x000fe20003800200 */
[C---:B------:R-:W-:Y:S02]  /*3dd0*/  IADD3 R147, PT, PT, R24.reuse, 0x580, RZ ;  /* 0x0000058018937810 */ /* 0x040fe40007ffe0ff */
[----:B-1----:R-:W-:Y:S01]  /*3de0*/  IADD3 R149, PT, PT, R24, 0x600, RZ ;  /* 0x0000060018957810 */ /* 0x002fe20007ffe0ff */
[----:B------:R-:W-:Y:S06]  /*3df0*/  @!P5 BRA `(.L_x_2003) ;  /* 0x000000000004d947 */ /* 0x000fec0003800000 */
[----:B---3--:R1:W-:Y:S02]  /*3e00*/  REDG.E.ADD.F32.FTZ.RN.STRONG.GPU desc[UR32][R26.64+0x1400], R143 ;  /* 0x0014008f1a0079a6 */ /* 0x0083e4000c12f320 */
.L_x_2003:
[----:B------:R-:W-:Y:S05]  /*3e10*/  BSYNC.RECONVERGENT B0 ;  /* 0x0000000000007941 */ /* 0x000fea0003800200 */
.L_x_2002:
[----:B-1-3--:R-:W-:Y:S01]  /*3e20*/  IADD3 R143, PT, PT, R24, 0x680, RZ ;  /* 0x00000680188f7810 */ /* 0x00afe20007ffe0ff */
[----:B------:R-:W-:Y:S01]  /*3e30*/  BSSY.RECONVERGENT B0, `(.L_x_2004) ;  /* 0x000000f000007945 */ /* 0x000fe20003800200 */
[-C--:B------:R-:W-:Y:S02]  /*3e40*/  LEA.HI R147, R147, R24.reuse, RZ, 0x1b ;  /* 0x0000001893937211 */ /* 0x080fe400078fd8ff */
[-C--:B0-----:R-:W-:Y:S02]  /*3e50*/  LEA.HI R142, R143, R24.reuse, RZ, 0x1b ;  /* 0x000000188f8e7211 */ /* 0x081fe400078fd8ff */
[----:B------:R-:W-:Y:S02]  /*3e60*/  LEA R143, R147, UR23, 0x2 ;  /* 0x00000017938f7c11 */ /* 0x000fe4000f8e10ff */
[----:B------:R-:W-:Y:S02]  /*3e70*/  ISETP.GE.AND P6, PT, R141, 0x581, PT ;  /* 0x000005818d00780c */ /* 0x000fe40003fc6270 */
[----:B------:R-:W-:-:S02]  /*3e80*/  LEA.HI R149, R149, R24, RZ, 0x1b ;  /* 0x0000001895957211 */ /* 0x000fc400078fd8ff */
[----:B------:R-:W0:Y:S01]  /*3e90*/  LDS R143, [R143+0x3710] ;  /* 0x003710008f8f7984 */ /* 0x000e220000000800 */
[----:B----4-:R-:W-:Y:S02]  /*3ea0*/  IADD3 R151, PT, PT, R24, 0x700, RZ ;  /* 0x0000070018977810 */ /* 0x010fe40007ffe0ff */
[----:B------:R-:W-:Y:S02]  /*3eb0*/  LEA R149, R149, UR23, 0x2 ;  /* 0x0000001795957c11 */ /* 0x000fe4000f8e10ff */
[C---:B------:R-:W-:Y:S02]  /*3ec0*/  ISETP.GE.AND P2, PT, R141.reuse, 0x601, PT ;  /* 0x000006018d00780c */ /* 0x040fe40003f46270 */
[C---:B------:R-:W-:Y:S02]  /*3ed0*/  ISETP.GE.AND P3, PT, R141.reuse, 0x681, PT ;  /* 0x000006818d00780c */ /* 0x040fe40003f66270 */
[C---:B------:R-:W-:Y:S02]  /*3ee0*/  ISETP.GE.AND P4, PT, R141.reuse, 0x701, PT ;  /* 0x000007018d00780c */ /* 0x040fe40003f86270 */
[----:B------:R-:W-:Y:S01]  /*3ef0*/  ISETP.GE.AND P5, PT, R141, 0x781, PT ;  /* 0x000007818d00780c */ /* 0x000fe20003fa6270 */
[----:B------:R-:W-:-:S12]  /*3f00*/  @!P6 BRA `(.L_x_2005) ;  /* 0x000000000004e947 */ /* 0x000fd80003800000 */
[----:B0-----:R1:W-:Y:S02]  /*3f10*/  REDG.E.ADD.F32.FTZ.RN.STRONG.GPU desc[UR32][R26.64+0x1600], R143 ;  /* 0x0016008f1a0079a6 */ /* 0x0013e4000c12f320 */
.L_x_2005:
[----:B------:R-:W-:Y:S05]  /*3f20*/  BSYNC.RECONVERGENT B0 ;  /* 0x0000000000007941 */ /* 0x000fea0003800200 */
.L_x_2004:
[----:B------:R3:W4:Y:S01]  /*3f30*/  LDS R141, [R149+0x3910] ;  /* 0x00391000958d7984 */ /* 0x0007220000000800 */
[----:B------:R-:W-:Y:S01]  /*3f40*/  BSSY.RECONVERGENT B0, `(.L_x_2006) ;  /* 0x0000006000007945 */ /* 0x000fe20003800200 */
[----:B01----:R-:W-:Y:S02]  /*3f50*/  IADD3 R143, PT, PT, R24, 0x780, RZ ;  /* 0x00000780188f7810 */ /* 0x003fe40007ffe0ff */
[----:B------:R-:W-:Y:S02]  /*3f60*/  LEA.HI R151, R151, R24, RZ, 0x1b ;  /* 0x0000001897977211 */ /* 0x000fe400078fd8ff */
[----:B------:R-:W-:Y:S01]  /*3f70*/  LEA R142, R142, UR23, 0x2 ;  /* 0x000000178e8e7c11 */ /* 0x000fe2000f8e10ff */
[----:B------:R-:W-:Y:S06]  /*3f80*/  @!P2 BRA `(.L_x_2007) ;  /* 0x000000000004a947 */ /* 0x000fec0003800000 */
[----:B----4-:R0:W-:Y:S02]  /*3f90*/  REDG.E.ADD.F32.FTZ.RN.STRONG.GPU desc[UR32][R26.64+0x1800], R141 ;  /* 0x0018008d1a0079a6 */ /* 0x0101e4000c12f320 */
.L_x_2007:
[----:B------:R-:W-:Y:S05]  /*3fa0*/  BSYNC.RECONVERGENT B0 ;  /* 0x0000000000007941 */ /* 0x000fea0003800200 */
.L_x_2006:
[----:B0---4-:R0:W1:Y:S01]  /*3fb0*/  LDS R141, [R142+0x3b10] ;  /* 0x003b10008e8d7984 */ /* 0x0110620000000800 */
[----:B------:R-:W-:Y:S01]  /*3fc0*/  BSSY.RECONVERGENT B0, `(.L_x_2008) ;  /* 0x0000005000007945 */ /* 0x000fe20003800200 */
[----:B------:R-:W-:Y:S02]  /*3fd0*/  LEA.HI R143, R143, R24, RZ, 0x1b ;  /* 0x000000188f8f7211 */ /* 0x000fe400078fd8ff */
[----:B------:R-:W-:Y:S01]  /*3fe0*/  LEA R151, R151, UR23, 0x2 ;  /* 0x0000001797977c11 */ /* 0x000fe2000f8e10ff */
[----:B------:R-:W-:Y:S06]  /*3ff0*/  @!P3 BRA `(.L_x_2009) ;  /* 0x000000000004b947 */ /* 0x000fec0003800000 */
[----:B-1----:R4:W-:Y:S02]  /*4000*/  REDG.E.ADD.F32.FTZ.RN.STRONG.GPU desc[UR32][R26.64+0x1a00], R141 ;  /* 0x001a008d1a0079a6 */ /* 0x0029e4000c12f320 */
.L_x_2009:
[----:B------:R-:W-:Y:S05]  /*4010*/  BSYNC.RECONVERGENT B0 ;  /* 0x0000000000007941 */ /* 0x000fea0003800200 */
.L_x_2008:
[----:B-1--4-:R1:W4:Y:S01]  /*4020*/  LDS R141, [R151+0x3d10] ;  /* 0x003d1000978d7984 */ /* 0x0123220000000800 */
[----:B------:R-:W-:Y:S01]  /*4030*/  BSSY.RECONVERGENT B0, `(.L_x_2010) ;  /* 0x0000004000007945 */ /* 0x000fe20003800200 */
[----:B------:R-:W-:-:S03]  /*4040*/  LEA R143, R143, UR23, 0x2 ;  /* 0x000000178f8f7c11 */ /* 0x000fc6000f8e10ff */
[----:B------:R-:W-:Y:S05]  /*4050*/  @!P4 BRA `(.L_x_2011) ;  /* 0x000000000004c947 */ /* 0x000fea0003800000 */
[----:B----4-:R4:W-:Y:S02]  /*4060*/  REDG.E.ADD.F32.FTZ.RN.STRONG.GPU desc[UR32][R26.64+0x1c00], R141 ;  /* 0x001c008d1a0079a6 */ /* 0x0109e4000c12f320 */
.L_x_2011:
[----:B------:R-:W-:Y:S05]  /*4070*/  BSYNC.RECONVERGENT B0 ;  /* 0x0000000000007941 */ /* 0x000fea0003800200 */
.L_x_2010:
[----:B----4-:R4:W0:Y:S01]  /*4080*/  LDS R141, [R143+0x3f10] ;  /* 0x003f10008f8d7984 */ /* 0x0108220000000800 */
[----:B------:R-:W-:Y:S04]  /*4090*/  BSSY.RECONVERGENT B0, `(.L_x_2012) ;  /* 0x0000003000007945 */ /* 0x000fe80003800200 */
[----:B------:R-:W-:Y:S05]  /*40a0*/  @!P5 BRA `(.L_x_2013) ;  /* 0x000000000004d947 */ /* 0x000fea0003800000 */
[----:B0-----:R0:W-:Y:S02]  /*40b0*/  REDG.E.ADD.F32.FTZ.RN.STRONG.GPU desc[UR32][R26.64+0x1e00], R141 ;  /* 0x001e008d1a0079a6 */ /* 0x0011e4000c12f320 */
.L_x_2013:
[----:B------:R-:W-:Y:S05]  /*40c0*/  BSYNC.RECONVERGENT B0 ;  /* 0x0000000000007941 */ /* 0x000fea0003800200 */
.L_x_2012:
[----:B0-----:R-:W0:Y:S01]  /*40d0*/  S2R R141, SR_LANEID ;  /* 0x00000000008d7919 */ /* 0x001e220000000000 */
[----:B------:R-:W-:Y:S01]  /*40e0*/  ISETP.NE.AND P3, PT, R24, RZ, PT ;  /* 0x000000ff1800720c */ /* 0x000fe20003f65270 */
[----:B------:R-:W-:Y:S01]  /*40f0*/  FMUL.FTZ R134, R97, R134 ;  /* 0x0000008661867220 */ /* 0x000fe20000410000 */
[----:B------:R-:W-:Y:S01]  /*4100*/  FMUL.FTZ R140, R121, R140 ;  /* 0x0000008c798c7220 */ /* 0x000fe20000410000 */
[----:B------:R-:W5:Y:S01]  /*4110*/  SHFL.DOWN PT, R26, R115, 0x1, 0x1f ;  /* 0x08201f00731a7f89 */ /* 0x000f6200000e0000 */
[----:B------:R-:W-:Y:S01]  /*4120*/  FMUL.FTZ R139, R124, R139 ;  /* 0x0000008b7c8b7220 */ /* 0x000fe20000410000 */
[----:B------:R-:W-:Y:S01]  /*4130*/  FMUL.FTZ R138, R103, R138 ;  /* 0x0000008a678a7220 */ /* 0x000fe20000410000 */
[----:B------:R-:W-:Y:S01]  /*4140*/  FMUL.FTZ R137, R120, R137 ;  /* 0x0000008978897220 */ /* 0x000fe20000410000 */
[----:B------:R-:W1:Y:S01]  /*4150*/  SHFL.DOWN PT, R27, R92, 0x1, 0x1f ;  /* 0x08201f005c1b7f89 */ /* 0x000e6200000e0000 */
[----:B------:R-:W-:Y:S01]  /*4160*/  FMUL.FTZ R136, R101, R136 ;  /* 0x0000008865887220 */ /* 0x000fe20000410000 */
[----:B------:R-:W-:Y:S01]  /*4170*/  FMUL.FTZ R135, R102, R135 ;  /* 0x0000008766877220 */ /* 0x000fe20000410000 */
        /* <DEDUP_REMOVED lines=34> */
[----:B-----5:R-:W-:Y:S01]  /*43a0*/  @!P2 FADD.FTZ R115, R115, R26 ;  /* 0x0000001a7373a221 */ /* 0x020fe20000010000 */
[----:B-1----:R-:W-:Y:S01]  /*43b0*/  @!P2 FADD.FTZ R92, R92, R27 ;  /* 0x0000001b5c5ca221 */ /* 0x002fe20000010000 */
[----:B------:R-:W-:Y:S01]  /*43c0*/  ISETP.GT.AND P2, PT, R141, 0x1d, PT ;  /* 0x0000001d8d00780c */ /* 0x000fe20003f44270 */
[----:B------:R-:W-:Y:S01]  /*43d0*/  FADD.FTZ R60, R139, R60 ;  /* 0x0000003c8b3c7221 */ /* 0x000fe20000010000 */
[----:B------:R-:W-:Y:S01]  /*43e0*/  FADD.FTZ R77, R100, R77 ;  /* 0x0000004d644d7221 */ /* 0x000fe20000010000 */
[----:B------:R-:W0:Y:S01]  /*43f0*/  SHFL.DOWN PT, R26, R115, 0x2, 0x1f ;  /* 0x08401f00731a7f89 */ /* 0x000e2200000e0000 */
[----:B------:R-:W-:Y:S01]  /*4400*/  FADD.FTZ R67, R138, R67 ;  /* 0x000000438a437221 */ /* 0x000fe20000010000 */
[----:B------:R-:W-:Y:S01]  /*4410*/  FADD.FTZ R76, R95, R76 ;  /* 0x0000004c5f4c7221 */ /* 0x000fe20000010000 */
[----:B------:R-:W-:Y:S01]  /*4420*/  FADD.FTZ R66, R137, R66 ;  /* 0x0000004289427221 */ /* 0x000fe20000010000 */
[----:B------:R-:W1:Y:S01]  /*4430*/  SHFL.DOWN PT, R27, R92, 0x2, 0x1f ;  /* 0x08401f005c1b7f89 */ /* 0x000e6200000e0000 */
        /* <DEDUP_REMOVED lines=28> */
[----:B-1----:R-:W-:-:S05]  /*4600*/  FADD.FTZ R27, R92, R27 ;  /* 0x0000001b5c1b7221 */ /* 0x002fca0000010000 */
[----:B------:R0:W-:Y:S01]  /*4610*/  @!P2 STS.64 [R97+UR23+0x4218], R26 ;  /* 0x0042181a6100a988 */ /* 0x0001e20008000a17 */
[----:B------:R-:W-:Y:S06]  /*4620*/  BAR.SYNC.DEFER_BLOCKING 0x0 ;  /* 0x0000000000007b1d */ /* 0x000fec0000010000 */
[----:B------:R-:W-:Y:S05]  /*4630*/  @P3 BRA `(.L_x_2015) ;  /* 0x0000000000503947 */ /* 0x000fea0003800000 */
[----:B------:R-:W-:Y:S01]  /*4640*/  UISETP.NE.AND UP0, UPT, UR10, UR48, UPT ;  /* 0x000000300a00728c */ /* 0x000fe2000bf05270 */
[----:B------:R-:W1:Y:S01]  /*4650*/  LDS.128 R88, [UR23+0x4220] ;  /* 0x00422017ff587984 */ /* 0x000e620008000c00 */
[----:B------:R-:W-:Y:S01]  /*4660*/  ULEA UR28, UR8, UR23, 0x2 ;  /* 0x00000017081c7291 */ /* 0x000fe2000f8e10ff */
[----:B------:R-:W-:Y:S02]  /*4670*/  ISETP.GT.AND P2, PT, R141, 0xf, PT ;  /* 0x0000000f8d00780c */ /* 0x000fe40003f44270 */
[----:B------:R-:W5:Y:S01]  /*4680*/  LDS.64 R94, [UR23+0x4230] ;  /* 0x00423017ff5e7984 */ /* 0x000f620008000a00 */
        /* <DEDUP_REMOVED lines=9> */
[----:B-----5:R-:W-:Y:S01]  /*4720*/  FADD.FTZ R92, R92, R95 ;  /* 0x0000005f5c5c7221 */ /* 0x020fe20000010000 */
[----:B------:R-:W-:-:S03]  /*4730*/  FADD.FTZ R94, R115, R94 ;  /* 0x0000005e735e7221 */ /* 0x000fc60000010000 */
[----:B--2---:R-:W-:Y:S01]  /*4740*/  @P3 FADD.FTZ R92, R92, R25 ;  /* 0x000000195c5c3221 */ /* 0x004fe20000010000 */
[----:B---3--:R-:W-:-:S04]  /*4750*/  @P3 FADD.FTZ R94, R94, R93 ;  /* 0x0000005d5e5e3221 */ /* 0x008fc80000010000 */
[----:B------:R1:W-:Y:S04]  /*4760*/  STS [UR28+0x6260], R92 ;  /* 0x0062605cff007988 */ /* 0x0003e8000800081c */
[----:B------:R1:W-:Y:S02]  /*4770*/  STS [UR28+0x5e60], R94 ;  /* 0x005e605eff007988 */ /* 0x0003e4000800081c */
.L_x_2015:
[----:B------:R-:W-:Y:S05]  /*4780*/  BSYNC.RECONVERGENT B0 ;  /* 0x0000000000007941 */ /* 0x000fea0003800200 */
.L_x_2014:
[----:B------:R-:W-:-:S04]  /*4790*/  UIADD3 UR8, UPT, UPT, UR8, 0x1, URZ ;  /* 0x0000000108087890 */ /* 0x000fc8000fffe0ff */
[----:B------:R-:W-:-:S09]  /*47a0*/  UISETP.GE.AND UP0, UPT, UR8, UR49, UPT ;  /* 0x000000310800728c */ /* 0x000fd2000bf06270 */
[----:B------:R-:W-:Y:S05]  /*47b0*/  BRA.U !UP0, `(.L_x_2016) ;  /* 0xffffffc908807547 */ /* 0x000fea000b83ffff */
.L_x_1971:
[----:B------:R-:W5:Y:S01]  /*47c0*/  LDL.LU R25, [R1+0x4] ;  /* 0x0000040001197983 */ /* 0x000f620000300800 */
[----:B------:R-:W0:Y:S01]  /*47d0*/  S2UR UR34, SR_CTAID.X ;  /* 0x00000000002279c3 */ /* 0x000e220000002500 */
[----:B------:R-:W0:Y:S01]  /*47e0*/  LDCU.64 UR26, c[0x0][0x4f8] ;  /* 0x00009f00ff1a77ac */ /* 0x000e220008000a00 */
[----:B------:R-:W-:-:S06]  /*47f0*/  SHF.L.U32 R5, R24, 0x2, RZ ;  /* 0x0000000218057819 */ /* 0x000fcc00000006ff */
[----:B------:R-:W-:Y:S01]  /*4800*/  BAR.SYNC.DEFER_BLOCKING 0x0 ;  /* 0x0000000000007b1d */ /* 0x000fe20000010000 */
[----:B------:R-:W-:Y:S01]  /*4810*/  LOP3.LUT R0, R24, 0x1f, RZ, 0xc0, !PT ;  /* 0x0000001f18007812 */ /* 0x000fe200078ec0ff */
[----:B------:R-:W-:Y:S01]  /*4820*/  UIADD3 UR24, UPT, UPT, UR10, -0x1, URZ ;  /* 0xffffffff0a187890 */ /* 0x000fe2000fffe0ff */
[----:B------:R-:W-:Y:S01]  /*4830*/  LOP3.LUT R5, R5, 0xf80, RZ, 0xc0, !PT ;  /* 0x00000f8005057812 */ /* 0x000fe200078ec0ff */
[----:B------:R-:W-:-:S04]  /*4840*/  UIADD3 UR19, UP1, UPT, UR19, -0x2000, URZ ;  /* 0xffffe00013137890 */ /* 0x000fc8000ff3e0ff */
[----:B------:R-:W1:Y:S01]  /*4850*/  S2UR UR8, SR_CTAID.Y ;  /* 0x00000000000879c3 */ /* 0x000e620000002600 */
[----:B------:R-:W1:Y:S01]  /*4860*/  LDCU.64 UR28, c[0x0][0x500] ;  /* 0x0000a000ff1c77ac */ /* 0x000e620008000a00 */
[----:B------:R-:W-:Y:S01]  /*4870*/  LOP3.LUT R7, R5, R0, RZ, 0xfc, !PT ;  /* 0x0000000005077212 */ /* 0x000fe200078efcff */
[----:B------:R-:W-:Y:S01]  /*4880*/  USHF.L.U32 UR14, UR24, 0xb, URZ ;  /* 0x0000000b180e7899 */ /* 0x000fe200080006ff */
[----:B------:R-:W2:Y:S03]  /*4890*/  LDCU.64 UR30, c[0x0][0x550] ;  /* 0x0000aa00ff1e77ac */ /* 0x000ea60008000a00 */
[----:B------:R-:W-:Y:S02]  /*48a0*/  USHF.R.S32.HI UR15, URZ, 0x1f, UR14 ;  /* 0x0000001fff0f7899 */ /* 0x000fe4000801140e */
[----:B------:R-:W-:Y:S02]  /*48b0*/  UIADD3 UR17, UP2, UPT, UR17, -0x2000, URZ ;  /* 0xffffe00011117890 */ /* 0x000fe4000ff5e0ff */
[----:B0-----:R-:W-:-:S02]  /*48c0*/  UIMAD.WIDE.U32 UR12, UR34, UR26, UR14 ;  /* 0x0000001a220c72a5 */ /* 0x001fc4000f8e000e */
[----:B------:R-:W-:Y:S01]  /*48d0*/  UIADD3 UR11, UP3, UPT, UR11, -0x2000, URZ ;  /* 0xffffe0000b0b7890 */ /* 0x000fe2000ff7e0ff */
[----:B------:R-:W-:Y:S01]  /*48e0*/  STS.128 [R22], R72 ;  /* 0x0000004816007388 */ /* 0x000fe20000000c00 */
[----:B------:R-:W-:Y:S01]  /*48f0*/  UIMAD UR13, UR34, UR27, UR13 ;  /* 0x0000001b220d72a4 */ /* 0x000fe2000f8e020d */
[----:B------:R-:W0:Y:S02]  /*4900*/  LDCU.64 UR26, c[0x0][0x520] ;  /* 0x0000a400ff1a77ac */ /* 0x000e240008000a00 */
[----:B------:R-:W-:Y:S01]  /*4910*/  STS.128 [R22+0x10], R76 ;  /* 0x0000104c16007388 */ /* 0x000fe20000000c00 */
[----:B-1----:R-:W-:-:S03]  /*4920*/  UIMAD UR25, UR8, UR29, URZ ;  /* 0x0000001d081972a4 */ /* 0x002fc6000f8e02ff */
[----:B------:R-:W-:Y:S01]  /*4930*/  STS.128 [R22+0x20], R80 ;  /* 0x0000205016007388 */ /* 0x000fe20000000c00 */
[----:B------:R-:W-:Y:S01]  /*4940*/  UIMAD.WIDE.U32 UR12, UR8, UR28, UR12 ;  /* 0x0000001c080c72a5 */ /* 0x000fe2000f8e000c */
[----:B------:R-:W1:Y:S02]  /*4950*/  LDCU.64 UR28, c[0x0][0x560] ;  /* 0x0000ac00ff1c77ac */ /* 0x000e640008000a00 */
[----:B------:R-:W-:Y:S01]  /*4960*/  STS.128 [R22+0x30], R84 ;  /* 0x0000305416007388 */ /* 0x000fe20000000c00 */
[----:B------:R-:W-:-:S03]  /*4970*/  NOP ;  /* 0x0000000000007918 */ /* 0x000fc60000000000 */
[----:B------:R-:W3:Y:S01]  /*4980*/  LDS.128 R12, [R23] ;  /* 0x00000000170c7984 */ /* 0x000ee20000000c00 */
[----:B------:R-:W-:Y:S02]  /*4990*/  UIADD3 UR25, UPT, UPT, UR13, UR25, URZ ;  /* 0x000000190d197290 */ /* 0x000fe4000fffe0ff */
[----:B--2---:R-:W-:Y:S01]  /*49a0*/  ULEA UR13, UP0, UR12, UR30, 0x2 ;  /* 0x0000001e0c0d7291 */ /* 0x004fe2000f8010ff */
[----:B------:R-:W2:Y:S01]  /*49b0*/  LDS.128 R16, [R23+0x200] ;  /* 0x0002000017107984 */ /* 0x000ea20000000c00 */
[----:B------:R-:W-:Y:S02]  /*49c0*/  UIADD3.X UR20, UPT, UPT, UR20, -0x1, URZ, UP1, !UPT ;  /* 0xffffffff14147890 */ /* 0x000fe40008ffe4ff */
[----:B------:R-:W-:Y:S01]  /*49d0*/  ULEA.HI.X UR12, UR12, UR31, UR25, 0x2, UP0 ;  /* 0x0000001f0c0c7291 */ /* 0x000fe200080f1419 */
[----:B------:R-:W4:Y:S01]  /*49e0*/  LDS.128 R28, [R23+0x400] ;  /* 0x00040000171c7984 */ /* 0x000f220000000c00 */
[----:B------:R-:W-:Y:S01]  /*49f0*/  MOV R2, UR13 ;  /* 0x0000000d00027c02 */ /* 0x000fe20008000f00 */
[----:B------:R-:W-:-:S02]  /*4a00*/  UIADD3.X UR18, UPT, UPT, UR18, -0x1, URZ, UP2, !UPT ;  /* 0xffffffff12127890 */ /* 0x000fc400097fe4ff */
[----:B------:R-:W1:Y:S01]  /*4a10*/  LDS.128 R32, [R23+0x600] ;  /* 0x0006000017207984 */ /* 0x000e620000000c00 */
[----:B------:R-:W-:Y:S01]  /*4a20*/  MOV R3, UR12 ;  /* 0x0000000c00037c02 */ /* 0x000fe20008000f00 */
[----:B------:R-:W-:Y:S02]  /*4a30*/  UIADD3.X UR16, UPT, UPT, UR16, -0x1, URZ, UP3, !UPT ;  /* 0xffffffff10107890 */ /* 0x000fe40009ffe4ff */
[----:B------:R-:W-:Y:S02]  /*4a40*/  IMAD.WIDE.U32 R2, R7, 0x10, R2 ;  /* 0x0000001007027825 */ /* 0x000fe400078e0002 */
[----:B------:R-:W0:Y:S02]  /*4a50*/  LDCU.64 UR12, c[0x0][0x518] ;  /* 0x0000a300ff0c77ac */ /* 0x000e240008000a00 */
[----:B0-----:R-:W-:Y:S01]  /*4a60*/  UIMAD.WIDE.U32 UR14, UR34, UR12, UR14 ;  /* 0x0000000c220e72a5 */ /* 0x001fe2000f8e000e */
[----:B---3--:R-:W-:Y:S03]  /*4a70*/  STG.E.128 desc[UR32][R2.64], R12 ;  /* 0x0000000c02007986 */ /* 0x008fe6000c101d20 */
[----:B------:R-:W-:-:S02]  /*4a80*/  UIMAD UR13, UR34, UR13, UR15 ;  /* 0x0000000d220d72a4 */ /* 0x000fc4000f8e020f */
[----:B------:R-:W-:Y:S01]  /*4a90*/  UIMAD UR15, UR8, UR27, URZ ;  /* 0x0000001b080f72a4 */ /* 0x000fe2000f8e02ff */
[----:B--2---:R-:W-:Y:S01]  /*4aa0*/  STG.E.128 desc[UR32][R2.64+0x200], R16 ;  /* 0x0002001002007986 */ /* 0x004fe2000c101d20 */
[----:B------:R-:W-:Y:S02]  /*4ab0*/  UMOV UR12, UR14 ;  /* 0x0000000e000c7c82 */ /* 0x000fe40008000000 */
[----:B------:R-:W-:Y:S01]  /*4ac0*/  UIMAD.WIDE.U32 UR12, UR8, UR26, UR12 ;  /* 0x0000001a080c72a5 */ /* 0x000fe2000f8e000c */
[----:B----4-:R-:W-:Y:S03]  /*4ad0*/  STG.E.128 desc[UR32][R2.64+0x400], R28 ;  /* 0x0004001c02007986 */ /* 0x010fe6000c101d20 */
[----:B------:R-:W-:Y:S01]  /*4ae0*/  UIADD3 UR14, UPT, UPT, UR13, UR15, URZ ;  /* 0x0000000f0d0e7290 */ /* 0x000fe2000fffe0ff */
[----:B-1----:R0:W-:Y:S01]  /*4af0*/  STG.E.128 desc[UR32][R2.64+0x600], R32 ;  /* 0x0006002002007986 */ /* 0x0021e2000c101d20 */
[----:B------:R-:W-:Y:S01]  /*4b00*/  ULEA UR13, UP0, UR12, UR28, 0x2 ;  /* 0x0000001c0c0d7291 */ /* 0x000fe2000f8010ff */
[----:B------:R-:W-:Y:S03]  /*4b10*/  BAR.SYNC.DEFER_BLOCKING 0x0 ;  /* 0x0000000000007b1d */ /* 0x000fe60000010000 */
[----:B------:R-:W-:-:S02]  /*4b20*/  ULEA.HI.X UR12, UR12, UR29, UR14, 0x2, UP0 ;  /* 0x0000001d0c0c7291 */ /* 0x000fc400080f140e */
[----:B------:R-:W-:-:S04]  /*4b30*/  UIADD3 UR22, UP0, UPT, UR22, -0x2000, URZ ;  /* 0xffffe00016167890 */ /* 0x000fc8000ff1e0ff */
[----:B------:R-:W-:Y:S02]  /*4b40*/  UIADD3.X UR21, UPT, UPT, UR21, -0x1, URZ, UP0, !UPT ;  /* 0xffffffff15157890 */ /* 0x000fe400087fe4ff */
[----:B------:R-:W-:-:S03]  /*4b50*/  UISETP.GT.AND UP0, UPT, UR10, 0x1, UPT ;  /* 0x000000010a00788c */ /* 0x000fc6000bf04270 */
[----:B------:R-:W-:Y:S01]  /*4b60*/  UMOV UR10, UR24 ;  /* 0x00000018000a7c82 */ /* 0x000fe20008000000 */
[----:B0-----:R-:W-:Y:S01]  /*4b70*/  MOV R3, UR12 ;  /* 0x0000000c00037c02 */ /* 0x001fe20008000f00 */
[----:B------:R-:W-:Y:S04]  /*4b80*/  STS.128 [R22], R68 ;  /* 0x0000004416007388 */ /* 0x000fe80000000c00 */
[----:B------:R0:W-:Y:S04]  /*4b90*/  STS.128 [R22+0x10], R64 ;  /* 0x0000104016007388 */ /* 0x0001e80000000c00 */
[----:B------:R-:W-:Y:S04]  /*4ba0*/  STS.128 [R22+0x20], R60 ;  /* 0x0000203c16007388 */ /* 0x000fe80000000c00 */
[----:B------:R-:W-:Y:S01]  /*4bb0*/  STS.128 [R22+0x30], R56 ;  /* 0x0000303816007388 */ /* 0x000fe20000000c00 */
[----:B------:R-:W-:-:S03]  /*4bc0*/  NOP ;  /* 0x0000000000007918 */ /* 0x000fc60000000000 */
[----:B------:R-:W1:Y:S04]  /*4bd0*/  LDS.128 R12, [R23] ;  /* 0x00000000170c7984 */ /* 0x000e680000000c00 */
[----:B------:R-:W2:Y:S04]  /*4be0*/  LDS.128 R16, [R23+0x200] ;  /* 0x0002000017107984 */ /* 0x000ea80000000c00 */
[----:B------:R-:W3:Y:S04]  /*4bf0*/  LDS.128 R28, [R23+0x400] ;  /* 0x00040000171c7984 */ /* 0x000ee80000000c00 */
[----:B------:R-:W4:Y:S01]  /*4c00*/  LDS.128 R32, [R23+0x600] ;  /* 0x0006000017207984 */ /* 0x000f220000000c00 */
[----:B-----5:R-:W-:-:S04]  /*4c10*/  FADD.FTZ R4, R25, R68 ;  /* 0x0000004419047221 */ /* 0x020fc80000010000 */
[----:B------:R-:W-:-:S04]  /*4c20*/  FADD.FTZ R9, R4, R69 ;  /* 0x0000004504097221 */ /* 0x000fc80000010000 */
[----:B------:R-:W-:-:S04]  /*4c30*/  FADD.FTZ R4, R9, R70 ;  /* 0x0000004609047221 */ /* 0x000fc80000010000 */
[----:B------:R-:W-:-:S04]  /*4c40*/  FADD.FTZ R9, R4, R71 ;  /* 0x0000004704097221 */ /* 0x000fc80000010000 */
[----:B------:R-:W-:-:S04]  /*4c50*/  FADD.FTZ R2, R9, R64 ;  /* 0x0000004009027221 */ /* 0x000fc80000010000 */
[----:B0-----:R-:W-:Y:S01]  /*4c60*/  FADD.FTZ R65, R2, R65 ;  /* 0x0000004102417221 */ /* 0x001fe20000010000 */
[----:B------:R-:W-:-:S03]  /*4c70*/  MOV R2, UR13 ;  /* 0x0000000d00027c02 */ /* 0x000fc60008000f00 */
[----:B------:R-:W-:Y:S02]  /*4c80*/  FADD.FTZ R66, R65, R66 ;  /* 0x0000004241427221 */ /* 0x000fe40000010000 */
[----:B------:R-:W-:-:S04]  /*4c90*/  IMAD.WIDE.U32 R2, R7, 0x10, R2 ;  /* 0x0000001007027825 */ /* 0x000fc800078e0002 */
[----:B------:R-:W-:Y:S01]  /*4ca0*/  FADD.FTZ R67, R66, R67 ;  /* 0x0000004342437221 */ /* 0x000fe20000010000 */
[----:B-1----:R-:W-:Y:S03]  /*4cb0*/  STG.E.128 desc[UR32][R2.64], R12 ;  /* 0x0000000c02007986 */ /* 0x002fe6000c101d20 */
[----:B------:R-:W-:Y:S01]  /*4cc0*/  FADD.FTZ R60, R67, R60 ;  /* 0x0000003c433c7221 */ /* 0x000fe20000010000 */
[----:B--2---:R-:W-:Y:S03]  /*4cd0*/  STG.E.128 desc[UR32][R2.64+0x200], R16 ;  /* 0x0002001002007986 */ /* 0x004fe6000c101d20 */
[----:B------:R-:W-:Y:S01]  /*4ce0*/  FADD.FTZ R61, R60, R61 ;  /* 0x0000003d3c3d7221 */ /* 0x000fe20000010000 */
[----:B---3--:R-:W-:Y:S03]  /*4cf0*/  STG.E.128 desc[UR32][R2.64+0x400], R28 ;  /* 0x0004001c02007986 */ /* 0x008fe6000c101d20 */
[----:B------:R-:W-:Y:S01]  /*4d00*/  FADD.FTZ R62, R61, R62 ;  /* 0x0000003e3d3e7221 */ /* 0x000fe20000010000 */
[----:B----4-:R0:W-:Y:S03]  /*4d10*/  STG.E.128 desc[UR32][R2.64+0x600], R32 ;  /* 0x0006002002007986 */ /* 0x0101e6000c101d20 */
[----:B------:R-:W-:-:S04]  /*4d20*/  FADD.FTZ R63, R62, R63 ;  /* 0x0000003f3e3f7221 */ /* 0x000fc80000010000 */
[----:B------:R-:W-:-:S04]  /*4d30*/  FADD.FTZ R56, R63, R56 ;  /* 0x000000383f387221 */ /* 0x000fc80000010000 */
[----:B------:R-:W-:-:S04]  /*4d40*/  FADD.FTZ R57, R56, R57 ;  /* 0x0000003938397221 */ /* 0x000fc80000010000 */
[----:B------:R-:W-:-:S04]  /*4d50*/  FADD.FTZ R58, R57, R58 ;  /* 0x0000003a393a7221 */ /* 0x000fc80000010000 */
[----:B0-----:R-:W-:-:S05]  /*4d60*/  FADD.FTZ R2, R58, R59 ;  /* 0x0000003b3a027221 */ /* 0x001fca0000010000 */
[----:B------:R0:W-:Y:S01]  /*4d70*/  STL [R1+0x4], R2 ;  /* 0x0000040201007387 */ /* 0x0001e20000100800 */
[----:B------:R-:W-:Y:S05]  /*4d80*/  BRA.U UP0, `(.L_x_2017) ;  /* 0xffffffb900b87547 */ /* 0x000fea000b83ffff */
.L_x_1970:
        /* <DEDUP_REMOVED lines=45> */
.L_x_2019:
[----:B------:R-:W-:Y:S05]  /*5060*/  BSYNC.RECONVERGENT B0 ;  /* 0x0000000000007941 */ /* 0x000fea0003800200 */
.L_x_2018:
        /* <DEDUP_REMOVED lines=43> */
.L_x_2021:
[----:B------:R-:W-:Y:S05]  /*5320*/  BSYNC.RECONVERGENT B0 ;  /* 0x0000000000007941 */ /* 0x000fea0003800200 */
.L_x_2020:
[----:B------:R-:W-:Y:S05]  /*5330*/  @P0 EXIT ;  /* 0x000000000000094d */ /* 0x000fea0003800000 */
[----:B------:R-:W2:Y:S01]  /*5340*/  S2UR UR14, SR_CgaCtaId ;  /* 0x00000000000e79c3 */ /* 0x000ea20000008800 */
[----:B------:R-:W3:Y:S01]  /*5350*/  LDCU.64 UR10, c[0x0][0x4a8] ;  /* 0x00009500ff0a77ac */ /* 0x000ee20008000a00 */
[----:B------:R-:W-:Y:S01]  /*5360*/  BSSY.RECONVERGENT B0, `(.L_x_2022) ;  /* 0x0000029000007945 */ /* 0x000fe20003800200 */
[----:B------:R-:W4:Y:S01]  /*5370*/  LDCU.64 UR12, c[0x0][0x4c8] ;  /* 0x00009900ff0c77ac */ /* 0x000f220008000a00 */
[----:B------:R-:W0:Y:S01]  /*5380*/  LDCU UR15, c[0x0][0x360] ;  /* 0x00006c00ff0f77ac */ /* 0x000e220008000800 */
[----:B------:R-:W0:Y:S01]  /*5390*/  LDCU.64 UR16, c[0x0][0x4b0] ;  /* 0x00009600ff1077ac */ /* 0x000e220008000a00 */
[----:B------:R-:W0:Y:S01]  /*53a0*/  LDCU.64 UR18, c[0x0][0x4d0] ;  /* 0x00009a00ff1277ac */ /* 0x000e220008000a00 */
[----:B---3--:R-:W-:Y:S02]  /*53b0*/  UIMAD.WIDE.U32 UR4, UR8, UR10, URZ ;  /* 0x0000000a080472a5 */ /* 0x008fe4000f8e00ff */
[----:B----4-:R-:W-:Y:S01]  /*53c0*/  UIMAD.WIDE.U32 UR6, UR8, UR12, URZ ;  /* 0x0000000c080672a5 */ /* 0x010fe2000f8e00ff */
[----:B------:R-:W-:Y:S01]  /*53d0*/  UMOV UR10, 0x400 ;  /* 0x00000400000a7882 */ /* 0x000fe20000000000 */
[----:B------:R-:W-:Y:S01]  /*53e0*/  UIMAD UR9, UR8, UR11, UR5 ;  /* 0x0000000b080972a4 */ /* 0x000fe2000f8e0205 */
[----:B------:R-:W3:Y:S01]  /*53f0*/  LDCU.128 UR20, c[0x0][0x530] ;  /* 0x0000a600ff1477ac */ /* 0x000ee20008000c00 */
[----:B------:R-:W-:-:S02]  /*5400*/  UIMAD UR8, UR8, UR13, UR7 ;  /* 0x0000000d080872a4 */ /* 0x000fc4000f8e0207 */
[----:B0-2---:R-:W-:-:S12]  /*5410*/  ULEA UR10, UR14, UR10, 0x18 ;  /* 0x0000000a0e0a7291 */ /* 0x005fd8000f8ec0ff */
.L_x_2023:
[----:B------:R-:W-:Y:S02]  /*5420*/  LEA R0, R11, UR10, 0x2 ;  /* 0x0000000a0b007c11 */ /* 0x000fe4000f8e10ff */
[----:B01----:R-:W-:Y:S02]  /*5430*/  MOV R5, UR5 ;  /* 0x0000000500057c02 */ /* 0x003fe40008000f00 */
        /* <DEDUP_REMOVED lines=11> */
[----:B------:R-:W-:-:S02]  /*54f0*/  MOV R6, R8 ;  /* 0x0000000800067202 */ /* 0x000fc40000000f00 */
[----:B------:R-:W-:Y:S01]  /*5500*/  MOV R9, UR7 ;  /* 0x0000000700097c02 */ /* 0x000fe20008000f00 */
[C---:B------:R-:W-:Y:S01]  /*5510*/  IMAD R5, R11.reuse, UR17, R4 ;  /* 0x000000110b057c24 */ /* 0x040fe2000f8e0204 */
[C---:B---3--:R-:W-:Y:S01]  /*5520*/  LEA R4, P0, R2.reuse, UR20, 0x2 ;  /* 0x0000001402047c11 */ /* 0x048fe2000f8010ff */
[C---:B------:R-:W-:Y:S02]  /*5530*/  IMAD R9, R11.reuse, UR19, R10 ;  /* 0x000000130b097c24 */ /* 0x040fe4000f8e020a */
[----:B------:R-:W-:Y:S01]  /*5540*/  IMAD.WIDE.U32 R6, R11, UR18, R6 ;  /* 0x000000120b067c25 */ /* 0x000fe2000f8e0006 */
[----:B------:R-:W-:Y:S02]  /*5550*/  IADD3 R5, PT, PT, R3, R5, RZ ;  /* 0x0000000503057210 */ /* 0x000fe40007ffe0ff */
[----:B------:R-:W-:Y:S02]  /*5560*/  IADD3 R11, PT, PT, R11, UR15, RZ ;  /* 0x0000000f0b0b7c10 */ /* 0x000fe4000fffe0ff */
[----:B------:R-:W-:-:S02]  /*5570*/  LEA.HI.X R5, R2, UR21, R5, 0x2, P0 ;  /* 0x0000001502057c11 */ /* 0x000fc400080f1405 */
[----:B------:R-:W-:Y:S02]  /*5580*/  ISETP.GE.AND P0, PT, R11, UR24, PT ;  /* 0x000000180b007c0c */ /* 0x000fe4000bf06270 */
[----:B------:R-:W-:Y:S02]  /*5590*/  IADD3 R3, PT, PT, R7, R9, RZ ;  /* 0x0000000907037210 */ /* 0x000fe40007ffe0ff */
[----:B------:R-:W-:-:S04]  /*55a0*/  LEA R8, P1, R6, UR22, 0x2 ;  /* 0x0000001606087c11 */ /* 0x000fc8000f8210ff */
[----:B------:R-:W-:Y:S01]  /*55b0*/  LEA.HI.X R9, R6, UR23, R3, 0x2, P1 ;  /* 0x0000001706097c11 */ /* 0x000fe200088f1403 */
[----:B0-----:R0:W-:Y:S04]  /*55c0*/  REDG.E.ADD.F32.FTZ.RN.STRONG.GPU desc[UR32][R4.64], R13 ;  /* 0x0000000d040079a6 */ /* 0x0011e8000c12f320 */
[----:B-1----:R0:W-:Y:S01]  /*55d0*/  REDG.E.ADD.F32.FTZ.RN.STRONG.GPU desc[UR32][R8.64], R15 ;  /* 0x0000000f080079a6 */ /* 0x0021e2000c12f320 */
[----:B------:R-:W-:Y:S05]  /*55e0*/  @!P0 BRA `(.L_x_2023) ;  /* 0xfffffffc008c8947 */ /* 0x000fea000383ffff */
[----:B------:R-:W-:Y:S05]  /*55f0*/  BSYNC.RECONVERGENT B0 ;  /* 0x0000000000007941 */ /* 0x000fea0003800200 */
.L_x_2022:
[----:B------:R-:W-:Y:S05]  /*5600*/  EXIT ;  /* 0x000000000000794d */ /* 0x000fea0003800000 */
.L_x_1976:
[----:B------:R-:W-:Y:S01]  /*5610*/  MOV R156, R141 ;  /* 0x0000008d009c7202 */ /* 0x000fe20000000f00 */
[----:B------:R-:W-:Y:S01]  /*5620*/  HFMA2 R143, -RZ, RZ, 0, 5.9604644775390625e-08 ;  /* 0x00000001ff8f7431 */ /* 0x000fe200000001ff */
[----:B------:R-:W-:Y:S02]  /*5630*/  MOV R158, RZ ;  /* 0x000000ff009e7202 */ /* 0x000fe40000000f00 */
[----:B------:R-:W-:-:S07]  /*5640*/  MOV R149, 0xffffffff ;  /* 0xffffffff00957802 */ /* 0x000fce0000000f00 */
[----:B---3-5:R-:W-:Y:S05]  /*5650*/  WARPSYNC.COLLECTIVE R149, `(.L_x_2024) ;  /* 0x0000000095087348 */ /* 0x028fea0003c00000 */
[----:B------:R0:W1:Y:S02]  /*5660*/  SHFL.UP P6, R127, R156, R143, R158 ;  /* 0x0400008f9c7f7389 */ /* 0x00006400000c009e */
[----:B01-3-5:R-:W-:Y:S05]  /*5670*/  ENDCOLLECTIVE ;  /* 0x000000000000791b */ /* 0x02bfea0003800000 */
.L_x_2024:
[----:B------:R-:W-:Y:S02]  /*5680*/  MOV R156, R142 ;  /* 0x0000008e009c7202 */ /* 0x000fe40000000f00 */
[----:B------:R-:W-:-:S07]  /*5690*/  MOV R126, R127 ;  /* 0x0000007f007e7202 */ /* 0x000fce0000000f00 */
[----:B------:R-:W-:Y:S05]  /*56a0*/  WARPSYNC.COLLECTIVE R149, `(.L_x_2025) ;  /* 0x0000000095087348 */ /* 0x000fea0003c00000 */
[----:B------:R0:W1:Y:S02]  /*56b0*/  SHFL.UP P6, R127, R156, R143, R158 ;  /* 0x0400008f9c7f7389 */ /* 0x00006400000c009e */
[----:B01----:R-:W-:Y:S05]  /*56c0*/  ENDCOLLECTIVE ;  /* 0x000000000000791b */ /* 0x003fea0003800000 */
.L_x_2025:
        /* <DEDUP_REMOVED lines=8> */
.L_x_2026:
[----:B------:R-:W-:Y:S02]  /*5750*/  MOV R156, R144 ;  /* 0x00000090009c7202 */ /* 0x000fe40000000f00 */
[----:B------:R-:W-:-:S07]  /*5760*/  MOV R126, R127 ;  /* 0x0000007f007e7202 */ /* 0x000fce0000000f00 */
[----:B------:R-:W-:Y:S05]  /*5770*/  WARPSYNC.COLLECTIVE R149, `(.L_x_2027) ;  /* 0x0000000095087348 */ /* 0x000fea0003c00000 */
[----:B------:R0:W1:Y:S02]  /*5780*/  SHFL.UP P6, R127, R156, R143, R158 ;  /* 0x0400008f9c7f7389 */ /* 0x00006400000c009e */
[----:B01----:R-:W-:Y:S05]  /*5790*/  ENDCOLLECTIVE ;  /* 0x000000000000791b */ /* 0x003fea0003800000 */
.L_x_2027:
        /* <DEDUP_REMOVED lines=8> */
.L_x_2028:
[----:B------:R-:W-:Y:S02]  /*5820*/  MOV R156, R146 ;  /* 0x00000092009c7202 */ /* 0x000fe40000000f00 */
[----:B------:R-:W-:-:S07]  /*5830*/  MOV R126, R127 ;  /* 0x0000007f007e7202 */ /* 0x000fce0000000f00 */
[----:B------:R-:W-:Y:S05]  /*5840*/  WARPSYNC.COLLECTIVE R149, `(.L_x_2029) ;  /* 0x0000000095087348 */ /* 0x000fea0003c00000 */
[----:B------:R0:W1:Y:S02]  /*5850*/  SHFL.UP P6, R127, R156, R143, R158 ;  /* 0x0400008f9c7f7389 */ /* 0x00006400000c009e */
[----:B01----:R-:W-:Y:S05]  /*5860*/  ENDCOLLECTIVE ;  /* 0x000000000000791b */ /* 0x003fea0003800000 */
.L_x_2029:
        /* <DEDUP_REMOVED lines=8> */
.L_x_2030:
[----:B------:R-:W-:Y:S02]  /*58f0*/  MOV R156, R142 ;  /* 0x0000008e009c7202 */ /* 0x000fe40000000f00 */
[----:B------:R-:W-:-:S07]  /*5900*/  MOV R126, R127 ;  /* 0x0000007f007e7202 */ /* 0x000fce0000000f00 */
[----:B------:R-:W-:Y:S05]  /*5910*/  WARPSYNC.COLLECTIVE R149, `(.L_x_2031) ;  /* 0x0000000095087348 */ /* 0x000fea0003c00000 */
[----:B------:R0:W1:Y:S02]  /*5920*/  SHFL.UP P6, R127, R156, R143, R158 ;  /* 0x0400008f9c7f7389 */ /* 0x00006400000c009e */
[----:B01----:R-:W-:Y:S05]  /*5930*/  ENDCOLLECTIVE ;  /* 0x000000000000791b */ /* 0x003fea0003800000 */
.L_x_2031:
        /* <DEDUP_REMOVED lines=8> */
.L_x_2032:
[----:B------:R-:W-:Y:S02]  /*59c0*/  MOV R156, R126 ;  /* 0x0000007e009c7202 */ /* 0x000fe40000000f00 */
[----:B------:R-:W-:-:S07]  /*59d0*/  MOV R144, R127 ;  /* 0x0000007f00907202 */ /* 0x000fce0000000f00 */
[----:B------:R-:W-:Y:S05]  /*59e0*/  WARPSYNC.COLLECTIVE R149, `(.L_x_2033) ;  /* 0x0000000095087348 */ /* 0x000fea0003c00000 */
[----:B------:R0:W1:Y:S02]  /*59f0*/  SHFL.UP P6, R127, R156, R143, R158 ;  /* 0x0400008f9c7f7389 */ /* 0x00006400000c009e */
[----:B01----:R-:W-:Y:S05]  /*5a00*/  ENDCOLLECTIVE ;  /* 0x000000000000791b */ /* 0x003fea0003800000 */
.L_x_2033:
[----:B------:R-:W-:Y:S05]  /*5a10*/  BRA `(.L_x_2034) ;  /* 0xffffffc400347947 */ /* 0x000fea000383ffff */
.L_x_1977:
        /* <DEDUP_REMOVED lines=8> */
.L_x_2036:
[----:B------:R-:W-:Y:S05]  /*5aa0*/  BSYNC B0 ;  /* 0x0000000000007941 */ /* 0x000fea0003800000 */
.L_x_2035:
[----:B------:R-:W-:Y:S05]  /*5ab0*/  BRA `(.L_x_2037) ;  /* 0xffffffc400247947 */ /* 0x000fea000383ffff */
.L_x_1978:
        /* <DEDUP_REMOVED lines=8> */
.L_x_2039:
[----:B------:R-:W-:Y:S05]  /*5b40*/  BSYNC B0 ;  /* 0x0000000000007941 */ /* 0x000fea0003800000 */
.L_x_2038:
[----:B------:R-:W-:Y:S05]  /*5b50*/  BRA `(.L_x_2040) ;  /* 0xffffffc400047947 */ /* 0x000fea000383ffff */
.L_x_1979:
        /* <DEDUP_REMOVED lines=8> */
.L_x_2042:
[----:B------:R-:W-:Y:S05]  /*5be0*/  BSYNC B0 ;  /* 0x0000000000007941 */ /* 0x000fea0003800000 */
.L_x_2041:
        /* <DEDUP_REMOVED lines=9> */
.L_x_2043:
[----:B------:R-:W-:Y:S02]  /*5c80*/  MOV R126, 0x1f ;  /* 0x0000001f007e7802 */ /* 0x000fe40000000f00 */
[----:B------:R-:W-:Y:S01]  /*5c90*/  MOV R142, R127 ;  /* 0x0000007f008e7202 */ /* 0x000fe20000000f00 */
[----:B------:R-:W-:-:S07]  /*5ca0*/  HFMA2 R127, -RZ, RZ, 0, 0 ;  /* 0x00000000ff7f7431 */ /* 0x000fce00000001ff */
[----:B------:R-:W-:Y:S05]  /*5cb0*/  WARPSYNC.COLLECTIVE R149, `(.L_x_2044) ;  /* 0x0000000095087348 */ /* 0x000fea0003c00000 */
[----:B------:R0:W1:Y:S02]  /*5cc0*/  SHFL.IDX P2, R150, R148, R127, R126 ;  /* 0x0000007f94967389 */ /* 0x000064000004007e */
[----:B01----:R-:W-:Y:S05]  /*5cd0*/  ENDCOLLECTIVE ;  /* 0x000000000000791b */ /* 0x003fea0003800000 */
.L_x_2044:
[----:B------:R-:W-:Y:S02]  /*5ce0*/  MOV R148, R119 ;  /* 0x0000007700947202 */ /* 0x000fe40000000f00 */
[----:B------:R-:W-:-:S07]  /*5cf0*/  MOV R118, R150 ;  /* 0x0000009600767202 */ /* 0x000fce0000000f00 */
[----:B------:R-:W-:Y:S05]  /*5d00*/  WARPSYNC.COLLECTIVE R149, `(.L_x_2045) ;  /* 0x0000000095087348 */ /* 0x000fea0003c00000 */
[----:B------:R0:W1:Y:S02]  /*5d10*/  SHFL.IDX P2, R150, R148, R127, R126 ;  /* 0x0000007f94967389 */ /* 0x000064000004007e */
[----:B01----:R-:W-:Y:S05]  /*5d20*/  ENDCOLLECTIVE ;  /* 0x000000000000791b */ /* 0x003fea0003800000 */
.L_x_2045:
[----:B------:R-:W-:Y:S01]  /*5d30*/  MOV R119, R150 ;  /* 0x0000009600777202 */ /* 0x000fe20000000f00 */
[----:B------:R-:W-:Y:S06]  /*5d40*/  BRA `(.L_x_2046) ;  /* 0xffffffc000a07947 */ /* 0x000fec000383ffff */
.L_x_1981:
        /* <DEDUP_REMOVED lines=9> */
.L_x_2047:
[----:B------:R-:W-:Y:S02]  /*5de0*/  ISETP.GT.U32.AND P6, PT, R165, 0xf, PT ;  /* 0x0000000fa500780c */ /* 0x000fe40003fc4070 */
[----:B------:R-:W-:Y:S02]  /*5df0*/  MOV R148, R150 ;  /* 0x0000009600947202 */ /* 0x000fe40000000f00 */
[----:B------:R-:W-:-:S03]  /*5e00*/  MOV R150, R164 ;  /* 0x000000a400967202 */ /* 0x000fc60000000f00 */
[----:B------:R-:W-:-:S07]  /*5e10*/  @P3 FMUL.FTZ R148, R148, R163 ;  /* 0x000000a394943220 */ /* 0x000fce0000410000 */
[----:B------:R-:W-:Y:S05]  /*5e20*/  WARPSYNC.COLLECTIVE R149, `(.L_x_2048) ;  /* 0x0000000095087348 */ /* 0x000fea0003c00000 */
[----:B------:R0:W1:Y:S02]  /*5e30*/  SHFL.DOWN P2, R150, R150, R126, R127 ;  /* 0x0800007e96967389 */ /* 0x000064000004007f */
[----:B01----:R-:W-:Y:S05]  /*5e40*/  ENDCOLLECTIVE ;  /* 0x000000000000791b */ /* 0x003fea0003800000 */
.L_x_2048:
        /* <DEDUP_REMOVED lines=10> */
.L_x_2049:
[----:B------:R-:W-:Y:S02]  /*5ef0*/  MOV R148, R150 ;  /* 0x0000009600947202 */ /* 0x000fe40000000f00 */
[----:B------:R-:W-:-:S03]  /*5f00*/  MOV R150, R164 ;  /* 0x000000a400967202 */ /* 0x000fc60000000f00 */
[----:B------:R-:W-:-:S07]  /*5f10*/  @!P3 FMUL.FTZ R148, R163, R148 ;  /* 0x00000094a394b220 */ /* 0x000fce0000410000 */
[----:B------:R-:W-:Y:S05]  /*5f20*/  WARPSYNC.COLLECTIVE R149, `(.L_x_2050) ;  /* 0x0000000095087348 */ /* 0x000fea0003c00000 */
[----:B------:R0:W1:Y:S02]  /*5f30*/  SHFL.DOWN P2, R150, R150, R126, R127 ;  /* 0x0800007e96967389 */ /* 0x000064000004007f */
[----:B01----:R-:W-:Y:S05]  /*5f40*/  ENDCOLLECTIVE ;  /* 0x000000000000791b */ /* 0x003fea0003800000 */
.L_x_2050:
[----:B------:R-:W-:Y:S01]  /*5f50*/  HFMA2 R126, -RZ, RZ, 0, 2.384185791015625e-07 ;  /* 0x00000004ff7e7431 */ /* 0x000fe200000001ff */
        /* <DEDUP_REMOVED lines=8> */
.L_x_2051:
[----:B------:R-:W-:Y:S02]  /*5fe0*/  MOV R148, R150 ;  /* 0x0000009600947202 */ /* 0x000fe40000000f00 */
[----:B------:R-:W-:-:S03]  /*5ff0*/  MOV R150, R164 ;  /* 0x000000a400967202 */ /* 0x000fc60000000f00 */
[----:B------:R-:W-:-:S07]  /*6000*/  @!P4 FMUL.FTZ R148, R163, R148 ;  /* 0x00000094a394c220 */ /* 0x000fce0000410000 */
[----:B------:R-:W-:Y:S05]  /*6010*/  WARPSYNC.COLLECTIVE R149, `(.L_x_2052) ;  /* 0x0000000095087348 */ /* 0x000fea0003c00000 */
[----:B------:R0:W1:Y:S02]  /*6020*/  SHFL.DOWN P2, R150, R150, R126, R127 ;  /* 0x0800007e96967389 */ /* 0x000064000004007f */
[----:B01----:R-:W-:Y:S05]  /*6030*/  ENDCOLLECTIVE ;  /* 0x000000000000791b */ /* 0x003fea0003800000 */
.L_x_2052:
[----:B------:R-:W-:Y:S01]  /*6040*/  HFMA2 R126, -RZ, RZ, 0, 4.76837158203125e-07 ;  /* 0x00000008ff7e7431 */ /* 0x000fe200000001ff */
        /* <DEDUP_REMOVED lines=8> */
.L_x_2053:
[----:B------:R-:W-:Y:S02]  /*60d0*/  MOV R148, R150 ;  /* 0x0000009600947202 */ /* 0x000fe40000000f00 */
[----:B------:R-:W-:-:S03]  /*60e0*/  MOV R150, R164 ;  /* 0x000000a400967202 */ /* 0x000fc60000000f00 */
[----:B------:R-:W-:-:S07]  /*60f0*/  @!P5 FMUL.FTZ R148, R163, R148 ;  /* 0x00000094a394d220 */ /* 0x000fce0000410000 */
[----:B------:R-:W-:Y:S05]  /*6100*/  WARPSYNC.COLLECTIVE R149, `(.L_x_2054) ;  /* 0x0000000095087348 */ /* 0x000fea0003c00000 */
[----:B------:R0:W1:Y:S02]  /*6110*/  SHFL.DOWN P2, R150, R150, R126, R127 ;  /* 0x0800007e96967389 */ /* 0x000064000004007f */
[----:B01----:R-:W-:Y:S05]  /*6120*/  ENDCOLLECTIVE ;  /* 0x000000000000791b */ /* 0x003fea0003800000 */
.L_x_2054:
[----:B------:R-:W-:Y:S01]  /*6130*/  HFMA2 R126, -RZ, RZ, 0, 9.5367431640625e-07 ;  /* 0x00000010ff7e7431 */ /* 0x000fe200000001ff */
        /* <DEDUP_REMOVED lines=8> */
.L_x_2055:
[----:B------:R-:W-:Y:S02]  /*61c0*/  MOV R148, R150 ;  /* 0x0000009600947202 */ /* 0x000fe40000000f00 */
[----:B------:R-:W-:-:S03]  /*61d0*/  MOV R150, R164 ;  /* 0x000000a400967202 */ /* 0x000fc60000000f00 */
[----:B------:R-:W-:-:S07]  /*61e0*/  @!P6 FMUL.FTZ R148, R163, R148 ;  /* 0x00000094a394e220 */ /* 0x000fce0000410000 */
[----:B------:R-:W-:Y:S05]  /*61f0*/  WARPSYNC.COLLECTIVE R149, `(.L_x_2056) ;  /* 0x0000000095087348 */ /* 0x000fea0003c00000 */
[----:B------:R0:W1:Y:S02]  /*6200*/  SHFL.DOWN P2, R150, R150, R126, R127 ;  /* 0x0800007e96967389 */ /* 0x000064000004007f */
[----:B01----:R-:W-:Y:S05]  /*6210*/  ENDCOLLECTIVE ;  /* 0x000000000000791b */ /* 0x003fea0003800000 */
.L_x_2056:
[----:B------:R-:W-:Y:S01]  /*6220*/  HFMA2 R127, -RZ, RZ, 0, 0 ;  /* 0x00000000ff7f7431 */ /* 0x000fe200000001ff */
[----:B------:R-:W-:Y:S02]  /*6230*/  MOV R126, 0x1f ;  /* 0x0000001f007e7802 */ /* 0x000fe40000000f00 */
[----:B------:R-:W-:-:S05]  /*6240*/  MOV R165, R150 ;  /* 0x0000009600a57202 */ /* 0x000fca0000000f00 */
[----:B------:R-:W-:Y:S01]  /*6250*/  @!P6 FFMA.FTZ R165, R163, R165, R164 ;  /* 0x000000a5a3a5e223 */ /* 0x000fe200000100a4 */
[----:B------:R-:W-:-:S04]  /*6260*/  @!P6 MOV R163, R148 ;  /* 0x0000009400a3e202 */ /* 0x000fc80000000f00 */
[----:B------:R-:W-:Y:S02]  /*6270*/  MOV R148, R163 ;  /* 0x000000a300947202 */ /* 0x000fe40000000f00 */
[----:B------:R-:W-:-:S07]  /*6280*/  @!P6 MOV R164, R165 ;  /* 0x000000a500a4e202 */ /* 0x000fce0000000f00 */
[----:B------:R-:W-:Y:S05]  /*6290*/  WARPSYNC.COLLECTIVE R149, `(.L_x_2057) ;  /* 0x0000000095087348 */ /* 0x000fea0003c00000 */
[----:B------:R0:W1:Y:S02]  /*62a0*/  SHFL.IDX P2, R150, R148, R127, R126 ;  /* 0x0000007f94967389 */ /* 0x000064000004007e */
[----:B01----:R-:W-:Y:S05]  /*62b0*/  ENDCOLLECTIVE ;  /* 0x000000000000791b */ /* 0x003fea0003800000 */
.L_x_2057:
[----:B------:R-:W-:Y:S02]  /*62c0*/  MOV R148, R164 ;  /* 0x000000a400947202 */ /* 0x000fe40000000f00 */
[----:B------:R-:W-:-:S07]  /*62d0*/  MOV R165, R150 ;  /* 0x0000009600a57202 */ /* 0x000fce0000000f00 */
[----:B------:R-:W-:Y:S05]  /*62e0*/  WARPSYNC.COLLECTIVE R149, `(.L_x_2058) ;  /* 0x0000000095087348 */ /* 0x000fea0003c00000 */
[----:B------:R0:W1:Y:S02]  /*62f0*/  SHFL.IDX P2, R150, R148, R127, R126 ;  /* 0x0000007f94967389 */ /* 0x000064000004007e */
[----:B01----:R-:W-:Y:S05]  /*6300*/  ENDCOLLECTIVE ;  /* 0x000000000000791b */ /* 0x003fea0003800000 */
.L_x_2058:
[----:B------:R-:W-:Y:S02]  /*6310*/  MOV R127, 0x1f ;  /* 0x0000001f007f7802 */ /* 0x000fe40000000f00 */
[----:B------:R-:W-:Y:S01]  /*6320*/  MOV R148, R118 ;  /* 0x0000007600947202 */ /* 0x000fe20000000f00 */
[----:B------:R-:W-:Y:S01]  /*6330*/  FFMA.FTZ R126, R119, R165, R150 ;  /* 0x000000a5777e7223 */ /* 0x000fe20000010096 */
[----:B------:R-:W-:Y:S01]  /*6340*/  MOV R150, R163 ;  /* 0x000000a300967202 */ /* 0x000fe20000000f00 */
[----:B------:R-:W-:-:S03]  /*6350*/  FMUL.FTZ R165, R118, R165 ;  /* 0x000000a576a57220 */ /* 0x000fc60000410000 */
[----:B------:R0:W-:Y:S02]  /*6360*/  STL [R1], R126 ;  /* 0x0000007e01007387 */ /* 0x0001e40000100800 */
[----:B0-----:R-:W-:-:S07]  /*6370*/  HFMA2 R126, -RZ, RZ, 0, 5.9604644775390625e-08 ;  /* 0x00000001ff7e7431 */ /* 0x001fce00000001ff */
[----:B------:R-:W-:Y:S05]  /*6380*/  WARPSYNC.COLLECTIVE R149, `(.L_x_2059) ;  /* 0x0000000095087348 */ /* 0x000fea0003c00000 */
[----:B------:R0:W1:Y:S02]  /*6390*/  SHFL.DOWN P2, R150, R150, R126, R127 ;  /* 0x0800007e96967389 */ /* 0x000064000004007f */
[----:B01----:R-:W-:Y:S05]  /*63a0*/  ENDCOLLECTIVE ;  /* 0x000000000000791b */ /* 0x003fea0003800000 */
.L_x_2059:
[----:B------:R-:W-:Y:S02]  /*63b0*/  MOV R163, R150 ;  /* 0x0000009600a37202 */ /* 0x000fe40000000f00 */
[----:B------:R-:W-:-:S07]  /*63c0*/  MOV R150, R164 ;  /* 0x000000a400967202 */ /* 0x000fce0000000f00 */
[----:B------:R-:W-:Y:S05]  /*63d0*/  WARPSYNC.COLLECTIVE R149, `(.L_x_2060) ;  /* 0x0000000095087348 */ /* 0x000fea0003c00000 */
[----:B------:R0:W1:Y:S02]  /*63e0*/  SHFL.DOWN P2, R150, R150, R126, R127 ;  /* 0x0800007e96967389 */ /* 0x000064000004007f */
[----:B01----:R-:W-:Y:S05]  /*63f0*/  ENDCOLLECTIVE ;  /* 0x000000000000791b */ /* 0x003fea0003800000 */
.L_x_2060:
[----:B------:R-:W-:Y:S01]  /*6400*/  HFMA2 R127, -RZ, RZ, 0, 0 ;  /* 0x00000000ff7f7431 */ /* 0x000fe200000001ff */
[----:B------:R-:W-:Y:S02]  /*6410*/  MOV R126, 0x1f ;  /* 0x0000001f007e7802 */ /* 0x000fe40000000f00 */
[----:B------:R-:W-:-:S07]  /*6420*/  MOV R164, R150 ;  /* 0x0000009600a47202 */ /* 0x000fce0000000f00 */
[----:B------:R-:W-:Y:S05]  /*6430*/  WARPSYNC.COLLECTIVE R149, `(.L_x_2061) ;  /* 0x0000000095087348 */ /* 0x000fea0003c00000 */
[----:B------:R0:W1:Y:S02]  /*6440*/  SHFL.IDX P2, R150, R148, R127, R126 ;  /* 0x0000007f94967389 */ /* 0x000064000004007e */
[----:B01----:R-:W-:Y:S05]  /*6450*/  ENDCOLLECTIVE ;  /* 0x000000000000791b */ /* 0x003fea0003800000 */
.L_x_2061:
[----:B------:R-:W-:Y:S02]  /*6460*/  MOV R148, R119 ;  /* 0x0000007700947202 */ /* 0x000fe40000000f00 */
[----:B------:R-:W-:-:S07]  /*6470*/  MOV R118, R150 ;  /* 0x0000009600767202 */ /* 0x000fce0000000f00 */
[----:B------:R-:W-:Y:S05]  /*6480*/  WARPSYNC.COLLECTIVE R149, `(.L_x_2062) ;  /* 0x0000000095087348 */ /* 0x000fea0003c00000 */
[----:B------:R0:W1:Y:S02]  /*6490*/  SHFL.IDX P2, R150, R148, R127, R126 ;  /* 0x0000007f94967389 */ /* 0x000064000004007e */
[----:B01----:R-:W-:Y:S05]  /*64a0*/  ENDCOLLECTIVE ;  /* 0x000000000000791b */ /* 0x003fea0003800000 */
.L_x_2062:
[----:B------:R-:W-:Y:S02]  /*64b0*/  MOV R119, R150 ;  /* 0x0000009600777202 */ /* 0x000fe40000000f00 */
[----:B------:R-:W-:Y:S01]  /*64c0*/  ISETP.NE.AND P2, PT, R24, 0x1f, PT ;  /* 0x0000001f1800780c */ /* 0x000fe20003f45270 */
[----:B------:R-:W-:-:S12]  /*64d0*/  BRA `(.L_x_2063) ;  /* 0xffffffc400507947 */ /* 0x000fd8000383ffff */
.L_x_2064:
        /* <DEDUP_REMOVED lines=10> */
.L_x_10429:


//--------------------- .text._Z25selective_scan_bwd_kernelI32Selective_Scan_bwd_kernel_traitsILi128ELi16ELb1ELb0ELb1ELb0ELb1EffEEv12SSMParamsBwd --------------------------
	.section	.text._Z25selective_scan_bwd_kernelI32Selective_Scan_bwd_kernel_traitsILi128ELi16ELb1ELb0ELb1ELb0ELb1EffEEv12SSMParamsBwd,"ax",@progbits
	.align	128
        .global         _Z25selective_scan_bwd_kernelI32Selective_Scan_bwd_kernel_traitsILi128ELi16ELb1ELb0ELb1ELb0ELb1EffEEv12SSMParamsBwd
        .type           _Z25selective_scan_bwd_kernelI32Selective_Scan_bwd_kernel_traitsILi128ELi16ELb1ELb0ELb1ELb0ELb1EffEEv12SSMParamsBwd,@function
        .size           _Z25selective_scan_bwd_kernelI32Selective_Scan_bwd_kernel_traitsILi128ELi16ELb1ELb0ELb1ELb0ELb1EffEEv12SSMParamsBwd,(.L_x_10430 - _Z25selective_scan_bwd_kernelI32Selective_Scan_bwd_kernel_traitsILi128ELi16ELb1ELb0ELb1ELb0ELb1EffEEv12SSMParamsBwd)
        .other          _Z25selective_scan_bwd_kernelI32Selective_Scan_bwd_kernel_traitsILi128ELi16ELb1ELb0ELb1ELb0ELb1EffEEv12SSMParamsBwd,@"STO_CUDA_ENTRY STV_DEFAULT"
_Z25selective_scan_bwd_kernelI32Selective_Scan_bwd_kernel_traitsILi128ELi16ELb1ELb0ELb1ELb0ELb1EffEEv12SSMParamsBwd:
.text._Z25selective_scan_bwd_kernelI32Selective_Scan_bwd_kernel_traitsILi128ELi16ELb1ELb0ELb1ELb0ELb1EffEEv12SSMParamsBwd:
        /* <DEDUP_REMOVED lines=46> */
[----:B------:R-:W-:Y:S01]  /*02e0*/  USHF.R.S32.HI UR9, URZ, 0x1f, UR17 ;  /* 0x0000001fff097899 */ /* 0x000fe20008011411 */
[----:B------:R-:W-:Y:S01]  /*02f0*/  UMOV UR4, URZ ;  /* 0x000000ff00047c82 */ /* 0x000fe20008000000 */
[----:B------:R-:W-:Y:S02]  /*0300*/  UIADD3 UR11, UP2, UPT, UR17, UR16, URZ ;  /* 0x00000010110b7290 */ /* 0x000fe4000ff5e0ff */
        /* <DEDUP_REMOVED lines=19> */
[----:B------:R-:W3:Y:S01]  /*0440*/  LDCU.64 UR22, c[0x0][0x4a0] ;  /* 0x00009400ff1677ac */ /* 0x000ee20008000a00 */
[----:B------:R-:W-:-:S02]  /*0450*/  UIADD3 UR14, UPT, UPT, -UR11, URZ, URZ ;  /* 0x000000ff0b0e7290 */ /* 0x000fc4000fffe1ff */
[----:B-1----:R-:W-:Y:S02]  /*0460*/  UIMAD.WIDE.U32 UR4, UR8, UR20, URZ ;  /* 0x00000014080472a5 */ /* 0x002fe4000f8e00ff */
[----:B------:R-:W-:Y:S02]  /*0470*/  UIMAD UR14, UR29, UR14, UR24 ;  /* 0x0000000e1d0e72a4 */ /* 0x000fe4000f8e0218 */
[----:B------:R-:W-:Y:S02]  /*0480*/  UIMAD UR5, UR8, UR21, UR5 ;  /* 0x00000015080572a4 */ /* 0x000fe4000f8e0205 */
[----:B------:R-:W-:Y:S02]  /*0490*/  UISETP.GT.U32.AND UP2, UPT, UR29, UR14, UPT ;  /* 0x0000000e1d00728c */ /* 0x000fe4000bf44070 */
[----:B----4-:R-:W-:Y:S02]  /*04a0*/  UIMAD.WIDE.U32 UR20, UR8, UR6, URZ ;  /* 0x00000006081472a5 */ /* 0x010fe4000f8e00ff */
[----:B--2---:R-:W-:-:S02]  /*04b0*/  UISETP.NE.U32.AND UP0, UPT, UR26, URZ, UPT ;  /* 0x000000ff1a00728c */ /* 0x004fc4000bf05070 */
[----:B---3--:R-:W-:Y:S02]  /*04c0*/  UIMAD.WIDE.U32 UR12, UR10, UR22, UR4 ;  /* 0x000000160a0c72a5 */ /* 0x008fe4000f8e0004 */
[----:B------:R-:W-:Y:S02]  /*04d0*/  UIMAD UR21, UR8, UR7, UR21 ;  /* 0x00000007081572a4 */ /* 0x000fe4000f8e0215 */
[----:B------:R-:W-:Y:S02]  /*04e0*/  UIMAD UR22, UR10, UR23, UR13 ;  /* 0x000000170a1672a4 */ /* 0x000fe4000f8e020d */
[----:B------:R-:W-:Y:S02]  /*04f0*/  @!UP2 UIADD3 UR14, UPT, UPT, UR14, -UR29, URZ ;  /* 0x8000001d0e0ea290 */ /* 0x000fe4000fffe0ff */
[----:B------:R-:W-:Y:S02]  /*0500*/  ULOP3.LUT UR13, UR10, UR28, URZ, 0x3c, !UPT ;  /* 0x0000001c0a0d7292 */ /* 0x000fe4000f8e3cff */
[----:B------:R-:W-:-:S02]  /*0510*/  UISETP.GE.U32.AND UP1, UPT, UR14, UR29, UPT ;  /* 0x0000001d0e00728c */ /* 0x000fc4000bf26070 */
[----:B------:R-:W-:Y:S02]  /*0520*/  @!UP2 UIADD3 UR11, UPT, UPT, UR11, 0x1, URZ ;  /* 0x000000010b0ba890 */ /* 0x000fe4000fffe0ff */
[----:B------:R-:W-:Y:S01]  /*0530*/  UISETP.NE.AND.EX UP0, UPT, UR27, URZ, UPT, UP0 ;  /* 0x000000ff1b00728c */ /* 0x000fe2000bf05300 */
[----:B------:R-:W1:Y:S01]  /*0540*/  LDCU.64 UR6, c[0x0][0x528] ;  /* 0x0000a500ff0677ac */ /* 0x000e620008000a00 */
[----:B------:R-:W-:-:S05]  /*0550*/  UISETP.GE.AND UP2, UPT, UR13, URZ, UPT ;  /* 0x000000ff0d00728c */ /* 0x000fca000bf46270 */
[----:B------:R-:W-:Y:S02]  /*0560*/  @UP1 UIADD3 UR11, UPT, UPT, UR11, 0x1, URZ ;  /* 0x000000010b0b1890 */ /* 0x000fe4000fffe0ff */
[----:B------:R-:W-:Y:S01]  /*0570*/  UISETP.NE.AND UP1, UPT, UR28, URZ, UPT ;  /* 0x000000ff1c00728c */ /* 0x000fe2000bf25270 */
[----:B------:R-:W2:Y:S01]  /*0580*/  LDCU.64 UR26, c[0x0][0x3e8] ;  /* 0x00007d00ff1a77ac */ /* 0x000ea20008000a00 */
[----:B------:R-:W3:Y:S02]  /*0590*/  @UP0 LDCU UR13, c[0x0][0x384] ;  /* 0x00007080ff0d07ac */ /* 0x000ee40008000800 */
[----:B------:R-:W-:Y:S02]  /*05a0*/  @!UP2 UIADD3 UR11, UPT, UPT, -UR11, URZ, URZ ;  /* 0x000000ff0b0ba290 */ /* 0x000fe4000fffe1ff */
[----:B------:R-:W-:-:S05]  /*05b0*/  UIADD3 UR12, UP2, UPT, UR17, UR12, URZ ;  /* 0x0000000c110c7290 */ /* 0x000fca000ff5e0ff */
[----:B------:R-:W-:Y:S01]  /*05c0*/  @!UP1 ULOP3.LUT UR11, URZ, UR28, URZ, 0x33, !UPT ;  /* 0x0000001cff0b9292 */ /* 0x000fe2000f8e33ff */
[----:B------:R-:W4:Y:S01]  /*05d0*/  LDCU.64 UR4, c[0x0][0x450] ;  /* 0x00008a00ff0477ac */ /* 0x000f220008000a00 */
[----:B-1----:R-:W-:Y:S02]  /*05e0*/  ULEA UR14, UP1, UR12, UR6, 0x2 ;  /* 0x000000060c0e7291 */ /* 0x002fe4000f8210ff */
[----:B------:R-:W-:Y:S01]  /*05f0*/  USHF.R.S32.HI UR6, URZ, 0x1f, UR11 ;  /* 0x0000001fff067899 */ /* 0x000fe2000801140b */
[----:B------:R-:W1:Y:S01]  /*0600*/  @UP0 LDCU UR28, c[0x0][0x38c] ;  /* 0x00007180ff1c07ac */ /* 0x000e620008000800 */
[----:B------:R-:W-:Y:S02]  /*0610*/  UIADD3.X UR22, UPT, UPT, UR9, UR22, URZ, UP2, !UPT ;  /* 0x0000001609167290 */ /* 0x000fe400097fe4ff */
[----:B--2---:R-:W-:Y:S01]  /*0620*/  UIMAD UR6, UR6, UR26, URZ ;  /* 0x0000001a060672a4 */ /* 0x004fe2000f8e02ff */
[----:B------:R-:W2:Y:S01]  /*0630*/  @UP0 LDCU.64 UR30, c[0x0][0x480] ;  /* 0x00009000ff1e07ac */ /* 0x000ea20008000a00 */
[----:B------:R-:W-:-:S02]  /*0640*/  ULEA.HI.X UR22, UR12, UR7, UR22, 0x2, UP1 ;  /* 0x000000070c167291 */ /* 0x000fc400088f1416 */
[----:B------:R-:W-:Y:S02]  /*0650*/  UIMAD.WIDE.U32 UR20, UR11, UR26, UR20 ;  /* 0x0000001a0b1472a5 */ /* 0x000fe4000f8e0014 */
[----:B------:R-:W-:Y:S02]  /*0660*/  UIMAD UR12, UR11, UR27, UR6 ;  /* 0x0000001b0b0c72a4 */ /* 0x000fe4000f8e0206 */
[----:B---3--:R-:W-:Y:S02]  /*0670*/  @UP0 UIMAD UR8, UR8, UR13, UR10 ;  /* 0x0000000d080802a4 */ /* 0x008fe4000f8e020a */
[----:B------:R-:W-:Y:S02]  /*0680*/  UIADD3 UR17, UP1, UPT, UR17, UR20, URZ ;  /* 0x0000001411117290 */ /* 0x000fe4000ff3e0ff */
[----:B------:R-:W-:Y:S02]  /*0690*/  UIADD3 UR12, UPT, UPT, UR21, UR12, URZ ;  /* 0x0000000c150c7290 */ /* 0x000fe4000fffe0ff */
[----:B------:R-:W-:-:S02]  /*06a0*/  @UP0 UIMAD UR8, UR8, UR25, URZ ;  /* 0x00000019080802a4 */ /* 0x000fc4000f8e02ff */
        /* <DEDUP_REMOVED lines=22> */
[----:B-1----:R-:W-:Y:S01]  /*0810*/  ULEA UR25, UR8, UR25, 0x18 ;  /* 0x0000001908197291 */ /* 0x002fe2000f8ec0ff */
[C---:B0-----:R-:W-:Y:S02]  /*0820*/  SHF.L.U32 R0, R92.reuse, 0x2, RZ ;  /* 0x000000025c007819 */ /* 0x041fe400000006ff */
[----:B------:R-:W-:Y:S02]  /*0830*/  LOP3.LUT R93, R92, 0x1f, RZ, 0xc0, !PT ;  /* 0x0000001f5c5d7812 */ /* 0x000fe400078ec0ff */
[----:B------:R-:W-:-:S04]  /*0840*/  LOP3.LUT R0, R0, 0xf80, RZ, 0xc0, !PT ;  /* 0x00000f8000007812 */ /* 0x000fc800078ec0ff */
[----:B--23--:R-:W-:-:S07]  /*0850*/  LOP3.LUT R86, R0, R93, RZ, 0xfc, !PT ;  /* 0x0000005d00567212 */ /* 0x00cfce00078efcff */
.L_x_2113:
[----:B------:R-:W-:Y:S01]  /*0860*/  BAR.SYNC.DEFER_BLOCKING 0x0 ;  /* 0x0000000000007b1d */ /* 0x000fe20000010000 */
[----:B0-----:R-:W-:Y:S02]  /*0870*/  MOV R2, UR13 ;  /* 0x0000000d00027c02 */ /* 0x001fe40008000f00 */
[----:B------:R-:W-:-:S03]  /*0880*/  MOV R3, UR18 ;  /* 0x0000001200037c02 */ /* 0x000fc60008000f00 */
[----:B------:R-:W0:Y:S01]  /*0890*/  S2R R6, SR_LANEID ;  /* 0x0000000000067919 */ /* 0x000e220000000000 */
[----:B------:R-:W-:Y:S01]  /*08a0*/  IMAD.WIDE.U32 R2, R86, 0x10, R2 ;  /* 0x0000001056027825 */ /* 0x000fe200078e0002 */
[----:B------:R-:W-:Y:S02]  /*08b0*/  MOV R4, UR19 ;  /* 0x0000001300047c02 */ /* 0x000fe40008000f00 */
[----:B------:R-:W-:Y:S01]  /*08c0*/  MOV R5, UR20 ;  /* 0x0000001400057c02 */ /* 0x000fe20008000f00 */
[----:B------:R-:W1:Y:S01]  /*08d0*/  S2UR UR26, SR_CTAID.X ;  /* 0x00000000001a79c3 */ /* 0x000e620000002500 */
[----:B------:R-:W-:Y:S01]  /*08e0*/  ULEA UR8, UR12, 0xfffff800, 0xb ;  /* 0xfffff8000c087891 */ /* 0x000fe2000f8e58ff */
[----:B------:R-:W2:Y:S06]  /*08f0*/  LDL.LU R120, [R1+0x4] ;  /* 0x0000040001787983 */ /* 0x000eac0000300800 */
[----:B------:R-:W3:Y:S01]  /*0900*/  S2UR UR10, SR_CTAID.Y ;  /* 0x00000000000a79c3 */ /* 0x000ee20000002600 */
[----:B------:R-:W4:Y:S04]  /*0910*/  LDG.E.128 R8, desc[UR32][R2.64] ;  /* 0x0000002002087981 */ /* 0x000f28000c1e1d00 */
[----:B------:R-:W5:Y:S03]  /*0920*/  LDG.E.128 R12, desc[UR32][R2.64+0x200] ;  /* 0x00020020020c7981 */ /* 0x000f66000c1e1d00 */
[----:B------:R-:W3:Y:S01]  /*0930*/  LDC.64 R24, c[0x0][0x418] ;  /* 0x00010600ff187b82 */ /* 0x000ee20000000a00 */
[----:B------:R-:W3:Y:S04]  /*0940*/  LDG.E.128 R16, desc[UR32][R2.64+0x400] ;  /* 0x0004002002107981 */ /* 0x000ee8000c1e1d00 */
[----:B------:R1:W2:Y:S01]  /*0950*/  LDG.E.128 R20, desc[UR32][R2.64+0x600] ;  /* 0x0006002002147981 */ /* 0x0002a2000c1e1d00 */
[----:B------:R-:W-:-:S02]  /*0960*/  HFMA2 R85, -RZ, RZ, 0, 0 ;  /* 0x00000000ff557431 */ /* 0x000fc400000001ff */
[----:B------:R-:W2:Y:S01]  /*0970*/  LDC.64 R102, c[0x0][0x508] ;  /* 0x00014200ff667b82 */ /* 0x000ea20000000a00 */
[-C--:B0-----:R-:W-:Y:S02]  /*0980*/  IADD3 R27, PT, PT, R0, R6.reuse, RZ ;  /* 0x00000006001b7210 */ /* 0x081fe40007ffe0ff */
[----:B------:R-:W-:Y:S02]  /*0990*/  LOP3.LUT R0, R92, 0x3e0, RZ, 0xc0, !PT ;  /* 0x000003e05c007812 */ /* 0x000fe400078ec0ff */
[----:B------:R-:W-:Y:S02]  /*09a0*/  LEA R27, R27, UR25, 0x4 ;  /* 0x000000191b1b7c11 */ /* 0x000fe4000f8e20ff */
[----:B------:R-:W-:-:S04]  /*09b0*/  IADD3 R0, PT, PT, R0, R6, RZ ;  /* 0x0000000600007210 */ /* 0x000fc80007ffe0ff */
[----:B------:R-:W-:Y:S01]  /*09c0*/  LEA R26, R0, UR25, 0x6 ;  /* 0x00000019001a7c11 */ /* 0x000fe2000f8e30ff */
[----:B-1----:R-:W-:Y:S01]  /*09d0*/  IMAD.WIDE.U32 R2, R86, 0x10, R4 ;  /* 0x0000001056027825 */ /* 0x002fe200078e0004 */
[----:B----4-:R-:W-:Y:S04]  /*09e0*/  STS.128 [R27], R8 ;  /* 0x000000081b007388 */ /* 0x010fe80000000c00 */
[----:B-----5:R-:W-:Y:S04]  /*09f0*/  STS.128 [R27+0x200], R12 ;  /* 0x0002000c1b007388 */ /* 0x020fe80000000c00 */
[----:B---3--:R-:W-:Y:S04]  /*0a00*/  STS.128 [R27+0x400], R16 ;  /* 0x000400101b007388 */ /* 0x008fe80000000c00 */
        /* <DEDUP_REMOVED lines=10> */
[----:B------:R0:W5:Y:S01]  /*0ab0*/  LDG.E.128 R56, desc[UR32][R2.64+0x600] ;  /* 0x0006002002387981 */ /* 0x000162000c1e1d00 */
[----:B------:R-:W-:-:S02]  /*0ac0*/  MOV R4, UR21 ;  /* 0x0000001500047c02 */ /* 0x000fc40008000f00 */
[----:B------:R-:W-:-:S03]  /*0ad0*/  MOV R5, UR22 ;  /* 0x0000001600057c02 */ /* 0x000fc60008000f00 */
[----:B------:R-:W-:Y:S01]  /*0ae0*/  IMAD.WIDE.U32 R4, R86, 0x10, R4 ;  /* 0x0000001056047825 */ /* 0x000fe200078e0004 */
[----:B0-----:R-:W0:Y:S01]  /*0af0*/  LDC.64 R2, c[0x0][0x410] ;  /* 0x00010400ff027b82 */ /* 0x001e220000000a00 */
[----:B--2---:R1:W-:Y:S04]  /*0b00*/  STS.128 [R27], R48 ;  /* 0x000000301b007388 */ /* 0x0043e80000000c00 */
[----:B---3--:R2:W-:Y:S04]  /*0b10*/  STS.128 [R27+0x200], R52 ;  /* 0x000200341b007388 */ /* 0x0085e80000000c00 */
[----:B----4-:R3:W-:Y:S04]  /*0b20*/  STS.128 [R27+0x400], R20 ;  /* 0x000400141b007388 */ /* 0x0107e80000000c00 */
[----:B-----5:R4:W-:Y:S01]  /*0b30*/  STS.128 [R27+0x600], R56 ;  /* 0x000600381b007388 */ /* 0x0209e20000000c00 */
[----:B------:R-:W-:-:S03]  /*0b40*/  NOP ;  /* 0x0000000000007918 */ /* 0x000fc60000000000 */
[----:B------:R-:W-:Y:S01]  /*0b50*/  LDS.128 R16, [R26] ;  /* 0x000000001a107984 */ /* 0x000fe20000000c00 */
[----:B-1----:R-:W1:Y:S03]  /*0b60*/  LDC.64 R48, c[0x0][0x488] ;  /* 0x00012200ff307b82 */ /* 0x002e660000000a00 */
[----:B------:R-:W-:Y:S04]  /*0b70*/  LDS.128 R12, [R26+0x10] ;  /* 0x000010001a0c7984 */ /* 0x000fe80000000c00 */
[----:B------:R-:W-:Y:S04]  /*0b80*/  LDS.128 R8, [R26+0x20] ;  /* 0x000020001a087984 */ /* 0x000fe80000000c00 */
[----:B------:R-:W-:Y:S01]  /*0b90*/  LDS.128 R44, [R26+0x30] ;  /* 0x000030001a2c7984 */ /* 0x000fe20000000c00 */
[----:B------:R-:W-:Y:S06]  /*0ba0*/  BAR.SYNC.DEFER_BLOCKING 0x0 ;  /* 0x0000000000007b1d */ /* 0x000fec0000010000 */
[----:B------:R-:W5:Y:S04]  /*0bb0*/  LDG.E.128 R60, desc[UR32][R4.64] ;  /* 0x00000020043c7981 */ /* 0x000f68000c1e1d00 */
[----:B--2---:R-:W2:Y:S04]  /*0bc0*/  LDG.E.128 R52, desc[UR32][R4.64+0x200] ;  /* 0x0002002004347981 */ /* 0x004ea8000c1e1d00 */
[----:B---3--:R-:W3:Y:S04]  /*0bd0*/  LDG.E.128 R20, desc[UR32][R4.64+0x400] ;  /* 0x0004002004147981 */ /* 0x008ee8000c1e1d00 */
[----:B----4-:R1:W4:Y:S01]  /*0be0*/  LDG.E.128 R56, desc[UR32][R4.64+0x600] ;  /* 0x0006002004387981 */ /* 0x010322000c1e1d00 */
[----:B------:R-:W-:Y:S01]  /*0bf0*/  MOV R84, UR8 ;  /* 0x0000000800547c02 */ /* 0x000fe20008000f00 */
[----:B0-----:R-:W-:Y:S01]  /*0c00*/  IMAD R7, R3, UR26, RZ ;  /* 0x0000001a03077c24 */ /* 0x001fe2000f8e02ff */
[----:B------:R-:W0:Y:S03]  /*0c10*/  LDCU.64 UR8, c[0x0][0x490] ;  /* 0x00009200ff0877ac */ /* 0x000e260008000a00 */
[----:B------:R-:W-:-:S05]  /*0c20*/  IMAD.WIDE.U32 R2, R2, UR26, R84 ;  /* 0x0000001a02027c25 */ /* 0x000fca000f8e0054 */
[----:B------:R-:W-:-:S03]  /*0c30*/  IADD3 R3, PT, PT, R3, R7, RZ ;  /* 0x0000000703037210 */ /* 0x000fc60007ffe0ff */
[----:B------:R-:W-:-:S04]  /*0c40*/  IMAD.WIDE.U32 R2, R24, UR10, R2 ;  /* 0x0000000a18027c25 */ /* 0x000fc8000f8e0002 */
[----:B------:R-:W-:Y:S01]  /*0c50*/  IMAD R0, R25, UR10, R3 ;  /* 0x0000000a19007c24 */ /* 0x000fe2000f8e0203 */
[C---:B-1----:R-:W-:Y:S01]  /*0c60*/  LEA R4, P0, R2.reuse, R48, 0x2 ;  /* 0x0000003002047211 */ /* 0x042fe200078010ff */
[----:B------:R-:W1:Y:S03]  /*0c70*/  LDC.64 R24, c[0x0][0x428] ;  /* 0x00010a00ff187b82 */ /* 0x000e660000000a00 */
[----:B------:R-:W-:-:S03]  /*0c80*/  LEA.HI.X R5, R2, R49, R0, 0x2, P0 ;  /* 0x0000003102057211 */ /* 0x000fc600000f1400 */
[----:B------:R-:W-:-:S03]  /*0c90*/  IMAD.WIDE.U32 R2, R86, 0x10, R4 ;  /* 0x0000001056027825 */ /* 0x000fc600078e0004 */
[----:B------:R-:W0:Y:S01]  /*0ca0*/  LDC.64 R4, c[0x0][0x420] ;  /* 0x00010800ff047b82 */ /* 0x000e220000000a00 */
[----:B-----5:R-:W-:Y:S04]  /*0cb0*/  STS.128 [R27], R60 ;  /* 0x0000003c1b007388 */ /* 0x020fe80000000c00 */
[----:B--2---:R-:W-:Y:S04]  /*0cc0*/  STS.128 [R27+0x200], R52 ;  /* 0x000200341b007388 */ /* 0x004fe80000000c00 */
[----:B---3--:R-:W-:Y:S04]  /*0cd0*/  STS.128 [R27+0x400], R20 ;  /* 0x000400141b007388 */ /* 0x008fe80000000c00 */
[----:B----4-:R2:W-:Y:S01]  /*0ce0*/  STS.128 [R27+0x600], R56 ;  /* 0x000600381b007388 */ /* 0x0105e20000000c00 */
[----:B------:R-:W-:-:S03]  /*0cf0*/  NOP ;  /* 0x0000000000007918 */ /* 0x000fc60000000000 */
[----:B------:R-:W-:Y:S04]  /*0d00*/  LDS.128 R156, [R26] ;  /* 0x000000001a9c7984 */ /* 0x000fe80000000c00 */
[----:B------:R-:W-:Y:S04]  /*0d10*/  LDS.128 R76, [R26+0x10] ;  /* 0x000010001a4c7984 */ /* 0x000fe80000000c00 */
[----:B------:R-:W-:Y:S01]  /*0d20*/  LDS.128 R64, [R26+0x20] ;  /* 0x000020001a407984 */ /* 0x000fe20000000c00 */
[----:B--2---:R-:W2:Y:S03]  /*0d30*/  LDC.64 R56, c[0x0][0x478] ;  /* 0x00011e00ff387b82 */ /* 0x004ea60000000a00 */
[----:B------:R-:W-:Y:S05]  /*0d40*/  LDS.128 R48, [R26+0x30] ;  /* 0x000030001a307984 */ /* 0x000fea0000000c00 */
[----:B------:R-:W-:Y:S06]  /*0d50*/  BAR.SYNC.DEFER_BLOCKING 0x0 ;  /* 0x0000000000007b1d */ /* 0x000fec0000010000 */
[----:B------:R-:W3:Y:S04]  /*0d60*/  LDG.E.128 R68, desc[UR32][R2.64] ;  /* 0x0000002002447981 */ /* 0x000ee8000c1e1d00 */
[----:B------:R-:W4:Y:S04]  /*0d70*/  LDG.E.128 R52, desc[UR32][R2.64+0x200] ;  /* 0x0002002002347981 */ /* 0x000f28000c1e1d00 */
[----:B------:R-:W5:Y:S04]  /*0d80*/  LDG.E.128 R20, desc[UR32][R2.64+0x400] ;  /* 0x0004002002147981 */ /* 0x000f68000c1e1d00 */
[----:B------:R2:W5:Y:S01]  /*0d90*/  LDG.E.128 R80, desc[UR32][R2.64+0x600] ;  /* 0x0006002002507981 */ /* 0x000562000c1e1d00 */
[----:B0-----:R-:W-:-:S02]  /*0da0*/  IMAD R7, R5, UR26, RZ ;  /* 0x0000001a05077c24 */ /* 0x001fc4000f8e02ff */
[----:B------:R-:W-:-:S05]  /*0db0*/  IMAD.WIDE.U32 R4, R4, UR26, R84 ;  /* 0x0000001a04047c25 */ /* 0x000fca000f8e0054 */
[----:B------:R-:W-:-:S03]  /*0dc0*/  IADD3 R5, PT, PT, R5, R7, RZ ;  /* 0x0000000705057210 */ /* 0x000fc60007ffe0ff */
[----:B-1----:R-:W-:-:S04]  /*0dd0*/  IMAD.WIDE.U32 R4, R24, UR10, R4 ;  /* 0x0000000a18047c25 */ /* 0x002fc8000f8e0004 */
[----:B------:R-:W-:Y:S01]  /*0de0*/  IMAD R0, R25, UR10, R5 ;  /* 0x0000000a19007c24 */ /* 0x000fe2000f8e0205 */
[----:B--2---:R-:W-:-:S04]  /*0df0*/  LEA R6, P0, R4, R56, 0x2 ;  /* 0x0000003804067211 */ /* 0x004fc800078010ff */
[----:B------:R-:W-:-:S03]  /*0e00*/  LEA.HI.X R7, R4, R57, R0, 0x2, P0 ;  /* 0x0000003904077211 */ /* 0x000fc600000f1400 */
[----:B------:R-:W-:Y:S01]  /*0e10*/  IMAD.WIDE.U32 R2, R86, 0x10, R6 ;  /* 0x0000001056027825 */ /* 0x000fe200078e0006 */
[----:B---3--:R-:W-:Y:S04]  /*0e20*/  STS.128 [R27], R68 ;  /* 0x000000441b007388 */ /* 0x008fe80000000c00 */
[----:B----4-:R0:W-:Y:S04]  /*0e30*/  STS.128 [R27+0x200], R52 ;  /* 0x000200341b007388 */ /* 0x0101e80000000c00 */
[----:B-----5:R1:W-:Y:S04]  /*0e40*/  STS.128 [R27+0x400], R20 ;  /* 0x000400141b007388 */ /* 0x0203e80000000c00 */
[----:B------:R-:W-:Y:S01]  /*0e50*/  STS.128 [R27+0x600], R80 ;  /* 0x000600501b007388 */ /* 0x000fe20000000c00 */
[----:B------:R-:W-:-:S03]  /*0e60*/  NOP ;  /* 0x0000000000007918 */ /* 0x000fc60000000000 */
[----:B------:R-:W2:Y:S04]  /*0e70*/  LDS.128 R104, [R26] ;  /* 0x000000001a687984 */ /* 0x000ea80000000c00 */
[----:B------:R-:W3:Y:S04]  /*0e80*/  LDS.128 R88, [R26+0x10] ;  /* 0x000010001a587984 */ /* 0x000ee80000000c00 */
[----:B------:R-:W4:Y:S04]  /*0e90*/  LDS.128 R4, [R26+0x20] ;  /* 0x000020001a047984 */ /* 0x000f280000000c00 */
[----:B------:R-:W5:Y:S01]  /*0ea0*/  LDS.128 R60, [R26+0x30] ;  /* 0x000030001a3c7984 */ /* 0x000f620000000c00 */
[----:B------:R-:W-:Y:S06]  /*0eb0*/  BAR.SYNC.DEFER_BLOCKING 0x0 ;  /* 0x0000000000007b1d */ /* 0x000fec0000010000 */
[----:B------:R-:W5:Y:S04]  /*0ec0*/  LDG.E.128 R72, desc[UR32][R2.64] ;  /* 0x0000002002487981 */ /* 0x000f68000c1e1d00 */
[----:B------:R-:W5:Y:S04]  /*0ed0*/  LDG.E.128 R56, desc[UR32][R2.64+0x200] ;  /* 0x0002002002387981 */ /* 0x000f68000c1e1d00 */
[----:B0-----:R-:W5:Y:S04]  /*0ee0*/  LDG.E.128 R52, desc[UR32][R2.64+0x400] ;  /* 0x0004002002347981 */ /* 0x001f68000c1e1d00 */
[----:B-1----:R0:W5:Y:S01]  /*0ef0*/  LDG.E.128 R20, desc[UR32][R2.64+0x600] ;  /* 0x0006002002147981 */ /* 0x002162000c1e1d00 */
[----:B--2---:R-:W-:Y:S01]  /*0f00*/  FMUL.FTZ R24, R105, -1.4426950216293334961 ;  /* 0xbfb8aa3b69187820 */ /* 0x004fe20000410000 */
[----:B------:R-:W-:-:S05]  /*0f10*/  FMUL.FTZ R25, R106, -1.4426950216293334961 ;  /* 0xbfb8aa3b6a197820 */ /* 0x000fca0000410000 */
[----:B------:R-:W1:Y:S04]  /*0f20*/  MUFU.EX2 R24, R24 ;  /* 0x0000001800187308 */ /* 0x000e680000000800 */
[----:B------:R-:W2:Y:S01]  /*0f30*/  MUFU.EX2 R25, R25 ;  /* 0x0000001900197308 */ /* 0x000ea20000000800 */
[----:B------:R-:W-:Y:S01]  /*0f40*/  FMUL.FTZ R68, R107, -1.4426950216293334961 ;  /* 0xbfb8aa3b6b447820 */ /* 0x000fe20000410000 */
[----:B---3--:R-:W-:Y:S01]  /*0f50*/  FMUL.FTZ R69, R88, -1.4426950216293334961 ;  /* 0xbfb8aa3b58457820 */ /* 0x008fe20000410000 */
[----:B------:R-:W-:-:S04]  /*0f60*/  FMUL.FTZ R0, R104, -1.4426950216293334961 ;  /* 0xbfb8aa3b68007820 */ /* 0x000fc80000410000 */
[----:B------:R-:W3:Y:S01]  /*0f70*/  MUFU.EX2 R68, R68 ;  /* 0x0000004400447308 */ /* 0x000ee20000000800 */
[----:B-1----:R-:W-:-:S03]  /*0f80*/  FADD.FTZ R108, R24, 1 ;  /* 0x3f800000186c7421 */ /* 0x002fc60000010000 */
[----:B------:R-:W1:Y:S01]  /*0f90*/  MUFU.EX2 R69, R69 ;  /* 0x0000004500457308 */ /* 0x000e620000000800 */
[----:B--2---:R-:W-:Y:S02]  /*0fa0*/  FADD.FTZ R109, R25, 1 ;  /* 0x3f800000196d7421 */ /* 0x004fe40000010000 */
[----:B------:R-:W2:Y:S01]  /*0fb0*/  LDC.64 R24, c[0x0][0x510] ;  /* 0x00014400ff187b82 */ /* 0x000ea20000000a00 */
[----:B0-----:R-:W-:Y:S01]  /*0fc0*/  FMUL.FTZ R3, R91, -1.4426950216293334961 ;  /* 0xbfb8aa3b5b037820 */ /* 0x001fe20000410000 */
[----:B------:R-:W-:Y:S01]  /*0fd0*/  FMUL.FTZ R70, R89, -1.4426950216293334961 ;  /* 0xbfb8aa3b59467820 */ /* 0x000fe20000410000 */
[----:B------:R-:W0:Y:S01]  /*0fe0*/  MUFU.EX2 R0, R0 ;  /* 0x0000000000007308 */ /* 0x000e220000000800 */
[----:B------:R-:W-:Y:S01]  /*0ff0*/  FMUL.FTZ R2, R90, -1.4426950216293334961 ;  /* 0xbfb8aa3b5a027820 */ /* 0x000fe20000410000 */
[----:B----4-:R-:W-:Y:S02]  /*1000*/  FMUL.FTZ R80, R4, -1.4426950216293334961 ;  /* 0xbfb8aa3b04507820 */ /* 0x010fe40000410000 */
[----:B------:R5:W-:Y:S01]  /*1010*/  MUFU.EX2 R87, R3 ;  /* 0x0000000300577308 */ /* 0x000be20000000800 */
[----:B------:R-:W-:-:S03]  /*1020*/  FMUL.FTZ R95, R6, -1.4426950216293334961 ;  /* 0xbfb8aa3b065f7820 */ /* 0x000fc60000410000 */
[----:B------:R-:W-:Y:S01]  /*1030*/  MUFU.EX2 R70, R70 ;  /* 0x0000004600467308 */ /* 0x000fe20000000800 */
[----:B-----5:R-:W-:-:S03]  /*1040*/  FMUL.FTZ R3, R62, -1.4426950216293334961 ;  /* 0xbfb8aa3b3e037820 */ /* 0x020fc60000410000 */
[----:B------:R3:W4:Y:S04]  /*1050*/  MUFU.EX2 R71, R2 ;  /* 0x0000000200477308 */ /* 0x0007280000000800 */
[----:B------:R-:W-:Y:S04]  /*1060*/  MUFU.EX2 R94, R80 ;  /* 0x00000050005e7308 */ /* 0x000fe80000000800 */
[----:B------:R1:W-:Y:S01]  /*1070*/  MUFU.EX2 R80, R3 ;  /* 0x0000000300507308 */ /* 0x0003e20000000800 */
[----:B---3--:R-:W-:-:S03]  /*1080*/  FADD.FTZ R2, R68, 1 ;  /* 0x3f80000044027421 */ /* 0x008fc60000010000 */
[----:B------:R3:W-:Y:S01]  /*1090*/  MUFU.EX2 R99, R95 ;  /* 0x0000005f00637308 */ /* 0x0007e20000000800 */
[----:B------:R-:W-:Y:S01]  /*10a0*/  FMUL.FTZ R81, R5, -1.4426950216293334961 ;  /* 0xbfb8aa3b05517820 */ /* 0x000fe20000410000 */
[----:B-1----:R-:W-:Y:S01]  /*10b0*/  FADD.FTZ R3, R69, 1 ;  /* 0x3f80000045037421 */ /* 0x002fe20000010000 */
[----:B------:R-:W-:-:S04]  /*10c0*/  IMAD.WIDE.U32 R68, R102, UR26, R84 ;  /* 0x0000001a66447c25 */ /* 0x000fc8000f8e0054 */
[----:B---3--:R-:W-:Y:S02]  /*10d0*/  IMAD R95, R103, UR26, RZ ;  /* 0x0000001a675f7c24 */ /* 0x008fe4000f8e02ff */
[----:B------:R-:W-:Y:S01]  /*10e0*/  FMUL.FTZ R96, R7, -1.4426950216293334961 ;  /* 0xbfb8aa3b07607820 */ /* 0x000fe20000410000 */
[----:B------:R-:W-:Y:S01]  /*10f0*/  FMUL.FTZ R97, R63, -1.4426950216293334961 ;  /* 0xbfb8aa3b3f617820 */ /* 0x000fe20000410000 */
[----:B0-----:R-:W-:Y:S01]  /*1100*/  FADD.FTZ R0, R0, 1 ;  /* 0x3f80000000007421 */ /* 0x001fe20000010000 */
[----:B------:R-:W-:Y:S01]  /*1110*/  MUFU.EX2 R98, R81 ;  /* 0x0000005100627308 */ /* 0x000fe20000000800 */
[----:B------:R-:W-:Y:S01]  /*1120*/  IADD3 R69, PT, PT, R69, R95, RZ ;  /* 0x0000005f45457210 */ /* 0x000fe20007ffe0ff */
[----:B----4-:R-:W-:Y:S01]  /*1130*/  FADD.FTZ R95, R71, 1 ;  /* 0x3f800000475f7421 */ /* 0x010fe20000010000 */
[----:B------:R-:W0:Y:S01]  /*1140*/  LDC.64 R102, c[0x0][0x558] ;  /* 0x00015600ff667b82 */ /* 0x000e220000000a00 */
[----:B------:R-:W-:Y:S04]  /*1150*/  MUFU.EX2 R100, R96 ;  /* 0x0000006000647308 */ /* 0x000fe80000000800 */
[----:B------:R2:W-:Y:S04]  /*1160*/  MUFU.EX2 R81, R97 ;  /* 0x0000006100517308 */ /* 0x0005e80000000800 */
[----:B------:R1:W3:Y:S01]  /*1170*/  MUFU.RCP R113, R0 ;  /* 0x0000000000717308 */ /* 0x0002e20000001000 */
[----:B--2---:R-:W-:-:S04]  /*1180*/  IMAD.WIDE.U32 R96, R24, UR10, R68 ;  /* 0x0000000a18607c25 */ /* 0x004fc8000f8e0044 */
[----:B-1----:R-:W-:-:S03]  /*1190*/  FADD.FTZ R0, R70, 1 ;  /* 0x3f80000046007421 */ /* 0x002fc60000010000 */
[----:B------:R-:W-:Y:S01]  /*11a0*/  MUFU.RCP R108, R108 ;  /* 0x0000006c006c7308 */ /* 0x000fe20000001000 */
[----:B------:R-:W-:Y:S02]  /*11b0*/  IMAD R25, R25, UR10, R97 ;  /* 0x0000000a19197c24 */ /* 0x000fe4000f8e0261 */
[----:B------:R-:W-:Y:S01]  /*11c0*/  FMUL.FTZ R82, R61, -1.4426950216293334961 ;  /* 0xbfb8aa3b3d527820 */ /* 0x000fe20000410000 */
[----:B0-----:R-:W-:-:S04]  /*11d0*/  LEA R24, P0, R96, R102, 0x2 ;  /* 0x0000006660187211 */ /* 0x001fc800078010ff */
[----:B------:R-:W-:Y:S01]  /*11e0*/  MUFU.RCP R2, R2 ;  /* 0x0000000200027308 */ /* 0x000fe20000001000 */
[----:B------:R-:W-:-:S07]  /*11f0*/  LEA.HI.X R25, R96, R103, R25, 0x2, P0 ;  /* 0x0000006760197211 */ /* 0x000fce00000f1419 */
[----:B------:R-:W-:Y:S01]  /*1200*/  MUFU.RCP R3, R3 ;  /* 0x0000000300037308 */ /* 0x000fe20000001000 */
[----:B------:R-:W-:Y:S01]  /*1210*/  FADD.FTZ R110, R87, 1 ;  /* 0x3f800000576e7421 */ /* 0x000fe20000010000 */
[----:B------:R-:W-:-:S06]  /*1220*/  IMAD.WIDE.U32 R86, R86, 0x10, R24 ;  /* 0x0000001056567825 */ /* 0x000fcc00078e0018 */
[----:B------:R-:W-:Y:S01]  /*1230*/  MUFU.RCP R109, R109 ;  /* 0x0000006d006d7308 */ /* 0x000fe20000001000 */
[----:B------:R-:W-:Y:S01]  /*1240*/  FADD.FTZ R25, R16, UR6 ;  /* 0x0000000610197e21 */ /* 0x000fe20008010000 */
[----:B------:R-:W-:Y:S01]  /*1250*/  FADD.FTZ R16, R9, UR6 ;  /* 0x0000000609107e21 */ /* 0x000fe20008010000 */
[----:B------:R-:W-:Y:S01]  /*1260*/  FMUL.FTZ R83, R60, -1.4426950216293334961 ;  /* 0xbfb8aa3b3c537820 */ /* 0x000fe20000410000 */
[----:B---3--:R-:W-:-:S04]  /*1270*/  FADD.FTZ R9, -R113, 1 ;  /* 0x3f80000071097421 */ /* 0x008fc80000010100 */
[----:B------:R-:W0:Y:S01]  /*1280*/  MUFU.EX2 R82, R82 ;  /* 0x0000005200527308 */ /* 0x000e220000000800 */
[----:B------:R-:W-:-:S03]  /*1290*/  FFMA.FTZ R9, R104, R9, 1 ;  /* 0x3f80000068097423 */ /* 0x000fc60000010009 */
[----:B------:R-:W-:Y:S08]  /*12a0*/  MUFU.RCP R95, R95 ;  /* 0x0000005f005f7308 */ /* 0x000ff00000001000 */
[----:B------:R-:W1:Y:S01]  /*12b0*/  MUFU.EX2 R83, R83 ;  /* 0x0000005300537308 */ /* 0x000e620000000800 */
[----:B0-----:R-:W-:-:S03]  /*12c0*/  FADD.FTZ R112, R82, 1 ;  /* 0x3f80000052707421 */ /* 0x001fc60000010000 */
[----:B------:R-:W-:Y:S01]  /*12d0*/  MUFU.RCP R0, R0 ;  /* 0x0000000000007308 */ /* 0x000fe20000001000 */
[----:B------:R-:W-:Y:S01]  /*12e0*/  FADD.FTZ R99, R99, 1 ;  /* 0x3f80000063637421 */ /* 0x000fe20000010000 */
[----:B------:R-:W-:-:S06]  /*12f0*/  FADD.FTZ R100, R100, 1 ;  /* 0x3f80000064647421 */ /* 0x000fcc0000010000 */
[----:B------:R-:W0:Y:S01]  /*1300*/  MUFU.RCP R110, R110 ;  /* 0x0000006e006e7308 */ /* 0x000e220000001000 */
[----:B------:R-:W-:Y:S01]  /*1310*/  FADD.FTZ R119, R80, 1 ;  /* 0x3f80000050777421 */ /* 0x000fe20000010000 */
[----:B------:R-:W-:Y:S01]  /*1320*/  FADD.FTZ R111, R94, 1 ;  /* 0x3f8000005e6f7421 */ /* 0x000fe20000010000 */
[----:B------:R-:W-:Y:S01]  /*1330*/  FADD.FTZ R94, R98, 1 ;  /* 0x3f800000625e7421 */ /* 0x000fe20000010000 */
[----:B------:R-:W-:Y:S01]  /*1340*/  FADD.FTZ R24, R17, UR6 ;  /* 0x0000000611187e21 */ /* 0x000fe20008010000 */
[----:B------:R-:W-:Y:S01]  /*1350*/  FADD.FTZ R17, R8, UR6 ;  /* 0x0000000608117e21 */ /* 0x000fe20008010000 */
[----:B-1----:R-:W-:Y:S02]  /*1360*/  FADD.FTZ R83, R83, 1 ;  /* 0x3f80000053537421 */ /* 0x002fe40000010000 */
[----:B------:R-:W-:Y:S08]  /*1370*/  MUFU.RCP R115, R99 ;  /* 0x0000006300737308 */ /* 0x000ff00000001000 */
[----:B------:R-:W1:Y:S01]  /*1380*/  MUFU.RCP R8, R100 ;  /* 0x0000006400087308 */ /* 0x000e620000001000 */
[----:B0-----:R-:W-:-:S07]  /*1390*/  FADD.FTZ R98, -R110, 1 ;  /* 0x3f8000006e627421 */ /* 0x001fce0000010100 */
[----:B------:R-:W0:Y:S01]  /*13a0*/  MUFU.RCP R94, R94 ;  /* 0x0000005e005e7308 */ /* 0x000e220000001000 */
[----:B------:R-:W-:-:S07]  /*13b0*/  FADD.FTZ R114, R81, 1 ;  /* 0x3f80000051727421 */ /* 0x000fce0000010000 */
[----:B------:R2:W-:Y:S01]  /*13c0*/  MUFU.RCP R117, R83 ;  /* 0x0000005300757308 */ /* 0x0005e20000001000 */
[----:B------:R-:W-:Y:S01]  /*13d0*/  FFMA.FTZ R98, R91, R98, 1 ;  /* 0x3f8000005b627423 */ /* 0x000fe20000010062 */
[----:B-1----:R-:W-:-:S06]  /*13e0*/  FADD.FTZ R100, -R8, 1 ;  /* 0x3f80000008647421 */ /* 0x002fcc0000010100 */
[----:B------:R-:W1:Y:S01]  /*13f0*/  MUFU.RCP R111, R111 ;  /* 0x0000006f006f7308 */ /* 0x000e620000001000 */
[----:B------:R-:W-:-:S07]  /*1400*/  FFMA.FTZ R102, R7, R100, 1 ;  /* 0x3f80000007667423 */ /* 0x000fce0000010064 */
[----:B------:R-:W3:Y:S08]  /*1410*/  MUFU.RCP R119, R119 ;  /* 0x0000007700777308 */ /* 0x000ef00000001000 */
[----:B------:R-:W4:Y:S01]  /*1420*/  MUFU.RCP R114, R114 ;  /* 0x0000007200727308 */ /* 0x000f220000001000 */
[----:B------:R-:W-:Y:S04]  /*1430*/  STS.128 [R27], R72 ;  /* 0x000000481b007388 */ /* 0x000fe80000000c00 */
[----:B------:R-:W-:Y:S04]  /*1440*/  STS.128 [R27+0x200], R56 ;  /* 0x000200381b007388 */ /* 0x000fe80000000c00 */
[----:B------:R-:W-:Y:S04]  /*1450*/  STS.128 [R27+0x400], R52 ;  /* 0x000400341b007388 */ /* 0x000fe80000000c00 */
[----:B------:R5:W-:Y:S01]  /*1460*/  STS.128 [R27+0x600], R20 ;  /* 0x000600141b007388 */ /* 0x000be20000000c00 */
[----:B------:R-:W-:-:S03]  /*1470*/  NOP ;  /* 0x0000000000007918 */ /* 0x000fc60000000000 */
[----:B------:R-:W2:Y:S04]  /*1480*/  LDS.128 R68, [R26] ;  /* 0x000000001a447984 */ /* 0x000ea80000000c00 */
[----:B------:R-:W0:Y:S04]  /*1490*/  LDS.128 R56, [R26+0x10] ;  /* 0x000010001a387984 */ /* 0x000e280000000c00 */
[----:B------:R-:W1:Y:S01]  /*14a0*/  LDS.128 R52, [R26+0x20] ;  /* 0x000020001a347984 */ /* 0x000e620000000c00 */
[----:B-----5:R-:W-:Y:S01]  /*14b0*/  FADD.FTZ R21, R12, UR6 ;  /* 0x000000060c157e21 */ /* 0x020fe20008010000 */
[----:B------:R-:W-:Y:S01]  /*14c0*/  FADD.FTZ R20, R13, UR6 ;  /* 0x000000060d147e21 */ /* 0x000fe20008010000 */
[----:B------:R-:W-:Y:S01]  /*14d0*/  FADD.FTZ R13, R44, UR6 ;  /* 0x000000062c0d7e21 */ /* 0x000fe20008010000 */
[----:B------:R-:W-:Y:S01]  /*14e0*/  FADD.FTZ R12, R45, UR6 ;  /* 0x000000062d0c7e21 */ /* 0x000fe20008010000 */
[----:B------:R-:W-:Y:S01]  /*14f0*/  FADD.FTZ R44, -R108, 1 ;  /* 0x3f8000006c2c7421 */ /* 0x000fe20000010100 */
[----:B------:R-:W-:Y:S01]  /*1500*/  FADD.FTZ R23, R18, UR6 ;  /* 0x0000000612177e21 */ /* 0x000fe20008010000 */
[----:B------:R-:W-:Y:S01]  /*1510*/  FADD.FTZ R18, R15, UR6 ;  /* 0x000000060f127e21 */ /* 0x000fe20008010000 */
[----:B------:R-:W-:Y:S01]  /*1520*/  FADD.FTZ R15, R10, UR6 ;  /* 0x000000060a0f7e21 */ /* 0x000fe20008010000 */
[----:B------:R-:W-:Y:S01]  /*1530*/  FFMA.FTZ R44, R105, R44, 1 ;  /* 0x3f800000692c7423 */ /* 0x000fe2000001002c */
[----:B------:R-:W-:Y:S01]  /*1540*/  FADD.FTZ R22, R19, UR6 ;  /* 0x0000000613167e21 */ /* 0x000fe20008010000 */
[----:B------:R-:W-:Y:S01]  /*1550*/  FADD.FTZ R19, R14, UR6 ;  /* 0x000000060e137e21 */ /* 0x000fe20008010000 */
[----:B------:R-:W-:Y:S01]  /*1560*/  FADD.FTZ R14, R11, UR6 ;  /* 0x000000060b0e7e21 */ /* 0x000fe20008010000 */
[----:B------:R-:W-:Y:S01]  /*1570*/  FADD.FTZ R11, R46, UR6 ;  /* 0x000000062e0b7e21 */ /* 0x000fe20008010000 */
[----:B--2---:R-:W-:Y:S01]  /*1580*/  FMUL.FTZ R45, R157, R69 ;  /* 0x000000459d2d7220 */ /* 0x004fe20000410000 */
[----:B------:R-:W-:-:S03]  /*1590*/  FMUL.FTZ R10, R156, R68 ;  /* 0x000000449c0a7220 */ /* 0x000fc60000410000 */
[----:B------:R-:W-:Y:S01]  /*15a0*/  FMUL.FTZ R45, R108, R45 ;  /* 0x0000002d6c2d7220 */ /* 0x000fe20000410000 */
[----:B------:R-:W-:-:S03]  /*15b0*/  FMUL.FTZ R72, R113, R10 ;  /* 0x0000000a71487220 */ /* 0x000fc60000410000 */
[----:B------:R-:W-:Y:S01]  /*15c0*/  FMUL.FTZ R73, R45, R44 ;  /* 0x0000002c2d497220 */ /* 0x000fe20000410000 */
[----:B------:R-:W-:Y:S01]  /*15d0*/  FADD.FTZ R44, -R2, 1 ;  /* 0x3f800000022c7421 */ /* 0x000fe20000010100 */
[----:B------:R-:W-:Y:S01]  /*15e0*/  FADD.FTZ R10, R47, UR6 ;  /* 0x000000062f0a7e21 */ /* 0x000fe20008010000 */
[----:B------:R-:W-:Y:S01]  /*15f0*/  FADD.FTZ R47, -R3, 1 ;  /* 0x3f800000032f7421 */ /* 0x000fe20000010100 */
[----:B------:R-:W-:Y:S01]  /*1600*/  FMUL.FTZ R72, R72, R9 ;  /* 0x0000000948487220 */ /* 0x000fe20000410000 */
[----:B------:R-:W-:Y:S01]  /*1610*/  FFMA.FTZ R46, R107, R44, 1 ;  /* 0x3f8000006b2e7423 */ /* 0x000fe2000001002c */
[----:B------:R-:W-:Y:S01]  /*1620*/  FMUL.FTZ R44, R158, R70 ;  /* 0x000000469e2c7220 */ /* 0x000fe20000410000 */
[----:B------:R-:W-:Y:S01]  /*1630*/  FMUL.FTZ R45, R159, R71 ;  /* 0x000000479f2d7220 */ /* 0x000fe20000410000 */
[----:B0-----:R-:W-:Y:S01]  /*1640*/  FMUL.FTZ R74, R76, R56 ;  /* 0x000000384c4a7220 */ /* 0x001fe20000410000 */
[C---:B------:R-:W-:Y:S01]  /*1650*/  FADD.FTZ R9, -R109.reuse, 1 ;  /* 0x3f8000006d097421 */ /* 0x040fe20000010100 */
[----:B------:R-:W-:Y:S01]  /*1660*/  FFMA.FTZ R82, R88, R47, 1 ;  /* 0x3f80000058527423 */ /* 0x000fe2000001002f */
[----:B------:R-:W-:Y:S01]  /*1670*/  FMUL.FTZ R44, R109, R44 ;  /* 0x0000002c6d2c7220 */ /* 0x000fe20000410000 */
[----:B------:R-:W-:Y:S01]  /*1680*/  FMUL.FTZ R45, R2, R45 ;  /* 0x0000002d022d7220 */ /* 0x000fe20000410000 */
[----:B------:R-:W-:Y:S01]  /*1690*/  FMUL.FTZ R47, R3, R74 ;  /* 0x0000004a032f7220 */ /* 0x000fe20000410000 */
[----:B------:R-:W-:-:S02]  /*16a0*/  FFMA.FTZ R9, R106, R9, 1 ;  /* 0x3f8000006a097423 */ /* 0x000fc40000010009 */
[----:B------:R-:W-:Y:S01]  /*16b0*/  FMUL.FTZ R75, R45, R46 ;  /* 0x0000002e2d4b7220 */ /* 0x000fe20000410000 */
[----:B------:R-:W-:Y:S01]  /*16c0*/  FMUL.FTZ R80, R47, R82 ;  /* 0x000000522f507220 */ /* 0x000fe20000410000 */
[----:B------:R-:W-:Y:S02]  /*16d0*/  FMUL.FTZ R74, R44, R9 ;  /* 0x000000092c4a7220 */ /* 0x000fe40000410000 */
[----:B------:R-:W0:Y:S01]  /*16e0*/  LDS.128 R44, [R26+0x30] ;  /* 0x000030001a2c7984 */ /* 0x000e220000000c00 */
[----:B------:R-:W-:Y:S01]  /*16f0*/  FADD.FTZ R9, -R95, 1 ;  /* 0x3f8000005f097421 */ /* 0x000fe20000010100 */
[----:B------:R-:W-:Y:S01]  /*1700*/  FADD.FTZ R82, -R0, 1 ;  /* 0x3f80000000527421 */ /* 0x000fe20000010100 */
[----:B------:R-:W-:Y:S01]  /*1710*/  FMUL.FTZ R96, R78, R58 ;  /* 0x0000003a4e607220 */ /* 0x000fe20000410000 */
[----:B------:R-:W-:Y:S01]  /*1720*/  FMUL.FTZ R97, R79, R59 ;  /* 0x0000003b4f617220 */ /* 0x000fe20000410000 */
[----:B------:R-:W-:Y:S01]  /*1730*/  FFMA.FTZ R83, R90, R9, 1 ;  /* 0x3f8000005a537423 */ /* 0x000fe20000010009 */
[----:B------:R-:W-:Y:S01]  /*1740*/  FMUL.FTZ R9, R77, R57 ;  /* 0x000000394d097220 */ /* 0x000fe20000410000 */
[----:B------:R-:W-:Y:S01]  /*1750*/  FFMA.FTZ R82, R89, R82, 1 ;  /* 0x3f80000059527423 */ /* 0x000fe20000010052 */
[----:B------:R-:W-:Y:S01]  /*1760*/  FMUL.FTZ R96, R95, R96 ;  /* 0x000000605f607220 */ /* 0x000fe20000410000 */
[----:B------:R-:W2:Y:S01]  /*1770*/  MUFU.RCP R112, R112 ;  /* 0x0000007000707308 */ /* 0x000ea20000001000 */
[----:B------:R-:W-:Y:S01]  /*1780*/  FMUL.FTZ R9, R0, R9 ;  /* 0x0000000900097220 */ /* 0x000fe20000410000 */
[----:B------:R-:W-:Y:S01]  /*1790*/  FMUL.FTZ R97, R110, R97 ;  /* 0x000000616e617220 */ /* 0x000fe20000410000 */
[----:B-1----:R-:W-:Y:S01]  /*17a0*/  FMUL.FTZ R100, R66, R54 ;  /* 0x0000003642647220 */ /* 0x002fe20000410000 */
[----:B------:R-:W-:Y:S01]  /*17b0*/  FMUL.FTZ R101, R67, R55 ;  /* 0x0000003743657220 */ /* 0x000fe20000410000 */
[----:B------:R-:W-:Y:S01]  /*17c0*/  FMUL.FTZ R81, R9, R82 ;  /* 0x0000005209517220 */ /* 0x000fe20000410000 */
[----:B------:R-:W-:Y:S01]  /*17d0*/  FMUL.FTZ R82, R96, R83 ;  /* 0x0000005360527220 */ /* 0x000fe20000410000 */
[----:B------:R-:W-:Y:S01]  /*17e0*/  FMUL.FTZ R83, R97, R98 ;  /* 0x0000006261537220 */ /* 0x000fe20000410000 */
[----:B------:R-:W-:Y:S01]  /*17f0*/  FADD.FTZ R97, -R115, 1 ;  /* 0x3f80000073617421 */ /* 0x000fe20000010100 */
[----:B------:R-:W-:Y:S01]  /*1800*/  FADD.FTZ R96, -R94, 1 ;  /* 0x3f8000005e607421 */ /* 0x000fe20000010100 */
[----:B------:R-:W-:Y:S02]  /*1810*/  BAR.SYNC.DEFER_BLOCKING 0x0 ;  /* 0x0000000000007b1d */ /* 0x000fe40000010000 */
[----:B------:R-:W-:Y:S01]  /*1820*/  FFMA.FTZ R99, R6, R97, 1 ;  /* 0x3f80000006637423 */ /* 0x000fe20000010061 */
[----:B------:R-:W-:Y:S01]  /*1830*/  FMUL.FTZ R97, R65, R53 ;  /* 0x0000003541617220 */ /* 0x000fe20000410000 */
[----:B------:R-:W-:Y:S01]  /*1840*/  FFMA.FTZ R98, R5, R96, 1 ;  /* 0x3f80000005627423 */ /* 0x000fe20000010060 */
[----:B------:R-:W-:-:S02]  /*1850*/  FMUL.FTZ R100, R115, R100 ;  /* 0x0000006473647220 */ /* 0x000fc40000410000 */
[----:B------:R-:W-:Y:S01]  /*1860*/  FMUL.FTZ R97, R94, R97 ;  /* 0x000000615e617220 */ /* 0x000fe20000410000 */
[----:B------:R-:W-:Y:S01]  /*1870*/  FMUL.FTZ R101, R8, R101 ;  /* 0x0000006508657220 */ /* 0x000fe20000410000 */
[----:B------:R-:W-:Y:S01]  /*1880*/  FADD.FTZ R9, -R111, 1 ;  /* 0x3f8000006f097421 */ /* 0x000fe20000010100 */
[----:B------:R-:W-:Y:S01]  /*1890*/  FMUL.FTZ R96, R64, R52 ;  /* 0x0000003440607220 */ /* 0x000fe20000410000 */
[----:B------:R-:W-:Y:S01]  /*18a0*/  FMUL.FTZ R97, R97, R98 ;  /* 0x0000006261617220 */ /* 0x000fe20000410000 */
[----:B------:R-:W-:Y:S01]  /*18b0*/  FMUL.FTZ R98, R100, R99 ;  /* 0x0000006364627220 */ /* 0x000fe20000410000 */
[----:B------:R-:W-:Y:S01]  /*18c0*/  FMUL.FTZ R99, R101, R102 ;  /* 0x0000006665637220 */ /* 0x000fe20000410000 */
[----:B---3--:R-:W-:Y:S01]  /*18d0*/  FADD.FTZ R101, -R119, 1 ;  /* 0x3f80000077657421 */ /* 0x008fe20000010100 */
[----:B----4-:R-:W-:Y:S01]  /*18e0*/  FADD.FTZ R116, -R114, 1 ;  /* 0x3f80000072747421 */ /* 0x010fe20000010100 */
[----:B------:R-:W-:Y:S01]  /*18f0*/  FFMA.FTZ R9, R4, R9, 1 ;  /* 0x3f80000004097423 */ /* 0x000fe20000010009 */
[----:B------:R-:W-:Y:S01]  /*1900*/  FMUL.FTZ R96, R111, R96 ;  /* 0x000000606f607220 */ /* 0x000fe20000410000 */
[----:B--2---:R-:W-:Y:S01]  /*1910*/  FADD.FTZ R100, -R112, 1 ;  /* 0x3f80000070647421 */ /* 0x004fe20000010100 */
[----:B------:R-:W-:Y:S01]  /*1920*/  FFMA.FTZ R103, R62, R101, 1 ;  /* 0x3f8000003e677423 */ /* 0x000fe20000010065 */
[----:B------:R-:W-:Y:S01]  /*1930*/  FFMA.FTZ R118, R63, R116, 1 ;  /* 0x3f8000003f767423 */ /* 0x000fe20000010074 */
[----:B0-----:R-:W-:Y:S01]  /*1940*/  FMUL.FTZ R101, R49, R45 ;  /* 0x0000002d31657220 */ /* 0x001fe20000410000 */
[----:B------:R-:W-:Y:S01]  /*1950*/  FMUL.FTZ R96, R96, R9 ;  /* 0x0000000960607220 */ /* 0x000fe20000410000 */
        /* <DEDUP_REMOVED lines=14> */
[----:B------:R-:W-:Y:S04]  /*1a40*/  STS.128 [R26], R72 ;  /* 0x000000481a007388 */ /* 0x000fe80000000c00 */
[----:B------:R-:W-:Y:S04]  /*1a50*/  STS.128 [R26+0x10], R80 ;  /* 0x000010501a007388 */ /* 0x000fe80000000c00 */
[----:B------:R-:W-:Y:S04]  /*1a60*/  STS.128 [R26+0x20], R96 ;  /* 0x000020601a007388 */ /* 0x000fe80000000c00 */
[----:B------:R-:W-:Y:S01]  /*1a70*/  STS.128 [R26+0x30], R100 ;  /* 0x000030641a007388 */ /* 0x000fe20000000c00 */
[----:B------:R-:W-:-:S03]  /*1a80*/  NOP ;  /* 0x0000000000007918 */ /* 0x000fc60000000000 */
[----:B------:R-:W0:Y:S04]  /*1a90*/  LDS.128 R100, [R27] ;  /* 0x000000001b647984 */ /* 0x000e280000000c00 */
[----:B------:R-:W1:Y:S04]  /*1aa0*/  LDS.128 R96, [R27+0x200] ;  /* 0x000200001b607984 */ /* 0x000e680000000c00 */
[----:B------:R-:W2:Y:S04]  /*1ab0*/  LDS.128 R80, [R27+0x400] ;  /* 0x000400001b507984 */ /* 0x000ea80000000c00 */
[----:B------:R-:W3:Y:S01]  /*1ac0*/  LDS.128 R72, [R27+0x600] ;  /* 0x000600001b487984 */ /* 0x000ee20000000c00 */
[----:B------:R-:W-:Y:S01]  /*1ad0*/  FMUL.FTZ R113, R104, R113 ;  /* 0x0000007168717220 */ /* 0x000fe20000410000 */
[----:B------:R-:W-:Y:S01]  /*1ae0*/  FMUL.FTZ R108, R105, R108 ;  /* 0x0000006c696c7220 */ /* 0x000fe20000410000 */
[----:B------:R-:W-:-:S02]  /*1af0*/  UISETP.NE.U32.AND UP0, UPT, UR8, URZ, UPT ;  /* 0x000000ff0800728c */ /* 0x000fc4000bf05070 */
[----:B------:R-:W-:Y:S01]  /*1b00*/  FMUL.FTZ R162, R156, R113 ;  /* 0x000000719ca27220 */ /* 0x000fe20000410000 */
[----:B------:R-:W-:Y:S01]  /*1b10*/  FMUL.FTZ R105, R88, R3 ;  /* 0x0000000358697220 */ /* 0x000fe20000410000 */
[----:B------:R-:W-:Y:S01]  /*1b20*/  FMUL.FTZ R88, R89, R0 ;  /* 0x0000000059587220 */ /* 0x000fe20000410000 */
[----:B------:R-:W-:Y:S01]  /*1b30*/  FMUL.FTZ R112, R61, R112 ;  /* 0x000000703d707220 */ /* 0x000fe20000410000 */
[----:B------:R-:W-:Y:S01]  /*1b40*/  FMUL.FTZ R109, R106, R109 ;  /* 0x0000006d6a6d7220 */ /* 0x000fe20000410000 */
[----:B------:R-:W-:Y:S01]  /*1b50*/  FMUL.FTZ R161, R157, R108 ;  /* 0x0000006c9da17220 */ /* 0x000fe20000410000 */
[----:B------:R-:W-:Y:S01]  /*1b60*/  FFMA.FTZ R0, R28, R162, R120 ;  /* 0x000000a21c007223 */ /* 0x000fe20000010078 */
[----:B------:R-:W-:Y:S01]  /*1b70*/  UISETP.NE.AND.EX UP0, UPT, UR9, URZ, UPT, UP0 ;  /* 0x000000ff0900728c */ /* 0x000fe2000bf05300 */
[----:B------:R-:W-:Y:S01]  /*1b80*/  FMUL.FTZ R117, R60, R117 ;  /* 0x000000753c757220 */ /* 0x000fe20000410000 */
[----:B------:R-:W-:Y:S01]  /*1b90*/  FMUL.FTZ R3, R49, R112 ;  /* 0x0000007031037220 */ /* 0x000fe20000410000 */
[----:B------:R-:W-:Y:S01]  /*1ba0*/  FMUL.FTZ R104, R107, R2 ;  /* 0x000000026b687220 */ /* 0x000fe20000410000 */
[----:B------:R-:W-:Y:S01]  /*1bb0*/  FMUL.FTZ R160, R158, R109 ;  /* 0x0000006d9ea07220 */ /* 0x000fe20000410000 */
[----:B0-----:R0:W-:Y:S04]  /*1bc0*/  STG.E.128 desc[UR32][R86.64], R100 ;  /* 0x0000006456007986 */ /* 0x0011e8000c101d20 */
[----:B-1----:R0:W-:Y:S04]  /*1bd0*/  STG.E.128 desc[UR32][R86.64+0x200], R96 ;  /* 0x0002006056007986 */ /* 0x0021e8000c101d20 */
[----:B--2---:R0:W-:Y:S04]  /*1be0*/  STG.E.128 desc[UR32][R86.64+0x400], R80 ;  /* 0x0004005056007986 */ /* 0x0041e8000c101d20 */
[----:B---3--:R0:W-:Y:S01]  /*1bf0*/  STG.E.128 desc[UR32][R86.64+0x600], R72 ;  /* 0x0006004856007986 */ /* 0x0081e2000c101d20 */
        /* <DEDUP_REMOVED lines=23> */
[----:B0-----:R-:W-:Y:S06]  /*1d70*/  BRA.U !UP0, `(.L_x_2066) ;  /* 0x0000000108a47547 */ /* 0x001fec000b800000 */
[----:B------:R-:W-:Y:S01]  /*1d80*/  BAR.SYNC.DEFER_BLOCKING 0x0 ;  /* 0x0000000000007b1d */ /* 0x000fe20000010000 */
[----:B------:R-:W-:Y:S01]  /*1d90*/  FMUL.FTZ R68, R68, R113 ;  /* 0x0000007144447220 */ /* 0x000fe20000410000 */
[----:B------:R-:W-:Y:S01]  /*1da0*/  FMUL.FTZ R69, R69, R108 ;  /* 0x0000006c45457220 */ /* 0x000fe20000410000 */
[----:B------:R-:W-:Y:S01]  /*1db0*/  FMUL.FTZ R70, R70, R109 ;  /* 0x0000006d46467220 */ /* 0x000fe20000410000 */
[----:B------:R-:W-:Y:S01]  /*1dc0*/  FMUL.FTZ R71, R71, R104 ;  /* 0x0000006847477220 */ /* 0x000fe20000410000 */
[----:B------:R-:W-:-:S03]  /*1dd0*/  FMUL.FTZ R56, R56, R105 ;  /* 0x0000006938387220 */ /* 0x000fc60000410000 */
[----:B------:R-:W0:Y:S01]  /*1de0*/  LDC.64 R60, c[0x0][0x430] ;  /* 0x00010c00ff3c7b82 */ /* 0x000e220000000a00 */
        /* <DEDUP_REMOVED lines=11> */
[----:B------:R-:W1:Y:S01]  /*1ea0*/  LDC.64 R62, c[0x0][0x438] ;  /* 0x00010e00ff3e7b82 */ /* 0x000e620000000a00 */
[----:B------:R-:W-:Y:S01]  /*1eb0*/  SHF.L.U32 R64, R92, 0x2, RZ ;  /* 0x000000025c407819 */ /* 0x000fe200000006ff */
[----:B------:R-:W-:Y:S04]  /*1ec0*/  STS.128 [R26], R68 ;  /* 0x000000441a007388 */ /* 0x000fe80000000c00 */
[----:B------:R-:W-:Y:S01]  /*1ed0*/  STS.128 [R26+0x10], R56 ;  /* 0x000010381a007388 */ /* 0x000fe20000000c00 */
[----:B0-----:R-:W-:-:S03]  /*1ee0*/  IMAD.WIDE.U32 R84, R60, UR26, R84 ;  /* 0x0000001a3c547c25 */ /* 0x001fc6000f8e0054 */
[----:B------:R-:W-:Y:S01]  /*1ef0*/  STS.128 [R26+0x20], R52 ;  /* 0x000020341a007388 */ /* 0x000fe20000000c00 */
[----:B------:R-:W-:-:S03]  /*1f00*/  IMAD R85, R61, UR26, R85 ;  /* 0x0000001a3d557c24 */ /* 0x000fc6000f8e0255 */
[----:B------:R-:W-:Y:S01]  /*1f10*/  STS.128 [R26+0x30], R44 ;  /* 0x0000302c1a007388 */ /* 0x000fe20000000c00 */
[----:B------:R-:W-:-:S03]  /*1f20*/  NOP ;  /* 0x0000000000007918 */ /* 0x000fc60000000000 */
[----:B------:R-:W0:Y:S01]  /*1f30*/  LDS.128 R56, [R27] ;  /* 0x000000001b387984 */ /* 0x000e220000000c00 */
[----:B-1----:R-:W-:-:S03]  /*1f40*/  IMAD.WIDE.U32 R60, R62, UR10, R84 ;  /* 0x0000000a3e3c7c25 */ /* 0x002fc6000f8e0054 */
[----:B------:R-:W1:Y:S01]  /*1f50*/  LDS.128 R52, [R27+0x200] ;  /* 0x000200001b347984 */ /* 0x000e620000000c00 */
[----:B------:R-:W-:Y:S01]  /*1f60*/  IMAD R61, R63, UR10, R61 ;  /* 0x0000000a3f3d7c24 */ /* 0x000fe2000f8e023d */
[C---:B------:R-:W-:Y:S02]  /*1f70*/  LEA R62, P0, R60.reuse, UR8, 0x2 ;  /* 0x000000083c3e7c11 */ /* 0x040fe4000f8010ff */
[----:B------:R-:W2:Y:S02]  /*1f80*/  LDS.128 R48, [R27+0x400] ;  /* 0x000400001b307984 */ /* 0x000ea40000000c00 */
[----:B------:R-:W-:Y:S02]  /*1f90*/  LEA.HI.X R63, R60, UR9, R61, 0x2, P0 ;  /* 0x000000093c3f7c11 */ /* 0x000fe400080f143d */
[----:B------:R-:W3:Y:S01]  /*1fa0*/  LDS.128 R44, [R27+0x600] ;  /* 0x000600001b2c7984 */ /* 0x000ee20000000c00 */
[----:B------:R-:W-:-:S05]  /*1fb0*/  LOP3.LUT R61, R93, 0xf80, R64, 0xf8, !PT ;  /* 0x00000f805d3d7812 */ /* 0x000fca00078ef840 */
[----:B------:R-:W-:-:S05]  /*1fc0*/  IMAD.WIDE.U32 R60, R61, 0x10, R62 ;  /* 0x000000103d3c7825 */ /* 0x000fca00078e003e */
[----:B0-----:R0:W-:Y:S04]  /*1fd0*/  STG.E.128 desc[UR32][R60.64], R56 ;  /* 0x000000383c007986 */ /* 0x0011e8000c101d20 */
[----:B-1----:R0:W-:Y:S04]  /*1fe0*/  STG.E.128 desc[UR32][R60.64+0x200], R52 ;  /* 0x000200343c007986 */ /* 0x0021e8000c101d20 */
[----:B--2---:R0:W-:Y:S04]  /*1ff0*/  STG.E.128 desc[UR32][R60.64+0x400], R48 ;  /* 0x000400303c007986 */ /* 0x0041e8000c101d20 */
[----:B---3--:R0:W-:Y:S02]  /*2000*/  STG.E.128 desc[UR32][R60.64+0x600], R44 ;  /* 0x0006002c3c007986 */ /* 0x0081e4000c101d20 */
.L_x_2066:
        /* <DEDUP_REMOVED lines=9> */
[----:B------:R-:W-:Y:S01]  /*20a0*/  CS2R R50, SRZ ;  /* 0x0000000000327805 */ /* 0x000fe2000001ff00 */
[----:B------:R-:W-:Y:S01]  /*20b0*/  FMUL.FTZ R61, R161, UR7 ;  /* 0x00000007a13d7c20 */ /* 0x000fe20008410000 */
[----:B------:R-:W-:Y:S01]  /*20c0*/  FMUL.FTZ R62, R160, UR7 ;  /* 0x00000007a03e7c20 */ /* 0x000fe20008410000 */
[----:B------:R-:W-:Y:S01]  /*20d0*/  FFMA.FTZ R57, R35, R9, R54 ;  /* 0x0000000923397223 */ /* 0x000fe20000010036 */
[----:B------:R-:W-:Y:S01]  /*20e0*/  CS2R R54, SRZ ;  /* 0x0000000000367805 */ /* 0x000fe2000001ff00 */
[----:B------:R-:W-:Y:S01]  /*20f0*/  FMUL.FTZ R65, R157, UR7 ;  /* 0x000000079d417c20 */ /* 0x000fe20008410000 */
[----:B------:R-:W-:Y:S01]  /*2100*/  FMUL.FTZ R66, R156, UR7 ;  /* 0x000000079c427c20 */ /* 0x000fe20008410000 */
[----:B------:R-:W-:Y:S01]  /*2110*/  FFMA.FTZ R60, R36, R8, R57 ;  /* 0x00000008243c7223 */ /* 0x000fe20000010039 */
[----:B------:R-:W-:Y:S01]  /*2120*/  CS2R R56, SRZ ;  /* 0x0000000000387805 */ /* 0x000fe2000001ff00 */
        /* <DEDUP_REMOVED lines=24> */
[C---:B------:R-:W-:Y:S02]  /*22b0*/  SHF.L.U32 R44, R92.reuse, 0x2, RZ ;  /* 0x000000025c2c7819 */ /* 0x040fe400000006ff */
[----:B------:R-:W-:Y:S01]  /*22c0*/  ISETP.NE.AND P0, PT, R92, RZ, PT ;  /* 0x000000ff5c00720c */ /* 0x000fe20003f05270 */
[----:B------:R-:W2:Y:S01]  /*22d0*/  LDCU.64 UR26, c[0x0][0x3b8] ;  /* 0x00007700ff1a77ac */ /* 0x000ea20008000a00 */
[----:B------:R-:W-:Y:S02]  /*22e0*/  LOP3.LUT R77, R44, 0xf80, RZ, 0xc0, !PT ;  /* 0x00000f802c4d7812 */ /* 0x000fe400078ec0ff */
[----:B------:R-:W-:Y:S01]  /*22f0*/  IADD3 R105, PT, PT, R92, 0x200, RZ ;  /* 0x000002005c697810 */ /* 0x000fe20007ffe0ff */
[----:B------:R-:W-:Y:S01]  /*2300*/  UISETP.NE.AND UP0, UPT, UR12, 0x1, UPT ;  /* 0x000000010c00788c */ /* 0x000fe2000bf05270 */
[----:B------:R-:W-:Y:S01]  /*2310*/  MOV R44, RZ ;  /* 0x000000ff002c7202 */ /* 0x000fe20000000f00 */
[----:B------:R-:W-:Y:S01]  /*2320*/  UMOV UR25, 0x400 ;  /* 0x0000040000197882 */ /* 0x000fe20000000000 */
[----:B0-----:R-:W-:Y:S01]  /*2330*/  LOP3.LUT R76, R77, 0x1f, R92, 0xf8, !PT ;  /* 0x0000001f4d4c7812 */ /* 0x001fe200078ef85c */
[----:B------:R-:W0:Y:S02]  /*2340*/  LDCU UR48, c[0x0][0x394] ;  /* 0x00007280ff3077ac */ /* 0x000e240008000800 */
[----:B------:R-:W-:Y:S01]  /*2350*/  PLOP3.LUT P1, PT, PT, PT, UP0, 0x80, 0x8 ;  /* 0x000000000008781c */ /* 0x000fe20003f2f008 */
[----:B------:R-:W3:Y:S03]  /*2360*/  LDCU UR49, c[0x0][0x38c] ;  /* 0x00007180ff3177ac */ /* 0x000ee60008000800 */
[----:B------:R-:W-:Y:S01]  /*2370*/  ISETP.EQ.AND P1, PT, R93, RZ, P1 ;  /* 0x000000ff5d00720c */ /* 0x000fe20000f22270 */
[----:B-1----:R-:W-:Y:S01]  /*2380*/  UIMAD.WIDE.U32 UR14, UR10, UR8, URZ ;  /* 0x000000080a0e72a5 */ /* 0x002fe2000f8e00ff */
[----:B------:R-:W1:Y:S01]  /*2390*/  S2UR UR8, SR_CgaCtaId ;  /* 0x00000000000879c3 */ /* 0x000e620000008800 */
[----:B--2---:R-:W-:-:S02]  /*23a0*/  UIMAD.WIDE.U32 UR16, UR10, UR26, URZ ;  /* 0x0000001a0a1072a5 */ /* 0x004fc4000f8e00ff */
[----:B------:R-:W-:Y:S01]  /*23b0*/  UIMAD UR9, UR10, UR9, UR15 ;  /* 0x000000090a0972a4 */ /* 0x000fe2000f8e020f */
[----:B------:R-:W2:Y:S01]  /*23c0*/  LDCU UR50, c[0x0][0x388] ;  /* 0x00007100ff3277ac */ /* 0x000ea20008000800 */
[----:B------:R-:W4:Y:S01]  /*23d0*/  LDCU.64 UR36, c[0x0][0x3e0] ;  /* 0x00007c00ff2477ac */ /* 0x000f220008000a00 */
[----:B------:R-:W0:Y:S01]  /*23e0*/  LDCU.64 UR38, c[0x0][0x3c0] ;  /* 0x00007800ff2677ac */ /* 0x000e220008000a00 */
[----:B------:R-:W0:Y:S01]  /*23f0*/  LDCU.64 UR40, c[0x0][0x3a8] ;  /* 0x00007500ff2877ac */ /* 0x000e220008000a00 */
[----:B------:R-:W0:Y:S01]  /*2400*/  LDCU.64 UR42, c[0x0][0x4e0] ;  /* 0x00009c00ff2a77ac */ /* 0x000e220008000a00 */
[----:B-1----:R-:W-:Y:S01]  /*2410*/  ULEA UR25, UR8, UR25, 0x18 ;  /* 0x0000001908197291 */ /* 0x002fe2000f8ec0ff */
[----:B------:R-:W1:Y:S01]  /*2420*/  LDCU.64 UR44, c[0x0][0x4f0] ;  /* 0x00009e00ff2c77ac */ /* 0x000e620008000a00 */
[----:B------:R-:W0:Y:S01]  /*2430*/  LDCU.64 UR46, c[0x0][0x540] ;  /* 0x0000a800ff2e77ac */ /* 0x000e220008000a00 */
[----:B------:R-:W0:Y:S01]  /*2440*/  LDCU.128 UR28, c[0x0][0x440] ;  /* 0x00008800ff1c77ac */ /* 0x000e220008000c00 */
[----:B------:R-:W-:Y:S01]  /*2450*/  UIMAD UR27, UR10, UR27, UR17 ;  /* 0x0000001b0a1b72a4 */ /* 0x000fe2000f8e0211 */
[----:B--234-:R-:W-:-:S11]  /*2460*/  UMOV UR8, URZ ;  /* 0x000000ff00087c82 */ /* 0x01cfd60008000000 */
.L_x_2112:
[----:B------:R-:W-:Y:S01]  /*2470*/  UMOV UR34, UR14 ;  /* 0x0000000e00227c82 */ /* 0x000fe20008000000 */
[----:B------:R-:W-:Y:S02]  /*2480*/  UMOV UR35, UR9 ;  /* 0x0000000900237c82 */ /* 0x000fe40008000000 */
[----:B0-----:R-:W-:-:S04]  /*2490*/  UIMAD.WIDE.U32 UR34, UR8, UR40, UR34 ;  /* 0x00000028082272a5 */ /* 0x001fc8000f8e0022 */
[----:B------:R-:W-:Y:S02]  /*24a0*/  UIMAD UR10, UR8, UR41, UR35 ;  /* 0x00000029080a72a4 */ /* 0x000fe4000f8e0223 */
[----:B------:R-:W-:-:S04]  /*24b0*/  ULEA UR26, UP0, UR34, UR28, 0x2 ;  /* 0x0000001c221a7291 */ /* 0x000fc8000f8010ff */
        /* <DEDUP_REMOVED lines=94> */
.L_x_2069:
[----:B------:R-:W3:Y:S01]  /*2aa0*/  S2UR UR25, SR_CgaCtaId ;  /* 0x00000000001979c3 */ /* 0x000ee20000008800 */
[----:B------:R-:W-:Y:S02]  /*2ab0*/  UMOV UR10, 0x400 ;  /* 0x00000400000a7882 */ /* 0x000fe40000000000 */
[----:B---3--:R-:W-:-:S06]  /*2ac0*/  ULEA UR10, UR25, UR10, 0x18 ;  /* 0x0000000a190a7291 */ /* 0x008fcc000f8ec0ff */
[----:B--2---:R-:W-:-:S06]  /*2ad0*/  LEA R108, R92, UR10, 0x2 ;  /* 0x0000000a5c6c7c11 */ /* 0x004fcc000f8e10ff */
[----:B------:R-:W2:Y:S02]  /*2ae0*/  LDS R108, [R108+0x5464] ;  /* 0x005464006c6c7984 */ /* 0x000ea40000000800 */
.L_x_2070:
[----:B------:R-:W-:Y:S05]  /*2af0*/  BSYNC.RECONVERGENT B0 ;  /* 0x0000000000007941 */ /* 0x000fea0003800200 */
.L_x_2068:
        /* <DEDUP_REMOVED lines=107> */
.L_x_2130:
[----:B------:R-:W-:Y:S01]  /*31b0*/  ISETP.GE.AND P2, PT, R141, 0x10, PT ;  /* 0x000000108d00780c */ /* 0x000fe20003f46270 */
[----:B--2---:R-:W-:Y:S01]  /*31c0*/  FFMA.FTZ R119, R137, R119, R118 ;  /* 0x0000007789777223 */ /* 0x004fe20000010076 */
[----:B------:R-:W-:-:S04]  /*31d0*/  UMOV UR10, 0xffffffff ;  /* 0xffffffff000a7882 */ /* 0x000fc80000000000 */
[----:B------:R-:W-:-:S07]  /*31e0*/  FSEL R138, R118, R119, !P2 ;  /* 0x00000077768a7208 */ /* 0x000fce0005000000 */
[----:B01----:R-:W-:Y:S01]  /*31f0*/  @P2 FMUL.FTZ R137, R137, R140 ;  /* 0x0000008c89892220 */ /* 0x003fe20000410000 */
[----:B------:R-:W-:Y:S06]  /*3200*/  BRA.DIV UR10, `(.L_x_2073) ;  /* 0x0000003a0aac7947 */ /* 0x000fec000b800000 */
.L_x_2133:
[----:B------:R-:W-:-:S03]  /*3210*/  UMOV UR10, 0xffffffff ;  /* 0xffffffff000a7882 */ /* 0x000fc60000000000 */
[----:B------:R-:W-:Y:S05]  /*3220*/  BRA.DIV UR10, `(.L_x_2074) ;  /* 0x0000003a0acc7947 */ /* 0x000fea000b800000 */
.L_x_2136:
[----:B------:R-:W-:-:S03]  /*3230*/  UMOV UR10, 0xffffffff ;  /* 0xffffffff000a7882 */ /* 0x000fc60000000000 */
[----:B------:R-:W-:Y:S05]  /*3240*/  BRA.DIV UR10, `(.L_x_2075) ;  /* 0x0000003a0aec7947 */ /* 0x000fea000b800000 */
[----:B------:R-:W0:Y:S04]  /*3250*/  SHFL.UP PT, R137, R137, 0x1, RZ ;  /* 0x0420000089897989 */ /* 0x000e2800000e00ff */
[----:B------:R-:W1:Y:S04]  /*3260*/  SHFL.UP PT, R138, R138, 0x1, RZ ;  /* 0x042000008a8a7989 */ /* 0x000e6800000e00ff */
[----:B-----5:R-:W2:Y:S04]  /*3270*/  SHFL.IDX PT, R110, R110, RZ, 0x1f ;  /* 0x00001fff6e6e7589 */ /* 0x020ea800000e0000 */
[----:B------:R-:W4:Y:S02]  /*3280*/  SHFL.IDX PT, R111, R111, RZ, 0x1f ;  /* 0x00001fff6f6f7589 */ /* 0x000f2400000e0000 */
.L_x_2142:
        /* <DEDUP_REMOVED lines=12> */
.L_x_2071:
[----:B------:R-:W-:Y:S05]  /*3350*/  WARPSYNC.ALL ;  /* 0x0000000000007948 */ /* 0x000fea0003800000 */
[----:B------:R-:W-:Y:S01]  /*3360*/  LOP3.LUT P2, RZ, R92, 0x1f, RZ, 0xc0, !PT ;  /* 0x0000001f5cff7812 */ /* 0x000fe2000784c0ff */
[----:B------:R-:W-:Y:S01]  /*3370*/  BAR.SYNC.DEFER_BLOCKING 0x0 ;  /* 0x0000000000007b1d */ /* 0x000fe20000010000 */
[----:B-1---5:R-:W-:Y:S01]  /*3380*/  FMUL.FTZ R111, R91, UR35 ;  /* 0x000000235b6f7c20 */ /* 0x022fe20008410000 */
[----:B------:R-:W-:Y:S01]  /*3390*/  FMUL.FTZ R149, R90, UR35 ;  /* 0x000000235a957c20 */ /* 0x000fe20008410000 */
[----:B------:R-:W-:Y:S01]  /*33a0*/  FMUL.FTZ R148, R89, UR35 ;  /* 0x0000002359947c20 */ /* 0x000fe20008410000 */
[----:B------:R-:W-:Y:S01]  /*33b0*/  FMUL.FTZ R147, R88, UR35 ;  /* 0x0000002358937c20 */ /* 0x000fe20008410000 */
[----:B------:R-:W-:Y:S01]  /*33c0*/  FMUL.FTZ R150, R0, R111 ;  /* 0x0000006f00967220 */ /* 0x000fe20000410000 */
[----:B------:R-:W-:Y:S01]  /*33d0*/  FMUL.FTZ R149, R2, R149 ;  /* 0x0000009502957220 */ /* 0x000fe20000410000 */
[----:B------:R-:W-:Y:S01]  /*33e0*/  FMUL.FTZ R148, R3, R148 ;  /* 0x0000009403947220 */ /* 0x000fe20000410000 */
[----:B--23--:R-:W-:Y:S01]  /*33f0*/  FMUL.FTZ R111, R107, R108 ;  /* 0x0000006c6b6f7220 */ /* 0x00cfe20000410000 */
[----:B------:R-:W-:Y:S01]  /*3400*/  FMUL.FTZ R146, R87, UR35 ;  /* 0x0000002357927c20 */ /* 0x000fe20008410000 */
[----:B0-----:R-:W-:Y:S01]  /*3410*/  FFMA.FTZ R113, R107, R150, R149 ;  /* 0x000000966b717223 */ /* 0x001fe20000010095 */
[----:B------:R-:W-:Y:S01]  /*3420*/  FMUL.FTZ R147, R4, R147 ;  /* 0x0000009304937220 */ /* 0x000fe20000410000 */
[----:B------:R-:W-:Y:S01]  /*3430*/  FMUL.FTZ R112, R106, R111 ;  /* 0x0000006f6a707220 */ /* 0x000fe20000410000 */
[----:B------:R-:W-:Y:S01]  /*3440*/  FMUL.FTZ R145, R86, UR35 ;  /* 0x0000002356917c20 */ /* 0x000fe20008410000 */
[----:B------:R-:W-:Y:S01]  /*3450*/  FFMA.FTZ R114, R106, R113, R148 ;  /* 0x000000716a727223 */ /* 0x000fe20000010094 */
        /* <DEDUP_REMOVED lines=9> */
[----:B------:R-:W0:Y:S01]  /*34f0*/  LDS R110, [R109+0x4254] ;  /* 0x004254006d6e7984 */ /* 0x000e220000000800 */
[C---:B------:R-:W-:Y:S01]  /*3500*/  FMUL.FTZ R111, R103.reuse, R112 ;  /* 0x00000070676f7220 */ /* 0x040fe20000410000 */
[----:B------:R-:W-:Y:S01]  /*3510*/  FFMA.FTZ R113, R103, R114, R145 ;  /* 0x0000007267717223 */ /* 0x000fe20000010091 */
[----:B------:R-:W-:Y:S01]  /*3520*/  FMUL.FTZ R142, R83, UR35 ;  /* 0x00000023538e7c20 */ /* 0x000fe20008410000 */
[----:B------:R-:W-:Y:S01]  /*3530*/  FMUL.FTZ R143, R8, R143 ;  /* 0x0000008f088f7220 */ /* 0x000fe20000410000 */
        /* <DEDUP_REMOVED lines=14> */
[----:B------:R-:W-:Y:S01]  /*3620*/  FMUL.FTZ R139, R158, R139 ;  /* 0x0000008b9e8b7220 */ /* 0x000fe20000410000 */
[----:B------:R-:W-:Y:S01]  /*3630*/  FMUL.FTZ R138, R79, UR35 ;  /* 0x000000234f8a7c20 */ /* 0x000fe20008410000 */
        /* <DEDUP_REMOVED lines=8> */
[----:B------:R-:W-:Y:S01]  /*36c0*/  ISETP.GT.U32.AND P3, PT, R92, 0x1f, PT ;  /* 0x0000001f5c00780c */ /* 0x000fe20003f64070 */
[----:B------:R-:W-:-:S02]  /*36d0*/  FFMA.FTZ R112, R96, R113, R138 ;  /* 0x0000007160707223 */ /* 0x000fc4000001008a */
[----:B------:R-:W-:Y:S02]  /*36e0*/  FMUL.FTZ R135, R162, R135 ;  /* 0x00000087a2877220 */ /* 0x000fe40000410000 */
[----:B------:R-:W-:Y:S01]  /*36f0*/  FFMA.FTZ R113, R95, R112, R137 ;  /* 0x000000705f717223 */ /* 0x000fe20000010089 */
[----:B0-----:R-:W-:Y:S01]  /*3700*/  FFMA.FTZ R151, R151, R110, R136 ;  /* 0x0000006e97977223 */ /* 0x001fe20000010088 */
[----:B------:R-:W-:Y:S01]  /*3710*/  MOV R110, UR48 ;  /* 0x00000030006e7c02 */ /* 0x000fe20008000f00 */
[----:B------:R-:W-:Y:S02]  /*3720*/  FMUL.FTZ R136, R77, UR35 ;  /* 0x000000234d887c20 */ /* 0x000fe40008410000 */
[----:B------:R-:W-:Y:S01]  /*3730*/  FFMA.FTZ R120, R93, R151, R120 ;  /* 0x000000975d787223 */ /* 0x000fe20000010078 */
[----:B------:R-:W-:Y:S01]  /*3740*/  ISETP.LE.OR P2, PT, R110, UR12, P2 ;  /* 0x0000000c6e007c0c */ /* 0x000fe20009743670 */
[----:B------:R-:W-:Y:S01]  /*3750*/  FMUL.FTZ R110, R96, R111 ;  /* 0x0000006f606e7220 */ /* 0x000fe20000410000 */
[----:B------:R-:W-:Y:S01]  /*3760*/  FMUL.FTZ R136, R161, R136 ;  /* 0x00000088a1887220 */ /* 0x000fe20000410000 */
[----:B------:R-:W-:-:S02]  /*3770*/  FFMA.FTZ R121, R94, R120, R121 ;  /* 0x000000785e797223 */ /* 0x000fc40000010079 */
[C---:B------:R-:W-:Y:S01]  /*3780*/  FMUL.FTZ R111, R95.reuse, R110 ;  /* 0x0000006e5f6f7220 */ /* 0x040fe20000410000 */
[C---:B------:R-:W-:Y:S01]  /*3790*/  FFMA.FTZ R110, R94.reuse, R113, R136 ;  /* 0x000000715e6e7223 */ /* 0x040fe20000010088 */
[----:B------:R-:W-:Y:S02]  /*37a0*/  FFMA.FTZ R122, R95, R121, R122 ;  /* 0x000000795f7a7223 */ /* 0x000fe4000001007a */
[----:B------:R-:W-:Y:S01]  /*37b0*/  FMUL.FTZ R112, R94, R111 ;  /* 0x0000006f5e707220 */ /* 0x000fe20000410000 */
[----:B------:R-:W-:Y:S01]  /*37c0*/  FFMA.FTZ R113, R93, R110, R135 ;  /* 0x0000006e5d717223 */ /* 0x000fe20000010087 */
[----:B------:R-:W-:Y:S01]  /*37d0*/  FFMA.FTZ R123, R96, R122, R123 ;  /* 0x0000007a607b7223 */ /* 0x000fe2000001007b */
[----:B------:R-:W-:Y:S01]  /*37e0*/  HFMA2 R110, -RZ, RZ, 1.875, 0 ;  /* 0x3f800000ff6e7431 */ /* 0x000fe200000001ff */
[----:B------:R-:W-:Y:S01]  /*37f0*/  VOTEU.ALL UP0, P2 ;  /* 0x0000000000ff7886 */ /* 0x000fe20001000000 */
[----:B------:R-:W-:Y:S01]  /*3800*/  MOV R111, RZ ;  /* 0x000000ff006f7202 */ /* 0x000fe20000000f00 */
[----:B------:R-:W-:Y:S01]  /*3810*/  FFMA.FTZ R124, R97, R123, R124 ;  /* 0x0000007b617c7223 */ /* 0x000fe2000001007c */
[----:B------:R-:W-:-:S02]  /*3820*/  FMUL.FTZ R112, R93, R112 ;  /* 0x000000705d707220 */ /* 0x000fc40000410000 */
        /* <DEDUP_REMOVED lines=75> */
.L_x_2159:
        /* <DEDUP_REMOVED lines=14> */
[----:B-12---:R-:W-:-:S07]  /*3dc0*/  MOV R111, R118 ;  /* 0x00000076006f7202 */ /* 0x006fce0000000f00 */
.L_x_2076:
[----:B------:R-:W-:Y:S05]  /*3dd0*/  WARPSYNC.ALL ;  /* 0x0000000000007948 */ /* 0x000fea0003800000 */
[----:B------:R-:W-:Y:S01]  /*3de0*/  ISETP.NE.AND P2, PT, R92, RZ, PT ;  /* 0x000000ff5c00720c */ /* 0x000fe20003f45270 */
[----:B------:R-:W-:Y:S01]  /*3df0*/  BAR.SYNC.DEFER_BLOCKING 0x0 ;  /* 0x0000000000007b1d */ /* 0x000fe20000010000 */
[----:B------:R-:W-:Y:S01]  /*3e00*/  FMUL.FTZ R113, R76, R151 ;  /* 0x000000974c717220 */ /* 0x000fe20000410000 */
[----:B------:R-:W-:Y:S01]  /*3e10*/  FMUL.FTZ R77, R77, R120 ;  /* 0x000000784d4d7220 */ /* 0x000fe20000410000 */
[----:B------:R-:W-:Y:S01]  /*3e20*/  FMUL.FTZ R78, R78, R121 ;  /* 0x000000794e4e7220 */ /* 0x000fe20000410000 */
[----:B------:R-:W-:Y:S01]  /*3e30*/  FMUL.FTZ R79, R79, R122 ;  /* 0x0000007a4f4f7220 */ /* 0x000fe20000410000 */
[----:B------:R-:W-:Y:S01]  /*3e40*/  FFMA.FTZ R76, R162, R113, RZ ;  /* 0x00000071a24c7223 */ /* 0x000fe200000100ff */
[----:B------:R-:W-:Y:S01]  /*3e50*/  FMUL.FTZ R80, R80, R123 ;  /* 0x0000007b50507220 */ /* 0x000fe20000410000 */
[----:B------:R-:W-:Y:S01]  /*3e60*/  FMUL.FTZ R81, R81, R124 ;  /* 0x0000007c51517220 */ /* 0x000fe20000410000 */
[----:B------:R-:W-:Y:S01]  /*3e70*/  FMUL.FTZ R82, R82, R125 ;  /* 0x0000007d52527220 */ /* 0x000fe20000410000 */
[----:B------:R-:W-:Y:S01]  /*3e80*/  FFMA.FTZ R77, R161, R77, R76 ;  /* 0x0000004da14d7223 */ /* 0x000fe2000001004c */
[----:B------:R-:W-:-:S02]  /*3e90*/  FMUL.FTZ R83, R83, R126 ;  /* 0x0000007e53537220 */ /* 0x000fc40000410000 */
[----:B------:R-:W-:Y:S01]  /*3ea0*/  VOTEU.ALL UP0, P2 ;  /* 0x0000000000ff7886 */ /* 0x000fe20001000000 */
[----:B------:R-:W-:Y:S01]  /*3eb0*/  FMUL.FTZ R84, R84, R127 ;  /* 0x0000007f54547220 */ /* 0x000fe20000410000 */
[----:B------:R-:W-:Y:S01]  /*3ec0*/  FFMA.FTZ R78, R160, R78, R77 ;  /* 0x0000004ea04e7223 */ /* 0x000fe2000001004d */
[----:B------:R-:W-:Y:S01]  /*3ed0*/  FMUL.FTZ R85, R85, R128 ;  /* 0x0000008055557220 */ /* 0x000fe20000410000 */
[----:B------:R-:W-:Y:S01]  /*3ee0*/  FMUL.FTZ R77, R151, UR35 ;  /* 0x00000023974d7c20 */ /* 0x000fe20008410000 */
[----:B------:R-:W-:Y:S01]  /*3ef0*/  @!UP0 ULEA UR10, UR8, UR25, 0x3 ;  /* 0x00000019080a8291 */ /* 0x000fe2000f8e18ff */
[----:B------:R-:W-:Y:S01]  /*3f00*/  FFMA.FTZ R79, R159, R79, R78 ;  /* 0x0000004f9f4f7223 */ /* 0x000fe2000001004e */
[----:B------:R-:W-:Y:S01]  /*3f10*/  FMUL.FTZ R86, R86, R129 ;  /* 0x0000008156567220 */ /* 0x000fe20000410000 */
[----:B------:R-:W-:Y:S01]  /*3f20*/  FMUL.FTZ R76, R120, UR35 ;  /* 0x00000023784c7c20 */ /* 0x000fe20008410000 */
[----:B------:R-:W-:Y:S01]  /*3f30*/  FMUL.FTZ R77, R162, R77 ;  /* 0x0000004da24d7220 */ /* 0x000fe20000410000 */
[----:B------:R-:W-:Y:S01]  /*3f40*/  FFMA.FTZ R80, R158, R80, R79 ;  /* 0x000000509e507223 */ /* 0x000fe2000001004f */
[C---:B------:R-:W-:Y:S01]  /*3f50*/  SHF.L.U32 R79, R92.reuse, 0x4, RZ ;  /* 0x000000045c4f7819 */ /* 0x040fe200000006ff */
[----:B------:R-:W-:Y:S01]  /*3f60*/  FMUL.FTZ R87, R87, R130 ;  /* 0x0000008257577220 */ /* 0x000fe20000410000 */
[----:B------:R-:W1:Y:S01]  /*3f70*/  LDS R109, [R109+0x4764] ;  /* 0x004764006d6d7984 */ /* 0x000e620000000800 */
[----:B------:R-:W-:Y:S01]  /*3f80*/  FFMA.FTZ R81, R157, R81, R80 ;  /* 0x000000519d517223 */ /* 0x000fe20000010050 */
[-C--:B------:R-:W-:Y:S01]  /*3f90*/  LEA.HI R78, R92, R79.reuse, RZ, 0x1f ;  /* 0x0000004f5c4e7211 */ /* 0x080fe200078ff8ff */
[----:B------:R-:W-:Y:S01]  /*3fa0*/  FMUL.FTZ R76, R161, R76 ;  /* 0x0000004ca14c7220 */ /* 0x000fe20000410000 */
[----:B------:R-:W-:Y:S01]  /*3fb0*/  LEA.HI R113, R79, R79, RZ, 0x1b ;  /* 0x0000004f4f717211 */ /* 0x000fe200078fd8ff */
[----:B------:R-:W-:Y:S01]  /*3fc0*/  FFMA.FTZ R82, R156, R82, R81 ;  /* 0x000000529c527223 */ /* 0x000fe20000010051 */
[----:B------:R-:W-:Y:S01]  /*3fd0*/  FMUL.FTZ R81, R123, UR35 ;  /* 0x000000237b517c20 */ /* 0x000fe20008410000 */
[----:B0-----:R0:W-:Y:S01]  /*3fe0*/  @!P2 STS.64 [UR10+0x5660], R110 ;  /* 0x0056606eff00a988 */ /* 0x0011e20008000a0a */
[----:B------:R-:W-:Y:S01]  /*3ff0*/  LEA R113, R113, UR25, 0x2 ;  /* 0x0000001971717c11 */ /* 0x000fe2000f8e10ff */
[----:B------:R-:W-:Y:S01]  /*4000*/  FFMA.FTZ R83, R9, R83, R82 ;  /* 0x0000005309537223 */ /* 0x000fe20000010052 */
[----:B------:R-:W-:Y:S01]  /*4010*/  FMUL.FTZ R88, R88, R131 ;  /* 0x0000008358587220 */ /* 0x000fe20000410000 */
[----:B------:R-:W-:Y:S01]  /*4020*/  FMUL.FTZ R80, R122, UR35 ;  /* 0x000000237a507c20 */ /* 0x000fe20008410000 */
[----:B------:R-:W-:Y:S01]  /*4030*/  FMUL.FTZ R79, R121, UR35 ;  /* 0x00000023794f7c20 */ /* 0x000fe20008410000 */
        /* <DEDUP_REMOVED lines=9> */
[----:B------:R-:W-:Y:S01]  /*40d0*/  FMUL.FTZ R83, R133, UR35 ;  /* 0x0000002385537c20 */ /* 0x000fe20008410000 */
[----:B------:R2:W-:Y:S01]  /*40e0*/  STS [R84+0x2110], R77 ;  /* 0x0021104d54007388 */ /* 0x0005e20000000800 */
[----:B------:R-:W-:Y:S01]  /*40f0*/  FFMA.FTZ R85, R29, -R24, R120 ;  /* 0x800000181d557223 */ /* 0x000fe20000010078 */
[----:B------:R-:W-:Y:S01]  /*4100*/  FFMA.FTZ R87, R5, R87, R86 ;  /* 0x0000005705577223 */ /* 0x000fe20000010056 */
[----:B------:R-:W-:Y:S01]  /*4110*/  FMUL.FTZ R86, R124, UR35 ;  /* 0x000000237c567c20 */ /* 0x000fe20008410000 */
[----:B------:R3:W-:Y:S01]  /*4120*/  STS [R113+0x2114], R76 ;  /* 0x0021144c71007388 */ /* 0x0007e20000000800 */
[----:B0-----:R-:W-:Y:S01]  /*4130*/  FMUL.FTZ R110, R132, UR35 ;  /* 0x00000023846e7c20 */ /* 0x001fe20008410000 */
[----:B------:R-:W-:Y:S01]  /*4140*/  FFMA.FTZ R88, R4, R88, R87 ;  /* 0x0000005804587223 */ /* 0x000fe20000010057 */
[----:B------:R-:W-:Y:S01]  /*4150*/  FMUL.FTZ R86, R157, R86 ;  /* 0x000000569d567220 */ /* 0x000fe20000410000 */
[----:B------:R0:W-:Y:S01]  /*4160*/  STS [R113+0x211c], R80 ;  /* 0x00211c5071007388 */ /* 0x0001e20000000800 */
[----:B------:R-:W-:Y:S01]  /*4170*/  FMUL.FTZ R82, R91, R134 ;  /* 0x000000865b527220 */ /* 0x000fe20000410000 */
[----:B--2---:R-:W-:Y:S01]  /*4180*/  FMUL.FTZ R84, R158, R81 ;  /* 0x000000519e547220 */ /* 0x004fe20000410000 */
[----:B------:R-:W-:Y:S01]  /*4190*/  FMUL.FTZ R77, R125, UR35 ;  /* 0x000000237d4d7c20 */ /* 0x000fe20008410000 */
[----:B------:R-:W-:Y:S01]  /*41a0*/  FFMA.FTZ R89, R3, R89, R88 ;  /* 0x0000005903597223 */ /* 0x000fe20000010058 */
[----:B------:R-:W-:Y:S01]  /*41b0*/  FMUL.FTZ R88, R126, UR35 ;  /* 0x000000237e587c20 */ /* 0x000fe20008410000 */
[----:B------:R2:W-:Y:S01]  /*41c0*/  STS [R113+0x2118], R78 ;  /* 0x0021184e71007388 */ /* 0x0005e20000000800 */
[----:B---3--:R-:W-:Y:S01]  /*41d0*/  FMUL.FTZ R76, R156, R77 ;  /* 0x0000004d9c4c7220 */ /* 0x008fe20000410000 */
[----:B------:R-:W-:Y:S01]  /*41e0*/  FMUL.FTZ R77, R129, UR35 ;  /* 0x00000023814d7c20 */ /* 0x000fe20008410000 */
[----:B-1----:R-:W-:Y:S01]  /*41f0*/  FFMA.FTZ R108, R109, R108, R150 ;  /* 0x0000006c6d6c7223 */ /* 0x002fe20000010096 */
[----:B------:R1:W-:Y:S01]  /*4200*/  STS [R113+0x2120], R84 ;  /* 0x0021205471007388 */ /* 0x0003e20000000800 */
[----:B------:R-:W-:Y:S01]  /*4210*/  FMUL.FTZ R88, R9, R88 ;  /* 0x0000005809587220 */ /* 0x000fe20000410000 */
[----:B0-----:R-:W-:Y:S01]  /*4220*/  FMUL.FTZ R80, R6, R77 ;  /* 0x0000004d06507220 */ /* 0x001fe20000410000 */
[----:B------:R-:W-:Y:S01]  /*4230*/  FFMA.FTZ R107, R107, R108, R149 ;  /* 0x0000006c6b6b7223 */ /* 0x000fe20000010095 */
[----:B------:R0:W-:Y:S01]  /*4240*/  STS [R113+0x2128], R76 ;  /* 0x0021284c71007388 */ /* 0x0001e20000000800 */
[----:B------:R-:W-:Y:S01]  /*4250*/  FFMA.FTZ R89, R2, R90, R89 ;  /* 0x0000005a02597223 */ /* 0x000fe20000010059 */
[----:B--2---:R-:W-:Y:S01]  /*4260*/  FMUL.FTZ R78, R8, R79 ;  /* 0x0000004f084e7220 */ /* 0x004fe20000410000 */
[----:B------:R-:W-:Y:S01]  /*4270*/  FFMA.FTZ R106, R106, R107, R148 ;  /* 0x0000006b6a6a7223 */ /* 0x000fe20000010094 */
[----:B------:R-:W-:Y:S01]  /*4280*/  FMUL.FTZ R79, R131, UR35 ;  /* 0x00000023834f7c20 */ /* 0x000fe20008410000 */
[----:B------:R2:W-:Y:S01]  /*4290*/  STS [R113+0x2124], R86 ;  /* 0x0021245671007388 */ /* 0x0005e20000000800 */
[----:B-1----:R-:W-:Y:S01]  /*42a0*/  FMUL.FTZ R84, R130, UR35 ;  /* 0x0000002382547c20 */ /* 0x002fe20008410000 */
[----:B------:R-:W-:Y:S01]  /*42b0*/  FFMA.FTZ R105, R105, R106, R147 ;  /* 0x0000006a69697223 */ /* 0x000fe20000010093 */
[----:B------:R-:W1:Y:S01]  /*42c0*/  S2UR UR26, SR_CTAID.X ;  /* 0x00000000001a79c3 */ /* 0x000e620000002500 */
[----:B------:R3:W-:Y:S01]  /*42d0*/  STS [R113+0x2130], R78 ;  /* 0x0021304e71007388 */ /* 0x0007e20000000800 */
[----:B0-----:R-:W-:Y:S01]  /*42e0*/  FMUL.FTZ R76, R5, R84 ;  /* 0x00000054054c7220 */ /* 0x001fe20000410000 */
[----:B------:R-:W-:Y:S01]  /*42f0*/  FFMA.FTZ R104, R104, R105, R146 ;  /* 0x0000006968687223 */ /* 0x000fe20000010092 */
[----:B------:R-:W-:Y:S01]  /*4300*/  FFMA.FTZ R84, R28, -R25, R151 ;  /* 0x800000191c547223 */ /* 0x000fe20000010097 */
[----:B------:R0:W-:Y:S01]  /*4310*/  STS [R113+0x212c], R88 ;  /* 0x00212c5871007388 */ /* 0x0001e20000000800 */
[----:B------:R-:W-:Y:S01]  /*4320*/  FMUL.FTZ R114, R2, R83 ;  /* 0x0000005302727220 */ /* 0x000fe20000410000 */
[----:B------:R-:W-:Y:S01]  /*4330*/  FFMA.FTZ R103, R103, R104, R145 ;  /* 0x0000006867677223 */ /* 0x000fe20000010091 */
[----:B--2---:R-:W-:Y:S01]  /*4340*/  FMUL.FTZ R86, R4, R79 ;  /* 0x0000004f04567220 */ /* 0x004fe20000410000 */
[----:B------:R-:W-:Y:S01]  /*4350*/  STS [R113+0x213c], R76 ;  /* 0x00213c4c71007388 */ /* 0x000fe20000000800 */
[----:B------:R-:W-:Y:S01]  /*4360*/  FMUL.FTZ R90, R128, UR35 ;  /* 0x00000023805a7c20 */ /* 0x000fe20008410000 */
[----:B------:R-:W-:Y:S01]  /*4370*/  FFMA.FTZ R102, R102, R103, R144 ;  /* 0x0000006766667223 */ /* 0x000fe20000010090 */
[----:B---3--:R-:W1:Y:S01]  /*4380*/  LDC.64 R78, c[0x0][0x4d8] ;  /* 0x00013600ff4e7b82 */ /* 0x008e620000000a00 */
[----:B------:R-:W-:Y:S01]  /*4390*/  STS [R113+0x2138], R80 ;  /* 0x0021385071007388 */ /* 0x000fe20000000800 */
[----:B------:R-:W-:Y:S01]  /*43a0*/  FMUL.FTZ R110, R3, R110 ;  /* 0x0000006e036e7220 */ /* 0x000fe20000410000 */
[----:B------:R-:W-:Y:S01]  /*43b0*/  FFMA.FTZ R101, R101, R102, R143 ;  /* 0x0000006665657223 */ /* 0x000fe2000001008f */
[----:B0-----:R-:W-:Y:S01]  /*43c0*/  FFMA.FTZ R88, R30, -R23, R121 ;  /* 0x800000171e587223 */ /* 0x001fe20000010079 */
[----:B------:R-:W-:Y:S01]  /*43d0*/  FFMA.FTZ R82, R0, R82, R89 ;  /* 0x0000005200527223 */ /* 0x000fe20000010059 */
[----:B------:R-:W-:Y:S01]  /*43e0*/  STS [R113+0x2140], R86 ;  /* 0x0021405671007388 */ /* 0x000fe20000000800 */
[----:B------:R-:W-:Y:S01]  /*43f0*/  FFMA.FTZ R100, R100, R101, R142 ;  /* 0x0000006564647223 */ /* 0x000fe2000001008e */
[----:B------:R-:W-:Y:S01]  /*4400*/  FMUL.FTZ R87, R134, UR35 ;  /* 0x0000002386577c20 */ /* 0x000fe20008410000 */
[----:B------:R-:W-:Y:S01]  /*4410*/  FFMA.FTZ R89, R31, -R22, R122 ;  /* 0x800000161f597223 */ /* 0x000fe2000001007a */
[----:B------:R-:W-:Y:S01]  /*4420*/  FMUL.FTZ R90, R7, R90 ;  /* 0x0000005a075a7220 */ /* 0x000fe20000410000 */
[----:B------:R-:W-:Y:S01]  /*4430*/  FFMA.FTZ R99, R99, R100, R141 ;  /* 0x0000006463637223 */ /* 0x000fe2000001008d */
[----:B------:R0:W-:Y:S01]  /*4440*/  STS [R113+0x2144], R110 ;  /* 0x0021446e71007388 */ /* 0x0001e20000000800 */
[----:B------:R-:W-:Y:S01]  /*4450*/  FMUL.FTZ R118, R0, R87 ;  /* 0x0000005700767220 */ /* 0x000fe20000410000 */
[----:B------:R-:W-:Y:S01]  /*4460*/  FFMA.FTZ R109, R33, -R20, R124 ;  /* 0x80000014216d7223 */ /* 0x000fe2000001007c */
[----:B------:R-:W-:Y:S01]  /*4470*/  FFMA.FTZ R98, R98, R99, R140 ;  /* 0x0000006362627223 */ /* 0x000fe2000001008c */
[----:B------:R2:W-:Y:S01]  /*4480*/  STS [R113+0x2134], R90 ;  /* 0x0021345a71007388 */ /* 0x0005e20000000800 */
[----:B------:R-:W-:Y:S01]  /*4490*/  FFMA.FTZ R112, R34, -R19, R125 ;  /* 0x8000001322707223 */ /* 0x000fe2000001007d */
[----:B------:R-:W-:Y:S01]  /*44a0*/  FMUL.FTZ R91, R19, R99 ;  /* 0x00000063135b7220 */ /* 0x000fe20000410000 */
[----:B------:R-:W-:Y:S01]  /*44b0*/  FFMA.FTZ R97, R97, R98, R139 ;  /* 0x0000006261617223 */ /* 0x000fe2000001008b */
[----:B------:R3:W-:Y:S01]  /*44c0*/  STS [R113+0x2148], R114 ;  /* 0x0021487271007388 */ /* 0x0007e20000000800 */
[----:B------:R-:W-:Y:S01]  /*44d0*/  FFMA.FTZ R111, R35, -R18, R126 ;  /* 0x80000012236f7223 */ /* 0x000fe2000001007e */
[----:B0-----:R-:W-:Y:S01]  /*44e0*/  FFMA.FTZ R110, R32, -R21, R123 ;  /* 0x80000015206e7223 */ /* 0x001fe2000001007b */
[-C--:B------:R-:W-:Y:S01]  /*44f0*/  FFMA.FTZ R96, R96, R97.reuse, R138 ;  /* 0x0000006160607223 */ /* 0x080fe2000001008a */
[----:B------:R-:W-:Y:S01]  /*4500*/  FMUL.FTZ R87, R21, R97 ;  /* 0x0000006115577220 */ /* 0x000fe20000410000 */
[----:B------:R0:W-:Y:S01]  /*4510*/  STS [R113+0x214c], R118 ;  /* 0x00214c7671007388 */ /* 0x0001e20000000800 */
[----:B--2---:R-:W-:Y:S01]  /*4520*/  FMUL.FTZ R90, R20, R98 ;  /* 0x00000062145a7220 */ /* 0x004fe20000410000 */
[-C--:B------:R-:W-:Y:S01]  /*4530*/  FFMA.FTZ R95, R95, R96.reuse, R137 ;  /* 0x000000605f5f7223 */ /* 0x080fe20000010089 */
[----:B------:R-:W-:Y:S01]  /*4540*/  FMUL.FTZ R86, R22, R96 ;  /* 0x0000006016567220 */ /* 0x000fe20000410000 */
[----:B-1----:R-:W-:-:S02]  /*4550*/  IMAD R115, R79, UR26, RZ ;  /* 0x0000001a4f737c24 */ /* 0x002fc4000f8e02ff */
[----:B---3--:R-:W-:Y:S01]  /*4560*/  FMUL.FTZ R114, R18, R100 ;  /* 0x0000006412727220 */ /* 0x008fe20000410000 */
[-C--:B------:R-:W-:Y:S01]  /*4570*/  FFMA.FTZ R94, R94, R95.reuse, R136 ;  /* 0x0000005f5e5e7223 */ /* 0x080fe20000010088 */
[----:B------:R-:W-:Y:S01]  /*4580*/  FMUL.FTZ R83, R23, R95 ;  /* 0x0000005f17537220 */ /* 0x000fe20000410000 */
[----:B------:R-:W-:Y:S01]  /*4590*/  FFMA.FTZ R125, R38, -R15, R129 ;  /* 0x8000000f267d7223 */ /* 0x000fe20000010081 */
[----:B------:R-:W-:Y:S01]  /*45a0*/  FMUL.FTZ R117, R15, R103 ;  /* 0x000000670f757220 */ /* 0x000fe20000410000 */
[-C--:B------:R-:W-:Y:S01]  /*45b0*/  FFMA.FTZ R135, R93, R94.reuse, R135 ;  /* 0x0000005e5d877223 */ /* 0x080fe20000010087 */
[----:B------:R-:W-:Y:S01]  /*45c0*/  FMUL.FTZ R76, R24, R94 ;  /* 0x0000005e184c7220 */ /* 0x000fe20000410000 */
[----:B------:R-:W-:Y:S02]  /*45d0*/  HFMA2 R93, -RZ, RZ, 0, 0 ;  /* 0x00000000ff5d7431 */ /* 0x000fe400000001ff */
[----:B0-----:R-:W-:Y:S01]  /*45e0*/  FFMA.FTZ R118, R36, -R17, R127 ;  /* 0x8000001124767223 */ /* 0x001fe2000001007f */
[----:B------:R-:W-:Y:S01]  /*45f0*/  FMUL.FTZ R77, R25, R135 ;  /* 0x00000087194d7220 */ /* 0x000fe20000410000 */
[----:B------:R-:W-:Y:S01]  /*4600*/  FFMA.FTZ R131, R40, -R13, R131 ;  /* 0x8000000d28837223 */ /* 0x000fe20000010083 */
[----:B------:R-:W-:Y:S01]  /*4610*/  FMUL.FTZ R124, R105, UR34 ;  /* 0x00000022697c7c20 */ /* 0x000fe20008410000 */
[----:B------:R-:W-:Y:S01]  /*4620*/  FFMA.FTZ R122, R39, -R14, R130 ;  /* 0x8000000e277a7223 */ /* 0x000fe20000010082 */
[----:B------:R-:W-:Y:S01]  /*4630*/  FFMA.FTZ R81, R77, R84, RZ ;  /* 0x000000544d517223 */ /* 0x000fe200000100ff */
[----:B------:R-:W-:Y:S01]  /*4640*/  FMUL.FTZ R120, R14, R104 ;  /* 0x000000680e787220 */ /* 0x000fe20000410000 */
[----:B------:R-:W-:Y:S01]  /*4650*/  FMUL.FTZ R119, R104, UR34 ;  /* 0x0000002268777c20 */ /* 0x000fe20008410000 */
[----:B------:R-:W-:Y:S01]  /*4660*/  FMUL.FTZ R121, R131, R124 ;  /* 0x0000007c83797220 */ /* 0x000fe20000410000 */
[----:B------:R-:W-:Y:S01]  /*4670*/  FFMA.FTZ R80, R76, R85, R81 ;  /* 0x000000554c507223 */ /* 0x000fe20000010051 */
[----:B------:R-:W-:Y:S01]  /*4680*/  USHF.R.S32.HI UR10, URZ, 0x1f, UR11 ;  /* 0x0000001fff0a7899 */ /* 0x000fe2000801140b */
[----:B------:R-:W-:Y:S01]  /*4690*/  FFMA.FTZ R132, R41, -R12, R132 ;  /* 0x8000000c29847223 */ /* 0x000fe20000010084 */
[----:B------:R-:W-:Y:S01]  /*46a0*/  ULEA UR35, UR12, 0xfffff800, 0xb ;  /* 0xfffff8000c237891 */ /* 0x000fe2000f8e58ff */
[----:B------:R-:W-:Y:S01]  /*46b0*/  FFMA.FTZ R81, R83, R88, R80 ;  /* 0x0000005853517223 */ /* 0x000fe20000010050 */
[----:B------:R-:W-:Y:S01]  /*46c0*/  UIMAD UR10, UR10, UR42, URZ ;  /* 0x0000002a0a0a72a4 */ /* 0x000fe2000f8e02ff */
[----:B------:R-:W-:Y:S01]  /*46d0*/  FMUL.FTZ R126, R103, UR34 ;  /* 0x00000022677e7c20 */ /* 0x000fe20008410000 */
[----:B------:R-:W-:Y:S01]  /*46e0*/  FFMA.FTZ R134, R43, -R10, R134 ;  /* 0x8000000a2b867223 */ /* 0x000fe20000010086 */
[----:B------:R-:W-:Y:S01]  /*46f0*/  FFMA.FTZ R80, R86, R89, R81 ;  /* 0x0000005956507223 */ /* 0x000fe20000010051 */
[----:B------:R-:W-:Y:S01]  /*4700*/  UIMAD UR10, UR11, UR43, UR10 ;  /* 0x0000002b0b0a72a4 */ /* 0x000fe2000f8e020a */
[----:B------:R-:W-:Y:S01]  /*4710*/  LOP3.LUT R136, R92, UR35, RZ, 0xfc, !PT ;  /* 0x000000235c887c12 */ /* 0x000fe2000f8efcff */
[----:B------:R-:W-:Y:S01]  /*4720*/  FFMA.FTZ R133, R42, -R11, R133 ;  /* 0x8000000b2a857223 */ /* 0x000fe20000010085 */
[----:B------:R-:W-:Y:S01]  /*4730*/  FFMA.FTZ R81, R87, R110, R80 ;  /* 0x0000006e57517223 */ /* 0x000fe20000010050 */
[----:B------:R-:W-:Y:S01]  /*4740*/  MOV R127, UR44 ;  /* 0x0000002c007f7c02 */ /* 0x000fe20008000f00 */
[----:B------:R-:W-:Y:S01]  /*4750*/  FMUL.FTZ R123, R11, R107 ;  /* 0x0000006b0b7b7220 */ /* 0x000fe20000410000 */
[----:B------:R-:W-:Y:S01]  /*4760*/  IADD3 R136, PT, PT, -R136, UR50, RZ ;  /* 0x0000003288887c10 */ /* 0x000fe2000fffe1ff */
[----:B------:R-:W-:Y:S01]  /*4770*/  FFMA.FTZ R116, R90, R109, R81 ;  /* 0x0000006d5a747223 */ /* 0x000fe20000010051 */
[----:B------:R-:W-:-:S04]  /*4780*/  IMAD.WIDE.U32 R80, R78, UR26, R92 ;  /* 0x0000001a4e507c25 */ /* 0x000fc8000f8e005c */
[----:B------:R-:W-:Y:S01]  /*4790*/  FMUL.FTZ R93, R17, R101 ;  /* 0x00000065115d7220 */ /* 0x000fe20000410000 */
[----:B------:R-:W-:Y:S01]  /*47a0*/  ISETP.GE.AND P6, PT, R136, 0x1, PT ;  /* 0x000000018800780c */ /* 0x000fe20003fc6270 */
[----:B------:R-:W-:Y:S01]  /*47b0*/  FFMA.FTZ R113, R91, R112, R116 ;  /* 0x000000705b717223 */ /* 0x000fe20000010074 */
[----:B------:R-:W-:Y:S01]  /*47c0*/  FMUL.FTZ R116, R16, R102 ;  /* 0x0000006610747220 */ /* 0x000fe20000410000 */
[----:B------:R-:W-:Y:S01]  /*47d0*/  IADD3 R81, PT, PT, R81, R115, RZ ;  /* 0x0000007351517210 */ /* 0x000fe20007ffe0ff */
[----:B------:R-:W-:Y:S01]  /*47e0*/  FMUL.FTZ R115, R13, R105 ;  /* 0x000000690d737220 */ /* 0x000fe20000410000 */
[----:B------:R-:W-:Y:S01]  /*47f0*/  FFMA.FTZ R78, R114, R111, R113 ;  /* 0x0000006f724e7223 */ /* 0x000fe20000010071 */
[----:B------:R-:W-:Y:S01]  /*4800*/  FFMA.FTZ R113, R37, -R16, R128 ;  /* 0x8000001025717223 */ /* 0x000fe20000010080 */
[----:B------:R-:W-:Y:S01]  /*4810*/  FMUL.FTZ R128, R107, UR34 ;  /* 0x000000226b807c20 */ /* 0x000fe20008410000 */
[----:B------:R-:W-:Y:S01]  /*4820*/  BSSY.RECONVERGENT B0, `(.L_x_2078) ;  /* 0x000003d000007945 */ /* 0x000fe20003800200 */
[----:B------:R-:W-:Y:S01]  /*4830*/  FFMA.FTZ R79, R93, R118, R78 ;  /* 0x000000765d4f7223 */ /* 0x000fe2000001004e */
[----:B------:R-:W-:Y:S01]  /*4840*/  BAR.SYNC.DEFER_BLOCKING 0x0 ;  /* 0x0000000000007b1d */ /* 0x000fe20000010000 */
[----:B------:R-:W-:Y:S01]  /*4850*/  ISETP.GE.AND P5, PT, R136, 0x81, PT ;  /* 0x000000818800780c */ /* 0x000fe20003fa6270 */
[----:B------:R-:W-:Y:S01]  /*4860*/  FMUL.FTZ R130, R98, UR34 ;  /* 0x0000002262827c20 */ /* 0x000fe20008410000 */
[----:B------:R-:W-:Y:S01]  /*4870*/  FFMA.FTZ R78, R116, R113, R79 ;  /* 0x00000071744e7223 */ /* 0x000fe2000001004f */
[C---:B------:R-:W-:Y:S01]  /*4880*/  ISETP.GE.AND P4, PT, R136.reuse, 0x101, PT ;  /* 0x000001018800780c */ /* 0x040fe20003f86270 */
[----:B------:R-:W-:Y:S01]  /*4890*/  FMUL.FTZ R129, R97, UR34 ;  /* 0x0000002261817c20 */ /* 0x000fe20008410000 */
[----:B------:R-:W-:Y:S01]  /*48a0*/  ISETP.GE.AND P3, PT, R136, 0x181, PT ;  /* 0x000001818800780c */ /* 0x000fe20003f66270 */
[----:B------:R-:W-:Y:S01]  /*48b0*/  FFMA.FTZ R79, R117, R125, R78 ;  /* 0x0000007d754f7223 */ /* 0x000fe2000001004e */
[----:B------:R-:W-:-:S03]  /*48c0*/  FMUL.FTZ R125, R125, R126 ;  /* 0x0000007e7d7d7220 */ /* 0x000fc60000410000 */
        /* <DEDUP_REMOVED lines=8> */
[----:B------:R-:W-:Y:S02]  /*4950*/  FMUL.FTZ R128, R96, UR34 ;  /* 0x0000002260807c20 */ /* 0x000fe40008410000 */
[----:B------:R-:W-:Y:S01]  /*4960*/  IMAD.WIDE.U32 R80, R79, UR11, R80 ;  /* 0x0000000b4f507c25 */ /* 0x000fe2000f8e0050 */
[----:B------:R-:W-:-:S03]  /*4970*/  LEA R137, R105, UR25, 0x2 ;  /* 0x0000001969897c11 */ /* 0x000fc6000f8e10ff */
[----:B------:R-:W-:Y:S01]  /*4980*/  FMUL.FTZ R79, R106, UR34 ;  /* 0x000000226a4f7c20 */ /* 0x000fe20008410000 */
[----:B------:R-:W-:Y:S01]  /*4990*/  FFMA.FTZ R121, R42, R107, R121 ;  /* 0x0000006b2a797223 */ /* 0x000fe20000010079 */
[----:B------:R-:W-:Y:S02]  /*49a0*/  IADD3 R105, PT, PT, R92, 0x200, RZ ;  /* 0x000002005c697810 */ /* 0x000fe40007ffe0ff */
[----:B------:R-:W-:Y:S01]  /*49b0*/  IADD3 R78, P2, PT, R80, UR35, RZ ;  /* 0x00000023504e7c10 */ /* 0x000fe2000ff5e0ff */
[----:B------:R-:W0:Y:S01]  /*49c0*/  LDS R137, [R137+0x2310] ;  /* 0x0023100089897984 */ /* 0x000e220000000800 */
[----:B------:R-:W-:Y:S02]  /*49d0*/  FMUL.FTZ R124, R132, R79 ;  /* 0x0000004f847c7220 */ /* 0x000fe40000410000 */
[----:B------:R-:W-:Y:S01]  /*49e0*/  IADD3.X R79, PT, PT, R81, UR10, RZ, P2, !PT ;  /* 0x0000000a514f7c10 */ /* 0x000fe200097fe4ff */
[----:B------:R-:W-:Y:S01]  /*49f0*/  FMUL.FTZ R81, R108, UR34 ;  /* 0x000000226c517c20 */ /* 0x000fe20008410000 */
[-C--:B------:R-:W-:Y:S01]  /*4a00*/  FFMA.FTZ R124, R41, R106.reuse, R124 ;  /* 0x0000006a297c7223 */ /* 0x080fe2000001007c */
[----:B------:R-:W-:-:S02]  /*4a10*/  FMUL.FTZ R106, R12, R106 ;  /* 0x0000006a0c6a7220 */ /* 0x000fc40000410000 */
[----:B------:R-:W-:Y:S01]  /*4a20*/  FMUL.FTZ R126, R134, R81 ;  /* 0x00000051867e7220 */ /* 0x000fe20000410000 */
[----:B------:R-:W-:Y:S01]  /*4a30*/  IMAD.WIDE.U32 R80, R127, UR8, R78 ;  /* 0x000000087f507c25 */ /* 0x000fe2000f8e004e */
[----:B------:R-:W-:-:S03]  /*4a40*/  MOV R79, UR45 ;  /* 0x0000002d004f7c02 */ /* 0x000fc60008000f00 */
[----:B------:R-:W-:Y:S01]  /*4a50*/  FFMA.FTZ R132, R106, R132, R131 ;  /* 0x000000846a847223 */ /* 0x000fe20000010083 */
[-C--:B------:R-:W-:Y:S01]  /*4a60*/  FFMA.FTZ R126, R43, R108.reuse, R126 ;  /* 0x0000006c2b7e7223 */ /* 0x080fe2000001007e */
[----:B------:R-:W-:Y:S01]  /*4a70*/  FMUL.FTZ R108, R10, R108 ;  /* 0x0000006c0a6c7220 */ /* 0x000fe20000410000 */
[----:B------:R-:W-:Y:S01]  /*4a80*/  LEA R78, P2, R80, UR46, 0x2 ;  /* 0x0000002e504e7c11 */ /* 0x000fe2000f8410ff */
[----:B------:R-:W-:Y:S01]  /*4a90*/  IMAD R79, R79, UR8, R81 ;  /* 0x000000084f4f7c24 */ /* 0x000fe2000f8e0251 */
[C---:B------:R-:W-:Y:S01]  /*4aa0*/  IADD3 R81, PT, PT, R92.reuse, 0x100, RZ ;  /* 0x000001005c517810 */ /* 0x040fe20007ffe0ff */
[----:B------:R-:W-:Y:S01]  /*4ab0*/  FFMA.FTZ R107, R123, R133, R132 ;  /* 0x000000857b6b7223 */ /* 0x000fe20000010084 */
[----:B------:R-:W-:Y:S01]  /*4ac0*/  IADD3 R127, PT, PT, R92, 0x180, RZ ;  /* 0x000001805c7f7810 */ /* 0x000fe20007ffe0ff */
[----:B------:R-:W-:Y:S01]  /*4ad0*/  FMUL.FTZ R133, R101, UR34 ;  /* 0x0000002265857c20 */ /* 0x000fe20008410000 */
        /* <DEDUP_REMOVED lines=8> */
[----:B------:R-:W-:Y:S01]  /*4b60*/  FMUL.FTZ R127, R95, UR34 ;  /* 0x000000225f7f7c20 */ /* 0x000fe20008410000 */
[----:B------:R-:W-:Y:S01]  /*4b70*/  FMUL.FTZ R80, R94, UR34 ;  /* 0x000000225e507c20 */ /* 0x000fe20008410000 */
[----:B------:R-:W-:Y:S01]  /*4b80*/  FMUL.FTZ R81, R135, UR34 ;  /* 0x0000002287517c20 */ /* 0x000fe20008410000 */
[----:B------:R-:W-:Y:S01]  /*4b90*/  ISETP.GE.AND P2, PT, R136, 0x201, PT ;  /* 0x000002018800780c */ /* 0x000fe20003f46270 */
[----:B------:R-:W-:-:S12]  /*4ba0*/  @!P6 BRA `(.L_x_2079) ;  /* 0x000000000010e947 */ /* 0x000fd80003800000 */
[----:B------:R-:W-:-:S04]  /*4bb0*/  LEA.HI R139, R92, R92, RZ, 0x1b ;  /* 0x0000005c5c8b7211 */ /* 0x000fc800078fd8ff */
[----:B------:R-:W-:-:S06]  /*4bc0*/  LEA R139, R139, UR25, 0x2 ;  /* 0x000000198b8b7c11 */ /* 0x000fcc000f8e10ff */
[----:B------:R-:W1:Y:S04]  /*4bd0*/  LDS R139, [R139+0x2110] ;  /* 0x002110008b8b7984 */ /* 0x000e680000000800 */
[----:B-1----:R1:W-:Y:S02]  /*4be0*/  REDG.E.ADD.F32.FTZ.RN.STRONG.GPU desc[UR32][R78.64], R139 ;  /* 0x0000008b4e0079a6 */ /* 0x0023e4000c12f320 */
.L_x_2079:
[----:B------:R-:W-:Y:S05]  /*4bf0*/  BSYNC.RECONVERGENT B0 ;  /* 0x0000000000007941 */ /* 0x000fea0003800200 */
.L_x_2078:
[----:B------:R-:W-:Y:S01]  /*4c00*/  BSSY.RECONVERGENT B0, `(.L_x_2080) ;  /* 0x0000004000007945 */ /* 0x000fe20003800200 */
[----:B------:R-:W-:-:S03]  /*4c10*/  ISETP.GE.AND P6, PT, R136, 0x281, PT ;  /* 0x000002818800780c */ /* 0x000fc60003fc6270 */
[----:B------:R-:W-:Y:S10]  /*4c20*/  @!P5 BRA `(.L_x_2081) ;  /* 0x000000000004d947 */ /* 0x000ff40003800000 */
[----:B0-----:R2:W-:Y:S02]  /*4c30*/  REDG.E.ADD.F32.FTZ.RN.STRONG.GPU desc[UR32][R78.64+0x200], R137 ;  /* 0x000200894e0079a6 */ /* 0x0015e4000c12f320 */
.L_x_2081:
[----:B------:R-:W-:Y:S05]  /*4c40*/  BSYNC.RECONVERGENT B0 ;  /* 0x0000000000007941 */ /* 0x000fea0003800200 */
.L_x_2080:
[----:B0-2---:R0:W2:Y:S01]  /*4c50*/  LDS R137, [R140+0x2510] ;  /* 0x002510008c897984 */ /* 0x0050a20000000800 */
[----:B------:R-:W-:Y:S01]  /*4c60*/  BSSY.RECONVERGENT B0, `(.L_x_2082) ;  /* 0x0000006000007945 */ /* 0x000fe20003800200 */
[----:B------:R-:W-:Y:S02]  /*4c70*/  IADD3 R141, PT, PT, R92, 0x280, RZ ;  /* 0x000002805c8d7810 */ /* 0x000fe40007ffe0ff */
[----:B-1----:R-:W-:Y:S02]  /*4c80*/  LEA.HI R139, R105, R92, RZ, 0x1b ;  /* 0x0000005c698b7211 */ /* 0x002fe400078fd8ff */
[----:B------:R-:W-:Y:S01]  /*4c90*/  LEA R138, R138, UR25, 0x2 ;  /* 0x000000198a8a7c11 */ /* 0x000fe2000f8e10ff */
[----:B------:R-:W-:Y:S06]  /*4ca0*/  @!P4 BRA `(.L_x_2083) ;  /* 0x000000000004c947 */ /* 0x000fec0003800000 */
[----:B--2---:R1:W-:Y:S02]  /*4cb0*/  REDG.E.ADD.F32.FTZ.RN.STRONG.GPU desc[UR32][R78.64+0x400], R137 ;  /* 0x000400894e0079a6 */ /* 0x0043e4000c12f320 */
.L_x_2083:
[----:B------:R-:W-:Y:S05]  /*4cc0*/  BSYNC.RECONVERGENT B0 ;  /* 0x0000000000007941 */ /* 0x000fea0003800200 */
.L_x_2082:
[----:B-12---:R1:W2:Y:S01]  /*4cd0*/  LDS R137, [R138+0x2710] ;  /* 0x002710008a897984 */ /* 0x0062a20000000800 */
[----:B------:R-:W-:Y:S01]  /*4ce0*/  BSSY.RECONVERGENT B0, `(.L_x_2084) ;  /* 0x0000005000007945 */ /* 0x000fe20003800200 */
[----:B------:R-:W-:Y:S02]  /*4cf0*/  LEA.HI R141, R141, R92, RZ, 0x1b ;  /* 0x0000005c8d8d7211 */ /* 0x000fe400078fd8ff */
[----:B------:R-:W-:Y:S01]  /*4d00*/  LEA R139, R139, UR25, 0x2 ;  /* 0x000000198b8b7c11 */ /* 0x000fe2000f8e10ff */
[----:B------:R-:W-:Y:S06]  /*4d10*/  @!P3 BRA `(.L_x_2085) ;  /* 0x000000000004b947 */ /* 0x000fec0003800000 */
[----:B--2---:R3:W-:Y:S02]  /*4d20*/  REDG.E.ADD.F32.FTZ.RN.STRONG.GPU desc[UR32][R78.64+0x600], R137 ;  /* 0x000600894e0079a6 */ /* 0x0047e4000c12f320 */
.L_x_2085:
[----:B------:R-:W-:Y:S05]  /*4d30*/  BSYNC.RECONVERGENT B0 ;  /* 0x0000000000007941 */ /* 0x000fea0003800200 */
.L_x_2084:
[----:B--23--:R2:W3:Y:S01]  /*4d40*/  LDS R137, [R139+0x2910] ;  /* 0x002910008b897984 */ /* 0x00c4e20000000800 */
[----:B------:R-:W-:Y:S01]  /*4d50*/  BSSY.RECONVERGENT B0, `(.L_x_2086) ;  /* 0x0000004000007945 */ /* 0x000fe20003800200 */
[----:B-1----:R-:W-:-:S03]  /*4d60*/  LEA R138, R141, UR25, 0x2 ;  /* 0x000000198d8a7c11 */ /* 0x002fc6000f8e10ff */
[----:B------:R-:W-:Y:S05]  /*4d70*/  @!P2 BRA `(.L_x_2087) ;  /* 0x000000000004a947 */ /* 0x000fea0003800000 */
[----:B---3--:R1:W-:Y:S02]  /*4d80*/  REDG.E.ADD.F32.FTZ.RN.STRONG.GPU desc[UR32][R78.64+0x800], R137 ;  /* 0x000800894e0079a6 */ /* 0x0083e4000c12f320 */
.L_x_2087:
[----:B------:R-:W-:Y:S05]  /*4d90*/  BSYNC.RECONVERGENT B0 ;  /* 0x0000000000007941 */ /* 0x000fea0003800200 */
.L_x_2086:
[----:B-1-3--:R1:W3:Y:S01]  /*4da0*/  LDS R137, [R138+0x2b10] ;  /* 0x002b10008a897984 */ /* 0x00a2e20000000800 */
[----:B------:R-:W-:Y:S01]  /*4db0*/  BSSY.RECONVERGENT B0, `(.L_x_2088) ;  /* 0x0000005000007945 */ /* 0x000fe20003800200 */
[C---:B--2---:R-:W-:Y:S02]  /*4dc0*/  IADD3 R139, PT, PT, R92.reuse, 0x300, RZ ;  /* 0x000003005c8b7810 */ /* 0x044fe40007ffe0ff */
[----:B------:R-:W-:Y:S01]  /*4dd0*/  IADD3 R141, PT, PT, R92, 0x380, RZ ;  /* 0x000003805c8d7810 */ /* 0x000fe20007ffe0ff */
[----:B------:R-:W-:Y:S06]  /*4de0*/  @!P6 BRA `(.L_x_2089) ;  /* 0x000000000004e947 */ /* 0x000fec0003800000 */
[----:B---3--:R2:W-:Y:S02]  /*4df0*/  REDG.E.ADD.F32.FTZ.RN.STRONG.GPU desc[UR32][R78.64+0xa00], R137 ;  /* 0x000a00894e0079a6 */ /* 0x0085e4000c12f320 */
.L_x_2089:
[----:B------:R-:W-:Y:S05]  /*4e00*/  BSYNC.RECONVERGENT B0 ;  /* 0x0000000000007941 */ /* 0x000fea0003800200 */
.L_x_2088:
[----:B--23--:R-:W-:Y:S01]  /*4e10*/  LOP3.LUT R137, R92, 0x400, RZ, 0xfc, !PT ;  /* 0x000004005c897812 */ /* 0x00cfe200078efcff */
        /* <DEDUP_REMOVED lines=15> */
.L_x_2091:
[----:B------:R-:W-:Y:S05]  /*4f10*/  BSYNC.RECONVERGENT B0 ;  /* 0x0000000000007941 */ /* 0x000fea0003800200 */
.L_x_2090:
[----:B-12---:R1:W2:Y:S01]  /*4f20*/  LDS R137, [R141+0x2f10] ;  /* 0x002f10008d897984 */ /* 0x0062a20000000800 */
[----:B------:R-:W-:Y:S01]  /*4f30*/  BSSY.RECONVERGENT B0, `(.L_x_2092) ;  /* 0x0000006000007945 */ /* 0x000fe20003800200 */
[----:B------:R-:W-:Y:S02]  /*4f40*/  IADD3 R139, PT, PT, R92, 0x500, RZ ;  /* 0x000005005c8b7810 */ /* 0x000fe40007ffe0ff */
[----:B------:R-:W-:Y:S02]  /*4f50*/  LEA.HI R143, R143, R92, RZ, 0x1b ;  /* 0x0000005c8f8f7211 */ /* 0x000fe400078fd8ff */
[----:B------:R-:W-:Y:S01]  /*4f60*/  LEA R138, R138, UR25, 0x2 ;  /* 0x000000198a8a7c11 */ /* 0x000fe2000f8e10ff */
[----:B------:R-:W-:Y:S06]  /*4f70*/  @!P2 BRA `(.L_x_2093) ;  /* 0x000000000004a947 */ /* 0x000fec0003800000 */
[----:B--2---:R3:W-:Y:S02]  /*4f80*/  REDG.E.ADD.F32.FTZ.RN.STRONG.GPU desc[UR32][R78.64+0xe00], R137 ;  /* 0x000e00894e0079a6 */ /* 0x0047e4000c12f320 */
.L_x_2093:
[----:B------:R-:W-:Y:S05]  /*4f90*/  BSYNC.RECONVERGENT B0 ;  /* 0x0000000000007941 */ /* 0x000fea0003800200 */
.L_x_2092:
[----:B--23--:R2:W3:Y:S01]  /*4fa0*/  LDS R137, [R138+0x3110] ;  /* 0x003110008a897984 */ /* 0x00c4e20000000800 */
[----:B------:R-:W-:Y:S01]  /*4fb0*/  BSSY.RECONVERGENT B0, `(.L_x_2094) ;  /* 0x0000005000007945 */ /* 0x000fe20003800200 */
[----:B------:R-:W-:Y:S02]  /*4fc0*/  LEA.HI R139, R139, R92, RZ, 0x1b ;  /* 0x0000005c8b8b7211 */ /* 0x000fe400078fd8ff */
[----:B------:R-:W-:Y:S01]  /*4fd0*/  LEA R143, R143, UR25, 0x2 ;  /* 0x000000198f8f7c11 */ /* 0x000fe2000f8e10ff */
[----:B------:R-:W-:Y:S06]  /*4fe0*/  @!P3 BRA `(.L_x_2095) ;  /* 0x000000000004b947 */ /* 0x000fec0003800000 */
[----:B---3--:R4:W-:Y:S02]  /*4ff0*/  REDG.E.ADD.F32.FTZ.RN.STRONG.GPU desc[UR32][R78.64+0x1000], R137 ;  /* 0x001000894e0079a6 */ /* 0x0089e4000c12f320 */
.L_x_2095:
[----:B------:R-:W-:Y:S05]  /*5000*/  BSYNC.RECONVERGENT B0 ;  /* 0x0000000000007941 */ /* 0x000fea0003800200 */
.L_x_2094:
[----:B---34-:R3:W4:Y:S01]  /*5010*/  LDS R137, [R143+0x3310] ;  /* 0x003310008f897984 */ /* 0x0187220000000800 */
[----:B------:R-:W-:Y:S01]  /*5020*/  BSSY.RECONVERGENT B0, `(.L_x_2096) ;  /* 0x0000004000007945 */ /* 0x000fe20003800200 */
[----:B--2---:R-:W-:-:S03]  /*5030*/  LEA R138, R139, UR25, 0x2 ;  /* 0x000000198b8a7c11 */ /* 0x004fc6000f8e10ff */
[----:B------:R-:W-:Y:S05]  /*5040*/  @!P4 BRA `(.L_x_2097) ;  /* 0x000000000004c947 */ /* 0x000fea0003800000 */
[----:B----4-:R2:W-:Y:S02]  /*5050*/  REDG.E.ADD.F32.FTZ.RN.STRONG.GPU desc[UR32][R78.64+0x1200], R137 ;  /* 0x001200894e0079a6 */ /* 0x0105e4000c12f320 */
.L_x_2097:
[----:B------:R-:W-:Y:S05]  /*5060*/  BSYNC.RECONVERGENT B0 ;  /* 0x0000000000007941 */ /* 0x000fea0003800200 */
.L_x_2096:
[----:B--2-4-:R2:W4:Y:S01]  /*5070*/  LDS R137, [R138+0x3510] ;  /* 0x003510008a897984 */ /* 0x0145220000000800 */
[----:B------:R-:W-:Y:S01]  /*5080*/  BSSY.RECONVERGENT B0, `(.L_x_2098) ;  /* 0x0000005000007945 */ /* 0x000fe20003800200 */
[C---:B------:R-:W-:Y:S02]  /*5090*/  IADD3 R139, PT, PT, R92.reuse, 0x580, RZ ;  /* 0x000005805c8b7810 */ /* 0x040fe40007ffe0ff */
[----:B-1----:R-:W-:Y:S01]  /*50a0*/  IADD3 R141, PT, PT, R92, 0x600, RZ ;  /* 0x000006005c8d7810 */ /* 0x002fe20007ffe0ff */
[----:B------:R-:W-:Y:S06]  /*50b0*/  @!P5 BRA `(.L_x_2099) ;  /* 0x000000000004d947 */ /* 0x000fec0003800000 */
[----:B----4-:R1:W-:Y:S02]  /*50c0*/  REDG.E.ADD.F32.FTZ.RN.STRONG.GPU desc[UR32][R78.64+0x1400], R137 ;  /* 0x001400894e0079a6 */ /* 0x0103e4000c12f320 */
.L_x_2099:
[----:B------:R-:W-:Y:S05]  /*50d0*/  BSYNC.RECONVERGENT B0 ;  /* 0x0000000000007941 */ /* 0x000fea0003800200 */
.L_x_2098:
[----:B-1--4-:R-:W-:Y:S01]  /*50e0*/  IADD3 R137, PT, PT, R92, 0x680, RZ ;  /* 0x000006805c897810 */ /* 0x012fe20007ffe0ff */
[----:B------:R-:W-:Y:S01]  /*50f0*/  BSSY.RECONVERGENT B0, `(.L_x_2100) ;  /* 0x000000f000007945 */ /* 0x000fe20003800200 */
[-C--:B------:R-:W-:Y:S02]  /*5100*/  LEA.HI R139, R139, R92.reuse, RZ, 0x1b ;  /* 0x0000005c8b8b7211 */ /* 0x080fe400078fd8ff */
[-C--:B--2---:R-:W-:Y:S02]  /*5110*/  LEA.HI R138, R137, R92.reuse, RZ, 0x1b ;  /* 0x0000005c898a7211 */ /* 0x084fe400078fd8ff */
[----:B------:R-:W-:Y:S02]  /*5120*/  LEA R137, R139, UR25, 0x2 ;  /* 0x000000198b897c11 */ /* 0x000fe4000f8e10ff */
[----:B------:R-:W-:Y:S02]  /*5130*/  ISETP.GE.AND P6, PT, R136, 0x581, PT ;  /* 0x000005818800780c */ /* 0x000fe40003fc6270 */
[----:B------:R-:W-:-:S02]  /*5140*/  LEA.HI R141, R141, R92, RZ, 0x1b ;  /* 0x0000005c8d8d7211 */ /* 0x000fc400078fd8ff */
[----:B------:R-:W1:Y:S01]  /*5150*/  LDS R137, [R137+0x3710] ;  /* 0x0037100089897984 */ /* 0x000e620000000800 */
[----:B---3--:R-:W-:Y:S02]  /*5160*/  IADD3 R143, PT, PT, R92, 0x700, RZ ;  /* 0x000007005c8f7810 */ /* 0x008fe40007ffe0ff */
[----:B------:R-:W-:Y:S02]  /*5170*/  LEA R141, R141, UR25, 0x2 ;  /* 0x000000198d8d7c11 */ /* 0x000fe4000f8e10ff */
[C---:B------:R-:W-:Y:S02]  /*5180*/  ISETP.GE.AND P2, PT, R136.reuse, 0x601, PT ;  /* 0x000006018800780c */ /* 0x040fe40003f46270 */
[C---:B------:R-:W-:Y:S02]  /*5190*/  ISETP.GE.AND P3, PT, R136.reuse, 0x681, PT ;  /* 0x000006818800780c */ /* 0x040fe40003f66270 */
[C---:B------:R-:W-:Y:S02]  /*51a0*/  ISETP.GE.AND P4, PT, R136.reuse, 0x701, PT ;  /* 0x000007018800780c */ /* 0x040fe40003f86270 */
[----:B------:R-:W-:Y:S01]  /*51b0*/  ISETP.GE.AND P5, PT, R136, 0x781, PT ;  /* 0x000007818800780c */ /* 0x000fe20003fa6270 */
[----:B------:R-:W-:-:S12]  /*51c0*/  @!P6 BRA `(.L_x_2101) ;  /* 0x000000000004e947 */ /* 0x000fd80003800000 */
[----:B-1----:R2:W-:Y:S02]  /*51d0*/  REDG.E.ADD.F32.FTZ.RN.STRONG.GPU desc[UR32][R78.64+0x1600], R137 ;  /* 0x001600894e0079a6 */ /* 0x0025e4000c12f320 */
.L_x_2101:
[----:B------:R-:W-:Y:S05]  /*51e0*/  BSYNC.RECONVERGENT B0 ;  /* 0x0000000000007941 */ /* 0x000fea0003800200 */
.L_x_2100:
[----:B-12---:R1:W2:Y:S01]  /*51f0*/  LDS R137, [R141+0x3910] ;  /* 0x003910008d897984 */ /* 0x0062a20000000800 */
[----:B------:R-:W-:Y:S01]  /*5200*/  BSSY.RECONVERGENT B0, `(.L_x_2102) ;  /* 0x0000006000007945 */ /* 0x000fe20003800200 */
[----:B------:R-:W-:Y:S02]  /*5210*/  IADD3 R139, PT, PT, R92, 0x780, RZ ;  /* 0x000007805c8b7810 */ /* 0x000fe40007ffe0ff */
[----:B------:R-:W-:Y:S02]  /*5220*/  LEA.HI R143, R143, R92, RZ, 0x1b ;  /* 0x0000005c8f8f7211 */ /* 0x000fe400078fd8ff */
[----:B------:R-:W-:Y:S01]  /*5230*/  LEA R138, R138, UR25, 0x2 ;  /* 0x000000198a8a7c11 */ /* 0x000fe2000f8e10ff */
[----:B------:R-:W-:Y:S06]  /*5240*/  @!P2 BRA `(.L_x_2103) ;  /* 0x000000000004a947 */ /* 0x000fec0003800000 */
[----:B--2---:R3:W-:Y:S02]  /*5250*/  REDG.E.ADD.F32.FTZ.RN.STRONG.GPU desc[UR32][R78.64+0x1800], R137 ;  /* 0x001800894e0079a6 */ /* 0x0047e4000c12f320 */
.L_x_2103:
[----:B------:R-:W-:Y:S05]  /*5260*/  BSYNC.RECONVERGENT B0 ;  /* 0x0000000000007941 */ /* 0x000fea0003800200 */
.L_x_2102:
[----:B--23--:R2:W3:Y:S01]  /*5270*/  LDS R137, [R138+0x3b10] ;  /* 0x003b10008a897984 */ /* 0x00c4e20000000800 */
[----:B------:R-:W-:Y:S01]  /*5280*/  BSSY.RECONVERGENT B0, `(.L_x_2104) ;  /* 0x0000005000007945 */ /* 0x000fe20003800200 */
[----:B------:R-:W-:Y:S02]  /*5290*/  LEA.HI R139, R139, R92, RZ, 0x1b ;  /* 0x0000005c8b8b7211 */ /* 0x000fe400078fd8ff */
[----:B------:R-:W-:Y:S01]  /*52a0*/  LEA R143, R143, UR25, 0x2 ;  /* 0x000000198f8f7c11 */ /* 0x000fe2000f8e10ff */
[----:B------:R-:W-:Y:S06]  /*52b0*/  @!P3 BRA `(.L_x_2105) ;  /* 0x000000000004b947 */ /* 0x000fec0003800000 */
[----:B---3--:R4:W-:Y:S02]  /*52c0*/  REDG.E.ADD.F32.FTZ.RN.STRONG.GPU desc[UR32][R78.64+0x1a00], R137 ;  /* 0x001a00894e0079a6 */ /* 0x0089e4000c12f320 */
.L_x_2105:
[----:B------:R-:W-:Y:S05]  /*52d0*/  BSYNC.RECONVERGENT B0 ;  /* 0x0000000000007941 */ /* 0x000fea0003800200 */
.L_x_2104:
[----:B---34-:R3:W4:Y:S01]  /*52e0*/  LDS R137, [R143+0x3d10] ;  /* 0x003d10008f897984 */ /* 0x0187220000000800 */
[----:B------:R-:W-:Y:S01]  /*52f0*/  BSSY.RECONVERGENT B0, `(.L_x_2106) ;  /* 0x0000004000007945 */ /* 0x000fe20003800200 */
[----:B------:R-:W-:-:S03]  /*5300*/  LEA R139, R139, UR25, 0x2 ;  /* 0x000000198b8b7c11 */ /* 0x000fc6000f8e10ff */
[----:B------:R-:W-:Y:S05]  /*5310*/  @!P4 BRA `(.L_x_2107) ;  /* 0x000000000004c947 */ /* 0x000fea0003800000 */
[----:B----4-:R4:W-:Y:S02]  /*5320*/  REDG.E.ADD.F32.FTZ.RN.STRONG.GPU desc[UR32][R78.64+0x1c00], R137 ;  /* 0x001c00894e0079a6 */ /* 0x0109e4000c12f320 */
.L_x_2107:
[----:B------:R-:W-:Y:S05]  /*5330*/  BSYNC.RECONVERGENT B0 ;  /* 0x0000000000007941 */ /* 0x000fea0003800200 */
.L_x_2106:
[----:B----4-:R4:W0:Y:S01]  /*5340*/  LDS R137, [R139+0x3f10] ;  /* 0x003f10008b897984 */ /* 0x0108220000000800 */
[----:B------:R-:W-:Y:S04]  /*5350*/  BSSY.RECONVERGENT B0, `(.L_x_2108) ;  /* 0x0000003000007945 */ /* 0x000fe80003800200 */
[----:B------:R-:W-:Y:S05]  /*5360*/  @!P5 BRA `(.L_x_2109) ;  /* 0x000000000004d947 */ /* 0x000fea0003800000 */
[----:B0-----:R0:W-:Y:S02]  /*5370*/  REDG.E.ADD.F32.FTZ.RN.STRONG.GPU desc[UR32][R78.64+0x1e00], R137 ;  /* 0x001e00894e0079a6 */ /* 0x0011e4000c12f320 */
.L_x_2109:
[----:B------:R-:W-:Y:S05]  /*5380*/  BSYNC.RECONVERGENT B0 ;  /* 0x0000000000007941 */ /* 0x000fea0003800200 */
.L_x_2108:
[----:B------:R-:W5:Y:S01]  /*5390*/  S2R R136, SR_LANEID ;  /* 0x0000000000887919 */ /* 0x000f620000000000 */
[----:B------:R-:W-:Y:S01]  /*53a0*/  ISETP.NE.AND P3, PT, R92, RZ, PT ;  /* 0x000000ff5c00720c */ /* 0x000fe20003f65270 */
[----:B------:R-:W-:Y:S01]  /*53b0*/  FMUL.FTZ R128, R89, R128 ;  /* 0x0000008059807220 */ /* 0x000fe20000410000 */
[----:B------:R-:W-:Y:S01]  /*53c0*/  FMUL.FTZ R127, R88, R127 ;  /* 0x0000007f587f7220 */ /* 0x000fe20000410000 */
[----:B0-----:R-:W0:Y:S01]  /*53d0*/  SHFL.DOWN PT, R78, R107, 0x1, 0x1f ;  /* 0x08201f006b4e7f89 */ /* 0x001e2200000e0000 */
        /* <DEDUP_REMOVED lines=27> */
[----:B-----5:R-:W-:Y:S01]  /*5590*/  ISETP.GT.AND P2, PT, R136, 0x1e, PT ;  /* 0x0000001e8800780c */ /* 0x020fe20003f44270 */
        /* <DEDUP_REMOVED lines=74> */
.L_x_2111:
[----:B------:R-:W-:Y:S05]  /*5a40*/  BSYNC.RECONVERGENT B0 ;  /* 0x0000000000007941 */ /* 0x000fea0003800200 */
.L_x_2110:
[----:B------:R-:W-:-:S04]  /*5a50*/  UIADD3 UR8, UPT, UPT, UR8, 0x1, URZ ;  /* 0x0000000108087890 */ /* 0x000fc8000fffe0ff */
[----:B------:R-:W-:-:S09]  /*5a60*/  UISETP.GE.AND UP0, UPT, UR8, UR49, UPT ;  /* 0x000000310800728c */ /* 0x000fd2000bf06270 */
[----:B------:R-:W-:Y:S05]  /*5a70*/  BRA.U !UP0, `(.L_x_2112) ;  /* 0xffffffc9087c7547 */ /* 0x000fea000b83ffff */
.L_x_2067:
[----:B0-----:R-:W5:Y:S01]  /*5a80*/  LDL.LU R76, [R1+0x8] ;  /* 0x00000800014c7983 */ /* 0x001f620000300800 */
[----:B------:R-:W0:Y:S01]  /*5a90*/  LDCU.64 UR28, c[0x0][0x4f8] ;  /* 0x00009f00ff1c77ac */ /* 0x000e220008000a00 */
[----:B------:R-:W1:Y:S01]  /*5aa0*/  S2UR UR10, SR_CTAID.Y ;  /* 0x00000000000a79c3 */ /* 0x000e620000002600 */
[----:B------:R-:W-:-:S07]  /*5ab0*/  SHF.L.U32 R0, R92, 0x2, RZ ;  /* 0x000000025c007819 */ /* 0x000fce00000006ff */
[----:B------:R-:W-:Y:S01]  /*5ac0*/  BAR.SYNC.DEFER_BLOCKING 0x0 ;  /* 0x0000000000007b1d */ /* 0x000fe20000010000 */
[----:B------:R-:W-:Y:S01]  /*5ad0*/  UIADD3 UR16, UPT, UPT, UR12, -0x1, URZ ;  /* 0xffffffff0c107890 */ /* 0x000fe2000fffe0ff */
[----:B------:R-:W-:Y:S01]  /*5ae0*/  LOP3.LUT R93, R92, 0x1f, RZ, 0xc0, !PT ;  /* 0x0000001f5c5d7812 */ /* 0x000fe200078ec0ff */
[----:B------:R-:W-:Y:S01]  /*5af0*/  UIADD3 UR21, UP1, UPT, UR21, -0x2000, URZ ;  /* 0xffffe00015157890 */ /* 0x000fe2000ff3e0ff */
[----:B------:R-:W-:Y:S01]  /*5b00*/  LOP3.LUT R0, R0, 0xf80, RZ, 0xc0, !PT ;  /* 0x00000f8000007812 */ /* 0x000fe200078ec0ff */
[----:B------:R-:W-:Y:S01]  /*5b10*/  USHF.L.U32 UR8, UR16, 0xb, URZ ;  /* 0x0000000b10087899 */ /* 0x000fe200080006ff */
[----:B------:R-:W1:Y:S02]  /*5b20*/  LDCU.64 UR30, c[0x0][0x500] ;  /* 0x0000a000ff1e77ac */ /* 0x000e640008000a00 */
[----:B------:R-:W-:Y:S01]  /*5b30*/  LOP3.LUT R86, R0, R93, RZ, 0xfc, !PT ;  /* 0x0000005d00567212 */ /* 0x000fe200078efcff */
[----:B------:R-:W2:Y:S01]  /*5b40*/  LDCU.64 UR34, c[0x0][0x550] ;  /* 0x0000aa00ff2277ac */ /* 0x000ea20008000a00 */
[----:B------:R-:W-:Y:S01]  /*5b50*/  UMOV UR9, URZ ;  /* 0x000000ff00097c82 */ /* 0x000fe20008000000 */
[----:B------:R-:W-:-:S02]  /*5b60*/  UIADD3 UR19, UP2, UPT, UR19, -0x2000, URZ ;  /* 0xffffe00013137890 */ /* 0x000fc4000ff5e0ff */
[----:B0-----:R-:W-:Y:S02]  /*5b70*/  UIMAD.WIDE.U32 UR14, UR26, UR28, UR8 ;  /* 0x0000001c1a0e72a5 */ /* 0x001fe4000f8e0008 */
[----:B------:R-:W-:Y:S02]  /*5b80*/  UIADD3 UR13, UP3, UPT, UR13, -0x2000, URZ ;  /* 0xffffe0000d0d7890 */ /* 0x000fe4000ff7e0ff */
[----:B------:R-:W-:Y:S01]  /*5b90*/  UIMAD UR15, UR26, UR29, UR15 ;  /* 0x0000001d1a0f72a4 */ /* 0x000fe2000f8e020f */
[----:B------:R-:W-:Y:S01]  /*5ba0*/  STS.128 [R26], R60 ;  /* 0x0000003c1a007388 */ /* 0x000fe20000000c00 */
[----:B-1----:R-:W-:Y:S02]  /*5bb0*/  UIMAD UR17, UR10, UR31, URZ ;  /* 0x0000001f0a1172a4 */ /* 0x002fe4000f8e02ff */
[----:B------:R-:W-:Y:S01]  /*5bc0*/  UIMAD.WIDE.U32 UR14, UR10, UR30, UR14 ;  /* 0x0000001e0a0e72a5 */ /* 0x000fe2000f8e000e */
[----:B------:R-:W-:Y:S01]  /*5bd0*/  STS.128 [R26+0x10], R64 ;  /* 0x000010401a007388 */ /* 0x000fe20000000c00 */
[----:B------:R-:W0:Y:S03]  /*5be0*/  LDCU.64 UR28, c[0x0][0x520] ;  /* 0x0000a400ff1c77ac */ /* 0x000e260008000a00 */
[----:B------:R-:W-:Y:S01]  /*5bf0*/  STS.128 [R26+0x20], R68 ;  /* 0x000020441a007388 */ /* 0x000fe20000000c00 */
[----:B------:R-:W-:-:S02]  /*5c00*/  UIADD3 UR17, UPT, UPT, UR15, UR17, URZ ;  /* 0x000000110f117290 */ /* 0x000fc4000fffe0ff */
[----:B--2---:R-:W-:Y:S01]  /*5c10*/  ULEA UR15, UP0, UR14, UR34, 0x2 ;  /* 0x000000220e0f7291 */ /* 0x004fe2000f8010ff */
[----:B------:R-:W-:Y:S01]  /*5c20*/  STS.128 [R26+0x30], R72 ;  /* 0x000030481a007388 */ /* 0x000fe20000000c00 */
[----:B------:R-:W-:-:S03]  /*5c30*/  NOP ;  /* 0x0000000000007918 */ /* 0x000fc60000000000 */
[----:B------:R-:W1:Y:S01]  /*5c40*/  LDS.128 R8, [R27] ;  /* 0x000000001b087984 */ /* 0x000e620000000c00 */
[----:B------:R-:W-:Y:S01]  /*5c50*/  ULEA.HI.X UR14, UR14, UR35, UR17, 0x2, UP0 ;  /* 0x000000230e0e7291 */ /* 0x000fe200080f1411 */
[----:B------:R-:W-:Y:S01]  /*5c60*/  MOV R2, UR15 ;  /* 0x0000000f00027c02 */ /* 0x000fe20008000f00 */
[----:B------:R-:W2:Y:S01]  /*5c70*/  LDCU.64 UR30, c[0x0][0x560] ;  /* 0x0000ac00ff1e77ac */ /* 0x000ea20008000a00 */
[----:B------:R-:W3:Y:S03]  /*5c80*/  LDS.128 R12, [R27+0x200] ;  /* 0x000200001b0c7984 */ /* 0x000ee60000000c00 */
[----:B------:R-:W-:Y:S01]  /*5c90*/  MOV R3, UR14 ;  /* 0x0000000e00037c02 */ /* 0x000fe20008000f00 */
[----:B------:R-:W4:Y:S01]  /*5ca0*/  LDS.128 R16, [R27+0x400] ;  /* 0x000400001b107984 */ /* 0x000f220000000c00 */
[----:B------:R-:W-:Y:S02]  /*5cb0*/  UIADD3.X UR22, UPT, UPT, UR22, -0x1, URZ, UP1, !UPT ;  /* 0xffffffff16167890 */ /* 0x000fe40008ffe4ff */
[----:B------:R-:W-:Y:S01]  /*5cc0*/  UIADD3.X UR20, UPT, UPT, UR20, -0x1, URZ, UP2, !UPT ;  /* 0xffffffff14147890 */ /* 0x000fe200097fe4ff */
[----:B------:R-:W4:Y:S01]  /*5cd0*/  LDS.128 R20, [R27+0x600] ;  /* 0x000600001b147984 */ /* 0x000f220000000c00 */
[----:B------:R-:W-:Y:S01]  /*5ce0*/  IMAD.WIDE.U32 R2, R86, 0x10, R2 ;  /* 0x0000001056027825 */ /* 0x000fe200078e0002 */
[----:B------:R-:W0:Y:S01]  /*5cf0*/  LDCU.64 UR14, c[0x0][0x518] ;  /* 0x0000a300ff0e77ac */ /* 0x000e220008000a00 */
[----:B------:R-:W-:-:S02]  /*5d00*/  UIADD3.X UR18, UPT, UPT, UR18, -0x1, URZ, UP3, !UPT ;  /* 0xffffffff12127890 */ /* 0x000fc40009ffe4ff */
[----:B0-----:R-:W-:Y:S02]  /*5d10*/  UIMAD.WIDE.U32 UR8, UR26, UR14, UR8 ;  /* 0x0000000e1a0872a5 */ /* 0x001fe4000f8e0008 */
[----:B------:R-:W-:Y:S02]  /*5d20*/  UIMAD UR14, UR10, UR29, URZ ;  /* 0x0000001d0a0e72a4 */ /* 0x000fe4000f8e02ff */
[----:B------:R-:W-:Y:S01]  /*5d30*/  UIMAD UR9, UR26, UR15, UR9 ;  /* 0x0000000f1a0972a4 */ /* 0x000fe2000f8e0209 */
[----:B-1----:R-:W-:Y:S03]  /*5d40*/  STG.E.128 desc[UR32][R2.64], R8 ;  /* 0x0000000802007986 */ /* 0x002fe6000c101d20 */
[----:B------:R-:W-:Y:S01]  /*5d50*/  UIMAD.WIDE.U32 UR8, UR10, UR28, UR8 ;  /* 0x0000001c0a0872a5 */ /* 0x000fe2000f8e0008 */
[----:B---3--:R-:W-:Y:S03]  /*5d60*/  STG.E.128 desc[UR32][R2.64+0x200], R12 ;  /* 0x0002000c02007986 */ /* 0x008fe6000c101d20 */
[----:B------:R-:W-:-:S02]  /*5d70*/  UIADD3 UR14, UPT, UPT, UR9, UR14, URZ ;  /* 0x0000000e090e7290 */ /* 0x000fc4000fffe0ff */
[----:B--2---:R-:W-:Y:S01]  /*5d80*/  ULEA UR9, UP0, UR8, UR30, 0x2 ;  /* 0x0000001e08097291 */ /* 0x004fe2000f8010ff */
[----:B----4-:R-:W-:Y:S03]  /*5d90*/  STG.E.128 desc[UR32][R2.64+0x400], R16 ;  /* 0x0004001002007986 */ /* 0x010fe6000c101d20 */
[----:B------:R-:W-:Y:S01]  /*5da0*/  ULEA.HI.X UR8, UR8, UR31, UR14, 0x2, UP0 ;  /* 0x0000001f08087291 */ /* 0x000fe200080f140e */
[----:B------:R0:W-:Y:S01]  /*5db0*/  STG.E.128 desc[UR32][R2.64+0x600], R20 ;  /* 0x0006001402007986 */ /* 0x0001e2000c101d20 */
[----:B------:R-:W-:Y:S01]  /*5dc0*/  UIADD3 UR24, UP0, UPT, UR24, -0x2000, URZ ;  /* 0xffffe00018187890 */ /* 0x000fe2000ff1e0ff */
[----:B------:R-:W-:Y:S03]  /*5dd0*/  BAR.SYNC.DEFER_BLOCKING 0x0 ;  /* 0x0000000000007b1d */ /* 0x000fe60000010000 */
[----:B------:R-:W-:-:S02]  /*5de0*/  UIADD3.X UR23, UPT, UPT, UR23, -0x1, URZ, UP0, !UPT ;  /* 0xffffffff17177890 */ /* 0x000fc400087fe4ff */
        /* <DEDUP_REMOVED lines=36> */
.L_x_2065:
        /* <DEDUP_REMOVED lines=45> */
.L_x_2115:
[----:B------:R-:W-:Y:S05]  /*6300*/  BSYNC.RECONVERGENT B0 ;  /* 0x0000000000007941 */ /* 0x000fea0003800200 */
.L_x_2114:
        /* <DEDUP_REMOVED lines=43> */
.L_x_2117:
[----:B------:R-:W-:Y:S05]  /*65c0*/  BSYNC.RECONVERGENT B0 ;  /* 0x0000000000007941 */ /* 0x000fea0003800200 */
.L_x_2116:
[----:B------:R-:W-:Y:S05]  /*65d0*/  @P0 EXIT ;  /* 0x000000000000094d */ /* 0x000fea0003800000 */
[----:B------:R-:W2:Y:S01]  /*65e0*/  LDCU.64 UR8, c[0x0][0x4a8] ;  /* 0x00009500ff0877ac */ /* 0x000ea20008000a00 */
[----:B------:R-:W3:Y:S01]  /*65f0*/  S2UR UR11, SR_CgaCtaId ;  /* 0x00000000000b79c3 */ /* 0x000ee20000008800 */
[----:B------:R-:W-:Y:S01]  /*6600*/  BSSY.RECONVERGENT B0, `(.L_x_2118) ;  /* 0x0000029000007945 */ /* 0x000fe20003800200 */
[----:B------:R-:W4:Y:S01]  /*6610*/  LDCU.64 UR12, c[0x0][0x4c8] ;  /* 0x00009900ff0c77ac */ /* 0x000f220008000a00 */
[----:B------:R-:W0:Y:S01]  /*6620*/  LDCU UR14, c[0x0][0x360] ;  /* 0x00006c00ff0e77ac */ /* 0x000e220008000800 */
[----:B------:R-:W0:Y:S01]  /*6630*/  LDCU.64 UR16, c[0x0][0x4b0] ;  /* 0x00009600ff1077ac */ /* 0x000e220008000a00 */
[----:B------:R-:W0:Y:S01]  /*6640*/  LDCU.64 UR18, c[0x0][0x4d0] ;  /* 0x00009a00ff1277ac */ /* 0x000e220008000a00 */
[----:B--2---:R-:W-:Y:S02]  /*6650*/  UIMAD.WIDE.U32 UR4, UR10, UR8, URZ ;  /* 0x000000080a0472a5 */ /* 0x004fe4000f8e00ff */
[----:B----4-:R-:W-:Y:S02]  /*6660*/  UIMAD.WIDE.U32 UR6, UR10, UR12, URZ ;  /* 0x0000000c0a0672a5 */ /* 0x010fe4000f8e00ff */
[----:B------:R-:W-:Y:S01]  /*6670*/  UIMAD UR8, UR10, UR9, UR5 ;  /* 0x000000090a0872a4 */ /* 0x000fe2000f8e0205 */
[----:B------:R-:W2:Y:S02]  /*6680*/  LDCU.128 UR20, c[0x0][0x530] ;  /* 0x0000a600ff1477ac */ /* 0x000ea40008000c00 */
[----:B------:R-:W-:Y:S01]  /*6690*/  UMOV UR9, 0x400 ;  /* 0x0000040000097882 */ /* 0x000fe20000000000 */
[----:B------:R-:W-:-:S02]  /*66a0*/  UIMAD UR10, UR10, UR13, UR7 ;  /* 0x0000000d0a0a72a4 */ /* 0x000fc4000f8e0207 */
[----:B0--3--:R-:W-:-:S12]  /*66b0*/  ULEA UR9, UR11, UR9, 0x18 ;  /* 0x000000090b097291 */ /* 0x009fd8000f8ec0ff */
.L_x_2119:
        /* <DEDUP_REMOVED lines=16> */
[C---:B--2---:R-:W-:Y:S01]  /*67c0*/  LEA R4, P0, R2.reuse, UR20, 0x2 ;  /* 0x0000001402047c11 */ /* 0x044fe2000f8010ff */
        /* <DEDUP_REMOVED lines=13> */
.L_x_2118:
[----:B------:R-:W-:Y:S05]  /*68a0*/  EXIT ;  /* 0x000000000000794d */ /* 0x000fea0003800000 */
.L_x_2072:
[----:B------:R-:W-:Y:S01]  /*68b0*/  MOV R144, R137 ;  /* 0x0000008900907202 */ /* 0x000fe20000000f00 */
[----:B------:R-:W-:Y:S01]  /*68c0*/  HFMA2 R139, -RZ, RZ, 0, 5.9604644775390625e-08 ;  /* 0x00000001ff8b7431 */ /* 0x000fe200000001ff */
[----:B------:R-:W-:Y:S02]  /*68d0*/  MOV R146, RZ ;  /* 0x000000ff00927202 */ /* 0x000fe40000000f00 */
[----:B------:R-:W-:-:S07]  /*68e0*/  MOV R153, 0xffffffff ;  /* 0xffffffff00997802 */ /* 0x000fce0000000f00 */
[----:B---3-5:R-:W-:Y:S05]  /*68f0*/  WARPSYNC.COLLECTIVE R153, `(.L_x_2120) ;  /* 0x0000000099087348 */ /* 0x028fea0003c00000 */
[----:B------:R0:W1:Y:S02]  /*6900*/  SHFL.UP P6, R119, R144, R139, R146 ;  /* 0x0400008b90777389 */ /* 0x00006400000c0092 */
[----:B01-3-5:R-:W-:Y:S05]  /*6910*/  ENDCOLLECTIVE ;  /* 0x000000000000791b */ /* 0x02bfea0003800000 */
.L_x_2120:
[----:B------:R-:W-:Y:S02]  /*6920*/  MOV R144, R138 ;  /* 0x0000008a00907202 */ /* 0x000fe40000000f00 */
[----:B------:R-:W-:-:S07]  /*6930*/  MOV R118, R119 ;  /* 0x0000007700767202 */ /* 0x000fce0000000f00 */
[----:B------:R-:W-:Y:S05]  /*6940*/  WARPSYNC.COLLECTIVE R153, `(.L_x_2121) ;  /* 0x0000000099087348 */ /* 0x000fea0003c00000 */
[----:B------:R0:W1:Y:S02]  /*6950*/  SHFL.UP P6, R119, R144, R139, R146 ;  /* 0x0400008b90777389 */ /* 0x00006400000c0092 */
[----:B01----:R-:W-:Y:S05]  /*6960*/  ENDCOLLECTIVE ;  /* 0x000000000000791b */ /* 0x003fea0003800000 */
.L_x_2121:
        /* <DEDUP_REMOVED lines=8> */
.L_x_2122:
[----:B------:R-:W-:Y:S02]  /*69f0*/  MOV R144, R140 ;  /* 0x0000008c00907202 */ /* 0x000fe40000000f00 */
[----:B------:R-:W-:-:S07]  /*6a00*/  MOV R118, R119 ;  /* 0x0000007700767202 */ /* 0x000fce0000000f00 */
[----:B------:R-:W-:Y:S05]  /*6a10*/  WARPSYNC.COLLECTIVE R153, `(.L_x_2123) ;  /* 0x0000000099087348 */ /* 0x000fea0003c00000 */
[----:B------:R0:W1:Y:S02]  /*6a20*/  SHFL.UP P6, R119, R144, R139, R146 ;  /* 0x0400008b90777389 */ /* 0x00006400000c0092 */
[----:B01----:R-:W-:Y:S05]  /*6a30*/  ENDCOLLECTIVE ;  /* 0x000000000000791b */ /* 0x003fea0003800000 */
.L_x_2123:
        /* <DEDUP_REMOVED lines=8> */
.L_x_2124:
[----:B------:R-:W-:Y:S02]  /*6ac0*/  MOV R144, R142 ;  /* 0x0000008e00907202 */ /* 0x000fe40000000f00 */
[----:B------:R-:W-:-:S07]  /*6ad0*/  MOV R118, R119 ;  /* 0x0000007700767202 */ /* 0x000fce0000000f00 */
[----:B------:R-:W-:Y:S05]  /*6ae0*/  WARPSYNC.COLLECTIVE R153, `(.L_x_2125) ;  /* 0x0000000099087348 */ /* 0x000fea0003c00000 */
[----:B------:R0:W1:Y:S02]  /*6af0*/  SHFL.UP P6, R119, R144, R139, R146 ;  /* 0x0400008b90777389 */ /* 0x00006400000c0092 */
[----:B01----:R-:W-:Y:S05]  /*6b00*/  ENDCOLLECTIVE ;  /* 0x000000000000791b */ /* 0x003fea0003800000 */
.L_x_2125:
        /* <DEDUP_REMOVED lines=8> */
.L_x_2126:
[----:B------:R-:W-:Y:S02]  /*6b90*/  MOV R144, R138 ;  /* 0x0000008a00907202 */ /* 0x000fe40000000f00 */
[----:B------:R-:W-:-:S07]  /*6ba0*/  MOV R118, R119 ;  /* 0x0000007700767202 */ /* 0x000fce0000000f00 */
[----:B------:R-:W-:Y:S05]  /*6bb0*/  WARPSYNC.COLLECTIVE R153, `(.L_x_2127) ;  /* 0x0000000099087348 */ /* 0x000fea0003c00000 */
[----:B------:R0:W1:Y:S02]  /*6bc0*/  SHFL.UP P6, R119, R144, R139, R146 ;  /* 0x0400008b90777389 */ /* 0x00006400000c0092 */
[----:B01----:R-:W-:Y:S05]  /*6bd0*/  ENDCOLLECTIVE ;  /* 0x000000000000791b */ /* 0x003fea0003800000 */
.L_x_2127:
        /* <DEDUP_REMOVED lines=8> */
.L_x_2128:
[----:B------:R-:W-:Y:S02]  /*6c60*/  MOV R144, R118 ;  /* 0x0000007600907202 */ /* 0x000fe40000000f00 */
[----:B------:R-:W-:-:S07]  /*6c70*/  MOV R140, R119 ;  /* 0x00000077008c7202 */ /* 0x000fce0000000f00 */
[----:B------:R-:W-:Y:S05]  /*6c80*/  WARPSYNC.COLLECTIVE R153, `(.L_x_2129) ;  /* 0x0000000099087348 */ /* 0x000fea0003c00000 */
[----:B------:R0:W1:Y:S02]  /*6c90*/  SHFL.UP P6, R119, R144, R139, R146 ;  /* 0x0400008b90777389 */ /* 0x00006400000c0092 */
[----:B01----:R-:W-:Y:S05]  /*6ca0*/  ENDCOLLECTIVE ;  /* 0x000000000000791b */ /* 0x003fea0003800000 */
.L_x_2129:
[----:B------:R-:W-:Y:S05]  /*6cb0*/  BRA `(.L_x_2130) ;  /* 0xffffffc4003c7947 */ /* 0x000fea000383ffff */
.L_x_2073:
        /* <DEDUP_REMOVED lines=8> */
.L_x_2132:
[----:B------:R-:W-:Y:S05]  /*6d40*/  BSYNC B0 ;  /* 0x0000000000007941 */ /* 0x000fea0003800000 */
.L_x_2131:
[----:B------:R-:W-:Y:S05]  /*6d50*/  BRA `(.L_x_2133) ;  /* 0xffffffc4002c7947 */ /* 0x000fea000383ffff */
.L_x_2074:
        /* <DEDUP_REMOVED lines=8> */
.L_x_2135:
[----:B------:R-:W-:Y:S05]  /*6de0*/  BSYNC B0 ;  /* 0x0000000000007941 */ /* 0x000fea0003800000 */
.L_x_2134:
[----:B------:R-:W-:Y:S05]  /*6df0*/  BRA `(.L_x_2136) ;  /* 0xffffffc4000c7947 */ /* 0x000fea000383ffff */
.L_x_2075:
        /* <DEDUP_REMOVED lines=8> */
.L_x_2138:
[----:B------:R-:W-:Y:S05]  /*6e80*/  BSYNC B0 ;  /* 0x0000000000007941 */ /* 0x000fea0003800000 */
.L_x_2137:
        /* <DEDUP_REMOVED lines=9> */
.L_x_2139:
[----:B------:R-:W-:Y:S02]  /*6f20*/  MOV R118, 0x1f ;  /* 0x0000001f00767802 */ /* 0x000fe40000000f00 */
[----:B------:R-:W-:Y:S01]  /*6f30*/  MOV R138, R119 ;  /* 0x00000077008a7202 */ /* 0x000fe20000000f00 */
[----:B------:R-:W-:-:S07]  /*6f40*/  HFMA2 R119, -RZ, RZ, 0, 0 ;  /* 0x00000000ff777431 */ /* 0x000fce00000001ff */
[----:B------:R-:W-:Y:S05]  /*6f50*/  WARPSYNC.COLLECTIVE R153, `(.L_x_2140) ;  /* 0x0000000099087348 */ /* 0x000fea0003c00000 */
[----:B------:R0:W1:Y:S02]  /*6f60*/  SHFL.IDX P2, R154, R152, R119, R118 ;  /* 0x00000077989a7389 */ /* 0x0000640000040076 */
[----:B01----:R-:W-:Y:S05]  /*6f70*/  ENDCOLLECTIVE ;  /* 0x000000000000791b */ /* 0x003fea0003800000 */
.L_x_2140:
[----:B------:R-:W-:Y:S02]  /*6f80*/  MOV R152, R111 ;  /* 0x0000006f00987202 */ /* 0x000fe40000000f00 */
[----:B------:R-:W-:-:S07]  /*6f90*/  MOV R110, R154 ;  /* 0x0000009a006e7202 */ /* 0x000fce0000000f00 */
[----:B------:R-:W-:Y:S05]  /*6fa0*/  WARPSYNC.COLLECTIVE R153, `(.L_x_2141) ;  /* 0x0000000099087348 */ /* 0x000fea0003c00000 */
[----:B------:R0:W1:Y:S02]  /*6fb0*/  SHFL.IDX P2, R154, R152, R119, R118 ;  /* 0x00000077989a7389 */ /* 0x0000640000040076 */
[----:B01----:R-:W-:Y:S05]  /*6fc0*/  ENDCOLLECTIVE ;  /* 0x000000000000791b */ /* 0x003fea0003800000 */
.L_x_2141:
[----:B------:R-:W-:Y:S01]  /*6fd0*/  MOV R111, R154 ;  /* 0x0000009a006f7202 */ /* 0x000fe20000000f00 */
[----:B------:R-:W-:Y:S06]  /*6fe0*/  BRA `(.L_x_2142) ;  /* 0xffffffc000a87947 */ /* 0x000fec000383ffff */
.L_x_2077:
        /* <DEDUP_REMOVED lines=9> */
.L_x_2143:
[----:B------:R-:W-:Y:S02]  /*7080*/  ISETP.GT.U32.AND P6, PT, R165, 0xf, PT ;  /* 0x0000000fa500780c */ /* 0x000fe40003fc4070 */
[----:B------:R-:W-:Y:S02]  /*7090*/  MOV R152, R154 ;  /* 0x0000009a00987202 */ /* 0x000fe40000000f00 */
[----:B------:R-:W-:-:S03]  /*70a0*/  MOV R154, R164 ;  /* 0x000000a4009a7202 */ /* 0x000fc60000000f00 */
[----:B------:R-:W-:-:S07]  /*70b0*/  @P3 FMUL.FTZ R152, R152, R163 ;  /* 0x000000a398983220 */ /* 0x000fce0000410000 */
[----:B------:R-:W-:Y:S05]  /*70c0*/  WARPSYNC.COLLECTIVE R153, `(.L_x_2144) ;  /* 0x0000000099087348 */ /* 0x000fea0003c00000 */
[----:B------:R0:W1:Y:S02]  /*70d0*/  SHFL.DOWN P2, R154, R154, R118, R119 ;  /* 0x080000769a9a7389 */ /* 0x0000640000040077 */
[----:B01----:R-:W-:Y:S05]  /*70e0*/  ENDCOLLECTIVE ;  /* 0x000000000000791b */ /* 0x003fea0003800000 */
.L_x_2144:
        /* <DEDUP_REMOVED lines=10> */
.L_x_2145:
[----:B------:R-:W-:Y:S02]  /*7190*/  MOV R152, R154 ;  /* 0x0000009a00987202 */ /* 0x000fe40000000f00 */
[----:B------:R-:W-:-:S03]  /*71a0*/  MOV R154, R164 ;  /* 0x000000a4009a7202 */ /* 0x000fc60000000f00 */
[----:B------:R-:W-:-:S07]  /*71b0*/  @!P3 FMUL.FTZ R152, R163, R152 ;  /* 0x00000098a398b220 */ /* 0x000fce0000410000 */
[----:B------:R-:W-:Y:S05]  /*71c0*/  WARPSYNC.COLLECTIVE R153, `(.L_x_2146) ;  /* 0x0000000099087348 */ /* 0x000fea0003c00000 */
[----:B------:R0:W1:Y:S02]  /*71d0*/  SHFL.DOWN P2, R154, R154, R118, R119 ;  /* 0x080000769a9a7389 */ /* 0x0000640000040077 */
[----:B01----:R-:W-:Y:S05]  /*71e0*/  ENDCOLLECTIVE ;  /* 0x000000000000791b */ /* 0x003fea0003800000 */
.L_x_2146:
        /* <DEDUP_REMOVED lines=9> */
.L_x_2147:
[----:B------:R-:W-:Y:S02]  /*7280*/  MOV R152, R154 ;  /* 0x0000009a00987202 */ /* 0x000fe40000000f00 */
[----:B------:R-:W-:-:S03]  /*7290*/  MOV R154, R164 ;  /* 0x000000a4009a7202 */ /* 0x000fc60000000f00 */
[----:B------:R-:W-:-:S07]  /*72a0*/  @!P4 FMUL.FTZ R152, R163, R152 ;  /* 0x00000098a398c220 */ /* 0x000fce0000410000 */
[----:B------:R-:W-:Y:S05]  /*72b0*/  WARPSYNC.COLLECTIVE R153, `(.L_x_2148) ;  /* 0x0000000099087348 */ /* 0x000fea0003c00000 */
[----:B------:R0:W1:Y:S02]  /*72c0*/  SHFL.DOWN P2, R154, R154, R118, R119 ;  /* 0x080000769a9a7389 */ /* 0x0000640000040077 */
[----:B01----:R-:W-:Y:S05]  /*72d0*/  ENDCOLLECTIVE ;  /* 0x000000000000791b */ /* 0x003fea0003800000 */
.L_x_2148:
        /* <DEDUP_REMOVED lines=9> */
.L_x_2149:
[----:B------:R-:W-:Y:S02]  /*7370*/  MOV R152, R154 ;  /* 0x0000009a00987202 */ /* 0x000fe40000000f00 */
[----:B------:R-:W-:-:S03]  /*7380*/  MOV R154, R164 ;  /* 0x000000a4009a7202 */ /* 0x000fc60000000f00 */
[----:B------:R-:W-:-:S07]  /*7390*/  @!P5 FMUL.FTZ R152, R163, R152 ;  /* 0x00000098a398d220 */ /* 0x000fce0000410000 */
[----:B------:R-:W-:Y:S05]  /*73a0*/  WARPSYNC.COLLECTIVE R153, `(.L_x_2150) ;  /* 0x0000000099087348 */ /* 0x000fea0003c00000 */
[----:B------:R0:W1:Y:S02]  /*73b0*/  SHFL.DOWN P2, R154, R154, R118, R119 ;  /* 0x080000769a9a7389 */ /* 0x0000640000040077 */
[----:B01----:R-:W-:Y:S05]  /*73c0*/  ENDCOLLECTIVE ;  /* 0x000000000000791b */ /* 0x003fea0003800000 */
.L_x_2150:
        /* <DEDUP_REMOVED lines=9> */
.L_x_2151:
[----:B------:R-:W-:Y:S02]  /*7460*/  MOV R152, R154 ;  /* 0x0000009a00987202 */ /* 0x000fe40000000f00 */
[----:B------:R-:W-:-:S03]  /*7470*/  MOV R154, R164 ;  /* 0x000000a4009a7202 */ /* 0x000fc60000000f00 */
[----:B------:R-:W-:-:S07]  /*7480*/  @!P6 FMUL.FTZ R152, R163, R152 ;  /* 0x00000098a398e220 */ /* 0x000fce0000410000 */
[----:B------:R-:W-:Y:S05]  /*7490*/  WARPSYNC.COLLECTIVE R153, `(.L_x_2152) ;  /* 0x0000000099087348 */ /* 0x000fea0003c00000 */
[----:B------:R0:W1:Y:S02]  /*74a0*/  SHFL.DOWN P2, R154, R154, R118, R119 ;  /* 0x080000769a9a7389 */ /* 0x0000640000040077 */
[----:B01----:R-:W-:Y:S05]  /*74b0*/  ENDCOLLECTIVE ;  /* 0x000000000000791b */ /* 0x003fea0003800000 */
.L_x_2152:
        /* <DEDUP_REMOVED lines=10> */
.L_x_2153:
[----:B------:R-:W-:Y:S02]  /*7560*/  MOV R152, R164 ;  /* 0x000000a400987202 */ /* 0x000fe40000000f00 */
[----:B------:R-:W-:-:S07]  /*7570*/  MOV R165, R154 ;  /* 0x0000009a00a57202 */ /* 0x000fce0000000f00 */
[----:B------:R-:W-:Y:S05]  /*7580*/  WARPSYNC.COLLECTIVE R153, `(.L_x_2154) ;  /* 0x0000000099087348 */ /* 0x000fea0003c00000 */
[----:B------:R0:W1:Y:S02]  /*7590*/  SHFL.IDX P2, R154, R152, R119, R118 ;  /* 0x00000077989a7389 */ /* 0x0000640000040076 */
[----:B01----:R-:W-:Y:S05]  /*75a0*/  ENDCOLLECTIVE ;  /* 0x000000000000791b */ /* 0x003fea0003800000 */
.L_x_2154:
        /* <DEDUP_REMOVED lines=10> */
.L_x_2155:
[----:B------:R-:W-:Y:S02]  /*7650*/  MOV R163, R154 ;  /* 0x0000009a00a37202 */ /* 0x000fe40000000f00 */
[----:B------:R-:W-:-:S07]  /*7660*/  MOV R154, R164 ;  /* 0x000000a4009a7202 */ /* 0x000fce0000000f00 */
[----:B------:R-:W-:Y:S05]  /*7670*/  WARPSYNC.COLLECTIVE R153, `(.L_x_2156) ;  /* 0x0000000099087348 */ /* 0x000fea0003c00000 */
[----:B------:R0:W1:Y:S02]  /*7680*/  SHFL.DOWN P2, R154, R154, R118, R119 ;  /* 0x080000769a9a7389 */ /* 0x0000640000040077 */
[----:B01----:R-:W-:Y:S05]  /*7690*/  ENDCOLLECTIVE ;  /* 0x000000000000791b */ /* 0x003fea0003800000 */
.L_x_2156:
[----:B------:R-:W-:Y:S01]  /*76a0*/  HFMA2 R119, -RZ, RZ, 0, 0 ;  /* 0x00000000ff777431 */ /* 0x000fe200000001ff */
[----:B------:R-:W-:Y:S02]  /*76b0*/  MOV R118, 0x1f ;  /* 0x0000001f00767802 */ /* 0x000fe40000000f00 */
[----:B------:R-:W-:-:S07]  /*76c0*/  MOV R164, R154 ;  /* 0x0000009a00a47202 */ /* 0x000fce0000000f00 */
[----:B------:R-:W-:Y:S05]  /*76d0*/  WARPSYNC.COLLECTIVE R153, `(.L_x_2157) ;  /* 0x0000000099087348 */ /* 0x000fea0003c00000 */
[----:B------:R0:W1:Y:S02]  /*76e0*/  SHFL.IDX P2, R154, R152, R119, R118 ;  /* 0x00000077989a7389 */ /* 0x0000640000040076 */
[----:B01----:R-:W-:Y:S05]  /*76f0*/  ENDCOLLECTIVE ;  /* 0x000000000000791b */ /* 0x003fea0003800000 */
.L_x_2157:
[----:B------:R-:W-:Y:S02]  /*7700*/  MOV R152, R111 ;  /* 0x0000006f00987202 */ /* 0x000fe40000000f00 */
[----:B------:R-:W-:-:S07]  /*7710*/  MOV R110, R154 ;  /* 0x0000009a006e7202 */ /* 0x000fce0000000f00 */
[----:B------:R-:W-:Y:S05]  /*7720*/  WARPSYNC.COLLECTIVE R153, `(.L_x_2158) ;  /* 0x0000000099087348 */ /* 0x000fea0003c00000 */
[----:B------:R0:W1:Y:S02]  /*7730*/  SHFL.IDX P2, R154, R152, R119, R118 ;  /* 0x00000077989a7389 */ /* 0x0000640000040076 */
[----:B01----:R-:W-:Y:S05]  /*7740*/  ENDCOLLECTIVE ;  /* 0x000000000000791b */ /* 0x003fea0003800000 */
.L_x_2158:
[----:B------:R-:W-:Y:S02]  /*7750*/  MOV R111, R154 ;  /* 0x0000009a006f7202 */ /* 0x000fe40000000f00 */
[----:B------:R-:W-:Y:S01]  /*7760*/  ISETP.NE.AND P2, PT, R92, 0x1f, PT ;  /* 0x0000001f5c00780c */ /* 0x000fe20003f45270 */
[----:B------:R-:W-:-:S12]  /*7770*/  BRA `(.L_x_2159) ;  /* 0xffffffc400587947 */ /* 0x000fd8000383ffff */
.L_x_2160:
        /* <DEDUP_REMOVED lines=16> */
.L_x_10430:


//--------------------- .text._Z25selective_scan_bwd_kernelI32Selective_Scan_bwd_kernel_traitsILi128ELi16ELb1ELb0ELb1ELb1ELb0EffEEv12SSMParamsBwd --------------------------
	.section	.text._Z25selective_scan_bwd_kernelI32Selective_Scan_bwd_kernel_traitsILi128ELi16ELb1ELb0ELb1ELb1ELb0EffEEv12SSMParamsBwd,"ax",@progbits
	.align	128
        .global         _Z25selective_scan_bwd_kernelI32Selective_Scan_bwd_kernel_traitsILi128ELi16ELb1ELb0ELb1ELb1ELb0EffEEv12SSMParamsBwd
        .type           _Z25selective_scan_bwd_kernelI32Selective_Scan_bwd_kernel_traitsILi128ELi16ELb1ELb0ELb1ELb1ELb0EffEEv12SSMParamsBwd,@function
        .size           _Z25selective_scan_bwd_kernelI32Selective_Scan_bwd_kernel_traitsILi128ELi16ELb1ELb0ELb1ELb1ELb0EffEEv12SSMParamsBwd,(.L_x_10431 - _Z25selective_scan_bwd_kernelI32Selective_Scan_bwd_kernel_traitsILi128ELi16ELb1ELb0ELb1ELb1ELb0EffEEv12SSMParamsBwd)
        .other          _Z25selective_scan_bwd_kernelI32Selective_Scan_bwd_kernel_traitsILi128ELi16ELb1ELb0ELb1ELb1ELb0EffEEv12SSMParamsBwd,@"STO_CUDA_ENTRY STV_DEFAULT"
_Z25selective_scan_bwd_kernelI32Selective_Scan_bwd_kernel_traitsILi128ELi16ELb1ELb0ELb1ELb1ELb0EffEEv12SSMParamsBwd:
.text._Z25selective_scan_bwd_kernelI32Selective_Scan_bwd_kernel_traitsILi128ELi16ELb1ELb0ELb1ELb1ELb0EffEEv12SSMParamsBwd:
        /* <DEDUP_REMOVED lines=26> */
[----:B------:R-:W-:Y:S01]  /*01a0*/  MOV R5, UR7 ;  /* 0x0000000700057c02 */ /* 0x000fe20008000f00 */
[----:B------:R-:W2:Y:S03]  /*01b0*/  LDCU.64 UR26, c[0x0][0x480] ;  /* 0x00009000ff1a77ac */ /* 0x000ea60008000a00 */
[----:B---3--:R3:W2:Y:S04]  /*01c0*/  @P0 LDG.E R3, desc[UR32][R2.64] ;  /* 0x0000002002030981 */ /* 0x0086a8000c1e1900 */
        /* <DEDUP_REMOVED lines=24> */
[----:B------:R-:W-:Y:S01]  /*0350*/  UIADD3.X UR9, UPT, UPT, UR16, UR9, URZ, UP2, !UPT ;  /* 0x0000000910097290 */ /* 0x000fe200097fe4ff */
        /* <DEDUP_REMOVED lines=15> */
[----:B--2---:R-:W-:-:S02]  /*0450*/  UIMAD.WIDE.U32 UR4, UR10, UR20, URZ ;  /* 0x000000140a0472a5 */ /* 0x004fc4000f8e00ff */
[----:B------:R-:W-:Y:S02]  /*0460*/  UIADD3 UR19, UPT, UPT, -UR9, URZ, URZ ;  /* 0x000000ff09137290 */ /* 0x000fe4000fffe1ff */
[----:B------:R-:W-:Y:S02]  /*0470*/  UIMAD UR5, UR10, UR21, UR5 ;  /* 0x000000150a0572a4 */ /* 0x000fe4000f8e0205 */
[----:B------:R-:W-:Y:S02]  /*0480*/  UIMAD UR19, UR29, UR19, UR23 ;  /* 0x000000131d1372a4 */ /* 0x000fe4000f8e0217 */
[----:B------:R-:W-:Y:S02]  /*0490*/  UIMAD.WIDE.U32 UR12, UR8, UR30, UR4 ;  /* 0x0000001e080c72a5 */ /* 0x000fe4000f8e0004 */
[----:B------:R-:W-:Y:S02]  /*04a0*/  UISETP.GT.U32.AND UP2, UPT, UR29, UR19, UPT ;  /* 0x000000131d00728c */ /* 0x000fe4000bf44070 */
[----:B-1----:R-:W-:-:S02]  /*04b0*/  UIMAD.WIDE.U32 UR20, UR10, UR6, URZ ;  /* 0x000000060a1472a5 */ /* 0x002fc4000f8e00ff */
        /* <DEDUP_REMOVED lines=18> */
[----:B-1----:R-:W-:Y:S02]  /*05e0*/  ULEA UR19, UP1, UR12, UR6, 0x2 ;  /* 0x000000060c137291 */ /* 0x002fe4000f8210ff */
[----:B------:R-:W-:Y:S01]  /*05f0*/  USHF.R.S32.HI UR6, URZ, 0x1f, UR9 ;  /* 0x0000001fff067899 */ /* 0x000fe20008011409 */
[----:B------:R-:W1:Y:S01]  /*0600*/  @UP0 LDCU UR23, c[0x0][0x38c] ;  /* 0x00007180ff1707ac */ /* 0x000e620008000800 */
[----:B------:R-:W-:Y:S02]  /*0610*/  UIADD3.X UR22, UPT, UPT, UR16, UR22, URZ, UP2, !UPT ;  /* 0x0000001610167290 */ /* 0x000fe400097fe4ff */
[----:B--2---:R-:W-:Y:S01]  /*0620*/  UIMAD UR6, UR6, UR26, URZ ;  /* 0x0000001a060672a4 */ /* 0x004fe2000f8e02ff */
[----:B------:R-:W2:Y:S01]  /*0630*/  @UP0 LDCU.64 UR28, c[0x0][0x480] ;  /* 0x00009000ff1c07ac */ /* 0x000ea20008000a00 */
[----:B------:R-:W-:Y:S02]  /*0640*/  ULEA.HI.X UR22, UR12, UR7, UR22, 0x2, UP1 ;  /* 0x000000070c167291 */ /* 0x000fe400088f1416 */
        /* <DEDUP_REMOVED lines=21> */
[----:B------:R-:W-:Y:S01]  /*07a0*/  UMOV UR10, UR11 ;  /* 0x0000000b000a7c82 */ /* 0x000fe20008000000 */
[----:B------:R-:W-:Y:S01]  /*07b0*/  UMOV UR11, UR15 ;  /* 0x0000000f000b7c82 */ /* 0x000fe20008000000 */
[----:B------:R2:W-:Y:S01]  /*07c0*/  STL [R1+0xc], RZ ;  /* 0x00000cff01007387 */ /* 0x0005e20000100800 */
[----:B------:R-:W-:Y:S01]  /*07d0*/  UMOV UR15, UR19 ;  /* 0x00000013000f7c82 */ /* 0x000fe20008000000 */
[----:B------:R-:W-:Y:S01]  /*07e0*/  UMOV UR19, 0x400 ;  /* 0x0000040000137882 */ /* 0x000fe20000000000 */
[----:B------:R-:W-:Y:S01]  /*07f0*/  UMOV UR13, UR17 ;  /* 0x00000011000d7c82 */ /* 0x000fe20008000000 */
[----:B------:R2:W-:Y:S01]  /*0800*/  STL [R1+0x10], RZ ;  /* 0x000010ff01007387 */ /* 0x0005e20000100800 */
[----:B------:R-:W3:Y:S01]  /*0810*/  LDCU UR12, c[0x0][0x394] ;  /* 0x00007280ff0c77ac */ /* 0x000ee20008000800 */
[----:B------:R-:W-:Y:S01]  /*0820*/  UMOV UR18, UR22 ;  /* 0x0000001600127c82 */ /* 0x000fe20008000000 */
[----:B------:R-:W-:Y:S01]  /*0830*/  UMOV UR17, UR20 ;  /* 0x0000001400117c82 */ /* 0x000fe20008000000 */
[----:B-1----:R-:W-:Y:S01]  /*0840*/  ULEA UR19, UR8, UR19, 0x18 ;  /* 0x0000001308137291 */ /* 0x002fe2000f8ec0ff */
[----:B0-----:R-:W-:-:S02]  /*0850*/  SHF.L.U32 R3, R26, 0x2, RZ ;  /* 0x000000021a037819 */ /* 0x001fc400000006ff */
[----:B------:R-:W-:Y:S02]  /*0860*/  LOP3.LUT R0, R26, 0x1f, RZ, 0xc0, !PT ;  /* 0x0000001f1a007812 */ /* 0x000fe400078ec0ff */
[----:B------:R-:W-:-:S04]  /*0870*/  LOP3.LUT R3, R3, 0xf80, RZ, 0xc0, !PT ;  /* 0x00000f8003037812 */ /* 0x000fc800078ec0ff */
[----:B--23--:R-:W-:-:S07]  /*0880*/  LOP3.LUT R2, R3, R0, RZ, 0xfc, !PT ;  /* 0x0000000003027212 */ /* 0x00cfce00078efcff */
.L_x_2241:
[----:B------:R-:W-:Y:S01]  /*0890*/  BAR.SYNC.DEFER_BLOCKING 0x0 ;  /* 0x0000000000007b1d */ /* 0x000fe20000010000 */
[----:B0-----:R-:W-:Y:S02]  /*08a0*/  MOV R4, UR13 ;  /* 0x0000000d00047c02 */ /* 0x001fe40008000f00 */
[----:B------:R-:W-:-:S03]  /*08b0*/  MOV R5, UR14 ;  /* 0x0000000e00057c02 */ /* 0x000fc60008000f00 */
[----:B------:R-:W-:-:S05]  /*08c0*/  IMAD.WIDE.U32 R4, R2, 0x10, R4 ;  /* 0x0000001002047825 */ /* 0x000fca00078e0004 */
[----:B------:R-:W2:Y:S04]  /*08d0*/  LDG.E.128 R8, desc[UR32][R4.64] ;  /* 0x0000002004087981 */ /* 0x000ea8000c1e1d00 */
[----:B------:R-:W3:Y:S04]  /*08e0*/  LDG.E.128 R12, desc[UR32][R4.64+0x200] ;  /* 0x00020020040c7981 */ /* 0x000ee8000c1e1d00 */
[----:B------:R-:W4:Y:S04]  /*08f0*/  LDG.E.128 R16, desc[UR32][R4.64+0x400] ;  /* 0x0004002004107981 */ /* 0x000f28000c1e1d00 */
[----:B------:R0:W5:Y:S01]  /*0900*/  LDG.E.128 R20, desc[UR32][R4.64+0x600] ;  /* 0x0006002004147981 */ /* 0x000162000c1e1d00 */
[----:B------:R-:W-:Y:S01]  /*0910*/  HFMA2 R7, -RZ, RZ, 0, 9.5367431640625e-07 ;  /* 0x00000010ff077431 */ /* 0x000fe200000001ff */
[----:B------:R-:W1:Y:S04]  /*0920*/  S2R R6, SR_LANEID ;  /* 0x0000000000067919 */ /* 0x000e680000000000 */
[----:B0-----:R-:W-:Y:S01]  /*0930*/  IMAD.WIDE.U32 R4, R2, R7, UR10 ;  /* 0x0000000a02047e25 */ /* 0x001fe2000f8e0007 */
[----:B-1----:R-:W-:-:S02]  /*0940*/  IADD3 R25, PT, PT, R3, R6, RZ ;  /* 0x0000000603197210 */ /* 0x002fc40007ffe0ff */
[----:B------:R-:W-:Y:S02]  /*0950*/  LOP3.LUT R3, R26, 0x3e0, RZ, 0xc0, !PT ;  /* 0x000003e01a037812 */ /* 0x000fe400078ec0ff */
[----:B------:R-:W-:Y:S02]  /*0960*/  LEA R25, R25, UR19, 0x4 ;  /* 0x0000001319197c11 */ /* 0x000fe4000f8e20ff */
[----:B------:R-:W-:-:S04]  /*0970*/  IADD3 R3, PT, PT, R3, R6, RZ ;  /* 0x0000000603037210 */ /* 0x000fc80007ffe0ff */
[----:B------:R-:W-:Y:S01]  /*0980*/  LEA R24, R3, UR19, 0x6 ;  /* 0x0000001303187c11 */ /* 0x000fe2000f8e30ff */
[----:B--2---:R-:W-:Y:S04]  /*0990*/  STS.128 [R25], R8 ;  /* 0x0000000819007388 */ /* 0x004fe80000000c00 */
[----:B---3--:R-:W-:Y:S04]  /*09a0*/  STS.128 [R25+0x200], R12 ;  /* 0x0002000c19007388 */ /* 0x008fe80000000c00 */
[----:B----4-:R0:W-:Y:S04]  /*09b0*/  STS.128 [R25+0x400], R16 ;  /* 0x0004001019007388 */ /* 0x0101e80000000c00 */
[----:B-----5:R1:W-:Y:S01]  /*09c0*/  STS.128 [R25+0x600], R20 ;  /* 0x0006001419007388 */ /* 0x0203e20000000c00 */
[----:B------:R-:W-:-:S03]  /*09d0*/  NOP ;  /* 0x0000000000007918 */ /* 0x000fc60000000000 */
[----:B------:R-:W-:Y:S04]  /*09e0*/  LDS.128 R28, [R24] ;  /* 0x00000000181c7984 */ /* 0x000fe80000000c00 */
[----:B------:R-:W-:Y:S04]  /*09f0*/  LDS.128 R32, [R24+0x10] ;  /* 0x0000100018207984 */ /* 0x000fe80000000c00 */
[----:B------:R-:W-:Y:S04]  /*0a00*/  LDS.128 R36, [R24+0x20] ;  /* 0x0000200018247984 */ /* 0x000fe80000000c00 */
[----:B------:R-:W-:Y:S01]  /*0a10*/  LDS.128 R40, [R24+0x30] ;  /* 0x0000300018287984 */ /* 0x000fe20000000c00 */
[----:B------:R-:W-:Y:S06]  /*0a20*/  BAR.SYNC.DEFER_BLOCKING 0x0 ;  /* 0x0000000000007b1d */ /* 0x000fec0000010000 */
[----:B0-----:R-:W2:Y:S04]  /*0a30*/  LDG.E.128 R16, desc[UR32][R4.64] ;  /* 0x0000002004107981 */ /* 0x001ea8000c1e1d00 */
[----:B-1----:R-:W3:Y:S04]  /*0a40*/  LDG.E.128 R20, desc[UR32][R4.64+0x200] ;  /* 0x0002002004147981 */ /* 0x002ee8000c1e1d00 */
[----:B------:R-:W4:Y:S04]  /*0a50*/  LDG.E.128 R44, desc[UR32][R4.64+0x400] ;  /* 0x00040020042c7981 */ /* 0x000f28000c1e1d00 */
[----:B------:R-:W5:Y:S01]  /*0a60*/  LDG.E.128 R48, desc[UR32][R4.64+0x600] ;  /* 0x0006002004307981 */ /* 0x000f62000c1e1d00 */
[----:B------:R-:W-:-:S02]  /*0a70*/  MOV R6, UR15 ;  /* 0x0000000f00067c02 */ /* 0x000fc40008000f00 */
[----:B------:R-:W-:-:S03]  /*0a80*/  MOV R7, UR18 ;  /* 0x0000001200077c02 */ /* 0x000fc60008000f00 */
[----:B------:R-:W-:Y:S01]  /*0a90*/  IMAD.WIDE.U32 R2, R2, 0x10, R6 ;  /* 0x0000001002027825 */ /* 0x000fe200078e0006 */
[----:B--2---:R0:W-:Y:S04]  /*0aa0*/  STS.128 [R25], R16 ;  /* 0x0000001019007388 */ /* 0x0041e80000000c00 */
[----:B---3--:R-:W-:Y:S04]  /*0ab0*/  STS.128 [R25+0x200], R20 ;  /* 0x0002001419007388 */ /* 0x008fe80000000c00 */
[----:B----4-:R-:W-:Y:S04]  /*0ac0*/  STS.128 [R25+0x400], R44 ;  /* 0x0004002c19007388 */ /* 0x010fe80000000c00 */
[----:B-----5:R-:W-:Y:S01]  /*0ad0*/  STS.128 [R25+0x600], R48 ;  /* 0x0006003019007388 */ /* 0x020fe20000000c00 */
[----:B------:R-:W-:-:S03]  /*0ae0*/  NOP ;  /* 0x0000000000007918 */ /* 0x000fc60000000000 */
[----:B------:R-:W1:Y:S04]  /*0af0*/  LDS.128 R60, [R24] ;  /* 0x00000000183c7984 */ /* 0x000e680000000c00 */
[----:B------:R-:W2:Y:S04]  /*0b00*/  LDS.128 R12, [R24+0x10] ;  /* 0x00001000180c7984 */ /* 0x000ea80000000c00 */
[----:B------:R-:W3:Y:S04]  /*0b10*/  LDS.128 R8, [R24+0x20] ;  /* 0x0000200018087984 */ /* 0x000ee80000000c00 */
[----:B------:R-:W4:Y:S01]  /*0b20*/  LDS.128 R56, [R24+0x30] ;  /* 0x0000300018387984 */ /* 0x000f220000000c00 */
[----:B------:R-:W-:Y:S06]  /*0b30*/  BAR.SYNC.DEFER_BLOCKING 0x0 ;  /* 0x0000000000007b1d */ /* 0x000fec0000010000 */
[----:B------:R-:W5:Y:S04]  /*0b40*/  LDG.E.128 R64, desc[UR32][R2.64] ;  /* 0x0000002002407981 */ /* 0x000f68000c1e1d00 */
[----:B0-----:R-:W2:Y:S04]  /*0b50*/  LDG.E.128 R16, desc[UR32][R2.64+0x200] ;  /* 0x0002002002107981 */ /* 0x001ea8000c1e1d00 */
[----:B------:R-:W3:Y:S04]  /*0b60*/  LDG.E.128 R68, desc[UR32][R2.64+0x400] ;  /* 0x0004002002447981 */ /* 0x000ee8000c1e1d00 */
[----:B------:R-:W4:Y:S01]  /*0b70*/  LDG.E.128 R72, desc[UR32][R2.64+0x600] ;  /* 0x0006002002487981 */ /* 0x000f22000c1e1d00 */
[----:B-1----:R-:W-:Y:S01]  /*0b80*/  FADD.FTZ R23, R60, UR7 ;  /* 0x000000073c177e21 */ /* 0x002fe20008010000 */
[----:B------:R-:W-:Y:S01]  /*0b90*/  FADD.FTZ R22, R61, UR7 ;  /* 0x000000073d167e21 */ /* 0x000fe20008010000 */
[----:B------:R-:W-:Y:S01]  /*0ba0*/  FADD.FTZ R21, R62, UR7 ;  /* 0x000000073e157e21 */ /* 0x000fe20008010000 */
[----:B------:R-:W-:Y:S01]  /*0bb0*/  FADD.FTZ R20, R63, UR7 ;  /* 0x000000073f147e21 */ /* 0x000fe20008010000 */
[----:B------:R-:W-:Y:S01]  /*0bc0*/  BSSY.RECONVERGENT B0, `(.L_x_2162) ;  /* 0x0000032000007945 */ /* 0x000fe20003800200 */
[----:B------:R-:W-:-:S02]  /*0bd0*/  FSETP.GTU.FTZ.AND P0, PT, R23, 20, PT ;  /* 0x41a000001700780b */ /* 0x000fc40003f1c000 */
[----:B------:R-:W-:Y:S02]  /*0be0*/  FSETP.GTU.FTZ.AND P1, PT, R22, 20, PT ;  /* 0x41a000001600780b */ /* 0x000fe40003f3c000 */
[----:B------:R-:W-:Y:S02]  /*0bf0*/  FSETP.GTU.FTZ.AND P2, PT, R21, 20, PT ;  /* 0x41a000001500780b */ /* 0x000fe40003f5c000 */
[----:B------:R-:W-:Y:S01]  /*0c00*/  FSETP.GTU.FTZ.AND P3, PT, R20, 20, PT ;  /* 0x41a000001400780b */ /* 0x000fe20003f7c000 */
[----:B-----5:R-:W-:Y:S04]  /*0c10*/  STS.128 [R25], R64 ;  /* 0x0000004019007388 */ /* 0x020fe80000000c00 */
[----:B--2---:R0:W-:Y:S04]  /*0c20*/  STS.128 [R25+0x200], R16 ;  /* 0x0002001019007388 */ /* 0x0041e80000000c00 */
[----:B---3--:R1:W-:Y:S04]  /*0c30*/  STS.128 [R25+0x400], R68 ;  /* 0x0004004419007388 */ /* 0x0083e80000000c00 */
[----:B----4-:R1:W-:Y:S01]  /*0c40*/  STS.128 [R25+0x600], R72 ;  /* 0x0006004819007388 */ /* 0x0103e20000000c00 */
[----:B------:R-:W-:-:S03]  /*0c50*/  NOP ;  /* 0x0000000000007918 */ /* 0x000fc60000000000 */
[----:B------:R1:W2:Y:S01]  /*0c60*/  LDS.128 R4, [R24] ;  /* 0x0000000018047984 */ /* 0x0002a20000000c00 */
[----:B0-----:R-:W-:Y:S01]  /*0c70*/  FADD.FTZ R19, R12, UR7 ;  /* 0x000000070c137e21 */ /* 0x001fe20008010000 */
[----:B------:R-:W-:Y:S01]  /*0c80*/  FADD.FTZ R18, R13, UR7 ;  /* 0x000000070d127e21 */ /* 0x000fe20008010000 */
[----:B------:R-:W-:Y:S01]  /*0c90*/  FADD.FTZ R17, R14, UR7 ;  /* 0x000000070e117e21 */ /* 0x000fe20008010000 */
[----:B------:R1:W0:Y:S02]  /*0ca0*/  LDS.128 R44, [R24+0x10] ;  /* 0x00001000182c7984 */ /* 0x0002240000000c00 */
[----:B------:R-:W-:Y:S02]  /*0cb0*/  FSETP.GTU.FTZ.AND P4, PT, R19, 20, PT ;  /* 0x41a000001300780b */ /* 0x000fe40003f9c000 */
[----:B------:R1:W3:Y:S01]  /*0cc0*/  LDS.128 R48, [R24+0x20] ;  /* 0x0000200018307984 */ /* 0x0002e20000000c00 */
[----:B------:R-:W-:-:S03]  /*0cd0*/  FSETP.GTU.FTZ.AND P5, PT, R18, 20, PT ;  /* 0x41a000001200780b */ /* 0x000fc60003fbc000 */
[----:B------:R1:W4:Y:S01]  /*0ce0*/  LDS.128 R52, [R24+0x30] ;  /* 0x0000300018347984 */ /* 0x0003220000000c00 */
[----:B------:R-:W-:Y:S09]  /*0cf0*/  @P0 BRA `(.L_x_2163) ;  /* 0x0000000000780947 */ /* 0x000ff20003800000 */
        /* <DEDUP_REMOVED lines=30> */
.L_x_2163:
[----:B------:R-:W-:Y:S05]  /*0ee0*/  BSYNC.RECONVERGENT B0 ;  /* 0x0000000000007941 */ /* 0x000fea0003800200 */
.L_x_2162:
        /* <DEDUP_REMOVED lines=34> */
.L_x_2165:
[----:B------:R-:W-:Y:S05]  /*1110*/  BSYNC.RECONVERGENT B0 ;  /* 0x0000000000007941 */ /* 0x000fea0003800200 */
.L_x_2164:
        /* <DEDUP_REMOVED lines=34> */
.L_x_2167:
[----:B------:R-:W-:Y:S05]  /*1340*/  BSYNC.RECONVERGENT B0 ;  /* 0x0000000000007941 */ /* 0x000fea0003800200 */
.L_x_2166:
        /* <DEDUP_REMOVED lines=34> */
.L_x_2169:
[----:B------:R-:W-:Y:S05]  /*1570*/  BSYNC.RECONVERGENT B0 ;  /* 0x0000000000007941 */ /* 0x000fea0003800200 */
.L_x_2168:
        /* <DEDUP_REMOVED lines=34> */
.L_x_2171:
[----:B------:R-:W-:Y:S05]  /*17a0*/  BSYNC.RECONVERGENT B0 ;  /* 0x0000000000007941 */ /* 0x000fea0003800200 */
.L_x_2170:
[----:B------:R-:W2:Y:S01]  /*17b0*/  LDL.LU R2, [R1+0x10] ;  /* 0x0000100001027983 */ /* 0x000ea20000300800 */
[----:B------:R-:W-:Y:S01]  /*17c0*/  BSSY.RECONVERGENT B0, `(.L_x_2172) ;  /* 0x0000024000007945 */ /* 0x000fe20003800200 */
[----:B------:R-:W-:Y:S01]  /*17d0*/  FADD.FTZ R12, R11, UR7 ;  /* 0x000000070b0c7e21 */ /* 0x000fe20008010000 */
[----:B------:R-:W-:Y:S01]  /*17e0*/  FADD.FTZ R11, R56, UR7 ;  /* 0x00000007380b7e21 */ /* 0x000fe20008010000 */
[----:B------:R-:W-:Y:S01]  /*17f0*/  FSETP.GTU.FTZ.AND P4, PT, R13, 20, PT ;  /* 0x41a000000d00780b */ /* 0x000fe20003f9c000 */
[----:B--2---:R-:W-:Y:S01]  /*1800*/  FFMA.FTZ R56, R28, R4, R2 ;  /* 0x000000041c387223 */ /* 0x004fe20000010002 */
[----:B------:R-:W-:Y:S11]  /*1810*/  @P5 BRA `(.L_x_2173) ;  /* 0x0000000000785947 */ /* 0x000ff60003800000 */
        /* <DEDUP_REMOVED lines=30> */
.L_x_2173:
[----:B------:R-:W-:Y:S05]  /*1a00*/  BSYNC.RECONVERGENT B0 ;  /* 0x0000000000007941 */ /* 0x000fea0003800200 */
.L_x_2172:
        /* <DEDUP_REMOVED lines=39> */
.L_x_2175:
[----:B------:R-:W-:Y:S05]  /*1c80*/  BSYNC.RECONVERGENT B0 ;  /* 0x0000000000007941 */ /* 0x000fea0003800200 */
.L_x_2174:
[----:B------:R-:W-:Y:S01]  /*1c90*/  FFMA.FTZ R3, R31, R7, R60 ;  /* 0x000000071f037223 */ /* 0x000fe2000001003c */
[----:B------:R-:W-:Y:S01]  /*1ca0*/  BSSY.RECONVERGENT B0, `(.L_x_2176) ;  /* 0x0000025000007945 */ /* 0x000fe20003800200 */
[----:B------:R-:W-:Y:S01]  /*1cb0*/  HFMA2 R63, -RZ, RZ, 0, 0 ;  /* 0x00000000ff3f7431 */ /* 0x000fe200000001ff */
[----:B------:R-:W-:Y:S02]  /*1cc0*/  FSETP.GTU.FTZ.AND P0, PT, R11, 20, PT ;  /* 0x41a000000b00780b */ /* 0x000fe40003f1c000 */
[----:B------:R-:W-:Y:S02]  /*1cd0*/  CS2R R56, SRZ ;  /* 0x0000000000387805 */ /* 0x000fe4000001ff00 */
[----:B------:R-:W-:Y:S01]  /*1ce0*/  MOV R58, RZ ;  /* 0x000000ff003a7202 */ /* 0x000fe20000000f00 */
[----:B0-----:R-:W-:Y:S01]  /*1cf0*/  FFMA.FTZ R64, R32, R44, R3 ;  /* 0x0000002c20407223 */ /* 0x001fe20000010003 */
[----:B------:R-:W-:Y:S07]  /*1d00*/  @P1 BRA `(.L_x_2177) ;  /* 0x0000000000781947 */ /* 0x000fee0003800000 */
        /* <DEDUP_REMOVED lines=30> */
.L_x_2177:
[----:B------:R-:W-:Y:S05]  /*1ef0*/  BSYNC.RECONVERGENT B0 ;  /* 0x0000000000007941 */ /* 0x000fea0003800200 */
.L_x_2176:
[----:B------:R-:W-:Y:S01]  /*1f00*/  FFMA.FTZ R3, R33, R45, R64 ;  /* 0x0000002d21037223 */ /* 0x000fe20000010040 */
[----:B------:R-:W-:Y:S01]  /*1f10*/  BSSY.RECONVERGENT B0, `(.L_x_2178) ;  /* 0x0000025000007945 */ /* 0x000fe20003800200 */
[----:B------:R-:W-:Y:S01]  /*1f20*/  HFMA2 R67, -RZ, RZ, 0, 0 ;  /* 0x00000000ff437431 */ /* 0x000fe200000001ff */
[----:B------:R-:W-:Y:S02]  /*1f30*/  FSETP.GTU.FTZ.AND P1, PT, R10, 20, PT ;  /* 0x41a000000a00780b */ /* 0x000fe40003f3c000 */
[----:B------:R-:W-:Y:S02]  /*1f40*/  CS2R R60, SRZ ;  /* 0x00000000003c7805 */ /* 0x000fe4000001ff00 */
[----:B------:R-:W-:Y:S01]  /*1f50*/  MOV R62, RZ ;  /* 0x000000ff003e7202 */ /* 0x000fe20000000f00 */
[----:B-1----:R-:W-:Y:S01]  /*1f60*/  FFMA.FTZ R68, R34, R46, R3 ;  /* 0x0000002e22447223 */ /* 0x002fe20000010003 */
        /* <DEDUP_REMOVED lines=31> */
.L_x_2179:
[----:B------:R-:W-:Y:S05]  /*2160*/  BSYNC.RECONVERGENT B0 ;  /* 0x0000000000007941 */ /* 0x000fea0003800200 */
.L_x_2178:
        /* <DEDUP_REMOVED lines=38> */
.L_x_2181:
[----:B------:R-:W-:Y:S05]  /*23d0*/  BSYNC.RECONVERGENT B0 ;  /* 0x0000000000007941 */ /* 0x000fea0003800200 */
.L_x_2180:
        /* <DEDUP_REMOVED lines=38> */
.L_x_2183:
[----:B------:R-:W-:Y:S05]  /*2640*/  BSYNC.RECONVERGENT B0 ;  /* 0x0000000000007941 */ /* 0x000fea0003800200 */
.L_x_2182:
        /* <DEDUP_REMOVED lines=32> */
.L_x_2185:
[----:B------:R-:W-:Y:S05]  /*2850*/  BSYNC.RECONVERGENT B0 ;  /* 0x0000000000007941 */ /* 0x000fea0003800200 */
.L_x_2184:
        /* <DEDUP_REMOVED lines=32> */
.L_x_2187:
[----:B------:R-:W-:Y:S05]  /*2a60*/  BSYNC.RECONVERGENT B0 ;  /* 0x0000000000007941 */ /* 0x000fea0003800200 */
.L_x_2186:
        /* <DEDUP_REMOVED lines=32> */
.L_x_2189:
[----:B------:R-:W-:Y:S05]  /*2c70*/  BSYNC.RECONVERGENT B0 ;  /* 0x0000000000007941 */ /* 0x000fea0003800200 */
.L_x_2188:
        /* <DEDUP_REMOVED lines=32> */
.L_x_2191:
[----:B------:R-:W-:Y:S05]  /*2e80*/  BSYNC.RECONVERGENT B0 ;  /* 0x0000000000007941 */ /* 0x000fea0003800200 */
.L_x_2190:
        /* <DEDUP_REMOVED lines=32> */
.L_x_2193:
[----:B------:R-:W-:Y:S05]  /*3090*/  BSYNC.RECONVERGENT B0 ;  /* 0x0000000000007941 */ /* 0x000fea0003800200 */
.L_x_2192:
[----:B------:R-:W-:Y:S01]  /*30a0*/  FFMA.FTZ R3, R39, R51, R2 ;  /* 0x0000003327037223 */ /* 0x000fe20000010002 */
[----:B------:R-:W0:Y:S01]  /*30b0*/  LDCU UR8, c[0x0][0x38c] ;  /* 0x00007180ff0877ac */ /* 0x000e220008000800 */
[----:B------:R-:W-:Y:S01]  /*30c0*/  FMUL.FTZ R73, R5, UR6 ;  /* 0x0000000605497c20 */ /* 0x000fe20008410000 */
[----:B------:R-:W-:Y:S01]  /*30d0*/  FMUL.FTZ R74, R6, UR6 ;  /* 0x00000006064a7c20 */ /* 0x000fe20008410000 */
[----:B----4-:R-:W-:Y:S01]  /*30e0*/  FFMA.FTZ R2, R40, R52, R3 ;  /* 0x0000003428027223 */ /* 0x010fe20000010003 */
        /* <DEDUP_REMOVED lines=20> */
[----:B------:R-:W1:Y:S01]  /*3230*/  S2UR UR8, SR_CTAID.Y ;  /* 0x00000000000879c3 */ /* 0x000e620000002600 */
[----:B------:R-:W1:Y:S01]  /*3240*/  LDCU.64 UR24, c[0x0][0x3a0] ;  /* 0x00007400ff1877ac */ /* 0x000e620008000a00 */
[----:B------:R-:W-:Y:S01]  /*3250*/  HFMA2 R59, -RZ, RZ, 0, 0 ;  /* 0x00000000ff3b7431 */ /* 0x000fe200000001ff */
[C---:B------:R-:W-:Y:S01]  /*3260*/  ISETP.NE.AND P0, PT, R26.reuse, RZ, PT ;  /* 0x000000ff1a00720c */ /* 0x040fe20003f05270 */
[----:B------:R-:W2:Y:S01]  /*3270*/  LDCU.64 UR26, c[0x0][0x3b8] ;  /* 0x00007700ff1a77ac */ /* 0x000ea20008000a00 */
[----:B------:R-:W-:Y:S01]  /*3280*/  IADD3 R109, PT, PT, R26, 0x200, RZ ;  /* 0x000002001a6d7810 */ /* 0x000fe20007ffe0ff */
[----:B------:R-:W-:Y:S01]  /*3290*/  UISETP.NE.AND UP0, UPT, UR12, 0x1, UPT ;  /* 0x000000010c00788c */ /* 0x000fe2000bf05270 */
[----:B------:R-:W-:Y:S01]  /*32a0*/  UMOV UR19, 0x400 ;  /* 0x0000040000137882 */ /* 0x000fe20000000000 */
[----:B------:R-:W3:Y:S04]  /*32b0*/  LDCU UR50, c[0x0][0x394] ;  /* 0x00007280ff3277ac */ /* 0x000ee80008000800 */
[----:B------:R-:W-:Y:S01]  /*32c0*/  PLOP3.LUT P1, PT, PT, PT, UP0, 0x80, 0x8 ;  /* 0x000000000008781c */ /* 0x000fe20003f2f008 */
[----:B------:R-:W4:Y:S03]  /*32d0*/  LDCU UR51, c[0x0][0x38c] ;  /* 0x00007180ff3377ac */ /* 0x000f260008000800 */
[----:B------:R-:W-:Y:S01]  /*32e0*/  ISETP.EQ.AND P1, PT, R0, RZ, P1 ;  /* 0x000000ff0000720c */ /* 0x000fe20000f22270 */
[----:B------:R-:W0:Y:S01]  /*32f0*/  LDCU UR52, c[0x0][0x388] ;  /* 0x00007100ff3477ac */ /* 0x000e220008000800 */
[----:B------:R-:W-:Y:S01]  /*3300*/  SHF.L.U32 R0, R26, 0x2, RZ ;  /* 0x000000021a007819 */ /* 0x000fe200000006ff */
[----:B-1----:R-:W-:Y:S01]  /*3310*/  UIMAD.WIDE.U32 UR20, UR8, UR24, URZ ;  /* 0x00000018081472a5 */ /* 0x002fe2000f8e00ff */
[----:B------:R-:W1:Y:S02]  /*3320*/  S2UR UR24, SR_CgaCtaId ;  /* 0x00000000001879c3 */ /* 0x000e640000008800 */
[----:B------:R-:W-:Y:S01]  /*3330*/  LOP3.LUT R3, R0, 0xf80, RZ, 0xc0, !PT ;  /* 0x00000f8000037812 */ /* 0x000fe200078ec0ff */
[----:B--2---:R-:W-:-:S02]  /*3340*/  UIMAD.WIDE.U32 UR22, UR8, UR26, URZ ;  /* 0x0000001a081672a5 */ /* 0x004fc4000f8e00ff */
[----:B------:R-:W-:Y:S01]  /*3350*/  UIMAD UR25, UR8, UR25, UR21 ;  /* 0x00000019081972a4 */ /* 0x000fe2000f8e0215 */
[----:B------:R-:W-:Y:S01]  /*3360*/  LOP3.LUT R0, R3, 0x1f, R26, 0xf8, !PT ;  /* 0x0000001f03007812 */ /* 0x000fe200078ef81a */
[----:B------:R-:W-:Y:S01]  /*3370*/  UIMAD UR27, UR8, UR27, UR23 ;  /* 0x0000001b081b72a4 */ /* 0x000fe2000f8e0217 */
[----:B------:R-:W2:Y:S01]  /*3380*/  LDCU.64 UR38, c[0x0][0x3e0] ;  /* 0x00007c00ff2677ac */ /* 0x000ea20008000a00 */
[----:B------:R-:W0:Y:S01]  /*3390*/  LDCU.64 UR40, c[0x0][0x3c0] ;  /* 0x00007800ff2877ac */ /* 0x000e220008000a00 */
[----:B------:R-:W0:Y:S01]  /*33a0*/  LDCU.64 UR42, c[0x0][0x3a8] ;  /* 0x00007500ff2a77ac */ /* 0x000e220008000a00 */
[----:B------:R-:W0:Y:S01]  /*33b0*/  LDCU.64 UR44, c[0x0][0x4e0] ;  /* 0x00009c00ff2c77ac */ /* 0x000e220008000a00 */
[----:B------:R-:W0:Y:S01]  /*33c0*/  LDCU.64 UR46, c[0x0][0x4f0] ;  /* 0x00009e00ff2e77ac */ /* 0x000e220008000a00 */
[----:B------:R-:W0:Y:S01]  /*33d0*/  LDCU.64 UR48, c[0x0][0x540] ;  /* 0x0000a800ff3077ac */ /* 0x000e220008000a00 */
[----:B------:R-:W0:Y:S01]  /*33e0*/  LDCU.128 UR28, c[0x0][0x440] ;  /* 0x00008800ff1c77ac */ /* 0x000e220008000c00 */
[----:B-1----:R-:W-:Y:S01]  /*33f0*/  ULEA UR19, UR24, UR19, 0x18 ;  /* 0x0000001318137291 */ /* 0x002fe2000f8ec0ff */
[----:B--234-:R-:W-:-:S11]  /*3400*/  UMOV UR8, URZ ;  /* 0x000000ff00087c82 */ /* 0x01cfd60008000000 */
.L_x_2240:
[----:B------:R-:W-:Y:S01]  /*3410*/  UMOV UR24, UR20 ;  /* 0x0000001400187c82 */ /* 0x000fe20008000000 */
[----:B------:R-:W-:Y:S01]  /*3420*/  UIMAD.WIDE.U32 UR36, UR8, UR38, URZ ;  /* 0x00000026082472a5 */ /* 0x000fe2000f8e00ff */
[----:B------:R-:W-:Y:S01]  /*3430*/  SHF.L.U32 R0, R26, 0x2, RZ ;  /* 0x000000021a007819 */ /* 0x000fe200000006ff */
[----:B0-----:R-:W-:-:S03]  /*3440*/  UIMAD.WIDE.U32 UR34, UR8, UR42, UR24 ;  /* 0x0000002a082272a5 */ /* 0x001fc6000f8e0018 */
[----:B------:R-:W-:Y:S01]  /*3450*/  LOP3.LUT R0, R0, 0xf80, RZ, 0xc0, !PT ;  /* 0x00000f8000007812 */ /* 0x000fe200078ec0ff */
[----:B------:R-:W-:Y:S02]  /*3460*/  UIMAD UR24, UR8, UR43, UR35 ;  /* 0x0000002b081872a4 */ /* 0x000fe4000f8e0223 */
[----:B------:R-:W-:Y:S01]  /*3470*/  ULEA UR35, UP0, UR34, UR28, 0x2 ;  /* 0x0000001c22237291 */ /* 0x000fe2000f8010ff */
[----:B------:R-:W-:-:S03]  /*3480*/  LOP3.LUT R0, R0, 0x1f, R26, 0xf8, !PT ;  /* 0x0000001f00007812 */ /* 0x000fc600078ef81a */
[----:B------:R-:W-:Y:S02]  /*3490*/  ULEA.HI.X UR34, UR34, UR29, UR24, 0x2, UP0 ;  /* 0x0000001d22227291 */ /* 0x000fe400080f1418 */
[----:B------:R-:W-:Y:S01]  /*34a0*/  MOV R2, UR35 ;  /* 0x0000002300027c02 */ /* 0x000fe20008000f00 */
[----:B------:R-:W-:Y:S02]  /*34b0*/  UIMAD UR24, UR8, UR39, UR37 ;  /* 0x00000027081872a4 */ /* 0x000fe4000f8e0225 */
[----:B------:R-:W-:Y:S01]  /*34c0*/  ULEA UR26, UP0, UR36, UR17, 0x2 ;  /* 0x00000011241a7291 */ /* 0x000fe2000f8010ff */
[----:B------:R-:W-:-:S03]  /*34d0*/  MOV R3, UR34 ;  /* 0x0000002200037c02 */ /* 0x000fc60008000f00 */
[----:B------:R-:W-:-:S03]  /*34e0*/  ULEA.HI.X UR36, UR36, UR16, UR24, 0x2, UP0 ;  /* 0x0000001024247291 */ /* 0x000fc600080f1418 */
[----:B------:R-:W2:Y:S01]  /*34f0*/  LDG.E R3, desc[UR32][R2.64] ;  /* 0x0000002002037981 */ /* 0x000ea2000c1e1900 */
[----:B------:R-:W-:Y:S02]  /*3500*/  MOV R104, UR26 ;  /* 0x0000001a00687c02 */ /* 0x000fe40008000f00 */
[----:B------:R-:W-:Y:S01]  /*3510*/  MOV R105, UR36 ;  /* 0x0000002400697c02 */ /* 0x000fe20008000f00 */
[----:B------:R-:W-:Y:S02]  /*3520*/  UMOV UR26, UR22 ;  /* 0x00000016001a7c82 */ /* 0x000fe40008000000 */
[----:B------:R-:W-:Y:S01]  /*3530*/  UIMAD.WIDE.U32 UR34, UR8, UR40, UR26 ;  /* 0x00000028082272a5 */ /* 0x000fe2000f8e001a */
[----:B------:R-:W-:-:S03]  /*3540*/  IMAD.WIDE.U32 R104, R0, 0x10, R104 ;  /* 0x0000001000687825 */ /* 0x000fc600078e0068 */
[----:B------:R-:W-:Y:S02]  /*3550*/  UIMAD UR24, UR8, UR41, UR35 ;  /* 0x00000029081872a4 */ /* 0x000fe4000f8e0223 */
[----:B------:R-:W-:Y:S01]  /*3560*/  ULEA UR26, UP0, UR34, UR30, 0x2 ;  /* 0x0000001e221a7291 */ /* 0x000fe2000f8010ff */
[----:B------:R-:W3:Y:S04]  /*3570*/  LDG.E.128 R88, desc[UR32][R104.64] ;  /* 0x0000002068587981 */ /* 0x000ee8000c1e1d00 */
[----:B-1----:R-:W4:Y:S01]  /*3580*/  LDG.E.128 R92, desc[UR32][R104.64+0x200] ;  /* 0x00020020685c7981 */ /* 0x002f22000c1e1d00 */
[----:B------:R-:W-:-:S03]  /*3590*/  ULEA.HI.X UR34, UR34, UR31, UR24, 0x2, UP0 ;  /* 0x0000001f22227291 */ /* 0x000fc600080f1418 */
[----:B------:R-:W5:Y:S04]  /*35a0*/  LDG.E.128 R96, desc[UR32][R104.64+0x400] ;  /* 0x0004002068607981 */ /* 0x000f68000c1e1d00 */
[----:B------:R0:W5:Y:S01]  /*35b0*/  LDG.E.128 R100, desc[UR32][R104.64+0x600] ;  /* 0x0006002068647981 */ /* 0x000162000c1e1d00 */
[----:B------:R-:W-:Y:S02]  /*35c0*/  MOV R106, UR26 ;  /* 0x0000001a006a7c02 */ /* 0x000fe40008000f00 */
[----:B------:R-:W-:-:S05]  /*35d0*/  MOV R107, UR34 ;  /* 0x00000022006b7c02 */ /* 0x000fca0008000f00 */
        /* <DEDUP_REMOVED lines=8> */
[----:B------:R-:W-:Y:S01]  /*3660*/  LEA R116, R110, UR19, 0x2 ;  /* 0x000000136e747c11 */ /* 0x000fe2000f8e10ff */
[----:B--2---:R-:W-:-:S04]  /*3670*/  FMUL.FTZ R115, R3, 1.4426950216293334961 ;  /* 0x3fb8aa3b03737820 */ /* 0x004fc80000410000 */
[C---:B------:R-:W-:Y:S01]  /*3680*/  FMUL.FTZ R27, R115.reuse, R23 ;  /* 0x00000017731b7220 */ /* 0x040fe20000410000 */
[C---:B------:R-:W-:Y:S01]  /*3690*/  FMUL.FTZ R117, R115.reuse, R14 ;  /* 0x0000000e73757220 */ /* 0x040fe20000410000 */
[C---:B------:R-:W-:Y:S01]  /*36a0*/  FMUL.FTZ R2, R115.reuse, R22 ;  /* 0x0000001673027220 */ /* 0x040fe20000410000 */
[C---:B------:R-:W-:Y:S01]  /*36b0*/  FMUL.FTZ R0, R115.reuse, R21 ;  /* 0x0000001573007220 */ /* 0x040fe20000410000 */
[C---:B0-----:R-:W-:Y:S01]  /*36c0*/  FMUL.FTZ R104, R115.reuse, R20 ;  /* 0x0000001473687220 */ /* 0x041fe20000410000 */
[C---:B------:R-:W-:Y:S01]  /*36d0*/  FMUL.FTZ R105, R115.reuse, R19 ;  /* 0x0000001373697220 */ /* 0x040fe20000410000 */
[----:B------:R-:W0:Y:S01]  /*36e0*/  MUFU.EX2 R27, R27 ;  /* 0x0000001b001b7308 */ /* 0x000e220000000800 */
[C---:B-1----:R-:W-:Y:S01]  /*36f0*/  FMUL.FTZ R106, R115.reuse, R18 ;  /* 0x00000012736a7220 */ /* 0x042fe20000410000 */
[C---:B------:R-:W-:Y:S01]  /*3700*/  FMUL.FTZ R107, R115.reuse, R17 ;  /* 0x00000011736b7220 */ /* 0x040fe20000410000 */
[C---:B------:R-:W-:Y:S01]  /*3710*/  FMUL.FTZ R108, R115.reuse, R16 ;  /* 0x00000010736c7220 */ /* 0x040fe20000410000 */
[C---:B------:R-:W-:Y:S01]  /*3720*/  FMUL.FTZ R113, R115.reuse, R15 ;  /* 0x0000000f73717220 */ /* 0x040fe20000410000 */
[C---:B------:R-:W-:Y:S01]  /*3730*/  FMUL.FTZ R111, R115.reuse, R13 ;  /* 0x0000000d736f7220 */ /* 0x040fe20000410000 */
[C---:B------:R-:W-:Y:S01]  /*3740*/  FMUL.FTZ R112, R115.reuse, R12 ;  /* 0x0000000c73707220 */ /* 0x040fe20000410000 */
[C---:B------:R-:W-:Y:S01]  /*3750*/  FMUL.FTZ R114, R115.reuse, R10 ;  /* 0x0000000a73727220 */ /* 0x040fe20000410000 */
[----:B------:R1:W2:Y:S01]  /*3760*/  MUFU.EX2 R110, R117 ;  /* 0x00000075006e7308 */ /* 0x0002a20000000800 */
[----:B---3--:R-:W-:Y:S01]  /*3770*/  STS.128 [R25], R88 ;  /* 0x0000005819007388 */ /* 0x008fe20000000c00 */
[C---:B------:R-:W-:Y:S01]  /*3780*/  FMUL.FTZ R118, R115.reuse, R11 ;  /* 0x0000000b73767220 */ /* 0x040fe20000410000 */
[C---:B------:R-:W-:Y:S01]  /*3790*/  FMUL.FTZ R119, R115.reuse, R9 ;  /* 0x0000000973777220 */ /* 0x040fe20000410000 */
[----:B------:R3:W0:Y:S01]  /*37a0*/  MUFU.EX2 R109, R113 ;  /* 0x00000071006d7308 */ /* 0x0006220000000800 */
[----:B----4-:R-:W-:Y:S03]  /*37b0*/  STS.128 [R25+0x200], R92 ;  /* 0x0002005c19007388 */ /* 0x010fe60000000c00 */
[----:B------:R-:W4:Y:S01]  /*37c0*/  MUFU.EX2 R2, R2 ;  /* 0x0000000200027308 */ /* 0x000f220000000800 */
[----:B-----5:R-:W-:Y:S01]  /*37d0*/  STS.128 [R25+0x400], R96 ;  /* 0x0004006019007388 */ /* 0x020fe20000000c00 */
[----:B-1----:R-:W-:-:S02]  /*37e0*/  FMUL.FTZ R117, R115, R8 ;  /* 0x0000000873757220 */ /* 0x002fc40000410000 */
[----:B------:R-:W1:Y:S01]  /*37f0*/  MUFU.EX2 R0, R0 ;  /* 0x0000000000007308 */ /* 0x000e620000000800 */
[----:B------:R-:W-:Y:S01]  /*3800*/  STS.128 [R25+0x600], R100 ;  /* 0x0006006419007388 */ /* 0x000fe20000000c00 */
[----:B------:R-:W-:-:S03]  /*3810*/  NOP ;  /* 0x0000000000007918 */ /* 0x000fc60000000000 */
[----:B------:R-:W1:Y:S01]  /*3820*/  LDS.128 R88, [R24] ;  /* 0x0000000018587984 */ /* 0x000e620000000c00 */
[----:B------:R-:W0:Y:S01]  /*3830*/  MUFU.EX2 R104, R104 ;  /* 0x0000006800687308 */ /* 0x000e220000000800 */
[----:B------:R-:W-:Y:S02]  /*3840*/  R2UR UR34, R120 ;  /* 0x00000000782272ca */ /* 0x000fe400000e0000 */
[----:B------:R-:W1:Y:S01]  /*3850*/  LDS.128 R92, [R24+0x10] ;  /* 0x00001000185c7984 */ /* 0x000e620000000c00 */
[----:B------:R-:W1:Y:S03]  /*3860*/  MUFU.EX2 R105, R105 ;  /* 0x0000006900697308 */ /* 0x000e660000000800 */
[----:B------:R-:W1:Y:S01]  /*3870*/  LDS.128 R96, [R24+0x20] ;  /* 0x0000200018607984 */ /* 0x000e620000000c00 */
[----:B------:R-:W1:Y:S03]  /*3880*/  MUFU.EX2 R106, R106 ;  /* 0x0000006a006a7308 */ /* 0x000e660000000800 */
[----:B------:R-:W1:Y:S01]  /*3890*/  LDS.128 R100, [R24+0x30] ;  /* 0x0000300018647984 */ /* 0x000e620000000c00 */
[----:B------:R-:W1:Y:S03]  /*38a0*/  MUFU.EX2 R107, R107 ;  /* 0x0000006b006b7308 */ /* 0x000e660000000800 */
[----:B0-----:R0:W-:Y:S01]  /*38b0*/  STS [R116+0x4c60], R27 ;  /* 0x004c601b74007388 */ /* 0x0011e20000000800 */
[----:B------:R-:W0:Y:S04]  /*38c0*/  MUFU.EX2 R108, R108 ;  /* 0x0000006c006c7308 */ /* 0x000e280000000800 */
[----:B------:R-:W0:Y:S04]  /*38d0*/  MUFU.EX2 R111, R111 ;  /* 0x0000006f006f7308 */ /* 0x000e280000000800 */
[----:B------:R-:W0:Y:S04]  /*38e0*/  MUFU.EX2 R112, R112 ;  /* 0x0000007000707308 */ /* 0x000e280000000800 */
[----:B------:R3:W1:Y:S04]  /*38f0*/  MUFU.EX2 R113, R118 ;  /* 0x0000007600717308 */ /* 0x0006680000000800 */
[----:B------:R-:W1:Y:S04]  /*3900*/  MUFU.EX2 R114, R114 ;  /* 0x0000007200727308 */ /* 0x000e680000000800 */
[----:B------:R3:W1:Y:S04]  /*3910*/  MUFU.EX2 R115, R119 ;  /* 0x0000007700737308 */ /* 0x0006680000000800 */
[----:B0-----:R3:W0:Y:S01]  /*3920*/  MUFU.EX2 R116, R117 ;  /* 0x0000007500747308 */ /* 0x0016220000000800 */
[----:B------:R-:W-:Y:S06]  /*3930*/  BAR.SYNC.DEFER_BLOCKING 0x0 ;  /* 0x0000000000007b1d */ /* 0x000fec0000010000 */
[----:B--2-4-:R-:W-:Y:S05]  /*3940*/  @P2 BRA `(.L_x_2196) ;  /* 0x0000000000302947 */ /* 0x014fea0003800000 */
[----:B------:R-:W-:Y:S01]  /*3950*/  UISETP.NE.AND UP0, UPT, UR12, UR50, UPT ;  /* 0x000000320c00728c */ /* 0x000fe2000bf05270 */
[----:B---3--:R-:W-:-:S08]  /*3960*/  HFMA2 R117, -RZ, RZ, 1.875, 0 ;  /* 0x3f800000ff757431 */ /* 0x008fd000000001ff */
        /* <DEDUP_REMOVED lines=10> */
.L_x_2196:
[----:B------:R-:W2:Y:S01]  /*3a10*/  S2UR UR24, SR_CgaCtaId ;  /* 0x00000000001879c3 */ /* 0x000ea20000008800 */
[----:B------:R-:W-:Y:S02]  /*3a20*/  UMOV UR19, 0x400 ;  /* 0x0000040000137882 */ /* 0x000fe40000000000 */
[----:B--2---:R-:W-:-:S06]  /*3a30*/  ULEA UR19, UR24, UR19, 0x18 ;  /* 0x0000001318137291 */ /* 0x004fcc000f8ec0ff */
[----:B---3--:R-:W-:-:S06]  /*3a40*/  LEA R117, R26, UR19, 0x2 ;  /* 0x000000131a757c11 */ /* 0x008fcc000f8e10ff */
[----:B------:R-:W2:Y:S02]  /*3a50*/  LDS R117, [R117+0x5464] ;  /* 0x0054640075757984 */ /* 0x000ea40000000800 */
.L_x_2197:
[----:B------:R-:W-:Y:S05]  /*3a60*/  BSYNC.RECONVERGENT B0 ;  /* 0x0000000000007941 */ /* 0x000fea0003800200 */
.L_x_2195:
[----:B------:R-:W4:Y:S01]  /*3a70*/  @P1 LDC R119, c[0x0][0x38c] ;  /* 0x0000e300ff771b82 */ /* 0x000f220000000800 */
[----:B------:R-:W-:Y:S01]  /*3a80*/  MOV R118, UR12 ;  /* 0x0000000c00767c02 */ /* 0x000fe20008000f00 */
[----:B------:R-:W-:Y:S01]  /*3a90*/  FMUL.FTZ R142, R28, R23 ;  /* 0x000000171c8e7220 */ /* 0x000fe20000410000 */
[----:B------:R-:W-:Y:S02]  /*3aa0*/  MOV R121, 0x8 ;  /* 0x0000000800797802 */ /* 0x000fe40000000f00 */
[----:B------:R-:W-:Y:S01]  /*3ab0*/  @P1 IADD3 R118, PT, PT, R118, -0x2, RZ ;  /* 0xfffffffe76761810 */ /* 0x000fe20007ffe0ff */
[----:B------:R-:W-:Y:S01]  /*3ac0*/  FMUL.FTZ R140, R29, R22 ;  /* 0x000000161d8c7220 */ /* 0x000fe20000410000 */
[----:B------:R-:W-:Y:S01]  /*3ad0*/  FMUL.FTZ R123, R27, R2 ;  /* 0x000000021b7b7220 */ /* 0x000fe20000410000 */
[----:B------:R-:W-:Y:S02]  /*3ae0*/  FMUL.FTZ R139, R30, R21 ;  /* 0x000000151e8b7220 */ /* 0x000fe40000410000 */
[----:B------:R-:W-:Y:S01]  /*3af0*/  FFMA.FTZ R122, R2, R142, R140 ;  /* 0x0000008e027a7223 */ /* 0x000fe2000001008c */
[----:B-1----:R-:W-:Y:S01]  /*3b00*/  FMUL.FTZ R123, R0, R123 ;  /* 0x0000007b007b7220 */ /* 0x002fe20000410000 */
[----:B------:R-:W-:-:S02]  /*3b10*/  FMUL.FTZ R138, R31, R20 ;  /* 0x000000141f8a7220 */ /* 0x000fc40000410000 */
[----:B------:R-:W-:Y:S01]  /*3b20*/  FFMA.FTZ R125, R0, R122, R139 ;  /* 0x0000007a007d7223 */ /* 0x000fe2000001008b */
[----:B------:R-:W-:Y:S01]  /*3b30*/  FMUL.FTZ R122, R104, R123 ;  /* 0x0000007b687a7220 */ /* 0x000fe20000410000 */
[----:B----4-:R-:W-:Y:S02]  /*3b40*/  @P1 IMAD R120, R118, R119, UR8 ;  /* 0x0000000876781e24 */ /* 0x010fe4000f8e0277 */
[----:B------:R-:W-:Y:S01]  /*3b50*/  HFMA2 R118, -RZ, RZ, 1.875, 0 ;  /* 0x3f800000ff767431 */ /* 0x000fe200000001ff */
[----:B------:R-:W-:Y:S01]  /*3b60*/  MOV R119, RZ ;  /* 0x000000ff00777202 */ /* 0x000fe20000000f00 */
[----:B------:R-:W-:-:S04]  /*3b70*/  @P1 IMAD.WIDE R120, R120, R121, UR4 ;  /* 0x0000000478781e25 */ /* 0x000fc8000f8e0279 */
[----:B------:R-:W-:Y:S01]  /*3b80*/  FMUL.FTZ R137, R32, R19 ;  /* 0x0000001320897220 */ /* 0x000fe20000410000 */
[----:B------:R1:W5:Y:S01]  /*3b90*/  @P1 LDG.E.64 R118, desc[UR32][R120.64] ;  /* 0x0000002078761981 */ /* 0x000362000c1e1b00 */
[----:B------:R-:W-:Y:S01]  /*3ba0*/  FMUL.FTZ R136, R33, R18 ;  /* 0x0000001221887220 */ /* 0x000fe20000410000 */
[----:B------:R-:W-:Y:S01]  /*3bb0*/  FMUL.FTZ R135, R34, R17 ;  /* 0x0000001122877220 */ /* 0x000fe20000410000 */
[----:B------:R-:W-:Y:S01]  /*3bc0*/  FMUL.FTZ R134, R35, R16 ;  /* 0x0000001023867220 */ /* 0x000fe20000410000 */
[----:B------:R-:W-:Y:S01]  /*3bd0*/  FMUL.FTZ R133, R36, R15 ;  /* 0x0000000f24857220 */ /* 0x000fe20000410000 */
[----:B------:R-:W4:Y:S01]  /*3be0*/  S2UR UR24, SR_CgaCtaId ;  /* 0x00000000001879c3 */ /* 0x000f220000008800 */
[----:B------:R-:W-:Y:S01]  /*3bf0*/  FMUL.FTZ R132, R37, R14 ;  /* 0x0000000e25847220 */ /* 0x000fe20000410000 */
[----:B------:R-:W-:Y:S01]  /*3c00*/  FMUL.FTZ R131, R38, R13 ;  /* 0x0000000d26837220 */ /* 0x000fe20000410000 */
[----:B------:R-:W-:Y:S01]  /*3c10*/  FMUL.FTZ R130, R39, R12 ;  /* 0x0000000c27827220 */ /* 0x000fe20000410000 */
[----:B------:R-:W-:Y:S01]  /*3c20*/  FMUL.FTZ R129, R40, R11 ;  /* 0x0000000b28817220 */ /* 0x000fe20000410000 */
[----:B-1----:R-:W-:Y:S01]  /*3c30*/  FFMA.FTZ R120, R104, R125, R138 ;  /* 0x0000007d68787223 */ /* 0x002fe2000001008a */
[----:B------:R-:W-:Y:S01]  /*3c40*/  FMUL.FTZ R121, R105, R122 ;  /* 0x0000007a69797220 */ /* 0x000fe20000410000 */
[----:B------:R-:W-:Y:S01]  /*3c50*/  FMUL.FTZ R151, R41, R10 ;  /* 0x0000000a29977220 */ /* 0x000fe20000410000 */
[----:B------:R-:W-:Y:S01]  /*3c60*/  UMOV UR19, 0x400 ;  /* 0x0000040000137882 */ /* 0x000fe20000000000 */
        /* <DEDUP_REMOVED lines=9> */
[----:B------:R-:W-:-:S03]  /*3d00*/  FMUL.FTZ R120, R108, R121 ;  /* 0x000000796c787220 */ /* 0x000fc60000410000 */
[----:B------:R-:W-:Y:S01]  /*3d10*/  FFMA.FTZ R122, R108, R123, R134 ;  /* 0x0000007b6c7a7223 */ /* 0x000fe20000010086 */
[C---:B------:R-:W-:Y:S01]  /*3d20*/  FMUL.FTZ R121, R109.reuse, R120 ;  /* 0x000000786d797220 */ /* 0x040fe20000410000 */
[----:B----4-:R-:W-:Y:S02]  /*3d30*/  ULEA UR19, UR24, UR19, 0x18 ;  /* 0x0000001318137291 */ /* 0x010fe4000f8ec0ff */
[----:B------:R-:W-:Y:S01]  /*3d40*/  FFMA.FTZ R123, R109, R122, R133 ;  /* 0x0000007a6d7b7223 */ /* 0x000fe20000010085 */
[----:B------:R-:W-:-:S03]  /*3d50*/  FMUL.FTZ R120, R110, R121 ;  /* 0x000000796e787220 */ /* 0x000fc60000410000 */
[----:B------:R-:W-:Y:S01]  /*3d60*/  FFMA.FTZ R122, R110, R123, R132 ;  /* 0x0000007b6e7a7223 */ /* 0x000fe20000010084 */
[C---:B------:R-:W-:Y:S01]  /*3d70*/  FMUL.FTZ R121, R111.reuse, R120 ;  /* 0x000000786f797220 */ /* 0x040fe20000410000 */
[----:B------:R-:W-:Y:S02]  /*3d80*/  LEA R128, R128, UR19, 0x3 ;  /* 0x0000001380807c11 */ /* 0x000fe4000f8e18ff */
        /* <DEDUP_REMOVED lines=9> */
[----:B0-----:R-:W-:-:S03]  /*3e20*/  FMUL.FTZ R120, R116, R121 ;  /* 0x0000007974787220 */ /* 0x001fc60000410000 */
[----:B------:R-:W-:-:S05]  /*3e30*/  FFMA.FTZ R121, R116, R122, R153 ;  /* 0x0000007a74797223 */ /* 0x000fca0000010099 */
        /* <DEDUP_REMOVED lines=46> */
.L_x_2258:
[----:B------:R-:W-:Y:S01]  /*4120*/  ISETP.GE.AND P2, PT, R147, 0x10, PT ;  /* 0x000000109300780c */ /* 0x000fe20003f46270 */
[----:B--2---:R-:W-:Y:S01]  /*4130*/  FFMA.FTZ R127, R143, R127, R126 ;  /* 0x0000007f8f7f7223 */ /* 0x004fe2000001007e */
[----:B------:R-:W-:-:S04]  /*4140*/  UMOV UR24, 0xffffffff ;  /* 0xffffffff00187882 */ /* 0x000fc80000000000 */
[----:B------:R-:W-:-:S07]  /*4150*/  FSEL R144, R126, R127, !P2 ;  /* 0x0000007f7e907208 */ /* 0x000fce0005000000 */
[----:B01----:R-:W-:Y:S01]  /*4160*/  @P2 FMUL.FTZ R143, R143, R146 ;  /* 0x000000928f8f2220 */ /* 0x003fe20000410000 */
[----:B------:R-:W-:Y:S06]  /*4170*/  BRA.DIV UR24, `(.L_x_2200) ;  /* 0x0000004218d47947 */ /* 0x000fec000b800000 */
.L_x_2261:
[----:B------:R-:W-:-:S03]  /*4180*/  UMOV UR24, 0xffffffff ;  /* 0xffffffff00187882 */ /* 0x000fc60000000000 */
[----:B------:R-:W-:Y:S05]  /*4190*/  BRA.DIV UR24, `(.L_x_2201) ;  /* 0x0000004218f47947 */ /* 0x000fea000b800000 */
.L_x_2264:
[----:B------:R-:W-:-:S03]  /*41a0*/  UMOV UR24, 0xffffffff ;  /* 0xffffffff00187882 */ /* 0x000fc60000000000 */
[----:B------:R-:W-:Y:S05]  /*41b0*/  BRA.DIV UR24, `(.L_x_2202) ;  /* 0x0000004618147947 */ /* 0x000fea000b800000 */
[----:B------:R-:W0:Y:S04]  /*41c0*/  SHFL.UP PT, R143, R143, 0x1, RZ ;  /* 0x042000008f8f7989 */ /* 0x000e2800000e00ff */
[----:B------:R-:W1:Y:S04]  /*41d0*/  SHFL.UP PT, R144, R144, 0x1, RZ ;  /* 0x0420000090907989 */ /* 0x000e6800000e00ff */
[----:B-----5:R-:W2:Y:S04]  /*41e0*/  SHFL.IDX PT, R118, R118, RZ, 0x1f ;  /* 0x00001fff76767589 */ /* 0x020ea800000e0000 */
[----:B------:R-:W4:Y:S02]  /*41f0*/  SHFL.IDX PT, R119, R119, RZ, 0x1f ;  /* 0x00001fff77777589 */ /* 0x000f2400000e0000 */
.L_x_2270:
        /* <DEDUP_REMOVED lines=12> */
.L_x_2198:
[----:B------:R-:W-:Y:S05]  /*42c0*/  WARPSYNC.ALL ;  /* 0x0000000000007948 */ /* 0x000fea0003800000 */
[----:B------:R-:W-:Y:S01]  /*42d0*/  LOP3.LUT P2, RZ, R26, 0x1f, RZ, 0xc0, !PT ;  /* 0x0000001f1aff7812 */ /* 0x000fe2000784c0ff */
[----:B------:R-:W-:Y:S01]  /*42e0*/  BAR.SYNC.DEFER_BLOCKING 0x0 ;  /* 0x0000000000007b1d */ /* 0x000fe20000010000 */
[----:B-1---5:R-:W-:Y:S01]  /*42f0*/  MOV R119, UR50 ;  /* 0x0000003200777c02 */ /* 0x022fe20008000f00 */
[----:B0-----:R-:W-:Y:S01]  /*4300*/  FMUL.FTZ R120, R103, UR34 ;  /* 0x0000002267787c20 */ /* 0x001fe20008410000 */
[----:B------:R-:W-:Y:S01]  /*4310*/  FMUL.FTZ R122, R101, UR34 ;  /* 0x00000022657a7c20 */ /* 0x000fe20008410000 */
[----:B------:R-:W-:Y:S01]  /*4320*/  FMUL.FTZ R121, R100, UR34 ;  /* 0x0000002264797c20 */ /* 0x000fe20008410000 */
[----:B------:R-:W-:Y:S01]  /*4330*/  ISETP.LE.OR P2, PT, R119, UR12, P2 ;  /* 0x0000000c77007c0c */ /* 0x000fe20009743670 */
[----:B------:R-:W-:Y:S01]  /*4340*/  FMUL.FTZ R119, R102, UR34 ;  /* 0x0000002266777c20 */ /* 0x000fe20008410000 */
[----:B------:R-:W-:Y:S01]  /*4350*/  FMUL.FTZ R141, R55, R120 ;  /* 0x00000078378d7220 */ /* 0x000fe20000410000 */
[----:B------:R-:W-:Y:S01]  /*4360*/  FMUL.FTZ R143, R53, R122 ;  /* 0x0000007a358f7220 */ /* 0x000fe20000410000 */
[----:B------:R-:W-:Y:S01]  /*4370*/  FMUL.FTZ R144, R52, R121 ;  /* 0x0000007934907220 */ /* 0x000fe20000410000 */
[----:B------:R-:W-:Y:S01]  /*4380*/  FMUL.FTZ R122, R99, UR34 ;  /* 0x00000022637a7c20 */ /* 0x000fe20008410000 */
[----:B------:R-:W-:Y:S01]  /*4390*/  FMUL.FTZ R161, R98, UR34 ;  /* 0x0000002262a17c20 */ /* 0x000fe20008410000 */
[----:B------:R-:W-:Y:S01]  /*43a0*/  FMUL.FTZ R160, R97, UR34 ;  /* 0x0000002261a07c20 */ /* 0x000fe20008410000 */
[----:B------:R-:W-:Y:S01]  /*43b0*/  FMUL.FTZ R159, R96, UR34 ;  /* 0x00000022609f7c20 */ /* 0x000fe20008410000 */
[----:B------:R-:W-:Y:S01]  /*43c0*/  FMUL.FTZ R145, R51, R122 ;  /* 0x0000007a33917220 */ /* 0x000fe20000410000 */
        /* <DEDUP_REMOVED lines=13> */
[----:B------:R-:W-:Y:S01]  /*44a0*/  VOTEU.ALL UP0, P2 ;  /* 0x0000000000ff7886 */ /* 0x000fe20001000000 */
[----:B------:R-:W-:Y:S01]  /*44b0*/  FMUL.FTZ R147, R88, UR34 ;  /* 0x0000002258937c20 */ /* 0x000fe20008410000 */
[----:B------:R-:W-:Y:S01]  /*44c0*/  ISETP.GT.U32.AND P3, PT, R26, 0x1f, PT ;  /* 0x0000001f1a00780c */ /* 0x000fe20003f64070 */
[----:B------:R-:W-:Y:S01]  /*44d0*/  FMUL.FTZ R146, R5, R146 ;  /* 0x0000009205927220 */ /* 0x000fe20000410000 */
[----:B------:R-:W-:Y:S01]  /*44e0*/  BSSY B0, `(.L_x_2203) ;  /* 0x000008c000007945 */ /* 0x000fe20003800000 */
[----:B------:R-:W-:Y:S01]  /*44f0*/  @!UP0 ULEA UR24, UR8, UR19, 0x3 ;  /* 0x0000001308188291 */ /* 0x000fe2000f8e18ff */
[----:B------:R-:W-:Y:S01]  /*4500*/  FMUL.FTZ R147, R4, R147 ;  /* 0x0000009304937220 */ /* 0x000fe20000410000 */
[----:B0-----:R-:W-:Y:S01]  /*4510*/  FFMA.FTZ R27, R27, R118, R142 ;  /* 0x000000761b1b7223 */ /* 0x001fe2000001008e */
[----:B------:R-:W-:Y:S01]  /*4520*/  FMUL.FTZ R142, R54, R119 ;  /* 0x00000077368e7220 */ /* 0x000fe20000410000 */
[----:B--23--:R-:W-:-:S02]  /*4530*/  FMUL.FTZ R118, R116, R117 ;  /* 0x0000007574767220 */ /* 0x00cfc40000410000 */
[----:B------:R-:W-:Y:S01]  /*4540*/  FFMA.FTZ R140, R2, R27, R140 ;  /* 0x0000001b028c7223 */ /* 0x000fe2000001008c */
[----:B------:R-:W-:Y:S01]  /*4550*/  FFMA.FTZ R120, R116, R141, R142 ;  /* 0x0000008d74787223 */ /* 0x000fe2000001008e */
[C---:B------:R-:W-:Y:S02]  /*4560*/  FMUL.FTZ R119, R115.reuse, R118 ;  /* 0x0000007673777220 */ /* 0x040fe40000410000 */
[----:B------:R-:W-:Y:S01]  /*4570*/  FFMA.FTZ R139, R0, R140, R139 ;  /* 0x0000008c008b7223 */ /* 0x000fe2000001008b */
[----:B------:R-:W-:Y:S01]  /*4580*/  FFMA.FTZ R121, R115, R120, R143 ;  /* 0x0000007873797223 */ /* 0x000fe2000001008f */
[----:B------:R-:W-:Y:S02]  /*4590*/  FMUL.FTZ R118, R114, R119 ;  /* 0x0000007772767220 */ /* 0x000fe40000410000 */
[----:B------:R-:W-:Y:S01]  /*45a0*/  FFMA.FTZ R138, R104, R139, R138 ;  /* 0x0000008b688a7223 */ /* 0x000fe2000001008a */
[----:B------:R-:W-:Y:S01]  /*45b0*/  FFMA.FTZ R120, R114, R121, R144 ;  /* 0x0000007972787223 */ /* 0x000fe20000010090 */
[----:B------:R-:W-:Y:S01]  /*45c0*/  FMUL.FTZ R119, R113, R118 ;  /* 0x0000007671777220 */ /* 0x000fe20000410000 */
[----:B------:R-:W-:Y:S01]  /*45d0*/  FMUL.FTZ R121, R94, UR34 ;  /* 0x000000225e797c20 */ /* 0x000fe20008410000 */
[----:B------:R-:W-:Y:S01]  /*45e0*/  FFMA.FTZ R137, R105, R138, R137 ;  /* 0x0000008a69897223 */ /* 0x000fe20000010089 */
[----:B------:R-:W-:Y:S01]  /*45f0*/  FFMA.FTZ R120, R113, R120, R145 ;  /* 0x0000007871787223 */ /* 0x000fe20000010091 */
[----:B------:R-:W-:Y:S01]  /*4600*/  FMUL.FTZ R118, R112, R119 ;  /* 0x0000007770767220 */ /* 0x000fe20000410000 */
[----:B------:R-:W-:Y:S01]  /*4610*/  FMUL.FTZ R123, R46, R121 ;  /* 0x000000792e7b7220 */ /* 0x000fe20000410000 */
[----:B------:R-:W-:Y:S01]  /*4620*/  FFMA.FTZ R136, R106, R137, R136 ;  /* 0x000000896a887223 */ /* 0x000fe20000010088 */
[----:B------:R-:W-:Y:S01]  /*4630*/  FFMA.FTZ R120, R112, R120, R161 ;  /* 0x0000007870787223 */ /* 0x000fe200000100a1 */
[----:B------:R-:W-:-:S02]  /*4640*/  FMUL.FTZ R119, R111, R118 ;  /* 0x000000766f777220 */ /* 0x000fc40000410000 */
[----:B------:R-:W-:Y:S01]  /*4650*/  FFMA.FTZ R135, R107, R136, R135 ;  /* 0x000000886b877223 */ /* 0x000fe20000010087 */
[----:B------:R-:W-:Y:S01]  /*4660*/  FFMA.FTZ R120, R111, R120, R160 ;  /* 0x000000786f787223 */ /* 0x000fe200000100a0 */
[----:B------:R-:W-:Y:S01]  /*4670*/  FMUL.FTZ R118, R110, R119 ;  /* 0x000000776e767220 */ /* 0x000fe20000410000 */
[----:B------:R0:W-:Y:S01]  /*4680*/  STL [R1], R123 ;  /* 0x0000007b01007387 */ /* 0x0001e20000100800 */
[----:B------:R-:W-:Y:S01]  /*4690*/  FFMA.FTZ R134, R108, R135, R134 ;  /* 0x000000876c867223 */ /* 0x000fe20000010086 */
[----:B------:R-:W-:Y:S01]  /*46a0*/  FFMA.FTZ R120, R110, R120, R159 ;  /* 0x000000786e787223 */ /* 0x000fe2000001009f */
[C---:B------:R-:W-:Y:S02]  /*46b0*/  FMUL.FTZ R119, R109.reuse, R118 ;  /* 0x000000766d777220 */ /* 0x040fe40000410000 */
[C---:B------:R-:W-:Y:S01]  /*46c0*/  FFMA.FTZ R133, R109.reuse, R134, R133 ;  /* 0x000000866d857223 */ /* 0x040fe20000010085 */
[----:B------:R-:W-:Y:S01]  /*46d0*/  FFMA.FTZ R121, R109, R120, R158 ;  /* 0x000000786d797223 */ /* 0x000fe2000001009e */
[----:B------:R-:W-:-:S02]  /*46e0*/  FMUL.FTZ R118, R108, R119 ;  /* 0x000000776c767220 */ /* 0x000fc40000410000 */
[----:B------:R-:W-:Y:S01]  /*46f0*/  FFMA.FTZ R132, R110, R133, R132 ;  /* 0x000000856e847223 */ /* 0x000fe20000010084 */
[----:B------:R-:W-:Y:S01]  /*4700*/  FFMA.FTZ R121, R108, R121, R123 ;  /* 0x000000796c797223 */ /* 0x000fe2000001007b */
[----:B------:R-:W-:Y:S01]  /*4710*/  FMUL.FTZ R119, R107, R118 ;  /* 0x000000766b777220 */ /* 0x000fe20000410000 */
[----:B0-----:R-:W-:Y:S01]  /*4720*/  FMUL.FTZ R123, R90, UR34 ;  /* 0x000000225a7b7c20 */ /* 0x001fe20008410000 */
[----:B------:R-:W-:Y:S01]  /*4730*/  FFMA.FTZ R131, R111, R132, R131 ;  /* 0x000000846f837223 */ /* 0x000fe20000010083 */
[----:B------:R-:W-:Y:S01]  /*4740*/  FFMA.FTZ R121, R107, R121, R162 ;  /* 0x000000796b797223 */ /* 0x000fe200000100a2 */
[----:B------:R-:W-:Y:S01]  /*4750*/  FMUL.FTZ R118, R106, R119 ;  /* 0x000000776a767220 */ /* 0x000fe20000410000 */
[----:B------:R-:W-:Y:S01]  /*4760*/  FMUL.FTZ R154, R6, R123 ;  /* 0x0000007b069a7220 */ /* 0x000fe20000410000 */
        /* <DEDUP_REMOVED lines=9> */
[C---:B------:R-:W-:Y:S02]  /*4800*/  FMUL.FTZ R119, R0.reuse, R119 ;  /* 0x0000007700777220 */ /* 0x040fe40000410000 */
[----:B------:R-:W-:Y:S01]  /*4810*/  FFMA.FTZ R152, R115, R151, R152 ;  /* 0x0000009773987223 */ /* 0x000fe20000010098 */
[----:B------:R-:W-:Y:S01]  /*4820*/  FFMA.FTZ R121, R0, R121, R146 ;  /* 0x0000007900797223 */ /* 0x000fe20000010092 */
[----:B------:R-:W-:Y:S01]  /*4830*/  FMUL.FTZ R120, R2, R119 ;  /* 0x0000007702787220 */ /* 0x000fe20000410000 */
        /* <DEDUP_REMOVED lines=24> */
[----:B------:R-:W-:Y:S02]  /*49c0*/  MOV R164, R127 ;  /* 0x0000007f00a47202 */ /* 0x000fe40000000f00 */
[C---:B------:R-:W-:Y:S01]  /*49d0*/  LOP3.LUT R148, R26.reuse, 0x1f, RZ, 0xc0, !PT ;  /* 0x0000001f1a947812 */ /* 0x040fe200078ec0ff */
[----:B------:R-:W2:Y:S01]  /*49e0*/  SHFL.DOWN PT, R149, R163, 0x1, 0x1f ;  /* 0x08201f00a3957f89 */ /* 0x000ea200000e0000 */
[----:B------:R-:W-:Y:S02]  /*49f0*/  ISETP.NE.AND P2, PT, R26, 0x1f, PT ;  /* 0x0000001f1a00780c */ /* 0x000fe40003f45270 */
        /* <DEDUP_REMOVED lines=39> */
[----:B------:R3:W-:Y:S04]  /*4c70*/  STL [R1+0x8], R127 ;  /* 0x0000087f01007387 */ /* 0x0007e80000100800 */
[----:B------:R-:W4:Y:S04]  /*4c80*/  SHFL.IDX PT, R118, R118, RZ, 0x1f ;  /* 0x00001fff76767589 */ /* 0x000f2800000e0000 */
[----:B-12---:R3:W-:Y:S02]  /*4c90*/  STL [R1+0x4], R126 ;  /* 0x0000047e01007387 */ /* 0x0067e40000100800 */
.L_x_2287:
[----:B---3--:R-:W2:Y:S04]  /*4ca0*/  LDL.LU R127, [R1+0x8] ;  /* 0x00000800017f7983 */ /* 0x008ea80000300800 */
[----:B------:R-:W3:Y:S01]  /*4cb0*/  LDL.LU R126, [R1+0x4] ;  /* 0x00000400017e7983 */ /* 0x000ee20000300800 */
[C---:B0-----:R-:W-:Y:S01]  /*4cc0*/  @P2 FFMA.FTZ R119, R163.reuse, R119, R164 ;  /* 0x00000077a3772223 */ /* 0x041fe200000100a4 */
        /* <DEDUP_REMOVED lines=11> */
[----:B--2---:R-:W-:-:S02]  /*4d80*/  MOV R119, R127 ;  /* 0x0000007f00777202 */ /* 0x004fc40000000f00 */
[----:B---34-:R-:W-:-:S07]  /*4d90*/  MOV R118, R126 ;  /* 0x0000007e00767202 */ /* 0x018fce0000000f00 */
.L_x_2204:
[----:B------:R-:W-:Y:S05]  /*4da0*/  BSYNC B0 ;  /* 0x0000000000007941 */ /* 0x000fea0003800000 */
.L_x_2203:
[----:B-1----:R-:W2:Y:S01]  /*4db0*/  LDL.LU R120, [R1] ;  /* 0x0000000001787983 */ /* 0x002ea20000300800 */
[----:B------:R-:W-:Y:S05]  /*4dc0*/  WARPSYNC.ALL ;  /* 0x0000000000007948 */ /* 0x000fea0003800000 */
[----:B------:R-:W-:Y:S01]  /*4dd0*/  BAR.SYNC.DEFER_BLOCKING 0x0 ;  /* 0x0000000000007b1d */ /* 0x000fe20000010000 */
[----:B------:R-:W-:Y:S01]  /*4de0*/  FMUL.FTZ R121, R88, R27 ;  /* 0x0000001b58797220 */ /* 0x000fe20000410000 */
[----:B------:R-:W-:Y:S01]  /*4df0*/  FMUL.FTZ R89, R89, R140 ;  /* 0x0000008c59597220 */ /* 0x000fe20000410000 */
[----:B------:R-:W-:Y:S01]  /*4e00*/  FMUL.FTZ R90, R90, R139 ;  /* 0x0000008b5a5a7220 */ /* 0x000fe20000410000 */
[----:B------:R-:W-:Y:S01]  /*4e10*/  FMUL.FTZ R91, R91, R138 ;  /* 0x0000008a5b5b7220 */ /* 0x000fe20000410000 */
[----:B------:R-:W-:Y:S01]  /*4e20*/  FFMA.FTZ R88, R4, R121, RZ ;  /* 0x0000007904587223 */ /* 0x000fe200000100ff */
[----:B------:R-:W-:Y:S01]  /*4e30*/  ISETP.NE.AND P2, PT, R26, RZ, PT ;  /* 0x000000ff1a00720c */ /* 0x000fe20003f45270 */
[----:B------:R-:W-:Y:S01]  /*4e40*/  FMUL.FTZ R92, R92, R137 ;  /* 0x000000895c5c7220 */ /* 0x000fe20000410000 */
[----:B------:R-:W-:Y:S01]  /*4e50*/  FMUL.FTZ R93, R93, R136 ;  /* 0x000000885d5d7220 */ /* 0x000fe20000410000 */
[----:B------:R-:W-:Y:S01]  /*4e60*/  FFMA.FTZ R89, R5, R89, R88 ;  /* 0x0000005905597223 */ /* 0x000fe20000010058 */
[----:B------:R-:W-:Y:S01]  /*4e70*/  FMUL.FTZ R94, R94, R135 ;  /* 0x000000875e5e7220 */ /* 0x000fe20000410000 */
[----:B------:R-:W-:Y:S01]  /*4e80*/  FMUL.FTZ R95, R95, R134 ;  /* 0x000000865f5f7220 */ /* 0x000fe20000410000 */
[----:B------:R-:W-:Y:S01]  /*4e90*/  FMUL.FTZ R96, R96, R133 ;  /* 0x0000008560607220 */ /* 0x000fe20000410000 */
[----:B------:R-:W-:Y:S01]  /*4ea0*/  FFMA.FTZ R90, R6, R90, R89 ;  /* 0x0000005a065a7223 */ /* 0x000fe20000010059 */
[----:B------:R-:W-:Y:S01]  /*4eb0*/  FMUL.FTZ R89, R27, UR34 ;  /* 0x000000221b597c20 */ /* 0x000fe20008410000 */
[----:B------:R-:W-:Y:S01]  /*4ec0*/  FMUL.FTZ R97, R97, R132 ;  /* 0x0000008461617220 */ /* 0x000fe20000410000 */
[----:B------:R-:W-:Y:S01]  /*4ed0*/  FMUL.FTZ R98, R98, R131 ;  /* 0x0000008362627220 */ /* 0x000fe20000410000 */
[----:B------:R-:W-:Y:S01]  /*4ee0*/  FFMA.FTZ R91, R7, R91, R90 ;  /* 0x0000005b075b7223 */ /* 0x000fe2000001005a */
[----:B------:R-:W-:Y:S01]  /*4ef0*/  FMUL.FTZ R89, R4, R89 ;  /* 0x0000005904597220 */ /* 0x000fe20000410000 */
[----:B------:R-:W-:Y:S01]  /*4f00*/  VOTEU.ALL UP0, P2 ;  /* 0x0000000000ff7886 */ /* 0x000fe20001000000 */
[----:B------:R-:W-:Y:S01]  /*4f10*/  FMUL.FTZ R99, R99, R130 ;  /* 0x0000008263637220 */ /* 0x000fe20000410000 */
[----:B------:R-:W-:Y:S01]  /*4f20*/  FFMA.FTZ R92, R44, R92, R91 ;  /* 0x0000005c2c5c7223 */ /* 0x000fe2000001005b */
[----:B------:R-:W-:Y:S01]  /*4f30*/  SHF.L.U32 R91, R26, 0x4, RZ ;  /* 0x000000041a5b7819 */ /* 0x000fe200000006ff */
[----:B------:R-:W-:Y:S01]  /*4f40*/  FMUL.FTZ R100, R100, R129 ;  /* 0x0000008164647220 */ /* 0x000fe20000410000 */
[----:B------:R-:W1:Y:S01]  /*4f50*/  LDS R128, [R128+0x4764] ;  /* 0x0047640080807984 */ /* 0x000e620000000800 */
[----:B------:R-:W-:Y:S01]  /*4f60*/  FFMA.FTZ R93, R45, R93, R92 ;  /* 0x0000005d2d5d7223 */ /* 0x000fe2000001005c */
[----:B------:R-:W-:Y:S01]  /*4f70*/  @!UP0 ULEA UR24, UR8, UR19, 0x3 ;  /* 0x0000001308188291 */ /* 0x000fe2000f8e18ff */
[----:B------:R-:W-:Y:S01]  /*4f80*/  LEA.HI R88, R26, R91, RZ, 0x1f ;  /* 0x0000005b1a587211 */ /* 0x000fe200078ff8ff */
[----:B------:R-:W-:Y:S01]  /*4f90*/  FMUL.FTZ R92, R103, R153 ;  /* 0x00000099675c7220 */ /* 0x000fe20000410000 */
[----:B------:R-:W-:Y:S01]  /*4fa0*/  FFMA.FTZ R94, R46, R94, R93 ;  /* 0x0000005e2e5e7223 */ /* 0x000fe2000001005d */
[----:B------:R-:W-:Y:S01]  /*4fb0*/  FMUL.FTZ R90, R138, UR34 ;  /* 0x000000228a5a7c20 */ /* 0x000fe20008410000 */
[----:B------:R-:W-:Y:S01]  /*4fc0*/  ULEA UR26, UR12, 0xfffff800, 0xb ;  /* 0xfffff8000c1a7891 */ /* 0x000fe2000f8e58ff */
[----:B------:R-:W-:Y:S01]  /*4fd0*/  FMUL.FTZ R93, R102, R152 ;  /* 0x00000098665d7220 */ /* 0x000fe20000410000 */
[----:B------:R-:W-:Y:S01]  /*4fe0*/  FFMA.FTZ R95, R47, R95, R94 ;  /* 0x0000005f2f5f7223 */ /* 0x000fe2000001005e */
[----:B------:R-:W-:Y:S01]  /*4ff0*/  LEA R94, R88, UR19, 0x2 ;  /* 0x00000013585e7c11 */ /* 0x000fe2000f8e10ff */
[----:B------:R-:W-:Y:S01]  /*5000*/  FMUL.FTZ R88, R140, UR34 ;  /* 0x000000228c587c20 */ /* 0x000fe20008410000 */
[----:B0-----:R-:W-:Y:S01]  /*5010*/  @!P2 STS.64 [UR24+0x5660], R118 ;  /* 0x00566076ff00a988 */ /* 0x001fe20008000a18 */
[----:B------:R-:W-:Y:S01]  /*5020*/  FFMA.FTZ R96, R48, R96, R95 ;  /* 0x0000006030607223 */ /* 0x000fe2000001005f */
[----:B------:R-:W0:Y:S01]  /*5030*/  S2UR UR24, SR_CTAID.X ;  /* 0x00000000001879c3 */ /* 0x000e220000002500 */
[----:B------:R-:W-:Y:S01]  /*5040*/  FMUL.FTZ R95, R101, R151 ;  /* 0x00000097655f7220 */ /* 0x000fe20000410000 */
[----:B------:R3:W-:Y:S01]  /*5050*/  STS [R94+0x2110], R89 ;  /* 0x002110595e007388 */ /* 0x0007e20000000800 */
[----:B------:R-:W-:Y:S01]  /*5060*/  FFMA.FTZ R97, R49, R97, R96 ;  /* 0x0000006131617223 */ /* 0x000fe20000010060 */
[----:B------:R-:W-:Y:S01]  /*5070*/  LEA.HI R96, R91, R91, RZ, 0x1b ;  /* 0x0000005b5b607211 */ /* 0x000fe200078fd8ff */
[----:B------:R-:W-:Y:S01]  /*5080*/  FMUL.FTZ R91, R5, R88 ;  /* 0x00000058055b7220 */ /* 0x000fe20000410000 */
[----:B------:R-:W-:Y:S01]  /*5090*/  FMUL.FTZ R88, R136, UR34 ;  /* 0x0000002288587c20 */ /* 0x000fe20008410000 */
[----:B------:R-:W-:Y:S01]  /*50a0*/  FFMA.FTZ R98, R50, R98, R97 ;  /* 0x0000006232627223 */ /* 0x000fe20000010061 */
[----:B------:R-:W-:Y:S01]  /*50b0*/  FMUL.FTZ R97, R139, UR34 ;  /* 0x000000228b617c20 */ /* 0x000fe20008410000 */
[----:B------:R-:W-:Y:S01]  /*50c0*/  LEA R96, R96, UR19, 0x2 ;  /* 0x0000001360607c11 */ /* 0x000fe2000f8e10ff */
[----:B------:R-:W-:Y:S01]  /*50d0*/  FMUL.FTZ R103, R45, R88 ;  /* 0x000000582d677220 */ /* 0x000fe20000410000 */
[----:B------:R-:W-:Y:S01]  /*50e0*/  FFMA.FTZ R99, R51, R99, R98 ;  /* 0x0000006333637223 */ /* 0x000fe20000010062 */
[----:B---3--:R-:W-:Y:S01]  /*50f0*/  FMUL.FTZ R89, R135, UR34 ;  /* 0x0000002287597c20 */ /* 0x008fe20008410000 */
[----:B------:R-:W-:Y:S01]  /*5100*/  FMUL.FTZ R97, R6, R97 ;  /* 0x0000006106617220 */ /* 0x000fe20000410000 */
[----:B------:R3:W-:Y:S01]  /*5110*/  STS [R96+0x2114], R91 ;  /* 0x0021145b60007388 */ /* 0x0007e20000000800 */
[----:B------:R-:W-:Y:S01]  /*5120*/  FFMA.FTZ R100, R52, R100, R99 ;  /* 0x0000006434647223 */ /* 0x000fe20000010063 */
[----:B------:R-:W-:Y:S01]  /*5130*/  FMUL.FTZ R99, R7, R90 ;  /* 0x0000005a07637220 */ /* 0x000fe20000410000 */
[----:B------:R-:W-:Y:S01]  /*5140*/  FMUL.FTZ R90, R134, UR34 ;  /* 0x00000022865a7c20 */ /* 0x000fe20008410000 */
[----:B------:R4:W-:Y:S01]  /*5150*/  STS [R96+0x2118], R97 ;  /* 0x0021186160007388 */ /* 0x0009e20000000800 */
[----:B------:R-:W-:Y:S01]  /*5160*/  FMUL.FTZ R98, R130, UR34 ;  /* 0x0000002282627c20 */ /* 0x000fe20008410000 */
[----:B------:R-:W-:Y:S01]  /*5170*/  FMUL.FTZ R101, R137, UR34 ;  /* 0x0000002289657c20 */ /* 0x000fe20008410000 */
[----:B------:R-:W-:Y:S01]  /*5180*/  FFMA.FTZ R95, R53, R95, R100 ;  /* 0x0000005f355f7223 */ /* 0x000fe20000010064 */
[----:B------:R5:W-:Y:S01]  /*5190*/  STS [R96+0x211c], R99 ;  /* 0x00211c6360007388 */ /* 0x000be20000000800 */
[----:B------:R-:W-:Y:S01]  /*51a0*/  BSSY.RECONVERGENT B0, `(.L_x_2206) ;  /* 0x000005a000007945 */ /* 0x000fe20003800200 */
[----:B---3--:R-:W-:Y:S01]  /*51b0*/  FMUL.FTZ R91, R47, R90 ;  /* 0x0000005a2f5b7220 */ /* 0x008fe20000410000 */
[----:B------:R-:W-:Y:S01]  /*51c0*/  FMUL.FTZ R90, R132, UR34 ;  /* 0x00000022845a7c20 */ /* 0x000fe20008410000 */
[----:B-1----:R-:W-:Y:S01]  /*51d0*/  FFMA.FTZ R117, R128, R117, R141 ;  /* 0x0000007580757223 */ /* 0x002fe2000001008d */
[----:B------:R1:W-:Y:S01]  /*51e0*/  STS [R96+0x2124], R103 ;  /* 0x0021246760007388 */ /* 0x0003e20000000800 */
[----:B----4-:R-:W-:Y:S01]  /*51f0*/  FMUL.FTZ R97, R133, UR34 ;  /* 0x0000002285617c20 */ /* 0x010fe20008410000 */
[----:B------:R-:W-:Y:S01]  /*5200*/  FMUL.FTZ R101, R44, R101 ;  /* 0x000000652c657220 */ /* 0x000fe20000410000 */
[----:B------:R-:W-:Y:S01]  /*5210*/  FFMA.FTZ R116, R116, R117, R142 ;  /* 0x0000007574747223 */ /* 0x000fe2000001008e */
[----:B------:R3:W-:Y:S01]  /*5220*/  STS [R96+0x212c], R91 ;  /* 0x00212c5b60007388 */ /* 0x0007e20000000800 */
[----:B------:R-:W-:Y:S01]  /*5230*/  FMUL.FTZ R97, R48, R97 ;  /* 0x0000006130617220 */ /* 0x000fe20000410000 */
[----:B-----5:R-:W-:Y:S01]  /*5240*/  FMUL.FTZ R99, R49, R90 ;  /* 0x0000005a31637220 */ /* 0x020fe20000410000 */
[----:B------:R-:W-:Y:S01]  /*5250*/  FFMA.FTZ R115, R115, R116, R143 ;  /* 0x0000007473737223 */ /* 0x000fe2000001008f */
[----:B------:R-:W-:Y:S01]  /*5260*/  MOV R90, R26 ;  /* 0x0000001a005a7202 */ /* 0x000fe20000000f00 */
[----:B------:R4:W-:Y:S01]  /*5270*/  STS [R96+0x2120], R101 ;  /* 0x0021206560007388 */ /* 0x0009e20000000800 */
[----:B-1----:R-:W-:Y:S01]  /*5280*/  FMUL.FTZ R103, R51, R98 ;  /* 0x0000006233677220 */ /* 0x002fe20000410000 */
[----:B------:R-:W-:Y:S01]  /*5290*/  FFMA.FTZ R114, R114, R115, R144 ;  /* 0x0000007372727223 */ /* 0x000fe20000010090 */
[----:B------:R-:W-:Y:S01]  /*52a0*/  FMUL.FTZ R98, R151, UR34 ;  /* 0x0000002297627c20 */ /* 0x000fe20008410000 */
[----:B------:R1:W-:Y:S01]  /*52b0*/  STS [R96+0x2130], R97 ;  /* 0x0021306160007388 */ /* 0x0003e20000000800 */
[----:B---3--:R-:W-:-:S02]  /*52c0*/  HFMA2 R91, -RZ, RZ, 0, 0 ;  /* 0x00000000ff5b7431 */ /* 0x008fc400000001ff */
[----:B------:R-:W-:Y:S01]  /*52d0*/  FFMA.FTZ R94, R113, R114, R145 ;  /* 0x00000072715e7223 */ /* 0x000fe20000010091 */
[----:B------:R-:W-:Y:S01]  /*52e0*/  FMUL.FTZ R113, R46, R89 ;  /* 0x000000592e717220 */ /* 0x000fe20000410000 */
[----:B------:R3:W-:Y:S01]  /*52f0*/  STS [R96+0x2134], R99 ;  /* 0x0021346360007388 */ /* 0x0007e20000000800 */
[----:B------:R-:W0:Y:S01]  /*5300*/  LDC.64 R88, c[0x0][0x4d8] ;  /* 0x00013600ff587b82 */ /* 0x000e220000000a00 */
[----:B------:R-:W-:Y:S01]  /*5310*/  FFMA.FTZ R112, R112, R94, R161 ;  /* 0x0000005e70707223 */ /* 0x000fe200000100a1 */
[----:B----4-:R-:W-:Y:S01]  /*5320*/  FMUL.FTZ R101, R131, UR34 ;  /* 0x0000002283657c20 */ /* 0x010fe20008410000 */
[----:B------:R-:W-:Y:S02]  /*5330*/  STS [R96+0x2128], R113 ;  /* 0x0021287160007388 */ /* 0x000fe40000000800 */
[----:B------:R-:W-:Y:S01]  /*5340*/  FFMA.FTZ R160, R111, R112, R160 ;  /* 0x000000706fa07223 */ /* 0x000fe200000100a0 */
[----:B-1----:R-:W-:Y:S01]  /*5350*/  FMUL.FTZ R97, R53, R98 ;  /* 0x0000006235617220 */ /* 0x002fe20000410000 */
[----:B------:R-:W-:Y:S01]  /*5360*/  FMUL.FTZ R111, R152, UR34 ;  /* 0x00000022986f7c20 */ /* 0x000fe20008410000 */
[----:B------:R-:W-:Y:S01]  /*5370*/  FMUL.FTZ R101, R50, R101 ;  /* 0x0000006532657220 */ /* 0x000fe20000410000 */
[----:B------:R-:W-:Y:S01]  /*5380*/  FFMA.FTZ R110, R110, R160, R159 ;  /* 0x000000a06e6e7223 */ /* 0x000fe2000001009f */
[----:B------:R-:W-:Y:S01]  /*5390*/  STS [R96+0x213c], R103 ;  /* 0x00213c6760007388 */ /* 0x000fe20000000800 */
[----:B------:R-:W-:Y:S01]  /*53a0*/  FMUL.FTZ R111, R54, R111 ;  /* 0x0000006f366f7220 */ /* 0x000fe20000410000 */
[----:B---3--:R-:W-:Y:S01]  /*53b0*/  MOV R99, UR44 ;  /* 0x0000002c00637c02 */ /* 0x008fe20008000f00 */
[----:B------:R-:W-:Y:S01]  /*53c0*/  FFMA.FTZ R158, R109, R110, R158 ;  /* 0x0000006e6d9e7223 */ /* 0x000fe2000001009e */
[----:B------:R-:W-:Y:S01]  /*53d0*/  FMUL.FTZ R109, R129, UR34 ;  /* 0x00000022816d7c20 */ /* 0x000fe20008410000 */
[----:B------:R1:W-:Y:S03]  /*53e0*/  STS [R96+0x2144], R97 ;  /* 0x0021446160007388 */ /* 0x0003e60000000800 */
[----:B------:R-:W-:Y:S01]  /*53f0*/  FMUL.FTZ R109, R52, R109 ;  /* 0x0000006d346d7220 */ /* 0x000fe20000410000 */
[----:B------:R-:W-:Y:S04]  /*5400*/  STS [R96+0x2138], R101 ;  /* 0x0021386560007388 */ /* 0x000fe80000000800 */
[----:B------:R3:W-:Y:S01]  /*5410*/  STS [R96+0x2140], R109 ;  /* 0x0021406d60007388 */ /* 0x0007e20000000800 */
[----:B0-----:R-:W-:-:S04]  /*5420*/  IMAD.WIDE.U32 R90, R88, UR24, R90 ;  /* 0x00000018585a7c25 */ /* 0x001fc8000f8e005a */
[----:B------:R-:W-:Y:S01]  /*5430*/  FMUL.FTZ R88, R153, UR34 ;  /* 0x0000002299587c20 */ /* 0x000fe20008410000 */
[----:B------:R-:W-:Y:S01]  /*5440*/  STS [R96+0x2148], R111 ;  /* 0x0021486f60007388 */ /* 0x000fe20000000800 */
[----:B------:R-:W-:Y:S02]  /*5450*/  IMAD R91, R89, UR24, R91 ;  /* 0x00000018595b7c24 */ /* 0x000fe4000f8e025b */
[----:B-1----:R-:W-:Y:S01]  /*5460*/  FMUL.FTZ R97, R55, R88 ;  /* 0x0000005837617220 */ /* 0x002fe20000410000 */
[C---:B------:R-:W-:Y:S01]  /*5470*/  IADD3 R89, PT, PT, R26.reuse, 0x80, RZ ;  /* 0x000000801a597810 */ /* 0x040fe20007ffe0ff */
[----:B------:R-:W-:Y:S02]  /*5480*/  USHF.R.S32.HI UR24, URZ, 0x1f, UR9 ;  /* 0x0000001fff187899 */ /* 0x000fe40008011409 */
[----:B------:R-:W-:Y:S01]  /*5490*/  IMAD.WIDE.U32 R90, R99, UR9, R90 ;  /* 0x00000009635a7c25 */ /* 0x000fe2000f8e005a */
[----:B---3--:R-:W-:Y:S01]  /*54a0*/  IADD3 R109, PT, PT, R26, 0x200, RZ ;  /* 0x000002001a6d7810 */ /* 0x008fe20007ffe0ff */
[----:B------:R0:W-:Y:S01]  /*54b0*/  STS [R96+0x214c], R97 ;  /* 0x00214c6160007388 */ /* 0x0001e20000000800 */
[----:B------:R-:W-:Y:S01]  /*54c0*/  LEA.HI R89, R89, R26, RZ, 0x1b ;  /* 0x0000001a59597211 */ /* 0x000fe200078fd8ff */
[----:B------:R-:W-:Y:S01]  /*54d0*/  UIMAD UR24, UR24, UR44, URZ ;  /* 0x0000002c181872a4 */ /* 0x000fe2000f8e02ff */
[----:B------:R-:W-:Y:S02]  /*54e0*/  BAR.SYNC.DEFER_BLOCKING 0x0 ;  /* 0x0000000000007b1d */ /* 0x000fe40000010000 */
[----:B------:R-:W-:Y:S01]  /*54f0*/  LEA R99, R89, UR19, 0x2 ;  /* 0x0000001359637c11 */ /* 0x000fe2000f8e10ff */
[----:B------:R-:W-:Y:S01]  /*5500*/  UIMAD UR24, UR9, UR45, UR24 ;  /* 0x0000002d091872a4 */ /* 0x000fe2000f8e0218 */
[----:B------:R-:W-:Y:S01]  /*5510*/  IADD3 R88, P2, PT, R90, UR26, RZ ;  /* 0x0000001a5a587c10 */ /* 0x000fe2000ff5e0ff */
[----:B------:R-:W-:Y:S01]  /*5520*/  FFMA.FTZ R90, R54, R93, R95 ;  /* 0x0000005d365a7223 */ /* 0x000fe2000001005f */
[----:B------:R-:W-:-:S03]  /*5530*/  MOV R95, UR47 ;  /* 0x0000002f005f7c02 */ /* 0x000fc60008000f00 */
[----:B------:R-:W-:Y:S01]  /*5540*/  IADD3.X R89, PT, PT, R91, UR24, RZ, P2, !PT ;  /* 0x000000185b597c10 */ /* 0x000fe200097fe4ff */
[----:B------:R-:W-:Y:S01]  /*5550*/  FFMA.FTZ R92, R55, R92, R90 ;  /* 0x0000005c375c7223 */ /* 0x000fe2000001005a */
[----:B------:R-:W-:-:S05]  /*5560*/  MOV R91, UR46 ;  /* 0x0000002e005b7c02 */ /* 0x000fca0008000f00 */
[----:B------:R-:W-:-:S04]  /*5570*/  IMAD.WIDE.U32 R88, R91, UR8, R88 ;  /* 0x000000085b587c25 */ /* 0x000fc8000f8e0058 */
[----:B------:R-:W-:Y:S01]  /*5580*/  IMAD R91, R95, UR8, R89 ;  /* 0x000000085f5b7c24 */ /* 0x000fe2000f8e0259 */
[----:B------:R-:W-:Y:S02]  /*5590*/  LEA R90, P2, R88, UR48, 0x2 ;  /* 0x00000030585a7c11 */ /* 0x000fe4000f8410ff */
[----:B------:R-:W-:Y:S01]  /*55a0*/  IADD3 R89, PT, PT, R26, 0x100, RZ ;  /* 0x000001001a597810 */ /* 0x000fe20007ffe0ff */
[----:B------:R-:W1:Y:S01]  /*55b0*/  LDS R99, [R99+0x2310] ;  /* 0x0023100063637984 */ /* 0x000e620000000800 */
[----:B------:R-:W-:Y:S02]  /*55c0*/  LEA.HI.X R91, R88, UR49, R91, 0x2, P2 ;  /* 0x00000031585b7c11 */ /* 0x000fe400090f145b */
[----:B------:R-:W-:Y:S02]  /*55d0*/  IADD3 R95, PT, PT, R26, 0x180, RZ ;  /* 0x000001801a5f7810 */ /* 0x000fe40007ffe0ff */
[-C--:B------:R-:W-:Y:S02]  /*55e0*/  LEA.HI R89, R89, R26.reuse, RZ, 0x1b ;  /* 0x0000001a59597211 */ /* 0x080fe400078fd8ff */
[----:B------:R-:W-:-:S02]  /*55f0*/  LEA.HI R95, R95, R26, RZ, 0x1b ;  /* 0x0000001a5f5f7211 */ /* 0x000fc400078fd8ff */
[----:B------:R-:W-:Y:S01]  /*5600*/  LEA R98, R89, UR19, 0x2 ;  /* 0x0000001359627c11 */ /* 0x000fe2000f8e10ff */
[----:B--2---:R-:W-:-:S04]  /*5610*/  FFMA.FTZ R108, R108, R158, R120 ;  /* 0x0000009e6c6c7223 */ /* 0x004fc80000010078 */
[----:B------:R-:W-:-:S04]  /*5620*/  FFMA.FTZ R162, R107, R108, R162 ;  /* 0x0000006c6ba27223 */ /* 0x000fc800000100a2 */
[----:B------:R-:W-:-:S04]  /*5630*/  FFMA.FTZ R106, R106, R162, R157 ;  /* 0x000000a26a6a7223 */ /* 0x000fc8000001009d */
[----:B------:R-:W-:-:S04]  /*5640*/  FFMA.FTZ R105, R105, R106, R156 ;  /* 0x0000006a69697223 */ /* 0x000fc8000001009c */
[----:B------:R-:W-:-:S04]  /*5650*/  FFMA.FTZ R93, R104, R105, R154 ;  /* 0x00000069685d7223 */ /* 0x000fc8000001009a */
[----:B------:R-:W-:-:S04]  /*5660*/  FFMA.FTZ R0, R0, R93, R146 ;  /* 0x0000005d00007223 */ /* 0x000fc80000010092 */
[----:B0-----:R-:W-:Y:S01]  /*5670*/  FFMA.FTZ R96, R2, R0, R147 ;  /* 0x0000000002607223 */ /* 0x001fe20000010093 */
[----:B------:R-:W-:-:S04]  /*5680*/  LOP3.LUT R2, R26, UR26, RZ, 0xfc, !PT ;  /* 0x0000001a1a027c12 */ /* 0x000fc8000f8efcff */
[----:B------:R-:W-:-:S04]  /*5690*/  IADD3 R88, PT, PT, -R2, UR52, RZ ;  /* 0x0000003402587c10 */ /* 0x000fc8000fffe1ff */
[C---:B------:R-:W-:Y:S02]  /*56a0*/  ISETP.GE.AND P6, PT, R88.reuse, 0x1, PT ;  /* 0x000000015800780c */ /* 0x040fe40003fc6270 */
[C---:B------:R-:W-:Y:S02]  /*56b0*/  ISETP.GE.AND P5, PT, R88.reuse, 0x81, PT ;  /* 0x000000815800780c */ /* 0x040fe40003fa6270 */
[C---:B------:R-:W-:Y:S02]  /*56c0*/  ISETP.GE.AND P4, PT, R88.reuse, 0x101, PT ;  /* 0x000001015800780c */ /* 0x040fe40003f86270 */
[C---:B------:R-:W-:Y:S02]  /*56d0*/  ISETP.GE.AND P3, PT, R88.reuse, 0x181, PT ;  /* 0x000001815800780c */ /* 0x040fe40003f66270 */
[----:B------:R-:W-:-:S05]  /*56e0*/  ISETP.GE.AND P2, PT, R88, 0x201, PT ;  /* 0x000002015800780c */ /* 0x000fca0003f46270 */
[----:B-1----:R-:W-:Y:S08]  /*56f0*/  @!P6 BRA `(.L_x_2207) ;  /* 0x000000000010e947 */ /* 0x002ff00003800000 */
[----:B------:R-:W-:-:S04]  /*5700*/  LEA.HI R2, R26, R26, RZ, 0x1b ;  /* 0x0000001a1a027211 */ /* 0x000fc800078fd8ff */
[----:B------:R-:W-:-:S05]  /*5710*/  LEA R2, R2, UR19, 0x2 ;  /* 0x0000001302027c11 */ /* 0x000fca000f8e10ff */
[----:B------:R-:W0:Y:S04]  /*5720*/  LDS R89, [R2+0x2110] ;  /* 0x0021100002597984 */ /* 0x000e280000000800 */
[----:B0-----:R0:W-:Y:S02]  /*5730*/  REDG.E.ADD.F32.FTZ.RN.STRONG.GPU desc[UR32][R90.64], R89 ;  /* 0x000000595a0079a6 */ /* 0x0011e4000c12f320 */
.L_x_2207:
[----:B------:R-:W-:Y:S05]  /*5740*/  BSYNC.RECONVERGENT B0 ;  /* 0x0000000000007941 */ /* 0x000fea0003800200 */
.L_x_2206:
[----:B------:R-:W-:Y:S01]  /*5750*/  BSSY.RECONVERGENT B0, `(.L_x_2208) ;  /* 0x0000004000007945 */ /* 0x000fe20003800200 */
[----:B------:R-:W-:-:S03]  /*5760*/  ISETP.GE.AND P6, PT, R88, 0x281, PT ;  /* 0x000002815800780c */ /* 0x000fc60003fc6270 */
[----:B------:R-:W-:Y:S10]  /*5770*/  @!P5 BRA `(.L_x_2209) ;  /* 0x000000000004d947 */ /* 0x000ff40003800000 */
[----:B------:R1:W-:Y:S02]  /*5780*/  REDG.E.ADD.F32.FTZ.RN.STRONG.GPU desc[UR32][R90.64+0x200], R99 ;  /* 0x000200635a0079a6 */ /* 0x0003e4000c12f320 */
.L_x_2209:
[----:B------:R-:W-:Y:S05]  /*5790*/  BSYNC.RECONVERGENT B0 ;  /* 0x0000000000007941 */ /* 0x000fea0003800200 */
.L_x_2208:
[----:B0-----:R0:W2:Y:S01]  /*57a0*/  LDS R89, [R98+0x2510] ;  /* 0x0025100062597984 */ /* 0x0010a20000000800 */
[----:B------:R-:W-:Y:S01]  /*57b0*/  BSSY.RECONVERGENT B0, `(.L_x_2210) ;  /* 0x0000006000007945 */ /* 0x000fe20003800200 */
[----:B------:R-:W-:Y:S02]  /*57c0*/  IADD3 R97, PT, PT, R26, 0x280, RZ ;  /* 0x000002801a617810 */ /* 0x000fe40007ffe0ff */
[----:B------:R-:W-:Y:S02]  /*57d0*/  LEA.HI R2, R109, R26, RZ, 0x1b ;  /* 0x0000001a6d027211 */ /* 0x000fe400078fd8ff */
[----:B------:R-:W-:Y:S01]  /*57e0*/  LEA R95, R95, UR19, 0x2 ;  /* 0x000000135f5f7c11 */ /* 0x000fe2000f8e10ff */
[----:B------:R-:W-:Y:S06]  /*57f0*/  @!P4 BRA `(.L_x_2211) ;  /* 0x000000000004c947 */ /* 0x000fec0003800000 */
[----:B--2---:R3:W-:Y:S02]  /*5800*/  REDG.E.ADD.F32.FTZ.RN.STRONG.GPU desc[UR32][R90.64+0x400], R89 ;  /* 0x000400595a0079a6 */ /* 0x0047e4000c12f320 */
.L_x_2211:
[----:B------:R-:W-:Y:S05]  /*5810*/  BSYNC.RECONVERGENT B0 ;  /* 0x0000000000007941 */ /* 0x000fea0003800200 */
.L_x_2210:
[----:B--23--:R2:W3:Y:S01]  /*5820*/  LDS R89, [R95+0x2710] ;  /* 0x002710005f597984 */ /* 0x00c4e20000000800 */
[----:B------:R-:W-:Y:S01]  /*5830*/  BSSY.RECONVERGENT B0, `(.L_x_2212) ;  /* 0x0000005000007945 */ /* 0x000fe20003800200 */
[----:B------:R-:W-:Y:S02]  /*5840*/  LEA.HI R97, R97, R26, RZ, 0x1b ;  /* 0x0000001a61617211 */ /* 0x000fe400078fd8ff */
[----:B------:R-:W-:Y:S01]  /*5850*/  LEA R2, R2, UR19, 0x2 ;  /* 0x0000001302027c11 */ /* 0x000fe2000f8e10ff */
[----:B------:R-:W-:Y:S06]  /*5860*/  @!P3 BRA `(.L_x_2213) ;  /* 0x000000000004b947 */ /* 0x000fec0003800000 */
[----:B---3--:R4:W-:Y:S02]  /*5870*/  REDG.E.ADD.F32.FTZ.RN.STRONG.GPU desc[UR32][R90.64+0x600], R89 ;  /* 0x000600595a0079a6 */ /* 0x0089e4000c12f320 */
.L_x_2213:
[----:B------:R-:W-:Y:S05]  /*5880*/  BSYNC.RECONVERGENT B0 ;  /* 0x0000000000007941 */ /* 0x000fea0003800200 */
.L_x_2212:
[----:B---34-:R3:W4:Y:S01]  /*5890*/  LDS R89, [R2+0x2910] ;  /* 0x0029100002597984 */ /* 0x0187220000000800 */
[----:B------:R-:W-:Y:S01]  /*58a0*/  BSSY.RECONVERGENT B0, `(.L_x_2214) ;  /* 0x0000004000007945 */ /* 0x000fe20003800200 */
[----:B0-----:R-:W-:-:S03]  /*58b0*/  LEA R98, R97, UR19, 0x2 ;  /* 0x0000001361627c11 */ /* 0x001fc6000f8e10ff */
[----:B------:R-:W-:Y:S05]  /*58c0*/  @!P2 BRA `(.L_x_2215) ;  /* 0x000000000004a947 */ /* 0x000fea0003800000 */
[----:B----4-:R0:W-:Y:S02]  /*58d0*/  REDG.E.ADD.F32.FTZ.RN.STRONG.GPU desc[UR32][R90.64+0x800], R89 ;  /* 0x000800595a0079a6 */ /* 0x0101e4000c12f320 */
.L_x_2215:
[----:B------:R-:W-:Y:S05]  /*58e0*/  BSYNC.RECONVERGENT B0 ;  /* 0x0000000000007941 */ /* 0x000fea0003800200 */
.L_x_2214:
[----:B0---4-:R0:W4:Y:S01]  /*58f0*/  LDS R89, [R98+0x2b10] ;  /* 0x002b100062597984 */ /* 0x0111220000000800 */
[----:B------:R-:W-:Y:S01]  /*5900*/  BSSY.RECONVERGENT B0, `(.L_x_2216) ;  /* 0x0000005000007945 */ /* 0x000fe20003800200 */
[C---:B--2---:R-:W-:Y:S02]  /*5910*/  IADD3 R95, PT, PT, R26.reuse, 0x300, RZ ;  /* 0x000003001a5f7810 */ /* 0x044fe40007ffe0ff */
[----:B------:R-:W-:Y:S01]  /*5920*/  IADD3 R97, PT, PT, R26, 0x380, RZ ;  /* 0x000003801a617810 */ /* 0x000fe20007ffe0ff */
[----:B------:R-:W-:Y:S06]  /*5930*/  @!P6 BRA `(.L_x_2217) ;  /* 0x000000000004e947 */ /* 0x000fec0003800000 */
[----:B----4-:R2:W-:Y:S02]  /*5940*/  REDG.E.ADD.F32.FTZ.RN.STRONG.GPU desc[UR32][R90.64+0xa00], R89 ;  /* 0x000a00595a0079a6 */ /* 0x0105e4000c12f320 */
.L_x_2217:
[----:B------:R-:W-:Y:S05]  /*5950*/  BSYNC.RECONVERGENT B0 ;  /* 0x0000000000007941 */ /* 0x000fea0003800200 */
.L_x_2216:
[----:B--2-4-:R-:W-:Y:S01]  /*5960*/  LOP3.LUT R89, R26, 0x400, RZ, 0xfc, !PT ;  /* 0x000004001a597812 */ /* 0x014fe200078efcff */
[----:B------:R-:W-:Y:S01]  /*5970*/  BSSY.RECONVERGENT B0, `(.L_x_2218) ;  /* 0x000000f000007945 */ /* 0x000fe20003800200 */
[-C--:B------:R-:W-:Y:S02]  /*5980*/  LEA.HI R95, R95, R26.reuse, RZ, 0x1b ;  /* 0x0000001a5f5f7211 */ /* 0x080fe400078fd8ff */
[-C--:B---3--:R-:W-:Y:S02]  /*5990*/  LEA.HI R2, R89, R26.reuse, RZ, 0x1b ;  /* 0x0000001a59027211 */ /* 0x088fe400078fd8ff */
[----:B------:R-:W-:Y:S02]  /*59a0*/  LEA R89, R95, UR19, 0x2 ;  /* 0x000000135f597c11 */ /* 0x000fe4000f8e10ff */
[----:B------:R-:W-:Y:S02]  /*59b0*/  ISETP.GE.AND P6, PT, R88, 0x301, PT ;  /* 0x000003015800780c */ /* 0x000fe40003fc6270 */
[----:B------:R-:W-:-:S02]  /*59c0*/  LEA.HI R97, R97, R26, RZ, 0x1b ;  /* 0x0000001a61617211 */ /* 0x000fc400078fd8ff */
[----:B------:R-:W2:Y:S01]  /*59d0*/  LDS R89, [R89+0x2d10] ;  /* 0x002d100059597984 */ /* 0x000ea20000000800 */
[----:B-1----:R-:W-:Y:S02]  /*59e0*/  IADD3 R99, PT, PT, R26, 0x480, RZ ;  /* 0x000004801a637810 */ /* 0x002fe40007ffe0ff */
[----:B------:R-:W-:Y:S02]  /*59f0*/  LEA R97, R97, UR19, 0x2 ;  /* 0x0000001361617c11 */ /* 0x000fe4000f8e10ff */
[C---:B------:R-:W-:Y:S02]  /*5a00*/  ISETP.GE.AND P2, PT, R88.reuse, 0x381, PT ;  /* 0x000003815800780c */ /* 0x040fe40003f46270 */
[C---:B------:R-:W-:Y:S02]  /*5a10*/  ISETP.GE.AND P3, PT, R88.reuse, 0x401, PT ;  /* 0x000004015800780c */ /* 0x040fe40003f66270 */
[C---:B------:R-:W-:Y:S02]  /*5a20*/  ISETP.GE.AND P4, PT, R88.reuse, 0x481, PT ;  /* 0x000004815800780c */ /* 0x040fe40003f86270 */
[----:B------:R-:W-:Y:S01]  /*5a30*/  ISETP.GE.AND P5, PT, R88, 0x501, PT ;  /* 0x000005015800780c */ /* 0x000fe20003fa6270 */
[----:B------:R-:W-:-:S12]  /*5a40*/  @!P6 BRA `(.L_x_2219) ;  /* 0x000000000004e947 */ /* 0x000fd80003800000 */
[----:B--2---:R1:W-:Y:S02]  /*5a50*/  REDG.E.ADD.F32.FTZ.RN.STRONG.GPU desc[UR32][R90.64+0xc00], R89 ;  /* 0x000c00595a0079a6 */ /* 0x0043e4000c12f320 */
.L_x_2219:
[----:B------:R-:W-:Y:S05]  /*5a60*/  BSYNC.RECONVERGENT B0 ;  /* 0x0000000000007941 */ /* 0x000fea0003800200 */
.L_x_2218:
[----:B-12---:R1:W2:Y:S01]  /*5a70*/  LDS R89, [R97+0x2f10] ;  /* 0x002f100061597984 */ /* 0x0062a20000000800 */
[----:B------:R-:W-:Y:S01]  /*5a80*/  BSSY.RECONVERGENT B0, `(.L_x_2220) ;  /* 0x0000006000007945 */ /* 0x000fe20003800200 */
[----:B------:R-:W-:Y:S02]  /*5a90*/  IADD3 R95, PT, PT, R26, 0x500, RZ ;  /* 0x000005001a5f7810 */ /* 0x000fe40007ffe0ff */
[----:B------:R-:W-:Y:S02]  /*5aa0*/  LEA.HI R99, R99, R26, RZ, 0x1b ;  /* 0x0000001a63637211 */ /* 0x000fe400078fd8ff */
[----:B------:R-:W-:Y:S01]  /*5ab0*/  LEA R2, R2, UR19, 0x2 ;  /* 0x0000001302027c11 */ /* 0x000fe2000f8e10ff */
[----:B------:R-:W-:Y:S06]  /*5ac0*/  @!P2 BRA `(.L_x_2221) ;  /* 0x000000000004a947 */ /* 0x000fec0003800000 */
[----:B--2---:R3:W-:Y:S02]  /*5ad0*/  REDG.E.ADD.F32.FTZ.RN.STRONG.GPU desc[UR32][R90.64+0xe00], R89 ;  /* 0x000e00595a0079a6 */ /* 0x0047e4000c12f320 */
.L_x_2221:
[----:B------:R-:W-:Y:S05]  /*5ae0*/  BSYNC.RECONVERGENT B0 ;  /* 0x0000000000007941 */ /* 0x000fea0003800200 */
.L_x_2220:
[----:B--23--:R2:W3:Y:S01]  /*5af0*/  LDS R89, [R2+0x3110] ;  /* 0x0031100002597984 */ /* 0x00c4e20000000800 */
[----:B------:R-:W-:Y:S01]  /*5b00*/  BSSY.RECONVERGENT B0, `(.L_x_2222) ;  /* 0x0000005000007945 */ /* 0x000fe20003800200 */
[----:B------:R-:W-:Y:S02]  /*5b10*/  LEA.HI R95, R95, R26, RZ, 0x1b ;  /* 0x0000001a5f5f7211 */ /* 0x000fe400078fd8ff */
[----:B------:R-:W-:Y:S01]  /*5b20*/  LEA R99, R99, UR19, 0x2 ;  /* 0x0000001363637c11 */ /* 0x000fe2000f8e10ff */
[----:B------:R-:W-:Y:S06]  /*5b30*/  @!P3 BRA `(.L_x_2223) ;  /* 0x000000000004b947 */ /* 0x000fec0003800000 */
[----:B---3--:R4:W-:Y:S02]  /*5b40*/  REDG.E.ADD.F32.FTZ.RN.STRONG.GPU desc[UR32][R90.64+0x1000], R89 ;  /* 0x001000595a0079a6 */ /* 0x0089e4000c12f320 */
.L_x_2223:
[----:B------:R-:W-:Y:S05]  /*5b50*/  BSYNC.RECONVERGENT B0 ;  /* 0x0000000000007941 */ /* 0x000fea0003800200 */
.L_x_2222:
[----:B---34-:R3:W4:Y:S01]  /*5b60*/  LDS R89, [R99+0x3310] ;  /* 0x0033100063597984 */ /* 0x0187220000000800 */
[----:B------:R-:W-:Y:S01]  /*5b70*/  BSSY.RECONVERGENT B0, `(.L_x_2224) ;  /* 0x0000005000007945 */ /* 0x000fe20003800200 */
[----:B-1----:R-:W-:Y:S02]  /*5b80*/  IADD3 R97, PT, PT, R26, 0x580, RZ ;  /* 0x000005801a617810 */ /* 0x002fe40007ffe0ff */
[----:B------:R-:W-:Y:S01]  /*5b90*/  LEA R95, R95, UR19, 0x2 ;  /* 0x000000135f5f7c11 */ /* 0x000fe2000f8e10ff */
[----:B------:R-:W-:Y:S06]  /*5ba0*/  @!P4 BRA `(.L_x_2225) ;  /* 0x000000000004c947 */ /* 0x000fec0003800000 */
[----:B----4-:R1:W-:Y:S02]  /*5bb0*/  REDG.E.ADD.F32.FTZ.RN.STRONG.GPU desc[UR32][R90.64+0x1200], R89 ;  /* 0x001200595a0079a6 */ /* 0x0103e4000c12f320 */
.L_x_2225:
[----:B------:R-:W-:Y:S05]  /*5bc0*/  BSYNC.RECONVERGENT B0 ;  /* 0x0000000000007941 */ /* 0x000fea0003800200 */
.L_x_2224:
[----:B-1--4-:R1:W4:Y:S01]  /*5bd0*/  LDS R89, [R95+0x3510] ;  /* 0x003510005f597984 */ /* 0x0123220000000800 */
[----:B------:R-:W-:Y:S01]  /*5be0*/  BSSY.RECONVERGENT B0, `(.L_x_2226) ;  /* 0x0000004000007945 */ /* 0x000fe20003800200 */
[----:B------:R-:W-:-:S03]  /*5bf0*/  LEA.HI R97, R97, R26, RZ, 0x1b ;  /* 0x0000001a61617211 */ /* 0x000fc600078fd8ff */
[----:B------:R-:W-:Y:S05]  /*5c00*/  @!P5 BRA `(.L_x_2227) ;  /* 0x000000000004d947 */ /* 0x000fea0003800000 */
[----:B----4-:R4:W-:Y:S02]  /*5c10*/  REDG.E.ADD.F32.FTZ.RN.STRONG.GPU desc[UR32][R90.64+0x1400], R89 ;  /* 0x001400595a0079a6 */ /* 0x0109e4000c12f320 */
.L_x_2227:
[----:B------:R-:W-:Y:S05]  /*5c20*/  BSYNC.RECONVERGENT B0 ;  /* 0x0000000000007941 */ /* 0x000fea0003800200 */
.L_x_2226:
[----:B----4-:R-:W-:Y:S01]  /*5c30*/  LEA R89, R97, UR19, 0x2 ;  /* 0x0000001361597c11 */ /* 0x010fe2000f8e10ff */
[----:B------:R-:W-:Y:S01]  /*5c40*/  BSSY.RECONVERGENT B0, `(.L_x_2228) ;  /* 0x000000b000007945 */ /* 0x000fe20003800200 */
[----:B------:R-:W-:Y:S01]  /*5c50*/  ISETP.GE.AND P6, PT, R88, 0x581, PT ;  /* 0x000005815800780c */ /* 0x000fe20003fc6270 */
[-C--:B--2---:R-:W-:Y:S01]  /*5c60*/  FFMA.FTZ R2, R28, -R23.reuse, R27 ;  /* 0x800000171c027223 */ /* 0x084fe2000001001b */
[----:B------:R-:W-:Y:S01]  /*5c70*/  ISETP.GE.AND P2, PT, R88, 0x601, PT ;  /* 0x000006015800780c */ /* 0x000fe20003f46270 */
[----:B------:R-:W-:Y:S01]  /*5c80*/  FMUL.FTZ R27, R96, R23 ;  /* 0x00000017601b7220 */ /* 0x000fe20000410000 */
[----:B------:R-:W2:Y:S01]  /*5c90*/  LDS R89, [R89+0x3710] ;  /* 0x0037100059597984 */ /* 0x000ea20000000800 */
[C---:B------:R-:W-:Y:S02]  /*5ca0*/  ISETP.GE.AND P3, PT, R88.reuse, 0x681, PT ;  /* 0x000006815800780c */ /* 0x040fe40003f66270 */
[C---:B------:R-:W-:Y:S02]  /*5cb0*/  ISETP.GE.AND P4, PT, R88.reuse, 0x701, PT ;  /* 0x000007015800780c */ /* 0x040fe40003f86270 */
[----:B------:R-:W-:-:S04]  /*5cc0*/  ISETP.GE.AND P5, PT, R88, 0x781, PT ;  /* 0x000007815800780c */ /* 0x000fc80003fa6270 */
[----:B------:R-:W-:Y:S09]  /*5cd0*/  @!P6 BRA `(.L_x_2229) ;  /* 0x000000000004e947 */ /* 0x000ff20003800000 */
[----:B--2---:R4:W-:Y:S02]  /*5ce0*/  REDG.E.ADD.F32.FTZ.RN.STRONG.GPU desc[UR32][R90.64+0x1600], R89 ;  /* 0x001600595a0079a6 */ /* 0x0049e4000c12f320 */
.L_x_2229:
[----:B------:R-:W-:Y:S05]  /*5cf0*/  BSYNC.RECONVERGENT B0 ;  /* 0x0000000000007941 */ /* 0x000fea0003800200 */
.L_x_2228:
[-C--:B-1----:R-:W-:Y:S01]  /*5d00*/  FFMA.FTZ R95, R29, -R22.reuse, R140 ;  /* 0x800000161d5f7223 */ /* 0x082fe2000001008c */
[----:B------:R-:W-:Y:S01]  /*5d10*/  FMUL.FTZ R88, R0, R22 ;  /* 0x0000001600587220 */ /* 0x000fe20000410000 */
[----:B------:R-:W-:Y:S01]  /*5d20*/  FFMA.FTZ R97, R27, R2, RZ ;  /* 0x000000021b617223 */ /* 0x000fe200000100ff */
[-C--:B------:R-:W-:Y:S01]  /*5d30*/  FFMA.FTZ R102, R30, -R21.reuse, R139 ;  /* 0x800000151e667223 */ /* 0x080fe2000001008b */
[----:B--2-4-:R-:W-:Y:S01]  /*5d40*/  FMUL.FTZ R89, R93, R21 ;  /* 0x000000155d597220 */ /* 0x014fe20000410000 */
[-C--:B------:R-:W-:Y:S01]  /*5d50*/  FFMA.FTZ R111, R31, -R20.reuse, R138 ;  /* 0x800000141f6f7223 */ /* 0x080fe2000001008a */
[----:B------:R-:W-:Y:S01]  /*5d60*/  FFMA.FTZ R100, R88, R95, R97 ;  /* 0x0000005f58647223 */ /* 0x000fe20000010061 */
[----:B0-----:R-:W-:Y:S01]  /*5d70*/  FMUL.FTZ R98, R105, R20 ;  /* 0x0000001469627220 */ /* 0x001fe20000410000 */
[----:B------:R-:W-:Y:S01]  /*5d80*/  IADD3 R101, PT, PT, R26, 0x600, RZ ;  /* 0x000006001a657810 */ /* 0x000fe20007ffe0ff */
[-C--:B------:R-:W-:Y:S01]  /*5d90*/  FFMA.FTZ R126, R32, -R19.reuse, R137 ;  /* 0x80000013207e7223 */ /* 0x080fe20000010089 */
[----:B---3--:R-:W-:Y:S01]  /*5da0*/  FFMA.FTZ R99, R89, R102, R100 ;  /* 0x0000006659637223 */ /* 0x008fe20000010064 */
[----:B------:R-:W-:Y:S01]  /*5db0*/  FMUL.FTZ R97, R106, R19 ;  /* 0x000000136a617220 */ /* 0x000fe20000410000 */
[-C--:B------:R-:W-:Y:S01]  /*5dc0*/  FFMA.FTZ R121, R33, -R18.reuse, R136 ;  /* 0x8000001221797223 */ /* 0x080fe20000010088 */
[----:B------:R-:W-:Y:S01]  /*5dd0*/  FMUL.FTZ R100, R162, R18 ;  /* 0x00000012a2647220 */ /* 0x000fe20000410000 */
[----:B------:R-:W-:Y:S01]  /*5de0*/  FFMA.FTZ R104, R98, R111, R99 ;  /* 0x0000006f62687223 */ /* 0x000fe20000010063 */
[----:B------:R-:W-:Y:S01]  /*5df0*/  LEA.HI R99, R101, R26, RZ, 0x1b ;  /* 0x0000001a65637211 */ /* 0x000fe200078fd8ff */
[-C--:B------:R-:W-:Y:S01]  /*5e00*/  FFMA.FTZ R128, R34, -R17.reuse, R135 ;  /* 0x8000001122807223 */ /* 0x080fe20000010087 */
[----:B------:R-:W-:Y:S01]  /*5e10*/  IADD3 R103, PT, PT, R26, 0x680, RZ ;  /* 0x000006801a677810 */ /* 0x000fe20007ffe0ff */
[----:B------:R-:W-:Y:S01]  /*5e20*/  FFMA.FTZ R101, R97, R126, R104 ;  /* 0x0000007e61657223 */ /* 0x000fe20000010068 */
[----:B------:R-:W-:Y:S01]  /*5e30*/  LEA R107, R99, UR19, 0x2 ;  /* 0x00000013636b7c11 */ /* 0x000fe2000f8e10ff */
[----:B------:R-:W-:Y:S01]  /*5e40*/  FMUL.FTZ R99, R108, R17 ;  /* 0x000000116c637220 */ /* 0x000fe20000410000 */
[----:B------:R-:W-:Y:S01]  /*5e50*/  LEA.HI R103, R103, R26, RZ, 0x1b ;  /* 0x0000001a67677211 */ /* 0x000fe200078fd8ff */
[----:B------:R-:W-:Y:S01]  /*5e60*/  FFMA.FTZ R118, R100, R121, R101 ;  /* 0x0000007964767223 */ /* 0x000fe20000010065 */
[----:B------:R-:W-:Y:S01]  /*5e70*/  BSSY.RECONVERGENT B0, `(.L_x_2230) ;  /* 0x0000008000007945 */ /* 0x000fe20003800200 */
[----:B------:R0:W1:Y:S01]  /*5e80*/  LDS R101, [R107+0x3910] ;  /* 0x003910006b657984 */ /* 0x0000620000000800 */
[----:B------:R-:W-:Y:S01]  /*5e90*/  LEA R113, R103, UR19, 0x2 ;  /* 0x0000001367717c11 */ /* 0x000fe2000f8e10ff */
[-C--:B------:R-:W-:Y:S01]  /*5ea0*/  FFMA.FTZ R123, R35, -R16.reuse, R134 ;  /* 0x80000010237b7223 */ /* 0x080fe20000010086 */
[----:B------:R-:W-:Y:S01]  /*5eb0*/  FMUL.FTZ R104, R158, R16 ;  /* 0x000000109e687220 */ /* 0x000fe20000410000 */
[----:B------:R-:W-:Y:S01]  /*5ec0*/  FFMA.FTZ R103, R99, R128, R118 ;  /* 0x0000008063677223 */ /* 0x000fe20000010076 */
[----:B------:R-:W-:Y:S06]  /*5ed0*/  @!P2 BRA `(.L_x_2231) ;  /* 0x000000000004a947 */ /* 0x000fec0003800000 */
[----:B-1----:R2:W-:Y:S02]  /*5ee0*/  REDG.E.ADD.F32.FTZ.RN.STRONG.GPU desc[UR32][R90.64+0x1800], R101 ;  /* 0x001800655a0079a6 */ /* 0x0025e4000c12f320 */
.L_x_2231:
[----:B------:R-:W-:Y:S05]  /*5ef0*/  BSYNC.RECONVERGENT B0 ;  /* 0x0000000000007941 */ /* 0x000fea0003800200 */
.L_x_2230:
[----:B------:R-:W-:Y:S01]  /*5f00*/  FFMA.FTZ R120, R104, R123, R103 ;  /* 0x0000007b68787223 */ /* 0x000fe20000010067 */
[----:B------:R-:W-:Y:S01]  /*5f10*/  BSSY.RECONVERGENT B0, `(.L_x_2232) ;  /* 0x0000006000007945 */ /* 0x000fe20003800200 */
[----:B------:R3:W4:Y:S01]  /*5f20*/  LDS R103, [R113+0x3b10] ;  /* 0x003b100071677984 */ /* 0x0007220000000800 */
[-C--:B------:R-:W-:Y:S01]  /*5f30*/  FFMA.FTZ R134, R36, -R15.reuse, R133 ;  /* 0x8000000f24867223 */ /* 0x080fe20000010085 */
[----:B-12---:R-:W-:Y:S01]  /*5f40*/  FMUL.FTZ R101, R110, R15 ;  /* 0x0000000f6e657220 */ /* 0x006fe20000410000 */
[----:B------:R-:W-:Y:S06]  /*5f50*/  @!P3 BRA `(.L_x_2233) ;  /* 0x000000000004b947 */ /* 0x000fec0003800000 */
[----:B----4-:R1:W-:Y:S02]  /*5f60*/  REDG.E.ADD.F32.FTZ.RN.STRONG.GPU desc[UR32][R90.64+0x1a00], R103 ;  /* 0x001a00675a0079a6 */ /* 0x0103e4000c12f320 */
.L_x_2233:
[----:B------:R-:W-:Y:S05]  /*5f70*/  BSYNC.RECONVERGENT B0 ;  /* 0x0000000000007941 */ /* 0x000fea0003800200 */
.L_x_2232:
[----:B------:R-:W-:Y:S01]  /*5f80*/  IADD3 R119, PT, PT, R26, 0x700, RZ ;  /* 0x000007001a777810 */ /* 0x000fe20007ffe0ff */
[----:B------:R-:W-:Y:S01]  /*5f90*/  FFMA.FTZ R127, R39, -R12, R130 ;  /* 0x8000000c277f7223 */ /* 0x000fe20000010082 */
[----:B------:R-:W-:Y:S01]  /*5fa0*/  FFMA.FTZ R130, R40, -R11, R129 ;  /* 0x8000000b28827223 */ /* 0x000fe20000010081 */
[----:B------:R-:W-:Y:S01]  /*5fb0*/  IADD3 R129, PT, PT, R26, 0x780, RZ ;  /* 0x000007801a817810 */ /* 0x000fe20007ffe0ff */
[----:B------:R-:W-:Y:S01]  /*5fc0*/  FFMA.FTZ R125, R37, -R14, R132 ;  /* 0x8000000e257d7223 */ /* 0x000fe20000010084 */
[-C--:B------:R-:W-:Y:S01]  /*5fd0*/  LEA.HI R119, R119, R26.reuse, RZ, 0x1b ;  /* 0x0000001a77777211 */ /* 0x080fe200078fd8ff */
[-C--:B------:R-:W-:Y:S01]  /*5fe0*/  FFMA.FTZ R132, R38, -R13.reuse, R131 ;  /* 0x8000000d26847223 */ /* 0x080fe20000010083 */
[----:B------:R-:W-:Y:S01]  /*5ff0*/  LEA.HI R129, R129, R26, RZ, 0x1b ;  /* 0x0000001a81817211 */ /* 0x000fe200078fd8ff */
[----:B------:R-:W-:Y:S01]  /*6000*/  FMUL.FTZ R118, R160, R14 ;  /* 0x0000000ea0767220 */ /* 0x000fe20000410000 */
[----:B------:R-:W-:Y:S01]  /*6010*/  LEA R131, R119, UR19, 0x2 ;  /* 0x0000001377837c11 */ /* 0x000fe2000f8e10ff */
[----:B-1--4-:R-:W-:Y:S01]  /*6020*/  FFMA.FTZ R103, R101, R134, R120 ;  /* 0x0000008665677223 */ /* 0x012fe20000010078 */
[----:B------:R-:W-:Y:S01]  /*6030*/  LEA R133, R129, UR19, 0x2 ;  /* 0x0000001381857c11 */ /* 0x000fe2000f8e10ff */
[----:B0-----:R-:W-:Y:S01]  /*6040*/  FMUL.FTZ R107, R112, R13 ;  /* 0x0000000d706b7220 */ /* 0x001fe20000410000 */
[----:B------:R-:W-:Y:S01]  /*6050*/  FMUL.FTZ R120, R94, R12 ;  /* 0x0000000c5e787220 */ /* 0x000fe20000410000 */
[----:B------:R0:W1:Y:S01]  /*6060*/  LDS R129, [R131+0x3d10] ;  /* 0x003d100083817984 */ /* 0x0000620000000800 */
[----:B------:R-:W-:Y:S01]  /*6070*/  FFMA.FTZ R122, R118, R125, R103 ;  /* 0x0000007d767a7223 */ /* 0x000fe20000010067 */
[----:B---3--:R-:W-:Y:S01]  /*6080*/  FMUL.FTZ R113, R114, R11 ;  /* 0x0000000b72717220 */ /* 0x008fe20000410000 */
[----:B------:R-:W-:Y:S01]  /*6090*/  FFMA.FTZ R151, R41, -R10, R151 ;  /* 0x8000000a29977223 */ /* 0x000fe20000010097 */
[-C--:B------:R-:W-:Y:S01]  /*60a0*/  FFMA.FTZ R152, R42, -R9.reuse, R152 ;  /* 0x800000092a987223 */ /* 0x080fe20000010098 */
[----:B------:R-:W-:Y:S01]  /*60b0*/  FFMA.FTZ R103, R107, R132, R122 ;  /* 0x000000846b677223 */ /* 0x000fe2000001007a */
[----:B------:R-:W-:Y:S01]  /*60c0*/  FMUL.FTZ R122, R115, R10 ;  /* 0x0000000a737a7220 */ /* 0x000fe20000410000 */
[----:B------:R-:W-:Y:S01]  /*60d0*/  FMUL.FTZ R119, R116, R9 ;  /* 0x0000000974777220 */ /* 0x000fe20000410000 */
[----:B------:R-:W-:Y:S01]  /*60e0*/  BSSY.RECONVERGENT B0, `(.L_x_2234) ;  /* 0x0000009000007945 */ /* 0x000fe20003800200 */
[----:B------:R-:W-:Y:S01]  /*60f0*/  FFMA.FTZ R124, R120, R127, R103 ;  /* 0x0000007f787c7223 */ /* 0x000fe20000010067 */
[----:B------:R-:W-:-:S03]  /*6100*/  FFMA.FTZ R153, R43, -R8, R153 ;  /* 0x800000082b997223 */ /* 0x000fc60000010099 */
[----:B------:R-:W-:Y:S01]  /*6110*/  FFMA.FTZ R103, R113, R130, R124 ;  /* 0x0000008271677223 */ /* 0x000fe2000001007c */
[----:B------:R-:W-:-:S03]  /*6120*/  FMUL.FTZ R124, R117, R8 ;  /* 0x00000008757c7220 */ /* 0x000fc60000410000 */
[----:B------:R-:W-:-:S04]  /*6130*/  FFMA.FTZ R136, R122, R151, R103 ;  /* 0x000000977a887223 */ /* 0x000fc80000010067 */
[----:B------:R-:W-:Y:S01]  /*6140*/  FFMA.FTZ R103, R119, R152, R136 ;  /* 0x0000009877677223 */ /* 0x000fe20000010088 */
[----:B0-----:R-:W-:Y:S06]  /*6150*/  @!P4 BRA `(.L_x_2235) ;  /* 0x000000000004c947 */ /* 0x001fec0003800000 */
[----:B-1----:R0:W-:Y:S02]  /*6160*/  REDG.E.ADD.F32.FTZ.RN.STRONG.GPU desc[UR32][R90.64+0x1c00], R129 ;  /* 0x001c00815a0079a6 */ /* 0x0021e4000c12f320 */
.L_x_2235:
[----:B------:R-:W-:Y:S05]  /*6170*/  BSYNC.RECONVERGENT B0 ;  /* 0x0000000000007941 */ /* 0x000fea0003800200 */
.L_x_2234:
[----:B01----:R0:W1:Y:S01]  /*6180*/  LDS R129, [R133+0x3f10] ;  /* 0x003f100085817984 */ /* 0x0030620000000800 */
[----:B------:R-:W-:Y:S01]  /*6190*/  BSSY.RECONVERGENT B0, `(.L_x_2236) ;  /* 0x0000004000007945 */ /* 0x000fe20003800200 */
[----:B------:R-:W-:-:S03]  /*61a0*/  FFMA.FTZ R103, R124, R153, R103 ;  /* 0x000000997c677223 */ /* 0x000fc60000010067 */
[----:B------:R-:W-:Y:S05]  /*61b0*/  @!P5 BRA `(.L_x_2237) ;  /* 0x000000000004d947 */ /* 0x000fea0003800000 */
[----:B-1----:R2:W-:Y:S02]  /*61c0*/  REDG.E.ADD.F32.FTZ.RN.STRONG.GPU desc[UR32][R90.64+0x1e00], R129 ;  /* 0x001e00815a0079a6 */ /* 0x0025e4000c12f320 */
.L_x_2237:
[----:B------:R-:W-:Y:S05]  /*61d0*/  BSYNC.RECONVERGENT B0 ;  /* 0x0000000000007941 */ /* 0x000fea0003800200 */
.L_x_2236:
[----:B0-----:R-:W0:Y:S01]  /*61e0*/  S2R R133, SR_LANEID ;  /* 0x0000000000857919 */ /* 0x001e220000000000 */
[----:B------:R-:W-:Y:S01]  /*61f0*/  FMUL.FTZ R136, R3, R115 ;  /* 0x0000007303887220 */ /* 0x000fe20000410000 */
[----:B------:R-:W-:Y:S01]  /*6200*/  ISETP.NE.AND P3, PT, R26, RZ, PT ;  /* 0x000000ff1a00720c */ /* 0x000fe20003f65270 */
[----:B------:R-:W-:Y:S01]  /*6210*/  BSSY.RECONVERGENT B0, `(.L_x_2238) ;  /* 0x0000082000007945 */ /* 0x000fe20003800200 */
[----:B--2---:R-:W2:Y:S01]  /*6220*/  SHFL.DOWN PT, R90, R103, 0x1, 0x1f ;  /* 0x08201f00675a7f89 */ /* 0x004ea200000e0000 */
[----:B------:R-:W-:Y:S01]  /*6230*/  FMUL.FTZ R138, R151, R136 ;  /* 0x00000088978a7220 */ /* 0x000fe20000410000 */
[----:B------:R-:W-:Y:S01]  /*6240*/  FMUL.FTZ R136, R3, R94 ;  /* 0x0000005e03887220 */ /* 0x000fe20000410000 */
[----:B------:R-:W-:Y:S01]  /*6250*/  FADD.FTZ R87, R124, R87 ;  /* 0x000000577c577221 */ /* 0x000fe20000010000 */
[----:B------:R-:W3:Y:S01]  /*6260*/  SHFL.DOWN PT, R91, R92, 0x1, 0x1f ;  /* 0x08201f005c5b7f89 */ /* 0x000ee200000e0000 */
[----:B------:R-:W-:Y:S01]  /*6270*/  FADD.FTZ R86, R119, R86 ;  /* 0x0000005677567221 */ /* 0x000fe20000010000 */
[----:B------:R-:W-:Y:S01]  /*6280*/  FMUL.FTZ R136, R127, R136 ;  /* 0x000000887f887220 */ /* 0x000fe20000410000 */
[----:B------:R-:W-:Y:S01]  /*6290*/  FMUL.FTZ R127, R3, R110 ;  /* 0x0000006e037f7220 */ /* 0x000fe20000410000 */
[----:B------:R-:W-:Y:S01]  /*62a0*/  FADD.FTZ R85, R122, R85 ;  /* 0x000000557a557221 */ /* 0x000fe20000010000 */
[----:B------:R-:W-:Y:S01]  /*62b0*/  FADD.FTZ R84, R113, R84 ;  /* 0x0000005471547221 */ /* 0x000fe20000010000 */
[----:B------:R-:W-:Y:S01]  /*62c0*/  FFMA.FTZ R94, R39, R94, R136 ;  /* 0x0000005e275e7223 */ /* 0x000fe20000010088 */
[----:B------:R-:W-:Y:S01]  /*62d0*/  FMUL.FTZ R127, R134, R127 ;  /* 0x0000007f867f7220 */ /* 0x000fe20000410000 */
[----:B------:R-:W-:Y:S01]  /*62e0*/  FADD.FTZ R83, R120, R83 ;  /* 0x0000005378537221 */ /* 0x000fe20000010000 */
[----:B------:R-:W-:Y:S01]  /*62f0*/  FADD.FTZ R82, R107, R82 ;  /* 0x000000526b527221 */ /* 0x000fe20000010000 */
[----:B------:R-:W-:Y:S01]  /*6300*/  FADD.FTZ R81, R118, R81 ;  /* 0x0000005176517221 */ /* 0x000fe20000010000 */
[----:B------:R-:W-:Y:S01]  /*6310*/  FFMA.FTZ R127, R36, R110, R127 ;  /* 0x0000006e247f7223 */ /* 0x000fe2000001007f */
[----:B------:R-:W-:Y:S01]  /*6320*/  FMUL.FTZ R110, R3, R162 ;  /* 0x000000a2036e7220 */ /* 0x000fe20000410000 */
        /* <DEDUP_REMOVED lines=12> */
[----:B--2---:R-:W-:Y:S01]  /*63f0*/  @!P2 FADD.FTZ R103, R103, R90 ;  /* 0x0000005a6767a221 */ /* 0x004fe20000010000 */
[----:B---3--:R-:W-:Y:S01]  /*6400*/  @!P2 FADD.FTZ R92, R92, R91 ;  /* 0x0000005b5c5ca221 */ /* 0x008fe20000010000 */
[----:B------:R-:W-:-:S03]  /*6410*/  ISETP.GT.AND P2, PT, R133, 0x1d, PT ;  /* 0x0000001d8500780c */ /* 0x000fc60003f44270 */
[----:B------:R-:W0:Y:S04]  /*6420*/  SHFL.DOWN PT, R90, R103, 0x2, 0x1f ;  /* 0x08401f00675a7f89 */ /* 0x000e2800000e0000 */
[----:B------:R-:W2:Y:S06]  /*6430*/  SHFL.DOWN PT, R91, R92, 0x2, 0x1f ;  /* 0x08401f005c5b7f89 */ /* 0x000eac00000e0000 */
[----:B0-----:R-:W-:Y:S01]  /*6440*/  @!P2 FADD.FTZ R103, R103, R90 ;  /* 0x0000005a6767a221 */ /* 0x001fe20000010000 */
[----:B--2---:R-:W-:-:S04]  /*6450*/  @!P2 FADD.FTZ R92, R92, R91 ;  /* 0x0000005b5c5ca221 */ /* 0x004fc80000010000 */
[----:B------:R-:W0:Y:S01]  /*6460*/  SHFL.DOWN PT, R90, R103, 0x4, 0x1f ;  /* 0x08801f00675a7f89 */ /* 0x000e2200000e0000 */
[----:B------:R-:W-:-:S03]  /*6470*/  ISETP.GT.AND P2, PT, R133, 0x1b, PT ;  /* 0x0000001b8500780c */ /* 0x000fc60003f44270 */
[----:B------:R-:W2:Y:S10]  /*6480*/  SHFL.DOWN PT, R91, R92, 0x4, 0x1f ;  /* 0x08801f005c5b7f89 */ /* 0x000eb400000e0000 */
[----:B0-----:R-:W-:Y:S01]  /*6490*/  @!P2 FADD.FTZ R103, R103, R90 ;  /* 0x0000005a6767a221 */ /* 0x001fe20000010000 */
[----:B------:R-:W-:Y:S01]  /*64a0*/  FMUL.FTZ R90, R3, R117 ;  /* 0x00000075035a7220 */ /* 0x000fe20000410000 */
[----:B--2---:R-:W-:-:S03]  /*64b0*/  @!P2 FADD.FTZ R92, R92, R91 ;  /* 0x0000005b5c5ca221 */ /* 0x004fc60000010000 */
[----:B------:R-:W0:Y:S01]  /*64c0*/  SHFL.DOWN PT, R140, R103, 0x8, 0x1f ;  /* 0x09001f00678c7f89 */ /* 0x000e2200000e0000 */
[----:B------:R-:W-:Y:S01]  /*64d0*/  ISETP.GT.AND P2, PT, R133, 0x17, PT ;  /* 0x000000178500780c */ /* 0x000fe20003f44270 */
[----:B------:R-:W-:Y:S01]  /*64e0*/  FMUL.FTZ R90, R153, R90 ;  /* 0x0000005a995a7220 */ /* 0x000fe20000410000 */
[----:B------:R-:W-:Y:S01]  /*64f0*/  FMUL.FTZ R91, R3, R116 ;  /* 0x00000074035b7220 */ /* 0x000fe20000410000 */
[----:B------:R-:W2:Y:S02]  /*6500*/  SHFL.DOWN PT, R131, R92, 0x8, 0x1f ;  /* 0x09001f005c837f89 */ /* 0x000ea400000e0000 */
[----:B------:R-:W-:Y:S01]  /*6510*/  FFMA.FTZ R90, R43, R117, R90 ;  /* 0x000000752b5a7223 */ /* 0x000fe2000001005a */
[C---:B------:R-:W-:Y:S01]  /*6520*/  FMUL.FTZ R117, R3.reuse, R114 ;  /* 0x0000007203757220 */ /* 0x040fe20000410000 */
[----:B------:R-:W-:Y:S02]  /*6530*/  FMUL.FTZ R91, R152, R91 ;  /* 0x0000005b985b7220 */ /* 0x000fe40000410000 */
[----:B------:R-:W-:Y:S01]  /*6540*/  FADD.FTZ R59, R90, R59 ;  /* 0x0000003b5a3b7221 */ /* 0x000fe20000010000 */
[----:B-1----:R-:W-:Y:S01]  /*6550*/  FMUL.FTZ R129, R130, R117 ;  /* 0x0000007582817220 */ /* 0x002fe20000410000 */
[----:B------:R-:W-:Y:S01]  /*6560*/  FMUL.FTZ R117, R3, R112 ;  /* 0x0000007003757220 */ /* 0x000fe20000410000 */
[----:B------:R-:W-:Y:S01]  /*6570*/  FFMA.FTZ R91, R42, R116, R91 ;  /* 0x000000742a5b7223 */ /* 0x000fe2000001005b */
        /* <DEDUP_REMOVED lines=8> */
[----:B------:R-:W-:Y:S01]  /*6600*/  FMUL.FTZ R114, R125, R114 ;  /* 0x000000727d727220 */ /* 0x000fe20000410000 */
[----:B------:R-:W-:Y:S01]  /*6610*/  FMUL.FTZ R125, R3, R108 ;  /* 0x0000006c037d7220 */ /* 0x000fe20000410000 */
[----:B0-----:R-:W-:Y:S01]  /*6620*/  @!P2 FADD.FTZ R103, R103, R140 ;  /* 0x0000008c6767a221 */ /* 0x001fe20000010000 */
[----:B------:R-:W-:Y:S01]  /*6630*/  FMUL.FTZ R112, R123, R112 ;  /* 0x000000707b707220 */ /* 0x000fe20000410000 */
[----:B------:R-:W-:Y:S01]  /*6640*/  FMUL.FTZ R123, R3, R106 ;  /* 0x0000006a037b7220 */ /* 0x000fe20000410000 */
[----:B------:R-:W-:Y:S01]  /*6650*/  FMUL.FTZ R125, R128, R125 ;  /* 0x0000007d807d7220 */ /* 0x000fe20000410000 */
[----:B--2---:R-:W-:Y:S01]  /*6660*/  @!P2 FADD.FTZ R92, R92, R131 ;  /* 0x000000835c5ca221 */ /* 0x004fe20000010000 */
[----:B------:R-:W0:Y:S01]  /*6670*/  SHFL.DOWN PT, R130, R103, 0x10, 0x1f ;  /* 0x0a001f0067827f89 */ /* 0x000e2200000e0000 */
[----:B------:R-:W-:Y:S01]  /*6680*/  ISETP.NE.AND P2, PT, R133, RZ, PT ;  /* 0x000000ff8500720c */ /* 0x000fe20003f45270 */
[----:B------:R-:W-:Y:S01]  /*6690*/  FFMA.FTZ R158, R35, R158, R112 ;  /* 0x0000009e239e7223 */ /* 0x000fe20000010070 */
[----:B------:R-:W-:Y:S01]  /*66a0*/  FMUL.FTZ R112, R121, R110 ;  /* 0x0000006e79707220 */ /* 0x000fe20000410000 */
[----:B------:R-:W1:Y:S01]  /*66b0*/  SHFL.DOWN PT, R129, R92, 0x10, 0x1f ;  /* 0x0a001f005c817f89 */ /* 0x000e6200000e0000 */
[----:B------:R-:W-:Y:S01]  /*66c0*/  FMUL.FTZ R110, R3, R105 ;  /* 0x00000069036e7220 */ /* 0x000fe20000410000 */
[----:B------:R-:W-:Y:S01]  /*66d0*/  FMUL.FTZ R123, R126, R123 ;  /* 0x0000007b7e7b7220 */ /* 0x000fe20000410000 */
[----:B------:R-:W-:Y:S01]  /*66e0*/  FFMA.FTZ R125, R34, R108, R125 ;  /* 0x0000006c227d7223 */ /* 0x000fe2000001007d */
[----:B------:R-:W-:Y:S01]  /*66f0*/  FFMA.FTZ R114, R37, R160, R114 ;  /* 0x000000a025727223 */ /* 0x000fe20000010072 */
[----:B------:R-:W-:Y:S01]  /*6700*/  FMUL.FTZ R110, R111, R110 ;  /* 0x0000006e6f6e7220 */ /* 0x000fe20000410000 */
[----:B------:R-:W-:Y:S01]  /*6710*/  FFMA.FTZ R123, R32, R106, R123 ;  /* 0x0000006a207b7223 */ /* 0x000fe2000001007b */
[C---:B------:R-:W-:Y:S01]  /*6720*/  FMUL.FTZ R111, R3.reuse, R93 ;  /* 0x0000005d036f7220 */ /* 0x040fe20000410000 */
[C---:B------:R-:W-:Y:S01]  /*6730*/  FMUL.FTZ R106, R3.reuse, R0 ;  /* 0x00000000036a7220 */ /* 0x040fe20000410000 */
[----:B------:R-:W-:Y:S01]  /*6740*/  FMUL.FTZ R3, R3, R96 ;  /* 0x0000006003037220 */ /* 0x000fe20000410000 */
[----:B------:R-:W-:Y:S01]  /*6750*/  @!P2 SHF.R.U32.HI R108, RZ, 0x2, R26 ;  /* 0x00000002ff6ca819 */ /* 0x000fe2000001161a */
[----:B------:R-:W-:Y:S01]  /*6760*/  FMUL.FTZ R111, R102, R111 ;  /* 0x0000006f666f7220 */ /* 0x000fe20000410000 */
[----:B------:R-:W-:Y:S01]  /*6770*/  FMUL.FTZ R106, R95, R106 ;  /* 0x0000006a5f6a7220 */ /* 0x000fe20000410000 */
[----:B------:R-:W-:Y:S01]  /*6780*/  FMUL.FTZ R95, R2, R3 ;  /* 0x00000003025f7220 */ /* 0x000fe20000410000 */
[----:B------:R-:W-:Y:S01]  /*6790*/  @!P2 LOP3.LUT R108, R108, 0xf8, RZ, 0xc0, !PT ;  /* 0x000000f86c6ca812 */ /* 0x000fe200078ec0ff */
[----:B------:R-:W-:Y:S01]  /*67a0*/  FFMA.FTZ R112, R33, R162, R112 ;  /* 0x000000a221707223 */ /* 0x000fe20000010070 */
[----:B------:R-:W-:Y:S01]  /*67b0*/  FFMA.FTZ R110, R31, R105, R110 ;  /* 0x000000691f6e7223 */ /* 0x000fe2000001006e */
[----:B------:R-:W-:Y:S01]  /*67c0*/  FFMA.FTZ R111, R30, R93, R111 ;  /* 0x0000005d1e6f7223 */ /* 0x000fe2000001006f */
[----:B------:R-:W-:Y:S01]  /*67d0*/  FFMA.FTZ R106, R29, R0, R106 ;  /* 0x000000001d6a7223 */ /* 0x000fe2000001006a */
[----:B------:R-:W-:Y:S01]  /*67e0*/  FFMA.FTZ R95, R28, R96, R95 ;  /* 0x000000601c5f7223 */ /* 0x000fe2000001005f */
[----:B0-----:R-:W-:Y:S01]  /*67f0*/  FADD.FTZ R2, R103, R130 ;  /* 0x0000008267027221 */ /* 0x001fe20000010000 */
[----:B------:R-:W-:Y:S01]  /*6800*/  FADD.FTZ R56, R115, R56 ;  /* 0x0000003873387221 */ /* 0x000fe20000010000 */
[----:B------:R-:W-:Y:S01]  /*6810*/  FADD.FTZ R62, R117, R62 ;  /* 0x0000003e753e7221 */ /* 0x000fe20000010000 */
[----:B------:R-:W-:Y:S01]  /*6820*/  FADD.FTZ R61, R114, R61 ;  /* 0x0000003d723d7221 */ /* 0x000fe20000010000 */
        /* <DEDUP_REMOVED lines=32> */
.L_x_2239:
[----:B------:R-:W-:Y:S05]  /*6a30*/  BSYNC.RECONVERGENT B0 ;  /* 0x0000000000007941 */ /* 0x000fea0003800200 */
.L_x_2238:
[----:B------:R-:W-:-:S04]  /*6a40*/  UIADD3 UR8, UPT, UPT, UR8, 0x1, URZ ;  /* 0x0000000108087890 */ /* 0x000fc8000fffe0ff */
[----:B------:R-:W-:-:S09]  /*6a50*/  UISETP.GE.AND UP0, UPT, UR8, UR51, UPT ;  /* 0x000000330800728c */ /* 0x000fd2000bf06270 */
[----:B------:R-:W-:Y:S05]  /*6a60*/  BRA.U !UP0, `(.L_x_2240) ;  /* 0xffffffc908687547 */ /* 0x000fea000b83ffff */
.L_x_2194:
[----:B------:R-:W-:Y:S01]  /*6a70*/  BAR.SYNC.DEFER_BLOCKING 0x0 ;  /* 0x0000000000007b1d */ /* 0x000fe20000010000 */
[C---:B0-----:R-:W-:Y:S02]  /*6a80*/  SHF.L.U32 R3, R26.reuse, 0x2, RZ ;  /* 0x000000021a037819 */ /* 0x041fe400000006ff */
[----:B------:R-:W-:Y:S02]  /*6a90*/  LOP3.LUT R0, R26, 0x1f, RZ, 0xc0, !PT ;  /* 0x0000001f1a007812 */ /* 0x000fe400078ec0ff */
[----:B------:R-:W-:Y:S02]  /*6aa0*/  LOP3.LUT R3, R3, 0xf80, RZ, 0xc0, !PT ;  /* 0x00000f8003037812 */ /* 0x000fe400078ec0ff */
[----:B------:R-:W-:Y:S01]  /*6ab0*/  MOV R5, 0x10 ;  /* 0x0000001000057802 */ /* 0x000fe20000000f00 */
[----:B------:R-:W2:Y:S01]  /*6ac0*/  LDL.LU R88, [R1+0xc] ;  /* 0x00000c0001587983 */ /* 0x000ea20000300800 */
[----:B------:R-:W-:Y:S01]  /*6ad0*/  LOP3.LUT R2, R3, R0, RZ, 0xfc, !PT ;  /* 0x0000000003027212 */ /* 0x000fe200078efcff */
[----:B------:R-:W-:Y:S01]  /*6ae0*/  S2UR UR34, SR_CTAID.X ;  /* 0x00000000002279c3 */ /* 0x000fe20000002500 */
[----:B------:R-:W0:Y:S03]  /*6af0*/  LDCU.64 UR26, c[0x0][0x4f8] ;  /* 0x00009f00ff1a77ac */ /* 0x000e260008000a00 */
[----:B------:R-:W-:Y:S01]  /*6b00*/  IMAD.WIDE.U32 R4, R2, R5, UR10 ;  /* 0x0000000a02047e25 */ /* 0x000fe2000f8e0005 */
[----:B------:R-:W-:Y:S01]  /*6b10*/  UIADD3 UR24, UPT, UPT, UR12, -0x1, URZ ;  /* 0xffffffff0c187890 */ /* 0x000fe2000fffe0ff */
[----:B------:R-:W3:Y:S02]  /*6b20*/  LDCU.64 UR28, c[0x0][0x500] ;  /* 0x0000a000ff1c77ac */ /* 0x000ee40008000a00 */
[----:B------:R-:W3:Y:S01]  /*6b30*/  S2UR UR8, SR_CTAID.Y ;  /* 0x00000000000879c3 */ /* 0x000ee20000002600 */
[----:B------:R-:W4:Y:S01]  /*6b40*/  LDCU.64 UR30, c[0x0][0x550] ;  /* 0x0000aa00ff1e77ac */ /* 0x000f220008000a00 */
[----:B------:R-:W5:Y:S04]  /*6b50*/  LDG.E.128 R8, desc[UR32][R4.64] ;  /* 0x0000002004087981 */ /* 0x000f68000c1e1d00 */
[----:B------:R-:W2:Y:S04]  /*6b60*/  LDG.E.128 R12, desc[UR32][R4.64+0x200] ;  /* 0x00020020040c7981 */ /* 0x000ea8000c1e1d00 */
[----:B------:R-:W2:Y:S04]  /*6b70*/  LDG.E.128 R16, desc[UR32][R4.64+0x400] ;  /* 0x0004002004107981 */ /* 0x000ea8000c1e1d00 */
[----:B------:R-:W2:Y:S01]  /*6b80*/  LDG.E.128 R20, desc[UR32][R4.64+0x600] ;  /* 0x0006002004147981 */ /* 0x000ea2000c1e1d00 */
[----:B------:R-:W-:-:S02]  /*6b90*/  USHF.L.U32 UR22, UR24, 0xb, URZ ;  /* 0x0000000b18167899 */ /* 0x000fc400080006ff */
[----:B------:R-:W-:Y:S02]  /*6ba0*/  UIADD3 UR15, UP1, UPT, UR15, -0x2000, URZ ;  /* 0xffffe0000f0f7890 */ /* 0x000fe4000ff3e0ff */
[----:B------:R-:W-:Y:S02]  /*6bb0*/  USHF.R.S32.HI UR23, URZ, 0x1f, UR22 ;  /* 0x0000001fff177899 */ /* 0x000fe40008011416 */
[----:B---3--:R-:W-:Y:S02]  /*6bc0*/  UIMAD UR25, UR8, UR29, URZ ;  /* 0x0000001d081972a4 */ /* 0x008fe4000f8e02ff */
[----:B0-----:R-:W-:Y:S02]  /*6bd0*/  UIMAD.WIDE.U32 UR20, UR34, UR26, UR22 ;  /* 0x0000001a221472a5 */ /* 0x001fe4000f8e0016 */
[----:B------:R-:W-:Y:S02]  /*6be0*/  UIADD3 UR13, UP2, UPT, UR13, -0x2000, URZ ;  /* 0xffffe0000d0d7890 */ /* 0x000fe4000ff5e0ff */
[----:B------:R-:W-:Y:S01]  /*6bf0*/  UIMAD UR21, UR34, UR27, UR21 ;  /* 0x0000001b221572a4 */ /* 0x000fe2000f8e0215 */
[----:B------:R-:W0:Y:S03]  /*6c00*/  LDCU.64 UR26, c[0x0][0x520] ;  /* 0x0000a400ff1a77ac */ /* 0x000e260008000a00 */
[----:B------:R-:W-:Y:S01]  /*6c10*/  UIMAD.WIDE.U32 UR20, UR8, UR28, UR20 ;  /* 0x0000001c081472a5 */ /* 0x000fe2000f8e0014 */
[----:B------:R-:W3:Y:S03]  /*6c20*/  LDCU.64 UR28, c[0x0][0x560] ;  /* 0x0000ac00ff1c77ac */ /* 0x000ee60008000a00 */
[----:B------:R-:W-:-:S02]  /*6c30*/  UIADD3 UR25, UPT, UPT, UR21, UR25, URZ ;  /* 0x0000001915197290 */ /* 0x000fc4000fffe0ff */
[----:B----4-:R-:W-:Y:S02]  /*6c40*/  ULEA UR21, UP0, UR20, UR30, 0x2 ;  /* 0x0000001e14157291 */ /* 0x010fe4000f8010ff */
[----:B------:R-:W-:Y:S02]  /*6c50*/  UIADD3 UR10, UP3, UPT, UR10, -0x2000, URZ ;  /* 0xffffe0000a0a7890 */ /* 0x000fe4000ff7e0ff */
[----:B------:R-:W-:Y:S02]  /*6c60*/  ULEA.HI.X UR20, UR20, UR31, UR25, 0x2, UP0 ;  /* 0x0000001f14147291 */ /* 0x000fe400080f1419 */
[----:B------:R-:W-:Y:S02]  /*6c70*/  UIADD3.X UR18, UPT, UPT, UR18, -0x1, URZ, UP1, !UPT ;  /* 0xffffffff12127890 */ /* 0x000fe40008ffe4ff */
[----:B------:R-:W-:Y:S02]  /*6c80*/  UIADD3.X UR14, UPT, UPT, UR14, -0x1, URZ, UP2, !UPT ;  /* 0xffffffff0e0e7890 */ /* 0x000fe400097fe4ff */
[----:B------:R-:W-:Y:S01]  /*6c90*/  UIADD3.X UR11, UPT, UPT, UR11, -0x1, URZ, UP3, !UPT ;  /* 0xffffffff0b0b7890 */ /* 0x000fe20009ffe4ff */
[----:B-----5:R-:W-:Y:S04]  /*6ca0*/  STS.128 [R25], R8 ;  /* 0x0000000819007388 */ /* 0x020fe80000000c00 */
[----:B--2---:R-:W-:Y:S04]  /*6cb0*/  STS.128 [R25+0x200], R12 ;  /* 0x0002000c19007388 */ /* 0x004fe80000000c00 */
[----:B------:R-:W-:Y:S04]  /*6cc0*/  STS.128 [R25+0x400], R16 ;  /* 0x0004001019007388 */ /* 0x000fe80000000c00 */
[----:B------:R-:W-:Y:S01]  /*6cd0*/  STS.128 [R25+0x600], R20 ;  /* 0x0006001419007388 */ /* 0x000fe20000000c00 */
[----:B------:R-:W-:-:S03]  /*6ce0*/  NOP ;  /* 0x0000000000007918 */ /* 0x000fc60000000000 */
[----:B------:R-:W2:Y:S04]  /*6cf0*/  LDS.128 R28, [R24] ;  /* 0x00000000181c7984 */ /* 0x000ea80000000c00 */
[----:B------:R-:W4:Y:S04]  /*6d00*/  LDS.128 R32, [R24+0x10] ;  /* 0x0000100018207984 */ /* 0x000f280000000c00 */
[----:B------:R-:W5:Y:S01]  /*6d10*/  LDS.128 R4, [R24+0x20] ;  /* 0x0000200018047984 */ /* 0x000f620000000c00 */
[----:B--2---:R-:W-:Y:S01]  /*6d20*/  FADD.FTZ R28, R28, UR7 ;  /* 0x000000071c1c7e21 */ /* 0x004fe20008010000 */
        /* <DEDUP_REMOVED lines=21> */
[----:B------:R-:W2:Y:S02]  /*6e80*/  @!P3 MUFU.EX2 R8, R8 ;  /* 0x000000080008b308 */ /* 0x000ea40000000800 */
[----:B------:R-:W-:Y:S02]  /*6e90*/  @!P0 FMUL.FTZ R13, R32, -1.4426950216293334961 ;  /* 0xbfb8aa3b200d8820 */ /* 0x000fe40000410000 */
[----:B------:R-:W4:Y:S01]  /*6ea0*/  @!P4 MUFU.EX2 R10, R10 ;  /* 0x0000000a000ac308 */ /* 0x000f220000000800 */
[----:B------:R-:W-:Y:S01]  /*6eb0*/  @!P1 FMUL.FTZ R14, R33, -1.4426950216293334961 ;  /* 0xbfb8aa3b210e9820 */ /* 0x000fe20000410000 */
[----:B------:R-:W-:Y:S02]  /*6ec0*/  @!P2 FMUL.FTZ R15, R34, -1.4426950216293334961 ;  /* 0xbfb8aa3b220fa820 */ /* 0x000fe40000410000 */
[----:B------:R-:W5:Y:S04]  /*6ed0*/  @!P5 MUFU.EX2 R4, R4 ;  /* 0x000000040004d308 */ /* 0x000f680000000800 */
[----:B------:R-:W1:Y:S01]  /*6ee0*/  @!P0 MUFU.EX2 R13, R13 ;  /* 0x0000000d000d8308 */ /* 0x000e620000000800 */
[----:B--2---:R-:W-:Y:S01]  /*6ef0*/  @!P3 FADD.FTZ R9, R8, 1 ;  /* 0x3f8000000809b421 */ /* 0x004fe20000010000 */
[----:B------:R-:W-:-:S02]  /*6f00*/  @!P6 FMUL.FTZ R8, R31, -1.4426950216293334961 ;  /* 0xbfb8aa3b1f08e820 */ /* 0x000fc40000410000 */
[----:B------:R-:W2:Y:S01]  /*6f10*/  @!P1 MUFU.EX2 R14, R14 ;  /* 0x0000000e000e9308 */ /* 0x000ea20000000800 */
[----:B----4-:R-:W-:-:S03]  /*6f20*/  @!P4 FADD.FTZ R11, R10, 1 ;  /* 0x3f8000000a0bc421 */ /* 0x010fc60000010000 */
[----:B------:R-:W4:Y:S01]  /*6f30*/  @!P3 MUFU.RCP R9, R9 ;  /* 0x000000090009b308 */ /* 0x000f220000001000 */
[----:B-----5:R-:W-:Y:S01]  /*6f40*/  @!P5 FADD.FTZ R4, R4, 1 ;  /* 0x3f8000000404d421 */ /* 0x020fe20000010000 */
[----:B-1----:R-:W-:-:S06]  /*6f50*/  @!P0 FADD.FTZ R13, R13, 1 ;  /* 0x3f8000000d0d8421 */ /* 0x002fcc0000010000 */
[----:B------:R-:W1:Y:S01]  /*6f60*/  @!P4 MUFU.RCP R12, R11 ;  /* 0x0000000b000cc308 */ /* 0x000e620000001000 */
[----:B--2---:R-:W-:-:S07]  /*6f70*/  @!P1 FADD.FTZ R14, R14, 1 ;  /* 0x3f8000000e0e9421 */ /* 0x004fce0000010000 */
[----:B------:R-:W2:Y:S01]  /*6f80*/  @!P2 MUFU.EX2 R15, R15 ;  /* 0x0000000f000fa308 */ /* 0x000ea20000000800 */
[----:B----4-:R-:W-:Y:S01]  /*6f90*/  @!P3 FMUL.FTZ R68, R68, R9 ;  /* 0x000000094444b220 */ /* 0x010fe20000410000 */
[----:B------:R-:W-:Y:S02]  /*6fa0*/  FSETP.GTU.FTZ.AND P3, PT, R35, 20, PT ;  /* 0x41a000002300780b */ /* 0x000fe40003f7c000 */
[----:B------:R-:W4:Y:S01]  /*6fb0*/  @!P5 MUFU.RCP R19, R4 ;  /* 0x000000040013d308 */ /* 0x000f220000001000 */
[----:B-1----:R-:W-:Y:S01]  /*6fc0*/  @!P4 FMUL.FTZ R69, R69, R12 ;  /* 0x0000000c4545c220 */ /* 0x002fe20000410000 */
[----:B------:R-:W-:-:S06]  /*6fd0*/  FSETP.GTU.FTZ.AND P4, PT, R17, 20, PT ;  /* 0x41a000001100780b */ /* 0x000fcc0003f9c000 */
[----:B------:R1:W5:Y:S01]  /*6fe0*/  @!P6 MUFU.EX2 R12, R8 ;  /* 0x00000008000ce308 */ /* 0x0003620000000800 */
[----:B--2---:R-:W-:Y:S02]  /*6ff0*/  @!P2 FADD.FTZ R15, R15, 1 ;  /* 0x3f8000000f0fa421 */ /* 0x004fe40000010000 */
[----:B------:R-:W-:Y:S01]  /*7000*/  @!P3 FMUL.FTZ R16, R35, -1.4426950216293334961 ;  /* 0xbfb8aa3b2310b820 */ /* 0x000fe20000410000 */
[----:B------:R-:W2:Y:S01]  /*7010*/  @!P0 MUFU.RCP R13, R13 ;  /* 0x0000000d000d8308 */ /* 0x000ea20000001000 */
[----:B-1----:R-:W1:Y:S01]  /*7020*/  LDS.128 R8, [R24+0x30] ;  /* 0x0000300018087984 */ /* 0x002e620000000c00 */
[----:B----4-:R-:W-:Y:S01]  /*7030*/  @!P5 FMUL.FTZ R70, R70, R19 ;  /* 0x000000134646d220 */ /* 0x010fe20000410000 */
[----:B------:R-:W-:Y:S01]  /*7040*/  FSETP.GTU.FTZ.AND P5, PT, R5, 20, PT ;  /* 0x41a000000500780b */ /* 0x000fe20003fbc000 */
[----:B------:R-:W-:-:S04]  /*7050*/  @!P4 FMUL.FTZ R17, R17, -1.4426950216293334961 ;  /* 0xbfb8aa3b1111c820 */ /* 0x000fc80000410000 */
[----:B------:R-:W4:Y:S01]  /*7060*/  @!P3 MUFU.EX2 R16, R16 ;  /* 0x000000100010b308 */ /* 0x000f220000000800 */
[----:B-----5:R-:W-:Y:S01]  /*7070*/  @!P6 FADD.FTZ R12, R12, 1 ;  /* 0x3f8000000c0ce421 */ /* 0x020fe20000010000 */
[----:B------:R-:W-:Y:S06]  /*7080*/  BAR.SYNC.DEFER_BLOCKING 0x0 ;  /* 0x0000000000007b1d */ /* 0x000fec0000010000 */
[----:B------:R-:W5:Y:S01]  /*7090*/  @!P4 MUFU.EX2 R17, R17 ;  /* 0x000000110011c308 */ /* 0x000f620000000800 */
[----:B--2---:R-:W-:Y:S01]  /*70a0*/  @!P0 FMUL.FTZ R64, R64, R13 ;  /* 0x0000000d40408220 */ /* 0x004fe20000410000 */
[----:B------:R-:W-:-:S02]  /*70b0*/  FSETP.GTU.FTZ.AND P0, PT, R7, 20, PT ;  /* 0x41a000000700780b */ /* 0x000fc40003f1c000 */
[----:B------:R-:W2:Y:S01]  /*70c0*/  @!P6 MUFU.RCP R12, R12 ;  /* 0x0000000c000ce308 */ /* 0x000ea20000001000 */
[----:B------:R-:W-:Y:S01]  /*70d0*/  @!P5 FMUL.FTZ R4, R5, -1.4426950216293334961 ;  /* 0xbfb8aa3b0504d820 */ /* 0x000fe20000410000 */
[----:B----4-:R-:W-:-:S06]  /*70e0*/  @!P3 FADD.FTZ R16, R16, 1 ;  /* 0x3f8000001010b421 */ /* 0x010fcc0000010000 */
[----:B------:R-:W4:Y:S01]  /*70f0*/  @!P1 MUFU.RCP R14, R14 ;  /* 0x0000000e000e9308 */ /* 0x000f220000001000 */
[----:B-----5:R-:W-:Y:S01]  /*7100*/  @!P4 FADD.FTZ R17, R17, 1 ;  /* 0x3f8000001111c421 */ /* 0x020fe20000010000 */
[----:B------:R-:W-:Y:S06]  /*7110*/  STS.128 [R24], R72 ;  /* 0x0000004818007388 */ /* 0x000fec0000000c00 */
[----:B------:R-:W5:Y:S01]  /*7120*/  @!P2 MUFU.RCP R15, R15 ;  /* 0x0000000f000fa308 */ /* 0x000f620000001000 */
[----:B--2---:R-:W-:Y:S01]  /*7130*/  @!P6 FMUL.FTZ R71, R71, R12 ;  /* 0x0000000c4747e220 */ /* 0x004fe20000410000 */
[----:B------:R-:W-:Y:S01]  /*7140*/  FSETP.GTU.FTZ.AND P6, PT, R6, 20, PT ;  /* 0x41a000000600780b */ /* 0x000fe20003fdc000 */
[----:B------:R-:W-:Y:S05]  /*7150*/  STS.128 [R24+0x10], R76 ;  /* 0x0000104c18007388 */ /* 0x000fea0000000c00 */
[----:B------:R-:W2:Y:S01]  /*7160*/  @!P3 MUFU.RCP R16, R16 ;  /* 0x000000100010b308 */ /* 0x000ea20000001000 */
[----:B-1----:R-:W-:Y:S01]  /*7170*/  FADD.FTZ R8, R8, UR7 ;  /* 0x0000000708087e21 */ /* 0x002fe20008010000 */
[----:B------:R-:W-:Y:S01]  /*7180*/  FADD.FTZ R9, R9, UR7 ;  /* 0x0000000709097e21 */ /* 0x000fe20008010000 */
[----:B------:R-:W-:Y:S01]  /*7190*/  FADD.FTZ R10, R10, UR7 ;  /* 0x000000070a0a7e21 */ /* 0x000fe20008010000 */
[----:B------:R-:W-:Y:S01]  /*71a0*/  FADD.FTZ R11, R11, UR7 ;  /* 0x000000070b0b7e21 */ /* 0x000fe20008010000 */
[----:B------:R-:W-:Y:S01]  /*71b0*/  STS.128 [R24+0x20], R80 ;  /* 0x0000205018007388 */ /* 0x000fe20000000c00 */
[----:B----4-:R-:W-:Y:S01]  /*71c0*/  @!P1 FMUL.FTZ R65, R65, R14 ;  /* 0x0000000e41419220 */ /* 0x010fe20000410000 */
[----:B------:R-:W-:Y:S01]  /*71d0*/  FSETP.GTU.FTZ.AND P1, PT, R8, 20, PT ;  /* 0x41a000000800780b */ /* 0x000fe20003f3c000 */
[----:B------:R-:W1:Y:S01]  /*71e0*/  @!P4 MUFU.RCP R17, R17 ;  /* 0x000000110011c308 */ /* 0x000e620000001000 */
[----:B------:R-:W-:Y:S01]  /*71f0*/  STS.128 [R24+0x30], R84 ;  /* 0x0000305418007388 */ /* 0x000fe20000000c00 */
[----:B-----5:R-:W-:Y:S01]  /*7200*/  @!P2 FMUL.FTZ R66, R66, R15 ;  /* 0x0000000f4242a220 */ /* 0x020fe20000410000 */
[----:B------:R-:W-:-:S02]  /*7210*/  NOP ;  /* 0x0000000000007918 */ /* 0x000fc40000000000 */
[----:B------:R-:W4:Y:S01]  /*7220*/  LDS.128 R12, [R25] ;  /* 0x00000000190c7984 */ /* 0x000f220000000c00 */
[----:B--2---:R-:W-:Y:S01]  /*7230*/  @!P3 FMUL.FTZ R67, R67, R16 ;  /* 0x000000104343b220 */ /* 0x004fe20000410000 */
[----:B------:R-:W-:Y:S01]  /*7240*/  FSETP.GTU.FTZ.AND P2, PT, R9, 20, PT ;  /* 0x41a000000900780b */ /* 0x000fe20003f5c000 */
[----:B------:R-:W-:Y:S01]  /*7250*/  @!P6 FMUL.FTZ R5, R6, -1.4426950216293334961 ;  /* 0xbfb8aa3b0605e820 */ /* 0x000fe20000410000 */
[----:B------:R-:W-:Y:S01]  /*7260*/  LDS.128 R20, [R25+0x400] ;  /* 0x0004000019147984 */ /* 0x000fe20000000c00 */
[----:B------:R-:W-:Y:S01]  /*7270*/  FSETP.GTU.FTZ.AND P3, PT, R10, 20, PT ;  /* 0x41a000000a00780b */ /* 0x000fe20003f7c000 */
[----:B------:R-:W2:Y:S01]  /*7280*/  @!P5 MUFU.EX2 R4, R4 ;  /* 0x000000040004d308 */ /* 0x000ea20000000800 */
[----:B------:R-:W-:Y:S01]  /*7290*/  @!P0 FMUL.FTZ R6, R7, -1.4426950216293334961 ;  /* 0xbfb8aa3b07068820 */ /* 0x000fe20000410000 */
[----:B------:R-:W-:Y:S01]  /*72a0*/  LDS.128 R28, [R25+0x600] ;  /* 0x00060000191c7984 */ /* 0x000fe20000000c00 */
[----:B-1----:R-:W-:Y:S01]  /*72b0*/  @!P4 FMUL.FTZ R60, R60, R17 ;  /* 0x000000113c3cc220 */ /* 0x002fe20000410000 */
[----:B------:R-:W-:Y:S01]  /*72c0*/  FSETP.GTU.FTZ.AND P4, PT, R11, 20, PT ;  /* 0x41a000000b00780b */ /* 0x000fe20003f9c000 */
[----:B------:R-:W1:Y:S01]  /*72d0*/  @!P6 MUFU.EX2 R5, R5 ;  /* 0x000000050005e308 */ /* 0x000e620000000800 */
[----:B------:R-:W5:Y:S01]  /*72e0*/  LDS.128 R16, [R25+0x200] ;  /* 0x0002000019107984 */ /* 0x000f620000000c00 */
[----:B------:R-:W-:-:S02]  /*72f0*/  @!P1 FMUL.FTZ R7, R8, -1.4426950216293334961 ;  /* 0xbfb8aa3b08079820 */ /* 0x000fc40000410000 */
[----:B------:R-:W-:Y:S01]  /*7300*/  @!P2 FMUL.FTZ R8, R9, -1.4426950216293334961 ;  /* 0xbfb8aa3b0908a820 */ /* 0x000fe20000410000 */
[----:B------:R-:W0:Y:S02]  /*7310*/  @!P0 MUFU.EX2 R6, R6 ;  /* 0x0000000600068308 */ /* 0x000e240000000800 */
[----:B------:R-:W-:Y:S02]  /*7320*/  @!P3 FMUL.FTZ R9, R10, -1.4426950216293334961 ;  /* 0xbfb8aa3b0a09b820 */ /* 0x000fe40000410000 */
[----:B------:R-:W3:Y:S01]  /*7330*/  @!P1 MUFU.EX2 R7, R7 ;  /* 0x0000000700079308 */ /* 0x000ee20000000800 */
[----:B--2---:R-:W-:Y:S02]  /*7340*/  @!P5 FADD.FTZ R4, R4, 1 ;  /* 0x3f8000000404d421 */ /* 0x004fe40000010000 */
[----:B------:R-:W-:Y:S01]  /*7350*/  @!P4 FMUL.FTZ R10, R11, -1.4426950216293334961 ;  /* 0xbfb8aa3b0b0ac820 */ /* 0x000fe20000410000 */
[----:B------:R-:W2:Y:S01]  /*7360*/  @!P2 MUFU.EX2 R8, R8 ;  /* 0x000000080008a308 */ /* 0x000ea20000000800 */
[----:B-1----:R-:W-:-:S03]  /*7370*/  @!P6 FADD.FTZ R5, R5, 1 ;  /* 0x3f8000000505e421 */ /* 0x002fc60000010000 */
[----:B------:R-:W1:Y:S01]  /*7380*/  @!P3 MUFU.EX2 R9, R9 ;  /* 0x000000090009b308 */ /* 0x000e620000000800 */
[----:B0-----:R-:W-:-:S03]  /*7390*/  @!P0 FADD.FTZ R6, R6, 1 ;  /* 0x3f80000006068421 */ /* 0x001fc60000010000 */
[----:B------:R-:W0:Y:S01]  /*73a0*/  @!P4 MUFU.EX2 R10, R10 ;  /* 0x0000000a000ac308 */ /* 0x000e220000000800 */
[----:B---3--:R-:W-:-:S03]  /*73b0*/  @!P1 FADD.FTZ R7, R7, 1 ;  /* 0x3f80000007079421 */ /* 0x008fc60000010000 */
[----:B------:R3:W4:Y:S01]  /*73c0*/  @!P5 MUFU.RCP R32, R4 ;  /* 0x000000040020d308 */ /* 0x0007220000001000 */
[----:B--2---:R-:W-:Y:S01]  /*73d0*/  @!P2 FADD.FTZ R8, R8, 1 ;  /* 0x3f8000000808a421 */ /* 0x004fe20000010000 */
[----:B-1----:R-:W-:-:S06]  /*73e0*/  @!P3 FADD.FTZ R9, R9, 1 ;  /* 0x3f8000000909b421 */ /* 0x002fcc0000010000 */
[----:B------:R1:W2:Y:S01]  /*73f0*/  @!P6 MUFU.RCP R11, R5 ;  /* 0x00000005000be308 */ /* 0x0002a20000001000 */
[----:B---3--:R-:W-:Y:S01]  /*7400*/  MOV R4, UR21 ;  /* 0x0000001500047c02 */ /* 0x008fe20008000f00 */
[----:B0-----:R-:W-:-:S06]  /*7410*/  @!P4 FADD.FTZ R10, R10, 1 ;  /* 0x3f8000000a0ac421 */ /* 0x001fcc0000010000 */
[----:B------:R0:W3:Y:S01]  /*7420*/  @!P0 MUFU.RCP R34, R6 ;  /* 0x0000000600228308 */ /* 0x0000e20000001000 */
[----:B-1----:R-:W-:Y:S01]  /*7430*/  MOV R5, UR20 ;  /* 0x0000001400057c02 */ /* 0x002fe20008000f00 */
[----:B------:R-:W1:Y:S01]  /*7440*/  LDCU.64 UR20, c[0x0][0x518] ;  /* 0x0000a300ff1477ac */ /* 0x000e620008000a00 */
[----:B----4-:R-:W-:Y:S01]  /*7450*/  @!P5 FMUL.FTZ R61, R61, R32 ;  /* 0x000000203d3dd220 */ /* 0x010fe20000410000 */
[----:B------:R-:W-:-:S04]  /*7460*/  IMAD.WIDE.U32 R4, R2, 0x10, R4 ;  /* 0x0000001002047825 */ /* 0x000fc800078e0004 */
[----:B------:R4:W1:Y:S01]  /*7470*/  @!P1 MUFU.RCP R27, R7 ;  /* 0x00000007001b9308 */ /* 0x0008620000001000 */
[----:B0-----:R-:W-:Y:S01]  /*7480*/  FADD.FTZ R6, R68, R88 ;  /* 0x0000005844067221 */ /* 0x001fe20000010000 */
[----:B--2---:R-:W-:Y:S01]  /*7490*/  @!P6 FMUL.FTZ R62, R62, R11 ;  /* 0x0000000b3e3ee220 */ /* 0x004fe20000410000 */
[----:B------:R-:W-:Y:S04]  /*74a0*/  STG.E.128 desc[UR32][R4.64], R12 ;  /* 0x0000000c04007986 */ /* 0x000fe8000c101d20 */
[----:B-----5:R-:W-:Y:S01]  /*74b0*/  STG.E.128 desc[UR32][R4.64+0x200], R16 ;  /* 0x0002001004007986 */ /* 0x020fe2000c101d20 */
[----:B------:R-:W0:Y:S01]  /*74c0*/  @!P2 MUFU.RCP R8, R8 ;  /* 0x000000080008a308 */ /* 0x000e220000001000 */
[----:B----4-:R-:W-:Y:S01]  /*74d0*/  FADD.FTZ R7, R6, R69 ;  /* 0x0000004506077221 */ /* 0x010fe20000010000 */
[----:B---3--:R-:W-:Y:S01]  /*74e0*/  @!P0 FMUL.FTZ R63, R63, R34 ;  /* 0x000000223f3f8220 */ /* 0x008fe20000410000 */
[----:B------:R-:W-:Y:S01]  /*74f0*/  STG.E.128 desc[UR32][R4.64+0x400], R20 ;  /* 0x0004001404007986 */ /* 0x000fe2000c101d20 */
[----:B-1----:R-:W-:Y:S01]  /*7500*/  UIMAD.WIDE.U32 UR22, UR34, UR20, UR22 ;  /* 0x00000014221672a5 */ /* 0x002fe2000f8e0016 */
[----:B------:R-:W-:-:S02]  /*7510*/  FADD.FTZ R6, R7, R70 ;  /* 0x0000004607067221 */ /* 0x000fc40000010000 */
[----:B------:R1:W-:Y:S01]  /*7520*/  STG.E.128 desc[UR32][R4.64+0x600], R28 ;  /* 0x0006001c04007986 */ /* 0x0003e2000c101d20 */
[----:B------:R-:W2:Y:S01]  /*7530*/  @!P3 MUFU.RCP R9, R9 ;  /* 0x000000090009b308 */ /* 0x000ea20000001000 */
[----:B------:R-:W-:Y:S01]  /*7540*/  UIMAD UR21, UR34, UR21, UR23 ;  /* 0x00000015221572a4 */ /* 0x000fe2000f8e0217 */
[----:B------:R-:W-:Y:S01]  /*7550*/  @!P1 FMUL.FTZ R56, R56, R27 ;  /* 0x0000001b38389220 */ /* 0x000fe20000410000 */
[----:B------:R-:W-:Y:S01]  /*7560*/  BAR.SYNC.DEFER_BLOCKING 0x0 ;  /* 0x0000000000007b1d */ /* 0x000fe20000010000 */
[----:B------:R-:W-:-:S05]  /*7570*/  UIMAD UR23, UR8, UR27, URZ ;  /* 0x0000001b081772a4 */ /* 0x000fca000f8e02ff */
[----:B------:R-:W3:Y:S01]  /*7580*/  @!P4 MUFU.RCP R10, R10 ;  /* 0x0000000a000ac308 */ /* 0x000ee20000001000 */
[----:B0-----:R-:W-:Y:S01]  /*7590*/  @!P2 FMUL.FTZ R57, R57, R8 ;  /* 0x000000083939a220 */ /* 0x001fe20000410000 */
[----:B------:R-:W-:Y:S02]  /*75a0*/  UMOV UR20, UR22 ;  /* 0x0000001600147c82 */ /* 0x000fe40008000000 */
[----:B------:R-:W-:Y:S01]  /*75b0*/  UIMAD.WIDE.U32 UR20, UR8, UR26, UR20 ;  /* 0x0000001a081472a5 */ /* 0x000fe2000f8e0014 */
[----:B-1----:R-:W-:Y:S01]  /*75c0*/  FADD.FTZ R5, R6, R71 ;  /* 0x0000004706057221 */ /* 0x002fe20000010000 */
[----:B--2---:R-:W-:Y:S02]  /*75d0*/  @!P3 FMUL.FTZ R58, R58, R9 ;  /* 0x000000093a3ab220 */ /* 0x004fe40000410000 */
[----:B------:R-:W-:Y:S01]  /*75e0*/  UIADD3 UR22, UPT, UPT, UR21, UR23, URZ ;  /* 0x0000001715167290 */ /* 0x000fe2000fffe0ff */
[----:B------:R-:W-:Y:S01]  /*75f0*/  FADD.FTZ R4, R5, R64 ;  /* 0x0000004005047221 */ /* 0x000fe20000010000 */
[----:B------:R-:W-:-:S04]  /*7600*/  ULEA UR21, UP0, UR20, UR28, 0x2 ;  /* 0x0000001c14157291 */ /* 0x000fc8000f8010ff */
[----:B------:R-:W-:Y:S01]  /*7610*/  ULEA.HI.X UR20, UR20, UR29, UR22, 0x2, UP0 ;  /* 0x0000001d14147291 */ /* 0x000fe200080f1416 */
[----:B---3--:R-:W-:Y:S01]  /*7620*/  @!P4 FMUL.FTZ R59, R59, R10 ;  /* 0x0000000a3b3bc220 */ /* 0x008fe20000410000 */
[----:B------:R-:W-:Y:S01]  /*7630*/  STS.128 [R24], R68 ;  /* 0x0000004418007388 */ /* 0x000fe20000000c00 */
[----:B------:R-:W-:-:S03]  /*7640*/  UIADD3 UR17, UP0, UPT, UR17, -0x2000, URZ ;  /* 0xffffe00011117890 */ /* 0x000fc6000ff1e0ff */
[----:B------:R0:W-:Y:S01]  /*7650*/  STS.128 [R24+0x10], R64 ;  /* 0x0000104018007388 */ /* 0x0001e20000000c00 */
[----:B------:R-:W-:Y:S01]  /*7660*/  MOV R5, UR20 ;  /* 0x0000001400057c02 */ /* 0x000fe20008000f00 */
[----:B------:R-:W-:Y:S02]  /*7670*/  UIADD3.X UR16, UPT, UPT, UR16, -0x1, URZ, UP0, !UPT ;  /* 0xffffffff10107890 */ /* 0x000fe400087fe4ff */
[----:B------:R1:W-:Y:S01]  /*7680*/  STS.128 [R24+0x20], R60 ;  /* 0x0000203c18007388 */ /* 0x0003e20000000c00 */
[----:B------:R-:W-:-:S03]  /*7690*/  UISETP.GT.AND UP0, UPT, UR12, 0x1, UPT ;  /* 0x000000010c00788c */ /* 0x000fc6000bf04270 */
[----:B------:R2:W-:Y:S01]  /*76a0*/  STS.128 [R24+0x30], R56 ;  /* 0x0000303818007388 */ /* 0x0005e20000000c00 */
[----:B------:R-:W-:-:S03]  /*76b0*/  NOP ;  /* 0x0000000000007918 */ /* 0x000fc60000000000 */
[----:B------:R-:W3:Y:S01]  /*76c0*/  LDS.128 R8, [R25] ;  /* 0x0000000019087984 */ /* 0x000ee20000000c00 */
[----:B0-----:R-:W-:Y:S01]  /*76d0*/  FADD.FTZ R65, R4, R65 ;  /* 0x0000004104417221 */ /* 0x001fe20000010000 */
[----:B------:R-:W-:Y:S01]  /*76e0*/  MOV R4, UR21 ;  /* 0x0000001500047c02 */ /* 0x000fe20008000f00 */
[----:B------:R-:W-:Y:S01]  /*76f0*/  UMOV UR12, UR24 ;  /* 0x00000018000c7c82 */ /* 0x000fe20008000000 */
        /* <DEDUP_REMOVED lines=13> */
[----:B---3--:R-:W-:Y:S04]  /*77d0*/  STG.E.128 desc[UR32][R4.64], R8 ;  /* 0x0000000804007986 */ /* 0x008fe8000c101d20 */
[----:B0-----:R-:W-:Y:S04]  /*77e0*/  STG.E.128 desc[UR32][R4.64+0x200], R12 ;  /* 0x0002000c04007986 */ /* 0x001fe8000c101d20 */
[----:B----4-:R-:W-:Y:S04]  /*77f0*/  STG.E.128 desc[UR32][R4.64+0x400], R16 ;  /* 0x0004001004007986 */ /* 0x010fe8000c101d20 */
[----:B-----5:R0:W-:Y:S02]  /*7800*/  STG.E.128 desc[UR32][R4.64+0x600], R20 ;  /* 0x0006001404007986 */ /* 0x0201e4000c101d20 */
[----:B0-----:R-:W-:-:S05]  /*7810*/  FADD.FTZ R4, R58, R59 ;  /* 0x0000003b3a047221 */ /* 0x001fca0000010000 */
[----:B------:R0:W-:Y:S01]  /*7820*/  STL [R1+0xc], R4 ;  /* 0x00000c0401007387 */ /* 0x0001e20000100800 */
[----:B------:R-:W-:Y:S05]  /*7830*/  BRA.U UP0, `(.L_x_2241) ;  /* 0xffffff9100147547 */ /* 0x000fea000b83ffff */
.L_x_2161:
        /* <DEDUP_REMOVED lines=9> */
[----:B------:R-:W0:Y:S02]  /*78d0*/  S2R R6, SR_TID.X ;  /* 0x0000000000067919 */ /* 0x000e240000002100 */
[----:B---3--:R-:W1:Y:S02]  /*78e0*/  SHFL.DOWN P0, R0, R4, 0x1, 0x1f ;  /* 0x08201f0004007f89 */ /* 0x008e640000000000 */
[----:B-1----:R-:W-:Y:S02]  /*78f0*/  @P0 FADD R0, R0, R4 ;  /* 0x0000000400000221 */ /* 0x002fe40000000000 */
[----:B------:R-:W1:Y:S03]  /*7900*/  S2R R4, SR_LANEID ;  /* 0x0000000000047919 */ /* 0x000e660000000000 */
[----:B------:R-:W3:Y:S02]  /*7910*/  SHFL.DOWN P0, R3, R0, 0x2, 0x1f ;  /* 0x08401f0000037f89 */ /* 0x000ee40000000000 */
[----:B---3--:R-:W-:Y:S01]  /*7920*/  @P0 FADD R3, R0, R3 ;  /* 0x0000000300030221 */ /* 0x008fe20000000000 */
[----:B-1----:R-:W-:-:S04]  /*7930*/  ISETP.NE.AND P1, PT, R4, RZ, PT ;  /* 0x000000ff0400720c */ /* 0x002fc80003f25270 */
[----:B------:R-:W1:Y:S09]  /*7940*/  SHFL.DOWN P0, R2, R3, 0x4, 0x1f ;  /* 0x08801f0003027f89 */ /* 0x000e720000000000 */
[----:B------:R-:W3:Y:S01]  /*7950*/  @!P1 S2R R8, SR_CgaCtaId ;  /* 0x0000000000089919 */ /* 0x000ee20000008800 */
[----:B------:R-:W-:-:S02]  /*7960*/  @!P1 MOV R7, 0x400 ;  /* 0x0000040000079802 */ /* 0x000fc40000000f00 */
[----:B0-----:R-:W-:-:S04]  /*7970*/  @!P1 SHF.R.U32.HI R0, RZ, 0x3, R6 ;  /* 0x00000003ff009819 */ /* 0x001fc80000011606 */
[----:B------:R-:W-:Y:S01]  /*7980*/  @!P1 LOP3.LUT R0, R0, 0x7c, RZ, 0xc0, !PT ;  /* 0x0000007c00009812 */ /* 0x000fe200078ec0ff */
[----:B-1----:R-:W-:-:S05]  /*7990*/  @P0 FADD R2, R3, R2 ;  /* 0x0000000203020221 */ /* 0x002fca0000000000 */
        /* <DEDUP_REMOVED lines=23> */
.L_x_2243:
[----:B------:R-:W-:Y:S05]  /*7b10*/  BSYNC.RECONVERGENT B0 ;  /* 0x0000000000007941 */ /* 0x000fea0003800200 */
.L_x_2242:
[----:B------:R-:W-:Y:S01]  /*7b20*/  UISETP.NE.U32.AND UP0, UPT, UR10, URZ, UPT ;  /* 0x000000ff0a00728c */ /* 0x000fe2000bf05070 */
[----:B--2---:R-:W-:-:S03]  /*7b30*/  ISETP.GE.AND P0, PT, R11, UR24, PT ;  /* 0x000000180b007c0c */ /* 0x004fc6000bf06270 */
[----:B------:R-:W-:-:S09]  /*7b40*/  UISETP.NE.AND.EX UP0, UPT, UR11, URZ, UPT, UP0 ;  /* 0x000000ff0b00728c */ /* 0x000fd2000bf05300 */
[----:B------:R-:W-:Y:S05]  /*7b50*/  BRA.U !UP0, `(.L_x_2244) ;  /* 0x0000000108a07547 */ /* 0x000fea000b800000 */
[----:B-1----:R-:W2:Y:S01]  /*7b60*/  LDL.LU R2, [R1+0xc] ;  /* 0x00000c0001027983 */ /* 0x002ea20000300800 */
        /* <DEDUP_REMOVED lines=38> */
.L_x_2245:
[----:B------:R-:W-:Y:S05]  /*7dd0*/  BSYNC.RECONVERGENT B0 ;  /* 0x0000000000007941 */ /* 0x000fea0003800200 */
.L_x_2244:
        /* <DEDUP_REMOVED lines=15> */
.L_x_2247:
        /* <DEDUP_REMOVED lines=30> */
.L_x_2246:
[----:B------:R-:W-:Y:S05]  /*80b0*/  EXIT ;  /* 0x000000000000794d */ /* 0x000fea0003800000 */
.L_x_2199:
[----:B------:R-:W-:Y:S01]  /*80c0*/  MOV R154, R143 ;  /* 0x0000008f009a7202 */ /* 0x000fe20000000f00 */
[----:B------:R-:W-:Y:S01]  /*80d0*/  HFMA2 R145, -RZ, RZ, 0, 5.9604644775390625e-08 ;  /* 0x00000001ff917431 */ /* 0x000fe200000001ff */
[----:B------:R-:W-:Y:S02]  /*80e0*/  MOV R156, RZ ;  /* 0x000000ff009c7202 */ /* 0x000fe40000000f00 */
[----:B------:R-:W-:-:S07]  /*80f0*/  MOV R149, 0xffffffff ;  /* 0xffffffff00957802 */ /* 0x000fce0000000f00 */
[----:B---3-5:R-:W-:Y:S05]  /*8100*/  WARPSYNC.COLLECTIVE R149, `(.L_x_2248) ;  /* 0x0000000095087348 */ /* 0x028fea0003c00000 */
[----:B------:R0:W1:Y:S02]  /*8110*/  SHFL.UP P6, R127, R154, R145, R156 ;  /* 0x040000919a7f7389 */ /* 0x00006400000c009c */
[----:B01-3-5:R-:W-:Y:S05]  /*8120*/  ENDCOLLECTIVE ;  /* 0x000000000000791b */ /* 0x02bfea0003800000 */
.L_x_2248:
[----:B------:R-:W-:Y:S02]  /*8130*/  MOV R154, R144 ;  /* 0x00000090009a7202 */ /* 0x000fe40000000f00 */
[----:B------:R-:W-:-:S07]  /*8140*/  MOV R126, R127 ;  /* 0x0000007f007e7202 */ /* 0x000fce0000000f00 */
[----:B------:R-:W-:Y:S05]  /*8150*/  WARPSYNC.COLLECTIVE R149, `(.L_x_2249) ;  /* 0x0000000095087348 */ /* 0x000fea0003c00000 */
[----:B------:R0:W1:Y:S02]  /*8160*/  SHFL.UP P6, R127, R154, R145, R156 ;  /* 0x040000919a7f7389 */ /* 0x00006400000c009c */
[----:B01----:R-:W-:Y:S05]  /*8170*/  ENDCOLLECTIVE ;  /* 0x000000000000791b */ /* 0x003fea0003800000 */
.L_x_2249:
        /* <DEDUP_REMOVED lines=8> */
.L_x_2250:
[----:B------:R-:W-:Y:S02]  /*8200*/  MOV R154, R146 ;  /* 0x00000092009a7202 */ /* 0x000fe40000000f00 */
[----:B------:R-:W-:-:S07]  /*8210*/  MOV R126, R127 ;  /* 0x0000007f007e7202 */ /* 0x000fce0000000f00 */
[----:B------:R-:W-:Y:S05]  /*8220*/  WARPSYNC.COLLECTIVE R149, `(.L_x_2251) ;  /* 0x0000000095087348 */ /* 0x000fea0003c00000 */
[----:B------:R0:W1:Y:S02]  /*8230*/  SHFL.UP P6, R127, R154, R145, R156 ;  /* 0x040000919a7f7389 */ /* 0x00006400000c009c */
[----:B01----:R-:W-:Y:S05]  /*8240*/  ENDCOLLECTIVE ;  /* 0x000000000000791b */ /* 0x003fea0003800000 */
.L_x_2251:
        /* <DEDUP_REMOVED lines=8> */
.L_x_2252:
[----:B------:R-:W-:Y:S02]  /*82d0*/  MOV R154, R148 ;  /* 0x00000094009a7202 */ /* 0x000fe40000000f00 */
[----:B------:R-:W-:-:S07]  /*82e0*/  MOV R126, R127 ;  /* 0x0000007f007e7202 */ /* 0x000fce0000000f00 */
[----:B------:R-:W-:Y:S05]  /*82f0*/  WARPSYNC.COLLECTIVE R149, `(.L_x_2253) ;  /* 0x0000000095087348 */ /* 0x000fea0003c00000 */
[----:B------:R0:W1:Y:S02]  /*8300*/  SHFL.UP P6, R127, R154, R145, R156 ;  /* 0x040000919a7f7389 */ /* 0x00006400000c009c */
[----:B01----:R-:W-:Y:S05]  /*8310*/  ENDCOLLECTIVE ;  /* 0x000000000000791b */ /* 0x003fea0003800000 */
.L_x_2253:
        /* <DEDUP_REMOVED lines=8> */
.L_x_2254:
[----:B------:R-:W-:Y:S02]  /*83a0*/  MOV R154, R144 ;  /* 0x00000090009a7202 */ /* 0x000fe40000000f00 */
[----:B------:R-:W-:-:S07]  /*83b0*/  MOV R126, R127 ;  /* 0x0000007f007e7202 */ /* 0x000fce0000000f00 */
[----:B------:R-:W-:Y:S05]  /*83c0*/  WARPSYNC.COLLECTIVE R149, `(.L_x_2255) ;  /* 0x0000000095087348 */ /* 0x000fea0003c00000 */
[----:B------:R0:W1:Y:S02]  /*83d0*/  SHFL.UP P6, R127, R154, R145, R156 ;  /* 0x040000919a7f7389 */ /* 0x00006400000c009c */
[----:B01----:R-:W-:Y:S05]  /*83e0*/  ENDCOLLECTIVE ;  /* 0x000000000000791b */ /* 0x003fea0003800000 */
.L_x_2255:
        /* <DEDUP_REMOVED lines=8> */
.L_x_2256:
[----:B------:R-:W-:Y:S02]  /*8470*/  MOV R154, R126 ;  /* 0x0000007e009a7202 */ /* 0x000fe40000000f00 */
[----:B------:R-:W-:-:S07]  /*8480*/  MOV R146, R127 ;  /* 0x0000007f00927202 */ /* 0x000fce0000000f00 */
[----:B------:R-:W-:Y:S05]  /*8490*/  WARPSYNC.COLLECTIVE R149, `(.L_x_2257) ;  /* 0x0000000095087348 */ /* 0x000fea0003c00000 */
[----:B------:R0:W1:Y:S02]  /*84a0*/  SHFL.UP P6, R127, R154, R145, R156 ;  /* 0x040000919a7f7389 */ /* 0x00006400000c009c */
[----:B01----:R-:W-:Y:S05]  /*84b0*/  ENDCOLLECTIVE ;  /* 0x000000000000791b */ /* 0x003fea0003800000 */
.L_x_2257:
[----:B------:R-:W-:Y:S05]  /*84c0*/  BRA `(.L_x_2258) ;  /* 0xffffffbc00147947 */ /* 0x000fea000383ffff */
.L_x_2200:
        /* <DEDUP_REMOVED lines=8> */
.L_x_2260:
[----:B------:R-:W-:Y:S05]  /*8550*/  BSYNC B0 ;  /* 0x0000000000007941 */ /* 0x000fea0003800000 */
.L_x_2259:
[----:B------:R-:W-:Y:S05]  /*8560*/  BRA `(.L_x_2261) ;  /* 0xffffffbc00047947 */ /* 0x000fea000383ffff */
.L_x_2201:
        /* <DEDUP_REMOVED lines=8> */
.L_x_2263:
[----:B------:R-:W-:Y:S05]  /*85f0*/  BSYNC B0 ;  /* 0x0000000000007941 */ /* 0x000fea0003800000 */
.L_x_2262:
[----:B------:R-:W-:Y:S05]  /*8600*/  BRA `(.L_x_2264) ;  /* 0xffffffb800e47947 */ /* 0x000fea000383ffff */
.L_x_2202:
        /* <DEDUP_REMOVED lines=8> */
.L_x_2266:
[----:B------:R-:W-:Y:S05]  /*8690*/  BSYNC B0 ;  /* 0x0000000000007941 */ /* 0x000fea0003800000 */
.L_x_2265:
        /* <DEDUP_REMOVED lines=9> */
.L_x_2267:
[----:B------:R-:W-:Y:S02]  /*8730*/  MOV R126, 0x1f ;  /* 0x0000001f007e7802 */ /* 0x000fe40000000f00 */
[----:B------:R-:W-:Y:S01]  /*8740*/  MOV R144, R127 ;  /* 0x0000007f00907202 */ /* 0x000fe20000000f00 */
[----:B------:R-:W-:-:S07]  /*8750*/  HFMA2 R127, -RZ, RZ, 0, 0 ;  /* 0x00000000ff7f7431 */ /* 0x000fce00000001ff */
[----:B------:R-:W-:Y:S05]  /*8760*/  WARPSYNC.COLLECTIVE R149, `(.L_x_2268) ;  /* 0x0000000095087348 */ /* 0x000fea0003c00000 */
[----:B------:R0:W1:Y:S02]  /*8770*/  SHFL.IDX P2, R150, R148, R127, R126 ;  /* 0x0000007f94967389 */ /* 0x000064000004007e */
[----:B01----:R-:W-:Y:S05]  /*8780*/  ENDCOLLECTIVE ;  /* 0x000000000000791b */ /* 0x003fea0003800000 */
.L_x_2268:
[----:B------:R-:W-:Y:S02]  /*8790*/  MOV R148, R119 ;  /* 0x0000007700947202 */ /* 0x000fe40000000f00 */
[----:B------:R-:W-:-:S07]  /*87a0*/  MOV R118, R150 ;  /* 0x0000009600767202 */ /* 0x000fce0000000f00 */
[----:B------:R-:W-:Y:S05]  /*87b0*/  WARPSYNC.COLLECTIVE R149, `(.L_x_2269) ;  /* 0x0000000095087348 */ /* 0x000fea0003c00000 */
[----:B------:R0:W1:Y:S02]  /*87c0*/  SHFL.IDX P2, R150, R148, R127, R126 ;  /* 0x0000007f94967389 */ /* 0x000064000004007e */
[----:B01----:R-:W-:Y:S05]  /*87d0*/  ENDCOLLECTIVE ;  /* 0x000000000000791b */ /* 0x003fea0003800000 */
.L_x_2269:
[----:B------:R-:W-:Y:S01]  /*87e0*/  MOV R119, R150 ;  /* 0x0000009600777202 */ /* 0x000fe20000000f00 */
[----:B------:R-:W-:Y:S06]  /*87f0*/  BRA `(.L_x_2270) ;  /* 0xffffffb800807947 */ /* 0x000fec000383ffff */
.L_x_2205:
[----:B------:R-:W-:Y:S01]  /*8800*/  MOV R165, R163 ;  /* 0x000000a300a57202 */ /* 0x000fe20000000f00 */
[----:B------:R-:W-:Y:S01]  /*8810*/  HFMA2 R150, -RZ, RZ, 0, 5.9604644775390625e-08 ;  /* 0x00000001ff967431 */ /* 0x000fe200000001ff */
[----:B------:R-:W-:Y:S02]  /*8820*/  MOV R126, 0x1f ;  /* 0x0000001f007e7802 */ /* 0x000fe40000000f00 */
[----:B------:R-:W-:-:S07]  /*8830*/  MOV R149, 0xffffffff ;  /* 0xffffffff00957802 */ /* 0x000fce0000000f00 */
[----:B0-----:R-:W-:Y:S05]  /*8840*/  WARPSYNC.COLLECTIVE R149, `(.L_x_2271) ;  /* 0x0000000095087348 */ /* 0x001fea0003c00000 */
[----:B------:R1:W2:Y:S02]  /*8850*/  SHFL.DOWN P2, R148, R165, R150, R126 ;  /* 0x08000096a5947389 */ /* 0x0002a4000004007e */
[----:B012---:R-:W-:Y:S05]  /*8860*/  ENDCOLLECTIVE ;  /* 0x000000000000791b */ /* 0x007fea0003800000 */
.L_x_2271:
[----:B------:R-:W-:Y:S02]  /*8870*/  MOV R165, R127 ;  /* 0x0000007f00a57202 */ /* 0x000fe40000000f00 */
[----:B------:R-:W-:-:S07]  /*8880*/  MOV R164, R148 ;  /* 0x0000009400a47202 */ /* 0x000fce0000000f00 */
[----:B------:R-:W-:Y:S05]  /*8890*/  WARPSYNC.COLLECTIVE R149, `(.L_x_2272) ;  /* 0x0000000095087348 */ /* 0x000fea0003c00000 */
[----:B------:R0:W1:Y:S02]  /*88a0*/  SHFL.DOWN P2, R148, R165, R150, R126 ;  /* 0x08000096a5947389 */ /* 0x000064000004007e */
[----:B01----:R-:W-:Y:S05]  /*88b0*/  ENDCOLLECTIVE ;  /* 0x000000000000791b */ /* 0x003fea0003800000 */
.L_x_2272:
[----:B------:R-:W-:Y:S02]  /*88c0*/  MOV R150, R164 ;  /* 0x000000a400967202 */ /* 0x000fe40000000f00 */
[----:B------:R-:W-:Y:S02]  /*88d0*/  MOV R164, R127 ;  /* 0x0000007f00a47202 */ /* 0x000fe40000000f00 */
[----:B------:R-:W-:Y:S01]  /*88e0*/  LOP3.LUT R149, R26, 0x1f, RZ, 0xc0, !PT ;  /* 0x0000001f1a957812 */ /* 0x000fe200078ec0ff */
[----:B------:R-:W-:Y:S01]  /*88f0*/  @P3 FMUL.FTZ R127, R150, R163 ;  /* 0x000000a3967f3220 */ /* 0x000fe20000410000 */
[----:B------:R-:W-:Y:S02]  /*8900*/  HFMA2 R150, -RZ, RZ, 0, 1.1920928955078125e-07 ;  /* 0x00000002ff967431 */ /* 0x000fe400000001ff */
[----:B------:R-:W-:Y:S02]  /*8910*/  ISETP.GT.U32.AND P4, PT, R149, 0x1b, PT ;  /* 0x0000001b9500780c */ /* 0x000fe40003f84070 */
[----:B------:R-:W-:-:S02]  /*8920*/  MOV R126, R148 ;  /* 0x00000094007e7202 */ /* 0x000fc40000000f00 */
[C---:B------:R-:W-:Y:S02]  /*8930*/  ISETP.GT.U32.AND P5, PT, R149.reuse, 0x17, PT ;  /* 0x000000179500780c */ /* 0x040fe40003fa4070 */
[----:B------:R-:W-:Y:S01]  /*8940*/  ISETP.GT.U32.AND P6, PT, R149, 0xf, PT ;  /* 0x0000000f9500780c */ /* 0x000fe20003fc4070 */
[----:B------:R-:W-:Y:S01]  /*8950*/  @P3 FFMA.FTZ R126, R163, R126, R164 ;  /* 0x0000007ea37e3223 */ /* 0x000fe200000100a4 */
[----:B------:R-:W-:-:S04]  /*8960*/  @P3 MOV R163, R127 ;  /* 0x0000007f00a33202 */ /* 0x000fc80000000f00 */
[----:B------:R-:W-:Y:S02]  /*8970*/  @P3 MOV R164, R126 ;  /* 0x0000007e00a43202 */ /* 0x000fe40000000f00 */
[----:B------:R-:W-:Y:S02]  /*8980*/  ISETP.GT.U32.AND P3, PT, R149, 0x1d, PT ;  /* 0x0000001d9500780c */ /* 0x000fe40003f64070 */
[----:B------:R-:W-:Y:S02]  /*8990*/  MOV R165, R163 ;  /* 0x000000a300a57202 */ /* 0x000fe40000000f00 */
[----:B------:R-:W-:Y:S02]  /*89a0*/  MOV R126, 0x1f ;  /* 0x0000001f007e7802 */ /* 0x000fe40000000f00 */
[----:B------:R-:W-:-:S07]  /*89b0*/  MOV R149, 0xffffffff ;  /* 0xffffffff00957802 */ /* 0x000fce0000000f00 */
[----:B------:R-:W-:Y:S05]  /*89c0*/  WARPSYNC.COLLECTIVE R149, `(.L_x_2273) ;  /* 0x0000000095087348 */ /* 0x000fea0003c00000 */
[----:B------:R0:W1:Y:S02]  /*89d0*/  SHFL.DOWN P2, R148, R165, R150, R126 ;  /* 0x08000096a5947389 */ /* 0x000064000004007e */
[----:B01----:R-:W-:Y:S05]  /*89e0*/  ENDCOLLECTIVE ;  /* 0x000000000000791b */ /* 0x003fea0003800000 */
.L_x_2273:
[----:B------:R-:W-:Y:S02]  /*89f0*/  MOV R165, R164 ;  /* 0x000000a400a57202 */ /* 0x000fe40000000f00 */
[----:B------:R-:W-:-:S07]  /*8a00*/  MOV R127, R148 ;  /* 0x00000094007f7202 */ /* 0x000fce0000000f00 */
[----:B------:R-:W-:Y:S05]  /*8a10*/  WARPSYNC.COLLECTIVE R149, `(.L_x_2274) ;  /* 0x0000000095087348 */ /* 0x000fea0003c00000 */
[----:B------:R0:W1:Y:S02]  /*8a20*/  SHFL.DOWN P2, R148, R165, R150, R126 ;  /* 0x08000096a5947389 */ /* 0x000064000004007e */
[----:B01----:R-:W-:Y:S05]  /*8a30*/  ENDCOLLECTIVE ;  /* 0x000000000000791b */ /* 0x003fea0003800000 */
.L_x_2274:
[----:B------:R-:W-:Y:S01]  /*8a40*/  @!P3 FMUL.FTZ R127, R163, R127 ;  /* 0x0000007fa37fb220 */ /* 0x000fe20000410000 */
[----:B------:R-:W-:Y:S01]  /*8a50*/  HFMA2 R150, -RZ, RZ, 0, 2.384185791015625e-07 ;  /* 0x00000004ff967431 */ /* 0x000fe200000001ff */
[----:B------:R-:W-:-:S05]  /*8a60*/  MOV R126, R148 ;  /* 0x00000094007e7202 */ /* 0x000fca0000000f00 */
[----:B------:R-:W-:Y:S01]  /*8a70*/  @!P3 FFMA.FTZ R126, R163, R126, R164 ;  /* 0x0000007ea37eb223 */ /* 0x000fe200000100a4 */
[----:B------:R-:W-:-:S04]  /*8a80*/  @!P3 MOV R163, R127 ;  /* 0x0000007f00a3b202 */ /* 0x000fc80000000f00 */
[----:B------:R-:W-:Y:S02]  /*8a90*/  @!P3 MOV R164, R126 ;  /* 0x0000007e00a4b202 */ /* 0x000fe40000000f00 */
[----:B------:R-:W-:Y:S02]  /*8aa0*/  MOV R165, R163 ;  /* 0x000000a300a57202 */ /* 0x000fe40000000f00 */
[----:B------:R-:W-:-:S07]  /*8ab0*/  MOV R126, 0x1f ;  /* 0x0000001f007e7802 */ /* 0x000fce0000000f00 */
[----:B------:R-:W-:Y:S05]  /*8ac0*/  WARPSYNC.COLLECTIVE R149, `(.L_x_2275) ;  /* 0x0000000095087348 */ /* 0x000fea0003c00000 */
[----:B------:R0:W1:Y:S02]  /*8ad0*/  SHFL.DOWN P2, R148, R165, R150, R126 ;  /* 0x08000096a5947389 */ /* 0x000064000004007e */
[----:B01----:R-:W-:Y:S05]  /*8ae0*/  ENDCOLLECTIVE ;  /* 0x000000000000791b */ /* 0x003fea0003800000 */
.L_x_2275:
[----:B------:R-:W-:Y:S02]  /*8af0*/  MOV R165, R164 ;  /* 0x000000a400a57202 */ /* 0x000fe40000000f00 */
[----:B------:R-:W-:-:S07]  /*8b00*/  MOV R127, R148 ;  /* 0x00000094007f7202 */ /* 0x000fce0000000f00 */
[----:B------:R-:W-:Y:S05]  /*8b10*/  WARPSYNC.COLLECTIVE R149, `(.L_x_2276) ;  /* 0x0000000095087348 */ /* 0x000fea0003c00000 */
[----:B------:R0:W1:Y:S02]  /*8b20*/  SHFL.DOWN P2, R148, R165, R150, R126 ;  /* 0x08000096a5947389 */ /* 0x000064000004007e */
[----:B01----:R-:W-:Y:S05]  /*8b30*/  ENDCOLLECTIVE ;  /* 0x000000000000791b */ /* 0x003fea0003800000 */
.L_x_2276:
[----:B------:R-:W-:Y:S01]  /*8b40*/  @!P4 FMUL.FTZ R127, R163, R127 ;  /* 0x0000007fa37fc220 */ /* 0x000fe20000410000 */
[----:B------:R-:W-:Y:S01]  /*8b50*/  HFMA2 R150, -RZ, RZ, 0, 4.76837158203125e-07 ;  /* 0x00000008ff967431 */ /* 0x000fe200000001ff */
        /* <DEDUP_REMOVED lines=9> */
.L_x_2277:
[----:B------:R-:W-:Y:S02]  /*8bf0*/  MOV R165, R164 ;  /* 0x000000a400a57202 */ /* 0x000fe40000000f00 */
[----:B------:R-:W-:-:S07]  /*8c00*/  MOV R127, R148 ;  /* 0x00000094007f7202 */ /* 0x000fce0000000f00 */
[----:B------:R-:W-:Y:S05]  /*8c10*/  WARPSYNC.COLLECTIVE R149, `(.L_x_2278) ;  /* 0x0000000095087348 */ /* 0x000fea0003c00000 */
[----:B------:R0:W1:Y:S02]  /*8c20*/  SHFL.DOWN P2, R148, R165, R150, R126 ;  /* 0x08000096a5947389 */ /* 0x000064000004007e */
[----:B01----:R-:W-:Y:S05]  /*8c30*/  ENDCOLLECTIVE ;  /* 0x000000000000791b */ /* 0x003fea0003800000 */
.L_x_2278:
[----:B------:R-:W-:Y:S01]  /*8c40*/  @!P5 FMUL.FTZ R127, R163, R127 ;  /* 0x0000007fa37fd220 */ /* 0x000fe20000410000 */
[----:B------:R-:W-:Y:S01]  /*8c50*/  HFMA2 R150, -RZ, RZ, 0, 9.5367431640625e-07 ;  /* 0x00000010ff967431 */ /* 0x000fe200000001ff */
        /* <DEDUP_REMOVED lines=9> */
.L_x_2279:
[----:B------:R-:W-:Y:S02]  /*8cf0*/  MOV R165, R164 ;  /* 0x000000a400a57202 */ /* 0x000fe40000000f00 */
[----:B------:R-:W-:-:S07]  /*8d00*/  MOV R127, R148 ;  /* 0x00000094007f7202 */ /* 0x000fce0000000f00 */
[----:B------:R-:W-:Y:S05]  /*8d10*/  WARPSYNC.COLLECTIVE R149, `(.L_x_2280) ;  /* 0x0000000095087348 */ /* 0x000fea0003c00000 */
[----:B------:R0:W1:Y:S02]  /*8d20*/  SHFL.DOWN P2, R148, R165, R150, R126 ;  /* 0x08000096a5947389 */ /* 0x000064000004007e */
[----:B01----:R-:W-:Y:S05]  /*8d30*/  ENDCOLLECTIVE ;  /* 0x000000000000791b */ /* 0x003fea0003800000 */
.L_x_2280:
[----:B------:R-:W-:Y:S01]  /*8d40*/  @!P6 FMUL.FTZ R127, R163, R127 ;  /* 0x0000007fa37fe220 */ /* 0x000fe20000410000 */
[----:B------:R-:W-:-:S05]  /*8d50*/  MOV R126, R148 ;  /* 0x00000094007e7202 */ /* 0x000fca0000000f00 */
[----:B------:R-:W-:Y:S01]  /*8d60*/  @!P6 FFMA.FTZ R126, R163, R126, R164 ;  /* 0x0000007ea37ee223 */ /* 0x000fe200000100a4 */
[----:B------:R-:W-:Y:S01]  /*8d70*/  @!P6 MOV R163, R127 ;  /* 0x0000007f00a3e202 */ /* 0x000fe20000000f00 */
[----:B------:R-:W-:-:S03]  /*8d80*/  HFMA2 R127, -RZ, RZ, 0, 0 ;  /* 0x00000000ff7f7431 */ /* 0x000fc600000001ff */
[----:B------:R-:W-:Y:S02]  /*8d90*/  @!P6 MOV R164, R126 ;  /* 0x0000007e00a4e202 */ /* 0x000fe40000000f00 */
[----:B------:R-:W-:Y:S02]  /*8da0*/  MOV R148, R163 ;  /* 0x000000a300947202 */ /* 0x000fe40000000f00 */
[----:B------:R-:W-:-:S07]  /*8db0*/  MOV R126, 0x1f ;  /* 0x0000001f007e7802 */ /* 0x000fce0000000f00 */
[----:B------:R-:W-:Y:S05]  /*8dc0*/  WARPSYNC.COLLECTIVE R149, `(.L_x_2281) ;  /* 0x0000000095087348 */ /* 0x000fea0003c00000 */
[----:B------:R0:W1:Y:S02]  /*8dd0*/  SHFL.IDX P2, R150, R148, R127, R126 ;  /* 0x0000007f94967389 */ /* 0x000064000004007e */
[----:B01----:R-:W-:Y:S05]  /*8de0*/  ENDCOLLECTIVE ;  /* 0x000000000000791b */ /* 0x003fea0003800000 */
.L_x_2281:
[----:B------:R-:W-:Y:S02]  /*8df0*/  MOV R148, R164 ;  /* 0x000000a400947202 */ /* 0x000fe40000000f00 */
[----:B------:R-:W-:-:S07]  /*8e00*/  MOV R165, R150 ;  /* 0x0000009600a57202 */ /* 0x000fce0000000f00 */
[----:B------:R-:W-:Y:S05]  /*8e10*/  WARPSYNC.COLLECTIVE R149, `(.L_x_2282) ;  /* 0x0000000095087348 */ /* 0x000fea0003c00000 */
[----:B------:R0:W1:Y:S02]  /*8e20*/  SHFL.IDX P2, R150, R148, R127, R126 ;  /* 0x0000007f94967389 */ /* 0x000064000004007e */
[----:B01----:R-:W-:Y:S05]  /*8e30*/  ENDCOLLECTIVE ;  /* 0x000000000000791b */ /* 0x003fea0003800000 */
.L_x_2282:
[----:B------:R-:W-:Y:S01]  /*8e40*/  MOV R126, R150 ;  /* 0x00000096007e7202 */ /* 0x000fe20000000f00 */
[----:B------:R-:W-:-:S04]  /*8e50*/  HFMA2 R150, -RZ, RZ, 0, 5.9604644775390625e-08 ;  /* 0x00000001ff967431 */ /* 0x000fc800000001ff */
[-C--:B------:R-:W-:Y:S01]  /*8e60*/  FFMA.FTZ R127, R119, R165.reuse, R126 ;  /* 0x000000a5777f7223 */ /* 0x080fe2000001007e */
[----:B------:R-:W-:Y:S01]  /*8e70*/  FMUL.FTZ R126, R118, R165 ;  /* 0x000000a5767e7220 */ /* 0x000fe20000410000 */
[----:B------:R-:W-:-:S03]  /*8e80*/  MOV R165, R163 ;  /* 0x000000a300a57202 */ /* 0x000fc60000000f00 */
[----:B------:R0:W-:Y:S04]  /*8e90*/  STL [R1+0x8], R127 ;  /* 0x0000087f01007387 */ /* 0x0001e80000100800 */
[----:B------:R1:W-:Y:S01]  /*8ea0*/  STL [R1+0x4], R126 ;  /* 0x0000047e01007387 */ /* 0x0003e20000100800 */
[----:B0-----:R-:W-:Y:S01]  /*8eb0*/  HFMA2 R127, -RZ, RZ, 0, 0 ;  /* 0x00000000ff7f7431 */ /* 0x001fe200000001ff */
[----:B-1----:R-:W-:-:S07]  /*8ec0*/  MOV R126, 0x1f ;  /* 0x0000001f007e7802 */ /* 0x002fce0000000f00 */
[----:B------:R-:W-:Y:S05]  /*8ed0*/  WARPSYNC.COLLECTIVE R149, `(.L_x_2283) ;  /* 0x0000000095087348 */ /* 0x000fea0003c00000 */
[----:B------:R0:W1:Y:S02]  /*8ee0*/  SHFL.DOWN P2, R148, R165, R150, R126 ;  /* 0x08000096a5947389 */ /* 0x000064000004007e */
[----:B01----:R-:W-:Y:S05]  /*8ef0*/  ENDCOLLECTIVE ;  /* 0x000000000000791b */ /* 0x003fea0003800000 */
.L_x_2283:
[----:B------:R-:W-:Y:S02]  /*8f00*/  MOV R165, R164 ;  /* 0x000000a400a57202 */ /* 0x000fe40000000f00 */
[----:B------:R-:W-:-:S07]  /*8f10*/  MOV R163, R148 ;  /* 0x0000009400a37202 */ /* 0x000fce0000000f00 */
[----:B------:R-:W-:Y:S05]  /*8f20*/  WARPSYNC.COLLECTIVE R149, `(.L_x_2284) ;  /* 0x0000000095087348 */ /* 0x000fea0003c00000 */
[----:B------:R0:W1:Y:S02]  /*8f30*/  SHFL.DOWN P2, R148, R165, R150, R126 ;  /* 0x08000096a5947389 */ /* 0x000064000004007e */
[----:B01----:R-:W-:Y:S05]  /*8f40*/  ENDCOLLECTIVE ;  /* 0x000000000000791b */ /* 0x003fea0003800000 */
.L_x_2284:
[----:B------:R-:W-:Y:S02]  /*8f50*/  MOV R164, R148 ;  /* 0x0000009400a47202 */ /* 0x000fe40000000f00 */
[----:B------:R-:W-:-:S07]  /*8f60*/  MOV R148, R118 ;  /* 0x0000007600947202 */ /* 0x000fce0000000f00 */
[----:B------:R-:W-:Y:S05]  /*8f70*/  WARPSYNC.COLLECTIVE R149, `(.L_x_2285) ;  /* 0x0000000095087348 */ /* 0x000fea0003c00000 */
[----:B------:R0:W1:Y:S02]  /*8f80*/  SHFL.IDX P2, R150, R148, R127, R126 ;  /* 0x0000007f94967389 */ /* 0x000064000004007e */
[----:B01----:R-:W-:Y:S05]  /*8f90*/  ENDCOLLECTIVE ;  /* 0x000000000000791b */ /* 0x003fea0003800000 */
.L_x_2285:
[----:B------:R-:W-:Y:S02]  /*8fa0*/  MOV R148, R119 ;  /* 0x0000007700947202 */ /* 0x000fe40000000f00 */
[----:B------:R-:W-:-:S07]  /*8fb0*/  MOV R118, R150 ;  /* 0x0000009600767202 */ /* 0x000fce0000000f00 */
[----:B------:R-:W-:Y:S05]  /*8fc0*/  WARPSYNC.COLLECTIVE R149, `(.L_x_2286) ;  /* 0x0000000095087348 */ /* 0x000fea0003c00000 */
[----:B------:R0:W1:Y:S02]  /*8fd0*/  SHFL.IDX P2, R150, R148, R127, R126 ;  /* 0x0000007f94967389 */ /* 0x000064000004007e */
[----:B01----:R-:W-:Y:S05]  /*8fe0*/  ENDCOLLECTIVE ;  /* 0x000000000000791b */ /* 0x003fea0003800000 */
.L_x_2286:
[----:B------:R-:W-:Y:S02]  /*8ff0*/  MOV R119, R150 ;  /* 0x0000009600777202 */ /* 0x000fe40000000f00 */
[----:B------:R-:W-:Y:S01]  /*9000*/  ISETP.NE.AND P2, PT, R26, 0x1f, PT ;  /* 0x0000001f1a00780c */ /* 0x000fe20003f45270 */
[----:B------:R-:W-:-:S12]  /*9010*/  BRA `(.L_x_2287) ;  /* 0xffffffbc00207947 */ /* 0x000fd8000383ffff */
.L_x_2288:
        /* <DEDUP_REMOVED lines=14> */
.L_x_10431:


//--------------------- .text._Z25selective_scan_bwd_kernelI32Selective_Scan_bwd_kernel_traitsILi128ELi16ELb1ELb0ELb1ELb1ELb1EffEEv12SSMParamsBwd --------------------------
	.section	.text._Z25selective_scan_bwd_kernelI32Selective_Scan_bwd_kernel_traitsILi128ELi16ELb1ELb0ELb1ELb1ELb1EffEEv12SSMParamsBwd,"ax",@progbits
	.align	128
        .global         _Z25selective_scan_bwd_kernelI32Selective_Scan_bwd_kernel_traitsILi128ELi16ELb1ELb0ELb1ELb1ELb1EffEEv12SSMParamsBwd
        .type           _Z25selective_scan_bwd_kernelI32Selective_Scan_bwd_kernel_traitsILi128ELi16ELb1ELb0ELb1ELb1ELb1EffEEv12SSMParamsBwd,@function
        .size           _Z25selective_scan_bwd_kernelI32Selective_Scan_bwd_kernel_traitsILi128ELi16ELb1ELb0ELb1ELb1ELb1EffEEv12SSMParamsBwd,(.L_x_10432 - _Z25selective_scan_bwd_kernelI32Selective_Scan_bwd_kernel_traitsILi128ELi16ELb1ELb0ELb1ELb1ELb1EffEEv12SSMParamsBwd)
        .other          _Z25selective_scan_bwd_kernelI32Selective_Scan_bwd_kernel_traitsILi128ELi16ELb1ELb0ELb1ELb1ELb1EffEEv12SSMParamsBwd,@"STO_CUDA_ENTRY STV_DEFAULT"
_Z25selective_scan_bwd_kernelI32Selective_Scan_bwd_kernel_traitsILi128ELi16ELb1ELb0ELb1ELb1ELb1EffEEv12SSMParamsBwd:
.text._Z25selective_scan_bwd_kernelI32Selective_Scan_bwd_kernel_traitsILi128ELi16ELb1ELb0ELb1ELb1ELb1EffEEv12SSMParamsBwd:
        /* <DEDUP_REMOVED lines=41> */
[----:B------:R-:W-:-:S02]  /*0290*/  UIMAD UR23, UR10, UR23, UR5 ;  /* 0x000000170a1772a4 */ /* 0x000fc4000f8e0205 */
        /* <DEDUP_REMOVED lines=11> */
[----:B------:R-:W-:Y:S02]  /*0350*/  UIADD3.X UR11, UPT, UPT, UR16, UR11, URZ, UP2, !UPT ;  /* 0x0000000b100b7290 */ /* 0x000fe400097fe4ff */
[----:B------:R-:W-:Y:S02]  /*0360*/  UIADD3.X UR20, UPT, UPT, UR16, UR23, URZ, UP0, !UPT ;  /* 0x0000001710147290 */ /* 0x000fe400087fe4ff */
[----:B--2---:R-:W-:-:S02]  /*0370*/  UISETP.NE.U32.AND UP0, UPT, UR26, URZ, UPT ;  /* 0x000000ff1a00728c */ /* 0x004fc4000bf05070 */
[----:B------:R-:W-:Y:S02]  /*0380*/  ULEA.HI.X UR20, UR22, UR13, UR20, 0x2, UP1 ;  /* 0x0000000d16147291 */ /* 0x000fe400088f1414 */
[----:B------:R-:W-:Y:S01]  /*0390*/  UISETP.NE.AND.EX UP0, UPT, UR27, URZ, UPT, UP0 ;  /* 0x000000ff1b00728c */ /* 0x000fe2000bf05300 */
[----:B------:R-:W2:Y:S01]  /*03a0*/  LDCU.64 UR26, c[0x0][0x3e8] ;  /* 0x00007d00ff1a77ac */ /* 0x000ea20008000a00 */
        /* <DEDUP_REMOVED lines=11> */
[----:B------:R-:W-:-:S05]  /*0460*/  ULEA.HI.X UR13, UR21, UR15, UR11, 0x2, UP3 ;  /* 0x0000000f150d7291 */ /* 0x000fca00098f140b */
[----:B------:R-:W-:Y:S01]  /*0470*/  UMOV UR11, UR5 ;  /* 0x00000005000b7c82 */ /* 0x000fe20008000000 */
[----:B------:R-:W-:Y:S02]  /*0480*/  UIMAD.WIDE.U32 UR4, UR8, UR18, URZ ;  /* 0x00000012080472a5 */ /* 0x000fe4000f8e00ff */
[----:B------:R-:W-:Y:S02]  /*0490*/  UIADD3 UR21, UPT, UPT, -UR11, URZ, URZ ;  /* 0x000000ff0b157290 */ /* 0x000fe4000fffe1ff */
[----:B------:R-:W-:Y:S02]  /*04a0*/  UIMAD UR5, UR8, UR19, UR5 ;  /* 0x00000013080572a4 */ /* 0x000fe4000f8e0205 */
[----:B------:R-:W-:Y:S02]  /*04b0*/  UIMAD UR21, UR29, UR21, UR24 ;  /* 0x000000151d1572a4 */ /* 0x000fe4000f8e0218 */
[----:B------:R-:W-:Y:S02]  /*04c0*/  UIMAD.WIDE.U32 UR14, UR10, UR30, UR4 ;  /* 0x0000001e0a0e72a5 */ /* 0x000fe4000f8e0004 */
[----:B------:R-:W-:-:S02]  /*04d0*/  UISETP.GT.U32.AND UP2, UPT, UR29, UR21, UPT ;  /* 0x000000151d00728c */ /* 0x000fc4000bf44070 */
[----:B-1----:R-:W-:Y:S02]  /*04e0*/  UIMAD.WIDE.U32 UR18, UR8, UR6, URZ ;  /* 0x00000006081272a5 */ /* 0x002fe4000f8e00ff */
[----:B------:R-:W-:Y:S02]  /*04f0*/  UIMAD UR22, UR10, UR31, UR15 ;  /* 0x0000001f0a1672a4 */ /* 0x000fe4000f8e020f */
[----:B------:R-:W-:Y:S02]  /*0500*/  ULOP3.LUT UR15, UR10, UR28, URZ, 0x3c, !UPT ;  /* 0x0000001c0a0f7292 */ /* 0x000fe4000f8e3cff */
[----:B------:R-:W-:Y:S01]  /*0510*/  UIMAD UR19, UR8, UR7, UR19 ;  /* 0x00000007081372a4 */ /* 0x000fe2000f8e0213 */
[----:B------:R-:W1:Y:S02]  /*0520*/  LDCU.64 UR6, c[0x0][0x528] ;  /* 0x0000a500ff0677ac */ /* 0x000e640008000a00 */
[----:B------:R-:W-:Y:S02]  /*0530*/  @!UP2 UIADD3 UR21, UPT, UPT, UR21, -UR29, URZ ;  /* 0x8000001d1515a290 */ /* 0x000fe4000fffe0ff */
[----:B------:R-:W-:-:S02]  /*0540*/  @!UP2 UIADD3 UR11, UPT, UPT, UR11, 0x1, URZ ;  /* 0x000000010b0ba890 */ /* 0x000fc4000fffe0ff */
[----:B------:R-:W-:Y:S02]  /*0550*/  UISETP.GE.U32.AND UP1, UPT, UR21, UR29, UPT ;  /* 0x0000001d1500728c */ /* 0x000fe4000bf26070 */
[----:B------:R-:W-:Y:S01]  /*0560*/  UISETP.GE.AND UP2, UPT, UR15, URZ, UPT ;  /* 0x000000ff0f00728c */ /* 0x000fe2000bf46270 */
[----:B------:R-:W3:Y:S01]  /*0570*/  @UP0 LDCU UR15, c[0x0][0x384] ;  /* 0x00007080ff0f07ac */ /* 0x000ee20008000800 */
[----:B------:R-:W4:Y:S07]  /*0580*/  LDCU.64 UR4, c[0x0][0x450] ;  /* 0x00008a00ff0477ac */ /* 0x000f2e0008000a00 */
[----:B------:R-:W-:-:S02]  /*0590*/  @UP1 UIADD3 UR11, UPT, UPT, UR11, 0x1, URZ ;  /* 0x000000010b0b1890 */ /* 0x000fc4000fffe0ff */
[----:B------:R-:W-:Y:S02]  /*05a0*/  UISETP.NE.AND UP1, UPT, UR28, URZ, UPT ;  /* 0x000000ff1c00728c */ /* 0x000fe4000bf25270 */
[----:B------:R-:W-:Y:S02]  /*05b0*/  @!UP2 UIADD3 UR11, UPT, UPT, -UR11, URZ, URZ ;  /* 0x000000ff0b0ba290 */ /* 0x000fe4000fffe1ff */
[----:B------:R-:W-:Y:S01]  /*05c0*/  UIADD3 UR14, UP2, UPT, UR17, UR14, URZ ;  /* 0x0000000e110e7290 */ /* 0x000fe2000ff5e0ff */
[----:B------:R-:W5:Y:S03]  /*05d0*/  @UP0 LDCU.64 UR30, c[0x0][0x480] ;  /* 0x00009000ff1e07ac */ /* 0x000f660008000a00 */
[----:B------:R-:W-:-:S03]  /*05e0*/  UIADD3.X UR22, UPT, UPT, UR16, UR22, URZ, UP2, !UPT ;  /* 0x0000001610167290 */ /* 0x000fc600097fe4ff */
[----:B------:R-:W-:Y:S02]  /*05f0*/  @!UP1 ULOP3.LUT UR11, URZ, UR28, URZ, 0x33, !UPT ;  /* 0x0000001cff0b9292 */ /* 0x000fe4000f8e33ff */
[----:B-1----:R-:W-:Y:S02]  /*0600*/  ULEA UR21, UP1, UR14, UR6, 0x2 ;  /* 0x000000060e157291 */ /* 0x002fe4000f8210ff */
[----:B------:R-:W-:Y:S01]  /*0610*/  USHF.R.S32.HI UR6, URZ, 0x1f, UR11 ;  /* 0x0000001fff067899 */ /* 0x000fe2000801140b */
[----:B------:R-:W1:Y:S03]  /*0620*/  @UP0 LDCU UR28, c[0x0][0x38c] ;  /* 0x00007180ff1c07ac */ /* 0x000e660008000800 */
[----:B--2---:R-:W-:Y:S02]  /*0630*/  UIMAD UR6, UR6, UR26, URZ ;  /* 0x0000001a060672a4 */ /* 0x004fe4000f8e02ff */
        /* <DEDUP_REMOVED lines=13> */
[----:B-----5:R-:W-:-:S02]  /*0710*/  @UP0 UIMAD.WIDE UR4, UR8, 0x8, UR30 ;  /* 0x00000008080408a5 */ /* 0x020fc4000f8e021e */
        /* <DEDUP_REMOVED lines=9> */
[----:B------:R-:W-:Y:S01]  /*07b0*/  UMOV UR15, UR12 ;  /* 0x0000000c000f7c82 */ /* 0x000fe20008000000 */
[----:B------:R2:W-:Y:S01]  /*07c0*/  STL [R1+0x14], RZ ;  /* 0x000014ff01007387 */ /* 0x0005e20000100800 */
[----:B------:R-:W3:Y:S03]  /*07d0*/  LDCU UR14, c[0x0][0x394] ;  /* 0x00007280ff0e77ac */ /* 0x000ee60008000800 */
[----:B------:R2:W-:Y:S01]  /*07e0*/  STL [R1+0x10], RZ ;  /* 0x000010ff01007387 */ /* 0x0005e20000100800 */
[----:B------:R-:W-:Y:S01]  /*07f0*/  UMOV UR12, UR9 ;  /* 0x00000009000c7c82 */ /* 0x000fe20008000000 */
[----:B-1----:R-:W-:Y:S01]  /*0800*/  ULEA UR25, UR8, UR25, 0x18 ;  /* 0x0000001908197291 */ /* 0x002fe2000f8ec0ff */
[----:B0-----:R-:W-:-:S02]  /*0810*/  SHF.L.U32 R3, R92, 0x2, RZ ;  /* 0x000000025c037819 */ /* 0x001fc400000006ff */
[----:B------:R-:W-:Y:S02]  /*0820*/  LOP3.LUT R0, R92, 0x1f, RZ, 0xc0, !PT ;  /* 0x0000001f5c007812 */ /* 0x000fe400078ec0ff */
[----:B------:R-:W-:-:S04]  /*0830*/  LOP3.LUT R3, R3, 0xf80, RZ, 0xc0, !PT ;  /* 0x00000f8003037812 */ /* 0x000fc800078ec0ff */
[----:B--23--:R-:W-:-:S07]  /*0840*/  LOP3.LUT R2, R3, R0, RZ, 0xfc, !PT ;  /* 0x0000000003027212 */ /* 0x00cfce00078efcff */
.L_x_2369:
        /* <DEDUP_REMOVED lines=38> */
[----:B------:R-:W1:Y:S04]  /*0ab0*/  LDS.128 R52, [R26] ;  /* 0x000000001a347984 */ /* 0x000e680000000c00 */
[----:B------:R-:W2:Y:S01]  /*0ac0*/  LDS.128 R12, [R26+0x10] ;  /* 0x000010001a0c7984 */ /* 0x000ea20000000c00 */
[----:B0-----:R-:W0:Y:S03]  /*0ad0*/  LDC.64 R46, c[0x0][0x410] ;  /* 0x00010400ff2e7b82 */ /* 0x001e260000000a00 */
[----:B------:R-:W3:Y:S04]  /*0ae0*/  LDS.128 R8, [R26+0x20] ;  /* 0x000020001a087984 */ /* 0x000ee80000000c00 */
[----:B------:R-:W4:Y:S01]  /*0af0*/  LDS.128 R4, [R26+0x30] ;  /* 0x000030001a047984 */ /* 0x000f220000000c00 */
[----:B------:R-:W0:Y:S08]  /*0b00*/  LDC.64 R44, c[0x0][0x418] ;  /* 0x00010600ff2c7b82 */ /* 0x000e300000000a00 */
[----:B------:R-:W-:Y:S06]  /*0b10*/  BAR.SYNC.DEFER_BLOCKING 0x0 ;  /* 0x0000000000007b1d */ /* 0x000fec0000010000 */
[----:B------:R-:W5:Y:S04]  /*0b20*/  LDG.E.128 R56, desc[UR32][R2.64] ;  /* 0x0000002002387981 */ /* 0x000f68000c1e1d00 */
[----:B------:R-:W3:Y:S04]  /*0b30*/  LDG.E.128 R16, desc[UR32][R2.64+0x200] ;  /* 0x0002002002107981 */ /* 0x000ee8000c1e1d00 */
[----:B------:R-:W4:Y:S04]  /*0b40*/  LDG.E.128 R60, desc[UR32][R2.64+0x400] ;  /* 0x00040020023c7981 */ /* 0x000f28000c1e1d00 */
[----:B------:R-:W4:Y:S01]  /*0b50*/  LDG.E.128 R64, desc[UR32][R2.64+0x600] ;  /* 0x0006002002407981 */ /* 0x000f22000c1e1d00 */
[----:B-1----:R-:W-:Y:S01]  /*0b60*/  FADD.FTZ R25, R52, UR6 ;  /* 0x0000000634197e21 */ /* 0x002fe20008010000 */
[----:B------:R-:W-:Y:S01]  /*0b70*/  FADD.FTZ R24, R53, UR6 ;  /* 0x0000000635187e21 */ /* 0x000fe20008010000 */
[----:B------:R-:W-:Y:S01]  /*0b80*/  FADD.FTZ R23, R54, UR6 ;  /* 0x0000000636177e21 */ /* 0x000fe20008010000 */
[----:B------:R-:W-:Y:S01]  /*0b90*/  FADD.FTZ R22, R55, UR6 ;  /* 0x0000000637167e21 */ /* 0x000fe20008010000 */
[----:B--2---:R-:W-:Y:S01]  /*0ba0*/  FADD.FTZ R21, R12, UR6 ;  /* 0x000000060c157e21 */ /* 0x004fe20008010000 */
[----:B------:R-:W-:Y:S01]  /*0bb0*/  FSETP.GTU.FTZ.AND P0, PT, R25, 20, PT ;  /* 0x41a000001900780b */ /* 0x000fe20003f1c000 */
[----:B------:R-:W-:Y:S01]  /*0bc0*/  FADD.FTZ R20, R13, UR6 ;  /* 0x000000060d147e21 */ /* 0x000fe20008010000 */
[----:B------:R-:W1:Y:S01]  /*0bd0*/  S2UR UR26, SR_CTAID.X ;  /* 0x00000000001a79c3 */ /* 0x000e620000002500 */
[----:B------:R-:W-:Y:S01]  /*0be0*/  BSSY.RECONVERGENT B0, `(.L_x_2290) ;  /* 0x000002b000007945 */ /* 0x000fe20003800200 */
[----:B------:R-:W-:-:S02]  /*0bf0*/  FSETP.GTU.FTZ.AND P1, PT, R24, 20, PT ;  /* 0x41a000001800780b */ /* 0x000fc40003f3c000 */
[----:B------:R-:W-:Y:S02]  /*0c00*/  FSETP.GTU.FTZ.AND P2, PT, R23, 20, PT ;  /* 0x41a000001700780b */ /* 0x000fe40003f5c000 */
[----:B------:R-:W-:Y:S02]  /*0c10*/  FSETP.GTU.FTZ.AND P3, PT, R22, 20, PT ;  /* 0x41a000001600780b */ /* 0x000fe40003f7c000 */
[----:B------:R-:W-:Y:S02]  /*0c20*/  FSETP.GTU.FTZ.AND P4, PT, R21, 20, PT ;  /* 0x41a000001500780b */ /* 0x000fe40003f9c000 */
[----:B------:R-:W-:Y:S01]  /*0c30*/  FSETP.GTU.FTZ.AND P5, PT, R20, 20, PT ;  /* 0x41a000001400780b */ /* 0x000fe20003fbc000 */
[----:B-----5:R-:W-:Y:S04]  /*0c40*/  STS.128 [R27], R56 ;  /* 0x000000381b007388 */ /* 0x020fe80000000c00 */
[----:B---3--:R2:W-:Y:S04]  /*0c50*/  STS.128 [R27+0x200], R16 ;  /* 0x000200101b007388 */ /* 0x0085e80000000c00 */
[----:B----4-:R3:W-:Y:S04]  /*0c60*/  STS.128 [R27+0x400], R60 ;  /* 0x0004003c1b007388 */ /* 0x0107e80000000c00 */
[----:B------:R3:W-:Y:S01]  /*0c70*/  STS.128 [R27+0x600], R64 ;  /* 0x000600401b007388 */ /* 0x0007e20000000c00 */
[----:B--2---:R-:W-:Y:S01]  /*0c80*/  FADD.FTZ R19, R14, UR6 ;  /* 0x000000060e137e21 */ /* 0x004fe20008010000 */
[----:B------:R-:W-:Y:S01]  /*0c90*/  NOP ;  /* 0x0000000000007918 */ /* 0x000fe20000000000 */
[----:B01----:R-:W-:Y:S05]  /*0ca0*/  @P0 BRA `(.L_x_2291) ;  /* 0x0000000000780947 */ /* 0x003fea0003800000 */
        /* <DEDUP_REMOVED lines=30> */
.L_x_2291:
[----:B------:R-:W-:Y:S05]  /*0e90*/  BSYNC.RECONVERGENT B0 ;  /* 0x0000000000007941 */ /* 0x000fea0003800200 */
.L_x_2290:
[----:B------:R-:W-:Y:S01]  /*0ea0*/  BSSY.RECONVERGENT B0, `(.L_x_2292) ;  /* 0x0000022000007945 */ /* 0x000fe20003800200 */
[----:B------:R-:W-:Y:S01]  /*0eb0*/  FSETP.GTU.FTZ.AND P0, PT, R19, 20, PT ;  /* 0x41a000001300780b */ /* 0x000fe20003f1c000 */
[----:B------:R-:W-:Y:S02]  /*0ec0*/  FADD.FTZ R18, R15, UR6 ;  /* 0x000000060f127e21 */ /* 0x000fe40008010000 */
[----:B------:R-:W-:Y:S10]  /*0ed0*/  @P1 BRA `(.L_x_2293) ;  /* 0x0000000000781947 */ /* 0x000ff40003800000 */
        /* <DEDUP_REMOVED lines=30> */
.L_x_2293:
[----:B------:R-:W-:Y:S05]  /*10c0*/  BSYNC.RECONVERGENT B0 ;  /* 0x0000000000007941 */ /* 0x000fea0003800200 */
.L_x_2292:
        /* <DEDUP_REMOVED lines=34> */
.L_x_2295:
[----:B------:R-:W-:Y:S05]  /*12f0*/  BSYNC.RECONVERGENT B0 ;  /* 0x0000000000007941 */ /* 0x000fea0003800200 */
.L_x_2294:
        /* <DEDUP_REMOVED lines=34> */
.L_x_2297:
[----:B------:R-:W-:Y:S05]  /*1520*/  BSYNC.RECONVERGENT B0 ;  /* 0x0000000000007941 */ /* 0x000fea0003800200 */
.L_x_2296:
        /* <DEDUP_REMOVED lines=34> */
.L_x_2299:
[----:B------:R-:W-:Y:S05]  /*1750*/  BSYNC.RECONVERGENT B0 ;  /* 0x0000000000007941 */ /* 0x000fea0003800200 */
.L_x_2298:
        /* <DEDUP_REMOVED lines=34> */
.L_x_2301:
[----:B------:R-:W-:Y:S05]  /*1980*/  BSYNC.RECONVERGENT B0 ;  /* 0x0000000000007941 */ /* 0x000fea0003800200 */
.L_x_2300:
        /* <DEDUP_REMOVED lines=34> */
.L_x_2303:
[----:B------:R-:W-:Y:S05]  /*1bb0*/  BSYNC.RECONVERGENT B0 ;  /* 0x0000000000007941 */ /* 0x000fea0003800200 */
.L_x_2302:
        /* <DEDUP_REMOVED lines=34> */
.L_x_2305:
[----:B------:R-:W-:Y:S05]  /*1de0*/  BSYNC.RECONVERGENT B0 ;  /* 0x0000000000007941 */ /* 0x000fea0003800200 */
.L_x_2304:
        /* <DEDUP_REMOVED lines=34> */
.L_x_2307:
[----:B------:R-:W-:Y:S05]  /*2010*/  BSYNC.RECONVERGENT B0 ;  /* 0x0000000000007941 */ /* 0x000fea0003800200 */
.L_x_2306:
        /* <DEDUP_REMOVED lines=34> */
.L_x_2309:
[----:B------:R-:W-:Y:S05]  /*2240*/  BSYNC.RECONVERGENT B0 ;  /* 0x0000000000007941 */ /* 0x000fea0003800200 */
.L_x_2308:
[----:B------:R-:W-:Y:S01]  /*2250*/  BSSY.RECONVERGENT B0, `(.L_x_2310) ;  /* 0x0000021000007945 */ /* 0x000fe20003800200 */
[----:B------:R-:W-:-:S03]  /*2260*/  FSETP.GTU.FTZ.AND P3, PT, R10, 20, PT ;  /* 0x41a000000a00780b */ /* 0x000fc60003f7c000 */
        /* <DEDUP_REMOVED lines=31> */
.L_x_2311:
[----:B------:R-:W-:Y:S05]  /*2460*/  BSYNC.RECONVERGENT B0 ;  /* 0x0000000000007941 */ /* 0x000fea0003800200 */
.L_x_2310:
        /* <DEDUP_REMOVED lines=32> */
.L_x_2313:
[----:B------:R-:W-:Y:S05]  /*2670*/  BSYNC.RECONVERGENT B0 ;  /* 0x0000000000007941 */ /* 0x000fea0003800200 */
.L_x_2312:
        /* <DEDUP_REMOVED lines=32> */
.L_x_2315:
[----:B------:R-:W-:Y:S05]  /*2880*/  BSYNC.RECONVERGENT B0 ;  /* 0x0000000000007941 */ /* 0x000fea0003800200 */
.L_x_2314:
        /* <DEDUP_REMOVED lines=32> */
.L_x_2317:
[----:B------:R-:W-:Y:S05]  /*2a90*/  BSYNC.RECONVERGENT B0 ;  /* 0x0000000000007941 */ /* 0x000fea0003800200 */
.L_x_2316:
        /* <DEDUP_REMOVED lines=32> */
.L_x_2319:
[----:B------:R-:W-:Y:S05]  /*2ca0*/  BSYNC.RECONVERGENT B0 ;  /* 0x0000000000007941 */ /* 0x000fea0003800200 */
.L_x_2318:
        /* <DEDUP_REMOVED lines=32> */
.L_x_2321:
[----:B------:R-:W-:Y:S05]  /*2eb0*/  BSYNC.RECONVERGENT B0 ;  /* 0x0000000000007941 */ /* 0x000fea0003800200 */
.L_x_2320:
[----:B------:R-:W0:Y:S01]  /*2ec0*/  S2UR UR10, SR_CTAID.Y ;  /* 0x00000000000a79c3 */ /* 0x000e220000002600 */
[----:B------:R-:W-:Y:S01]  /*2ed0*/  ULEA UR8, UR14, 0xfffff800, 0xb ;  /* 0xfffff8000e087891 */ /* 0x000fe2000f8e58ff */
[----:B------:R-:W-:Y:S01]  /*2ee0*/  HFMA2 R3, -RZ, RZ, 0, 0 ;  /* 0x00000000ff037431 */ /* 0x000fe200000001ff */
[----:B------:R-:W2:Y:S01]  /*2ef0*/  LDL.LU R126, [R1+0x10] ;  /* 0x00001000017e7983 */ /* 0x000ea20000300800 */
[----:B------:R-:W-:-:S03]  /*2f00*/  IMAD R5, R47, UR26, RZ ;  /* 0x0000001a2f057c24 */ /* 0x000fc6000f8e02ff */
[----:B------:R-:W-:Y:S01]  /*2f10*/  MOV R2, UR8 ;  /* 0x0000000800027c02 */ /* 0x000fe20008000f00 */
[----:B------:R-:W1:Y:S01]  /*2f20*/  LDC.64 R6, c[0x0][0x488] ;  /* 0x00012200ff067b82 */ /* 0x000e620000000a00 */
[----:B------:R-:W-:Y:S03]  /*2f30*/  LDS.128 R88, [R26] ;  /* 0x000000001a587984 */ /* 0x000fe60000000c00 */
[----:B------:R-:W-:Y:S01]  /*2f40*/  IMAD.WIDE.U32 R46, R46, UR26, R2 ;  /* 0x0000001a2e2e7c25 */ /* 0x000fe2000f8e0002 */
[----:B------:R-:W-:Y:S01]  /*2f50*/  LDS.128 R76, [R26+0x10] ;  /* 0x000010001a4c7984 */ /* 0x000fe20000000c00 */
[----:B------:R-:W4:Y:S02]  /*2f60*/  LDCU.64 UR8, c[0x0][0x490] ;  /* 0x00009200ff0877ac */ /* 0x000f240008000a00 */
[----:B------:R-:W5:Y:S01]  /*2f70*/  LDC.64 R68, c[0x0][0x428] ;  /* 0x00010a00ff447b82 */ /* 0x000f620000000a00 */
[----:B---3--:R-:W-:Y:S01]  /*2f80*/  LDS.128 R60, [R26+0x20] ;  /* 0x000020001a3c7984 */ /* 0x008fe20000000c00 */
[----:B------:R-:W-:-:S03]  /*2f90*/  IADD3 R47, PT, PT, R47, R5, RZ ;  /* 0x000000052f2f7210 */ /* 0x000fc60007ffe0ff */
[----:B------:R-:W-:Y:S01]  /*2fa0*/  LDS.128 R48, [R26+0x30] ;  /* 0x000030001a307984 */ /* 0x000fe20000000c00 */
[----:B0-----:R-:W-:Y:S02]  /*2fb0*/  IMAD.WIDE.U32 R4, R44, UR10, R46 ;  /* 0x0000000a2c047c25 */ /* 0x001fe4000f8e002e */
[----:B------:R-:W0:Y:S02]  /*2fc0*/  LDC.64 R70, c[0x0][0x478] ;  /* 0x00011e00ff467b82 */ /* 0x000e240000000a00 */
[----:B------:R-:W-:Y:S01]  /*2fd0*/  IMAD R45, R45, UR10, R5 ;  /* 0x0000000a2d2d7c24 */ /* 0x000fe2000f8e0205 */
[----:B------:R-:W-:-:S05]  /*2fe0*/  SHF.L.U32 R5, R92, 0x2, RZ ;  /* 0x000000025c057819 */ /* 0x000fca00000006ff */
[----:B------:R-:W-:Y:S01]  /*2ff0*/  BAR.SYNC.DEFER_BLOCKING 0x0 ;  /* 0x0000000000007b1d */ /* 0x000fe20000010000 */
[----:B-1----:R-:W-:Y:S02]  /*3000*/  LEA R6, P0, R4, R6, 0x2 ;  /* 0x0000000604067211 */ /* 0x002fe400078010ff */
[----:B------:R-:W-:Y:S02]  /*3010*/  LOP3.LUT R125, R0, 0xf80, R5, 0xf8, !PT ;  /* 0x00000f80007d7812 */ /* 0x000fe400078ef805 */
[----:B------:R-:W-:-:S03]  /*3020*/  LEA.HI.X R7, R4, R7, R45, 0x2, P0 ;  /* 0x0000000704077211 */ /* 0x000fc600000f142d */
[----:B------:R-:W-:Y:S01]  /*3030*/  STL [R1+0xc], R125 ;  /* 0x00000c7d01007387 */ /* 0x000fe20000100800 */
[----:B------:R-:W-:Y:S02]  /*3040*/  IMAD.WIDE.U32 R4, R125, 0x10, R6 ;  /* 0x000000107d047825 */ /* 0x000fe400078e0006 */
[----:B------:R-:W1:Y:S03]  /*3050*/  LDC.64 R6, c[0x0][0x420] ;  /* 0x00010800ff067b82 */ /* 0x000e660000000a00 */
[----:B------:R-:W3:Y:S04]  /*3060*/  LDG.E.128 R44, desc[UR32][R4.64] ;  /* 0x00000020042c7981 */ /* 0x000ee8000c1e1d00 */
[----:B------:R-:W4:Y:S04]  /*3070*/  LDG.E.128 R52, desc[UR32][R4.64+0x200] ;  /* 0x0002002004347981 */ /* 0x000f28000c1e1d00 */
[----:B------:R-:W2:Y:S04]  /*3080*/  LDG.E.128 R56, desc[UR32][R4.64+0x400] ;  /* 0x0004002004387981 */ /* 0x000ea8000c1e1d00 */
[----:B------:R-:W2:Y:S01]  /*3090*/  LDG.E.128 R64, desc[UR32][R4.64+0x600] ;  /* 0x0006002004407981 */ /* 0x000ea2000c1e1d00 */
[----:B-1----:R-:W-:-:S02]  /*30a0*/  IMAD R9, R7, UR26, RZ ;  /* 0x0000001a07097c24 */ /* 0x002fc4000f8e02ff */
[----:B------:R-:W-:-:S05]  /*30b0*/  IMAD.WIDE.U32 R6, R6, UR26, R2 ;  /* 0x0000001a06067c25 */ /* 0x000fca000f8e0002 */
[----:B------:R-:W-:-:S03]  /*30c0*/  IADD3 R7, PT, PT, R7, R9, RZ ;  /* 0x0000000907077210 */ /* 0x000fc60007ffe0ff */
[----:B-----5:R-:W-:-:S04]  /*30d0*/  IMAD.WIDE.U32 R6, R68, UR10, R6 ;  /* 0x0000000a44067c25 */ /* 0x020fc8000f8e0006 */
[----:B------:R-:W-:Y:S01]  /*30e0*/  IMAD R7, R69, UR10, R7 ;  /* 0x0000000a45077c24 */ /* 0x000fe2000f8e0207 */
[----:B0-----:R-:W-:-:S04]  /*30f0*/  LEA R8, P0, R6, R70, 0x2 ;  /* 0x0000004606087211 */ /* 0x001fc800078010ff */
[----:B------:R-:W-:-:S03]  /*3100*/  LEA.HI.X R9, R6, R71, R7, 0x2, P0 ;  /* 0x0000004706097211 */ /* 0x000fc600000f1407 */
[----:B------:R-:W-:Y:S01]  /*3110*/  IMAD.WIDE.U32 R8, R125, 0x10, R8 ;  /* 0x000000107d087825 */ /* 0x000fe200078e0008 */
[----:B---3--:R0:W-:Y:S04]  /*3120*/  STS.128 [R27], R44 ;  /* 0x0000002c1b007388 */ /* 0x0081e80000000c00 */
[----:B----4-:R1:W-:Y:S04]  /*3130*/  STS.128 [R27+0x200], R52 ;  /* 0x000200341b007388 */ /* 0x0103e80000000c00 */
[----:B--2---:R2:W-:Y:S04]  /*3140*/  STS.128 [R27+0x400], R56 ;  /* 0x000400381b007388 */ /* 0x0045e80000000c00 */
[----:B------:R3:W-:Y:S01]  /*3150*/  STS.128 [R27+0x600], R64 ;  /* 0x000600401b007388 */ /* 0x0007e20000000c00 */
[----:B------:R-:W-:-:S03]  /*3160*/  NOP ;  /* 0x0000000000007918 */ /* 0x000fc60000000000 */
[----:B------:R-:W4:Y:S04]  /*3170*/  LDS.128 R68, [R26] ;  /* 0x000000001a447984 */ /* 0x000f280000000c00 */
[----:B------:R-:W-:Y:S04]  /*3180*/  LDS.128 R84, [R26+0x10] ;  /* 0x000010001a547984 */ /* 0x000fe80000000c00 */
[----:B------:R-:W5:Y:S04]  /*3190*/  LDS.128 R72, [R26+0x20] ;  /* 0x000020001a487984 */ /* 0x000f680000000c00 */
[----:B------:R-:W5:Y:S01]  /*31a0*/  LDS.128 R4, [R26+0x30] ;  /* 0x000030001a047984 */ /* 0x000f620000000c00 */
[----:B------:R-:W-:Y:S06]  /*31b0*/  BAR.SYNC.DEFER_BLOCKING 0x0 ;  /* 0x0000000000007b1d */ /* 0x000fec0000010000 */
[----:B0-----:R-:W5:Y:S04]  /*31c0*/  LDG.E.128 R44, desc[UR32][R8.64] ;  /* 0x00000020082c7981 */ /* 0x001f68000c1e1d00 */
[----:B-1----:R-:W5:Y:S04]  /*31d0*/  LDG.E.128 R52, desc[UR32][R8.64+0x200] ;  /* 0x0002002008347981 */ /* 0x002f68000c1e1d00 */
[----:B--2---:R-:W2:Y:S04]  /*31e0*/  LDG.E.128 R56, desc[UR32][R8.64+0x400] ;  /* 0x0004002008387981 */ /* 0x004ea8000c1e1d00 */
[----:B---3--:R0:W3:Y:S01]  /*31f0*/  LDG.E.128 R64, desc[UR32][R8.64+0x600] ;  /* 0x0006002008407981 */ /* 0x0080e2000c1e1d00 */
[----:B----4-:R-:W-:Y:S01]  /*3200*/  FMUL.FTZ R94, R71, -1.4426950216293334961 ;  /* 0xbfb8aa3b475e7820 */ /* 0x010fe20000410000 */
[----:B-----5:R-:W-:Y:S01]  /*3210*/  FMUL.FTZ R98, R74, -1.4426950216293334961 ;  /* 0xbfb8aa3b4a627820 */ /* 0x020fe20000410000 */
[----:B------:R-:W-:Y:S01]  /*3220*/  FMUL.FTZ R99, R75, -1.4426950216293334961 ;  /* 0xbfb8aa3b4b637820 */ /* 0x000fe20000410000 */
[----:B------:R-:W-:Y:S01]  /*3230*/  FMUL.FTZ R95, R84, -1.4426950216293334961 ;  /* 0xbfb8aa3b545f7820 */ /* 0x000fe20000410000 */
[----:B------:R-:W-:Y:S01]  /*3240*/  FMUL.FTZ R80, R68, -1.4426950216293334961 ;  /* 0xbfb8aa3b44507820 */ /* 0x000fe20000410000 */
[----:B------:R-:W1:Y:S01]  /*3250*/  MUFU.EX2 R104, R98 ;  /* 0x0000006200687308 */ /* 0x000e620000000800 */
[----:B------:R-:W-:Y:S01]  /*3260*/  FMUL.FTZ R82, R69, -1.4426950216293334961 ;  /* 0xbfb8aa3b45527820 */ /* 0x000fe20000410000 */
[----:B------:R-:W-:Y:S01]  /*3270*/  FMUL.FTZ R93, R70, -1.4426950216293334961 ;  /* 0xbfb8aa3b465d7820 */ /* 0x000fe20000410000 */
[----:B------:R-:W-:Y:S01]  /*3280*/  FMUL.FTZ R96, R85, -1.4426950216293334961 ;  /* 0xbfb8aa3b55607820 */ /* 0x000fe20000410000 */
[----:B------:R-:W4:Y:S01]  /*3290*/  MUFU.EX2 R94, R94 ;  /* 0x0000005e005e7308 */ /* 0x000f220000000800 */
[----:B0-----:R-:W-:Y:S01]  /*32a0*/  FMUL.FTZ R9, R87, -1.4426950216293334961 ;  /* 0xbfb8aa3b57097820 */ /* 0x001fe20000410000 */
[----:B------:R-:W-:Y:S01]  /*32b0*/  FMUL.FTZ R8, R86, -1.4426950216293334961 ;  /* 0xbfb8aa3b56087820 */ /* 0x000fe20000410000 */
[----:B------:R-:W-:Y:S01]  /*32c0*/  FMUL.FTZ R97, R73, -1.4426950216293334961 ;  /* 0xbfb8aa3b49617820 */ /* 0x000fe20000410000 */
[----:B------:R0:W5:Y:S01]  /*32d0*/  MUFU.EX2 R105, R99 ;  /* 0x0000006300697308 */ /* 0x0001620000000800 */
[----:B------:R-:W-:Y:S01]  /*32e0*/  FMUL.FTZ R107, R7, -1.4426950216293334961 ;  /* 0xbfb8aa3b076b7820 */ /* 0x000fe20000410000 */
[----:B------:R-:W-:Y:S01]  /*32f0*/  FMUL.FTZ R106, R4, -1.4426950216293334961 ;  /* 0xbfb8aa3b046a7820 */ /* 0x000fe20000410000 */
[----:B------:R-:W-:Y:S01]  /*3300*/  UISETP.NE.U32.AND UP0, UPT, UR8, URZ, UPT ;  /* 0x000000ff0800728c */ /* 0x000fe2000bf05070 */
[----:B------:R-:W-:Y:S01]  /*3310*/  MUFU.EX2 R95, R95 ;  /* 0x0000005f005f7308 */ /* 0x000fe20000000800 */
[----:B-1----:R-:W-:-:S02]  /*3320*/  FADD.FTZ R104, R104, 1 ;  /* 0x3f80000068687421 */ /* 0x002fc40000010000 */
[----:B------:R-:W-:Y:S01]  /*3330*/  UISETP.NE.AND.EX UP0, UPT, UR9, URZ, UPT, UP0 ;  /* 0x000000ff0900728c */ /* 0x000fe2000bf05300 */
[----:B------:R1:W1:Y:S01]  /*3340*/  MUFU.EX2 R81, R80 ;  /* 0x0000005000517308 */ /* 0x0002620000000800 */
[----:B0-----:R-:W0:Y:S01]  /*3350*/  LDC.64 R98, c[0x0][0x508] ;  /* 0x00014200ff627b82 */ /* 0x001e220000000a00 */
[----:B----4-:R-:W-:Y:S02]  /*3360*/  FADD.FTZ R94, R94, 1 ;  /* 0x3f8000005e5e7421 */ /* 0x010fe40000010000 */
[----:B------:R4:W4:Y:S01]  /*3370*/  MUFU.EX2 R83, R82 ;  /* 0x0000005200537308 */ /* 0x0009220000000800 */
[----:B-----5:R-:W-:-:S03]  /*3380*/  FADD.FTZ R105, R105, 1 ;  /* 0x3f80000069697421 */ /* 0x020fc60000010000 */
[----:B------:R5:W5:Y:S01]  /*3390*/  MUFU.EX2 R101, R9 ;  /* 0x0000000900657308 */ /* 0x000b620000000800 */
[----:B-1----:R-:W-:-:S03]  /*33a0*/  FMUL.FTZ R80, R5, -1.4426950216293334961 ;  /* 0xbfb8aa3b05507820 */ /* 0x002fc60000410000 */
[----:B------:R1:W-:Y:S01]  /*33b0*/  MUFU.RCP R110, R94 ;  /* 0x0000005e006e7308 */ /* 0x0003e20000001000 */
[----:B----4-:R-:W-:Y:S01]  /*33c0*/  FMUL.FTZ R82, R72, -1.4426950216293334961 ;  /* 0xbfb8aa3b48527820 */ /* 0x010fe20000410000 */
[----:B------:R-:W-:Y:S01]  /*33d0*/  FADD.FTZ R81, R81, 1 ;  /* 0x3f80000051517421 */ /* 0x000fe20000010000 */
[----:B-----5:R-:W-:Y:S01]  /*33e0*/  FADD.FTZ R9, R95, 1 ;  /* 0x3f8000005f097421 */ /* 0x020fe20000010000 */
[----:B------:R-:W-:-:S04]  /*33f0*/  FADD.FTZ R83, R83, 1 ;  /* 0x3f80000053537421 */ /* 0x000fc80000010000 */
[----:B------:R-:W4:Y:S01]  /*3400*/  MUFU.EX2 R93, R93 ;  /* 0x0000005d005d7308 */ /* 0x000f220000000800 */
[----:B-1----:R-:W1:Y:S01]  /*3410*/  LDC.64 R94, c[0x0][0x558] ;  /* 0x00015600ff5e7b82 */ /* 0x002e620000000a00 */
[----:B------:R-:W-:Y:S02]  /*3420*/  FADD.FTZ R101, R101, 1 ;  /* 0x3f80000065657421 */ /* 0x000fe40000010000 */
[----:B------:R-:W5:Y:S08]  /*3430*/  MUFU.RCP R81, R81 ;  /* 0x0000005100517308 */ /* 0x000f700000001000 */
[----:B------:R-:W-:Y:S01]  /*3440*/  MUFU.RCP R116, R83 ;  /* 0x0000005300747308 */ /* 0x000fe20000001000 */
[----:B----4-:R-:W-:-:S07]  /*3450*/  FADD.FTZ R93, R93, 1 ;  /* 0x3f8000005d5d7421 */ /* 0x010fce0000010000 */
[----:B------:R-:W4:Y:S01]  /*3460*/  MUFU.EX2 R80, R80 ;  /* 0x0000005000507308 */ /* 0x000f220000000800 */
[----:B-----5:R-:W-:-:S03]  /*3470*/  FMUL.FTZ R111, R68, R81 ;  /* 0x00000051446f7220 */ /* 0x020fc60000410000 */
[----:B------:R5:W-:Y:S01]  /*3480*/  MUFU.RCP R113, R93 ;  /* 0x0000005d00717308 */ /* 0x000be20000001000 */
[----:B------:R-:W-:-:S05]  /*3490*/  FMUL.FTZ R123, R88, R111 ;  /* 0x0000006f587b7220 */ /* 0x000fca0000410000 */
[----:B------:R-:W-:Y:S02]  /*34a0*/  STL [R1], R123 ;  /* 0x0000007b01007387 */ /* 0x000fe40000100800 */
[----:B------:R0:W1:Y:S01]  /*34b0*/  MUFU.EX2 R100, R8 ;  /* 0x0000000800647308 */ /* 0x0000620000000800 */
[----:B----4-:R-:W-:-:S03]  /*34c0*/  FADD.FTZ R118, R80, 1 ;  /* 0x3f80000050767421 */ /* 0x010fc60000010000 */
[----:B------:R-:W4:Y:S04]  /*34d0*/  MUFU.EX2 R96, R96 ;  /* 0x0000006000607308 */ /* 0x000f280000000800 */
[----:B------:R-:W-:Y:S01]  /*34e0*/  MUFU.RCP R9, R9 ;  /* 0x0000000900097308 */ /* 0x000fe20000001000 */
[----:B0-----:R-:W-:Y:S01]  /*34f0*/  FMUL.FTZ R8, R6, -1.4426950216293334961 ;  /* 0xbfb8aa3b06087820 */ /* 0x001fe20000410000 */
[----:B-1----:R-:W-:-:S06]  /*3500*/  FADD.FTZ R100, R100, 1 ;  /* 0x3f80000064647421 */ /* 0x002fcc0000010000 */
[----:B------:R-:W5:Y:S04]  /*3510*/  MUFU.EX2 R102, R82 ;  /* 0x0000005200667308 */ /* 0x000f680000000800 */
[----:B------:R4:W0:Y:S04]  /*3520*/  MUFU.EX2 R82, R8 ;  /* 0x0000000800527308 */ /* 0x0008280000000800 */
[----:B------:R-:W1:Y:S04]  /*3530*/  MUFU.EX2 R103, R97 ;  /* 0x0000006100677308 */ /* 0x000e680000000800 */
[----:B------:R-:W-:Y:S01]  /*3540*/  MUFU.RCP R115, R100 ;  /* 0x0000006400737308 */ /* 0x000fe20000001000 */
[----:B----4-:R-:W-:Y:S01]  /*3550*/  FADD.FTZ R8, R96, 1 ;  /* 0x3f80000060087421 */ /* 0x010fe20000010000 */
[----:B-----5:R-:W-:Y:S01]  /*3560*/  FADD.FTZ R93, R102, 1 ;  /* 0x3f800000665d7421 */ /* 0x020fe20000010000 */
[----:B0-----:R-:W-:-:S05]  /*3570*/  FADD.FTZ R119, R82, 1 ;  /* 0x3f80000052777421 */ /* 0x001fca0000010000 */
[----:B------:R-:W0:Y:S01]  /*3580*/  MUFU.RCP R112, R101 ;  /* 0x0000006500707308 */ /* 0x000e220000001000 */
[----:B-1----:R-:W-:-:S07]  /*3590*/  FADD.FTZ R103, R103, 1 ;  /* 0x3f80000067677421 */ /* 0x002fce0000010000 */
[----:B------:R-:W1:Y:S08]  /*35a0*/  MUFU.RCP R8, R8 ;  /* 0x0000000800087308 */ /* 0x000e700000001000 */
[----:B------:R-:W4:Y:S01]  /*35b0*/  MUFU.EX2 R97, R107 ;  /* 0x0000006b00617308 */ /* 0x000f220000000800 */
[----:B0-----:R-:W-:-:S03]  /*35c0*/  FADD.FTZ R100, -R112, 1 ;  /* 0x3f80000070647421 */ /* 0x001fc60000010100 */
[----:B------:R-:W0:Y:S01]  /*35d0*/  MUFU.RCP R109, R104 ;  /* 0x00000068006d7308 */ /* 0x000e220000001000 */
[----:B------:R-:W-:-:S07]  /*35e0*/  FFMA.FTZ R100, R87, R100, 1 ;  /* 0x3f80000057647423 */ /* 0x000fce0000010064 */
[----:B------:R-:W5:Y:S01]  /*35f0*/  MUFU.RCP R114, R105 ;  /* 0x0000006900727308 */ /* 0x000f620000001000 */
[----:B----4-:R-:W-:-:S07]  /*3600*/  FADD.FTZ R120, R97, 1 ;  /* 0x3f80000061787421 */ /* 0x010fce0000010000 */
[----:B------:R-:W4:Y:S04]  /*3610*/  MUFU.EX2 R106, R106 ;  /* 0x0000006a006a7308 */ /* 0x000f280000000800 */
[----:B------:R-:W5:Y:S08]  /*3620*/  MUFU.RCP R108, R103 ;  /* 0x00000067006c7308 */ /* 0x000f700000001000 */
[----:B------:R-:W5:Y:S01]  /*3630*/  MUFU.RCP R93, R93 ;  /* 0x0000005d005d7308 */ /* 0x000f620000001000 */
[----:B----4-:R-:W-:-:S07]  /*3640*/  FADD.FTZ R106, R106, 1 ;  /* 0x3f8000006a6a7421 */ /* 0x010fce0000010000 */
[----:B------:R-:W4:Y:S08]  /*3650*/  MUFU.RCP R119, R119 ;  /* 0x0000007700777308 */ /* 0x000f300000001000 */
[----:B------:R-:W4:Y:S08]  /*3660*/  MUFU.RCP R120, R120 ;  /* 0x0000007800787308 */ /* 0x000f300000001000 */
[----:B------:R-:W4:Y:S08]  /*3670*/  MUFU.RCP R118, R118 ;  /* 0x0000007600767308 */ /* 0x000f300000001000 */
[----:B------:R4:W4:Y:S01]  /*3680*/  MUFU.RCP R117, R106 ;  /* 0x0000006a00757308 */ /* 0x0009220000001000 */
[----:B------:R1:W-:Y:S04]  /*3690*/  STS.128 [R27], R44 ;  /* 0x0000002c1b007388 */ /* 0x0003e80000000c00 */
[----:B------:R-:W-:Y:S04]  /*36a0*/  STS.128 [R27+0x200], R52 ;  /* 0x000200341b007388 */ /* 0x000fe80000000c00 */
[----:B--2---:R-:W-:Y:S04]  /*36b0*/  STS.128 [R27+0x400], R56 ;  /* 0x000400381b007388 */ /* 0x004fe80000000c00 */
[----:B---3--:R-:W-:Y:S01]  /*36c0*/  STS.128 [R27+0x600], R64 ;  /* 0x000600401b007388 */ /* 0x008fe20000000c00 */
[----:B------:R-:W-:-:S03]  /*36d0*/  NOP ;  /* 0x0000000000007918 */ /* 0x000fc60000000000 */
[----:B------:R-:W2:Y:S01]  /*36e0*/  LDS.128 R64, [R26] ;  /* 0x000000001a407984 */ /* 0x000ea20000000c00 */
[----:B-1----:R-:W1:Y:S01]  /*36f0*/  LDC.64 R44, c[0x0][0x510] ;  /* 0x00014400ff2c7b82 */ /* 0x002e620000000a00 */
[----:B------:R-:W-:Y:S02]  /*3700*/  IMAD R47, R99, UR26, RZ ;  /* 0x0000001a632f7c24 */ /* 0x000fe4000f8e02ff */
[----:B------:R-:W-:Y:S01]  /*3710*/  IMAD.WIDE.U32 R98, R98, UR26, R2 ;  /* 0x0000001a62627c25 */ /* 0x000fe2000f8e0002 */
[----:B------:R-:W3:Y:S04]  /*3720*/  LDS.128 R56, [R26+0x10] ;  /* 0x000010001a387984 */ /* 0x000ee80000000c00 */
[----:B------:R-:W-:Y:S01]  /*3730*/  IADD3 R99, PT, PT, R99, R47, RZ ;  /* 0x0000002f63637210 */ /* 0x000fe20007ffe0ff */
[----:B------:R-:W4:Y:S02]  /*3740*/  LDS.128 R52, [R26+0x20] ;  /* 0x000020001a347984 */ /* 0x000f240000000c00 */
[----:B-1----:R-:W-:-:S04]  /*3750*/  IMAD.WIDE.U32 R46, R44, UR10, R98 ;  /* 0x0000000a2c2e7c25 */ /* 0x002fc8000f8e0062 */
[----:B------:R-:W-:Y:S01]  /*3760*/  IMAD R45, R45, UR10, R47 ;  /* 0x0000000a2d2d7c24 */ /* 0x000fe2000f8e022f */
[----:B------:R-:W-:-:S04]  /*3770*/  LEA R94, P0, R46, R94, 0x2 ;  /* 0x0000005e2e5e7211 */ /* 0x000fc800078010ff */
[----:B------:R-:W-:Y:S01]  /*3780*/  LEA.HI.X R95, R46, R95, R45, 0x2, P0 ;  /* 0x0000005f2e5f7211 */ /* 0x000fe200000f142d */
[----:B------:R-:W-:Y:S01]  /*3790*/  FADD.FTZ R45, -R81, 1 ;  /* 0x3f800000512d7421 */ /* 0x000fe20000010100 */
[----:B------:R-:W-:-:S03]  /*37a0*/  FADD.FTZ R46, -R116, 1 ;  /* 0x3f800000742e7421 */ /* 0x000fc60000010100 */
[----:B------:R-:W-:Y:S01]  /*37b0*/  FFMA.FTZ R45, R68, R45, 1 ;  /* 0x3f800000442d7423 */ /* 0x000fe2000001002d */
[----:B--2---:R-:W-:Y:S01]  /*37c0*/  FMUL.FTZ R44, R88, R64 ;  /* 0x00000040582c7220 */ /* 0x004fe20000410000 */
[----:B------:R-:W-:Y:S01]  /*37d0*/  FMUL.FTZ R47, R89, R65 ;  /* 0x00000041592f7220 */ /* 0x000fe20000410000 */
[----:B------:R-:W-:Y:S01]  /*37e0*/  FFMA.FTZ R46, R69, R46, 1 ;  /* 0x3f800000452e7423 */ /* 0x000fe2000001002e */
[----:B------:R-:W-:-:S04]  /*37f0*/  IMAD.WIDE.U32 R94, R125, 0x10, R94 ;  /* 0x000000107d5e7825 */ /* 0x000fc800078e005e */
[----:B------:R-:W-:Y:S01]  /*3800*/  FMUL.FTZ R44, R81, R44 ;  /* 0x0000002c512c7220 */ /* 0x000fe20000410000 */
[----:B------:R-:W-:Y:S01]  /*3810*/  FMUL.FTZ R47, R116, R47 ;  /* 0x0000002f742f7220 */ /* 0x000fe20000410000 */
[----:B------:R-:W-:Y:S01]  /*3820*/  FMUL.FTZ R116, R69, R116 ;  /* 0x0000007445747220 */ /* 0x000fe20000410000 */
[----:B------:R-:W-:Y:S01]  /*3830*/  FADD.FTZ R69, -R9, 1 ;  /* 0x3f80000009457421 */ /* 0x000fe20000010100 */
[----:B------:R-:W-:Y:S01]  /*3840*/  FMUL.FTZ R80, R44, R45 ;  /* 0x0000002d2c507220 */ /* 0x000fe20000410000 */
[----:B------:R-:W-:Y:S01]  /*3850*/  FADD.FTZ R44, -R110, 1 ;  /* 0x3f8000006e2c7421 */ /* 0x000fe20000010100 */
[----:B------:R-:W-:Y:S01]  /*3860*/  FMUL.FTZ R81, R47, R46 ;  /* 0x0000002e2f517220 */ /* 0x000fe20000410000 */
[----:B------:R-:W-:Y:S01]  /*3870*/  FADD.FTZ R45, -R113, 1 ;  /* 0x3f800000712d7421 */ /* 0x000fe20000010100 */
[----:B------:R-:W-:Y:S01]  /*3880*/  FMUL.FTZ R47, R91, R67 ;  /* 0x000000435b2f7220 */ /* 0x000fe20000410000 */
[----:B------:R-:W-:Y:S01]  /*3890*/  FFMA.FTZ R46, R71, R44, 1 ;  /* 0x3f800000472e7423 */ /* 0x000fe2000001002c */
[----:B------:R-:W-:Y:S01]  /*38a0*/  FMUL.FTZ R44, R90, R66 ;  /* 0x000000425a2c7220 */ /* 0x000fe20000410000 */
[----:B------:R-:W-:Y:S01]  /*38b0*/  FFMA.FTZ R45, R70, R45, 1 ;  /* 0x3f800000462d7423 */ /* 0x000fe2000001002d */
[----:B------:R-:W-:Y:S01]  /*38c0*/  FMUL.FTZ R47, R110, R47 ;  /* 0x0000002f6e2f7220 */ /* 0x000fe20000410000 */
[----:B---3--:R-:W-:Y:S01]  /*38d0*/  FMUL.FTZ R68, R76, R56 ;  /* 0x000000384c447220 */ /* 0x008fe20000410000 */
[----:B------:R-:W-:Y:S01]  /*38e0*/  FMUL.FTZ R44, R113, R44 ;  /* 0x0000002c712c7220 */ /* 0x000fe20000410000 */
[----:B------:R-:W-:Y:S01]  /*38f0*/  FFMA.FTZ R69, R84, R69, 1 ;  /* 0x3f80000054457423 */ /* 0x000fe20000010045 */
[----:B------:R-:W-:Y:S01]  /*3900*/  FMUL.FTZ R83, R47, R46 ;  /* 0x0000002e2f537220 */ /* 0x000fe20000410000 */
[----:B------:R-:W-:Y:S01]  /*3910*/  FMUL.FTZ R68, R9, R68 ;  /* 0x0000004409447220 */ /* 0x000fe20000410000 */
[----:B------:R-:W-:Y:S01]  /*3920*/  FMUL.FTZ R82, R44, R45 ;  /* 0x0000002d2c527220 */ /* 0x000fe20000410000 */
[----:B------:R-:W-:Y:S01]  /*3930*/  FMUL.FTZ R98, R78, R58 ;  /* 0x0000003a4e627220 */ /* 0x000fe20000410000 */
[----:B------:R-:W1:Y:S01]  /*3940*/  LDS.128 R44, [R26+0x30] ;  /* 0x000030001a2c7984 */ /* 0x000e620000000c00 */
[----:B------:R-:W-:Y:S01]  /*3950*/  FMUL.FTZ R96, R68, R69 ;  /* 0x0000004544607220 */ /* 0x000fe20000410000 */
[----:B------:R-:W-:Y:S01]  /*3960*/  FADD.FTZ R69, -R115, 1 ;  /* 0x3f80000073457421 */ /* 0x000fe20000010100 */
[----:B------:R-:W-:Y:S01]  /*3970*/  FMUL.FTZ R101, R79, R59 ;  /* 0x0000003b4f657220 */ /* 0x000fe20000410000 */
[----:B------:R-:W-:Y:S01]  /*3980*/  FMUL.FTZ R98, R115, R98 ;  /* 0x0000006273627220 */ /* 0x000fe20000410000 */
[----:B------:R-:W-:Y:S01]  /*3990*/  FADD.FTZ R68, -R8, 1 ;  /* 0x3f80000008447421 */ /* 0x000fe20000010100 */
[----:B------:R-:W-:Y:S01]  /*39a0*/  FFMA.FTZ R99, R86, R69, 1 ;  /* 0x3f80000056637423 */ /* 0x000fe20000010045 */
[----:B------:R-:W-:Y:S01]  /*39b0*/  FMUL.FTZ R69, R77, R57 ;  /* 0x000000394d457220 */ /* 0x000fe20000410000 */
[----:B------:R-:W-:Y:S01]  /*39c0*/  FMUL.FTZ R101, R112, R101 ;  /* 0x0000006570657220 */ /* 0x000fe20000410000 */
[----:B------:R-:W-:Y:S01]  /*39d0*/  FFMA.FTZ R68, R85, R68, 1 ;  /* 0x3f80000055447423 */ /* 0x000fe20000010044 */
[----:B------:R-:W-:Y:S01]  /*39e0*/  FMUL.FTZ R98, R98, R99 ;  /* 0x0000006362627220 */ /* 0x000fe20000410000 */
[----:B------:R-:W-:Y:S01]  /*39f0*/  FMUL.FTZ R69, R8, R69 ;  /* 0x0000004508457220 */ /* 0x000fe20000410000 */
[----:B------:R-:W-:Y:S01]  /*3a00*/  FMUL.FTZ R99, R101, R100 ;  /* 0x0000006465637220 */ /* 0x000fe20000410000 */
[----:B0-----:R-:W-:Y:S01]  /*3a10*/  FADD.FTZ R101, -R109, 1 ;  /* 0x3f8000006d657421 */ /* 0x001fe20000010100 */
[----:B-----5:R-:W-:Y:S01]  /*3a20*/  FADD.FTZ R100, -R114, 1 ;  /* 0x3f80000072647421 */ /* 0x020fe20000010100 */
[----:B------:R-:W-:Y:S01]  /*3a30*/  FMUL.FTZ R97, R69, R68 ;  /* 0x0000004445617220 */ /* 0x000fe20000410000 */
[----:B------:R-:W-:Y:S01]  /*3a40*/  FADD.FTZ R68, -R108, 1 ;  /* 0x3f8000006c447421 */ /* 0x000fe20000010100 */
[----:B------:R-:W-:Y:S01]  /*3a50*/  FFMA.FTZ R104, R74, R101, 1 ;  /* 0x3f8000004a687423 */ /* 0x000fe20000010065 */
[----:B----4-:R-:W-:Y:S01]  /*3a60*/  FFMA.FTZ R106, R75, R100, 1 ;  /* 0x3f8000004b6a7423 */ /* 0x010fe20000010064 */
[----:B------:R-:W-:Y:S01]  /*3a70*/  FMUL.FTZ R101, R61, R53 ;  /* 0x000000353d657220 */ /* 0x000fe20000410000 */
[----:B------:R-:W-:Y:S01]  /*3a80*/  FMUL.FTZ R100, R62, R54 ;  /* 0x000000363e647220 */ /* 0x000fe20000410000 */
[----:B------:R-:W-:Y:S01]  /*3a90*/  FMUL.FTZ R105, R63, R55 ;  /* 0x000000373f697220 */ /* 0x000fe20000410000 */
[----:B------:R-:W-:Y:S01]  /*3aa0*/  FFMA.FTZ R102, R73, R68, 1 ;  /* 0x3f80000049667423 */ /* 0x000fe20000010044 */
[----:B------:R-:W-:Y:S01]  /*3ab0*/  FADD.FTZ R69, -R93, 1 ;  /* 0x3f8000005d457421 */ /* 0x000fe20000010100 */
[----:B------:R-:W-:Y:S01]  /*3ac0*/  FMUL.FTZ R68, R60, R52 ;  /* 0x000000343c447220 */ /* 0x000fe20000410000 */
[----:B------:R-:W-:Y:S01]  /*3ad0*/  FMUL.FTZ R101, R108, R101 ;  /* 0x000000656c657220 */ /* 0x000fe20000410000 */
[----:B------:R-:W-:Y:S01]  /*3ae0*/  FMUL.FTZ R103, R109, R100 ;  /* 0x000000646d677220 */ /* 0x000fe20000410000 */
[----:B------:R-:W-:Y:S01]  /*3af0*/  FMUL.FTZ R105, R114, R105 ;  /* 0x0000006972697220 */ /* 0x000fe20000410000 */
[----:B------:R-:W-:Y:S01]  /*3b00*/  BAR.SYNC.DEFER_BLOCKING 0x0 ;  /* 0x0000000000007b1d */ /* 0x000fe20000010000 */
[----:B------:R-:W-:Y:S01]  /*3b10*/  FFMA.FTZ R69, R72, R69, 1 ;  /* 0x3f80000048457423 */ /* 0x000fe20000010045 */
[----:B------:R-:W-:Y:S01]  /*3b20*/  FMUL.FTZ R68, R93, R68 ;  /* 0x000000445d447220 */ /* 0x000fe20000410000 */
[----:B------:R-:W-:Y:S01]  /*3b30*/  FMUL.FTZ R101, R101, R102 ;  /* 0x0000006665657220 */ /* 0x000fe20000410000 */
[----:B------:R-:W-:Y:S01]  /*3b40*/  FMUL.FTZ R102, R103, R104 ;  /* 0x0000006867667220 */ /* 0x000fe20000410000 */
[----:B------:R-:W-:Y:S01]  /*3b50*/  FMUL.FTZ R103, R105, R106 ;  /* 0x0000006a69677220 */ /* 0x000fe20000410000 */
[----:B------:R-:W-:Y:S01]  /*3b60*/  FADD.FTZ R105, -R119, 1 ;  /* 0x3f80000077697421 */ /* 0x000fe20000010100 */
[----:B------:R-:W-:Y:S01]  /*3b70*/  FMUL.FTZ R100, R68, R69 ;  /* 0x0000004544647220 */ /* 0x000fe20000410000 */
[----:B------:R-:W-:Y:S01]  /*3b80*/  FADD.FTZ R104, -R120, 1 ;  /* 0x3f80000078687421 */ /* 0x000fe20000010100 */
[----:B------:R-:W-:Y:S01]  /*3b90*/  FADD.FTZ R68, -R118, 1 ;  /* 0x3f80000076447421 */ /* 0x000fe20000010100 */
[----:B------:R-:W-:Y:S01]  /*3ba0*/  FFMA.FTZ R122, R6, R105, 1 ;  /* 0x3f800000067a7423 */ /* 0x000fe20000010069 */
[----:B------:R-:W-:Y:S01]  /*3bb0*/  FADD.FTZ R69, -R117, 1 ;  /* 0x3f80000075457421 */ /* 0x000fe20000010100 */
[----:B------:R-:W-:Y:S01]  /*3bc0*/  FFMA.FTZ R124, R7, R104, 1 ;  /* 0x3f800000077c7423 */ /* 0x000fe20000010068 */
[----:B-1----:R-:W-:Y:S01]  /*3bd0*/  FMUL.FTZ R105, R49, R45 ;  /* 0x0000002d31697220 */ /* 0x002fe20000410000 */
[----:B------:R-:W-:Y:S01]  /*3be0*/  FFMA.FTZ R106, R5, R68, 1 ;  /* 0x3f800000056a7423 */ /* 0x000fe20000010044 */
[----:B------:R-:W-:Y:S01]  /*3bf0*/  FMUL.FTZ R104, R50, R46 ;  /* 0x0000002e32687220 */ /* 0x000fe20000410000 */
        /* <DEDUP_REMOVED lines=15> */
[----:B------:R-:W-:Y:S01]  /*3cf0*/  STS.128 [R26+0x10], R96 ;  /* 0x000010601a007388 */ /* 0x000fe20000000c00 */
[----:B------:R-:W-:Y:S01]  /*3d00*/  FMUL.FTZ R118, R5, R118 ;  /* 0x0000007605767220 */ /* 0x000fe20000410000 */
[----:B------:R-:W-:Y:S01]  /*3d10*/  FMUL.FTZ R162, R89, R116 ;  /* 0x0000007459a27220 */ /* 0x000fe20000410000 */
[----:B------:R-:W-:Y:S01]  /*3d20*/  FFMA.FTZ R4, R28, R123, R126 ;  /* 0x0000007b1c047223 */ /* 0x000fe2000001007e */
[----:B------:R-:W-:Y:S01]  /*3d30*/  STS.128 [R26+0x20], R100 ;  /* 0x000020641a007388 */ /* 0x000fe20000000c00 */
[----:B------:R-:W-:Y:S01]  /*3d40*/  FMUL.FTZ R119, R6, R119 ;  /* 0x0000007706777220 */ /* 0x000fe20000410000 */
[----:B------:R-:W-:Y:S01]  /*3d50*/  FMUL.FTZ R6, R49, R118 ;  /* 0x0000007631067220 */ /* 0x000fe20000410000 */
[----:B------:R-:W-:Y:S01]  /*3d60*/  FMUL.FTZ R161, R90, R113 ;  /* 0x000000715aa17220 */ /* 0x000fe20000410000 */
[----:B------:R-:W-:Y:S01]  /*3d70*/  STS.128 [R26+0x30], R104 ;  /* 0x000030681a007388 */ /* 0x000fe20000000c00 */
[----:B------:R-:W-:-:S03]  /*3d80*/  NOP ;  /* 0x0000000000007918 */ /* 0x000fc60000000000 */
[----:B------:R-:W0:Y:S01]  /*3d90*/  LDS.128 R100, [R27] ;  /* 0x000000001b647984 */ /* 0x000e220000000c00 */
[----:B------:R-:W-:Y:S01]  /*3da0*/  FFMA.FTZ R49, R29, R162, R4 ;  /* 0x000000a21d317223 */ /* 0x000fe20000010004 */
[----:B------:R-:W-:Y:S01]  /*3db0*/  FMUL.FTZ R120, R7, R120 ;  /* 0x0000007807787220 */ /* 0x000fe20000410000 */
[----:B------:R-:W-:Y:S01]  /*3dc0*/  FMUL.FTZ R89, R84, R9 ;  /* 0x0000000954597220 */ /* 0x000fe20000410000 */
[----:B------:R-:W1:Y:S01]  /*3dd0*/  LDS.128 R96, [R27+0x200] ;  /* 0x000200001b607984 */ /* 0x000e620000000c00 */
[----:B------:R-:W-:Y:S01]  /*3de0*/  FMUL.FTZ R114, R75, R114 ;  /* 0x000000724b727220 */ /* 0x000fe20000410000 */
[----:B------:R-:W-:Y:S01]  /*3df0*/  FMUL.FTZ R7, R48, R117 ;  /* 0x0000007530077220 */ /* 0x000fe20000410000 */
[----:B------:R-:W-:Y:S01]  /*3e00*/  FMUL.FTZ R160, R91, R110 ;  /* 0x0000006e5ba07220 */ /* 0x000fe20000410000 */
[----:B------:R-:W2:Y:S01]  /*3e10*/  LDS.128 R80, [R27+0x400] ;  /* 0x000400001b507984 */ /* 0x000ea20000000c00 */
[----:B------:R-:W-:Y:S01]  /*3e20*/  FMUL.FTZ R84, R85, R8 ;  /* 0x0000000855547220 */ /* 0x000fe20000410000 */
[----:B------:R-:W-:Y:S01]  /*3e30*/  FMUL.FTZ R115, R86, R115 ;  /* 0x0000007356737220 */ /* 0x000fe20000410000 */
[----:B------:R-:W-:Y:S01]  /*3e40*/  FMUL.FTZ R112, R87, R112 ;  /* 0x0000007057707220 */ /* 0x000fe20000410000 */
[----:B------:R-:W3:Y:S01]  /*3e50*/  LDS.128 R68, [R27+0x600] ;  /* 0x000600001b447984 */ /* 0x000ee20000000c00 */
        /* <DEDUP_REMOVED lines=15> */
[----:B0-----:R0:W-:Y:S04]  /*3f50*/  STG.E.128 desc[UR32][R94.64], R100 ;  /* 0x000000645e007986 */ /* 0x0011e8000c101d20 */
[----:B-1----:R0:W-:Y:S04]  /*3f60*/  STG.E.128 desc[UR32][R94.64+0x200], R96 ;  /* 0x000200605e007986 */ /* 0x0021e8000c101d20 */
[----:B--2---:R0:W-:Y:S04]  /*3f70*/  STG.E.128 desc[UR32][R94.64+0x400], R80 ;  /* 0x000400505e007986 */ /* 0x0041e8000c101d20 */
[----:B---3--:R0:W-:Y:S01]  /*3f80*/  STG.E.128 desc[UR32][R94.64+0x600], R68 ;  /* 0x000600445e007986 */ /* 0x0081e2000c101d20 */
[----:B------:R-:W-:Y:S05]  /*3f90*/  BRA.U !UP0, `(.L_x_2322) ;  /* 0x00000001089c7547 */ /* 0x000fea000b800000 */
[----:B------:R-:W-:Y:S01]  /*3fa0*/  BAR.SYNC.DEFER_BLOCKING 0x0 ;  /* 0x0000000000007b1d */ /* 0x000fe20000010000 */
[----:B------:R-:W-:Y:S01]  /*3fb0*/  FMUL.FTZ R64, R64, R111 ;  /* 0x0000006f40407220 */ /* 0x000fe20000410000 */
[----:B------:R-:W-:Y:S01]  /*3fc0*/  FMUL.FTZ R65, R65, R116 ;  /* 0x0000007441417220 */ /* 0x000fe20000410000 */
[----:B------:R-:W-:Y:S01]  /*3fd0*/  FMUL.FTZ R66, R66, R113 ;  /* 0x0000007142427220 */ /* 0x000fe20000410000 */
[----:B------:R-:W-:Y:S01]  /*3fe0*/  FMUL.FTZ R67, R67, R110 ;  /* 0x0000006e43437220 */ /* 0x000fe20000410000 */
[----:B------:R-:W-:-:S03]  /*3ff0*/  FMUL.FTZ R56, R56, R89 ;  /* 0x0000005938387220 */ /* 0x000fc60000410000 */
[----:B------:R-:W1:Y:S01]  /*4000*/  LDC.64 R60, c[0x0][0x430] ;  /* 0x00010c00ff3c7b82 */ /* 0x000e620000000a00 */
        /* <DEDUP_REMOVED lines=11> */
[----:B0-----:R-:W0:Y:S01]  /*40c0*/  LDC.64 R68, c[0x0][0x438] ;  /* 0x00010e00ff447b82 */ /* 0x001e220000000a00 */
[----:B------:R-:W-:Y:S04]  /*40d0*/  STS.128 [R26], R64 ;  /* 0x000000401a007388 */ /* 0x000fe80000000c00 */
[----:B------:R-:W-:Y:S01]  /*40e0*/  STS.128 [R26+0x10], R56 ;  /* 0x000010381a007388 */ /* 0x000fe20000000c00 */
[----:B-1----:R-:W-:-:S03]  /*40f0*/  IMAD.WIDE.U32 R2, R60, UR26, R2 ;  /* 0x0000001a3c027c25 */ /* 0x002fc6000f8e0002 */
[----:B------:R-:W-:Y:S01]  /*4100*/  STS.128 [R26+0x20], R52 ;  /* 0x000020341a007388 */ /* 0x000fe20000000c00 */
[----:B------:R-:W-:-:S03]  /*4110*/  IMAD R3, R61, UR26, R3 ;  /* 0x0000001a3d037c24 */ /* 0x000fc6000f8e0203 */
[----:B------:R-:W-:Y:S01]  /*4120*/  STS.128 [R26+0x30], R44 ;  /* 0x0000302c1a007388 */ /* 0x000fe20000000c00 */
[----:B------:R-:W-:-:S03]  /*4130*/  NOP ;  /* 0x0000000000007918 */ /* 0x000fc60000000000 */
[----:B------:R-:W1:Y:S01]  /*4140*/  LDS.128 R56, [R27] ;  /* 0x000000001b387984 */ /* 0x000e620000000c00 */
[----:B0-----:R-:W-:-:S03]  /*4150*/  IMAD.WIDE.U32 R2, R68, UR10, R2 ;  /* 0x0000000a44027c25 */ /* 0x001fc6000f8e0002 */
[----:B------:R-:W0:Y:S01]  /*4160*/  LDS.128 R52, [R27+0x200] ;  /* 0x000200001b347984 */ /* 0x000e220000000c00 */
[----:B------:R-:W-:Y:S01]  /*4170*/  IMAD R3, R69, UR10, R3 ;  /* 0x0000000a45037c24 */ /* 0x000fe2000f8e0203 */
[C---:B------:R-:W-:Y:S02]  /*4180*/  LEA R60, P0, R2.reuse, UR8, 0x2 ;  /* 0x00000008023c7c11 */ /* 0x040fe4000f8010ff */
[----:B------:R-:W2:Y:S02]  /*4190*/  LDS.128 R48, [R27+0x400] ;  /* 0x000400001b307984 */ /* 0x000ea40000000c00 */
[----:B------:R-:W-:Y:S02]  /*41a0*/  LEA.HI.X R61, R2, UR9, R3, 0x2, P0 ;  /* 0x00000009023d7c11 */ /* 0x000fe400080f1403 */
[----:B------:R-:W3:Y:S01]  /*41b0*/  LDS.128 R44, [R27+0x600] ;  /* 0x000600001b2c7984 */ /* 0x000ee20000000c00 */
[----:B------:R-:W-:-:S05]  /*41c0*/  IMAD.WIDE.U32 R2, R125, 0x10, R60 ;  /* 0x000000107d027825 */ /* 0x000fca00078e003c */
[----:B-1----:R1:W-:Y:S04]  /*41d0*/  STG.E.128 desc[UR32][R2.64], R56 ;  /* 0x0000003802007986 */ /* 0x0023e8000c101d20 */
[----:B0-----:R1:W-:Y:S04]  /*41e0*/  STG.E.128 desc[UR32][R2.64+0x200], R52 ;  /* 0x0002003402007986 */ /* 0x0013e8000c101d20 */
[----:B--2---:R1:W-:Y:S04]  /*41f0*/  STG.E.128 desc[UR32][R2.64+0x400], R48 ;  /* 0x0004003002007986 */ /* 0x0043e8000c101d20 */
[----:B---3--:R1:W-:Y:S02]  /*4200*/  STG.E.128 desc[UR32][R2.64+0x600], R44 ;  /* 0x0006002c02007986 */ /* 0x0083e4000c101d20 */
.L_x_2322:
[----:B-1----:R-:W-:Y:S01]  /*4210*/  FFMA.FTZ R2, R32, R159, R63 ;  /* 0x0000009f20027223 */ /* 0x002fe2000001003f */
[----:B------:R-:W1:Y:S01]  /*4220*/  LDCU UR8, c[0x0][0x38c] ;  /* 0x00007180ff0877ac */ /* 0x000e620008000800 */
        /* <DEDUP_REMOVED lines=17> */
[----:B-1----:R-:W-:Y:S01]  /*4340*/  UISETP.GE.AND UP0, UPT, UR8, 0x1, UPT ;  /* 0x000000010800788c */ /* 0x002fe2000bf06270 */
[----:B------:R-:W-:Y:S01]  /*4350*/  FFMA.FTZ R3, R37, R153, R2 ;  /* 0x0000009925037223 */ /* 0x000fe20000010002 */
[----:B------:R-:W-:Y:S01]  /*4360*/  FMUL.FTZ R65, R158, UR7 ;  /* 0x000000079e417c20 */ /* 0x000fe20008410000 */
[----:B------:R-:W-:Y:S01]  /*4370*/  FMUL.FTZ R66, R157, UR7 ;  /* 0x000000079d427c20 */ /* 0x000fe20008410000 */
[----:B------:R-:W-:Y:S01]  /*4380*/  FMUL.FTZ R67, R156, UR7 ;  /* 0x000000079c437c20 */ /* 0x000fe20008410000 */
[----:B------:R-:W-:Y:S01]  /*4390*/  FFMA.FTZ R2, R38, R9, R3 ;  /* 0x0000000926027223 */ /* 0x000fe20000010003 */
        /* <DEDUP_REMOVED lines=12> */
[----:B------:R-:W-:-:S05]  /*4460*/  FFMA.FTZ R2, R43, R4, R2 ;  /* 0x000000042b027223 */ /* 0x000fca0000010002 */
[----:B------:R0:W-:Y:S01]  /*4470*/  STL [R1+0x10], R2 ;  /* 0x0000100201007387 */ /* 0x0001e20000100800 */
[----:B------:R-:W-:Y:S06]  /*4480*/  BAR.SYNC.DEFER_BLOCKING 0x0 ;  /* 0x0000000000007b1d */ /* 0x000fec0000010000 */
[----:B------:R-:W-:Y:S05]  /*4490*/  BRA.U !UP0, `(.L_x_2323) ;  /* 0x0000003508f87547 */ /* 0x000fea000b800000 */
[----:B------:R-:W1:Y:S01]  /*44a0*/  S2UR UR34, SR_CgaCtaId ;  /* 0x00000000002279c3 */ /* 0x000e620000008800 */
[----:B------:R-:W2:Y:S01]  /*44b0*/  LDCU.64 UR8, c[0x0][0x3a0] ;  /* 0x00007400ff0877ac */ /* 0x000ea20008000a00 */
[C---:B------:R-:W-:Y:S02]  /*44c0*/  ISETP.NE.AND P0, PT, R92.reuse, RZ, PT ;  /* 0x000000ff5c00720c */ /* 0x040fe40003f05270 */
[----:B------:R-:W-:Y:S01]  /*44d0*/  IADD3 R99, PT, PT, R92, 0x200, RZ ;  /* 0x000002005c637810 */ /* 0x000fe20007ffe0ff */
[----:B------:R-:W3:Y:S01]  /*44e0*/  LDCU.64 UR26, c[0x0][0x3b8] ;  /* 0x00007700ff1a77ac */ /* 0x000ee20008000a00 */
[----:B------:R-:W-:Y:S01]  /*44f0*/  MOV R47, RZ ;  /* 0x000000ff002f7202 */ /* 0x000fe20000000f00 */
[----:B------:R-:W-:Y:S01]  /*4500*/  UISETP.NE.AND UP0, UPT, UR14, 0x1, UPT ;  /* 0x000000010e00788c */ /* 0x000fe2000bf05270 */
[----:B------:R-:W-:Y:S01]  /*4510*/  UMOV UR25, 0x400 ;  /* 0x0000040000197882 */ /* 0x000fe20000000000 */
[----:B------:R-:W4:Y:S04]  /*4520*/  LDCU UR50, c[0x0][0x394] ;  /* 0x00007280ff3277ac */ /* 0x000f280008000800 */
[----:B------:R-:W-:Y:S01]  /*4530*/  PLOP3.LUT P1, PT, PT, PT, UP0, 0x80, 0x8 ;  /* 0x000000000008781c */ /* 0x000fe20003f2f008 */
[----:B------:R-:W0:Y:S03]  /*4540*/  LDCU UR51, c[0x0][0x38c] ;  /* 0x00007180ff3377ac */ /* 0x000e260008000800 */
[----:B------:R-:W-:Y:S01]  /*4550*/  ISETP.EQ.AND P1, PT, R0, RZ, P1 ;  /* 0x000000ff0000720c */ /* 0x000fe20000f22270 */
[----:B--2---:R-:W-:Y:S01]  /*4560*/  UIMAD.WIDE.U32 UR16, UR10, UR8, URZ ;  /* 0x000000080a1072a5 */ /* 0x004fe2000f8e00ff */
[----:B------:R-:W2:Y:S01]  /*4570*/  LDCU UR52, c[0x0][0x388] ;  /* 0x00007100ff3477ac */ /* 0x000ea20008000800 */
[----:B---3--:R-:W-:Y:S01]  /*4580*/  UIMAD.WIDE.U32 UR18, UR10, UR26, URZ ;  /* 0x0000001a0a1272a5 */ /* 0x008fe2000f8e00ff */
[----:B------:R-:W3:Y:S01]  /*4590*/  LDCU.64 UR38, c[0x0][0x3e0] ;  /* 0x00007c00ff2677ac */ /* 0x000ee20008000a00 */
[----:B------:R-:W0:Y:S01]  /*45a0*/  LDCU.64 UR40, c[0x0][0x3c0] ;  /* 0x00007800ff2877ac */ /* 0x000e220008000a00 */
[----:B------:R-:W0:Y:S01]  /*45b0*/  LDCU.64 UR42, c[0x0][0x3a8] ;  /* 0x00007500ff2a77ac */ /* 0x000e220008000a00 */
[----:B------:R-:W0:Y:S01]  /*45c0*/  LDCU.64 UR44, c[0x0][0x4e0] ;  /* 0x00009c00ff2c77ac */ /* 0x000e220008000a00 */
[----:B------:R-:W0:Y:S01]  /*45d0*/  LDCU.64 UR46, c[0x0][0x4f0] ;  /* 0x00009e00ff2e77ac */ /* 0x000e220008000a00 */
[----:B------:R-:W0:Y:S01]  /*45e0*/  LDCU.64 UR48, c[0x0][0x540] ;  /* 0x0000a800ff3077ac */ /* 0x000e220008000a00 */
[----:B------:R-:W0:Y:S01]  /*45f0*/  LDCU.128 UR28, c[0x0][0x440] ;  /* 0x00008800ff1c77ac */ /* 0x000e220008000c00 */
[----:B------:R-:W-:-:S02]  /*4600*/  UIMAD UR9, UR10, UR9, UR17 ;  /* 0x000000090a0972a4 */ /* 0x000fc4000f8e0211 */
[----:B------:R-:W-:Y:S02]  /*4610*/  UIMAD UR27, UR10, UR27, UR19 ;  /* 0x0000001b0a1b72a4 */ /* 0x000fe4000f8e0213 */
[----:B-1----:R-:W-:Y:S01]  /*4620*/  ULEA UR25, UR34, UR25, 0x18 ;  /* 0x0000001922197291 */ /* 0x002fe2000f8ec0ff */
[----:B----4-:R-:W-:-:S11]  /*4630*/  UMOV UR8, URZ ;  /* 0x000000ff00087c82 */ /* 0x010fd60008000000 */
.L_x_2368:
[----:B0-----:R-:W4:Y:S01]  /*4640*/  LDL R0, [R1+0xc] ;  /* 0x00000c0001007983 */ /* 0x001f220000100800 */
[----:B------:R-:W-:Y:S01]  /*4650*/  UMOV UR34, UR16 ;  /* 0x0000001000227c82 */ /* 0x000fe20008000000 */
[----:B------:R-:W-:Y:S01]  /*4660*/  UMOV UR35, UR9 ;  /* 0x0000000900237c82 */ /* 0x000fe20008000000 */
[----:B---3--:R-:W-:Y:S02]  /*4670*/  UIMAD.WIDE.U32 UR36, UR8, UR38, URZ ;  /* 0x00000026082472a5 */ /* 0x008fe4000f8e00ff */
[----:B0-----:R-:W-:-:S04]  /*4680*/  UIMAD.WIDE.U32 UR34, UR8, UR42, UR34 ;  /* 0x0000002a082272a5 */ /* 0x001fc8000f8e0022 */
[----:B------:R-:W-:Y:S02]  /*4690*/  UIMAD UR10, UR8, UR43, UR35 ;  /* 0x0000002b080a72a4 */ /* 0x000fe4000f8e0223 */
[----:B------:R-:W-:-:S04]  /*46a0*/  ULEA UR35, UP0, UR34, UR28, 0x2 ;  /* 0x0000001c22237291 */ /* 0x000fc8000f8010ff */
[----:B------:R-:W-:Y:S02]  /*46b0*/  ULEA.HI.X UR34, UR34, UR29, UR10, 0x2, UP0 ;  /* 0x0000001d22227291 */ /* 0x000fe400080f140a */
[----:B------:R-:W-:Y:S01]  /*46c0*/  MOV R2, UR35 ;  /* 0x0000002300027c02 */ /* 0x000fe20008000f00 */
[----:B------:R-:W-:Y:S02]  /*46d0*/  ULEA UR26, UP0, UR36, UR24, 0x2 ;  /* 0x00000018241a7291 */ /* 0x000fe4000f8010ff */
[----:B------:R-:W-:Y:S01]  /*46e0*/  UIMAD UR10, UR8, UR39, UR37 ;  /* 0x00000027080a72a4 */ /* 0x000fe2000f8e0225 */
[----:B------:R-:W-:-:S03]  /*46f0*/  MOV R3, UR34 ;  /* 0x0000002200037c02 */ /* 0x000fc60008000f00 */
[----:B------:R-:W-:Y:S01]  /*4700*/  MOV R94, UR26 ;  /* 0x0000001a005e7c02 */ /* 0x000fe20008000f00 */
[----:B------:R-:W-:Y:S02]  /*4710*/  ULEA.HI.X UR36, UR36, UR23, UR10, 0x2, UP0 ;  /* 0x0000001724247291 */ /* 0x000fe400080f140a */
[----:B------:R-:W3:Y:S01]  /*4720*/  LDG.E R3, desc[UR32][R2.64] ;  /* 0x0000002002037981 */ /* 0x000ee2000c1e1900 */
[----:B------:R-:W-:Y:S02]  /*4730*/  UMOV UR26, UR18 ;  /* 0x00000012001a7c82 */ /* 0x000fe40008000000 */
[----:B------:R-:W-:Y:S01]  /*4740*/  UIMAD.WIDE.U32 UR34, UR8, UR40, UR26 ;  /* 0x00000028082272a5 */ /* 0x000fe2000f8e001a */
[----:B------:R-:W-:-:S03]  /*4750*/  MOV R95, UR36 ;  /* 0x00000024005f7c02 */ /* 0x000fc60008000f00 */
[----:B------:R-:W-:Y:S02]  /*4760*/  UIMAD UR10, UR8, UR41, UR35 ;  /* 0x00000029080a72a4 */ /* 0x000fe4000f8e0223 */
[----:B------:R-:W-:-:S04]  /*4770*/  ULEA UR26, UP0, UR34, UR30, 0x2 ;  /* 0x0000001e221a7291 */ /* 0x000fc8000f8010ff */
[----:B------:R-:W-:Y:S02]  /*4780*/  ULEA.HI.X UR34, UR34, UR31, UR10, 0x2, UP0 ;  /* 0x0000001f22227291 */ /* 0x000fe400080f140a */
[----:B------:R-:W-:-:S04]  /*4790*/  MOV R96, UR26 ;  /* 0x0000001a00607c02 */ /* 0x000fc80008000f00 */
[----:B------:R-:W-:-:S05]  /*47a0*/  MOV R97, UR34 ;  /* 0x0000002200617c02 */ /* 0x000fca0008000f00 */
[----:B------:R-:W5:Y:S01]  /*47b0*/  LDG.E R108, desc[UR32][R96.64] ;  /* 0x00000020606c7981 */ /* 0x000f62000c1e1900 */
[----:B----4-:R-:W-:-:S05]  /*47c0*/  IMAD.WIDE.U32 R94, R0, 0x10, R94 ;  /* 0x00000010005e7825 */ /* 0x010fca00078e005e */
[----:B------:R-:W4:Y:S04]  /*47d0*/  LDG.E.128 R76, desc[UR32][R94.64] ;  /* 0x000000205e4c7981 */ /* 0x000f28000c1e1d00 */
[----:B------:R-:W2:Y:S04]  /*47e0*/  LDG.E.128 R80, desc[UR32][R94.64+0x200] ;  /* 0x000200205e507981 */ /* 0x000ea8000c1e1d00 */
[----:B------:R-:W2:Y:S04]  /*47f0*/  LDG.E.128 R84, desc[UR32][R94.64+0x400] ;  /* 0x000400205e547981 */ /* 0x000ea8000c1e1d00 */
[----:B------:R0:W2:Y:S01]  /*4800*/  LDG.E.128 R88, desc[UR32][R94.64+0x600] ;  /* 0x000600205e587981 */ /* 0x0000a2000c1e1d00 */
[----:B------:R-:W-:-:S04]  /*4810*/  ULEA UR10, UR14, 0xffffff00, 0x8 ;  /* 0xffffff000e0a7891 */ /* 0x000fc8000f8e40ff */
[----:B------:R-:W-:-:S04]  /*4820*/  ULOP3.LUT UR10, UR10, 0x100, URZ, 0xc0, !UPT ;  /* 0x000001000a0a7892 */ /* 0x000fc8000f8ec0ff */
[----:B------:R-:W-:Y:S01]  /*4830*/  UIADD3 UR10, UPT, UPT, UR10, UR8, URZ ;  /* 0x000000080a0a7290 */ /* 0x000fe2000fffe0ff */
[----:B---3--:R-:W-:-:S05]  /*4840*/  FMUL.FTZ R104, R3, 1.4426950216293334961 ;  /* 0x3fb8aa3b03687820 */ /* 0x008fca0000410000 */
[----:B------:R-:W-:Y:S01]  /*4850*/  MOV R100, UR10 ;  /* 0x0000000a00647c02 */ /* 0x000fe20008000f00 */
[C---:B------:R-:W-:Y:S01]  /*4860*/  FMUL.FTZ R147, R104.reuse, R25 ;  /* 0x0000001968937220 */ /* 0x040fe20000410000 */
[----:B------:R-:W-:Y:S02]  /*4870*/  FMUL.FTZ R105, R104, R16 ;  /* 0x0000001068697220 */ /* 0x000fe40000410000 */
[----:B------:R-:W-:Y:S01]  /*4880*/  SEL R99, R100, R99, !P0 ;  /* 0x0000006364637207 */ /* 0x000fe20004000000 */
[C---:B------:R-:W-:Y:S01]  /*4890*/  FMUL.FTZ R2, R104.reuse, R24 ;  /* 0x0000001868027220 */ /* 0x040fe20000410000 */
[C---:B------:R-:W-:Y:S02]  /*48a0*/  FMUL.FTZ R0, R104.reuse, R23 ;  /* 0x0000001768007220 */ /* 0x040fe40000410000 */
[----:B------:R-:W-:Y:S01]  /*48b0*/  LEA R106, R99, UR25, 0x2 ;  /* 0x00000019636a7c11 */ /* 0x000fe2000f8e10ff */
[----:B------:R-:W1:Y:S01]  /*48c0*/  MUFU.EX2 R147, R147 ;  /* 0x0000009300937308 */ /* 0x000e620000000800 */
[C---:B------:R-:W-:Y:S01]  /*48d0*/  FMUL.FTZ R93, R104.reuse, R22 ;  /* 0x00000016685d7220 */ /* 0x040fe20000410000 */
[C---:B0-----:R-:W-:Y:S01]  /*48e0*/  FMUL.FTZ R94, R104.reuse, R21 ;  /* 0x00000015685e7220 */ /* 0x041fe20000410000 */
[C---:B------:R-:W-:Y:S01]  /*48f0*/  FMUL.FTZ R95, R104.reuse, R20 ;  /* 0x00000014685f7220 */ /* 0x040fe20000410000 */
[----:B------:R0:W3:Y:S01]  /*4900*/  MUFU.EX2 R99, R105 ;  /* 0x0000006900637308 */ /* 0x0000e20000000800 */
[C---:B------:R-:W-:Y:S01]  /*4910*/  FMUL.FTZ R96, R104.reuse, R19 ;  /* 0x0000001368607220 */ /* 0x040fe20000410000 */
[C---:B------:R-:W-:Y:S01]  /*4920*/  FMUL.FTZ R97, R104.reuse, R18 ;  /* 0x0000001268617220 */ /* 0x040fe20000410000 */
[C---:B------:R-:W-:Y:S01]  /*4930*/  FMUL.FTZ R98, R104.reuse, R17 ;  /* 0x0000001168627220 */ /* 0x040fe20000410000 */
[C---:B------:R-:W-:Y:S01]  /*4940*/  FMUL.FTZ R100, R104.reuse, R15 ;  /* 0x0000000f68647220 */ /* 0x040fe20000410000 */
[C---:B------:R-:W-:Y:S01]  /*4950*/  FMUL.FTZ R101, R104.reuse, R14 ;  /* 0x0000000e68657220 */ /* 0x040fe20000410000 */
[C---:B------:R-:W-:Y:S01]  /*4960*/  FMUL.FTZ R102, R104.reuse, R13 ;  /* 0x0000000d68667220 */ /* 0x040fe20000410000 */
[C---:B------:R-:W-:Y:S01]  /*4970*/  FMUL.FTZ R103, R104.reuse, R12 ;  /* 0x0000000c68677220 */ /* 0x040fe20000410000 */
[C---:B0-----:R-:W-:Y:S01]  /*4980*/  FMUL.FTZ R105, R104.reuse, R10 ;  /* 0x0000000a68697220 */ /* 0x041fe20000410000 */
[----:B------:R-:W-:Y:S01]  /*4990*/  FMUL.FTZ R107, R104, R11 ;  /* 0x0000000b686b7220 */ /* 0x000fe20000410000 */
[----:B------:R-:W-:Y:S01]  /*49a0*/  ISETP.NE.AND P2, PT, R92, 0x7f, PT ;  /* 0x0000007f5c00780c */ /* 0x000fe20003f45270 */
        /* <DEDUP_REMOVED lines=12> */
[----:B------:R0:W0:Y:S04]  /*4a70*/  MUFU.EX2 R104, R107 ;  /* 0x0000006b00687308 */ /* 0x0000280000000800 */
[----:B------:R-:W0:Y:S01]  /*4a80*/  MUFU.EX2 R105, R105 ;  /* 0x0000006900697308 */ /* 0x000e220000000800 */
[----:B-----5:R-:W-:Y:S01]  /*4a90*/  R2UR UR34, R108 ;  /* 0x000000006c2272ca */ /* 0x020fe200000e0000 */
[----:B------:R-:W-:Y:S01]  /*4aa0*/  BSSY.RECONVERGENT B0, `(.L_x_2324) ;  /* 0x000001e000007945 */ /* 0x000fe20003800200 */
[----:B----4-:R4:W-:Y:S04]  /*4ab0*/  STS.128 [R27], R76 ;  /* 0x0000004c1b007388 */ /* 0x0109e80000000c00 */
[----:B--2---:R4:W-:Y:S04]  /*4ac0*/  STS.128 [R27+0x200], R80 ;  /* 0x000200501b007388 */ /* 0x0049e80000000c00 */
[----:B------:R4:W-:Y:S04]  /*4ad0*/  STS.128 [R27+0x400], R84 ;  /* 0x000400541b007388 */ /* 0x0009e80000000c00 */
[----:B------:R4:W-:Y:S01]  /*4ae0*/  STS.128 [R27+0x600], R88 ;  /* 0x000600581b007388 */ /* 0x0009e20000000c00 */
[----:B------:R-:W-:-:S03]  /*4af0*/  NOP ;  /* 0x0000000000007918 */ /* 0x000fc60000000000 */
[----:B------:R4:W2:Y:S04]  /*4b00*/  LDS.128 R76, [R26] ;  /* 0x000000001a4c7984 */ /* 0x0008a80000000c00 */
[----:B------:R4:W0:Y:S04]  /*4b10*/  LDS.128 R80, [R26+0x10] ;  /* 0x000010001a507984 */ /* 0x0008280000000c00 */
[----:B------:R4:W0:Y:S04]  /*4b20*/  LDS.128 R84, [R26+0x20] ;  /* 0x000020001a547984 */ /* 0x0008280000000c00 */
[----:B------:R4:W0:Y:S04]  /*4b30*/  LDS.128 R88, [R26+0x30] ;  /* 0x000030001a587984 */ /* 0x0008280000000c00 */
[----:B-1----:R4:W-:Y:S01]  /*4b40*/  STS [R106+0x4c60], R147 ;  /* 0x004c60936a007388 */ /* 0x0029e20000000800 */
[----:B------:R-:W-:Y:S06]  /*4b50*/  BAR.SYNC.DEFER_BLOCKING 0x0 ;  /* 0x0000000000007b1d */ /* 0x000fec0000010000 */
[----:B---3--:R-:W-:Y:S05]  /*4b60*/  @P2 BRA `(.L_x_2325) ;  /* 0x0000000000302947 */ /* 0x008fea0003800000 */
[----:B------:R-:W-:Y:S01]  /*4b70*/  UISETP.NE.AND UP0, UPT, UR14, UR50, UPT ;  /* 0x000000320e00728c */ /* 0x000fe2000bf05270 */
[----:B----4-:R-:W-:-:S08]  /*4b80*/  HFMA2 R106, -RZ, RZ, 1.875, 0 ;  /* 0x3f800000ff6a7431 */ /* 0x010fd000000001ff */
[----:B------:R-:W-:Y:S05]  /*4b90*/  BRA.U !UP0, `(.L_x_2326) ;  /* 0x0000000108387547 */ /* 0x000fea000b800000 */
[----:B------:R-:W1:Y:S01]  /*4ba0*/  S2UR UR26, SR_CgaCtaId ;  /* 0x00000000001a79c3 */ /* 0x000e620000008800 */
[----:B------:R-:W-:Y:S01]  /*4bb0*/  USHF.L.U32 UR10, UR14, 0x8, URZ ;  /* 0x000000080e0a7899 */ /* 0x000fe200080006ff */
[----:B------:R-:W-:-:S03]  /*4bc0*/  UMOV UR25, 0x400 ;  /* 0x0000040000197882 */ /* 0x000fc60000000000 */
[----:B------:R-:W-:-:S04]  /*4bd0*/  ULOP3.LUT UR10, UR10, 0x100, URZ, 0xc0, !UPT ;  /* 0x000001000a0a7892 */ /* 0x000fc8000f8ec0ff */
[----:B------:R-:W-:Y:S02]  /*4be0*/  UIADD3 UR10, UPT, UPT, UR10, UR8, URZ ;  /* 0x000000080a0a7290 */ /* 0x000fe4000fffe0ff */
[----:B-1----:R-:W-:-:S04]  /*4bf0*/  ULEA UR25, UR26, UR25, 0x18 ;  /* 0x000000191a197291 */ /* 0x002fc8000f8ec0ff */
[----:B------:R-:W-:-:S09]  /*4c00*/  ULEA UR10, UR10, UR25, 0x2 ;  /* 0x000000190a0a7291 */ /* 0x000fd2000f8e10ff */
[----:B------:R-:W3:Y:S01]  /*4c10*/  LDS R106, [UR10+0x4c60] ;  /* 0x004c600aff6a7984 */ /* 0x000ee20008000800 */
[----:B------:R-:W-:Y:S05]  /*4c20*/  BRA `(.L_x_2326) ;  /* 0x0000000000147947 */ /* 0x000fea0003800000 */
.L_x_2325:
[----:B------:R-:W1:Y:S01]  /*4c30*/  S2UR UR25, SR_CgaCtaId ;  /* 0x00000000001979c3 */ /* 0x000e620000008800 */
[----:B------:R-:W-:Y:S02]  /*4c40*/  UMOV UR10, 0x400 ;  /* 0x00000400000a7882 */ /* 0x000fe40000000000 */
[----:B-1----:R-:W-:-:S06]  /*4c50*/  ULEA UR10, UR25, UR10, 0x18 ;  /* 0x0000000a190a7291 */ /* 0x002fcc000f8ec0ff */
[----:B----4-:R-:W-:-:S06]  /*4c60*/  LEA R106, R92, UR10, 0x2 ;  /* 0x0000000a5c6a7c11 */ /* 0x010fcc000f8e10ff */
[----:B------:R-:W1:Y:S02]  /*4c70*/  LDS R106, [R106+0x5464] ;  /* 0x005464006a6a7984 */ /* 0x000e640000000800 */
.L_x_2326:
[----:B------:R-:W-:Y:S05]  /*4c80*/  BSYNC.RECONVERGENT B0 ;  /* 0x0000000000007941 */ /* 0x000fea0003800200 */
.L_x_2324:
[----:B------:R-:W4:Y:S01]  /*4c90*/  @P1 LDC R108, c[0x0][0x38c] ;  /* 0x0000e300ff6c1b82 */ /* 0x000f220000000800 */
[----:B0-----:R-:W-:Y:S01]  /*4ca0*/  MOV R107, UR14 ;  /* 0x0000000e006b7c02 */ /* 0x001fe20008000f00 */
[----:B------:R-:W-:Y:S01]  /*4cb0*/  HFMA2 R110, -RZ, RZ, 1.875, 0 ;  /* 0x3f800000ff6e7431 */ /* 0x000fe200000001ff */
[----:B------:R-:W-:Y:S02]  /*4cc0*/  MOV R112, 0x8 ;  /* 0x0000000800707802 */ /* 0x000fe40000000f00 */
[----:B------:R-:W-:Y:S01]  /*4cd0*/  @P1 IADD3 R107, PT, PT, R107, -0x2, RZ ;  /* 0xfffffffe6b6b1810 */ /* 0x000fe20007ffe0ff */
[----:B------:R-:W-:Y:S01]  /*4ce0*/  FMUL.FTZ R134, R28, R25 ;  /* 0x000000191c867220 */ /* 0x000fe20000410000 */
[----:B------:R-:W-:Y:S01]  /*4cf0*/  FMUL.FTZ R132, R29, R24 ;  /* 0x000000181d847220 */ /* 0x000fe20000410000 */
[----:B------:R-:W-:Y:S01]  /*4d00*/  FMUL.FTZ R131, R30, R23 ;  /* 0x000000171e837220 */ /* 0x000fe20000410000 */
[----:B------:R-:W-:Y:S01]  /*4d10*/  FMUL.FTZ R130, R31, R22 ;  /* 0x000000161f827220 */ /* 0x000fe20000410000 */
[----:B------:R-:W-:Y:S01]  /*4d20*/  MOV R111, RZ ;  /* 0x000000ff006f7202 */ /* 0x000fe20000000f00 */
[----:B------:R-:W-:Y:S01]  /*4d30*/  FMUL.FTZ R129, R32, R21 ;  /* 0x0000001520817220 */ /* 0x000fe20000410000 */
[----:B----4-:R-:W-:-:S04]  /*4d40*/  @P1 IMAD R107, R107, R108, UR8 ;  /* 0x000000086b6b1e24 */ /* 0x010fc8000f8e026c */
[----:B------:R-:W-:-:S04]  /*4d50*/  @P1 IMAD.WIDE R108, R107, R112, UR4 ;  /* 0x000000046b6c1e25 */ /* 0x000fc8000f8e0270 */
[----:B------:R-:W-:Y:S01]  /*4d60*/  FMUL.FTZ R107, R147, R2 ;  /* 0x00000002936b7220 */ /* 0x000fe20000410000 */
[----:B------:R-:W-:-:S03]  /*4d70*/  FFMA.FTZ R112, R2, R134, R132 ;  /* 0x0000008602707223 */ /* 0x000fc60000010084 */
[C---:B------:R-:W-:Y:S01]  /*4d80*/  FMUL.FTZ R114, R0.reuse, R107 ;  /* 0x0000006b00727220 */ /* 0x040fe20000410000 */
[----:B------:R-:W-:Y:S01]  /*4d90*/  FFMA.FTZ R112, R0, R112, R131 ;  /* 0x0000007000707223 */ /* 0x000fe20000010083 */
[----:B------:R0:W5:Y:S01]  /*4da0*/  @P1 LDG.E.64 R110, desc[UR32][R108.64] ;  /* 0x000000206c6e1981 */ /* 0x000162000c1e1b00 */
[----:B------:R-:W-:Y:S01]  /*4db0*/  FMUL.FTZ R128, R33, R20 ;  /* 0x0000001421807220 */ /* 0x000fe20000410000 */
[C---:B------:R-:W-:Y:S01]  /*4dc0*/  FMUL.FTZ R107, R93.reuse, R114 ;  /* 0x000000725d6b7220 */ /* 0x040fe20000410000 */
[----:B------:R-:W-:Y:S01]  /*4dd0*/  FFMA.FTZ R112, R93, R112, R130 ;  /* 0x000000705d707223 */ /* 0x000fe20000010082 */
[----:B------:R-:W-:Y:S01]  /*4de0*/  FMUL.FTZ R127, R34, R19 ;  /* 0x00000013227f7220 */ /* 0x000fe20000410000 */
[----:B------:R-:W-:Y:S01]  /*4df0*/  FMUL.FTZ R126, R35, R18 ;  /* 0x00000012237e7220 */ /* 0x000fe20000410000 */
[----:B------:R-:W-:Y:S01]  /*4e00*/  FMUL.FTZ R125, R36, R17 ;  /* 0x00000011247d7220 */ /* 0x000fe20000410000 */
[C---:B------:R-:W-:Y:S01]  /*4e10*/  FFMA.FTZ R112, R94.reuse, R112, R129 ;  /* 0x000000705e707223 */ /* 0x040fe20000010081 */
[----:B------:R-:W4:Y:S01]  /*4e20*/  S2UR UR10, SR_CgaCtaId ;  /* 0x00000000000a79c3 */ /* 0x000f220000008800 */
[----:B------:R-:W-:Y:S01]  /*4e30*/  FMUL.FTZ R124, R37, R16 ;  /* 0x00000010257c7220 */ /* 0x000fe20000410000 */
[----:B0-----:R-:W-:Y:S01]  /*4e40*/  FMUL.FTZ R108, R94, R107 ;  /* 0x0000006b5e6c7220 */ /* 0x001fe20000410000 */
        /* <DEDUP_REMOVED lines=8> */
[C---:B------:R-:W-:Y:S01]  /*4ed0*/  FFMA.FTZ R112, R97.reuse, R112, R126 ;  /* 0x0000007061707223 */ /* 0x040fe2000001007e */
[----:B------:R-:W-:Y:S01]  /*4ee0*/  UMOV UR25, 0x400 ;  /* 0x0000040000197882 */ /* 0x000fe20000000000 */
[----:B------:R-:W-:Y:S01]  /*4ef0*/  FMUL.FTZ R109, R42, R11 ;  /* 0x0000000b2a6d7220 */ /* 0x000fe20000410000 */
[----:B------:R-:W-:Y:S01]  /*4f00*/  FMUL.FTZ R107, R97, R108 ;  /* 0x0000006c616b7220 */ /* 0x000fe20000410000 */
[----:B------:R-:W-:Y:S01]  /*4f10*/  FFMA.FTZ R112, R98, R112, R125 ;  /* 0x0000007062707223 */ /* 0x000fe2000001007d */
[----:B------:R-:W-:-:S02]  /*4f20*/  ISETP.GT.U32.AND P2, PT, R92, 0x1f, PT ;  /* 0x0000001f5c00780c */ /* 0x000fc40003f44070 */
[----:B------:R-:W-:Y:S01]  /*4f30*/  FMUL.FTZ R108, R98, R107 ;  /* 0x0000006b626c7220 */ /* 0x000fe20000410000 */
[C---:B------:R-:W-:Y:S01]  /*4f40*/  FFMA.FTZ R112, R99.reuse, R112, R124 ;  /* 0x0000007063707223 */ /* 0x040fe2000001007c */
[----:B------:R-:W-:Y:S02]  /*4f50*/  LEA.HI R115, R92, R92, RZ, 0x1e ;  /* 0x0000005c5c737211 */ /* 0x000fe400078ff0ff */
[----:B------:R-:W-:Y:S01]  /*4f60*/  FMUL.FTZ R107, R99, R108 ;  /* 0x0000006c636b7220 */ /* 0x000fe20000410000 */
[C---:B------:R-:W-:Y:S01]  /*4f70*/  FFMA.FTZ R112, R100.reuse, R112, R123 ;  /* 0x0000007064707223 */ /* 0x040fe2000001007b */
        /* <DEDUP_REMOVED lines=8> */
[----:B------:R-:W-:Y:S01]  /*5000*/  FMUL.FTZ R108, R43, R10 ;  /* 0x0000000a2b6c7220 */ /* 0x000fe20000410000 */
[C---:B------:R-:W-:Y:S02]  /*5010*/  FFMA.FTZ R113, R104.reuse, R112, R109 ;  /* 0x0000007068717223 */ /* 0x040fe4000001006d */
[----:B------:R-:W-:Y:S01]  /*5020*/  FMUL.FTZ R114, R104, R107 ;  /* 0x0000006b68727220 */ /* 0x000fe20000410000 */
[----:B------:R-:W-:Y:S01]  /*5030*/  LEA R107, R115, UR25, 0x3 ;  /* 0x00000019736b7c11 */ /* 0x000fe2000f8e18ff */
[C---:B------:R-:W-:Y:S02]  /*5040*/  FFMA.FTZ R113, R105.reuse, R113, R108 ;  /* 0x0000007169717223 */ /* 0x040fe4000001006c */
[----:B------:R-:W-:-:S05]  /*5050*/  FMUL.FTZ R112, R105, R114 ;  /* 0x0000007269707220 */ /* 0x000fca0000410000 */
[----:B------:R0:W-:Y:S01]  /*5060*/  STS.64 [R107+0x4250], R112 ;  /* 0x004250706b007388 */ /* 0x0001e20000000a00 */
[----:B------:R-:W-:Y:S06]  /*5070*/  BAR.SYNC.DEFER_BLOCKING 0x0 ;  /* 0x0000000000007b1d */ /* 0x000fec0000010000 */
[----:B------:R-:W-:Y:S05]  /*5080*/  @P2 BRA `(.L_x_2327) ;  /* 0x0000000400142947 */ /* 0x000fea0003800000 */
[----:B------:R-:W-:Y:S01]  /*5090*/  MOV R133, 0x28 ;  /* 0x0000002800857802 */ /* 0x000fe20000000f00 */
[----:B------:R-:W4:Y:S01]  /*50a0*/  S2R R139, SR_LANEID ;  /* 0x00000000008b7919 */ /* 0x000f220000000000 */
[----:B------:R-:W-:-:S03]  /*50b0*/  UMOV UR10, 0xffffffff ;  /* 0xffffffff000a7882 */ /* 0x000fc60000000000 */
[----:B------:R-:W-:-:S05]  /*50c0*/  IMAD R133, R92, R133, UR25 ;  /* 0x000000195c857e24 */ /* 0x000fca000f8e0285 */
[----:B0-----:R-:W-:Y:S04]  /*50d0*/  LDS.64 R112, [R133+0x4250] ;  /* 0x0042500085707984 */ /* 0x001fe80000000a00 */
[----:B------:R-:W0:Y:S04]  /*50e0*/  LDS.64 R114, [R133+0x4258] ;  /* 0x0042580085727984 */ /* 0x000e280000000a00 */
[----:B------:R-:W1:Y:S04]  /*50f0*/  LDS.64 R116, [R133+0x4260] ;  /* 0x0042600085747984 */ /* 0x000e680000000a00 */
[----:B------:R-:W2:Y:S01]  /*5100*/  LDS.64 R118, [R133+0x4268] ;  /* 0x0042680085767984 */ /* 0x000ea20000000a00 */
[----:B----4-:R-:W-:-:S02]  /*5110*/  ISETP.GE.AND P0, PT, R139, 0x10, PT ;  /* 0x000000108b00780c */ /* 0x010fc40003f06270 */
[C---:B------:R-:W-:Y:S02]  /*5120*/  ISETP.GE.AND P2, PT, R139.reuse, 0x8, PT ;  /* 0x000000088b00780c */ /* 0x040fe40003f46270 */
[C---:B------:R-:W-:Y:S02]  /*5130*/  ISETP.GE.AND P3, PT, R139.reuse, 0x4, PT ;  /* 0x000000048b00780c */ /* 0x040fe40003f66270 */
[C---:B------:R-:W-:Y:S02]  /*5140*/  ISETP.GE.AND P4, PT, R139.reuse, 0x2, PT ;  /* 0x000000028b00780c */ /* 0x040fe40003f86270 */
[----:B------:R-:W-:Y:S02]  /*5150*/  ISETP.GE.AND P5, PT, R139, 0x1, PT ;  /* 0x000000018b00780c */ /* 0x000fe40003fa6270 */
[----:B------:R-:W-:Y:S01]  /*5160*/  ISETP.NE.AND P0, PT, R92, RZ, PT ;  /* 0x000000ff5c00720c */ /* 0x000fe20003f05270 */
[-C--:B0-----:R-:W-:Y:S01]  /*5170*/  FFMA.FTZ R136, R113, R114.reuse, R115 ;  /* 0x0000007271887223 */ /* 0x081fe20000010073 */
[----:B------:R-:W-:-:S03]  /*5180*/  FMUL.FTZ R135, R112, R114 ;  /* 0x0000007270877220 */ /* 0x000fc60000410000 */
[C---:B-1----:R-:W-:Y:S01]  /*5190*/  FFMA.FTZ R136, R116.reuse, R136, R117 ;  /* 0x0000008874887223 */ /* 0x042fe20000010075 */
        /* <DEDUP_REMOVED lines=26> */
.L_x_2386:
[----:B------:R-:W-:Y:S01]  /*5340*/  ISETP.GE.AND P2, PT, R139, 0x10, PT ;  /* 0x000000108b00780c */ /* 0x000fe20003f46270 */
[----:B--2---:R-:W-:Y:S01]  /*5350*/  FFMA.FTZ R119, R135, R119, R118 ;  /* 0x0000007787777223 */ /* 0x004fe20000010076 */
[----:B------:R-:W-:-:S04]  /*5360*/  UMOV UR10, 0xffffffff ;  /* 0xffffffff000a7882 */ /* 0x000fc80000000000 */
[----:B------:R-:W-:-:S07]  /*5370*/  FSEL R136, R118, R119, !P2 ;  /* 0x0000007776887208 */ /* 0x000fce0005000000 */
[----:B01----:R-:W-:Y:S01]  /*5380*/  @P2 FMUL.FTZ R135, R135, R138 ;  /* 0x0000008a87872220 */ /* 0x003fe20000410000 */
[----:B------:R-:W-:Y:S06]  /*5390*/  BRA.DIV UR10, `(.L_x_2329) ;  /* 0x000000420ac87947 */ /* 0x000fec000b800000 */
.L_x_2389:
[----:B------:R-:W-:-:S03]  /*53a0*/  UMOV UR10, 0xffffffff ;  /* 0xffffffff000a7882 */ /* 0x000fc60000000000 */
[----:B------:R-:W-:Y:S05]  /*53b0*/  BRA.DIV UR10, `(.L_x_2330) ;  /* 0x000000420ae87947 */ /* 0x000fea000b800000 */
.L_x_2392:
[----:B------:R-:W-:-:S03]  /*53c0*/  UMOV UR10, 0xffffffff ;  /* 0xffffffff000a7882 */ /* 0x000fc60000000000 */
[----:B------:R-:W-:Y:S05]  /*53d0*/  BRA.DIV UR10, `(.L_x_2331) ;  /* 0x000000460a087947 */ /* 0x000fea000b800000 */
[----:B------:R-:W0:Y:S04]  /*53e0*/  SHFL.UP PT, R135, R135, 0x1, RZ ;  /* 0x0420000087877989 */ /* 0x000e2800000e00ff */
[----:B------:R-:W1:Y:S04]  /*53f0*/  SHFL.UP PT, R136, R136, 0x1, RZ ;  /* 0x0420000088887989 */ /* 0x000e6800000e00ff */
[----:B-----5:R-:W2:Y:S04]  /*5400*/  SHFL.IDX PT, R110, R110, RZ, 0x1f ;  /* 0x00001fff6e6e7589 */ /* 0x020ea800000e0000 */
[----:B------:R-:W4:Y:S02]  /*5410*/  SHFL.IDX PT, R111, R111, RZ, 0x1f ;  /* 0x00001fff6f6f7589 */ /* 0x000f2400000e0000 */
.L_x_2398:
        /* <DEDUP_REMOVED lines=12> */
.L_x_2327:
[----:B------:R-:W-:Y:S05]  /*54e0*/  WARPSYNC.ALL ;  /* 0x0000000000007948 */ /* 0x000fea0003800000 */
[----:B------:R-:W-:Y:S01]  /*54f0*/  LOP3.LUT P2, RZ, R92, 0x1f, RZ, 0xc0, !PT ;  /* 0x0000001f5cff7812 */ /* 0x000fe2000784c0ff */
[----:B----4-:R-:W4:Y:S01]  /*5500*/  LDL R116, [R1] ;  /* 0x0000000001747983 */ /* 0x010f220000100800 */
[----:B0-----:R-:W-:Y:S01]  /*5510*/  MOV R112, UR50 ;  /* 0x0000003200707c02 */ /* 0x001fe20008000f00 */
[----:B-----5:R-:W-:Y:S01]  /*5520*/  FMUL.FTZ R111, R91, UR34 ;  /* 0x000000225b6f7c20 */ /* 0x020fe20008410000 */
[----:B------:R-:W-:Y:S01]  /*5530*/  FMUL.FTZ R113, R89, UR34 ;  /* 0x0000002259717c20 */ /* 0x000fe20008410000 */
[----:B------:R-:W-:Y:S01]  /*5540*/  BAR.SYNC.DEFER_BLOCKING 0x0 ;  /* 0x0000000000007b1d */ /* 0x000fe20000010000 */
[----:B------:R-:W-:Y:S01]  /*5550*/  ISETP.LE.OR P2, PT, R112, UR14, P2 ;  /* 0x0000000e70007c0c */ /* 0x000fe20009743670 */
[----:B------:R-:W-:Y:S01]  /*5560*/  FMUL.FTZ R112, R90, UR34 ;  /* 0x000000225a707c20 */ /* 0x000fe20008410000 */
[----:B------:R-:W-:Y:S01]  /*5570*/  FMUL.FTZ R146, R4, R111 ;  /* 0x0000006f04927220 */ /* 0x000fe20000410000 */
[----:B-1-3--:R-:W-:Y:S01]  /*5580*/  FMUL.FTZ R111, R105, R106 ;  /* 0x0000006a696f7220 */ /* 0x00afe20000410000 */
        /* <DEDUP_REMOVED lines=19> */
[----:B------:R-:W0:Y:S01]  /*56c0*/  LDS R110, [R107+0x4254] ;  /* 0x004254006b6e7984 */ /* 0x000e220000000800 */
[----:B------:R-:W-:Y:S01]  /*56d0*/  FMUL.FTZ R115, R81, UR34 ;  /* 0x0000002251737c20 */ /* 0x000fe20008410000 */
[----:B------:R-:W-:Y:S01]  /*56e0*/  FFMA.FTZ R113, R101, R112, R141 ;  /* 0x0000007065717223 */ /* 0x000fe2000001008d */
[----:B------:R-:W-:Y:S01]  /*56f0*/  FMUL.FTZ R137, R157, R114 ;  /* 0x000000729d897220 */ /* 0x000fe20000410000 */
[----:B------:R-:W-:Y:S01]  /*5700*/  FMUL.FTZ R114, R80, UR34 ;  /* 0x0000002250727c20 */ /* 0x000fe20008410000 */
[----:B------:R-:W-:Y:S01]  /*5710*/  FMUL.FTZ R136, R158, R115 ;  /* 0x000000739e887220 */ /* 0x000fe20000410000 */
[----:B------:R-:W-:Y:S01]  /*5720*/  FFMA.FTZ R112, R100, R113, R140 ;  /* 0x0000007164707223 */ /* 0x000fe2000001008c */
[----:B--2---:R-:W-:Y:S01]  /*5730*/  FMUL.FTZ R115, R79, UR34 ;  /* 0x000000224f737c20 */ /* 0x004fe20008410000 */
[----:B------:R-:W-:Y:S01]  /*5740*/  FMUL.FTZ R135, R159, R114 ;  /* 0x000000729f877220 */ /* 0x000fe20000410000 */
[----:B------:R-:W-:Y:S01]  /*5750*/  VOTEU.ALL UP0, P2 ;  /* 0x0000000000ff7886 */ /* 0x000fe20001000000 */
[----:B------:R-:W-:Y:S01]  /*5760*/  FFMA.FTZ R113, R99, R112, R139 ;  /* 0x0000007063717223 */ /* 0x000fe2000001008b */
[----:B------:R-:W-:Y:S01]  /*5770*/  FMUL.FTZ R114, R76, UR34 ;  /* 0x000000224c727c20 */ /* 0x000fe20008410000 */
[----:B------:R-:W-:-:S02]  /*5780*/  ISETP.GT.U32.AND P3, PT, R92, 0x1f, PT ;  /* 0x0000001f5c00780c */ /* 0x000fc40003f64070 */
[----:B------:R-:W-:Y:S01]  /*5790*/  FFMA.FTZ R112, R98, R113, R138 ;  /* 0x0000007162707223 */ /* 0x000fe2000001008a */
[----:B------:R-:W-:-:S03]  /*57a0*/  @!UP0 ULEA UR10, UR8, UR25, 0x3 ;  /* 0x00000019080a8291 */ /* 0x000fc6000f8e18ff */
[----:B------:R-:W-:-:S04]  /*57b0*/  FFMA.FTZ R113, R97, R112, R137 ;  /* 0x0000007061717223 */ /* 0x000fc80000010089 */
[----:B------:R-:W-:-:S04]  /*57c0*/  FFMA.FTZ R112, R96, R113, R136 ;  /* 0x0000007160707223 */ /* 0x000fc80000010088 */
[----:B------:R-:W-:Y:S01]  /*57d0*/  FFMA.FTZ R113, R95, R112, R135 ;  /* 0x000000705f717223 */ /* 0x000fe20000010087 */
[----:B------:R-:W-:-:S04]  /*57e0*/  FMUL.FTZ R112, R78, UR34 ;  /* 0x000000224e707c20 */ /* 0x000fc80008410000 */
[----:B------:R-:W-:Y:S01]  /*57f0*/  FMUL.FTZ R133, R161, R112 ;  /* 0x00000070a1857220 */ /* 0x000fe20000410000 */
[----:B0-----:R-:W-:Y:S01]  /*5800*/  FFMA.FTZ R147, R147, R110, R134 ;  /* 0x0000006e93937223 */ /* 0x001fe20000010086 */
[----:B------:R-:W-:Y:S01]  /*5810*/  FMUL.FTZ R110, R104, R111 ;  /* 0x0000006f686e7220 */ /* 0x000fe20000410000 */
[----:B------:R-:W-:Y:S01]  /*5820*/  FMUL.FTZ R134, R160, R115 ;  /* 0x00000073a0867220 */ /* 0x000fe20000410000 */
[----:B------:R-:W-:Y:S01]  /*5830*/  FMUL.FTZ R115, R77, UR34 ;  /* 0x000000224d737c20 */ /* 0x000fe20008410000 */
[----:B------:R-:W-:Y:S01]  /*5840*/  FFMA.FTZ R132, R2, R147, R132 ;  /* 0x0000009302847223 */ /* 0x000fe20000010084 */
[----:B------:R-:W-:Y:S01]  /*5850*/  FMUL.FTZ R111, R103, R110 ;  /* 0x0000006e676f7220 */ /* 0x000fe20000410000 */
[----:B------:R-:W-:Y:S01]  /*5860*/  FFMA.FTZ R112, R94, R113, R134 ;  /* 0x000000715e707223 */ /* 0x000fe20000010086 */
[----:B------:R-:W-:Y:S01]  /*5870*/  FMUL.FTZ R115, R162, R115 ;  /* 0x00000073a2737220 */ /* 0x000fe20000410000 */
[----:B------:R-:W-:Y:S01]  /*5880*/  FFMA.FTZ R131, R0, R132, R131 ;  /* 0x0000008400837223 */ /* 0x000fe20000010083 */
[----:B------:R-:W-:Y:S01]  /*5890*/  FMUL.FTZ R110, R102, R111 ;  /* 0x0000006f666e7220 */ /* 0x000fe20000410000 */
[----:B------:R-:W-:-:S02]  /*58a0*/  FFMA.FTZ R112, R93, R112, R133 ;  /* 0x000000705d707223 */ /* 0x000fc40000010085 */
[----:B------:R-:W-:Y:S01]  /*58b0*/  FFMA.FTZ R130, R93, R131, R130 ;  /* 0x000000835d827223 */ /* 0x000fe20000010082 */
[----:B------:R-:W-:Y:S01]  /*58c0*/  FMUL.FTZ R111, R101, R110 ;  /* 0x0000006e656f7220 */ /* 0x000fe20000410000 */
[----:B------:R-:W-:Y:S02]  /*58d0*/  FFMA.FTZ R113, R0, R112, R115 ;  /* 0x0000007000717223 */ /* 0x000fe40000010073 */
[----:B------:R-:W-:Y:S01]  /*58e0*/  FFMA.FTZ R129, R94, R130, R129 ;  /* 0x000000825e817223 */ /* 0x000fe20000010081 */
[----:B------:R-:W-:-:S03]  /*58f0*/  FMUL.FTZ R110, R100, R111 ;  /* 0x0000006f646e7220 */ /* 0x000fc60000410000 */
[----:B------:R-:W-:Y:S01]  /*5900*/  FFMA.FTZ R128, R95, R129, R128 ;  /* 0x000000815f807223 */ /* 0x000fe20000010080 */
[----:B------:R-:W-:-:S03]  /*5910*/  FMUL.FTZ R111, R99, R110 ;  /* 0x0000006e636f7220 */ /* 0x000fc60000410000 */
[----:B------:R-:W-:Y:S01]  /*5920*/  FFMA.FTZ R127, R96, R128, R127 ;  /* 0x00000080607f7223 */ /* 0x000fe2000001007f */
[----:B------:R-:W-:-:S03]  /*5930*/  FMUL.FTZ R110, R98, R111 ;  /* 0x0000006f626e7220 */ /* 0x000fc60000410000 */
[C---:B------:R-:W-:Y:S01]  /*5940*/  FFMA.FTZ R126, R97.reuse, R127, R126 ;  /* 0x0000007f617e7223 */ /* 0x040fe2000001007e */
        /* <DEDUP_REMOVED lines=8> */
[----:B------:R-:W-:Y:S01]  /*59d0*/  FMUL.FTZ R111, R93, R110 ;  /* 0x0000006e5d6f7220 */ /* 0x000fe20000410000 */
[----:B------:R-:W-:Y:S02]  /*59e0*/  HFMA2 R110, -RZ, RZ, 1.875, 0 ;  /* 0x3f800000ff6e7431 */ /* 0x000fe400000001ff */
[----:B------:R-:W-:Y:S01]  /*59f0*/  FFMA.FTZ R121, R102, R122, R121 ;  /* 0x0000007a66797223 */ /* 0x000fe20000010079 */
[----:B------:R-:W-:-:S03]  /*5a00*/  FMUL.FTZ R111, R0, R111 ;  /* 0x0000006f006f7220 */ /* 0x000fc60000410000 */
[----:B------:R-:W-:Y:S01]  /*5a10*/  FFMA.FTZ R120, R103, R121, R120 ;  /* 0x0000007967787223 */ /* 0x000fe20000010078 */
[----:B------:R-:W-:Y:S01]  /*5a20*/  FMUL.FTZ R112, R2, R111 ;  /* 0x0000006f02707220 */ /* 0x000fe20000410000 */
[----:B------:R-:W-:Y:S02]  /*5a30*/  MOV R111, RZ ;  /* 0x000000ff006f7202 */ /* 0x000fe40000000f00 */
[----:B------:R-:W-:-:S04]  /*5a40*/  FFMA.FTZ R151, R104, R120, R109 ;  /* 0x0000007868977223 */ /* 0x000fc8000001006d */
[----:B------:R-:W0:Y:S01]  /*5a50*/  @!P2 LDS.64 R110, [UR10+0x5660] ;  /* 0x0056600aff6ea984 */ /* 0x000e220008000a00 */
[----:B------:R-:W-:Y:S01]  /*5a60*/  FFMA.FTZ R152, R105, R151, R108 ;  /* 0x0000009769987223 */ /* 0x000fe2000001006c */
[----:B----4-:R-:W-:-:S04]  /*5a70*/  FMUL.FTZ R114, R116, R114 ;  /* 0x0000007274727220 */ /* 0x010fc80000410000 */
[----:B------:R-:W-:-:S05]  /*5a80*/  FFMA.FTZ R113, R2, R113, R114 ;  /* 0x0000007102717223 */ /* 0x000fca0000010072 */
[----:B------:R1:W-:Y:S01]  /*5a90*/  STS.64 [R107+0x4760], R112 ;  /* 0x004760706b007388 */ /* 0x0003e20000000a00 */
[----:B------:R-:W-:Y:S06]  /*5aa0*/  BAR.SYNC.DEFER_BLOCKING 0x0 ;  /* 0x0000000000007b1d */ /* 0x000fec0000010000 */
[----:B0-----:R-:W-:Y:S05]  /*5ab0*/  @P3 BRA `(.L_x_2332) ;  /* 0x00000004003c3947 */ /* 0x001fea0003800000 */
[----:B------:R-:W-:Y:S01]  /*5ac0*/  MOV R155, 0x28 ;  /* 0x00000028009b7802 */ /* 0x000fe20000000f00 */
[----:B------:R-:W-:Y:S01]  /*5ad0*/  UMOV UR10, 0xffffffff ;  /* 0xffffffff000a7882 */ /* 0x000fe20000000000 */
[----:B------:R-:W-:-:S03]  /*5ae0*/  LOP3.LUT R149, R92, 0x1f, RZ, 0xc0, !PT ;  /* 0x0000001f5c957812 */ /* 0x000fc600078ec0ff */
[----:B------:R-:W-:Y:S01]  /*5af0*/  IMAD R155, R92, R155, UR25 ;  /* 0x000000195c9b7e24 */ /* 0x000fe2000f8e029b */
[----:B------:R-:W-:-:S04]  /*5b00*/  ISETP.NE.AND P3, PT, R149, 0x1f, PT ;  /* 0x0000001f9500780c */ /* 0x000fc80003f65270 */
[----:B------:R-:W-:Y:S04]  /*5b10*/  LDS.64 R108, [R155+0x4770] ;  /* 0x004770009b6c7984 */ /* 0x000fe80000000a00 */
[----:B-1----:R-:W0:Y:S04]  /*5b20*/  LDS.64 R112, [R155+0x4778] ;  /* 0x004778009b707984 */ /* 0x002e280000000a00 */
        /* <DEDUP_REMOVED lines=10> */
[----:B------:R-:W-:Y:S02]  /*5bd0*/  MOV R164, R119 ;  /* 0x0000007700a47202 */ /* 0x000fe40000000f00 */
[C---:B------:R-:W-:Y:S01]  /*5be0*/  LOP3.LUT R148, R92.reuse, 0x1f, RZ, 0xc0, !PT ;  /* 0x0000001f5c947812 */ /* 0x040fe200078ec0ff */
[----:B------:R-:W1:Y:S01]  /*5bf0*/  SHFL.DOWN PT, R149, R163, 0x1, 0x1f ;  /* 0x08201f00a3957f89 */ /* 0x000e6200000e0000 */
[----:B------:R-:W-:Y:S02]  /*5c00*/  ISETP.NE.AND P2, PT, R92, 0x1f, PT ;  /* 0x0000001f5c00780c */ /* 0x000fe40003f45270 */
[C---:B------:R-:W-:Y:S02]  /*5c10*/  ISETP.GT.U32.AND P4, PT, R148.reuse, 0x1b, PT ;  /* 0x0000001b9400780c */ /* 0x040fe40003f84070 */
[C---:B------:R-:W-:Y:S02]  /*5c20*/  ISETP.GT.U32.AND P5, PT, R148.reuse, 0x17, PT ;  /* 0x000000179400780c */ /* 0x040fe40003fa4070 */
[----:B------:R-:W-:Y:S01]  /*5c30*/  ISETP.GT.U32.AND P6, PT, R148, 0xf, PT ;  /* 0x0000000f9400780c */ /* 0x000fe20003fc4070 */
        /* <DEDUP_REMOVED lines=39> */
.L_x_2415:
        /* <DEDUP_REMOVED lines=15> */
[----:B0--3--:R-:W-:-:S07]  /*5fa0*/  MOV R110, R118 ;  /* 0x00000076006e7202 */ /* 0x009fce0000000f00 */
.L_x_2332:
[----:B------:R-:W-:Y:S05]  /*5fb0*/  WARPSYNC.ALL ;  /* 0x0000000000007948 */ /* 0x000fea0003800000 */
[----:B------:R-:W-:Y:S01]  /*5fc0*/  ISETP.NE.AND P2, PT, R92, RZ, PT ;  /* 0x000000ff5c00720c */ /* 0x000fe20003f45270 */
[----:B------:R-:W2:Y:S01]  /*5fd0*/  LDL R109, [R1] ;  /* 0x00000000016d7983 */ /* 0x000ea20000100800 */
[----:B------:R-:W-:Y:S01]  /*5fe0*/  FMUL.FTZ R76, R76, R147 ;  /* 0x000000934c4c7220 */ /* 0x000fe20000410000 */
        /* <DEDUP_REMOVED lines=14> */
[----:B------:R-:W0:Y:S01]  /*60d0*/  S2UR UR26, SR_CTAID.X ;  /* 0x00000000001a79c3 */ /* 0x000e220000002500 */
[----:B------:R-:W-:Y:S01]  /*60e0*/  ULEA UR35, UR14, 0xfffff800, 0xb ;  /* 0xfffff8000e237891 */ /* 0x000fe2000f8e58ff */
[----:B------:R-:W-:Y:S01]  /*60f0*/  FMUL.FTZ R90, R90, R151 ;  /* 0x000000975a5a7220 */ /* 0x000fe20000410000 */
[----:B------:R-:W-:Y:S01]  /*6100*/  @!UP0 ULEA UR10, UR8, UR25, 0x3 ;  /* 0x00000019080a8291 */ /* 0x000fe2000f8e18ff */
[----:B------:R-:W-:Y:S01]  /*6110*/  FMUL.FTZ R91, R91, R152 ;  /* 0x000000985b5b7220 */ /* 0x000fe20000410000 */
[----:B------:R-:W-:Y:S01]  /*6120*/  BSSY.RECONVERGENT B0, `(.L_x_2334) ;  /* 0x0000083000007945 */ /* 0x000fe20003800200 */
[----:B-1----:R-:W1:Y:S06]  /*6130*/  LDS R107, [R107+0x4764] ;  /* 0x004764006b6b7984 */ /* 0x002e6c0000000800 */
[----:B------:R3:W-:Y:S01]  /*6140*/  @!P2 STS.64 [UR10+0x5660], R110 ;  /* 0x0056606eff00a988 */ /* 0x0007e20008000a0a */
[----:B------:R-:W-:-:S04]  /*6150*/  USHF.R.S32.HI UR10, URZ, 0x1f, UR11 ;  /* 0x0000001fff0a7899 */ /* 0x000fc8000801140b */
[----:B------:R-:W-:-:S04]  /*6160*/  UIMAD UR10, UR10, UR44, URZ ;  /* 0x0000002c0a0a72a4 */ /* 0x000fc8000f8e02ff */
[----:B------:R-:W-:Y:S01]  /*6170*/  UIMAD UR10, UR11, UR45, UR10 ;  /* 0x0000002d0b0a72a4 */ /* 0x000fe2000f8e020a */
[----:B---3--:R-:W-:-:S04]  /*6180*/  FMUL.FTZ R110, R123, UR34 ;  /* 0x000000227b6e7c20 */ /* 0x008fc80008410000 */
[----:B------:R-:W-:Y:S01]  /*6190*/  FMUL.FTZ R110, R9, R110 ;  /* 0x0000006e096e7220 */ /* 0x000fe20000410000 */
[----:B-1----:R-:W-:-:S04]  /*61a0*/  FFMA.FTZ R106, R107, R106, R146 ;  /* 0x0000006a6b6a7223 */ /* 0x002fc80000010092 */
[----:B------:R-:W-:-:S04]  /*61b0*/  FFMA.FTZ R105, R105, R106, R145 ;  /* 0x0000006a69697223 */ /* 0x000fc80000010091 */
[----:B------:R-:W-:-:S04]  /*61c0*/  FFMA.FTZ R104, R104, R105, R144 ;  /* 0x0000006968687223 */ /* 0x000fc80000010090 */
[----:B------:R-:W-:-:S04]  /*61d0*/  FFMA.FTZ R103, R103, R104, R143 ;  /* 0x0000006867677223 */ /* 0x000fc8000001008f */
[----:B------:R-:W-:-:S04]  /*61e0*/  FFMA.FTZ R102, R102, R103, R142 ;  /* 0x0000006766667223 */ /* 0x000fc8000001008e */
[----:B------:R-:W-:-:S04]  /*61f0*/  FFMA.FTZ R101, R101, R102, R141 ;  /* 0x0000006665657223 */ /* 0x000fc8000001008d */
[----:B------:R-:W-:-:S04]  /*6200*/  FFMA.FTZ R100, R100, R101, R140 ;  /* 0x0000006564647223 */ /* 0x000fc8000001008c */
[----:B------:R-:W-:Y:S01]  /*6210*/  FFMA.FTZ R139, R99, R100, R139 ;  /* 0x00000064638b7223 */ /* 0x000fe2000001008b */
[----:B------:R-:W-:-:S03]  /*6220*/  IADD3 R99, PT, PT, R92, 0x200, RZ ;  /* 0x000002005c637810 */ /* 0x000fc60007ffe0ff */
[----:B------:R-:W-:-:S04]  /*6230*/  FFMA.FTZ R98, R98, R139, R138 ;  /* 0x0000008b62627223 */ /* 0x000fc8000001008a */
[----:B------:R-:W-:-:S04]  /*6240*/  FFMA.FTZ R97, R97, R98, R137 ;  /* 0x0000006261617223 */ /* 0x000fc80000010089 */
[----:B------:R-:W-:-:S04]  /*6250*/  FFMA.FTZ R96, R96, R97, R136 ;  /* 0x0000006160607223 */ /* 0x000fc80000010088 */
[----:B------:R-:W-:-:S04]  /*6260*/  FFMA.FTZ R95, R95, R96, R135 ;  /* 0x000000605f5f7223 */ /* 0x000fc80000010087 */
[----:B------:R-:W-:Y:S01]  /*6270*/  FFMA.FTZ R94, R94, R95, R134 ;  /* 0x0000005f5e5e7223 */ /* 0x000fe20000010086 */
[----:B--2---:R-:W-:-:S04]  /*6280*/  FFMA.FTZ R77, R109, R76, RZ ;  /* 0x0000004c6d4d7223 */ /* 0x004fc800000100ff */
[----:B------:R-:W-:-:S04]  /*6290*/  FFMA.FTZ R108, R162, R108, R77 ;  /* 0x0000006ca26c7223 */ /* 0x000fc8000001004d */
[----:B------:R-:W-:Y:S01]  /*62a0*/  FFMA.FTZ R77, R161, R78, R108 ;  /* 0x0000004ea14d7223 */ /* 0x000fe2000001006c */
[----:B------:R-:W-:-:S03]  /*62b0*/  FMUL.FTZ R108, R124, UR34 ;  /* 0x000000227c6c7c20 */ /* 0x000fc60008410000 */
[----:B------:R-:W-:Y:S01]  /*62c0*/  FFMA.FTZ R76, R160, R79, R77 ;  /* 0x0000004fa04c7223 */ /* 0x000fe2000001004d */
[----:B------:R-:W-:Y:S01]  /*62d0*/  FMUL.FTZ R79, R130, UR34 ;  /* 0x00000022824f7c20 */ /* 0x000fe20008410000 */
[----:B------:R-:W-:Y:S02]  /*62e0*/  FMUL.FTZ R108, R153, R108 ;  /* 0x0000006c996c7220 */ /* 0x000fe40000410000 */
[----:B------:R-:W-:Y:S01]  /*62f0*/  FFMA.FTZ R77, R159, R80, R76 ;  /* 0x000000509f4d7223 */ /* 0x000fe2000001004c */
[----:B------:R-:W-:-:S03]  /*6300*/  FMUL.FTZ R80, R89, R120 ;  /* 0x0000007859507220 */ /* 0x000fc60000410000 */
[----:B------:R-:W-:Y:S01]  /*6310*/  FFMA.FTZ R76, R158, R81, R77 ;  /* 0x000000519e4c7223 */ /* 0x000fe2000001004d */
[----:B------:R-:W-:-:S03]  /*6320*/  SHF.L.U32 R81, R92, 0x4, RZ ;  /* 0x000000045c517819 */ /* 0x000fc600000006ff */
[----:B------:R-:W-:Y:S01]  /*6330*/  FFMA.FTZ R77, R157, R82, R76 ;  /* 0x000000529d4d7223 */ /* 0x000fe2000001004c */
[-C--:B------:R-:W-:Y:S01]  /*6340*/  LEA.HI R78, R92, R81.reuse, RZ, 0x1f ;  /* 0x000000515c4e7211 */ /* 0x080fe200078ff8ff */
[----:B------:R-:W-:Y:S01]  /*6350*/  FMUL.FTZ R82, R131, UR34 ;  /* 0x0000002283527c20 */ /* 0x000fe20008410000 */
[----:B------:R-:W-:Y:S01]  /*6360*/  LEA.HI R81, R81, R81, RZ, 0x1b ;  /* 0x0000005151517211 */ /* 0x000fe200078fd8ff */
[----:B------:R-:W-:Y:S01]  /*6370*/  FFMA.FTZ R77, R156, R83, R77 ;  /* 0x000000539c4d7223 */ /* 0x000fe2000001004d */
[----:B------:R-:W-:Y:S01]  /*6380*/  FMUL.FTZ R83, R126, UR34 ;  /* 0x000000227e537c20 */ /* 0x000fe20008410000 */
[----:B------:R-:W-:Y:S01]  /*6390*/  FMUL.FTZ R82, R161, R82 ;  /* 0x00000052a1527220 */ /* 0x000fe20000410000 */
[----:B------:R-:W-:Y:S01]  /*63a0*/  LEA R81, R81, UR25, 0x2 ;  /* 0x0000001951517c11 */ /* 0x000fe2000f8e10ff */
[----:B------:R-:W-:-:S04]  /*63b0*/  FFMA.FTZ R84, R154, R84, R77 ;  /* 0x000000549a547223 */ /* 0x000fc8000001004d */
[----:B------:R-:W-:Y:S01]  /*63c0*/  FFMA.FTZ R84, R153, R85, R84 ;  /* 0x0000005599547223 */ /* 0x000fe20000010054 */
[----:B------:R-:W-:-:S03]  /*63d0*/  LEA R85, R78, UR25, 0x2 ;  /* 0x000000194e557c11 */ /* 0x000fc6000f8e10ff */
[----:B------:R-:W-:Y:S01]  /*63e0*/  FFMA.FTZ R77, R9, R86, R84 ;  /* 0x00000056094d7223 */ /* 0x000fe20000010054 */
[----:B------:R-:W-:Y:S01]  /*63f0*/  FMUL.FTZ R84, R160, R79 ;  /* 0x0000004fa0547220 */ /* 0x000fe20000410000 */
[----:B------:R-:W-:Y:S01]  /*6400*/  FMUL.FTZ R79, R128, UR34 ;  /* 0x00000022804f7c20 */ /* 0x000fe20008410000 */
[----:B------:R-:W-:Y:S01]  /*6410*/  FMUL.FTZ R86, R129, UR34 ;  /* 0x0000002281567c20 */ /* 0x000fe20008410000 */
[----:B------:R-:W-:Y:S01]  /*6420*/  FFMA.FTZ R76, R8, R87, R77 ;  /* 0x00000057084c7223 */ /* 0x000fe2000001004d */
[----:B------:R-:W-:Y:S02]  /*6430*/  MOV R87, UR47 ;  /* 0x0000002f00577c02 */ /* 0x000fe40008000f00 */
[----:B------:R-:W-:Y:S01]  /*6440*/  FMUL.FTZ R86, R159, R86 ;  /* 0x000000569f567220 */ /* 0x000fe20000410000 */
[----:B------:R-:W-:Y:S01]  /*6450*/  FFMA.FTZ R77, R7, R88, R76 ;  /* 0x00000058074d7223 */ /* 0x000fe2000001004c */
[----:B------:R-:W-:Y:S01]  /*6460*/  FMUL.FTZ R76, R147, UR34 ;  /* 0x00000022934c7c20 */ /* 0x000fe20008410000 */
[----:B------:R-:W-:-:S02]  /*6470*/  FMUL.FTZ R88, R127, UR34 ;  /* 0x000000227f587c20 */ /* 0x000fc40008410000 */
[----:B------:R-:W-:Y:S01]  /*6480*/  FFMA.FTZ R80, R6, R80, R77 ;  /* 0x0000005006507223 */ /* 0x000fe2000001004d */
[----:B------:R-:W-:Y:S01]  /*6490*/  FMUL.FTZ R77, R132, UR34 ;  /* 0x00000022844d7c20 */ /* 0x000fe20008410000 */
[----:B------:R-:W-:Y:S01]  /*64a0*/  FMUL.FTZ R76, R109, R76 ;  /* 0x0000004c6d4c7220 */ /* 0x000fe20000410000 */
[----:B------:R-:W-:Y:S02]  /*64b0*/  FMUL.FTZ R88, R157, R88 ;  /* 0x000000589d587220 */ /* 0x000fe40000410000 */
[----:B------:R-:W-:Y:S02]  /*64c0*/  FMUL.FTZ R78, R162, R77 ;  /* 0x0000004da24e7220 */ /* 0x000fe40000410000 */
[----:B------:R1:W-:Y:S04]  /*64d0*/  STS [R85+0x2110], R76 ;  /* 0x0021104c55007388 */ /* 0x0003e80000000800 */
[----:B------:R2:W-:Y:S04]  /*64e0*/  STS [R81+0x2114], R78 ;  /* 0x0021144e51007388 */ /* 0x0005e80000000800 */
[----:B------:R3:W-:Y:S01]  /*64f0*/  STS [R81+0x2118], R82 ;  /* 0x0021185251007388 */ /* 0x0007e20000000800 */
[----:B-1----:R-:W0:Y:S01]  /*6500*/  LDC.64 R76, c[0x0][0x4d8] ;  /* 0x00013600ff4c7b82 */ /* 0x002e220000000a00 */
[----:B------:R-:W-:-:S02]  /*6510*/  MOV R85, UR44 ;  /* 0x0000002c00557c02 */ /* 0x000fc40008000f00 */
[----:B------:R1:W-:Y:S01]  /*6520*/  STS [R81+0x211c], R84 ;  /* 0x00211c5451007388 */ /* 0x0003e20000000800 */
[----:B--2---:R-:W-:Y:S01]  /*6530*/  FMUL.FTZ R78, R158, R79 ;  /* 0x0000004f9e4e7220 */ /* 0x004fe20000410000 */
[----:B------:R-:W-:Y:S02]  /*6540*/  FMUL.FTZ R79, R125, UR34 ;  /* 0x000000227d4f7c20 */ /* 0x000fe40008410000 */
[----:B------:R2:W-:Y:S01]  /*6550*/  STS [R81+0x2120], R86 ;  /* 0x0021205651007388 */ /* 0x0005e20000000800 */
[----:B---3--:R-:W-:Y:S01]  /*6560*/  FMUL.FTZ R82, R156, R83 ;  /* 0x000000539c527220 */ /* 0x008fe20000410000 */
[----:B------:R-:W-:Y:S02]  /*6570*/  FMUL.FTZ R83, R122, UR34 ;  /* 0x000000227a537c20 */ /* 0x000fe40008410000 */
[----:B------:R3:W-:Y:S01]  /*6580*/  STS [R81+0x2124], R78 ;  /* 0x0021244e51007388 */ /* 0x0007e20000000800 */
[----:B-1----:R-:W-:Y:S01]  /*6590*/  FMUL.FTZ R84, R154, R79 ;  /* 0x0000004f9a547220 */ /* 0x002fe20000410000 */
[----:B------:R-:W-:-:S02]  /*65a0*/  HFMA2 R79, -RZ, RZ, 0, 0 ;  /* 0x00000000ff4f7431 */ /* 0x000fc400000001ff */
[----:B------:R1:W-:Y:S01]  /*65b0*/  STS [R81+0x212c], R82 ;  /* 0x00212c5251007388 */ /* 0x0003e20000000800 */
[----:B--2---:R-:W-:Y:S01]  /*65c0*/  FMUL.FTZ R86, R8, R83 ;  /* 0x0000005308567220 */ /* 0x004fe20000410000 */
[----:B------:R-:W-:Y:S02]  /*65d0*/  FMUL.FTZ R83, R120, UR34 ;  /* 0x0000002278537c20 */ /* 0x000fe40008410000 */
[----:B------:R2:W-:Y:S01]  /*65e0*/  STS [R81+0x2128], R88 ;  /* 0x0021285851007388 */ /* 0x0005e20000000800 */
[----:B---3--:R-:W-:-:S03]  /*65f0*/  MOV R78, R92 ;  /* 0x0000005c004e7202 */ /* 0x008fc60000000f00 */
[----:B------:R-:W-:Y:S01]  /*6600*/  STS [R81+0x2130], R84 ;  /* 0x0021305451007388 */ /* 0x000fe20000000800 */
[----:B0-----:R-:W-:Y:S02]  /*6610*/  IMAD R77, R77, UR26, RZ ;  /* 0x0000001a4d4d7c24 */ /* 0x001fe4000f8e02ff */
[----:B-1----:R-:W-:Y:S01]  /*6620*/  FMUL.FTZ R82, R6, R83 ;  /* 0x0000005306527220 */ /* 0x002fe20000410000 */
[----:B------:R-:W-:-:S04]  /*6630*/  IMAD.WIDE.U32 R78, R76, UR26, R78 ;  /* 0x0000001a4c4e7c25 */ /* 0x000fc8000f8e004e */
[----:B------:R-:W-:Y:S01]  /*6640*/  FMUL.FTZ R76, R121, UR34 ;  /* 0x00000022794c7c20 */ /* 0x000fe20008410000 */
[----:B--2---:R-:W-:Y:S01]  /*6650*/  FMUL.FTZ R88, R151, UR34 ;  /* 0x0000002297587c20 */ /* 0x004fe20008410000 */
[----:B------:R-:W-:Y:S01]  /*6660*/  STS [R81+0x2134], R108 ;  /* 0x0021346c51007388 */ /* 0x000fe20000000800 */
[----:B------:R-:W-:Y:S01]  /*6670*/  IADD3 R83, PT, PT, R92, 0x80, RZ ;  /* 0x000000805c537810 */ /* 0x000fe20007ffe0ff */
[----:B------:R-:W-:Y:S01]  /*6680*/  FMUL.FTZ R76, R7, R76 ;  /* 0x0000004c074c7220 */ /* 0x000fe20000410000 */
[----:B------:R-:W-:Y:S01]  /*6690*/  IADD3 R79, PT, PT, R79, R77, RZ ;  /* 0x0000004d4f4f7210 */ /* 0x000fe20007ffe0ff */
[----:B------:R-:W-:Y:S01]  /*66a0*/  FMUL.FTZ R77, R152, UR34 ;  /* 0x00000022984d7c20 */ /* 0x000fe20008410000 */
[----:B------:R0:W-:Y:S01]  /*66b0*/  STS [R81+0x2144], R82 ;  /* 0x0021445251007388 */ /* 0x0001e20000000800 */
[----:B------:R-:W-:Y:S01]  /*66c0*/  FMUL.FTZ R88, R5, R88 ;  /* 0x0000005805587220 */ /* 0x000fe20000410000 */
[----:B------:R-:W-:Y:S01]  /*66d0*/  LEA.HI R83, R83, R92, RZ, 0x1b ;  /* 0x0000005c53537211 */ /* 0x000fe200078fd8ff */
[----:B------:R-:W-:Y:S01]  /*66e0*/  IMAD.WIDE.U32 R78, R85, UR11, R78 ;  /* 0x0000000b554e7c25 */ /* 0x000fe2000f8e004e */
[----:B------:R-:W-:Y:S01]  /*66f0*/  STS [R81+0x2138], R110 ;  /* 0x0021386e51007388 */ /* 0x000fe20000000800 */
[----:B------:R-:W-:-:S02]  /*6700*/  MOV R85, UR46 ;  /* 0x0000002e00557c02 */ /* 0x000fc40008000f00 */
[----:B------:R-:W-:Y:S01]  /*6710*/  LEA R83, R83, UR25, 0x2 ;  /* 0x0000001953537c11 */ /* 0x000fe2000f8e10ff */
[----:B------:R-:W-:Y:S01]  /*6720*/  STS [R81+0x213c], R86 ;  /* 0x00213c5651007388 */ /* 0x000fe20000000800 */
[----:B0-----:R-:W-:-:S03]  /*6730*/  FMUL.FTZ R82, R4, R77 ;  /* 0x0000004d04527220 */ /* 0x001fc60000410000 */
[----:B------:R0:W-:Y:S04]  /*6740*/  STS [R81+0x2140], R76 ;  /* 0x0021404c51007388 */ /* 0x0001e80000000800 */
[----:B------:R-:W-:Y:S04]  /*6750*/  STS [R81+0x2148], R88 ;  /* 0x0021485851007388 */ /* 0x000fe80000000800 */
[----:B------:R1:W-:Y:S01]  /*6760*/  STS [R81+0x214c], R82 ;  /* 0x00214c5251007388 */ /* 0x0003e20000000800 */
[----:B------:R-:W-:Y:S01]  /*6770*/  BAR.SYNC.DEFER_BLOCKING 0x0 ;  /* 0x0000000000007b1d */ /* 0x000fe20000010000 */
[----:B0-----:R-:W-:-:S04]  /*6780*/  IADD3 R76, P2, PT, R78, UR35, RZ ;  /* 0x000000234e4c7c10 */ /* 0x001fc8000ff5e0ff */
[----:B------:R-:W-:Y:S01]  /*6790*/  IADD3.X R77, PT, PT, R79, UR10, RZ, P2, !PT ;  /* 0x0000000a4f4d7c10 */ /* 0x000fe200097fe4ff */
[----:B------:R-:W-:Y:S01]  /*67a0*/  FFMA.FTZ R79, R5, R90, R80 ;  /* 0x0000005a054f7223 */ /* 0x000fe20000010050 */
[----:B------:R-:W-:Y:S01]  /*67b0*/  FFMA.FTZ R80, R93, R94, R133 ;  /* 0x0000005e5d507223 */ /* 0x000fe20000010085 */
[----:B-1----:R-:W-:Y:S01]  /*67c0*/  IADD3 R81, PT, PT, R92, 0x180, RZ ;  /* 0x000001805c517810 */ /* 0x002fe20007ffe0ff */
[----:B------:R-:W-:-:S04]  /*67d0*/  IMAD.WIDE.U32 R76, R85, UR8, R76 ;  /* 0x00000008554c7c25 */ /* 0x000fc8000f8e004c */
[----:B------:R-:W-:Y:S01]  /*67e0*/  FFMA.FTZ R115, R0, R80, R115 ;  /* 0x0000005000737223 */ /* 0x000fe20000010073 */
[----:B------:R-:W-:Y:S01]  /*67f0*/  FFMA.FTZ R0, R4, R91, R79 ;  /* 0x0000005b04007223 */ /* 0x000fe2000001004f */
[----:B------:R-:W-:Y:S01]  /*6800*/  LEA.HI R81, R81, R92, RZ, 0x1b ;  /* 0x0000005c51517211 */ /* 0x000fe200078fd8ff */
[----:B------:R-:W-:Y:S01]  /*6810*/  IMAD R79, R87, UR8, R77 ;  /* 0x00000008574f7c24 */ /* 0x000fe2000f8e024d */
[----:B------:R-:W-:Y:S01]  /*6820*/  LEA R78, P2, R76, UR48, 0x2 ;  /* 0x000000304c4e7c11 */ /* 0x000fe2000f8410ff */
[----:B------:R-:W-:Y:S01]  /*6830*/  FFMA.FTZ R114, R2, R115, R114 ;  /* 0x0000007302727223 */ /* 0x000fe20000010072 */
[----:B------:R-:W-:Y:S02]  /*6840*/  LOP3.LUT R2, R92, UR35, RZ, 0xfc, !PT ;  /* 0x000000235c027c12 */ /* 0x000fe4000f8efcff */
[----:B------:R-:W-:Y:S02]  /*6850*/  LEA.HI.X R79, R76, UR49, R79, 0x2, P2 ;  /* 0x000000314c4f7c11 */ /* 0x000fe400090f144f */
[----:B------:R-:W-:-:S02]  /*6860*/  IADD3 R76, PT, PT, -R2, UR52, RZ ;  /* 0x00000034024c7c10 */ /* 0x000fc4000fffe1ff */
[----:B------:R-:W-:Y:S01]  /*6870*/  IADD3 R77, PT, PT, R92, 0x100, RZ ;  /* 0x000001005c4d7810 */ /* 0x000fe20007ffe0ff */
[----:B------:R-:W0:Y:S01]  /*6880*/  LDS R83, [R83+0x2310] ;  /* 0x0023100053537984 */ /* 0x000e220000000800 */
[C---:B------:R-:W-:Y:S02]  /*6890*/  ISETP.GE.AND P6, PT, R76.reuse, 0x1, PT ;  /* 0x000000014c00780c */ /* 0x040fe40003fc6270 */
[----:B------:R-:W-:Y:S02]  /*68a0*/  LEA.HI R77, R77, R92, RZ, 0x1b ;  /* 0x0000005c4d4d7211 */ /* 0x000fe400078fd8ff */
[C---:B------:R-:W-:Y:S02]  /*68b0*/  ISETP.GE.AND P5, PT, R76.reuse, 0x81, PT ;  /* 0x000000814c00780c */ /* 0x040fe40003fa6270 */
[----:B------:R-:W-:Y:S02]  /*68c0*/  LEA R82, R77, UR25, 0x2 ;  /* 0x000000194d527c11 */ /* 0x000fe4000f8e10ff */
[----:B------:R-:W-:-:S02]  /*68d0*/  ISETP.GE.AND P4, PT, R76, 0x101, PT ;  /* 0x000001014c00780c */ /* 0x000fc40003f86270 */
[C---:B------:R-:W-:Y:S02]  /*68e0*/  ISETP.GE.AND P3, PT, R76.reuse, 0x181, PT ;  /* 0x000001814c00780c */ /* 0x040fe40003f66270 */
[----:B------:R-:W-:Y:S01]  /*68f0*/  ISETP.GE.AND P2, PT, R76, 0x201, PT ;  /* 0x000002014c00780c */ /* 0x000fe20003f46270 */
[----:B------:R-:W-:-:S12]  /*6900*/  @!P6 BRA `(.L_x_2335) ;  /* 0x000000000010e947 */ /* 0x000fd80003800000 */
[----:B------:R-:W-:-:S04]  /*6910*/  LEA.HI R2, R92, R92, RZ, 0x1b ;  /* 0x0000005c5c027211 */ /* 0x000fc800078fd8ff */
[----:B------:R-:W-:-:S05]  /*6920*/  LEA R2, R2, UR25, 0x2 ;  /* 0x0000001902027c11 */ /* 0x000fca000f8e10ff */
[----:B------:R-:W1:Y:S04]  /*6930*/  LDS R77, [R2+0x2110] ;  /* 0x00211000024d7984 */ /* 0x000e680000000800 */
[----:B-1----:R1:W-:Y:S02]  /*6940*/  REDG.E.ADD.F32.FTZ.RN.STRONG.GPU desc[UR32][R78.64], R77 ;  /* 0x0000004d4e0079a6 */ /* 0x0023e4000c12f320 */
.L_x_2335:
[----:B------:R-:W-:Y:S05]  /*6950*/  BSYNC.RECONVERGENT B0 ;  /* 0x0000000000007941 */ /* 0x000fea0003800200 */
.L_x_2334:
[----:B------:R-:W-:Y:S01]  /*6960*/  BSSY.RECONVERGENT B0, `(.L_x_2336) ;  /* 0x0000004000007945 */ /* 0x000fe20003800200 */
[----:B------:R-:W-:-:S03]  /*6970*/  ISETP.GE.AND P6, PT, R76, 0x281, PT ;  /* 0x000002814c00780c */ /* 0x000fc60003fc6270 */
[----:B------:R-:W-:Y:S10]  /*6980*/  @!P5 BRA `(.L_x_2337) ;  /* 0x000000000004d947 */ /* 0x000ff40003800000 */
[----:B0-----:R2:W-:Y:S02]  /*6990*/  REDG.E.ADD.F32.FTZ.RN.STRONG.GPU desc[UR32][R78.64+0x200], R83 ;  /* 0x000200534e0079a6 */ /* 0x0015e4000c12f320 */
.L_x_2337:
[----:B------:R-:W-:Y:S05]  /*69a0*/  BSYNC.RECONVERGENT B0 ;  /* 0x0000000000007941 */ /* 0x000fea0003800200 */
.L_x_2336:
[----:B-1----:R1:W3:Y:S01]  /*69b0*/  LDS R77, [R82+0x2510] ;  /* 0x00251000524d7984 */ /* 0x0022e20000000800 */
[----:B------:R-:W-:Y:S01]  /*69c0*/  BSSY.RECONVERGENT B0, `(.L_x_2338) ;  /* 0x0000006000007945 */ /* 0x000fe20003800200 */
[----:B0-2---:R-:W-:Y:S02]  /*69d0*/  IADD3 R83, PT, PT, R92, 0x280, RZ ;  /* 0x000002805c537810 */ /* 0x005fe40007ffe0ff */
[----:B------:R-:W-:Y:S02]  /*69e0*/  LEA.HI R2, R99, R92, RZ, 0x1b ;  /* 0x0000005c63027211 */ /* 0x000fe400078fd8ff */
[----:B------:R-:W-:Y:S01]  /*69f0*/  LEA R81, R81, UR25, 0x2 ;  /* 0x0000001951517c11 */ /* 0x000fe2000f8e10ff */
[----:B------:R-:W-:Y:S06]  /*6a00*/  @!P4 BRA `(.L_x_2339) ;  /* 0x000000000004c947 */ /* 0x000fec0003800000 */
[----:B---3--:R0:W-:Y:S02]  /*6a10*/  REDG.E.ADD.F32.FTZ.RN.STRONG.GPU desc[UR32][R78.64+0x400], R77 ;  /* 0x0004004d4e0079a6 */ /* 0x0081e4000c12f320 */
.L_x_2339:
[----:B------:R-:W-:Y:S05]  /*6a20*/  BSYNC.RECONVERGENT B0 ;  /* 0x0000000000007941 */ /* 0x000fea0003800200 */
.L_x_2338:
[----:B0--3--:R0:W2:Y:S01]  /*6a30*/  LDS R77, [R81+0x2710] ;  /* 0x00271000514d7984 */ /* 0x0090a20000000800 */
[----:B------:R-:W-:Y:S01]  /*6a40*/  BSSY.RECONVERGENT B0, `(.L_x_2340) ;  /* 0x0000005000007945 */ /* 0x000fe20003800200 */
[----:B------:R-:W-:Y:S02]  /*6a50*/  LEA.HI R83, R83, R92, RZ, 0x1b ;  /* 0x0000005c53537211 */ /* 0x000fe400078fd8ff */
[----:B------:R-:W-:Y:S01]  /*6a60*/  LEA R2, R2, UR25, 0x2 ;  /* 0x0000001902027c11 */ /* 0x000fe2000f8e10ff */
[----:B------:R-:W-:Y:S06]  /*6a70*/  @!P3 BRA `(.L_x_2341) ;  /* 0x000000000004b947 */ /* 0x000fec0003800000 */
[----:B--2---:R3:W-:Y:S02]  /*6a80*/  REDG.E.ADD.F32.FTZ.RN.STRONG.GPU desc[UR32][R78.64+0x600], R77 ;  /* 0x0006004d4e0079a6 */ /* 0x0047e4000c12f320 */
.L_x_2341:
[----:B------:R-:W-:Y:S05]  /*6a90*/  BSYNC.RECONVERGENT B0 ;  /* 0x0000000000007941 */ /* 0x000fea0003800200 */
.L_x_2340:
[----:B--23--:R2:W3:Y:S01]  /*6aa0*/  LDS R77, [R2+0x2910] ;  /* 0x00291000024d7984 */ /* 0x00c4e20000000800 */
[----:B------:R-:W-:Y:S01]  /*6ab0*/  BSSY.RECONVERGENT B0, `(.L_x_2342) ;  /* 0x0000004000007945 */ /* 0x000fe20003800200 */
[----:B-1----:R-:W-:-:S03]  /*6ac0*/  LEA R82, R83, UR25, 0x2 ;  /* 0x0000001953527c11 */ /* 0x002fc6000f8e10ff */
[----:B------:R-:W-:Y:S05]  /*6ad0*/  @!P2 BRA `(.L_x_2343) ;  /* 0x000000000004a947 */ /* 0x000fea0003800000 */
[----:B---3--:R1:W-:Y:S02]  /*6ae0*/  REDG.E.ADD.F32.FTZ.RN.STRONG.GPU desc[UR32][R78.64+0x800], R77 ;  /* 0x0008004d4e0079a6 */ /* 0x0083e4000c12f320 */
.L_x_2343:
[----:B------:R-:W-:Y:S05]  /*6af0*/  BSYNC.RECONVERGENT B0 ;  /* 0x0000000000007941 */ /* 0x000fea0003800200 */
.L_x_2342:
[----:B-1-3--:R1:W3:Y:S01]  /*6b00*/  LDS R77, [R82+0x2b10] ;  /* 0x002b1000524d7984 */ /* 0x00a2e20000000800 */
[----:B------:R-:W-:Y:S01]  /*6b10*/  BSSY.RECONVERGENT B0, `(.L_x_2344) ;  /* 0x0000005000007945 */ /* 0x000fe20003800200 */
[C---:B0-----:R-:W-:Y:S02]  /*6b20*/  IADD3 R81, PT, PT, R92.reuse, 0x300, RZ ;  /* 0x000003005c517810 */ /* 0x041fe40007ffe0ff */
[----:B------:R-:W-:Y:S01]  /*6b30*/  IADD3 R83, PT, PT, R92, 0x380, RZ ;  /* 0x000003805c537810 */ /* 0x000fe20007ffe0ff */
[----:B------:R-:W-:Y:S06]  /*6b40*/  @!P6 BRA `(.L_x_2345) ;  /* 0x000000000004e947 */ /* 0x000fec0003800000 */
[----:B---3--:R0:W-:Y:S02]  /*6b50*/  REDG.E.ADD.F32.FTZ.RN.STRONG.GPU desc[UR32][R78.64+0xa00], R77 ;  /* 0x000a004d4e0079a6 */ /* 0x0081e4000c12f320 */
.L_x_2345:
[----:B------:R-:W-:Y:S05]  /*6b60*/  BSYNC.RECONVERGENT B0 ;  /* 0x0000000000007941 */ /* 0x000fea0003800200 */
.L_x_2344:
[----:B0--3--:R-:W-:Y:S01]  /*6b70*/  LOP3.LUT R77, R92, 0x400, RZ, 0xfc, !PT ;  /* 0x000004005c4d7812 */ /* 0x009fe200078efcff */
[----:B------:R-:W-:Y:S01]  /*6b80*/  BSSY.RECONVERGENT B0, `(.L_x_2346) ;  /* 0x000000f000007945 */ /* 0x000fe20003800200 */
[-C--:B------:R-:W-:Y:S02]  /*6b90*/  LEA.HI R81, R81, R92.reuse, RZ, 0x1b ;  /* 0x0000005c51517211 */ /* 0x080fe400078fd8ff */
[-C--:B--2---:R-:W-:Y:S02]  /*6ba0*/  LEA.HI R2, R77, R92.reuse, RZ, 0x1b ;  /* 0x0000005c4d027211 */ /* 0x084fe400078fd8ff */
[----:B------:R-:W-:Y:S02]  /*6bb0*/  LEA R77, R81, UR25, 0x2 ;  /* 0x00000019514d7c11 */ /* 0x000fe4000f8e10ff */
[----:B------:R-:W-:Y:S02]  /*6bc0*/  ISETP.GE.AND P6, PT, R76, 0x301, PT ;  /* 0x000003014c00780c */ /* 0x000fe40003fc6270 */
[----:B------:R-:W-:-:S02]  /*6bd0*/  LEA.HI R83, R83, R92, RZ, 0x1b ;  /* 0x0000005c53537211 */ /* 0x000fc400078fd8ff */
[----:B------:R-:W0:Y:S01]  /*6be0*/  LDS R77, [R77+0x2d10] ;  /* 0x002d10004d4d7984 */ /* 0x000e220000000800 */
[----:B------:R-:W-:Y:S02]  /*6bf0*/  IADD3 R85, PT, PT, R92, 0x480, RZ ;  /* 0x000004805c557810 */ /* 0x000fe40007ffe0ff */
[----:B------:R-:W-:Y:S02]  /*6c00*/  LEA R83, R83, UR25, 0x2 ;  /* 0x0000001953537c11 */ /* 0x000fe4000f8e10ff */
[C---:B------:R-:W-:Y:S02]  /*6c10*/  ISETP.GE.AND P2, PT, R76.reuse, 0x381, PT ;  /* 0x000003814c00780c */ /* 0x040fe40003f46270 */
[C---:B------:R-:W-:Y:S02]  /*6c20*/  ISETP.GE.AND P3, PT, R76.reuse, 0x401, PT ;  /* 0x000004014c00780c */ /* 0x040fe40003f66270 */
[C---:B------:R-:W-:Y:S02]  /*6c30*/  ISETP.GE.AND P4, PT, R76.reuse, 0x481, PT ;  /* 0x000004814c00780c */ /* 0x040fe40003f86270 */
[----:B------:R-:W-:Y:S01]  /*6c40*/  ISETP.GE.AND P5, PT, R76, 0x501, PT ;  /* 0x000005014c00780c */ /* 0x000fe20003fa6270 */
[----:B------:R-:W-:-:S12]  /*6c50*/  @!P6 BRA `(.L_x_2347) ;  /* 0x000000000004e947 */ /* 0x000fd80003800000 */
[----:B0-----:R2:W-:Y:S02]  /*6c60*/  REDG.E.ADD.F32.FTZ.RN.STRONG.GPU desc[UR32][R78.64+0xc00], R77 ;  /* 0x000c004d4e0079a6 */ /* 0x0015e4000c12f320 */
.L_x_2347:
[----:B------:R-:W-:Y:S05]  /*6c70*/  BSYNC.RECONVERGENT B0 ;  /* 0x0000000000007941 */ /* 0x000fea0003800200 */
.L_x_2346:
[----:B0-2---:R0:W2:Y:S01]  /*6c80*/  LDS R77, [R83+0x2f10] ;  /* 0x002f1000534d7984 */ /* 0x0050a20000000800 */
[----:B------:R-:W-:Y:S01]  /*6c90*/  BSSY.RECONVERGENT B0, `(.L_x_2348) ;  /* 0x0000006000007945 */ /* 0x000fe20003800200 */
[----:B------:R-:W-:Y:S02]  /*6ca0*/  IADD3 R81, PT, PT, R92, 0x500, RZ ;  /* 0x000005005c517810 */ /* 0x000fe40007ffe0ff */
[----:B------:R-:W-:Y:S02]  /*6cb0*/  LEA.HI R85, R85, R92, RZ, 0x1b ;  /* 0x0000005c55557211 */ /* 0x000fe400078fd8ff */
[----:B------:R-:W-:Y:S01]  /*6cc0*/  LEA R2, R2, UR25, 0x2 ;  /* 0x0000001902027c11 */ /* 0x000fe2000f8e10ff */
[----:B------:R-:W-:Y:S06]  /*6cd0*/  @!P2 BRA `(.L_x_2349) ;  /* 0x000000000004a947 */ /* 0x000fec0003800000 */
[----:B--2---:R3:W-:Y:S02]  /*6ce0*/  REDG.E.ADD.F32.FTZ.RN.STRONG.GPU desc[UR32][R78.64+0xe00], R77 ;  /* 0x000e004d4e0079a6 */ /* 0x0047e4000c12f320 */
.L_x_2349:
[----:B------:R-:W-:Y:S05]  /*6cf0*/  BSYNC.RECONVERGENT B0 ;  /* 0x0000000000007941 */ /* 0x000fea0003800200 */
.L_x_2348:
[----:B--23--:R2:W3:Y:S01]  /*6d00*/  LDS R77, [R2+0x3110] ;  /* 0x00311000024d7984 */ /* 0x00c4e20000000800 */
[----:B------:R-:W-:Y:S01]  /*6d10*/  BSSY.RECONVERGENT B0, `(.L_x_2350) ;  /* 0x0000005000007945 */ /* 0x000fe20003800200 */
[----:B------:R-:W-:Y:S02]  /*6d20*/  LEA.HI R81, R81, R92, RZ, 0x1b ;  /* 0x0000005c51517211 */ /* 0x000fe400078fd8ff */
[----:B------:R-:W-:Y:S01]  /*6d30*/  LEA R85, R85, UR25, 0x2 ;  /* 0x0000001955557c11 */ /* 0x000fe2000f8e10ff */
[----:B------:R-:W-:Y:S06]  /*6d40*/  @!P3 BRA `(.L_x_2351) ;  /* 0x000000000004b947 */ /* 0x000fec0003800000 */
[----:B---3--:R4:W-:Y:S02]  /*6d50*/  REDG.E.ADD.F32.FTZ.RN.STRONG.GPU desc[UR32][R78.64+0x1000], R77 ;  /* 0x0010004d4e0079a6 */ /* 0x0089e4000c12f320 */
.L_x_2351:
[----:B------:R-:W-:Y:S05]  /*6d60*/  BSYNC.RECONVERGENT B0 ;  /* 0x0000000000007941 */ /* 0x000fea0003800200 */
.L_x_2350:
[----:B---34-:R3:W4:Y:S01]  /*6d70*/  LDS R77, [R85+0x3310] ;  /* 0x00331000554d7984 */ /* 0x0187220000000800 */
[----:B------:R-:W-:Y:S01]  /*6d80*/  BSSY.RECONVERGENT B0, `(.L_x_2352) ;  /* 0x0000005000007945 */ /* 0x000fe20003800200 */
[----:B0-----:R-:W-:Y:S02]  /*6d90*/  IADD3 R83, PT, PT, R92, 0x580, RZ ;  /* 0x000005805c537810 */ /* 0x001fe40007ffe0ff */
[----:B------:R-:W-:Y:S01]  /*6da0*/  LEA R81, R81, UR25, 0x2 ;  /* 0x0000001951517c11 */ /* 0x000fe2000f8e10ff */
[----:B------:R-:W-:Y:S06]  /*6db0*/  @!P4 BRA `(.L_x_2353) ;  /* 0x000000000004c947 */ /* 0x000fec0003800000 */
[----:B----4-:R0:W-:Y:S02]  /*6dc0*/  REDG.E.ADD.F32.FTZ.RN.STRONG.GPU desc[UR32][R78.64+0x1200], R77 ;  /* 0x0012004d4e0079a6 */ /* 0x0101e4000c12f320 */
.L_x_2353:
[----:B------:R-:W-:Y:S05]  /*6dd0*/  BSYNC.RECONVERGENT B0 ;  /* 0x0000000000007941 */ /* 0x000fea0003800200 */
.L_x_2352:
[----:B0---4-:R0:W4:Y:S01]  /*6de0*/  LDS R77, [R81+0x3510] ;  /* 0x00351000514d7984 */ /* 0x0111220000000800 */
[----:B------:R-:W-:Y:S01]  /*6df0*/  BSSY.RECONVERGENT B0, `(.L_x_2354) ;  /* 0x0000004000007945 */ /* 0x000fe20003800200 */
[----:B------:R-:W-:-:S03]  /*6e00*/  LEA.HI R83, R83, R92, RZ, 0x1b ;  /* 0x0000005c53537211 */ /* 0x000fc600078fd8ff */
[----:B------:R-:W-:Y:S05]  /*6e10*/  @!P5 BRA `(.L_x_2355) ;  /* 0x000000000004d947 */ /* 0x000fea0003800000 */
[----:B----4-:R4:W-:Y:S02]  /*6e20*/  REDG.E.ADD.F32.FTZ.RN.STRONG.GPU desc[UR32][R78.64+0x1400], R77 ;  /* 0x0014004d4e0079a6 */ /* 0x0109e4000c12f320 */
.L_x_2355:
[----:B------:R-:W-:Y:S05]  /*6e30*/  BSYNC.RECONVERGENT B0 ;  /* 0x0000000000007941 */ /* 0x000fea0003800200 */
.L_x_2354:
[----:B0-----:R-:W-:Y:S01]  /*6e40*/  LEA R81, R83, UR25, 0x2 ;  /* 0x0000001953517c11 */ /* 0x001fe2000f8e10ff */
[----:B------:R-:W-:Y:S01]  /*6e50*/  BSSY.RECONVERGENT B0, `(.L_x_2356) ;  /* 0x000000b000007945 */ /* 0x000fe20003800200 */
[----:B------:R-:W-:Y:S01]  /*6e60*/  ISETP.GE.AND P6, PT, R76, 0x581, PT ;  /* 0x000005814c00780c */ /* 0x000fe20003fc6270 */
[-C--:B--2---:R-:W-:Y:S01]  /*6e70*/  FFMA.FTZ R2, R28, -R25.reuse, R147 ;  /* 0x800000191c027223 */ /* 0x084fe20000010093 */
[----:B------:R-:W-:Y:S01]  /*6e80*/  ISETP.GE.AND P2, PT, R76, 0x601, PT ;  /* 0x000006014c00780c */ /* 0x000fe20003f46270 */
[----:B----4-:R-:W-:Y:S01]  /*6e90*/  FMUL.FTZ R77, R114, R25 ;  /* 0x00000019724d7220 */ /* 0x010fe20000410000 */
[----:B------:R-:W0:Y:S01]  /*6ea0*/  LDS R81, [R81+0x3710] ;  /* 0x0037100051517984 */ /* 0x000e220000000800 */
[C---:B------:R-:W-:Y:S02]  /*6eb0*/  ISETP.GE.AND P3, PT, R76.reuse, 0x681, PT ;  /* 0x000006814c00780c */ /* 0x040fe40003f66270 */
[C---:B------:R-:W-:Y:S02]  /*6ec0*/  ISETP.GE.AND P4, PT, R76.reuse, 0x701, PT ;  /* 0x000007014c00780c */ /* 0x040fe40003f86270 */
[----:B------:R-:W-:-:S04]  /*6ed0*/  ISETP.GE.AND P5, PT, R76, 0x781, PT ;  /* 0x000007814c00780c */ /* 0x000fc80003fa6270 */
[----:B------:R-:W-:Y:S09]  /*6ee0*/  @!P6 BRA `(.L_x_2357) ;  /* 0x000000000004e947 */ /* 0x000ff20003800000 */
[----:B0-----:R2:W-:Y:S02]  /*6ef0*/  REDG.E.ADD.F32.FTZ.RN.STRONG.GPU desc[UR32][R78.64+0x1600], R81 ;  /* 0x001600514e0079a6 */ /* 0x0015e4000c12f320 */
.L_x_2357:
[----:B------:R-:W-:Y:S05]  /*6f00*/  BSYNC.RECONVERGENT B0 ;  /* 0x0000000000007941 */ /* 0x000fea0003800200 */
.L_x_2356:
[-C--:B------:R-:W-:Y:S01]  /*6f10*/  FFMA.FTZ R83, R29, -R24.reuse, R132 ;  /* 0x800000181d537223 */ /* 0x080fe20000010084 */
[----:B------:R-:W-:Y:S01]  /*6f20*/  FMUL.FTZ R76, R115, R24 ;  /* 0x00000018734c7220 */ /* 0x000fe20000410000 */
[----:B---3--:R-:W-:Y:S01]  /*6f30*/  FFMA.FTZ R85, R77, R2, RZ ;  /* 0x000000024d557223 */ /* 0x008fe200000100ff */
[-C--:B------:R-:W-:Y:S01]  /*6f40*/  FFMA.FTZ R86, R30, -R23.reuse, R131 ;  /* 0x800000171e567223 */ /* 0x080fe20000010083 */
[----:B0-2---:R-:W-:Y:S01]  /*6f50*/  FMUL.FTZ R81, R80, R23 ;  /* 0x0000001750517220 */ /* 0x005fe20000410000 */
[-C--:B------:R-:W-:Y:S01]  /*6f60*/  FFMA.FTZ R107, R31, -R22.reuse, R130 ;  /* 0x800000161f6b7223 */ /* 0x080fe20000010082 */
[----:B------:R-:W-:Y:S01]  /*6f70*/  FFMA.FTZ R84, R76, R83, R85 ;  /* 0x000000534c547223 */ /* 0x000fe20000010055 */
[----:B-1----:R-:W-:Y:S01]  /*6f80*/  FMUL.FTZ R82, R94, R22 ;  /* 0x000000165e527220 */ /* 0x002fe20000410000 */
[----:B------:R-:W-:Y:S01]  /*6f90*/  IADD3 R89, PT, PT, R92, 0x600, RZ ;  /* 0x000006005c597810 */ /* 0x000fe20007ffe0ff */
[-C--:B------:R-:W-:Y:S01]  /*6fa0*/  FFMA.FTZ R116, R32, -R21.reuse, R129 ;  /* 0x8000001520747223 */ /* 0x080fe20000010081 */
[----:B------:R-:W-:Y:S01]  /*6fb0*/  FFMA.FTZ R87, R81, R86, R84 ;  /* 0x0000005651577223 */ /* 0x000fe20000010054 */
        /* <DEDUP_REMOVED lines=20> */
.L_x_2359:
[----:B------:R-:W-:Y:S05]  /*7100*/  BSYNC.RECONVERGENT B0 ;  /* 0x0000000000007941 */ /* 0x000fea0003800200 */
.L_x_2358:
[----:B------:R-:W-:Y:S01]  /*7110*/  FFMA.FTZ R108, R88, R117, R91 ;  /* 0x00000075586c7223 */ /* 0x000fe2000001005b */
[----:B------:R-:W-:Y:S01]  /*7120*/  BSSY.RECONVERGENT B0, `(.L_x_2360) ;  /* 0x0000006000007945 */ /* 0x000fe20003800200 */
[----:B------:R3:W4:Y:S01]  /*7130*/  LDS R91, [R109+0x3b10] ;  /* 0x003b10006d5b7984 */ /* 0x0007220000000800 */
[-C--:B------:R-:W-:Y:S01]  /*7140*/  FFMA.FTZ R126, R36, -R17.reuse, R125 ;  /* 0x80000011247e7223 */ /* 0x080fe2000001007d */
[----:B-12---:R-:W-:Y:S01]  /*7150*/  FMUL.FTZ R89, R139, R17 ;  /* 0x000000118b597220 */ /* 0x006fe20000410000 */
[----:B------:R-:W-:Y:S06]  /*7160*/  @!P3 BRA `(.L_x_2361) ;  /* 0x000000000004b947 */ /* 0x000fec0003800000 */
[----:B----4-:R1:W-:Y:S02]  /*7170*/  REDG.E.ADD.F32.FTZ.RN.STRONG.GPU desc[UR32][R78.64+0x1a00], R91 ;  /* 0x001a005b4e0079a6 */ /* 0x0103e4000c12f320 */
.L_x_2361:
[----:B------:R-:W-:Y:S05]  /*7180*/  BSYNC.RECONVERGENT B0 ;  /* 0x0000000000007941 */ /* 0x000fea0003800200 */
.L_x_2360:
[C---:B------:R-:W-:Y:S01]  /*7190*/  IADD3 R111, PT, PT, R92.reuse, 0x700, RZ ;  /* 0x000007005c6f7810 */ /* 0x040fe20007ffe0ff */
[-C--:B------:R-:W-:Y:S01]  /*71a0*/  FFMA.FTZ R119, R37, -R16.reuse, R124 ;  /* 0x8000001025777223 */ /* 0x080fe2000001007c */
[----:B------:R-:W-:Y:S01]  /*71b0*/  IADD3 R125, PT, PT, R92, 0x780, RZ ;  /* 0x000007805c7d7810 */ /* 0x000fe20007ffe0ff */
[----:B------:R-:W-:Y:S01]  /*71c0*/  FMUL.FTZ R90, R100, R16 ;  /* 0x00000010645a7220 */ /* 0x000fe20000410000 */
[----:B------:R-:W-:Y:S01]  /*71d0*/  LEA.HI R111, R111, R92, RZ, 0x1b ;  /* 0x0000005c6f6f7211 */ /* 0x000fe200078fd8ff */
[----:B-1--4-:R-:W-:Y:S01]  /*71e0*/  FFMA.FTZ R91, R89, R126, R108 ;  /* 0x0000007e595b7223 */ /* 0x012fe2000001006c */
[----:B------:R-:W-:Y:S01]  /*71f0*/  LEA.HI R125, R125, R92, RZ, 0x1b ;  /* 0x0000005c7d7d7211 */ /* 0x000fe200078fd8ff */
[-C--:B------:R-:W-:Y:S01]  /*7200*/  FFMA.FTZ R124, R38, -R15.reuse, R123 ;  /* 0x8000000f267c7223 */ /* 0x080fe2000001007b */
[----:B------:R-:W-:Y:S01]  /*7210*/  LEA R127, R111, UR25, 0x2 ;  /* 0x000000196f7f7c11 */ /* 0x000fe2000f8e10ff */
[----:B0-----:R-:W-:Y:S01]  /*7220*/  FMUL.FTZ R93, R101, R15 ;  /* 0x0000000f655d7220 */ /* 0x001fe20000410000 */
[----:B------:R-:W-:Y:S01]  /*7230*/  LEA R129, R125, UR25, 0x2 ;  /* 0x000000197d817c11 */ /* 0x000fe2000f8e10ff */
[----:B------:R-:W-:Y:S01]  /*7240*/  FFMA.FTZ R110, R90, R119, R91 ;  /* 0x000000775a6e7223 */ /* 0x000fe2000001005b */
[-C--:B------:R-:W-:Y:S01]  /*7250*/  FFMA.FTZ R123, R39, -R14.reuse, R122 ;  /* 0x8000000e277b7223 */ /* 0x080fe2000001007a */
[----:B------:R0:W1:Y:S01]  /*7260*/  LDS R125, [R127+0x3d10] ;  /* 0x003d10007f7d7984 */ /* 0x0000620000000800 */
[----:B------:R-:W-:Y:S01]  /*7270*/  FMUL.FTZ R108, R102, R14 ;  /* 0x0000000e666c7220 */ /* 0x000fe20000410000 */
[----:B------:R-:W-:Y:S01]  /*7280*/  FFMA.FTZ R91, R93, R124, R110 ;  /* 0x0000007c5d5b7223 */ /* 0x000fe2000001006e */
[-C--:B------:R-:W-:Y:S01]  /*7290*/  FFMA.FTZ R122, R40, -R13.reuse, R121 ;  /* 0x8000000d287a7223 */ /* 0x080fe20000010079 */
[----:B---3--:R-:W-:Y:S01]  /*72a0*/  FMUL.FTZ R109, R103, R13 ;  /* 0x0000000d676d7220 */ /* 0x008fe20000410000 */
[-C--:B------:R-:W-:Y:S01]  /*72b0*/  FFMA.FTZ R121, R41, -R12.reuse, R120 ;  /* 0x8000000c29797223 */ /* 0x080fe20000010078 */
[----:B------:R-:W-:Y:S01]  /*72c0*/  FFMA.FTZ R112, R108, R123, R91 ;  /* 0x0000007b6c707223 */ /* 0x000fe2000001005b */
[----:B------:R-:W-:Y:S01]  /*72d0*/  FMUL.FTZ R110, R104, R12 ;  /* 0x0000000c686e7220 */ /* 0x000fe20000410000 */
[-C--:B------:R-:W-:Y:S01]  /*72e0*/  FFMA.FTZ R120, R42, -R11.reuse, R151 ;  /* 0x8000000b2a787223 */ /* 0x080fe20000010097 */
[----:B------:R-:W-:Y:S01]  /*72f0*/  FMUL.FTZ R111, R105, R11 ;  /* 0x0000000b696f7220 */ /* 0x000fe20000410000 */
[----:B------:R-:W-:Y:S01]  /*7300*/  FFMA.FTZ R91, R109, R122, R112 ;  /* 0x0000007a6d5b7223 */ /* 0x000fe20000010070 */
[----:B------:R-:W-:Y:S01]  /*7310*/  BSSY.RECONVERGENT B0, `(.L_x_2362) ;  /* 0x0000007000007945 */ /* 0x000fe20003800200 */
[-C--:B------:R-:W-:Y:S01]  /*7320*/  FFMA.FTZ R152, R43, -R10.reuse, R152 ;  /* 0x8000000a2b987223 */ /* 0x080fe20000010098 */
[----:B------:R-:W-:Y:S01]  /*7330*/  FMUL.FTZ R112, R106, R10 ;  /* 0x0000000a6a707220 */ /* 0x000fe20000410000 */
[----:B------:R-:W-:-:S04]  /*7340*/  FFMA.FTZ R128, R110, R121, R91 ;  /* 0x000000796e807223 */ /* 0x000fc8000001005b */
[----:B------:R-:W-:Y:S01]  /*7350*/  FFMA.FTZ R91, R111, R120, R128 ;  /* 0x000000786f5b7223 */ /* 0x000fe20000010080 */
[----:B0-----:R-:W-:Y:S06]  /*7360*/  @!P4 BRA `(.L_x_2363) ;  /* 0x000000000004c947 */ /* 0x001fec0003800000 */
[----:B-1----:R0:W-:Y:S02]  /*7370*/  REDG.E.ADD.F32.FTZ.RN.STRONG.GPU desc[UR32][R78.64+0x1c00], R125 ;  /* 0x001c007d4e0079a6 */ /* 0x0021e4000c12f320 */
.L_x_2363:
[----:B------:R-:W-:Y:S05]  /*7380*/  BSYNC.RECONVERGENT B0 ;  /* 0x0000000000007941 */ /* 0x000fea0003800200 */
.L_x_2362:
[----:B01----:R0:W1:Y:S01]  /*7390*/  LDS R125, [R129+0x3f10] ;  /* 0x003f1000817d7984 */ /* 0x0030620000000800 */
[----:B------:R-:W-:Y:S01]  /*73a0*/  BSSY.RECONVERGENT B0, `(.L_x_2364) ;  /* 0x0000004000007945 */ /* 0x000fe20003800200 */
[----:B------:R-:W-:-:S03]  /*73b0*/  FFMA.FTZ R91, R112, R152, R91 ;  /* 0x00000098705b7223 */ /* 0x000fc6000001005b */
[----:B------:R-:W-:Y:S05]  /*73c0*/  @!P5 BRA `(.L_x_2365) ;  /* 0x000000000004d947 */ /* 0x000fea0003800000 */
[----:B-1----:R2:W-:Y:S02]  /*73d0*/  REDG.E.ADD.F32.FTZ.RN.STRONG.GPU desc[UR32][R78.64+0x1e00], R125 ;  /* 0x001e007d4e0079a6 */ /* 0x0025e4000c12f320 */
.L_x_2365:
[----:B------:R-:W-:Y:S05]  /*73e0*/  BSYNC.RECONVERGENT B0 ;  /* 0x0000000000007941 */ /* 0x000fea0003800200 */
.L_x_2364:
[----:B0-----:R-:W0:Y:S01]  /*73f0*/  S2R R129, SR_LANEID ;  /* 0x0000000000817919 */ /* 0x001e220000000000 */
[-C--:B-12---:R-:W-:Y:S01]  /*7400*/  FMUL.FTZ R125, R3, R106.reuse ;  /* 0x0000006a037d7220 */ /* 0x086fe20000410000 */
[----:B------:R-:W-:Y:S01]  /*7410*/  ISETP.NE.AND P3, PT, R92, RZ, PT ;  /* 0x000000ff5c00720c */ /* 0x000fe20003f65270 */
[----:B------:R-:W-:Y:S01]  /*7420*/  BSSY.RECONVERGENT B0, `(.L_x_2366) ;  /* 0x0000082000007945 */ /* 0x000fe20003800200 */
[----:B------:R-:W1:Y:S01]  /*7430*/  SHFL.DOWN PT, R78, R91, 0x1, 0x1f ;  /* 0x08201f005b4e7f89 */ /* 0x000e6200000e0000 */
[----:B------:R-:W-:Y:S01]  /*7440*/  FMUL.FTZ R152, R152, R125 ;  /* 0x0000007d98987220 */ /* 0x000fe20000410000 */
[----:B------:R-:W-:Y:S01]  /*7450*/  FADD.FTZ R75, R112, R75 ;  /* 0x0000004b704b7221 */ /* 0x000fe20000010000 */
[----:B------:R-:W-:Y:S01]  /*7460*/  FADD.FTZ R74, R111, R74 ;  /* 0x0000004a6f4a7221 */ /* 0x000fe20000010000 */
[----:B------:R-:W2:Y:S01]  /*7470*/  SHFL.DOWN PT, R79, R0, 0x1, 0x1f ;  /* 0x08201f00004f7f89 */ /* 0x000ea200000e0000 */
        /* <DEDUP_REMOVED lines=28> */
[----:B------:R-:W-:Y:S01]  /*7640*/  FMUL.FTZ R78, R3, R104 ;  /* 0x00000068034e7220 */ /* 0x000fe20000410000 */
[----:B-1----:R-:W-:-:S03]  /*7650*/  @!P2 FADD.FTZ R0, R0, R79 ;  /* 0x0000004f0000a221 */ /* 0x002fc60000010000 */
[----:B------:R-:W0:Y:S01]  /*7660*/  SHFL.DOWN PT, R128, R91, 0x8, 0x1f ;  /* 0x09001f005b807f89 */ /* 0x000e2200000e0000 */
[----:B------:R-:W-:Y:S01]  /*7670*/  FMUL.FTZ R79, R3, R105 ;  /* 0x00000069034f7220 */ /* 0x000fe20000410000 */
[----:B------:R-:W-:Y:S02]  /*7680*/  ISETP.GT.AND P2, PT, R129, 0x17, PT ;  /* 0x000000178100780c */ /* 0x000fe40003f44270 */
[----:B------:R-:W1:Y:S01]  /*7690*/  SHFL.DOWN PT, R127, R0, 0x8, 0x1f ;  /* 0x09001f00007f7f89 */ /* 0x000e6200000e0000 */
[----:B------:R-:W-:Y:S01]  /*76a0*/  FMUL.FTZ R125, R120, R79 ;  /* 0x0000004f787d7220 */ /* 0x000fe20000410000 */
[----:B------:R-:W-:Y:S01]  /*76b0*/  FMUL.FTZ R79, R3, R103 ;  /* 0x00000067034f7220 */ /* 0x000fe20000410000 */
[----:B------:R-:W-:Y:S01]  /*76c0*/  FMUL.FTZ R120, R121, R78 ;  /* 0x0000004e79787220 */ /* 0x000fe20000410000 */
[C---:B------:R-:W-:Y:S01]  /*76d0*/  FMUL.FTZ R78, R3.reuse, R102 ;  /* 0x00000066034e7220 */ /* 0x040fe20000410000 */
[----:B------:R-:W-:Y:S01]  /*76e0*/  FFMA.FTZ R105, R42, R105, R125 ;  /* 0x000000692a697223 */ /* 0x000fe2000001007d */
[----:B------:R-:W-:Y:S01]  /*76f0*/  FMUL.FTZ R121, R122, R79 ;  /* 0x0000004f7a797220 */ /* 0x000fe20000410000 */
[----:B------:R-:W-:Y:S01]  /*7700*/  FMUL.FTZ R79, R3, R101 ;  /* 0x00000065034f7220 */ /* 0x000fe20000410000 */
[----:B------:R-:W-:Y:S01]  /*7710*/  FFMA.FTZ R104, R41, R104, R120 ;  /* 0x0000006829687223 */ /* 0x000fe20000010078 */
[----:B------:R-:W-:Y:S01]  /*7720*/  FMUL.FTZ R120, R123, R78 ;  /* 0x0000004e7b787220 */ /* 0x000fe20000410000 */
[----:B------:R-:W-:Y:S01]  /*7730*/  FFMA.FTZ R103, R40, R103, R121 ;  /* 0x0000006728677223 */ /* 0x000fe20000010079 */
[C---:B------:R-:W-:Y:S01]  /*7740*/  FMUL.FTZ R78, R3.reuse, R100 ;  /* 0x00000064034e7220 */ /* 0x040fe20000410000 */
[----:B------:R-:W-:Y:S01]  /*7750*/  FMUL.FTZ R121, R124, R79 ;  /* 0x0000004f7c797220 */ /* 0x000fe20000410000 */
[----:B------:R-:W-:Y:S01]  /*7760*/  FMUL.FTZ R79, R3, R139 ;  /* 0x0000008b034f7220 */ /* 0x000fe20000410000 */
[----:B------:R-:W-:Y:S01]  /*7770*/  FFMA.FTZ R102, R39, R102, R120 ;  /* 0x0000006627667223 */ /* 0x000fe20000010078 */
[----:B------:R-:W-:Y:S01]  /*7780*/  FMUL.FTZ R78, R119, R78 ;  /* 0x0000004e774e7220 */ /* 0x000fe20000410000 */
[----:B------:R-:W-:Y:S01]  /*7790*/  FFMA.FTZ R101, R38, R101, R121 ;  /* 0x0000006526657223 */ /* 0x000fe20000010079 */
[----:B------:R-:W-:Y:S01]  /*77a0*/  FMUL.FTZ R119, R126, R79 ;  /* 0x0000004f7e777220 */ /* 0x000fe20000410000 */
[----:B------:R-:W-:Y:S01]  /*77b0*/  FMUL.FTZ R79, R3, R97 ;  /* 0x00000061034f7220 */ /* 0x000fe20000410000 */
[----:B------:R-:W-:Y:S01]  /*77c0*/  FFMA.FTZ R120, R37, R100, R78 ;  /* 0x0000006425787223 */ /* 0x000fe2000001004e */
[----:B0-----:R-:W-:Y:S01]  /*77d0*/  @!P2 FADD.FTZ R91, R91, R128 ;  /* 0x000000805b5ba221 */ /* 0x001fe20000010000 */
[----:B------:R-:W-:Y:S01]  /*77e0*/  FMUL.FTZ R78, R3, R98 ;  /* 0x00000062034e7220 */ /* 0x000fe20000410000 */
[----:B------:R-:W-:Y:S01]  /*77f0*/  FFMA.FTZ R119, R36, R139, R119 ;  /* 0x0000008b24777223 */ /* 0x000fe20000010077 */
[----:B------:R-:W-:Y:S01]  /*7800*/  FADD.FTZ R46, R105, R46 ;  /* 0x0000002e692e7221 */ /* 0x000fe20000010000 */
[----:B-1----:R-:W-:Y:S01]  /*7810*/  @!P2 FADD.FTZ R0, R0, R127 ;  /* 0x0000007f0000a221 */ /* 0x002fe20000010000 */
[----:B------:R-:W0:Y:S01]  /*7820*/  SHFL.DOWN PT, R122, R91, 0x10, 0x1f ;  /* 0x0a001f005b7a7f89 */ /* 0x000e2200000e0000 */
[----:B------:R-:W-:Y:S01]  /*7830*/  FMUL.FTZ R100, R117, R78 ;  /* 0x0000004e75647220 */ /* 0x000fe20000410000 */
[----:B------:R-:W-:Y:S01]  /*7840*/  ISETP.NE.AND P2, PT, R129, RZ, PT ;  /* 0x000000ff8100720c */ /* 0x000fe20003f45270 */
[----:B------:R-:W-:Y:S01]  /*7850*/  FMUL.FTZ R117, R118, R79 ;  /* 0x0000004f76757220 */ /* 0x000fe20000410000 */
[----:B------:R-:W1:Y:S01]  /*7860*/  SHFL.DOWN PT, R121, R0, 0x10, 0x1f ;  /* 0x0a001f0000797f89 */ /* 0x000e6200000e0000 */
[C---:B------:R-:W-:Y:S01]  /*7870*/  FMUL.FTZ R78, R3.reuse, R96 ;  /* 0x00000060034e7220 */ /* 0x040fe20000410000 */
[----:B------:R-:W-:Y:S01]  /*7880*/  FMUL.FTZ R79, R3, R95 ;  /* 0x0000005f034f7220 */ /* 0x000fe20000410000 */
[----:B------:R-:W-:Y:S01]  /*7890*/  FFMA.FTZ R100, R35, R98, R100 ;  /* 0x0000006223647223 */ /* 0x000fe20000010064 */
[----:B------:R-:W-:Y:S01]  /*78a0*/  FFMA.FTZ R117, R34, R97, R117 ;  /* 0x0000006122757223 */ /* 0x000fe20000010075 */
[----:B------:R-:W-:Y:S01]  /*78b0*/  FMUL.FTZ R98, R113, R78 ;  /* 0x0000004e71627220 */ /* 0x000fe20000410000 */
[----:B------:R-:W-:Y:S01]  /*78c0*/  FMUL.FTZ R78, R3, R94 ;  /* 0x0000005e034e7220 */ /* 0x000fe20000410000 */
[----:B------:R-:W-:Y:S01]  /*78d0*/  FMUL.FTZ R79, R116, R79 ;  /* 0x0000004f744f7220 */ /* 0x000fe20000410000 */
[----:B------:R-:W-:Y:S01]  /*78e0*/  FADD.FTZ R45, R104, R45 ;  /* 0x0000002d682d7221 */ /* 0x000fe20000010000 */
        /* <DEDUP_REMOVED lines=11> */
[----:B0-----:R-:W-:Y:S01]  /*79a0*/  FADD.FTZ R2, R91, R122 ;  /* 0x0000007a5b027221 */ /* 0x001fe20000010000 */
[----:B------:R-:W-:Y:S01]  /*79b0*/  FFMA.FTZ R96, R31, R94, R96 ;  /* 0x0000005e1f607223 */ /* 0x000fe20000010060 */
[----:B------:R-:W-:Y:S01]  /*79c0*/  FFMA.FTZ R95, R30, R80, R95 ;  /* 0x000000501e5f7223 */ /* 0x000fe2000001005f */
[----:B------:R-:W-:Y:S01]  /*79d0*/  FFMA.FTZ R78, R29, R115, R78 ;  /* 0x000000731d4e7223 */ /* 0x000fe2000001004e */
[----:B-1----:R-:W-:Y:S01]  /*79e0*/  FADD.FTZ R3, R0, R121 ;  /* 0x0000007900037221 */ /* 0x002fe20000010000 */
[----:B------:R-:W-:Y:S01]  /*79f0*/  FFMA.FTZ R79, R28, R114, R79 ;  /* 0x000000721c4f7223 */ /* 0x000fe2000001004f */
        /* <DEDUP_REMOVED lines=36> */
.L_x_2367:
[----:B------:R-:W-:Y:S05]  /*7c40*/  BSYNC.RECONVERGENT B0 ;  /* 0x0000000000007941 */ /* 0x000fea0003800200 */
.L_x_2366:
[----:B------:R-:W-:-:S04]  /*7c50*/  UIADD3 UR8, UPT, UPT, UR8, 0x1, URZ ;  /* 0x0000000108087890 */ /* 0x000fc8000fffe0ff */
[----:B------:R-:W-:-:S09]  /*7c60*/  UISETP.GE.AND UP0, UPT, UR8, UR51, UPT ;  /* 0x000000330800728c */ /* 0x000fd2000bf06270 */
[----:B------:R-:W-:Y:S05]  /*7c70*/  BRA.U !UP0, `(.L_x_2368) ;  /* 0xffffffc908707547 */ /* 0x000fea000b83ffff */
.L_x_2323:
[----:B------:R-:W-:Y:S01]  /*7c80*/  BAR.SYNC.DEFER_BLOCKING 0x0 ;  /* 0x0000000000007b1d */ /* 0x000fe20000010000 */
[C---:B------:R-:W-:Y:S02]  /*7c90*/  SHF.L.U32 R3, R92.reuse, 0x2, RZ ;  /* 0x000000025c037819 */ /* 0x040fe400000006ff */
[----:B0-----:R-:W-:Y:S02]  /*7ca0*/  LOP3.LUT R0, R92, 0x1f, RZ, 0xc0, !PT ;  /* 0x0000001f5c007812 */ /* 0x001fe400078ec0ff */
[----:B------:R-:W-:Y:S01]  /*7cb0*/  LOP3.LUT R3, R3, 0xf80, RZ, 0xc0, !PT ;  /* 0x00000f8003037812 */ /* 0x000fe200078ec0ff */
[----:B------:R-:W0:Y:S01]  /*7cc0*/  LDCU.64 UR28, c[0x0][0x4f8] ;  /* 0x00009f00ff1c77ac */ /* 0x000e220008000a00 */
[----:B------:R-:W-:Y:S01]  /*7cd0*/  MOV R5, 0x10 ;  /* 0x0000001000057802 */ /* 0x000fe20000000f00 */
[----:B------:R-:W2:Y:S01]  /*7ce0*/  LDL.LU R76, [R1+0x14] ;  /* 0x00001400014c7983 */ /* 0x000ea20000300800 */
[----:B------:R-:W-:Y:S01]  /*7cf0*/  LOP3.LUT R2, R3, R0, RZ, 0xfc, !PT ;  /* 0x0000000003027212 */ /* 0x000fe200078efcff */
[----:B------:R-:W1:Y:S01]  /*7d00*/  S2UR UR10, SR_CTAID.Y ;  /* 0x00000000000a79c3 */ /* 0x000e620000002600 */
[----:B------:R-:W1:Y:S03]  /*7d10*/  LDCU.64 UR30, c[0x0][0x500] ;  /* 0x0000a000ff1e77ac */ /* 0x000e660008000a00 */
[----:B------:R-:W-:Y:S01]  /*7d20*/  IMAD.WIDE.U32 R4, R2, R5, UR12 ;  /* 0x0000000c02047e25 */ /* 0x000fe2000f8e0005 */
[----:B------:R-:W-:Y:S01]  /*7d30*/  UIADD3 UR18, UPT, UPT, UR14, -0x1, URZ ;  /* 0xffffffff0e127890 */ /* 0x000fe2000fffe0ff */
[----:B------:R-:W3:Y:S03]  /*7d40*/  LDCU.64 UR34, c[0x0][0x550] ;  /* 0x0000aa00ff2277ac */ /* 0x000ee60008000a00 */
[----:B------:R-:W4:Y:S04]  /*7d50*/  LDG.E.128 R8, desc[UR32][R4.64] ;  /* 0x0000002004087981 */ /* 0x000f28000c1e1d00 */
[----:B------:R-:W5:Y:S04]  /*7d60*/  LDG.E.128 R12, desc[UR32][R4.64+0x200] ;  /* 0x00020020040c7981 */ /* 0x000f68000c1e1d00 */
[----:B------:R-:W2:Y:S04]  /*7d70*/  LDG.E.128 R16, desc[UR32][R4.64+0x400] ;  /* 0x0004002004107981 */ /* 0x000ea8000c1e1d00 */
[----:B------:R-:W2:Y:S01]  /*7d80*/  LDG.E.128 R20, desc[UR32][R4.64+0x600] ;  /* 0x0006002004147981 */ /* 0x000ea2000c1e1d00 */
[----:B------:R-:W-:Y:S01]  /*7d90*/  USHF.L.U32 UR8, UR18, 0xb, URZ ;  /* 0x0000000b12087899 */ /* 0x000fe200080006ff */
[----:B------:R-:W-:Y:S01]  /*7da0*/  UMOV UR9, URZ ;  /* 0x000000ff00097c82 */ /* 0x000fe20008000000 */
[----:B-1----:R-:W-:-:S02]  /*7db0*/  UIMAD UR19, UR10, UR31, URZ ;  /* 0x0000001f0a1372a4 */ /* 0x002fc4000f8e02ff */
[----:B0-----:R-:W-:Y:S02]  /*7dc0*/  UIMAD.WIDE.U32 UR16, UR26, UR28, UR8 ;  /* 0x0000001c1a1072a5 */ /* 0x001fe4000f8e0008 */
[----:B------:R-:W-:Y:S02]  /*7dd0*/  UIADD3 UR21, UP1, UPT, UR21, -0x2000, URZ ;  /* 0xffffe00015157890 */ /* 0x000fe4000ff3e0ff */
[----:B------:R-:W-:Y:S01]  /*7de0*/  UIMAD UR17, UR26, UR29, UR17 ;  /* 0x0000001d1a1172a4 */ /* 0x000fe2000f8e0211 */
[----:B------:R-:W0:Y:S03]  /*7df0*/  LDCU.64 UR28, c[0x0][0x520] ;  /* 0x0000a400ff1c77ac */ /* 0x000e260008000a00 */
[----:B------:R-:W-:Y:S01]  /*7e00*/  UIMAD.WIDE.U32 UR16, UR10, UR30, UR16 ;  /* 0x0000001e0a1072a5 */ /* 0x000fe2000f8e0010 */
[----:B------:R-:W1:Y:S03]  /*7e10*/  LDCU.64 UR30, c[0x0][0x560] ;  /* 0x0000ac00ff1e77ac */ /* 0x000e660008000a00 */
[----:B------:R-:W-:-:S02]  /*7e20*/  UIADD3 UR19, UPT, UPT, UR17, UR19, URZ ;  /* 0x0000001311137290 */ /* 0x000fc4000fffe0ff */
[----:B---3--:R-:W-:Y:S02]  /*7e30*/  ULEA UR17, UP0, UR16, UR34, 0x2 ;  /* 0x0000002210117291 */ /* 0x008fe4000f8010ff */
[----:B------:R-:W-:Y:S02]  /*7e40*/  UIADD3 UR15, UP2, UPT, UR15, -0x2000, URZ ;  /* 0xffffe0000f0f7890 */ /* 0x000fe4000ff5e0ff */
[----:B------:R-:W-:Y:S02]  /*7e50*/  ULEA.HI.X UR16, UR16, UR35, UR19, 0x2, UP0 ;  /* 0x0000002310107291 */ /* 0x000fe400080f1413 */
[----:B------:R-:W-:Y:S02]  /*7e60*/  UIADD3 UR12, UP3, UPT, UR12, -0x2000, URZ ;  /* 0xffffe0000c0c7890 */ /* 0x000fe4000ff7e0ff */
[----:B------:R-:W-:Y:S02]  /*7e70*/  UIADD3.X UR22, UPT, UPT, UR22, -0x1, URZ, UP1, !UPT ;  /* 0xffffffff16167890 */ /* 0x000fe40008ffe4ff */
[----:B------:R-:W-:-:S02]  /*7e80*/  UIADD3.X UR20, UPT, UPT, UR20, -0x1, URZ, UP2, !UPT ;  /* 0xffffffff14147890 */ /* 0x000fc400097fe4ff */
[----:B------:R-:W-:Y:S01]  /*7e90*/  UIADD3.X UR13, UPT, UPT, UR13, -0x1, URZ, UP3, !UPT ;  /* 0xffffffff0d0d7890 */ /* 0x000fe20009ffe4ff */
[----:B----4-:R-:W-:Y:S04]  /*7ea0*/  STS.128 [R27], R8 ;  /* 0x000000081b007388 */ /* 0x010fe80000000c00 */
[----:B-----5:R-:W-:Y:S04]  /*7eb0*/  STS.128 [R27+0x200], R12 ;  /* 0x0002000c1b007388 */ /* 0x020fe80000000c00 */
[----:B--2---:R-:W-:Y:S04]  /*7ec0*/  STS.128 [R27+0x400], R16 ;  /* 0x000400101b007388 */ /* 0x004fe80000000c00 */
        /* <DEDUP_REMOVED lines=14> */
[----:B------:R-:W-:Y:S01]  /*7fb0*/  FSETP.GTU.FTZ.AND P4, PT, R31, 20, PT ;  /* 0x41a000001f00780b */ /* 0x000fe20003f9c000 */
[----:B------:R-:W-:Y:S01]  /*7fc0*/  FADD.FTZ R35, R35, UR6 ;  /* 0x0000000623237e21 */ /* 0x000fe20008010000 */
[----:B------:R-:W-:Y:S01]  /*7fd0*/  FSETP.GTU.FTZ.AND P0, PT, R30, 20, PT ;  /* 0x41a000001e00780b */ /* 0x000fe20003f1c000 */
[----:B----4-:R-:W-:Y:S01]  /*7fe0*/  FADD.FTZ R17, R4, UR6 ;  /* 0x0000000604117e21 */ /* 0x010fe20008010000 */
[----:B------:R-:W-:Y:S01]  /*7ff0*/  FSETP.GTU.FTZ.AND P6, PT, R32, 20, PT ;  /* 0x41a000002000780b */ /* 0x000fe20003fdc000 */
[----:B------:R-:W-:Y:S01]  /*8000*/  FADD.FTZ R5, R5, UR6 ;  /* 0x0000000605057e21 */ /* 0x000fe20008010000 */
[----:B------:R-:W-:Y:S01]  /*8010*/  FSETP.GTU.FTZ.AND P5, PT, R33, 20, PT ;  /* 0x41a000002100780b */ /* 0x000fe20003fbc000 */
[----:B------:R-:W-:Y:S01]  /*8020*/  FADD.FTZ R6, R6, UR6 ;  /* 0x0000000606067e21 */ /* 0x000fe20008010000 */
[----:B------:R-:W-:Y:S01]  /*8030*/  FSETP.GTU.FTZ.AND P3, PT, R34, 20, PT ;  /* 0x41a000002200780b */ /* 0x000fe20003f7c000 */
[----:B------:R-:W-:Y:S01]  /*8040*/  @!P2 FMUL.FTZ R8, R28, -1.4426950216293334961 ;  /* 0xbfb8aa3b1c08a820 */ /* 0x000fe20000410000 */
[----:B------:R-:W-:Y:S01]  /*8050*/  FADD.FTZ R7, R7, UR6 ;  /* 0x0000000607077e21 */ /* 0x000fe20008010000 */
[----:B------:R-:W-:-:S04]  /*8060*/  @!P1 FMUL.FTZ R10, R29, -1.4426950216293334961 ;  /* 0xbfb8aa3b1d0a9820 */ /* 0x000fc80000410000 */
[----:B------:R-:W2:Y:S01]  /*8070*/  @!P2 MUFU.EX2 R8, R8 ;  /* 0x000000080008a308 */ /* 0x000ea20000000800 */
[----:B------:R-:W-:Y:S01]  /*8080*/  @!P0 FMUL.FTZ R4, R30, -1.4426950216293334961 ;  /* 0xbfb8aa3b1e048820 */ /* 0x000fe20000410000 */
[----:B------:R-:W-:Y:S02]  /*8090*/  @!P6 FMUL.FTZ R13, R32, -1.4426950216293334961 ;  /* 0xbfb8aa3b200de820 */ /* 0x000fe40000410000 */
[----:B------:R-:W3:Y:S01]  /*80a0*/  @!P1 MUFU.EX2 R10, R10 ;  /* 0x0000000a000a9308 */ /* 0x000ee20000000800 */
[----:B------:R-:W-:Y:S01]  /*80b0*/  @!P5 FMUL.FTZ R14, R33, -1.4426950216293334961 ;  /* 0xbfb8aa3b210ed820 */ /* 0x000fe20000410000 */
[----:B------:R-:W-:Y:S02]  /*80c0*/  @!P3 FMUL.FTZ R15, R34, -1.4426950216293334961 ;  /* 0xbfb8aa3b220fb820 */ /* 0x000fe40000410000 */
[----:B------:R-:W4:Y:S04]  /*80d0*/  @!P0 MUFU.EX2 R4, R4 ;  /* 0x0000000400048308 */ /* 0x000f280000000800 */
[----:B------:R-:W5:Y:S01]  /*80e0*/  @!P6 MUFU.EX2 R13, R13 ;  /* 0x0000000d000de308 */ /* 0x000f620000000800 */
[----:B--2---:R-:W-:-:S03]  /*80f0*/  @!P2 FADD.FTZ R9, R8, 1 ;  /* 0x3f8000000809a421 */ /* 0x004fc60000010000 */
[----:B------:R-:W2:Y:S01]  /*8100*/  @!P5 MUFU.EX2 R14, R14 ;  /* 0x0000000e000ed308 */ /* 0x000ea20000000800 */
[----:B---3--:R-:W-:-:S03]  /*8110*/  @!P1 FADD.FTZ R11, R10, 1 ;  /* 0x3f8000000a0b9421 */ /* 0x008fc60000010000 */
[----:B------:R-:W3:Y:S01]  /*8120*/  @!P2 MUFU.RCP R9, R9 ;  /* 0x000000090009a308 */ /* 0x000ee20000001000 */
[----:B----4-:R-:W-:Y:S01]  /*8130*/  @!P0 FADD.FTZ R4, R4, 1 ;  /* 0x3f80000004048421 */ /* 0x010fe20000010000 */
[----:B-----5:R-:W-:-:S06]  /*8140*/  @!P6 FADD.FTZ R13, R13, 1 ;  /* 0x3f8000000d0de421 */ /* 0x020fcc0000010000 */
[----:B------:R4:W5:Y:S01]  /*8150*/  @!P1 MUFU.RCP R12, R11 ;  /* 0x0000000b000c9308 */ /* 0x0009620000001000 */
[----:B--2---:R-:W-:-:S07]  /*8160*/  @!P5 FADD.FTZ R14, R14, 1 ;  /* 0x3f8000000e0ed421 */ /* 0x004fce0000010000 */
[----:B------:R-:W2:Y:S01]  /*8170*/  @!P3 MUFU.EX2 R15, R15 ;  /* 0x0000000f000fb308 */ /* 0x000ea20000000800 */
[----:B---3--:R-:W-:Y:S01]  /*8180*/  @!P2 FMUL.FTZ R56, R56, R9 ;  /* 0x000000093838a220 */ /* 0x008fe20000410000 */
[----:B------:R-:W-:Y:S01]  /*8190*/  FSETP.GTU.FTZ.AND P2, PT, R35, 20, PT ;  /* 0x41a000002300780b */ /* 0x000fe20003f5c000 */
[----:B----4-:R-:W3:Y:S01]  /*81a0*/  LDS.128 R8, [R26+0x30] ;  /* 0x000030001a087984 */ /* 0x010ee20000000c00 */
[----:B------:R-:W4:Y:S01]  /*81b0*/  @!P0 MUFU.RCP R19, R4 ;  /* 0x0000000400138308 */ /* 0x000f220000001000 */
[----:B------:R-:W-:Y:S01]  /*81c0*/  BAR.SYNC.DEFER_BLOCKING 0x0 ;  /* 0x0000000000007b1d */ /* 0x000fe20000010000 */
[----:B-----5:R-:W-:Y:S01]  /*81d0*/  @!P1 FMUL.FTZ R57, R57, R12 ;  /* 0x0000000c39399220 */ /* 0x020fe20000410000 */
[----:B------:R-:W-:Y:S01]  /*81e0*/  FSETP.GTU.FTZ.AND P1, PT, R17, 20, PT ;  /* 0x41a000001100780b */ /* 0x000fe20003f3c000 */
[----:B------:R-:W-:Y:S01]  /*81f0*/  @!P4 FMUL.FTZ R12, R31, -1.4426950216293334961 ;  /* 0xbfb8aa3b1f0cc820 */ /* 0x000fe20000410000 */
[----:B--2---:R-:W-:-:S03]  /*8200*/  @!P3 FADD.FTZ R15, R15, 1 ;  /* 0x3f8000000f0fb421 */ /* 0x004fc60000010000 */
[----:B------:R-:W2:Y:S03]  /*8210*/  @!P6 MUFU.RCP R13, R13 ;  /* 0x0000000d000de308 */ /* 0x000ea60000001000 */
[----:B------:R-:W-:-:S05]  /*8220*/  @!P2 FMUL.FTZ R16, R35, -1.4426950216293334961 ;  /* 0xbfb8aa3b2310a820 */ /* 0x000fca0000410000 */
[----:B------:R-:W5:Y:S01]  /*8230*/  @!P4 MUFU.EX2 R12, R12 ;  /* 0x0000000c000cc308 */ /* 0x000f620000000800 */
[----:B------:R-:W-:Y:S01]  /*8240*/  @!P1 FMUL.FTZ R17, R17, -1.4426950216293334961 ;  /* 0xbfb8aa3b11119820 */ /* 0x000fe20000410000 */
[----:B----4-:R-:W-:Y:S01]  /*8250*/  @!P0 FMUL.FTZ R58, R58, R19 ;  /* 0x000000133a3a8220 */ /* 0x010fe20000410000 */
[----:B------:R-:W-:Y:S01]  /*8260*/  FSETP.GTU.FTZ.AND P0, PT, R5, 20, PT ;  /* 0x41a000000500780b */ /* 0x000fe20003f1c000 */
[----:B------:R-:W4:Y:S04]  /*8270*/  @!P2 MUFU.EX2 R16, R16 ;  /* 0x000000100010a308 */ /* 0x000f280000000800 */
[----:B------:R-:W0:Y:S01]  /*8280*/  @!P1 MUFU.EX2 R17, R17 ;  /* 0x0000001100119308 */ /* 0x000e220000000800 */
[----:B------:R-:W-:Y:S01]  /*8290*/  STS.128 [R26], R60 ;  /* 0x0000003c1a007388 */ /* 0x000fe20000000c00 */
[----:B--2---:R-:W-:Y:S01]  /*82a0*/  @!P6 FMUL.FTZ R52, R52, R13 ;  /* 0x0000000d3434e220 */ /* 0x004fe20000410000 */
[----:B------:R-:W-:Y:S01]  /*82b0*/  FSETP.GTU.FTZ.AND P6, PT, R7, 20, PT ;  /* 0x41a000000700780b */ /* 0x000fe20003fdc000 */
[----:B------:R-:W2:Y:S01]  /*82c0*/  @!P5 MUFU.RCP R14, R14 ;  /* 0x0000000e000ed308 */ /* 0x000ea20000001000 */
[----:B------:R-:W-:Y:S01]  /*82d0*/  STS.128 [R26+0x10], R64 ;  /* 0x000010401a007388 */ /* 0x000fe20000000c00 */
[----:B-----5:R-:W-:-:S02]  /*82e0*/  @!P4 FADD.FTZ R12, R12, 1 ;  /* 0x3f8000000c0cc421 */ /* 0x020fc40000010000 */
[----:B------:R-:W-:Y:S01]  /*82f0*/  @!P0 FMUL.FTZ R4, R5, -1.4426950216293334961 ;  /* 0xbfb8aa3b05048820 */ /* 0x000fe20000410000 */
[----:B------:R-:W-:Y:S01]  /*8300*/  STS.128 [R26+0x20], R68 ;  /* 0x000020441a007388 */ /* 0x000fe20000000c00 */
[----:B----4-:R-:W-:Y:S02]  /*8310*/  @!P2 FADD.FTZ R16, R16, 1 ;  /* 0x3f8000001010a421 */ /* 0x010fe40000010000 */
[----:B------:R-:W4:Y:S01]  /*8320*/  @!P4 MUFU.RCP R12, R12 ;  /* 0x0000000c000cc308 */ /* 0x000f220000001000 */
[----:B---3--:R-:W-:Y:S01]  /*8330*/  FADD.FTZ R8, R8, UR6 ;  /* 0x0000000608087e21 */ /* 0x008fe20008010000 */
[----:B0-----:R-:W-:Y:S01]  /*8340*/  @!P1 FADD.FTZ R17, R17, 1 ;  /* 0x3f80000011119421 */ /* 0x001fe20000010000 */
[----:B------:R-:W-:Y:S01]  /*8350*/  FADD.FTZ R9, R9, UR6 ;  /* 0x0000000609097e21 */ /* 0x000fe20008010000 */
[----:B------:R-:W-:Y:S01]  /*8360*/  FADD.FTZ R10, R10, UR6 ;  /* 0x000000060a0a7e21 */ /* 0x000fe20008010000 */
[----:B------:R-:W-:Y:S01]  /*8370*/  FADD.FTZ R11, R11, UR6 ;  /* 0x000000060b0b7e21 */ /* 0x000fe20008010000 */
[----:B------:R-:W-:Y:S01]  /*8380*/  STS.128 [R26+0x30], R72 ;  /* 0x000030481a007388 */ /* 0x000fe20000000c00 */
[----:B------:R-:W-:Y:S01]  /*8390*/  NOP ;  /* 0x0000000000007918 */ /* 0x000fe20000000000 */
[----:B------:R-:W0:Y:S01]  /*83a0*/  @!P3 MUFU.RCP R15, R15 ;  /* 0x0000000f000fb308 */ /* 0x000e220000001000 */
[----:B--2---:R-:W-:Y:S01]  /*83b0*/  @!P5 FMUL.FTZ R53, R53, R14 ;  /* 0x0000000e3535d220 */ /* 0x004fe20000410000 */
[----:B------:R-:W-:Y:S01]  /*83c0*/  FSETP.GTU.FTZ.AND P5, PT, R8, 20, PT ;  /* 0x41a000000800780b */ /* 0x000fe20003fbc000 */
[----:B------:R-:W-:Y:S01]  /*83d0*/  LDS.128 R20, [R27+0x400] ;  /* 0x000400001b147984 */ /* 0x000fe20000000c00 */
[----:B----4-:R-:W-:Y:S01]  /*83e0*/  @!P4 FMUL.FTZ R59, R59, R12 ;  /* 0x0000000c3b3bc220 */ /* 0x010fe20000410000 */
[----:B------:R-:W-:-:S02]  /*83f0*/  FSETP.GTU.FTZ.AND P4, PT, R6, 20, PT ;  /* 0x41a000000600780b */ /* 0x000fc40003f9c000 */
[----:B------:R-:W-:Y:S01]  /*8400*/  LDS.128 R28, [R27+0x600] ;  /* 0x000600001b1c7984 */ /* 0x000fe20000000c00 */
[----:B------:R-:W2:Y:S08]  /*8410*/  @!P2 MUFU.RCP R16, R16 ;  /* 0x000000100010a308 */ /* 0x000eb00000001000 */
[----:B------:R-:W3:Y:S01]  /*8420*/  @!P1 MUFU.RCP R17, R17 ;  /* 0x0000001100119308 */ /* 0x000ee20000001000 */
[----:B0-----:R-:W-:Y:S01]  /*8430*/  @!P3 FMUL.FTZ R54, R54, R15 ;  /* 0x0000000f3636b220 */ /* 0x001fe20000410000 */
[----:B------:R-:W-:Y:S01]  /*8440*/  FSETP.GTU.FTZ.AND P3, PT, R9, 20, PT ;  /* 0x41a000000900780b */ /* 0x000fe20003f7c000 */
[----:B------:R-:W0:Y:S01]  /*8450*/  LDS.128 R12, [R27] ;  /* 0x000000001b0c7984 */ /* 0x000e220000000c00 */
[----:B------:R-:W-:Y:S01]  /*8460*/  @!P4 FMUL.FTZ R5, R6, -1.4426950216293334961 ;  /* 0xbfb8aa3b0605c820 */ /* 0x000fe20000410000 */
[----:B------:R-:W-:Y:S01]  /*8470*/  @!P6 FMUL.FTZ R6, R7, -1.4426950216293334961 ;  /* 0xbfb8aa3b0706e820 */ /* 0x000fe20000410000 */
[----:B------:R-:W-:-:S02]  /*8480*/  @!P5 FMUL.FTZ R7, R8, -1.4426950216293334961 ;  /* 0xbfb8aa3b0807d820 */ /* 0x000fc40000410000 */
[----:B------:R-:W4:Y:S01]  /*8490*/  @!P0 MUFU.EX2 R4, R4 ;  /* 0x0000000400048308 */ /* 0x000f220000000800 */
[----:B--2---:R-:W-:Y:S01]  /*84a0*/  @!P2 FMUL.FTZ R55, R55, R16 ;  /* 0x000000103737a220 */ /* 0x004fe20000410000 */
[----:B------:R-:W-:Y:S02]  /*84b0*/  FSETP.GTU.FTZ.AND P2, PT, R10, 20, PT ;  /* 0x41a000000a00780b */ /* 0x000fe40003f5c000 */
[----:B------:R-:W2:Y:S03]  /*84c0*/  @!P4 MUFU.EX2 R5, R5 ;  /* 0x000000050005c308 */ /* 0x000ea60000000800 */
[----:B------:R-:W-:Y:S01]  /*84d0*/  @!P3 FMUL.FTZ R8, R9, -1.4426950216293334961 ;  /* 0xbfb8aa3b0908b820 */ /* 0x000fe20000410000 */
[----:B------:R-:W5:Y:S01]  /*84e0*/  @!P6 MUFU.EX2 R6, R6 ;  /* 0x000000060006e308 */ /* 0x000f620000000800 */
[----:B---3--:R-:W-:Y:S01]  /*84f0*/  @!P1 FMUL.FTZ R48, R48, R17 ;  /* 0x0000001130309220 */ /* 0x008fe20000410000 */
[----:B------:R-:W-:Y:S01]  /*8500*/  FSETP.GTU.FTZ.AND P1, PT, R11, 20, PT ;  /* 0x41a000000b00780b */ /* 0x000fe20003f3c000 */
[----:B------:R-:W3:Y:S01]  /*8510*/  LDS.128 R16, [R27+0x200] ;  /* 0x000200001b107984 */ /* 0x000ee20000000c00 */
[----:B------:R-:W1:Y:S01]  /*8520*/  @!P5 MUFU.EX2 R7, R7 ;  /* 0x000000070007d308 */ /* 0x000e620000000800 */
[----:B----4-:R-:W-:-:S02]  /*8530*/  @!P0 FADD.FTZ R4, R4, 1 ;  /* 0x3f80000004048421 */ /* 0x010fc40000010000 */
[----:B------:R-:W-:Y:S01]  /*8540*/  @!P2 FMUL.FTZ R9, R10, -1.4426950216293334961 ;  /* 0xbfb8aa3b0a09a820 */ /* 0x000fe20000410000 */
[----:B------:R-:W4:Y:S01]  /*8550*/  @!P3 MUFU.EX2 R8, R8 ;  /* 0x000000080008b308 */ /* 0x000f220000000800 */
[----:B--2---:R-:W-:-:S03]  /*8560*/  @!P4 FADD.FTZ R5, R5, 1 ;  /* 0x3f8000000505c421 */ /* 0x004fc60000010000 */
[----:B------:R2:W0:Y:S01]  /*8570*/  @!P0 MUFU.RCP R24, R4 ;  /* 0x0000000400188308 */ /* 0x0004220000001000 */
[----:B-----5:R-:W-:Y:S02]  /*8580*/  @!P6 FADD.FTZ R6, R6, 1 ;  /* 0x3f8000000606e421 */ /* 0x020fe40000010000 */
[----:B------:R-:W-:Y:S01]  /*8590*/  @!P1 FMUL.FTZ R10, R11, -1.4426950216293334961 ;  /* 0xbfb8aa3b0b0a9820 */ /* 0x000fe20000410000 */
[----:B-1----:R-:W-:-:S04]  /*85a0*/  @!P5 FADD.FTZ R7, R7, 1 ;  /* 0x3f8000000707d421 */ /* 0x002fc80000010000 */
[----:B------:R-:W1:Y:S01]  /*85b0*/  @!P2 MUFU.EX2 R9, R9 ;  /* 0x000000090009a308 */ /* 0x000e620000000800 */
[----:B--2---:R-:W-:Y:S01]  /*85c0*/  MOV R4, UR17 ;  /* 0x0000001100047c02 */ /* 0x004fe20008000f00 */
[----:B----4-:R-:W-:Y:S02]  /*85d0*/  @!P3 FADD.FTZ R8, R8, 1 ;  /* 0x3f8000000808b421 */ /* 0x010fe40000010000 */
[----:B------:R-:W2:Y:S04]  /*85e0*/  @!P1 MUFU.EX2 R10, R10 ;  /* 0x0000000a000a9308 */ /* 0x000ea80000000800 */
[----:B------:R4:W5:Y:S01]  /*85f0*/  @!P4 MUFU.RCP R11, R5 ;  /* 0x00000005000bc308 */ /* 0x0009620000001000 */
[----:B0-----:R-:W-:Y:S01]  /*8600*/  @!P0 FMUL.FTZ R49, R49, R24 ;  /* 0x0000001831318220 */ /* 0x001fe20000410000 */
[----:B-1----:R-:W-:-:S06]  /*8610*/  @!P2 FADD.FTZ R9, R9, 1 ;  /* 0x3f8000000909a421 */ /* 0x002fcc0000010000 */
[----:B------:R0:W1:Y:S01]  /*8620*/  @!P6 MUFU.RCP R32, R6 ;  /* 0x000000060020e308 */ /* 0x0000620000001000 */
[----:B----4-:R-:W-:Y:S01]  /*8630*/  MOV R5, UR16 ;  /* 0x0000001000057c02 */ /* 0x010fe20008000f00 */
[----:B--2---:R-:W-:Y:S01]  /*8640*/  @!P1 FADD.FTZ R10, R10, 1 ;  /* 0x3f8000000a0a9421 */ /* 0x004fe20000010000 */
[----:B------:R-:W2:Y:S01]  /*8650*/  LDCU.64 UR16, c[0x0][0x518] ;  /* 0x0000a300ff1077ac */ /* 0x000ea20008000a00 */
[----:B------:R-:W-:-:S04]  /*8660*/  IMAD.WIDE.U32 R4, R2, 0x10, R4 ;  /* 0x0000001002047825 */ /* 0x000fc800078e0004 */
[----:B------:R4:W2:Y:S01]  /*8670*/  @!P5 MUFU.RCP R25, R7 ;  /* 0x000000070019d308 */ /* 0x0008a20000001000 */
[----:B0-----:R-:W-:Y:S01]  /*8680*/  FADD.FTZ R6, R56, R76 ;  /* 0x0000004c38067221 */ /* 0x001fe20000010000 */
[----:B-----5:R-:W-:Y:S01]  /*8690*/  @!P4 FMUL.FTZ R50, R50, R11 ;  /* 0x0000000b3232c220 */ /* 0x020fe20000410000 */
[----:B------:R-:W-:Y:S04]  /*86a0*/  STG.E.128 desc[UR32][R4.64], R12 ;  /* 0x0000000c04007986 */ /* 0x000fe8000c101d20 */
[----:B---3--:R-:W-:Y:S01]  /*86b0*/  STG.E.128 desc[UR32][R4.64+0x200], R16 ;  /* 0x0002001004007986 */ /* 0x008fe2000c101d20 */
[----:B------:R-:W0:Y:S01]  /*86c0*/  @!P3 MUFU.RCP R8, R8 ;  /* 0x000000080008b308 */ /* 0x000e220000001000 */
[----:B----4-:R-:W-:Y:S01]  /*86d0*/  FADD.FTZ R7, R6, R57 ;  /* 0x0000003906077221 */ /* 0x010fe20000010000 */
[----:B-1----:R-:W-:Y:S01]  /*86e0*/  @!P6 FMUL.FTZ R51, R51, R32 ;  /* 0x000000203333e220 */ /* 0x002fe20000410000 */
[----:B------:R-:W-:Y:S02]  /*86f0*/  STG.E.128 desc[UR32][R4.64+0x400], R20 ;  /* 0x0004001404007986 */ /* 0x000fe4000c101d20 */
[----:B------:R-:W-:Y:S01]  /*8700*/  FADD.FTZ R6, R7, R58 ;  /* 0x0000003a07067221 */ /* 0x000fe20000010000 */
[----:B--2---:R-:W-:Y:S01]  /*8710*/  UIMAD.WIDE.U32 UR8, UR26, UR16, UR8 ;  /* 0x000000101a0872a5 */ /* 0x004fe2000f8e0008 */
[----:B------:R1:W-:Y:S01]  /*8720*/  STG.E.128 desc[UR32][R4.64+0x600], R28 ;  /* 0x0006001c04007986 */ /* 0x0003e2000c101d20 */
[----:B------:R-:W2:Y:S01]  /*8730*/  @!P2 MUFU.RCP R9, R9 ;  /* 0x000000090009a308 */ /* 0x000ea20000001000 */
[----:B------:R-:W-:Y:S01]  /*8740*/  UIMAD UR16, UR10, UR29, URZ ;  /* 0x0000001d0a1072a4 */ /* 0x000fe2000f8e02ff */
[----:B------:R-:W-:Y:S01]  /*8750*/  @!P5 FMUL.FTZ R44, R44, R25 ;  /* 0x000000192c2cd220 */ /* 0x000fe20000410000 */
[----:B------:R-:W-:Y:S01]  /*8760*/  BAR.SYNC.DEFER_BLOCKING 0x0 ;  /* 0x0000000000007b1d */ /* 0x000fe20000010000 */
[----:B------:R-:W-:-:S04]  /*8770*/  UIMAD UR9, UR26, UR17, UR9 ;  /* 0x000000111a0972a4 */ /* 0x000fc8000f8e0209 */
[----:B------:R-:W-:Y:S01]  /*8780*/  UIMAD.WIDE.U32 UR8, UR10, UR28, UR8 ;  /* 0x0000001c0a0872a5 */ /* 0x000fe2000f8e0008 */
[----:B------:R-:W3:Y:S01]  /*8790*/  @!P1 MUFU.RCP R10, R10 ;  /* 0x0000000a000a9308 */ /* 0x000ee20000001000 */
[----:B0-----:R-:W-:Y:S02]  /*87a0*/  @!P3 FMUL.FTZ R45, R45, R8 ;  /* 0x000000082d2db220 */ /* 0x001fe40000410000 */
[----:B------:R-:W-:Y:S02]  /*87b0*/  UIADD3 UR16, UPT, UPT, UR9, UR16, URZ ;  /* 0x0000001009107290 */ /* 0x000fe4000fffe0ff */
[----:B------:R-:W-:Y:S01]  /*87c0*/  ULEA UR9, UP0, UR8, UR30, 0x2 ;  /* 0x0000001e08097291 */ /* 0x000fe2000f8010ff */
[----:B-1----:R-:W-:Y:S01]  /*87d0*/  FADD.FTZ R5, R6, R59 ;  /* 0x0000003b06057221 */ /* 0x002fe20000010000 */
[----:B--2---:R-:W-:Y:S02]  /*87e0*/  @!P2 FMUL.FTZ R46, R46, R9 ;  /* 0x000000092e2ea220 */ /* 0x004fe40000410000 */
[----:B------:R-:W-:Y:S01]  /*87f0*/  ULEA.HI.X UR8, UR8, UR31, UR16, 0x2, UP0 ;  /* 0x0000001f08087291 */ /* 0x000fe200080f1410 */
[----:B------:R-:W-:Y:S01]  /*8800*/  FADD.FTZ R4, R5, R52 ;  /* 0x0000003405047221 */ /* 0x000fe20000010000 */
[----:B------:R-:W-:-:S04]  /*8810*/  UIADD3 UR24, UP0, UPT, UR24, -0x2000, URZ ;  /* 0xffffe00018187890 */ /* 0x000fc8000ff1e0ff */
[----:B------:R-:W-:Y:S01]  /*8820*/  MOV R5, UR8 ;  /* 0x0000000800057c02 */ /* 0x000fe20008000f00 */
[----:B------:R-:W-:Y:S01]  /*8830*/  UIADD3.X UR23, UPT, UPT, UR23, -0x1, URZ, UP0, !UPT ;  /* 0xffffffff17177890 */ /* 0x000fe200087fe4ff */
[----:B---3--:R-:W-:Y:S01]  /*8840*/  @!P1 FMUL.FTZ R47, R47, R10 ;  /* 0x0000000a2f2f9220 */ /* 0x008fe20000410000 */
[----:B------:R-:W-:Y:S01]  /*8850*/  STS.128 [R26], R56 ;  /* 0x000000381a007388 */ /* 0x000fe20000000c00 */
[----:B------:R-:W-:-:S03]  /*8860*/  UISETP.GT.AND UP0, UPT, UR14, 0x1, UPT ;  /* 0x000000010e00788c */ /* 0x000fc6000bf04270 */
[----:B------:R0:W-:Y:S01]  /*8870*/  STS.128 [R26+0x10], R52 ;  /* 0x000010341a007388 */ /* 0x0001e20000000c00 */
[----:B------:R-:W-:-:S03]  /*8880*/  UMOV UR14, UR18 ;  /* 0x00000012000e7c82 */ /* 0x000fc60008000000 */
        /* <DEDUP_REMOVED lines=26> */
.L_x_2289:
        /* <DEDUP_REMOVED lines=45> */
.L_x_2371:
[----:B------:R-:W-:Y:S05]  /*8d00*/  BSYNC.RECONVERGENT B0 ;  /* 0x0000000000007941 */ /* 0x000fea0003800200 */
.L_x_2370:
        /* <DEDUP_REMOVED lines=43> */
.L_x_2373:
[----:B------:R-:W-:Y:S05]  /*8fc0*/  BSYNC.RECONVERGENT B0 ;  /* 0x0000000000007941 */ /* 0x000fea0003800200 */
.L_x_2372:
        /* <DEDUP_REMOVED lines=15> */
.L_x_2375:
        /* <DEDUP_REMOVED lines=30> */
.L_x_2374:
[----:B------:R-:W-:Y:S05]  /*92a0*/  EXIT ;  /* 0x000000000000794d */ /* 0x000fea0003800000 */
.L_x_2328:
[----:B------:R-:W-:Y:S01]  /*92b0*/  MOV R142, R135 ;  /* 0x00000087008e7202 */ /* 0x000fe20000000f00 */
[----:B------:R-:W-:Y:S01]  /*92c0*/  HFMA2 R137, -RZ, RZ, 0, 5.9604644775390625e-08 ;  /* 0x00000001ff897431 */ /* 0x000fe200000001ff */
[----:B------:R-:W-:Y:S02]  /*92d0*/  MOV R144, RZ ;  /* 0x000000ff00907202 */ /* 0x000fe40000000f00 */
[----:B------:R-:W-:-:S07]  /*92e0*/  MOV R149, 0xffffffff ;  /* 0xffffffff00957802 */ /* 0x000fce0000000f00 */
[----:B---3-5:R-:W-:Y:S05]  /*92f0*/  WARPSYNC.COLLECTIVE R149, `(.L_x_2376) ;  /* 0x0000000095087348 */ /* 0x028fea0003c00000 */
[----:B------:R0:W1:Y:S02]  /*9300*/  SHFL.UP P6, R119, R142, R137, R144 ;  /* 0x040000898e777389 */ /* 0x00006400000c0090 */
[----:B01-3-5:R-:W-:Y:S05]  /*9310*/  ENDCOLLECTIVE ;  /* 0x000000000000791b */ /* 0x02bfea0003800000 */
.L_x_2376:
[----:B------:R-:W-:Y:S02]  /*9320*/  MOV R142, R136 ;  /* 0x00000088008e7202 */ /* 0x000fe40000000f00 */
[----:B------:R-:W-:-:S07]  /*9330*/  MOV R118, R119 ;  /* 0x0000007700767202 */ /* 0x000fce0000000f00 */
[----:B------:R-:W-:Y:S05]  /*9340*/  WARPSYNC.COLLECTIVE R149, `(.L_x_2377) ;  /* 0x0000000095087348 */ /* 0x000fea0003c00000 */
[----:B------:R0:W1:Y:S02]  /*9350*/  SHFL.UP P6, R119, R142, R137, R144 ;  /* 0x040000898e777389 */ /* 0x00006400000c0090 */
[----:B01----:R-:W-:Y:S05]  /*9360*/  ENDCOLLECTIVE ;  /* 0x000000000000791b */ /* 0x003fea0003800000 */
.L_x_2377:
        /* <DEDUP_REMOVED lines=8> */
.L_x_2378:
[----:B------:R-:W-:Y:S02]  /*93f0*/  MOV R142, R138 ;  /* 0x0000008a008e7202 */ /* 0x000fe40000000f00 */
[----:B------:R-:W-:-:S07]  /*9400*/  MOV R118, R119 ;  /* 0x0000007700767202 */ /* 0x000fce0000000f00 */
[----:B------:R-:W-:Y:S05]  /*9410*/  WARPSYNC.COLLECTIVE R149, `(.L_x_2379) ;  /* 0x0000000095087348 */ /* 0x000fea0003c00000 */
[----:B------:R0:W1:Y:S02]  /*9420*/  SHFL.UP P6, R119, R142, R137, R144 ;  /* 0x040000898e777389 */ /* 0x00006400000c0090 */
[----:B01----:R-:W-:Y:S05]  /*9430*/  ENDCOLLECTIVE ;  /* 0x000000000000791b */ /* 0x003fea0003800000 */
.L_x_2379:
        /* <DEDUP_REMOVED lines=8> */
.L_x_2380:
[----:B------:R-:W-:Y:S02]  /*94c0*/  MOV R142, R140 ;  /* 0x0000008c008e7202 */ /* 0x000fe40000000f00 */
[----:B------:R-:W-:-:S07]  /*94d0*/  MOV R118, R119 ;  /* 0x0000007700767202 */ /* 0x000fce0000000f00 */
[----:B------:R-:W-:Y:S05]  /*94e0*/  WARPSYNC.COLLECTIVE R149, `(.L_x_2381) ;  /* 0x0000000095087348 */ /* 0x000fea0003c00000 */
[----:B------:R0:W1:Y:S02]  /*94f0*/  SHFL.UP P6, R119, R142, R137, R144 ;  /* 0x040000898e777389 */ /* 0x00006400000c0090 */
[----:B01----:R-:W-:Y:S05]  /*9500*/  ENDCOLLECTIVE ;  /* 0x000000000000791b */ /* 0x003fea0003800000 */
.L_x_2381:
        /* <DEDUP_REMOVED lines=8> */
.L_x_2382:
[----:B------:R-:W-:Y:S02]  /*9590*/  MOV R142, R136 ;  /* 0x00000088008e7202 */ /* 0x000fe40000000f00 */
[----:B------:R-:W-:-:S07]  /*95a0*/  MOV R118, R119 ;  /* 0x0000007700767202 */ /* 0x000fce0000000f00 */
[----:B------:R-:W-:Y:S05]  /*95b0*/  WARPSYNC.COLLECTIVE R149, `(.L_x_2383) ;  /* 0x0000000095087348 */ /* 0x000fea0003c00000 */
[----:B------:R0:W1:Y:S02]  /*95c0*/  SHFL.UP P6, R119, R142, R137, R144 ;  /* 0x040000898e777389 */ /* 0x00006400000c0090 */
[----:B01----:R-:W-:Y:S05]  /*95d0*/  ENDCOLLECTIVE ;  /* 0x000000000000791b */ /* 0x003fea0003800000 */
.L_x_2383:
        /* <DEDUP_REMOVED lines=8> */
.L_x_2384:
[----:B------:R-:W-:Y:S02]  /*9660*/  MOV R142, R118 ;  /* 0x00000076008e7202 */ /* 0x000fe40000000f00 */
[----:B------:R-:W-:-:S07]  /*9670*/  MOV R138, R119 ;  /* 0x00000077008a7202 */ /* 0x000fce0000000f00 */
[----:B------:R-:W-:Y:S05]  /*9680*/  WARPSYNC.COLLECTIVE R149, `(.L_x_2385) ;  /* 0x0000000095087348 */ /* 0x000fea0003c00000 */
[----:B------:R0:W1:Y:S02]  /*9690*/  SHFL.UP P6, R119, R142, R137, R144 ;  /* 0x040000898e777389 */ /* 0x00006400000c0090 */
[----:B01----:R-:W-:Y:S05]  /*96a0*/  ENDCOLLECTIVE ;  /* 0x000000000000791b */ /* 0x003fea0003800000 */
.L_x_2385:
[----:B------:R-:W-:Y:S05]  /*96b0*/  BRA `(.L_x_2386) ;  /* 0xffffffbc00207947 */ /* 0x000fea000383ffff */
.L_x_2329:
        /* <DEDUP_REMOVED lines=8> */
.L_x_2388:
[----:B------:R-:W-:Y:S05]  /*9740*/  BSYNC B0 ;  /* 0x0000000000007941 */ /* 0x000fea0003800000 */
.L_x_2387:
[----:B------:R-:W-:Y:S05]  /*9750*/  BRA `(.L_x_2389) ;  /* 0xffffffbc00107947 */ /* 0x000fea000383ffff */
.L_x_2330:
        /* <DEDUP_REMOVED lines=8> */
.L_x_2391:
[----:B------:R-:W-:Y:S05]  /*97e0*/  BSYNC B0 ;  /* 0x0000000000007941 */ /* 0x000fea0003800000 */
.L_x_2390:
[----:B------:R-:W-:Y:S05]  /*97f0*/  BRA `(.L_x_2392) ;  /* 0xffffffb800f07947 */ /* 0x000fea000383ffff */
.L_x_2331:
        /* <DEDUP_REMOVED lines=8> */
.L_x_2394:
[----:B------:R-:W-:Y:S05]  /*9880*/  BSYNC B0 ;  /* 0x0000000000007941 */ /* 0x000fea0003800000 */
.L_x_2393:
        /* <DEDUP_REMOVED lines=9> */
.L_x_2395:
[----:B------:R-:W-:Y:S02]  /*9920*/  MOV R118, 0x1f ;  /* 0x0000001f00767802 */ /* 0x000fe40000000f00 */
[----:B------:R-:W-:Y:S01]  /*9930*/  MOV R136, R119 ;  /* 0x0000007700887202 */ /* 0x000fe20000000f00 */
[----:B------:R-:W-:-:S07]  /*9940*/  HFMA2 R119, -RZ, RZ, 0, 0 ;  /* 0x00000000ff777431 */ /* 0x000fce00000001ff */
[----:B------:R-:W-:Y:S05]  /*9950*/  WARPSYNC.COLLECTIVE R149, `(.L_x_2396) ;  /* 0x0000000095087348 */ /* 0x000fea0003c00000 */
[----:B------:R0:W1:Y:S02]  /*9960*/  SHFL.IDX P2, R150, R148, R119, R118 ;  /* 0x0000007794967389 */ /* 0x0000640000040076 */
[----:B01----:R-:W-:Y:S05]  /*9970*/  ENDCOLLECTIVE ;  /* 0x000000000000791b */ /* 0x003fea0003800000 */
.L_x_2396:
[----:B------:R-:W-:Y:S02]  /*9980*/  MOV R148, R111 ;  /* 0x0000006f00947202 */ /* 0x000fe40000000f00 */
[----:B------:R-:W-:-:S07]  /*9990*/  MOV R110, R150 ;  /* 0x00000096006e7202 */ /* 0x000fce0000000f00 */
[----:B------:R-:W-:Y:S05]  /*99a0*/  WARPSYNC.COLLECTIVE R149, `(.L_x_2397) ;  /* 0x0000000095087348 */ /* 0x000fea0003c00000 */
[----:B------:R0:W1:Y:S02]  /*99b0*/  SHFL.IDX P2, R150, R148, R119, R118 ;  /* 0x0000007794967389 */ /* 0x0000640000040076 */
[----:B01----:R-:W-:Y:S05]  /*99c0*/  ENDCOLLECTIVE ;  /* 0x000000000000791b */ /* 0x003fea0003800000 */
.L_x_2397:
[----:B------:R-:W-:Y:S01]  /*99d0*/  MOV R111, R150 ;  /* 0x00000096006f7202 */ /* 0x000fe20000000f00 */
[----:B------:R-:W-:Y:S06]  /*99e0*/  BRA `(.L_x_2398) ;  /* 0xffffffb8008c7947 */ /* 0x000fec000383ffff */
.L_x_2333:
[----:B------:R-:W-:Y:S01]  /*99f0*/  MOV R165, R163 ;  /* 0x000000a300a57202 */ /* 0x000fe20000000f00 */
[----:B------:R-:W-:Y:S01]  /*9a00*/  HFMA2 R150, -RZ, RZ, 0, 5.9604644775390625e-08 ;  /* 0x00000001ff967431 */ /* 0x000fe200000001ff */
[----:B------:R-:W-:Y:S02]  /*9a10*/  MOV R118, 0x1f ;  /* 0x0000001f00767802 */ /* 0x000fe40000000f00 */
[----:B------:R-:W-:-:S07]  /*9a20*/  MOV R149, 0xffffffff ;  /* 0xffffffff00957802 */ /* 0x000fce0000000f00 */
[----:B------:R-:W-:Y:S05]  /*9a30*/  WARPSYNC.COLLECTIVE R149, `(.L_x_2399) ;  /* 0x0000000095087348 */ /* 0x000fea0003c00000 */
[----:B------:R0:W1:Y:S02]  /*9a40*/  SHFL.DOWN P2, R148, R165, R150, R118 ;  /* 0x08000096a5947389 */ /* 0x0000640000040076 */
[----:B01----:R-:W-:Y:S05]  /*9a50*/  ENDCOLLECTIVE ;  /* 0x000000000000791b */ /* 0x003fea0003800000 */
.L_x_2399:
[----:B------:R-:W-:Y:S02]  /*9a60*/  MOV R165, R119 ;  /* 0x0000007700a57202 */ /* 0x000fe40000000f00 */
[----:B------:R-:W-:-:S07]  /*9a70*/  MOV R164, R148 ;  /* 0x0000009400a47202 */ /* 0x000fce0000000f00 */
[----:B------:R-:W-:Y:S05]  /*9a80*/  WARPSYNC.COLLECTIVE R149, `(.L_x_2400) ;  /* 0x0000000095087348 */ /* 0x000fea0003c00000 */
[----:B------:R0:W1:Y:S02]  /*9a90*/  SHFL.DOWN P2, R148, R165, R150, R118 ;  /* 0x08000096a5947389 */ /* 0x0000640000040076 */
[----:B01----:R-:W-:Y:S05]  /*9aa0*/  ENDCOLLECTIVE ;  /* 0x000000000000791b */ /* 0x003fea0003800000 */
.L_x_2400:
        /* <DEDUP_REMOVED lines=19> */
.L_x_2401:
[----:B------:R-:W-:Y:S02]  /*9be0*/  MOV R165, R164 ;  /* 0x000000a400a57202 */ /* 0x000fe40000000f00 */
[----:B------:R-:W-:-:S07]  /*9bf0*/  MOV R119, R148 ;  /* 0x0000009400777202 */ /* 0x000fce0000000f00 */
[----:B------:R-:W-:Y:S05]  /*9c00*/  WARPSYNC.COLLECTIVE R149, `(.L_x_2402) ;  /* 0x0000000095087348 */ /* 0x000fea0003c00000 */
[----:B------:R0:W1:Y:S02]  /*9c10*/  SHFL.DOWN P2, R148, R165, R150, R118 ;  /* 0x08000096a5947389 */ /* 0x0000640000040076 */
[----:B01----:R-:W-:Y:S05]  /*9c20*/  ENDCOLLECTIVE ;  /* 0x000000000000791b */ /* 0x003fea0003800000 */
.L_x_2402:
        /* <DEDUP_REMOVED lines=11> */
.L_x_2403:
[----:B------:R-:W-:Y:S02]  /*9ce0*/  MOV R165, R164 ;  /* 0x000000a400a57202 */ /* 0x000fe40000000f00 */
[----:B------:R-:W-:-:S07]  /*9cf0*/  MOV R119, R148 ;  /* 0x0000009400777202 */ /* 0x000fce0000000f00 */
[----:B------:R-:W-:Y:S05]  /*9d00*/  WARPSYNC.COLLECTIVE R149, `(.L_x_2404) ;  /* 0x0000000095087348 */ /* 0x000fea0003c00000 */
[----:B------:R0:W1:Y:S02]  /*9d10*/  SHFL.DOWN P2, R148, R165, R150, R118 ;  /* 0x08000096a5947389 */ /* 0x0000640000040076 */
[----:B01----:R-:W-:Y:S05]  /*9d20*/  ENDCOLLECTIVE ;  /* 0x000000000000791b */ /* 0x003fea0003800000 */
.L_x_2404:
        /* <DEDUP_REMOVED lines=11> */
.L_x_2405:
[----:B------:R-:W-:Y:S02]  /*9de0*/  MOV R165, R164 ;  /* 0x000000a400a57202 */ /* 0x000fe40000000f00 */
[----:B------:R-:W-:-:S07]  /*9df0*/  MOV R119, R148 ;  /* 0x0000009400777202 */ /* 0x000fce0000000f00 */
[----:B------:R-:W-:Y:S05]  /*9e00*/  WARPSYNC.COLLECTIVE R149, `(.L_x_2406) ;  /* 0x0000000095087348 */ /* 0x000fea0003c00000 */
[----:B------:R0:W1:Y:S02]  /*9e10*/  SHFL.DOWN P2, R148, R165, R150, R118 ;  /* 0x08000096a5947389 */ /* 0x0000640000040076 */
[----:B01----:R-:W-:Y:S05]  /*9e20*/  ENDCOLLECTIVE ;  /* 0x000000000000791b */ /* 0x003fea0003800000 */
.L_x_2406:
        /* <DEDUP_REMOVED lines=11> */
.L_x_2407:
[----:B------:R-:W-:Y:S02]  /*9ee0*/  MOV R165, R164 ;  /* 0x000000a400a57202 */ /* 0x000fe40000000f00 */
[----:B------:R-:W-:-:S07]  /*9ef0*/  MOV R119, R148 ;  /* 0x0000009400777202 */ /* 0x000fce0000000f00 */
[----:B------:R-:W-:Y:S05]  /*9f00*/  WARPSYNC.COLLECTIVE R149, `(.L_x_2408) ;  /* 0x0000000095087348 */ /* 0x000fea0003c00000 */
[----:B------:R0:W1:Y:S02]  /*9f10*/  SHFL.DOWN P2, R148, R165, R150, R118 ;  /* 0x08000096a5947389 */ /* 0x0000640000040076 */
[----:B01----:R-:W-:Y:S05]  /*9f20*/  ENDCOLLECTIVE ;  /* 0x000000000000791b */ /* 0x003fea0003800000 */
.L_x_2408:
        /* <DEDUP_REMOVED lines=11> */
.L_x_2409:
[----:B------:R-:W-:Y:S02]  /*9fe0*/  MOV R148, R164 ;  /* 0x000000a400947202 */ /* 0x000fe40000000f00 */
[----:B------:R-:W-:-:S07]  /*9ff0*/  MOV R165, R150 ;  /* 0x0000009600a57202 */ /* 0x000fce0000000f00 */
[----:B------:R-:W-:Y:S05]  /*a000*/  WARPSYNC.COLLECTIVE R149, `(.L_x_2410) ;  /* 0x0000000095087348 */ /* 0x000fea0003c00000 */
[----:B------:R0:W1:Y:S02]  /*a010*/  SHFL.IDX P2, R150, R148, R119, R118 ;  /* 0x0000007794967389 */ /* 0x0000640000040076 */
[----:B01----:R-:W-:Y:S05]  /*a020*/  ENDCOLLECTIVE ;  /* 0x000000000000791b */ /* 0x003fea0003800000 */
.L_x_2410:
        /* <DEDUP_REMOVED lines=12> */
.L_x_2411:
[----:B------:R-:W-:Y:S02]  /*a0f0*/  MOV R165, R164 ;  /* 0x000000a400a57202 */ /* 0x000fe40000000f00 */
[----:B------:R-:W-:-:S07]  /*a100*/  MOV R163, R148 ;  /* 0x0000009400a37202 */ /* 0x000fce0000000f00 */
[----:B------:R-:W-:Y:S05]  /*a110*/  WARPSYNC.COLLECTIVE R149, `(.L_x_2412) ;  /* 0x0000000095087348 */ /* 0x000fea0003c00000 */
[----:B------:R0:W1:Y:S02]  /*a120*/  SHFL.DOWN P2, R148, R165, R150, R118 ;  /* 0x08000096a5947389 */ /* 0x0000640000040076 */
[----:B01----:R-:W-:Y:S05]  /*a130*/  ENDCOLLECTIVE ;  /* 0x000000000000791b */ /* 0x003fea0003800000 */
.L_x_2412:
[----:B------:R-:W-:Y:S02]  /*a140*/  MOV R164, R148 ;  /* 0x0000009400a47202 */ /* 0x000fe40000000f00 */
[----:B------:R-:W-:-:S07]  /*a150*/  MOV R148, R110 ;  /* 0x0000006e00947202 */ /* 0x000fce0000000f00 */
[----:B------:R-:W-:Y:S05]  /*a160*/  WARPSYNC.COLLECTIVE R149, `(.L_x_2413) ;  /* 0x0000000095087348 */ /* 0x000fea0003c00000 */
[----:B------:R0:W1:Y:S02]  /*a170*/  SHFL.IDX P2, R150, R148, R119, R118 ;  /* 0x0000007794967389 */ /* 0x0000640000040076 */
[----:B01----:R-:W-:Y:S05]  /*a180*/  ENDCOLLECTIVE ;  /* 0x000000000000791b */ /* 0x003fea0003800000 */
.L_x_2413:
[----:B------:R-:W-:Y:S02]  /*a190*/  MOV R148, R111 ;  /* 0x0000006f00947202 */ /* 0x000fe40000000f00 */
[----:B------:R-:W-:-:S07]  /*a1a0*/  MOV R110, R150 ;  /* 0x00000096006e7202 */ /* 0x000fce0000000f00 */
[----:B------:R-:W-:Y:S05]  /*a1b0*/  WARPSYNC.COLLECTIVE R149, `(.L_x_2414) ;  /* 0x0000000095087348 */ /* 0x000fea0003c00000 */
[----:B------:R0:W1:Y:S02]  /*a1c0*/  SHFL.IDX P2, R150, R148, R119, R118 ;  /* 0x0000007794967389 */ /* 0x0000640000040076 */
[----:B01----:R-:W-:Y:S05]  /*a1d0*/  ENDCOLLECTIVE ;  /* 0x000000000000791b */ /* 0x003fea0003800000 */
.L_x_2414:
[----:B------:R-:W-:Y:S02]  /*a1e0*/  MOV R111, R150 ;  /* 0x00000096006f7202 */ /* 0x000fe40000000f00 */
[----:B------:R-:W-:Y:S01]  /*a1f0*/  ISETP.NE.AND P2, PT, R92, 0x1f, PT ;  /* 0x0000001f5c00780c */ /* 0x000fe20003f45270 */
[----:B------:R-:W-:-:S12]  /*a200*/  BRA `(.L_x_2415) ;  /* 0xffffffbc00287947 */ /* 0x000fd8000383ffff */
.L_x_2416:
        /* <DEDUP_REMOVED lines=15> */
.L_x_10432:


//--------------------- .text._Z25selective_scan_bwd_kernelI32Selective_Scan_bwd_kernel_traitsILi128ELi16ELb1ELb1ELb0ELb0ELb0EffEEv12SSMParamsBwd --------------------------
	.section	.text._Z25selective_scan_bwd_kernelI32Selective_Scan_bwd_kernel_traitsILi128ELi16ELb1ELb1ELb0ELb0ELb0EffEEv12SSMParamsBwd,"ax",@progbits
	.align	128
        .global         _Z25selective_scan_bwd_kernelI32Selective_Scan_bwd_kernel_traitsILi128ELi16ELb1ELb1ELb0ELb0ELb0EffEEv12SSMParamsBwd
        .type           _Z25selective_scan_bwd_kernelI32Selective_Scan_bwd_kernel_traitsILi128ELi16ELb1ELb1ELb0ELb0ELb0EffEEv12SSMParamsBwd,@function
        .size           _Z25selective_scan_bwd_kernelI32Selective_Scan_bwd_kernel_traitsILi128ELi16ELb1ELb1ELb0ELb0ELb0EffEEv12SSMParamsBwd,(.L_x_10433 - _Z25selective_scan_bwd_kernelI32Selective_Scan_bwd_kernel_traitsILi128ELi16ELb1ELb1ELb0ELb0ELb0EffEEv12SSMParamsBwd)
        .other          _Z25selective_scan_bwd_kernelI32Selective_Scan_bwd_kernel_traitsILi128ELi16ELb1ELb1ELb0ELb0ELb0EffEEv12SSMParamsBwd,@"STO_CUDA_ENTRY STV_DEFAULT"
_Z25selective_scan_bwd_kernelI32Selective_Scan_bwd_kernel_traitsILi128ELi16ELb1ELb1ELb0ELb0ELb0EffEEv12SSMParamsBwd:
.text._Z25selective_scan_bwd_kernelI32Selective_Scan_bwd_kernel_traitsILi128ELi16ELb1ELb1ELb0ELb0ELb0EffEEv12SSMParamsBwd:
        /* <DEDUP_REMOVED lines=68> */
[----:B-1----:R-:W-:Y:S02]  /*0440*/  UIMAD.WIDE.U32 UR20, UR10, UR6, URZ ;  /* 0x000000060a1472a5 */ /* 0x002fe4000f8e00ff */
[----:B--2---:R-:W-:Y:S01]  /*0450*/  UISETP.NE.U32.AND UP0, UPT, UR28, URZ, UPT ;  /* 0x000000ff1c00728c */ /* 0x004fe2000bf05070 */
[----:B------:R-:W-:Y:S01]  /*0460*/  UMOV UR9, UR5 ;  /* 0x0000000500097c82 */ /* 0x000fe20008000000 */
[----:B------:R-:W-:-:S02]  /*0470*/  UIMAD UR21, UR10, UR7, UR21 ;  /* 0x000000070a1572a4 */ /* 0x000fc4000f8e0215 */
[----:B------:R-:W-:Y:S02]  /*0480*/  UIADD3 UR17, UPT, UPT, -UR9, URZ, URZ ;  /* 0x000000ff09117290 */ /* 0x000fe4000fffe1ff */
[----:B------:R-:W-:Y:S02]  /*0490*/  UISETP.NE.AND.EX UP0, UPT, UR29, URZ, UPT, UP0 ;  /* 0x000000ff1d00728c */ /* 0x000fe4000bf05300 */
[----:B------:R-:W-:Y:S01]  /*04a0*/  UIMAD UR17, UR32, UR17, UR24 ;  /* 0x00000011201172a4 */ /* 0x000fe2000f8e0218 */
[----:B------:R-:W1:Y:S03]  /*04b0*/  LDCU.64 UR6, c[0x0][0x528] ;  /* 0x0000a500ff0677ac */ /* 0x000e660008000a00 */
[----:B------:R-:W-:Y:S02]  /*04c0*/  UISETP.GT.U32.AND UP2, UPT, UR32, UR17, UPT ;  /* 0x000000112000728c */ /* 0x000fe4000bf44070 */
[----:B----4-:R-:W-:Y:S01]  /*04d0*/  UIMAD.WIDE.U32 UR4, UR10, UR18, URZ ;  /* 0x000000120a0472a5 */ /* 0x010fe2000f8e00ff */
[----:B------:R-:W2:Y:S03]  /*04e0*/  LDCU.64 UR28, c[0x0][0x3c8] ;  /* 0x00007900ff1c77ac */ /* 0x000ea60008000a00 */
[----:B------:R-:W-:Y:S01]  /*04f0*/  UIMAD UR5, UR10, UR19, UR5 ;  /* 0x000000130a0572a4 */ /* 0x000fe2000f8e0205 */
[----:B------:R-:W3:Y:S04]  /*0500*/  @UP0 LDCU UR24, c[0x0][0x384] ;  /* 0x00007080ff1807ac */ /* 0x000ee80008000800 */
[----:B------:R-:W-:-:S02]  /*0510*/  @!UP2 UIADD3 UR17, UPT, UPT, UR17, -UR32, URZ ;  /* 0x800000201111a290 */ /* 0x000fc4000fffe0ff */
[----:B------:R-:W-:Y:S02]  /*0520*/  @!UP2 UIADD3 UR9, UPT, UPT, UR9, 0x1, URZ ;  /* 0x000000010909a890 */ /* 0x000fe4000fffe0ff */
[----:B------:R-:W-:Y:S02]  /*0530*/  UISETP.GE.U32.AND UP1, UPT, UR17, UR32, UPT ;  /* 0x000000201100728c */ /* 0x000fe4000bf26070 */
[----:B------:R-:W-:Y:S02]  /*0540*/  ULOP3.LUT UR17, UR8, UR25, URZ, 0x3c, !UPT ;  /* 0x0000001908117292 */ /* 0x000fe4000f8e3cff */
[----:B------:R-:W-:Y:S02]  /*0550*/  UIMAD.WIDE.U32 UR18, UR8, UR30, UR4 ;  /* 0x0000001e081272a5 */ /* 0x000fe4000f8e0004 */
[----:B------:R-:W-:Y:S02]  /*0560*/  UISETP.GE.AND UP2, UPT, UR17, URZ, UPT ;  /* 0x000000ff1100728c */ /* 0x000fe4000bf46270 */
[----:B------:R-:W-:Y:S01]  /*0570*/  UIMAD UR22, UR8, UR31, UR19 ;  /* 0x0000001f081672a4 */ /* 0x000fe2000f8e0213 */
[----:B------:R-:W4:Y:S02]  /*0580*/  LDCU.64 UR4, c[0x0][0x448] ;  /* 0x00008900ff0477ac */ /* 0x000f240008000a00 */
[----:B------:R-:W-:-:S02]  /*0590*/  @UP1 UIADD3 UR9, UPT, UPT, UR9, 0x1, URZ ;  /* 0x0000000109091890 */ /* 0x000fc4000fffe0ff */
[----:B------:R-:W-:-:S04]  /*05a0*/  UISETP.NE.AND UP1, UPT, UR25, URZ, UPT ;  /* 0x000000ff1900728c */ /* 0x000fc8000bf25270 */
[----:B------:R-:W-:Y:S02]  /*05b0*/  @!UP2 UIADD3 UR9, UPT, UPT, -UR9, URZ, URZ ;  /* 0x000000ff0909a290 */ /* 0x000fe4000fffe1ff */
[----:B------:R-:W-:Y:S01]  /*05c0*/  UIADD3 UR19, UP2, UPT, UR16, UR18, URZ ;  /* 0x0000001210137290 */ /* 0x000fe2000ff5e0ff */
[----:B------:R-:W5:Y:S03]  /*05d0*/  @UP0 LDCU.64 UR30, c[0x0][0x480] ;  /* 0x00009000ff1e07ac */ /* 0x000f660008000a00 */
[----:B------:R-:W-:Y:S02]  /*05e0*/  UIADD3.X UR22, UPT, UPT, UR11, UR22, URZ, UP2, !UPT ;  /* 0x000000160b167290 */ /* 0x000fe400097fe4ff */
[----:B------:R-:W-:Y:S02]  /*05f0*/  @!UP1 ULOP3.LUT UR9, URZ, UR25, URZ, 0x33, !UPT ;  /* 0x00000019ff099292 */ /* 0x000fe4000f8e33ff */
[----:B-1----:R-:W-:-:S02]  /*0600*/  ULEA UR18, UP1, UR19, UR6, 0x2 ;  /* 0x0000000613127291 */ /* 0x002fc4000f8210ff */
[----:B------:R-:W-:Y:S01]  /*0610*/  USHF.R.S32.HI UR6, URZ, 0x1f, UR9 ;  /* 0x0000001fff067899 */ /* 0x000fe20008011409 */
[----:B------:R-:W1:Y:S03]  /*0620*/  @UP0 LDCU UR25, c[0x0][0x38c] ;  /* 0x00007180ff1907ac */ /* 0x000e660008000800 */
[----:B--2---:R-:W-:Y:S02]  /*0630*/  UIMAD UR6, UR6, UR28, URZ ;  /* 0x0000001c060672a4 */ /* 0x004fe4000f8e02ff */
[----:B------:R-:W-:Y:S02]  /*0640*/  UIMAD.WIDE.U32 UR20, UR9, UR28, UR20 ;  /* 0x0000001c091472a5 */ /* 0x000fe4000f8e0014 */
[----:B------:R-:W-:Y:S02]  /*0650*/  UIMAD UR17, UR9, UR29, UR6 ;  /* 0x0000001d091172a4 */ /* 0x000fe4000f8e0206 */
[----:B---3--:R-:W-:-:S02]  /*0660*/  @UP0 UIMAD UR10, UR10, UR24, UR8 ;  /* 0x000000180a0a02a4 */ /* 0x008fc4000f8e0208 */
[----:B------:R-:W-:Y:S02]  /*0670*/  ULEA.HI.X UR22, UR19, UR7, UR22, 0x2, UP1 ;  /* 0x0000000713167291 */ /* 0x000fe400088f1416 */
[----:B------:R-:W-:Y:S02]  /*0680*/  UIADD3 UR16, UP1, UPT, UR16, UR20, URZ ;  /* 0x0000001410107290 */ /* 0x000fe4000ff3e0ff */
[----:B------:R-:W-:Y:S02]  /*0690*/  UIADD3 UR19, UPT, UPT, UR21, UR17, URZ ;  /* 0x0000001115137290 */ /* 0x000fe4000fffe0ff */
[----:B------:R-:W-:Y:S02]  /*06a0*/  @UP0 UIMAD UR10, UR10, UR23, URZ ;  /* 0x000000170a0a02a4 */ /* 0x000fe4000f8e02ff */
[----:B----4-:R-:W-:Y:S02]  /*06b0*/  ULEA UR17, UP2, UR16, UR4, 0x2 ;  /* 0x0000000410117291 */ /* 0x010fe4000f8410ff */
[----:B------:R-:W-:-:S02]  /*06c0*/  UIADD3.X UR19, UPT, UPT, UR11, UR19, URZ, UP1, !UPT ;  /* 0x000000130b137290 */ /* 0x000fc40008ffe4ff */
[----:B-1----:R-:W-:Y:S02]  /*06d0*/  @UP0 UIMAD UR10, UR10, UR25, URZ ;  /* 0x000000190a0a02a4 */ /* 0x002fe4000f8e02ff */
[----:B------:R-:W-:Y:S01]  /*06e0*/  ULEA.HI.X UR19, UR16, UR5, UR19, 0x2, UP2 ;  /* 0x0000000510137291 */ /* 0x000fe200090f1413 */
[----:B------:R-:W-:Y:S02]  /*06f0*/  UMOV UR4, URZ ;  /* 0x000000ff00047c82 */ /* 0x000fe40008000000 */
[----:B------:R-:W-:Y:S01]  /*0700*/  UMOV UR5, URZ ;  /* 0x000000ff00057c82 */ /* 0x000fe20008000000 */
[----:B-----5:R-:W-:Y:S02]  /*0710*/  @UP0 UIMAD.WIDE UR4, UR10, 0x8, UR30 ;  /* 0x000000080a0408a5 */ /* 0x020fe4000f8e021e */
        /* <DEDUP_REMOVED lines=9> */
[----:B------:R-:W-:Y:S01]  /*07b0*/  UMOV UR11, UR12 ;  /* 0x0000000c000b7c82 */ /* 0x000fe20008000000 */
[----:B------:R2:W-:Y:S01]  /*07c0*/  STL [R1+0x48], RZ ;  /* 0x000048ff01007387 */ /* 0x0005e20000100800 */
[----:B------:R-:W-:Y:S01]  /*07d0*/  UMOV UR12, UR13 ;  /* 0x0000000d000c7c82 */ /* 0x000fe20008000000 */
[----:B------:R-:W-:Y:S01]  /*07e0*/  UMOV UR13, UR14 ;  /* 0x0000000e000d7c82 */ /* 0x000fe20008000000 */
[----:B------:R-:W-:Y:S01]  /*07f0*/  UMOV UR14, UR18 ;  /* 0x00000012000e7c82 */ /* 0x000fe20008000000 */
[----:B------:R2:W-:Y:S01]  /*0800*/  STL [R1+0x4c], RZ ;  /* 0x00004cff01007387 */ /* 0x0005e20000100800 */
[----:B------:R-:W3:Y:S01]  /*0810*/  LDCU UR10, c[0x0][0x394] ;  /* 0x00007280ff0a77ac */ /* 0x000ee20008000800 */
[----:B------:R-:W-:Y:S01]  /*0820*/  UMOV UR18, UR22 ;  /* 0x0000001600127c82 */ /* 0x000fe20008000000 */
[----:B-1----:R-:W-:-:S03]  /*0830*/  ULEA UR8, UR16, UR8, 0x18 ;  /* 0x0000000810087291 */ /* 0x002fc6000f8ec0ff */
[----:B------:R-:W-:-:S03]  /*0840*/  UMOV UR16, UR19 ;  /* 0x0000001300107c82 */ /* 0x000fc60008000000 */
[----:B------:R-:W-:Y:S02]  /*0850*/  MOV R151, UR8 ;  /* 0x0000000800977c02 */ /* 0x000fe40008000f00 */
[C---:B0-----:R-:W-:Y:S02]  /*0860*/  SHF.L.U32 R2, R6.reuse, 0x2, RZ ;  /* 0x0000000206027819 */ /* 0x041fe400000006ff */
[----:B------:R-:W-:Y:S02]  /*0870*/  LOP3.LUT R0, R6, 0x1f, RZ, 0xc0, !PT ;  /* 0x0000001f06007812 */ /* 0x000fe400078ec0ff */
[----:B------:R-:W-:-:S04]  /*0880*/  LOP3.LUT R5, R2, 0xf80, RZ, 0xc0, !PT ;  /* 0x00000f8002057812 */ /* 0x000fc800078ec0ff */
[----:B--23--:R-:W-:-:S07]  /*0890*/  LOP3.LUT R7, R5, R0, RZ, 0xfc, !PT ;  /* 0x0000000005077212 */ /* 0x00cfce00078efcff */
.L_x_2464:
[----:B------:R-:W-:Y:S01]  /*08a0*/  BAR.SYNC.DEFER_BLOCKING 0x0 ;  /* 0x0000000000007b1d */ /* 0x000fe20000010000 */
[----:B0-----:R-:W-:Y:S02]  /*08b0*/  MOV R2, UR11 ;  /* 0x0000000b00027c02 */ /* 0x001fe40008000f00 */
[----:B------:R-:W-:-:S03]  /*08c0*/  MOV R3, UR12 ;  /* 0x0000000c00037c02 */ /* 0x000fc60008000f00 */
[----:B------:R-:W0:Y:S01]  /*08d0*/  S2R R24, SR_LANEID ;  /* 0x0000000000187919 */ /* 0x000e220000000000 */
[----:B------:R-:W-:Y:S01]  /*08e0*/  IMAD.WIDE.U32 R2, R7, 0x10, R2 ;  /* 0x0000001007027825 */ /* 0x000fe200078e0002 */
[----:B------:R-:W-:Y:S01]  /*08f0*/  LOP3.LUT R6, R6, 0x3e0, RZ, 0xc0, !PT ;  /* 0x000003e006067812 */ /* 0x000fe200078ec0ff */
[----:B------:R-:W1:Y:S01]  /*0900*/  LDCU UR8, c[0x0][0x38c] ;  /* 0x00007180ff0877ac */ /* 0x000e620008000800 */
[----:B------:R-:W2:Y:S04]  /*0910*/  LDL.LU R26, [R1+0x4c] ;  /* 0x00004c00011a7983 */ /* 0x000ea80000300800 */
[----:B------:R-:W3:Y:S04]  /*0920*/  LDG.E.128 R8, desc[UR26][R2.64] ;  /* 0x0000001a02087981 */ /* 0x000ee8000c1e1d00 */
[----:B------:R-:W4:Y:S04]  /*0930*/  LDG.E.128 R12, desc[UR26][R2.64+0x200] ;  /* 0x0002001a020c7981 */ /* 0x000f28000c1e1d00 */
[----:B------:R-:W5:Y:S04]  /*0940*/  LDG.E.128 R16, desc[UR26][R2.64+0x400] ;  /* 0x0004001a02107981 */ /* 0x000f68000c1e1d00 */
[----:B------:R1:W2:Y:S01]  /*0950*/  LDG.E.128 R20, desc[UR26][R2.64+0x600] ;  /* 0x0006001a02147981 */ /* 0x0002a2000c1e1d00 */
[----:B0-----:R-:W-:-:S02]  /*0960*/  IADD3 R4, PT, PT, R5, R24, RZ ;  /* 0x0000001805047210 */ /* 0x001fc40007ffe0ff */
[----:B------:R-:W-:Y:S02]  /*0970*/  IADD3 R6, PT, PT, R6, R24, RZ ;  /* 0x0000001806067210 */ /* 0x000fe40007ffe0ff */
[-C--:B------:R-:W-:Y:S02]  /*0980*/  LEA R117, R4, R151.reuse, 0x4 ;  /* 0x0000009704757211 */ /* 0x080fe400078e20ff */
[----:B------:R-:W-:Y:S02]  /*0990*/  LEA R116, R6, R151, 0x6 ;  /* 0x0000009706747211 */ /* 0x000fe400078e30ff */
[----:B------:R-:W-:Y:S02]  /*09a0*/  MOV R4, UR13 ;  /* 0x0000000d00047c02 */ /* 0x000fe40008000f00 */
[----:B------:R-:W-:-:S03]  /*09b0*/  MOV R5, UR15 ;  /* 0x0000000f00057c02 */ /* 0x000fc60008000f00 */
[----:B-1----:R-:W-:Y:S01]  /*09c0*/  IMAD.WIDE.U32 R2, R7, 0x10, R4 ;  /* 0x0000001007027825 */ /* 0x002fe200078e0004 */
[----:B---3--:R-:W-:Y:S04]  /*09d0*/  STS.128 [R117], R8 ;  /* 0x0000000875007388 */ /* 0x008fe80000000c00 */
[----:B----4-:R-:W-:Y:S04]  /*09e0*/  STS.128 [R117+0x200], R12 ;  /* 0x0002000c75007388 */ /* 0x010fe80000000c00 */
[----:B-----5:R-:W-:Y:S04]  /*09f0*/  STS.128 [R117+0x400], R16 ;  /* 0x0004001075007388 */ /* 0x020fe80000000c00 */
[----:B--2---:R-:W-:Y:S01]  /*0a00*/  STS.128 [R117+0x600], R20 ;  /* 0x0006001475007388 */ /* 0x004fe20000000c00 */
        /* <DEDUP_REMOVED lines=10> */
[----:B------:R-:W-:-:S02]  /*0ab0*/  MOV R24, UR14 ;  /* 0x0000000e00187c02 */ /* 0x000fc40008000f00 */
[----:B------:R-:W-:-:S03]  /*0ac0*/  MOV R25, UR18 ;  /* 0x0000001200197c02 */ /* 0x000fc60008000f00 */
[----:B------:R-:W-:Y:S01]  /*0ad0*/  IMAD.WIDE.U32 R24, R7, 0x10, R24 ;  /* 0x0000001007187825 */ /* 0x000fe200078e0018 */
[----:B--2---:R0:W-:Y:S04]  /*0ae0*/  STS.128 [R117], R28 ;  /* 0x0000001c75007388 */ /* 0x0041e80000000c00 */
[----:B---3--:R1:W-:Y:S04]  /*0af0*/  STS.128 [R117+0x200], R32 ;  /* 0x0002002075007388 */ /* 0x0083e80000000c00 */
[----:B----4-:R2:W-:Y:S04]  /*0b00*/  STS.128 [R117+0x400], R36 ;  /* 0x0004002475007388 */ /* 0x0105e80000000c00 */
[----:B-----5:R-:W-:Y:S01]  /*0b10*/  STS.128 [R117+0x600], R40 ;  /* 0x0006002875007388 */ /* 0x020fe20000000c00 */
[----:B------:R-:W-:-:S03]  /*0b20*/  NOP ;  /* 0x0000000000007918 */ /* 0x000fc60000000000 */
[----:B------:R-:W-:Y:S04]  /*0b30*/  LDS.128 R20, [R116] ;  /* 0x0000000074147984 */ /* 0x000fe80000000c00 */
[----:B------:R-:W-:Y:S04]  /*0b40*/  LDS.128 R16, [R116+0x10] ;  /* 0x0000100074107984 */ /* 0x000fe80000000c00 */
[----:B------:R-:W-:Y:S04]  /*0b50*/  LDS.128 R12, [R116+0x20] ;  /* 0x00002000740c7984 */ /* 0x000fe80000000c00 */
[----:B------:R-:W-:Y:S01]  /*0b60*/  LDS.128 R8, [R116+0x30] ;  /* 0x0000300074087984 */ /* 0x000fe20000000c00 */
[----:B------:R-:W-:Y:S06]  /*0b70*/  BAR.SYNC.DEFER_BLOCKING 0x0 ;  /* 0x0000000000007b1d */ /* 0x000fec0000010000 */
[----:B------:R-:W3:Y:S04]  /*0b80*/  LDG.E.128 R44, desc[UR26][R24.64] ;  /* 0x0000001a182c7981 */ /* 0x000ee8000c1e1d00 */
[----:B0-----:R-:W4:Y:S04]  /*0b90*/  LDG.E.128 R28, desc[UR26][R24.64+0x200] ;  /* 0x0002001a181c7981 */ /* 0x001f28000c1e1d00 */
[----:B-1----:R-:W5:Y:S04]  /*0ba0*/  LDG.E.128 R32, desc[UR26][R24.64+0x400] ;  /* 0x0004001a18207981 */ /* 0x002f68000c1e1d00 */
[----:B--2---:R-:W2:Y:S01]  /*0bb0*/  LDG.E.128 R36, desc[UR26][R24.64+0x600] ;  /* 0x0006001a18247981 */ /* 0x004ea2000c1e1d00 */
[----:B------:R-:W-:Y:S01]  /*0bc0*/  UISETP.GE.AND UP0, UPT, UR8, 0x1, UPT ;  /* 0x000000010800788c */ /* 0x000fe2000bf06270 */
[----:B------:R-:W-:-:S02]  /*0bd0*/  CS2R R58, SRZ ;  /* 0x00000000003a7805 */ /* 0x000fc4000001ff00 */
[----:B------:R-:W-:Y:S02]  /*0be0*/  CS2R R56, SRZ ;  /* 0x0000000000387805 */ /* 0x000fe4000001ff00 */
[----:B------:R-:W-:Y:S02]  /*0bf0*/  CS2R R54, SRZ ;  /* 0x0000000000367805 */ /* 0x000fe4000001ff00 */
[----:B------:R-:W-:Y:S02]  /*0c00*/  CS2R R52, SRZ ;  /* 0x0000000000347805 */ /* 0x000fe4000001ff00 */
[----:B------:R-:W-:Y:S02]  /*0c10*/  CS2R R50, SRZ ;  /* 0x0000000000327805 */ /* 0x000fe4000001ff00 */
[----:B------:R-:W-:Y:S01]  /*0c20*/  CS2R R48, SRZ ;  /* 0x0000000000307805 */ /* 0x000fe2000001ff00 */
[----:B---3--:R-:W-:Y:S04]  /*0c30*/  STS.128 [R117], R44 ;  /* 0x0000002c75007388 */ /* 0x008fe80000000c00 */
[----:B----4-:R-:W-:Y:S04]  /*0c40*/  STS.128 [R117+0x200], R28 ;  /* 0x0002001c75007388 */ /* 0x010fe80000000c00 */
[----:B-----5:R-:W-:Y:S04]  /*0c50*/  STS.128 [R117+0x400], R32 ;  /* 0x0004002075007388 */ /* 0x020fe80000000c00 */
[----:B--2---:R-:W-:Y:S01]  /*0c60*/  STS.128 [R117+0x600], R36 ;  /* 0x0006002475007388 */ /* 0x004fe20000000c00 */
        /* <DEDUP_REMOVED lines=44> */
[----:B------:R-:W1:Y:S01]  /*0f30*/  S2R R150, SR_TID.X ;  /* 0x0000000000967919 */ /* 0x000e620000002100 */
[----:B------:R-:W-:Y:S02]  /*0f40*/  HFMA2 R59, -RZ, RZ, 0, 0 ;  /* 0x00000000ff3b7431 */ /* 0x000fe400000001ff */
        /* <DEDUP_REMOVED lines=21> */
[----:B------:R-:W0:Y:S01]  /*10a0*/  S2UR UR24, SR_CgaCtaId ;  /* 0x00000000001879c3 */ /* 0x000e220000008800 */
[----:B--2---:R-:W-:-:S02]  /*10b0*/  UIMAD.WIDE.U32 UR22, UR8, UR28, URZ ;  /* 0x0000001c081672a5 */ /* 0x004fc4000f8e00ff */
[----:B------:R-:W-:Y:S02]  /*10c0*/  UIMAD UR19, UR8, UR25, UR21 ;  /* 0x00000019081372a4 */ /* 0x000fe4000f8e0215 */
[----:B------:R-:W-:Y:S01]  /*10d0*/  UIMAD UR25, UR8, UR29, UR23 ;  /* 0x0000001d081972a4 */ /* 0x000fe2000f8e0217 */
[----:B------:R-:W2:Y:S01]  /*10e0*/  LDCU UR46, c[0x0][0x394] ;  /* 0x00007280ff2e77ac */ /* 0x000ea20008000800 */
[C---:B-1----:R-:W-:Y:S01]  /*10f0*/  SHF.L.U32 R2, R150.reuse, 0x2, RZ ;  /* 0x0000000296027819 */ /* 0x042fe200000006ff */
[----:B------:R-:W-:Y:S01]  /*1100*/  UMOV UR8, 0x400 ;  /* 0x0000040000087882 */ /* 0x000fe20000000000 */
[C---:B------:R-:W-:Y:S01]  /*1110*/  LOP3.LUT R0, R150.reuse, 0x1f, RZ, 0xc0, !PT ;  /* 0x0000001f96007812 */ /* 0x040fe200078ec0ff */
[----:B------:R-:W1:Y:S01]  /*1120*/  LDCU UR47, c[0x0][0x38c] ;  /* 0x00007180ff2f77ac */ /* 0x000e620008000800 */
[C---:B------:R-:W-:Y:S02]  /*1130*/  ISETP.NE.AND P2, PT, R150.reuse, 0x7f, PT ;  /* 0x0000007f9600780c */ /* 0x040fe40003f45270 */
[C---:B------:R-:W-:Y:S01]  /*1140*/  ISETP.NE.AND P0, PT, R150.reuse, RZ, PT ;  /* 0x000000ff9600720c */ /* 0x040fe20003f05270 */
[----:B------:R-:W3:Y:S01]  /*1150*/  LDCU UR48, c[0x0][0x388] ;  /* 0x00007100ff3077ac */ /* 0x000ee20008000800 */
[----:B------:R-:W-:-:S02]  /*1160*/  IADD3 R101, PT, PT, R150, 0x200, RZ ;  /* 0x0000020096657810 */ /* 0x000fc40007ffe0ff */
[----:B------:R-:W-:Y:S01]  /*1170*/  LOP3.LUT R0, R0, 0xf80, R2, 0xf8, !PT ;  /* 0x00000f8000007812 */ /* 0x000fe200078ef802 */
[----:B------:R-:W4:Y:S01]  /*1180*/  LDCU.64 UR30, c[0x0][0x3c0] ;  /* 0x00007800ff1e77ac */ /* 0x000f220008000a00 */
[----:B0-----:R-:W-:Y:S01]  /*1190*/  ULEA UR8, UR24, UR8, 0x18 ;  /* 0x0000000818087291 */ /* 0x001fe2000f8ec0ff */
[----:B------:R-:W0:Y:S05]  /*11a0*/  LDCU.64 UR32, c[0x0][0x440] ;  /* 0x00008800ff2077ac */ /* 0x000e2a0008000a00 */
[----:B------:R-:W-:Y:S01]  /*11b0*/  MOV R151, UR8 ;  /* 0x0000000800977c02 */ /* 0x000fe20008000f00 */
[----:B------:R-:W0:Y:S01]  /*11c0*/  LDCU.64 UR34, c[0x0][0x3a8] ;  /* 0x00007500ff2277ac */ /* 0x000e220008000a00 */
[----:B------:R-:W0:Y:S01]  /*11d0*/  LDCU.64 UR36, c[0x0][0x450] ;  /* 0x00008a00ff2477ac */ /* 0x000e220008000a00 */
[----:B------:R-:W0:Y:S01]  /*11e0*/  LDCU.64 UR38, c[0x0][0x3e0] ;  /* 0x00007c00ff2677ac */ /* 0x000e220008000a00 */
[----:B------:R-:W0:Y:S01]  /*11f0*/  LDCU.64 UR40, c[0x0][0x4c0] ;  /* 0x00009800ff2877ac */ /* 0x000e220008000a00 */
[----:B------:R-:W0:Y:S01]  /*1200*/  LDCU.64 UR42, c[0x0][0x4d0] ;  /* 0x00009a00ff2a77ac */ /* 0x000e220008000a00 */
[----:B------:R-:W0:Y:S01]  /*1210*/  LDCU.64 UR44, c[0x0][0x538] ;  /* 0x0000a700ff2c77ac */ /* 0x000e220008000a00 */
[----:B-1234-:R-:W-:-:S05]  /*1220*/  UMOV UR8, URZ ;  /* 0x000000ff00087c82 */ /* 0x01efca0008000000 */
.L_x_2463:
[----:B------:R-:W-:Y:S01]  /*1230*/  UIMAD.WIDE.U32 UR28, UR8, UR30, URZ ;  /* 0x0000001e081c72a5 */ /* 0x000fe2000f8e00ff */
[C---:B--2---:R-:W-:Y:S02]  /*1240*/  SHF.L.U32 R2, R150.reuse, 0x2, RZ ;  /* 0x0000000296027819 */ /* 0x044fe400000006ff */
[----:B------:R-:W-:Y:S01]  /*1250*/  LOP3.LUT R0, R150, 0x1f, RZ, 0xc0, !PT ;  /* 0x0000001f96007812 */ /* 0x000fe200078ec0ff */
[----:B------:R-:W-:Y:S02]  /*1260*/  UIMAD UR24, UR8, UR31, UR29 ;  /* 0x0000001f081872a4 */ /* 0x000fe4000f8e021d */
[----:B------:R-:W-:Y:S01]  /*1270*/  ULEA UR29, UP0, UR28, UR17, 0x2 ;  /* 0x000000111c1d7291 */ /* 0x000fe2000f8010ff */
[----:B------:R-:W-:-:S03]  /*1280*/  LOP3.LUT R0, R0, 0xf80, R2, 0xf8, !PT ;  /* 0x00000f8000007812 */ /* 0x000fc600078ef802 */
[----:B------:R-:W-:Y:S02]  /*1290*/  ULEA.HI.X UR28, UR28, UR16, UR24, 0x2, UP0 ;  /* 0x000000101c1c7291 */ /* 0x000fe400080f1418 */
[----:B------:R-:W-:-:S04]  /*12a0*/  MOV R2, UR29 ;  /* 0x0000001d00027c02 */ /* 0x000fc80008000f00 */
[----:B------:R-:W-:-:S03]  /*12b0*/  MOV R3, UR28 ;  /* 0x0000001c00037c02 */ /* 0x000fc60008000f00 */
[----:B------:R-:W-:-:S05]  /*12c0*/  IMAD.WIDE.U32 R2, R0, 0x10, R2 ;  /* 0x0000001000027825 */ /* 0x000fca00078e0002 */
[----:B------:R-:W2:Y:S04]  /*12d0*/  LDG.E.128 R8, desc[UR26][R2.64] ;  /* 0x0000001a02087981 */ /* 0x000ea8000c1e1d00 */
[----:B---34-:R-:W3:Y:S04]  /*12e0*/  LDG.E.128 R12, desc[UR26][R2.64+0x200] ;  /* 0x0002001a020c7981 */ /* 0x018ee8000c1e1d00 */
[----:B------:R-:W4:Y:S04]  /*12f0*/  LDG.E.128 R16, desc[UR26][R2.64+0x400] ;  /* 0x0004001a02107981 */ /* 0x000f28000c1e1d00 */
[----:B-1----:R1:W5:Y:S01]  /*1300*/  LDG.E.128 R20, desc[UR26][R2.64+0x600] ;  /* 0x0006001a02147981 */ /* 0x002362000c1e1d00 */
[----:B------:R-:W-:Y:S01]  /*1310*/  UMOV UR28, UR20 ;  /* 0x00000014001c7c82 */ /* 0x000fe20008000000 */
[----:B------:R-:W-:-:S02]  /*1320*/  UMOV UR29, UR19 ;  /* 0x00000013001d7c82 */ /* 0x000fc40008000000 */
[----:B0-----:R-:W-:-:S04]  /*1330*/  UIMAD.WIDE.U32 UR28, UR8, UR34, UR28 ;  /* 0x00000022081c72a5 */ /* 0x001fc8000f8e001c */
[----:B------:R-:W-:Y:S02]  /*1340*/  UIMAD UR24, UR8, UR35, UR29 ;  /* 0x00000023081872a4 */ /* 0x000fe4000f8e021d */
[----:B------:R-:W-:-:S04]  /*1350*/  ULEA UR29, UP0, UR28, UR32, 0x2 ;  /* 0x000000201c1d7291 */ /* 0x000fc8000f8010ff */
[----:B------:R-:W-:Y:S02]  /*1360*/  ULEA.HI.X UR28, UR28, UR33, UR24, 0x2, UP0 ;  /* 0x000000211c1c7291 */ /* 0x000fe400080f1418 */
[----:B------:R-:W-:-:S04]  /*1370*/  MOV R88, UR29 ;  /* 0x0000001d00587c02 */ /* 0x000fc80008000f00 */
[----:B------:R-:W-:-:S05]  /*1380*/  MOV R89, UR28 ;  /* 0x0000001c00597c02 */ /* 0x000fca0008000f00 */
[----:B------:R-:W5:Y:S01]  /*1390*/  LDG.E R88, desc[UR26][R88.64] ;  /* 0x0000001a58587981 */ /* 0x000f62000c1e1900 */
[----:B------:R-:W-:Y:S02]  /*13a0*/  UMOV UR24, UR22 ;  /* 0x0000001600187c82 */ /* 0x000fe40008000000 */
[----:B------:R-:W-:-:S04]  /*13b0*/  UIMAD.WIDE.U32 UR28, UR8, UR38, UR24 ;  /* 0x00000026081c72a5 */ /* 0x000fc8000f8e0018 */
[----:B------:R-:W-:Y:S02]  /*13c0*/  UIMAD UR24, UR8, UR39, UR29 ;  /* 0x00000027081872a4 */ /* 0x000fe4000f8e021d */
[----:B------:R-:W-:-:S04]  /*13d0*/  ULEA UR29, UP0, UR28, UR36, 0x2 ;  /* 0x000000241c1d7291 */ /* 0x000fc8000f8010ff */
[----:B------:R-:W-:Y:S02]  /*13e0*/  ULEA.HI.X UR28, UR28, UR37, UR24, 0x2, UP0 ;  /* 0x000000251c1c7291 */ /* 0x000fe400080f1418 */
[----:B-1----:R-:W-:-:S04]  /*13f0*/  MOV R2, UR29 ;  /* 0x0000001d00027c02 */ /* 0x002fc80008000f00 */
[----:B------:R-:W-:Y:S01]  /*1400*/  MOV R3, UR28 ;  /* 0x0000001c00037c02 */ /* 0x000fe20008000f00 */
[----:B--2---:R0:W-:Y:S04]  /*1410*/  STS.128 [R117], R8 ;  /* 0x0000000875007388 */ /* 0x0041e80000000c00 */
[----:B---3--:R-:W-:Y:S04]  /*1420*/  STS.128 [R117+0x200], R12 ;  /* 0x0002000c75007388 */ /* 0x008fe80000000c00 */
[----:B----4-:R-:W-:Y:S04]  /*1430*/  STS.128 [R117+0x400], R16 ;  /* 0x0004001075007388 */ /* 0x010fe80000000c00 */
[----:B-----5:R1:W-:Y:S01]  /*1440*/  STS.128 [R117+0x600], R20 ;  /* 0x0006001475007388 */ /* 0x0203e20000000c00 */
[----:B------:R-:W-:-:S03]  /*1450*/  NOP ;  /* 0x0000000000007918 */ /* 0x000fc60000000000 */
[----:B------:R-:W2:Y:S01]  /*1460*/  LDG.E R2, desc[UR26][R2.64] ;  /* 0x0000001a02027981 */ /* 0x000ea2000c1e1900 */
[----:B------:R-:W-:Y:S01]  /*1470*/  USHF.L.U32 UR28, UR10, 0x8, URZ ;  /* 0x000000080a1c7899 */ /* 0x000fe200080006ff */
[----:B------:R-:W-:Y:S01]  /*1480*/  ISETP.NE.AND P2, PT, R150, 0x7f, PT ;  /* 0x0000007f9600780c */ /* 0x000fe20003f45270 */
[----:B------:R-:W-:Y:S01]  /*1490*/  BSSY.RECONVERGENT B0, `(.L_x_2419) ;  /* 0x000005a000007945 */ /* 0x000fe20003800200 */
[----:B------:R-:W3:Y:S01]  /*14a0*/  LDS.128 R92, [R116+0x10] ;  /* 0x00001000745c7984 */ /* 0x000ee20000000c00 */
[----:B------:R-:W-:-:S03]  /*14b0*/  UIADD3 UR24, UPT, UPT, UR28, -0x100, URZ ;  /* 0xffffff001c187890 */ /* 0x000fc6000fffe0ff */
[----:B------:R-:W4:Y:S01]  /*14c0*/  LDS.128 R96, [R116+0x20] ;  /* 0x0000200074607984 */ /* 0x000f220000000c00 */
[----:B------:R-:W-:-:S04]  /*14d0*/  ULOP3.LUT UR24, UR24, 0x100, URZ, 0xc0, !UPT ;  /* 0x0000010018187892 */ /* 0x000fc8000f8ec0ff */
[----:B------:R-:W-:Y:S01]  /*14e0*/  UIADD3 UR24, UPT, UPT, UR24, UR8, URZ ;  /* 0x0000000818187290 */ /* 0x000fe2000fffe0ff */
[----:B------:R-:W-:-:S05]  /*14f0*/  R2UR UR29, R88 ;  /* 0x00000000581d72ca */ /* 0x000fca00000e0000 */
[----:B0-----:R-:W-:Y:S01]  /*1500*/  MOV R10, UR24 ;  /* 0x00000018000a7c02 */ /* 0x001fe20008000f00 */
[----:B------:R-:W0:Y:S07]  /*1510*/  LDS.128 R88, [R116] ;  /* 0x0000000074587984 */ /* 0x000e2e0000000c00 */
[----:B------:R-:W-:-:S05]  /*1520*/  MOV R0, UR29 ;  /* 0x0000001d00007c02 */ /* 0x000fca0008000f00 */
[----:B------:R-:W-:-:S04]  /*1530*/  FMUL.FTZ R0, R0, 1.4426950216293334961 ;  /* 0x3fb8aa3b00007820 */ /* 0x000fc80000410000 */
[-C--:B------:R-:W-:Y:S01]  /*1540*/  FMUL.FTZ R153, R115, R0.reuse ;  /* 0x0000000073997220 */ /* 0x080fe20000410000 */
[-C--:B------:R-:W-:Y:S01]  /*1550*/  FMUL.FTZ R8, R114, R0.reuse ;  /* 0x0000000072087220 */ /* 0x080fe20000410000 */
[-C--:B-1----:R-:W-:Y:S01]  /*1560*/  FMUL.FTZ R22, R113, R0.reuse ;  /* 0x0000000071167220 */ /* 0x082fe20000410000 */
[-C--:B------:R-:W-:Y:S01]  /*1570*/  FMUL.FTZ R21, R112, R0.reuse ;  /* 0x0000000070157220 */ /* 0x080fe20000410000 */
[-C--:B------:R-:W-:Y:S01]  /*1580*/  FMUL.FTZ R20, R111, R0.reuse ;  /* 0x000000006f147220 */ /* 0x080fe20000410000 */
[----:B------:R1:W-:Y:S01]  /*1590*/  MUFU.EX2 R23, R8 ;  /* 0x0000000800177308 */ /* 0x0003e20000000800 */
[-C--:B------:R-:W-:Y:S01]  /*15a0*/  FMUL.FTZ R19, R110, R0.reuse ;  /* 0x000000006e137220 */ /* 0x080fe20000410000 */
[-C--:B------:R-:W-:Y:S01]  /*15b0*/  FMUL.FTZ R18, R109, R0.reuse ;  /* 0x000000006d127220 */ /* 0x080fe20000410000 */
[-C--:B------:R-:W-:Y:S01]  /*15c0*/  FMUL.FTZ R17, R108, R0.reuse ;  /* 0x000000006c117220 */ /* 0x080fe20000410000 */
[----:B------:R-:W5:Y:S01]  /*15d0*/  MUFU.EX2 R153, R153 ;  /* 0x0000009900997308 */ /* 0x000f620000000800 */
[-C--:B------:R-:W-:Y:S01]  /*15e0*/  FMUL.FTZ R16, R107, R0.reuse ;  /* 0x000000006b107220 */ /* 0x080fe20000410000 */
[-C--:B------:R-:W-:Y:S01]  /*15f0*/  FMUL.FTZ R15, R106, R0.reuse ;  /* 0x000000006a0f7220 */ /* 0x080fe20000410000 */
[-C--:B------:R-:W-:Y:S01]  /*1600*/  FMUL.FTZ R14, R105, R0.reuse ;  /* 0x00000000690e7220 */ /* 0x080fe20000410000 */
[-C--:B------:R-:W-:Y:S01]  /*1610*/  FMUL.FTZ R13, R104, R0.reuse ;  /* 0x00000000680d7220 */ /* 0x080fe20000410000 */
[----:B-1----:R-:W-:Y:S01]  /*1620*/  SEL R8, R10, R101, !P0 ;  /* 0x000000650a087207 */ /* 0x002fe20004000000 */
[-C--:B------:R-:W-:Y:S01]  /*1630*/  FMUL.FTZ R12, R27, R0.reuse ;  /* 0x000000001b0c7220 */ /* 0x080fe20000410000 */
[-C--:B------:R-:W-:Y:S01]  /*1640*/  FMUL.FTZ R11, R26, R0.reuse ;  /* 0x000000001a0b7220 */ /* 0x080fe20000410000 */
[-C--:B------:R-:W-:Y:S01]  /*1650*/  FMUL.FTZ R10, R25, R0.reuse ;  /* 0x00000000190a7220 */ /* 0x080fe20000410000 */
[----:B------:R-:W-:Y:S01]  /*1660*/  FMUL.FTZ R9, R24, R0 ;  /* 0x0000000018097220 */ /* 0x000fe20000410000 */
[----:B------:R-:W-:Y:S01]  /*1670*/  LEA R8, R8, R151, 0x2 ;  /* 0x0000009708087211 */ /* 0x000fe200078e10ff */
[----:B------:R-:W1:Y:S01]  /*1680*/  LDS.128 R100, [R116+0x30] ;  /* 0x0000300074647984 */ /* 0x000e620000000c00 */
[----:B------:R-:W0:Y:S03]  /*1690*/  MUFU.EX2 R22, R22 ;  /* 0x0000001600167308 */ /* 0x000e260000000800 */
[----:B-----5:R5:W-:Y:S01]  /*16a0*/  STS [R8+0x4c60], R153 ;  /* 0x004c609908007388 */ /* 0x020be20000000800 */
        /* <DEDUP_REMOVED lines=13> */
[-C--:B--2---:R-:W-:Y:S01]  /*1780*/  FMUL.FTZ R0, R4, R2.reuse ;  /* 0x0000000204007220 */ /* 0x084fe20000410000 */
[-C--:B------:R-:W-:Y:S01]  /*1790*/  FMUL.FTZ R3, R5, R2.reuse ;  /* 0x0000000205037220 */ /* 0x080fe20000410000 */
[----:B-----5:R-:W-:-:S03]  /*17a0*/  FMUL.FTZ R8, R7, R2 ;  /* 0x0000000207087220 */ /* 0x020fc60000410000 */
[----:B------:R2:W-:Y:S04]  /*17b0*/  STL [R1+0x44], R0 ;  /* 0x0000440001007387 */ /* 0x0005e80000100800 */
[----:B------:R5:W-:Y:S01]  /*17c0*/  STL [R1+0x40], R3 ;  /* 0x0000400301007387 */ /* 0x000be20000100800 */
[-C--:B--2---:R-:W-:Y:S01]  /*17d0*/  FMUL.FTZ R0, R6, R2.reuse ;  /* 0x0000000206007220 */ /* 0x084fe20000410000 */
[----:B-----5:R-:W-:-:S04]  /*17e0*/  FMUL.FTZ R3, R68, R2 ;  /* 0x0000000244037220 */ /* 0x020fc80000410000 */
[----:B------:R2:W-:Y:S04]  /*17f0*/  STL [R1+0x3c], R0 ;  /* 0x00003c0001007387 */ /* 0x0005e80000100800 */
[----:B------:R5:W-:Y:S04]  /*1800*/  STL [R1+0x38], R8 ;  /* 0x0000380801007387 */ /* 0x000be80000100800 */
[----:B------:R3:W-:Y:S01]  /*1810*/  STL [R1+0x34], R3 ;  /* 0x0000340301007387 */ /* 0x0007e20000100800 */
[-C--:B--2---:R-:W-:Y:S01]  /*1820*/  FMUL.FTZ R0, R69, R2.reuse ;  /* 0x0000000245007220 */ /* 0x084fe20000410000 */
[----:B-----5:R-:W-:-:S04]  /*1830*/  FMUL.FTZ R8, R70, R2 ;  /* 0x0000000246087220 */ /* 0x020fc80000410000 */
[----:B------:R2:W-:Y:S01]  /*1840*/  STL [R1+0x30], R0 ;  /* 0x0000300001007387 */ /* 0x0005e20000100800 */
[----:B---3--:R-:W-:-:S03]  /*1850*/  FMUL.FTZ R3, R64, R2 ;  /* 0x0000000240037220 */ /* 0x008fc60000410000 */
[----:B------:R3:W-:Y:S01]  /*1860*/  STL [R1+0x2c], R8 ;  /* 0x00002c0801007387 */ /* 0x0007e20000100800 */
[-C--:B--2---:R-:W-:Y:S01]  /*1870*/  FMUL.FTZ R0, R71, R2.reuse ;  /* 0x0000000247007220 */ /* 0x084fe20000410000 */
[----:B---3--:R-:W-:-:S04]  /*1880*/  FMUL.FTZ R8, R66, R2 ;  /* 0x0000000242087220 */ /* 0x008fc80000410000 */
[----:B------:R2:W-:Y:S04]  /*1890*/  STL [R1+0x28], R0 ;  /* 0x0000280001007387 */ /* 0x0005e80000100800 */
[----:B------:R3:W-:Y:S01]  /*18a0*/  STL [R1+0x24], R3 ;  /* 0x0000240301007387 */ /* 0x0007e20000100800 */
[-C--:B--2---:R-:W-:Y:S01]  /*18b0*/  FMUL.FTZ R0, R65, R2.reuse ;  /* 0x0000000241007220 */ /* 0x084fe20000410000 */
[----:B---3--:R-:W-:-:S04]  /*18c0*/  FMUL.FTZ R3, R67, R2 ;  /* 0x0000000243037220 */ /* 0x008fc80000410000 */
[----:B------:R2:W-:Y:S04]  /*18d0*/  STL [R1+0x20], R0 ;  /* 0x0000200001007387 */ /* 0x0005e80000100800 */
[----:B------:R3:W-:Y:S04]  /*18e0*/  STL [R1+0x1c], R8 ;  /* 0x00001c0801007387 */ /* 0x0007e80000100800 */
[----:B------:R5:W-:Y:S01]  /*18f0*/  STL [R1+0x18], R3 ;  /* 0x0000180301007387 */ /* 0x000be20000100800 */
[-C--:B--2---:R-:W-:Y:S01]  /*1900*/  FMUL.FTZ R0, R60, R2.reuse ;  /* 0x000000023c007220 */ /* 0x084fe20000410000 */
[----:B---3--:R-:W-:-:S04]  /*1910*/  FMUL.FTZ R8, R61, R2 ;  /* 0x000000023d087220 */ /* 0x008fc80000410000 */
[----:B------:R2:W-:Y:S01]  /*1920*/  STL [R1+0xc], R0 ;  /* 0x00000c0001007387 */ /* 0x0005e20000100800 */
[-C--:B-----5:R-:W-:Y:S01]  /*1930*/  FMUL.FTZ R3, R62, R2.reuse ;  /* 0x000000023e037220 */ /* 0x0a0fe20000410000 */
[----:B------:R-:W-:Y:S01]  /*1940*/  FMUL.FTZ R2, R63, R2 ;  /* 0x000000023f027220 */ /* 0x000fe20000410000 */
[----:B------:R-:W-:Y:S06]  /*1950*/  BAR.SYNC.DEFER_BLOCKING 0x0 ;  /* 0x0000000000007b1d */ /* 0x000fec0000010000 */
[----:B01--4-:R-:W-:Y:S05]  /*1960*/  @P2 BRA `(.L_x_2420) ;  /* 0x0000000000242947 */ /* 0x013fea0003800000 */
[----:B------:R-:W-:Y:S01]  /*1970*/  UISETP.NE.AND UP0, UPT, UR10, UR46, UPT ;  /* 0x0000002e0a00728c */ /* 0x000fe2000bf05270 */
[----:B--2---:R-:W-:-:S08]  /*1980*/  HFMA2 R0, -RZ, RZ, 1.875, 0 ;  /* 0x3f800000ff007431 */ /* 0x004fd000000001ff */
[----:B------:R-:W-:Y:S05]  /*1990*/  BRA.U !UP0, `(.L_x_2421) ;  /* 0x0000000108247547 */ /* 0x000fea000b800000 */
[----:B------:R-:W-:-:S04]  /*19a0*/  ULOP3.LUT UR24, UR28, 0x100, URZ, 0xc0, !UPT ;  /* 0x000001001c187892 */ /* 0x000fc8000f8ec0ff */
[----:B------:R-:W-:-:S06]  /*19b0*/  UIADD3 UR24, UPT, UPT, UR24, UR8, URZ ;  /* 0x0000000818187290 */ /* 0x000fcc000fffe0ff */
[----:B------:R-:W-:-:S04]  /*19c0*/  MOV R0, UR24 ;  /* 0x0000001800007c02 */ /* 0x000fc80008000f00 */
[----:B------:R-:W-:-:S06]  /*19d0*/  LEA R0, R0, R151, 0x2 ;  /* 0x0000009700007211 */ /* 0x000fcc00078e10ff */
[----:B------:R-:W1:Y:S01]  /*19e0*/  LDS R0, [R0+0x4c60] ;  /* 0x004c600000007984 */ /* 0x000e620000000800 */
[----:B------:R-:W-:Y:S05]  /*19f0*/  BRA `(.L_x_2421) ;  /* 0x00000000000c7947 */ /* 0x000fea0003800000 */
.L_x_2420:
[----:B------:R-:W-:-:S04]  /*1a00*/  SHF.L.U32 R118, R150, 0x2, RZ ;  /* 0x0000000296767819 */ /* 0x000fc800000006ff */
[----:B--2---:R-:W-:-:S06]  /*1a10*/  IADD3 R0, PT, PT, R118, R151, RZ ;  /* 0x0000009776007210 */ /* 0x004fcc0007ffe0ff */
[----:B------:R-:W0:Y:S02]  /*1a20*/  LDS R0, [R0+0x5464] ;  /* 0x0054640000007984 */ /* 0x000e240000000800 */
.L_x_2421:
[----:B------:R-:W-:Y:S05]  /*1a30*/  BSYNC.RECONVERGENT B0 ;  /* 0x0000000000007941 */ /* 0x000fea0003800200 */
.L_x_2419:
[----:B------:R-:W2:Y:S01]  /*1a40*/  @P1 LDC R119, c[0x0][0x38c] ;  /* 0x0000e300ff771b82 */ /* 0x000ea20000000800 */
[----:B------:R-:W-:Y:S02]  /*1a50*/  MOV R118, UR10 ;  /* 0x0000000a00767c02 */ /* 0x000fe40008000f00 */
[----:B------:R-:W-:Y:S02]  /*1a60*/  MOV R121, 0x8 ;  /* 0x0000000800797802 */ /* 0x000fe40000000f00 */
[----:B------:R-:W-:Y:S01]  /*1a70*/  @P1 IADD3 R118, PT, PT, R118, -0x2, RZ ;  /* 0xfffffffe76761810 */ /* 0x000fe20007ffe0ff */
[----:B------:R-:W-:Y:S01]  /*1a80*/  FMUL.FTZ R124, R84, R115 ;  /* 0x00000073547c7220 */ /* 0x000fe20000410000 */
[----:B------:R-:W-:Y:S01]  /*1a90*/  FMUL.FTZ R123, R85, R114 ;  /* 0x00000072557b7220 */ /* 0x000fe20000410000 */
[----:B------:R-:W-:Y:S02]  /*1aa0*/  FMUL.FTZ R122, R86, R113 ;  /* 0x00000071567a7220 */ /* 0x000fe40000410000 */
[----:B------:R-:W-:Y:S01]  /*1ab0*/  FMUL.FTZ R152, R88, R124 ;  /* 0x0000007c58987220 */ /* 0x000fe20000410000 */
[----:B------:R-:W-:Y:S01]  /*1ac0*/  FMUL.FTZ R134, R89, R123 ;  /* 0x0000007b59867220 */ /* 0x000fe20000410000 */
[----:B------:R-:W-:Y:S01]  /*1ad0*/  STL [R1+0x8], R124 ;  /* 0x0000087c01007387 */ /* 0x000fe20000100800 */
[----:B------:R-:W-:Y:S01]  /*1ae0*/  FMUL.FTZ R164, R87, R112 ;  /* 0x0000007057a47220 */ /* 0x000fe20000410000 */
[----:B------:R-:W-:-:S02]  /*1af0*/  FMUL.FTZ R135, R90, R122 ;  /* 0x0000007a5a877220 */ /* 0x000fc40000410000 */
[----:B------:R3:W-:Y:S01]  /*1b00*/  STL [R1+0x4], R123 ;  /* 0x0000047b01007387 */ /* 0x0007e20000100800 */
[----:B--2---:R-:W-:Y:S02]  /*1b10*/  @P1 IMAD R120, R118, R119, UR8 ;  /* 0x0000000876781e24 */ /* 0x004fe4000f8e0277 */
[----:B------:R-:W-:Y:S01]  /*1b20*/  HFMA2 R118, -RZ, RZ, 1.875, 0 ;  /* 0x3f800000ff767431 */ /* 0x000fe200000001ff */
[----:B------:R-:W-:Y:S01]  /*1b30*/  MOV R119, RZ ;  /* 0x000000ff00777202 */ /* 0x000fe20000000f00 */
[----:B------:R-:W-:-:S04]  /*1b40*/  @P1 IMAD.WIDE R120, R120, R121, UR4 ;  /* 0x0000000478781e25 */ /* 0x000fc8000f8e0279 */
[----:B---3--:R-:W-:Y:S01]  /*1b50*/  FMUL.FTZ R123, R153, R23 ;  /* 0x00000017997b7220 */ /* 0x008fe20000410000 */
[----:B------:R2:W-:Y:S04]  /*1b60*/  STL [R1], R122 ;  /* 0x0000007a01007387 */ /* 0x0005e80000100800 */
[----:B------:R3:W5:Y:S01]  /*1b70*/  @P1 LDG.E.64 R118, desc[UR26][R120.64] ;  /* 0x0000001a78761981 */ /* 0x000762000c1e1b00 */
[----:B------:R-:W-:Y:S01]  /*1b80*/  FMUL.FTZ R162, R80, R111 ;  /* 0x0000006f50a27220 */ /* 0x000fe20000410000 */
[----:B------:R-:W-:Y:S01]  /*1b90*/  FMUL.FTZ R136, R91, R164 ;  /* 0x000000a45b887220 */ /* 0x000fe20000410000 */
[----:B------:R-:W-:Y:S01]  /*1ba0*/  FMUL.FTZ R161, R81, R110 ;  /* 0x0000006e51a17220 */ /* 0x000fe20000410000 */
[----:B------:R-:W-:Y:S01]  /*1bb0*/  FMUL.FTZ R160, R82, R109 ;  /* 0x0000006d52a07220 */ /* 0x000fe20000410000 */
[----:B------:R-:W-:Y:S01]  /*1bc0*/  FMUL.FTZ R137, R92, R162 ;  /* 0x000000a25c897220 */ /* 0x000fe20000410000 */
[----:B--2---:R-:W-:Y:S01]  /*1bd0*/  FMUL.FTZ R122, R22, R123 ;  /* 0x0000007b167a7220 */ /* 0x004fe20000410000 */
[----:B------:R-:W-:Y:S01]  /*1be0*/  FMUL.FTZ R138, R93, R161 ;  /* 0x000000a15d8a7220 */ /* 0x000fe20000410000 */
[----:B------:R-:W-:Y:S01]  /*1bf0*/  FMUL.FTZ R159, R83, R108 ;  /* 0x0000006c539f7220 */ /* 0x000fe20000410000 */
[----:B------:R-:W-:Y:S01]  /*1c00*/  FMUL.FTZ R139, R94, R160 ;  /* 0x000000a05e8b7220 */ /* 0x000fe20000410000 */
[----:B---3--:R-:W-:Y:S01]  /*1c10*/  FFMA.FTZ R120, R23, R152, R134 ;  /* 0x0000009817787223 */ /* 0x008fe20000010086 */
        /* <DEDUP_REMOVED lines=37> */
[----:B------:R-:W-:-:S02]  /*1e70*/  LEA R141, R150, R151, 0x3 ;  /* 0x00000097968d7211 */ /* 0x000fc400078e18ff */
        /* <DEDUP_REMOVED lines=8> */
[----:B------:R-:W-:-:S05]  /*1f00*/  FFMA.FTZ R121, R9, R121, R149 ;  /* 0x0000007909797223 */ /* 0x000fca0000010095 */
[----:B------:R2:W-:Y:S01]  /*1f10*/  STS.64 [R141+0x4250], R120 ;  /* 0x004250788d007388 */ /* 0x0005e20000000a00 */
[----:B------:R-:W-:Y:S06]  /*1f20*/  BAR.SYNC.DEFER_BLOCKING 0x0 ;  /* 0x0000000000007b1d */ /* 0x000fec0000010000 */
[----:B------:R-:W-:Y:S05]  /*1f30*/  @P2 BRA `(.L_x_2422) ;  /* 0x0000000400242947 */ /* 0x000fea0003800000 */
[----:B------:R-:W3:Y:S01]  /*1f40*/  S2R R150, SR_CgaCtaId ;  /* 0x0000000000967919 */ /* 0x000ee20000008800 */
[----:B--2---:R-:W-:Y:S01]  /*1f50*/  MOV R121, 0x400 ;  /* 0x0000040000797802 */ /* 0x004fe20000000f00 */
[----:B------:R-:W-:Y:S01]  /*1f60*/  UMOV UR24, 0xffffffff ;  /* 0xffffffff00187882 */ /* 0x000fe20000000000 */
[----:B------:R-:W2:Y:S01]  /*1f70*/  S2R R120, SR_TID.X ;  /* 0x0000000000787919 */ /* 0x000ea20000002100 */
[----:B------:R-:W4:Y:S01]  /*1f80*/  S2R R154, SR_LANEID ;  /* 0x00000000009a7919 */ /* 0x000f220000000000 */
[----:B---3--:R-:W-:Y:S02]  /*1f90*/  LEA R150, R150, R121, 0x18 ;  /* 0x0000007996967211 */ /* 0x008fe400078ec0ff */
[----:B--2---:R-:W-:-:S03]  /*1fa0*/  ISETP.NE.AND P0, PT, R120, RZ, PT ;  /* 0x000000ff7800720c */ /* 0x004fc60003f05270 */
[----:B------:R-:W-:Y:S01]  /*1fb0*/  IMAD R150, R120, 0x28, R150 ;  /* 0x0000002878967824 */ /* 0x000fe200078e0296 */
[----:B----4-:R-:W-:-:S04]  /*1fc0*/  ISETP.GE.AND P4, PT, R154, 0x10, PT ;  /* 0x000000109a00780c */ /* 0x010fc80003f86270 */
[----:B------:R-:W-:Y:S01]  /*1fd0*/  LDS.64 R120, [R150+0x4250] ;  /* 0x0042500096787984 */ /* 0x000fe20000000a00 */
[C---:B------:R-:W-:Y:S02]  /*1fe0*/  ISETP.GE.AND P2, PT, R154.reuse, 0x8, PT ;  /* 0x000000089a00780c */ /* 0x040fe40003f46270 */
[C---:B------:R-:W-:Y:S01]  /*1ff0*/  ISETP.GE.AND P3, PT, R154.reuse, 0x4, PT ;  /* 0x000000049a00780c */ /* 0x040fe20003f66270 */
[----:B------:R-:W2:Y:S01]  /*2000*/  LDS.64 R122, [R150+0x4258] ;  /* 0x00425800967a7984 */ /* 0x000ea20000000a00 */
[C---:B------:R-:W-:Y:S02]  /*2010*/  ISETP.GE.AND P4, PT, R154.reuse, 0x2, PT ;  /* 0x000000029a00780c */ /* 0x040fe40003f86270 */
[----:B------:R-:W-:Y:S01]  /*2020*/  ISETP.GE.AND P5, PT, R154, 0x1, PT ;  /* 0x000000019a00780c */ /* 0x000fe20003fa6270 */
[----:B------:R-:W3:Y:S04]  /*2030*/  LDS.64 R124, [R150+0x4260] ;  /* 0x00426000967c7984 */ /* 0x000ee80000000a00 */
[----:B------:R-:W4:Y:S01]  /*2040*/  LDS.64 R126, [R150+0x4268] ;  /* 0x00426800967e7984 */ /* 0x000f220000000a00 */
[-C--:B--2---:R-:W-:Y:S01]  /*2050*/  FMUL.FTZ R151, R120, R122.reuse ;  /* 0x0000007a78977220 */ /* 0x084fe20000410000 */
[----:B------:R-:W-:-:S03]  /*2060*/  FFMA.FTZ R155, R121, R122, R123 ;  /* 0x0000007a799b7223 */ /* 0x000fc6000001007b */
[C---:B---3--:R-:W-:Y:S01]  /*2070*/  FMUL.FTZ R151, R124.reuse, R151 ;  /* 0x000000977c977220 */ /* 0x048fe20000410000 */
[----:B------:R-:W-:-:S03]  /*2080*/  FFMA.FTZ R155, R124, R155, R125 ;  /* 0x0000009b7c9b7223 */ /* 0x000fc6000001007d */
[C---:B----4-:R-:W-:Y:S01]  /*2090*/  FMUL.FTZ R151, R126.reuse, R151 ;  /* 0x000000977e977220 */ /* 0x050fe20000410000 */
[----:B------:R-:W-:Y:S01]  /*20a0*/  FFMA.FTZ R155, R126, R155, R127 ;  /* 0x0000009b7e9b7223 */ /* 0x000fe2000001007f */
[----:B------:R-:W-:Y:S06]  /*20b0*/  BRA.DIV UR24, `(.L_x_2423) ;  /* 0x0000003a18087947 */ /* 0x000fec000b800000 */
[----:B------:R-:W2:Y:S04]  /*20c0*/  SHFL.UP PT, R126, R155, 0x1, RZ ;  /* 0x042000009b7e7989 */ /* 0x000ea800000e00ff */
[----:B------:R-:W3:Y:S01]  /*20d0*/  SHFL.UP PT, R163, R151, 0x1, RZ ;  /* 0x0420000097a37989 */ /* 0x000ee200000e00ff */
[C---:B--2---:R-:W-:Y:S01]  /*20e0*/  FFMA.FTZ R126, R151.reuse, R126, R155 ;  /* 0x0000007e977e7223 */ /* 0x044fe2000001009b */
[----:B---3--:R-:W-:-:S04]  /*20f0*/  @P5 FMUL.FTZ R151, R151, R163 ;  /* 0x000000a397975220 */ /* 0x008fc80000410000 */
[----:B------:R-:W-:Y:S01]  /*2100*/  FSEL R155, R155, R126, !P5 ;  /* 0x0000007e9b9b7208 */ /* 0x000fe20006800000 */
[----:B------:R-:W-:Y:S04]  /*2110*/  SHFL.UP PT, R163, R151, 0x2, RZ ;  /* 0x0440000097a37989 */ /* 0x000fe800000e00ff */
[----:B------:R-:W2:Y:S02]  /*2120*/  SHFL.UP PT, R126, R155, 0x2, RZ ;  /* 0x044000009b7e7989 */ /* 0x000ea400000e00ff */
[C---:B--2---:R-:W-:Y:S01]  /*2130*/  FFMA.FTZ R126, R151.reuse, R126, R155 ;  /* 0x0000007e977e7223 */ /* 0x044fe2000001009b */
[----:B------:R-:W-:-:S04]  /*2140*/  @P4 FMUL.FTZ R151, R151, R163 ;  /* 0x000000a397974220 */ /* 0x000fc80000410000 */
        /* <DEDUP_REMOVED lines=11> */
[----:B------:R2:W3:Y:S04]  /*2200*/  SHFL.UP PT, R163, R151, 0x10, RZ ;  /* 0x0600000097a37989 */ /* 0x0004e800000e00ff */
[----:B------:R2:W4:Y:S02]  /*2210*/  SHFL.UP PT, R126, R155, 0x10, RZ ;  /* 0x060000009b7e7989 */ /* 0x00052400000e00ff */
.L_x_2481:
[----:B------:R-:W0:Y:S01]  /*2220*/  S2R R127, SR_LANEID ;  /* 0x00000000007f7919 */ /* 0x000e220000000000 */
[----:B----4-:R-:W-:Y:S01]  /*2230*/  FFMA.FTZ R126, R151, R126, R155 ;  /* 0x0000007e977e7223 */ /* 0x010fe2000001009b */
[----:B------:R-:W-:Y:S01]  /*2240*/  UMOV UR24, 0xffffffff ;  /* 0xffffffff00187882 */ /* 0x000fe20000000000 */
[----:B0-----:R-:W-:-:S13]  /*2250*/  ISETP.GE.AND P2, PT, R127, 0x10, PT ;  /* 0x000000107f00780c */ /* 0x001fda0003f46270 */
[----:B--23--:R-:W-:Y:S01]  /*2260*/  @P2 FMUL.FTZ R151, R151, R163 ;  /* 0x000000a397972220 */ /* 0x00cfe20000410000 */
[----:B------:R-:W-:Y:S01]  /*2270*/  FSEL R163, R155, R126, !P2 ;  /* 0x0000007e9ba37208 */ /* 0x000fe20005000000 */
[----:B------:R-:W-:Y:S06]  /*2280*/  BRA.DIV UR24, `(.L_x_2424) ;  /* 0x0000003a18bc7947 */ /* 0x000fec000b800000 */
.L_x_2484:
[----:B------:R-:W-:-:S03]  /*2290*/  UMOV UR24, 0xffffffff ;  /* 0xffffffff00187882 */ /* 0x000fc60000000000 */
[----:B------:R-:W-:Y:S05]  /*22a0*/  BRA.DIV UR24, `(.L_x_2425) ;  /* 0x0000003a18dc7947 */ /* 0x000fea000b800000 */
.L_x_2487:
[----:B------:R-:W-:-:S03]  /*22b0*/  UMOV UR24, 0xffffffff ;  /* 0xffffffff00187882 */ /* 0x000fc60000000000 */
[----:B------:R-:W-:Y:S05]  /*22c0*/  BRA.DIV UR24, `(.L_x_2426) ;  /* 0x0000003a18fc7947 */ /* 0x000fea000b800000 */
[----:B------:R-:W0:Y:S04]  /*22d0*/  SHFL.UP PT, R151, R151, 0x1, RZ ;  /* 0x0420000097977989 */ /* 0x000e2800000e00ff */
[----:B------:R-:W2:Y:S04]  /*22e0*/  SHFL.UP PT, R163, R163, 0x1, RZ ;  /* 0x04200000a3a37989 */ /* 0x000ea800000e00ff */
[----:B-----5:R-:W3:Y:S04]  /*22f0*/  SHFL.IDX PT, R118, R118, RZ, 0x1f ;  /* 0x00001fff76767589 */ /* 0x020ee800000e0000 */
[----:B------:R-:W4:Y:S02]  /*2300*/  SHFL.IDX PT, R119, R119, RZ, 0x1f ;  /* 0x00001fff77777589 */ /* 0x000f2400000e0000 */
.L_x_2493:
        /* <DEDUP_REMOVED lines=12> */
.L_x_2422:
[----:B---3--:R-:W3:Y:S01]  /*23d0*/  S2R R150, SR_TID.X ;  /* 0x0000000000967919 */ /* 0x008ee20000002100 */
[----:B------:R-:W-:Y:S05]  /*23e0*/  WARPSYNC.ALL ;  /* 0x0000000000007948 */ /* 0x000fea0003800000 */
[----:B---3--:R-:W-:Y:S01]  /*23f0*/  LOP3.LUT P2, RZ, R150, 0x1f, RZ, 0xc0, !PT ;  /* 0x0000001f96ff7812 */ /* 0x008fe2000784c0ff */
[----:B-----5:R-:W3:Y:S04]  /*2400*/  LDL R119, [R1+0xc] ;  /* 0x00000c0001777983 */ /* 0x020ee80000100800 */
        /* <DEDUP_REMOVED lines=8> */
[----:B--2---:R-:W-:-:S03]  /*2490*/  FFMA.FTZ R121, R9, R2, R3 ;  /* 0x0000000209797223 */ /* 0x004fc60000010003 */
[----:B------:R-:W2:Y:S01]  /*24a0*/  LDL R124, [R1+0x38] ;  /* 0x00003800017c7983 */ /* 0x000ea20000100800 */
[----:B------:R-:W-:-:S03]  /*24b0*/  FFMA.FTZ R121, R10, R121, R8 ;  /* 0x000000790a797223 */ /* 0x000fc60000010008 */
[----:B------:R-:W2:Y:S04]  /*24c0*/  LDL R122, [R1+0x3c] ;  /* 0x00003c00017a7983 */ /* 0x000ea80000100800 */
[----:B------:R-:W2:Y:S01]  /*24d0*/  LDL R123, [R1+0x40] ;  /* 0x00004000017b7983 */ /* 0x000ea20000100800 */
[----:B01----:R-:W-:Y:S01]  /*24e0*/  FMUL.FTZ R120, R9, R0 ;  /* 0x0000000009787220 */ /* 0x003fe20000410000 */
[----:B------:R-:W-:Y:S03]  /*24f0*/  BAR.SYNC.DEFER_BLOCKING 0x0 ;  /* 0x0000000000007b1d */ /* 0x000fe60000010000 */
[----:B------:R-:W-:-:S04]  /*2500*/  FMUL.FTZ R120, R10, R120 ;  /* 0x000000780a787220 */ /* 0x000fc80000410000 */
[C---:B------:R-:W-:Y:S01]  /*2510*/  FMUL.FTZ R120, R11.reuse, R120 ;  /* 0x000000780b787220 */ /* 0x040fe20000410000 */
[----:B------:R-:W0:Y:S01]  /*2520*/  LDS R118, [R141+0x4254] ;  /* 0x004254008d767984 */ /* 0x000e220000000800 */
[----:B---3--:R-:W-:Y:S01]  /*2530*/  FFMA.FTZ R121, R11, R121, R119 ;  /* 0x000000790b797223 */ /* 0x008fe20000010077 */
[----:B0-----:R-:W-:Y:S02]  /*2540*/  FFMA.FTZ R152, R153, R118, R152 ;  /* 0x0000007699987223 */ /* 0x001fe40000010098 */
[----:B------:R-:W3:Y:S01]  /*2550*/  LDL R119, [R1+0x44] ;  /* 0x0000440001777983 */ /* 0x000ee20000100800 */
[C---:B------:R-:W-:Y:S01]  /*2560*/  FMUL.FTZ R120, R12.reuse, R120 ;  /* 0x000000780c787220 */ /* 0x040fe20000410000 */
[----:B----4-:R-:W-:Y:S01]  /*2570*/  FFMA.FTZ R121, R12, R121, R163 ;  /* 0x000000790c797223 */ /* 0x010fe200000100a3 */
[----:B------:R-:W-:Y:S01]  /*2580*/  FFMA.FTZ R134, R23, R152, R134 ;  /* 0x0000009817867223 */ /* 0x000fe20000010086 */
[----:B------:R-:W0:Y:S01]  /*2590*/  S2UR UR28, SR_CgaCtaId ;  /* 0x00000000001c79c3 */ /* 0x000e220000008800 */
[C---:B------:R-:W-:Y:S01]  /*25a0*/  FMUL.FTZ R120, R13.reuse, R120 ;  /* 0x000000780d787220 */ /* 0x040fe20000410000 */
[----:B------:R-:W-:Y:S01]  /*25b0*/  FFMA.FTZ R121, R13, R121, R156 ;  /* 0x000000790d797223 */ /* 0x000fe2000001009c */
[----:B------:R-:W-:Y:S01]  /*25c0*/  FFMA.FTZ R135, R22, R134, R135 ;  /* 0x0000008616877223 */ /* 0x000fe20000010087 */
[----:B------:R-:W-:Y:S01]  /*25d0*/  MOV R118, UR46 ;  /* 0x0000002e00767c02 */ /* 0x000fe20008000f00 */
[C---:B------:R-:W-:Y:S01]  /*25e0*/  FMUL.FTZ R120, R14.reuse, R120 ;  /* 0x000000780e787220 */ /* 0x040fe20000410000 */
[----:B------:R-:W-:Y:S01]  /*25f0*/  FFMA.FTZ R121, R14, R121, R155 ;  /* 0x000000790e797223 */ /* 0x000fe2000001009b */
[----:B------:R-:W-:Y:S01]  /*2600*/  FFMA.FTZ R136, R21, R135, R136 ;  /* 0x0000008715887223 */ /* 0x000fe20000010088 */
[----:B------:R-:W-:Y:S01]  /*2610*/  ISETP.LE.OR P2, PT, R118, UR10, P2 ;  /* 0x0000000a76007c0c */ /* 0x000fe20009743670 */
[C---:B------:R-:W-:Y:S01]  /*2620*/  FMUL.FTZ R120, R15.reuse, R120 ;  /* 0x000000780f787220 */ /* 0x040fe20000410000 */
[----:B------:R-:W-:Y:S01]  /*2630*/  FFMA.FTZ R121, R15, R121, R154 ;  /* 0x000000790f797223 */ /* 0x000fe2000001009a */
[----:B------:R-:W-:Y:S01]  /*2640*/  FFMA.FTZ R137, R20, R136, R137 ;  /* 0x0000008814897223 */ /* 0x000fe20000010089 */
[----:B------:R-:W-:Y:S01]  /*2650*/  UMOV UR24, 0x400 ;  /* 0x0000040000187882 */ /* 0x000fe20000000000 */
[C---:B------:R-:W-:Y:S01]  /*2660*/  FMUL.FTZ R120, R16.reuse, R120 ;  /* 0x0000007810787220 */ /* 0x040fe20000410000 */
[----:B------:R-:W-:Y:S01]  /*2670*/  FFMA.FTZ R121, R16, R121, R151 ;  /* 0x0000007910797223 */ /* 0x000fe20000010097 */
[----:B------:R-:W-:Y:S01]  /*2680*/  FFMA.FTZ R138, R19, R137, R138 ;  /* 0x00000089138a7223 */ /* 0x000fe2000001008a */
[----:B------:R-:W-:Y:S01]  /*2690*/  ISETP.GT.U32.AND P3, PT, R150, 0x1f, PT ;  /* 0x0000001f9600780c */ /* 0x000fe20003f64070 */
[C---:B------:R-:W-:Y:S01]  /*26a0*/  FMUL.FTZ R120, R17.reuse, R120 ;  /* 0x0000007811787220 */ /* 0x040fe20000410000 */
[----:B------:R-:W-:Y:S01]  /*26b0*/  FFMA.FTZ R121, R17, R121, R127 ;  /* 0x0000007911797223 */ /* 0x000fe2000001007f */
[----:B------:R-:W-:Y:S01]  /*26c0*/  FFMA.FTZ R139, R18, R138, R139 ;  /* 0x0000008a128b7223 */ /* 0x000fe2000001008b */
[----:B------:R-:W-:-:S02]  /*26d0*/  HFMA2 R118, -RZ, RZ, 1.875, 0 ;  /* 0x3f800000ff767431 */ /* 0x000fc400000001ff */
[C---:B------:R-:W-:Y:S01]  /*26e0*/  FMUL.FTZ R120, R18.reuse, R120 ;  /* 0x0000007812787220 */ /* 0x040fe20000410000 */
[----:B------:R-:W-:Y:S01]  /*26f0*/  FFMA.FTZ R121, R18, R121, R126 ;  /* 0x0000007912797223 */ /* 0x000fe2000001007e */
[----:B------:R-:W-:Y:S01]  /*2700*/  FFMA.FTZ R140, R17, R139, R140 ;  /* 0x0000008b118c7223 */ /* 0x000fe2000001008c */
[----:B0-----:R-:W-:Y:S01]  /*2710*/  ULEA UR24, UR28, UR24, 0x18 ;  /* 0x000000181c187291 */ /* 0x001fe2000f8ec0ff */
[C---:B------:R-:W-:Y:S01]  /*2720*/  FMUL.FTZ R120, R19.reuse, R120 ;  /* 0x0000007813787220 */ /* 0x040fe20000410000 */
[----:B------:R-:W-:Y:S01]  /*2730*/  FFMA.FTZ R121, R19, R121, R125 ;  /* 0x0000007913797223 */ /* 0x000fe2000001007d */
[----:B------:R-:W-:Y:S02]  /*2740*/  FFMA.FTZ R142, R16, R140, R142 ;  /* 0x0000008c108e7223 */ /* 0x000fe4000001008e */
[C---:B------:R-:W-:Y:S01]  /*2750*/  FMUL.FTZ R120, R20.reuse, R120 ;  /* 0x0000007814787220 */ /* 0x040fe20000410000 */
[----:B--2---:R-:W-:Y:S01]  /*2760*/  FFMA.FTZ R121, R20, R121, R124 ;  /* 0x0000007914797223 */ /* 0x004fe2000001007c */
[----:B------:R-:W-:Y:S01]  /*2770*/  FFMA.FTZ R143, R15, R142, R143 ;  /* 0x0000008e0f8f7223 */ /* 0x000fe2000001008f */
[----:B------:R-:W-:Y:S01]  /*2780*/  MOV R151, UR24 ;  /* 0x0000001800977c02 */ /* 0x000fe20008000f00 */
[C---:B------:R-:W-:Y:S01]  /*2790*/  FMUL.FTZ R120, R21.reuse, R120 ;  /* 0x0000007815787220 */ /* 0x040fe20000410000 */
[----:B------:R-:W-:Y:S01]  /*27a0*/  FFMA.FTZ R121, R21, R121, R122 ;  /* 0x0000007915797223 */ /* 0x000fe2000001007a */
[----:B------:R-:W-:Y:S01]  /*27b0*/  FFMA.FTZ R144, R14, R143, R144 ;  /* 0x0000008f0e907223 */ /* 0x000fe20000010090 */
[----:B------:R-:W-:Y:S01]  /*27c0*/  MOV R122, UR8 ;  /* 0x00000008007a7c02 */ /* 0x000fe20008000f00 */
[C---:B------:R-:W-:Y:S01]  /*27d0*/  FMUL.FTZ R120, R22.reuse, R120 ;  /* 0x0000007816787220 */ /* 0x040fe20000410000 */
[----:B------:R-:W-:Y:S01]  /*27e0*/  FFMA.FTZ R121, R22, R121, R123 ;  /* 0x0000007916797223 */ /* 0x000fe2000001007b */
[----:B------:R-:W-:Y:S01]  /*27f0*/  FFMA.FTZ R145, R13, R144, R145 ;  /* 0x000000900d917223 */ /* 0x000fe20000010091 */
[----:B------:R-:W-:Y:S01]  /*2800*/  @!P2 LEA R122, R122, R151, 0x3 ;  /* 0x000000977a7aa211 */ /* 0x000fe200078e18ff */
[----:B------:R-:W-:-:S02]  /*2810*/  FMUL.FTZ R120, R23, R120 ;  /* 0x0000007817787220 */ /* 0x000fc40000410000 */
[----:B------:R-:W-:-:S04]  /*2820*/  FFMA.FTZ R146, R12, R145, R146 ;  /* 0x000000910c927223 */ /* 0x000fc80000010092 */
[----:B------:R-:W-:-:S04]  /*2830*/  FFMA.FTZ R147, R11, R146, R147 ;  /* 0x000000920b937223 */ /* 0x000fc80000010093 */
[----:B------:R-:W-:-:S04]  /*2840*/  FFMA.FTZ R148, R10, R147, R148 ;  /* 0x000000930a947223 */ /* 0x000fc80000010094 */
[----:B------:R-:W-:Y:S01]  /*2850*/  FFMA.FTZ R149, R9, R148, R149 ;  /* 0x0000009409957223 */ /* 0x000fe20000010095 */
[----:B---3--:R-:W-:Y:S01]  /*2860*/  FFMA.FTZ R121, R23, R121, R119 ;  /* 0x0000007917797223 */ /* 0x008fe20000010077 */
[----:B------:R-:W-:-:S06]  /*2870*/  MOV R119, RZ ;  /* 0x000000ff00777202 */ /* 0x000fcc0000000f00 */
[----:B------:R0:W1:Y:S04]  /*2880*/  @!P2 LDS.64 R118, [R122+0x5660] ;  /* 0x005660007a76a984 */ /* 0x0000680000000a00 */
[----:B------:R0:W-:Y:S01]  /*2890*/  STS.64 [R141+0x4760], R120 ;  /* 0x004760788d007388 */ /* 0x0001e20000000a00 */
[----:B------:R-:W-:Y:S06]  /*28a0*/  BAR.SYNC.DEFER_BLOCKING 0x0 ;  /* 0x0000000000007b1d */ /* 0x000fec0000010000 */
[----:B------:R-:W-:Y:S05]  /*28b0*/  @P3 BRA `(.L_x_2427) ;  /* 0x0000000400343947 */ /* 0x000fea0003800000 */
[C---:B0-----:R-:W-:Y:S01]  /*28c0*/  IMAD R141, R150.reuse, 0x28, R151 ;  /* 0x00000028968d7824 */ /* 0x041fe200078e0297 */
[----:B------:R-:W-:Y:S01]  /*28d0*/  UMOV UR24, 0xffffffff ;  /* 0xffffffff00187882 */ /* 0x000fe20000000000 */
[----:B------:R-:W-:-:S03]  /*28e0*/  LOP3.LUT R154, R150, 0x1f, RZ, 0xc0, !PT ;  /* 0x0000001f969a7812 */ /* 0x000fc600078ec0ff */
[----:B------:R-:W-:Y:S01]  /*28f0*/  LDS.64 R120, [R141+0x4770] ;  /* 0x004770008d787984 */ /* 0x000fe20000000a00 */
[----:B------:R-:W-:-:S03]  /*2900*/  ISETP.NE.AND P3, PT, R154, 0x1f, PT ;  /* 0x0000001f9a00780c */ /* 0x000fc60003f65270 */
[----:B------:R-:W0:Y:S04]  /*2910*/  LDS.64 R122, [R141+0x4778] ;  /* 0x004778008d7a7984 */ /* 0x000e280000000a00 */
[----:B------:R-:W2:Y:S04]  /*2920*/  LDS.64 R124, [R141+0x4768] ;  /* 0x004768008d7c7984 */ /* 0x000ea80000000a00 */
[----:B------:R-:W3:Y:S01]  /*2930*/  LDS.64 R126, [R141+0x4760] ;  /* 0x004760008d7e7984 */ /* 0x000ee20000000a00 */
[C---:B0-----:R-:W-:Y:S01]  /*2940*/  FMUL.FTZ R153, R120.reuse, R122 ;  /* 0x0000007a78997220 */ /* 0x041fe20000410000 */
[----:B------:R-:W-:-:S03]  /*2950*/  FFMA.FTZ R163, R120, R123, R121 ;  /* 0x0000007b78a37223 */ /* 0x000fc60000010079 */
[C---:B--2---:R-:W-:Y:S01]  /*2960*/  FMUL.FTZ R153, R124.reuse, R153 ;  /* 0x000000997c997220 */ /* 0x044fe20000410000 */
[----:B------:R-:W-:-:S03]  /*2970*/  FFMA.FTZ R163, R124, R163, R125 ;  /* 0x000000a37ca37223 */ /* 0x000fc6000001007d */
[C---:B---3--:R-:W-:Y:S01]  /*2980*/  FMUL.FTZ R153, R126.reuse, R153 ;  /* 0x000000997e997220 */ /* 0x048fe20000410000 */
[----:B------:R-:W-:Y:S01]  /*2990*/  FFMA.FTZ R163, R126, R163, R127 ;  /* 0x000000a37ea37223 */ /* 0x000fe2000001007f */
[----:B------:R-:W-:Y:S06]  /*29a0*/  BRA.DIV UR24, `(.L_x_2428) ;  /* 0x0000003618bc7947 */ /* 0x000fec000b800000 */
[----:B------:R-:W0:Y:S01]  /*29b0*/  SHFL.DOWN PT, R126, R163, 0x1, 0x1f ;  /* 0x08201f00a37e7f89 */ /* 0x000e2200000e0000 */
[C---:B------:R-:W-:Y:S02]  /*29c0*/  LOP3.LUT R127, R150.reuse, 0x1f, RZ, 0xc0, !PT ;  /* 0x0000001f967f7812 */ /* 0x040fe400078ec0ff */
[----:B------:R-:W-:Y:S01]  /*29d0*/  ISETP.NE.AND P2, PT, R150, 0x1f, PT ;  /* 0x0000001f9600780c */ /* 0x000fe20003f45270 */
[----:B------:R-:W2:Y:S01]  /*29e0*/  SHFL.DOWN PT, R155, R153, 0x1, 0x1f ;  /* 0x08201f00999b7f89 */ /* 0x000ea200000e0000 */
[C---:B------:R-:W-:Y:S02]  /*29f0*/  ISETP.GT.U32.AND P4, PT, R127.reuse, 0x1b, PT ;  /* 0x0000001b7f00780c */ /* 0x040fe40003f84070 */
[C---:B------:R-:W-:Y:S02]  /*2a00*/  ISETP.GT.U32.AND P5, PT, R127.reuse, 0x17, PT ;  /* 0x000000177f00780c */ /* 0x040fe40003fa4070 */
[----:B------:R-:W-:Y:S01]  /*2a10*/  ISETP.GT.U32.AND P6, PT, R127, 0xf, PT ;  /* 0x0000000f7f00780c */ /* 0x000fe20003fc4070 */
[----:B0-----:R-:W-:Y:S01]  /*2a20*/  @P3 FFMA.FTZ R126, R153, R126, R163 ;  /* 0x0000007e997e3223 */ /* 0x001fe200000100a3 */
[----:B--2---:R-:W-:-:S04]  /*2a30*/  @P3 FMUL.FTZ R155, R155, R153 ;  /* 0x000000999b9b3220 */ /* 0x004fc80000410000 */
[----:B------:R-:W-:Y:S02]  /*2a40*/  @P3 MOV R163, R126 ;  /* 0x0000007e00a33202 */ /* 0x000fe40000000f00 */
[----:B------:R-:W-:-:S03]  /*2a50*/  @P3 MOV R153, R155 ;  /* 0x0000009b00993202 */ /* 0x000fc60000000f00 */
[----:B------:R-:W0:Y:S01]  /*2a60*/  SHFL.DOWN PT, R126, R163, 0x2, 0x1f ;  /* 0x08401f00a37e7f89 */ /* 0x000e2200000e0000 */
[----:B------:R-:W-:-:S03]  /*2a70*/  ISETP.GT.U32.AND P3, PT, R127, 0x1d, PT ;  /* 0x0000001d7f00780c */ /* 0x000fc60003f64070 */
[----:B------:R-:W2:Y:S10]  /*2a80*/  SHFL.DOWN PT, R155, R153, 0x2, 0x1f ;  /* 0x08401f00999b7f89 */ /* 0x000eb400000e0000 */
[C---:B0-----:R-:W-:Y:S01]  /*2a90*/  @!P3 FFMA.FTZ R126, R153.reuse, R126, R163 ;  /* 0x0000007e997eb223 */ /* 0x041fe200000100a3 */
[----:B--2---:R-:W-:-:S04]  /*2aa0*/  @!P3 FMUL.FTZ R155, R153, R155 ;  /* 0x0000009b999bb220 */ /* 0x004fc80000410000 */
[----:B------:R-:W-:Y:S02]  /*2ab0*/  @!P3 MOV R163, R126 ;  /* 0x0000007e00a3b202 */ /* 0x000fe40000000f00 */
[----:B------:R-:W-:-:S03]  /*2ac0*/  @!P3 MOV R153, R155 ;  /* 0x0000009b0099b202 */ /* 0x000fc60000000f00 */
[----:B------:R-:W0:Y:S04]  /*2ad0*/  SHFL.DOWN PT, R126, R163, 0x4, 0x1f ;  /* 0x08801f00a37e7f89 */ /* 0x000e2800000e0000 */
[----:B------:R-:W2:Y:S01]  /*2ae0*/  SHFL.DOWN PT, R155, R153, 0x4, 0x1f ;  /* 0x08801f00999b7f89 */ /* 0x000ea200000e0000 */
        /* <DEDUP_REMOVED lines=16> */
[----:B------:R-:W-:Y:S04]  /*2bf0*/  SHFL.IDX PT, R126, R163, RZ, 0x1f ;  /* 0x00001fffa37e7589 */ /* 0x000fe800000e0000 */
[----:B------:R-:W1:Y:S04]  /*2c00*/  SHFL.IDX PT, R165, R153, RZ, 0x1f ;  /* 0x00001fff99a57589 */ /* 0x000e6800000e0000 */
[----:B------:R-:W0:Y:S04]  /*2c10*/  SHFL.DOWN PT, R153, R153, 0x1, 0x1f ;  /* 0x08201f0099997f89 */ /* 0x000e2800000e0000 */
[----:B------:R-:W2:Y:S01]  /*2c20*/  SHFL.DOWN PT, R163, R163, 0x1, 0x1f ;  /* 0x08201f00a3a37f89 */ /* 0x000ea200000e0000 */
[-C--:B-1----:R-:W-:Y:S01]  /*2c30*/  FFMA.FTZ R127, R119, R165.reuse, R126 ;  /* 0x000000a5777f7223 */ /* 0x082fe2000001007e */
[----:B------:R-:W-:-:S02]  /*2c40*/  FMUL.FTZ R126, R118, R165 ;  /* 0x000000a5767e7220 */ /* 0x000fc40000410000 */
[----:B------:R-:W1:Y:S04]  /*2c50*/  SHFL.IDX PT, R119, R119, RZ, 0x1f ;  /* 0x00001fff77777589 */ /* 0x000e6800000e0000 */
[----:B------:R3:W-:Y:S04]  /*2c60*/  STL [R1+0x14], R127 ;  /* 0x0000147f01007387 */ /* 0x0007e80000100800 */
[----:B------:R-:W4:Y:S04]  /*2c70*/  SHFL.IDX PT, R118, R118, RZ, 0x1f ;  /* 0x00001fff76767589 */ /* 0x000f2800000e0000 */
[----:B0-2---:R3:W-:Y:S02]  /*2c80*/  STL [R1+0x10], R126 ;  /* 0x0000107e01007387 */ /* 0x0057e40000100800 */
.L_x_2510:
[----:B---3--:R-:W2:Y:S04]  /*2c90*/  LDL.LU R127, [R1+0x14] ;  /* 0x00001400017f7983 */ /* 0x008ea80000300800 */
[----:B------:R-:W3:Y:S01]  /*2ca0*/  LDL.LU R126, [R1+0x10] ;  /* 0x00001000017e7983 */ /* 0x000ee20000300800 */
[C---:B-1----:R-:W-:Y:S01]  /*2cb0*/  @P2 FFMA.FTZ R119, R153.reuse, R119, R163 ;  /* 0x0000007799772223 */ /* 0x042fe200000100a3 */
        /* <DEDUP_REMOVED lines=13> */
.L_x_2427:
[----:B------:R-:W2:Y:S04]  /*2d90*/  LDL.LU R163, [R1+0x8] ;  /* 0x0000080001a37983 */ /* 0x000ea80000300800 */
[----:B------:R-:W3:Y:S04]  /*2da0*/  LDL.LU R123, [R1+0xc] ;  /* 0x00000c00017b7983 */ /* 0x000ee80000300800 */
[----:B------:R-:W4:Y:S04]  /*2db0*/  LDL.LU R156, [R1+0x4] ;  /* 0x00000400019c7983 */ /* 0x000f280000300800 */
[----:B------:R-:W5:Y:S04]  /*2dc0*/  LDL.LU R125, [R1+0x18] ;  /* 0x00001800017d7983 */ /* 0x000f680000300800 */
[----:B------:R-:W5:Y:S04]  /*2dd0*/  LDL.LU R155, [R1] ;  /* 0x00000000019b7983 */ /* 0x000f680000300800 */
[----:B0-----:R-:W5:Y:S04]  /*2de0*/  LDL.LU R122, [R1+0x1c] ;  /* 0x00001c00017a7983 */ /* 0x001f680000300800 */
[----:B------:R-:W5:Y:S01]  /*2df0*/  LDL.LU R124, [R1+0x20] ;  /* 0x00002000017c7983 */ /* 0x000f620000300800 */
[----:B------:R-:W-:Y:S05]  /*2e00*/  WARPSYNC.ALL ;  /* 0x0000000000007948 */ /* 0x000fea0003800000 */
[----:B------:R-:W-:Y:S01]  /*2e10*/  SHF.R.U32.HI R121, RZ, 0x2, R150 ;  /* 0x00000002ff797819 */ /* 0x000fe20000011696 */
[----:B------:R-:W5:Y:S03]  /*2e20*/  LDL.LU R154, [R1+0x24] ;  /* 0x00002400019a7983 */ /* 0x000f660000300800 */
[----:B------:R-:W-:Y:S01]  /*2e30*/  IADD3 R120, PT, PT, R121, R150, RZ ;  /* 0x0000009679787210 */ /* 0x000fe20007ffe0ff */
[----:B------:R-:W5:Y:S03]  /*2e40*/  LDL.LU R153, [R1+0x28] ;  /* 0x0000280001997983 */ /* 0x000f660000300800 */
[----:B------:R-:W-:Y:S01]  /*2e50*/  LEA R120, R120, R151, 0x3 ;  /* 0x0000009778787211 */ /* 0x000fe200078e18ff */
[----:B------:R-:W-:Y:S06]  /*2e60*/  BAR.SYNC.DEFER_BLOCKING 0x0 ;  /* 0x0000000000007b1d */ /* 0x000fec0000010000 */
[----:B------:R-:W5:Y:S04]  /*2e70*/  LDL.LU R141, [R1+0x2c] ;  /* 0x00002c00018d7983 */ /* 0x000f680000300800 */
[----:B------:R-:W5:Y:S04]  /*2e80*/  LDL.LU R127, [R1+0x30] ;  /* 0x00003000017f7983 */ /* 0x000f680000300800 */
[----:B------:R-:W5:Y:S04]  /*2e90*/  LDL.LU R126, [R1+0x34] ;  /* 0x00003400017e7983 */ /* 0x000f680000300800 */
[----:B------:R-:W0:Y:S02]  /*2ea0*/  LDS R120, [R120+0x4764] ;  /* 0x0047640078787984 */ /* 0x000e240000000800 */
[----:B0-----:R-:W-:-:S04]  /*2eb0*/  FFMA.FTZ R120, R120, R0, R2 ;  /* 0x0000000078787223 */ /* 0x001fc80000010002 */
[----:B------:R-:W-:-:S04]  /*2ec0*/  FFMA.FTZ R3, R9, R120, R3 ;  /* 0x0000007809037223 */ /* 0x000fc80000010003 */
[----:B------:R-:W-:Y:S01]  /*2ed0*/  FFMA.FTZ R8, R10, R3, R8 ;  /* 0x000000030a087223 */ /* 0x000fe20000010008 */
[----:B------:R-:W-:Y:S01]  /*2ee0*/  ISETP.NE.AND P2, PT, R150, RZ, PT ;  /* 0x000000ff9600720c */ /* 0x000fe20003f45270 */
[----:B------:R-:W-:Y:S01]  /*2ef0*/  FFMA.FTZ R129, R99, -R129, R145 ;  /* 0x8000008163817223 */ /* 0x000fe20000010091 */
[----:B------:R-:W-:Y:S01]  /*2f00*/  FFMA.FTZ R131, R101, -R131, R147 ;  /* 0x8000008365837223 */ /* 0x000fe20000010093 */
[----:B------:R-:W-:Y:S01]  /*2f10*/  FFMA.FTZ R128, R98, -R128, R144 ;  /* 0x8000008062807223 */ /* 0x000fe20000010090 */
[----:B------:R-:W0:Y:S01]  /*2f20*/  S2UR UR24, SR_CTAID.X ;  /* 0x00000000001879c3 */ /* 0x000e220000002500 */
[----:B------:R-:W-:Y:S01]  /*2f30*/  FFMA.FTZ R133, R103, -R133, R149 ;  /* 0x8000008567857223 */ /* 0x000fe20000010095 */
[----:B------:R-:W-:Y:S01]  /*2f40*/  FFMA.FTZ R130, R100, -R130, R146 ;  /* 0x8000008264827223 */ /* 0x000fe20000010092 */
[----:B------:R-:W-:Y:S01]  /*2f50*/  ULEA UR28, UR10, 0xfffff800, 0xb ;  /* 0xfffff8000a1c7891 */ /* 0x000fe2000f8e58ff */
[----:B------:R-:W-:Y:S01]  /*2f60*/  FFMA.FTZ R132, R102, -R132, R148 ;  /* 0x8000008466847223 */ /* 0x000fe20000010094 */
[----:B------:R-:W-:Y:S01]  /*2f70*/  BSSY.RECONVERGENT B0, `(.L_x_2429) ;  /* 0x00000b0000007945 */ /* 0x000fe20003800200 */
[----:B--2---:R-:W-:Y:S01]  /*2f80*/  FFMA.FTZ R0, R88, -R163, R152 ;  /* 0x800000a358007223 */ /* 0x004fe20000010098 */
[----:B------:R-:W-:Y:S01]  /*2f90*/  FFMA.FTZ R152, R4, R152, RZ ;  /* 0x0000009804987223 */ /* 0x000fe200000100ff */
[----:B---3--:R-:W-:-:S02]  /*2fa0*/  FFMA.FTZ R11, R11, R8, R123 ;  /* 0x000000080b0b7223 */ /* 0x008fc4000001007b */
[----:B------:R-:W2:Y:S01]  /*2fb0*/  LDL.LU R123, [R1+0x38] ;  /* 0x00003800017b7983 */ /* 0x000ea20000300800 */
[----:B------:R-:W-:Y:S01]  /*2fc0*/  FFMA.FTZ R152, R5, R134, R152 ;  /* 0x0000008605987223 */ /* 0x000fe20000010098 */
[----:B----4-:R-:W-:Y:S01]  /*2fd0*/  FFMA.FTZ R134, R89, -R156, R134 ;  /* 0x8000009c59867223 */ /* 0x010fe20000010086 */
[----:B-----5:R-:W-:Y:S02]  /*2fe0*/  FFMA.FTZ R12, R12, R11, R125 ;  /* 0x0000000b0c0c7223 */ /* 0x020fe4000001007d */
[----:B------:R-:W3:Y:S01]  /*2ff0*/  LDL.LU R125, [R1+0x3c] ;  /* 0x00003c00017d7983 */ /* 0x000ee20000300800 */
[----:B------:R-:W-:Y:S01]  /*3000*/  FFMA.FTZ R152, R6, R135, R152 ;  /* 0x0000008706987223 */ /* 0x000fe20000010098 */
[----:B------:R-:W-:Y:S01]  /*3010*/  FFMA.FTZ R135, R90, -R155, R135 ;  /* 0x8000009b5a877223 */ /* 0x000fe20000010087 */
[----:B------:R-:W-:Y:S02]  /*3020*/  FFMA.FTZ R13, R13, R12, R122 ;  /* 0x0000000c0d0d7223 */ /* 0x000fe4000001007a */
[----:B------:R-:W4:Y:S01]  /*3030*/  LDL.LU R122, [R1+0x40] ;  /* 0x00004000017a7983 */ /* 0x000f220000300800 */
[----:B------:R-:W-:Y:S01]  /*3040*/  FFMA.FTZ R9, R7, R136, R152 ;  /* 0x0000008807097223 */ /* 0x000fe20000010098 */
[----:B------:R-:W-:-:S02]  /*3050*/  FFMA.FTZ R14, R14, R13, R124 ;  /* 0x0000000d0e0e7223 */ /* 0x000fc4000001007c */
[----:B------:R-:W5:Y:S01]  /*3060*/  LDL.LU R124, [R1+0x44] ;  /* 0x00004400017c7983 */ /* 0x000f620000300800 */
[----:B------:R-:W-:Y:S01]  /*3070*/  FFMA.FTZ R2, R68, R137, R9 ;  /* 0x0000008944027223 */ /* 0x000fe20000010009 */
[----:B------:R-:W-:Y:S01]  /*3080*/  FFMA.FTZ R136, R91, -R164, R136 ;  /* 0x800000a45b887223 */ /* 0x000fe20000010088 */
[----:B------:R-:W-:Y:S01]  /*3090*/  FFMA.FTZ R137, R92, -R162, R137 ;  /* 0x800000a25c897223 */ /* 0x000fe20000010089 */
[----:B------:R-:W-:Y:S01]  /*30a0*/  FFMA.FTZ R15, R15, R14, R154 ;  /* 0x0000000e0f0f7223 */ /* 0x000fe2000001009a */
[----:B------:R-:W-:Y:S01]  /*30b0*/  FFMA.FTZ R9, R69, R138, R2 ;  /* 0x0000008a45097223 */ /* 0x000fe20000010002 */
[----:B------:R-:W-:Y:S02]  /*30c0*/  FFMA.FTZ R138, R93, -R161, R138 ;  /* 0x800000a15d8a7223 */ /* 0x000fe4000001008a */
[----:B------:R-:W-:Y:S01]  /*30d0*/  FFMA.FTZ R16, R16, R15, R153 ;  /* 0x0000000f10107223 */ /* 0x000fe20000010099 */
[----:B------:R-:W-:Y:S01]  /*30e0*/  FFMA.FTZ R2, R70, R139, R9 ;  /* 0x0000008b46027223 */ /* 0x000fe20000010009 */
[----:B------:R-:W-:Y:S01]  /*30f0*/  FFMA.FTZ R139, R94, -R160, R139 ;  /* 0x800000a05e8b7223 */ /* 0x000fe2000001008b */
[----:B------:R-:W-:-:S02]  /*3100*/  FMUL.FTZ R153, R105, R13 ;  /* 0x0000000d69997220 */ /* 0x000fc40000410000 */
[----:B------:R-:W-:Y:S01]  /*3110*/  FFMA.FTZ R9, R71, R140, R2 ;  /* 0x0000008c47097223 */ /* 0x000fe20000010002 */
[----:B------:R-:W-:-:S03]  /*3120*/  FFMA.FTZ R140, R95, -R159, R140 ;  /* 0x8000009f5f8c7223 */ /* 0x000fc6000001008c */
[----:B------:R-:W-:Y:S01]  /*3130*/  FFMA.FTZ R2, R64, R142, R9 ;  /* 0x0000008e40027223 */ /* 0x000fe20000010009 */
[----:B------:R-:W-:Y:S01]  /*3140*/  FFMA.FTZ R142, R96, -R158, R142 ;  /* 0x8000009e608e7223 */ /* 0x000fe2000001008e */
[----:B------:R-:W-:Y:S02]  /*3150*/  FFMA.FTZ R17, R17, R16, R141 ;  /* 0x0000001011117223 */ /* 0x000fe4000001008d */
[----:B------:R-:W-:Y:S01]  /*3160*/  FFMA.FTZ R9, R65, R143, R2 ;  /* 0x0000008f41097223 */ /* 0x000fe20000010002 */
[----:B------:R-:W-:Y:S01]  /*3170*/  FFMA.FTZ R143, R97, -R157, R143 ;  /* 0x8000009d618f7223 */ /* 0x000fe2000001008f */
[----:B------:R-:W-:Y:S02]  /*3180*/  FFMA.FTZ R18, R18, R17, R127 ;  /* 0x0000001112127223 */ /* 0x000fe4000001007f */
[----:B------:R-:W-:Y:S02]  /*3190*/  FFMA.FTZ R2, R66, R144, R9 ;  /* 0x0000009042027223 */ /* 0x000fe40000010009 */
[----:B------:R-:W-:-:S04]  /*31a0*/  FFMA.FTZ R19, R19, R18, R126 ;  /* 0x0000001213137223 */ /* 0x000fc8000001007e */
[-C--:B------:R-:W-:Y:S01]  /*31b0*/  FMUL.FTZ R127, R111, R19.reuse ;  /* 0x000000136f7f7220 */ /* 0x080fe20000410000 */
[----:B--2---:R-:W-:Y:S01]  /*31c0*/  FFMA.FTZ R10, R20, R19, R123 ;  /* 0x00000013140a7223 */ /* 0x004fe2000001007b */
[----:B------:R-:W-:Y:S01]  /*31d0*/  FFMA.FTZ R123, R67, R145, R2 ;  /* 0x00000091437b7223 */ /* 0x000fe20000010002 */
[----:B------:R-:W-:Y:S02]  /*31e0*/  MOV R20, UR8 ;  /* 0x0000000800147c02 */ /* 0x000fe40008000f00 */
[----:B------:R-:W-:Y:S01]  /*31f0*/  FMUL.FTZ R144, R112, R10 ;  /* 0x0000000a70907220 */ /* 0x000fe20000410000 */
[----:B------:R-:W-:Y:S01]  /*3200*/  FFMA.FTZ R2, R60, R146, R123 ;  /* 0x000000923c027223 */ /* 0x000fe2000001007b */
[----:B------:R-:W-:Y:S01]  /*3210*/  @!P2 LEA R145, R20, R151, 0x3 ;  /* 0x000000971491a211 */ /* 0x000fe200078e18ff */
[----:B------:R-:W-:Y:S01]  /*3220*/  FMUL.FTZ R146, R104, R12 ;  /* 0x0000000c68927220 */ /* 0x000fe20000410000 */
[----:B---3--:R-:W-:Y:S01]  /*3230*/  FFMA.FTZ R9, R21, R10, R125 ;  /* 0x0000000a15097223 */ /* 0x008fe2000001007d */
[C---:B------:R-:W-:Y:S01]  /*3240*/  SHF.L.U32 R125, R150.reuse, 0x4, RZ ;  /* 0x00000004967d7819 */ /* 0x040fe200000006ff */
[----:B------:R-:W-:Y:S01]  /*3250*/  FFMA.FTZ R147, R61, R147, R2 ;  /* 0x000000933d937223 */ /* 0x000fe20000010002 */
[----:B-1----:R1:W-:Y:S02]  /*3260*/  @!P2 STS.64 [R145+0x5660], R118 ;  /* 0x005660769100a388 */ /* 0x0023e40000000a00 */
[----:B------:R-:W-:Y:S01]  /*3270*/  LEA.HI R2, R150, R125, RZ, 0x1f ;  /* 0x0000007d96027211 */ /* 0x000fe200078ff8ff */
[----:B----4-:R-:W-:-:S03]  /*3280*/  FFMA.FTZ R122, R22, R9, R122 ;  /* 0x00000009167a7223 */ /* 0x010fc6000001007a */
[----:B------:R-:W-:Y:S02]  /*3290*/  LEA R141, R2, R151, 0x2 ;  /* 0x00000097028d7211 */ /* 0x000fe400078e10ff */
[----:B------:R-:W-:Y:S01]  /*32a0*/  LEA.HI R2, R125, R125, RZ, 0x1b ;  /* 0x0000007d7d027211 */ /* 0x000fe200078fd8ff */
[-C--:B-----5:R-:W-:Y:S01]  /*32b0*/  FFMA.FTZ R123, R23, R122.reuse, R124 ;  /* 0x0000007a177b7223 */ /* 0x0a0fe2000001007c */
[----:B------:R-:W-:Y:S01]  /*32c0*/  FMUL.FTZ R22, R114, R122 ;  /* 0x0000007a72167220 */ /* 0x000fe20000410000 */
[----:B------:R-:W-:Y:S01]  /*32d0*/  FMUL.FTZ R23, R113, R9 ;  /* 0x0000000971177220 */ /* 0x000fe20000410000 */
[----:B-1----:R-:W-:Y:S01]  /*32e0*/  FMUL.FTZ R119, R87, R144 ;  /* 0x0000009057777220 */ /* 0x002fe20000410000 */
[----:B------:R-:W-:Y:S01]  /*32f0*/  FMUL.FTZ R21, R115, R123 ;  /* 0x0000007b73157220 */ /* 0x000fe20000410000 */
[----:B------:R-:W-:Y:S01]  /*3300*/  LEA R2, R2, R151, 0x2 ;  /* 0x0000009702027211 */ /* 0x000fe200078e10ff */
[----:B------:R-:W-:Y:S01]  /*3310*/  FMUL.FTZ R125, R86, R23 ;  /* 0x00000017567d7220 */ /* 0x000fe20000410000 */
[----:B------:R-:W-:Y:S01]  /*3320*/  FMUL.FTZ R145, R109, R17 ;  /* 0x000000116d917220 */ /* 0x000fe20000410000 */
[-C--:B------:R-:W-:Y:S01]  /*3330*/  FMUL.FTZ R20, R84, R21.reuse ;  /* 0x0000001554147220 */ /* 0x080fe20000410000 */
[----:B------:R-:W-:Y:S01]  /*3340*/  FFMA.FTZ R21, R0, R21, RZ ;  /* 0x0000001500157223 */ /* 0x000fe200000100ff */
[----:B------:R-:W-:Y:S01]  /*3350*/  FFMA.FTZ R124, R62, R148, R147 ;  /* 0x000000943e7c7223 */ /* 0x000fe20000010093 */
[----:B------:R-:W-:Y:S01]  /*3360*/  FMUL.FTZ R147, R82, R145 ;  /* 0x0000009152937220 */ /* 0x000fe20000410000 */
[----:B------:R-:W-:Y:S01]  /*3370*/  FMUL.FTZ R118, R106, R14 ;  /* 0x0000000e6a767220 */ /* 0x000fe20000410000 */
[-C--:B------:R-:W-:Y:S01]  /*3380*/  FFMA.FTZ R126, R134, R22.reuse, R21 ;  /* 0x00000016867e7223 */ /* 0x080fe20000010015 */
[----:B------:R1:W-:Y:S01]  /*3390*/  STS [R141+0x2110], R20 ;  /* 0x002110148d007388 */ /* 0x0003e20000000800 */
[----:B------:R-:W-:Y:S01]  /*33a0*/  FMUL.FTZ R21, R85, R22 ;  /* 0x0000001655157220 */ /* 0x000fe20000410000 */
[----:B------:R-:W-:Y:S01]  /*33b0*/  FMUL.FTZ R22, R108, R16 ;  /* 0x000000106c167220 */ /* 0x000fe20000410000 */
[----:B------:R-:W-:Y:S01]  /*33c0*/  FFMA.FTZ R23, R135, R23, R126 ;  /* 0x0000001787177223 */ /* 0x000fe2000001007e */
[----:B------:R-:W-:Y:S01]  /*33d0*/  FFMA.FTZ R124, R63, R149, R124 ;  /* 0x000000953f7c7223 */ /* 0x000fe2000001007c */
[----:B------:R-:W-:Y:S01]  /*33e0*/  FMUL.FTZ R149, R107, R15 ;  /* 0x0000000f6b957220 */ /* 0x000fe20000410000 */
[----:B------:R2:W-:Y:S01]  /*33f0*/  STS [R2+0x2114], R21 ;  /* 0x0021141502007388 */ /* 0x0005e20000000800 */
[----:B------:R-:W-:Y:S01]  /*3400*/  FFMA.FTZ R144, R136, R144, R23 ;  /* 0x0000009088907223 */ /* 0x000fe20000010017 */
[----:B------:R-:W-:Y:S01]  /*3410*/  FMUL.FTZ R126, R26, R8 ;  /* 0x000000081a7e7220 */ /* 0x000fe20000410000 */
[-C--:B-1----:R-:W-:Y:S01]  /*3420*/  FMUL.FTZ R141, R80, R127.reuse ;  /* 0x0000007f508d7220 */ /* 0x082fe20000410000 */
[----:B------:R-:W-:Y:S01]  /*3430*/  FMUL.FTZ R20, R110, R18 ;  /* 0x000000126e147220 */ /* 0x000fe20000410000 */
[----:B------:R-:W-:Y:S01]  /*3440*/  FFMA.FTZ R127, R137, R127, R144 ;  /* 0x0000007f897f7223 */ /* 0x000fe20000010090 */
[----:B------:R1:W-:Y:S02]  /*3450*/  STS [R2+0x2118], R125 ;  /* 0x0021187d02007388 */ /* 0x0003e40000000800 */
[-C--:B------:R-:W-:Y:S01]  /*3460*/  FMUL.FTZ R23, R81, R20.reuse ;  /* 0x0000001451177220 */ /* 0x080fe20000410000 */
[----:B------:R-:W-:Y:S01]  /*3470*/  FFMA.FTZ R20, R138, R20, R127 ;  /* 0x000000148a147223 */ /* 0x000fe2000001007f */
[----:B------:R-:W-:Y:S01]  /*3480*/  FMUL.FTZ R127, R76, R149 ;  /* 0x000000954c7f7220 */ /* 0x000fe20000410000 */
[----:B------:R3:W-:Y:S02]  /*3490*/  STS [R2+0x2120], R141 ;  /* 0x0021208d02007388 */ /* 0x0007e40000000800 */
[----:B------:R-:W-:-:S02]  /*34a0*/  FFMA.FTZ R145, R139, R145, R20 ;  /* 0x000000918b917223 */ /* 0x000fc40000010014 */
[----:B--2---:R-:W0:Y:S01]  /*34b0*/  LDC.64 R20, c[0x0][0x4b8] ;  /* 0x00012e00ff147b82 */ /* 0x004e220000000a00 */
[-C--:B-1----:R-:W-:Y:S01]  /*34c0*/  FMUL.FTZ R125, R83, R22.reuse ;  /* 0x00000016537d7220 */ /* 0x082fe20000410000 */
[----:B------:R-:W-:Y:S01]  /*34d0*/  FFMA.FTZ R145, R140, R22, R145 ;  /* 0x000000168c917223 */ /* 0x000fe20000010091 */
[----:B------:R1:W-:Y:S03]  /*34e0*/  STS [R2+0x2124], R23 ;  /* 0x0021241702007388 */ /* 0x0003e60000000800 */
[----:B------:R-:W-:Y:S01]  /*34f0*/  FFMA.FTZ R22, R142, R149, R145 ;  /* 0x000000958e167223 */ /* 0x000fe20000010091 */
[----:B---3--:R-:W-:Y:S01]  /*3500*/  FMUL.FTZ R141, R77, R118 ;  /* 0x000000764d8d7220 */ /* 0x008fe20000410000 */
[----:B------:R2:W-:Y:S01]  /*3510*/  STS [R2+0x211c], R119 ;  /* 0x00211c7702007388 */ /* 0x0005e20000000800 */
[----:B------:R-:W-:-:S03]  /*3520*/  FMUL.FTZ R149, R73, R126 ;  /* 0x0000007e49957220 */ /* 0x000fc60000410000 */
[----:B------:R3:W-:Y:S01]  /*3530*/  STS [R2+0x2130], R127 ;  /* 0x0021307f02007388 */ /* 0x0007e20000000800 */
[----:B-1----:R-:W-:Y:S01]  /*3540*/  FFMA.FTZ R23, R143, R118, R22 ;  /* 0x000000768f177223 */ /* 0x002fe20000010016 */
[----:B------:R-:W-:Y:S01]  /*3550*/  MOV R22, R150 ;  /* 0x0000009600167202 */ /* 0x000fe20000000f00 */
[----:B------:R-:W-:Y:S01]  /*3560*/  FMUL.FTZ R118, R24, R120 ;  /* 0x0000007818767220 */ /* 0x000fe20000410000 */
[----:B------:R1:W-:Y:S01]  /*3570*/  STS [R2+0x212c], R125 ;  /* 0x00212c7d02007388 */ /* 0x0003e20000000800 */
[----:B------:R-:W-:Y:S01]  /*3580*/  FFMA.FTZ R144, R128, R153, R23 ;  /* 0x0000009980907223 */ /* 0x000fe20000010017 */
[----:B------:R-:W-:Y:S01]  /*3590*/  MOV R23, RZ ;  /* 0x000000ff00177202 */ /* 0x000fe20000000f00 */
[----:B--2---:R-:W-:Y:S01]  /*35a0*/  FMUL.FTZ R119, R27, R11 ;  /* 0x0000000b1b777220 */ /* 0x004fe20000410000 */
[----:B------:R2:W-:Y:S01]  /*35b0*/  STS [R2+0x2128], R147 ;  /* 0x0021289302007388 */ /* 0x0005e20000000800 */
[----:B---3--:R-:W-:Y:S02]  /*35c0*/  FMUL.FTZ R127, R25, R3 ;  /* 0x00000003197f7220 */ /* 0x008fe40000410000 */
[----:B------:R-:W-:Y:S01]  /*35d0*/  FMUL.FTZ R145, R72, R119 ;  /* 0x0000007748917220 */ /* 0x000fe20000410000 */
[----:B------:R3:W-:Y:S01]  /*35e0*/  STS [R2+0x2134], R141 ;  /* 0x0021348d02007388 */ /* 0x0007e20000000800 */
[----:B0-----:R-:W-:-:S04]  /*35f0*/  IMAD.WIDE.U32 R22, R20, UR24, R22 ;  /* 0x0000001814167c25 */ /* 0x001fc8000f8e0016 */
[----:B-1----:R-:W-:Y:S01]  /*3600*/  FMUL.FTZ R125, R78, R153 ;  /* 0x000000994e7d7220 */ /* 0x002fe20000410000 */
[----:B------:R-:W-:Y:S01]  /*3610*/  FMUL.FTZ R153, R74, R127 ;  /* 0x0000007f4a997220 */ /* 0x000fe20000410000 */
[----:B------:R-:W-:Y:S01]  /*3620*/  STS [R2+0x2140], R145 ;  /* 0x0021409102007388 */ /* 0x000fe20000000800 */
[----:B------:R-:W-:Y:S02]  /*3630*/  IMAD R23, R21, UR24, R23 ;  /* 0x0000001815177c24 */ /* 0x000fe4000f8e0217 */
[----:B--2---:R-:W-:Y:S01]  /*3640*/  FMUL.FTZ R147, R79, R146 ;  /* 0x000000924f937220 */ /* 0x004fe20000410000 */
[----:B------:R-:W-:Y:S01]  /*3650*/  MOV R21, UR40 ;  /* 0x0000002800157c02 */ /* 0x000fe20008000f00 */
[----:B------:R0:W-:Y:S01]  /*3660*/  STS [R2+0x2138], R125 ;  /* 0x0021387d02007388 */ /* 0x0001e20000000800 */
[----:B------:R-:W-:Y:S01]  /*3670*/  USHF.R.S32.HI UR24, URZ, 0x1f, UR9 ;  /* 0x0000001fff187899 */ /* 0x000fe20008011409 */
[----:B---3--:R-:W-:Y:S02]  /*3680*/  FMUL.FTZ R141, R75, R118 ;  /* 0x000000764b8d7220 */ /* 0x008fe40000410000 */
[----:B------:R-:W-:Y:S01]  /*3690*/  STS [R2+0x213c], R147 ;  /* 0x00213c9302007388 */ /* 0x000fe20000000800 */
[----:B------:R-:W-:Y:S01]  /*36a0*/  UIMAD UR24, UR24, UR40, URZ ;  /* 0x00000028181872a4 */ /* 0x000fe2000f8e02ff */
[----:B------:R-:W-:Y:S01]  /*36b0*/  IMAD.WIDE.U32 R22, R21, UR9, R22 ;  /* 0x0000000915167c25 */ /* 0x000fe2000f8e0016 */
[C---:B------:R-:W-:Y:S01]  /*36c0*/  IADD3 R21, PT, PT, R150.reuse, 0x80, RZ ;  /* 0x0000008096157810 */ /* 0x040fe20007ffe0ff */
[----:B------:R1:W-:Y:S01]  /*36d0*/  STS [R2+0x2144], R149 ;  /* 0x0021449502007388 */ /* 0x0003e20000000800 */
[----:B------:R-:W-:Y:S01]  /*36e0*/  UIMAD UR24, UR9, UR41, UR24 ;  /* 0x00000029091872a4 */ /* 0x000fe2000f8e0218 */
[----:B0-----:R-:W-:Y:S01]  /*36f0*/  FFMA.FTZ R125, R129, R146, R144 ;  /* 0x00000092817d7223 */ /* 0x001fe20000010090 */
[----:B------:R-:W-:Y:S01]  /*3700*/  LOP3.LUT R144, R150, UR28, RZ, 0xfc, !PT ;  /* 0x0000001c96907c12 */ /* 0x000fe2000f8efcff */
[----:B------:R-:W-:Y:S01]  /*3710*/  STS [R2+0x2148], R153 ;  /* 0x0021489902007388 */ /* 0x000fe20000000800 */
[----:B------:R-:W-:Y:S01]  /*3720*/  FMUL.FTZ R146, R8, UR29 ;  /* 0x0000001d08927c20 */ /* 0x000fe20008410000 */
[----:B------:R-:W-:Y:S01]  /*3730*/  FFMA.FTZ R20, R130, R119, R125 ;  /* 0x0000007782147223 */ /* 0x000fe2000001007d */
[----:B------:R-:W-:Y:S01]  /*3740*/  FMUL.FTZ R119, R102, R3 ;  /* 0x0000000366777220 */ /* 0x000fe20000410000 */
[----:B------:R0:W-:Y:S01]  /*3750*/  STS [R2+0x214c], R141 ;  /* 0x00214c8d02007388 */ /* 0x0001e20000000800 */
[----:B------:R-:W-:Y:S01]  /*3760*/  FMUL.FTZ R125, R3, UR29 ;  /* 0x0000001d037d7c20 */ /* 0x000fe20008410000 */
[----:B------:R-:W-:Y:S01]  /*3770*/  FFMA.FTZ R3, R131, R126, R20 ;  /* 0x0000007e83037223 */ /* 0x000fe20000010014 */
[----:B------:R-:W-:Y:S01]  /*3780*/  IADD3 R144, PT, PT, -R144, UR48, RZ ;  /* 0x0000003090907c10 */ /* 0x000fe2000fffe1ff */
[----:B------:R-:W-:Y:S01]  /*3790*/  FMUL.FTZ R102, R120, UR29 ;  /* 0x0000001d78667c20 */ /* 0x000fe20008410000 */
[C---:B------:R-:W-:Y:S01]  /*37a0*/  FMUL.FTZ R125, R132.reuse, R125 ;  /* 0x0000007d847d7220 */ /* 0x040fe20000410000 */
[----:B------:R-:W-:Y:S01]  /*37b0*/  FFMA.FTZ R132, R132, R127, R3 ;  /* 0x0000007f84847223 */ /* 0x000fe20000010003 */
[----:B------:R-:W-:Y:S01]  /*37c0*/  ISETP.GE.AND P6, PT, R144, 0x1, PT ;  /* 0x000000019000780c */ /* 0x000fe20003fc6270 */
[----:B------:R-:W-:Y:S01]  /*37d0*/  FMUL.FTZ R102, R133, R102 ;  /* 0x0000006685667220 */ /* 0x000fe20000410000 */
[----:B------:R-:W-:Y:S01]  /*37e0*/  MOV R127, UR43 ;  /* 0x0000002b007f7c02 */ /* 0x000fe20008000f00 */
[----:B-1----:R-:W-:Y:S01]  /*37f0*/  FMUL.FTZ R149, R11, UR29 ;  /* 0x0000001d0b957c20 */ /* 0x002fe20008410000 */
[----:B------:R-:W-:Y:S01]  /*3800*/  BAR.SYNC.DEFER_BLOCKING 0x0 ;  /* 0x0000000000007b1d */ /* 0x000fe20000010000 */
[----:B0-----:R-:W-:Y:S01]  /*3810*/  IADD3 R2, P3, PT, R22, UR28, RZ ;  /* 0x0000001c16027c10 */ /* 0x001fe2000ff7e0ff */
[----:B------:R-:W-:Y:S01]  /*3820*/  FMUL.FTZ R22, R103, R120 ;  /* 0x0000007867167220 */ /* 0x000fe20000410000 */
[----:B------:R-:W-:Y:S01]  /*3830*/  MOV R103, UR42 ;  /* 0x0000002a00677c02 */ /* 0x000fe20008000f00 */
[----:B------:R-:W-:Y:S01]  /*3840*/  FMUL.FTZ R147, R13, UR29 ;  /* 0x0000001d0d937c20 */ /* 0x000fe20008410000 */
[----:B------:R-:W-:Y:S01]  /*3850*/  IADD3.X R3, PT, PT, R23, UR24, RZ, P3, !PT ;  /* 0x0000001817037c10 */ /* 0x000fe20009ffe4ff */
[----:B------:R-:W-:Y:S01]  /*3860*/  FFMA.FTZ R23, R133, R118, R132 ;  /* 0x0000007685177223 */ /* 0x000fe20000010084 */
[----:B------:R-:W-:Y:S01]  /*3870*/  LEA.HI R118, R21, R150, RZ, 0x1b ;  /* 0x0000009615767211 */ /* 0x000fe200078fd8ff */
[----:B------:R-:W-:Y:S01]  /*3880*/  FMUL.FTZ R132, R12, UR29 ;  /* 0x0000001d0c847c20 */ /* 0x000fe20008410000 */
[----:B------:R-:W-:Y:S01]  /*3890*/  ISETP.GE.AND P4, PT, R144, 0x101, PT ;  /* 0x000001019000780c */ /* 0x000fe20003f86270 */
[----:B------:R-:W-:Y:S01]  /*38a0*/  IMAD.WIDE.U32 R20, R103, UR8, R2 ;  /* 0x0000000867147c25 */ /* 0x000fe2000f8e0002 */
[----:B------:R-:W-:-:S03]  /*38b0*/  LEA R153, R118, R151, 0x2 ;  /* 0x0000009776997211 */ /* 0x000fc600078e10ff */
[----:B------:R-:W-:Y:S01]  /*38c0*/  FMUL.FTZ R126, R14, UR29 ;  /* 0x0000001d0e7e7c20 */ /* 0x000fe20008410000 */
[----:B------:R-:W-:Y:S01]  /*38d0*/  IADD3 R3, PT, PT, R150, 0x100, RZ ;  /* 0x0000010096037810 */ /* 0x000fe20007ffe0ff */
[----:B------:R-:W-:Y:S01]  /*38e0*/  IMAD R103, R127, UR8, R21 ;  /* 0x000000087f677c24 */ /* 0x000fe2000f8e0215 */
[----:B------:R-:W-:Y:S01]  /*38f0*/  LEA R2, P3, R20, UR44, 0x2 ;  /* 0x0000002c14027c11 */ /* 0x000fe2000f8610ff */
[----:B------:R-:W-:Y:S01]  /*3900*/  FMUL.FTZ R145, R15, UR29 ;  /* 0x0000001d0f917c20 */ /* 0x000fe20008410000 */
[----:B------:R-:W-:Y:S01]  /*3910*/  IADD3 R21, PT, PT, R150, 0x180, RZ ;  /* 0x0000018096157810 */ /* 0x000fe20007ffe0ff */
[----:B------:R-:W-:Y:S01]  /*3920*/  FMUL.FTZ R127, R16, UR29 ;  /* 0x0000001d107f7c20 */ /* 0x000fe20008410000 */
[----:B------:R-:W-:Y:S01]  /*3930*/  LEA.HI R118, R3, R150, RZ, 0x1b ;  /* 0x0000009603767211 */ /* 0x000fe200078fd8ff */
[----:B------:R-:W-:Y:S01]  /*3940*/  FMUL.FTZ R133, R18, UR29 ;  /* 0x0000001d12857c20 */ /* 0x000fe20008410000 */
[----:B------:R-:W-:Y:S01]  /*3950*/  LEA.HI.X R3, R20, UR45, R103, 0x2, P3 ;  /* 0x0000002d14037c11 */ /* 0x000fe200098f1467 */
[----:B------:R-:W-:Y:S01]  /*3960*/  FMUL.FTZ R20, R101, R8 ;  /* 0x0000000865147220 */ /* 0x000fe20000410000 */
[----:B------:R-:W-:Y:S01]  /*3970*/  LEA.HI R148, R21, R150, RZ, 0x1b ;  /* 0x0000009615947211 */ /* 0x000fe200078fd8ff */
[----:B------:R-:W0:Y:S01]  /*3980*/  LDS R153, [R153+0x2310] ;  /* 0x0023100099997984 */ /* 0x000e220000000800 */
[----:B------:R-:W-:Y:S01]  /*3990*/  LEA R154, R118, R151, 0x2 ;  /* 0x00000097769a7211 */ /* 0x000fe200078e10ff */
[----:B------:R-:W-:Y:S01]  /*39a0*/  FMUL.FTZ R118, R17, UR29 ;  /* 0x0000001d11767c20 */ /* 0x000fe20008410000 */
[----:B------:R-:W-:Y:S01]  /*39b0*/  ISETP.GE.AND P3, PT, R144, 0x81, PT ;  /* 0x000000819000780c */ /* 0x000fe20003f66270 */
[----:B------:R-:W-:Y:S01]  /*39c0*/  FMUL.FTZ R120, R19, UR29 ;  /* 0x0000001d13787c20 */ /* 0x000fe20008410000 */
[----:B------:R-:W-:Y:S01]  /*39d0*/  FMUL.FTZ R141, R10, UR29 ;  /* 0x0000001d0a8d7c20 */ /* 0x000fe20008410000 */
[----:B------:R-:W-:Y:S01]  /*39e0*/  FMUL.FTZ R8, R9, UR29 ;  /* 0x0000001d09087c20 */ /* 0x000fe20008410000 */
[----:B------:R-:W-:Y:S01]  /*39f0*/  FMUL.FTZ R103, R122, UR29 ;  /* 0x0000001d7a677c20 */ /* 0x000fe20008410000 */
[----:B------:R-:W-:Y:S01]  /*3a00*/  FMUL.FTZ R21, R123, UR29 ;  /* 0x0000001d7b157c20 */ /* 0x000fe20008410000 */
[----:B------:R-:W-:Y:S01]  /*3a10*/  ISETP.GE.AND P5, PT, R144, 0x181, PT ;  /* 0x000001819000780c */ /* 0x000fe20003fa6270 */
[----:B------:R-:W-:-:S12]  /*3a20*/  @!P6 BRA `(.L_x_2430) ;  /* 0x000000000010e947 */ /* 0x000fd80003800000 */
[----:B------:R-:W-:-:S04]  /*3a30*/  LEA.HI R152, R150, R150, RZ, 0x1b ;  /* 0x0000009696987211 */ /* 0x000fc800078fd8ff */
[----:B------:R-:W-:-:S05]  /*3a40*/  LEA R152, R152, R151, 0x2 ;  /* 0x0000009798987211 */ /* 0x000fca00078e10ff */
[----:B------:R-:W1:Y:S04]  /*3a50*/  LDS R101, [R152+0x2110] ;  /* 0x0021100098657984 */ /* 0x000e680000000800 */
[----:B-1----:R1:W-:Y:S02]  /*3a60*/  REDG.E.ADD.F32.FTZ.RN.STRONG.GPU desc[UR26][R2.64], R101 ;  /* 0x00000065020079a6 */ /* 0x0023e4000c12f31a */
.L_x_2430:
[----:B------:R-:W-:Y:S05]  /*3a70*/  BSYNC.RECONVERGENT B0 ;  /* 0x0000000000007941 */ /* 0x000fea0003800200 */
.L_x_2429:
[----:B------:R-:W-:Y:S04]  /*3a80*/  BSSY.RECONVERGENT B0, `(.L_x_2431) ;  /* 0x0000003000007945 */ /* 0x000fe80003800200 */
[----:B------:R-:W-:Y:S05]  /*3a90*/  @!P3 BRA `(.L_x_2432) ;  /* 0x000000000004b947 */ /* 0x000fea0003800000 */
[----:B0-----:R2:W-:Y:S02]  /*3aa0*/  REDG.E.ADD.F32.FTZ.RN.STRONG.GPU desc[UR26][R2.64+0x200], R153 ;  /* 0x00020099020079a6 */ /* 0x0015e4000c12f31a */
.L_x_2432:
[----:B------:R-:W-:Y:S05]  /*3ab0*/  BSYNC.RECONVERGENT B0 ;  /* 0x0000000000007941 */ /* 0x000fea0003800200 */
.L_x_2431:
[----:B-1----:R1:W3:Y:S01]  /*3ac0*/  LDS R101, [R154+0x2510] ;  /* 0x002510009a657984 */ /* 0x0022e20000000800 */
[----:B------:R-:W-:Y:S01]  /*3ad0*/  BSSY.RECONVERGENT B0, `(.L_x_2433) ;  /* 0x0000004000007945 */ /* 0x000fe20003800200 */
[----:B------:R-:W-:-:S03]  /*3ae0*/  LEA R148, R148, R151, 0x2 ;  /* 0x0000009794947211 */ /* 0x000fc600078e10ff */
[----:B------:R-:W-:Y:S05]  /*3af0*/  @!P4 BRA `(.L_x_2434) ;  /* 0x000000000004c947 */ /* 0x000fea0003800000 */
[----:B---3--:R4:W-:Y:S02]  /*3b00*/  REDG.E.ADD.F32.FTZ.RN.STRONG.GPU desc[UR26][R2.64+0x400], R101 ;  /* 0x00040065020079a6 */ /* 0x0089e4000c12f31a */
.L_x_2434:
[----:B------:R-:W-:Y:S05]  /*3b10*/  BSYNC.RECONVERGENT B0 ;  /* 0x0000000000007941 */ /* 0x000fea0003800200 */
.L_x_2433:
[----:B0-2---:R0:W2:Y:S01]  /*3b20*/  LDS R153, [R148+0x2710] ;  /* 0x0027100094997984 */ /* 0x0050a20000000800 */
[----:B------:R-:W-:Y:S01]  /*3b30*/  BSSY.RECONVERGENT B0, `(.L_x_2435) ;  /* 0x0000005000007945 */ /* 0x000fe20003800200 */
[C---:B---34-:R-:W-:Y:S02]  /*3b40*/  IADD3 R101, PT, PT, R150.reuse, 0x200, RZ ;  /* 0x0000020096657810 */ /* 0x058fe40007ffe0ff */
[----:B------:R-:W-:Y:S01]  /*3b50*/  IADD3 R155, PT, PT, R150, 0x280, RZ ;  /* 0x00000280969b7810 */ /* 0x000fe20007ffe0ff */
[----:B------:R-:W-:Y:S06]  /*3b60*/  @!P5 BRA `(.L_x_2436) ;  /* 0x000000000004d947 */ /* 0x000fec0003800000 */
[----:B--2---:R3:W-:Y:S02]  /*3b70*/  REDG.E.ADD.F32.FTZ.RN.STRONG.GPU desc[UR26][R2.64+0x600], R153 ;  /* 0x00060099020079a6 */ /* 0x0047e4000c12f31a */
.L_x_2436:
[----:B------:R-:W-:Y:S05]  /*3b80*/  BSYNC.RECONVERGENT B0 ;  /* 0x0000000000007941 */ /* 0x000fea0003800200 */
.L_x_2435:
[-C--:B0-----:R-:W-:Y:S01]  /*3b90*/  LEA.HI R148, R101, R150.reuse, RZ, 0x1b ;  /* 0x0000009665947211 */ /* 0x081fe200078fd8ff */
[----:B------:R-:W-:Y:S01]  /*3ba0*/  BSSY.RECONVERGENT B0, `(.L_x_2437) ;  /* 0x000000e000007945 */ /* 0x000fe20003800200 */
[----:B--23--:R-:W-:Y:S02]  /*3bb0*/  IADD3 R153, PT, PT, R150, 0x300, RZ ;  /* 0x0000030096997810 */ /* 0x00cfe40007ffe0ff */
[----:B------:R-:W-:Y:S02]  /*3bc0*/  LEA R148, R148, R151, 0x2 ;  /* 0x0000009794947211 */ /* 0x000fe400078e10ff */
[-C--:B-1----:R-:W-:Y:S02]  /*3bd0*/  LEA.HI R154, R153, R150.reuse, RZ, 0x1b ;  /* 0x00000096999a7211 */ /* 0x082fe400078fd8ff */
[----:B------:R-:W-:Y:S01]  /*3be0*/  ISETP.GE.AND P6, PT, R144, 0x201, PT ;  /* 0x000002019000780c */ /* 0x000fe20003fc6270 */
[----:B------:R0:W1:Y:S01]  /*3bf0*/  LDS R153, [R148+0x2910] ;  /* 0x0029100094997984 */ /* 0x0000620000000800 */
[----:B------:R-:W-:-:S02]  /*3c00*/  LEA.HI R152, R155, R150, RZ, 0x1b ;  /* 0x000000969b987211 */ /* 0x000fc400078fd8ff */
[----:B------:R-:W-:Y:S02]  /*3c10*/  IADD3 R155, PT, PT, R150, 0x380, RZ ;  /* 0x00000380969b7810 */ /* 0x000fe40007ffe0ff */
[----:B------:R-:W-:Y:S02]  /*3c20*/  LEA R152, R152, R151, 0x2 ;  /* 0x0000009798987211 */ /* 0x000fe400078e10ff */
[C---:B------:R-:W-:Y:S02]  /*3c30*/  ISETP.GE.AND P3, PT, R144.reuse, 0x281, PT ;  /* 0x000002819000780c */ /* 0x040fe40003f66270 */
[C---:B------:R-:W-:Y:S02]  /*3c40*/  ISETP.GE.AND P4, PT, R144.reuse, 0x301, PT ;  /* 0x000003019000780c */ /* 0x040fe40003f86270 */
[----:B------:R-:W-:Y:S01]  /*3c50*/  ISETP.GE.AND P5, PT, R144, 0x381, PT ;  /* 0x000003819000780c */ /* 0x000fe20003fa6270 */
[----:B0-----:R-:W-:-:S12]  /*3c60*/  @!P6 BRA `(.L_x_2438) ;  /* 0x000000000004e947 */ /* 0x001fd80003800000 */
[----:B-1----:R0:W-:Y:S02]  /*3c70*/  REDG.E.ADD.F32.FTZ.RN.STRONG.GPU desc[UR26][R2.64+0x800], R153 ;  /* 0x00080099020079a6 */ /* 0x0021e4000c12f31a */
.L_x_2438:
[----:B------:R-:W-:Y:S05]  /*3c80*/  BSYNC.RECONVERGENT B0 ;  /* 0x0000000000007941 */ /* 0x000fea0003800200 */
.L_x_2437:
[----:B01----:R0:W1:Y:S01]  /*3c90*/  LDS R153, [R152+0x2b10] ;  /* 0x002b100098997984 */ /* 0x0030620000000800 */
[----:B------:R-:W-:Y:S01]  /*3ca0*/  BSSY.RECONVERGENT B0, `(.L_x_2439) ;  /* 0x0000005000007945 */ /* 0x000fe20003800200 */
[----:B------:R-:W-:Y:S02]  /*3cb0*/  LEA.HI R148, R155, R150, RZ, 0x1b ;  /* 0x000000969b947211 */ /* 0x000fe400078fd8ff */
[----:B------:R-:W-:Y:S01]  /*3cc0*/  LEA R154, R154, R151, 0x2 ;  /* 0x000000979a9a7211 */ /* 0x000fe200078e10ff */
[----:B------:R-:W-:Y:S06]  /*3cd0*/  @!P3 BRA `(.L_x_2440) ;  /* 0x000000000004b947 */ /* 0x000fec0003800000 */
[----:B-1----:R2:W-:Y:S02]  /*3ce0*/  REDG.E.ADD.F32.FTZ.RN.STRONG.GPU desc[UR26][R2.64+0xa00], R153 ;  /* 0x000a0099020079a6 */ /* 0x0025e4000c12f31a */
.L_x_2440:
[----:B------:R-:W-:Y:S05]  /*3cf0*/  BSYNC.RECONVERGENT B0 ;  /* 0x0000000000007941 */ /* 0x000fea0003800200 */
.L_x_2439:
[----:B-12---:R1:W2:Y:S01]  /*3d00*/  LDS R153, [R154+0x2d10] ;  /* 0x002d10009a997984 */ /* 0x0062a20000000800 */
[----:B------:R-:W-:Y:S01]  /*3d10*/  BSSY.RECONVERGENT B0, `(.L_x_2441) ;  /* 0x0000004000007945 */ /* 0x000fe20003800200 */
[----:B------:R-:W-:-:S03]  /*3d20*/  LEA R148, R148, R151, 0x2 ;  /* 0x0000009794947211 */ /* 0x000fc600078e10ff */
[----:B------:R-:W-:Y:S05]  /*3d30*/  @!P4 BRA `(.L_x_2442) ;  /* 0x000000000004c947 */ /* 0x000fea0003800000 */
[----:B--2---:R3:W-:Y:S02]  /*3d40*/  REDG.E.ADD.F32.FTZ.RN.STRONG.GPU desc[UR26][R2.64+0xc00], R153 ;  /* 0x000c0099020079a6 */ /* 0x0047e4000c12f31a */
.L_x_2442:
[----:B------:R-:W-:Y:S05]  /*3d50*/  BSYNC.RECONVERGENT B0 ;  /* 0x0000000000007941 */ /* 0x000fea0003800200 */
.L_x_2441:
[----:B--23--:R2:W3:Y:S01]  /*3d60*/  LDS R153, [R148+0x2f10] ;  /* 0x002f100094997984 */ /* 0x00c4e20000000800 */
[----:B------:R-:W-:Y:S01]  /*3d70*/  BSSY.RECONVERGENT B0, `(.L_x_2443) ;  /* 0x0000005000007945 */ /* 0x000fe20003800200 */
[C---:B------:R-:W-:Y:S02]  /*3d80*/  LOP3.LUT R155, R150.reuse, 0x400, RZ, 0xfc, !PT ;  /* 0x00000400969b7812 */ /* 0x040fe400078efcff */
[----:B------:R-:W-:Y:S01]  /*3d90*/  IADD3 R157, PT, PT, R150, 0x480, RZ ;  /* 0x00000480969d7810 */ /* 0x000fe20007ffe0ff */
[----:B------:R-:W-:Y:S06]  /*3da0*/  @!P5 BRA `(.L_x_2444) ;  /* 0x000000000004d947 */ /* 0x000fec0003800000 */
[----:B---3--:R4:W-:Y:S02]  /*3db0*/  REDG.E.ADD.F32.FTZ.RN.STRONG.GPU desc[UR26][R2.64+0xe00], R153 ;  /* 0x000e0099020079a6 */ /* 0x0089e4000c12f31a */
.L_x_2444:
[----:B------:R-:W-:Y:S05]  /*3dc0*/  BSYNC.RECONVERGENT B0 ;  /* 0x0000000000007941 */ /* 0x000fea0003800200 */
.L_x_2443:
[-C--:B--2---:R-:W-:Y:S01]  /*3dd0*/  LEA.HI R148, R155, R150.reuse, RZ, 0x1b ;  /* 0x000000969b947211 */ /* 0x084fe200078fd8ff */
[----:B------:R-:W-:Y:S01]  /*3de0*/  BSSY.RECONVERGENT B0, `(.L_x_2445) ;  /* 0x000000e000007945 */ /* 0x000fe20003800200 */
[----:B---34-:R-:W-:Y:S02]  /*3df0*/  IADD3 R153, PT, PT, R150, 0x500, RZ ;  /* 0x0000050096997810 */ /* 0x018fe40007ffe0ff */
[----:B------:R-:W-:Y:S02]  /*3e00*/  LEA R148, R148, R151, 0x2 ;  /* 0x0000009794947211 */ /* 0x000fe400078e10ff */
[-C--:B-1----:R-:W-:Y:S02]  /*3e10*/  LEA.HI R154, R153, R150.reuse, RZ, 0x1b ;  /* 0x00000096999a7211 */ /* 0x082fe400078fd8ff */
[----:B------:R-:W-:Y:S01]  /*3e20*/  ISETP.GE.AND P6, PT, R144, 0x401, PT ;  /* 0x000004019000780c */ /* 0x000fe20003fc6270 */
[----:B------:R1:W2:Y:S01]  /*3e30*/  LDS R153, [R148+0x3110] ;  /* 0x0031100094997984 */ /* 0x0002a20000000800 */
[----:B0-----:R-:W-:-:S02]  /*3e40*/  LEA.HI R152, R157, R150, RZ, 0x1b ;  /* 0x000000969d987211 */ /* 0x001fc400078fd8ff */
[----:B------:R-:W-:Y:S02]  /*3e50*/  IADD3 R155, PT, PT, R150, 0x580, RZ ;  /* 0x00000580969b7810 */ /* 0x000fe40007ffe0ff */
[----:B------:R-:W-:Y:S02]  /*3e60*/  LEA R152, R152, R151, 0x2 ;  /* 0x0000009798987211 */ /* 0x000fe400078e10ff */
[C---:B------:R-:W-:Y:S02]  /*3e70*/  ISETP.GE.AND P3, PT, R144.reuse, 0x481, PT ;  /* 0x000004819000780c */ /* 0x040fe40003f66270 */
[C---:B------:R-:W-:Y:S02]  /*3e80*/  ISETP.GE.AND P4, PT, R144.reuse, 0x501, PT ;  /* 0x000005019000780c */ /* 0x040fe40003f86270 */
[----:B------:R-:W-:Y:S01]  /*3e90*/  ISETP.GE.AND P5, PT, R144, 0x581, PT ;  /* 0x000005819000780c */ /* 0x000fe20003fa6270 */
[----:B-1----:R-:W-:-:S12]  /*3ea0*/  @!P6 BRA `(.L_x_2446) ;  /* 0x000000000004e947 */ /* 0x002fd80003800000 */
[----:B--2---:R0:W-:Y:S02]  /*3eb0*/  REDG.E.ADD.F32.FTZ.RN.STRONG.GPU desc[UR26][R2.64+0x1000], R153 ;  /* 0x00100099020079a6 */ /* 0x0041e4000c12f31a */
.L_x_2446:
[----:B------:R-:W-:Y:S05]  /*3ec0*/  BSYNC.RECONVERGENT B0 ;  /* 0x0000000000007941 */ /* 0x000fea0003800200 */
.L_x_2445:
[----:B0-2---:R0:W1:Y:S01]  /*3ed0*/  LDS R153, [R152+0x3310] ;  /* 0x0033100098997984 */ /* 0x0050620000000800 */
[----:B------:R-:W-:Y:S01]  /*3ee0*/  BSSY.RECONVERGENT B0, `(.L_x_2447) ;  /* 0x0000005000007945 */ /* 0x000fe20003800200 */
[----:B------:R-:W-:Y:S02]  /*3ef0*/  LEA.HI R148, R155, R150, RZ, 0x1b ;  /* 0x000000969b947211 */ /* 0x000fe400078fd8ff */
[----:B------:R-:W-:Y:S01]  /*3f00*/  LEA R154, R154, R151, 0x2 ;  /* 0x000000979a9a7211 */ /* 0x000fe200078e10ff */
[----:B------:R-:W-:Y:S06]  /*3f10*/  @!P3 BRA `(.L_x_2448) ;  /* 0x000000000004b947 */ /* 0x000fec0003800000 */
[----:B-1----:R2:W-:Y:S02]  /*3f20*/  REDG.E.ADD.F32.FTZ.RN.STRONG.GPU desc[UR26][R2.64+0x1200], R153 ;  /* 0x00120099020079a6 */ /* 0x0025e4000c12f31a */
.L_x_2448:
[----:B------:R-:W-:Y:S05]  /*3f30*/  BSYNC.RECONVERGENT B0 ;  /* 0x0000000000007941 */ /* 0x000fea0003800200 */
.L_x_2447:
[----:B-12---:R1:W2:Y:S01]  /*3f40*/  LDS R153, [R154+0x3510] ;  /* 0x003510009a997984 */ /* 0x0062a20000000800 */
[----:B------:R-:W-:Y:S01]  /*3f50*/  BSSY.RECONVERGENT B0, `(.L_x_2449) ;  /* 0x0000004000007945 */ /* 0x000fe20003800200 */
[----:B------:R-:W-:-:S03]  /*3f60*/  LEA R148, R148, R151, 0x2 ;  /* 0x0000009794947211 */ /* 0x000fc600078e10ff */
[----:B------:R-:W-:Y:S05]  /*3f70*/  @!P4 BRA `(.L_x_2450) ;  /* 0x000000000004c947 */ /* 0x000fea0003800000 */
[----:B--2---:R3:W-:Y:S02]  /*3f80*/  REDG.E.ADD.F32.FTZ.RN.STRONG.GPU desc[UR26][R2.64+0x1400], R153 ;  /* 0x00140099020079a6 */ /* 0x0047e4000c12f31a */
.L_x_2450:
[----:B------:R-:W-:Y:S05]  /*3f90*/  BSYNC.RECONVERGENT B0 ;  /* 0x0000000000007941 */ /* 0x000fea0003800200 */
.L_x_2449:
[----:B--23--:R2:W3:Y:S01]  /*3fa0*/  LDS R153, [R148+0x3710] ;  /* 0x0037100094997984 */ /* 0x00c4e20000000800 */
[----:B------:R-:W-:Y:S01]  /*3fb0*/  BSSY.RECONVERGENT B0, `(.L_x_2451) ;  /* 0x0000005000007945 */ /* 0x000fe20003800200 */
[C---:B------:R-:W-:Y:S02]  /*3fc0*/  IADD3 R155, PT, PT, R150.reuse, 0x600, RZ ;  /* 0x00000600969b7810 */ /* 0x040fe40007ffe0ff */
[----:B------:R-:W-:Y:S01]  /*3fd0*/  IADD3 R157, PT, PT, R150, 0x680, RZ ;  /* 0x00000680969d7810 */ /* 0x000fe20007ffe0ff */
[----:B------:R-:W-:Y:S06]  /*3fe0*/  @!P5 BRA `(.L_x_2452) ;  /* 0x000000000004d947 */ /* 0x000fec0003800000 */
[----:B---3--:R4:W-:Y:S02]  /*3ff0*/  REDG.E.ADD.F32.FTZ.RN.STRONG.GPU desc[UR26][R2.64+0x1600], R153 ;  /* 0x00160099020079a6 */ /* 0x0089e4000c12f31a */
.L_x_2452:
[----:B------:R-:W-:Y:S05]  /*4000*/  BSYNC.RECONVERGENT B0 ;  /* 0x0000000000007941 */ /* 0x000fea0003800200 */
.L_x_2451:
        /* <DEDUP_REMOVED lines=15> */
.L_x_2454:
[----:B------:R-:W-:Y:S05]  /*4100*/  BSYNC.RECONVERGENT B0 ;  /* 0x0000000000007941 */ /* 0x000fea0003800200 */
.L_x_2453:
[----:B0-2---:R0:W1:Y:S01]  /*4110*/  LDS R153, [R152+0x3b10] ;  /* 0x003b100098997984 */ /* 0x0050620000000800 */
[----:B------:R-:W-:Y:S01]  /*4120*/  BSSY.RECONVERGENT B0, `(.L_x_2455) ;  /* 0x0000005000007945 */ /* 0x000fe20003800200 */
[----:B------:R-:W-:Y:S02]  /*4130*/  LEA.HI R144, R155, R150, RZ, 0x1b ;  /* 0x000000969b907211 */ /* 0x000fe400078fd8ff */
[----:B------:R-:W-:Y:S01]  /*4140*/  LEA R154, R154, R151, 0x2 ;  /* 0x000000979a9a7211 */ /* 0x000fe200078e10ff */
[----:B------:R-:W-:Y:S06]  /*4150*/  @!P3 BRA `(.L_x_2456) ;  /* 0x000000000004b947 */ /* 0x000fec0003800000 */
[----:B-1----:R2:W-:Y:S02]  /*4160*/  REDG.E.ADD.F32.FTZ.RN.STRONG.GPU desc[UR26][R2.64+0x1a00], R153 ;  /* 0x001a0099020079a6 */ /* 0x0025e4000c12f31a */
.L_x_2456:
[----:B------:R-:W-:Y:S05]  /*4170*/  BSYNC.RECONVERGENT B0 ;  /* 0x0000000000007941 */ /* 0x000fea0003800200 */
.L_x_2455:
[----:B-12---:R1:W2:Y:S01]  /*4180*/  LDS R153, [R154+0x3d10] ;  /* 0x003d10009a997984 */ /* 0x0062a20000000800 */
[----:B------:R-:W-:Y:S01]  /*4190*/  BSSY.RECONVERGENT B0, `(.L_x_2457) ;  /* 0x0000004000007945 */ /* 0x000fe20003800200 */
[----:B------:R-:W-:-:S03]  /*41a0*/  LEA R144, R144, R151, 0x2 ;  /* 0x0000009790907211 */ /* 0x000fc600078e10ff */
[----:B------:R-:W-:Y:S05]  /*41b0*/  @!P4 BRA `(.L_x_2458) ;  /* 0x000000000004c947 */ /* 0x000fea0003800000 */
[----:B--2---:R3:W-:Y:S02]  /*41c0*/  REDG.E.ADD.F32.FTZ.RN.STRONG.GPU desc[UR26][R2.64+0x1c00], R153 ;  /* 0x001c0099020079a6 */ /* 0x0047e4000c12f31a */
.L_x_2458:
[----:B------:R-:W-:Y:S05]  /*41d0*/  BSYNC.RECONVERGENT B0 ;  /* 0x0000000000007941 */ /* 0x000fea0003800200 */
.L_x_2457:
[----:B--23--:R2:W3:Y:S01]  /*41e0*/  LDS R153, [R144+0x3f10] ;  /* 0x003f100090997984 */ /* 0x00c4e20000000800 */
[----:B------:R-:W-:Y:S04]  /*41f0*/  BSSY.RECONVERGENT B0, `(.L_x_2459) ;  /* 0x0000003000007945 */ /* 0x000fe80003800200 */
[----:B------:R-:W-:Y:S05]  /*4200*/  @!P5 BRA `(.L_x_2460) ;  /* 0x000000000004d947 */ /* 0x000fea0003800000 */
[----:B---3--:R4:W-:Y:S02]  /*4210*/  REDG.E.ADD.F32.FTZ.RN.STRONG.GPU desc[UR26][R2.64+0x1e00], R153 ;  /* 0x001e0099020079a6 */ /* 0x0089e4000c12f31a */
.L_x_2460:
[----:B------:R-:W-:Y:S05]  /*4220*/  BSYNC.RECONVERGENT B0 ;  /* 0x0000000000007941 */ /* 0x000fea0003800200 */
.L_x_2459:
[----:B--2---:R-:W2:Y:S01]  /*4230*/  S2R R144, SR_LANEID ;  /* 0x0000000000907919 */ /* 0x004ea20000000000 */
[----:B------:R-:W-:Y:S01]  /*4240*/  FMUL.FTZ R19, R92, R19 ;  /* 0x000000135c137220 */ /* 0x000fe20000410000 */
[----:B------:R-:W-:Y:S01]  /*4250*/  FMUL.FTZ R11, R100, R11 ;  /* 0x0000000b640b7220 */ /* 0x000fe20000410000 */
[----:B------:R-:W-:Y:S01]  /*4260*/  FMUL.FTZ R12, R99, R12 ;  /* 0x0000000c630c7220 */ /* 0x000fe20000410000 */
[----:B----4-:R-:W4:Y:S01]  /*4270*/  SHFL.DOWN PT, R2, R23, 0x1, 0x1f ;  /* 0x08201f0017027f89 */ /* 0x010f2200000e0000 */
[----:B------:R-:W-:Y:S01]  /*4280*/  FMUL.FTZ R13, R98, R13 ;  /* 0x0000000d620d7220 */ /* 0x000fe20000410000 */
[----:B------:R-:W-:Y:S01]  /*4290*/  FMUL.FTZ R14, R97, R14 ;  /* 0x0000000e610e7220 */ /* 0x000fe20000410000 */
[----:B------:R-:W-:Y:S01]  /*42a0*/  FMUL.FTZ R100, R131, R146 ;  /* 0x0000009283647220 */ /* 0x000fe20000410000 */
[----:B------:R-:W5:Y:S01]  /*42b0*/  SHFL.DOWN PT, R3, R124, 0x1, 0x1f ;  /* 0x08201f007c037f89 */ /* 0x000f6200000e0000 */
        /* <DEDUP_REMOVED lines=22> */
[----:B------:R-:W-:Y:S01]  /*4420*/  FFMA.FTZ R125, R74, R119, R125 ;  /* 0x000000774a7d7223 */ /* 0x000fe2000001007d */
[----:B--2---:R-:W-:Y:S01]  /*4430*/  ISETP.GT.AND P3, PT, R144, 0x1e, PT ;  /* 0x0000001e9000780c */ /* 0x004fe20003f64270 */
        /* <DEDUP_REMOVED lines=12> */
[----:B----4-:R-:W-:Y:S01]  /*4500*/  @!P3 FADD.FTZ R23, R23, R2 ;  /* 0x000000021717b221 */ /* 0x010fe20000010000 */
[----:B-----5:R-:W-:Y:S01]  /*4510*/  @!P3 FADD.FTZ R124, R124, R3 ;  /* 0x000000037c7cb221 */ /* 0x020fe20000010000 */
[----:B------:R-:W-:Y:S01]  /*4520*/  ISETP.GT.AND P3, PT, R144, 0x1d, PT ;  /* 0x0000001d9000780c */ /* 0x000fe20003f64270 */
[----:B------:R-:W-:Y:S01]  /*4530*/  FFMA.FTZ R134, R85, R122, R134 ;  /* 0x0000007a55867223 */ /* 0x000fe20000010086 */
[----:B------:R-:W-:Y:S01]  /*4540*/  FFMA.FTZ R21, R84, R123, R21 ;  /* 0x0000007b54157223 */ /* 0x000fe20000010015 */
[----:B------:R-:W2:Y:S01]  /*4550*/  SHFL.DOWN PT, R2, R23, 0x2, 0x1f ;  /* 0x08401f0017027f89 */ /* 0x000ea200000e0000 */
[----:B------:R-:W-:Y:S01]  /*4560*/  BSSY.RECONVERGENT B0, `(.L_x_2461) ;  /* 0x000004d000007945 */ /* 0x000fe20003800200 */
[----:B------:R-:W-:Y:S01]  /*4570*/  FFMA.FTZ R31, R24, R22, R31 ;  /* 0x00000016181f7223 */ /* 0x000fe2000001001f */
[----:B------:R-:W-:Y:S01]  /*4580*/  FFMA.FTZ R30, R25, R119, R30 ;  /* 0x00000077191e7223 */ /* 0x000fe2000001001e */
[----:B------:R-:W4:Y:S01]  /*4590*/  SHFL.DOWN PT, R3, R124, 0x2, 0x1f ;  /* 0x08401f007c037f89 */ /* 0x000f2200000e0000 */
[----:B------:R-:W-:Y:S01]  /*45a0*/  FFMA.FTZ R29, R26, R20, R29 ;  /* 0x000000141a1d7223 */ /* 0x000fe2000001001d */
[----:B------:R-:W-:Y:S01]  /*45b0*/  FADD.FTZ R59, R102, R59 ;  /* 0x0000003b663b7221 */ /* 0x000fe20000010000 */
        /* <DEDUP_REMOVED lines=17> */
[----:B--2---:R-:W-:Y:S01]  /*46d0*/  @!P3 FADD.FTZ R23, R23, R2 ;  /* 0x000000021717b221 */ /* 0x004fe20000010000 */
[----:B------:R-:W-:Y:S01]  /*46e0*/  FADD.FTZ R50, R139, R50 ;  /* 0x000000328b327221 */ /* 0x000fe20000010000 */
[----:B------:R-:W-:Y:S01]  /*46f0*/  FFMA.FTZ R43, R112, R10, R43 ;  /* 0x0000000a702b7223 */ /* 0x000fe2000001002b */
[----:B------:R-:W-:Y:S01]  /*4700*/  FADD.FTZ R49, R138, R49 ;  /* 0x000000318a317221 */ /* 0x000fe20000010000 */
[----:B----4-:R-:W-:Y:S01]  /*4710*/  @!P3 FADD.FTZ R124, R124, R3 ;  /* 0x000000037c7cb221 */ /* 0x010fe20000010000 */
[----:B------:R-:W2:Y:S01]  /*4720*/  SHFL.DOWN PT, R2, R23, 0x4, 0x1f ;  /* 0x08801f0017027f89 */ /* 0x000ea200000e0000 */
[----:B------:R-:W-:Y:S01]  /*4730*/  ISETP.GT.AND P3, PT, R144, 0x1b, PT ;  /* 0x0000001b9000780c */ /* 0x000fe20003f64270 */
[----:B------:R-:W-:Y:S01]  /*4740*/  FFMA.FTZ R42, R113, R9, R42 ;  /* 0x00000009712a7223 */ /* 0x000fe2000001002a */
[----:B------:R-:W-:Y:S01]  /*4750*/  FADD.FTZ R48, R137, R48 ;  /* 0x0000003089307221 */ /* 0x000fe20000010000 */
[----:B------:R-:W4:Y:S01]  /*4760*/  SHFL.DOWN PT, R3, R124, 0x4, 0x1f ;  /* 0x08801f007c037f89 */ /* 0x000f2200000e0000 */
[----:B------:R-:W-:Y:S01]  /*4770*/  FFMA.FTZ R41, R114, R122, R41 ;  /* 0x0000007a72297223 */ /* 0x000fe20000010029 */
[----:B------:R-:W-:Y:S01]  /*4780*/  FADD.FTZ R47, R136, R47 ;  /* 0x0000002f882f7221 */ /* 0x000fe20000010000 */
[----:B------:R-:W-:Y:S01]  /*4790*/  FFMA.FTZ R40, R115, R123, R40 ;  /* 0x0000007b73287223 */ /* 0x000fe20000010028 */
[----:B------:R-:W-:Y:S01]  /*47a0*/  FADD.FTZ R46, R135, R46 ;  /* 0x0000002e872e7221 */ /* 0x000fe20000010000 */
[----:B------:R-:W-:Y:S01]  /*47b0*/  FADD.FTZ R45, R134, R45 ;  /* 0x0000002d862d7221 */ /* 0x000fe20000010000 */
[----:B------:R-:W-:-:S04]  /*47c0*/  FADD.FTZ R44, R21, R44 ;  /* 0x0000002c152c7221 */ /* 0x000fc80000010000 */
[----:B--2---:R-:W-:Y:S01]  /*47d0*/  @!P3 FADD.FTZ R23, R23, R2 ;  /* 0x000000021717b221 */ /* 0x004fe20000010000 */
[----:B----4-:R-:W-:-:S04]  /*47e0*/  @!P3 FADD.FTZ R124, R124, R3 ;  /* 0x000000037c7cb221 */ /* 0x010fc80000010000 */
[----:B------:R-:W2:Y:S01]  /*47f0*/  SHFL.DOWN PT, R2, R23, 0x8, 0x1f ;  /* 0x09001f0017027f89 */ /* 0x000ea200000e0000 */
[----:B------:R-:W-:-:S03]  /*4800*/  ISETP.GT.AND P3, PT, R144, 0x17, PT ;  /* 0x000000179000780c */ /* 0x000fc60003f64270 */
[----:B------:R-:W4:Y:S10]  /*4810*/  SHFL.DOWN PT, R3, R124, 0x8, 0x1f ;  /* 0x09001f007c037f89 */ /* 0x000f3400000e0000 */
[----:B--2---:R-:W-:Y:S01]  /*4820*/  @!P3 FADD.FTZ R23, R23, R2 ;  /* 0x000000021717b221 */ /* 0x004fe20000010000 */
[----:B----4-:R-:W-:-:S04]  /*4830*/  @!P3 FADD.FTZ R124, R124, R3 ;  /* 0x000000037c7cb221 */ /* 0x010fc80000010000 */
[----:B------:R-:W2:Y:S01]  /*4840*/  SHFL.DOWN PT, R2, R23, 0x10, 0x1f ;  /* 0x0a001f0017027f89 */ /* 0x000ea200000e0000 */
[----:B------:R-:W-:-:S03]  /*4850*/  ISETP.NE.AND P3, PT, R144, RZ, PT ;  /* 0x000000ff9000720c */ /* 0x000fc60003f65270 */
[----:B------:R-:W4:Y:S10]  /*4860*/  SHFL.DOWN PT, R3, R124, 0x10, 0x1f ;  /* 0x0a001f007c037f89 */ /* 0x000f3400000e0000 */
[----:B------:R-:W-:-:S04]  /*4870*/  @!P3 LOP3.LUT R92, R121, 0xf8, RZ, 0xc0, !PT ;  /* 0x000000f8795cb812 */ /* 0x000fc800078ec0ff */
[----:B------:R-:W-:Y:S01]  /*4880*/  @!P3 IADD3 R92, PT, PT, R151, R92, RZ ;  /* 0x0000005c975cb210 */ /* 0x000fe20007ffe0ff */
[----:B--2---:R-:W-:Y:S01]  /*4890*/  FADD.FTZ R2, R23, R2 ;  /* 0x0000000217027221 */ /* 0x004fe20000010000 */
[----:B----4-:R-:W-:-:S05]  /*48a0*/  FADD.FTZ R3, R124, R3 ;  /* 0x000000037c037221 */ /* 0x010fca0000010000 */
[----:B------:R2:W-:Y:S01]  /*48b0*/  @!P3 STS.64 [R92+0x4218], R2 ;  /* 0x004218025c00b388 */ /* 0x0005e20000000a00 */
[----:B------:R-:W-:Y:S06]  /*48c0*/  BAR.SYNC.DEFER_BLOCKING 0x0 ;  /* 0x0000000000007b1d */ /* 0x000fec0000010000 */
[----:B------:R-:W-:Y:S05]  /*48d0*/  @P2 BRA `(.L_x_2462) ;  /* 0x0000000000542947 */ /* 0x000fea0003800000 */
[----:B------:R-:W-:Y:S01]  /*48e0*/  UISETP.NE.AND UP0, UPT, UR10, UR46, UPT ;  /* 0x0000002e0a00728c */ /* 0x000fe2000bf05270 */
[----:B------:R-:W4:Y:S01]  /*48f0*/  LDS.128 R8, [R151+0x4220] ;  /* 0x0042200097087984 */ /* 0x000f220000000c00 */
[----:B------:R-:W-:Y:S02]  /*4900*/  MOV R14, UR8 ;  /* 0x00000008000e7c02 */ /* 0x000fe40008000f00 */
[----:B------:R-:W-:Y:S01]  /*4910*/  ISETP.GT.AND P2, PT, R144, 0xf, PT ;  /* 0x0000000f9000780c */ /* 0x000fe20003f44270 */
[----:B------:R-:W5:Y:S01]  /*4920*/  LDS.64 R12, [R151+0x4230] ;  /* 0x00423000970c7984 */ /* 0x000f620000000a00 */
[----:B------:R-:W-:Y:S02]  /*4930*/  PLOP3.LUT P3, PT, PT, PT, UP0, 0x80, 0x8 ;  /* 0x000000000008781c */ /* 0x000fe40003f6f008 */
[----:B------:R-:W-:Y:S02]  /*4940*/  LEA R14, R14, R151, 0x2 ;  /* 0x000000970e0e7211 */ /* 0x000fe400078e10ff */
[----:B------:R-:W-:-:S02]  /*4950*/  FSEL R124, R124, R3, P2 ;  /* 0x000000037c7c7208 */ /* 0x000fc40001000000 */
[----:B------:R-:W-:-:S07]  /*4960*/  FSEL R23, R23, R2, P2 ;  /* 0x0000000217177208 */ /* 0x000fce0001000000 */
[----:B------:R-:W0:Y:S04]  /*4970*/  @P3 LDS R0, [R14+0x6260] ;  /* 0x006260000e003984 */ /* 0x000e280000000800 */
[----:B------:R-:W1:Y:S01]  /*4980*/  @P3 LDS R15, [R14+0x5e60] ;  /* 0x005e60000e0f3984 */ /* 0x000e620000000800 */
[----:B----4-:R-:W-:Y:S01]  /*4990*/  FADD.FTZ R124, R9, R124 ;  /* 0x0000007c097c7221 */ /* 0x010fe20000010000 */
[----:B------:R-:W-:-:S03]  /*49a0*/  FADD.FTZ R23, R8, R23 ;  /* 0x0000001708177221 */ /* 0x000fc60000010000 */
[----:B------:R-:W-:Y:S01]  /*49b0*/  FADD.FTZ R124, R11, R124 ;  /* 0x0000007c0b7c7221 */ /* 0x000fe20000010000 */
[----:B------:R-:W-:-:S03]  /*49c0*/  FADD.FTZ R23, R10, R23 ;  /* 0x000000170a177221 */ /* 0x000fc60000010000 */
[----:B-----5:R-:W-:Y:S01]  /*49d0*/  FADD.FTZ R13, R124, R13 ;  /* 0x0000000d7c0d7221 */ /* 0x020fe20000010000 */
[----:B------:R-:W-:-:S03]  /*49e0*/  FADD.FTZ R12, R23, R12 ;  /* 0x0000000c170c7221 */ /* 0x000fc60000010000 */
[----:B0-----:R-:W-:Y:S01]  /*49f0*/  @P3 FADD.FTZ R13, R13, R0 ;  /* 0x000000000d0d3221 */ /* 0x001fe20000010000 */
[----:B-1----:R-:W-:-:S04]  /*4a00*/  @P3 FADD.FTZ R12, R12, R15 ;  /* 0x0000000f0c0c3221 */ /* 0x002fc80000010000 */
[----:B------:R4:W-:Y:S04]  /*4a10*/  STS [R14+0x6260], R13 ;  /* 0x0062600d0e007388 */ /* 0x0009e80000000800 */
[----:B------:R4:W-:Y:S02]  /*4a20*/  STS [R14+0x5e60], R12 ;  /* 0x005e600c0e007388 */ /* 0x0009e40000000800 */
.L_x_2462:
[----:B------:R-:W-:Y:S05]  /*4a30*/  BSYNC.RECONVERGENT B0 ;  /* 0x0000000000007941 */ /* 0x000fea0003800200 */
.L_x_2461:
[----:B------:R-:W-:-:S04]  /*4a40*/  UIADD3 UR8, UPT, UPT, UR8, 0x1, URZ ;  /* 0x0000000108087890 */ /* 0x000fc8000fffe0ff */
[----:B------:R-:W-:-:S09]  /*4a50*/  UISETP.GE.AND UP0, UPT, UR8, UR47, UPT ;  /* 0x0000002f0800728c */ /* 0x000fd2000bf06270 */
[----:B------:R-:W-:Y:S05]  /*4a60*/  BRA.U !UP0, `(.L_x_2463) ;  /* 0xffffffc508f07547 */ /* 0x000fea000b83ffff */
.L_x_2418:
[----:B------:R-:W5:Y:S01]  /*4a70*/  LDL.LU R8, [R1+0x48] ;  /* 0x0000480001087983 */ /* 0x000f620000300800 */
[----:B------:R-:W0:Y:S01]  /*4a80*/  S2UR UR32, SR_CTAID.X ;  /* 0x00000000002079c3 */ /* 0x000e220000002500 */
[----:B------:R-:W0:Y:S07]  /*4a90*/  LDCU.64 UR24, c[0x0][0x4f8] ;  /* 0x00009f00ff1877ac */ /* 0x000e2e0008000a00 */
[----:B------:R-:W-:Y:S01]  /*4aa0*/  BAR.SYNC.DEFER_BLOCKING 0x0 ;  /* 0x0000000000007b1d */ /* 0x000fe20000010000 */
[----:B------:R-:W-:-:S02]  /*4ab0*/  UIADD3 UR19, UPT, UPT, UR10, -0x1, URZ ;  /* 0xffffffff0a137890 */ /* 0x000fc4000fffe0ff */
[----:B------:R-:W-:-:S05]  /*4ac0*/  UIADD3 UR14, UP1, UPT, UR14, -0x2000, URZ ;  /* 0xffffe0000e0e7890 */ /* 0x000fca000ff3e0ff */
[----:B------:R-:W1:Y:S01]  /*4ad0*/  S2UR UR8, SR_CTAID.Y ;  /* 0x00000000000879c3 */ /* 0x000e620000002600 */
[----:B------:R-:W1:Y:S01]  /*4ae0*/  LDCU.64 UR28, c[0x0][0x500] ;  /* 0x0000a000ff1c77ac */ /* 0x000e620008000a00 */
[----:B------:R-:W2:Y:S01]  /*4af0*/  S2R R6, SR_TID.X ;  /* 0x0000000000067919 */ /* 0x000ea20000002100 */
[----:B------:R-:W-:Y:S01]  /*4b00*/  USHF.L.U32 UR22, UR19, 0xb, URZ ;  /* 0x0000000b13167899 */ /* 0x000fe200080006ff */
[----:B------:R-:W3:Y:S03]  /*4b10*/  LDCU.64 UR30, c[0x0][0x550] ;  /* 0x0000aa00ff1e77ac */ /* 0x000ee60008000a00 */
[----:B------:R-:W-:Y:S02]  /*4b20*/  USHF.R.S32.HI UR23, URZ, 0x1f, UR22 ;  /* 0x0000001fff177899 */ /* 0x000fe40008011416 */
[----:B------:R-:W-:Y:S02]  /*4b30*/  UIADD3 UR13, UP2, UPT, UR13, -0x2000, URZ ;  /* 0xffffe0000d0d7890 */ /* 0x000fe4000ff5e0ff */
[----:B0-----:R-:W-:-:S02]  /*4b40*/  UIMAD.WIDE.U32 UR20, UR32, UR24, UR22 ;  /* 0x00000018201472a5 */ /* 0x001fc4000f8e0016 */
[----:B------:R-:W-:Y:S01]  /*4b50*/  UIADD3 UR11, UP3, UPT, UR11, -0x2000, URZ ;  /* 0xffffe0000b0b7890 */ /* 0x000fe2000ff7e0ff */
[----:B------:R-:W-:Y:S01]  /*4b60*/  STS.128 [R116], R40 ;  /* 0x0000002874007388 */ /* 0x000fe20000000c00 */
[----:B------:R-:W-:Y:S02]  /*4b70*/  UIMAD UR21, UR32, UR25, UR21 ;  /* 0x00000019201572a4 */ /* 0x000fe4000f8e0215 */
[----:B------:R-:W-:Y:S01]  /*4b80*/  UIADD3.X UR18, UPT, UPT, UR18, -0x1, URZ, UP1, !UPT ;  /* 0xffffffff12127890 */ /* 0x000fe20008ffe4ff */
[----:B------:R-:W-:Y:S01]  /*4b90*/  STS.128 [R116+0x10], R36 ;  /* 0x0000102474007388 */ /* 0x000fe20000000c00 */
[----:B------:R-:W-:Y:S02]  /*4ba0*/  UIADD3.X UR15, UPT, UPT, UR15, -0x1, URZ, UP2, !UPT ;  /* 0xffffffff0f0f7890 */ /* 0x000fe400097fe4ff */
[----:B-1----:R-:W-:Y:S01]  /*4bb0*/  UIMAD UR24, UR8, UR29, URZ ;  /* 0x0000001d081872a4 */ /* 0x002fe2000f8e02ff */
[----:B------:R-:W-:Y:S01]  /*4bc0*/  STS.128 [R116+0x20], R32 ;  /* 0x0000202074007388 */ /* 0x000fe20000000c00 */
[----:B------:R-:W-:Y:S01]  /*4bd0*/  UIMAD.WIDE.U32 UR20, UR8, UR28, UR20 ;  /* 0x0000001c081472a5 */ /* 0x000fe2000f8e0014 */
[----:B------:R-:W0:Y:S02]  /*4be0*/  LDCU.64 UR28, c[0x0][0x560] ;  /* 0x0000ac00ff1c77ac */ /* 0x000e240008000a00 */
[----:B------:R-:W-:Y:S01]  /*4bf0*/  STS.128 [R116+0x30], R28 ;  /* 0x0000301c74007388 */ /* 0x000fe20000000c00 */
[----:B------:R-:W-:-:S03]  /*4c00*/  NOP ;  /* 0x0000000000007918 */ /* 0x000fc60000000000 */
[----:B----4-:R-:W1:Y:S01]  /*4c10*/  LDS.128 R12, [R117] ;  /* 0x00000000750c7984 */ /* 0x010e620000000c00 */
[----:B------:R-:W-:Y:S01]  /*4c20*/  UIADD3 UR24, UPT, UPT, UR21, UR24, URZ ;  /* 0x0000001815187290 */ /* 0x000fe2000fffe0ff */
[C---:B--2---:R-:W-:Y:S01]  /*4c30*/  SHF.L.U32 R5, R6.reuse, 0x2, RZ ;  /* 0x0000000206057819 */ /* 0x044fe200000006ff */
[----:B---3--:R-:W-:Y:S01]  /*4c40*/  ULEA UR21, UP0, UR20, UR30, 0x2 ;  /* 0x0000001e14157291 */ /* 0x008fe2000f8010ff */
[----:B------:R-:W2:Y:S01]  /*4c50*/  LDS.128 R16, [R117+0x200] ;  /* 0x0002000075107984 */ /* 0x000ea20000000c00 */
[----:B------:R-:W-:Y:S01]  /*4c60*/  LOP3.LUT R0, R6, 0x1f, RZ, 0xc0, !PT ;  /* 0x0000001f06007812 */ /* 0x000fe200078ec0ff */
[----:B------:R-:W-:Y:S01]  /*4c70*/  UIADD3.X UR12, UPT, UPT, UR12, -0x1, URZ, UP3, !UPT ;  /* 0xffffffff0c0c7890 */ /* 0x000fe20009ffe4ff */
[----:B------:R-:W-:Y:S01]  /*4c80*/  LOP3.LUT R5, R5, 0xf80, RZ, 0xc0, !PT ;  /* 0x00000f8005057812 */ /* 0x000fe200078ec0ff */
[----:B------:R-:W3:Y:S01]  /*4c90*/  LDS.128 R20, [R117+0x400] ;  /* 0x0004000075147984 */ /* 0x000ee20000000c00 */
[----:B------:R-:W-:Y:S01]  /*4ca0*/  ULEA.HI.X UR20, UR20, UR31, UR24, 0x2, UP0 ;  /* 0x0000001f14147291 */ /* 0x000fe200080f1418 */
[----:B------:R-:W-:-:S02]  /*4cb0*/  MOV R2, UR21 ;  /* 0x0000001500027c02 */ /* 0x000fc40008000f00 */
[----:B------:R-:W4:Y:S01]  /*4cc0*/  LDS.128 R24, [R117+0x600] ;  /* 0x0006000075187984 */ /* 0x000f220000000c00 */
[----:B------:R-:W-:Y:S01]  /*4cd0*/  LOP3.LUT R7, R5, R0, RZ, 0xfc, !PT ;  /* 0x0000000005077212 */ /* 0x000fe200078efcff */
[----:B------:R-:W0:Y:S01]  /*4ce0*/  LDCU.64 UR24, c[0x0][0x520] ;  /* 0x0000a400ff1877ac */ /* 0x000e220008000a00 */
[----:B------:R-:W-:-:S03]  /*4cf0*/  MOV R3, UR20 ;  /* 0x0000001400037c02 */ /* 0x000fc60008000f00 */
[----:B------:R-:W-:Y:S02]  /*4d00*/  IMAD.WIDE.U32 R2, R7, 0x10, R2 ;  /* 0x0000001007027825 */ /* 0x000fe400078e0002 */
[----:B------:R-:W0:Y:S02]  /*4d10*/  LDCU.64 UR20, c[0x0][0x518] ;  /* 0x0000a300ff1477ac */ /* 0x000e240008000a00 */
[----:B0-----:R-:W-:Y:S01]  /*4d20*/  UIMAD.WIDE.U32 UR22, UR32, UR20, UR22 ;  /* 0x00000014201672a5 */ /* 0x001fe2000f8e0016 */
[----:B-1----:R-:W-:Y:S03]  /*4d30*/  STG.E.128 desc[UR26][R2.64], R12 ;  /* 0x0000000c02007986 */ /* 0x002fe6000c101d1a */
[----:B------:R-:W-:Y:S01]  /*4d40*/  UIMAD UR21, UR32, UR21, UR23 ;  /* 0x00000015201572a4 */ /* 0x000fe2000f8e0217 */
[----:B--2---:R-:W-:Y:S01]  /*4d50*/  STG.E.128 desc[UR26][R2.64+0x200], R16 ;  /* 0x0002001002007986 */ /* 0x004fe2000c101d1a */
[----:B------:R-:W-:Y:S01]  /*4d60*/  UIMAD UR23, UR8, UR25, URZ ;  /* 0x00000019081772a4 */ /* 0x000fe2000f8e02ff */
[----:B------:R-:W-:-:S02]  /*4d70*/  UMOV UR20, UR22 ;  /* 0x0000001600147c82 */ /* 0x000fc40008000000 */
[----:B---3--:R-:W-:Y:S01]  /*4d80*/  STG.E.128 desc[UR26][R2.64+0x400], R20 ;  /* 0x0004001402007986 */ /* 0x008fe2000c101d1a */
[----:B------:R-:W-:-:S03]  /*4d90*/  UIMAD.WIDE.U32 UR20, UR8, UR24, UR20 ;  /* 0x00000018081472a5 */ /* 0x000fc6000f8e0014 */
[----:B----4-:R0:W-:Y:S01]  /*4da0*/  STG.E.128 desc[UR26][R2.64+0x600], R24 ;  /* 0x0006001802007986 */ /* 0x0101e2000c101d1a */
[----:B------:R-:W-:Y:S02]  /*4db0*/  UIADD3 UR22, UPT, UPT, UR21, UR23, URZ ;  /* 0x0000001715167290 */ /* 0x000fe4000fffe0ff */
[----:B------:R-:W-:Y:S01]  /*4dc0*/  ULEA UR21, UP0, UR20, UR28, 0x2 ;  /* 0x0000001c14157291 */ /* 0x000fe2000f8010ff */
[----:B------:R-:W-:Y:S03]  /*4dd0*/  BAR.SYNC.DEFER_BLOCKING 0x0 ;  /* 0x0000000000007b1d */ /* 0x000fe60000010000 */
[----:B------:R-:W-:Y:S02]  /*4de0*/  ULEA.HI.X UR20, UR20, UR29, UR22, 0x2, UP0 ;  /* 0x0000001d14147291 */ /* 0x000fe400080f1416 */
[----:B------:R-:W-:-:S04]  /*4df0*/  UIADD3 UR17, UP0, UPT, UR17, -0x2000, URZ ;  /* 0xffffe00011117890 */ /* 0x000fc8000ff1e0ff */
[----:B------:R-:W-:Y:S02]  /*4e00*/  UIADD3.X UR16, UPT, UPT, UR16, -0x1, URZ, UP0, !UPT ;  /* 0xffffffff10107890 */ /* 0x000fe400087fe4ff */
[----:B------:R-:W-:Y:S01]  /*4e10*/  UISETP.GT.AND UP0, UPT, UR10, 0x1, UPT ;  /* 0x000000010a00788c */ /* 0x000fe2000bf04270 */
[----:B0-----:R-:W-:Y:S02]  /*4e20*/  MOV R3, UR20 ;  /* 0x0000001400037c02 */ /* 0x001fe40008000f00 */
[----:B------:R-:W-:Y:S01]  /*4e30*/  UMOV UR10, UR19 ;  /* 0x00000013000a7c82 */ /* 0x000fe20008000000 */
        /* <DEDUP_REMOVED lines=33> */
.L_x_2417:
        /* <DEDUP_REMOVED lines=45> */
.L_x_2466:
[----:B------:R-:W-:Y:S05]  /*5320*/  BSYNC.RECONVERGENT B0 ;  /* 0x0000000000007941 */ /* 0x000fea0003800200 */
.L_x_2465:
        /* <DEDUP_REMOVED lines=43> */
.L_x_2468:
[----:B------:R-:W-:Y:S05]  /*55e0*/  BSYNC.RECONVERGENT B0 ;  /* 0x0000000000007941 */ /* 0x000fea0003800200 */
.L_x_2467:
        /* <DEDUP_REMOVED lines=12> */
[----:B------:R-:W3:Y:S01]  /*56b0*/  LDCU.64 UR20, c[0x0][0x4f0] ;  /* 0x00009e00ff1477ac */ /* 0x000ee20008000a00 */
[----:B------:R-:W4:Y:S01]  /*56c0*/  LDCU.64 UR22, c[0x0][0x540] ;  /* 0x0000a800ff1677ac */ /* 0x000f220008000a00 */
[----:B------:R-:W-:-:S02]  /*56d0*/  UIMAD UR8, UR8, UR13, UR7 ;  /* 0x0000000d080872a4 */ /* 0x000fc4000f8e0207 */
[----:B0-2---:R-:W-:-:S12]  /*56e0*/  ULEA UR10, UR14, UR10, 0x18 ;  /* 0x0000000a0e0a7291 */ /* 0x005fd8000f8ec0ff */
.L_x_2470:
        /* <DEDUP_REMOVED lines=13> */
[----:B------:R-:W-:-:S02]  /*57c0*/  MOV R6, R8 ;  /* 0x0000000800067202 */ /* 0x000fc40000000f00 */
[----:B------:R-:W-:Y:S01]  /*57d0*/  MOV R9, UR5 ;  /* 0x0000000500097c02 */ /* 0x000fe20008000f00 */
[C---:B------:R-:W-:Y:S01]  /*57e0*/  IMAD R5, R11.reuse, UR17, R4 ;  /* 0x000000110b057c24 */ /* 0x040fe2000f8e0204 */
[C---:B------:R-:W-:Y:S01]  /*57f0*/  LEA R4, P0, R2.reuse, UR18, 0x2 ;  /* 0x0000001202047c11 */ /* 0x040fe2000f8010ff */
[C---:B------:R-:W-:Y:S02]  /*5800*/  IMAD R9, R11.reuse, UR21, R10 ;  /* 0x000000150b097c24 */ /* 0x040fe4000f8e020a */
[----:B------:R-:W-:Y:S01]  /*5810*/  IMAD.WIDE.U32 R6, R11, UR20, R6 ;  /* 0x000000140b067c25 */ /* 0x000fe2000f8e0006 */
[----:B------:R-:W-:Y:S02]  /*5820*/  IADD3 R5, PT, PT, R3, R5, RZ ;  /* 0x0000000503057210 */ /* 0x000fe40007ffe0ff */
[----:B------:R-:W-:Y:S02]  /*5830*/  IADD3 R11, PT, PT, R11, UR15, RZ ;  /* 0x0000000f0b0b7c10 */ /* 0x000fe4000fffe0ff */
[----:B------:R-:W-:-:S02]  /*5840*/  LEA.HI.X R5, R2, UR19, R5, 0x2, P0 ;  /* 0x0000001302057c11 */ /* 0x000fc400080f1405 */
[----:B------:R-:W-:Y:S02]  /*5850*/  ISETP.GE.AND P0, PT, R11, UR24, PT ;  /* 0x000000180b007c0c */ /* 0x000fe4000bf06270 */
[----:B------:R-:W-:Y:S02]  /*5860*/  IADD3 R3, PT, PT, R7, R9, RZ ;  /* 0x0000000907037210 */ /* 0x000fe40007ffe0ff */
[----:B----4-:R-:W-:-:S04]  /*5870*/  LEA R8, P1, R6, UR22, 0x2 ;  /* 0x0000001606087c11 */ /* 0x010fc8000f8210ff */
[----:B------:R-:W-:Y:S01]  /*5880*/  LEA.HI.X R9, R6, UR23, R3, 0x2, P1 ;  /* 0x0000001706097c11 */ /* 0x000fe200088f1403 */
[----:B0-----:R0:W-:Y:S04]  /*5890*/  REDG.E.ADD.F32.FTZ.RN.STRONG.GPU desc[UR26][R4.64], R13 ;  /* 0x0000000d040079a6 */ /* 0x0011e8000c12f31a */
[----:B-1----:R0:W-:Y:S01]  /*58a0*/  REDG.E.ADD.F32.FTZ.RN.STRONG.GPU desc[UR26][R8.64], R15 ;  /* 0x0000000f080079a6 */ /* 0x0021e2000c12f31a */
[----:B------:R-:W-:Y:S05]  /*58b0*/  @!P0 BRA `(.L_x_2470) ;  /* 0xfffffffc008c8947 */ /* 0x000fea000383ffff */
[----:B------:R-:W-:Y:S05]  /*58c0*/  BSYNC.RECONVERGENT B0 ;  /* 0x0000000000007941 */ /* 0x000fea0003800200 */
.L_x_2469:
[----:B------:R-:W-:Y:S05]  /*58d0*/  EXIT ;  /* 0x000000000000794d */ /* 0x000fea0003800000 */
.L_x_2423:
[----:B------:R-:W-:Y:S01]  /*58e0*/  MOV R165, R151 ;  /* 0x0000009700a57202 */ /* 0x000fe20000000f00 */
[----:B------:R-:W-:Y:S01]  /*58f0*/  HFMA2 R127, -RZ, RZ, 0, 5.9604644775390625e-08 ;  /* 0x00000001ff7f7431 */ /* 0x000fe200000001ff */
[----:B------:R-:W-:Y:S02]  /*5900*/  MOV R154, RZ ;  /* 0x000000ff009a7202 */ /* 0x000fe40000000f00 */
[----:B------:R-:W-:-:S07]  /*5910*/  MOV R126, 0xffffffff ;  /* 0xffffffff007e7802 */ /* 0x000fce0000000f00 */
[----:B01---5:R-:W-:Y:S05]  /*5920*/  WARPSYNC.COLLECTIVE R126, `(.L_x_2471) ;  /* 0x000000007e087348 */ /* 0x023fea0003c00000 */
[----:B------:R2:W3:Y:S02]  /*5930*/  SHFL.UP P6, R156, R165, R127, R154 ;  /* 0x0400007fa59c7389 */ /* 0x0004e400000c009a */
[----:B0123-5:R-:W-:Y:S05]  /*5940*/  ENDCOLLECTIVE ;  /* 0x000000000000791b */ /* 0x02ffea0003800000 */
.L_x_2471:
[----:B------:R-:W-:Y:S02]  /*5950*/  MOV R165, R155 ;  /* 0x0000009b00a57202 */ /* 0x000fe40000000f00 */
[----:B------:R-:W-:-:S07]  /*5960*/  MOV R163, R156 ;  /* 0x0000009c00a37202 */ /* 0x000fce0000000f00 */
[----:B------:R-:W-:Y:S05]  /*5970*/  WARPSYNC.COLLECTIVE R126, `(.L_x_2472) ;  /* 0x000000007e087348 */ /* 0x000fea0003c00000 */
[----:B------:R0:W1:Y:S02]  /*5980*/  SHFL.UP P6, R156, R165, R127, R154 ;  /* 0x0400007fa59c7389 */ /* 0x00006400000c009a */
[----:B01----:R-:W-:Y:S05]  /*5990*/  ENDCOLLECTIVE ;  /* 0x000000000000791b */ /* 0x003fea0003800000 */
.L_x_2472:
[----:B------:R-:W-:Y:S01]  /*59a0*/  HFMA2 R127, -RZ, RZ, 0, 1.1920928955078125e-07 ;  /* 0x00000002ff7f7431 */ /* 0x000fe200000001ff */
[----:B------:R-:W-:-:S05]  /*59b0*/  MOV R126, R156 ;  /* 0x0000009c007e7202 */ /* 0x000fca0000000f00 */
        /* <DEDUP_REMOVED lines=8> */
.L_x_2473:
[----:B------:R-:W-:Y:S02]  /*5a40*/  MOV R165, R155 ;  /* 0x0000009b00a57202 */ /* 0x000fe40000000f00 */
[----:B------:R-:W-:-:S07]  /*5a50*/  MOV R163, R156 ;  /* 0x0000009c00a37202 */ /* 0x000fce0000000f00 */
[----:B------:R-:W-:Y:S05]  /*5a60*/  WARPSYNC.COLLECTIVE R126, `(.L_x_2474) ;  /* 0x000000007e087348 */ /* 0x000fea0003c00000 */
[----:B------:R0:W1:Y:S02]  /*5a70*/  SHFL.UP P6, R156, R165, R127, R154 ;  /* 0x0400007fa59c7389 */ /* 0x00006400000c009a */
[----:B01----:R-:W-:Y:S05]  /*5a80*/  ENDCOLLECTIVE ;  /* 0x000000000000791b */ /* 0x003fea0003800000 */
.L_x_2474:
[----:B------:R-:W-:Y:S01]  /*5a90*/  HFMA2 R127, -RZ, RZ, 0, 2.384185791015625e-07 ;  /* 0x00000004ff7f7431 */ /* 0x000fe200000001ff */
[----:B------:R-:W-:-:S05]  /*5aa0*/  MOV R126, R156 ;  /* 0x0000009c007e7202 */ /* 0x000fca0000000f00 */
[C---:B------:R-:W-:Y:S01]  /*5ab0*/  FFMA.FTZ R126, R151.reuse, R126, R155 ;  /* 0x0000007e977e7223 */ /* 0x040fe2000001009b */
[----:B------:R-:W-:-:S04]  /*5ac0*/  @P4 FMUL.FTZ R151, R151, R163 ;  /* 0x000000a397974220 */ /* 0x000fc80000410000 */
[----:B------:R-:W-:Y:S02]  /*5ad0*/  FSEL R155, R155, R126, !P4 ;  /* 0x0000007e9b9b7208 */ /* 0x000fe40006000000 */
[----:B------:R-:W-:Y:S02]  /*5ae0*/  MOV R165, R151 ;  /* 0x0000009700a57202 */ /* 0x000fe40000000f00 */
[----:B------:R-:W-:-:S07]  /*5af0*/  MOV R126, 0xffffffff ;  /* 0xffffffff007e7802 */ /* 0x000fce0000000f00 */
[----:B------:R-:W-:Y:S05]  /*5b00*/  WARPSYNC.COLLECTIVE R126, `(.L_x_2475) ;  /* 0x000000007e087348 */ /* 0x000fea0003c00000 */
[----:B------:R0:W1:Y:S02]  /*5b10*/  SHFL.UP P6, R156, R165, R127, R154 ;  /* 0x0400007fa59c7389 */ /* 0x00006400000c009a */
[----:B01----:R-:W-:Y:S05]  /*5b20*/  ENDCOLLECTIVE ;  /* 0x000000000000791b */ /* 0x003fea0003800000 */
.L_x_2475:
[----:B------:R-:W-:Y:S02]  /*5b30*/  MOV R165, R155 ;  /* 0x0000009b00a57202 */ /* 0x000fe40000000f00 */
[----:B------:R-:W-:-:S07]  /*5b40*/  MOV R163, R156 ;  /* 0x0000009c00a37202 */ /* 0x000fce0000000f00 */
[----:B------:R-:W-:Y:S05]  /*5b50*/  WARPSYNC.COLLECTIVE R126, `(.L_x_2476) ;  /* 0x000000007e087348 */ /* 0x000fea0003c00000 */
[----:B------:R0:W1:Y:S02]  /*5b60*/  SHFL.UP P6, R156, R165, R127, R154 ;  /* 0x0400007fa59c7389 */ /* 0x00006400000c009a */
[----:B01----:R-:W-:Y:S05]  /*5b70*/  ENDCOLLECTIVE ;  /* 0x000000000000791b */ /* 0x003fea0003800000 */
.L_x_2476:
[----:B------:R-:W-:Y:S01]  /*5b80*/  HFMA2 R127, -RZ, RZ, 0, 4.76837158203125e-07 ;  /* 0x00000008ff7f7431 */ /* 0x000fe200000001ff */
        /* <DEDUP_REMOVED lines=9> */
.L_x_2477:
[----:B------:R-:W-:Y:S02]  /*5c20*/  MOV R165, R155 ;  /* 0x0000009b00a57202 */ /* 0x000fe40000000f00 */
[----:B------:R-:W-:-:S07]  /*5c30*/  MOV R163, R156 ;  /* 0x0000009c00a37202 */ /* 0x000fce0000000f00 */
[----:B------:R-:W-:Y:S05]  /*5c40*/  WARPSYNC.COLLECTIVE R126, `(.L_x_2478) ;  /* 0x000000007e087348 */ /* 0x000fea0003c00000 */
[----:B------:R0:W1:Y:S02]  /*5c50*/  SHFL.UP P6, R156, R165, R127, R154 ;  /* 0x0400007fa59c7389 */ /* 0x00006400000c009a */
[----:B01----:R-:W-:Y:S05]  /*5c60*/  ENDCOLLECTIVE ;  /* 0x000000000000791b */ /* 0x003fea0003800000 */
.L_x_2478:
[----:B------:R-:W-:Y:S01]  /*5c70*/  HFMA2 R127, -RZ, RZ, 0, 9.5367431640625e-07 ;  /* 0x00000010ff7f7431 */ /* 0x000fe200000001ff */
        /* <DEDUP_REMOVED lines=9> */
.L_x_2479:
[----:B------:R-:W-:Y:S02]  /*5d10*/  MOV R165, R155 ;  /* 0x0000009b00a57202 */ /* 0x000fe40000000f00 */
[----:B------:R-:W-:-:S07]  /*5d20*/  MOV R163, R156 ;  /* 0x0000009c00a37202 */ /* 0x000fce0000000f00 */
[----:B------:R-:W-:Y:S05]  /*5d30*/  WARPSYNC.COLLECTIVE R126, `(.L_x_2480) ;  /* 0x000000007e087348 */ /* 0x000fea0003c00000 */
[----:B------:R0:W1:Y:S02]  /*5d40*/  SHFL.UP P6, R156, R165, R127, R154 ;  /* 0x0400007fa59c7389 */ /* 0x00006400000c009a */
[----:B01----:R-:W-:Y:S05]  /*5d50*/  ENDCOLLECTIVE ;  /* 0x000000000000791b */ /* 0x003fea0003800000 */
.L_x_2480:
[----:B------:R-:W-:Y:S01]  /*5d60*/  MOV R126, R156 ;  /* 0x0000009c007e7202 */ /* 0x000fe20000000f00 */
[----:B------:R-:W-:Y:S06]  /*5d70*/  BRA `(.L_x_2481) ;  /* 0xffffffc400287947 */ /* 0x000fec000383ffff */
.L_x_2424:
        /* <DEDUP_REMOVED lines=8> */
.L_x_2483:
[----:B------:R-:W-:Y:S05]  /*5e00*/  BSYNC B0 ;  /* 0x0000000000007941 */ /* 0x000fea0003800000 */
.L_x_2482:
[----:B------:R-:W-:Y:S05]  /*5e10*/  BRA `(.L_x_2484) ;  /* 0xffffffc4001c7947 */ /* 0x000fea000383ffff */
.L_x_2425:
        /* <DEDUP_REMOVED lines=8> */
.L_x_2486:
[----:B------:R-:W-:Y:S05]  /*5ea0*/  BSYNC B0 ;  /* 0x0000000000007941 */ /* 0x000fea0003800000 */
.L_x_2485:
[----:B------:R-:W-:Y:S05]  /*5eb0*/  BRA `(.L_x_2487) ;  /* 0xffffffc000fc7947 */ /* 0x000fea000383ffff */
.L_x_2426:
        /* <DEDUP_REMOVED lines=8> */
.L_x_2489:
[----:B------:R-:W-:Y:S05]  /*5f40*/  BSYNC B0 ;  /* 0x0000000000007941 */ /* 0x000fea0003800000 */
.L_x_2488:
[----:B------:R-:W-:Y:S01]  /*5f50*/  MOV R165, R163 ;  /* 0x000000a300a57202 */ /* 0x000fe20000000f00 */
[----:B------:R-:W-:Y:S01]  /*5f60*/  HFMA2 R127, -RZ, RZ, 0, 5.9604644775390625e-08 ;  /* 0x00000001ff7f7431 */ /* 0x000fe200000001ff */
[----:B------:R-:W-:Y:S01]  /*5f70*/  MOV R154, RZ ;  /* 0x000000ff009a7202 */ /* 0x000fe20000000f00 */
[----:B------:R-:W-:Y:S01]  /*5f80*/  HFMA2 R155, -RZ, RZ, 0, 1.847743988037109375e-06 ;  /* 0x0000001fff9b7431 */ /* 0x000fe200000001ff */
[----:B------:R-:W-:Y:S02]  /*5f90*/  MOV R126, 0xffffffff ;  /* 0xffffffff007e7802 */ /* 0x000fe40000000f00 */
[----:B------:R-:W-:-:S07]  /*5fa0*/  MOV R151, R156 ;  /* 0x0000009c00977202 */ /* 0x000fce0000000f00 */
[----:B------:R-:W-:Y:S05]  /*5fb0*/  WARPSYNC.COLLECTIVE R126, `(.L_x_2490) ;  /* 0x000000007e087348 */ /* 0x000fea0003c00000 */
[----:B------:R0:W1:Y:S02]  /*5fc0*/  SHFL.UP P6, R156, R165, R127, R154 ;  /* 0x0400007fa59c7389 */ /* 0x00006400000c009a */
[----:B01----:R-:W-:Y:S05]  /*5fd0*/  ENDCOLLECTIVE ;  /* 0x000000000000791b */ /* 0x003fea0003800000 */
.L_x_2490:
[----:B------:R-:W-:Y:S02]  /*5fe0*/  MOV R127, R118 ;  /* 0x00000076007f7202 */ /* 0x000fe40000000f00 */
[----:B------:R-:W-:-:S07]  /*5ff0*/  MOV R163, R156 ;  /* 0x0000009c00a37202 */ /* 0x000fce0000000f00 */
[----:B------:R-:W-:Y:S05]  /*6000*/  WARPSYNC.COLLECTIVE R126, `(.L_x_2491) ;  /* 0x000000007e087348 */ /* 0x000fea0003c00000 */
[----:B------:R0:W1:Y:S02]  /*6010*/  SHFL.IDX P2, R156, R127, R154, R155 ;  /* 0x0000009a7f9c7389 */ /* 0x000064000004009b */
[----:B01----:R-:W-:Y:S05]  /*6020*/  ENDCOLLECTIVE ;  /* 0x000000000000791b */ /* 0x003fea0003800000 */
.L_x_2491:
[----:B------:R-:W-:Y:S02]  /*6030*/  MOV R127, R119 ;  /* 0x00000077007f7202 */ /* 0x000fe40000000f00 */
[----:B------:R-:W-:-:S07]  /*6040*/  MOV R118, R156 ;  /* 0x0000009c00767202 */ /* 0x000fce0000000f00 */
[----:B------:R-:W-:Y:S05]  /*6050*/  WARPSYNC.COLLECTIVE R126, `(.L_x_2492) ;  /* 0x000000007e087348 */ /* 0x000fea0003c00000 */
[----:B------:R0:W1:Y:S02]  /*6060*/  SHFL.IDX P2, R156, R127, R154, R155 ;  /* 0x0000009a7f9c7389 */ /* 0x000064000004009b */
[----:B01----:R-:W-:Y:S05]  /*6070*/  ENDCOLLECTIVE ;  /* 0x000000000000791b */ /* 0x003fea0003800000 */
.L_x_2492:
[----:B------:R-:W-:Y:S01]  /*6080*/  MOV R119, R156 ;  /* 0x0000009c00777202 */ /* 0x000fe20000000f00 */
[----:B------:R-:W-:Y:S06]  /*6090*/  BRA `(.L_x_2493) ;  /* 0xffffffc0009c7947 */ /* 0x000fec000383ffff */
.L_x_2428:
[----:B------:R-:W-:Y:S01]  /*60a0*/  MOV R165, R153 ;  /* 0x0000009900a57202 */ /* 0x000fe20000000f00 */
[----:B------:R-:W-:Y:S01]  /*60b0*/  HFMA2 R127, -RZ, RZ, 0, 5.9604644775390625e-08 ;  /* 0x00000001ff7f7431 */ /* 0x000fe200000001ff */
[----:B------:R-:W-:Y:S02]  /*60c0*/  MOV R156, 0x1f ;  /* 0x0000001f009c7802 */ /* 0x000fe40000000f00 */
[----:B------:R-:W-:-:S07]  /*60d0*/  MOV R126, 0xffffffff ;  /* 0xffffffff007e7802 */ /* 0x000fce0000000f00 */
[----:B-1----:R-:W-:Y:S05]  /*60e0*/  WARPSYNC.COLLECTIVE R126, `(.L_x_2494) ;  /* 0x000000007e087348 */ /* 0x002fea0003c00000 */
[----:B------:R0:W2:Y:S02]  /*60f0*/  SHFL.DOWN P2, R154, R165, R127, R156 ;  /* 0x0800007fa59a7389 */ /* 0x0000a4000004009c */
[----:B012---:R-:W-:Y:S05]  /*6100*/  ENDCOLLECTIVE ;  /* 0x000000000000791b */ /* 0x007fea0003800000 */
.L_x_2494:
[----:B------:R-:W-:Y:S02]  /*6110*/  MOV R165, R163 ;  /* 0x000000a300a57202 */ /* 0x000fe40000000f00 */
[----:B------:R-:W-:-:S07]  /*6120*/  MOV R155, R154 ;  /* 0x0000009a009b7202 */ /* 0x000fce0000000f00 */
[----:B------:R-:W-:Y:S05]  /*6130*/  WARPSYNC.COLLECTIVE R126, `(.L_x_2495) ;  /* 0x000000007e087348 */ /* 0x000fea0003c00000 */
[----:B------:R0:W1:Y:S02]  /*6140*/  SHFL.DOWN P2, R154, R165, R127, R156 ;  /* 0x0800007fa59a7389 */ /* 0x000064000004009c */
[----:B01----:R-:W-:Y:S05]  /*6150*/  ENDCOLLECTIVE ;  /* 0x000000000000791b */ /* 0x003fea0003800000 */
.L_x_2495:
[----:B------:R-:W-:Y:S01]  /*6160*/  @P3 FMUL.FTZ R155, R155, R153 ;  /* 0x000000999b9b3220 */ /* 0x000fe20000410000 */
[----:B------:R-:W-:Y:S01]  /*6170*/  LOP3.LUT R156, R150, 0x1f, RZ, 0xc0, !PT ;  /* 0x0000001f969c7812 */ /* 0x000fe200078ec0ff */
[----:B------:R-:W-:-:S03]  /*6180*/  HFMA2 R127, -RZ, RZ, 0, 1.1920928955078125e-07 ;  /* 0x00000002ff7f7431 */ /* 0x000fc600000001ff */
[C---:B------:R-:W-:Y:S02]  /*6190*/  ISETP.GT.U32.AND P4, PT, R156.reuse, 0x1b, PT ;  /* 0x0000001b9c00780c */ /* 0x040fe40003f84070 */
[C---:B------:R-:W-:Y:S02]  /*61a0*/  ISETP.GT.U32.AND P5, PT, R156.reuse, 0x17, PT ;  /* 0x000000179c00780c */ /* 0x040fe40003fa4070 */
[----:B------:R-:W-:Y:S02]  /*61b0*/  ISETP.GT.U32.AND P6, PT, R156, 0xf, PT ;  /* 0x0000000f9c00780c */ /* 0x000fe40003fc4070 */
[----:B------:R-:W-:-:S05]  /*61c0*/  MOV R126, R154 ;  /* 0x0000009a007e7202 */ /* 0x000fca0000000f00 */
        /* <DEDUP_REMOVED lines=10> */
.L_x_2496:
[----:B------:R-:W-:Y:S02]  /*6270*/  MOV R165, R163 ;  /* 0x000000a300a57202 */ /* 0x000fe40000000f00 */
[----:B------:R-:W-:-:S07]  /*6280*/  MOV R155, R154 ;  /* 0x0000009a009b7202 */ /* 0x000fce0000000f00 */
[----:B------:R-:W-:Y:S05]  /*6290*/  WARPSYNC.COLLECTIVE R126, `(.L_x_2497) ;  /* 0x000000007e087348 */ /* 0x000fea0003c00000 */
[----:B------:R0:W1:Y:S02]  /*62a0*/  SHFL.DOWN P2, R154, R165, R127, R156 ;  /* 0x0800007fa59a7389 */ /* 0x000064000004009c */
[----:B01----:R-:W-:Y:S05]  /*62b0*/  ENDCOLLECTIVE ;  /* 0x000000000000791b */ /* 0x003fea0003800000 */
.L_x_2497:
        /* <DEDUP_REMOVED lines=11> */
.L_x_2498:
[----:B------:R-:W-:Y:S02]  /*6370*/  MOV R165, R163 ;  /* 0x000000a300a57202 */ /* 0x000fe40000000f00 */
[----:B------:R-:W-:-:S07]  /*6380*/  MOV R155, R154 ;  /* 0x0000009a009b7202 */ /* 0x000fce0000000f00 */
[----:B------:R-:W-:Y:S05]  /*6390*/  WARPSYNC.COLLECTIVE R126, `(.L_x_2499) ;  /* 0x000000007e087348 */ /* 0x000fea0003c00000 */
[----:B------:R0:W1:Y:S02]  /*63a0*/  SHFL.DOWN P2, R154, R165, R127, R156 ;  /* 0x0800007fa59a7389 */ /* 0x000064000004009c */
[----:B01----:R-:W-:Y:S05]  /*63b0*/  ENDCOLLECTIVE ;  /* 0x000000000000791b */ /* 0x003fea0003800000 */
.L_x_2499:
        /* <DEDUP_REMOVED lines=11> */
.L_x_2500:
[----:B------:R-:W-:Y:S02]  /*6470*/  MOV R165, R163 ;  /* 0x000000a300a57202 */ /* 0x000fe40000000f00 */
[----:B------:R-:W-:-:S07]  /*6480*/  MOV R155, R154 ;  /* 0x0000009a009b7202 */ /* 0x000fce0000000f00 */
[----:B------:R-:W-:Y:S05]  /*6490*/  WARPSYNC.COLLECTIVE R126, `(.L_x_2501) ;  /* 0x000000007e087348 */ /* 0x000fea0003c00000 */
[----:B------:R0:W1:Y:S02]  /*64a0*/  SHFL.DOWN P2, R154, R165, R127, R156 ;  /* 0x0800007fa59a7389 */ /* 0x000064000004009c */
[----:B01----:R-:W-:Y:S05]  /*64b0*/  ENDCOLLECTIVE ;  /* 0x000000000000791b */ /* 0x003fea0003800000 */
.L_x_2501:
        /* <DEDUP_REMOVED lines=11> */
.L_x_2502:
[----:B------:R-:W-:Y:S02]  /*6570*/  MOV R165, R163 ;  /* 0x000000a300a57202 */ /* 0x000fe40000000f00 */
[----:B------:R-:W-:-:S07]  /*6580*/  MOV R155, R154 ;  /* 0x0000009a009b7202 */ /* 0x000fce0000000f00 */
[----:B------:R-:W-:Y:S05]  /*6590*/  WARPSYNC.COLLECTIVE R126, `(.L_x_2503) ;  /* 0x000000007e087348 */ /* 0x000fea0003c00000 */
[----:B------:R0:W1:Y:S02]  /*65a0*/  SHFL.DOWN P2, R154, R165, R127, R156 ;  /* 0x0800007fa59a7389 */ /* 0x000064000004009c */
[----:B01----:R-:W-:Y:S05]  /*65b0*/  ENDCOLLECTIVE ;  /* 0x000000000000791b */ /* 0x003fea0003800000 */
.L_x_2503:
[----:B------:R-:W-:Y:S01]  /*65c0*/  @!P6 FMUL.FTZ R155, R153, R155 ;  /* 0x0000009b999be220 */ /* 0x000fe20000410000 */
[----:B------:R-:W-:Y:S01]  /*65d0*/  MOV R126, R154 ;  /* 0x0000009a007e7202 */ /* 0x000fe20000000f00 */
[----:B------:R-:W-:-:S04]  /*65e0*/  HFMA2 R154, -RZ, RZ, 0, 0 ;  /* 0x00000000ff9a7431 */ /* 0x000fc800000001ff */
[----:B------:R-:W-:Y:S01]  /*65f0*/  @!P6 FFMA.FTZ R126, R153, R126, R163 ;  /* 0x0000007e997ee223 */ /* 0x000fe200000100a3 */
[----:B------:R-:W-:Y:S02]  /*6600*/  @!P6 MOV R153, R155 ;  /* 0x0000009b0099e202 */ /* 0x000fe40000000f00 */
[----:B------:R-:W-:Y:S02]  /*6610*/  MOV R155, 0x1f ;  /* 0x0000001f009b7802 */ /* 0x000fe40000000f00 */
[----:B------:R-:W-:Y:S02]  /*6620*/  @!P6 MOV R163, R126 ;  /* 0x0000007e00a3e202 */ /* 0x000fe40000000f00 */
[----:B------:R-:W-:Y:S02]  /*6630*/  MOV R127, R153 ;  /* 0x00000099007f7202 */ /* 0x000fe40000000f00 */
[----:B------:R-:W-:-:S07]  /*6640*/  MOV R126, 0xffffffff ;  /* 0xffffffff007e7802 */ /* 0x000fce0000000f00 */
[----:B------:R-:W-:Y:S05]  /*6650*/  WARPSYNC.COLLECTIVE R126, `(.L_x_2504) ;  /* 0x000000007e087348 */ /* 0x000fea0003c00000 */
[----:B------:R0:W1:Y:S02]  /*6660*/  SHFL.IDX P2, R156, R127, R154, R155 ;  /* 0x0000009a7f9c7389 */ /* 0x000064000004009b */
[----:B01----:R-:W-:Y:S05]  /*6670*/  ENDCOLLECTIVE ;  /* 0x000000000000791b */ /* 0x003fea0003800000 */
.L_x_2504:
[----:B------:R-:W-:Y:S02]  /*6680*/  MOV R127, R163 ;  /* 0x000000a3007f7202 */ /* 0x000fe40000000f00 */
[----:B------:R-:W-:-:S07]  /*6690*/  MOV R165, R156 ;  /* 0x0000009c00a57202 */ /* 0x000fce0000000f00 */
[----:B------:R-:W-:Y:S05]  /*66a0*/  WARPSYNC.COLLECTIVE R126, `(.L_x_2505) ;  /* 0x000000007e087348 */ /* 0x000fea0003c00000 */
[----:B------:R0:W1:Y:S02]  /*66b0*/  SHFL.IDX P2, R156, R127, R154, R155 ;  /* 0x0000009a7f9c7389 */ /* 0x000064000004009b */
[----:B01----:R-:W-:Y:S05]  /*66c0*/  ENDCOLLECTIVE ;  /* 0x000000000000791b */ /* 0x003fea0003800000 */
.L_x_2505:
[----:B------:R-:W-:Y:S02]  /*66d0*/  MOV R126, R156 ;  /* 0x0000009c007e7202 */ /* 0x000fe40000000f00 */
[----:B------:R-:W-:-:S03]  /*66e0*/  MOV R156, 0x1f ;  /* 0x0000001f009c7802 */ /* 0x000fc60000000f00 */
[-C--:B------:R-:W-:Y:S01]  /*66f0*/  FFMA.FTZ R127, R119, R165.reuse, R126 ;  /* 0x000000a5777f7223 */ /* 0x080fe2000001007e */
[----:B------:R-:W-:Y:S01]  /*6700*/  FMUL.FTZ R126, R118, R165 ;  /* 0x000000a5767e7220 */ /* 0x000fe20000410000 */
[----:B------:R-:W-:-:S03]  /*6710*/  MOV R165, R153 ;  /* 0x0000009900a57202 */ /* 0x000fc60000000f00 */
[----:B------:R0:W-:Y:S04]  /*6720*/  STL [R1+0x14], R127 ;  /* 0x0000147f01007387 */ /* 0x0001e80000100800 */
[----:B------:R1:W-:Y:S01]  /*6730*/  STL [R1+0x10], R126 ;  /* 0x0000107e01007387 */ /* 0x0003e20000100800 */
[----:B0-----:R-:W-:Y:S01]  /*6740*/  HFMA2 R127, -RZ, RZ, 0, 5.9604644775390625e-08 ;  /* 0x00000001ff7f7431 */ /* 0x001fe200000001ff */
[----:B-1----:R-:W-:-:S07]  /*6750*/  MOV R126, 0xffffffff ;  /* 0xffffffff007e7802 */ /* 0x002fce0000000f00 */
[----:B------:R-:W-:Y:S05]  /*6760*/  WARPSYNC.COLLECTIVE R126, `(.L_x_2506) ;  /* 0x000000007e087348 */ /* 0x000fea0003c00000 */
[----:B------:R0:W1:Y:S02]  /*6770*/  SHFL.DOWN P2, R154, R165, R127, R156 ;  /* 0x0800007fa59a7389 */ /* 0x000064000004009c */
[----:B01----:R-:W-:Y:S05]  /*6780*/  ENDCOLLECTIVE ;  /* 0x000000000000791b */ /* 0x003fea0003800000 */
.L_x_2506:
[----:B------:R-:W-:Y:S02]  /*6790*/  MOV R165, R163 ;  /* 0x000000a300a57202 */ /* 0x000fe40000000f00 */
[----:B------:R-:W-:-:S07]  /*67a0*/  MOV R153, R154 ;  /* 0x0000009a00997202 */ /* 0x000fce0000000f00 */
[----:B------:R-:W-:Y:S05]  /*67b0*/  WARPSYNC.COLLECTIVE R126, `(.L_x_2507) ;  /* 0x000000007e087348 */ /* 0x000fea0003c00000 */
[----:B------:R0:W1:Y:S02]  /*67c0*/  SHFL.DOWN P2, R154, R165, R127, R156 ;  /* 0x0800007fa59a7389 */ /* 0x000064000004009c */
[----:B01----:R-:W-:Y:S05]  /*67d0*/  ENDCOLLECTIVE ;  /* 0x000000000000791b */ /* 0x003fea0003800000 */
.L_x_2507:
[----:B------:R-:W-:Y:S02]  /*67e0*/  MOV R127, R118 ;  /* 0x00000076007f7202 */ /* 0x000fe40000000f00 */
[----:B------:R-:W-:Y:S01]  /*67f0*/  MOV R163, R154 ;  /* 0x0000009a00a37202 */ /* 0x000fe20000000f00 */
[----:B------:R-:W-:-:S07]  /*6800*/  HFMA2 R154, -RZ, RZ, 0, 0 ;  /* 0x00000000ff9a7431 */ /* 0x000fce00000001ff */
[----:B------:R-:W-:Y:S05]  /*6810*/  WARPSYNC.COLLECTIVE R126, `(.L_x_2508) ;  /* 0x000000007e087348 */ /* 0x000fea0003c00000 */
[----:B------:R0:W1:Y:S02]  /*6820*/  SHFL.IDX P2, R156, R127, R154, R155 ;  /* 0x0000009a7f9c7389 */ /* 0x000064000004009b */
[----:B01----:R-:W-:Y:S05]  /*6830*/  ENDCOLLECTIVE ;  /* 0x000000000000791b */ /* 0x003fea0003800000 */
.L_x_2508:
[----:B------:R-:W-:Y:S02]  /*6840*/  MOV R127, R119 ;  /* 0x00000077007f7202 */ /* 0x000fe40000000f00 */
[----:B------:R-:W-:-:S07]  /*6850*/  MOV R118, R156 ;  /* 0x0000009c00767202 */ /* 0x000fce0000000f00 */
[----:B------:R-:W-:Y:S05]  /*6860*/  WARPSYNC.COLLECTIVE R126, `(.L_x_2509) ;  /* 0x000000007e087348 */ /* 0x000fea0003c00000 */
[----:B------:R0:W1:Y:S02]  /*6870*/  SHFL.IDX P2, R156, R127, R154, R155 ;  /* 0x0000009a7f9c7389 */ /* 0x000064000004009b */
[----:B01----:R-:W-:Y:S05]  /*6880*/  ENDCOLLECTIVE ;  /* 0x000000000000791b */ /* 0x003fea0003800000 */
.L_x_2509:
[----:B------:R-:W-:Y:S02]  /*6890*/  MOV R119, R156 ;  /* 0x0000009c00777202 */ /* 0x000fe40000000f00 */
[----:B------:R-:W-:Y:S01]  /*68a0*/  ISETP.NE.AND P2, PT, R150, 0x1f, PT ;  /* 0x0000001f9600780c */ /* 0x000fe20003f45270 */
[----:B------:R-:W-:-:S12]  /*68b0*/  BRA `(.L_x_2510) ;  /* 0xffffffc000f47947 */ /* 0x000fd8000383ffff */
.L_x_2511:
        /* <DEDUP_REMOVED lines=12> */
.L_x_10433:


//--------------------- .text._Z25selective_scan_bwd_kernelI32Selective_Scan_bwd_kernel_traitsILi128ELi16ELb1ELb1ELb0ELb0ELb1EffEEv12SSMParamsBwd --------------------------
	.section	.text._Z25selective_scan_bwd_kernelI32Selective_Scan_bwd_kernel_traitsILi128ELi16ELb1ELb1ELb0ELb0ELb1EffEEv12SSMParamsBwd,"ax",@progbits
	.align	128
        .global         _Z25selective_scan_bwd_kernelI32Selective_Scan_bwd_kernel_traitsILi128ELi16ELb1ELb1ELb0ELb0ELb1EffEEv12SSMParamsBwd
        .type           _Z25selective_scan_bwd_kernelI32Selective_Scan_bwd_kernel_traitsILi128ELi16ELb1ELb1ELb0ELb0ELb1EffEEv12SSMParamsBwd,@function
        .size           _Z25selective_scan_bwd_kernelI32Selective_Scan_bwd_kernel_traitsILi128ELi16ELb1ELb1ELb0ELb0ELb1EffEEv12SSMParamsBwd,(.L_x_10434 - _Z25selective_scan_bwd_kernelI32Selective_Scan_bwd_kernel_traitsILi128ELi16ELb1ELb1ELb0ELb0ELb1EffEEv12SSMParamsBwd)
        .other          _Z25selective_scan_bwd_kernelI32Selective_Scan_bwd_kernel_traitsILi128ELi16ELb1ELb1ELb0ELb0ELb1EffEEv12SSMParamsBwd,@"STO_CUDA_ENTRY STV_DEFAULT"
_Z25selective_scan_bwd_kernelI32Selective_Scan_bwd_kernel_traitsILi128ELi16ELb1ELb1ELb0ELb0ELb1EffEEv12SSMParamsBwd:
.text._Z25selective_scan_bwd_kernelI32Selective_Scan_bwd_kernel_traitsILi128ELi16ELb1ELb1ELb0ELb0ELb1EffEEv12SSMParamsBwd:
        /* <DEDUP_REMOVED lines=54> */
[----:B---3--:R-:W-:-:S02]  /*0360*/  IADD3 R2, PT, PT, R0, 0xffffffe, RZ ;  /* 0x0ffffffe00027810 */ /* 0x008fc40007ffe0ff */
[----:B------:R-:W-:-:S04]  /*0370*/  MOV R0, UR10 ;  /* 0x0000000a00007c02 */ /* 0x000fc80008000f00 */
[----:B------:R-:W1:Y:S01]  /*0380*/  F2I.FTZ.U32.TRUNC.NTZ R2, R2 ;  /* 0x0000000200027305 */ /* 0x000e62000021f000 */
[----:B------:R-:W-:-:S04]  /*0390*/  IABS R0, R0 ;  /* 0x0000000000007213 */ /* 0x000fc80000000000 */
[----:B------:R-:W-:Y:S02]  /*03a0*/  R2UR UR26, R0 ;  /* 0x00000000001a72ca */ /* 0x000fe400000e0000 */
[----:B-1----:R-:W-:-:S13]  /*03b0*/  R2UR UR5, R2 ;  /* 0x00000000020572ca */ /* 0x002fda00000e0000 */
[----:B------:R-:W-:-:S04]  /*03c0*/  UIADD3 UR9, UPT, UPT, URZ, -UR5, URZ ;  /* 0x80000005ff097290 */ /* 0x000fc8000fffe0ff */
[----:B------:R-:W-:-:S04]  /*03d0*/  UIMAD UR9, UR9, UR34, URZ ;  /* 0x00000022090972a4 */ /* 0x000fc8000f8e02ff */
[----:B------:R-:W-:Y:S02]  /*03e0*/  UIMAD.WIDE.U32 UR4, UR5, UR9, UR4 ;  /* 0x00000009050472a5 */ /* 0x000fe4000f8e0004 */
[----:B------:R-:W-:Y:S02]  /*03f0*/  ULEA UR9, UP3, UR19, UR14, 0x2 ;  /* 0x0000000e13097291 */ /* 0x000fe4000f8610ff */
[----:B------:R-:W-:Y:S02]  /*0400*/  UIMAD.WIDE.U32 UR4, UR5, UR26, URZ ;  /* 0x0000001a050472a5 */ /* 0x000fe4000f8e00ff */
[----:B------:R-:W-:Y:S02]  /*0410*/  ULEA.HI.X UR19, UR19, UR15, UR11, 0x2, UP3 ;  /* 0x0000000f13137291 */ /* 0x000fe400098f140b */
[----:B------:R-:W-:Y:S02]  /*0420*/  UIADD3.X UR14, UPT, UPT, UR16, UR25, URZ, UP0, !UPT ;  /* 0x00000019100e7290 */ /* 0x000fe400087fe4ff */
[----:B--2---:R-:W-:Y:S01]  /*0430*/  UISETP.NE.U32.AND UP0, UPT, UR30, URZ, UPT ;  /* 0x000000ff1e00728c */ /* 0x004fe2000bf05070 */
[----:B------:R-:W-:Y:S01]  /*0440*/  UMOV UR11, UR5 ;  /* 0x00000005000b7c82 */ /* 0x000fe20008000000 */
[----:B------:R-:W-:-:S02]  /*0450*/  UIMAD.WIDE.U32 UR4, UR8, UR20, URZ ;  /* 0x00000014080472a5 */ /* 0x000fc4000f8e00ff */
[----:B------:R-:W-:Y:S02]  /*0460*/  UIADD3 UR15, UPT, UPT, -UR11, URZ, URZ ;  /* 0x000000ff0b0f7290 */ /* 0x000fe4000fffe1ff */
[----:B------:R-:W-:Y:S02]  /*0470*/  UIMAD UR5, UR8, UR21, UR5 ;  /* 0x00000015080572a4 */ /* 0x000fe4000f8e0205 */
[----:B------:R-:W-:Y:S02]  /*0480*/  UIMAD UR15, UR34, UR15, UR26 ;  /* 0x0000000f220f72a4 */ /* 0x000fe4000f8e021a */
[----:B------:R-:W-:Y:S02]  /*0490*/  ULEA.HI.X UR14, UR23, UR13, UR14, 0x2, UP1 ;  /* 0x0000000d170e7291 */ /* 0x000fe400088f140e */
[----:B------:R-:W-:Y:S02]  /*04a0*/  UISETP.GT.U32.AND UP2, UPT, UR34, UR15, UPT ;  /* 0x0000000f2200728c */ /* 0x000fe4000bf44070 */
[----:B------:R-:W-:-:S02]  /*04b0*/  UIMAD.WIDE.U32 UR12, UR10, UR32, UR4 ;  /* 0x000000200a0c72a5 */ /* 0x000fc4000f8e0004 */
[----:B-----5:R-:W-:Y:S02]  /*04c0*/  UIMAD.WIDE.U32 UR20, UR8, UR6, URZ ;  /* 0x00000006081472a5 */ /* 0x020fe4000f8e00ff */
        /* <DEDUP_REMOVED lines=19> */
[----:B------:R-:W1:Y:S03]  /*0600*/  @UP0 LDCU UR25, c[0x0][0x38c] ;  /* 0x00007180ff1907ac */ /* 0x000e660008000800 */
[----:B--2---:R-:W-:Y:S01]  /*0610*/  UIMAD UR6, UR6, UR30, URZ ;  /* 0x0000001e060672a4 */ /* 0x004fe2000f8e02ff */
[----:B------:R-:W2:Y:S01]  /*0620*/  @UP0 LDCU.64 UR26, c[0x0][0x480] ;  /* 0x00009000ff1a07ac */ /* 0x000ea20008000a00 */
[----:B------:R-:W-:Y:S02]  /*0630*/  UIADD3.X UR23, UPT, UPT, UR16, UR23, URZ, UP2, !UPT ;  /* 0x0000001710177290 */ /* 0x000fe400097fe4ff */
[----:B------:R-:W-:-:S02]  /*0640*/  UIMAD.WIDE.U32 UR20, UR11, UR30, UR20 ;  /* 0x0000001e0b1472a5 */ /* 0x000fc4000f8e0014 */
[----:B------:R-:W-:Y:S02]  /*0650*/  UIMAD UR13, UR11, UR31, UR6 ;  /* 0x0000001f0b0d72a4 */ /* 0x000fe4000f8e0206 */
[----:B---3--:R-:W-:Y:S02]  /*0660*/  @UP0 UIMAD UR8, UR8, UR15, UR10 ;  /* 0x0000000f080802a4 */ /* 0x008fe4000f8e020a */
[----:B------:R-:W-:Y:S02]  /*0670*/  ULEA.HI.X UR23, UR12, UR7, UR23, 0x2, UP1 ;  /* 0x000000070c177291 */ /* 0x000fe400088f1417 */
        /* <DEDUP_REMOVED lines=23> */
[----:B------:R-:W3:Y:S01]  /*07f0*/  LDCU UR12, c[0x0][0x394] ;  /* 0x00007280ff0c77ac */ /* 0x000ee20008000800 */
[----:B------:R2:W-:Y:S01]  /*0800*/  STL [R1+0x44], RZ ;  /* 0x000044ff01007387 */ /* 0x0005e20000100800 */
[----:B------:R-:W-:Y:S01]  /*0810*/  UMOV UR15, UR9 ;  /* 0x00000009000f7c82 */ /* 0x000fe20008000000 */
[----:B------:R-:W-:Y:S01]  /*0820*/  UMOV UR16, UR22 ;  /* 0x0000001600107c82 */ /* 0x000fe20008000000 */
[----:B------:R-:W-:Y:S01]  /*0830*/  UMOV UR20, UR23 ;  /* 0x0000001700147c82 */ /* 0x000fe20008000000 */
[----:B------:R-:W-:Y:S01]  /*0840*/  UMOV UR18, UR21 ;  /* 0x0000001500127c82 */ /* 0x000fe20008000000 */
[----:B-1----:R-:W-:-:S06]  /*0850*/  ULEA UR8, UR10, UR8, 0x18 ;  /* 0x000000080a087291 */ /* 0x002fcc000f8ec0ff */
[----:B------:R-:W-:Y:S02]  /*0860*/  MOV R151, UR8 ;  /* 0x0000000800977c02 */ /* 0x000fe40008000f00 */
[C---:B0-----:R-:W-:Y:S02]  /*0870*/  SHF.L.U32 R2, R86.reuse, 0x2, RZ ;  /* 0x0000000256027819 */ /* 0x041fe400000006ff */
[----:B------:R-:W-:Y:S02]  /*0880*/  LOP3.LUT R0, R86, 0x1f, RZ, 0xc0, !PT ;  /* 0x0000001f56007812 */ /* 0x000fe400078ec0ff */
[----:B------:R-:W-:-:S04]  /*0890*/  LOP3.LUT R5, R2, 0xf80, RZ, 0xc0, !PT ;  /* 0x00000f8002057812 */ /* 0x000fc800078ec0ff */
[----:B--23--:R-:W-:-:S07]  /*08a0*/  LOP3.LUT R84, R5, R0, RZ, 0xfc, !PT ;  /* 0x0000000005547212 */ /* 0x00cfce00078efcff */
.L_x_2560:
[----:B------:R-:W-:Y:S01]  /*08b0*/  BAR.SYNC.DEFER_BLOCKING 0x0 ;  /* 0x0000000000007b1d */ /* 0x000fe20000010000 */
[----:B0-----:R-:W-:Y:S02]  /*08c0*/  MOV R2, UR13 ;  /* 0x0000000d00027c02 */ /* 0x001fe40008000f00 */
[----:B------:R-:W-:-:S03]  /*08d0*/  MOV R3, UR14 ;  /* 0x0000000e00037c02 */ /* 0x000fc60008000f00 */
[----:B------:R-:W0:Y:S01]  /*08e0*/  S2R R7, SR_LANEID ;  /* 0x0000000000077919 */ /* 0x000e220000000000 */
[----:B------:R-:W-:Y:S01]  /*08f0*/  IMAD.WIDE.U32 R2, R84, 0x10, R2 ;  /* 0x0000001054027825 */ /* 0x000fe200078e0002 */
[----:B------:R-:W-:Y:S02]  /*0900*/  LOP3.LUT R6, R86, 0x3e0, RZ, 0xc0, !PT ;  /* 0x000003e056067812 */ /* 0x000fe400078ec0ff */
        /* <DEDUP_REMOVED lines=9> */
[----:B------:R1:W2:Y:S03]  /*09a0*/  LDG.E.128 R20, desc[UR28][R2.64+0x600] ;  /* 0x0006001c02147981 */ /* 0x0002a6000c1e1d00 */
[----:B------:R-:W2:Y:S01]  /*09b0*/  LDC.64 R108, c[0x0][0x508] ;  /* 0x00014200ff6c7b82 */ /* 0x000ea20000000a00 */
[----:B0-----:R-:W-:-:S02]  /*09c0*/  IADD3 R122, PT, PT, R5, R7, RZ ;  /* 0x00000007057a7210 */ /* 0x001fc40007ffe0ff */
[----:B------:R-:W-:Y:S02]  /*09d0*/  IADD3 R6, PT, PT, R6, R7, RZ ;  /* 0x0000000706067210 */ /* 0x000fe40007ffe0ff */
[-C--:B------:R-:W-:Y:S02]  /*09e0*/  LEA R122, R122, R151.reuse, 0x4 ;  /* 0x000000977a7a7211 */ /* 0x080fe400078e20ff */
[----:B------:R-:W-:Y:S02]  /*09f0*/  LEA R121, R6, R151, 0x6 ;  /* 0x0000009706797211 */ /* 0x000fe400078e30ff */
[----:B------:R-:W-:Y:S01]  /*0a00*/  MOV R5, UR17 ;  /* 0x0000001100057c02 */ /* 0x000fe20008000f00 */
[----:B------:R-:W0:Y:S02]  /*0a10*/  LDC.64 R6, c[0x0][0x410] ;  /* 0x00010400ff067b82 */ /* 0x000e240000000a00 */
[----:B-1----:R-:W-:Y:S01]  /*0a20*/  IMAD.WIDE.U32 R2, R84, 0x10, R4 ;  /* 0x0000001054027825 */ /* 0x002fe200078e0004 */
[----:B----4-:R1:W-:Y:S04]  /*0a30*/  STS.128 [R122], R8 ;  /* 0x000000087a007388 */ /* 0x0103e80000000c00 */
[----:B-----5:R4:W-:Y:S04]  /*0a40*/  STS.128 [R122+0x200], R12 ;  /* 0x0002000c7a007388 */ /* 0x0209e80000000c00 */
[----:B---3--:R3:W-:Y:S04]  /*0a50*/  STS.128 [R122+0x400], R16 ;  /* 0x000400107a007388 */ /* 0x0087e80000000c00 */
[----:B--2---:R2:W-:Y:S01]  /*0a60*/  STS.128 [R122+0x600], R20 ;  /* 0x000600147a007388 */ /* 0x0045e20000000c00 */
[----:B------:R-:W-:-:S03]  /*0a70*/  NOP ;  /* 0x0000000000007918 */ /* 0x000fc60000000000 */
[----:B------:R-:W-:Y:S04]  /*0a80*/  LDS.128 R72, [R121] ;  /* 0x0000000079487984 */ /* 0x000fe80000000c00 */
[----:B------:R-:W-:Y:S04]  /*0a90*/  LDS.128 R68, [R121+0x10] ;  /* 0x0000100079447984 */ /* 0x000fe80000000c00 */
[----:B------:R-:W-:Y:S04]  /*0aa0*/  LDS.128 R64, [R121+0x20] ;  /* 0x0000200079407984 */ /* 0x000fe80000000c00 */
[----:B------:R-:W-:Y:S01]  /*0ab0*/  LDS.128 R60, [R121+0x30] ;  /* 0x00003000793c7984 */ /* 0x000fe20000000c00 */
[----:B------:R-:W-:Y:S06]  /*0ac0*/  BAR.SYNC.DEFER_BLOCKING 0x0 ;  /* 0x0000000000007b1d */ /* 0x000fec0000010000 */
[----:B-1----:R-:W5:Y:S04]  /*0ad0*/  LDG.E.128 R8, desc[UR28][R2.64] ;  /* 0x0000001c02087981 */ /* 0x002f68000c1e1d00 */
[----:B----4-:R-:W4:Y:S04]  /*0ae0*/  LDG.E.128 R12, desc[UR28][R2.64+0x200] ;  /* 0x0002001c020c7981 */ /* 0x010f28000c1e1d00 */
[----:B---3--:R-:W3:Y:S04]  /*0af0*/  LDG.E.128 R16, desc[UR28][R2.64+0x400] ;  /* 0x0004001c02107981 */ /* 0x008ee8000c1e1d00 */
[----:B--2---:R-:W2:Y:S01]  /*0b00*/  LDG.E.128 R20, desc[UR28][R2.64+0x600] ;  /* 0x0006001c02147981 */ /* 0x004ea2000c1e1d00 */
[----:B------:R-:W-:-:S02]  /*0b10*/  MOV R4, UR16 ;  /* 0x0000001000047c02 */ /* 0x000fc40008000f00 */
[----:B------:R-:W-:-:S03]  /*0b20*/  MOV R5, UR20 ;  /* 0x0000001400057c02 */ /* 0x000fc60008000f00 */
[----:B------:R-:W-:Y:S01]  /*0b30*/  IMAD.WIDE.U32 R4, R84, 0x10, R4 ;  /* 0x0000001054047825 */ /* 0x000fe200078e0004 */
[----:B-----5:R-:W-:Y:S04]  /*0b40*/  STS.128 [R122], R8 ;  /* 0x000000087a007388 */ /* 0x020fe80000000c00 */
[----:B----4-:R-:W-:Y:S04]  /*0b50*/  STS.128 [R122+0x200], R12 ;  /* 0x0002000c7a007388 */ /* 0x010fe80000000c00 */
[----:B---3--:R-:W-:Y:S04]  /*0b60*/  STS.128 [R122+0x400], R16 ;  /* 0x000400107a007388 */ /* 0x008fe80000000c00 */
[----:B--2---:R1:W-:Y:S01]  /*0b70*/  STS.128 [R122+0x600], R20 ;  /* 0x000600147a007388 */ /* 0x0043e20000000c00 */
[----:B------:R-:W-:-:S03]  /*0b80*/  NOP ;  /* 0x0000000000007918 */ /* 0x000fc60000000000 */
[----:B------:R-:W2:Y:S04]  /*0b90*/  LDS.128 R104, [R121] ;  /* 0x0000000079687984 */ /* 0x000ea80000000c00 */
[----:B------:R-:W-:Y:S04]  /*0ba0*/  LDS.128 R100, [R121+0x10] ;  /* 0x0000100079647984 */ /* 0x000fe80000000c00 */
[----:B------:R-:W-:Y:S01]  /*0bb0*/  LDS.128 R96, [R121+0x20] ;  /* 0x0000200079607984 */ /* 0x000fe20000000c00 */
[----:B-1----:R-:W1:Y:S03]  /*0bc0*/  LDC.64 R22, c[0x0][0x418] ;  /* 0x00010600ff167b82 */ /* 0x002e660000000a00 */
[----:B------:R-:W-:Y:S05]  /*0bd0*/  LDS.128 R92, [R121+0x30] ;  /* 0x00003000795c7984 */ /* 0x000fea0000000c00 */
[----:B------:R-:W-:Y:S06]  /*0be0*/  BAR.SYNC.DEFER_BLOCKING 0x0 ;  /* 0x0000000000007b1d */ /* 0x000fec0000010000 */
[----:B------:R-:W3:Y:S04]  /*0bf0*/  LDG.E.128 R8, desc[UR28][R4.64] ;  /* 0x0000001c04087981 */ /* 0x000ee8000c1e1d00 */
[----:B------:R-:W4:Y:S04]  /*0c00*/  LDG.E.128 R12, desc[UR28][R4.64+0x200] ;  /* 0x0002001c040c7981 */ /* 0x000f28000c1e1d00 */
[----:B------:R-:W5:Y:S04]  /*0c10*/  LDG.E.128 R16, desc[UR28][R4.64+0x400] ;  /* 0x0004001c04107981 */ /* 0x000f68000c1e1d00 */
[----:B------:R1:W5:Y:S01]  /*0c20*/  LDG.E.128 R24, desc[UR28][R4.64+0x600] ;  /* 0x0006001c04187981 */ /* 0x000362000c1e1d00 */
[----:B------:R-:W-:Y:S01]  /*0c30*/  MOV R2, UR8 ;  /* 0x0000000800027c02 */ /* 0x000fe20008000f00 */
[----:B------:R-:W-:-:S02]  /*0c40*/  HFMA2 R3, -RZ, RZ, 0, 0 ;  /* 0x00000000ff037431 */ /* 0x000fc400000001ff */
[----:B0-----:R-:W-:Y:S02]  /*0c50*/  IMAD R21, R7, UR21, RZ ;  /* 0x0000001507157c24 */ /* 0x001fe4000f8e02ff */
[----:B--2---:R-:W-:Y:S01]  /*0c60*/  FADD.FTZ R120, R104, UR7 ;  /* 0x0000000768787e21 */ /* 0x004fe20008010000 */
[----:B------:R-:W0:Y:S01]  /*0c70*/  LDCU.64 UR8, c[0x0][0x490] ;  /* 0x00009200ff0877ac */ /* 0x000e220008000a00 */
[----:B------:R-:W-:-:S05]  /*0c80*/  IMAD.WIDE.U32 R6, R6, UR21, R2 ;  /* 0x0000001506067c25 */ /* 0x000fca000f8e0002 */
[----:B------:R-:W-:-:S03]  /*0c90*/  IADD3 R7, PT, PT, R7, R21, RZ ;  /* 0x0000001507077210 */ /* 0x000fc60007ffe0ff */
[----:B-1----:R-:W-:-:S04]  /*0ca0*/  IMAD.WIDE.U32 R4, R22, UR10, R6 ;  /* 0x0000000a16047c25 */ /* 0x002fc8000f8e0006 */
[----:B------:R-:W-:Y:S01]  /*0cb0*/  IMAD R5, R23, UR10, R5 ;  /* 0x0000000a17057c24 */ /* 0x000fe2000f8e0205 */
[----:B------:R-:W-:-:S04]  /*0cc0*/  LEA R6, P0, R4, R28, 0x2 ;  /* 0x0000001c04067211 */ /* 0x000fc800078010ff */
[----:B------:R-:W-:-:S03]  /*0cd0*/  LEA.HI.X R7, R4, R29, R5, 0x2, P0 ;  /* 0x0000001d04077211 */ /* 0x000fc600000f1405 */
[----:B------:R-:W-:-:S03]  /*0ce0*/  IMAD.WIDE.U32 R4, R84, 0x10, R6 ;  /* 0x0000001054047825 */ /* 0x000fc600078e0006 */
[----:B------:R-:W1:Y:S01]  /*0cf0*/  LDC.64 R6, c[0x0][0x420] ;  /* 0x00010800ff067b82 */ /* 0x000e620000000a00 */
[----:B---3--:R-:W-:Y:S04]  /*0d00*/  STS.128 [R122], R8 ;  /* 0x000000087a007388 */ /* 0x008fe80000000c00 */
[----:B----4-:R-:W-:Y:S04]  /*0d10*/  STS.128 [R122+0x200], R12 ;  /* 0x0002000c7a007388 */ /* 0x010fe80000000c00 */
[----:B-----5:R2:W-:Y:S04]  /*0d20*/  STS.128 [R122+0x400], R16 ;  /* 0x000400107a007388 */ /* 0x0205e80000000c00 */
[----:B------:R3:W-:Y:S01]  /*0d30*/  STS.128 [R122+0x600], R24 ;  /* 0x000600187a007388 */ /* 0x0007e20000000c00 */
[----:B------:R-:W-:-:S03]  /*0d40*/  NOP ;  /* 0x0000000000007918 */ /* 0x000fc60000000000 */
[----:B------:R-:W-:Y:S04]  /*0d50*/  LDS.128 R52, [R121] ;  /* 0x0000000079347984 */ /* 0x000fe80000000c00 */
[----:B------:R-:W-:Y:S01]  /*0d60*/  LDS.128 R44, [R121+0x10] ;  /* 0x00001000792c7984 */ /* 0x000fe20000000c00 */
[----:B--2---:R-:W2:Y:S03]  /*0d70*/  LDC.64 R18, c[0x0][0x428] ;  /* 0x00010a00ff127b82 */ /* 0x004ea60000000a00 */
[----:B------:R-:W-:Y:S04]  /*0d80*/  LDS.128 R32, [R121+0x20] ;  /* 0x0000200079207984 */ /* 0x000fe80000000c00 */
[----:B------:R-:W-:Y:S01]  /*0d90*/  LDS.128 R20, [R121+0x30] ;  /* 0x0000300079147984 */ /* 0x000fe20000000c00 */
[----:B---3--:R-:W3:Y:S08]  /*0da0*/  LDC.64 R24, c[0x0][0x478] ;  /* 0x00011e00ff187b82 */ /* 0x008ef00000000a00 */
[----:B------:R-:W-:Y:S06]  /*0db0*/  BAR.SYNC.DEFER_BLOCKING 0x0 ;  /* 0x0000000000007b1d */ /* 0x000fec0000010000 */
[----:B------:R-:W4:Y:S04]  /*0dc0*/  LDG.E.128 R8, desc[UR28][R4.64] ;  /* 0x0000001c04087981 */ /* 0x000f28000c1e1d00 */
[----:B------:R-:W5:Y:S04]  /*0dd0*/  LDG.E.128 R12, desc[UR28][R4.64+0x200] ;  /* 0x0002001c040c7981 */ /* 0x000f68000c1e1d00 */
[----:B------:R-:W5:Y:S04]  /*0de0*/  LDG.E.128 R36, desc[UR28][R4.64+0x400] ;  /* 0x0004001c04247981 */ /* 0x000f68000c1e1d00 */
[----:B------:R-:W5:Y:S01]  /*0df0*/  LDG.E.128 R56, desc[UR28][R4.64+0x600] ;  /* 0x0006001c04387981 */ /* 0x000f62000c1e1d00 */
[----:B-1----:R-:W-:-:S02]  /*0e00*/  IMAD R17, R7, UR21, RZ ;  /* 0x0000001507117c24 */ /* 0x002fc4000f8e02ff */
[----:B------:R-:W-:-:S05]  /*0e10*/  IMAD.WIDE.U32 R6, R6, UR21, R2 ;  /* 0x0000001506067c25 */ /* 0x000fca000f8e0002 */
[----:B------:R-:W-:-:S03]  /*0e20*/  IADD3 R7, PT, PT, R7, R17, RZ ;  /* 0x0000001107077210 */ /* 0x000fc60007ffe0ff */
[----:B--2---:R-:W-:-:S04]  /*0e30*/  IMAD.WIDE.U32 R6, R18, UR10, R6 ;  /* 0x0000000a12067c25 */ /* 0x004fc8000f8e0006 */
[----:B------:R-:W-:Y:S01]  /*0e40*/  IMAD R7, R19, UR10, R7 ;  /* 0x0000000a13077c24 */ /* 0x000fe2000f8e0207 */
[----:B---3--:R-:W-:-:S04]  /*0e50*/  LEA R16, P0, R6, R24, 0x2 ;  /* 0x0000001806107211 */ /* 0x008fc800078010ff */
[----:B------:R-:W-:-:S03]  /*0e60*/  LEA.HI.X R17, R6, R25, R7, 0x2, P0 ;  /* 0x0000001906117211 */ /* 0x000fc600000f1407 */
[----:B------:R-:W-:Y:S01]  /*0e70*/  IMAD.WIDE.U32 R16, R84, 0x10, R16 ;  /* 0x0000001054107825 */ /* 0x000fe200078e0010 */
[----:B----4-:R-:W-:Y:S04]  /*0e80*/  STS.128 [R122], R8 ;  /* 0x000000087a007388 */ /* 0x010fe80000000c00 */
[----:B-----5:R1:W-:Y:S04]  /*0e90*/  STS.128 [R122+0x200], R12 ;  /* 0x0002000c7a007388 */ /* 0x0203e80000000c00 */
[----:B------:R-:W-:Y:S04]  /*0ea0*/  STS.128 [R122+0x400], R36 ;  /* 0x000400247a007388 */ /* 0x000fe80000000c00 */
        /* <DEDUP_REMOVED lines=9> */
[----:B-1----:R-:W5:Y:S04]  /*0f40*/  LDG.E.128 R12, desc[UR28][R16.64+0x400] ;  /* 0x0004001c100c7981 */ /* 0x002f68000c1e1d00 */
[----:B------:R1:W5:Y:S01]  /*0f50*/  LDG.E.128 R8, desc[UR28][R16.64+0x600] ;  /* 0x0006001c10087981 */ /* 0x000362000c1e1d00 */
[----:B--2---:R-:W-:-:S04]  /*0f60*/  FMUL.FTZ R36, R82, -1.4426950216293334961 ;  /* 0xbfb8aa3b52247820 */ /* 0x004fc80000410000 */
[----:B------:R-:W2:Y:S01]  /*0f70*/  MUFU.EX2 R56, R36 ;  /* 0x0000002400387308 */ /* 0x000ea20000000800 */
[----:B---3--:R-:W-:Y:S01]  /*0f80*/  FMUL.FTZ R57, R50, -1.4426950216293334961 ;  /* 0xbfb8aa3b32397820 */ /* 0x008fe20000410000 */
[----:B------:R-:W-:Y:S01]  /*0f90*/  FMUL.FTZ R38, R48, -1.4426950216293334961 ;  /* 0xbfb8aa3b30267820 */ /* 0x000fe20000410000 */
[----:B------:R-:W-:Y:S01]  /*0fa0*/  FMUL.FTZ R39, R49, -1.4426950216293334961 ;  /* 0xbfb8aa3b31277820 */ /* 0x000fe20000410000 */
[----:B------:R-:W-:Y:S01]  /*0fb0*/  FMUL.FTZ R18, R80, -1.4426950216293334961 ;  /* 0xbfb8aa3b50127820 */ /* 0x000fe20000410000 */
[----:B------:R-:W-:Y:S01]  /*0fc0*/  FMUL.FTZ R19, R81, -1.4426950216293334961 ;  /* 0xbfb8aa3b51137820 */ /* 0x000fe20000410000 */
[----:B-1----:R-:W1:Y:S01]  /*0fd0*/  MUFU.EX2 R16, R38 ;  /* 0x0000002600107308 */ /* 0x002e620000000800 */
[----:B------:R-:W-:-:S03]  /*0fe0*/  FMUL.FTZ R37, R83, -1.4426950216293334961 ;  /* 0xbfb8aa3b53257820 */ /* 0x000fc60000410000 */
[----:B------:R-:W3:Y:S04]  /*0ff0*/  MUFU.EX2 R17, R39 ;  /* 0x0000002700117308 */ /* 0x000ee80000000800 */
[----:B------:R0:W-:Y:S01]  /*1000*/  MUFU.EX2 R59, R57 ;  /* 0x00000039003b7308 */ /* 0x0001e20000000800 */
[----:B--2---:R-:W-:-:S03]  /*1010*/  FADD.FTZ R91, R56, 1 ;  /* 0x3f800000385b7421 */ /* 0x004fc60000010000 */
[----:B------:R-:W2:Y:S01]  /*1020*/  MUFU.EX2 R18, R18 ;  /* 0x0000001200127308 */ /* 0x000ea20000000800 */
[----:B0-----:R-:W0:Y:S03]  /*1030*/  LDC.64 R56, c[0x0][0x510] ;  /* 0x00014400ff387b82 */ /* 0x001e260000000a00 */
[----:B------:R-:W2:Y:S04]  /*1040*/  MUFU.EX2 R19, R19 ;  /* 0x0000001300137308 */ /* 0x000ea80000000800 */
[----:B------:R-:W2:Y:S01]  /*1050*/  MUFU.EX2 R58, R37 ;  /* 0x00000025003a7308 */ /* 0x000ea20000000800 */
[----:B----4-:R-:W-:Y:S01]  /*1060*/  FMUL.FTZ R85, R43, -1.4426950216293334961 ;  /* 0xbfb8aa3b2b557820 */ /* 0x010fe20000410000 */
[----:B-1----:R-:W-:Y:S01]  /*1070*/  FADD.FTZ R87, R16, 1 ;  /* 0x3f80000010577421 */ /* 0x002fe20000010000 */
[----:B---3--:R-:W-:Y:S01]  /*1080*/  FADD.FTZ R88, R17, 1 ;  /* 0x3f80000011587421 */ /* 0x008fe20000010000 */
[----:B------:R-:W-:Y:S01]  /*1090*/  IMAD.WIDE.U32 R16, R108, UR21, R2 ;  /* 0x000000156c107c25 */ /* 0x000fe2000f8e0002 */
[----:B------:R1:W-:Y:S03]  /*10a0*/  MUFU.EX2 R116, R85 ;  /* 0x0000005500747308 */ /* 0x0003e60000000800 */
[----:B--2---:R-:W-:Y:S01]  /*10b0*/  FADD.FTZ R18, R18, 1 ;  /* 0x3f80000012127421 */ /* 0x004fe20000010000 */
[----:B-1----:R-:W-:-:S02]  /*10c0*/  IMAD R85, R109, UR21, RZ ;  /* 0x000000156d557c24 */ /* 0x002fc4000f8e02ff */
[----:B------:R-:W-:Y:S01]  /*10d0*/  FADD.FTZ R19, R19, 1 ;  /* 0x3f80000013137421 */ /* 0x000fe20000010000 */
[----:B------:R-:W-:Y:S01]  /*10e0*/  FADD.FTZ R58, R58, 1 ;  /* 0x3f8000003a3a7421 */ /* 0x000fe20000010000 */
[----:B------:R-:W-:Y:S01]  /*10f0*/  FADD.FTZ R89, R59, 1 ;  /* 0x3f8000003b597421 */ /* 0x000fe20000010000 */
[----:B------:R-:W-:Y:S01]  /*1100*/  MUFU.RCP R113, R18 ;  /* 0x0000001200717308 */ /* 0x000fe20000001000 */
[----:B------:R-:W-:Y:S01]  /*1110*/  IADD3 R17, PT, PT, R17, R85, RZ ;  /* 0x0000005511117210 */ /* 0x000fe20007ffe0ff */
[----:B------:R-:W1:Y:S06]  /*1120*/  LDC.64 R108, c[0x0][0x558] ;  /* 0x00015600ff6c7b82 */ /* 0x000e6c0000000a00 */
[----:B------:R0:W-:Y:S08]  /*1130*/  MUFU.RCP R90, R58 ;  /* 0x0000003a005a7308 */ /* 0x0001f00000001000 */
[----:B------:R-:W-:Y:S01]  /*1140*/  MUFU.RCP R112, R19 ;  /* 0x0000001300707308 */ /* 0x000fe20000001000 */
[----:B0-----:R-:W-:-:S04]  /*1150*/  IMAD.WIDE.U32 R58, R56, UR10, R16 ;  /* 0x0000000a383a7c25 */ /* 0x001fc8000f8e0010 */
[----:B------:R-:W-:Y:S01]  /*1160*/  FMUL.FTZ R76, R51, -1.4426950216293334961 ;  /* 0xbfb8aa3b334c7820 */ /* 0x000fe20000410000 */
[----:B-----5:R-:W-:Y:S01]  /*1170*/  FMUL.FTZ R39, R28, -1.4426950216293334961 ;  /* 0xbfb8aa3b1c277820 */ /* 0x020fe20000410000 */
[----:B------:R-:W-:Y:S01]  /*1180*/  FMUL.FTZ R38, R29, -1.4426950216293334961 ;  /* 0xbfb8aa3b1d267820 */ /* 0x000fe20000410000 */
[----:B------:R-:W-:Y:S01]  /*1190*/  MUFU.RCP R91, R91 ;  /* 0x0000005b005b7308 */ /* 0x000fe20000001000 */
[----:B------:R-:W-:Y:S01]  /*11a0*/  FMUL.FTZ R78, R41, -1.4426950216293334961 ;  /* 0xbfb8aa3b294e7820 */ /* 0x000fe20000410000 */
[----:B------:R-:W-:-:S06]  /*11b0*/  FMUL.FTZ R79, R42, -1.4426950216293334961 ;  /* 0xbfb8aa3b2a4f7820 */ /* 0x000fcc0000410000 */
[----:B------:R-:W0:Y:S04]  /*11c0*/  MUFU.EX2 R76, R76 ;  /* 0x0000004c004c7308 */ /* 0x000e280000000800 */
[----:B------:R-:W-:Y:S01]  /*11d0*/  MUFU.RCP R87, R87 ;  /* 0x0000005700577308 */ /* 0x000fe20000001000 */
[----:B------:R-:W-:Y:S01]  /*11e0*/  FMUL.FTZ R77, R40, -1.4426950216293334961 ;  /* 0xbfb8aa3b284d7820 */ /* 0x000fe20000410000 */
[----:B------:R-:W-:-:S06]  /*11f0*/  FMUL.FTZ R36, R30, -1.4426950216293334961 ;  /* 0xbfb8aa3b1e247820 */ /* 0x000fcc0000410000 */
[----:B------:R-:W2:Y:S04]  /*1200*/  MUFU.EX2 R39, R39 ;  /* 0x0000002700277308 */ /* 0x000ea80000000800 */
[----:B------:R-:W3:Y:S04]  /*1210*/  MUFU.EX2 R38, R38 ;  /* 0x0000002600267308 */ /* 0x000ee80000000800 */
[----:B------:R-:W4:Y:S01]  /*1220*/  MUFU.EX2 R78, R78 ;  /* 0x0000004e004e7308 */ /* 0x000f220000000800 */
[----:B------:R-:W-:-:S03]  /*1230*/  IMAD R57, R57, UR10, R59 ;  /* 0x0000000a39397c24 */ /* 0x000fc6000f8e023b */
[----:B------:R-:W5:Y:S01]  /*1240*/  MUFU.EX2 R79, R79 ;  /* 0x0000004f004f7308 */ /* 0x000f620000000800 */
[----:B-1----:R-:W-:-:S03]  /*1250*/  LEA R56, P0, R58, R108, 0x2 ;  /* 0x0000006c3a387211 */ /* 0x002fc600078010ff */
[----:B------:R-:W-:Y:S01]  /*1260*/  MUFU.RCP R89, R89 ;  /* 0x0000005900597308 */ /* 0x000fe20000001000 */
[----:B0-----:R-:W-:Y:S01]  /*1270*/  FADD.FTZ R76, R76, 1 ;  /* 0x3f8000004c4c7421 */ /* 0x001fe20000010000 */
[----:B------:R-:W-:Y:S01]  /*1280*/  LEA.HI.X R57, R58, R109, R57, 0x2, P0 ;  /* 0x0000006d3a397211 */ /* 0x000fe200000f1439 */
[----:B------:R-:W-:-:S05]  /*1290*/  FMUL.FTZ R37, R31, -1.4426950216293334961 ;  /* 0xbfb8aa3b1f257820 */ /* 0x000fca0000410000 */
[----:B------:R-:W0:Y:S04]  /*12a0*/  MUFU.EX2 R77, R77 ;  /* 0x0000004d004d7308 */ /* 0x000e280000000800 */
[----:B------:R-:W1:Y:S01]  /*12b0*/  MUFU.EX2 R36, R36 ;  /* 0x0000002400247308 */ /* 0x000e620000000800 */
[----:B------:R-:W-:Y:S01]  /*12c0*/  FADD.FTZ R109, R105, UR7 ;  /* 0x00000007696d7e21 */ /* 0x000fe20008010000 */
[----:B------:R-:W-:Y:S02]  /*12d0*/  FADD.FTZ R108, R106, UR7 ;  /* 0x000000076a6c7e21 */ /* 0x000fe40008010000 */
[----:B------:R-:W-:Y:S01]  /*12e0*/  MUFU.RCP R88, R88 ;  /* 0x0000005800587308 */ /* 0x000fe20000001000 */
[----:B--2---:R-:W-:Y:S01]  /*12f0*/  FADD.FTZ R39, R39, 1 ;  /* 0x3f80000027277421 */ /* 0x004fe20000010000 */
[----:B---3--:R-:W-:Y:S01]  /*1300*/  FADD.FTZ R38, R38, 1 ;  /* 0x3f80000026267421 */ /* 0x008fe20000010000 */
[----:B------:R-:W-:Y:S01]  /*1310*/  FADD.FTZ R106, R100, UR7 ;  /* 0x00000007646a7e21 */ /* 0x000fe20008010000 */
[----:B------:R-:W-:Y:S01]  /*1320*/  FADD.FTZ R105, R101, UR7 ;  /* 0x0000000765697e21 */ /* 0x000fe20008010000 */
[----:B------:R-:W-:Y:S01]  /*1330*/  FADD.FTZ R101, R97, UR7 ;  /* 0x0000000761657e21 */ /* 0x000fe20008010000 */
[----:B------:R-:W-:-:S02]  /*1340*/  FADD.FTZ R100, R98, UR7 ;  /* 0x0000000762647e21 */ /* 0x000fc40008010000 */
[----:B------:R-:W2:Y:S01]  /*1350*/  MUFU.RCP R114, R76 ;  /* 0x0000004c00727308 */ /* 0x000ea20000001000 */
[----:B------:R-:W-:Y:S01]  /*1360*/  FADD.FTZ R98, R92, UR7 ;  /* 0x000000075c627e21 */ /* 0x000fe20008010000 */
[----:B------:R-:W-:Y:S01]  /*1370*/  FADD.FTZ R97, R93, UR7 ;  /* 0x000000075d617e21 */ /* 0x000fe20008010000 */
[----:B----4-:R-:W-:Y:S01]  /*1380*/  FADD.FTZ R78, R78, 1 ;  /* 0x3f8000004e4e7421 */ /* 0x010fe20000010000 */
[----:B------:R-:W-:Y:S01]  /*1390*/  FADD.FTZ R116, R116, 1 ;  /* 0x3f80000074747421 */ /* 0x000fe20000010000 */
[----:B-----5:R-:W-:-:S03]  /*13a0*/  FADD.FTZ R79, R79, 1 ;  /* 0x3f8000004f4f7421 */ /* 0x020fc60000010000 */
[----:B------:R-:W-:Y:S01]  /*13b0*/  MUFU.RCP R93, R39 ;  /* 0x00000027005d7308 */ /* 0x000fe20000001000 */
[----:B0-----:R-:W-:Y:S01]  /*13c0*/  FADD.FTZ R77, R77, 1 ;  /* 0x3f8000004d4d7421 */ /* 0x001fe20000010000 */
[----:B-1----:R-:W-:-:S06]  /*13d0*/  FADD.FTZ R117, R36, 1 ;  /* 0x3f80000024757421 */ /* 0x002fcc0000010000 */
[----:B------:R-:W-:Y:S08]  /*13e0*/  MUFU.RCP R92, R38 ;  /* 0x00000026005c7308 */ /* 0x000ff00000001000 */
[----:B------:R-:W0:Y:S04]  /*13f0*/  MUFU.EX2 R37, R37 ;  /* 0x0000002500257308 */ /* 0x000e280000000800 */
[----:B------:R-:W-:Y:S01]  /*1400*/  MUFU.RCP R110, R78 ;  /* 0x0000004e006e7308 */ /* 0x000fe20000001000 */
[----:B------:R-:W-:-:S07]  /*1410*/  IMAD.WIDE.U32 R84, R84, 0x10, R56 ;  /* 0x0000001054547825 */ /* 0x000fce00078e0038 */
[----:B------:R-:W-:Y:S01]  /*1420*/  MUFU.RCP R115, R79 ;  /* 0x0000004f00737308 */ /* 0x000fe20000001000 */
[----:B------:R-:W-:-:S07]  /*1430*/  FADD.FTZ R104, R102, UR7 ;  /* 0x0000000766687e21 */ /* 0x000fce0008010000 */
[----:B------:R-:W1:Y:S01]  /*1440*/  MUFU.RCP R116, R116 ;  /* 0x0000007400747308 */ /* 0x000e620000001000 */
[----:B------:R-:W-:Y:S01]  /*1450*/  FADD.FTZ R102, R96, UR7 ;  /* 0x0000000760667e21 */ /* 0x000fe20008010000 */
[----:B--2---:R-:W-:-:S06]  /*1460*/  FADD.FTZ R58, -R114, 1 ;  /* 0x3f800000723a7421 */ /* 0x004fcc0000010100 */
[----:B------:R-:W2:Y:S01]  /*1470*/  MUFU.RCP R111, R77 ;  /* 0x0000004d006f7308 */ /* 0x000ea20000001000 */
[----:B------:R-:W-:Y:S01]  /*1480*/  FADD.FTZ R96, R94, UR7 ;  /* 0x000000075e607e21 */ /* 0x000fe20008010000 */
[----:B0-----:R-:W-:Y:S01]  /*1490*/  FADD.FTZ R94, R37, 1 ;  /* 0x3f800000255e7421 */ /* 0x001fe20000010000 */
[----:B------:R-:W-:-:S05]  /*14a0*/  FFMA.FTZ R58, R51, R58, 1 ;  /* 0x3f800000333a7423 */ /* 0x000fca000001003a */
[----:B------:R-:W0:Y:S01]  /*14b0*/  MUFU.RCP R117, R117 ;  /* 0x0000007500757308 */ /* 0x000e220000001000 */
[----:B-1----:R-:W-:-:S07]  /*14c0*/  FADD.FTZ R76, -R116, 1 ;  /* 0x3f800000744c7421 */ /* 0x002fce0000010100 */
[----:B------:R-:W1:Y:S01]  /*14d0*/  MUFU.RCP R94, R94 ;  /* 0x0000005e005e7308 */ /* 0x000e620000001000 */
[----:B------:R3:W-:Y:S04]  /*14e0*/  STS.128 [R122], R4 ;  /* 0x000000047a007388 */ /* 0x0007e80000000c00 */
[----:B------:R4:W-:Y:S04]  /*14f0*/  STS.128 [R122+0x200], R24 ;  /* 0x000200187a007388 */ /* 0x0009e80000000c00 */
[----:B------:R-:W-:Y:S04]  /*1500*/  STS.128 [R122+0x400], R12 ;  /* 0x0004000c7a007388 */ /* 0x000fe80000000c00 */
[----:B------:R-:W-:Y:S01]  /*1510*/  STS.128 [R122+0x600], R8 ;  /* 0x000600087a007388 */ /* 0x000fe20000000c00 */
[----:B------:R-:W-:-:S03]  /*1520*/  NOP ;  /* 0x0000000000007918 */ /* 0x000fc60000000000 */
[----:B------:R-:W5:Y:S04]  /*1530*/  LDS.128 R16, [R121] ;  /* 0x0000000079107984 */ /* 0x000f680000000c00 */
[----:B------:R-:W2:Y:S01]  /*1540*/  LDS.128 R12, [R121+0x10] ;  /* 0x00001000790c7984 */ /* 0x000ea20000000c00 */
[----:B---3--:R-:W-:Y:S01]  /*1550*/  FADD.FTZ R5, -R113, 1 ;  /* 0x3f80000071057421 */ /* 0x008fe20000010100 */
[----:B------:R-:W-:Y:S02]  /*1560*/  FADD.FTZ R6, -R112, 1 ;  /* 0x3f80000070067421 */ /* 0x000fe40000010100 */
[----:B------:R-:W3:Y:S01]  /*1570*/  LDS.128 R8, [R121+0x20] ;  /* 0x0000200079087984 */ /* 0x000ee20000000c00 */
[----:B------:R-:W-:Y:S01]  /*1580*/  FFMA.FTZ R5, R80, R5, 1 ;  /* 0x3f80000050057423 */ /* 0x000fe20000010005 */
[----:B------:R-:W-:Y:S01]  /*1590*/  FFMA.FTZ R6, R81, R6, 1 ;  /* 0x3f80000051067423 */ /* 0x000fe20000010006 */
[----:B----4-:R-:W-:-:S04]  /*15a0*/  FADD.FTZ R27, -R87, 1 ;  /* 0x3f800000571b7421 */ /* 0x010fc80000010100 */
[----:B------:R-:W-:Y:S01]  /*15b0*/  FFMA.FTZ R39, R48, R27, 1 ;  /* 0x3f80000030277423 */ /* 0x000fe2000001001b */
[----:B-----5:R-:W-:Y:S01]  /*15c0*/  FMUL.FTZ R4, R52, R16 ;  /* 0x0000001034047220 */ /* 0x020fe20000410000 */
[----:B------:R-:W-:-:S03]  /*15d0*/  FMUL.FTZ R7, R53, R17 ;  /* 0x0000001135077220 */ /* 0x000fc60000410000 */
[----:B------:R-:W-:Y:S01]  /*15e0*/  FMUL.FTZ R4, R113, R4 ;  /* 0x0000000471047220 */ /* 0x000fe20000410000 */
[----:B------:R-:W-:-:S03]  /*15f0*/  FMUL.FTZ R7, R112, R7 ;  /* 0x0000000770077220 */ /* 0x000fc60000410000 */
        /* <DEDUP_REMOVED lines=8> */
[----:B--2---:R-:W-:Y:S01]  /*1680*/  FMUL.FTZ R26, R44, R12 ;  /* 0x0000000c2c1a7220 */ /* 0x004fe20000410000 */
[----:B------:R-:W-:Y:S01]  /*1690*/  FMUL.FTZ R7, R90, R7 ;  /* 0x000000075a077220 */ /* 0x000fe20000410000 */
[----:B------:R-:W-:-:S02]  /*16a0*/  FMUL.FTZ R4, R91, R4 ;  /* 0x000000045b047220 */ /* 0x000fc40000410000 */
[----:B------:R-:W-:Y:S01]  /*16b0*/  FMUL.FTZ R38, R87, R26 ;  /* 0x0000001a57267220 */ /* 0x000fe20000410000 */
[----:B------:R-:W-:Y:S01]  /*16c0*/  FMUL.FTZ R27, R7, R6 ;  /* 0x00000006071b7220 */ /* 0x000fe20000410000 */
[----:B------:R-:W-:Y:S02]  /*16d0*/  FMUL.FTZ R26, R4, R5 ;  /* 0x00000005041a7220 */ /* 0x000fe40000410000 */
[----:B------:R-:W2:Y:S01]  /*16e0*/  LDS.128 R4, [R121+0x30] ;  /* 0x0000300079047984 */ /* 0x000ea20000000c00 */
[----:B------:R-:W-:Y:S01]  /*16f0*/  FMUL.FTZ R36, R38, R39 ;  /* 0x0000002726247220 */ /* 0x000fe20000410000 */
        /* <DEDUP_REMOVED lines=8> */
[----:B------:R-:W-:Y:S01]  /*1780*/  FFMA.FTZ R78, R43, R76, 1 ;  /* 0x3f8000002b4e7423 */ /* 0x000fe2000001004c */
[----:B------:R-:W-:Y:S01]  /*1790*/  FMUL.FTZ R39, R88, R39 ;  /* 0x0000002758277220 */ /* 0x000fe20000410000 */
[----:B------:R-:W-:Y:S01]  /*17a0*/  FMUL.FTZ R59, R114, R59 ;  /* 0x0000003b723b7220 */ /* 0x000fe20000410000 */
[----:B---3--:R-:W-:Y:S01]  /*17b0*/  FMUL.FTZ R79, R35, R11 ;  /* 0x0000000b234f7220 */ /* 0x008fe20000410000 */
[----:B------:R-:W-:Y:S01]  /*17c0*/  BAR.SYNC.DEFER_BLOCKING 0x0 ;  /* 0x0000000000007b1d */ /* 0x000fe20000010000 */
[----:B------:R-:W-:Y:S01]  /*17d0*/  FMUL.FTZ R37, R39, R38 ;  /* 0x0000002627257220 */ /* 0x000fe20000410000 */
[----:B------:R-:W-:Y:S01]  /*17e0*/  FMUL.FTZ R38, R56, R57 ;  /* 0x0000003938267220 */ /* 0x000fe20000410000 */
[----:B------:R-:W-:Y:S01]  /*17f0*/  FMUL.FTZ R39, R59, R58 ;  /* 0x0000003a3b277220 */ /* 0x000fe20000410000 */
[----:B------:R-:W-:Y:S01]  /*1800*/  FADD.FTZ R56, -R110, 1 ;  /* 0x3f8000006e387421 */ /* 0x000fe20000010100 */
[----:B------:R-:W-:Y:S01]  /*1810*/  FADD.FTZ R59, -R115, 1 ;  /* 0x3f800000733b7421 */ /* 0x000fe20000010100 */
[----:B------:R-:W-:-:S02]  /*1820*/  FADD.FTZ R57, -R111, 1 ;  /* 0x3f8000006f397421 */ /* 0x000fc40000010100 */
        /* <DEDUP_REMOVED lines=15> */
[----:B0-----:R-:W-:Y:S01]  /*1920*/  FADD.FTZ R79, -R117, 1 ;  /* 0x3f800000754f7421 */ /* 0x001fe20000010100 */
[----:B-1----:R-:W-:Y:S01]  /*1930*/  FADD.FTZ R118, -R94, 1 ;  /* 0x3f8000005e767421 */ /* 0x002fe20000010100 */
[----:B------:R-:W-:Y:S01]  /*1940*/  FADD.FTZ R77, -R93, 1 ;  /* 0x3f8000005d4d7421 */ /* 0x000fe20000010100 */
[----:B------:R-:W-:Y:S01]  /*1950*/  FFMA.FTZ R78, R29, R76, 1 ;  /* 0x3f8000001d4e7423 */ /* 0x000fe2000001004c */
[----:B------:R-:W-:Y:S01]  /*1960*/  FFMA.FTZ R119, R30, R79, 1 ;  /* 0x3f8000001e777423 */ /* 0x000fe2000001004f */
[----:B--2---:R-:W-:Y:S01]  /*1970*/  FMUL.FTZ R76, R20, R4 ;  /* 0x00000004144c7220 */ /* 0x004fe20000410000 */
        /* <DEDUP_REMOVED lines=54> */
[----:B------:R-:W-:-:S02]  /*1ce0*/  FMUL.FTZ R94, R31, R94 ;  /* 0x0000005e1f5e7220 */ /* 0x000fc40000410000 */
[----:B------:R4:W-:Y:S01]  /*1cf0*/  STL [R1+0x2c], R131 ;  /* 0x00002c8301007387 */ /* 0x0009e20000100800 */
[----:B------:R-:W-:Y:S01]  /*1d00*/  FMUL.FTZ R30, R20, R93 ;  /* 0x0000005d141e7220 */ /* 0x000fe20000410000 */
[----:B------:R-:W-:Y:S02]  /*1d10*/  FMUL.FTZ R29, R21, R92 ;  /* 0x0000005c151d7220 */ /* 0x000fe40000410000 */
        /* <DEDUP_REMOVED lines=11> */
[----:B0-----:R4:W-:Y:S04]  /*1dd0*/  STG.E.128 desc[UR28][R84.64], R76 ;  /* 0x0000004c54007986 */ /* 0x0019e8000c101d1c */
[----:B------:R4:W-:Y:S04]  /*1de0*/  STL [R1+0x4], R80 ;  /* 0x0000045001007387 */ /* 0x0009e80000100800 */
[----:B-1----:R4:W-:Y:S04]  /*1df0*/  STG.E.128 desc[UR28][R84.64+0x200], R56 ;  /* 0x0002003854007986 */ /* 0x0029e8000c101d1c */
[----:B--2---:R4:W-:Y:S04]  /*1e00*/  STG.E.128 desc[UR28][R84.64+0x400], R36 ;  /* 0x0004002454007986 */ /* 0x0049e8000c101d1c */
[----:B---3--:R4:W-:Y:S01]  /*1e10*/  STG.E.128 desc[UR28][R84.64+0x600], R24 ;  /* 0x0006001854007986 */ /* 0x0089e2000c101d1c */
[----:B------:R-:W-:Y:S01]  /*1e20*/  UISETP.NE.U32.AND UP0, UPT, UR8, URZ, UPT ;  /* 0x000000ff0800728c */ /* 0x000fe2000bf05070 */
[----:B------:R-:W-:-:S03]  /*1e30*/  FFMA.FTZ R28, R72, R136, R137 ;  /* 0x00000088481c7223 */ /* 0x000fc60000010089 */
[----:B------:R-:W-:Y:S01]  /*1e40*/  UISETP.NE.AND.EX UP0, UPT, UR9, URZ, UPT, UP0 ;  /* 0x000000ff0900728c */ /* 0x000fe2000bf05300 */
[----:B------:R-:W-:-:S04]  /*1e50*/  FFMA.FTZ R21, R73, R135, R28 ;  /* 0x0000008749157223 */ /* 0x000fc8000001001c */
[----:B------:R-:W-:Y:S01]  /*1e60*/  FFMA.FTZ R20, R74, R134, R21 ;  /* 0x000000864a147223 */ /* 0x000fe20000010015 */
[----:B------:R-:W-:Y:S01]  /*1e70*/  FADD.FTZ R107, R107, UR7 ;  /* 0x000000076b6b7e21 */ /* 0x000fe20008010000 */
[----:B------:R-:W-:Y:S01]  /*1e80*/  FADD.FTZ R103, R103, UR7 ;  /* 0x0000000767677e21 */ /* 0x000fe20008010000 */
[----:B------:R-:W-:Y:S01]  /*1e90*/  FADD.FTZ R99, R99, UR7 ;  /* 0x0000000763637e21 */ /* 0x000fe20008010000 */
[----:B------:R-:W-:Y:S01]  /*1ea0*/  FADD.FTZ R95, R95, UR7 ;  /* 0x000000075f5f7e21 */ /* 0x000fe20008010000 */
[----:B------:R-:W-:Y:S01]  /*1eb0*/  FFMA.FTZ R23, R75, R133, R20 ;  /* 0x000000854b177223 */ /* 0x000fe20000010014 */
[----:B------:R-:W-:Y:S06]  /*1ec0*/  BRA.U !UP0, `(.L_x_2513) ;  /* 0x0000000108a47547 */ /* 0x000fec000b800000 */
        /* <DEDUP_REMOVED lines=18> */
[----:B----4-:R-:W1:Y:S01]  /*1ff0*/  LDC.64 R24, c[0x0][0x438] ;  /* 0x00010e00ff187b82 */ /* 0x010e620000000a00 */
        /* <DEDUP_REMOVED lines=11> */
[----:B------:R-:W-:Y:S02]  /*20b0*/  LEA R20, P0, R2, UR8, 0x2 ;  /* 0x0000000802147c11 */ /* 0x000fe4000f8010ff */
[----:B------:R-:W2:Y:S01]  /*20c0*/  LDS.128 R12, [R122+0x400] ;  /* 0x000400007a0c7984 */ /* 0x000ea20000000c00 */
[----:B------:R-:W-:Y:S02]  /*20d0*/  SHF.L.U32 R25, R86, 0x2, RZ ;  /* 0x0000000256197819 */ /* 0x000fe400000006ff */
[----:B------:R-:W-:Y:S01]  /*20e0*/  LEA.HI.X R21, R2, UR9, R3, 0x2, P0 ;  /* 0x0000000902157c11 */ /* 0x000fe200080f1403 */
[----:B------:R-:W3:Y:S01]  /*20f0*/  LDS.128 R16, [R122+0x600] ;  /* 0x000600007a107984 */ /* 0x000ee20000000c00 */
[----:B------:R-:W-:-:S05]  /*2100*/  LOP3.LUT R3, R0, 0xf80, R25, 0xf8, !PT ;  /* 0x00000f8000037812 */ /* 0x000fca00078ef819 */
[----:B------:R-:W-:-:S05]  /*2110*/  IMAD.WIDE.U32 R2, R3, 0x10, R20 ;  /* 0x0000001003027825 */ /* 0x000fca00078e0014 */
[----:B0-----:R0:W-:Y:S04]  /*2120*/  STG.E.128 desc[UR28][R2.64], R4 ;  /* 0x0000000402007986 */ /* 0x0011e8000c101d1c */
[----:B-1----:R0:W-:Y:S04]  /*2130*/  STG.E.128 desc[UR28][R2.64+0x200], R8 ;  /* 0x0002000802007986 */ /* 0x0021e8000c101d1c */
[----:B--2---:R0:W-:Y:S04]  /*2140*/  STG.E.128 desc[UR28][R2.64+0x400], R12 ;  /* 0x0004000c02007986 */ /* 0x0041e8000c101d1c */
[----:B---3--:R0:W-:Y:S02]  /*2150*/  STG.E.128 desc[UR28][R2.64+0x600], R16 ;  /* 0x0006001002007986 */ /* 0x0081e4000c101d1c */
.L_x_2513:
[----:B0-----:R-:W-:Y:S01]  /*2160*/  FFMA.FTZ R2, R68, R132, R23 ;  /* 0x0000008444027223 */ /* 0x001fe20000010017 */
[----:B------:R-:W0:Y:S01]  /*2170*/  LDCU UR8, c[0x0][0x38c] ;  /* 0x00007180ff0877ac */ /* 0x000e220008000800 */
[----:B------:R-:W-:Y:S01]  /*2180*/  FMUL.FTZ R28, R30, UR6 ;  /* 0x000000061e1c7c20 */ /* 0x000fe20008410000 */
[----:B----4-:R-:W-:Y:S01]  /*2190*/  CS2R R56, SRZ ;  /* 0x0000000000387805 */ /* 0x010fe2000001ff00 */
        /* <DEDUP_REMOVED lines=9> */
[----:B------:R-:W-:Y:S01]  /*2230*/  CS2R R46, SRZ ;  /* 0x00000000002e7805 */ /* 0x000fe2000001ff00 */
        /* <DEDUP_REMOVED lines=22> */
[----:B------:R-:W-:-:S04]  /*23a0*/  FFMA.FTZ R2, R62, R22, R3 ;  /* 0x000000163e027223 */ /* 0x000fc80000010003 */
[----:B------:R-:W-:-:S05]  /*23b0*/  FFMA.FTZ R2, R63, R80, R2 ;  /* 0x000000503f027223 */ /* 0x000fca0000010002 */
[----:B------:R0:W-:Y:S01]  /*23c0*/  STL [R1+0x44], R2 ;  /* 0x0000440201007387 */ /* 0x0001e20000100800 */
[----:B------:R-:W-:Y:S06]  /*23d0*/  BAR.SYNC.DEFER_BLOCKING 0x0 ;  /* 0x0000000000007b1d */ /* 0x000fec0000010000 */
[----:B------:R-:W-:Y:S05]  /*23e0*/  BRA.U !UP0, `(.L_x_2514) ;  /* 0x0000003908587547 */ /* 0x000fea000b800000 */
[----:B------:R-:W0:Y:S01]  /*23f0*/  S2R R150, SR_TID.X ;  /* 0x0000000000967919 */ /* 0x000e220000002100 */
[----:B------:R-:W1:Y:S01]  /*2400*/  S2UR UR21, SR_CgaCtaId ;  /* 0x00000000001579c3 */ /* 0x000e620000008800 */
[----:B------:R-:W2:Y:S01]  /*2410*/  LDCU.64 UR8, c[0x0][0x3a0] ;  /* 0x00007400ff0877ac */ /* 0x000ea20008000a00 */
[----:B------:R-:W-:Y:S01]  /*2420*/  MOV R56, RZ ;  /* 0x000000ff00387202 */ /* 0x000fe20000000f00 */
[----:B------:R-:W3:Y:S01]  /*2430*/  LDCU.64 UR26, c[0x0][0x3d8] ;  /* 0x00007b00ff1a77ac */ /* 0x000ee20008000a00 */
[----:B------:R-:W-:Y:S01]  /*2440*/  UISETP.NE.AND UP0, UPT, UR12, 0x1, UPT ;  /* 0x000000010c00788c */ /* 0x000fe2000bf05270 */
[----:B------:R-:W4:Y:S05]  /*2450*/  LDCU UR48, c[0x0][0x394] ;  /* 0x00007280ff3077ac */ /* 0x000f2a0008000800 */
[----:B------:R-:W-:Y:S01]  /*2460*/  PLOP3.LUT P1, PT, PT, PT, UP0, 0x80, 0x8 ;  /* 0x000000000008781c */ /* 0x000fe20003f2f008 */
[----:B------:R-:W0:Y:S03]  /*2470*/  LDCU UR49, c[0x0][0x38c] ;  /* 0x00007180ff3177ac */ /* 0x000e260008000800 */
[----:B------:R-:W-:Y:S01]  /*2480*/  ISETP.EQ.AND P1, PT, R0, RZ, P1 ;  /* 0x000000ff0000720c */ /* 0x000fe20000f22270 */
[----:B--2---:R-:W-:Y:S01]  /*2490*/  UIMAD.WIDE.U32 UR22, UR10, UR8, URZ ;  /* 0x000000080a1672a5 */ /* 0x004fe2000f8e00ff */
[----:B------:R-:W2:Y:S02]  /*24a0*/  LDCU UR50, c[0x0][0x388] ;  /* 0x00007100ff3277ac */ /* 0x000ea40008000800 */
[----:B------:R-:W-:Y:S01]  /*24b0*/  UMOV UR8, 0x400 ;  /* 0x0000040000087882 */ /* 0x000fe20000000000 */
[----:B---3--:R-:W-:-:S02]  /*24c0*/  UIMAD.WIDE.U32 UR24, UR10, UR26, URZ ;  /* 0x0000001a0a1872a5 */ /* 0x008fc4000f8e00ff */
[----:B-1----:R-:W-:Y:S01]  /*24d0*/  ULEA UR8, UR21, UR8, 0x18 ;  /* 0x0000000815087291 */ /* 0x002fe2000f8ec0ff */
[C---:B0-----:R-:W-:Y:S01]  /*24e0*/  SHF.L.U32 R2, R150.reuse, 0x2, RZ ;  /* 0x0000000296027819 */ /* 0x041fe200000006ff */
[----:B------:R-:W-:Y:S01]  /*24f0*/  UIMAD UR9, UR10, UR9, UR23 ;  /* 0x000000090a0972a4 */ /* 0x000fe2000f8e0217 */
[C---:B------:R-:W-:Y:S01]  /*2500*/  LOP3.LUT R0, R150.reuse, 0x1f, RZ, 0xc0, !PT ;  /* 0x0000001f96007812 */ /* 0x040fe200078ec0ff */
[----:B------:R-:W-:Y:S01]  /*2510*/  UIMAD UR27, UR10, UR27, UR25 ;  /* 0x0000001b0a1b72a4 */ /* 0x000fe2000f8e0219 */
[C---:B------:R-:W-:Y:S01]  /*2520*/  ISETP.NE.AND P2, PT, R150.reuse, 0x7f, PT ;  /* 0x0000007f9600780c */ /* 0x040fe20003f45270 */
[----:B------:R-:W0:Y:S01]  /*2530*/  LDCU.64 UR32, c[0x0][0x3c0] ;  /* 0x00007800ff2077ac */ /* 0x000e220008000a00 */
[C---:B------:R-:W-:Y:S02]  /*2540*/  ISETP.NE.AND P0, PT, R150.reuse, RZ, PT ;  /* 0x000000ff9600720c */ /* 0x040fe40003f05270 */
[----:B------:R-:W-:Y:S01]  /*2550*/  IADD3 R21, PT, PT, R150, 0x200, RZ ;  /* 0x0000020096157810 */ /* 0x000fe20007ffe0ff */
[----:B------:R-:W1:Y:S01]  /*2560*/  LDCU.64 UR34, c[0x0][0x440] ;  /* 0x00008800ff2277ac */ /* 0x000e620008000a00 */
[----:B------:R-:W-:-:S02]  /*2570*/  LOP3.LUT R0, R0, 0xf80, R2, 0xf8, !PT ;  /* 0x00000f8000007812 */ /* 0x000fc400078ef802 */
[----:B------:R-:W-:Y:S01]  /*2580*/  MOV R151, UR8 ;  /* 0x0000000800977c02 */ /* 0x000fe20008000f00 */
[----:B------:R-:W3:Y:S01]  /*2590*/  LDCU.64 UR36, c[0x0][0x3a8] ;  /* 0x00007500ff2477ac */ /* 0x000ee20008000a00 */
[----:B------:R-:W0:Y:S01]  /*25a0*/  LDCU.64 UR38, c[0x0][0x450] ;  /* 0x00008a00ff2677ac */ /* 0x000e220008000a00 */
[----:B------:R-:W0:Y:S01]  /*25b0*/  LDCU.64 UR40, c[0x0][0x3e0] ;  /* 0x00007c00ff2877ac */ /* 0x000e220008000a00 */
[----:B------:R-:W0:Y:S01]  /*25c0*/  LDCU.64 UR42, c[0x0][0x4c0] ;  /* 0x00009800ff2a77ac */ /* 0x000e220008000a00 */
[----:B------:R-:W0:Y:S01]  /*25d0*/  LDCU.64 UR44, c[0x0][0x4d0] ;  /* 0x00009a00ff2c77ac */ /* 0x000e220008000a00 */
[----:B------:R-:W0:Y:S01]  /*25e0*/  LDCU.64 UR46, c[0x0][0x538] ;  /* 0x0000a700ff2e77ac */ /* 0x000e220008000a00 */
[----:B--2-4-:R-:W-:-:S05]  /*25f0*/  UMOV UR8, URZ ;  /* 0x000000ff00087c82 */ /* 0x014fca0008000000 */
.L_x_2559:
[----:B0-----:R-:W-:Y:S01]  /*2600*/  UIMAD.WIDE.U32 UR30, UR8, UR32, URZ ;  /* 0x00000020081e72a5 */ /* 0x001fe2000f8e00ff */
[C---:B---3--:R-:W-:Y:S01]  /*2610*/  SHF.L.U32 R2, R150.reuse, 0x2, RZ ;  /* 0x0000000296027819 */ /* 0x048fe200000006ff */
[----:B--2---:R-:W2:Y:S01]  /*2620*/  LDL R128, [R1+0x40] ;  /* 0x0000400001807983 */ /* 0x004ea20000100800 */
[----:B------:R-:W-:Y:S01]  /*2630*/  LOP3.LUT R0, R150, 0x1f, RZ, 0xc0, !PT ;  /* 0x0000001f96007812 */ /* 0x000fe200078ec0ff */
[----:B------:R-:W-:Y:S02]  /*2640*/  UIMAD UR10, UR8, UR33, UR31 ;  /* 0x00000021080a72a4 */ /* 0x000fe4000f8e021f */
[----:B------:R-:W-:Y:S01]  /*2650*/  ULEA UR21, UP0, UR30, UR19, 0x2 ;  /* 0x000000131e157291 */ /* 0x000fe2000f8010ff */
[----:B------:R-:W-:Y:S01]  /*2660*/  LOP3.LUT R0, R0, 0xf80, R2, 0xf8, !PT ;  /* 0x00000f8000007812 */ /* 0x000fe200078ef802 */
[----:B------:R-:W4:Y:S02]  /*2670*/  LDL R127, [R1+0x3c] ;  /* 0x00003c00017f7983 */ /* 0x000f240000100800 */
[----:B------:R-:W-:-:S02]  /*2680*/  ULEA.HI.X UR30, UR30, UR18, UR10, 0x2, UP0 ;  /* 0x000000121e1e7291 */ /* 0x000fc400080f140a */
[----:B------:R-:W-:Y:S01]  /*2690*/  MOV R2, UR21 ;  /* 0x0000001500027c02 */ /* 0x000fe20008000f00 */
[----:B------:R-:W5:Y:S03]  /*26a0*/  LDL R126, [R1+0x38] ;  /* 0x00003800017e7983 */ /* 0x000f660000100800 */
[----:B------:R-:W-:Y:S01]  /*26b0*/  MOV R3, UR30 ;  /* 0x0000001e00037c02 */ /* 0x000fe20008000f00 */
[----:B------:R-:W5:Y:S02]  /*26c0*/  LDL R125, [R1+0x34] ;  /* 0x00003400017d7983 */ /* 0x000f640000100800 */
[----:B------:R-:W-:Y:S02]  /*26d0*/  IMAD.WIDE.U32 R2, R0, 0x10, R2 ;  /* 0x0000001000027825 */ /* 0x000fe400078e0002 */
[----:B------:R-:W5:Y:S04]  /*26e0*/  LDL R124, [R1+0x30] ;  /* 0x00003000017c7983 */ /* 0x000f680000100800 */
[----:B------:R-:W2:Y:S04]  /*26f0*/  LDG.E.128 R4, desc[UR28][R2.64] ;  /* 0x0000001c02047981 */ /* 0x000ea8000c1e1d00 */
[----:B------:R-:W4:Y:S04]  /*2700*/  LDG.E.128 R8, desc[UR28][R2.64+0x200] ;  /* 0x0002001c02087981 */ /* 0x000f28000c1e1d00 */
[----:B------:R-:W5:Y:S04]  /*2710*/  LDG.E.128 R12, desc[UR28][R2.64+0x400] ;  /* 0x0004001c020c7981 */ /* 0x000f68000c1e1d00 */
[----:B------:R0:W5:Y:S01]  /*2720*/  LDG.E.128 R16, desc[UR28][R2.64+0x600] ;  /* 0x0006001c02107981 */ /* 0x000162000c1e1d00 */
[----:B------:R-:W-:Y:S01]  /*2730*/  UMOV UR30, UR22 ;  /* 0x00000016001e7c82 */ /* 0x000fe20008000000 */
[----:B------:R-:W-:-:S02]  /*2740*/  UMOV UR31, UR9 ;  /* 0x00000009001f7c82 */ /* 0x000fc40008000000 */
[----:B---3--:R-:W-:Y:S01]  /*2750*/  UIMAD.WIDE.U32 UR30, UR8, UR36, UR30 ;  /* 0x00000024081e72a5 */ /* 0x008fe2000f8e001e */
[----:B------:R-:W3:Y:S03]  /*2760*/  LDL R123, [R1+0x2c] ;  /* 0x00002c00017b7983 */ /* 0x000ee60000100800 */
[----:B------:R-:W-:Y:S01]  /*2770*/  UIMAD UR10, UR8, UR37, UR31 ;  /* 0x00000025080a72a4 */ /* 0x000fe2000f8e021f */
[----:B------:R-:W3:Y:S01]  /*2780*/  LDL R119, [R1+0x28] ;  /* 0x0000280001777983 */ /* 0x000ee20000100800 */
[----:B-1----:R-:W-:-:S03]  /*2790*/  ULEA UR21, UP0, UR30, UR34, 0x2 ;  /* 0x000000221e157291 */ /* 0x002fc6000f8010ff */
[----:B------:R-:W3:Y:S01]  /*27a0*/  LDL R118, [R1+0x24] ;  /* 0x0000240001767983 */ /* 0x000ee20000100800 */
[----:B------:R-:W-:Y:S02]  /*27b0*/  ULEA.HI.X UR30, UR30, UR35, UR10, 0x2, UP0 ;  /* 0x000000231e1e7291 */ /* 0x000fe400080f140a */
[----:B------:R-:W-:Y:S01]  /*27c0*/  MOV R22, UR21 ;  /* 0x0000001500167c02 */ /* 0x000fe20008000f00 */
[----:B------:R-:W3:Y:S03]  /*27d0*/  LDL R117, [R1+0x20] ;  /* 0x0000200001757983 */ /* 0x000ee60000100800 */
[----:B------:R-:W-:Y:S01]  /*27e0*/  MOV R23, UR30 ;  /* 0x0000001e00177c02 */ /* 0x000fe20008000f00 */
[----:B------:R-:W3:Y:S04]  /*27f0*/  LDL R116, [R1+0x1c] ;  /* 0x00001c0001747983 */ /* 0x000ee80000100800 */
[----:B------:R-:W3:Y:S01]  /*2800*/  LDG.E R22, desc[UR28][R22.64] ;  /* 0x0000001c16167981 */ /* 0x000ee2000c1e1900 */
[----:B------:R-:W-:-:S02]  /*2810*/  UMOV UR26, UR24 ;  /* 0x00000018001a7c82 */ /* 0x000fc40008000000 */
[----:B------:R-:W-:Y:S01]  /*2820*/  UIMAD.WIDE.U32 UR30, UR8, UR40, UR26 ;  /* 0x00000028081e72a5 */ /* 0x000fe2000f8e001a */
[----:B------:R-:W3:Y:S03]  /*2830*/  LDL R115, [R1+0x18] ;  /* 0x0000180001737983 */ /* 0x000ee60000100800 */
[----:B------:R-:W-:Y:S01]  /*2840*/  UIMAD UR10, UR8, UR41, UR31 ;  /* 0x00000029080a72a4 */ /* 0x000fe2000f8e021f */
[----:B------:R-:W3:Y:S01]  /*2850*/  LDL R114, [R1+0x14] ;  /* 0x0000140001727983 */ /* 0x000ee20000100800 */
[----:B------:R-:W-:-:S03]  /*2860*/  ULEA UR21, UP0, UR30, UR38, 0x2 ;  /* 0x000000261e157291 */ /* 0x000fc6000f8010ff */
[----:B------:R-:W3:Y:S01]  /*2870*/  LDL R113, [R1+0x10] ;  /* 0x0000100001717983 */ /* 0x000ee20000100800 */
[----:B------:R-:W-:Y:S02]  /*2880*/  ULEA.HI.X UR30, UR30, UR39, UR10, 0x2, UP0 ;  /* 0x000000271e1e7291 */ /* 0x000fe400080f140a */
[----:B0-----:R-:W-:Y:S01]  /*2890*/  MOV R2, UR21 ;  /* 0x0000001500027c02 */ /* 0x001fe20008000f00 */
[----:B------:R-:W3:Y:S03]  /*28a0*/  LDL R112, [R1+0xc] ;  /* 0x00000c0001707983 */ /* 0x000ee60000100800 */
[----:B------:R-:W-:Y:S01]  /*28b0*/  MOV R3, UR30 ;  /* 0x0000001e00037c02 */ /* 0x000fe20008000f00 */
[----:B------:R-:W3:Y:S04]  /*28c0*/  LDL R111, [R1+0x8] ;  /* 0x00000800016f7983 */ /* 0x000ee80000100800 */
[----:B------:R-:W3:Y:S04]  /*28d0*/  LDL R110, [R1+0x4] ;  /* 0x00000400016e7983 */ /* 0x000ee80000100800 */
[----:B--2---:R0:W-:Y:S04]  /*28e0*/  STS.128 [R122], R4 ;  /* 0x000000047a007388 */ /* 0x0041e80000000c00 */
[----:B----4-:R-:W-:Y:S04]  /*28f0*/  STS.128 [R122+0x200], R8 ;  /* 0x000200087a007388 */ /* 0x010fe80000000c00 */
[----:B-----5:R-:W-:Y:S04]  /*2900*/  STS.128 [R122+0x400], R12 ;  /* 0x0004000c7a007388 */ /* 0x020fe80000000c00 */
[----:B------:R1:W-:Y:S01]  /*2910*/  STS.128 [R122+0x600], R16 ;  /* 0x000600107a007388 */ /* 0x0003e20000000c00 */
[----:B------:R-:W-:-:S03]  /*2920*/  NOP ;  /* 0x0000000000007918 */ /* 0x000fc60000000000 */
[----:B------:R-:W2:Y:S01]  /*2930*/  LDG.E R2, desc[UR28][R2.64] ;  /* 0x0000001c02027981 */ /* 0x000ea2000c1e1900 */
[----:B------:R-:W-:Y:S01]  /*2940*/  USHF.L.U32 UR21, UR12, 0x8, URZ ;  /* 0x000000080c157899 */ /* 0x000fe200080006ff */
[----:B------:R-:W-:Y:S02]  /*2950*/  ISETP.NE.AND P2, PT, R150, 0x7f, PT ;  /* 0x0000007f9600780c */ /* 0x000fe40003f45270 */
[----:B------:R4:W1:Y:S01]  /*2960*/  LDS.128 R76, [R121] ;  /* 0x00000000794c7984 */ /* 0x0008620000000c00 */
[----:B------:R-:W-:Y:S01]  /*2970*/  UIADD3 UR10, UPT, UPT, UR21, -0x100, URZ ;  /* 0xffffff00150a7890 */ /* 0x000fe2000fffe0ff */
[----:B------:R-:W-:Y:S02]  /*2980*/  BSSY.RECONVERGENT B0, `(.L_x_2515) ;  /* 0x000004b000007945 */ /* 0x000fe40003800200 */
[----:B------:R4:W1:Y:S01]  /*2990*/  LDS.128 R80, [R121+0x10] ;  /* 0x0000100079507984 */ /* 0x0008620000000c00 */
[----:B---3--:R-:W-:Y:S01]  /*29a0*/  R2UR UR26, R22 ;  /* 0x00000000161a72ca */ /* 0x008fe200000e0000 */
[----:B------:R-:W-:-:S02]  /*29b0*/  ULOP3.LUT UR10, UR10, 0x100, URZ, 0xc0, !UPT ;  /* 0x000001000a0a7892 */ /* 0x000fc4000f8ec0ff */
[----:B------:R4:W3:Y:S02]  /*29c0*/  LDS.128 R84, [R121+0x20] ;  /* 0x0000200079547984 */ /* 0x0008e40000000c00 */
[----:B------:R-:W-:Y:S02]  /*29d0*/  UIADD3 UR10, UPT, UPT, UR10, UR8, URZ ;  /* 0x000000080a0a7290 */ /* 0x000fe4000fffe0ff */
[----:B------:R4:W2:Y:S06]  /*29e0*/  LDS.128 R88, [R121+0x30] ;  /* 0x0000300079587984 */ /* 0x0008ac0000000c00 */
[----:B------:R-:W-:-:S05]  /*29f0*/  MOV R0, UR26 ;  /* 0x0000001a00007c02 */ /* 0x000fca0008000f00 */
[----:B------:R-:W-:Y:S01]  /*2a00*/  FMUL.FTZ R0, R0, 1.4426950216293334961 ;  /* 0x3fb8aa3b00007820 */ /* 0x000fe20000410000 */
[----:B0-----:R-:W-:-:S03]  /*2a10*/  MOV R4, UR10 ;  /* 0x0000000a00047c02 */ /* 0x001fc60008000f00 */
[-C--:B------:R-:W-:Y:S01]  /*2a20*/  FMUL.FTZ R153, R120, R0.reuse ;  /* 0x0000000078997220 */ /* 0x080fe20000410000 */
[----:B------:R-:W-:Y:S01]  /*2a30*/  SEL R4, R4, R21, !P0 ;  /* 0x0000001504047207 */ /* 0x000fe20004000000 */
        /* <DEDUP_REMOVED lines=12> */
[-C--:B-1----:R-:W-:Y:S01]  /*2b00*/  FMUL.FTZ R19, R98, R0.reuse ;  /* 0x0000000062137220 */ /* 0x082fe20000410000 */
[-C--:B------:R-:W-:Y:S01]  /*2b10*/  FMUL.FTZ R18, R97, R0.reuse ;  /* 0x0000000061127220 */ /* 0x080fe20000410000 */
[-C--:B------:R-:W-:Y:S01]  /*2b20*/  FMUL.FTZ R16, R96, R0.reuse ;  /* 0x0000000060107220 */ /* 0x080fe20000410000 */
[----:B------:R-:W-:Y:S01]  /*2b30*/  FMUL.FTZ R12, R95, R0 ;  /* 0x000000005f0c7220 */ /* 0x000fe20000410000 */
[----:B------:R-:W1:Y:S01]  /*2b40*/  MUFU.EX2 R94, R94 ;  /* 0x0000005e005e7308 */ /* 0x000e620000000800 */
[----:B------:R-:W-:-:S03]  /*2b50*/  LEA R4, R4, R151, 0x2 ;  /* 0x0000009704047211 */ /* 0x000fc600078e10ff */
        /* <DEDUP_REMOVED lines=32> */
[----:B-1-34-:R-:W-:Y:S05]  /*2d60*/  @P2 BRA `(.L_x_2516) ;  /* 0x0000000000242947 */ /* 0x01afea0003800000 */
[----:B------:R-:W-:Y:S01]  /*2d70*/  UISETP.NE.AND UP0, UPT, UR12, UR48, UPT ;  /* 0x000000300c00728c */ /* 0x000fe2000bf05270 */
[----:B------:R-:W-:-:S08]  /*2d80*/  HFMA2 R4, -RZ, RZ, 1.875, 0 ;  /* 0x3f800000ff047431 */ /* 0x000fd000000001ff */
[----:B------:R-:W-:Y:S05]  /*2d90*/  BRA.U !UP0, `(.L_x_2517) ;  /* 0x0000000108247547 */ /* 0x000fea000b800000 */
[----:B------:R-:W-:-:S04]  /*2da0*/  ULOP3.LUT UR10, UR21, 0x100, URZ, 0xc0, !UPT ;  /* 0x00000100150a7892 */ /* 0x000fc8000f8ec0ff */
[----:B------:R-:W-:-:S06]  /*2db0*/  UIADD3 UR10, UPT, UPT, UR10, UR8, URZ ;  /* 0x000000080a0a7290 */ /* 0x000fcc000fffe0ff */
[----:B------:R-:W-:-:S04]  /*2dc0*/  MOV R4, UR10 ;  /* 0x0000000a00047c02 */ /* 0x000fc80008000f00 */
[----:B------:R-:W-:-:S06]  /*2dd0*/  LEA R4, R4, R151, 0x2 ;  /* 0x0000009704047211 */ /* 0x000fcc00078e10ff */
[----:B------:R-:W1:Y:S01]  /*2de0*/  LDS R4, [R4+0x4c60] ;  /* 0x004c600004047984 */ /* 0x000e620000000800 */
[----:B------:R-:W-:Y:S05]  /*2df0*/  BRA `(.L_x_2517) ;  /* 0x00000000000c7947 */ /* 0x000fea0003800000 */
.L_x_2516:
[----:B------:R-:W-:-:S04]  /*2e00*/  SHF.L.U32 R0, R150, 0x2, RZ ;  /* 0x0000000296007819 */ /* 0x000fc800000006ff */
[----:B------:R-:W-:-:S06]  /*2e10*/  IADD3 R4, PT, PT, R0, R151, RZ ;  /* 0x0000009700047210 */ /* 0x000fcc0007ffe0ff */
[----:B------:R-:W0:Y:S02]  /*2e20*/  LDS R4, [R4+0x5464] ;  /* 0x0054640004047984 */ /* 0x000e240000000800 */
.L_x_2517:
[----:B------:R-:W-:Y:S05]  /*2e30*/  BSYNC.RECONVERGENT B0 ;  /* 0x0000000000007941 */ /* 0x000fea0003800200 */
.L_x_2515:
[----:B------:R-:W2:Y:S01]  /*2e40*/  @P1 LDC R3, c[0x0][0x38c] ;  /* 0x0000e300ff031b82 */ /* 0x000ea20000000800 */
[----:B------:R-:W-:Y:S01]  /*2e50*/  MOV R0, UR12 ;  /* 0x0000000c00007c02 */ /* 0x000fe20008000f00 */
[----:B------:R-:W-:Y:S01]  /*2e60*/  HFMA2 R110, -RZ, RZ, 1.875, 0 ;  /* 0x3f800000ff6e7431 */ /* 0x000fe200000001ff */
[----:B------:R-:W-:Y:S02]  /*2e70*/  MOV R113, 0x8 ;  /* 0x0000000800717802 */ /* 0x000fe40000000f00 */
[----:B------:R-:W-:Y:S02]  /*2e80*/  @P1 IADD3 R0, PT, PT, R0, -0x2, RZ ;  /* 0xfffffffe00001810 */ /* 0x000fe40007ffe0ff */
[----:B------:R-:W-:Y:S01]  /*2e90*/  MOV R111, RZ ;  /* 0x000000ff006f7202 */ /* 0x000fe20000000f00 */
[----:B------:R-:W-:Y:S01]  /*2ea0*/  FMUL.FTZ R158, R72, R120 ;  /* 0x00000078489e7220 */ /* 0x000fe20000410000 */
[----:B------:R-:W-:-:S03]  /*2eb0*/  FMUL.FTZ R157, R73, R109 ;  /* 0x0000006d499d7220 */ /* 0x000fc60000410000 */
[----:B------:R-:W-:Y:S01]  /*2ec0*/  FMUL.FTZ R152, R76, R158 ;  /* 0x0000009e4c987220 */ /* 0x000fe20000410000 */
[----:B------:R-:W-:Y:S01]  /*2ed0*/  FMUL.FTZ R134, R77, R157 ;  /* 0x0000009d4d867220 */ /* 0x000fe20000410000 */
[----:B--2---:R-:W-:-:S04]  /*2ee0*/  @P1 IMAD R0, R0, R3, UR8 ;  /* 0x0000000800001e24 */ /* 0x004fc8000f8e0203 */
[----:B------:R-:W-:-:S04]  /*2ef0*/  @P1 IMAD.WIDE R2, R0, R113, UR4 ;  /* 0x0000000400021e25 */ /* 0x000fc8000f8e0271 */
[----:B------:R-:W-:Y:S01]  /*2f00*/  FMUL.FTZ R112, R153, R94 ;  /* 0x0000005e99707220 */ /* 0x000fe20000410000 */
[----:B------:R2:W5:Y:S01]  /*2f10*/  @P1 LDG.E.64 R110, desc[UR28][R2.64] ;  /* 0x0000001c026e1981 */ /* 0x000562000c1e1b00 */
[----:B------:R-:W-:Y:S02]  /*2f20*/  FFMA.FTZ R114, R94, R152, R134 ;  /* 0x000000985e727223 */ /* 0x000fe40000010086 */
        /* <DEDUP_REMOVED lines=47> */
[C---:B------:R-:W-:Y:S01]  /*3220*/  ISETP.GT.U32.AND P2, PT, R150.reuse, 0x1f, PT ;  /* 0x0000001f9600780c */ /* 0x040fe20003f44070 */
[----:B------:R-:W-:Y:S01]  /*3230*/  FFMA.FTZ R113, R21, R113, R144 ;  /* 0x0000007115717223 */ /* 0x000fe20000010090 */
[----:B------:R-:W-:Y:S01]  /*3240*/  LEA.HI R150, R150, R150, RZ, 0x1e ;  /* 0x0000009696967211 */ /* 0x000fe200078ff0ff */
[----:B------:R-:W-:Y:S01]  /*3250*/  FMUL.FTZ R112, R16, R112 ;  /* 0x0000007010707220 */ /* 0x000fe20000410000 */
[----:B------:R-:W-:Y:S01]  /*3260*/  FMUL.FTZ R149, R91, R133 ;  /* 0x000000855b957220 */ /* 0x000fe20000410000 */
[----:B------:R-:W-:Y:S01]  /*3270*/  FFMA.FTZ R113, R20, R113, R145 ;  /* 0x0000007114717223 */ /* 0x000fe20000010091 */
[----:B------:R-:W-:Y:S01]  /*3280*/  LEA R141, R150, R151, 0x3 ;  /* 0x00000097968d7211 */ /* 0x000fe200078e18ff */
[----:B------:R-:W-:-:S02]  /*3290*/  FMUL.FTZ R112, R12, R112 ;  /* 0x000000700c707220 */ /* 0x000fc40000410000 */
[----:B------:R-:W-:-:S04]  /*32a0*/  FFMA.FTZ R113, R19, R113, R146 ;  /* 0x0000007113717223 */ /* 0x000fc80000010092 */
[----:B------:R-:W-:-:S04]  /*32b0*/  FFMA.FTZ R113, R18, R113, R147 ;  /* 0x0000007112717223 */ /* 0x000fc80000010093 */
[----:B------:R-:W-:-:S04]  /*32c0*/  FFMA.FTZ R113, R16, R113, R148 ;  /* 0x0000007110717223 */ /* 0x000fc80000010094 */
        /* <DEDUP_REMOVED lines=32> */
[----:B------:R-:W-:Y:S02]  /*34d0*/  FSEL R156, R155, R118, !P5 ;  /* 0x000000769b9c7208 */ /* 0x000fe40006800000 */
        /* <DEDUP_REMOVED lines=17> */
.L_x_2577:
[----:B------:R-:W0:Y:S01]  /*35f0*/  S2R R119, SR_LANEID ;  /* 0x0000000000777919 */ /* 0x000e220000000000 */
[----:B----4-:R-:W-:Y:S01]  /*3600*/  FFMA.FTZ R118, R151, R118, R156 ;  /* 0x0000007697767223 */ /* 0x010fe2000001009c */
[----:B------:R-:W-:Y:S01]  /*3610*/  UMOV UR10, 0xffffffff ;  /* 0xffffffff000a7882 */ /* 0x000fe20000000000 */
[----:B0-----:R-:W-:-:S04]  /*3620*/  ISETP.GE.AND P2, PT, R119, 0x10, PT ;  /* 0x000000107700780c */ /* 0x001fc80003f46270 */
[----:B------:R-:W-:-:S09]  /*3630*/  FSEL R163, R156, R118, !P2 ;  /* 0x000000769ca37208 */ /* 0x000fd20005000000 */
[----:B--23--:R-:W-:Y:S01]  /*3640*/  @P2 FMUL.FTZ R151, R151, R155 ;  /* 0x0000009b97972220 */ /* 0x00cfe20000410000 */
[----:B------:R-:W-:Y:S06]  /*3650*/  BRA.DIV UR10, `(.L_x_2520) ;  /* 0x0000003a0a787947 */ /* 0x000fec000b800000 */
.L_x_2580:
[----:B------:R-:W-:-:S03]  /*3660*/  UMOV UR10, 0xffffffff ;  /* 0xffffffff000a7882 */ /* 0x000fc60000000000 */
[----:B------:R-:W-:Y:S05]  /*3670*/  BRA.DIV UR10, `(.L_x_2521) ;  /* 0x0000003a0a987947 */ /* 0x000fea000b800000 */
.L_x_2583:
[----:B------:R-:W-:-:S03]  /*3680*/  UMOV UR10, 0xffffffff ;  /* 0xffffffff000a7882 */ /* 0x000fc60000000000 */
[----:B------:R-:W-:Y:S05]  /*3690*/  BRA.DIV UR10, `(.L_x_2522) ;  /* 0x0000003a0ab87947 */ /* 0x000fea000b800000 */
[----:B------:R-:W0:Y:S04]  /*36a0*/  SHFL.UP PT, R151, R151, 0x1, RZ ;  /* 0x0420000097977989 */ /* 0x000e2800000e00ff */
[----:B------:R-:W2:Y:S04]  /*36b0*/  SHFL.UP PT, R163, R163, 0x1, RZ ;  /* 0x04200000a3a37989 */ /* 0x000ea800000e00ff */
[----:B-----5:R-:W3:Y:S04]  /*36c0*/  SHFL.IDX PT, R110, R110, RZ, 0x1f ;  /* 0x00001fff6e6e7589 */ /* 0x020ee800000e0000 */
[----:B------:R-:W4:Y:S02]  /*36d0*/  SHFL.IDX PT, R111, R111, RZ, 0x1f ;  /* 0x00001fff6f6f7589 */ /* 0x000f2400000e0000 */
.L_x_2589:
        /* <DEDUP_REMOVED lines=12> */
.L_x_2518:
[----:B---3--:R-:W3:Y:S01]  /*37a0*/  S2R R150, SR_TID.X ;  /* 0x0000000000967919 */ /* 0x008ee20000002100 */
[----:B------:R-:W-:Y:S05]  /*37b0*/  WARPSYNC.ALL ;  /* 0x0000000000007948 */ /* 0x000fea0003800000 */
[----:B---3--:R-:W-:Y:S01]  /*37c0*/  LOP3.LUT P2, RZ, R150, 0x1f, RZ, 0xc0, !PT ;  /* 0x0000001f96ff7812 */ /* 0x008fe2000784c0ff */
[----:B------:R-:W-:Y:S01]  /*37d0*/  BAR.SYNC.DEFER_BLOCKING 0x0 ;  /* 0x0000000000007b1d */ /* 0x000fe20000010000 */
[----:B012---:R-:W-:Y:S01]  /*37e0*/  FMUL.FTZ R112, R12, R4 ;  /* 0x000000040c707220 */ /* 0x007fe20000410000 */
[----:B-----5:R-:W-:Y:S02]  /*37f0*/  MOV R111, UR48 ;  /* 0x00000030006f7c02 */ /* 0x020fe40008000f00 */
[----:B------:R-:W-:Y:S01]  /*3800*/  ISETP.GT.U32.AND P3, PT, R150, 0x1f, PT ;  /* 0x0000001f9600780c */ /* 0x000fe20003f64070 */
[----:B------:R-:W-:-:S03]  /*3810*/  FMUL.FTZ R112, R16, R112 ;  /* 0x0000007010707220 */ /* 0x000fc60000410000 */
[----:B------:R-:W0:Y:S01]  /*3820*/  S2UR UR21, SR_CgaCtaId ;  /* 0x00000000001579c3 */ /* 0x000e220000008800 */
[----:B------:R-:W-:Y:S01]  /*3830*/  ISETP.LE.OR P2, PT, R111, UR12, P2 ;  /* 0x0000000c6f007c0c */ /* 0x000fe20009743670 */
[----:B------:R-:W-:Y:S01]  /*3840*/  UMOV UR10, 0x400 ;  /* 0x00000400000a7882 */ /* 0x000fe20000000000 */
[----:B------:R-:W-:Y:S01]  /*3850*/  FMUL.FTZ R112, R18, R112 ;  /* 0x0000007012707220 */ /* 0x000fe20000410000 */
[----:B------:R-:W-:Y:S02]  /*3860*/  MOV R114, UR8 ;  /* 0x0000000800727c02 */ /* 0x000fe40008000f00 */
[----:B------:R-:W-:Y:S01]  /*3870*/  MOV R111, RZ ;  /* 0x000000ff006f7202 */ /* 0x000fe20000000f00 */
[----:B------:R-:W-:-:S04]  /*3880*/  FMUL.FTZ R112, R19, R112 ;  /* 0x0000007013707220 */ /* 0x000fc80000410000 */
[----:B------:R-:W-:-:S04]  /*3890*/  FMUL.FTZ R112, R20, R112 ;  /* 0x0000007014707220 */ /* 0x000fc80000410000 */
[----:B------:R-:W-:Y:S01]  /*38a0*/  FMUL.FTZ R112, R21, R112 ;  /* 0x0000007015707220 */ /* 0x000fe20000410000 */
[----:B------:R-:W1:Y:S03]  /*38b0*/  LDS R110, [R141+0x4254] ;  /* 0x004254008d6e7984 */ /* 0x000e660000000800 */
[----:B------:R-:W-:-:S04]  /*38c0*/  FMUL.FTZ R112, R22, R112 ;  /* 0x0000007016707220 */ /* 0x000fc80000410000 */
[----:B------:R-:W-:Y:S01]  /*38d0*/  FMUL.FTZ R112, R23, R112 ;  /* 0x0000007017707220 */ /* 0x000fe20000410000 */
[----:B0-----:R-:W-:-:S03]  /*38e0*/  ULEA UR10, UR21, UR10, 0x18 ;  /* 0x0000000a150a7291 */ /* 0x001fc6000f8ec0ff */
[----:B------:R-:W-:-:S03]  /*38f0*/  FMUL.FTZ R112, R24, R112 ;  /* 0x0000007018707220 */ /* 0x000fc60000410000 */
[----:B------:R-:W-:Y:S01]  /*3900*/  MOV R151, UR10 ;  /* 0x0000000a00977c02 */ /* 0x000fe20008000f00 */
[----:B------:R-:W-:-:S03]  /*3910*/  FMUL.FTZ R112, R25, R112 ;  /* 0x0000007019707220 */ /* 0x000fc60000410000 */
[----:B------:R-:W-:Y:S01]  /*3920*/  @!P2 LEA R114, R114, R151, 0x3 ;  /* 0x000000977272a211 */ /* 0x000fe200078e18ff */
[----:B------:R-:W-:-:S04]  /*3930*/  FMUL.FTZ R112, R26, R112 ;  /* 0x000000701a707220 */ /* 0x000fc80000410000 */
[----:B------:R-:W-:-:S04]  /*3940*/  FMUL.FTZ R112, R27, R112 ;  /* 0x000000701b707220 */ /* 0x000fc80000410000 */
[----:B------:R-:W-:-:S04]  /*3950*/  FMUL.FTZ R112, R92, R112 ;  /* 0x000000705c707220 */ /* 0x000fc80000410000 */
[----:B------:R-:W-:-:S04]  /*3960*/  FMUL.FTZ R112, R93, R112 ;  /* 0x000000705d707220 */ /* 0x000fc80000410000 */
[----:B------:R-:W-:Y:S01]  /*3970*/  FMUL.FTZ R112, R94, R112 ;  /* 0x000000705e707220 */ /* 0x000fe20000410000 */
[----:B-1----:R-:W-:Y:S01]  /*3980*/  FFMA.FTZ R152, R153, R110, R152 ;  /* 0x0000006e99987223 */ /* 0x002fe20000010098 */
[----:B------:R-:W-:-:S03]  /*3990*/  FFMA.FTZ R110, R12, R5, R6 ;  /* 0x000000050c6e7223 */ /* 0x000fc60000010006 */
[----:B------:R-:W-:Y:S01]  /*39a0*/  FFMA.FTZ R134, R94, R152, R134 ;  /* 0x000000985e867223 */ /* 0x000fe20000010086 */
        /* <DEDUP_REMOVED lines=22> */
[----:B------:R-:W-:Y:S01]  /*3b10*/  FFMA.FTZ R113, R92, R110, R161 ;  /* 0x0000006e5c717223 */ /* 0x000fe200000100a1 */
[----:B------:R-:W-:Y:S02]  /*3b20*/  HFMA2 R110, -RZ, RZ, 1.875, 0 ;  /* 0x3f800000ff6e7431 */ /* 0x000fe400000001ff */
[----:B------:R-:W-:Y:S01]  /*3b30*/  FFMA.FTZ R147, R18, R146, R147 ;  /* 0x0000009212937223 */ /* 0x000fe20000010093 */
[----:B------:R-:W-:-:S03]  /*3b40*/  FFMA.FTZ R113, R93, R113, R162 ;  /* 0x000000715d717223 */ /* 0x000fc600000100a2 */
[----:B------:R0:W1:Y:S01]  /*3b50*/  @!P2 LDS.64 R110, [R114+0x5660] ;  /* 0x00566000726ea984 */ /* 0x0000620000000a00 */
[----:B------:R-:W-:Y:S01]  /*3b60*/  FFMA.FTZ R113, R94, R113, R164 ;  /* 0x000000715e717223 */ /* 0x000fe200000100a4 */
[----:B------:R-:W-:-:S04]  /*3b70*/  FFMA.FTZ R148, R16, R147, R148 ;  /* 0x0000009310947223 */ /* 0x000fc80000010094 */
[----:B------:R0:W-:Y:S01]  /*3b80*/  STS.64 [R141+0x4760], R112 ;  /* 0x004760708d007388 */ /* 0x0001e20000000a00 */
[----:B------:R-:W-:Y:S01]  /*3b90*/  FFMA.FTZ R149, R12, R148, R149 ;  /* 0x000000940c957223 */ /* 0x000fe20000010095 */
        /* <DEDUP_REMOVED lines=18> */
[C---:B------:R-:W-:Y:S02]  /*3cc0*/  ISETP.GT.U32.AND P4, PT, R165.reuse, 0x1b, PT ;  /* 0x0000001ba500780c */ /* 0x040fe40003f84070 */
[C---:B------:R-:W-:Y:S01]  /*3cd0*/  ISETP.GT.U32.AND P5, PT, R165.reuse, 0x17, PT ;  /* 0x00000017a500780c */ /* 0x040fe20003fa4070 */
[----:B------:R-:W2:Y:S01]  /*3ce0*/  SHFL.DOWN PT, R154, R153, 0x1, 0x1f ;  /* 0x08201f00999a7f89 */ /* 0x000ea200000e0000 */
[----:B------:R-:W-:Y:S02]  /*3cf0*/  ISETP.GT.U32.AND P6, PT, R165, 0xf, PT ;  /* 0x0000000fa500780c */ /* 0x000fe40003fc4070 */
[----:B------:R-:W-:Y:S01]  /*3d00*/  ISETP.NE.AND P2, PT, R150, 0x1f, PT ;  /* 0x0000001f9600780c */ /* 0x000fe20003f45270 */
        /* <DEDUP_REMOVED lines=36> */
[----:B------:R-:W3:Y:S04]  /*3f50*/  SHFL.IDX PT, R110, R110, RZ, 0x1f ;  /* 0x00001fff6e6e7589 */ /* 0x000ee800000e0000 */
[----:B0-2---:R4:W-:Y:S02]  /*3f60*/  STL [R1], R118 ;  /* 0x0000007601007387 */ /* 0x0059e40000100800 */
.L_x_2606:
[----:B----4-:R-:W2:Y:S01]  /*3f70*/  LDL.LU R118, [R1] ;  /* 0x0000000001767983 */ /* 0x010ea20000300800 */
[C---:B-1----:R-:W-:Y:S01]  /*3f80*/  @P2 FFMA.FTZ R111, R153.reuse, R111, R163 ;  /* 0x0000006f996f2223 */ /* 0x042fe200000100a3 */
        /* <DEDUP_REMOVED lines=13> */
.L_x_2523:
[----:B------:R-:W-:Y:S05]  /*4060*/  WARPSYNC.ALL ;  /* 0x0000000000007948 */ /* 0x000fea0003800000 */
[----:B------:R-:W-:Y:S01]  /*4070*/  ISETP.NE.AND P2, PT, R150, RZ, PT ;  /* 0x000000ff9600720c */ /* 0x000fe20003f45270 */
[----:B------:R-:W2:Y:S04]  /*4080*/  LDL R119, [R1+0x40] ;  /* 0x0000400001777983 */ /* 0x000ea80000100800 */
[----:B------:R-:W3:Y:S04]  /*4090*/  LDL R118, [R1+0x3c] ;  /* 0x00003c0001767983 */ /* 0x000ee80000100800 */
[----:B------:R-:W4:Y:S04]  /*40a0*/  LDL R117, [R1+0x38] ;  /* 0x0000380001757983 */ /* 0x000f280000100800 */
[----:B------:R-:W5:Y:S04]  /*40b0*/  LDL R116, [R1+0x34] ;  /* 0x0000340001747983 */ /* 0x000f680000100800 */
[----:B------:R-:W5:Y:S04]  /*40c0*/  LDL R155, [R1+0x30] ;  /* 0x00003000019b7983 */ /* 0x000f680000100800 */
[----:B------:R-:W5:Y:S04]  /*40d0*/  LDL R154, [R1+0x2c] ;  /* 0x00002c00019a7983 */ /* 0x000f680000100800 */
[----:B------:R-:W5:Y:S04]  /*40e0*/  LDL R115, [R1+0x28] ;  /* 0x0000280001737983 */ /* 0x000f680000100800 */
[----:B------:R-:W5:Y:S04]  /*40f0*/  LDL R153, [R1+0x24] ;  /* 0x0000240001997983 */ /* 0x000f680000100800 */
[----:B0-----:R-:W5:Y:S01]  /*4100*/  LDL R114, [R1+0x20] ;  /* 0x0000200001727983 */ /* 0x001f620000100800 */
[----:B------:R-:W-:-:S03]  /*4110*/  SHF.R.U32.HI R113, RZ, 0x2, R150 ;  /* 0x00000002ff717819 */ /* 0x000fc60000011696 */
[----:B------:R-:W5:Y:S01]  /*4120*/  LDL R141, [R1+0x1c] ;  /* 0x00001c00018d7983 */ /* 0x000f620000100800 */
[----:B------:R-:W-:Y:S01]  /*4130*/  IADD3 R112, PT, PT, R113, R150, RZ ;  /* 0x0000009671707210 */ /* 0x000fe20007ffe0ff */
[----:B------:R-:W-:-:S03]  /*4140*/  FFMA.FTZ R158, R76, -R158, R152 ;  /* 0x8000009e4c9e7223 */ /* 0x000fc60000010098 */
[----:B------:R-:W-:Y:S01]  /*4150*/  LEA R112, R112, R151, 0x3 ;  /* 0x0000009770707211 */ /* 0x000fe200078e18ff */
[----:B------:R-:W-:Y:S06]  /*4160*/  BAR.SYNC.DEFER_BLOCKING 0x0 ;  /* 0x0000000000007b1d */ /* 0x000fec0000010000 */
[----:B------:R-:W0:Y:S02]  /*4170*/  LDS R112, [R112+0x4764] ;  /* 0x0047640070707984 */ /* 0x000e240000000800 */
[----:B0-----:R-:W-:-:S04]  /*4180*/  FFMA.FTZ R112, R112, R4, R5 ;  /* 0x0000000470707223 */ /* 0x001fc80000010005 */
[----:B------:R-:W-:-:S04]  /*4190*/  FFMA.FTZ R6, R12, R112, R6 ;  /* 0x000000700c067223 */ /* 0x000fc80000010006 */
[----:B------:R-:W-:Y:S01]  /*41a0*/  FFMA.FTZ R7, R16, R6, R7 ;  /* 0x0000000610077223 */ /* 0x000fe20000010007 */
[----:B--2---:R-:W-:Y:S02]  /*41b0*/  FFMA.FTZ R152, R119, R152, RZ ;  /* 0x0000009877987223 */ /* 0x004fe400000100ff */
[----:B------:R-:W2:Y:S01]  /*41c0*/  LDL R119, [R1+0x18] ;  /* 0x0000180001777983 */ /* 0x000ea20000100800 */
[----:B------:R-:W-:Y:S01]  /*41d0*/  FFMA.FTZ R8, R18, R7, R8 ;  /* 0x0000000712087223 */ /* 0x000fe20000010008 */
[----:B---3--:R-:W-:Y:S02]  /*41e0*/  FFMA.FTZ R152, R118, R134, R152 ;  /* 0x0000008676987223 */ /* 0x008fe40000010098 */
[----:B------:R-:W3:Y:S01]  /*41f0*/  LDL R118, [R1+0x14] ;  /* 0x0000140001767983 */ /* 0x000ee20000100800 */
[----:B------:R-:W-:Y:S01]  /*4200*/  FFMA.FTZ R9, R19, R8, R9 ;  /* 0x0000000813097223 */ /* 0x000fe20000010009 */
[----:B----4-:R-:W-:Y:S01]  /*4210*/  FFMA.FTZ R152, R117, R135, R152 ;  /* 0x0000008775987223 */ /* 0x010fe20000010098 */
[----:B------:R-:W-:Y:S01]  /*4220*/  FFMA.FTZ R131, R89, -R131, R147 ;  /* 0x8000008359837223 */ /* 0x000fe20000010093 */
[----:B------:R-:W4:Y:S01]  /*4230*/  LDL R117, [R1+0x10] ;  /* 0x0000100001757983 */ /* 0x000f220000100800 */
[----:B------:R-:W-:Y:S01]  /*4240*/  MOV R16, UR8 ;  /* 0x0000000800107c02 */ /* 0x000fe20008000f00 */
[----:B-----5:R-:W-:Y:S01]  /*4250*/  FFMA.FTZ R152, R116, R136, R152 ;  /* 0x0000008874987223 */ /* 0x020fe20000010098 */
[----:B------:R-:W-:Y:S01]  /*4260*/  FFMA.FTZ R134, R77, -R157, R134 ;  /* 0x8000009d4d867223 */ /* 0x000fe20000010086 */
[----:B------:R-:W5:Y:S02]  /*4270*/  LDL R116, [R1+0xc] ;  /* 0x00000c0001747983 */ /* 0x000f640000100800 */
[----:B------:R-:W-:-:S04]  /*4280*/  FFMA.FTZ R5, R155, R137, R152 ;  /* 0x000000899b057223 */ /* 0x000fc80000010098 */
[----:B------:R-:W-:-:S04]  /*4290*/  FFMA.FTZ R4, R154, R138, R5 ;  /* 0x0000008a9a047223 */ /* 0x000fc80000010005 */
[----:B------:R-:W-:Y:S02]  /*42a0*/  FFMA.FTZ R5, R115, R139, R4 ;  /* 0x0000008b73057223 */ /* 0x000fe40000010004 */
[----:B------:R-:W5:Y:S02]  /*42b0*/  LDL R115, [R1+0x8] ;  /* 0x0000080001737983 */ /* 0x000f640000100800 */
[----:B------:R-:W-:-:S04]  /*42c0*/  FFMA.FTZ R5, R153, R140, R5 ;  /* 0x0000008c99057223 */ /* 0x000fc80000010005 */
[----:B------:R-:W-:Y:S02]  /*42d0*/  FFMA.FTZ R4, R114, R142, R5 ;  /* 0x0000008e72047223 */ /* 0x000fe40000010005 */
[----:B------:R-:W5:Y:S01]  /*42e0*/  LDL R114, [R1+0x4] ;  /* 0x0000040001727983 */ /* 0x000f620000100800 */
[----:B------:R-:W-:-:S04]  /*42f0*/  FFMA.FTZ R10, R20, R9, R10 ;  /* 0x00000009140a7223 */ /* 0x000fc8000001000a */
[----:B------:R-:W-:-:S04]  /*4300*/  FFMA.FTZ R11, R21, R10, R11 ;  /* 0x0000000a150b7223 */ /* 0x000fc8000001000b */
[----:B------:R-:W-:-:S04]  /*4310*/  FFMA.FTZ R13, R22, R11, R13 ;  /* 0x0000000b160d7223 */ /* 0x000fc8000001000d */
[----:B------:R-:W-:-:S04]  /*4320*/  FFMA.FTZ R14, R23, R13, R14 ;  /* 0x0000000d170e7223 */ /* 0x000fc8000001000e */
[----:B------:R-:W-:-:S04]  /*4330*/  FFMA.FTZ R15, R24, R14, R15 ;  /* 0x0000000e180f7223 */ /* 0x000fc8000001000f */
[----:B------:R-:W-:Y:S01]  /*4340*/  FFMA.FTZ R25, R25, R15, R17 ;  /* 0x0000000f19197223 */ /* 0x000fe20000010011 */
[----:B------:R-:W-:-:S03]  /*4350*/  FFMA.FTZ R5, R141, R143, R4 ;  /* 0x0000008f8d057223 */ /* 0x000fc60000010004 */
[----:B------:R-:W-:-:S04]  /*4360*/  FFMA.FTZ R26, R26, R25, R159 ;  /* 0x000000191a1a7223 */ /* 0x000fc8000001009f */
[----:B------:R-:W-:-:S04]  /*4370*/  FFMA.FTZ R27, R27, R26, R160 ;  /* 0x0000001a1b1b7223 */ /* 0x000fc800000100a0 */
[----:B------:R-:W-:Y:S01]  /*4380*/  FFMA.FTZ R161, R92, R27, R161 ;  /* 0x0000001b5ca17223 */ /* 0x000fe200000100a1 */
[----:B------:R-:W-:-:S03]  /*4390*/  SHF.L.U32 R17, R150, 0x4, RZ ;  /* 0x0000000496117819 */ /* 0x000fc600000006ff */
[----:B------:R-:W-:-:S04]  /*43a0*/  FFMA.FTZ R93, R93, R161, R162 ;  /* 0x000000a15d5d7223 */ /* 0x000fc800000100a2 */
[----:B------:R-:W-:Y:S01]  /*43b0*/  FFMA.FTZ R19, R94, R93, R164 ;  /* 0x0000005d5e137223 */ /* 0x000fe200000100a4 */
[----:B------:R-:W-:Y:S01]  /*43c0*/  @!P2 LEA R23, R16, R151, 0x3 ;  /* 0x000000971017a211 */ /* 0x000fe200078e18ff */
[----:B------:R-:W-:Y:S01]  /*43d0*/  FMUL.FTZ R16, R109, R93 ;  /* 0x0000005d6d107220 */ /* 0x000fe20000410000 */
[----:B------:R-:W-:Y:S01]  /*43e0*/  LEA.HI R18, R17, R17, RZ, 0x1b ;  /* 0x0000001111127211 */ /* 0x000fe200078fd8ff */
[----:B------:R-:W-:Y:S01]  /*43f0*/  FFMA.FTZ R3, R78, -R3, R135 ;  /* 0x800000034e037223 */ /* 0x000fe20000010087 */
[----:B------:R-:W-:Y:S01]  /*4400*/  FFMA.FTZ R2, R79, -R2, R136 ;  /* 0x800000024f027223 */ /* 0x000fe20000010088 */
[----:B------:R-:W-:Y:S01]  /*4410*/  FMUL.FTZ R22, R107, R27 ;  /* 0x0000001b6b167220 */ /* 0x000fe20000410000 */
[----:B------:R-:W-:Y:S01]  /*4420*/  FFMA.FTZ R0, R80, -R0, R137 ;  /* 0x8000000050007223 */ /* 0x000fe20000010089 */
[----:B-1----:R0:W-:Y:S01]  /*4430*/  @!P2 STS.64 [R23+0x5660], R110 ;  /* 0x0056606e1700a388 */ /* 0x0021e20000000a00 */
[----:B------:R-:W-:Y:S01]  /*4440*/  LEA R18, R18, R151, 0x2 ;  /* 0x0000009712127211 */ /* 0x000fe200078e10ff */
[----:B------:R-:W-:Y:S01]  /*4450*/  FFMA.FTZ R123, R81, -R123, R138 ;  /* 0x8000007b517b7223 */ /* 0x000fe2000001008a */
[----:B------:R-:W-:Y:S01]  /*4460*/  FFMA.FTZ R124, R82, -R124, R139 ;  /* 0x8000007c527c7223 */ /* 0x000fe2000001008b */
[----:B------:R-:W1:Y:S01]  /*4470*/  S2UR UR21, SR_CTAID.X ;  /* 0x00000000001579c3 */ /* 0x000e620000002500 */
[----:B------:R-:W-:Y:S01]  /*4480*/  FFMA.FTZ R125, R83, -R125, R140 ;  /* 0x8000007d537d7223 */ /* 0x000fe2000001008c */
[----:B------:R-:W-:Y:S01]  /*4490*/  FFMA.FTZ R126, R84, -R126, R142 ;  /* 0x8000007e547e7223 */ /* 0x000fe2000001008e */
[----:B0-----:R-:W-:Y:S01]  /*44a0*/  FMUL.FTZ R23, R75, R22 ;  /* 0x000000164b177220 */ /* 0x001fe20000410000 */
[----:B------:R-:W-:Y:S01]  /*44b0*/  FMUL.FTZ R135, R102, R13 ;  /* 0x0000000d66877220 */ /* 0x000fe20000410000 */
[----:B------:R-:W-:Y:S01]  /*44c0*/  FFMA.FTZ R127, R85, -R127, R143 ;  /* 0x8000007f557f7223 */ /* 0x000fe2000001008f */
[----:B------:R-:W-:Y:S01]  /*44d0*/  FFMA.FTZ R128, R86, -R128, R144 ;  /* 0x8000008056807223 */ /* 0x000fe20000010090 */
[----:B------:R-:W-:Y:S01]  /*44e0*/  FMUL.FTZ R92, R97, R7 ;  /* 0x00000007615c7220 */ /* 0x000fe20000410000 */
[----:B------:R-:W-:Y:S01]  /*44f0*/  FFMA.FTZ R129, R87, -R129, R145 ;  /* 0x8000008157817223 */ /* 0x000fe20000010091 */
[----:B------:R-:W-:Y:S01]  /*4500*/  USHF.R.S32.HI UR10, URZ, 0x1f, UR11 ;  /* 0x0000001fff0a7899 */ /* 0x000fe2000801140b */
[----:B------:R-:W-:Y:S01]  /*4510*/  FFMA.FTZ R130, R88, -R130, R146 ;  /* 0x8000008258827223 */ /* 0x000fe20000010092 */
[----:B------:R-:W-:-:S02]  /*4520*/  ULEA UR30, UR12, 0xfffff800, 0xb ;  /* 0xfffff8000c1e7891 */ /* 0x000fc4000f8e58ff */
[----:B------:R-:W-:Y:S01]  /*4530*/  UIMAD UR10, UR10, UR42, URZ ;  /* 0x0000002a0a0a72a4 */ /* 0x000fe2000f8e02ff */
[----:B------:R-:W-:-:S03]  /*4540*/  FFMA.FTZ R132, R90, -R132, R148 ;  /* 0x800000845a847223 */ /* 0x000fc60000010094 */
[----:B------:R-:W-:Y:S01]  /*4550*/  UIMAD UR10, UR11, UR43, UR10 ;  /* 0x0000002b0b0a72a4 */ /* 0x000fe2000f8e020a */
[----:B------:R-:W-:Y:S01]  /*4560*/  FFMA.FTZ R133, R91, -R133, R149 ;  /* 0x800000855b857223 */ /* 0x000fe20000010095 */
[----:B------:R-:W-:-:S04]  /*4570*/  LOP3.LUT R94, R150, UR30, RZ, 0xfc, !PT ;  /* 0x0000001e965e7c12 */ /* 0x000fc8000f8efcff */
[----:B------:R-:W-:-:S04]  /*4580*/  IADD3 R94, PT, PT, -R94, UR50, RZ ;  /* 0x000000325e5e7c10 */ /* 0x000fc8000fffe1ff */
[C---:B------:R-:W-:Y:S01]  /*4590*/  ISETP.GE.AND P6, PT, R94.reuse, 0x1, PT ;  /* 0x000000015e00780c */ /* 0x040fe20003fc6270 */
[----:B------:R-:W-:Y:S01]  /*45a0*/  BSSY.RECONVERGENT B0, `(.L_x_2525) ;  /* 0x000007b000007945 */ /* 0x000fe20003800200 */
[----:B------:R-:W-:Y:S01]  /*45b0*/  FMUL.FTZ R110, R7, UR26 ;  /* 0x0000001a076e7c20 */ /* 0x000fe20008410000 */
[C---:B------:R-:W-:Y:S02]  /*45c0*/  ISETP.GE.AND P4, PT, R94.reuse, 0x101, PT ;  /* 0x000001015e00780c */ /* 0x040fe40003f86270 */
[----:B------:R-:W-:Y:S01]  /*45d0*/  ISETP.GE.AND P5, PT, R94, 0x181, PT ;  /* 0x000001815e00780c */ /* 0x000fe20003fa6270 */
[----:B--2---:R-:W-:-:S04]  /*45e0*/  FFMA.FTZ R4, R119, R144, R5 ;  /* 0x0000009077047223 */ /* 0x004fc80000010005 */
[----:B---3--:R-:W-:-:S04]  /*45f0*/  FFMA.FTZ R5, R118, R145, R4 ;  /* 0x0000009176057223 */ /* 0x008fc80000010004 */
[----:B----4-:R-:W-:Y:S01]  /*4600*/  FFMA.FTZ R4, R117, R146, R5 ;  /* 0x0000009275047223 */ /* 0x010fe20000010005 */
[----:B------:R-:W-:-:S03]  /*4610*/  FMUL.FTZ R5, R120, R19 ;  /* 0x0000001378057220 */ /* 0x000fc60000410000 */
[----:B-----5:R-:W-:Y:S01]  /*4620*/  FFMA.FTZ R147, R116, R147, R4 ;  /* 0x0000009374937223 */ /* 0x020fe20000010004 */
[----:B------:R-:W-:-:S04]  /*4630*/  LEA.HI R4, R150, R17, RZ, 0x1f ;  /* 0x0000001196047211 */ /* 0x000fc800078ff8ff */
[----:B------:R-:W-:Y:S01]  /*4640*/  LEA R117, R4, R151, 0x2 ;  /* 0x0000009704757211 */ /* 0x000fe200078e10ff */
[-C--:B------:R-:W-:Y:S01]  /*4650*/  FMUL.FTZ R4, R72, R5.reuse ;  /* 0x0000000548047220 */ /* 0x080fe20000410000 */
[----:B------:R-:W-:Y:S01]  /*4660*/  FFMA.FTZ R5, R158, R5, RZ ;  /* 0x000000059e057223 */ /* 0x000fe200000100ff */
[----:B------:R-:W-:-:S03]  /*4670*/  FMUL.FTZ R17, R108, R161 ;  /* 0x000000a16c117220 */ /* 0x000fc60000410000 */
[----:B------:R-:W-:Y:S01]  /*4680*/  FFMA.FTZ R20, R134, R16, R5 ;  /* 0x0000001086147223 */ /* 0x000fe20000010005 */
[----:B------:R-:W-:-:S03]  /*4690*/  FMUL.FTZ R21, R74, R17 ;  /* 0x000000114a157220 */ /* 0x000fc60000410000 */
[----:B------:R-:W-:Y:S01]  /*46a0*/  FFMA.FTZ R17, R3, R17, R20 ;  /* 0x0000001103117223 */ /* 0x000fe20000010014 */
[----:B------:R-:W-:Y:S01]  /*46b0*/  FFMA.FTZ R12, R115, R148, R147 ;  /* 0x00000094730c7223 */ /* 0x000fe20000010093 */
[----:B------:R-:W-:Y:S02]  /*46c0*/  FMUL.FTZ R115, R106, R26 ;  /* 0x0000001a6a737220 */ /* 0x000fe40000410000 */
[----:B------:R-:W-:Y:S01]  /*46d0*/  FFMA.FTZ R17, R2, R22, R17 ;  /* 0x0000001602117223 */ /* 0x000fe20000010011 */
[----:B------:R-:W-:Y:S01]  /*46e0*/  FMUL.FTZ R5, R73, R16 ;  /* 0x0000001049057220 */ /* 0x000fe20000410000 */
[----:B------:R0:W-:Y:S01]  /*46f0*/  STS [R117+0x2110], R4 ;  /* 0x0021100475007388 */ /* 0x0001e20000000800 */
[----:B------:R-:W-:Y:S01]  /*4700*/  FMUL.FTZ R16, R105, R25 ;  /* 0x0000001969107220 */ /* 0x000fe20000410000 */
[----:B------:R-:W-:Y:S02]  /*4710*/  FMUL.FTZ R119, R104, R15 ;  /* 0x0000000f68777220 */ /* 0x000fe40000410000 */
[----:B------:R2:W-:Y:S01]  /*4720*/  STS [R18+0x2114], R5 ;  /* 0x0021140512007388 */ /* 0x0005e20000000800 */
[----:B0-----:R-:W-:-:S04]  /*4730*/  FFMA.FTZ R4, R0, R115, R17 ;  /* 0x0000007300047223 */ /* 0x001fc80000010011 */
[-C--:B--2---:R-:W-:Y:S01]  /*4740*/  FFMA.FTZ R5, R123, R16.reuse, R4 ;  /* 0x000000107b057223 */ /* 0x084fe20000010004 */
[----:B------:R-:W-:-:S03]  /*4750*/  FMUL.FTZ R117, R69, R16 ;  /* 0x0000001045757220 */ /* 0x000fc60000410000 */
[----:B------:R-:W-:Y:S02]  /*4760*/  FFMA.FTZ R16, R124, R119, R5 ;  /* 0x000000777c107223 */ /* 0x000fe40000010005 */
[----:B------:R-:W1:Y:S01]  /*4770*/  LDC.64 R4, c[0x0][0x4b8] ;  /* 0x00012e00ff047b82 */ /* 0x000e620000000a00 */
[----:B------:R-:W-:Y:S01]  /*4780*/  FMUL.FTZ R20, R103, R14 ;  /* 0x0000000e67147220 */ /* 0x000fe20000410000 */
[----:B------:R0:W-:Y:S01]  /*4790*/  STS [R18+0x211c], R23 ;  /* 0x00211c1712007388 */ /* 0x0001e20000000800 */
[----:B------:R-:W-:Y:S01]  /*47a0*/  FMUL.FTZ R111, R68, R115 ;  /* 0x00000073446f7220 */ /* 0x000fe20000410000 */
[----:B------:R-:W-:Y:S01]  /*47b0*/  FMUL.FTZ R17, R70, R119 ;  /* 0x0000007746117220 */ /* 0x000fe20000410000 */
[-C--:B------:R-:W-:Y:S01]  /*47c0*/  FMUL.FTZ R115, R71, R20.reuse ;  /* 0x0000001447737220 */ /* 0x080fe20000410000 */
[----:B0-----:R-:W-:Y:S01]  /*47d0*/  FFMA.FTZ R23, R125, R20, R16 ;  /* 0x000000147d177223 */ /* 0x001fe20000010010 */
[----:B------:R-:W-:-:S03]  /*47e0*/  FMUL.FTZ R20, R101, R11 ;  /* 0x0000000b65147220 */ /* 0x000fc60000410000 */
[----:B------:R-:W-:Y:S01]  /*47f0*/  FFMA.FTZ R16, R126, R135, R23 ;  /* 0x000000877e107223 */ /* 0x000fe20000010017 */
[----:B------:R0:W-:Y:S01]  /*4800*/  STS [R18+0x2128], R17 ;  /* 0x0021281112007388 */ /* 0x0001e20000000800 */
[----:B------:R-:W-:-:S04]  /*4810*/  FMUL.FTZ R119, R100, R10 ;  /* 0x0000000a64777220 */ /* 0x000fc80000410000 */
[----:B------:R-:W-:Y:S01]  /*4820*/  FMUL.FTZ R23, R66, R119 ;  /* 0x0000007742177220 */ /* 0x000fe20000410000 */
[----:B0-----:R-:W-:Y:S01]  /*4830*/  FFMA.FTZ R17, R127, R20, R16 ;  /* 0x000000147f117223 */ /* 0x001fe20000010010 */
[----:B------:R-:W-:-:S03]  /*4840*/  MOV R16, R150 ;  /* 0x0000009600107202 */ /* 0x000fc60000000f00 */
[----:B------:R-:W-:Y:S01]  /*4850*/  FFMA.FTZ R24, R128, R119, R17 ;  /* 0x0000007780187223 */ /* 0x000fe20000010011 */
[----:B------:R-:W-:Y:S01]  /*4860*/  HFMA2 R17, -RZ, RZ, 0, 0 ;  /* 0x00000000ff117431 */ /* 0x000fe200000001ff */
[----:B------:R0:W-:Y:S01]  /*4870*/  STS [R18+0x2120], R111 ;  /* 0x0021206f12007388 */ /* 0x0001e20000000800 */
[----:B------:R-:W-:-:S03]  /*4880*/  FMUL.FTZ R22, R99, R9 ;  /* 0x0000000963167220 */ /* 0x000fc60000410000 */
[----:B------:R2:W-:Y:S01]  /*4890*/  STS [R18+0x2124], R117 ;  /* 0x0021247512007388 */ /* 0x0005e20000000800 */
[----:B-1----:R-:W-:-:S03]  /*48a0*/  IMAD.WIDE.U32 R16, R4, UR21, R16 ;  /* 0x0000001504107c25 */ /* 0x002fc6000f8e0010 */
[----:B------:R1:W-:Y:S01]  /*48b0*/  STS [R18+0x2138], R23 ;  /* 0x0021381712007388 */ /* 0x0003e20000000800 */
[----:B0-----:R-:W-:-:S03]  /*48c0*/  FMUL.FTZ R111, R64, R135 ;  /* 0x00000087406f7220 */ /* 0x001fc60000410000 */
[----:B------:R0:W-:Y:S01]  /*48d0*/  STS [R18+0x2118], R21 ;  /* 0x0021181512007388 */ /* 0x0001e20000000800 */
[----:B--2---:R-:W-:Y:S01]  /*48e0*/  FMUL.FTZ R117, R65, R20 ;  /* 0x0000001441757220 */ /* 0x004fe20000410000 */
[----:B------:R-:W-:Y:S02]  /*48f0*/  FMUL.FTZ R20, R95, R112 ;  /* 0x000000705f147220 */ /* 0x000fe40000410000 */
[----:B------:R2:W-:Y:S01]  /*4900*/  STS [R18+0x212c], R115 ;  /* 0x00212c7312007388 */ /* 0x0005e20000000800 */
[----:B-1----:R-:W-:Y:S02]  /*4910*/  IMAD R23, R5, UR21, RZ ;  /* 0x0000001505177c24 */ /* 0x002fe4000f8e02ff */
[----:B0-----:R-:W-:Y:S01]  /*4920*/  FMUL.FTZ R21, R98, R8 ;  /* 0x0000000862157220 */ /* 0x001fe20000410000 */
[----:B------:R0:W-:Y:S01]  /*4930*/  STS [R18+0x2130], R111 ;  /* 0x0021306f12007388 */ /* 0x0001e20000000800 */
[----:B--2---:R-:W-:-:S03]  /*4940*/  FMUL.FTZ R115, R96, R6 ;  /* 0x0000000660737220 */ /* 0x004fc60000410000 */
[----:B------:R1:W-:Y:S01]  /*4950*/  STS [R18+0x2134], R117 ;  /* 0x0021347512007388 */ /* 0x0003e20000000800 */
[----:B------:R-:W-:Y:S01]  /*4960*/  FMUL.FTZ R135, R67, R22 ;  /* 0x0000001643877220 */ /* 0x000fe20000410000 */
[----:B------:R-:W-:Y:S01]  /*4970*/  FMUL.FTZ R137, R60, R21 ;  /* 0x000000153c897220 */ /* 0x000fe20000410000 */
[----:B------:R-:W-:Y:S01]  /*4980*/  FMUL.FTZ R119, R63, R20 ;  /* 0x000000143f777220 */ /* 0x000fe20000410000 */
[----:B------:R-:W-:Y:S01]  /*4990*/  IADD3 R17, PT, PT, R17, R23, RZ ;  /* 0x0000001711117210 */ /* 0x000fe20007ffe0ff */
[----:B0-----:R-:W-:Y:S01]  /*49a0*/  FMUL.FTZ R111, R61, R92 ;  /* 0x0000005c3d6f7220 */ /* 0x001fe20000410000 */
[----:B------:R-:W-:Y:S01]  /*49b0*/  MOV R23, UR42 ;  /* 0x0000002a00177c02 */ /* 0x000fe20008000f00 */
[----:B------:R-:W-:Y:S01]  /*49c0*/  FFMA.FTZ R5, R129, R22, R24 ;  /* 0x0000001681057223 */ /* 0x000fe20000010018 */
[----:B-1----:R-:W-:Y:S01]  /*49d0*/  FMUL.FTZ R117, R62, R115 ;  /* 0x000000733e757220 */ /* 0x002fe20000410000 */
[----:B------:R-:W-:Y:S02]  /*49e0*/  STS [R18+0x213c], R135 ;  /* 0x00213c8712007388 */ /* 0x000fe40000000800 */
[----:B------:R-:W-:Y:S01]  /*49f0*/  FFMA.FTZ R4, R130, R21, R5 ;  /* 0x0000001582047223 */ /* 0x000fe20000010005 */
[----:B------:R-:W-:Y:S01]  /*4a00*/  IMAD.WIDE.U32 R16, R23, UR11, R16 ;  /* 0x0000000b17107c25 */ /* 0x000fe2000f8e0010 */
[----:B------:R-:W-:Y:S04]  /*4a10*/  STS [R18+0x2140], R137 ;  /* 0x0021408912007388 */ /* 0x000fe80000000800 */
[----:B------:R0:W-:Y:S04]  /*4a20*/  STS [R18+0x2144], R111 ;  /* 0x0021446f12007388 */ /* 0x0001e80000000800 */
[----:B------:R-:W-:Y:S04]  /*4a30*/  STS [R18+0x2148], R117 ;  /* 0x0021487512007388 */ /* 0x000fe80000000800 */
[----:B------:R1:W-:Y:S01]  /*4a40*/  STS [R18+0x214c], R119 ;  /* 0x00214c7712007388 */ /* 0x0003e20000000800 */
[----:B------:R-:W-:Y:S01]  /*4a50*/  FFMA.FTZ R5, R131, R92, R4 ;  /* 0x0000005c83057223 */ /* 0x000fe20000010004 */
[----:B0-----:R-:W-:Y:S01]  /*4a60*/  FMUL.FTZ R111, R6, UR26 ;  /* 0x0000001a066f7c20 */ /* 0x001fe20008410000 */
[----:B------:R-:W-:-:S03]  /*4a70*/  IADD3 R4, P3, PT, R16, UR30, RZ ;  /* 0x0000001e10047c10 */ /* 0x000fc6000ff7e0ff */
[C---:B------:R-:W-:Y:S01]  /*4a80*/  FMUL.FTZ R111, R132.reuse, R111 ;  /* 0x0000006f846f7220 */ /* 0x040fe20000410000 */
[----:B------:R-:W-:Y:S01]  /*4a90*/  FFMA.FTZ R132, R132, R115, R5 ;  /* 0x0000007384847223 */ /* 0x000fe20000010005 */
[----:B------:R-:W-:Y:S01]  /*4aa0*/  IADD3.X R5, PT, PT, R17, UR10, RZ, P3, !PT ;  /* 0x0000000a11057c10 */ /* 0x000fe20009ffe4ff */
[----:B------:R-:W-:Y:S01]  /*4ab0*/  FMUL.FTZ R23, R90, R6 ;  /* 0x000000065a177220 */ /* 0x000fe20000410000 */
[----:B------:R-:W-:Y:S01]  /*4ac0*/  IADD3 R17, PT, PT, R150, 0x80, RZ ;  /* 0x0000008096117810 */ /* 0x000fe20007ffe0ff */
[----:B------:R-:W-:Y:S01]  /*4ad0*/  FMUL.FTZ R6, R91, R112 ;  /* 0x000000705b067220 */ /* 0x000fe20000410000 */
[----:B------:R-:W-:Y:S01]  /*4ae0*/  MOV R21, UR44 ;  /* 0x0000002c00157c02 */ /* 0x000fe20008000f00 */
[----:B------:R-:W-:Y:S01]  /*4af0*/  FFMA.FTZ R91, R133, R20, R132 ;  /* 0x00000014855b7223 */ /* 0x000fe20000010084 */
[----:B------:R-:W-:-:S03]  /*4b00*/  LEA.HI R20, R17, R150, RZ, 0x1b ;  /* 0x0000009611147211 */ /* 0x000fc600078fd8ff */
[----:B------:R-:W-:Y:S01]  /*4b10*/  IMAD.WIDE.U32 R16, R21, UR8, R4 ;  /* 0x0000000815107c25 */ /* 0x000fe2000f8e0004 */
[----:B------:R-:W-:Y:S01]  /*4b20*/  LEA R21, R20, R151, 0x2 ;  /* 0x0000009714157211 */ /* 0x000fe200078e10ff */
[----:B------:R-:W-:Y:S06]  /*4b30*/  BAR.SYNC.DEFER_BLOCKING 0x0 ;  /* 0x0000000000007b1d */ /* 0x000fec0000010000 */
[----:B------:R-:W0:Y:S01]  /*4b40*/  LDS R21, [R21+0x2310] ;  /* 0x0023100015157984 */ /* 0x000e220000000800 */
[----:B------:R-:W-:Y:S02]  /*4b50*/  MOV R115, UR45 ;  /* 0x0000002d00737c02 */ /* 0x000fe40008000f00 */
[----:B------:R-:W-:Y:S01]  /*4b60*/  IADD3 R5, PT, PT, R150, 0x100, RZ ;  /* 0x0000010096057810 */ /* 0x000fe20007ffe0ff */
[----:B-1----:R-:W-:Y:S01]  /*4b70*/  FMUL.FTZ R18, R112, UR26 ;  /* 0x0000001a70127c20 */ /* 0x002fe20008410000 */
[----:B------:R-:W-:Y:S01]  /*4b80*/  LEA R4, P3, R16, UR46, 0x2 ;  /* 0x0000002e10047c11 */ /* 0x000fe2000f8610ff */
[----:B------:R-:W-:Y:S01]  /*4b90*/  IMAD R115, R115, UR8, R17 ;  /* 0x0000000873737c24 */ /* 0x000fe2000f8e0211 */
[----:B------:R-:W-:-:S02]  /*4ba0*/  IADD3 R17, PT, PT, R150, 0x180, RZ ;  /* 0x0000018096117810 */ /* 0x000fc40007ffe0ff */
[----:B------:R-:W-:Y:S01]  /*4bb0*/  LEA.HI R20, R5, R150, RZ, 0x1b ;  /* 0x0000009605147211 */ /* 0x000fe200078fd8ff */
[----:B------:R-:W-:Y:S01]  /*4bc0*/  FMUL.FTZ R18, R133, R18 ;  /* 0x0000001285127220 */ /* 0x000fe20000410000 */
[----:B------:R-:W-:Y:S01]  /*4bd0*/  LEA.HI.X R5, R16, UR47, R115, 0x2, P3 ;  /* 0x0000002f10057c11 */ /* 0x000fe200098f1473 */
[----:B------:R-:W-:Y:S01]  /*4be0*/  FMUL.FTZ R16, R89, R7 ;  /* 0x0000000759107220 */ /* 0x000fe20000410000 */
[----:B------:R-:W-:Y:S01]  /*4bf0*/  LEA.HI R112, R17, R150, RZ, 0x1b ;  /* 0x0000009611707211 */ /* 0x000fe200078fd8ff */
[----:B------:R-:W-:Y:S01]  /*4c00*/  FFMA.FTZ R12, R114, R149, R12 ;  /* 0x00000095720c7223 */ /* 0x000fe2000001000c */
        /* <DEDUP_REMOVED lines=17> */
[----:B------:R-:W-:-:S05]  /*4d20*/  LEA R114, R114, R151, 0x2 ;  /* 0x0000009772727211 */ /* 0x000fca00078e10ff */
[----:B------:R-:W1:Y:S04]  /*4d30*/  LDS R137, [R114+0x2110] ;  /* 0x0021100072897984 */ /* 0x000e680000000800 */
[----:B-1----:R1:W-:Y:S02]  /*4d40*/  REDG.E.ADD.F32.FTZ.RN.STRONG.GPU desc[UR28][R4.64], R137 ;  /* 0x00000089040079a6 */ /* 0x0023e4000c12f31c */
.L_x_2526:
[----:B------:R-:W-:Y:S05]  /*4d50*/  BSYNC.RECONVERGENT B0 ;  /* 0x0000000000007941 */ /* 0x000fea0003800200 */
.L_x_2525:
[----:B------:R-:W-:Y:S04]  /*4d60*/  BSSY.RECONVERGENT B0, `(.L_x_2527) ;  /* 0x0000003000007945 */ /* 0x000fe80003800200 */
[----:B------:R-:W-:Y:S05]  /*4d70*/  @!P3 BRA `(.L_x_2528) ;  /* 0x000000000004b947 */ /* 0x000fea0003800000 */
[----:B0-----:R2:W-:Y:S02]  /*4d80*/  REDG.E.ADD.F32.FTZ.RN.STRONG.GPU desc[UR28][R4.64+0x200], R21 ;  /* 0x00020015040079a6 */ /* 0x0015e4000c12f31c */
.L_x_2528:
[----:B------:R-:W-:Y:S05]  /*4d90*/  BSYNC.RECONVERGENT B0 ;  /* 0x0000000000007941 */ /* 0x000fea0003800200 */
.L_x_2527:
[----:B0-2---:R0:W2:Y:S01]  /*4da0*/  LDS R21, [R116+0x2510] ;  /* 0x0025100074157984 */ /* 0x0050a20000000800 */
[----:B------:R-:W-:Y:S01]  /*4db0*/  BSSY.RECONVERGENT B0, `(.L_x_2529) ;  /* 0x0000004000007945 */ /* 0x000fe20003800200 */
[----:B------:R-:W-:-:S03]  /*4dc0*/  LEA R112, R112, R151, 0x2 ;  /* 0x0000009770707211 */ /* 0x000fc600078e10ff */
[----:B------:R-:W-:Y:S05]  /*4dd0*/  @!P4 BRA `(.L_x_2530) ;  /* 0x000000000004c947 */ /* 0x000fea0003800000 */
[----:B--2---:R3:W-:Y:S02]  /*4de0*/  REDG.E.ADD.F32.FTZ.RN.STRONG.GPU desc[UR28][R4.64+0x400], R21 ;  /* 0x00040015040079a6 */ /* 0x0047e4000c12f31c */
.L_x_2530:
[----:B------:R-:W-:Y:S05]  /*4df0*/  BSYNC.RECONVERGENT B0 ;  /* 0x0000000000007941 */ /* 0x000fea0003800200 */
.L_x_2529:
[----:B-1----:R1:W4:Y:S01]  /*4e00*/  LDS R137, [R112+0x2710] ;  /* 0x0027100070897984 */ /* 0x0023220000000800 */
[----:B------:R-:W-:Y:S01]  /*4e10*/  BSSY.RECONVERGENT B0, `(.L_x_2531) ;  /* 0x0000005000007945 */ /* 0x000fe20003800200 */
[C---:B--23--:R-:W-:Y:S02]  /*4e20*/  IADD3 R21, PT, PT, R150.reuse, 0x200, RZ ;  /* 0x0000020096157810 */ /* 0x04cfe40007ffe0ff */
[----:B------:R-:W-:Y:S01]  /*4e30*/  IADD3 R139, PT, PT, R150, 0x280, RZ ;  /* 0x00000280968b7810 */ /* 0x000fe20007ffe0ff */
[----:B------:R-:W-:Y:S06]  /*4e40*/  @!P5 BRA `(.L_x_2532) ;  /* 0x000000000004d947 */ /* 0x000fec0003800000 */
[----:B----4-:R2:W-:Y:S02]  /*4e50*/  REDG.E.ADD.F32.FTZ.RN.STRONG.GPU desc[UR28][R4.64+0x600], R137 ;  /* 0x00060089040079a6 */ /* 0x0105e4000c12f31c */
.L_x_2532:
[----:B------:R-:W-:Y:S05]  /*4e60*/  BSYNC.RECONVERGENT B0 ;  /* 0x0000000000007941 */ /* 0x000fea0003800200 */
.L_x_2531:
[-C--:B-1----:R-:W-:Y:S01]  /*4e70*/  LEA.HI R112, R21, R150.reuse, RZ, 0x1b ;  /* 0x0000009615707211 */ /* 0x082fe200078fd8ff */
[----:B------:R-:W-:Y:S01]  /*4e80*/  BSSY.RECONVERGENT B0, `(.L_x_2533) ;  /* 0x000000e000007945 */ /* 0x000fe20003800200 */
[----:B--2-4-:R-:W-:Y:S02]  /*4e90*/  IADD3 R137, PT, PT, R150, 0x300, RZ ;  /* 0x0000030096897810 */ /* 0x014fe40007ffe0ff */
[----:B------:R-:W-:Y:S02]  /*4ea0*/  LEA R112, R112, R151, 0x2 ;  /* 0x0000009770707211 */ /* 0x000fe400078e10ff */
[-C--:B0-----:R-:W-:Y:S02]  /*4eb0*/  LEA.HI R116, R137, R150.reuse, RZ, 0x1b ;  /* 0x0000009689747211 */ /* 0x081fe400078fd8ff */
        /* <DEDUP_REMOVED lines=10> */
.L_x_2534:
[----:B------:R-:W-:Y:S05]  /*4f60*/  BSYNC.RECONVERGENT B0 ;  /* 0x0000000000007941 */ /* 0x000fea0003800200 */
.L_x_2533:
[----:B01----:R0:W1:Y:S01]  /*4f70*/  LDS R137, [R114+0x2b10] ;  /* 0x002b100072897984 */ /* 0x0030620000000800 */
[----:B------:R-:W-:Y:S01]  /*4f80*/  BSSY.RECONVERGENT B0, `(.L_x_2535) ;  /* 0x0000005000007945 */ /* 0x000fe20003800200 */
[----:B------:R-:W-:Y:S02]  /*4f90*/  LEA.HI R112, R139, R150, RZ, 0x1b ;  /* 0x000000968b707211 */ /* 0x000fe400078fd8ff */
[----:B------:R-:W-:Y:S01]  /*4fa0*/  LEA R116, R116, R151, 0x2 ;  /* 0x0000009774747211 */ /* 0x000fe200078e10ff */
[----:B------:R-:W-:Y:S06]  /*4fb0*/  @!P3 BRA `(.L_x_2536) ;  /* 0x000000000004b947 */ /* 0x000fec0003800000 */
[----:B-1----:R2:W-:Y:S02]  /*4fc0*/  REDG.E.ADD.F32.FTZ.RN.STRONG.GPU desc[UR28][R4.64+0xa00], R137 ;  /* 0x000a0089040079a6 */ /* 0x0025e4000c12f31c */
.L_x_2536:
[----:B------:R-:W-:Y:S05]  /*4fd0*/  BSYNC.RECONVERGENT B0 ;  /* 0x0000000000007941 */ /* 0x000fea0003800200 */
.L_x_2535:
[----:B-12---:R1:W2:Y:S01]  /*4fe0*/  LDS R137, [R116+0x2d10] ;  /* 0x002d100074897984 */ /* 0x0062a20000000800 */
[----:B------:R-:W-:Y:S01]  /*4ff0*/  BSSY.RECONVERGENT B0, `(.L_x_2537) ;  /* 0x0000004000007945 */ /* 0x000fe20003800200 */
[----:B------:R-:W-:-:S03]  /*5000*/  LEA R112, R112, R151, 0x2 ;  /* 0x0000009770707211 */ /* 0x000fc600078e10ff */
[----:B------:R-:W-:Y:S05]  /*5010*/  @!P4 BRA `(.L_x_2538) ;  /* 0x000000000004c947 */ /* 0x000fea0003800000 */
[----:B--2---:R3:W-:Y:S02]  /*5020*/  REDG.E.ADD.F32.FTZ.RN.STRONG.GPU desc[UR28][R4.64+0xc00], R137 ;  /* 0x000c0089040079a6 */ /* 0x0047e4000c12f31c */
.L_x_2538:
[----:B------:R-:W-:Y:S05]  /*5030*/  BSYNC.RECONVERGENT B0 ;  /* 0x0000000000007941 */ /* 0x000fea0003800200 */
.L_x_2537:
[----:B--23--:R2:W3:Y:S01]  /*5040*/  LDS R137, [R112+0x2f10] ;  /* 0x002f100070897984 */ /* 0x00c4e20000000800 */
[----:B------:R-:W-:Y:S01]  /*5050*/  BSSY.RECONVERGENT B0, `(.L_x_2539) ;  /* 0x0000005000007945 */ /* 0x000fe20003800200 */
[C---:B------:R-:W-:Y:S02]  /*5060*/  LOP3.LUT R139, R150.reuse, 0x400, RZ, 0xfc, !PT ;  /* 0x00000400968b7812 */ /* 0x040fe400078efcff */
[----:B------:R-:W-:Y:S01]  /*5070*/  IADD3 R141, PT, PT, R150, 0x480, RZ ;  /* 0x00000480968d7810 */ /* 0x000fe20007ffe0ff */
[----:B------:R-:W-:Y:S06]  /*5080*/  @!P5 BRA `(.L_x_2540) ;  /* 0x000000000004d947 */ /* 0x000fec0003800000 */
[----:B---3--:R4:W-:Y:S02]  /*5090*/  REDG.E.ADD.F32.FTZ.RN.STRONG.GPU desc[UR28][R4.64+0xe00], R137 ;  /* 0x000e0089040079a6 */ /* 0x0089e4000c12f31c */
.L_x_2540:
[----:B------:R-:W-:Y:S05]  /*50a0*/  BSYNC.RECONVERGENT B0 ;  /* 0x0000000000007941 */ /* 0x000fea0003800200 */
.L_x_2539:
        /* <DEDUP_REMOVED lines=15> */
.L_x_2542:
[----:B------:R-:W-:Y:S05]  /*51a0*/  BSYNC.RECONVERGENT B0 ;  /* 0x0000000000007941 */ /* 0x000fea0003800200 */
.L_x_2541:
[----:B0-2---:R0:W1:Y:S01]  /*51b0*/  LDS R137, [R114+0x3310] ;  /* 0x0033100072897984 */ /* 0x0050620000000800 */
[----:B------:R-:W-:Y:S01]  /*51c0*/  BSSY.RECONVERGENT B0, `(.L_x_2543) ;  /* 0x0000005000007945 */ /* 0x000fe20003800200 */
[----:B------:R-:W-:Y:S02]  /*51d0*/  LEA.HI R112, R139, R150, RZ, 0x1b ;  /* 0x000000968b707211 */ /* 0x000fe400078fd8ff */
[----:B------:R-:W-:Y:S01]  /*51e0*/  LEA R116, R116, R151, 0x2 ;  /* 0x0000009774747211 */ /* 0x000fe200078e10ff */
[----:B------:R-:W-:Y:S06]  /*51f0*/  @!P3 BRA `(.L_x_2544) ;  /* 0x000000000004b947 */ /* 0x000fec0003800000 */
[----:B-1----:R2:W-:Y:S02]  /*5200*/  REDG.E.ADD.F32.FTZ.RN.STRONG.GPU desc[UR28][R4.64+0x1200], R137 ;  /* 0x00120089040079a6 */ /* 0x0025e4000c12f31c */
.L_x_2544:
[----:B------:R-:W-:Y:S05]  /*5210*/  BSYNC.RECONVERGENT B0 ;  /* 0x0000000000007941 */ /* 0x000fea0003800200 */
.L_x_2543:
[----:B-12---:R1:W2:Y:S01]  /*5220*/  LDS R137, [R116+0x3510] ;  /* 0x0035100074897984 */ /* 0x0062a20000000800 */
[----:B------:R-:W-:Y:S01]  /*5230*/  BSSY.RECONVERGENT B0, `(.L_x_2545) ;  /* 0x0000004000007945 */ /* 0x000fe20003800200 */
[----:B------:R-:W-:-:S03]  /*5240*/  LEA R112, R112, R151, 0x2 ;  /* 0x0000009770707211 */ /* 0x000fc600078e10ff */
[----:B------:R-:W-:Y:S05]  /*5250*/  @!P4 BRA `(.L_x_2546) ;  /* 0x000000000004c947 */ /* 0x000fea0003800000 */
[----:B--2---:R3:W-:Y:S02]  /*5260*/  REDG.E.ADD.F32.FTZ.RN.STRONG.GPU desc[UR28][R4.64+0x1400], R137 ;  /* 0x00140089040079a6 */ /* 0x0047e4000c12f31c */
.L_x_2546:
[----:B------:R-:W-:Y:S05]  /*5270*/  BSYNC.RECONVERGENT B0 ;  /* 0x0000000000007941 */ /* 0x000fea0003800200 */
.L_x_2545:
[----:B--23--:R2:W3:Y:S01]  /*5280*/  LDS R137, [R112+0x3710] ;  /* 0x0037100070897984 */ /* 0x00c4e20000000800 */
[----:B------:R-:W-:Y:S01]  /*5290*/  BSSY.RECONVERGENT B0, `(.L_x_2547) ;  /* 0x0000005000007945 */ /* 0x000fe20003800200 */
[C---:B------:R-:W-:Y:S02]  /*52a0*/  IADD3 R139, PT, PT, R150.reuse, 0x600, RZ ;  /* 0x00000600968b7810 */ /* 0x040fe40007ffe0ff */
[----:B------:R-:W-:Y:S01]  /*52b0*/  IADD3 R141, PT, PT, R150, 0x680, RZ ;  /* 0x00000680968d7810 */ /* 0x000fe20007ffe0ff */
[----:B------:R-:W-:Y:S06]  /*52c0*/  @!P5 BRA `(.L_x_2548) ;  /* 0x000000000004d947 */ /* 0x000fec0003800000 */
[----:B---3--:R4:W-:Y:S02]  /*52d0*/  REDG.E.ADD.F32.FTZ.RN.STRONG.GPU desc[UR28][R4.64+0x1600], R137 ;  /* 0x00160089040079a6 */ /* 0x0089e4000c12f31c */
.L_x_2548:
[----:B------:R-:W-:Y:S05]  /*52e0*/  BSYNC.RECONVERGENT B0 ;  /* 0x0000000000007941 */ /* 0x000fea0003800200 */
.L_x_2547:
        /* <DEDUP_REMOVED lines=15> */
.L_x_2550:
[----:B------:R-:W-:Y:S05]  /*53e0*/  BSYNC.RECONVERGENT B0 ;  /* 0x0000000000007941 */ /* 0x000fea0003800200 */
.L_x_2549:
[----:B0-2---:R0:W1:Y:S01]  /*53f0*/  LDS R137, [R114+0x3b10] ;  /* 0x003b100072897984 */ /* 0x0050620000000800 */
[----:B------:R-:W-:Y:S01]  /*5400*/  BSSY.RECONVERGENT B0, `(.L_x_2551) ;  /* 0x0000005000007945 */ /* 0x000fe20003800200 */
[----:B------:R-:W-:Y:S02]  /*5410*/  LEA.HI R94, R139, R150, RZ, 0x1b ;  /* 0x000000968b5e7211 */ /* 0x000fe400078fd8ff */
[----:B------:R-:W-:Y:S01]  /*5420*/  LEA R116, R116, R151, 0x2 ;  /* 0x0000009774747211 */ /* 0x000fe200078e10ff */
[----:B------:R-:W-:Y:S06]  /*5430*/  @!P3 BRA `(.L_x_2552) ;  /* 0x000000000004b947 */ /* 0x000fec0003800000 */
[----:B-1----:R2:W-:Y:S02]  /*5440*/  REDG.E.ADD.F32.FTZ.RN.STRONG.GPU desc[UR28][R4.64+0x1a00], R137 ;  /* 0x001a0089040079a6 */ /* 0x0025e4000c12f31c */
.L_x_2552:
[----:B------:R-:W-:Y:S05]  /*5450*/  BSYNC.RECONVERGENT B0 ;  /* 0x0000000000007941 */ /* 0x000fea0003800200 */
.L_x_2551:
[----:B-12---:R1:W2:Y:S01]  /*5460*/  LDS R137, [R116+0x3d10] ;  /* 0x003d100074897984 */ /* 0x0062a20000000800 */
[----:B------:R-:W-:Y:S01]  /*5470*/  BSSY.RECONVERGENT B0, `(.L_x_2553) ;  /* 0x0000004000007945 */ /* 0x000fe20003800200 */
[----:B------:R-:W-:-:S03]  /*5480*/  LEA R94, R94, R151, 0x2 ;  /* 0x000000975e5e7211 */ /* 0x000fc600078e10ff */
[----:B------:R-:W-:Y:S05]  /*5490*/  @!P4 BRA `(.L_x_2554) ;  /* 0x000000000004c947 */ /* 0x000fea0003800000 */
[----:B--2---:R3:W-:Y:S02]  /*54a0*/  REDG.E.ADD.F32.FTZ.RN.STRONG.GPU desc[UR28][R4.64+0x1c00], R137 ;  /* 0x001c0089040079a6 */ /* 0x0047e4000c12f31c */
.L_x_2554:
[----:B------:R-:W-:Y:S05]  /*54b0*/  BSYNC.RECONVERGENT B0 ;  /* 0x0000000000007941 */ /* 0x000fea0003800200 */
.L_x_2553:
[----:B--23--:R2:W3:Y:S01]  /*54c0*/  LDS R137, [R94+0x3f10] ;  /* 0x003f10005e897984 */ /* 0x00c4e20000000800 */
[----:B------:R-:W-:Y:S04]  /*54d0*/  BSSY.RECONVERGENT B0, `(.L_x_2555) ;  /* 0x0000003000007945 */ /* 0x000fe80003800200 */
[----:B------:R-:W-:Y:S05]  /*54e0*/  @!P5 BRA `(.L_x_2556) ;  /* 0x000000000004d947 */ /* 0x000fea0003800000 */
[----:B---3--:R4:W-:Y:S02]  /*54f0*/  REDG.E.ADD.F32.FTZ.RN.STRONG.GPU desc[UR28][R4.64+0x1e00], R137 ;  /* 0x001e0089040079a6 */ /* 0x0089e4000c12f31c */
.L_x_2556:
[----:B------:R-:W-:Y:S05]  /*5500*/  BSYNC.RECONVERGENT B0 ;  /* 0x0000000000007941 */ /* 0x000fea0003800200 */
.L_x_2555:
        /* <DEDUP_REMOVED lines=32> */
[----:B--2---:R-:W-:Y:S01]  /*5710*/  ISETP.GT.AND P3, PT, R94, 0x1e, PT ;  /* 0x0000001e5e00780c */ /* 0x004fe20003f64270 */
[----:B------:R-:W-:Y:S01]  /*5720*/  FFMA.FTZ R7, R72, R19, R7 ;  /* 0x0000001348077223 */ /* 0x000fe20000010007 */
[----:B------:R-:W-:Y:S01]  /*5730*/  BSSY.RECONVERGENT B0, `(.L_x_2557) ;  /* 0x000005e000007945 */ /* 0x000fe20003800200 */
[----:B------:R-:W-:Y:S01]  /*5740*/  FFMA.FTZ R31, R95, R6, R31 ;  /* 0x000000065f1f7223 */ /* 0x000fe2000001001f */
[----:B------:R-:W-:Y:S01]  /*5750*/  FFMA.FTZ R30, R96, R23, R30 ;  /* 0x00000017601e7223 */ /* 0x000fe2000001001e */
[----:B------:R-:W-:Y:S01]  /*5760*/  FFMA.FTZ R29, R97, R16, R29 ;  /* 0x00000010611d7223 */ /* 0x000fe2000001001d */
[----:B------:R-:W-:Y:S01]  /*5770*/  FADD.FTZ R47, R18, R47 ;  /* 0x0000002f122f7221 */ /* 0x000fe20000010000 */
[----:B------:R-:W-:Y:S01]  /*5780*/  FADD.FTZ R46, R111, R46 ;  /* 0x0000002e6f2e7221 */ /* 0x000fe20000010000 */
[----:B------:R-:W-:Y:S01]  /*5790*/  FFMA.FTZ R32, R102, R13, R32 ;  /* 0x0000000d66207223 */ /* 0x000fe20000010020 */
[----:B------:R-:W-:Y:S01]  /*57a0*/  FFMA.FTZ R39, R103, R14, R39 ;  /* 0x0000000e67277223 */ /* 0x000fe20000010027 */
[----:B------:R-:W-:Y:S01]  /*57b0*/  FFMA.FTZ R38, R104, R15, R38 ;  /* 0x0000000f68267223 */ /* 0x000fe20000010026 */
[----:B------:R-:W-:Y:S01]  /*57c0*/  FADD.FTZ R48, R119, R48 ;  /* 0x0000003077307221 */ /* 0x000fe20000010000 */
[----:B------:R-:W-:Y:S01]  /*57d0*/  FFMA.FTZ R37, R105, R22, R37 ;  /* 0x0000001669257223 */ /* 0x000fe20000010025 */
[----:B----4-:R-:W-:Y:S01]  /*57e0*/  @!P3 FADD.FTZ R91, R91, R4 ;  /* 0x000000045b5bb221 */ /* 0x010fe20000010000 */
[----:B-----5:R-:W-:Y:S01]  /*57f0*/  @!P3 FADD.FTZ R12, R12, R5 ;  /* 0x000000050c0cb221 */ /* 0x020fe20000010000 */
[----:B------:R-:W-:Y:S01]  /*5800*/  ISETP.GT.AND P3, PT, R94, 0x1d, PT ;  /* 0x0000001d5e00780c */ /* 0x000fe20003f64270 */
[----:B------:R-:W-:Y:S01]  /*5810*/  FADD.FTZ R55, R82, R55 ;  /* 0x0000003752377221 */ /* 0x000fe20000010000 */
[----:B------:R-:W-:Y:S01]  /*5820*/  FFMA.FTZ R36, R106, R25, R36 ;  /* 0x000000196a247223 */ /* 0x000fe20000010024 */
[----:B------:R-:W2:Y:S01]  /*5830*/  SHFL.DOWN PT, R4, R91, 0x2, 0x1f ;  /* 0x08401f005b047f89 */ /* 0x000ea200000e0000 */
[----:B------:R-:W-:Y:S01]  /*5840*/  FADD.FTZ R54, R89, R54 ;  /* 0x0000003659367221 */ /* 0x000fe20000010000 */
[----:B------:R-:W-:Y:S01]  /*5850*/  FFMA.FTZ R43, R107, R24, R43 ;  /* 0x000000186b2b7223 */ /* 0x000fe2000001002b */
[----:B------:R-:W-:Y:S01]  /*5860*/  FADD.FTZ R53, R26, R53 ;  /* 0x000000351a357221 */ /* 0x000fe20000010000 */
[----:B------:R-:W4:Y:S01]  /*5870*/  SHFL.DOWN PT, R5, R12, 0x2, 0x1f ;  /* 0x08401f000c057f89 */ /* 0x000f2200000e0000 */
[----:B------:R-:W-:Y:S01]  /*5880*/  FFMA.FTZ R42, R108, R161, R42 ;  /* 0x000000a16c2a7223 */ /* 0x000fe2000001002a */
[----:B------:R-:W-:Y:S01]  /*5890*/  FADD.FTZ R52, R115, R52 ;  /* 0x0000003473347221 */ /* 0x000fe20000010000 */
[----:B------:R-:W-:Y:S01]  /*58a0*/  FFMA.FTZ R41, R109, R0, R41 ;  /* 0x000000006d297223 */ /* 0x000fe20000010029 */
[----:B------:R-:W-:Y:S01]  /*58b0*/  FADD.FTZ R59, R2, R59 ;  /* 0x0000003b023b7221 */ /* 0x000fe20000010000 */
[----:B------:R-:W-:Y:S01]  /*58c0*/  FFMA.FTZ R40, R120, R19, R40 ;  /* 0x0000001378287223 */ /* 0x000fe20000010028 */
[----:B------:R-:W-:Y:S01]  /*58d0*/  FADD.FTZ R58, R3, R58 ;  /* 0x0000003a033a7221 */ /* 0x000fe20000010000 */
[----:B------:R-:W-:Y:S01]  /*58e0*/  FADD.FTZ R57, R134, R57 ;  /* 0x0000003986397221 */ /* 0x000fe20000010000 */
[----:B------:R-:W-:Y:S01]  /*58f0*/  FADD.FTZ R56, R7, R56 ;  /* 0x0000003807387221 */ /* 0x000fe20000010000 */
        /* <DEDUP_REMOVED lines=8> */
[----:B------:R-:W-:Y:S01]  /*5980*/  ISETP.GT.AND P3, PT, R94, 0x17, PT ;  /* 0x000000175e00780c */ /* 0x000fe20003f64270 */
[----:B------:R-:W-:Y:S01]  /*5990*/  FMUL.FTZ R5, R88, R8 ;  /* 0x0000000858057220 */ /* 0x000fe20000410000 */
[----:B------:R-:W-:Y:S01]  /*59a0*/  FMUL.FTZ R88, R87, R9 ;  /* 0x0000000957587220 */ /* 0x000fe20000410000 */
[----:B---3--:R-:W3:Y:S01]  /*59b0*/  SHFL.DOWN PT, R137, R12, 0x8, 0x1f ;  /* 0x09001f000c897f89 */ /* 0x008ee200000e0000 */
[----:B------:R-:W-:Y:S01]  /*59c0*/  FMUL.FTZ R87, R130, R135 ;  /* 0x0000008782577220 */ /* 0x000fe20000410000 */
[-C--:B------:R-:W-:Y:S01]  /*59d0*/  FFMA.FTZ R28, R98, R5.reuse, R28 ;  /* 0x00000005621c7223 */ /* 0x080fe2000001001c */
[----:B------:R-:W-:Y:S02]  /*59e0*/  FFMA.FTZ R35, R99, R88, R35 ;  /* 0x0000005863237223 */ /* 0x000fe40000010023 */
[----:B------:R-:W-:-:S04]  /*59f0*/  FFMA.FTZ R87, R60, R5, R87 ;  /* 0x000000053c577223 */ /* 0x000fc80000010057 */
[----:B------:R-:W-:Y:S01]  /*5a00*/  FADD.FTZ R44, R87, R44 ;  /* 0x0000002c572c7221 */ /* 0x000fe20000010000 */
[----:B--2---:R-:W-:Y:S01]  /*5a10*/  @!P3 FADD.FTZ R91, R91, R4 ;  /* 0x000000045b5bb221 */ /* 0x004fe20000010000 */
[----:B------:R-:W-:Y:S01]  /*5a20*/  FMUL.FTZ R4, R131, R110 ;  /* 0x0000006e83047220 */ /* 0x000fe20000410000 */
[----:B------:R-:W-:Y:S01]  /*5a30*/  FMUL.FTZ R131, R86, R10 ;  /* 0x0000000a56837220 */ /* 0x000fe20000410000 */
[----:B------:R-:W-:Y:S01]  /*5a40*/  FMUL.FTZ R86, R85, R11 ;  /* 0x0000000b55567220 */ /* 0x000fe20000410000 */
[----:B---3--:R-:W-:Y:S01]  /*5a50*/  @!P3 FADD.FTZ R12, R12, R137 ;  /* 0x000000890c0cb221 */ /* 0x008fe20000010000 */
[----:B------:R-:W2:Y:S01]  /*5a60*/  SHFL.DOWN PT, R8, R91, 0x10, 0x1f ;  /* 0x0a001f005b087f89 */ /* 0x000ea200000e0000 */
[----:B------:R-:W-:Y:S01]  /*5a70*/  ISETP.NE.AND P3, PT, R94, RZ, PT ;  /* 0x000000ff5e00720c */ /* 0x000fe20003f65270 */
[----:B------:R-:W-:Y:S01]  /*5a80*/  FMUL.FTZ R10, R129, R92 ;  /* 0x0000005c810a7220 */ /* 0x000fe20000410000 */
[----:B------:R-:W-:Y:S01]  /*5a90*/  FMUL.FTZ R11, R128, R133 ;  /* 0x00000085800b7220 */ /* 0x000fe20000410000 */
[----:B------:R-:W3:Y:S01]  /*5aa0*/  SHFL.DOWN PT, R9, R12, 0x10, 0x1f ;  /* 0x0a001f000c097f89 */ /* 0x000ee200000e0000 */
[----:B------:R-:W-:Y:S01]  /*5ab0*/  FFMA.FTZ R4, R61, R16, R4 ;  /* 0x000000103d047223 */ /* 0x000fe20000010004 */
[----:B------:R-:W-:Y:S01]  /*5ac0*/  FFMA.FTZ R10, R67, R88, R10 ;  /* 0x00000058430a7223 */ /* 0x000fe2000001000a */
[-C--:B------:R-:W-:Y:S01]  /*5ad0*/  FFMA.FTZ R11, R66, R131.reuse, R11 ;  /* 0x00000083420b7223 */ /* 0x080fe2000001000b */
[-C--:B------:R-:W-:Y:S01]  /*5ae0*/  FFMA.FTZ R90, R65, R86.reuse, R90 ;  /* 0x00000056415a7223 */ /* 0x080fe2000001005a */
[----:B------:R-:W-:Y:S01]  /*5af0*/  FADD.FTZ R45, R4, R45 ;  /* 0x0000002d042d7221 */ /* 0x000fe20000010000 */
[----:B------:R-:W-:Y:S01]  /*5b00*/  FFMA.FTZ R34, R100, R131, R34 ;  /* 0x0000008364227223 */ /* 0x000fe20000010022 */
[----:B------:R-:W-:Y:S01]  /*5b10*/  FFMA.FTZ R33, R101, R86, R33 ;  /* 0x0000005665217223 */ /* 0x000fe20000010021 */
[----:B------:R-:W-:Y:S01]  /*5b20*/  FADD.FTZ R51, R10, R51 ;  /* 0x000000330a337221 */ /* 0x000fe20000010000 */
[----:B------:R-:W-:Y:S01]  /*5b30*/  FADD.FTZ R50, R11, R50 ;  /* 0x000000320b327221 */ /* 0x000fe20000010000 */
[----:B------:R-:W-:Y:S01]  /*5b40*/  @!P3 LOP3.LUT R80, R113, 0xf8, RZ, 0xc0, !PT ;  /* 0x000000f87150b812 */ /* 0x000fe200078ec0ff */
[----:B------:R-:W-:-:S03]  /*5b50*/  FADD.FTZ R49, R90, R49 ;  /* 0x000000315a317221 */ /* 0x000fc60000010000 */
[----:B------:R-:W-:Y:S01]  /*5b60*/  @!P3 IADD3 R80, PT, PT, R151, R80, RZ ;  /* 0x000000509750b210 */ /* 0x000fe20007ffe0ff */
[----:B--2---:R-:W-:Y:S01]  /*5b70*/  FADD.FTZ R8, R91, R8 ;  /* 0x000000085b087221 */ /* 0x004fe20000010000 */
[----:B---3--:R-:W-:-:S05]  /*5b80*/  FADD.FTZ R9, R12, R9 ;  /* 0x000000090c097221 */ /* 0x008fca0000010000 */
[----:B------:R2:W-:Y:S01]  /*5b90*/  @!P3 STS.64 [R80+0x4218], R8 ;  /* 0x004218085000b388 */ /* 0x0005e20000000a00 */
[----:B------:R-:W-:Y:S06]  /*5ba0*/  BAR.SYNC.DEFER_BLOCKING 0x0 ;  /* 0x0000000000007b1d */ /* 0x000fec0000010000 */
[----:B------:R-:W-:Y:S05]  /*5bb0*/  @P2 BRA `(.L_x_2558) ;  /* 0x0000000000542947 */ /* 0x000fea0003800000 */
[----:B------:R-:W-:Y:S01]  /*5bc0*/  UISETP.NE.AND UP0, UPT, UR12, UR48, UPT ;  /* 0x000000300c00728c */ /* 0x000fe2000bf05270 */
[----:B------:R-:W3:Y:S01]  /*5bd0*/  LDS.128 R4, [R151+0x4220] ;  /* 0x0042200097047984 */ /* 0x000ee20000000c00 */
[----:B------:R-:W-:Y:S02]  /*5be0*/  MOV R10, UR8 ;  /* 0x00000008000a7c02 */ /* 0x000fe40008000f00 */
[----:B------:R-:W-:Y:S01]  /*5bf0*/  ISETP.GT.AND P2, PT, R94, 0xf, PT ;  /* 0x0000000f5e00780c */ /* 0x000fe20003f44270 */
[----:B------:R-:W4:Y:S01]  /*5c00*/  LDS.64 R2, [R151+0x4230] ;  /* 0x0042300097027984 */ /* 0x000f220000000a00 */
[----:B------:R-:W-:Y:S02]  /*5c10*/  PLOP3.LUT P3, PT, PT, PT, UP0, 0x80, 0x8 ;  /* 0x000000000008781c */ /* 0x000fe40003f6f008 */
[----:B------:R-:W-:Y:S02]  /*5c20*/  LEA R10, R10, R151, 0x2 ;  /* 0x000000970a0a7211 */ /* 0x000fe400078e10ff */
[----:B------:R-:W-:-:S02]  /*5c30*/  FSEL R12, R12, R9, P2 ;  /* 0x000000090c0c7208 */ /* 0x000fc40001000000 */
[----:B------:R-:W-:-:S07]  /*5c40*/  FSEL R91, R91, R8, P2 ;  /* 0x000000085b5b7208 */ /* 0x000fce0001000000 */
[----:B------:R-:W5:Y:S04]  /*5c50*/  @P3 LDS R0, [R10+0x6260] ;  /* 0x006260000a003984 */ /* 0x000f680000000800 */
[----:B------:R-:W0:Y:S01]  /*5c60*/  @P3 LDS R11, [R10+0x5e60] ;  /* 0x005e60000a0b3984 */ /* 0x000e220000000800 */
[----:B---3--:R-:W-:Y:S01]  /*5c70*/  FADD.FTZ R12, R5, R12 ;  /* 0x0000000c050c7221 */ /* 0x008fe20000010000 */
[----:B------:R-:W-:-:S03]  /*5c80*/  FADD.FTZ R91, R4, R91 ;  /* 0x0000005b045b7221 */ /* 0x000fc60000010000 */
[----:B------:R-:W-:Y:S01]  /*5c90*/  FADD.FTZ R12, R7, R12 ;  /* 0x0000000c070c7221 */ /* 0x000fe20000010000 */
[----:B------:R-:W-:-:S03]  /*5ca0*/  FADD.FTZ R91, R6, R91 ;  /* 0x0000005b065b7221 */ /* 0x000fc60000010000 */
[----:B----4-:R-:W-:Y:S01]  /*5cb0*/  FADD.FTZ R3, R12, R3 ;  /* 0x000000030c037221 */ /* 0x010fe20000010000 */
[----:B------:R-:W-:-:S03]  /*5cc0*/  FADD.FTZ R2, R91, R2 ;  /* 0x000000025b027221 */ /* 0x000fc60000010000 */
[----:B-----5:R-:W-:Y:S01]  /*5cd0*/  @P3 FADD.FTZ R3, R3, R0 ;  /* 0x0000000003033221 */ /* 0x020fe20000010000 */
[----:B0-----:R-:W-:-:S04]  /*5ce0*/  @P3 FADD.FTZ R2, R2, R11 ;  /* 0x0000000b02023221 */ /* 0x001fc80000010000 */
[----:B------:R3:W-:Y:S04]  /*5cf0*/  STS [R10+0x6260], R3 ;  /* 0x006260030a007388 */ /* 0x0007e80000000800 */
[----:B------:R3:W-:Y:S02]  /*5d00*/  STS [R10+0x5e60], R2 ;  /* 0x005e60020a007388 */ /* 0x0007e40000000800 */
.L_x_2558:
[----:B------:R-:W-:Y:S05]  /*5d10*/  BSYNC.RECONVERGENT B0 ;  /* 0x0000000000007941 */ /* 0x000fea0003800200 */
.L_x_2557:
[----:B------:R-:W-:-:S04]  /*5d20*/  UIADD3 UR8, UPT, UPT, UR8, 0x1, URZ ;  /* 0x0000000108087890 */ /* 0x000fc8000fffe0ff */
[----:B------:R-:W-:-:S09]  /*5d30*/  UISETP.GE.AND UP0, UPT, UR8, UR49, UPT ;  /* 0x000000310800728c */ /* 0x000fd2000bf06270 */
[----:B------:R-:W-:Y:S05]  /*5d40*/  BRA.U !UP0, `(.L_x_2559) ;  /* 0xffffffc9082c7547 */ /* 0x000fea000b83ffff */
.L_x_2514:
[----:B------:R-:W4:Y:S01]  /*5d50*/  LDL.LU R4, [R1+0x48] ;  /* 0x0000480001047983 */ /* 0x000f220000300800 */
[----:B------:R-:W5:Y:S01]  /*5d60*/  LDCU.64 UR26, c[0x0][0x4f8] ;  /* 0x00009f00ff1a77ac */ /* 0x000f620008000a00 */
[----:B------:R-:W0:Y:S08]  /*5d70*/  S2UR UR10, SR_CTAID.Y ;  /* 0x00000000000a79c3 */ /* 0x000e300000002600 */
[----:B------:R-:W-:Y:S01]  /*5d80*/  BAR.SYNC.DEFER_BLOCKING 0x0 ;  /* 0x0000000000007b1d */ /* 0x000fe20000010000 */
[----:B------:R-:W-:-:S02]  /*5d90*/  UIADD3 UR24, UPT, UPT, UR12, -0x1, URZ ;  /* 0xffffffff0c187890 */ /* 0x000fc4000fffe0ff */
[----:B------:R-:W-:Y:S02]  /*5da0*/  UIADD3 UR16, UP1, UPT, UR16, -0x2000, URZ ;  /* 0xffffe00010107890 */ /* 0x000fe4000ff3e0ff */
[----:B------:R-:W-:Y:S01]  /*5db0*/  USHF.L.U32 UR8, UR24, 0xb, URZ ;  /* 0x0000000b18087899 */ /* 0x000fe200080006ff */
[----:B------:R-:W0:Y:S01]  /*5dc0*/  LDCU.64 UR30, c[0x0][0x500] ;  /* 0x0000a000ff1e77ac */ /* 0x000e220008000a00 */
[----:B------:R-:W1:Y:S01]  /*5dd0*/  S2R R86, SR_TID.X ;  /* 0x0000000000567919 */ /* 0x000e620000002100 */
[----:B------:R-:W2:Y:S01]  /*5de0*/  LDCU.64 UR32, c[0x0][0x550] ;  /* 0x0000aa00ff2077ac */ /* 0x000ea20008000a00 */
[----:B------:R-:W-:Y:S01]  /*5df0*/  UMOV UR9, URZ ;  /* 0x000000ff00097c82 */ /* 0x000fe20008000000 */
[----:B------:R-:W-:Y:S02]  /*5e00*/  UIADD3 UR15, UP2, UPT, UR15, -0x2000, URZ ;  /* 0xffffe0000f0f7890 */ /* 0x000fe4000ff5e0ff */
[----:B-----5:R-:W-:Y:S02]  /*5e10*/  UIMAD.WIDE.U32 UR22, UR21, UR26, UR8 ;  /* 0x0000001a151672a5 */ /* 0x020fe4000f8e0008 */
[----:B------:R-:W-:-:S02]  /*5e20*/  UIADD3 UR13, UP3, UPT, UR13, -0x2000, URZ ;  /* 0xffffe0000d0d7890 */ /* 0x000fc4000ff7e0ff */
[----:B------:R-:W-:Y:S01]  /*5e30*/  UIMAD UR23, UR21, UR27, UR23 ;  /* 0x0000001b151772a4 */ /* 0x000fe2000f8e0217 */
[----:B------:R-:W-:Y:S01]  /*5e40*/  STS.128 [R121], R40 ;  /* 0x0000002879007388 */ /* 0x000fe20000000c00 */
[----:B0-----:R-:W-:Y:S02]  /*5e50*/  UIMAD UR25, UR10, UR31, URZ ;  /* 0x0000001f0a1972a4 */ /* 0x001fe4000f8e02ff */
        /* <DEDUP_REMOVED lines=8> */
[----:B---3--:R-:W2:Y:S01]  /*5ee0*/  LDS.128 R8, [R122] ;  /* 0x000000007a087984 */ /* 0x008ea20000000c00 */
[C---:B-1----:R-:W-:Y:S01]  /*5ef0*/  SHF.L.U32 R5, R86.reuse, 0x2, RZ ;  /* 0x0000000256057819 */ /* 0x042fe200000006ff */
[----:B------:R-:W-:Y:S01]  /*5f00*/  ULEA.HI.X UR22, UR22, UR33, UR25, 0x2, UP0 ;  /* 0x0000002116167291 */ /* 0x000fe200080f1419 */
[----:B------:R-:W-:Y:S01]  /*5f10*/  LOP3.LUT R0, R86, 0x1f, RZ, 0xc0, !PT ;  /* 0x0000001f56007812 */ /* 0x000fe200078ec0ff */
[----:B------:R-:W1:Y:S01]  /*5f20*/  LDS.128 R12, [R122+0x200] ;  /* 0x000200007a0c7984 */ /* 0x000e620000000c00 */
[----:B------:R-:W-:Y:S01]  /*5f30*/  LOP3.LUT R5, R5, 0xf80, RZ, 0xc0, !PT ;  /* 0x00000f8005057812 */ /* 0x000fe200078ec0ff */
[----:B------:R-:W3:Y:S01]  /*5f40*/  LDCU.64 UR30, c[0x0][0x560] ;  /* 0x0000ac00ff1e77ac */ /* 0x000ee20008000a00 */
[----:B------:R-:W-:Y:S01]  /*5f50*/  MOV R2, UR23 ;  /* 0x0000001700027c02 */ /* 0x000fe20008000f00 */
[----:B------:R-:W5:Y:S01]  /*5f60*/  LDS.128 R16, [R122+0x400] ;  /* 0x000400007a107984 */ /* 0x000f620000000c00 */
[----:B------:R-:W-:Y:S01]  /*5f70*/  MOV R3, UR22 ;  /* 0x0000001600037c02 */ /* 0x000fe20008000f00 */
[----:B------:R-:W-:Y:S01]  /*5f80*/  UIADD3.X UR20, UPT, UPT, UR20, -0x1, URZ, UP1, !UPT ;  /* 0xffffffff14147890 */ /* 0x000fe20008ffe4ff */
[----:B------:R-:W-:Y:S01]  /*5f90*/  LOP3.LUT R84, R5, R0, RZ, 0xfc, !PT ;  /* 0x0000000005547212 */ /* 0x000fe200078efcff */
[----:B------:R-:W5:Y:S01]  /*5fa0*/  LDS.128 R20, [R122+0x600] ;  /* 0x000600007a147984 */ /* 0x000f620000000c00 */
[----:B------:R-:W0:Y:S03]  /*5fb0*/  LDCU.64 UR22, c[0x0][0x518] ;  /* 0x0000a300ff1677ac */ /* 0x000e260008000a00 */
[----:B------:R-:W-:Y:S01]  /*5fc0*/  IMAD.WIDE.U32 R2, R84, 0x10, R2 ;  /* 0x0000001054027825 */ /* 0x000fe200078e0002 */
[----:B------:R-:W-:-:S02]  /*5fd0*/  UIADD3.X UR17, UPT, UPT, UR17, -0x1, URZ, UP2, !UPT ;  /* 0xffffffff11117890 */ /* 0x000fc400097fe4ff */
[----:B------:R-:W-:Y:S02]  /*5fe0*/  UIADD3.X UR14, UPT, UPT, UR14, -0x1, URZ, UP3, !UPT ;  /* 0xffffffff0e0e7890 */ /* 0x000fe40009ffe4ff */
[----:B0-----:R-:W-:-:S04]  /*5ff0*/  UIMAD.WIDE.U32 UR8, UR21, UR22, UR8 ;  /* 0x00000016150872a5 */ /* 0x001fc8000f8e0008 */
[----:B------:R-:W-:Y:S02]  /*6000*/  UIMAD UR9, UR21, UR23, UR9 ;  /* 0x00000017150972a4 */ /* 0x000fe4000f8e0209 */
[----:B------:R-:W-:Y:S02]  /*6010*/  UIMAD UR21, UR10, UR27, URZ ;  /* 0x0000001b0a1572a4 */ /* 0x000fe4000f8e02ff */
[----:B------:R-:W-:Y:S01]  /*6020*/  UIMAD.WIDE.U32 UR8, UR10, UR26, UR8 ;  /* 0x0000001a0a0872a5 */ /* 0x000fe2000f8e0008 */
[----:B--2---:R-:W-:Y:S03]  /*6030*/  STG.E.128 desc[UR28][R2.64], R8 ;  /* 0x0000000802007986 */ /* 0x004fe6000c101d1c */
[----:B------:R-:W-:Y:S01]  /*6040*/  UIADD3 UR21, UPT, UPT, UR9, UR21, URZ ;  /* 0x0000001509157290 */ /* 0x000fe2000fffe0ff */
[----:B-1----:R-:W-:Y:S01]  /*6050*/  STG.E.128 desc[UR28][R2.64+0x200], R12 ;  /* 0x0002000c02007986 */ /* 0x002fe2000c101d1c */
[----:B---3--:R-:W-:-:S03]  /*6060*/  ULEA UR9, UP0, UR8, UR30, 0x2 ;  /* 0x0000001e08097291 */ /* 0x008fc6000f8010ff */
[----:B-----5:R-:W-:Y:S01]  /*6070*/  STG.E.128 desc[UR28][R2.64+0x400], R16 ;  /* 0x0004001002007986 */ /* 0x020fe2000c101d1c */
[----:B------:R-:W-:Y:S02]  /*6080*/  ULEA.HI.X UR8, UR8, UR31, UR21, 0x2, UP0 ;  /* 0x0000001f08087291 */ /* 0x000fe400080f1415 */
[----:B------:R-:W-:Y:S01]  /*6090*/  UIADD3 UR19, UP0, UPT, UR19, -0x2000, URZ ;  /* 0xffffe00013137890 */ /* 0x000fe2000ff1e0ff */
[----:B------:R0:W-:Y:S03]  /*60a0*/  STG.E.128 desc[UR28][R2.64+0x600], R20 ;  /* 0x0006001402007986 */ /* 0x0001e6000c101d1c */
[----:B------:R-:W-:Y:S01]  /*60b0*/  UIADD3.X UR18, UPT, UPT, UR18, -0x1, URZ, UP0, !UPT ;  /* 0xffffffff12127890 */ /* 0x000fe200087fe4ff */
[----:B------:R-:W-:Y:S01]  /*60c0*/  BAR.SYNC.DEFER_BLOCKING 0x0 ;  /* 0x0000000000007b1d */ /* 0x000fe20000010000 */
[----:B------:R-:W-:-:S05]  /*60d0*/  UISETP.GT.AND UP0, UPT, UR12, 0x1, UPT ;  /* 0x000000010c00788c */ /* 0x000fca000bf04270 */
        /* <DEDUP_REMOVED lines=10> */
[----:B------:R-:W5:Y:S01]  /*6180*/  LDS.128 R20, [R122+0x600] ;  /* 0x000600007a147984 */ /* 0x000f620000000c00 */
[----:B----4-:R-:W-:-:S04]  /*6190*/  FADD.FTZ R4, R4, R56 ;  /* 0x0000003804047221 */ /* 0x010fc80000010000 */
        /* <DEDUP_REMOVED lines=15> */
[----:B-----5:R0:W-:Y:S03]  /*6290*/  STG.E.128 desc[UR28][R2.64+0x600], R20 ;  /* 0x0006001402007986 */ /* 0x0201e6000c101d1c */
[----:B------:R-:W-:-:S04]  /*62a0*/  FADD.FTZ R51, R50, R51 ;  /* 0x0000003332337221 */ /* 0x000fc80000010000 */
[----:B------:R-:W-:-:S04]  /*62b0*/  FADD.FTZ R44, R51, R44 ;  /* 0x0000002c332c7221 */ /* 0x000fc80000010000 */
[----:B------:R-:W-:-:S04]  /*62c0*/  FADD.FTZ R45, R44, R45 ;  /* 0x0000002d2c2d7221 */ /* 0x000fc80000010000 */
[----:B------:R-:W-:-:S04]  /*62d0*/  FADD.FTZ R46, R45, R46 ;  /* 0x0000002e2d2e7221 */ /* 0x000fc80000010000 */
[----:B0-----:R-:W-:-:S05]  /*62e0*/  FADD.FTZ R2, R46, R47 ;  /* 0x0000002f2e027221 */ /* 0x001fca0000010000 */
[----:B------:R0:W-:Y:S01]  /*62f0*/  STL [R1+0x48], R2 ;  /* 0x0000480201007387 */ /* 0x0001e20000100800 */
[----:B------:R-:W-:Y:S05]  /*6300*/  BRA.U UP0, `(.L_x_2560) ;  /* 0xffffffa500687547 */ /* 0x000fea000b83ffff */
.L_x_2512:
        /* <DEDUP_REMOVED lines=45> */
.L_x_2562:
[----:B------:R-:W-:Y:S05]  /*65e0*/  BSYNC.RECONVERGENT B0 ;  /* 0x0000000000007941 */ /* 0x000fea0003800200 */
.L_x_2561:
        /* <DEDUP_REMOVED lines=43> */
.L_x_2564:
[----:B------:R-:W-:Y:S05]  /*68a0*/  BSYNC.RECONVERGENT B0 ;  /* 0x0000000000007941 */ /* 0x000fea0003800200 */
.L_x_2563:
        /* <DEDUP_REMOVED lines=11> */
[----:B------:R-:W2:Y:S02]  /*6960*/  LDCU.64 UR20, c[0x0][0x4f0] ;  /* 0x00009e00ff1477ac */ /* 0x000ea40008000a00 */
[----:B------:R-:W-:Y:S01]  /*6970*/  UMOV UR9, 0x400 ;  /* 0x0000040000097882 */ /* 0x000fe20000000000 */
[----:B------:R-:W4:Y:S01]  /*6980*/  LDCU.64 UR22, c[0x0][0x540] ;  /* 0x0000a800ff1677ac */ /* 0x000f220008000a00 */
[----:B------:R-:W-:-:S02]  /*6990*/  UIMAD UR10, UR10, UR13, UR7 ;  /* 0x0000000d0a0a72a4 */ /* 0x000fc4000f8e0207 */
[----:B0--3--:R-:W-:-:S12]  /*69a0*/  ULEA UR9, UR11, UR9, 0x18 ;  /* 0x000000090b097291 */ /* 0x009fd8000f8ec0ff */
.L_x_2566:
        /* <DEDUP_REMOVED lines=10> */
[----:B--2---:R-:W-:Y:S01]  /*6a50*/  IMAD R10, R5, UR20, RZ ;  /* 0x00000014050a7c24 */ /* 0x004fe2000f8e02ff */
        /* <DEDUP_REMOVED lines=19> */
.L_x_2565:
[----:B------:R-:W-:Y:S05]  /*6b90*/  EXIT ;  /* 0x000000000000794d */ /* 0x000fea0003800000 */
.L_x_2519:
[----:B------:R-:W-:Y:S01]  /*6ba0*/  MOV R118, 0xffffffff ;  /* 0xffffffff00767802 */ /* 0x000fe20000000f00 */
[----:B------:R-:W-:Y:S01]  /*6bb0*/  HFMA2 R154, -RZ, RZ, 0, 5.9604644775390625e-08 ;  /* 0x00000001ff9a7431 */ /* 0x000fe200000001ff */
[----:B------:R-:W-:Y:S02]  /*6bc0*/  MOV R165, R151 ;  /* 0x0000009700a57202 */ /* 0x000fe40000000f00 */
[----:B------:R-:W-:-:S07]  /*6bd0*/  MOV R119, RZ ;  /* 0x000000ff00777202 */ /* 0x000fce0000000f00 */
[----:B01---5:R-:W-:Y:S05]  /*6be0*/  WARPSYNC.COLLECTIVE R118, `(.L_x_2567) ;  /* 0x0000000076087348 */ /* 0x023fea0003c00000 */
[----:B------:R2:W3:Y:S02]  /*6bf0*/  SHFL.UP P6, R118, R165, R154, R119 ;  /* 0x0400009aa5767389 */ /* 0x0004e400000c0077 */
[----:B0123-5:R-:W-:Y:S05]  /*6c00*/  ENDCOLLECTIVE ;  /* 0x000000000000791b */ /* 0x02ffea0003800000 */
.L_x_2567:
[----:B------:R-:W-:Y:S02]  /*6c10*/  MOV R165, R155 ;  /* 0x0000009b00a57202 */ /* 0x000fe40000000f00 */
[----:B------:R-:W-:Y:S02]  /*6c20*/  MOV R156, R118 ;  /* 0x00000076009c7202 */ /* 0x000fe40000000f00 */
[----:B------:R-:W-:-:S07]  /*6c30*/  MOV R118, 0xffffffff ;  /* 0xffffffff00767802 */ /* 0x000fce0000000f00 */
[----:B------:R-:W-:Y:S05]  /*6c40*/  WARPSYNC.COLLECTIVE R118, `(.L_x_2568) ;  /* 0x0000000076087348 */ /* 0x000fea0003c00000 */
[----:B------:R0:W1:Y:S02]  /*6c50*/  SHFL.UP P6, R118, R165, R154, R119 ;  /* 0x0400009aa5767389 */ /* 0x00006400000c0077 */
[----:B01----:R-:W-:Y:S05]  /*6c60*/  ENDCOLLECTIVE ;  /* 0x000000000000791b */ /* 0x003fea0003800000 */
.L_x_2568:
        /* <DEDUP_REMOVED lines=9> */
.L_x_2569:
[----:B------:R-:W-:Y:S02]  /*6d00*/  MOV R165, R156 ;  /* 0x0000009c00a57202 */ /* 0x000fe40000000f00 */
[----:B------:R-:W-:Y:S02]  /*6d10*/  MOV R155, R118 ;  /* 0x00000076009b7202 */ /* 0x000fe40000000f00 */
[----:B------:R-:W-:-:S07]  /*6d20*/  MOV R118, 0xffffffff ;  /* 0xffffffff00767802 */ /* 0x000fce0000000f00 */
[----:B------:R-:W-:Y:S05]  /*6d30*/  WARPSYNC.COLLECTIVE R118, `(.L_x_2570) ;  /* 0x0000000076087348 */ /* 0x000fea0003c00000 */
[----:B------:R0:W1:Y:S02]  /*6d40*/  SHFL.UP P6, R118, R165, R154, R119 ;  /* 0x0400009aa5767389 */ /* 0x00006400000c0077 */
[----:B01----:R-:W-:Y:S05]  /*6d50*/  ENDCOLLECTIVE ;  /* 0x000000000000791b */ /* 0x003fea0003800000 */
.L_x_2570:
        /* <DEDUP_REMOVED lines=9> */
.L_x_2571:
[----:B------:R-:W-:Y:S02]  /*6df0*/  MOV R165, R156 ;  /* 0x0000009c00a57202 */ /* 0x000fe40000000f00 */
[----:B------:R-:W-:Y:S02]  /*6e00*/  MOV R155, R118 ;  /* 0x00000076009b7202 */ /* 0x000fe40000000f00 */
[----:B------:R-:W-:-:S07]  /*6e10*/  MOV R118, 0xffffffff ;  /* 0xffffffff00767802 */ /* 0x000fce0000000f00 */
[----:B------:R-:W-:Y:S05]  /*6e20*/  WARPSYNC.COLLECTIVE R118, `(.L_x_2572) ;  /* 0x0000000076087348 */ /* 0x000fea0003c00000 */
[----:B------:R0:W1:Y:S02]  /*6e30*/  SHFL.UP P6, R118, R165, R154, R119 ;  /* 0x0400009aa5767389 */ /* 0x00006400000c0077 */
[----:B01----:R-:W-:Y:S05]  /*6e40*/  ENDCOLLECTIVE ;  /* 0x000000000000791b */ /* 0x003fea0003800000 */
.L_x_2572:
        /* <DEDUP_REMOVED lines=9> */
.L_x_2573:
[----:B------:R-:W-:Y:S02]  /*6ee0*/  MOV R165, R156 ;  /* 0x0000009c00a57202 */ /* 0x000fe40000000f00 */
[----:B------:R-:W-:Y:S02]  /*6ef0*/  MOV R155, R118 ;  /* 0x00000076009b7202 */ /* 0x000fe40000000f00 */
[----:B------:R-:W-:-:S07]  /*6f00*/  MOV R118, 0xffffffff ;  /* 0xffffffff00767802 */ /* 0x000fce0000000f00 */
[----:B------:R-:W-:Y:S05]  /*6f10*/  WARPSYNC.COLLECTIVE R118, `(.L_x_2574) ;  /* 0x0000000076087348 */ /* 0x000fea0003c00000 */
[----:B------:R0:W1:Y:S02]  /*6f20*/  SHFL.UP P6, R118, R165, R154, R119 ;  /* 0x0400009aa5767389 */ /* 0x00006400000c0077 */
[----:B01----:R-:W-:Y:S05]  /*6f30*/  ENDCOLLECTIVE ;  /* 0x000000000000791b */ /* 0x003fea0003800000 */
.L_x_2574:
        /* <DEDUP_REMOVED lines=9> */
.L_x_2575:
[----:B------:R-:W-:Y:S02]  /*6fd0*/  MOV R165, R156 ;  /* 0x0000009c00a57202 */ /* 0x000fe40000000f00 */
[----:B------:R-:W-:Y:S02]  /*6fe0*/  MOV R155, R118 ;  /* 0x00000076009b7202 */ /* 0x000fe40000000f00 */
[----:B------:R-:W-:-:S07]  /*6ff0*/  MOV R118, 0xffffffff ;  /* 0xffffffff00767802 */ /* 0x000fce0000000f00 */
[----:B------:R-:W-:Y:S05]  /*7000*/  WARPSYNC.COLLECTIVE R118, `(.L_x_2576) ;  /* 0x0000000076087348 */ /* 0x000fea0003c00000 */
[----:B------:R0:W1:Y:S02]  /*7010*/  SHFL.UP P6, R118, R165, R154, R119 ;  /* 0x0400009aa5767389 */ /* 0x00006400000c0077 */
[----:B01----:R-:W-:Y:S05]  /*7020*/  ENDCOLLECTIVE ;  /* 0x000000000000791b */ /* 0x003fea0003800000 */
.L_x_2576:
[----:B------:R-:W-:Y:S05]  /*7030*/  BRA `(.L_x_2577) ;  /* 0xffffffc4006c7947 */ /* 0x000fea000383ffff */
.L_x_2520:
        /* <DEDUP_REMOVED lines=8> */
.L_x_2579:
[----:B------:R-:W-:Y:S05]  /*70c0*/  BSYNC B0 ;  /* 0x0000000000007941 */ /* 0x000fea0003800000 */
.L_x_2578:
[----:B------:R-:W-:Y:S05]  /*70d0*/  BRA `(.L_x_2580) ;  /* 0xffffffc400607947 */ /* 0x000fea000383ffff */
.L_x_2521:
        /* <DEDUP_REMOVED lines=8> */
.L_x_2582:
[----:B------:R-:W-:Y:S05]  /*7160*/  BSYNC B0 ;  /* 0x0000000000007941 */ /* 0x000fea0003800000 */
.L_x_2581:
[----:B------:R-:W-:Y:S05]  /*7170*/  BRA `(.L_x_2583) ;  /* 0xffffffc400407947 */ /* 0x000fea000383ffff */
.L_x_2522:
        /* <DEDUP_REMOVED lines=8> */
.L_x_2585:
[----:B------:R-:W-:Y:S05]  /*7200*/  BSYNC B0 ;  /* 0x0000000000007941 */ /* 0x000fea0003800000 */
.L_x_2584:
        /* <DEDUP_REMOVED lines=9> */
.L_x_2586:
[----:B------:R-:W-:Y:S01]  /*72a0*/  MOV R119, R110 ;  /* 0x0000006e00777202 */ /* 0x000fe20000000f00 */
[----:B------:R-:W-:Y:S01]  /*72b0*/  HFMA2 R154, -RZ, RZ, 0, 0 ;  /* 0x00000000ff9a7431 */ /* 0x000fe200000001ff */
[----:B------:R-:W-:Y:S02]  /*72c0*/  MOV R163, R118 ;  /* 0x0000007600a37202 */ /* 0x000fe40000000f00 */
[----:B------:R-:W-:-:S07]  /*72d0*/  MOV R118, 0xffffffff ;  /* 0xffffffff00767802 */ /* 0x000fce0000000f00 */
[----:B------:R-:W-:Y:S05]  /*72e0*/  WARPSYNC.COLLECTIVE R118, `(.L_x_2587) ;  /* 0x0000000076087348 */ /* 0x000fea0003c00000 */
[----:B------:R0:W1:Y:S02]  /*72f0*/  SHFL.IDX P2, R156, R119, R154, R155 ;  /* 0x0000009a779c7389 */ /* 0x000064000004009b */
[----:B01----:R-:W-:Y:S05]  /*7300*/  ENDCOLLECTIVE ;  /* 0x000000000000791b */ /* 0x003fea0003800000 */
.L_x_2587:
[----:B------:R-:W-:Y:S02]  /*7310*/  MOV R119, R111 ;  /* 0x0000006f00777202 */ /* 0x000fe40000000f00 */
[----:B------:R-:W-:-:S07]  /*7320*/  MOV R110, R156 ;  /* 0x0000009c006e7202 */ /* 0x000fce0000000f00 */
[----:B------:R-:W-:Y:S05]  /*7330*/  WARPSYNC.COLLECTIVE R118, `(.L_x_2588) ;  /* 0x0000000076087348 */ /* 0x000fea0003c00000 */
[----:B------:R0:W1:Y:S02]  /*7340*/  SHFL.IDX P2, R156, R119, R154, R155 ;  /* 0x0000009a779c7389 */ /* 0x000064000004009b */
[----:B01----:R-:W-:Y:S05]  /*7350*/  ENDCOLLECTIVE ;  /* 0x000000000000791b */ /* 0x003fea0003800000 */
.L_x_2588:
[----:B------:R-:W-:Y:S01]  /*7360*/  MOV R111, R156 ;  /* 0x0000009c006f7202 */ /* 0x000fe20000000f00 */
[----:B------:R-:W-:Y:S06]  /*7370*/  BRA `(.L_x_2589) ;  /* 0xffffffc000d87947 */ /* 0x000fec000383ffff */
.L_x_2524:
[----:B------:R-:W-:Y:S01]  /*7380*/  MOV R156, R153 ;  /* 0x00000099009c7202 */ /* 0x000fe20000000f00 */
[----:B------:R-:W-:Y:S01]  /*7390*/  HFMA2 R119, -RZ, RZ, 0, 5.9604644775390625e-08 ;  /* 0x00000001ff777431 */ /* 0x000fe200000001ff */
[----:B------:R-:W-:Y:S02]  /*73a0*/  MOV R155, 0x1f ;  /* 0x0000001f009b7802 */ /* 0x000fe40000000f00 */
[----:B------:R-:W-:Y:S02]  /*73b0*/  MOV R118, 0xffffffff ;  /* 0xffffffff00767802 */ /* 0x000fe40000000f00 */
[C---:B------:R-:W-:Y:S02]  /*73c0*/  ISETP.GT.U32.AND P4, PT, R165.reuse, 0x1b, PT ;  /* 0x0000001ba500780c */ /* 0x040fe40003f84070 */
[----:B------:R-:W-:-:S13]  /*73d0*/  ISETP.GT.U32.AND P5, PT, R165, 0x17, PT ;  /* 0x00000017a500780c */ /* 0x000fda0003fa4070 */
[----:B-1----:R-:W-:Y:S05]  /*73e0*/  WARPSYNC.COLLECTIVE R118, `(.L_x_2590) ;  /* 0x0000000076087348 */ /* 0x002fea0003c00000 */
[----:B------:R0:W2:Y:S02]  /*73f0*/  SHFL.DOWN P2, R156, R156, R119, R155 ;  /* 0x080000779c9c7389 */ /* 0x0000a4000004009b */
[----:B012---:R-:W-:Y:S05]  /*7400*/  ENDCOLLECTIVE ;  /* 0x000000000000791b */ /* 0x007fea0003800000 */
.L_x_2590:
[----:B------:R-:W-:Y:S02]  /*7410*/  ISETP.GT.U32.AND P6, PT, R165, 0xf, PT ;  /* 0x0000000fa500780c */ /* 0x000fe40003fc4070 */
[----:B------:R-:W-:Y:S02]  /*7420*/  MOV R154, R156 ;  /* 0x0000009c009a7202 */ /* 0x000fe40000000f00 */
[----:B------:R-:W-:-:S03]  /*7430*/  MOV R156, R163 ;  /* 0x000000a3009c7202 */ /* 0x000fc60000000f00 */
[----:B------:R-:W-:-:S07]  /*7440*/  @P3 FMUL.FTZ R154, R154, R153 ;  /* 0x000000999a9a3220 */ /* 0x000fce0000410000 */
[----:B------:R-:W-:Y:S05]  /*7450*/  WARPSYNC.COLLECTIVE R118, `(.L_x_2591) ;  /* 0x0000000076087348 */ /* 0x000fea0003c00000 */
[----:B------:R0:W1:Y:S02]  /*7460*/  SHFL.DOWN P2, R156, R156, R119, R155 ;  /* 0x080000779c9c7389 */ /* 0x000064000004009b */
[----:B01----:R-:W-:Y:S05]  /*7470*/  ENDCOLLECTIVE ;  /* 0x000000000000791b */ /* 0x003fea0003800000 */
.L_x_2591:
[----:B------:R-:W-:Y:S01]  /*7480*/  HFMA2 R119, -RZ, RZ, 0, 1.1920928955078125e-07 ;  /* 0x00000002ff777431 */ /* 0x000fe200000001ff */
        /* <DEDUP_REMOVED lines=10> */
.L_x_2592:
[----:B------:R-:W-:Y:S02]  /*7530*/  MOV R154, R156 ;  /* 0x0000009c009a7202 */ /* 0x000fe40000000f00 */
[----:B------:R-:W-:-:S03]  /*7540*/  MOV R156, R163 ;  /* 0x000000a3009c7202 */ /* 0x000fc60000000f00 */
[----:B------:R-:W-:-:S07]  /*7550*/  @!P3 FMUL.FTZ R154, R153, R154 ;  /* 0x0000009a999ab220 */ /* 0x000fce0000410000 */
[----:B------:R-:W-:Y:S05]  /*7560*/  WARPSYNC.COLLECTIVE R118, `(.L_x_2593) ;  /* 0x0000000076087348 */ /* 0x000fea0003c00000 */
[----:B------:R0:W1:Y:S02]  /*7570*/  SHFL.DOWN P2, R156, R156, R119, R155 ;  /* 0x080000779c9c7389 */ /* 0x000064000004009b */
[----:B01----:R-:W-:Y:S05]  /*7580*/  ENDCOLLECTIVE ;  /* 0x000000000000791b */ /* 0x003fea0003800000 */
.L_x_2593:
        /* <DEDUP_REMOVED lines=10> */
.L_x_2594:
[----:B------:R-:W-:Y:S02]  /*7630*/  MOV R154, R156 ;  /* 0x0000009c009a7202 */ /* 0x000fe40000000f00 */
[----:B------:R-:W-:-:S03]  /*7640*/  MOV R156, R163 ;  /* 0x000000a3009c7202 */ /* 0x000fc60000000f00 */
[----:B------:R-:W-:-:S07]  /*7650*/  @!P4 FMUL.FTZ R154, R153, R154 ;  /* 0x0000009a999ac220 */ /* 0x000fce0000410000 */
[----:B------:R-:W-:Y:S05]  /*7660*/  WARPSYNC.COLLECTIVE R118, `(.L_x_2595) ;  /* 0x0000000076087348 */ /* 0x000fea0003c00000 */
[----:B------:R0:W1:Y:S02]  /*7670*/  SHFL.DOWN P2, R156, R156, R119, R155 ;  /* 0x080000779c9c7389 */ /* 0x000064000004009b */
[----:B01----:R-:W-:Y:S05]  /*7680*/  ENDCOLLECTIVE ;  /* 0x000000000000791b */ /* 0x003fea0003800000 */
.L_x_2595:
        /* <DEDUP_REMOVED lines=10> */
.L_x_2596:
[----:B------:R-:W-:Y:S02]  /*7730*/  MOV R154, R156 ;  /* 0x0000009c009a7202 */ /* 0x000fe40000000f00 */
[----:B------:R-:W-:-:S03]  /*7740*/  MOV R156, R163 ;  /* 0x000000a3009c7202 */ /* 0x000fc60000000f00 */
[----:B------:R-:W-:-:S07]  /*7750*/  @!P5 FMUL.FTZ R154, R153, R154 ;  /* 0x0000009a999ad220 */ /* 0x000fce0000410000 */
[----:B------:R-:W-:Y:S05]  /*7760*/  WARPSYNC.COLLECTIVE R118, `(.L_x_2597) ;  /* 0x0000000076087348 */ /* 0x000fea0003c00000 */
[----:B------:R0:W1:Y:S02]  /*7770*/  SHFL.DOWN P2, R156, R156, R119, R155 ;  /* 0x080000779c9c7389 */ /* 0x000064000004009b */
[----:B01----:R-:W-:Y:S05]  /*7780*/  ENDCOLLECTIVE ;  /* 0x000000000000791b */ /* 0x003fea0003800000 */
.L_x_2597:
        /* <DEDUP_REMOVED lines=10> */
.L_x_2598:
[----:B------:R-:W-:Y:S02]  /*7830*/  MOV R154, R156 ;  /* 0x0000009c009a7202 */ /* 0x000fe40000000f00 */
[----:B------:R-:W-:-:S03]  /*7840*/  MOV R156, R163 ;  /* 0x000000a3009c7202 */ /* 0x000fc60000000f00 */
[----:B------:R-:W-:-:S07]  /*7850*/  @!P6 FMUL.FTZ R154, R153, R154 ;  /* 0x0000009a999ae220 */ /* 0x000fce0000410000 */
[----:B------:R-:W-:Y:S05]  /*7860*/  WARPSYNC.COLLECTIVE R118, `(.L_x_2599) ;  /* 0x0000000076087348 */ /* 0x000fea0003c00000 */
[----:B------:R0:W1:Y:S02]  /*7870*/  SHFL.DOWN P2, R156, R156, R119, R155 ;  /* 0x080000779c9c7389 */ /* 0x000064000004009b */
[----:B01----:R-:W-:Y:S05]  /*7880*/  ENDCOLLECTIVE ;  /* 0x000000000000791b */ /* 0x003fea0003800000 */
.L_x_2599:
        /* <DEDUP_REMOVED lines=10> */
.L_x_2600:
[----:B------:R-:W-:Y:S02]  /*7930*/  MOV R119, R163 ;  /* 0x000000a300777202 */ /* 0x000fe40000000f00 */
[----:B------:R-:W-:-:S07]  /*7940*/  MOV R165, R156 ;  /* 0x0000009c00a57202 */ /* 0x000fce0000000f00 */
[----:B------:R-:W-:Y:S05]  /*7950*/  WARPSYNC.COLLECTIVE R118, `(.L_x_2601) ;  /* 0x0000000076087348 */ /* 0x000fea0003c00000 */
[----:B------:R0:W1:Y:S02]  /*7960*/  SHFL.IDX P2, R156, R119, R154, R155 ;  /* 0x0000009a779c7389 */ /* 0x000064000004009b */
[----:B01----:R-:W-:Y:S05]  /*7970*/  ENDCOLLECTIVE ;  /* 0x000000000000791b */ /* 0x003fea0003800000 */
.L_x_2601:
[----:B------:R-:W-:Y:S01]  /*7980*/  HFMA2 R119, -RZ, RZ, 0, 5.9604644775390625e-08 ;  /* 0x00000001ff777431 */ /* 0x000fe200000001ff */
[----:B------:R-:W-:Y:S02]  /*7990*/  MOV R118, R156 ;  /* 0x0000009c00767202 */ /* 0x000fe40000000f00 */
[----:B------:R-:W-:-:S03]  /*79a0*/  MOV R156, R153 ;  /* 0x00000099009c7202 */ /* 0x000fc60000000f00 */
[-C--:B------:R-:W-:Y:S01]  /*79b0*/  FFMA.FTZ R118, R111, R165.reuse, R118 ;  /* 0x000000a56f767223 */ /* 0x080fe20000010076 */
[----:B------:R-:W-:-:S04]  /*79c0*/  FMUL.FTZ R165, R110, R165 ;  /* 0x000000a56ea57220 */ /* 0x000fc80000410000 */
[----:B------:R0:W-:Y:S02]  /*79d0*/  STL [R1], R118 ;  /* 0x0000007601007387 */ /* 0x0001e40000100800 */
[----:B0-----:R-:W-:-:S07]  /*79e0*/  MOV R118, 0xffffffff ;  /* 0xffffffff00767802 */ /* 0x001fce0000000f00 */
[----:B------:R-:W-:Y:S05]  /*79f0*/  WARPSYNC.COLLECTIVE R118, `(.L_x_2602) ;  /* 0x0000000076087348 */ /* 0x000fea0003c00000 */
[----:B------:R0:W1:Y:S02]  /*7a00*/  SHFL.DOWN P2, R156, R156, R119, R155 ;  /* 0x080000779c9c7389 */ /* 0x000064000004009b */
[----:B01----:R-:W-:Y:S05]  /*7a10*/  ENDCOLLECTIVE ;  /* 0x000000000000791b */ /* 0x003fea0003800000 */
.L_x_2602:
[----:B------:R-:W-:Y:S02]  /*7a20*/  MOV R153, R156 ;  /* 0x0000009c00997202 */ /* 0x000fe40000000f00 */
[----:B------:R-:W-:-:S07]  /*7a30*/  MOV R156, R163 ;  /* 0x000000a3009c7202 */ /* 0x000fce0000000f00 */
[----:B------:R-:W-:Y:S05]  /*7a40*/  WARPSYNC.COLLECTIVE R118, `(.L_x_2603) ;  /* 0x0000000076087348 */ /* 0x000fea0003c00000 */
[----:B------:R0:W1:Y:S02]  /*7a50*/  SHFL.DOWN P2, R156, R156, R119, R155 ;  /* 0x080000779c9c7389 */ /* 0x000064000004009b */
[----:B01----:R-:W-:Y:S05]  /*7a60*/  ENDCOLLECTIVE ;  /* 0x000000000000791b */ /* 0x003fea0003800000 */
.L_x_2603:
[----:B------:R-:W-:Y:S02]  /*7a70*/  MOV R119, R110 ;  /* 0x0000006e00777202 */ /* 0x000fe40000000f00 */
[----:B------:R-:W-:-:S07]  /*7a80*/  MOV R163, R156 ;  /* 0x0000009c00a37202 */ /* 0x000fce0000000f00 */
[----:B------:R-:W-:Y:S05]  /*7a90*/  WARPSYNC.COLLECTIVE R118, `(.L_x_2604) ;  /* 0x0000000076087348 */ /* 0x000fea0003c00000 */
[----:B------:R0:W1:Y:S02]  /*7aa0*/  SHFL.IDX P2, R156, R119, R154, R155 ;  /* 0x0000009a779c7389 */ /* 0x000064000004009b */
[----:B01----:R-:W-:Y:S05]  /*7ab0*/  ENDCOLLECTIVE ;  /* 0x000000000000791b */ /* 0x003fea0003800000 */
.L_x_2604:
[----:B------:R-:W-:Y:S02]  /*7ac0*/  MOV R119, R111 ;  /* 0x0000006f00777202 */ /* 0x000fe40000000f00 */
[----:B------:R-:W-:-:S07]  /*7ad0*/  MOV R110, R156 ;  /* 0x0000009c006e7202 */ /* 0x000fce0000000f00 */
[----:B------:R-:W-:Y:S05]  /*7ae0*/  WARPSYNC.COLLECTIVE R118, `(.L_x_2605) ;  /* 0x0000000076087348 */ /* 0x000fea0003c00000 */
[----:B------:R0:W1:Y:S02]  /*7af0*/  SHFL.IDX P2, R156, R119, R154, R155 ;  /* 0x0000009a779c7389 */ /* 0x000064000004009b */
[----:B01----:R-:W-:Y:S05]  /*7b00*/  ENDCOLLECTIVE ;  /* 0x000000000000791b */ /* 0x003fea0003800000 */
.L_x_2605:
[----:B------:R-:W-:Y:S02]  /*7b10*/  MOV R111, R156 ;  /* 0x0000009c006f7202 */ /* 0x000fe40000000f00 */
[----:B------:R-:W-:Y:S01]  /*7b20*/  ISETP.NE.AND P2, PT, R150, 0x1f, PT ;  /* 0x0000001f9600780c */ /* 0x000fe20003f45270 */
[----:B------:R-:W-:-:S12]  /*7b30*/  BRA `(.L_x_2606) ;  /* 0xffffffc4000c7947 */ /* 0x000fd8000383ffff */
.L_x_2607:
        /* <DEDUP_REMOVED lines=12> */
.L_x_10434:


//--------------------- .text._Z25selective_scan_bwd_kernelI32Selective_Scan_bwd_kernel_traitsILi128ELi16ELb1ELb1ELb0ELb1ELb0EffEEv12SSMParamsBwd --------------------------
	.section	.text._Z25selective_scan_bwd_kernelI32Selective_Scan_bwd_kernel_traitsILi128ELi16ELb1ELb1ELb0ELb1ELb0EffEEv12SSMParamsBwd,"ax",@progbits
	.align	128
        .global         _Z25selective_scan_bwd_kernelI32Selective_Scan_bwd_kernel_traitsILi128ELi16ELb1ELb1ELb0ELb1ELb0EffEEv12SSMParamsBwd
        .type           _Z25selective_scan_bwd_kernelI32Selective_Scan_bwd_kernel_traitsILi128ELi16ELb1ELb1ELb0ELb1ELb0EffEEv12SSMParamsBwd,@function
        .size           _Z25selective_scan_bwd_kernelI32Selective_Scan_bwd_kernel_traitsILi128ELi16ELb1ELb1ELb0ELb1ELb0EffEEv12SSMParamsBwd,(.L_x_10435 - _Z25selective_scan_bwd_kernelI32Selective_Scan_bwd_kernel_traitsILi128ELi16ELb1ELb1ELb0ELb1ELb0EffEEv12SSMParamsBwd)
        .other          _Z25selective_scan_bwd_kernelI32Selective_Scan_bwd_kernel_traitsILi128ELi16ELb1ELb1ELb0ELb1ELb0EffEEv12SSMParamsBwd,@"STO_CUDA_ENTRY STV_DEFAULT"
_Z25selective_scan_bwd_kernelI32Selective_Scan_bwd_kernel_traitsILi128ELi16ELb1ELb1ELb0ELb1ELb0EffEEv12SSMParamsBwd:
.text._Z25selective_scan_bwd_kernelI32Selective_Scan_bwd_kernel_traitsILi128ELi16ELb1ELb1ELb0ELb1ELb0EffEEv12SSMParamsBwd:
        /* <DEDUP_REMOVED lines=138> */
.L_x_2687:
        /* <DEDUP_REMOVED lines=10> */
[----:B------:R-:W-:Y:S01]  /*0940*/  UMOV UR10, UR20 ;  /* 0x00000014000a7c82 */ /* 0x000fe20008000000 */
[----:B------:R-:W1:Y:S03]  /*0950*/  S2R R8, SR_LANEID ;  /* 0x0000000000087919 */ /* 0x000e660000000000 */
[----:B0-----:R-:W-:Y:S01]  /*0960*/  IMAD.WIDE.U32 R4, R2, R7, UR10 ;  /* 0x0000000a02047e25 */ /* 0x001fe2000f8e0007 */
[----:B-1----:R-:W-:-:S02]  /*0970*/  IADD3 R6, PT, PT, R9, R8, RZ ;  /* 0x0000000809067210 */ /* 0x002fc40007ffe0ff */
[----:B------:R-:W-:Y:S02]  /*0980*/  IADD3 R116, PT, PT, R3, R8, RZ ;  /* 0x0000000803747210 */ /* 0x000fe40007ffe0ff */
[-C--:B------:R-:W-:Y:S02]  /*0990*/  LEA R117, R6, R151.reuse, 0x4 ;  /* 0x0000009706757211 */ /* 0x080fe400078e20ff */
[----:B------:R-:W-:-:S03]  /*09a0*/  LEA R116, R116, R151, 0x6 ;  /* 0x0000009774747211 */ /* 0x000fc600078e30ff */
        /* <DEDUP_REMOVED lines=18> */
[----:B---3--:R1:W-:Y:S04]  /*0ad0*/  STS.128 [R117+0x200], R24 ;  /* 0x0002001875007388 */ /* 0x0083e80000000c00 */
[----:B----4-:R-:W-:Y:S04]  /*0ae0*/  STS.128 [R117+0x400], R28 ;  /* 0x0004001c75007388 */ /* 0x010fe80000000c00 */
[----:B-----5:R-:W-:Y:S01]  /*0af0*/  STS.128 [R117+0x600], R32 ;  /* 0x0006002075007388 */ /* 0x020fe20000000c00 */
[----:B------:R-:W-:-:S03]  /*0b00*/  NOP ;  /* 0x0000000000007918 */ /* 0x000fc60000000000 */
[----:B------:R-:W2:Y:S04]  /*0b10*/  LDS.128 R56, [R116] ;  /* 0x0000000074387984 */ /* 0x000ea80000000c00 */
[----:B------:R-:W3:Y:S04]  /*0b20*/  LDS.128 R16, [R116+0x10] ;  /* 0x0000100074107984 */ /* 0x000ee80000000c00 */
[----:B------:R4:W4:Y:S04]  /*0b30*/  LDS.128 R12, [R116+0x20] ;  /* 0x00002000740c7984 */ /* 0x0009280000000c00 */
[----:B------:R0:W4:Y:S01]  /*0b40*/  LDS.128 R8, [R116+0x30] ;  /* 0x0000300074087984 */ /* 0x0001220000000c00 */
[----:B------:R-:W-:Y:S06]  /*0b50*/  BAR.SYNC.DEFER_BLOCKING 0x0 ;  /* 0x0000000000007b1d */ /* 0x000fec0000010000 */
[----:B------:R-:W5:Y:S04]  /*0b60*/  LDG.E.128 R60, desc[UR26][R2.64] ;  /* 0x0000001a023c7981 */ /* 0x000f68000c1e1d00 */
[----:B0-----:R-:W4:Y:S04]  /*0b70*/  LDG.E.128 R20, desc[UR26][R2.64+0x200] ;  /* 0x0002001a02147981 */ /* 0x001f28000c1e1d00 */
[----:B-1----:R-:W4:Y:S04]  /*0b80*/  LDG.E.128 R24, desc[UR26][R2.64+0x400] ;  /* 0x0004001a02187981 */ /* 0x002f28000c1e1d00 */
[----:B------:R-:W4:Y:S01]  /*0b90*/  LDG.E.128 R64, desc[UR26][R2.64+0x600] ;  /* 0x0006001a02407981 */ /* 0x000f22000c1e1d00 */
[----:B--2---:R-:W-:Y:S01]  /*0ba0*/  FADD.FTZ R115, R56, UR7 ;  /* 0x0000000738737e21 */ /* 0x004fe20008010000 */
[----:B------:R-:W-:Y:S01]  /*0bb0*/  FADD.FTZ R114, R57, UR7 ;  /* 0x0000000739727e21 */ /* 0x000fe20008010000 */
[----:B------:R-:W-:Y:S01]  /*0bc0*/  FADD.FTZ R113, R58, UR7 ;  /* 0x000000073a717e21 */ /* 0x000fe20008010000 */
[----:B------:R-:W-:Y:S01]  /*0bd0*/  FADD.FTZ R112, R59, UR7 ;  /* 0x000000073b707e21 */ /* 0x000fe20008010000 */
[----:B---3--:R-:W-:Y:S01]  /*0be0*/  FADD.FTZ R111, R16, UR7 ;  /* 0x00000007106f7e21 */ /* 0x008fe20008010000 */
        /* <DEDUP_REMOVED lines=10> */
[----:B----4-:R0:W-:Y:S04]  /*0c90*/  STS.128 [R117+0x200], R20 ;  /* 0x0002001475007388 */ /* 0x0101e80000000c00 */
[----:B------:R0:W-:Y:S04]  /*0ca0*/  STS.128 [R117+0x400], R24 ;  /* 0x0004001875007388 */ /* 0x0001e80000000c00 */
[----:B------:R0:W-:Y:S01]  /*0cb0*/  STS.128 [R117+0x600], R64 ;  /* 0x0006004075007388 */ /* 0x0001e20000000c00 */
        /* <DEDUP_REMOVED lines=36> */
.L_x_2610:
[----:B------:R-:W-:Y:S05]  /*0f00*/  BSYNC.RECONVERGENT B0 ;  /* 0x0000000000007941 */ /* 0x000fea0003800200 */
.L_x_2609:
        /* <DEDUP_REMOVED lines=34> */
.L_x_2612:
[----:B------:R-:W-:Y:S05]  /*1130*/  BSYNC.RECONVERGENT B0 ;  /* 0x0000000000007941 */ /* 0x000fea0003800200 */
.L_x_2611:
        /* <DEDUP_REMOVED lines=34> */
.L_x_2614:
[----:B------:R-:W-:Y:S05]  /*1360*/  BSYNC.RECONVERGENT B0 ;  /* 0x0000000000007941 */ /* 0x000fea0003800200 */
.L_x_2613:
        /* <DEDUP_REMOVED lines=34> */
.L_x_2616:
[----:B------:R-:W-:Y:S05]  /*1590*/  BSYNC.RECONVERGENT B0 ;  /* 0x0000000000007941 */ /* 0x000fea0003800200 */
.L_x_2615:
        /* <DEDUP_REMOVED lines=34> */
.L_x_2618:
[----:B------:R-:W-:Y:S05]  /*17c0*/  BSYNC.RECONVERGENT B0 ;  /* 0x0000000000007941 */ /* 0x000fea0003800200 */
.L_x_2617:
[----:B------:R-:W1:Y:S01]  /*17d0*/  LDL.LU R2, [R1+0x4c] ;  /* 0x00004c0001027983 */ /* 0x000e620000300800 */
[----:B------:R-:W-:Y:S01]  /*17e0*/  BSSY.RECONVERGENT B0, `(.L_x_2619) ;  /* 0x0000024000007945 */ /* 0x000fe20003800200 */
[----:B------:R-:W-:Y:S01]  /*17f0*/  FSETP.GTU.FTZ.AND P4, PT, R105, 20, PT ;  /* 0x41a000006900780b */ /* 0x000fe20003f9c000 */
[----:B------:R-:W-:Y:S01]  /*1800*/  FADD.FTZ R104, R15, UR7 ;  /* 0x000000070f687e21 */ /* 0x000fe20008010000 */
[----:B0-----:R-:W-:Y:S01]  /*1810*/  FADD.FTZ R27, R8, UR7 ;  /* 0x00000007081b7e21 */ /* 0x001fe20008010000 */
[----:B-1----:R-:W-:Y:S01]  /*1820*/  FFMA.FTZ R12, R52, R4, R2 ;  /* 0x00000004340c7223 */ /* 0x002fe20000010002 */
[----:B------:R-:W-:Y:S09]  /*1830*/  @P5 BRA `(.L_x_2620) ;  /* 0x0000000000785947 */ /* 0x000ff20003800000 */
        /* <DEDUP_REMOVED lines=30> */
.L_x_2620:
[----:B------:R-:W-:Y:S05]  /*1a20*/  BSYNC.RECONVERGENT B0 ;  /* 0x0000000000007941 */ /* 0x000fea0003800200 */
.L_x_2619:
[----:B------:R-:W-:Y:S01]  /*1a30*/  FFMA.FTZ R3, R53, R5, R12 ;  /* 0x0000000535037223 */ /* 0x000fe2000001000c */
[----:B------:R-:W-:Y:S01]  /*1a40*/  BSSY.RECONVERGENT B0, `(.L_x_2621) ;  /* 0x0000026000007945 */ /* 0x000fe20003800200 */
[----:B------:R-:W-:Y:S02]  /*1a50*/  HFMA2 R59, -RZ, RZ, 0, 0 ;  /* 0x00000000ff3b7431 */ /* 0x000fe400000001ff */
[----:B------:R-:W-:Y:S01]  /*1a60*/  FADD.FTZ R25, R10, UR7 ;  /* 0x000000070a197e21 */ /* 0x000fe20008010000 */
        /* <DEDUP_REMOVED lines=35> */
.L_x_2622:
[----:B------:R-:W-:Y:S05]  /*1ca0*/  BSYNC.RECONVERGENT B0 ;  /* 0x0000000000007941 */ /* 0x000fea0003800200 */
.L_x_2621:
        /* <DEDUP_REMOVED lines=38> */
.L_x_2624:
[----:B------:R-:W-:Y:S05]  /*1f10*/  BSYNC.RECONVERGENT B0 ;  /* 0x0000000000007941 */ /* 0x000fea0003800200 */
.L_x_2623:
        /* <DEDUP_REMOVED lines=38> */
.L_x_2626:
[----:B------:R-:W-:Y:S05]  /*2180*/  BSYNC.RECONVERGENT B0 ;  /* 0x0000000000007941 */ /* 0x000fea0003800200 */
.L_x_2625:
        /* <DEDUP_REMOVED lines=38> */
.L_x_2628:
[----:B------:R-:W-:Y:S05]  /*23f0*/  BSYNC.RECONVERGENT B0 ;  /* 0x0000000000007941 */ /* 0x000fea0003800200 */
.L_x_2627:
        /* <DEDUP_REMOVED lines=38> */
.L_x_2630:
[----:B------:R-:W-:Y:S05]  /*2660*/  BSYNC.RECONVERGENT B0 ;  /* 0x0000000000007941 */ /* 0x000fea0003800200 */
.L_x_2629:
        /* <DEDUP_REMOVED lines=32> */
.L_x_2632:
[----:B------:R-:W-:Y:S05]  /*2870*/  BSYNC.RECONVERGENT B0 ;  /* 0x0000000000007941 */ /* 0x000fea0003800200 */
.L_x_2631:
        /* <DEDUP_REMOVED lines=32> */
.L_x_2634:
[----:B------:R-:W-:Y:S05]  /*2a80*/  BSYNC.RECONVERGENT B0 ;  /* 0x0000000000007941 */ /* 0x000fea0003800200 */
.L_x_2633:
        /* <DEDUP_REMOVED lines=32> */
.L_x_2636:
[----:B------:R-:W-:Y:S05]  /*2c90*/  BSYNC.RECONVERGENT B0 ;  /* 0x0000000000007941 */ /* 0x000fea0003800200 */
.L_x_2635:
        /* <DEDUP_REMOVED lines=32> */
.L_x_2638:
[----:B------:R-:W-:Y:S05]  /*2ea0*/  BSYNC.RECONVERGENT B0 ;  /* 0x0000000000007941 */ /* 0x000fea0003800200 */
.L_x_2637:
        /* <DEDUP_REMOVED lines=32> */
.L_x_2640:
[----:B------:R-:W-:Y:S05]  /*30b0*/  BSYNC.RECONVERGENT B0 ;  /* 0x0000000000007941 */ /* 0x000fea0003800200 */
.L_x_2639:
        /* <DEDUP_REMOVED lines=26> */
[----:B------:R-:W0:Y:S01]  /*3260*/  S2R R150, SR_TID.X ;  /* 0x0000000000967919 */ /* 0x000e220000002100 */
[----:B------:R-:W1:Y:S01]  /*3270*/  LDCU.64 UR24, c[0x0][0x3a0] ;  /* 0x00007400ff1877ac */ /* 0x000e620008000a00 */
[----:B------:R-:W-:Y:S01]  /*3280*/  HFMA2 R59, -RZ, RZ, 0, 0 ;  /* 0x00000000ff3b7431 */ /* 0x000fe200000001ff */
[----:B------:R-:W2:Y:S04]  /*3290*/  LDCU.64 UR28, c[0x0][0x3d8] ;  /* 0x00007b00ff1c77ac */ /* 0x000ea80008000a00 */
[----:B------:R-:W3:Y:S01]  /*32a0*/  S2UR UR46, SR_CgaCtaId ;  /* 0x00000000002e79c3 */ /* 0x000ee20000008800 */
[----:B------:R-:W-:Y:S01]  /*32b0*/  UISETP.NE.AND UP0, UPT, UR12, 0x1, UPT ;  /* 0x000000010c00788c */ /* 0x000fe2000bf05270 */
[----:B------:R-:W4:Y:S05]  /*32c0*/  LDCU UR47, c[0x0][0x394] ;  /* 0x00007280ff2f77ac */ /* 0x000f2a0008000800 */
[----:B------:R-:W-:Y:S01]  /*32d0*/  PLOP3.LUT P1, PT, PT, PT, UP0, 0x80, 0x8 ;  /* 0x000000000008781c */ /* 0x000fe20003f2f008 */
[----:B------:R-:W3:Y:S03]  /*32e0*/  LDCU UR48, c[0x0][0x38c] ;  /* 0x00007180ff3077ac */ /* 0x000ee60008000800 */
[----:B------:R-:W-:Y:S01]  /*32f0*/  ISETP.EQ.AND P1, PT, R0, RZ, P1 ;  /* 0x000000ff0000720c */ /* 0x000fe20000f22270 */
[----:B------:R-:W4:Y:S01]  /*3300*/  LDCU UR49, c[0x0][0x388] ;  /* 0x00007100ff3177ac */ /* 0x000f220008000800 */
[----:B-1----:R-:W-:-:S02]  /*3310*/  UIMAD.WIDE.U32 UR20, UR8, UR24, URZ ;  /* 0x00000018081472a5 */ /* 0x002fc4000f8e00ff */
[----:B--2---:R-:W-:Y:S02]  /*3320*/  UIMAD.WIDE.U32 UR22, UR8, UR28, URZ ;  /* 0x0000001c081672a5 */ /* 0x004fe4000f8e00ff */
[----:B------:R-:W-:Y:S02]  /*3330*/  UIMAD UR19, UR8, UR25, UR21 ;  /* 0x00000019081372a4 */ /* 0x000fe4000f8e0215 */
[----:B------:R-:W-:Y:S01]  /*3340*/  UIMAD UR25, UR8, UR29, UR23 ;  /* 0x0000001d081972a4 */ /* 0x000fe2000f8e0217 */
[C---:B0-----:R-:W-:Y:S02]  /*3350*/  SHF.L.U32 R2, R150.reuse, 0x2, RZ ;  /* 0x0000000296027819 */ /* 0x041fe400000006ff */
[----:B------:R-:W-:Y:S01]  /*3360*/  UMOV UR8, 0x400 ;  /* 0x0000040000087882 */ /* 0x000fe20000000000 */
[C---:B------:R-:W-:Y:S01]  /*3370*/  LOP3.LUT R0, R150.reuse, 0x1f, RZ, 0xc0, !PT ;  /* 0x0000001f96007812 */ /* 0x040fe200078ec0ff */
[----:B---3--:R-:W-:Y:S01]  /*3380*/  ULEA UR8, UR46, UR8, 0x18 ;  /* 0x000000082e087291 */ /* 0x008fe2000f8ec0ff */
[C---:B------:R-:W-:Y:S01]  /*3390*/  ISETP.NE.AND P2, PT, R150.reuse, 0x7f, PT ;  /* 0x0000007f9600780c */ /* 0x040fe20003f45270 */
[----:B------:R-:W0:Y:S01]  /*33a0*/  LDCU.64 UR30, c[0x0][0x3c0] ;  /* 0x00007800ff1e77ac */ /* 0x000e220008000a00 */
[----:B------:R-:W-:-:S02]  /*33b0*/  ISETP.NE.AND P0, PT, R150, RZ, PT ;  /* 0x000000ff9600720c */ /* 0x000fc40003f05270 */
[----:B------:R-:W-:Y:S01]  /*33c0*/  IADD3 R101, PT, PT, R150, 0x200, RZ ;  /* 0x0000020096657810 */ /* 0x000fe20007ffe0ff */
[----:B------:R-:W1:Y:S01]  /*33d0*/  LDCU.64 UR32, c[0x0][0x440] ;  /* 0x00008800ff2077ac */ /* 0x000e620008000a00 */
[----:B------:R-:W-:Y:S02]  /*33e0*/  LOP3.LUT R0, R0, 0xf80, R2, 0xf8, !PT ;  /* 0x00000f8000007812 */ /* 0x000fe400078ef802 */
[----:B------:R-:W-:Y:S01]  /*33f0*/  MOV R151, UR8 ;  /* 0x0000000800977c02 */ /* 0x000fe20008000f00 */
[----:B------:R-:W2:Y:S01]  /*3400*/  LDCU.64 UR34, c[0x0][0x3a8] ;  /* 0x00007500ff2277ac */ /* 0x000ea20008000a00 */
[----:B------:R-:W3:Y:S01]  /*3410*/  LDCU.64 UR36, c[0x0][0x450] ;  /* 0x00008a00ff2477ac */ /* 0x000ee20008000a00 */
[----:B------:R-:W0:Y:S01]  /*3420*/  LDCU.64 UR38, c[0x0][0x3e0] ;  /* 0x00007c00ff2677ac */ /* 0x000e220008000a00 */
[----:B------:R-:W0:Y:S01]  /*3430*/  LDCU.64 UR40, c[0x0][0x4c0] ;  /* 0x00009800ff2877ac */ /* 0x000e220008000a00 */
[----:B------:R-:W0:Y:S01]  /*3440*/  LDCU.64 UR42, c[0x0][0x4d0] ;  /* 0x00009a00ff2a77ac */ /* 0x000e220008000a00 */
[----:B------:R-:W0:Y:S01]  /*3450*/  LDCU.64 UR44, c[0x0][0x538] ;  /* 0x0000a700ff2c77ac */ /* 0x000e220008000a00 */
[----:B----4-:R-:W-:-:S05]  /*3460*/  UMOV UR8, URZ ;  /* 0x000000ff00087c82 */ /* 0x010fca0008000000 */
.L_x_2686:
[----:B0-----:R-:W-:Y:S01]  /*3470*/  UIMAD.WIDE.U32 UR28, UR8, UR30, URZ ;  /* 0x0000001e081c72a5 */ /* 0x001fe2000f8e00ff */
        /* <DEDUP_REMOVED lines=9> */
[----:B----4-:R-:W4:Y:S04]  /*3510*/  LDG.E.128 R8, desc[UR26][R2.64] ;  /* 0x0000001a02087981 */ /* 0x010f28000c1e1d00 */
[----:B------:R-:W5:Y:S04]  /*3520*/  LDG.E.128 R12, desc[UR26][R2.64+0x200] ;  /* 0x0002001a020c7981 */ /* 0x000f68000c1e1d00 */
[----:B------:R-:W5:Y:S04]  /*3530*/  LDG.E.128 R16, desc[UR26][R2.64+0x400] ;  /* 0x0004001a02107981 */ /* 0x000f68000c1e1d00 */
[----:B------:R0:W5:Y:S01]  /*3540*/  LDG.E.128 R20, desc[UR26][R2.64+0x600] ;  /* 0x0006001a02147981 */ /* 0x000162000c1e1d00 */
[----:B------:R-:W-:Y:S01]  /*3550*/  UMOV UR28, UR20 ;  /* 0x00000014001c7c82 */ /* 0x000fe20008000000 */
[----:B------:R-:W-:-:S02]  /*3560*/  UMOV UR29, UR19 ;  /* 0x00000013001d7c82 */ /* 0x000fc40008000000 */
[----:B--2---:R-:W-:-:S04]  /*3570*/  UIMAD.WIDE.U32 UR28, UR8, UR34, UR28 ;  /* 0x00000022081c72a5 */ /* 0x004fc8000f8e001c */
[----:B------:R-:W-:Y:S02]  /*3580*/  UIMAD UR24, UR8, UR35, UR29 ;  /* 0x00000023081872a4 */ /* 0x000fe4000f8e021d */
[----:B-1----:R-:W-:-:S04]  /*3590*/  ULEA UR29, UP0, UR28, UR32, 0x2 ;  /* 0x000000201c1d7291 */ /* 0x002fc8000f8010ff */
[----:B------:R-:W-:Y:S02]  /*35a0*/  ULEA.HI.X UR28, UR28, UR33, UR24, 0x2, UP0 ;  /* 0x000000211c1c7291 */ /* 0x000fe400080f1418 */
[----:B------:R-:W-:-:S04]  /*35b0*/  MOV R88, UR29 ;  /* 0x0000001d00587c02 */ /* 0x000fc80008000f00 */
[----:B------:R-:W-:-:S05]  /*35c0*/  MOV R89, UR28 ;  /* 0x0000001c00597c02 */ /* 0x000fca0008000f00 */
[----:B------:R-:W2:Y:S01]  /*35d0*/  LDG.E R88, desc[UR26][R88.64] ;  /* 0x0000001a58587981 */ /* 0x000ea2000c1e1900 */
[----:B------:R-:W-:Y:S02]  /*35e0*/  UMOV UR24, UR22 ;  /* 0x0000001600187c82 */ /* 0x000fe40008000000 */
[----:B------:R-:W-:-:S04]  /*35f0*/  UIMAD.WIDE.U32 UR28, UR8, UR38, UR24 ;  /* 0x00000026081c72a5 */ /* 0x000fc8000f8e0018 */
[----:B------:R-:W-:Y:S02]  /*3600*/  UIMAD UR24, UR8, UR39, UR29 ;  /* 0x00000027081872a4 */ /* 0x000fe4000f8e021d */
[----:B---3--:R-:W-:-:S04]  /*3610*/  ULEA UR29, UP0, UR28, UR36, 0x2 ;  /* 0x000000241c1d7291 */ /* 0x008fc8000f8010ff */
[----:B------:R-:W-:Y:S02]  /*3620*/  ULEA.HI.X UR28, UR28, UR37, UR24, 0x2, UP0 ;  /* 0x000000251c1c7291 */ /* 0x000fe400080f1418 */
[----:B0-----:R-:W-:-:S04]  /*3630*/  MOV R2, UR29 ;  /* 0x0000001d00027c02 */ /* 0x001fc80008000f00 */
[----:B------:R-:W-:Y:S01]  /*3640*/  MOV R3, UR28 ;  /* 0x0000001c00037c02 */ /* 0x000fe20008000f00 */
[----:B----4-:R0:W-:Y:S04]  /*3650*/  STS.128 [R117], R8 ;  /* 0x0000000875007388 */ /* 0x0101e80000000c00 */
[----:B-----5:R-:W-:Y:S04]  /*3660*/  STS.128 [R117+0x200], R12 ;  /* 0x0002000c75007388 */ /* 0x020fe80000000c00 */
[----:B------:R-:W-:Y:S04]  /*3670*/  STS.128 [R117+0x400], R16 ;  /* 0x0004001075007388 */ /* 0x000fe80000000c00 */
[----:B------:R1:W-:Y:S01]  /*3680*/  STS.128 [R117+0x600], R20 ;  /* 0x0006001475007388 */ /* 0x0003e20000000c00 */
[----:B------:R-:W-:-:S03]  /*3690*/  NOP ;  /* 0x0000000000007918 */ /* 0x000fc60000000000 */
[----:B------:R-:W3:Y:S01]  /*36a0*/  LDG.E R2, desc[UR26][R2.64] ;  /* 0x0000001a02027981 */ /* 0x000ee2000c1e1900 */
[----:B------:R-:W-:Y:S01]  /*36b0*/  USHF.L.U32 UR28, UR12, 0x8, URZ ;  /* 0x000000080c1c7899 */ /* 0x000fe200080006ff */
[----:B------:R-:W-:Y:S01]  /*36c0*/  ISETP.NE.AND P2, PT, R150, 0x7f, PT ;  /* 0x0000007f9600780c */ /* 0x000fe20003f45270 */
[----:B------:R-:W-:Y:S01]  /*36d0*/  BSSY.RECONVERGENT B0, `(.L_x_2642) ;  /* 0x000005a000007945 */ /* 0x000fe20003800200 */
[----:B------:R-:W4:Y:S01]  /*36e0*/  LDS.128 R92, [R116+0x10] ;  /* 0x00001000745c7984 */ /* 0x000f220000000c00 */
[----:B------:R-:W-:-:S03]  /*36f0*/  UIADD3 UR24, UPT, UPT, UR28, -0x100, URZ ;  /* 0xffffff001c187890 */ /* 0x000fc6000fffe0ff */
[----:B------:R-:W3:Y:S01]  /*3700*/  LDS.128 R96, [R116+0x20] ;  /* 0x0000200074607984 */ /* 0x000ee20000000c00 */
[----:B------:R-:W-:-:S04]  /*3710*/  ULOP3.LUT UR24, UR24, 0x100, URZ, 0xc0, !UPT ;  /* 0x0000010018187892 */ /* 0x000fc8000f8ec0ff */
[----:B------:R-:W-:Y:S01]  /*3720*/  UIADD3 UR24, UPT, UPT, UR24, UR8, URZ ;  /* 0x0000000818187290 */ /* 0x000fe2000fffe0ff */
[----:B--2---:R-:W-:-:S05]  /*3730*/  R2UR UR29, R88 ;  /* 0x00000000581d72ca */ /* 0x004fca00000e0000 */
[----:B0-----:R-:W-:Y:S01]  /*3740*/  MOV R10, UR24 ;  /* 0x00000018000a7c02 */ /* 0x001fe20008000f00 */
[----:B------:R-:W0:Y:S07]  /*3750*/  LDS.128 R88, [R116] ;  /* 0x0000000074587984 */ /* 0x000e2e0000000c00 */
[----:B------:R-:W-:-:S05]  /*3760*/  MOV R0, UR29 ;  /* 0x0000001d00007c02 */ /* 0x000fca0008000f00 */
[----:B------:R-:W-:-:S04]  /*3770*/  FMUL.FTZ R0, R0, 1.4426950216293334961 ;  /* 0x3fb8aa3b00007820 */ /* 0x000fc80000410000 */
[C---:B------:R-:W-:Y:S01]  /*3780*/  FMUL.FTZ R153, R0.reuse, R115 ;  /* 0x0000007300997220 */ /* 0x040fe20000410000 */
[C---:B------:R-:W-:Y:S01]  /*3790*/  FMUL.FTZ R8, R0.reuse, R114 ;  /* 0x0000007200087220 */ /* 0x040fe20000410000 */
[C---:B-1----:R-:W-:Y:S01]  /*37a0*/  FMUL.FTZ R22, R0.reuse, R113 ;  /* 0x0000007100167220 */ /* 0x042fe20000410000 */
[C---:B------:R-:W-:Y:S01]  /*37b0*/  FMUL.FTZ R21, R0.reuse, R112 ;  /* 0x0000007000157220 */ /* 0x040fe20000410000 */
[C---:B------:R-:W-:Y:S01]  /*37c0*/  FMUL.FTZ R20, R0.reuse, R111 ;  /* 0x0000006f00147220 */ /* 0x040fe20000410000 */
[----:B------:R1:W-:Y:S01]  /*37d0*/  MUFU.EX2 R23, R8 ;  /* 0x0000000800177308 */ /* 0x0003e20000000800 */
[C---:B------:R-:W-:Y:S01]  /*37e0*/  FMUL.FTZ R19, R0.reuse, R110 ;  /* 0x0000006e00137220 */ /* 0x040fe20000410000 */
[C---:B------:R-:W-:Y:S01]  /*37f0*/  FMUL.FTZ R18, R0.reuse, R109 ;  /* 0x0000006d00127220 */ /* 0x040fe20000410000 */
[C---:B------:R-:W-:Y:S01]  /*3800*/  FMUL.FTZ R17, R0.reuse, R108 ;  /* 0x0000006c00117220 */ /* 0x040fe20000410000 */
[----:B------:R-:W2:Y:S01]  /*3810*/  MUFU.EX2 R153, R153 ;  /* 0x0000009900997308 */ /* 0x000ea20000000800 */
[C---:B------:R-:W-:Y:S01]  /*3820*/  FMUL.FTZ R16, R0.reuse, R107 ;  /* 0x0000006b00107220 */ /* 0x040fe20000410000 */
[C---:B------:R-:W-:Y:S01]  /*3830*/  FMUL.FTZ R15, R0.reuse, R106 ;  /* 0x0000006a000f7220 */ /* 0x040fe20000410000 */
[C---:B------:R-:W-:Y:S01]  /*3840*/  FMUL.FTZ R14, R0.reuse, R105 ;  /* 0x00000069000e7220 */ /* 0x040fe20000410000 */
[----:B------:R-:W-:Y:S01]  /*3850*/  FMUL.FTZ R13, R0, R104 ;  /* 0x00000068000d7220 */ /* 0x000fe20000410000 */
[----:B-1----:R-:W-:Y:S01]  /*3860*/  SEL R8, R10, R101, !P0 ;  /* 0x000000650a087207 */ /* 0x002fe20004000000 */
[C---:B------:R-:W-:Y:S01]  /*3870*/  FMUL.FTZ R12, R0.reuse, R27 ;  /* 0x0000001b000c7220 */ /* 0x040fe20000410000 */
[C---:B------:R-:W-:Y:S01]  /*3880*/  FMUL.FTZ R11, R0.reuse, R26 ;  /* 0x0000001a000b7220 */ /* 0x040fe20000410000 */
[C---:B------:R-:W-:Y:S01]  /*3890*/  FMUL.FTZ R10, R0.reuse, R25 ;  /* 0x00000019000a7220 */ /* 0x040fe20000410000 */
[----:B------:R-:W-:Y:S01]  /*38a0*/  FMUL.FTZ R9, R0, R24 ;  /* 0x0000001800097220 */ /* 0x000fe20000410000 */
[----:B------:R-:W-:Y:S01]  /*38b0*/  LEA R8, R8, R151, 0x2 ;  /* 0x0000009708087211 */ /* 0x000fe200078e10ff */
[----:B------:R-:W1:Y:S01]  /*38c0*/  LDS.128 R100, [R116+0x30] ;  /* 0x0000300074647984 */ /* 0x000e620000000c00 */
[----:B------:R-:W0:Y:S03]  /*38d0*/  MUFU.EX2 R22, R22 ;  /* 0x0000001600167308 */ /* 0x000e260000000800 */
[----:B--2---:R2:W-:Y:S01]  /*38e0*/  STS [R8+0x4c60], R153 ;  /* 0x004c609908007388 */ /* 0x0045e20000000800 */
        /* <DEDUP_REMOVED lines=13> */
[-C--:B---3--:R-:W-:Y:S01]  /*39c0*/  FMUL.FTZ R0, R4, R2.reuse ;  /* 0x0000000204007220 */ /* 0x088fe20000410000 */
[-C--:B------:R-:W-:Y:S01]  /*39d0*/  FMUL.FTZ R3, R5, R2.reuse ;  /* 0x0000000205037220 */ /* 0x080fe20000410000 */
[----:B--2---:R-:W-:-:S03]  /*39e0*/  FMUL.FTZ R8, R7, R2 ;  /* 0x0000000207087220 */ /* 0x004fc60000410000 */
        /* <DEDUP_REMOVED lines=10> */
[----:B-----5:R-:W-:-:S03]  /*3a90*/  FMUL.FTZ R3, R32, R2 ;  /* 0x0000000220037220 */ /* 0x020fc60000410000 */
        /* <DEDUP_REMOVED lines=26> */
.L_x_2643:
[----:B------:R-:W-:-:S04]  /*3c40*/  SHF.L.U32 R118, R150, 0x2, RZ ;  /* 0x0000000296767819 */ /* 0x000fc800000006ff */
[----:B--2---:R-:W-:-:S06]  /*3c50*/  IADD3 R0, PT, PT, R118, R151, RZ ;  /* 0x0000009776007210 */ /* 0x004fcc0007ffe0ff */
[----:B------:R-:W0:Y:S02]  /*3c60*/  LDS R0, [R0+0x5464] ;  /* 0x0054640000007984 */ /* 0x000e240000000800 */
.L_x_2644:
[----:B------:R-:W-:Y:S05]  /*3c70*/  BSYNC.RECONVERGENT B0 ;  /* 0x0000000000007941 */ /* 0x000fea0003800200 */
.L_x_2642:
        /* <DEDUP_REMOVED lines=126> */
.L_x_2704:
[----:B------:R-:W0:Y:S01]  /*4460*/  S2R R127, SR_LANEID ;  /* 0x00000000007f7919 */ /* 0x000e220000000000 */
[----:B----4-:R-:W-:Y:S01]  /*4470*/  FFMA.FTZ R126, R151, R126, R155 ;  /* 0x0000007e977e7223 */ /* 0x010fe2000001009b */
[----:B------:R-:W-:Y:S01]  /*4480*/  UMOV UR24, 0xffffffff ;  /* 0xffffffff00187882 */ /* 0x000fe20000000000 */
[----:B0-----:R-:W-:-:S13]  /*4490*/  ISETP.GE.AND P2, PT, R127, 0x10, PT ;  /* 0x000000107f00780c */ /* 0x001fda0003f46270 */
[----:B--23--:R-:W-:Y:S01]  /*44a0*/  @P2 FMUL.FTZ R151, R151, R163 ;  /* 0x000000a397972220 */ /* 0x00cfe20000410000 */
[----:B------:R-:W-:Y:S01]  /*44b0*/  FSEL R163, R155, R126, !P2 ;  /* 0x0000007e9ba37208 */ /* 0x000fe20005000000 */
[----:B------:R-:W-:Y:S06]  /*44c0*/  BRA.DIV UR24, `(.L_x_2647) ;  /* 0x0000004218bc7947 */ /* 0x000fec000b800000 */
.L_x_2707:
[----:B------:R-:W-:-:S03]  /*44d0*/  UMOV UR24, 0xffffffff ;  /* 0xffffffff00187882 */ /* 0x000fc60000000000 */
[----:B------:R-:W-:Y:S05]  /*44e0*/  BRA.DIV UR24, `(.L_x_2648) ;  /* 0x0000004218dc7947 */ /* 0x000fea000b800000 */
.L_x_2710:
[----:B------:R-:W-:-:S03]  /*44f0*/  UMOV UR24, 0xffffffff ;  /* 0xffffffff00187882 */ /* 0x000fc60000000000 */
[----:B------:R-:W-:Y:S05]  /*4500*/  BRA.DIV UR24, `(.L_x_2649) ;  /* 0x0000004218fc7947 */ /* 0x000fea000b800000 */
[----:B------:R-:W0:Y:S04]  /*4510*/  SHFL.UP PT, R151, R151, 0x1, RZ ;  /* 0x0420000097977989 */ /* 0x000e2800000e00ff */
[----:B------:R-:W2:Y:S04]  /*4520*/  SHFL.UP PT, R163, R163, 0x1, RZ ;  /* 0x04200000a3a37989 */ /* 0x000ea800000e00ff */
[----:B-----5:R-:W3:Y:S04]  /*4530*/  SHFL.IDX PT, R118, R118, RZ, 0x1f ;  /* 0x00001fff76767589 */ /* 0x020ee800000e0000 */
[----:B------:R-:W4:Y:S02]  /*4540*/  SHFL.IDX PT, R119, R119, RZ, 0x1f ;  /* 0x00001fff77777589 */ /* 0x000f2400000e0000 */
.L_x_2716:
        /* <DEDUP_REMOVED lines=12> */
.L_x_2645:
        /* <DEDUP_REMOVED lines=140> */
.L_x_2733:
        /* <DEDUP_REMOVED lines=16> */
.L_x_2650:
        /* <DEDUP_REMOVED lines=66> */
[----:B------:R-:W-:Y:S01]  /*53f0*/  FMUL.FTZ R127, R19, R111 ;  /* 0x0000006f137f7220 */ /* 0x000fe20000410000 */
        /* <DEDUP_REMOVED lines=15> */
[----:B-----5:R-:W-:Y:S01]  /*54f0*/  FFMA.FTZ R123, R23, R122, R124 ;  /* 0x0000007a177b7223 */ /* 0x020fe2000001007c */
        /* <DEDUP_REMOVED lines=123> */
.L_x_2653:
[----:B------:R-:W-:Y:S05]  /*5cb0*/  BSYNC.RECONVERGENT B0 ;  /* 0x0000000000007941 */ /* 0x000fea0003800200 */
.L_x_2652:
[----:B------:R-:W-:Y:S04]  /*5cc0*/  BSSY.RECONVERGENT B0, `(.L_x_2654) ;  /* 0x0000003000007945 */ /* 0x000fe80003800200 */
[----:B------:R-:W-:Y:S05]  /*5cd0*/  @!P3 BRA `(.L_x_2655) ;  /* 0x000000000004b947 */ /* 0x000fea0003800000 */
[----:B0-----:R2:W-:Y:S02]  /*5ce0*/  REDG.E.ADD.F32.FTZ.RN.STRONG.GPU desc[UR26][R2.64+0x200], R153 ;  /* 0x00020099020079a6 */ /* 0x0015e4000c12f31a */
.L_x_2655:
[----:B------:R-:W-:Y:S05]  /*5cf0*/  BSYNC.RECONVERGENT B0 ;  /* 0x0000000000007941 */ /* 0x000fea0003800200 */
.L_x_2654:
[----:B-1----:R1:W3:Y:S01]  /*5d00*/  LDS R101, [R154+0x2510] ;  /* 0x002510009a657984 */ /* 0x0022e20000000800 */
[----:B------:R-:W-:Y:S01]  /*5d10*/  BSSY.RECONVERGENT B0, `(.L_x_2656) ;  /* 0x0000004000007945 */ /* 0x000fe20003800200 */
[----:B------:R-:W-:-:S03]  /*5d20*/  LEA R148, R148, R151, 0x2 ;  /* 0x0000009794947211 */ /* 0x000fc600078e10ff */
[----:B------:R-:W-:Y:S05]  /*5d30*/  @!P4 BRA `(.L_x_2657) ;  /* 0x000000000004c947 */ /* 0x000fea0003800000 */
[----:B---3--:R4:W-:Y:S02]  /*5d40*/  REDG.E.ADD.F32.FTZ.RN.STRONG.GPU desc[UR26][R2.64+0x400], R101 ;  /* 0x00040065020079a6 */ /* 0x0089e4000c12f31a */
.L_x_2657:
[----:B------:R-:W-:Y:S05]  /*5d50*/  BSYNC.RECONVERGENT B0 ;  /* 0x0000000000007941 */ /* 0x000fea0003800200 */
.L_x_2656:
[----:B0-2---:R0:W2:Y:S01]  /*5d60*/  LDS R153, [R148+0x2710] ;  /* 0x0027100094997984 */ /* 0x0050a20000000800 */
[----:B------:R-:W-:Y:S01]  /*5d70*/  BSSY.RECONVERGENT B0, `(.L_x_2658) ;  /* 0x0000005000007945 */ /* 0x000fe20003800200 */
[C---:B---34-:R-:W-:Y:S02]  /*5d80*/  IADD3 R101, PT, PT, R150.reuse, 0x200, RZ ;  /* 0x0000020096657810 */ /* 0x058fe40007ffe0ff */
[----:B------:R-:W-:Y:S01]  /*5d90*/  IADD3 R155, PT, PT, R150, 0x280, RZ ;  /* 0x00000280969b7810 */ /* 0x000fe20007ffe0ff */
[----:B------:R-:W-:Y:S06]  /*5da0*/  @!P5 BRA `(.L_x_2659) ;  /* 0x000000000004d947 */ /* 0x000fec0003800000 */
[----:B--2---:R3:W-:Y:S02]  /*5db0*/  REDG.E.ADD.F32.FTZ.RN.STRONG.GPU desc[UR26][R2.64+0x600], R153 ;  /* 0x00060099020079a6 */ /* 0x0047e4000c12f31a */
.L_x_2659:
[----:B------:R-:W-:Y:S05]  /*5dc0*/  BSYNC.RECONVERGENT B0 ;  /* 0x0000000000007941 */ /* 0x000fea0003800200 */
.L_x_2658:
        /* <DEDUP_REMOVED lines=15> */
.L_x_2661:
[----:B------:R-:W-:Y:S05]  /*5ec0*/  BSYNC.RECONVERGENT B0 ;  /* 0x0000000000007941 */ /* 0x000fea0003800200 */
.L_x_2660:
[----:B01----:R0:W1:Y:S01]  /*5ed0*/  LDS R153, [R152+0x2b10] ;  /* 0x002b100098997984 */ /* 0x0030620000000800 */
[----:B------:R-:W-:Y:S01]  /*5ee0*/  BSSY.RECONVERGENT B0, `(.L_x_2662) ;  /* 0x0000005000007945 */ /* 0x000fe20003800200 */
[----:B------:R-:W-:Y:S02]  /*5ef0*/  LEA.HI R148, R155, R150, RZ, 0x1b ;  /* 0x000000969b947211 */ /* 0x000fe400078fd8ff */
[----:B------:R-:W-:Y:S01]  /*5f00*/  LEA R154, R154, R151, 0x2 ;  /* 0x000000979a9a7211 */ /* 0x000fe200078e10ff */
[----:B------:R-:W-:Y:S06]  /*5f10*/  @!P3 BRA `(.L_x_2663) ;  /* 0x000000000004b947 */ /* 0x000fec0003800000 */
[----:B-1----:R2:W-:Y:S02]  /*5f20*/  REDG.E.ADD.F32.FTZ.RN.STRONG.GPU desc[UR26][R2.64+0xa00], R153 ;  /* 0x000a0099020079a6 */ /* 0x0025e4000c12f31a */
.L_x_2663:
[----:B------:R-:W-:Y:S05]  /*5f30*/  BSYNC.RECONVERGENT B0 ;  /* 0x0000000000007941 */ /* 0x000fea0003800200 */
.L_x_2662:
[----:B-12---:R1:W2:Y:S01]  /*5f40*/  LDS R153, [R154+0x2d10] ;  /* 0x002d10009a997984 */ /* 0x0062a20000000800 */
[----:B------:R-:W-:Y:S01]  /*5f50*/  BSSY.RECONVERGENT B0, `(.L_x_2664) ;  /* 0x0000004000007945 */ /* 0x000fe20003800200 */
[----:B------:R-:W-:-:S03]  /*5f60*/  LEA R148, R148, R151, 0x2 ;  /* 0x0000009794947211 */ /* 0x000fc600078e10ff */
[----:B------:R-:W-:Y:S05]  /*5f70*/  @!P4 BRA `(.L_x_2665) ;  /* 0x000000000004c947 */ /* 0x000fea0003800000 */
[----:B--2---:R3:W-:Y:S02]  /*5f80*/  REDG.E.ADD.F32.FTZ.RN.STRONG.GPU desc[UR26][R2.64+0xc00], R153 ;  /* 0x000c0099020079a6 */ /* 0x0047e4000c12f31a */
.L_x_2665:
[----:B------:R-:W-:Y:S05]  /*5f90*/  BSYNC.RECONVERGENT B0 ;  /* 0x0000000000007941 */ /* 0x000fea0003800200 */
.L_x_2664:
[----:B--23--:R2:W3:Y:S01]  /*5fa0*/  LDS R153, [R148+0x2f10] ;  /* 0x002f100094997984 */ /* 0x00c4e20000000800 */
[----:B------:R-:W-:Y:S01]  /*5fb0*/  BSSY.RECONVERGENT B0, `(.L_x_2666) ;  /* 0x0000005000007945 */ /* 0x000fe20003800200 */
[C---:B------:R-:W-:Y:S02]  /*5fc0*/  LOP3.LUT R155, R150.reuse, 0x400, RZ, 0xfc, !PT ;  /* 0x00000400969b7812 */ /* 0x040fe400078efcff */
[----:B------:R-:W-:Y:S01]  /*5fd0*/  IADD3 R157, PT, PT, R150, 0x480, RZ ;  /* 0x00000480969d7810 */ /* 0x000fe20007ffe0ff */
[----:B------:R-:W-:Y:S06]  /*5fe0*/  @!P5 BRA `(.L_x_2667) ;  /* 0x000000000004d947 */ /* 0x000fec0003800000 */
[----:B---3--:R4:W-:Y:S02]  /*5ff0*/  REDG.E.ADD.F32.FTZ.RN.STRONG.GPU desc[UR26][R2.64+0xe00], R153 ;  /* 0x000e0099020079a6 */ /* 0x0089e4000c12f31a */
.L_x_2667:
[----:B------:R-:W-:Y:S05]  /*6000*/  BSYNC.RECONVERGENT B0 ;  /* 0x0000000000007941 */ /* 0x000fea0003800200 */
.L_x_2666:
        /* <DEDUP_REMOVED lines=15> */
.L_x_2669:
[----:B------:R-:W-:Y:S05]  /*6100*/  BSYNC.RECONVERGENT B0 ;  /* 0x0000000000007941 */ /* 0x000fea0003800200 */
.L_x_2668:
[----:B0-2---:R0:W1:Y:S01]  /*6110*/  LDS R153, [R152+0x3310] ;  /* 0x0033100098997984 */ /* 0x0050620000000800 */
[----:B------:R-:W-:Y:S01]  /*6120*/  BSSY.RECONVERGENT B0, `(.L_x_2670) ;  /* 0x0000005000007945 */ /* 0x000fe20003800200 */
[----:B------:R-:W-:Y:S02]  /*6130*/  LEA.HI R148, R155, R150, RZ, 0x1b ;  /* 0x000000969b947211 */ /* 0x000fe400078fd8ff */
[----:B------:R-:W-:Y:S01]  /*6140*/  LEA R154, R154, R151, 0x2 ;  /* 0x000000979a9a7211 */ /* 0x000fe200078e10ff */
[----:B------:R-:W-:Y:S06]  /*6150*/  @!P3 BRA `(.L_x_2671) ;  /* 0x000000000004b947 */ /* 0x000fec0003800000 */
[----:B-1----:R2:W-:Y:S02]  /*6160*/  REDG.E.ADD.F32.FTZ.RN.STRONG.GPU desc[UR26][R2.64+0x1200], R153 ;  /* 0x00120099020079a6 */ /* 0x0025e4000c12f31a */
.L_x_2671:
[----:B------:R-:W-:Y:S05]  /*6170*/  BSYNC.RECONVERGENT B0 ;  /* 0x0000000000007941 */ /* 0x000fea0003800200 */
.L_x_2670:
[----:B-12---:R1:W2:Y:S01]  /*6180*/  LDS R153, [R154+0x3510] ;  /* 0x003510009a997984 */ /* 0x0062a20000000800 */
[----:B------:R-:W-:Y:S01]  /*6190*/  BSSY.RECONVERGENT B0, `(.L_x_2672) ;  /* 0x0000004000007945 */ /* 0x000fe20003800200 */
[----:B------:R-:W-:-:S03]  /*61a0*/  LEA R148, R148, R151, 0x2 ;  /* 0x0000009794947211 */ /* 0x000fc600078e10ff */
[----:B------:R-:W-:Y:S05]  /*61b0*/  @!P4 BRA `(.L_x_2673) ;  /* 0x000000000004c947 */ /* 0x000fea0003800000 */
[----:B--2---:R3:W-:Y:S02]  /*61c0*/  REDG.E.ADD.F32.FTZ.RN.STRONG.GPU desc[UR26][R2.64+0x1400], R153 ;  /* 0x00140099020079a6 */ /* 0x0047e4000c12f31a */
.L_x_2673:
[----:B------:R-:W-:Y:S05]  /*61d0*/  BSYNC.RECONVERGENT B0 ;  /* 0x0000000000007941 */ /* 0x000fea0003800200 */
.L_x_2672:
[----:B--23--:R2:W3:Y:S01]  /*61e0*/  LDS R153, [R148+0x3710] ;  /* 0x0037100094997984 */ /* 0x00c4e20000000800 */
[----:B------:R-:W-:Y:S01]  /*61f0*/  BSSY.RECONVERGENT B0, `(.L_x_2674) ;  /* 0x0000005000007945 */ /* 0x000fe20003800200 */
[C---:B------:R-:W-:Y:S02]  /*6200*/  IADD3 R155, PT, PT, R150.reuse, 0x600, RZ ;  /* 0x00000600969b7810 */ /* 0x040fe40007ffe0ff */
[----:B------:R-:W-:Y:S01]  /*6210*/  IADD3 R157, PT, PT, R150, 0x680, RZ ;  /* 0x00000680969d7810 */ /* 0x000fe20007ffe0ff */
[----:B------:R-:W-:Y:S06]  /*6220*/  @!P5 BRA `(.L_x_2675) ;  /* 0x000000000004d947 */ /* 0x000fec0003800000 */
[----:B---3--:R4:W-:Y:S02]  /*6230*/  REDG.E.ADD.F32.FTZ.RN.STRONG.GPU desc[UR26][R2.64+0x1600], R153 ;  /* 0x00160099020079a6 */ /* 0x0089e4000c12f31a */
.L_x_2675:
[----:B------:R-:W-:Y:S05]  /*6240*/  BSYNC.RECONVERGENT B0 ;  /* 0x0000000000007941 */ /* 0x000fea0003800200 */
.L_x_2674:
        /* <DEDUP_REMOVED lines=15> */
.L_x_2677:
[----:B------:R-:W-:Y:S05]  /*6340*/  BSYNC.RECONVERGENT B0 ;  /* 0x0000000000007941 */ /* 0x000fea0003800200 */
.L_x_2676:
[----:B0-2---:R0:W1:Y:S01]  /*6350*/  LDS R153, [R152+0x3b10] ;  /* 0x003b100098997984 */ /* 0x0050620000000800 */
[----:B------:R-:W-:Y:S01]  /*6360*/  BSSY.RECONVERGENT B0, `(.L_x_2678) ;  /* 0x0000005000007945 */ /* 0x000fe20003800200 */
[----:B------:R-:W-:Y:S02]  /*6370*/  LEA.HI R144, R155, R150, RZ, 0x1b ;  /* 0x000000969b907211 */ /* 0x000fe400078fd8ff */
[----:B------:R-:W-:Y:S01]  /*6380*/  LEA R154, R154, R151, 0x2 ;  /* 0x000000979a9a7211 */ /* 0x000fe200078e10ff */
[----:B------:R-:W-:Y:S06]  /*6390*/  @!P3 BRA `(.L_x_2679) ;  /* 0x000000000004b947 */ /* 0x000fec0003800000 */
[----:B-1----:R2:W-:Y:S02]  /*63a0*/  REDG.E.ADD.F32.FTZ.RN.STRONG.GPU desc[UR26][R2.64+0x1a00], R153 ;  /* 0x001a0099020079a6 */ /* 0x0025e4000c12f31a */
.L_x_2679:
[----:B------:R-:W-:Y:S05]  /*63b0*/  BSYNC.RECONVERGENT B0 ;  /* 0x0000000000007941 */ /* 0x000fea0003800200 */
.L_x_2678:
[----:B-12---:R1:W2:Y:S01]  /*63c0*/  LDS R153, [R154+0x3d10] ;  /* 0x003d10009a997984 */ /* 0x0062a20000000800 */
[----:B------:R-:W-:Y:S01]  /*63d0*/  BSSY.RECONVERGENT B0, `(.L_x_2680) ;  /* 0x0000004000007945 */ /* 0x000fe20003800200 */
[----:B------:R-:W-:-:S03]  /*63e0*/  LEA R144, R144, R151, 0x2 ;  /* 0x0000009790907211 */ /* 0x000fc600078e10ff */
[----:B------:R-:W-:Y:S05]  /*63f0*/  @!P4 BRA `(.L_x_2681) ;  /* 0x000000000004c947 */ /* 0x000fea0003800000 */
[----:B--2---:R3:W-:Y:S02]  /*6400*/  REDG.E.ADD.F32.FTZ.RN.STRONG.GPU desc[UR26][R2.64+0x1c00], R153 ;  /* 0x001c0099020079a6 */ /* 0x0047e4000c12f31a */
.L_x_2681:
[----:B------:R-:W-:Y:S05]  /*6410*/  BSYNC.RECONVERGENT B0 ;  /* 0x0000000000007941 */ /* 0x000fea0003800200 */
.L_x_2680:
[----:B--23--:R2:W3:Y:S01]  /*6420*/  LDS R153, [R144+0x3f10] ;  /* 0x003f100090997984 */ /* 0x00c4e20000000800 */
[----:B------:R-:W-:Y:S04]  /*6430*/  BSSY.RECONVERGENT B0, `(.L_x_2682) ;  /* 0x0000003000007945 */ /* 0x000fe80003800200 */
[----:B------:R-:W-:Y:S05]  /*6440*/  @!P5 BRA `(.L_x_2683) ;  /* 0x000000000004d947 */ /* 0x000fea0003800000 */
[----:B---3--:R4:W-:Y:S02]  /*6450*/  REDG.E.ADD.F32.FTZ.RN.STRONG.GPU desc[UR26][R2.64+0x1e00], R153 ;  /* 0x001e0099020079a6 */ /* 0x0089e4000c12f31a */
.L_x_2683:
[----:B------:R-:W-:Y:S05]  /*6460*/  BSYNC.RECONVERGENT B0 ;  /* 0x0000000000007941 */ /* 0x000fea0003800200 */
.L_x_2682:
        /* <DEDUP_REMOVED lines=128> */
.L_x_2685:
[----:B------:R-:W-:Y:S05]  /*6c70*/  BSYNC.RECONVERGENT B0 ;  /* 0x0000000000007941 */ /* 0x000fea0003800200 */
.L_x_2684:
[----:B------:R-:W-:-:S04]  /*6c80*/  UIADD3 UR8, UPT, UPT, UR8, 0x1, URZ ;  /* 0x0000000108087890 */ /* 0x000fc8000fffe0ff */
[----:B------:R-:W-:-:S09]  /*6c90*/  UISETP.GE.AND UP0, UPT, UR8, UR48, UPT ;  /* 0x000000300800728c */ /* 0x000fd2000bf06270 */
[----:B------:R-:W-:Y:S05]  /*6ca0*/  BRA.U !UP0, `(.L_x_2686) ;  /* 0xffffffc508f07547 */ /* 0x000fea000b83ffff */
.L_x_2641:
[----:B--2---:R-:W2:Y:S01]  /*6cb0*/  S2R R3, SR_TID.X ;  /* 0x0000000000037919 */ /* 0x004ea20000002100 */
[----:B------:R-:W-:Y:S01]  /*6cc0*/  BAR.SYNC.DEFER_BLOCKING 0x0 ;  /* 0x0000000000007b1d */ /* 0x000fe20000010000 */
[----:B------:R-:W-:-:S05]  /*6cd0*/  HFMA2 R5, -RZ, RZ, 0, 9.5367431640625e-07 ;  /* 0x00000010ff057431 */ /* 0x000fca00000001ff */
[----:B------:R-:W5:Y:S02]  /*6ce0*/  LDL.LU R88, [R1+0x48] ;  /* 0x0000480001587983 */ /* 0x000f640000300800 */
[----:B------:R-:W1:Y:S01]  /*6cf0*/  S2UR UR32, SR_CTAID.X ;  /* 0x00000000002079c3 */ /* 0x000e620000002500 */
[----:B------:R-:W1:Y:S01]  /*6d00*/  LDCU.64 UR24, c[0x0][0x4f8] ;  /* 0x00009f00ff1877ac */ /* 0x000e620008000a00 */
[----:B------:R-:W-:Y:S01]  /*6d10*/  UIADD3 UR19, UPT, UPT, UR12, -0x1, URZ ;  /* 0xffffffff0c137890 */ /* 0x000fe2000fffe0ff */
[----:B------:R-:W3:Y:S05]  /*6d20*/  LDCU.64 UR28, c[0x0][0x500] ;  /* 0x0000a000ff1c77ac */ /* 0x000eea0008000a00 */
[----:B------:R-:W3:Y:S01]  /*6d30*/  S2UR UR8, SR_CTAID.Y ;  /* 0x00000000000879c3 */ /* 0x000ee20000002600 */
[----:B------:R-:W3:Y:S01]  /*6d40*/  LDCU.64 UR30, c[0x0][0x550] ;  /* 0x0000aa00ff1e77ac */ /* 0x000ee20008000a00 */
[----:B--2---:R-:W-:-:S02]  /*6d50*/  SHF.L.U32 R9, R3, 0x2, RZ ;  /* 0x0000000203097819 */ /* 0x004fc400000006ff */
[----:B------:R-:W-:Y:S02]  /*6d60*/  LOP3.LUT R0, R3, 0x1f, RZ, 0xc0, !PT ;  /* 0x0000001f03007812 */ /* 0x000fe400078ec0ff */
[----:B------:R-:W-:-:S04]  /*6d70*/  LOP3.LUT R9, R9, 0xf80, RZ, 0xc0, !PT ;  /* 0x00000f8009097812 */ /* 0x000fc800078ec0ff */
[----:B0-----:R-:W-:-:S05]  /*6d80*/  LOP3.LUT R2, R9, R0, RZ, 0xfc, !PT ;  /* 0x0000000009027212 */ /* 0x001fca00078efcff */
[----:B------:R-:W-:-:S05]  /*6d90*/  IMAD.WIDE.U32 R4, R2, R5, UR10 ;  /* 0x0000000a02047e25 */ /* 0x000fca000f8e0005 */
[----:B----4-:R-:W2:Y:S04]  /*6da0*/  LDG.E.128 R12, desc[UR26][R4.64] ;  /* 0x0000001a040c7981 */ /* 0x010ea8000c1e1d00 */
[----:B------:R-:W4:Y:S04]  /*6db0*/  LDG.E.128 R16, desc[UR26][R4.64+0x200] ;  /* 0x0002001a04107981 */ /* 0x000f28000c1e1d00 */
[----:B------:R-:W5:Y:S04]  /*6dc0*/  LDG.E.128 R20, desc[UR26][R4.64+0x400] ;  /* 0x0004001a04147981 */ /* 0x000f68000c1e1d00 */
[----:B------:R-:W5:Y:S01]  /*6dd0*/  LDG.E.128 R24, desc[UR26][R4.64+0x600] ;  /* 0x0006001a04187981 */ /* 0x000f62000c1e1d00 */
[----:B------:R-:W-:-:S02]  /*6de0*/  USHF.L.U32 UR22, UR19, 0xb, URZ ;  /* 0x0000000b13167899 */ /* 0x000fc400080006ff */
[----:B------:R-:W-:Y:S02]  /*6df0*/  UIADD3 UR15, UP1, UPT, UR15, -0x2000, URZ ;  /* 0xffffe0000f0f7890 */ /* 0x000fe4000ff3e0ff */
[----:B------:R-:W-:Y:S02]  /*6e00*/  USHF.R.S32.HI UR23, URZ, 0x1f, UR22 ;  /* 0x0000001fff177899 */ /* 0x000fe40008011416 */
[----:B------:R-:W-:Y:S02]  /*6e10*/  UIADD3 UR13, UP2, UPT, UR13, -0x2000, URZ ;  /* 0xffffe0000d0d7890 */ /* 0x000fe4000ff5e0ff */
[----:B-1----:R-:W-:Y:S02]  /*6e20*/  UIMAD.WIDE.U32 UR20, UR32, UR24, UR22 ;  /* 0x00000018201472a5 */ /* 0x002fe4000f8e0016 */
[----:B---3--:R-:W-:Y:S02]  /*6e30*/  UIMAD UR24, UR8, UR29, URZ ;  /* 0x0000001d081872a4 */ /* 0x008fe4000f8e02ff */
[----:B------:R-:W-:-:S02]  /*6e40*/  UIMAD UR21, UR32, UR25, UR21 ;  /* 0x00000019201572a4 */ /* 0x000fc4000f8e0215 */
[----:B------:R-:W-:Y:S02]  /*6e50*/  UIADD3.X UR18, UPT, UPT, UR18, -0x1, URZ, UP1, !UPT ;  /* 0xffffffff12127890 */ /* 0x000fe40008ffe4ff */
[----:B------:R-:W-:Y:S01]  /*6e60*/  UIMAD.WIDE.U32 UR20, UR8, UR28, UR20 ;  /* 0x0000001c081472a5 */ /* 0x000fe2000f8e0014 */
[----:B------:R-:W0:Y:S03]  /*6e70*/  LDCU.64 UR28, c[0x0][0x560] ;  /* 0x0000ac00ff1c77ac */ /* 0x000e260008000a00 */
[----:B------:R-:W-:Y:S02]  /*6e80*/  UIADD3 UR24, UPT, UPT, UR21, UR24, URZ ;  /* 0x0000001815187290 */ /* 0x000fe4000fffe0ff */
[----:B------:R-:W-:Y:S02]  /*6e90*/  ULEA UR21, UP0, UR20, UR30, 0x2 ;  /* 0x0000001e14157291 */ /* 0x000fe4000f8010ff */
[----:B------:R-:W-:-:S02]  /*6ea0*/  UIADD3.X UR14, UPT, UPT, UR14, -0x1, URZ, UP2, !UPT ;  /* 0xffffffff0e0e7890 */ /* 0x000fc400097fe4ff */
[----:B------:R-:W-:-:S05]  /*6eb0*/  ULEA.HI.X UR20, UR20, UR31, UR24, 0x2, UP0 ;  /* 0x0000001f14147291 */ /* 0x000fca00080f1418 */
[----:B------:R-:W1:Y:S01]  /*6ec0*/  LDCU.64 UR24, c[0x0][0x520] ;  /* 0x0000a400ff1877ac */ /* 0x000e620008000a00 */
[----:B--2---:R-:W-:Y:S04]  /*6ed0*/  STS.128 [R117], R12 ;  /* 0x0000000c75007388 */ /* 0x004fe80000000c00 */
[----:B----4-:R-:W-:Y:S04]  /*6ee0*/  STS.128 [R117+0x200], R16 ;  /* 0x0002001075007388 */ /* 0x010fe80000000c00 */
[----:B-----5:R-:W-:Y:S04]  /*6ef0*/  STS.128 [R117+0x400], R20 ;  /* 0x0004001475007388 */ /* 0x020fe80000000c00 */
        /* <DEDUP_REMOVED lines=26> */
[----:B------:R-:W2:Y:S02]  /*70a0*/  @!P4 MUFU.EX2 R11, R11 ;  /* 0x0000000b000bc308 */ /* 0x000ea40000000800 */
[----:B------:R-:W-:Y:S02]  /*70b0*/  @!P5 FMUL.FTZ R4, R30, -1.4426950216293334961 ;  /* 0xbfb8aa3b1e04d820 */ /* 0x000fe40000410000 */
        /* <DEDUP_REMOVED lines=10> */
[----:B------:R4:W5:Y:S01]  /*7160*/  @!P3 MUFU.RCP R13, R10 ;  /* 0x0000000a000db308 */ /* 0x0009620000001000 */
[----:B--2---:R-:W-:-:S07]  /*7170*/  @!P2 FADD.FTZ R16, R16, 1 ;  /* 0x3f8000001010a421 */ /* 0x004fce0000010000 */
[----:B------:R-:W2:Y:S01]  /*7180*/  @!P6 MUFU.EX2 R8, R8 ;  /* 0x000000080008e308 */ /* 0x000ea20000000800 */
[----:B----4-:R-:W-:Y:S01]  /*7190*/  @!P0 FMUL.FTZ R10, R32, -1.4426950216293334961 ;  /* 0xbfb8aa3b200a8820 */ /* 0x010fe20000410000 */
[----:B---3--:R-:W-:Y:S01]  /*71a0*/  @!P4 FMUL.FTZ R69, R69, R12 ;  /* 0x0000000c4545c220 */ /* 0x008fe20000410000 */
[----:B------:R-:W-:Y:S01]  /*71b0*/  FSETP.GTU.FTZ.AND P4, PT, R18, 20, PT ;  /* 0x41a000001200780b */ /* 0x000fe20003f9c000 */
[----:B------:R-:W3:Y:S04]  /*71c0*/  @!P1 MUFU.EX2 R11, R11 ;  /* 0x0000000b000b9308 */ /* 0x000ee80000000800 */
[----:B------:R-:W4:Y:S01]  /*71d0*/  @!P0 MUFU.EX2 R10, R10 ;  /* 0x0000000a000a8308 */ /* 0x000f220000000800 */
[----:B-----5:R-:W-:Y:S01]  /*71e0*/  @!P3 FMUL.FTZ R68, R68, R13 ;  /* 0x0000000d4444b220 */ /* 0x020fe20000410000 */
[----:B------:R-:W-:Y:S01]  /*71f0*/  FSETP.GTU.FTZ.AND P3, PT, R35, 20, PT ;  /* 0x41a000002300780b */ /* 0x000fe20003f7c000 */
[----:B------:R-:W5:Y:S01]  /*7200*/  LDS.128 R12, [R116+0x30] ;  /* 0x00003000740c7984 */ /* 0x000f620000000c00 */
[----:B------:R-:W0:Y:S01]  /*7210*/  @!P5 MUFU.RCP R19, R4 ;  /* 0x000000040013d308 */ /* 0x000e220000001000 */
[----:B--2---:R-:W-:-:S03]  /*7220*/  @!P6 FADD.FTZ R8, R8, 1 ;  /* 0x3f8000000808e421 */ /* 0x004fc60000010000 */
[----:B------:R-:W-:Y:S01]  /*7230*/  @!P4 FMUL.FTZ R18, R18, -1.4426950216293334961 ;  /* 0xbfb8aa3b1212c820 */ /* 0x000fe20000410000 */
[----:B------:R-:W-:Y:S01]  /*7240*/  BAR.SYNC.DEFER_BLOCKING 0x0 ;  /* 0x0000000000007b1d */ /* 0x000fe20000010000 */
[----:B---3--:R-:W-:Y:S01]  /*7250*/  @!P1 FADD.FTZ R11, R11, 1 ;  /* 0x3f8000000b0b9421 */ /* 0x008fe20000010000 */
[----:B----4-:R-:W-:-:S04]  /*7260*/  @!P0 FADD.FTZ R10, R10, 1 ;  /* 0x3f8000000a0a8421 */ /* 0x010fc80000010000 */
[----:B------:R-:W2:Y:S01]  /*7270*/  @!P4 MUFU.EX2 R18, R18 ;  /* 0x000000120012c308 */ /* 0x000ea20000000800 */
[----:B------:R-:W-:-:S03]  /*7280*/  @!P3 FMUL.FTZ R17, R35, -1.4426950216293334961 ;  /* 0xbfb8aa3b2311b820 */ /* 0x000fc60000410000 */
[----:B------:R-:W3:Y:S01]  /*7290*/  @!P6 MUFU.RCP R8, R8 ;  /* 0x000000080008e308 */ /* 0x000ee20000001000 */
[----:B0-----:R-:W-:Y:S01]  /*72a0*/  @!P5 FMUL.FTZ R70, R70, R19 ;  /* 0x000000134646d220 */ /* 0x001fe20000410000 */
[----:B------:R-:W-:-:S06]  /*72b0*/  FSETP.GTU.FTZ.AND P5, PT, R5, 20, PT ;  /* 0x41a000000500780b */ /* 0x000fcc0003fbc000 */
[----:B------:R-:W0:Y:S01]  /*72c0*/  @!P3 MUFU.EX2 R17, R17 ;  /* 0x000000110011b308 */ /* 0x000e220000000800 */
[----:B--2---:R-:W-:-:S03]  /*72d0*/  @!P4 FADD.FTZ R18, R18, 1 ;  /* 0x3f8000001212c421 */ /* 0x004fc60000010000 */
[----:B------:R-:W2:Y:S01]  /*72e0*/  @!P0 MUFU.RCP R21, R10 ;  /* 0x0000000a00158308 */ /* 0x000ea20000001000 */
[----:B------:R-:W-:Y:S01]  /*72f0*/  STS.128 [R116], R72 ;  /* 0x0000004874007388 */ /* 0x000fe20000000c00 */
[----:B---3--:R-:W-:Y:S01]  /*7300*/  @!P6 FMUL.FTZ R71, R71, R8 ;  /* 0x000000084747e220 */ /* 0x008fe20000410000 */
[----:B------:R-:W-:-:S05]  /*7310*/  FSETP.GTU.FTZ.AND P6, PT, R6, 20, PT ;  /* 0x41a000000600780b */ /* 0x000fca0003fdc000 */
[----:B------:R-:W3:Y:S01]  /*7320*/  @!P1 MUFU.RCP R20, R11 ;  /* 0x0000000b00149308 */ /* 0x000ee20000001000 */
[----:B------:R-:W-:Y:S01]  /*7330*/  @!P5 FMUL.FTZ R4, R5, -1.4426950216293334961 ;  /* 0xbfb8aa3b0504d820 */ /* 0x000fe20000410000 */
[----:B0-----:R-:W-:Y:S01]  /*7340*/  @!P3 FADD.FTZ R17, R17, 1 ;  /* 0x3f8000001111b421 */ /* 0x001fe20000010000 */
[----:B------:R-:W-:Y:S01]  /*7350*/  STS.128 [R116+0x10], R76 ;  /* 0x0000104c74007388 */ /* 0x000fe20000000c00 */
[----:B-----5:R-:W-:Y:S01]  /*7360*/  FADD.FTZ R12, R12, UR7 ;  /* 0x000000070c0c7e21 */ /* 0x020fe20008010000 */
[----:B------:R-:W-:Y:S01]  /*7370*/  FADD.FTZ R13, R13, UR7 ;  /* 0x000000070d0d7e21 */ /* 0x000fe20008010000 */
[----:B------:R-:W-:Y:S02]  /*7380*/  FADD.FTZ R14, R14, UR7 ;  /* 0x000000070e0e7e21 */ /* 0x000fe40008010000 */
[----:B------:R-:W0:Y:S01]  /*7390*/  @!P2 MUFU.RCP R23, R16 ;  /* 0x000000100017a308 */ /* 0x000e220000001000 */
[----:B------:R-:W-:Y:S01]  /*73a0*/  FADD.FTZ R15, R15, UR7 ;  /* 0x000000070f0f7e21 */ /* 0x000fe20008010000 */
[----:B--2---:R-:W-:Y:S01]  /*73b0*/  @!P0 FMUL.FTZ R64, R64, R21 ;  /* 0x0000001540408220 */ /* 0x004fe20000410000 */
[----:B------:R-:W-:Y:S01]  /*73c0*/  FSETP.GTU.FTZ.AND P0, PT, R7, 20, PT ;  /* 0x41a000000700780b */ /* 0x000fe20003f1c000 */
[----:B------:R-:W-:Y:S01]  /*73d0*/  @!P6 FMUL.FTZ R5, R6, -1.4426950216293334961 ;  /* 0xbfb8aa3b0605e820 */ /* 0x000fe20000410000 */
[----:B------:R-:W-:Y:S03]  /*73e0*/  STS.128 [R116+0x20], R80 ;  /* 0x0000205074007388 */ /* 0x000fe60000000c00 */
[----:B------:R-:W2:Y:S01]  /*73f0*/  @!P3 MUFU.RCP R22, R17 ;  /* 0x000000110016b308 */ /* 0x000ea20000001000 */
[----:B------:R-:W-:Y:S01]  /*7400*/  STS.128 [R116+0x30], R84 ;  /* 0x0000305474007388 */ /* 0x000fe20000000c00 */
[----:B---3--:R-:W-:Y:S01]  /*7410*/  @!P1 FMUL.FTZ R65, R65, R20 ;  /* 0x0000001441419220 */ /* 0x008fe20000410000 */
[----:B------:R-:W-:-:S05]  /*7420*/  FSETP.GTU.FTZ.AND P1, PT, R12, 20, PT ;  /* 0x41a000000c00780b */ /* 0x000fca0003f3c000 */
[----:B------:R3:W4:Y:S01]  /*7430*/  @!P4 MUFU.RCP R25, R18 ;  /* 0x000000120019c308 */ /* 0x0007220000001000 */
[----:B------:R-:W-:Y:S01]  /*7440*/  @!P0 FMUL.FTZ R6, R7, -1.4426950216293334961 ;  /* 0xbfb8aa3b07068820 */ /* 0x000fe20000410000 */
[----:B0-----:R-:W-:Y:S01]  /*7450*/  @!P2 FMUL.FTZ R66, R66, R23 ;  /* 0x000000174242a220 */ /* 0x001fe20000410000 */
[----:B------:R-:W-:Y:S01]  /*7460*/  FSETP.GTU.FTZ.AND P2, PT, R13, 20, PT ;  /* 0x41a000000d00780b */ /* 0x000fe20003f5c000 */
[----:B------:R-:W-:Y:S01]  /*7470*/  NOP ;  /* 0x0000000000007918 */ /* 0x000fe20000000000 */
[----:B--2---:R-:W-:Y:S01]  /*7480*/  @!P3 FMUL.FTZ R67, R67, R22 ;  /* 0x000000164343b220 */ /* 0x004fe20000410000 */
[----:B------:R-:W-:Y:S02]  /*7490*/  FSETP.GTU.FTZ.AND P3, PT, R14, 20, PT ;  /* 0x41a000000e00780b */ /* 0x000fe40003f7c000 */
[----:B------:R-:W-:Y:S01]  /*74a0*/  @!P1 FMUL.FTZ R7, R12, -1.4426950216293334961 ;  /* 0xbfb8aa3b0c079820 */ /* 0x000fe20000410000 */
[----:B---3--:R-:W0:Y:S01]  /*74b0*/  LDS.128 R16, [R117+0x200] ;  /* 0x0002000075107984 */ /* 0x008e220000000c00 */
[----:B------:R-:W2:Y:S06]  /*74c0*/  @!P5 MUFU.EX2 R4, R4 ;  /* 0x000000040004d308 */ /* 0x000eac0000000800 */
[----:B------:R-:W-:Y:S01]  /*74d0*/  @!P2 FMUL.FTZ R8, R13, -1.4426950216293334961 ;  /* 0xbfb8aa3b0d08a820 */ /* 0x000fe20000410000 */
[----:B------:R-:W-:Y:S01]  /*74e0*/  LDS.128 R20, [R117+0x400] ;  /* 0x0004000075147984 */ /* 0x000fe20000000c00 */
[----:B----4-:R-:W-:Y:S01]  /*74f0*/  @!P4 FMUL.FTZ R60, R60, R25 ;  /* 0x000000193c3cc220 */ /* 0x010fe20000410000 */
[----:B------:R-:W-:Y:S01]  /*7500*/  FSETP.GTU.FTZ.AND P4, PT, R15, 20, PT ;  /* 0x41a000000f00780b */ /* 0x000fe20003f9c000 */
[----:B------:R-:W3:Y:S01]  /*7510*/  @!P6 MUFU.EX2 R5, R5 ;  /* 0x000000050005e308 */ /* 0x000ee20000000800 */
[----:B------:R-:W-:Y:S01]  /*7520*/  LDS.128 R24, [R117+0x600] ;  /* 0x0006000075187984 */ /* 0x000fe20000000c00 */
[----:B------:R-:W-:-:S02]  /*7530*/  @!P3 FMUL.FTZ R10, R14, -1.4426950216293334961 ;  /* 0xbfb8aa3b0e0ab820 */ /* 0x000fc40000410000 */
[----:B------:R-:W4:Y:S01]  /*7540*/  @!P2 MUFU.EX2 R8, R8 ;  /* 0x000000080008a308 */ /* 0x000f220000000800 */
[----:B--2---:R-:W-:-:S03]  /*7550*/  @!P5 FADD.FTZ R4, R4, 1 ;  /* 0x3f8000000404d421 */ /* 0x004fc60000010000 */
[----:B------:R-:W2:Y:S04]  /*7560*/  @!P0 MUFU.EX2 R6, R6 ;  /* 0x0000000600068308 */ /* 0x000ea80000000800 */
[----:B------:R-:W-:Y:S01]  /*7570*/  @!P4 FMUL.FTZ R11, R15, -1.4426950216293334961 ;  /* 0xbfb8aa3b0f0bc820 */ /* 0x000fe20000410000 */
[----:B------:R-:W5:Y:S01]  /*7580*/  @!P1 MUFU.EX2 R7, R7 ;  /* 0x0000000700079308 */ /* 0x000f620000000800 */
[----:B------:R-:W1:Y:S01]  /*7590*/  LDS.128 R12, [R117] ;  /* 0x00000000750c7984 */ /* 0x000e620000000c00 */
[----:B---3--:R-:W-:Y:S02]  /*75a0*/  @!P6 FADD.FTZ R5, R5, 1 ;  /* 0x3f8000000505e421 */ /* 0x008fe40000010000 */
[----:B------:R-:W3:Y:S01]  /*75b0*/  @!P3 MUFU.EX2 R10, R10 ;  /* 0x0000000a000ab308 */ /* 0x000ee20000000800 */
[----:B----4-:R-:W-:-:S03]  /*75c0*/  @!P2 FADD.FTZ R8, R8, 1 ;  /* 0x3f8000000808a421 */ /* 0x010fc60000010000 */
[----:B------:R-:W4:Y:S01]  /*75d0*/  @!P4 MUFU.EX2 R11, R11 ;  /* 0x0000000b000bc308 */ /* 0x000f220000000800 */
[----:B--2---:R-:W-:-:S03]  /*75e0*/  @!P0 FADD.FTZ R6, R6, 1 ;  /* 0x3f80000006068421 */ /* 0x004fc60000010000 */
[----:B------:R2:W0:Y:S01]  /*75f0*/  @!P5 MUFU.RCP R28, R4 ;  /* 0x00000004001cd308 */ /* 0x0004220000001000 */
[----:B-----5:R-:W-:Y:S01]  /*7600*/  @!P1 FADD.FTZ R7, R7, 1 ;  /* 0x3f80000007079421 */ /* 0x020fe20000010000 */
[----:B---3--:R-:W-:-:S06]  /*7610*/  @!P3 FADD.FTZ R10, R10, 1 ;  /* 0x3f8000000a0ab421 */ /* 0x008fcc0000010000 */
[----:B------:R3:W5:Y:S01]  /*7620*/  @!P6 MUFU.RCP R29, R5 ;  /* 0x00000005001de308 */ /* 0x0007620000001000 */
[----:B--2---:R-:W-:Y:S01]  /*7630*/  MOV R4, UR21 ;  /* 0x0000001500047c02 */ /* 0x004fe20008000f00 */
[----:B----4-:R-:W-:-:S06]  /*7640*/  @!P4 FADD.FTZ R11, R11, 1 ;  /* 0x3f8000000b0bc421 */ /* 0x010fcc0000010000 */
[----:B------:R2:W4:Y:S01]  /*7650*/  @!P0 MUFU.RCP R30, R6 ;  /* 0x00000006001e8308 */ /* 0x0005220000001000 */
[----:B---3--:R-:W-:Y:S01]  /*7660*/  MOV R5, UR20 ;  /* 0x0000001400057c02 */ /* 0x008fe20008000f00 */
[----:B------:R-:W3:Y:S01]  /*7670*/  LDCU.64 UR20, c[0x0][0x518] ;  /* 0x0000a300ff1477ac */ /* 0x000ee20008000a00 */
[----:B0-----:R-:W-:Y:S01]  /*7680*/  @!P5 FMUL.FTZ R61, R61, R28 ;  /* 0x0000001c3d3dd220 */ /* 0x001fe20000410000 */
[----:B------:R-:W-:-:S04]  /*7690*/  IMAD.WIDE.U32 R4, R2, 0x10, R4 ;  /* 0x0000001002047825 */ /* 0x000fc800078e0004 */
[----:B------:R0:W3:Y:S01]  /*76a0*/  @!P1 MUFU.RCP R31, R7 ;  /* 0x00000007001f9308 */ /* 0x0000e20000001000 */
[----:B--2---:R-:W-:Y:S01]  /*76b0*/  FADD.FTZ R6, R68, R88 ;  /* 0x0000005844067221 */ /* 0x004fe20000010000 */
[----:B-----5:R-:W-:Y:S01]  /*76c0*/  @!P6 FMUL.FTZ R62, R62, R29 ;  /* 0x0000001d3e3ee220 */ /* 0x020fe20000410000 */
[----:B------:R-:W-:Y:S04]  /*76d0*/  STG.E.128 desc[UR26][R4.64+0x200], R16 ;  /* 0x0002001004007986 */ /* 0x000fe8000c101d1a */
[----:B-1----:R-:W-:Y:S01]  /*76e0*/  STG.E.128 desc[UR26][R4.64], R12 ;  /* 0x0000000c04007986 */ /* 0x002fe2000c101d1a */
[----:B------:R-:W1:Y:S01]  /*76f0*/  @!P2 MUFU.RCP R8, R8 ;  /* 0x000000080008a308 */ /* 0x000e620000001000 */
[----:B0-----:R-:W-:Y:S01]  /*7700*/  FADD.FTZ R7, R6, R69 ;  /* 0x0000004506077221 */ /* 0x001fe20000010000 */
[----:B----4-:R-:W-:Y:S01]  /*7710*/  @!P0 FMUL.FTZ R63, R63, R30 ;  /* 0x0000001e3f3f8220 */ /* 0x010fe20000410000 */
[----:B------:R-:W-:Y:S01]  /*7720*/  STG.E.128 desc[UR26][R4.64+0x400], R20 ;  /* 0x0004001404007986 */ /* 0x000fe2000c101d1a */
[----:B---3--:R-:W-:Y:S01]  /*7730*/  UIMAD.WIDE.U32 UR22, UR32, UR20, UR22 ;  /* 0x00000014201672a5 */ /* 0x008fe2000f8e0016 */
        /* <DEDUP_REMOVED lines=8> */
[----:B-1----:R-:W-:Y:S01]  /*77c0*/  @!P2 FMUL.FTZ R57, R57, R8 ;  /* 0x000000083939a220 */ /* 0x002fe20000410000 */
[----:B------:R-:W-:Y:S02]  /*77d0*/  UMOV UR20, UR22 ;  /* 0x0000001600147c82 */ /* 0x000fe40008000000 */
[----:B------:R-:W-:Y:S01]  /*77e0*/  UIMAD.WIDE.U32 UR20, UR8, UR24, UR20 ;  /* 0x00000018081472a5 */ /* 0x000fe2000f8e0014 */
[----:B0-----:R-:W-:Y:S01]  /*77f0*/  FADD.FTZ R5, R6, R71 ;  /* 0x0000004706057221 */ /* 0x001fe20000010000 */
        /* <DEDUP_REMOVED lines=12> */
[----:B------:R-:W-:Y:S02]  /*78c0*/  UISETP.GT.AND UP0, UPT, UR12, 0x1, UPT ;  /* 0x000000010c00788c */ /* 0x000fe4000bf04270 */
[----:B------:R-:W-:Y:S01]  /*78d0*/  UIADD3 UR20, UP3, UPT, UR10, -0x2000, URZ ;  /* 0xffffe0000a147890 */ /* 0x000fe2000ff7e0ff */
[----:B------:R2:W-:Y:S01]  /*78e0*/  STS.128 [R116+0x30], R56 ;  /* 0x0000303874007388 */ /* 0x0005e20000000c00 */
[----:B------:R-:W-:-:S03]  /*78f0*/  NOP ;  /* 0x0000000000007918 */ /* 0x000fc60000000000 */
[----:B------:R-:W3:Y:S01]  /*7900*/  LDS.128 R12, [R117] ;  /* 0x00000000750c7984 */ /* 0x000ee20000000c00 */
[----:B0-----:R-:W-:Y:S01]  /*7910*/  FADD.FTZ R65, R4, R65 ;  /* 0x0000004104417221 */ /* 0x001fe20000010000 */
[----:B------:R-:W-:Y:S01]  /*7920*/  MOV R4, UR21 ;  /* 0x0000001500047c02 */ /* 0x000fe20008000f00 */
[----:B------:R-:W-:Y:S01]  /*7930*/  UIADD3.X UR11, UPT, UPT, UR11, -0x1, URZ, UP3, !UPT ;  /* 0xffffffff0b0b7890 */ /* 0x000fe20009ffe4ff */
[----:B------:R-:W0:Y:S01]  /*7940*/  LDS.128 R16, [R117+0x200] ;  /* 0x0002000075107984 */ /* 0x000e220000000c00 */
[----:B------:R-:W-:Y:S01]  /*7950*/  FADD.FTZ R66, R65, R66 ;  /* 0x0000004241427221 */ /* 0x000fe20000010000 */
[----:B------:R-:W-:Y:S01]  /*7960*/  UMOV UR12, UR19 ;  /* 0x00000013000c7c82 */ /* 0x000fe20008000000 */
        /* <DEDUP_REMOVED lines=18> */
.L_x_2608:
        /* <DEDUP_REMOVED lines=45> */
.L_x_2689:
[----:B------:R-:W-:Y:S05]  /*7d60*/  BSYNC.RECONVERGENT B0 ;  /* 0x0000000000007941 */ /* 0x000fea0003800200 */
.L_x_2688:
        /* <DEDUP_REMOVED lines=43> */
.L_x_2691:
[----:B------:R-:W-:Y:S05]  /*8020*/  BSYNC.RECONVERGENT B0 ;  /* 0x0000000000007941 */ /* 0x000fea0003800200 */
.L_x_2690:
        /* <DEDUP_REMOVED lines=16> */
.L_x_2693:
        /* <DEDUP_REMOVED lines=30> */
.L_x_2692:
[----:B------:R-:W-:Y:S05]  /*8310*/  EXIT ;  /* 0x000000000000794d */ /* 0x000fea0003800000 */
.L_x_2646:
[----:B------:R-:W-:Y:S01]  /*8320*/  MOV R165, R151 ;  /* 0x0000009700a57202 */ /* 0x000fe20000000f00 */
[----:B------:R-:W-:Y:S01]  /*8330*/  HFMA2 R127, -RZ, RZ, 0, 5.9604644775390625e-08 ;  /* 0x00000001ff7f7431 */ /* 0x000fe200000001ff */
[----:B------:R-:W-:Y:S02]  /*8340*/  MOV R154, RZ ;  /* 0x000000ff009a7202 */ /* 0x000fe40000000f00 */
[----:B------:R-:W-:-:S07]  /*8350*/  MOV R126, 0xffffffff ;  /* 0xffffffff007e7802 */ /* 0x000fce0000000f00 */
[----:B01---5:R-:W-:Y:S05]  /*8360*/  WARPSYNC.COLLECTIVE R126, `(.L_x_2694) ;  /* 0x000000007e087348 */ /* 0x023fea0003c00000 */
[----:B------:R2:W3:Y:S02]  /*8370*/  SHFL.UP P6, R156, R165, R127, R154 ;  /* 0x0400007fa59c7389 */ /* 0x0004e400000c009a */
[----:B0123-5:R-:W-:Y:S05]  /*8380*/  ENDCOLLECTIVE ;  /* 0x000000000000791b */ /* 0x02ffea0003800000 */
.L_x_2694:
[----:B------:R-:W-:Y:S02]  /*8390*/  MOV R165, R155 ;  /* 0x0000009b00a57202 */ /* 0x000fe40000000f00 */
[----:B------:R-:W-:-:S07]  /*83a0*/  MOV R163, R156 ;  /* 0x0000009c00a37202 */ /* 0x000fce0000000f00 */
[----:B------:R-:W-:Y:S05]  /*83b0*/  WARPSYNC.COLLECTIVE R126, `(.L_x_2695) ;  /* 0x000000007e087348 */ /* 0x000fea0003c00000 */
[----:B------:R0:W1:Y:S02]  /*83c0*/  SHFL.UP P6, R156, R165, R127, R154 ;  /* 0x0400007fa59c7389 */ /* 0x00006400000c009a */
[----:B01----:R-:W-:Y:S05]  /*83d0*/  ENDCOLLECTIVE ;  /* 0x000000000000791b */ /* 0x003fea0003800000 */
.L_x_2695:
        /* <DEDUP_REMOVED lines=10> */
.L_x_2696:
[----:B------:R-:W-:Y:S02]  /*8480*/  MOV R165, R155 ;  /* 0x0000009b00a57202 */ /* 0x000fe40000000f00 */
[----:B------:R-:W-:-:S07]  /*8490*/  MOV R163, R156 ;  /* 0x0000009c00a37202 */ /* 0x000fce0000000f00 */
[----:B------:R-:W-:Y:S05]  /*84a0*/  WARPSYNC.COLLECTIVE R126, `(.L_x_2697) ;  /* 0x000000007e087348 */ /* 0x000fea0003c00000 */
[----:B------:R0:W1:Y:S02]  /*84b0*/  SHFL.UP P6, R156, R165, R127, R154 ;  /* 0x0400007fa59c7389 */ /* 0x00006400000c009a */
[----:B01----:R-:W-:Y:S05]  /*84c0*/  ENDCOLLECTIVE ;  /* 0x000000000000791b */ /* 0x003fea0003800000 */
.L_x_2697:
        /* <DEDUP_REMOVED lines=10> */
.L_x_2698:
[----:B------:R-:W-:Y:S02]  /*8570*/  MOV R165, R155 ;  /* 0x0000009b00a57202 */ /* 0x000fe40000000f00 */
[----:B------:R-:W-:-:S07]  /*8580*/  MOV R163, R156 ;  /* 0x0000009c00a37202 */ /* 0x000fce0000000f00 */
[----:B------:R-:W-:Y:S05]  /*8590*/  WARPSYNC.COLLECTIVE R126, `(.L_x_2699) ;  /* 0x000000007e087348 */ /* 0x000fea0003c00000 */
[----:B------:R0:W1:Y:S02]  /*85a0*/  SHFL.UP P6, R156, R165, R127, R154 ;  /* 0x0400007fa59c7389 */ /* 0x00006400000c009a */
[----:B01----:R-:W-:Y:S05]  /*85b0*/  ENDCOLLECTIVE ;  /* 0x000000000000791b */ /* 0x003fea0003800000 */
.L_x_2699:
        /* <DEDUP_REMOVED lines=10> */
.L_x_2700:
[----:B------:R-:W-:Y:S02]  /*8660*/  MOV R165, R155 ;  /* 0x0000009b00a57202 */ /* 0x000fe40000000f00 */
[----:B------:R-:W-:-:S07]  /*8670*/  MOV R163, R156 ;  /* 0x0000009c00a37202 */ /* 0x000fce0000000f00 */
[----:B------:R-:W-:Y:S05]  /*8680*/  WARPSYNC.COLLECTIVE R126, `(.L_x_2701) ;  /* 0x000000007e087348 */ /* 0x000fea0003c00000 */
[----:B------:R0:W1:Y:S02]  /*8690*/  SHFL.UP P6, R156, R165, R127, R154 ;  /* 0x0400007fa59c7389 */ /* 0x00006400000c009a */
[----:B01----:R-:W-:Y:S05]  /*86a0*/  ENDCOLLECTIVE ;  /* 0x000000000000791b */ /* 0x003fea0003800000 */
.L_x_2701:
        /* <DEDUP_REMOVED lines=10> */
.L_x_2702:
[----:B------:R-:W-:Y:S02]  /*8750*/  MOV R165, R155 ;  /* 0x0000009b00a57202 */ /* 0x000fe40000000f00 */
[----:B------:R-:W-:-:S07]  /*8760*/  MOV R163, R156 ;  /* 0x0000009c00a37202 */ /* 0x000fce0000000f00 */
[----:B------:R-:W-:Y:S05]  /*8770*/  WARPSYNC.COLLECTIVE R126, `(.L_x_2703) ;  /* 0x000000007e087348 */ /* 0x000fea0003c00000 */
[----:B------:R0:W1:Y:S02]  /*8780*/  SHFL.UP P6, R156, R165, R127, R154 ;  /* 0x0400007fa59c7389 */ /* 0x00006400000c009a */
[----:B01----:R-:W-:Y:S05]  /*8790*/  ENDCOLLECTIVE ;  /* 0x000000000000791b */ /* 0x003fea0003800000 */
.L_x_2703:
[----:B------:R-:W-:Y:S01]  /*87a0*/  MOV R126, R156 ;  /* 0x0000009c007e7202 */ /* 0x000fe20000000f00 */
[----:B------:R-:W-:Y:S06]  /*87b0*/  BRA `(.L_x_2704) ;  /* 0xffffffbc00287947 */ /* 0x000fec000383ffff */
.L_x_2647:
        /* <DEDUP_REMOVED lines=8> */
.L_x_2706:
[----:B------:R-:W-:Y:S05]  /*8840*/  BSYNC B0 ;  /* 0x0000000000007941 */ /* 0x000fea0003800000 */
.L_x_2705:
[----:B------:R-:W-:Y:S05]  /*8850*/  BRA `(.L_x_2707) ;  /* 0xffffffbc001c7947 */ /* 0x000fea000383ffff */
.L_x_2648:
        /* <DEDUP_REMOVED lines=8> */
.L_x_2709:
[----:B------:R-:W-:Y:S05]  /*88e0*/  BSYNC B0 ;  /* 0x0000000000007941 */ /* 0x000fea0003800000 */
.L_x_2708:
[----:B------:R-:W-:Y:S05]  /*88f0*/  BRA `(.L_x_2710) ;  /* 0xffffffb800fc7947 */ /* 0x000fea000383ffff */
.L_x_2649:
        /* <DEDUP_REMOVED lines=8> */
.L_x_2712:
[----:B------:R-:W-:Y:S05]  /*8980*/  BSYNC B0 ;  /* 0x0000000000007941 */ /* 0x000fea0003800000 */
.L_x_2711:
        /* <DEDUP_REMOVED lines=9> */
.L_x_2713:
[----:B------:R-:W-:Y:S02]  /*8a20*/  MOV R127, R118 ;  /* 0x00000076007f7202 */ /* 0x000fe40000000f00 */
[----:B------:R-:W-:-:S07]  /*8a30*/  MOV R163, R156 ;  /* 0x0000009c00a37202 */ /* 0x000fce0000000f00 */
[----:B------:R-:W-:Y:S05]  /*8a40*/  WARPSYNC.COLLECTIVE R126, `(.L_x_2714) ;  /* 0x000000007e087348 */ /* 0x000fea0003c00000 */
[----:B------:R0:W1:Y:S02]  /*8a50*/  SHFL.IDX P2, R156, R127, R154, R155 ;  /* 0x0000009a7f9c7389 */ /* 0x000064000004009b */
[----:B01----:R-:W-:Y:S05]  /*8a60*/  ENDCOLLECTIVE ;  /* 0x000000000000791b */ /* 0x003fea0003800000 */
.L_x_2714:
[----:B------:R-:W-:Y:S02]  /*8a70*/  MOV R127, R119 ;  /* 0x00000077007f7202 */ /* 0x000fe40000000f00 */
[----:B------:R-:W-:-:S07]  /*8a80*/  MOV R118, R156 ;  /* 0x0000009c00767202 */ /* 0x000fce0000000f00 */
[----:B------:R-:W-:Y:S05]  /*8a90*/  WARPSYNC.COLLECTIVE R126, `(.L_x_2715) ;  /* 0x000000007e087348 */ /* 0x000fea0003c00000 */
[----:B------:R0:W1:Y:S02]  /*8aa0*/  SHFL.IDX P2, R156, R127, R154, R155 ;  /* 0x0000009a7f9c7389 */ /* 0x000064000004009b */
[----:B01----:R-:W-:Y:S05]  /*8ab0*/  ENDCOLLECTIVE ;  /* 0x000000000000791b */ /* 0x003fea0003800000 */
.L_x_2715:
[----:B------:R-:W-:Y:S01]  /*8ac0*/  MOV R119, R156 ;  /* 0x0000009c00777202 */ /* 0x000fe20000000f00 */
[----:B------:R-:W-:Y:S06]  /*8ad0*/  BRA `(.L_x_2716) ;  /* 0xffffffb8009c7947 */ /* 0x000fec000383ffff */
.L_x_2651:
[----:B------:R-:W-:Y:S01]  /*8ae0*/  MOV R165, R153 ;  /* 0x0000009900a57202 */ /* 0x000fe20000000f00 */
[----:B------:R-:W-:Y:S01]  /*8af0*/  HFMA2 R127, -RZ, RZ, 0, 5.9604644775390625e-08 ;  /* 0x00000001ff7f7431 */ /* 0x000fe200000001ff */
[----:B------:R-:W-:Y:S02]  /*8b00*/  MOV R156, 0x1f ;  /* 0x0000001f009c7802 */ /* 0x000fe40000000f00 */
[----:B------:R-:W-:-:S07]  /*8b10*/  MOV R126, 0xffffffff ;  /* 0xffffffff007e7802 */ /* 0x000fce0000000f00 */
[----:B-1----:R-:W-:Y:S05]  /*8b20*/  WARPSYNC.COLLECTIVE R126, `(.L_x_2717) ;  /* 0x000000007e087348 */ /* 0x002fea0003c00000 */
[----:B------:R0:W2:Y:S02]  /*8b30*/  SHFL.DOWN P2, R154, R165, R127, R156 ;  /* 0x0800007fa59a7389 */ /* 0x0000a4000004009c */
[----:B012---:R-:W-:Y:S05]  /*8b40*/  ENDCOLLECTIVE ;  /* 0x000000000000791b */ /* 0x007fea0003800000 */
.L_x_2717:
[----:B------:R-:W-:Y:S02]  /*8b50*/  MOV R165, R163 ;  /* 0x000000a300a57202 */ /* 0x000fe40000000f00 */
[----:B------:R-:W-:-:S07]  /*8b60*/  MOV R155, R154 ;  /* 0x0000009a009b7202 */ /* 0x000fce0000000f00 */
[----:B------:R-:W-:Y:S05]  /*8b70*/  WARPSYNC.COLLECTIVE R126, `(.L_x_2718) ;  /* 0x000000007e087348 */ /* 0x000fea0003c00000 */
[----:B------:R0:W1:Y:S02]  /*8b80*/  SHFL.DOWN P2, R154, R165, R127, R156 ;  /* 0x0800007fa59a7389 */ /* 0x000064000004009c */
[----:B01----:R-:W-:Y:S05]  /*8b90*/  ENDCOLLECTIVE ;  /* 0x000000000000791b */ /* 0x003fea0003800000 */
.L_x_2718:
        /* <DEDUP_REMOVED lines=17> */
.L_x_2719:
[----:B------:R-:W-:Y:S02]  /*8cb0*/  MOV R165, R163 ;  /* 0x000000a300a57202 */ /* 0x000fe40000000f00 */
[----:B------:R-:W-:-:S07]  /*8cc0*/  MOV R155, R154 ;  /* 0x0000009a009b7202 */ /* 0x000fce0000000f00 */
[----:B------:R-:W-:Y:S05]  /*8cd0*/  WARPSYNC.COLLECTIVE R126, `(.L_x_2720) ;  /* 0x000000007e087348 */ /* 0x000fea0003c00000 */
[----:B------:R0:W1:Y:S02]  /*8ce0*/  SHFL.DOWN P2, R154, R165, R127, R156 ;  /* 0x0800007fa59a7389 */ /* 0x000064000004009c */
[----:B01----:R-:W-:Y:S05]  /*8cf0*/  ENDCOLLECTIVE ;  /* 0x000000000000791b */ /* 0x003fea0003800000 */
.L_x_2720:
        /* <DEDUP_REMOVED lines=11> */
.L_x_2721:
[----:B------:R-:W-:Y:S02]  /*8db0*/  MOV R165, R163 ;  /* 0x000000a300a57202 */ /* 0x000fe40000000f00 */
[----:B------:R-:W-:-:S07]  /*8dc0*/  MOV R155, R154 ;  /* 0x0000009a009b7202 */ /* 0x000fce0000000f00 */
[----:B------:R-:W-:Y:S05]  /*8dd0*/  WARPSYNC.COLLECTIVE R126, `(.L_x_2722) ;  /* 0x000000007e087348 */ /* 0x000fea0003c00000 */
[----:B------:R0:W1:Y:S02]  /*8de0*/  SHFL.DOWN P2, R154, R165, R127, R156 ;  /* 0x0800007fa59a7389 */ /* 0x000064000004009c */
[----:B01----:R-:W-:Y:S05]  /*8df0*/  ENDCOLLECTIVE ;  /* 0x000000000000791b */ /* 0x003fea0003800000 */
.L_x_2722:
        /* <DEDUP_REMOVED lines=11> */
.L_x_2723:
[----:B------:R-:W-:Y:S02]  /*8eb0*/  MOV R165, R163 ;  /* 0x000000a300a57202 */ /* 0x000fe40000000f00 */
[----:B------:R-:W-:-:S07]  /*8ec0*/  MOV R155, R154 ;  /* 0x0000009a009b7202 */ /* 0x000fce0000000f00 */
[----:B------:R-:W-:Y:S05]  /*8ed0*/  WARPSYNC.COLLECTIVE R126, `(.L_x_2724) ;  /* 0x000000007e087348 */ /* 0x000fea0003c00000 */
[----:B------:R0:W1:Y:S02]  /*8ee0*/  SHFL.DOWN P2, R154, R165, R127, R156 ;  /* 0x0800007fa59a7389 */ /* 0x000064000004009c */
[----:B01----:R-:W-:Y:S05]  /*8ef0*/  ENDCOLLECTIVE ;  /* 0x000000000000791b */ /* 0x003fea0003800000 */
.L_x_2724:
        /* <DEDUP_REMOVED lines=11> */
.L_x_2725:
[----:B------:R-:W-:Y:S02]  /*8fb0*/  MOV R165, R163 ;  /* 0x000000a300a57202 */ /* 0x000fe40000000f00 */
[----:B------:R-:W-:-:S07]  /*8fc0*/  MOV R155, R154 ;  /* 0x0000009a009b7202 */ /* 0x000fce0000000f00 */
[----:B------:R-:W-:Y:S05]  /*8fd0*/  WARPSYNC.COLLECTIVE R126, `(.L_x_2726) ;  /* 0x000000007e087348 */ /* 0x000fea0003c00000 */
[----:B------:R0:W1:Y:S02]  /*8fe0*/  SHFL.DOWN P2, R154, R165, R127, R156 ;  /* 0x0800007fa59a7389 */ /* 0x000064000004009c */
[----:B01----:R-:W-:Y:S05]  /*8ff0*/  ENDCOLLECTIVE ;  /* 0x000000000000791b */ /* 0x003fea0003800000 */
.L_x_2726:
        /* <DEDUP_REMOVED lines=12> */
.L_x_2727:
[----:B------:R-:W-:Y:S02]  /*90c0*/  MOV R127, R163 ;  /* 0x000000a3007f7202 */ /* 0x000fe40000000f00 */
[----:B------:R-:W-:-:S07]  /*90d0*/  MOV R165, R156 ;  /* 0x0000009c00a57202 */ /* 0x000fce0000000f00 */
[----:B------:R-:W-:Y:S05]  /*90e0*/  WARPSYNC.COLLECTIVE R126, `(.L_x_2728) ;  /* 0x000000007e087348 */ /* 0x000fea0003c00000 */
[----:B------:R0:W1:Y:S02]  /*90f0*/  SHFL.IDX P2, R156, R127, R154, R155 ;  /* 0x0000009a7f9c7389 */ /* 0x000064000004009b */
[----:B01----:R-:W-:Y:S05]  /*9100*/  ENDCOLLECTIVE ;  /* 0x000000000000791b */ /* 0x003fea0003800000 */
.L_x_2728:
        /* <DEDUP_REMOVED lines=12> */
.L_x_2729:
[----:B------:R-:W-:Y:S02]  /*91d0*/  MOV R165, R163 ;  /* 0x000000a300a57202 */ /* 0x000fe40000000f00 */
[----:B------:R-:W-:-:S07]  /*91e0*/  MOV R153, R154 ;  /* 0x0000009a00997202 */ /* 0x000fce0000000f00 */
[----:B------:R-:W-:Y:S05]  /*91f0*/  WARPSYNC.COLLECTIVE R126, `(.L_x_2730) ;  /* 0x000000007e087348 */ /* 0x000fea0003c00000 */
[----:B------:R0:W1:Y:S02]  /*9200*/  SHFL.DOWN P2, R154, R165, R127, R156 ;  /* 0x0800007fa59a7389 */ /* 0x000064000004009c */
[----:B01----:R-:W-:Y:S05]  /*9210*/  ENDCOLLECTIVE ;  /* 0x000000000000791b */ /* 0x003fea0003800000 */
.L_x_2730:
[----:B------:R-:W-:Y:S02]  /*9220*/  MOV R127, R118 ;  /* 0x00000076007f7202 */ /* 0x000fe40000000f00 */
[----:B------:R-:W-:Y:S01]  /*9230*/  MOV R163, R154 ;  /* 0x0000009a00a37202 */ /* 0x000fe20000000f00 */
[----:B------:R-:W-:-:S07]  /*9240*/  HFMA2 R154, -RZ, RZ, 0, 0 ;  /* 0x00000000ff9a7431 */ /* 0x000fce00000001ff */
[----:B------:R-:W-:Y:S05]  /*9250*/  WARPSYNC.COLLECTIVE R126, `(.L_x_2731) ;  /* 0x000000007e087348 */ /* 0x000fea0003c00000 */
[----:B------:R0:W1:Y:S02]  /*9260*/  SHFL.IDX P2, R156, R127, R154, R155 ;  /* 0x0000009a7f9c7389 */ /* 0x000064000004009b */
[----:B01----:R-:W-:Y:S05]  /*9270*/  ENDCOLLECTIVE ;  /* 0x000000000000791b */ /* 0x003fea0003800000 */
.L_x_2731:
[----:B------:R-:W-:Y:S02]  /*9280*/  MOV R127, R119 ;  /* 0x00000077007f7202 */ /* 0x000fe40000000f00 */
[----:B------:R-:W-:-:S07]  /*9290*/  MOV R118, R156 ;  /* 0x0000009c00767202 */ /* 0x000fce0000000f00 */
[----:B------:R-:W-:Y:S05]  /*92a0*/  WARPSYNC.COLLECTIVE R126, `(.L_x_2732) ;  /* 0x000000007e087348 */ /* 0x000fea0003c00000 */
[----:B------:R0:W1:Y:S02]  /*92b0*/  SHFL.IDX P2, R156, R127, R154, R155 ;  /* 0x0000009a7f9c7389 */ /* 0x000064000004009b */
[----:B01----:R-:W-:Y:S05]  /*92c0*/  ENDCOLLECTIVE ;  /* 0x000000000000791b */ /* 0x003fea0003800000 */
.L_x_2732:
[----:B------:R-:W-:Y:S02]  /*92d0*/  MOV R119, R156 ;  /* 0x0000009c00777202 */ /* 0x000fe40000000f00 */
[----:B------:R-:W-:Y:S01]  /*92e0*/  ISETP.NE.AND P2, PT, R150, 0x1f, PT ;  /* 0x0000001f9600780c */ /* 0x000fe20003f45270 */
[----:B------:R-:W-:-:S12]  /*92f0*/  BRA `(.L_x_2733) ;  /* 0xffffffb800f47947 */ /* 0x000fd8000383ffff */
.L_x_2734:
        /* <DEDUP_REMOVED lines=16> */
.L_x_10435:


//--------------------- .text._Z25selective_scan_bwd_kernelI32Selective_Scan_bwd_kernel_traitsILi128ELi16ELb1ELb1ELb0ELb1ELb1EffEEv12SSMParamsBwd --------------------------
	.section	.text._Z25selective_scan_bwd_kernelI32Selective_Scan_bwd_kernel_traitsILi128ELi16ELb1ELb1ELb0ELb1ELb1EffEEv12SSMParamsBwd,"ax",@progbits
	.align	128
        .global         _Z25selective_scan_bwd_kernelI32Selective_Scan_bwd_kernel_traitsILi128ELi16ELb1ELb1ELb0ELb1ELb1EffEEv12SSMParamsBwd
        .type           _Z25selective_scan_bwd_kernelI32Selective_Scan_bwd_kernel_traitsILi128ELi16ELb1ELb1ELb0ELb1ELb1EffEEv12SSMParamsBwd,@function
        .size           _Z25selective_scan_bwd_kernelI32Selective_Scan_bwd_kernel_traitsILi128ELi16ELb1ELb1ELb0ELb1ELb1EffEEv12SSMParamsBwd,(.L_x_10436 - _Z25selective_scan_bwd_kernelI32Selective_Scan_bwd_kernel_traitsILi128ELi16ELb1ELb1ELb0ELb1ELb1EffEEv12SSMParamsBwd)
        .other          _Z25selective_scan_bwd_kernelI32Selective_Scan_bwd_kernel_traitsILi128ELi16ELb1ELb1ELb0ELb1ELb1EffEEv12SSMParamsBwd,@"STO_CUDA_ENTRY STV_DEFAULT"
_Z25selective_scan_bwd_kernelI32Selective_Scan_bwd_kernel_traitsILi128ELi16ELb1ELb1ELb0ELb1ELb1EffEEv12SSMParamsBwd:
.text._Z25selective_scan_bwd_kernelI32Selective_Scan_bwd_kernel_traitsILi128ELi16ELb1ELb1ELb0ELb1ELb1EffEEv12SSMParamsBwd:
        /* <DEDUP_REMOVED lines=73> */
[----:B--2---:R-:W-:Y:S02]  /*0490*/  UIMAD.WIDE.U32 UR14, UR10, UR30, UR4 ;  /* 0x0000001e0a0e72a5 */ /* 0x004fe4000f8e0004 */
        /* <DEDUP_REMOVED lines=64> */
.L_x_2815:
        /* <DEDUP_REMOVED lines=13> */
[----:B------:R-:W-:Y:S02]  /*0970*/  LEA R122, R122, R151, 0x4 ;  /* 0x000000977a7a7211 */ /* 0x000fe400078e20ff */
[----:B------:R-:W-:-:S04]  /*0980*/  IADD3 R24, PT, PT, R3, R24, RZ ;  /* 0x0000001803187210 */ /* 0x000fc80007ffe0ff */
[----:B------:R-:W-:Y:S01]  /*0990*/  LEA R121, R24, R151, 0x6 ;  /* 0x0000009718797211 */ /* 0x000fe200078e30ff */
[----:B--2---:R-:W-:Y:S04]  /*09a0*/  STS.128 [R122], R8 ;  /* 0x000000087a007388 */ /* 0x004fe80000000c00 */
[----:B---3--:R0:W-:Y:S04]  /*09b0*/  STS.128 [R122+0x200], R12 ;  /* 0x0002000c7a007388 */ /* 0x0081e80000000c00 */
        /* <DEDUP_REMOVED lines=8> */
[----:B0-----:R-:W3:Y:S04]  /*0a40*/  LDG.E.128 R12, desc[UR28][R6.64] ;  /* 0x0000001c060c7981 */ /* 0x001ee8000c1e1d00 */
[----:B-1----:R-:W4:Y:S04]  /*0a50*/  LDG.E.128 R16, desc[UR28][R6.64+0x200] ;  /* 0x0002001c06107981 */ /* 0x002f28000c1e1d00 */
[----:B--2---:R-:W2:Y:S04]  /*0a60*/  LDG.E.128 R20, desc[UR28][R6.64+0x400] ;  /* 0x0004001c06147981 */ /* 0x004ea8000c1e1d00 */
[----:B------:R0:W5:Y:S01]  /*0a70*/  LDG.E.128 R24, desc[UR28][R6.64+0x600] ;  /* 0x0006001c06187981 */ /* 0x000162000c1e1d00 */
[----:B------:R-:W-:-:S02]  /*0a80*/  MOV R8, UR17 ;  /* 0x0000001100087c02 */ /* 0x000fc40008000f00 */
[----:B------:R-:W-:-:S03]  /*0a90*/  MOV R9, UR20 ;  /* 0x0000001400097c02 */ /* 0x000fc60008000f00 */
[----:B------:R-:W-:-:S03]  /*0aa0*/  IMAD.WIDE.U32 R2, R2, 0x10, R8 ;  /* 0x0000001002027825 */ /* 0x000fc600078e0008 */
[----:B------:R-:W1:Y:S08]  /*0ab0*/  LDC.64 R8, c[0x0][0x410] ;  /* 0x00010400ff087b82 */ /* 0x000e700000000a00 */
[----:B0-----:R-:W0:Y:S01]  /*0ac0*/  LDC.64 R6, c[0x0][0x418] ;  /* 0x00010600ff067b82 */ /* 0x001e220000000a00 */
[----:B---3--:R3:W-:Y:S04]  /*0ad0*/  STS.128 [R122], R12 ;  /* 0x0000000c7a007388 */ /* 0x0087e80000000c00 */
[----:B----4-:R4:W-:Y:S04]  /*0ae0*/  STS.128 [R122+0x200], R16 ;  /* 0x000200107a007388 */ /* 0x0109e80000000c00 */
[----:B--2---:R2:W-:Y:S04]  /*0af0*/  STS.128 [R122+0x400], R20 ;  /* 0x000400147a007388 */ /* 0x0045e80000000c00 */
[----:B-----5:R-:W-:Y:S01]  /*0b00*/  STS.128 [R122+0x600], R24 ;  /* 0x000600187a007388 */ /* 0x020fe20000000c00 */
[----:B------:R-:W-:-:S03]  /*0b10*/  NOP ;  /* 0x0000000000007918 */ /* 0x000fc60000000000 */
[----:B------:R-:W5:Y:S04]  /*0b20*/  LDS.128 R104, [R121] ;  /* 0x0000000079687984 */ /* 0x000f680000000c00 */
[----:B------:R-:W1:Y:S04]  /*0b30*/  LDS.128 R100, [R121+0x10] ;  /* 0x0000100079647984 */ /* 0x000e680000000c00 */
[----:B------:R0:W0:Y:S04]  /*0b40*/  LDS.128 R96, [R121+0x20] ;  /* 0x0000200079607984 */ /* 0x0000280000000c00 */
[----:B------:R0:W0:Y:S01]  /*0b50*/  LDS.128 R92, [R121+0x30] ;  /* 0x00003000795c7984 */ /* 0x0000220000000c00 */
[----:B------:R-:W-:Y:S06]  /*0b60*/  BAR.SYNC.DEFER_BLOCKING 0x0 ;  /* 0x0000000000007b1d */ /* 0x000fec0000010000 */
[----:B------:R-:W5:Y:S04]  /*0b70*/  LDG.E.128 R28, desc[UR28][R2.64] ;  /* 0x0000001c021c7981 */ /* 0x000f68000c1e1d00 */
[----:B---3--:R-:W3:Y:S04]  /*0b80*/  LDG.E.128 R12, desc[UR28][R2.64+0x200] ;  /* 0x0002001c020c7981 */ /* 0x008ee8000c1e1d00 */
[----:B----4-:R-:W4:Y:S04]  /*0b90*/  LDG.E.128 R16, desc[UR28][R2.64+0x400] ;  /* 0x0004001c02107981 */ /* 0x010f28000c1e1d00 */
[----:B--2---:R-:W2:Y:S01]  /*0ba0*/  LDG.E.128 R20, desc[UR28][R2.64+0x600] ;  /* 0x0006001c02147981 */ /* 0x004ea2000c1e1d00 */
[----:B-----5:R-:W-:Y:S01]  /*0bb0*/  FADD.FTZ R120, R104, UR7 ;  /* 0x0000000768787e21 */ /* 0x020fe20008010000 */
[----:B------:R-:W-:Y:S01]  /*0bc0*/  FADD.FTZ R109, R105, UR7 ;  /* 0x00000007696d7e21 */ /* 0x000fe20008010000 */
[----:B------:R-:W-:Y:S01]  /*0bd0*/  FADD.FTZ R108, R106, UR7 ;  /* 0x000000076a6c7e21 */ /* 0x000fe20008010000 */
[----:B------:R-:W-:Y:S01]  /*0be0*/  FADD.FTZ R107, R107, UR7 ;  /* 0x000000076b6b7e21 */ /* 0x000fe20008010000 */
[----:B-1----:R-:W-:Y:S01]  /*0bf0*/  FADD.FTZ R106, R100, UR7 ;  /* 0x00000007646a7e21 */ /* 0x002fe20008010000 */
[----:B------:R-:W-:Y:S01]  /*0c00*/  FSETP.GTU.FTZ.AND P0, PT, R120, 20, PT ;  /* 0x41a000007800780b */ /* 0x000fe20003f1c000 */
[----:B------:R-:W-:Y:S01]  /*0c10*/  FADD.FTZ R105, R101, UR7 ;  /* 0x0000000765697e21 */ /* 0x000fe20008010000 */
[----:B------:R-:W1:Y:S01]  /*0c20*/  S2UR UR21, SR_CTAID.X ;  /* 0x00000000001579c3 */ /* 0x000e620000002500 */
        /* <DEDUP_REMOVED lines=8> */
[----:B---3--:R3:W-:Y:S04]  /*0cb0*/  STS.128 [R122+0x200], R12 ;  /* 0x0002000c7a007388 */ /* 0x0087e80000000c00 */
[----:B----4-:R3:W-:Y:S04]  /*0cc0*/  STS.128 [R122+0x400], R16 ;  /* 0x000400107a007388 */ /* 0x0107e80000000c00 */
[----:B--2---:R3:W-:Y:S01]  /*0cd0*/  STS.128 [R122+0x600], R20 ;  /* 0x000600147a007388 */ /* 0x0047e20000000c00 */
[----:B------:R-:W-:Y:S01]  /*0ce0*/  NOP ;  /* 0x0000000000007918 */ /* 0x000fe20000000000 */
[----:B-1----:R-:W-:Y:S05]  /*0cf0*/  @P0 BRA `(.L_x_2737) ;  /* 0x0000000000780947 */ /* 0x002fea0003800000 */
[----:B------:R-:W-:Y:S01]  /*0d00*/  FMUL.FTZ R120, R120, 1.4426950216293334961 ;  /* 0x3fb8aa3b78787820 */ /* 0x000fe20000410000 */
[----:B------:R-:W-:Y:S02]  /*0d10*/  MOV R10, 0x3e800000 ;  /* 0x3e800000000a7802 */ /* 0x000fe40000000f00 */
[----:B---3--:R-:W-:Y:S01]  /*0d20*/  MOV R12, 0x3d39bf78 ;  /* 0x3d39bf78000c7802 */ /* 0x008fe20000000f00 */
        /* <DEDUP_REMOVED lines=10> */
[----:B------:R-:W-:-:S03]  /*0dd0*/  @P0 MOV R5, 0x7f800000 ;  /* 0x7f80000000050802 */ /* 0x000fc60000000f00 */
        /* <DEDUP_REMOVED lines=11> */
[----:B------:R-:W-:-:S04]  /*0e90*/  FFMA.FTZ R3, R3, R10, R3 ;  /* 0x0000000a03037223 */ /* 0x000fc80000010003 */
[----:B------:R-:W-:Y:S01]  /*0ea0*/  FFMA.FTZ R120, R2, 0.69314718246459960938, R3 ;  /* 0x3f31721802787823 */ /* 0x000fe20000010003 */
[C---:B------:R-:W-:Y:S01]  /*0eb0*/  @P6 FFMA.FTZ R120, R11.reuse, R5, +INF ;  /* 0x7f8000000b786423 */ /* 0x040fe20000010005 */
[----:B------:R-:W-:-:S04]  /*0ec0*/  @P0 FSETP.NEU.FTZ.AND P6, PT, R11, RZ, PT ;  /* 0x000000ff0b00020b */ /* 0x000fc80003fdd000 */
[----:B------:R-:W-:-:S09]  /*0ed0*/  @P0 FSEL R120, R120, -RZ, P6 ;  /* 0x800000ff78780208 */ /* 0x000fd20003000000 */
.L_x_2737:
[----:B------:R-:W-:Y:S05]  /*0ee0*/  BSYNC.RECONVERGENT B0 ;  /* 0x0000000000007941 */ /* 0x000fea0003800200 */
.L_x_2736:
[----:B------:R-:W-:Y:S01]  /*0ef0*/  BSSY.RECONVERGENT B0, `(.L_x_2738) ;  /* 0x0000022000007945 */ /* 0x000fe20003800200 */
[----:B------:R-:W-:Y:S01]  /*0f00*/  FSETP.GTU.FTZ.AND P0, PT, R104, 20, PT ;  /* 0x41a000006800780b */ /* 0x000fe20003f1c000 */
[----:B------:R-:W-:Y:S02]  /*0f10*/  FADD.FTZ R103, R103, UR7 ;  /* 0x0000000767677e21 */ /* 0x000fe40008010000 */
[----:B------:R-:W-:Y:S10]  /*0f20*/  @P1 BRA `(.L_x_2739) ;  /* 0x0000000000781947 */ /* 0x000ff40003800000 */
[----:B------:R-:W-:Y:S01]  /*0f30*/  FMUL.FTZ R109, R109, 1.4426950216293334961 ;  /* 0x3fb8aa3b6d6d7820 */ /* 0x000fe20000410000 */
[----:B------:R-:W-:Y:S01]  /*0f40*/  MOV R10, 0x3e800000 ;  /* 0x3e800000000a7802 */ /* 0x000fe20000000f00 */
[----:B---3--:R-:W-:Y:S02]  /*0f50*/  HFMA2 R12, -RZ, RZ, 1.3056640625, -1.8671875 ;  /* 0x3d39bf78ff0c7431 */ /* 0x008fe400000001ff */
        /* <DEDUP_REMOVED lines=27> */
.L_x_2739:
[----:B------:R-:W-:Y:S05]  /*1110*/  BSYNC.RECONVERGENT B0 ;  /* 0x0000000000007941 */ /* 0x000fea0003800200 */
.L_x_2738:
[----:B------:R-:W-:Y:S01]  /*1120*/  BSSY.RECONVERGENT B0, `(.L_x_2740) ;  /* 0x0000022000007945 */ /* 0x000fe20003800200 */
[----:B------:R-:W-:Y:S01]  /*1130*/  FSETP.GTU.FTZ.AND P1, PT, R103, 20, PT ;  /* 0x41a000006700780b */ /* 0x000fe20003f3c000 */
[----:B0-----:R-:W-:Y:S02]  /*1140*/  FADD.FTZ R102, R96, UR7 ;  /* 0x0000000760667e21 */ /* 0x001fe40008010000 */
[----:B------:R-:W-:Y:S10]  /*1150*/  @P2 BRA `(.L_x_2741) ;  /* 0x0000000000782947 */ /* 0x000ff40003800000 */
[----:B------:R-:W-:Y:S01]  /*1160*/  FMUL.FTZ R108, R108, 1.4426950216293334961 ;  /* 0x3fb8aa3b6c6c7820 */ /* 0x000fe20000410000 */
[----:B------:R-:W-:Y:S01]  /*1170*/  HFMA2 R10, -RZ, RZ, 1.625, 0 ;  /* 0x3e800000ff0a7431 */ /* 0x000fe200000001ff */
[----:B---3--:R-:W-:Y:S02]  /*1180*/  MOV R12, 0x3d39bf78 ;  /* 0x3d39bf78000c7802 */ /* 0x008fe40000000f00 */
        /* <DEDUP_REMOVED lines=27> */
.L_x_2741:
[----:B------:R-:W-:Y:S05]  /*1340*/  BSYNC.RECONVERGENT B0 ;  /* 0x0000000000007941 */ /* 0x000fea0003800200 */
.L_x_2740:
[----:B------:R-:W-:Y:S01]  /*1350*/  BSSY.RECONVERGENT B0, `(.L_x_2742) ;  /* 0x0000022000007945 */ /* 0x000fe20003800200 */
[----:B------:R-:W-:Y:S01]  /*1360*/  FSETP.GTU.FTZ.AND P2, PT, R102, 20, PT ;  /* 0x41a000006600780b */ /* 0x000fe20003f5c000 */
[----:B------:R-:W-:Y:S02]  /*1370*/  FADD.FTZ R101, R97, UR7 ;  /* 0x0000000761657e21 */ /* 0x000fe40008010000 */
        /* <DEDUP_REMOVED lines=31> */
.L_x_2743:
[----:B------:R-:W-:Y:S05]  /*1570*/  BSYNC.RECONVERGENT B0 ;  /* 0x0000000000007941 */ /* 0x000fea0003800200 */
.L_x_2742:
        /* <DEDUP_REMOVED lines=34> */
.L_x_2745:
[----:B------:R-:W-:Y:S05]  /*17a0*/  BSYNC.RECONVERGENT B0 ;  /* 0x0000000000007941 */ /* 0x000fea0003800200 */
.L_x_2744:
        /* <DEDUP_REMOVED lines=34> */
.L_x_2747:
[----:B------:R-:W-:Y:S05]  /*19d0*/  BSYNC.RECONVERGENT B0 ;  /* 0x0000000000007941 */ /* 0x000fea0003800200 */
.L_x_2746:
        /* <DEDUP_REMOVED lines=34> */
.L_x_2749:
[----:B------:R-:W-:Y:S05]  /*1c00*/  BSYNC.RECONVERGENT B0 ;  /* 0x0000000000007941 */ /* 0x000fea0003800200 */
.L_x_2748:
        /* <DEDUP_REMOVED lines=34> */
.L_x_2751:
[----:B------:R-:W-:Y:S05]  /*1e30*/  BSYNC.RECONVERGENT B0 ;  /* 0x0000000000007941 */ /* 0x000fea0003800200 */
.L_x_2750:
        /* <DEDUP_REMOVED lines=34> */
.L_x_2753:
[----:B------:R-:W-:Y:S05]  /*2060*/  BSYNC.RECONVERGENT B0 ;  /* 0x0000000000007941 */ /* 0x000fea0003800200 */
.L_x_2752:
        /* <DEDUP_REMOVED lines=34> */
.L_x_2755:
[----:B------:R-:W-:Y:S05]  /*2290*/  BSYNC.RECONVERGENT B0 ;  /* 0x0000000000007941 */ /* 0x000fea0003800200 */
.L_x_2754:
[----:B------:R-:W-:Y:S01]  /*22a0*/  BSSY.RECONVERGENT B0, `(.L_x_2756) ;  /* 0x0000021000007945 */ /* 0x000fe20003800200 */
[----:B------:R-:W-:-:S03]  /*22b0*/  FSETP.GTU.FTZ.AND P3, PT, R95, 20, PT ;  /* 0x41a000005f00780b */ /* 0x000fc60003f7c000 */
        /* <DEDUP_REMOVED lines=31> */
.L_x_2757:
[----:B------:R-:W-:Y:S05]  /*24b0*/  BSYNC.RECONVERGENT B0 ;  /* 0x0000000000007941 */ /* 0x000fea0003800200 */
.L_x_2756:
[----:B------:R-:W-:Y:S04]  /*24c0*/  BSSY.RECONVERGENT B0, `(.L_x_2758) ;  /* 0x0000020000007945 */ /* 0x000fe80003800200 */
[----:B------:R-:W-:Y:S05]  /*24d0*/  @P5 BRA `(.L_x_2759) ;  /* 0x0000000000785947 */ /* 0x000fea0003800000 */
        /* <DEDUP_REMOVED lines=30> */
.L_x_2759:
[----:B------:R-:W-:Y:S05]  /*26c0*/  BSYNC.RECONVERGENT B0 ;  /* 0x0000000000007941 */ /* 0x000fea0003800200 */
.L_x_2758:
        /* <DEDUP_REMOVED lines=32> */
.L_x_2761:
[----:B------:R-:W-:Y:S05]  /*28d0*/  BSYNC.RECONVERGENT B0 ;  /* 0x0000000000007941 */ /* 0x000fea0003800200 */
.L_x_2760:
        /* <DEDUP_REMOVED lines=32> */
.L_x_2763:
[----:B------:R-:W-:Y:S05]  /*2ae0*/  BSYNC.RECONVERGENT B0 ;  /* 0x0000000000007941 */ /* 0x000fea0003800200 */
.L_x_2762:
        /* <DEDUP_REMOVED lines=32> */
.L_x_2765:
[----:B------:R-:W-:Y:S05]  /*2cf0*/  BSYNC.RECONVERGENT B0 ;  /* 0x0000000000007941 */ /* 0x000fea0003800200 */
.L_x_2764:
        /* <DEDUP_REMOVED lines=32> */
.L_x_2767:
[----:B------:R-:W-:Y:S05]  /*2f00*/  BSYNC.RECONVERGENT B0 ;  /* 0x0000000000007941 */ /* 0x000fea0003800200 */
.L_x_2766:
[----:B------:R-:W0:Y:S01]  /*2f10*/  S2UR UR10, SR_CTAID.Y ;  /* 0x00000000000a79c3 */ /* 0x000e220000002600 */
[----:B------:R-:W-:Y:S01]  /*2f20*/  ULEA UR8, UR14, 0xfffff800, 0xb ;  /* 0xfffff8000e087891 */ /* 0x000fe2000f8e58ff */
[----:B------:R-:W-:Y:S02]  /*2f30*/  HFMA2 R3, -RZ, RZ, 0, 0 ;  /* 0x00000000ff037431 */ /* 0x000fe400000001ff */
[----:B------:R-:W-:Y:S01]  /*2f40*/  IMAD R5, R9, UR21, RZ ;  /* 0x0000001509057c24 */ /* 0x000fe2000f8e02ff */
[----:B------:R-:W-:Y:S01]  /*2f50*/  LDS.128 R52, [R121] ;  /* 0x0000000079347984 */ /* 0x000fe20000000c00 */
[----:B------:R-:W-:Y:S02]  /*2f60*/  SHF.L.U32 R4, R4, 0x2, RZ ;  /* 0x0000000204047819 */ /* 0x000fe400000006ff */
[----:B------:R-:W-:Y:S01]  /*2f70*/  MOV R2, UR8 ;  /* 0x0000000800027c02 */ /* 0x000fe20008000f00 */
[----:B------:R-:W1:Y:S01]  /*2f80*/  LDC.64 R24, c[0x0][0x488] ;  /* 0x00012200ff187b82 */ /* 0x000e620000000a00 */
[----:B------:R-:W-:Y:S01]  /*2f90*/  LDS.128 R44, [R121+0x10] ;  /* 0x00001000792c7984 */ /* 0x000fe20000000c00 */
[----:B------:R-:W-:-:S02]  /*2fa0*/  LOP3.LUT R135, R0, 0xf80, R4, 0xf8, !PT ;  /* 0x00000f8000877812 */ /* 0x000fc400078ef804 */
[----:B------:R-:W-:Y:S01]  /*2fb0*/  IMAD.WIDE.U32 R8, R8, UR21, R2 ;  /* 0x0000001508087c25 */ /* 0x000fe2000f8e0002 */
[----:B------:R-:W-:Y:S01]  /*2fc0*/  LDS.128 R32, [R121+0x20] ;  /* 0x0000200079207984 */ /* 0x000fe20000000c00 */
[----:B------:R-:W2:Y:S02]  /*2fd0*/  LDCU.64 UR8, c[0x0][0x490] ;  /* 0x00009200ff0877ac */ /* 0x000ea40008000a00 */
[----:B------:R-:W4:Y:S01]  /*2fe0*/  LDC.64 R26, c[0x0][0x420] ;  /* 0x00010800ff1a7b82 */ /* 0x000f220000000a00 */
[----:B---3--:R-:W-:Y:S01]  /*2ff0*/  LDS.128 R20, [R121+0x30] ;  /* 0x0000300079147984 */ /* 0x008fe20000000c00 */
[----:B------:R-:W-:-:S03]  /*3000*/  IADD3 R9, PT, PT, R9, R5, RZ ;  /* 0x0000000509097210 */ /* 0x000fc60007ffe0ff */
[----:B------:R-:W3:Y:S01]  /*3010*/  LDL.LU R136, [R1+0x48] ;  /* 0x0000480001887983 */ /* 0x000ee20000300800 */
[----:B0-----:R-:W-:Y:S02]  /*3020*/  IMAD.WIDE.U32 R8, R6, UR10, R8 ;  /* 0x0000000a06087c25 */ /* 0x001fe4000f8e0008 */
[----:B------:R-:W0:Y:S02]  /*3030*/  LDC.64 R30, c[0x0][0x428] ;  /* 0x00010a00ff1e7b82 */ /* 0x000e240000000a00 */
[----:B------:R-:W-:-:S06]  /*3040*/  IMAD R7, R7, UR10, R9 ;  /* 0x0000000a07077c24 */ /* 0x000fcc000f8e0209 */
[----:B------:R-:W-:Y:S01]  /*3050*/  BAR.SYNC.DEFER_BLOCKING 0x0 ;  /* 0x0000000000007b1d */ /* 0x000fe20000010000 */
[----:B-1----:R-:W-:-:S07]  /*3060*/  LEA R24, P0, R8, R24, 0x2 ;  /* 0x0000001808187211 */ /* 0x002fce00078010ff */
[----:B------:R-:W1:Y:S01]  /*3070*/  LDC.64 R36, c[0x0][0x478] ;  /* 0x00011e00ff247b82 */ /* 0x000e620000000a00 */
[----:B------:R-:W-:-:S03]  /*3080*/  LEA.HI.X R25, R8, R25, R7, 0x2, P0 ;  /* 0x0000001908197211 */ /* 0x000fc600000f1407 */
[----:B------:R-:W-:-:S05]  /*3090*/  IMAD.WIDE.U32 R24, R135, 0x10, R24 ;  /* 0x0000001087187825 */ /* 0x000fca00078e0018 */
[----:B------:R-:W5:Y:S04]  /*30a0*/  LDG.E.128 R4, desc[UR28][R24.64] ;  /* 0x0000001c18047981 */ /* 0x000f68000c1e1d00 */
[----:B------:R-:W2:Y:S04]  /*30b0*/  LDG.E.128 R8, desc[UR28][R24.64+0x200] ;  /* 0x0002001c18087981 */ /* 0x000ea8000c1e1d00 */
[----:B------:R-:W3:Y:S04]  /*30c0*/  LDG.E.128 R12, desc[UR28][R24.64+0x400] ;  /* 0x0004001c180c7981 */ /* 0x000ee8000c1e1d00 */
[----:B------:R-:W3:Y:S01]  /*30d0*/  LDG.E.128 R16, desc[UR28][R24.64+0x600] ;  /* 0x0006001c18107981 */ /* 0x000ee2000c1e1d00 */
[----:B----4-:R-:W-:-:S02]  /*30e0*/  IMAD R29, R27, UR21, RZ ;  /* 0x000000151b1d7c24 */ /* 0x010fc4000f8e02ff */
[----:B------:R-:W-:-:S05]  /*30f0*/  IMAD.WIDE.U32 R26, R26, UR21, R2 ;  /* 0x000000151a1a7c25 */ /* 0x000fca000f8e0002 */
[----:B------:R-:W-:-:S03]  /*3100*/  IADD3 R27, PT, PT, R27, R29, RZ ;  /* 0x0000001d1b1b7210 */ /* 0x000fc60007ffe0ff */
[----:B0-----:R-:W-:-:S04]  /*3110*/  IMAD.WIDE.U32 R26, R30, UR10, R26 ;  /* 0x0000000a1e1a7c25 */ /* 0x001fc8000f8e001a */
[----:B------:R-:W-:Y:S01]  /*3120*/  IMAD R27, R31, UR10, R27 ;  /* 0x0000000a1f1b7c24 */ /* 0x000fe2000f8e021b */
[----:B-1----:R-:W-:-:S04]  /*3130*/  LEA R36, P0, R26, R36, 0x2 ;  /* 0x000000241a247211 */ /* 0x002fc800078010ff */
[----:B------:R-:W-:-:S03]  /*3140*/  LEA.HI.X R37, R26, R37, R27, 0x2, P0 ;  /* 0x000000251a257211 */ /* 0x000fc600000f141b */
[----:B------:R-:W-:Y:S01]  /*3150*/  IMAD.WIDE.U32 R36, R135, 0x10, R36 ;  /* 0x0000001087247825 */ /* 0x000fe200078e0024 */
[----:B-----5:R0:W-:Y:S04]  /*3160*/  STS.128 [R122], R4 ;  /* 0x000000047a007388 */ /* 0x0201e80000000c00 */
[----:B--2---:R1:W-:Y:S04]  /*3170*/  STS.128 [R122+0x200], R8 ;  /* 0x000200087a007388 */ /* 0x0043e80000000c00 */
[----:B---3--:R2:W-:Y:S04]  /*3180*/  STS.128 [R122+0x400], R12 ;  /* 0x0004000c7a007388 */ /* 0x0085e80000000c00 */
[----:B------:R3:W-:Y:S01]  /*3190*/  STS.128 [R122+0x600], R16 ;  /* 0x000600107a007388 */ /* 0x0007e20000000c00 */
[----:B------:R-:W-:-:S03]  /*31a0*/  NOP ;  /* 0x0000000000007918 */ /* 0x000fc60000000000 */
[----:B------:R-:W4:Y:S04]  /*31b0*/  LDS.128 R24, [R121] ;  /* 0x0000000079187984 */ /* 0x000f280000000c00 */
[----:B------:R-:W5:Y:S04]  /*31c0*/  LDS.128 R48, [R121+0x10] ;  /* 0x0000100079307984 */ /* 0x000f680000000c00 */
        /* <DEDUP_REMOVED lines=8> */
[----:B------:R-:W-:-:S03]  /*3250*/  FMUL.FTZ R57, R26, -1.4426950216293334961 ;  /* 0xbfb8aa3b1a397820 */ /* 0x000fc60000410000 */
[----:B------:R0:W1:Y:S01]  /*3260*/  MUFU.EX2 R56, R38 ;  /* 0x0000002600387308 */ /* 0x0000620000000800 */
[----:B-----5:R-:W-:Y:S01]  /*3270*/  FMUL.FTZ R36, R50, -1.4426950216293334961 ;  /* 0xbfb8aa3b32247820 */ /* 0x020fe20000410000 */
[----:B------:R-:W-:Y:S02]  /*3280*/  FMUL.FTZ R37, R51, -1.4426950216293334961 ;  /* 0xbfb8aa3b33257820 */ /* 0x000fe40000410000 */
[----:B------:R4:W-:Y:S01]  /*3290*/  MUFU.EX2 R76, R57 ;  /* 0x00000039004c7308 */ /* 0x0009e20000000800 */
[----:B0-----:R-:W-:-:S03]  /*32a0*/  FMUL.FTZ R38, R40, -1.4426950216293334961 ;  /* 0xbfb8aa3b28267820 */ /* 0x001fc60000410000 */
[----:B------:R0:W-:Y:S04]  /*32b0*/  MUFU.EX2 R80, R36 ;  /* 0x0000002400507308 */ /* 0x0001e80000000800 */
[----:B------:R5:W-:Y:S01]  /*32c0*/  MUFU.EX2 R81, R37 ;  /* 0x0000002500517308 */ /* 0x000be20000000800 */
[----:B----4-:R-:W-:Y:S01]  /*32d0*/  FMUL.FTZ R57, R41, -1.4426950216293334961 ;  /* 0xbfb8aa3b29397820 */ /* 0x010fe20000410000 */
[----:B0-----:R-:W-:Y:S01]  /*32e0*/  FMUL.FTZ R36, R30, -1.4426950216293334961 ;  /* 0xbfb8aa3b1e247820 */ /* 0x001fe20000410000 */
[----:B-----5:R-:W-:Y:S01]  /*32f0*/  FMUL.FTZ R37, R31, -1.4426950216293334961 ;  /* 0xbfb8aa3b1f257820 */ /* 0x020fe20000410000 */
[----:B------:R-:W-:Y:S04]  /*3300*/  MUFU.EX2 R82, R38 ;  /* 0x0000002600527308 */ /* 0x000fe80000000800 */
[----:B------:R-:W-:Y:S04]  /*3310*/  MUFU.EX2 R83, R57 ;  /* 0x0000003900537308 */ /* 0x000fe80000000800 */
[----:B------:R-:W-:Y:S04]  /*3320*/  MUFU.EX2 R38, R36 ;  /* 0x0000002400267308 */ /* 0x000fe80000000800 */
[----:B------:R0:W-:Y:S01]  /*3330*/  MUFU.EX2 R57, R37 ;  /* 0x0000002500397308 */ /* 0x0001e20000000800 */
[----:B------:R-:W-:Y:S01]  /*3340*/  FMUL.FTZ R39, R25, -1.4426950216293334961 ;  /* 0xbfb8aa3b19277820 */ /* 0x000fe20000410000 */
[----:B0-----:R-:W0:Y:S01]  /*3350*/  LDC.64 R36, c[0x0][0x508] ;  /* 0x00014200ff247b82 */ /* 0x001e220000000a00 */
[----:B------:R-:W-:Y:S01]  /*3360*/  FMUL.FTZ R84, R43, -1.4426950216293334961 ;  /* 0xbfb8aa3b2b547820 */ /* 0x000fe20000410000 */
[----:B------:R-:W-:Y:S01]  /*3370*/  FMUL.FTZ R85, R28, -1.4426950216293334961 ;  /* 0xbfb8aa3b1c557820 */ /* 0x000fe20000410000 */
[----:B------:R-:W4:Y:S01]  /*3380*/  MUFU.EX2 R58, R39 ;  /* 0x00000027003a7308 */ /* 0x000f220000000800 */
[----:B------:R-:W-:-:S03]  /*3390*/  FMUL.FTZ R59, R27, -1.4426950216293334961 ;  /* 0xbfb8aa3b1b3b7820 */ /* 0x000fc60000410000 */
[----:B------:R-:W-:Y:S04]  /*33a0*/  MUFU.EX2 R93, R84 ;  /* 0x00000054005d7308 */ /* 0x000fe80000000800 */
[----:B------:R5:W-:Y:S04]  /*33b0*/  MUFU.EX2 R110, R85 ;  /* 0x00000055006e7308 */ /* 0x000be80000000800 */
[----:B------:R4:W4:Y:S01]  /*33c0*/  MUFU.EX2 R77, R59 ;  /* 0x0000003b004d7308 */ /* 0x0009220000000800 */
[----:B-----5:R-:W5:Y:S01]  /*33d0*/  LDC.64 R84, c[0x0][0x558] ;  /* 0x00015600ff547b82 */ /* 0x020f620000000a00 */
[----:B-1----:R-:W-:Y:S01]  /*33e0*/  FADD.FTZ R56, R56, 1 ;  /* 0x3f80000038387421 */ /* 0x002fe20000010000 */
[----:B----4-:R-:W-:Y:S01]  /*33f0*/  FMUL.FTZ R59, R42, -1.4426950216293334961 ;  /* 0xbfb8aa3b2a3b7820 */ /* 0x010fe20000410000 */
[----:B------:R-:W-:Y:S01]  /*3400*/  FADD.FTZ R58, R58, 1 ;  /* 0x3f8000003a3a7421 */ /* 0x000fe20000010000 */
[----:B------:R-:W-:-:S02]  /*3410*/  FMUL.FTZ R78, R48, -1.4426950216293334961 ;  /* 0xbfb8aa3b304e7820 */ /* 0x000fc40000410000 */
[----:B------:R1:W-:Y:S01]  /*3420*/  MUFU.EX2 R91, R59 ;  /* 0x0000003b005b7308 */ /* 0x0003e20000000800 */
[----:B------:R-:W-:-:S03]  /*3430*/  FADD.FTZ R77, R77, 1 ;  /* 0x3f8000004d4d7421 */ /* 0x000fc60000010000 */
[----:B------:R-:W4:Y:S08]  /*3440*/  MUFU.RCP R58, R58 ;  /* 0x0000003a003a7308 */ /* 0x000f300000001000 */
[----:B-1----:R-:W1:Y:S01]  /*3450*/  MUFU.RCP R59, R56 ;  /* 0x00000038003b7308 */ /* 0x002e620000001000 */
[----:B------:R-:W-:-:S07]  /*3460*/  FADD.FTZ R76, R76, 1 ;  /* 0x3f8000004c4c7421 */ /* 0x000fce0000010000 */
[----:B------:R-:W0:Y:S04]  /*3470*/  MUFU.EX2 R78, R78 ;  /* 0x0000004e004e7308 */ /* 0x000e280000000800 */
[----:B------:R-:W-:Y:S01]  /*3480*/  MUFU.RCP R90, R77 ;  /* 0x0000004d005a7308 */ /* 0x000fe20000001000 */
[----:B------:R-:W-:Y:S01]  /*3490*/  FMUL.FTZ R79, R49, -1.4426950216293334961 ;  /* 0xbfb8aa3b314f7820 */ /* 0x000fe20000410000 */
[----:B------:R-:W-:-:S06]  /*34a0*/  FMUL.FTZ R39, R29, -1.4426950216293334961 ;  /* 0xbfb8aa3b1d277820 */ /* 0x000fcc0000410000 */
[----:B------:R-:W-:Y:S01]  /*34b0*/  MUFU.RCP R111, R76 ;  /* 0x0000004c006f7308 */ /* 0x000fe20000001000 */
[----:B0-----:R-:W-:-:S07]  /*34c0*/  FADD.FTZ R78, R78, 1 ;  /* 0x3f8000004e4e7421 */ /* 0x001fce0000010000 */
[----:B------:R-:W0:Y:S04]  /*34d0*/  MUFU.EX2 R79, R79 ;  /* 0x0000004f004f7308 */ /* 0x000e280000000800 */
[----:B------:R-:W4:Y:S04]  /*34e0*/  MUFU.EX2 R39, R39 ;  /* 0x0000002700277308 */ /* 0x000f280000000800 */
[----:B------:R-:W-:Y:S01]  /*34f0*/  MUFU.RCP R87, R78 ;  /* 0x0000004e00577308 */ /* 0x000fe20000001000 */
[----:B------:R-:W-:Y:S01]  /*3500*/  FADD.FTZ R80, R80, 1 ;  /* 0x3f80000050507421 */ /* 0x000fe20000010000 */
[----:B------:R-:W-:Y:S01]  /*3510*/  FADD.FTZ R81, R81, 1 ;  /* 0x3f80000051517421 */ /* 0x000fe20000010000 */
[----:B------:R-:W-:Y:S01]  /*3520*/  FADD.FTZ R93, R93, 1 ;  /* 0x3f8000005d5d7421 */ /* 0x000fe20000010000 */
[----:B0-----:R-:W-:-:S04]  /*3530*/  FADD.FTZ R79, R79, 1 ;  /* 0x3f8000004f4f7421 */ /* 0x001fc80000010000 */
[----:B------:R-:W-:Y:S01]  /*3540*/  MUFU.RCP R113, R80 ;  /* 0x0000005000717308 */ /* 0x000fe20000001000 */
[----:B------:R-:W-:Y:S01]  /*3550*/  FADD.FTZ R91, R91, 1 ;  /* 0x3f8000005b5b7421 */ /* 0x000fe20000010000 */
[----:B----4-:R-:W-:-:S06]  /*3560*/  FADD.FTZ R39, R39, 1 ;  /* 0x3f80000027277421 */ /* 0x010fcc0000010000 */
[----:B------:R-:W0:Y:S01]  /*3570*/  MUFU.RCP R92, R81 ;  /* 0x00000051005c7308 */ /* 0x000e220000001000 */
[----:B------:R-:W-:Y:S01]  /*3580*/  FADD.FTZ R115, R110, 1 ;  /* 0x3f8000006e737421 */ /* 0x000fe20000010000 */
[----:B------:R-:W-:Y:S01]  /*3590*/  FADD.FTZ R117, R38, 1 ;  /* 0x3f80000026757421 */ /* 0x000fe20000010000 */
[----:B------:R-:W-:-:S05]  /*35a0*/  FMUL.FTZ R110, R25, R58 ;  /* 0x0000003a196e7220 */ /* 0x000fca0000410000 */
[----:B------:R-:W4:Y:S01]  /*35b0*/  MUFU.RCP R86, R79 ;  /* 0x0000004f00567308 */ /* 0x000f220000001000 */
[----:B------:R-:W-:-:S07]  /*35c0*/  FADD.FTZ R83, R83, 1 ;  /* 0x3f80000053537421 */ /* 0x000fce0000010000 */
[----:B------:R1:W-:Y:S08]  /*35d0*/  MUFU.RCP R94, R93 ;  /* 0x0000005d005e7308 */ /* 0x0003f00000001000 */
[----:B------:R4:W-:Y:S01]  /*35e0*/  MUFU.RCP R112, R39 ;  /* 0x0000002700707308 */ /* 0x0009e20000001000 */
[----:B-1----:R-:W-:Y:S01]  /*35f0*/  FMUL.FTZ R93, R24, R59 ;  /* 0x0000003b185d7220 */ /* 0x002fe20000410000 */
[----:B------:R-:W-:-:S06]  /*3600*/  FADD.FTZ R82, R82, 1 ;  /* 0x3f80000052527421 */ /* 0x000fcc0000010000 */
[----:B------:R-:W1:Y:S01]  /*3610*/  MUFU.RCP R91, R91 ;  /* 0x0000005b005b7308 */ /* 0x000e620000001000 */
[----:B0-----:R-:W-:-:S07]  /*3620*/  FADD.FTZ R76, -R92, 1 ;  /* 0x3f8000005c4c7421 */ /* 0x001fce0000010100 */
[----:B------:R-:W0:Y:S01]  /*3630*/  MUFU.RCP R88, R83 ;  /* 0x0000005300587308 */ /* 0x000e220000001000 */
[----:B------:R-:W-:Y:S01]  /*3640*/  FADD.FTZ R114, R57, 1 ;  /* 0x3f80000039727421 */ /* 0x000fe20000010000 */
[----:B------:R-:W-:-:S06]  /*3650*/  FFMA.FTZ R76, R51, R76, 1 ;  /* 0x3f800000334c7423 */ /* 0x000fcc000001004c */
[----:B------:R0:W0:Y:S08]  /*3660*/  MUFU.RCP R89, R82 ;  /* 0x0000005200597308 */ /* 0x0000300000001000 */
[----:B------:R-:W0:Y:S01]  /*3670*/  MUFU.RCP R117, R117 ;  /* 0x0000007500757308 */ /* 0x000e220000001000 */
[----:B------:R4:W-:Y:S04]  /*3680*/  STS.128 [R122], R4 ;  /* 0x000000047a007388 */ /* 0x0009e80000000c00 */
[----:B------:R-:W-:Y:S04]  /*3690*/  STS.128 [R122+0x200], R8 ;  /* 0x000200087a007388 */ /* 0x000fe80000000c00 */
[----:B--2---:R-:W-:Y:S04]  /*36a0*/  STS.128 [R122+0x400], R12 ;  /* 0x0004000c7a007388 */ /* 0x004fe80000000c00 */
[----:B---3--:R-:W-:Y:S01]  /*36b0*/  STS.128 [R122+0x600], R16 ;  /* 0x000600107a007388 */ /* 0x008fe20000000c00 */
[----:B------:R-:W-:-:S03]  /*36c0*/  NOP ;  /* 0x0000000000007918 */ /* 0x000fc60000000000 */
[----:B------:R-:W2:Y:S01]  /*36d0*/  LDS.128 R16, [R121] ;  /* 0x0000000079107984 */ /* 0x000ea20000000c00 */
[----:B----4-:R-:W3:Y:S01]  /*36e0*/  LDC.64 R4, c[0x0][0x510] ;  /* 0x00014400ff047b82 */ /* 0x010ee20000000a00 */
[----:B------:R-:W-:Y:S02]  /*36f0*/  IMAD R7, R37, UR21, RZ ;  /* 0x0000001525077c24 */ /* 0x000fe4000f8e02ff */
[----:B------:R-:W-:Y:S01]  /*3700*/  IMAD.WIDE.U32 R36, R36, UR21, R2 ;  /* 0x0000001524247c25 */ /* 0x000fe2000f8e0002 */
[----:B------:R-:W4:Y:S04]  /*3710*/  LDS.128 R12, [R121+0x10] ;  /* 0x00001000790c7984 */ /* 0x000f280000000c00 */
[----:B------:R-:W-:Y:S01]  /*3720*/  IADD3 R37, PT, PT, R37, R7, RZ ;  /* 0x0000000725257210 */ /* 0x000fe20007ffe0ff */
[----:B------:R-:W0:Y:S02]  /*3730*/  LDS.128 R8, [R121+0x20] ;  /* 0x0000200079087984 */ /* 0x000e240000000c00 */
[----:B---3--:R-:W-:-:S04]  /*3740*/  IMAD.WIDE.U32 R6, R4, UR10, R36 ;  /* 0x0000000a04067c25 */ /* 0x008fc8000f8e0024 */
[----:B------:R-:W-:Y:S01]  /*3750*/  IMAD R5, R5, UR10, R7 ;  /* 0x0000000a05057c24 */ /* 0x000fe2000f8e0207 */
[----:B-----5:R-:W-:-:S04]  /*3760*/  LEA R84, P0, R6, R84, 0x2 ;  /* 0x0000005406547211 */ /* 0x020fc800078010ff */
[----:B------:R-:W-:Y:S01]  /*3770*/  LEA.HI.X R85, R6, R85, R5, 0x2, P0 ;  /* 0x0000005506557211 */ /* 0x000fe200000f1405 */
[----:B------:R-:W-:Y:S01]  /*3780*/  FADD.FTZ R5, -R59, 1 ;  /* 0x3f8000003b057421 */ /* 0x000fe20000010100 */
[----:B------:R-:W-:Y:S01]  /*3790*/  FADD.FTZ R6, -R58, 1 ;  /* 0x3f8000003a067421 */ /* 0x000fe20000010100 */
[----:B--2---:R-:W-:Y:S02]  /*37a0*/  FMUL.FTZ R4, R52, R16 ;  /* 0x0000001034047220 */ /* 0x004fe40000410000 */
[----:B------:R-:W-:Y:S01]  /*37b0*/  FFMA.FTZ R5, R24, R5, 1 ;  /* 0x3f80000018057423 */ /* 0x000fe20000010005 */
[----:B------:R-:W-:Y:S01]  /*37c0*/  FMUL.FTZ R7, R53, R17 ;  /* 0x0000001135077220 */ /* 0x000fe20000410000 */
[----:B------:R-:W-:Y:S01]  /*37d0*/  FMUL.FTZ R4, R59, R4 ;  /* 0x000000043b047220 */ /* 0x000fe20000410000 */
[----:B------:R-:W-:Y:S02]  /*37e0*/  FFMA.FTZ R6, R25, R6, 1 ;  /* 0x3f80000019067423 */ /* 0x000fe40000010006 */
[----:B------:R-:W-:Y:S01]  /*37f0*/  FMUL.FTZ R7, R58, R7 ;  /* 0x000000073a077220 */ /* 0x000fe20000410000 */
[----:B------:R-:W-:Y:S01]  /*3800*/  FMUL.FTZ R36, R4, R5 ;  /* 0x0000000504247220 */ /* 0x000fe20000410000 */
[----:B------:R-:W-:-:S02]  /*3810*/  FADD.FTZ R4, -R90, 1 ;  /* 0x3f8000005a047421 */ /* 0x000fc40000010100 */
[----:B------:R-:W-:Y:S01]  /*3820*/  FMUL.FTZ R37, R7, R6 ;  /* 0x0000000607257220 */ /* 0x000fe20000410000 */
[----:B------:R-:W-:Y:S01]  /*3830*/  FADD.FTZ R5, -R111, 1 ;  /* 0x3f8000006f057421 */ /* 0x000fe20000010100 */
[----:B------:R-:W-:Y:S01]  /*3840*/  FMUL.FTZ R7, R55, R19 ;  /* 0x0000001337077220 */ /* 0x000fe20000410000 */
[----:B------:R-:W-:Y:S01]  /*3850*/  FFMA.FTZ R6, R27, R4, 1 ;  /* 0x3f8000001b067423 */ /* 0x000fe20000010004 */
[----:B------:R-:W-:Y:S01]  /*3860*/  FMUL.FTZ R4, R54, R18 ;  /* 0x0000001236047220 */ /* 0x000fe20000410000 */
[----:B------:R-:W-:Y:S01]  /*3870*/  FFMA.FTZ R5, R26, R5, 1 ;  /* 0x3f8000001a057423 */ /* 0x000fe20000010005 */
[----:B------:R-:W-:Y:S02]  /*3880*/  FMUL.FTZ R7, R90, R7 ;  /* 0x000000075a077220 */ /* 0x000fe40000410000 */
[----:B------:R-:W-:Y:S01]  /*3890*/  FMUL.FTZ R4, R111, R4 ;  /* 0x000000046f047220 */ /* 0x000fe20000410000 */
[----:B------:R-:W-:Y:S01]  /*38a0*/  FADD.FTZ R25, -R87, 1 ;  /* 0x3f80000057197421 */ /* 0x000fe20000010100 */
[----:B------:R-:W-:Y:S01]  /*38b0*/  FMUL.FTZ R39, R7, R6 ;  /* 0x0000000607277220 */ /* 0x000fe20000410000 */
[----:B----4-:R-:W-:Y:S01]  /*38c0*/  FMUL.FTZ R24, R44, R12 ;  /* 0x0000000c2c187220 */ /* 0x010fe20000410000 */
[----:B------:R-:W-:-:S02]  /*38d0*/  FMUL.FTZ R38, R4, R5 ;  /* 0x0000000504267220 */ /* 0x000fc40000410000 */
[----:B------:R-:W2:Y:S01]  /*38e0*/  LDS.128 R4, [R121+0x30] ;  /* 0x0000300079047984 */ /* 0x000ea20000000c00 */
[----:B------:R-:W-:Y:S01]  /*38f0*/  FFMA.FTZ R25, R48, R25, 1 ;  /* 0x3f80000030197423 */ /* 0x000fe20000010019 */
[----:B------:R-:W-:Y:S01]  /*3900*/  FMUL.FTZ R24, R87, R24 ;  /* 0x0000001857187220 */ /* 0x000fe20000410000 */
[----:B------:R-:W-:Y:S01]  /*3910*/  FMUL.FTZ R58, R46, R14 ;  /* 0x0000000e2e3a7220 */ /* 0x000fe20000410000 */
[----:B------:R-:W-:Y:S01]  /*3920*/  FMUL.FTZ R77, R47, R15 ;  /* 0x0000000f2f4d7220 */ /* 0x000fe20000410000 */
[----:B------:R-:W3:Y:S01]  /*3930*/  MUFU.RCP R114, R114 ;  /* 0x0000007200727308 */ /* 0x000ee20000001000 */
[----:B------:R-:W-:Y:S01]  /*3940*/  FMUL.FTZ R56, R24, R25 ;  /* 0x0000001918387220 */ /* 0x000fe20000410000 */
[C---:B------:R-:W-:Y:S01]  /*3950*/  FADD.FTZ R25, -R113.reuse, 1 ;  /* 0x3f80000071197421 */ /* 0x040fe20000010100 */
[----:B------:R-:W-:Y:S01]  /*3960*/  FMUL.FTZ R58, R113, R58 ;  /* 0x0000003a713a7220 */ /* 0x000fe20000410000 */
[----:B------:R-:W-:Y:S01]  /*3970*/  FADD.FTZ R24, -R86, 1 ;  /* 0x3f80000056187421 */ /* 0x000fe20000010100 */
[----:B------:R-:W-:Y:S01]  /*3980*/  FMUL.FTZ R77, R92, R77 ;  /* 0x0000004d5c4d7220 */ /* 0x000fe20000410000 */
[----:B------:R-:W-:Y:S01]  /*3990*/  FFMA.FTZ R59, R50, R25, 1 ;  /* 0x3f800000323b7423 */ /* 0x000fe20000010019 */
[----:B------:R-:W-:Y:S01]  /*39a0*/  FMUL.FTZ R25, R45, R13 ;  /* 0x0000000d2d197220 */ /* 0x000fe20000410000 */
[----:B------:R-:W-:Y:S01]  /*39b0*/  FFMA.FTZ R24, R49, R24, 1 ;  /* 0x3f80000031187423 */ /* 0x000fe20000010018 */
[----:B------:R-:W4:Y:S01]  /*39c0*/  MUFU.RCP R115, R115 ;  /* 0x0000007300737308 */ /* 0x000f220000001000 */
[----:B------:R-:W-:Y:S01]  /*39d0*/  FMUL.FTZ R58, R58, R59 ;  /* 0x0000003b3a3a7220 */ /* 0x000fe20000410000 */
[----:B------:R-:W-:Y:S01]  /*39e0*/  FMUL.FTZ R25, R86, R25 ;  /* 0x0000001956197220 */ /* 0x000fe20000410000 */
[----:B------:R-:W-:Y:S01]  /*39f0*/  FMUL.FTZ R59, R77, R76 ;  /* 0x0000004c4d3b7220 */ /* 0x000fe20000410000 */
[----:B-1----:R-:W-:Y:S01]  /*3a00*/  FADD.FTZ R77, -R91, 1 ;  /* 0x3f8000005b4d7421 */ /* 0x002fe20000010100 */
[----:B------:R-:W-:Y:S01]  /*3a10*/  FADD.FTZ R76, -R94, 1 ;  /* 0x3f8000005e4c7421 */ /* 0x000fe20000010100 */
[----:B------:R-:W-:Y:S01]  /*3a20*/  FMUL.FTZ R57, R25, R24 ;  /* 0x0000001819397220 */ /* 0x000fe20000410000 */
[----:B0-----:R-:W-:Y:S01]  /*3a30*/  FADD.FTZ R24, -R88, 1 ;  /* 0x3f80000058187421 */ /* 0x001fe20000010100 */
[----:B------:R-:W-:Y:S01]  /*3a40*/  FFMA.FTZ R80, R42, R77, 1 ;  /* 0x3f8000002a507423 */ /* 0x000fe2000001004d */
[----:B------:R-:W-:Y:S01]  /*3a50*/  FFMA.FTZ R82, R43, R76, 1 ;  /* 0x3f8000002b527423 */ /* 0x000fe2000001004c */
        /* <DEDUP_REMOVED lines=17> */
[----:B---3--:R-:W-:Y:S01]  /*3b70*/  FADD.FTZ R80, -R114, 1 ;  /* 0x3f80000072507421 */ /* 0x008fe20000010100 */
[----:B------:R-:W-:Y:S01]  /*3b80*/  FADD.FTZ R24, -R112, 1 ;  /* 0x3f80000070187421 */ /* 0x000fe20000010100 */
[----:B------:R-:W-:Y:S01]  /*3b90*/  FFMA.FTZ R116, R30, R81, 1 ;  /* 0x3f8000001e747423 */ /* 0x000fe20000010051 */
[----:B--2---:R-:W-:Y:S01]  /*3ba0*/  FMUL.FTZ R81, R21, R5 ;  /* 0x0000000515517220 */ /* 0x004fe20000410000 */
[----:B------:R-:W-:Y:S01]  /*3bb0*/  FFMA.FTZ R118, R31, R80, 1 ;  /* 0x3f8000001f767423 */ /* 0x000fe20000010050 */
[----:B------:R-:W-:Y:S01]  /*3bc0*/  FFMA.FTZ R82, R29, R24, 1 ;  /* 0x3f8000001d527423 */ /* 0x000fe20000010018 */
[----:B------:R-:W-:Y:S01]  /*3bd0*/  FMUL.FTZ R80, R22, R6 ;  /* 0x0000000616507220 */ /* 0x000fe20000410000 */
[----:B----4-:R-:W-:Y:S01]  /*3be0*/  FADD.FTZ R25, -R115, 1 ;  /* 0x3f80000073197421 */ /* 0x010fe20000010100 */
        /* <DEDUP_REMOVED lines=13> */
[----:B------:R-:W-:-:S02]  /*3cc0*/  FMUL.FTZ R90, R27, R90 ;  /* 0x0000005a1b5a7220 */ /* 0x000fc40000410000 */
[----:B------:R-:W-:Y:S04]  /*3cd0*/  STS.128 [R121+0x10], R56 ;  /* 0x0000103879007388 */ /* 0x000fe80000000c00 */
[----:B------:R-:W-:Y:S04]  /*3ce0*/  STS.128 [R121+0x20], R76 ;  /* 0x0000204c79007388 */ /* 0x000fe80000000c00 */
[----:B------:R0:W-:Y:S01]  /*3cf0*/  STS.128 [R121+0x30], R80 ;  /* 0x0000305079007388 */ /* 0x0001e20000000c00 */
[----:B------:R-:W-:-:S03]  /*3d00*/  NOP ;  /* 0x0000000000007918 */ /* 0x000fc60000000000 */
[----:B------:R-:W1:Y:S04]  /*3d10*/  LDS.128 R76, [R122] ;  /* 0x000000007a4c7984 */ /* 0x000e680000000c00 */
[----:B------:R-:W2:Y:S04]  /*3d20*/  LDS.128 R56, [R122+0x200] ;  /* 0x000200007a387984 */ /* 0x000ea80000000c00 */
[----:B------:R-:W3:Y:S04]  /*3d30*/  LDS.128 R36, [R122+0x400] ;  /* 0x000400007a247984 */ /* 0x000ee80000000c00 */
[----:B------:R-:W4:Y:S01]  /*3d40*/  LDS.128 R24, [R122+0x600] ;  /* 0x000600007a187984 */ /* 0x000f220000000c00 */
        /* <DEDUP_REMOVED lines=31> */
[----:B------:R-:W-:Y:S01]  /*3f40*/  FMUL.FTZ R30, R20, R115 ;  /* 0x00000073141e7220 */ /* 0x000fe20000410000 */
[----:B------:R-:W-:Y:S02]  /*3f50*/  FMUL.FTZ R29, R21, R112 ;  /* 0x00000070151d7220 */ /* 0x000fe40000410000 */
[----:B------:R1:W-:Y:S01]  /*3f60*/  STL [R1+0x28], R128 ;  /* 0x0000288001007387 */ /* 0x0003e20000100800 */
[----:B------:R-:W-:-:S03]  /*3f70*/  FMUL.FTZ R22, R22, R117 ;  /* 0x0000007516167220 */ /* 0x000fc60000410000 */
[----:B------:R1:W-:Y:S01]  /*3f80*/  STL [R1+0x24], R127 ;  /* 0x0000247f01007387 */ /* 0x0003e20000100800 */
[----:B------:R-:W-:-:S04]  /*3f90*/  IMAD.WIDE.U32 R84, R135, 0x10, R84 ;  /* 0x0000001087547825 */ /* 0x000fc800078e0054 */
[----:B0-----:R-:W-:Y:S01]  /*3fa0*/  FMUL.FTZ R80, R23, R114 ;  /* 0x0000007217507220 */ /* 0x001fe20000410000 */
[----:B------:R0:W-:Y:S04]  /*3fb0*/  STL [R1+0x20], R126 ;  /* 0x0000207e01007387 */ /* 0x0001e80000100800 */
[----:B------:R0:W-:Y:S04]  /*3fc0*/  STL [R1+0x1c], R125 ;  /* 0x00001c7d01007387 */ /* 0x0001e80000100800 */
[----:B------:R0:W-:Y:S04]  /*3fd0*/  STL [R1+0x18], R124 ;  /* 0x0000187c01007387 */ /* 0x0001e80000100800 */
[----:B------:R0:W-:Y:S04]  /*3fe0*/  STL [R1+0x14], R123 ;  /* 0x0000147b01007387 */ /* 0x0001e80000100800 */
[----:B------:R0:W-:Y:S04]  /*3ff0*/  STL [R1+0x10], R30 ;  /* 0x0000101e01007387 */ /* 0x0001e80000100800 */
[----:B------:R0:W-:Y:S04]  /*4000*/  STL [R1+0xc], R29 ;  /* 0x00000c1d01007387 */ /* 0x0001e80000100800 */
[----:B------:R0:W-:Y:S04]  /*4010*/  STL [R1+0x8], R22 ;  /* 0x0000081601007387 */ /* 0x0001e80000100800 */
[----:B-1----:R0:W-:Y:S04]  /*4020*/  STG.E.128 desc[UR28][R84.64], R76 ;  /* 0x0000004c54007986 */ /* 0x0021e8000c101d1c */
[----:B------:R0:W-:Y:S04]  /*4030*/  STL [R1+0x4], R80 ;  /* 0x0000045001007387 */ /* 0x0001e80000100800 */
[----:B--2---:R0:W-:Y:S04]  /*4040*/  STG.E.128 desc[UR28][R84.64+0x200], R56 ;  /* 0x0002003854007986 */ /* 0x0041e8000c101d1c */
[----:B---3--:R0:W-:Y:S04]  /*4050*/  STG.E.128 desc[UR28][R84.64+0x400], R36 ;  /* 0x0004002454007986 */ /* 0x0081e8000c101d1c */
[----:B----4-:R0:W-:Y:S01]  /*4060*/  STG.E.128 desc[UR28][R84.64+0x600], R24 ;  /* 0x0006001854007986 */ /* 0x0101e2000c101d1c */
[----:B------:R-:W-:Y:S01]  /*4070*/  UISETP.NE.U32.AND UP0, UPT, UR8, URZ, UPT ;  /* 0x000000ff0800728c */ /* 0x000fe2000bf05070 */
[----:B------:R-:W-:-:S03]  /*4080*/  FFMA.FTZ R28, R72, R134, R136 ;  /* 0x00000086481c7223 */ /* 0x000fc60000010088 */
[----:B------:R-:W-:Y:S01]  /*4090*/  UISETP.NE.AND.EX UP0, UPT, UR9, URZ, UPT, UP0 ;  /* 0x000000ff0900728c */ /* 0x000fe2000bf05300 */
[----:B------:R-:W-:-:S04]  /*40a0*/  FFMA.FTZ R21, R73, R133, R28 ;  /* 0x0000008549157223 */ /* 0x000fc8000001001c */
[----:B------:R-:W-:-:S04]  /*40b0*/  FFMA.FTZ R20, R74, R132, R21 ;  /* 0x000000844a147223 */ /* 0x000fc80000010015 */
        /* <DEDUP_REMOVED lines=41> */
.L_x_2768:
[----:B-1----:R-:W-:Y:S01]  /*4350*/  FFMA.FTZ R2, R68, R130, R23 ;  /* 0x0000008244027223 */ /* 0x002fe20000010017 */
[----:B------:R-:W1:Y:S01]  /*4360*/  LDCU UR8, c[0x0][0x38c] ;  /* 0x00007180ff0877ac */ /* 0x000e620008000800 */
[----:B------:R-:W-:Y:S01]  /*4370*/  FMUL.FTZ R28, R30, UR6 ;  /* 0x000000061e1c7c20 */ /* 0x000fe20008410000 */
[----:B0-----:R-:W-:Y:S01]  /*4380*/  CS2R R58, SRZ ;  /* 0x00000000003a7805 */ /* 0x001fe2000001ff00 */
        /* <DEDUP_REMOVED lines=37> */
[----:B------:R-:W1:Y:S01]  /*45e0*/  S2R R150, SR_TID.X ;  /* 0x0000000000967919 */ /* 0x000e620000002100 */
[----:B------:R-:W2:Y:S01]  /*45f0*/  S2UR UR21, SR_CgaCtaId ;  /* 0x00000000001579c3 */ /* 0x000ea20000008800 */
[----:B------:R-:W3:Y:S01]  /*4600*/  LDCU.64 UR8, c[0x0][0x3a0] ;  /* 0x00007400ff0877ac */ /* 0x000ee20008000a00 */
[----:B------:R-:W-:Y:S01]  /*4610*/  MOV R59, RZ ;  /* 0x000000ff003b7202 */ /* 0x000fe20000000f00 */
[----:B------:R-:W4:Y:S01]  /*4620*/  LDCU.64 UR26, c[0x0][0x3d8] ;  /* 0x00007b00ff1a77ac */ /* 0x000f220008000a00 */
[----:B------:R-:W-:Y:S01]  /*4630*/  UISETP.NE.AND UP0, UPT, UR14, 0x1, UPT ;  /* 0x000000010e00788c */ /* 0x000fe2000bf05270 */
[----:B------:R-:W0:Y:S05]  /*4640*/  LDCU UR48, c[0x0][0x394] ;  /* 0x00007280ff3077ac */ /* 0x000e2a0008000800 */
[----:B------:R-:W-:Y:S01]  /*4650*/  PLOP3.LUT P1, PT, PT, PT, UP0, 0x80, 0x8 ;  /* 0x000000000008781c */ /* 0x000fe20003f2f008 */
[----:B------:R-:W0:Y:S03]  /*4660*/  LDCU UR49, c[0x0][0x38c] ;  /* 0x00007180ff3177ac */ /* 0x000e260008000800 */
[----:B------:R-:W-:Y:S01]  /*4670*/  ISETP.EQ.AND P1, PT, R0, RZ, P1 ;  /* 0x000000ff0000720c */ /* 0x000fe20000f22270 */
[----:B---3--:R-:W-:Y:S01]  /*4680*/  UIMAD.WIDE.U32 UR22, UR10, UR8, URZ ;  /* 0x000000080a1672a5 */ /* 0x008fe2000f8e00ff */
[----:B------:R-:W3:Y:S02]  /*4690*/  LDCU UR50, c[0x0][0x388] ;  /* 0x00007100ff3277ac */ /* 0x000ee40008000800 */
[----:B------:R-:W-:Y:S01]  /*46a0*/  UMOV UR8, 0x400 ;  /* 0x0000040000087882 */ /* 0x000fe20000000000 */
[----:B----4-:R-:W-:-:S02]  /*46b0*/  UIMAD.WIDE.U32 UR24, UR10, UR26, URZ ;  /* 0x0000001a0a1872a5 */ /* 0x010fc4000f8e00ff */
[----:B--2---:R-:W-:Y:S01]  /*46c0*/  ULEA UR8, UR21, UR8, 0x18 ;  /* 0x0000000815087291 */ /* 0x004fe2000f8ec0ff */
[C---:B-1----:R-:W-:Y:S01]  /*46d0*/  ISETP.NE.AND P2, PT, R150.reuse, 0x7f, PT ;  /* 0x0000007f9600780c */ /* 0x042fe20003f45270 */
[----:B------:R-:W-:Y:S01]  /*46e0*/  UIMAD UR9, UR10, UR9, UR23 ;  /* 0x000000090a0972a4 */ /* 0x000fe2000f8e0217 */
[C---:B------:R-:W-:Y:S01]  /*46f0*/  ISETP.NE.AND P0, PT, R150.reuse, RZ, PT ;  /* 0x000000ff9600720c */ /* 0x040fe20003f05270 */
[----:B------:R-:W1:Y:S01]  /*4700*/  LDCU.64 UR32, c[0x0][0x3c0] ;  /* 0x00007800ff2077ac */ /* 0x000e620008000a00 */
[----:B------:R-:W-:Y:S02]  /*4710*/  IADD3 R21, PT, PT, R150, 0x200, RZ ;  /* 0x0000020096157810 */ /* 0x000fe40007ffe0ff */
[----:B------:R-:W-:Y:S01]  /*4720*/  MOV R151, UR8 ;  /* 0x0000000800977c02 */ /* 0x000fe20008000f00 */
[----:B------:R-:W2:Y:S01]  /*4730*/  LDCU.64 UR34, c[0x0][0x440] ;  /* 0x00008800ff2277ac */ /* 0x000ea20008000a00 */
[----:B------:R-:W4:Y:S01]  /*4740*/  LDCU.64 UR36, c[0x0][0x3a8] ;  /* 0x00007500ff2477ac */ /* 0x000f220008000a00 */
[----:B------:R-:W0:Y:S01]  /*4750*/  LDCU.64 UR38, c[0x0][0x450] ;  /* 0x00008a00ff2677ac */ /* 0x000e220008000a00 */
[----:B------:R-:W0:Y:S01]  /*4760*/  LDCU.64 UR40, c[0x0][0x3e0] ;  /* 0x00007c00ff2877ac */ /* 0x000e220008000a00 */
[----:B------:R-:W0:Y:S01]  /*4770*/  LDCU.64 UR42, c[0x0][0x4c0] ;  /* 0x00009800ff2a77ac */ /* 0x000e220008000a00 */
[----:B------:R-:W0:Y:S01]  /*4780*/  LDCU.64 UR44, c[0x0][0x4d0] ;  /* 0x00009a00ff2c77ac */ /* 0x000e220008000a00 */
[----:B------:R-:W0:Y:S01]  /*4790*/  LDCU.64 UR46, c[0x0][0x538] ;  /* 0x0000a700ff2e77ac */ /* 0x000e220008000a00 */
[----:B------:R-:W-:Y:S01]  /*47a0*/  UIMAD UR27, UR10, UR27, UR25 ;  /* 0x0000001b0a1b72a4 */ /* 0x000fe2000f8e0219 */
[----:B---3--:R-:W-:-:S11]  /*47b0*/  UMOV UR8, URZ ;  /* 0x000000ff00087c82 */ /* 0x008fd60008000000 */
.L_x_2814:
[----:B---3--:R-:W3:Y:S01]  /*47c0*/  LDL R0, [R1+0x44] ;  /* 0x0000440001007983 */ /* 0x008ee20000100800 */
[----:B-1----:R-:W-:-:S03]  /*47d0*/  UIMAD.WIDE.U32 UR30, UR8, UR32, URZ ;  /* 0x00000020081e72a5 */ /* 0x002fc6000f8e00ff */
[----:B------:R-:W5:Y:S01]  /*47e0*/  LDL R128, [R1+0x40] ;  /* 0x0000400001807983 */ /* 0x000f620000100800 */
[----:B------:R-:W-:Y:S02]  /*47f0*/  UIMAD UR10, UR8, UR33, UR31 ;  /* 0x00000021080a72a4 */ /* 0x000fe4000f8e021f */
[----:B------:R-:W-:Y:S01]  /*4800*/  ULEA UR21, UP0, UR30, UR19, 0x2 ;  /* 0x000000131e157291 */ /* 0x000fe2000f8010ff */
[----:B------:R-:W5:Y:S03]  /*4810*/  LDL R127, [R1+0x3c] ;  /* 0x00003c00017f7983 */ /* 0x000f660000100800 */
[----:B------:R-:W-:Y:S01]  /*4820*/  ULEA.HI.X UR30, UR30, UR18, UR10, 0x2, UP0 ;  /* 0x000000121e1e7291 */ /* 0x000fe200080f140a */
[----:B------:R-:W5:Y:S01]  /*4830*/  LDL R126, [R1+0x38] ;  /* 0x00003800017e7983 */ /* 0x000f620000100800 */
[----:B0-----:R-:W-:-:S03]  /*4840*/  MOV R2, UR21 ;  /* 0x0000001500027c02 */ /* 0x001fc60008000f00 */
[----:B------:R-:W5:Y:S01]  /*4850*/  LDL R125, [R1+0x34] ;  /* 0x00003400017d7983 */ /* 0x000f620000100800 */
[----:B------:R-:W-:Y:S01]  /*4860*/  MOV R3, UR30 ;  /* 0x0000001e00037c02 */ /* 0x000fe20008000f00 */
[----:B------:R-:W-:Y:S01]  /*4870*/  UMOV UR30, UR22 ;  /* 0x00000016001e7c82 */ /* 0x000fe20008000000 */
[----:B------:R-:W-:Y:S01]  /*4880*/  UMOV UR31, UR9 ;  /* 0x00000009001f7c82 */ /* 0x000fe20008000000 */
[----:B------:R-:W5:Y:S01]  /*4890*/  LDL R124, [R1+0x30] ;  /* 0x00003000017c7983 */ /* 0x000f620000100800 */
[----:B----4-:R-:W-:-:S03]  /*48a0*/  UIMAD.WIDE.U32 UR30, UR8, UR36, UR30 ;  /* 0x00000024081e72a5 */ /* 0x010fc6000f8e001e */
[----:B------:R-:W4:Y:S01]  /*48b0*/  LDL R123, [R1+0x2c] ;  /* 0x00002c00017b7983 */ /* 0x000f220000100800 */
[----:B------:R-:W-:Y:S02]  /*48c0*/  UIMAD UR10, UR8, UR37, UR31 ;  /* 0x00000025080a72a4 */ /* 0x000fe4000f8e021f */
[----:B--2---:R-:W-:Y:S01]  /*48d0*/  ULEA UR21, UP0, UR30, UR34, 0x2 ;  /* 0x000000221e157291 */ /* 0x004fe2000f8010ff */
[----:B------:R-:W2:Y:S03]  /*48e0*/  LDL R119, [R1+0x28] ;  /* 0x0000280001777983 */ /* 0x000ea60000100800 */
[----:B------:R-:W-:Y:S01]  /*48f0*/  ULEA.HI.X UR30, UR30, UR35, UR10, 0x2, UP0 ;  /* 0x000000231e1e7291 */ /* 0x000fe200080f140a */
[----:B------:R-:W2:Y:S01]  /*4900*/  LDL R118, [R1+0x24] ;  /* 0x0000240001767983 */ /* 0x000ea20000100800 */
[----:B------:R-:W-:-:S03]  /*4910*/  MOV R22, UR21 ;  /* 0x0000001500167c02 */ /* 0x000fc60008000f00 */
[----:B------:R-:W2:Y:S01]  /*4920*/  LDL R117, [R1+0x20] ;  /* 0x0000200001757983 */ /* 0x000ea20000100800 */
[----:B------:R-:W-:-:S03]  /*4930*/  MOV R23, UR30 ;  /* 0x0000001e00177c02 */ /* 0x000fc60008000f00 */
[----:B------:R-:W2:Y:S04]  /*4940*/  LDL R116, [R1+0x1c] ;  /* 0x00001c0001747983 */ /* 0x000ea80000100800 */
[----:B------:R-:W5:Y:S04]  /*4950*/  LDG.E R22, desc[UR28][R22.64] ;  /* 0x0000001c16167981 */ /* 0x000f68000c1e1900 */
[----:B------:R-:W2:Y:S04]  /*4960*/  LDL R115, [R1+0x18] ;  /* 0x0000180001737983 */ /* 0x000ea80000100800 */
[----:B------:R-:W2:Y:S04]  /*4970*/  LDL R114, [R1+0x14] ;  /* 0x0000140001727983 */ /* 0x000ea80000100800 */
[----:B------:R-:W2:Y:S04]  /*4980*/  LDL R113, [R1+0x10] ;  /* 0x0000100001717983 */ /* 0x000ea80000100800 */
[----:B------:R-:W2:Y:S04]  /*4990*/  LDL R112, [R1+0xc] ;  /* 0x00000c0001707983 */ /* 0x000ea80000100800 */
[----:B------:R-:W2:Y:S04]  /*49a0*/  LDL R111, [R1+0x8] ;  /* 0x00000800016f7983 */ /* 0x000ea80000100800 */
[----:B------:R-:W2:Y:S01]  /*49b0*/  LDL R110, [R1+0x4] ;  /* 0x00000400016e7983 */ /* 0x000ea20000100800 */
[----:B---3--:R-:W-:-:S05]  /*49c0*/  IMAD.WIDE.U32 R2, R0, 0x10, R2 ;  /* 0x0000001000027825 */ /* 0x008fca00078e0002 */
[----:B------:R-:W3:Y:S04]  /*49d0*/  LDG.E.128 R4, desc[UR28][R2.64] ;  /* 0x0000001c02047981 */ /* 0x000ee8000c1e1d00 */
[----:B------:R-:W4:Y:S04]  /*49e0*/  LDG.E.128 R8, desc[UR28][R2.64+0x200] ;  /* 0x0002001c02087981 */ /* 0x000f28000c1e1d00 */
[----:B------:R-:W2:Y:S04]  /*49f0*/  LDG.E.128 R12, desc[UR28][R2.64+0x400] ;  /* 0x0004001c020c7981 */ /* 0x000ea8000c1e1d00 */
[----:B------:R0:W2:Y:S01]  /*4a00*/  LDG.E.128 R16, desc[UR28][R2.64+0x600] ;  /* 0x0006001c02107981 */ /* 0x0000a2000c1e1d00 */
[----:B------:R-:W-:-:S02]  /*4a10*/  UMOV UR26, UR24 ;  /* 0x00000018001a7c82 */ /* 0x000fc40008000000 */
[----:B------:R-:W-:-:S04]  /*4a20*/  UIMAD.WIDE.U32 UR30, UR8, UR40, UR26 ;  /* 0x00000028081e72a5 */ /* 0x000fc8000f8e001a */
[----:B------:R-:W-:Y:S02]  /*4a30*/  UIMAD UR10, UR8, UR41, UR31 ;  /* 0x00000029080a72a4 */ /* 0x000fe4000f8e021f */
[----:B------:R-:W-:-:S04]  /*4a40*/  ULEA UR21, UP0, UR30, UR38, 0x2 ;  /* 0x000000261e157291 */ /* 0x000fc8000f8010ff */
[----:B------:R-:W-:Y:S02]  /*4a50*/  ULEA.HI.X UR30, UR30, UR39, UR10, 0x2, UP0 ;  /* 0x000000271e1e7291 */ /* 0x000fe400080f140a */
[----:B0-----:R-:W-:-:S04]  /*4a60*/  MOV R2, UR21 ;  /* 0x0000001500027c02 */ /* 0x001fc80008000f00 */
[----:B------:R-:W-:Y:S01]  /*4a70*/  MOV R3, UR30 ;  /* 0x0000001e00037c02 */ /* 0x000fe20008000f00 */
[----:B------:R-:W-:Y:S01]  /*4a80*/  USHF.L.U32 UR21, UR14, 0x8, URZ ;  /* 0x000000080e157899 */ /* 0x000fe200080006ff */
[----:B-----5:R-:W-:Y:S01]  /*4a90*/  R2UR UR26, R22 ;  /* 0x00000000161a72ca */ /* 0x020fe200000e0000 */
[----:B---3--:R0:W-:Y:S04]  /*4aa0*/  STS.128 [R122], R4 ;  /* 0x000000047a007388 */ /* 0x0081e80000000c00 */
[----:B----4-:R-:W-:Y:S04]  /*4ab0*/  STS.128 [R122+0x200], R8 ;  /* 0x000200087a007388 */ /* 0x010fe80000000c00 */
[----:B--2---:R-:W-:Y:S04]  /*4ac0*/  STS.128 [R122+0x400], R12 ;  /* 0x0004000c7a007388 */ /* 0x004fe80000000c00 */
[----:B------:R1:W-:Y:S01]  /*4ad0*/  STS.128 [R122+0x600], R16 ;  /* 0x000600107a007388 */ /* 0x0003e20000000c00 */
[----:B------:R-:W-:-:S03]  /*4ae0*/  NOP ;  /* 0x0000000000007918 */ /* 0x000fc60000000000 */
[----:B------:R-:W2:Y:S01]  /*4af0*/  LDG.E R2, desc[UR28][R2.64] ;  /* 0x0000001c02027981 */ /* 0x000ea2000c1e1900 */
[----:B------:R-:W-:Y:S01]  /*4b00*/  UIADD3 UR10, UPT, UPT, UR21, -0x100, URZ ;  /* 0xffffff00150a7890 */ /* 0x000fe2000fffe0ff */
[----:B------:R-:W-:Y:S02]  /*4b10*/  MOV R0, UR26 ;  /* 0x0000001a00007c02 */ /* 0x000fe40008000f00 */
[----:B------:R-:W-:Y:S01]  /*4b20*/  ISETP.NE.AND P2, PT, R150, 0x7f, PT ;  /* 0x0000007f9600780c */ /* 0x000fe20003f45270 */
[----:B------:R-:W-:Y:S01]  /*4b30*/  ULOP3.LUT UR10, UR10, 0x100, URZ, 0xc0, !UPT ;  /* 0x000001000a0a7892 */ /* 0x000fe2000f8ec0ff */
[----:B------:R3:W4:Y:S01]  /*4b40*/  LDS.128 R76, [R121] ;  /* 0x00000000794c7984 */ /* 0x0007220000000c00 */
[----:B------:R-:W-:Y:S02]  /*4b50*/  FMUL.FTZ R0, R0, 1.4426950216293334961 ;  /* 0x3fb8aa3b00007820 */ /* 0x000fe40000410000 */
[----:B------:R-:W-:Y:S01]  /*4b60*/  UIADD3 UR10, UPT, UPT, UR10, UR8, URZ ;  /* 0x000000080a0a7290 */ /* 0x000fe2000fffe0ff */
[----:B------:R3:W2:Y:S01]  /*4b70*/  LDS.128 R80, [R121+0x10] ;  /* 0x0000100079507984 */ /* 0x0006a20000000c00 */
[C---:B------:R-:W-:Y:S01]  /*4b80*/  FMUL.FTZ R153, R0.reuse, R120 ;  /* 0x0000007800997220 */ /* 0x040fe20000410000 */
[----:B------:R-:W-:Y:S02]  /*4b90*/  BSSY.RECONVERGENT B0, `(.L_x_2770) ;  /* 0x0000045000007945 */ /* 0x000fe40003800200 */
[----:B------:R3:W2:Y:S01]  /*4ba0*/  LDS.128 R84, [R121+0x20] ;  /* 0x0000200079547984 */ /* 0x0006a20000000c00 */
[----:B0-----:R-:W-:Y:S01]  /*4bb0*/  MOV R4, UR10 ;  /* 0x0000000a00047c02 */ /* 0x001fe20008000f00 */
[C---:B------:R-:W-:Y:S01]  /*4bc0*/  FMUL.FTZ R94, R0.reuse, R109 ;  /* 0x0000006d005e7220 */ /* 0x040fe20000410000 */
[----:B------:R-:W0:Y:S01]  /*4bd0*/  MUFU.EX2 R153, R153 ;  /* 0x0000009900997308 */ /* 0x000e220000000800 */
[----:B------:R-:W-:Y:S01]  /*4be0*/  FMUL.FTZ R93, R0, R108 ;  /* 0x0000006c005d7220 */ /* 0x000fe20000410000 */
[----:B------:R-:W-:Y:S01]  /*4bf0*/  SEL R4, R4, R21, !P0 ;  /* 0x0000001504047207 */ /* 0x000fe20004000000 */
        /* <DEDUP_REMOVED lines=9> */
[C---:B-1----:R-:W-:Y:S01]  /*4c90*/  FMUL.FTZ R19, R0.reuse, R98 ;  /* 0x0000006200137220 */ /* 0x042fe20000410000 */
[C---:B------:R-:W-:Y:S01]  /*4ca0*/  FMUL.FTZ R18, R0.reuse, R97 ;  /* 0x0000006100127220 */ /* 0x040fe20000410000 */
[C---:B------:R-:W-:Y:S01]  /*4cb0*/  FMUL.FTZ R16, R0.reuse, R96 ;  /* 0x0000006000107220 */ /* 0x040fe20000410000 */
[----:B------:R-:W-:Y:S01]  /*4cc0*/  FMUL.FTZ R12, R0, R95 ;  /* 0x0000005f000c7220 */ /* 0x000fe20000410000 */
[----:B------:R-:W1:Y:S01]  /*4cd0*/  MUFU.EX2 R94, R94 ;  /* 0x0000005e005e7308 */ /* 0x000e620000000800 */
[----:B------:R-:W-:Y:S01]  /*4ce0*/  LEA R4, R4, R151, 0x2 ;  /* 0x0000009704047211 */ /* 0x000fe200078e10ff */
[----:B------:R3:W0:Y:S02]  /*4cf0*/  LDS.128 R88, [R121+0x30] ;  /* 0x0000300079587984 */ /* 0x0006240000000c00 */
        /* <DEDUP_REMOVED lines=15> */
[----:B------:R-:W-:Y:S01]  /*4df0*/  BAR.SYNC.DEFER_BLOCKING 0x0 ;  /* 0x0000000000007b1d */ /* 0x000fe20000010000 */
        /* <DEDUP_REMOVED lines=16> */
[----:B-1-34-:R-:W-:Y:S06]  /*4f00*/  @P2 BRA `(.L_x_2771) ;  /* 0x0000000000242947 */ /* 0x01afec0003800000 */
        /* <DEDUP_REMOVED lines=9> */
.L_x_2771:
[----:B------:R-:W0:Y:S02]  /*4fa0*/  S2R R0, SR_TID.X ;  /* 0x0000000000007919 */ /* 0x000e240000002100 */
[----:B0-----:R-:W-:-:S04]  /*4fb0*/  SHF.L.U32 R0, R0, 0x2, RZ ;  /* 0x0000000200007819 */ /* 0x001fc800000006ff */
[----:B------:R-:W-:-:S06]  /*4fc0*/  IADD3 R4, PT, PT, R0, R151, RZ ;  /* 0x0000009700047210 */ /* 0x000fcc0007ffe0ff */
[----:B------:R-:W0:Y:S02]  /*4fd0*/  LDS R4, [R4+0x5464] ;  /* 0x0054640004047984 */ /* 0x000e240000000800 */
.L_x_2772:
[----:B------:R-:W-:Y:S05]  /*4fe0*/  BSYNC.RECONVERGENT B0 ;  /* 0x0000000000007941 */ /* 0x000fea0003800200 */
.L_x_2770:
        /* <DEDUP_REMOVED lines=123> */
.L_x_2832:
[----:B------:R-:W0:Y:S01]  /*57a0*/  S2R R119, SR_LANEID ;  /* 0x0000000000777919 */ /* 0x000e220000000000 */
[----:B----4-:R-:W-:Y:S01]  /*57b0*/  FFMA.FTZ R118, R151, R118, R156 ;  /* 0x0000007697767223 */ /* 0x010fe2000001009c */
[----:B------:R-:W-:Y:S01]  /*57c0*/  UMOV UR10, 0xffffffff ;  /* 0xffffffff000a7882 */ /* 0x000fe20000000000 */
[----:B0-----:R-:W-:-:S04]  /*57d0*/  ISETP.GE.AND P2, PT, R119, 0x10, PT ;  /* 0x000000107700780c */ /* 0x001fc80003f46270 */
[----:B------:R-:W-:-:S09]  /*57e0*/  FSEL R163, R156, R118, !P2 ;  /* 0x000000769ca37208 */ /* 0x000fd20005000000 */
[----:B--23--:R-:W-:Y:S01]  /*57f0*/  @P2 FMUL.FTZ R151, R151, R155 ;  /* 0x0000009b97972220 */ /* 0x00cfe20000410000 */
[----:B------:R-:W-:Y:S06]  /*5800*/  BRA.DIV UR10, `(.L_x_2775) ;  /* 0x000000420a787947 */ /* 0x000fec000b800000 */
.L_x_2835:
[----:B------:R-:W-:-:S03]  /*5810*/  UMOV UR10, 0xffffffff ;  /* 0xffffffff000a7882 */ /* 0x000fc60000000000 */
[----:B------:R-:W-:Y:S05]  /*5820*/  BRA.DIV UR10, `(.L_x_2776) ;  /* 0x000000420a987947 */ /* 0x000fea000b800000 */
.L_x_2838:
[----:B------:R-:W-:-:S03]  /*5830*/  UMOV UR10, 0xffffffff ;  /* 0xffffffff000a7882 */ /* 0x000fc60000000000 */
[----:B------:R-:W-:Y:S05]  /*5840*/  BRA.DIV UR10, `(.L_x_2777) ;  /* 0x000000420ab87947 */ /* 0x000fea000b800000 */
[----:B------:R-:W0:Y:S04]  /*5850*/  SHFL.UP PT, R151, R151, 0x1, RZ ;  /* 0x0420000097977989 */ /* 0x000e2800000e00ff */
[----:B------:R-:W2:Y:S04]  /*5860*/  SHFL.UP PT, R163, R163, 0x1, RZ ;  /* 0x04200000a3a37989 */ /* 0x000ea800000e00ff */
[----:B-----5:R-:W3:Y:S04]  /*5870*/  SHFL.IDX PT, R110, R110, RZ, 0x1f ;  /* 0x00001fff6e6e7589 */ /* 0x020ee800000e0000 */
[----:B------:R-:W4:Y:S02]  /*5880*/  SHFL.IDX PT, R111, R111, RZ, 0x1f ;  /* 0x00001fff6f6f7589 */ /* 0x000f2400000e0000 */
.L_x_2844:
        /* <DEDUP_REMOVED lines=12> */
.L_x_2773:
        /* <DEDUP_REMOVED lines=125> */
.L_x_2861:
        /* <DEDUP_REMOVED lines=15> */
.L_x_2778:
        /* <DEDUP_REMOVED lines=207> */
.L_x_2781:
[----:B------:R-:W-:Y:S05]  /*6f00*/  BSYNC.RECONVERGENT B0 ;  /* 0x0000000000007941 */ /* 0x000fea0003800200 */
.L_x_2780:
[----:B------:R-:W-:Y:S04]  /*6f10*/  BSSY.RECONVERGENT B0, `(.L_x_2782) ;  /* 0x0000003000007945 */ /* 0x000fe80003800200 */
[----:B------:R-:W-:Y:S05]  /*6f20*/  @!P3 BRA `(.L_x_2783) ;  /* 0x000000000004b947 */ /* 0x000fea0003800000 */
[----:B0-----:R2:W-:Y:S02]  /*6f30*/  REDG.E.ADD.F32.FTZ.RN.STRONG.GPU desc[UR28][R4.64+0x200], R21 ;  /* 0x00020015040079a6 */ /* 0x0015e4000c12f31c */
.L_x_2783:
[----:B------:R-:W-:Y:S05]  /*6f40*/  BSYNC.RECONVERGENT B0 ;  /* 0x0000000000007941 */ /* 0x000fea0003800200 */
.L_x_2782:
[----:B0-2---:R0:W2:Y:S01]  /*6f50*/  LDS R21, [R116+0x2510] ;  /* 0x0025100074157984 */ /* 0x0050a20000000800 */
[----:B------:R-:W-:Y:S01]  /*6f60*/  BSSY.RECONVERGENT B0, `(.L_x_2784) ;  /* 0x0000004000007945 */ /* 0x000fe20003800200 */
[----:B------:R-:W-:-:S03]  /*6f70*/  LEA R112, R112, R151, 0x2 ;  /* 0x0000009770707211 */ /* 0x000fc600078e10ff */
[----:B------:R-:W-:Y:S05]  /*6f80*/  @!P4 BRA `(.L_x_2785) ;  /* 0x000000000004c947 */ /* 0x000fea0003800000 */
[----:B--2---:R3:W-:Y:S02]  /*6f90*/  REDG.E.ADD.F32.FTZ.RN.STRONG.GPU desc[UR28][R4.64+0x400], R21 ;  /* 0x00040015040079a6 */ /* 0x0047e4000c12f31c */
.L_x_2785:
[----:B------:R-:W-:Y:S05]  /*6fa0*/  BSYNC.RECONVERGENT B0 ;  /* 0x0000000000007941 */ /* 0x000fea0003800200 */
.L_x_2784:
[----:B-1----:R1:W4:Y:S01]  /*6fb0*/  LDS R137, [R112+0x2710] ;  /* 0x0027100070897984 */ /* 0x0023220000000800 */
[----:B------:R-:W-:Y:S01]  /*6fc0*/  BSSY.RECONVERGENT B0, `(.L_x_2786) ;  /* 0x0000005000007945 */ /* 0x000fe20003800200 */
[C---:B--23--:R-:W-:Y:S02]  /*6fd0*/  IADD3 R21, PT, PT, R150.reuse, 0x200, RZ ;  /* 0x0000020096157810 */ /* 0x04cfe40007ffe0ff */
[----:B------:R-:W-:Y:S01]  /*6fe0*/  IADD3 R139, PT, PT, R150, 0x280, RZ ;  /* 0x00000280968b7810 */ /* 0x000fe20007ffe0ff */
[----:B------:R-:W-:Y:S06]  /*6ff0*/  @!P5 BRA `(.L_x_2787) ;  /* 0x000000000004d947 */ /* 0x000fec0003800000 */
[----:B----4-:R2:W-:Y:S02]  /*7000*/  REDG.E.ADD.F32.FTZ.RN.STRONG.GPU desc[UR28][R4.64+0x600], R137 ;  /* 0x00060089040079a6 */ /* 0x0105e4000c12f31c */
.L_x_2787:
[----:B------:R-:W-:Y:S05]  /*7010*/  BSYNC.RECONVERGENT B0 ;  /* 0x0000000000007941 */ /* 0x000fea0003800200 */
.L_x_2786:
        /* <DEDUP_REMOVED lines=15> */
.L_x_2789:
[----:B------:R-:W-:Y:S05]  /*7110*/  BSYNC.RECONVERGENT B0 ;  /* 0x0000000000007941 */ /* 0x000fea0003800200 */
.L_x_2788:
[----:B01----:R0:W1:Y:S01]  /*7120*/  LDS R137, [R114+0x2b10] ;  /* 0x002b100072897984 */ /* 0x0030620000000800 */
[----:B------:R-:W-:Y:S01]  /*7130*/  BSSY.RECONVERGENT B0, `(.L_x_2790) ;  /* 0x0000005000007945 */ /* 0x000fe20003800200 */
[----:B------:R-:W-:Y:S02]  /*7140*/  LEA.HI R112, R139, R150, RZ, 0x1b ;  /* 0x000000968b707211 */ /* 0x000fe400078fd8ff */
[----:B------:R-:W-:Y:S01]  /*7150*/  LEA R116, R116, R151, 0x2 ;  /* 0x0000009774747211 */ /* 0x000fe200078e10ff */
[----:B------:R-:W-:Y:S06]  /*7160*/  @!P3 BRA `(.L_x_2791) ;  /* 0x000000000004b947 */ /* 0x000fec0003800000 */
[----:B-1----:R2:W-:Y:S02]  /*7170*/  REDG.E.ADD.F32.FTZ.RN.STRONG.GPU desc[UR28][R4.64+0xa00], R137 ;  /* 0x000a0089040079a6 */ /* 0x0025e4000c12f31c */
.L_x_2791:
[----:B------:R-:W-:Y:S05]  /*7180*/  BSYNC.RECONVERGENT B0 ;  /* 0x0000000000007941 */ /* 0x000fea0003800200 */
.L_x_2790:
[----:B-12---:R1:W2:Y:S01]  /*7190*/  LDS R137, [R116+0x2d10] ;  /* 0x002d100074897984 */ /* 0x0062a20000000800 */
[----:B------:R-:W-:Y:S01]  /*71a0*/  BSSY.RECONVERGENT B0, `(.L_x_2792) ;  /* 0x0000004000007945 */ /* 0x000fe20003800200 */
[----:B------:R-:W-:-:S03]  /*71b0*/  LEA R112, R112, R151, 0x2 ;  /* 0x0000009770707211 */ /* 0x000fc600078e10ff */
[----:B------:R-:W-:Y:S05]  /*71c0*/  @!P4 BRA `(.L_x_2793) ;  /* 0x000000000004c947 */ /* 0x000fea0003800000 */
[----:B--2---:R3:W-:Y:S02]  /*71d0*/  REDG.E.ADD.F32.FTZ.RN.STRONG.GPU desc[UR28][R4.64+0xc00], R137 ;  /* 0x000c0089040079a6 */ /* 0x0047e4000c12f31c */
.L_x_2793:
[----:B------:R-:W-:Y:S05]  /*71e0*/  BSYNC.RECONVERGENT B0 ;  /* 0x0000000000007941 */ /* 0x000fea0003800200 */
.L_x_2792:
[----:B--23--:R2:W3:Y:S01]  /*71f0*/  LDS R137, [R112+0x2f10] ;  /* 0x002f100070897984 */ /* 0x00c4e20000000800 */
[----:B------:R-:W-:Y:S01]  /*7200*/  BSSY.RECONVERGENT B0, `(.L_x_2794) ;  /* 0x0000005000007945 */ /* 0x000fe20003800200 */
[C---:B------:R-:W-:Y:S02]  /*7210*/  LOP3.LUT R139, R150.reuse, 0x400, RZ, 0xfc, !PT ;  /* 0x00000400968b7812 */ /* 0x040fe400078efcff */
[----:B------:R-:W-:Y:S01]  /*7220*/  IADD3 R141, PT, PT, R150, 0x480, RZ ;  /* 0x00000480968d7810 */ /* 0x000fe20007ffe0ff */
[----:B------:R-:W-:Y:S06]  /*7230*/  @!P5 BRA `(.L_x_2795) ;  /* 0x000000000004d947 */ /* 0x000fec0003800000 */
[----:B---3--:R4:W-:Y:S02]  /*7240*/  REDG.E.ADD.F32.FTZ.RN.STRONG.GPU desc[UR28][R4.64+0xe00], R137 ;  /* 0x000e0089040079a6 */ /* 0x0089e4000c12f31c */
.L_x_2795:
[----:B------:R-:W-:Y:S05]  /*7250*/  BSYNC.RECONVERGENT B0 ;  /* 0x0000000000007941 */ /* 0x000fea0003800200 */
.L_x_2794:
        /* <DEDUP_REMOVED lines=15> */
.L_x_2797:
[----:B------:R-:W-:Y:S05]  /*7350*/  BSYNC.RECONVERGENT B0 ;  /* 0x0000000000007941 */ /* 0x000fea0003800200 */
.L_x_2796:
[----:B0-2---:R0:W1:Y:S01]  /*7360*/  LDS R137, [R114+0x3310] ;  /* 0x0033100072897984 */ /* 0x0050620000000800 */
[----:B------:R-:W-:Y:S01]  /*7370*/  BSSY.RECONVERGENT B0, `(.L_x_2798) ;  /* 0x0000005000007945 */ /* 0x000fe20003800200 */
[----:B------:R-:W-:Y:S02]  /*7380*/  LEA.HI R112, R139, R150, RZ, 0x1b ;  /* 0x000000968b707211 */ /* 0x000fe400078fd8ff */
[----:B------:R-:W-:Y:S01]  /*7390*/  LEA R116, R116, R151, 0x2 ;  /* 0x0000009774747211 */ /* 0x000fe200078e10ff */
[----:B------:R-:W-:Y:S06]  /*73a0*/  @!P3 BRA `(.L_x_2799) ;  /* 0x000000000004b947 */ /* 0x000fec0003800000 */
[----:B-1----:R2:W-:Y:S02]  /*73b0*/  REDG.E.ADD.F32.FTZ.RN.STRONG.GPU desc[UR28][R4.64+0x1200], R137 ;  /* 0x00120089040079a6 */ /* 0x0025e4000c12f31c */
.L_x_2799:
[----:B------:R-:W-:Y:S05]  /*73c0*/  BSYNC.RECONVERGENT B0 ;  /* 0x0000000000007941 */ /* 0x000fea0003800200 */
.L_x_2798:
[----:B-12---:R1:W2:Y:S01]  /*73d0*/  LDS R137, [R116+0x3510] ;  /* 0x0035100074897984 */ /* 0x0062a20000000800 */
[----:B------:R-:W-:Y:S01]  /*73e0*/  BSSY.RECONVERGENT B0, `(.L_x_2800) ;  /* 0x0000004000007945 */ /* 0x000fe20003800200 */
[----:B------:R-:W-:-:S03]  /*73f0*/  LEA R112, R112, R151, 0x2 ;  /* 0x0000009770707211 */ /* 0x000fc600078e10ff */
[----:B------:R-:W-:Y:S05]  /*7400*/  @!P4 BRA `(.L_x_2801) ;  /* 0x000000000004c947 */ /* 0x000fea0003800000 */
[----:B--2---:R3:W-:Y:S02]  /*7410*/  REDG.E.ADD.F32.FTZ.RN.STRONG.GPU desc[UR28][R4.64+0x1400], R137 ;  /* 0x00140089040079a6 */ /* 0x0047e4000c12f31c */
.L_x_2801:
[----:B------:R-:W-:Y:S05]  /*7420*/  BSYNC.RECONVERGENT B0 ;  /* 0x0000000000007941 */ /* 0x000fea0003800200 */
.L_x_2800:
[----:B--23--:R2:W3:Y:S01]  /*7430*/  LDS R137, [R112+0x3710] ;  /* 0x0037100070897984 */ /* 0x00c4e20000000800 */
[----:B------:R-:W-:Y:S01]  /*7440*/  BSSY.RECONVERGENT B0, `(.L_x_2802) ;  /* 0x0000005000007945 */ /* 0x000fe20003800200 */
[C---:B------:R-:W-:Y:S02]  /*7450*/  IADD3 R139, PT, PT, R150.reuse, 0x600, RZ ;  /* 0x00000600968b7810 */ /* 0x040fe40007ffe0ff */
[----:B------:R-:W-:Y:S01]  /*7460*/  IADD3 R141, PT, PT, R150, 0x680, RZ ;  /* 0x00000680968d7810 */ /* 0x000fe20007ffe0ff */
[----:B------:R-:W-:Y:S06]  /*7470*/  @!P5 BRA `(.L_x_2803) ;  /* 0x000000000004d947 */ /* 0x000fec0003800000 */
[----:B---3--:R4:W-:Y:S02]  /*7480*/  REDG.E.ADD.F32.FTZ.RN.STRONG.GPU desc[UR28][R4.64+0x1600], R137 ;  /* 0x00160089040079a6 */ /* 0x0089e4000c12f31c */
.L_x_2803:
[----:B------:R-:W-:Y:S05]  /*7490*/  BSYNC.RECONVERGENT B0 ;  /* 0x0000000000007941 */ /* 0x000fea0003800200 */
.L_x_2802:
        /* <DEDUP_REMOVED lines=15> */
.L_x_2805:
[----:B------:R-:W-:Y:S05]  /*7590*/  BSYNC.RECONVERGENT B0 ;  /* 0x0000000000007941 */ /* 0x000fea0003800200 */
.L_x_2804:
[----:B0-2---:R0:W1:Y:S01]  /*75a0*/  LDS R137, [R114+0x3b10] ;  /* 0x003b100072897984 */ /* 0x0050620000000800 */
[----:B------:R-:W-:Y:S01]  /*75b0*/  BSSY.RECONVERGENT B0, `(.L_x_2806) ;  /* 0x0000005000007945 */ /* 0x000fe20003800200 */
[----:B------:R-:W-:Y:S02]  /*75c0*/  LEA.HI R94, R139, R150, RZ, 0x1b ;  /* 0x000000968b5e7211 */ /* 0x000fe400078fd8ff */
[----:B------:R-:W-:Y:S01]  /*75d0*/  LEA R116, R116, R151, 0x2 ;  /* 0x0000009774747211 */ /* 0x000fe200078e10ff */
[----:B------:R-:W-:Y:S06]  /*75e0*/  @!P3 BRA `(.L_x_2807) ;  /* 0x000000000004b947 */ /* 0x000fec0003800000 */
[----:B-1----:R2:W-:Y:S02]  /*75f0*/  REDG.E.ADD.F32.FTZ.RN.STRONG.GPU desc[UR28][R4.64+0x1a00], R137 ;  /* 0x001a0089040079a6 */ /* 0x0025e4000c12f31c */
.L_x_2807:
[----:B------:R-:W-:Y:S05]  /*7600*/  BSYNC.RECONVERGENT B0 ;  /* 0x0000000000007941 */ /* 0x000fea0003800200 */
.L_x_2806:
[----:B-12---:R1:W2:Y:S01]  /*7610*/  LDS R137, [R116+0x3d10] ;  /* 0x003d100074897984 */ /* 0x0062a20000000800 */
[----:B------:R-:W-:Y:S01]  /*7620*/  BSSY.RECONVERGENT B0, `(.L_x_2808) ;  /* 0x0000004000007945 */ /* 0x000fe20003800200 */
[----:B------:R-:W-:-:S03]  /*7630*/  LEA R94, R94, R151, 0x2 ;  /* 0x000000975e5e7211 */ /* 0x000fc600078e10ff */
[----:B------:R-:W-:Y:S05]  /*7640*/  @!P4 BRA `(.L_x_2809) ;  /* 0x000000000004c947 */ /* 0x000fea0003800000 */
[----:B--2---:R3:W-:Y:S02]  /*7650*/  REDG.E.ADD.F32.FTZ.RN.STRONG.GPU desc[UR28][R4.64+0x1c00], R137 ;  /* 0x001c0089040079a6 */ /* 0x0047e4000c12f31c */
.L_x_2809:
[----:B------:R-:W-:Y:S05]  /*7660*/  BSYNC.RECONVERGENT B0 ;  /* 0x0000000000007941 */ /* 0x000fea0003800200 */
.L_x_2808:
[----:B--23--:R2:W3:Y:S01]  /*7670*/  LDS R137, [R94+0x3f10] ;  /* 0x003f10005e897984 */ /* 0x00c4e20000000800 */
[----:B------:R-:W-:Y:S04]  /*7680*/  BSSY.RECONVERGENT B0, `(.L_x_2810) ;  /* 0x0000003000007945 */ /* 0x000fe80003800200 */
[----:B------:R-:W-:Y:S05]  /*7690*/  @!P5 BRA `(.L_x_2811) ;  /* 0x000000000004d947 */ /* 0x000fea0003800000 */
[----:B---3--:R4:W-:Y:S02]  /*76a0*/  REDG.E.ADD.F32.FTZ.RN.STRONG.GPU desc[UR28][R4.64+0x1e00], R137 ;  /* 0x001e0089040079a6 */ /* 0x0089e4000c12f31c */
.L_x_2811:
[----:B------:R-:W-:Y:S05]  /*76b0*/  BSYNC.RECONVERGENT B0 ;  /* 0x0000000000007941 */ /* 0x000fea0003800200 */
.L_x_2810:
        /* <DEDUP_REMOVED lines=76> */
[----:B------:R-:W-:Y:S01]  /*7b80*/  FFMA.FTZ R28, R5, R98, R28 ;  /* 0x00000062051c7223 */ /* 0x000fe2000001001c */
        /* <DEDUP_REMOVED lines=15> */
[----:B------:R-:W-:Y:S01]  /*7c80*/  FFMA.FTZ R11, R66, R131, R11 ;  /* 0x00000083420b7223 */ /* 0x000fe2000001000b */
[----:B------:R-:W-:Y:S01]  /*7c90*/  FFMA.FTZ R90, R65, R86, R90 ;  /* 0x00000056415a7223 */ /* 0x000fe2000001005a */
        /* <DEDUP_REMOVED lines=34> */
.L_x_2813:
[----:B------:R-:W-:Y:S05]  /*7ec0*/  BSYNC.RECONVERGENT B0 ;  /* 0x0000000000007941 */ /* 0x000fea0003800200 */
.L_x_2812:
[----:B------:R-:W-:-:S04]  /*7ed0*/  UIADD3 UR8, UPT, UPT, UR8, 0x1, URZ ;  /* 0x0000000108087890 */ /* 0x000fc8000fffe0ff */
[----:B------:R-:W-:-:S09]  /*7ee0*/  UISETP.GE.AND UP0, UPT, UR8, UR49, UPT ;  /* 0x000000310800728c */ /* 0x000fd2000bf06270 */
[----:B------:R-:W-:Y:S05]  /*7ef0*/  BRA.U !UP0, `(.L_x_2814) ;  /* 0xffffffc908307547 */ /* 0x000fea000b83ffff */
.L_x_2769:
[----:B------:R-:W3:Y:S01]  /*7f00*/  S2R R4, SR_TID.X ;  /* 0x0000000000047919 */ /* 0x000ee20000002100 */
[----:B------:R-:W-:Y:S01]  /*7f10*/  MOV R7, 0x10 ;  /* 0x0000001000077802 */ /* 0x000fe20000000f00 */
[----:B------:R-:W4:Y:S01]  /*7f20*/  LDCU.64 UR26, c[0x0][0x4f8] ;  /* 0x00009f00ff1a77ac */ /* 0x000f220008000a00 */
[----:B------:R-:W5:Y:S01]  /*7f30*/  LDL.LU R76, [R1+0x4c] ;  /* 0x00004c00014c7983 */ /* 0x000f620000300800 */
[----:B------:R-:W-:Y:S08]  /*7f40*/  BAR.SYNC.DEFER_BLOCKING 0x0 ;  /* 0x0000000000007b1d */ /* 0x000ff00000010000 */
[----:B------:R-:W1:Y:S01]  /*7f50*/  S2UR UR10, SR_CTAID.Y ;  /* 0x00000000000a79c3 */ /* 0x000e620000002600 */
[----:B------:R-:W1:Y:S01]  /*7f60*/  LDCU.64 UR30, c[0x0][0x500] ;  /* 0x0000a000ff1e77ac */ /* 0x000e620008000a00 */
[----:B------:R-:W-:Y:S01]  /*7f70*/  UIADD3 UR24, UPT, UPT, UR14, -0x1, URZ ;  /* 0xffffffff0e187890 */ /* 0x000fe2000fffe0ff */
[----:B------:R-:W4:Y:S01]  /*7f80*/  LDCU.64 UR32, c[0x0][0x550] ;  /* 0x0000aa00ff2077ac */ /* 0x000f220008000a00 */
[----:B---3--:R-:W-:-:S02]  /*7f90*/  SHF.L.U32 R3, R4, 0x2, RZ ;  /* 0x0000000204037819 */ /* 0x008fc400000006ff */
[----:B------:R-:W-:Y:S02]  /*7fa0*/  LOP3.LUT R0, R4, 0x1f, RZ, 0xc0, !PT ;  /* 0x0000001f04007812 */ /* 0x000fe400078ec0ff */
[----:B------:R-:W-:-:S04]  /*7fb0*/  LOP3.LUT R3, R3, 0xf80, RZ, 0xc0, !PT ;  /* 0x00000f8003037812 */ /* 0x000fc800078ec0ff */
[----:B0-----:R-:W-:-:S05]  /*7fc0*/  LOP3.LUT R2, R3, R0, RZ, 0xfc, !PT ;  /* 0x0000000003027212 */ /* 0x001fca00078efcff */
[----:B------:R-:W-:-:S05]  /*7fd0*/  IMAD.WIDE.U32 R6, R2, R7, UR12 ;  /* 0x0000000c02067e25 */ /* 0x000fca000f8e0007 */
[----:B--2---:R-:W2:Y:S04]  /*7fe0*/  LDG.E.128 R8, desc[UR28][R6.64] ;  /* 0x0000001c06087981 */ /* 0x004ea8000c1e1d00 */
[----:B------:R-:W3:Y:S04]  /*7ff0*/  LDG.E.128 R12, desc[UR28][R6.64+0x200] ;  /* 0x0002001c060c7981 */ /* 0x000ee8000c1e1d00 */
[----:B------:R-:W5:Y:S04]  /*8000*/  LDG.E.128 R16, desc[UR28][R6.64+0x400] ;  /* 0x0004001c06107981 */ /* 0x000f68000c1e1d00 */
[----:B------:R-:W5:Y:S01]  /*8010*/  LDG.E.128 R20, desc[UR28][R6.64+0x600] ;  /* 0x0006001c06147981 */ /* 0x000f62000c1e1d00 */
[----:B------:R-:W-:Y:S01]  /*8020*/  USHF.L.U32 UR8, UR24, 0xb, URZ ;  /* 0x0000000b18087899 */ /* 0x000fe200080006ff */
[----:B------:R-:W-:Y:S01]  /*8030*/  UMOV UR9, URZ ;  /* 0x000000ff00097c82 */ /* 0x000fe20008000000 */
[----:B-1----:R-:W-:-:S02]  /*8040*/  UIMAD UR25, UR10, UR31, URZ ;  /* 0x0000001f0a1972a4 */ /* 0x002fc4000f8e02ff */
[----:B----4-:R-:W-:Y:S02]  /*8050*/  UIMAD.WIDE.U32 UR22, UR21, UR26, UR8 ;  /* 0x0000001a151672a5 */ /* 0x010fe4000f8e0008 */
[----:B------:R-:W-:Y:S02]  /*8060*/  UIADD3 UR17, UP1, UPT, UR17, -0x2000, URZ ;  /* 0xffffe00011117890 */ /* 0x000fe4000ff3e0ff */
[----:B------:R-:W-:Y:S01]  /*8070*/  UIMAD UR23, UR21, UR27, UR23 ;  /* 0x0000001b151772a4 */ /* 0x000fe2000f8e0217 */
[----:B------:R-:W0:Y:S03]  /*8080*/  LDCU.64 UR26, c[0x0][0x520] ;  /* 0x0000a400ff1a77ac */ /* 0x000e260008000a00 */
[----:B------:R-:W-:Y:S01]  /*8090*/  UIMAD.WIDE.U32 UR22, UR10, UR30, UR22 ;  /* 0x0000001e0a1672a5 */ /* 0x000fe2000f8e0016 */
[----:B------:R-:W1:Y:S03]  /*80a0*/  LDCU.64 UR30, c[0x0][0x560] ;  /* 0x0000ac00ff1e77ac */ /* 0x000e660008000a00 */
[----:B------:R-:W-:-:S02]  /*80b0*/  UIADD3 UR25, UPT, UPT, UR23, UR25, URZ ;  /* 0x0000001917197290 */ /* 0x000fc4000fffe0ff */
[----:B------:R-:W-:Y:S02]  /*80c0*/  ULEA UR23, UP0, UR22, UR32, 0x2 ;  /* 0x0000002016177291 */ /* 0x000fe4000f8010ff */
[----:B------:R-:W-:Y:S02]  /*80d0*/  UIADD3 UR15, UP2, UPT, UR15, -0x2000, URZ ;  /* 0xffffe0000f0f7890 */ /* 0x000fe4000ff5e0ff */
[----:B------:R-:W-:Y:S02]  /*80e0*/  ULEA.HI.X UR22, UR22, UR33, UR25, 0x2, UP0 ;  /* 0x0000002116167291 */ /* 0x000fe400080f1419 */
[----:B------:R-:W-:Y:S02]  /*80f0*/  UIADD3 UR12, UP3, UPT, UR12, -0x2000, URZ ;  /* 0xffffe0000c0c7890 */ /* 0x000fe4000ff7e0ff */
[----:B------:R-:W-:Y:S02]  /*8100*/  UIADD3.X UR20, UPT, UPT, UR20, -0x1, URZ, UP1, !UPT ;  /* 0xffffffff14147890 */ /* 0x000fe40008ffe4ff */
[----:B------:R-:W-:-:S02]  /*8110*/  UIADD3.X UR16, UPT, UPT, UR16, -0x1, URZ, UP2, !UPT ;  /* 0xffffffff10107890 */ /* 0x000fc400097fe4ff */
[----:B------:R-:W-:Y:S01]  /*8120*/  UIADD3.X UR13, UPT, UPT, UR13, -0x1, URZ, UP3, !UPT ;  /* 0xffffffff0d0d7890 */ /* 0x000fe20009ffe4ff */
[----:B--2---:R-:W-:Y:S04]  /*8130*/  STS.128 [R122], R8 ;  /* 0x000000087a007388 */ /* 0x004fe80000000c00 */
[----:B---3--:R-:W-:Y:S04]  /*8140*/  STS.128 [R122+0x200], R12 ;  /* 0x0002000c7a007388 */ /* 0x008fe80000000c00 */
        /* <DEDUP_REMOVED lines=27> */
[----:B------:R-:W2:Y:S04]  /*8300*/  @!P1 MUFU.EX2 R7, R7 ;  /* 0x0000000700079308 */ /* 0x000ea80000000800 */
[----:B------:R-:W3:Y:S02]  /*8310*/  @!P2 MUFU.EX2 R5, R5 ;  /* 0x000000050005a308 */ /* 0x000ee40000000800 */
[----:B------:R-:W-:Y:S02]  /*8320*/  @!P5 FMUL.FTZ R8, R61, -1.4426950216293334961 ;  /* 0xbfb8aa3b3d08d820 */ /* 0x000fe40000410000 */
[----:B------:R-:W-:-:S04]  /*8330*/  @!P3 FMUL.FTZ R16, R62, -1.4426950216293334961 ;  /* 0xbfb8aa3b3e10b820 */ /* 0x000fc80000410000 */
[----:B------:R-:W4:Y:S01]  /*8340*/  @!P5 MUFU.EX2 R8, R8 ;  /* 0x000000080008d308 */ /* 0x000f220000000800 */
[----:B--2---:R-:W-:Y:S01]  /*8350*/  @!P1 FADD.FTZ R12, R7, 1 ;  /* 0x3f800000070c9421 */ /* 0x004fe20000010000 */
[----:B------:R-:W-:Y:S02]  /*8360*/  @!P6 FMUL.FTZ R7, R60, -1.4426950216293334961 ;  /* 0xbfb8aa3b3c07e820 */ /* 0x000fe40000410000 */
        /* <DEDUP_REMOVED lines=25> */
[----:B0-----:R-:W-:-:S07]  /*8500*/  @!P5 FMUL.FTZ R49, R49, R8 ;  /* 0x000000083131d220 */ /* 0x001fce0000410000 */
[----:B------:R-:W0:Y:S01]  /*8510*/  @!P2 MUFU.EX2 R17, R17 ;  /* 0x000000110011a308 */ /* 0x000e220000000800 */
[----:B--2---:R-:W-:-:S03]  /*8520*/  @!P1 FADD.FTZ R18, R18, 1 ;  /* 0x3f80000012129421 */ /* 0x004fc60000010000 */
[----:B------:R-:W2:Y:S01]  /*8530*/  @!P4 MUFU.RCP R6, R6 ;  /* 0x000000060006c308 */ /* 0x000ea20000001000 */
[----:B------:R-:W-:Y:S01]  /*8540*/  STS.128 [R121], R40 ;  /* 0x0000002879007388 */ /* 0x000fe20000000c00 */
[----:B---3--:R-:W-:Y:S01]  /*8550*/  @!P6 FMUL.FTZ R48, R48, R7 ;  /* 0x000000073030e220 */ /* 0x008fe20000410000 */
[----:B------:R-:W-:-:S05]  /*8560*/  FSETP.GTU.FTZ.AND P6, PT, R11, 20, PT ;  /* 0x41a000000b00780b */ /* 0x000fca0003fdc000 */
[----:B------:R-:W3:Y:S01]  /*8570*/  @!P0 MUFU.RCP R5, R5 ;  /* 0x0000000500058308 */ /* 0x000ee20000001000 */
[----:B------:R-:W-:Y:S01]  /*8580*/  STS.128 [R121+0x10], R36 ;  /* 0x0000102479007388 */ /* 0x000fe20000000c00 */
[----:B0-----:R-:W-:Y:S01]  /*8590*/  @!P2 FADD.FTZ R17, R17, 1 ;  /* 0x3f8000001111a421 */ /* 0x001fe20000010000 */
[----:B-----5:R-:W-:Y:S01]  /*85a0*/  FADD.FTZ R12, R12, UR7 ;  /* 0x000000070c0c7e21 */ /* 0x020fe20008010000 */
[----:B------:R-:W-:Y:S01]  /*85b0*/  FADD.FTZ R13, R13, UR7 ;  /* 0x000000070d0d7e21 */ /* 0x000fe20008010000 */
[----:B------:R-:W-:-:S03]  /*85c0*/  FADD.FTZ R14, R14, UR7 ;  /* 0x000000070e0e7e21 */ /* 0x000fc60008010000 */
[----:B------:R-:W0:Y:S01]  /*85d0*/  @!P3 MUFU.RCP R19, R16 ;  /* 0x000000100013b308 */ /* 0x000e220000001000 */
[----:B------:R-:W-:Y:S01]  /*85e0*/  FADD.FTZ R15, R15, UR7 ;  /* 0x000000070f0f7e21 */ /* 0x000fe20008010000 */
[----:B--2---:R-:W-:Y:S01]  /*85f0*/  @!P4 FMUL.FTZ R47, R47, R6 ;  /* 0x000000062f2fc220 */ /* 0x004fe20000410000 */
[----:B------:R-:W-:Y:S01]  /*8600*/  FSETP.GTU.FTZ.AND P4, PT, R10, 20, PT ;  /* 0x41a000000a00780b */ /* 0x000fe20003f9c000 */
[----:B------:R-:W-:Y:S01]  /*8610*/  @!P6 FMUL.FTZ R7, R11, -1.4426950216293334961 ;  /* 0xbfb8aa3b0b07e820 */ /* 0x000fe20000410000 */
[----:B------:R-:W-:Y:S01]  /*8620*/  FSETP.GTU.FTZ.AND P5, PT, R12, 20, PT ;  /* 0x41a000000c00780b */ /* 0x000fe20003fbc000 */
[----:B------:R-:W-:Y:S02]  /*8630*/  STS.128 [R121+0x20], R32 ;  /* 0x0000202079007388 */ /* 0x000fe40000000c00 */
[----:B------:R-:W2:Y:S01]  /*8640*/  @!P2 MUFU.RCP R20, R17 ;  /* 0x000000110014a308 */ /* 0x000ea20000001000 */
[----:B---3--:R-:W-:Y:S01]  /*8650*/  @!P0 FMUL.FTZ R46, R46, R5 ;  /* 0x000000052e2e8220 */ /* 0x008fe20000410000 */
[----:B------:R-:W-:Y:S01]  /*8660*/  FSETP.GTU.FTZ.AND P0, PT, R21, 20, PT ;  /* 0x41a000001500780b */ /* 0x000fe20003f1c000 */
[----:B------:R3:W-:Y:S01]  /*8670*/  STS.128 [R121+0x30], R28 ;  /* 0x0000301c79007388 */ /* 0x0007e20000000c00 */
[----:B------:R-:W-:-:S04]  /*8680*/  NOP ;  /* 0x0000000000007918 */ /* 0x000fc80000000000 */
[----:B------:R4:W5:Y:S01]  /*8690*/  @!P1 MUFU.RCP R9, R18 ;  /* 0x0000001200099308 */ /* 0x0009620000001000 */
[----:B0-----:R-:W-:Y:S01]  /*86a0*/  @!P3 FMUL.FTZ R50, R50, R19 ;  /* 0x000000133232b220 */ /* 0x001fe20000410000 */
[----:B------:R-:W-:Y:S01]  /*86b0*/  FSETP.GTU.FTZ.AND P3, PT, R13, 20, PT ;  /* 0x41a000000d00780b */ /* 0x000fe20003f7c000 */
[----:B------:R-:W-:Y:S01]  /*86c0*/  @!P4 FMUL.FTZ R6, R10, -1.4426950216293334961 ;  /* 0xbfb8aa3b0a06c820 */ /* 0x000fe20000410000 */
[----:B------:R-:W-:-:S03]  /*86d0*/  @!P5 FMUL.FTZ R8, R12, -1.4426950216293334961 ;  /* 0xbfb8aa3b0c08d820 */ /* 0x000fc60000410000 */
[----:B------:R-:W-:Y:S01]  /*86e0*/  @!P0 FMUL.FTZ R5, R21, -1.4426950216293334961 ;  /* 0xbfb8aa3b15058820 */ /* 0x000fe20000410000 */
[----:B------:R-:W-:Y:S01]  /*86f0*/  LDS.128 R24, [R122+0x600] ;  /* 0x000600007a187984 */ /* 0x000fe20000000c00 */
[----:B--2---:R-:W-:Y:S01]  /*8700*/  @!P2 FMUL.FTZ R51, R51, R20 ;  /* 0x000000143333a220 */ /* 0x004fe20000410000 */
[----:B------:R-:W-:Y:S01]  /*8710*/  FSETP.GTU.FTZ.AND P2, PT, R14, 20, PT ;  /* 0x41a000000e00780b */ /* 0x000fe20003f5c000 */
[----:B------:R-:W0:Y:S01]  /*8720*/  @!P4 MUFU.EX2 R6, R6 ;  /* 0x000000060006c308 */ /* 0x000e220000000800 */
[----:B----4-:R-:W2:Y:S03]  /*8730*/  LDS.128 R16, [R122+0x200] ;  /* 0x000200007a107984 */ /* 0x010ea60000000c00 */
[----:B------:R-:W4:Y:S01]  /*8740*/  @!P6 MUFU.EX2 R7, R7 ;  /* 0x000000070007e308 */ /* 0x000f220000000800 */
[----:B------:R-:W1:Y:S03]  /*8750*/  LDS.128 R20, [R122+0x400] ;  /* 0x000400007a147984 */ /* 0x000e660000000c00 */
[----:B------:R-:W3:Y:S01]  /*8760*/  @!P5 MUFU.EX2 R8, R8 ;  /* 0x000000080008d308 */ /* 0x000ee20000000800 */
[----:B-----5:R-:W-:Y:S01]  /*8770*/  @!P1 FMUL.FTZ R52, R52, R9 ;  /* 0x0000000934349220 */ /* 0x020fe20000410000 */
[----:B------:R-:W-:Y:S01]  /*8780*/  FSETP.GTU.FTZ.AND P1, PT, R15, 20, PT ;  /* 0x41a000000f00780b */ /* 0x000fe20003f3c000 */
[----:B------:R-:W-:Y:S01]  /*8790*/  @!P3 FMUL.FTZ R9, R13, -1.4426950216293334961 ;  /* 0xbfb8aa3b0d09b820 */ /* 0x000fe20000410000 */
[----:B------:R-:W-:Y:S01]  /*87a0*/  @!P2 FMUL.FTZ R10, R14, -1.4426950216293334961 ;  /* 0xbfb8aa3b0e0aa820 */ /* 0x000fe20000410000 */
[----:B------:R-:W5:Y:S01]  /*87b0*/  @!P0 MUFU.EX2 R5, R5 ;  /* 0x0000000500058308 */ /* 0x000f620000000800 */
[----:B0-----:R-:W-:-:S03]  /*87c0*/  @!P4 FADD.FTZ R6, R6, 1 ;  /* 0x3f8000000606c421 */ /* 0x001fc60000010000 */
[----:B------:R-:W0:Y:S01]  /*87d0*/  @!P3 MUFU.EX2 R9, R9 ;  /* 0x000000090009b308 */ /* 0x000e220000000800 */
[----:B----4-:R-:W-:-:S03]  /*87e0*/  @!P6 FADD.FTZ R7, R7, 1 ;  /* 0x3f8000000707e421 */ /* 0x010fc60000010000 */
[----:B------:R-:W4:Y:S01]  /*87f0*/  @!P2 MUFU.EX2 R10, R10 ;  /* 0x0000000a000aa308 */ /* 0x000f220000000800 */
[----:B---3--:R-:W-:Y:S01]  /*8800*/  @!P5 FADD.FTZ R8, R8, 1 ;  /* 0x3f8000000808d421 */ /* 0x008fe20000010000 */
[----:B------:R-:W-:Y:S02]  /*8810*/  @!P1 FMUL.FTZ R11, R15, -1.4426950216293334961 ;  /* 0xbfb8aa3b0f0b9820 */ /* 0x000fe40000410000 */
[----:B------:R-:W3:Y:S01]  /*8820*/  LDS.128 R12, [R122] ;  /* 0x000000007a0c7984 */ /* 0x000ee20000000c00 */
[----:B------:R4:W2:Y:S01]  /*8830*/  @!P4 MUFU.RCP R29, R6 ;  /* 0x00000006001dc308 */ /* 0x0008a20000001000 */
[----:B-----5:R-:W-:Y:S01]  /*8840*/  @!P0 FADD.FTZ R5, R5, 1 ;  /* 0x3f80000005058421 */ /* 0x020fe20000010000 */
[----:B0-----:R-:W-:-:S06]  /*8850*/  @!P3 FADD.FTZ R9, R9, 1 ;  /* 0x3f8000000909b421 */ /* 0x001fcc0000010000 */
[----:B------:R-:W0:Y:S01]  /*8860*/  @!P1 MUFU.EX2 R11, R11 ;  /* 0x0000000b000b9308 */ /* 0x000e220000000800 */
[----:B----4-:R-:W-:Y:S01]  /*8870*/  MOV R6, UR23 ;  /* 0x0000001700067c02 */ /* 0x010fe20008000f00 */
[----:B------:R-:W-:Y:S02]  /*8880*/  @!P2 FADD.FTZ R10, R10, 1 ;  /* 0x3f8000000a0aa421 */ /* 0x000fe40000010000 */
[----:B------:R4:W5:Y:S01]  /*8890*/  @!P6 MUFU.RCP R28, R7 ;  /* 0x00000007001ce308 */ /* 0x0009620000001000 */
[----:B--2---:R-:W-:-:S07]  /*88a0*/  @!P4 FMUL.FTZ R54, R54, R29 ;  /* 0x0000001d3636c220 */ /* 0x004fce0000410000 */
[----:B------:R2:W3:Y:S01]  /*88b0*/  @!P5 MUFU.RCP R31, R8 ;  /* 0x00000008001fd308 */ /* 0x0004e20000001000 */
[----:B----4-:R-:W-:Y:S01]  /*88c0*/  MOV R7, UR22 ;  /* 0x0000001600077c02 */ /* 0x010fe20008000f00 */
[----:B0-----:R-:W-:Y:S01]  /*88d0*/  @!P1 FADD.FTZ R11, R11, 1 ;  /* 0x3f8000000b0b9421 */ /* 0x001fe20000010000 */
[----:B------:R-:W0:Y:S01]  /*88e0*/  LDCU.64 UR22, c[0x0][0x518] ;  /* 0x0000a300ff1677ac */ /* 0x000e220008000a00 */
[----:B------:R-:W-:-:S04]  /*88f0*/  IMAD.WIDE.U32 R6, R2, 0x10, R6 ;  /* 0x0000001002067825 */ /* 0x000fc800078e0006 */
[----:B------:R4:W0:Y:S01]  /*8900*/  @!P0 MUFU.RCP R36, R5 ;  /* 0x0000000500248308 */ /* 0x0008220000001000 */
[----:B--2---:R-:W-:Y:S01]  /*8910*/  FADD.FTZ R8, R44, R76 ;  /* 0x0000004c2c087221 */ /* 0x004fe20000010000 */
[----:B-----5:R-:W-:Y:S01]  /*8920*/  @!P6 FMUL.FTZ R55, R55, R28 ;  /* 0x0000001c3737e220 */ /* 0x020fe20000410000 */
[----:B------:R-:W-:Y:S04]  /*8930*/  STG.E.128 desc[UR28][R6.64+0x200], R16 ;  /* 0x0002001006007986 */ /* 0x000fe8000c101d1c */
[----:B-1----:R-:W-:Y:S01]  /*8940*/  STG.E.128 desc[UR28][R6.64+0x400], R20 ;  /* 0x0004001406007986 */ /* 0x002fe2000c101d1c */
[----:B------:R-:W1:Y:S01]  /*8950*/  @!P3 MUFU.RCP R30, R9 ;  /* 0x00000009001eb308 */ /* 0x000e620000001000 */
[----:B----4-:R-:W-:Y:S01]  /*8960*/  FADD.FTZ R5, R8, R45 ;  /* 0x0000002d08057221 */ /* 0x010fe20000010000 */
[----:B---3--:R-:W-:Y:S01]  /*8970*/  @!P5 FMUL.FTZ R56, R56, R31 ;  /* 0x0000001f3838d220 */ /* 0x008fe20000410000 */
[----:B------:R-:W-:Y:S02]  /*8980*/  STG.E.128 desc[UR28][R6.64], R12 ;  /* 0x0000000c06007986 */ /* 0x000fe4000c101d1c */
[----:B------:R-:W-:Y:S01]  /*8990*/  FADD.FTZ R8, R5, R46 ;  /* 0x0000002e05087221 */ /* 0x000fe20000010000 */
[----:B0-----:R-:W-:Y:S01]  /*89a0*/  UIMAD.WIDE.U32 UR8, UR21, UR22, UR8 ;  /* 0x00000016150872a5 */ /* 0x001fe2000f8e0008 */
[----:B------:R0:W-:Y:S01]  /*89b0*/  STG.E.128 desc[UR28][R6.64+0x600], R24 ;  /* 0x0006001806007986 */ /* 0x0001e2000c101d1c */
[----:B------:R-:W2:Y:S01]  /*89c0*/  @!P2 MUFU.RCP R33, R10 ;  /* 0x0000000a0021a308 */ /* 0x000ea20000001000 */
[----:B------:R-:W-:Y:S01]  /*89d0*/  FADD.FTZ R5, R8, R47 ;  /* 0x0000002f08057221 */ /* 0x000fe20000010000 */
[----:B------:R-:W-:Y:S01]  /*89e0*/  @!P0 FMUL.FTZ R53, R53, R36 ;  /* 0x0000002435358220 */ /* 0x000fe20000410000 */
[----:B------:R-:W-:Y:S01]  /*89f0*/  BAR.SYNC.DEFER_BLOCKING 0x0 ;  /* 0x0000000000007b1d */ /* 0x000fe20000010000 */
[----:B------:R-:W-:-:S02]  /*8a00*/  UIMAD UR9, UR21, UR23, UR9 ;  /* 0x00000017150972a4 */ /* 0x000fc4000f8e0209 */
[----:B------:R-:W-:Y:S02]  /*8a10*/  UIMAD UR21, UR10, UR27, URZ ;  /* 0x0000001b0a1572a4 */ /* 0x000fe4000f8e02ff */
[----:B------:R-:W-:Y:S01]  /*8a20*/  UIMAD.WIDE.U32 UR8, UR10, UR26, UR8 ;  /* 0x0000001a0a0872a5 */ /* 0x000fe2000f8e0008 */
[----:B------:R-:W3:Y:S01]  /*8a30*/  @!P1 MUFU.RCP R32, R11 ;  /* 0x0000000b00209308 */ /* 0x000ee20000001000 */
[----:B-1----:R-:W-:Y:S02]  /*8a40*/  @!P3 FMUL.FTZ R57, R57, R30 ;  /* 0x0000001e3939b220 */ /* 0x002fe40000410000 */
[----:B------:R-:W-:Y:S02]  /*8a50*/  UIADD3 UR21, UPT, UPT, UR9, UR21, URZ ;  /* 0x0000001509157290 */ /* 0x000fe4000fffe0ff */
[----:B------:R-:W-:Y:S01]  /*8a60*/  ULEA UR9, UP0, UR8, UR30, 0x2 ;  /* 0x0000001e08097291 */ /* 0x000fe2000f8010ff */
[----:B0-----:R-:W-:Y:S01]  /*8a70*/  FADD.FTZ R6, R5, R48 ;  /* 0x0000003005067221 */ /* 0x001fe20000010000 */
[----:B--2---:R-:W-:-:S02]  /*8a80*/  @!P2 FMUL.FTZ R58, R58, R33 ;  /* 0x000000213a3aa220 */ /* 0x004fc40000410000 */
[----:B------:R-:W-:Y:S02]  /*8a90*/  ULEA.HI.X UR8, UR8, UR31, UR21, 0x2, UP0 ;  /* 0x0000001f08087291 */ /* 0x000fe400080f1415 */
[----:B------:R-:W-:-:S04]  /*8aa0*/  UIADD3 UR19, UP0, UPT, UR19, -0x2000, URZ ;  /* 0xffffe00013137890 */ /* 0x000fc8000ff1e0ff */
[----:B------:R-:W-:Y:S01]  /*8ab0*/  MOV R7, UR8 ;  /* 0x0000000800077c02 */ /* 0x000fe20008000f00 */
[----:B------:R-:W-:Y:S01]  /*8ac0*/  UIADD3.X UR18, UPT, UPT, UR18, -0x1, URZ, UP0, !UPT ;  /* 0xffffffff12127890 */ /* 0x000fe200087fe4ff */
[----:B---3--:R-:W-:Y:S01]  /*8ad0*/  @!P1 FMUL.FTZ R59, R59, R32 ;  /* 0x000000203b3b9220 */ /* 0x008fe20000410000 */
[----:B------:R0:W-:Y:S01]  /*8ae0*/  STS.128 [R121+0x10], R48 ;  /* 0x0000103079007388 */ /* 0x0001e20000000c00 */
[----:B------:R-:W-:-:S03]  /*8af0*/  UISETP.GT.AND UP0, UPT, UR14, 0x1, UPT ;  /* 0x000000010e00788c */ /* 0x000fc6000bf04270 */
[----:B------:R-:W-:Y:S01]  /*8b00*/  STS.128 [R121], R44 ;  /* 0x0000002c79007388 */ /* 0x000fe20000000c00 */
[----:B------:R-:W-:-:S03]  /*8b10*/  UMOV UR14, UR24 ;  /* 0x00000018000e7c82 */ /* 0x000fc60008000000 */
[----:B------:R1:W-:Y:S04]  /*8b20*/  STS.128 [R121+0x20], R52 ;  /* 0x0000203479007388 */ /* 0x0003e80000000c00 */
[----:B------:R2:W-:Y:S01]  /*8b30*/  STS.128 [R121+0x30], R56 ;  /* 0x0000303879007388 */ /* 0x0005e20000000c00 */
[----:B------:R-:W-:Y:S01]  /*8b40*/  NOP ;  /* 0x0000000000007918 */ /* 0x000fe20000000000 */
[----:B0-----:R-:W-:Y:S02]  /*8b50*/  FADD.FTZ R49, R6, R49 ;  /* 0x0000003106317221 */ /* 0x001fe40000010000 */
[----:B------:R-:W0:Y:S01]  /*8b60*/  LDS.128 R8, [R122] ;  /* 0x000000007a087984 */ /* 0x000e220000000c00 */
[----:B------:R-:W-:Y:S01]  /*8b70*/  MOV R6, UR9 ;  /* 0x0000000900067c02 */ /* 0x000fe20008000f00 */
[----:B------:R-:W-:-:S02]  /*8b80*/  FADD.FTZ R50, R49, R50 ;  /* 0x0000003231327221 */ /* 0x000fc40000010000 */
[----:B------:R-:W3:Y:S02]  /*8b90*/  LDS.128 R12, [R122+0x200] ;  /* 0x000200007a0c7984 */ /* 0x000ee40000000c00 */
[----:B------:R-:W-:-:S04]  /*8ba0*/  IMAD.WIDE.U32 R6, R2, 0x10, R6 ;  /* 0x0000001002067825 */ /* 0x000fc800078e0006 */
[----:B------:R-:W-:Y:S01]  /*8bb0*/  FADD.FTZ R51, R50, R51 ;  /* 0x0000003332337221 */ /* 0x000fe20000010000 */
[----:B------:R-:W4:Y:S03]  /*8bc0*/  LDS.128 R16, [R122+0x400] ;  /* 0x000400007a107984 */ /* 0x000f260000000c00 */
[----:B-1----:R-:W-:Y:S01]  /*8bd0*/  FADD.FTZ R52, R51, R52 ;  /* 0x0000003433347221 */ /* 0x002fe20000010000 */
[----:B------:R-:W1:Y:S03]  /*8be0*/  LDS.128 R20, [R122+0x600] ;  /* 0x000600007a147984 */ /* 0x000e660000000c00 */
[----:B------:R-:W-:-:S04]  /*8bf0*/  FADD.FTZ R53, R52, R53 ;  /* 0x0000003534357221 */ /* 0x000fc80000010000 */
[----:B------:R-:W-:-:S04]  /*8c00*/  FADD.FTZ R54, R53, R54 ;  /* 0x0000003635367221 */ /* 0x000fc80000010000 */
[----:B------:R-:W-:-:S04]  /*8c10*/  FADD.FTZ R55, R54, R55 ;  /* 0x0000003736377221 */ /* 0x000fc80000010000 */
[----:B--2---:R-:W-:-:S04]  /*8c20*/  FADD.FTZ R56, R55, R56 ;  /* 0x0000003837387221 */ /* 0x004fc80000010000 */
[----:B------:R-:W-:-:S04]  /*8c30*/  FADD.FTZ R57, R56, R57 ;  /* 0x0000003938397221 */ /* 0x000fc80000010000 */
[----:B------:R-:W-:-:S04]  /*8c40*/  FADD.FTZ R58, R57, R58 ;  /* 0x0000003a393a7221 */ /* 0x000fc80000010000 */
[----:B------:R-:W-:Y:S01]  /*8c50*/  FADD.FTZ R5, R58, R59 ;  /* 0x0000003b3a057221 */ /* 0x000fe20000010000 */
[----:B0-----:R0:W-:Y:S04]  /*8c60*/  STG.E.128 desc[UR28][R6.64], R8 ;  /* 0x0000000806007986 */ /* 0x0011e8000c101d1c */
[----:B---3--:R0:W-:Y:S04]  /*8c70*/  STG.E.128 desc[UR28][R6.64+0x200], R12 ;  /* 0x0002000c06007986 */ /* 0x0081e8000c101d1c */
[----:B----4-:R0:W-:Y:S04]  /*8c80*/  STG.E.128 desc[UR28][R6.64+0x400], R16 ;  /* 0x0004001006007986 */ /* 0x0101e8000c101d1c */
[----:B-1----:R0:W-:Y:S04]  /*8c90*/  STG.E.128 desc[UR28][R6.64+0x600], R20 ;  /* 0x0006001406007986 */ /* 0x0021e8000c101d1c */
[----:B------:R0:W-:Y:S01]  /*8ca0*/  STL [R1+0x4c], R5 ;  /* 0x00004c0501007387 */ /* 0x0001e20000100800 */
[----:B------:R-:W-:Y:S05]  /*8cb0*/  BRA.U UP0, `(.L_x_2815) ;  /* 0xffffff7900f87547 */ /* 0x000fea000b83ffff */
.L_x_2735:
        /* <DEDUP_REMOVED lines=9> */
[----:B------:R-:W1:Y:S01]  /*8d50*/  S2R R4, SR_LANEID ;  /* 0x0000000000047919 */ /* 0x000e620000000000 */
[----:B------:R-:W3:Y:S01]  /*8d60*/  S2R R6, SR_TID.X ;  /* 0x0000000000067919 */ /* 0x000ee20000002100 */
[----:B-1----:R-:W-:-:S13]  /*8d70*/  ISETP.NE.AND P1, PT, R4, RZ, PT ;  /* 0x000000ff0400720c */ /* 0x002fda0003f25270 */
[----:B------:R-:W1:Y:S01]  /*8d80*/  @!P1 S2R R8, SR_CgaCtaId ;  /* 0x0000000000089919 */ /* 0x000e620000008800 */
[----:B------:R-:W-:-:S04]  /*8d90*/  @!P1 MOV R7, 0x400 ;  /* 0x0000040000079802 */ /* 0x000fc80000000f00 */
[----:B-1----:R-:W-:Y:S01]  /*8da0*/  @!P1 LEA R7, R8, R7, 0x18 ;  /* 0x0000000708079211 */ /* 0x002fe200078ec0ff */
[----:B--2---:R-:W1:Y:S02]  /*8db0*/  SHFL.DOWN P0, R0, R5, 0x1, 0x1f ;  /* 0x08201f0005007f89 */ /* 0x004e640000000000 */
[----:B-1----:R-:W-:-:S05]  /*8dc0*/  @P0 FADD R0, R0, R5 ;  /* 0x0000000500000221 */ /* 0x002fca0000000000 */
[----:B------:R-:W1:Y:S02]  /*8dd0*/  SHFL.DOWN P0, R3, R0, 0x2, 0x1f ;  /* 0x08401f0000037f89 */ /* 0x000e640000000000 */
[----:B-1----:R-:W-:Y:S01]  /*8de0*/  @P0 FADD R3, R0, R3 ;  /* 0x0000000300030221 */ /* 0x002fe20000000000 */
[----:B---3--:R-:W-:-:S04]  /*8df0*/  @!P1 SHF.R.U32.HI R0, RZ, 0x3, R6 ;  /* 0x00000003ff009819 */ /* 0x008fc80000011606 */
[----:B------:R-:W1:Y:S01]  /*8e00*/  SHFL.DOWN P0, R2, R3, 0x4, 0x1f ;  /* 0x08801f0003027f89 */ /* 0x000e620000000000 */
[----:B------:R-:W-:Y:S01]  /*8e10*/  @!P1 LOP3.LUT R0, R0, 0x7c, RZ, 0xc0, !PT ;  /* 0x0000007c00009812 */ /* 0x000fe200078ec0ff */
[----:B-1----:R-:W-:-:S03]  /*8e20*/  @P0 FADD R2, R3, R2 ;  /* 0x0000000203020221 */ /* 0x002fc60000000000 */
[----:B------:R-:W-:Y:S02]  /*8e30*/  @!P1 IADD3 R3, PT, PT, R7, R0, RZ ;  /* 0x0000000007039210 */ /* 0x000fe40007ffe0ff */
[----:B------:R-:W1:Y:S02]  /*8e40*/  SHFL.DOWN P0, R5, R2, 0x8, 0x1f ;  /* 0x09001f0002057f89 */ /* 0x000e640000000000 */
        /* <DEDUP_REMOVED lines=20> */
.L_x_2817:
[----:B------:R-:W-:Y:S05]  /*8f90*/  BSYNC.RECONVERGENT B0 ;  /* 0x0000000000007941 */ /* 0x000fea0003800200 */
.L_x_2816:
        /* <DEDUP_REMOVED lines=43> */
.L_x_2819:
[----:B------:R-:W-:Y:S05]  /*9250*/  BSYNC.RECONVERGENT B0 ;  /* 0x0000000000007941 */ /* 0x000fea0003800200 */
.L_x_2818:
        /* <DEDUP_REMOVED lines=16> */
.L_x_2821:
[----:B------:R-:W-:Y:S02]  /*9360*/  LEA R0, R11, UR9, 0x2 ;  /* 0x000000090b007c11 */ /* 0x000fe4000f8e10ff */
[----:B-12-4-:R-:W-:Y:S02]  /*9370*/  MOV R5, UR7 ;  /* 0x0000000700057c02 */ /* 0x016fe40008000f00 */
[----:B0-----:R-:W-:Y:S01]  /*9380*/  MOV R4, UR6 ;  /* 0x0000000600047c02 */ /* 0x001fe20008000f00 */
        /* <DEDUP_REMOVED lines=27> */
.L_x_2820:
[----:B------:R-:W-:Y:S05]  /*9540*/  EXIT ;  /* 0x000000000000794d */ /* 0x000fea0003800000 */
.L_x_2774:
[----:B------:R-:W-:Y:S01]  /*9550*/  MOV R118, 0xffffffff ;  /* 0xffffffff00767802 */ /* 0x000fe20000000f00 */
[----:B------:R-:W-:Y:S01]  /*9560*/  HFMA2 R154, -RZ, RZ, 0, 5.9604644775390625e-08 ;  /* 0x00000001ff9a7431 */ /* 0x000fe200000001ff */
[----:B------:R-:W-:Y:S02]  /*9570*/  MOV R165, R151 ;  /* 0x0000009700a57202 */ /* 0x000fe40000000f00 */
[----:B------:R-:W-:-:S07]  /*9580*/  MOV R119, RZ ;  /* 0x000000ff00777202 */ /* 0x000fce0000000f00 */
[----:B01---5:R-:W-:Y:S05]  /*9590*/  WARPSYNC.COLLECTIVE R118, `(.L_x_2822) ;  /* 0x0000000076087348 */ /* 0x023fea0003c00000 */
[----:B------:R2:W3:Y:S02]  /*95a0*/  SHFL.UP P6, R118, R165, R154, R119 ;  /* 0x0400009aa5767389 */ /* 0x0004e400000c0077 */
[----:B0123-5:R-:W-:Y:S05]  /*95b0*/  ENDCOLLECTIVE ;  /* 0x000000000000791b */ /* 0x02ffea0003800000 */
.L_x_2822:
[----:B------:R-:W-:Y:S02]  /*95c0*/  MOV R165, R155 ;  /* 0x0000009b00a57202 */ /* 0x000fe40000000f00 */
[----:B------:R-:W-:Y:S02]  /*95d0*/  MOV R156, R118 ;  /* 0x00000076009c7202 */ /* 0x000fe40000000f00 */
[----:B------:R-:W-:-:S07]  /*95e0*/  MOV R118, 0xffffffff ;  /* 0xffffffff00767802 */ /* 0x000fce0000000f00 */
[----:B------:R-:W-:Y:S05]  /*95f0*/  WARPSYNC.COLLECTIVE R118, `(.L_x_2823) ;  /* 0x0000000076087348 */ /* 0x000fea0003c00000 */
[----:B------:R0:W1:Y:S02]  /*9600*/  SHFL.UP P6, R118, R165, R154, R119 ;  /* 0x0400009aa5767389 */ /* 0x00006400000c0077 */
[----:B01----:R-:W-:Y:S05]  /*9610*/  ENDCOLLECTIVE ;  /* 0x000000000000791b */ /* 0x003fea0003800000 */
.L_x_2823:
        /* <DEDUP_REMOVED lines=9> */
.L_x_2824:
[----:B------:R-:W-:Y:S02]  /*96b0*/  MOV R165, R156 ;  /* 0x0000009c00a57202 */ /* 0x000fe40000000f00 */
[----:B------:R-:W-:Y:S02]  /*96c0*/  MOV R155, R118 ;  /* 0x00000076009b7202 */ /* 0x000fe40000000f00 */
[----:B------:R-:W-:-:S07]  /*96d0*/  MOV R118, 0xffffffff ;  /* 0xffffffff00767802 */ /* 0x000fce0000000f00 */
[----:B------:R-:W-:Y:S05]  /*96e0*/  WARPSYNC.COLLECTIVE R118, `(.L_x_2825) ;  /* 0x0000000076087348 */ /* 0x000fea0003c00000 */
[----:B------:R0:W1:Y:S02]  /*96f0*/  SHFL.UP P6, R118, R165, R154, R119 ;  /* 0x0400009aa5767389 */ /* 0x00006400000c0077 */
[----:B01----:R-:W-:Y:S05]  /*9700*/  ENDCOLLECTIVE ;  /* 0x000000000000791b */ /* 0x003fea0003800000 */
.L_x_2825:
        /* <DEDUP_REMOVED lines=9> */
.L_x_2826:
[----:B------:R-:W-:Y:S02]  /*97a0*/  MOV R165, R156 ;  /* 0x0000009c00a57202 */ /* 0x000fe40000000f00 */
[----:B------:R-:W-:Y:S02]  /*97b0*/  MOV R155, R118 ;  /* 0x00000076009b7202 */ /* 0x000fe40000000f00 */
[----:B------:R-:W-:-:S07]  /*97c0*/  MOV R118, 0xffffffff ;  /* 0xffffffff00767802 */ /* 0x000fce0000000f00 */
[----:B------:R-:W-:Y:S05]  /*97d0*/  WARPSYNC.COLLECTIVE R118, `(.L_x_2827) ;  /* 0x0000000076087348 */ /* 0x000fea0003c00000 */
[----:B------:R0:W1:Y:S02]  /*97e0*/  SHFL.UP P6, R118, R165, R154, R119 ;  /* 0x0400009aa5767389 */ /* 0x00006400000c0077 */
[----:B01----:R-:W-:Y:S05]  /*97f0*/  ENDCOLLECTIVE ;  /* 0x000000000000791b */ /* 0x003fea0003800000 */
.L_x_2827:
        /* <DEDUP_REMOVED lines=9> */
.L_x_2828:
[----:B------:R-:W-:Y:S02]  /*9890*/  MOV R165, R156 ;  /* 0x0000009c00a57202 */ /* 0x000fe40000000f00 */
[----:B------:R-:W-:Y:S02]  /*98a0*/  MOV R155, R118 ;  /* 0x00000076009b7202 */ /* 0x000fe40000000f00 */
[----:B------:R-:W-:-:S07]  /*98b0*/  MOV R118, 0xffffffff ;  /* 0xffffffff00767802 */ /* 0x000fce0000000f00 */
[----:B------:R-:W-:Y:S05]  /*98c0*/  WARPSYNC.COLLECTIVE R118, `(.L_x_2829) ;  /* 0x0000000076087348 */ /* 0x000fea0003c00000 */
[----:B------:R0:W1:Y:S02]  /*98d0*/  SHFL.UP P6, R118, R165, R154, R119 ;  /* 0x0400009aa5767389 */ /* 0x00006400000c0077 */
[----:B01----:R-:W-:Y:S05]  /*98e0*/  ENDCOLLECTIVE ;  /* 0x000000000000791b */ /* 0x003fea0003800000 */
.L_x_2829:
        /* <DEDUP_REMOVED lines=9> */
.L_x_2830:
[----:B------:R-:W-:Y:S02]  /*9980*/  MOV R165, R156 ;  /* 0x0000009c00a57202 */ /* 0x000fe40000000f00 */
[----:B------:R-:W-:Y:S02]  /*9990*/  MOV R155, R118 ;  /* 0x00000076009b7202 */ /* 0x000fe40000000f00 */
[----:B------:R-:W-:-:S07]  /*99a0*/  MOV R118, 0xffffffff ;  /* 0xffffffff00767802 */ /* 0x000fce0000000f00 */
[----:B------:R-:W-:Y:S05]  /*99b0*/  WARPSYNC.COLLECTIVE R118, `(.L_x_2831) ;  /* 0x0000000076087348 */ /* 0x000fea0003c00000 */
[----:B------:R0:W1:Y:S02]  /*99c0*/  SHFL.UP P6, R118, R165, R154, R119 ;  /* 0x0400009aa5767389 */ /* 0x00006400000c0077 */
[----:B01----:R-:W-:Y:S05]  /*99d0*/  ENDCOLLECTIVE ;  /* 0x000000000000791b */ /* 0x003fea0003800000 */
.L_x_2831:
[----:B------:R-:W-:Y:S05]  /*99e0*/  BRA `(.L_x_2832) ;  /* 0xffffffbc006c7947 */ /* 0x000fea000383ffff */
.L_x_2775:
        /* <DEDUP_REMOVED lines=8> */
.L_x_2834:
[----:B------:R-:W-:Y:S05]  /*9a70*/  BSYNC B0 ;  /* 0x0000000000007941 */ /* 0x000fea0003800000 */
.L_x_2833:
[----:B------:R-:W-:Y:S05]  /*9a80*/  BRA `(.L_x_2835) ;  /* 0xffffffbc00607947 */ /* 0x000fea000383ffff */
.L_x_2776:
        /* <DEDUP_REMOVED lines=8> */
.L_x_2837:
[----:B------:R-:W-:Y:S05]  /*9b10*/  BSYNC B0 ;  /* 0x0000000000007941 */ /* 0x000fea0003800000 */
.L_x_2836:
[----:B------:R-:W-:Y:S05]  /*9b20*/  BRA `(.L_x_2838) ;  /* 0xffffffbc00407947 */ /* 0x000fea000383ffff */
.L_x_2777:
        /* <DEDUP_REMOVED lines=8> */
.L_x_2840:
[----:B------:R-:W-:Y:S05]  /*9bb0*/  BSYNC B0 ;  /* 0x0000000000007941 */ /* 0x000fea0003800000 */
.L_x_2839:
        /* <DEDUP_REMOVED lines=9> */
.L_x_2841:
[----:B------:R-:W-:Y:S01]  /*9c50*/  MOV R119, R110 ;  /* 0x0000006e00777202 */ /* 0x000fe20000000f00 */
[----:B------:R-:W-:Y:S01]  /*9c60*/  HFMA2 R154, -RZ, RZ, 0, 0 ;  /* 0x00000000ff9a7431 */ /* 0x000fe200000001ff */
[----:B------:R-:W-:Y:S02]  /*9c70*/  MOV R163, R118 ;  /* 0x0000007600a37202 */ /* 0x000fe40000000f00 */
[----:B------:R-:W-:-:S07]  /*9c80*/  MOV R118, 0xffffffff ;  /* 0xffffffff00767802 */ /* 0x000fce0000000f00 */
[----:B------:R-:W-:Y:S05]  /*9c90*/  WARPSYNC.COLLECTIVE R118, `(.L_x_2842) ;  /* 0x0000000076087348 */ /* 0x000fea0003c00000 */
[----:B------:R0:W1:Y:S02]  /*9ca0*/  SHFL.IDX P2, R156, R119, R154, R155 ;  /* 0x0000009a779c7389 */ /* 0x000064000004009b */
[----:B01----:R-:W-:Y:S05]  /*9cb0*/  ENDCOLLECTIVE ;  /* 0x000000000000791b */ /* 0x003fea0003800000 */
.L_x_2842:
[----:B------:R-:W-:Y:S02]  /*9cc0*/  MOV R119, R111 ;  /* 0x0000006f00777202 */ /* 0x000fe40000000f00 */
[----:B------:R-:W-:-:S07]  /*9cd0*/  MOV R110, R156 ;  /* 0x0000009c006e7202 */ /* 0x000fce0000000f00 */
[----:B------:R-:W-:Y:S05]  /*9ce0*/  WARPSYNC.COLLECTIVE R118, `(.L_x_2843) ;  /* 0x0000000076087348 */ /* 0x000fea0003c00000 */
[----:B------:R0:W1:Y:S02]  /*9cf0*/  SHFL.IDX P2, R156, R119, R154, R155 ;  /* 0x0000009a779c7389 */ /* 0x000064000004009b */
[----:B01----:R-:W-:Y:S05]  /*9d00*/  ENDCOLLECTIVE ;  /* 0x000000000000791b */ /* 0x003fea0003800000 */
.L_x_2843:
[----:B------:R-:W-:Y:S01]  /*9d10*/  MOV R111, R156 ;  /* 0x0000009c006f7202 */ /* 0x000fe20000000f00 */
[----:B------:R-:W-:Y:S06]  /*9d20*/  BRA `(.L_x_2844) ;  /* 0xffffffb800d87947 */ /* 0x000fec000383ffff */
.L_x_2779:
        /* <DEDUP_REMOVED lines=9> */
.L_x_2845:
[----:B------:R-:W-:Y:S02]  /*9dc0*/  ISETP.GT.U32.AND P6, PT, R165, 0xf, PT ;  /* 0x0000000fa500780c */ /* 0x000fe40003fc4070 */
[----:B------:R-:W-:Y:S02]  /*9dd0*/  MOV R154, R156 ;  /* 0x0000009c009a7202 */ /* 0x000fe40000000f00 */
[----:B------:R-:W-:-:S03]  /*9de0*/  MOV R156, R163 ;  /* 0x000000a3009c7202 */ /* 0x000fc60000000f00 */
[----:B------:R-:W-:-:S07]  /*9df0*/  @P3 FMUL.FTZ R154, R154, R153 ;  /* 0x000000999a9a3220 */ /* 0x000fce0000410000 */
[----:B------:R-:W-:Y:S05]  /*9e00*/  WARPSYNC.COLLECTIVE R118, `(.L_x_2846) ;  /* 0x0000000076087348 */ /* 0x000fea0003c00000 */
[----:B------:R0:W1:Y:S02]  /*9e10*/  SHFL.DOWN P2, R156, R156, R119, R155 ;  /* 0x080000779c9c7389 */ /* 0x000064000004009b */
[----:B01----:R-:W-:Y:S05]  /*9e20*/  ENDCOLLECTIVE ;  /* 0x000000000000791b */ /* 0x003fea0003800000 */
.L_x_2846:
        /* <DEDUP_REMOVED lines=11> */
.L_x_2847:
[----:B------:R-:W-:Y:S02]  /*9ee0*/  MOV R154, R156 ;  /* 0x0000009c009a7202 */ /* 0x000fe40000000f00 */
[----:B------:R-:W-:-:S03]  /*9ef0*/  MOV R156, R163 ;  /* 0x000000a3009c7202 */ /* 0x000fc60000000f00 */
[----:B------:R-:W-:-:S07]  /*9f00*/  @!P3 FMUL.FTZ R154, R153, R154 ;  /* 0x0000009a999ab220 */ /* 0x000fce0000410000 */
[----:B------:R-:W-:Y:S05]  /*9f10*/  WARPSYNC.COLLECTIVE R118, `(.L_x_2848) ;  /* 0x0000000076087348 */ /* 0x000fea0003c00000 */
[----:B------:R0:W1:Y:S02]  /*9f20*/  SHFL.DOWN P2, R156, R156, R119, R155 ;  /* 0x080000779c9c7389 */ /* 0x000064000004009b */
[----:B01----:R-:W-:Y:S05]  /*9f30*/  ENDCOLLECTIVE ;  /* 0x000000000000791b */ /* 0x003fea0003800000 */
.L_x_2848:
        /* <DEDUP_REMOVED lines=10> */
.L_x_2849:
[----:B------:R-:W-:Y:S02]  /*9fe0*/  MOV R154, R156 ;  /* 0x0000009c009a7202 */ /* 0x000fe40000000f00 */
[----:B------:R-:W-:-:S03]  /*9ff0*/  MOV R156, R163 ;  /* 0x000000a3009c7202 */ /* 0x000fc60000000f00 */
[----:B------:R-:W-:-:S07]  /*a000*/  @!P4 FMUL.FTZ R154, R153, R154 ;  /* 0x0000009a999ac220 */ /* 0x000fce0000410000 */
[----:B------:R-:W-:Y:S05]  /*a010*/  WARPSYNC.COLLECTIVE R118, `(.L_x_2850) ;  /* 0x0000000076087348 */ /* 0x000fea0003c00000 */
[----:B------:R0:W1:Y:S02]  /*a020*/  SHFL.DOWN P2, R156, R156, R119, R155 ;  /* 0x080000779c9c7389 */ /* 0x000064000004009b */
[----:B01----:R-:W-:Y:S05]  /*a030*/  ENDCOLLECTIVE ;  /* 0x000000000000791b */ /* 0x003fea0003800000 */
.L_x_2850:
        /* <DEDUP_REMOVED lines=10> */
.L_x_2851:
[----:B------:R-:W-:Y:S02]  /*a0e0*/  MOV R154, R156 ;  /* 0x0000009c009a7202 */ /* 0x000fe40000000f00 */
[----:B------:R-:W-:-:S03]  /*a0f0*/  MOV R156, R163 ;  /* 0x000000a3009c7202 */ /* 0x000fc60000000f00 */
[----:B------:R-:W-:-:S07]  /*a100*/  @!P5 FMUL.FTZ R154, R153, R154 ;  /* 0x0000009a999ad220 */ /* 0x000fce0000410000 */
[----:B------:R-:W-:Y:S05]  /*a110*/  WARPSYNC.COLLECTIVE R118, `(.L_x_2852) ;  /* 0x0000000076087348 */ /* 0x000fea0003c00000 */
[----:B------:R0:W1:Y:S02]  /*a120*/  SHFL.DOWN P2, R156, R156, R119, R155 ;  /* 0x080000779c9c7389 */ /* 0x000064000004009b */
[----:B01----:R-:W-:Y:S05]  /*a130*/  ENDCOLLECTIVE ;  /* 0x000000000000791b */ /* 0x003fea0003800000 */
.L_x_2852:
        /* <DEDUP_REMOVED lines=10> */
.L_x_2853:
[----:B------:R-:W-:Y:S02]  /*a1e0*/  MOV R154, R156 ;  /* 0x0000009c009a7202 */ /* 0x000fe40000000f00 */
[----:B------:R-:W-:-:S03]  /*a1f0*/  MOV R156, R163 ;  /* 0x000000a3009c7202 */ /* 0x000fc60000000f00 */
[----:B------:R-:W-:-:S07]  /*a200*/  @!P6 FMUL.FTZ R154, R153, R154 ;  /* 0x0000009a999ae220 */ /* 0x000fce0000410000 */
[----:B------:R-:W-:Y:S05]  /*a210*/  WARPSYNC.COLLECTIVE R118, `(.L_x_2854) ;  /* 0x0000000076087348 */ /* 0x000fea0003c00000 */
[----:B------:R0:W1:Y:S02]  /*a220*/  SHFL.DOWN P2, R156, R156, R119, R155 ;  /* 0x080000779c9c7389 */ /* 0x000064000004009b */
[----:B01----:R-:W-:Y:S05]  /*a230*/  ENDCOLLECTIVE ;  /* 0x000000000000791b */ /* 0x003fea0003800000 */
.L_x_2854:
        /* <DEDUP_REMOVED lines=10> */
.L_x_2855:
[----:B------:R-:W-:Y:S02]  /*a2e0*/  MOV R119, R163 ;  /* 0x000000a300777202 */ /* 0x000fe40000000f00 */
[----:B------:R-:W-:-:S07]  /*a2f0*/  MOV R165, R156 ;  /* 0x0000009c00a57202 */ /* 0x000fce0000000f00 */
[----:B------:R-:W-:Y:S05]  /*a300*/  WARPSYNC.COLLECTIVE R118, `(.L_x_2856) ;  /* 0x0000000076087348 */ /* 0x000fea0003c00000 */
[----:B------:R0:W1:Y:S02]  /*a310*/  SHFL.IDX P2, R156, R119, R154, R155 ;  /* 0x0000009a779c7389 */ /* 0x000064000004009b */
[----:B01----:R-:W-:Y:S05]  /*a320*/  ENDCOLLECTIVE ;  /* 0x000000000000791b */ /* 0x003fea0003800000 */
.L_x_2856:
        /* <DEDUP_REMOVED lines=10> */
.L_x_2857:
[----:B------:R-:W-:Y:S02]  /*a3d0*/  MOV R153, R156 ;  /* 0x0000009c00997202 */ /* 0x000fe40000000f00 */
[----:B------:R-:W-:-:S07]  /*a3e0*/  MOV R156, R163 ;  /* 0x000000a3009c7202 */ /* 0x000fce0000000f00 */
[----:B------:R-:W-:Y:S05]  /*a3f0*/  WARPSYNC.COLLECTIVE R118, `(.L_x_2858) ;  /* 0x0000000076087348 */ /* 0x000fea0003c00000 */
[----:B------:R0:W1:Y:S02]  /*a400*/  SHFL.DOWN P2, R156, R156, R119, R155 ;  /* 0x080000779c9c7389 */ /* 0x000064000004009b */
[----:B01----:R-:W-:Y:S05]  /*a410*/  ENDCOLLECTIVE ;  /* 0x000000000000791b */ /* 0x003fea0003800000 */
.L_x_2858:
[----:B------:R-:W-:Y:S02]  /*a420*/  MOV R119, R110 ;  /* 0x0000006e00777202 */ /* 0x000fe40000000f00 */
[----:B------:R-:W-:-:S07]  /*a430*/  MOV R163, R156 ;  /* 0x0000009c00a37202 */ /* 0x000fce0000000f00 */
[----:B------:R-:W-:Y:S05]  /*a440*/  WARPSYNC.COLLECTIVE R118, `(.L_x_2859) ;  /* 0x0000000076087348 */ /* 0x000fea0003c00000 */
[----:B------:R0:W1:Y:S02]  /*a450*/  SHFL.IDX P2, R156, R119, R154, R155 ;  /* 0x0000009a779c7389 */ /* 0x000064000004009b */
[----:B01----:R-:W-:Y:S05]  /*a460*/  ENDCOLLECTIVE ;  /* 0x000000000000791b */ /* 0x003fea0003800000 */
.L_x_2859:
[----:B------:R-:W-:Y:S02]  /*a470*/  MOV R119, R111 ;  /* 0x0000006f00777202 */ /* 0x000fe40000000f00 */
[----:B------:R-:W-:-:S07]  /*a480*/  MOV R110, R156 ;  /* 0x0000009c006e7202 */ /* 0x000fce0000000f00 */
[----:B------:R-:W-:Y:S05]  /*a490*/  WARPSYNC.COLLECTIVE R118, `(.L_x_2860) ;  /* 0x0000000076087348 */ /* 0x000fea0003c00000 */
[----:B------:R0:W1:Y:S02]  /*a4a0*/  SHFL.IDX P2, R156, R119, R154, R155 ;  /* 0x0000009a779c7389 */ /* 0x000064000004009b */
[----:B01----:R-:W-:Y:S05]  /*a4b0*/  ENDCOLLECTIVE ;  /* 0x000000000000791b */ /* 0x003fea0003800000 */
.L_x_2860:
[----:B------:R-:W-:Y:S02]  /*a4c0*/  MOV R111, R156 ;  /* 0x0000009c006f7202 */ /* 0x000fe40000000f00 */
[----:B------:R-:W-:Y:S01]  /*a4d0*/  ISETP.NE.AND P2, PT, R150, 0x1f, PT ;  /* 0x0000001f9600780c */ /* 0x000fe20003f45270 */
[----:B------:R-:W-:-:S12]  /*a4e0*/  BRA `(.L_x_2861) ;  /* 0xffffffbc000c7947 */ /* 0x000fd8000383ffff */
.L_x_2862:
        /* <DEDUP_REMOVED lines=9> */
.L_x_10436:


//--------------------- .text._Z25selective_scan_bwd_kernelI32Selective_Scan_bwd_kernel_traitsILi128ELi16ELb1ELb1ELb1ELb0ELb0EffEEv12SSMParamsBwd --------------------------
	.section	.text._Z25selective_scan_bwd_kernelI32Selective_Scan_bwd_kernel_traitsILi128ELi16ELb1ELb1ELb1ELb0ELb0EffEEv12SSMParamsBwd,"ax",@progbits
	.align	128
        .global         _Z25selective_scan_bwd_kernelI32Selective_Scan_bwd_kernel_traitsILi128ELi16ELb1ELb1ELb1ELb0ELb0EffEEv12SSMParamsBwd
        .type           _Z25selective_scan_bwd_kernelI32Selective_Scan_bwd_kernel_traitsILi128ELi16ELb1ELb1ELb1ELb0ELb0EffEEv12SSMParamsBwd,@function
        .size           _Z25selective_scan_bwd_kernelI32Selective_Scan_bwd_kernel_traitsILi128ELi16ELb1ELb1ELb1ELb0ELb0EffEEv12SSMParamsBwd,(.L_x_10437 - _Z25selective_scan_bwd_kernelI32Selective_Scan_bwd_kernel_traitsILi128ELi16ELb1ELb1ELb1ELb0ELb0EffEEv12SSMParamsBwd)
        .other          _Z25selective_scan_bwd_kernelI32Selective_Scan_bwd_kernel_traitsILi128ELi16ELb1ELb1ELb1ELb0ELb0EffEEv12SSMParamsBwd,@"STO_CUDA_ENTRY STV_DEFAULT"
_Z25selective_scan_bwd_kernelI32Selective_Scan_bwd_kernel_traitsILi128ELi16ELb1ELb1ELb1ELb0ELb0EffEEv12SSMParamsBwd:
.text._Z25selective_scan_bwd_kernelI32Selective_Scan_bwd_kernel_traitsILi128ELi16ELb1ELb1ELb1ELb0ELb0EffEEv12SSMParamsBwd:
        /* <DEDUP_REMOVED lines=40> */
[----:B------:R-:W4:Y:S01]  /*0280*/  LDCU UR30, c[0x0][0x394] ;  /* 0x00007280ff1e77ac */ /* 0x000f220008000800 */
[----:B------:R-:W-:Y:S01]  /*0290*/  UIMAD.WIDE.U32 UR22, UR8, UR14, UR6 ;  /* 0x0000000e081672a5 */ /* 0x000fe2000f8e0006 */
[----:B------:R-:W-:Y:S01]  /*02a0*/  UMOV UR4, URZ ;  /* 0x000000ff00047c82 */ /* 0x000fe20008000000 */
[----:B-1----:R-:W-:-:S02]  /*02b0*/  UIMAD.WIDE.U32 UR26, UR10, UR18, URZ ;  /* 0x000000120a1a72a5 */ /* 0x002fc4000f8e00ff */
[----:B------:R-:W-:-:S05]  /*02c0*/  UIMAD UR9, UR8, UR15, UR23 ;  /* 0x0000000f080972a4 */ /* 0x000fca000f8e0217 */
[----:B------:R-:W1:Y:S01]  /*02d0*/  I2F.RP R0, UR36 ;  /* 0x0000002400007d06 */ /* 0x000e620008209400 */
[----:B------:R-:W5:Y:S01]  /*02e0*/  LDCU.128 UR12, c[0x0][0x460] ;  /* 0x00008c00ff0c77ac */ /* 0x000f620008000c00 */
[----:B------:R-:W-:Y:S01]  /*02f0*/  UIMAD UR31, UR8, UR31, UR21 ;  /* 0x0000001f081f72a4 */ /* 0x000fe2000f8e0215 */
[----:B------:R-:W0:Y:S01]  /*0300*/  LDCU.64 UR6, c[0x0][0x4a0] ;  /* 0x00009400ff0677ac */ /* 0x000e220008000a00 */
[----:B----4-:R-:W-:Y:S02]  /*0310*/  ULEA UR11, UR30, 0xfffff800, 0xb ;  /* 0xfffff8001e0b7891 */ /* 0x010fe4000f8e58ff */
[----:B------:R-:W-:Y:S02]  /*0320*/  UIMAD UR19, UR10, UR19, UR27 ;  /* 0x000000130a1372a4 */ /* 0x000fe4000f8e021b */
[----:B-1----:R-:W3:Y:S01]  /*0330*/  MUFU.RCP R0, R0 ;  /* 0x0000000000007308 */ /* 0x002ee20000001000 */
[----:B------:R-:W-:Y:S02]  /*0340*/  UIADD3 UR18, UP0, UPT, UR11, UR20, URZ ;  /* 0x000000140b127290 */ /* 0x000fe4000ff1e0ff */
[----:B------:R-:W-:-:S02]  /*0350*/  UIADD3 UR22, UP2, UPT, UR11, UR22, URZ ;  /* 0x000000160b167290 */ /* 0x000fc4000ff5e0ff */
[----:B-----5:R-:W-:Y:S02]  /*0360*/  ULEA UR12, UP1, UR18, UR12, 0x2 ;  /* 0x0000000c120c7291 */ /* 0x020fe4000f8210ff */
[----:B------:R-:W-:Y:S01]  /*0370*/  ULEA UR14, UP3, UR22, UR14, 0x2 ;  /* 0x0000000e160e7291 */ /* 0x000fe2000f8610ff */
[----:B---3--:R-:W-:Y:S02]  /*0380*/  IADD3 R2, PT, PT, R0, 0xffffffe, RZ ;  /* 0x0ffffffe00027810 */ /* 0x008fe40007ffe0ff */
        /* <DEDUP_REMOVED lines=18> */
[----:B------:R-:W-:Y:S02]  /*04b0*/  UIMAD.WIDE.U32 UR20, UR10, UR16, URZ ;  /* 0x000000100a1472a5 */ /* 0x000fe4000f8e00ff */
[----:B------:R-:W-:Y:S02]  /*04c0*/  UISETP.GT.U32.AND UP1, UPT, UR36, UR5, UPT ;  /* 0x000000052400728c */ /* 0x000fe4000bf24070 */
[----:B------:R-:W-:Y:S01]  /*04d0*/  UIMAD UR21, UR10, UR17, UR21 ;  /* 0x000000110a1572a4 */ /* 0x000fe2000f8e0215 */
[----:B------:R-:W1:Y:S01]  /*04e0*/  LDCU.64 UR16, c[0x0][0x3d0] ;  /* 0x00007a00ff1077ac */ /* 0x000e620008000a00 */
[----:B------:R-:W-:Y:S01]  /*04f0*/  UMOV UR18, UR26 ;  /* 0x0000001a00127c82 */ /* 0x000fe20008000000 */
[----:B------:R-:W-:-:S06]  /*0500*/  UISETP.NE.AND.EX UP0, UPT, UR35, URZ, UPT, UP0 ;  /* 0x000000ff2300728c */ /* 0x000fcc000bf05300 */
[----:B------:R-:W-:Y:S02]  /*0510*/  @!UP1 UIADD3 UR5, UPT, UPT, UR5, -UR36, URZ ;  /* 0x8000002405059290 */ /* 0x000fe4000fffe0ff */
[----:B------:R-:W-:Y:S02]  /*0520*/  @!UP1 UIADD3 UR9, UPT, UPT, UR9, 0x1, URZ ;  /* 0x0000000109099890 */ /* 0x000fe4000fffe0ff */
[----:B------:R-:W-:Y:S02]  /*0530*/  UISETP.GE.U32.AND UP2, UPT, UR5, UR36, UPT ;  /* 0x000000240500728c */ /* 0x000fe4000bf46070 */
[----:B------:R-:W-:Y:S01]  /*0540*/  ULOP3.LUT UR5, UR8, UR33, URZ, 0x3c, !UPT ;  /* 0x0000002108057292 */ /* 0x000fe2000f8e3cff */
[----:B------:R-:W2:Y:S03]  /*0550*/  LDCU.64 UR28, c[0x0][0x3c8] ;  /* 0x00007900ff1c77ac */ /* 0x000ea60008000a00 */
[----:B------:R-:W-:-:S02]  /*0560*/  UISETP.GE.AND UP1, UPT, UR5, URZ, UPT ;  /* 0x000000ff0500728c */ /* 0x000fc4000bf26270 */
[----:B0-----:R-:W-:-:S03]  /*0570*/  UIMAD.WIDE.U32 UR18, UR8, UR6, UR18 ;  /* 0x00000006081272a5 */ /* 0x001fc6000f8e0012 */
[----:B------:R-:W-:Y:S02]  /*0580*/  @UP2 UIADD3 UR9, UPT, UPT, UR9, 0x1, URZ ;  /* 0x0000000109092890 */ /* 0x000fe4000fffe0ff */
[----:B------:R-:W-:Y:S01]  /*0590*/  UISETP.NE.AND UP2, UPT, UR33, URZ, UPT ;  /* 0x000000ff2100728c */ /* 0x000fe2000bf45270 */
[----:B------:R-:W0:Y:S01]  /*05a0*/  LDCU.64 UR34, c[0x0][0x3e8] ;  /* 0x00007d00ff2277ac */ /* 0x000e220008000a00 */
[----:B------:R-:W-:Y:S02]  /*05b0*/  UIMAD UR26, UR8, UR7, UR19 ;  /* 0x00000007081a72a4 */ /* 0x000fe4000f8e0213 */
[----:B------:R-:W-:Y:S02]  /*05c0*/  UIADD3 UR18, UP3, UPT, UR11, UR18, URZ ;  /* 0x000000120b127290 */ /* 0x000fe4000ff7e0ff */
[----:B------:R-:W-:-:S05]  /*05d0*/  @!UP1 UIADD3 UR9, UPT, UPT, -UR9, URZ, URZ ;  /* 0x000000ff09099290 */ /* 0x000fca000fffe1ff */
[----:B------:R-:W-:Y:S01]  /*05e0*/  @!UP2 ULOP3.LUT UR9, URZ, UR33, URZ, 0x33, !UPT ;  /* 0x00000021ff09a292 */ /* 0x000fe2000f8e33ff */
[----:B------:R-:W3:Y:S01]  /*05f0*/  @UP0 LDCU UR19, c[0x0][0x384] ;  /* 0x00007080ff1307ac */ /* 0x000ee20008000800 */
[----:B------:R-:W-:Y:S02]  /*0600*/  UIADD3.X UR26, UPT, UPT, UR4, UR26, URZ, UP3, !UPT ;  /* 0x0000001a041a7290 */ /* 0x000fe40009ffe4ff */
[----:B------:R-:W-:Y:S02]  /*0610*/  ULEA UR23, UP3, UR18, UR38, 0x2 ;  /* 0x0000002612177291 */ /* 0x000fe4000f8610ff */
[----:B------:R-:W-:Y:S02]  /*0620*/  USHF.R.S32.HI UR5, URZ, 0x1f, UR9 ;  /* 0x0000001fff057899 */ /* 0x000fe40008011409 */
[----:B-1----:R-:W-:Y:S02]  /*0630*/  UIMAD.WIDE.U32 UR6, UR10, UR16, URZ ;  /* 0x000000100a0672a5 */ /* 0x002fe4000f8e00ff */
[----:B------:R-:W-:Y:S01]  /*0640*/  ULEA.HI.X UR26, UR18, UR39, UR26, 0x2, UP3 ;  /* 0x00000027121a7291 */ /* 0x000fe200098f141a */
[----:B------:R-:W1:Y:S01]  /*0650*/  LDCU.64 UR32, c[0x0][0x448] ;  /* 0x00008900ff2077ac */ /* 0x000e620008000a00 */
[----:B--2---:R-:W-:-:S02]  /*0660*/  UIMAD UR16, UR5, UR28, URZ ;  /* 0x0000001c051072a4 */ /* 0x004fc4000f8e02ff */
[----:B------:R-:W-:Y:S02]  /*0670*/  UIMAD UR7, UR10, UR17, UR7 ;  /* 0x000000110a0772a4 */ /* 0x000fe4000f8e0207 */
[----:B0-----:R-:W-:Y:S01]  /*0680*/  UIMAD UR18, UR5, UR34, URZ ;  /* 0x00000022051272a4 */ /* 0x001fe2000f8e02ff */
[----:B------:R-:W0:Y:S01]  /*0690*/  @UP0 LDCU UR27, c[0x0][0x38c] ;  /* 0x00007180ff1b07ac */ /* 0x000e220008000800 */
[----:B------:R-:W-:Y:S02]  /*06a0*/  UIMAD UR5, UR9, UR29, UR16 ;  /* 0x0000001d090572a4 */ /* 0x000fe4000f8e0210 */
[----:B------:R-:W-:Y:S02]  /*06b0*/  UIMAD.WIDE.U32 UR16, UR9, UR34, UR6 ;  /* 0x00000022091072a5 */ /* 0x000fe4000f8e0006 */
[----:B------:R-:W-:Y:S01]  /*06c0*/  UIMAD UR18, UR9, UR35, UR18 ;  /* 0x00000023091272a4 */ /* 0x000fe2000f8e0212 */
[----:B------:R-:W2:Y:S01]  /*06d0*/  @UP0 LDCU.64 UR34, c[0x0][0x480] ;  /* 0x00009000ff2207ac */ /* 0x000ea20008000a00 */
[----:B------:R-:W-:-:S02]  /*06e0*/  UIMAD.WIDE.U32 UR20, UR9, UR28, UR20 ;  /* 0x0000001c091472a5 */ /* 0x000fc4000f8e0014 */
[----:B---3--:R-:W-:Y:S02]  /*06f0*/  @UP0 UIMAD UR10, UR10, UR19, UR8 ;  /* 0x000000130a0a02a4 */ /* 0x008fe4000f8e0208 */
[----:B------:R-:W-:Y:S02]  /*0700*/  UIADD3 UR22, UP1, UPT, UR11, UR20, URZ ;  /* 0x000000140b167290 */ /* 0x000fe4000ff3e0ff */
[----:B------:R-:W-:Y:S02]  /*0710*/  UIADD3 UR5, UPT, UPT, UR21, UR5, URZ ;  /* 0x0000000515057290 */ /* 0x000fe4000fffe0ff */
[----:B------:R-:W-:Y:S02]  /*0720*/  @UP0 UIMAD UR10, UR10, UR30, URZ ;  /* 0x0000001e0a0a02a4 */ /* 0x000fe4000f8e02ff */
[----:B------:R-:W-:Y:S01]  /*0730*/  UIADD3.X UR5, UPT, UPT, UR4, UR5, URZ, UP1, !UPT ;  /* 0x0000000504057290 */ /* 0x000fe20008ffe4ff */
[----:B------:R-:W3:Y:S01]  /*0740*/  LDCU.64 UR28, c[0x0][0x450] ;  /* 0x00008a00ff1c77ac */ /* 0x000ee20008000a00 */
[----:B-1----:R-:W-:-:S02]  /*0750*/  ULEA UR20, UP2, UR22, UR32, 0x2 ;  /* 0x0000002016147291 */ /* 0x002fc4000f8410ff */
[----:B------:R-:W-:Y:S02]  /*0760*/  UIADD3 UR11, UP1, UPT, UR11, UR16, URZ ;  /* 0x000000100b0b7290 */ /* 0x000fe4000ff3e0ff */
[----:B------:R-:W-:Y:S02]  /*0770*/  UIADD3 UR18, UPT, UPT, UR17, UR18, URZ ;  /* 0x0000001211127290 */ /* 0x000fe4000fffe0ff */
[----:B0-----:R-:W-:Y:S02]  /*0780*/  @UP0 UIMAD UR10, UR10, UR27, URZ ;  /* 0x0000001b0a0a02a4 */ /* 0x001fe4000f8e02ff */
[----:B------:R-:W-:Y:S02]  /*0790*/  ULEA.HI.X UR22, UR22, UR33, UR5, 0x2, UP2 ;  /* 0x0000002116167291 */ /* 0x000fe400090f1405 */
[----:B------:R-:W-:Y:S01]  /*07a0*/  UIADD3.X UR21, UPT, UPT, UR4, UR18, URZ, UP1, !UPT ;  /* 0x0000001204157290 */ /* 0x000fe20008ffe4ff */
[----:B------:R-:W-:Y:S02]  /*07b0*/  UMOV UR5, URZ ;  /* 0x000000ff00057c82 */ /* 0x000fe40008000000 */
[----:B------:R-:W-:Y:S01]  /*07c0*/  UMOV UR4, URZ ;  /* 0x000000ff00047c82 */ /* 0x000fe20008000000 */
[----:B--2---:R-:W-:-:S02]  /*07d0*/  @UP0 UIMAD.WIDE UR4, UR10, 0x8, UR34 ;  /* 0x000000080a0408a5 */ /* 0x004fc4000f8e0222 */
[----:B------:R-:W-:Y:S01]  /*07e0*/  UISETP.GE.AND UP0, UPT, UR30, 0x1, UPT ;  /* 0x000000011e00788c */ /* 0x000fe2000bf06270 */
[----:B------:R-:W-:Y:S01]  /*07f0*/  UMOV UR7, URZ ;  /* 0x000000ff00077c82 */ /* 0x000fe20008000000 */
[----:B------:R-:W-:Y:S01]  /*0800*/  UMOV UR6, URZ ;  /* 0x000000ff00067c82 */ /* 0x000fe20008000000 */
[----:B---3--:R-:W-:-:S04]  /*0810*/  ULEA UR19, UP2, UR11, UR28, 0x2 ;  /* 0x0000001c0b137291 */ /* 0x008fc8000f8410ff */
[----:B------:R-:W-:Y:S01]  /*0820*/  ULEA.HI.X UR21, UR11, UR29, UR21, 0x2, UP2 ;  /* 0x0000001d0b157291 */ /* 0x000fe200090f1415 */
[----:B------:R-:W-:Y:S02]  /*0830*/  @P0 R2UR UR7, R3 ;  /* 0x00000000030702ca */ /* 0x000fe400000e0000 */
[----:B------:R-:W-:Y:S01]  /*0840*/  @P1 R2UR UR6, R4 ;  /* 0x00000000040612ca */ /* 0x000fe200000e0000 */
[----:B------:R-:W-:-:S14]  /*0850*/  BRA.U !UP0, `(.L_x_2863) ;  /* 0x0000004d081c7547 */ /* 0x000fdc000b800000 */
        /* <DEDUP_REMOVED lines=9> */
[----:B------:R-:W-:Y:S01]  /*08f0*/  UMOV UR14, UR20 ;  /* 0x00000014000e7c82 */ /* 0x000fe20008000000 */
[----:B------:R-:W3:Y:S01]  /*0900*/  LDCU UR10, c[0x0][0x394] ;  /* 0x00007280ff0a77ac */ /* 0x000ee20008000800 */
[----:B------:R-:W-:Y:S01]  /*0910*/  UMOV UR16, UR23 ;  /* 0x0000001700107c82 */ /* 0x000fe20008000000 */
[----:B------:R-:W-:Y:S01]  /*0920*/  UMOV UR15, UR26 ;  /* 0x0000001a000f7c82 */ /* 0x000fe20008000000 */
        /* <DEDUP_REMOVED lines=8> */
.L_x_2910:
        /* <DEDUP_REMOVED lines=12> */
[----:B------:R-:W-:Y:S02]  /*0a70*/  MOV R9, UR17 ;  /* 0x0000001100097c02 */ /* 0x000fe40008000f00 */
[-C--:B0-----:R-:W-:Y:S02]  /*0a80*/  IADD3 R0, PT, PT, R7, R5.reuse, RZ ;  /* 0x0000000507007210 */ /* 0x081fe40007ffe0ff */
[----:B------:R-:W-:Y:S02]  /*0a90*/  IADD3 R4, PT, PT, R4, R5, RZ ;  /* 0x0000000504047210 */ /* 0x000fe40007ffe0ff */
[-C--:B------:R-:W-:Y:S01]  /*0aa0*/  LEA R0, R0, R135.reuse, 0x4 ;  /* 0x0000008700007211 */ /* 0x080fe200078e20ff */
[----:B------:R-:W4:Y:S01]  /*0ab0*/  LDL.LU R3, [R1+0x50] ;  /* 0x0000500001037983 */ /* 0x000f220000300800 */
[----:B-----5:R-:W-:Y:S01]  /*0ac0*/  LEA R2, R4, R135, 0x6 ;  /* 0x0000008704027211 */ /* 0x020fe200078e30ff */
[----:B------:R-:W-:Y:S02]  /*0ad0*/  IMAD.WIDE.U32 R8, R11, 0x10, R8 ;  /* 0x000000100b087825 */ /* 0x000fe400078e0008 */
[----:B--2---:R-:W-:Y:S04]  /*0ae0*/  STS.128 [R0], R12 ;  /* 0x0000000c00007388 */ /* 0x004fe80000000c00 */
[----:B---3--:R-:W-:Y:S04]  /*0af0*/  STS.128 [R0+0x200], R20 ;  /* 0x0002001400007388 */ /* 0x008fe80000000c00 */
        /* <DEDUP_REMOVED lines=10> */
[----:B--2---:R-:W2:Y:S04]  /*0ba0*/  LDG.E.128 R28, desc[UR24][R8.64+0x400] ;  /* 0x00040018081c7981 */ /* 0x004ea8000c1e1d00 */
[----:B------:R-:W5:Y:S01]  /*0bb0*/  LDG.E.128 R36, desc[UR24][R8.64+0x600] ;  /* 0x0006001808247981 */ /* 0x000f62000c1e1d00 */
[----:B------:R-:W-:-:S02]  /*0bc0*/  MOV R18, UR16 ;  /* 0x0000001000127c02 */ /* 0x000fc40008000f00 */
[----:B------:R-:W-:-:S03]  /*0bd0*/  MOV R19, UR15 ;  /* 0x0000000f00137c02 */ /* 0x000fc60008000f00 */
[----:B------:R-:W-:Y:S01]  /*0be0*/  IMAD.WIDE.U32 R18, R11, 0x10, R18 ;  /* 0x000000100b127825 */ /* 0x000fe200078e0012 */
[----:B---3--:R0:W-:Y:S04]  /*0bf0*/  STS.128 [R0], R32 ;  /* 0x0000002000007388 */ /* 0x0081e80000000c00 */
[----:B----4-:R3:W-:Y:S04]  /*0c00*/  STS.128 [R0+0x200], R24 ;  /* 0x0002001800007388 */ /* 0x0107e80000000c00 */
[----:B--2---:R2:W-:Y:S04]  /*0c10*/  STS.128 [R0+0x400], R28 ;  /* 0x0004001c00007388 */ /* 0x0045e80000000c00 */
[----:B-----5:R-:W-:Y:S01]  /*0c20*/  STS.128 [R0+0x600], R36 ;  /* 0x0006002400007388 */ /* 0x020fe20000000c00 */
[----:B------:R-:W-:-:S03]  /*0c30*/  NOP ;  /* 0x0000000000007918 */ /* 0x000fc60000000000 */
[----:B------:R-:W-:Y:S04]  /*0c40*/  LDS.128 R20, [R2] ;  /* 0x0000000002147984 */ /* 0x000fe80000000c00 */
[----:B------:R-:W-:Y:S04]  /*0c50*/  LDS.128 R4, [R2+0x10] ;  /* 0x0000100002047984 */ /* 0x000fe80000000c00 */
[----:B------:R-:W-:Y:S04]  /*0c60*/  LDS.128 R8, [R2+0x20] ;  /* 0x0000200002087984 */ /* 0x000fe80000000c00 */
[----:B------:R-:W-:Y:S01]  /*0c70*/  LDS.128 R12, [R2+0x30] ;  /* 0x00003000020c7984 */ /* 0x000fe20000000c00 */
[----:B------:R-:W-:Y:S06]  /*0c80*/  BAR.SYNC.DEFER_BLOCKING 0x0 ;  /* 0x0000000000007b1d */ /* 0x000fec0000010000 */
[----:B------:R-:W4:Y:S04]  /*0c90*/  LDG.E.128 R40, desc[UR24][R18.64] ;  /* 0x0000001812287981 */ /* 0x000f28000c1e1d00 */
[----:B0-----:R-:W5:Y:S04]  /*0ca0*/  LDG.E.128 R32, desc[UR24][R18.64+0x200] ;  /* 0x0002001812207981 */ /* 0x001f68000c1e1d00 */
[----:B---3--:R-:W3:Y:S04]  /*0cb0*/  LDG.E.128 R24, desc[UR24][R18.64+0x400] ;  /* 0x0004001812187981 */ /* 0x008ee8000c1e1d00 */
[----:B--2---:R-:W2:Y:S01]  /*0cc0*/  LDG.E.128 R28, desc[UR24][R18.64+0x600] ;  /* 0x00060018121c7981 */ /* 0x004ea2000c1e1d00 */
[----:B-1----:R-:W-:Y:S01]  /*0cd0*/  UISETP.GE.AND UP0, UPT, UR8, 0x1, UPT ;  /* 0x000000010800788c */ /* 0x002fe2000bf06270 */
[----:B------:R-:W-:-:S02]  /*0ce0*/  CS2R R64, SRZ ;  /* 0x0000000000407805 */ /* 0x000fc4000001ff00 */
[----:B------:R-:W-:Y:S02]  /*0cf0*/  CS2R R62, SRZ ;  /* 0x00000000003e7805 */ /* 0x000fe4000001ff00 */
[----:B------:R-:W-:Y:S02]  /*0d00*/  CS2R R60, SRZ ;  /* 0x00000000003c7805 */ /* 0x000fe4000001ff00 */
[----:B------:R-:W-:Y:S02]  /*0d10*/  CS2R R58, SRZ ;  /* 0x00000000003a7805 */ /* 0x000fe4000001ff00 */
[----:B------:R-:W-:Y:S02]  /*0d20*/  CS2R R56, SRZ ;  /* 0x0000000000387805 */ /* 0x000fe4000001ff00 */
[----:B------:R-:W-:Y:S02]  /*0d30*/  CS2R R54, SRZ ;  /* 0x0000000000367805 */ /* 0x000fe4000001ff00 */
[----:B------:R-:W-:-:S02]  /*0d40*/  CS2R R52, SRZ ;  /* 0x0000000000347805 */ /* 0x000fc4000001ff00 */
[----:B------:R-:W-:Y:S01]  /*0d50*/  CS2R R66, SRZ ;  /* 0x0000000000427805 */ /* 0x000fe2000001ff00 */
[----:B----4-:R-:W-:Y:S04]  /*0d60*/  STS.128 [R0], R40 ;  /* 0x0000002800007388 */ /* 0x010fe80000000c00 */
[----:B-----5:R-:W-:Y:S04]  /*0d70*/  STS.128 [R0+0x200], R32 ;  /* 0x0002002000007388 */ /* 0x020fe80000000c00 */
[----:B---3--:R-:W-:Y:S04]  /*0d80*/  STS.128 [R0+0x400], R24 ;  /* 0x0004001800007388 */ /* 0x008fe80000000c00 */
        /* <DEDUP_REMOVED lines=42> */
[----:B------:R-:W-:Y:S01]  /*1030*/  FADD.FTZ R3, R20, UR6 ;  /* 0x0000000614037e21 */ /* 0x000fe20008010000 */
[----:B------:R-:W0:Y:S01]  /*1040*/  LDCU.64 UR26, c[0x0][0x3a0] ;  /* 0x00007400ff1a77ac */ /* 0x000e220008000a00 */
[----:B------:R-:W-:Y:S01]  /*1050*/  FADD.FTZ R18, R21, UR6 ;  /* 0x0000000615127e21 */ /* 0x000fe20008010000 */
[----:B------:R-:W1:Y:S01]  /*1060*/  S2R R134, SR_TID.X ;  /* 0x0000000000867919 */ /* 0x000e620000002100 */
[----:B------:R-:W-:Y:S01]  /*1070*/  FADD.FTZ R17, R23, UR6 ;  /* 0x0000000617117e21 */ /* 0x000fe20008010000 */
[----:B------:R-:W-:Y:S01]  /*1080*/  UISETP.NE.AND UP0, UPT, UR10, 0x1, UPT ;  /* 0x000000010a00788c */ /* 0x000fe2000bf05270 */
[----:B------:R-:W-:Y:S01]  /*1090*/  HFMA2 R65, -RZ, RZ, 0, 0 ;  /* 0x00000000ff417431 */ /* 0x000fe200000001ff */
[----:B------:R2:W-:Y:S01]  /*10a0*/  STL [R1+0x18], R3 ;  /* 0x0000180301007387 */ /* 0x0005e20000100800 */
[----:B------:R-:W-:Y:S01]  /*10b0*/  UMOV UR8, 0x400 ;  /* 0x0000040000087882 */ /* 0x000fe20000000000 */
[----:B------:R-:W3:Y:S02]  /*10c0*/  LDCU UR46, c[0x0][0x394] ;  /* 0x00007280ff2e77ac */ /* 0x000ee40008000800 */
[----:B------:R-:W-:Y:S01]  /*10d0*/  STL [R1+0xc], R18 ;  /* 0x00000c1201007387 */ /* 0x000fe20000100800 */
[----:B------:R-:W-:Y:S01]  /*10e0*/  PLOP3.LUT P1, PT, PT, PT, UP0, 0x80, 0x8 ;  /* 0x000000000008781c */ /* 0x000fe20003f2f008 */
[----:B------:R-:W4:Y:S03]  /*10f0*/  LDCU UR47, c[0x0][0x38c] ;  /* 0x00007180ff2f77ac */ /* 0x000f260008000800 */
[----:B------:R-:W-:Y:S01]  /*1100*/  ISETP.EQ.AND P1, PT, R16, RZ, P1 ;  /* 0x000000ff1000720c */ /* 0x000fe20000f22270 */
[----:B--2---:R-:W-:Y:S01]  /*1110*/  FADD.FTZ R3, R22, UR6 ;  /* 0x0000000616037e21 */ /* 0x004fe20008010000 */
[----:B------:R-:W2:Y:S04]  /*1120*/  LDCU UR48, c[0x0][0x388] ;  /* 0x00007100ff3077ac */ /* 0x000ea80008000800 */
[----:B------:R5:W-:Y:S01]  /*1130*/  STL [R1+0x8], R3 ;  /* 0x0000080301007387 */ /* 0x000be20000100800 */
[----:B0-----:R-:W-:Y:S01]  /*1140*/  UIMAD.WIDE.U32 UR22, UR21, UR26, URZ ;  /* 0x0000001a151672a5 */ /* 0x001fe2000f8e00ff */
[----:B------:R-:W0:Y:S01]  /*1150*/  S2UR UR26, SR_CgaCtaId ;  /* 0x00000000001a79c3 */ /* 0x000e220000008800 */
[----:B------:R-:W0:Y:S01]  /*1160*/  LDCU.64 UR28, c[0x0][0x3c0] ;  /* 0x00007800ff1c77ac */ /* 0x000e220008000a00 */
[----:B------:R-:W-:Y:S01]  /*1170*/  STL [R1+0x4], R17 ;  /* 0x0000041101007387 */ /* 0x000fe20000100800 */
[----:B------:R-:W-:Y:S01]  /*1180*/  UIMAD UR21, UR21, UR27, UR23 ;  /* 0x0000001b151572a4 */ /* 0x000fe2000f8e0217 */
[----:B------:R-:W0:Y:S01]  /*1190*/  LDCU.64 UR30, c[0x0][0x440] ;  /* 0x00008800ff1e77ac */ /* 0x000e220008000a00 */
        /* <DEDUP_REMOVED lines=12> */
[C---:B-1----:R-:W-:Y:S01]  /*1260*/  SHF.L.U32 R16, R134.reuse, 0x2, RZ ;  /* 0x0000000286107819 */ /* 0x042fe200000006ff */
[----:B------:R-:W1:Y:S01]  /*1270*/  LDCU.64 UR32, c[0x0][0x3a8] ;  /* 0x00007500ff2077ac */ /* 0x000e620008000a00 */
[C---:B------:R-:W-:Y:S01]  /*1280*/  ISETP.NE.AND P2, PT, R134.reuse, 0x7f, PT ;  /* 0x0000007f8600780c */ /* 0x040fe20003f45270 */
[----:B------:R5:W-:Y:S01]  /*1290*/  STL [R1+0x44], R13 ;  /* 0x0000440d01007387 */ /* 0x000be20000100800 */
[C---:B------:R-:W-:Y:S01]  /*12a0*/  ISETP.NE.AND P0, PT, R134.reuse, RZ, PT ;  /* 0x000000ff8600720c */ /* 0x040fe20003f05270 */
[----:B0-----:R-:W-:Y:S01]  /*12b0*/  ULEA UR8, UR26, UR8, 0x18 ;  /* 0x000000081a087291 */ /* 0x001fe2000f8ec0ff */
[C---:B------:R-:W-:Y:S01]  /*12c0*/  IADD3 R118, PT, PT, R134.reuse, 0x200, RZ ;  /* 0x0000020086767810 */ /* 0x040fe20007ffe0ff */
[----:B------:R0:W-:Y:S01]  /*12d0*/  STL [R1+0x2c], R14 ;  /* 0x00002c0e01007387 */ /* 0x0001e20000100800 */
[----:B------:R-:W0:Y:S03]  /*12e0*/  LDCU.64 UR34, c[0x0][0x3e0] ;  /* 0x00007c00ff2277ac */ /* 0x000e260008000a00 */
[----:B------:R-:W-:Y:S01]  /*12f0*/  MOV R135, UR8 ;  /* 0x0000000800877c02 */ /* 0x000fe20008000f00 */
[----:B------:R-:W0:Y:S01]  /*1300*/  LDCU.64 UR36, c[0x0][0x4c0] ;  /* 0x00009800ff2477ac */ /* 0x000e220008000a00 */
[----:B-----5:R-:W-:Y:S01]  /*1310*/  LOP3.LUT R13, R134, 0x1f, RZ, 0xc0, !PT ;  /* 0x0000001f860d7812 */ /* 0x020fe200078ec0ff */
[----:B------:R-:W0:Y:S03]  /*1320*/  LDCU.64 UR38, c[0x0][0x4e0] ;  /* 0x00009c00ff2677ac */ /* 0x000e260008000a00 */
[----:B------:R-:W-:Y:S01]  /*1330*/  LOP3.LUT R13, R13, 0xf80, R16, 0xf8, !PT ;  /* 0x00000f800d0d7812 */ /* 0x000fe200078ef810 */
[----:B------:R-:W0:Y:S01]  /*1340*/  LDCU.64 UR40, c[0x0][0x4f0] ;  /* 0x00009e00ff2877ac */ /* 0x000e220008000a00 */
[----:B------:R-:W0:Y:S01]  /*1350*/  LDCU.64 UR42, c[0x0][0x538] ;  /* 0x0000a700ff2a77ac */ /* 0x000e220008000a00 */
[----:B------:R-:W0:Y:S01]  /*1360*/  LDCU.64 UR44, c[0x0][0x540] ;  /* 0x0000a800ff2c77ac */ /* 0x000e220008000a00 */
[----:B-1234-:R-:W-:-:S05]  /*1370*/  UMOV UR8, URZ ;  /* 0x000000ff00087c82 */ /* 0x01efca0008000000 */
.L_x_2909:
[----:B------:R-:W-:Y:S01]  /*1380*/  UIMAD.WIDE.U32 UR26, UR8, UR28, URZ ;  /* 0x0000001c081a72a5 */ /* 0x000fe2000f8e00ff */
[C---:B0-----:R-:W-:Y:S01]  /*1390*/  SHF.L.U32 R14, R134.reuse, 0x2, RZ ;  /* 0x00000002860e7819 */ /* 0x041fe200000006ff */
[----:B--2---:R-:W2:Y:S02]  /*13a0*/  LDL R131, [R1+0x18] ;  /* 0x0000180001837983 */ /* 0x004ea40000100800 */
[----:B------:R-:W-:Y:S02]  /*13b0*/  UIMAD UR27, UR8, UR29, UR27 ;  /* 0x0000001d081b72a4 */ /* 0x000fe4000f8e021b */
[----:B------:R-:W-:Y:S01]  /*13c0*/  ULEA UR49, UP0, UR26, UR14, 0x2 ;  /* 0x0000000e1a317291 */ /* 0x000fe2000f8010ff */
[----:B------:R-:W-:Y:S01]  /*13d0*/  LOP3.LUT R13, R134, 0x1f, RZ, 0xc0, !PT ;  /* 0x0000001f860d7812 */ /* 0x000fe200078ec0ff */
[----:B------:R-:W3:Y:S02]  /*13e0*/  LDL R130, [R1+0xc] ;  /* 0x00000c0001827983 */ /* 0x000ee40000100800 */
[----:B------:R-:W-:Y:S01]  /*13f0*/  ULEA.HI.X UR26, UR26, UR20, UR27, 0x2, UP0 ;  /* 0x000000141a1a7291 */ /* 0x000fe200080f141b */
[----:B------:R-:W-:Y:S01]  /*1400*/  LOP3.LUT R13, R13, 0xf80, R14, 0xf8, !PT ;  /* 0x00000f800d0d7812 */ /* 0x000fe200078ef80e */
[----:B------:R-:W4:Y:S01]  /*1410*/  LDL R129, [R1+0x8] ;  /* 0x0000080001817983 */ /* 0x000f220000100800 */
[----:B------:R-:W-:-:S03]  /*1420*/  MOV R14, UR49 ;  /* 0x00000031000e7c02 */ /* 0x000fc60008000f00 */
[----:B------:R-:W-:Y:S01]  /*1430*/  MOV R15, UR26 ;  /* 0x0000001a000f7c02 */ /* 0x000fe20008000f00 */
[----:B------:R-:W5:Y:S02]  /*1440*/  LDL R128, [R1+0x4] ;  /* 0x0000040001807983 */ /* 0x000f640000100800 */
[----:B------:R-:W-:Y:S02]  /*1450*/  IMAD.WIDE.U32 R14, R13, 0x10, R14 ;  /* 0x000000100d0e7825 */ /* 0x000fe400078e000e */
[----:B------:R-:W5:Y:S04]  /*1460*/  LDL R127, [R1+0x2c] ;  /* 0x00002c00017f7983 */ /* 0x000f680000100800 */
[----:B------:R-:W2:Y:S04]  /*1470*/  LDG.E.128 R16, desc[UR24][R14.64] ;  /* 0x000000180e107981 */ /* 0x000ea8000c1e1d00 */
[----:B------:R-:W3:Y:S04]  /*1480*/  LDG.E.128 R20, desc[UR24][R14.64+0x200] ;  /* 0x000200180e147981 */ /* 0x000ee8000c1e1d00 */
[----:B------:R-:W4:Y:S04]  /*1490*/  LDG.E.128 R24, desc[UR24][R14.64+0x400] ;  /* 0x000400180e187981 */ /* 0x000f28000c1e1d00 */
[----:B------:R0:W5:Y:S01]  /*14a0*/  LDG.E.128 R28, desc[UR24][R14.64+0x600] ;  /* 0x000600180e1c7981 */ /* 0x000162000c1e1d00 */
[----:B------:R-:W-:Y:S01]  /*14b0*/  UMOV UR26, UR22 ;  /* 0x00000016001a7c82 */ /* 0x000fe20008000000 */
[----:B------:R-:W-:-:S02]  /*14c0*/  UMOV UR27, UR21 ;  /* 0x00000015001b7c82 */ /* 0x000fc40008000000 */
[----:B------:R-:W-:Y:S01]  /*14d0*/  UIMAD.WIDE.U32 UR26, UR8, UR32, UR26 ;  /* 0x00000020081a72a5 */ /* 0x000fe2000f8e001a */
[----:B------:R-:W5:Y:S03]  /*14e0*/  LDL R132, [R1+0x44] ;  /* 0x0000440001847983 */ /* 0x000f660000100800 */
[----:B------:R-:W-:Y:S02]  /*14f0*/  UIMAD UR27, UR8, UR33, UR27 ;  /* 0x00000021081b72a4 */ /* 0x000fe4000f8e021b */
[----:B------:R-:W-:-:S04]  /*1500*/  ULEA UR49, UP0, UR26, UR30, 0x2 ;  /* 0x0000001e1a317291 */ /* 0x000fc8000f8010ff */
[----:B------:R-:W-:Y:S02]  /*1510*/  ULEA.HI.X UR26, UR26, UR31, UR27, 0x2, UP0 ;  /* 0x0000001f1a1a7291 */ /* 0x000fe400080f141b */
[----:B------:R-:W-:-:S04]  /*1520*/  MOV R32, UR49 ;  /* 0x0000003100207c02 */ /* 0x000fc80008000f00 */
[----:B------:R-:W-:Y:S01]  /*1530*/  MOV R33, UR26 ;  /* 0x0000001a00217c02 */ /* 0x000fe20008000f00 */
[----:B------:R-:W-:-:S04]  /*1540*/  UIMAD.WIDE.U32 UR26, UR8, UR34, URZ ;  /* 0x00000022081a72a5 */ /* 0x000fc8000f8e00ff */
[----:B------:R-:W-:Y:S01]  /*1550*/  UIMAD UR27, UR8, UR35, UR27 ;  /* 0x00000023081b72a4 */ /* 0x000fe2000f8e021b */
[----:B------:R-:W5:Y:S01]  /*1560*/  LDG.E R32, desc[UR24][R32.64] ;  /* 0x0000001820207981 */ /* 0x000f62000c1e1900 */
[----:B------:R-:W-:-:S04]  /*1570*/  ULEA UR49, UP0, UR26, UR19, 0x2 ;  /* 0x000000131a317291 */ /* 0x000fc8000f8010ff */
[----:B------:R-:W-:Y:S02]  /*1580*/  ULEA.HI.X UR26, UR26, UR18, UR27, 0x2, UP0 ;  /* 0x000000121a1a7291 */ /* 0x000fe400080f141b */
[----:B0-----:R-:W-:-:S04]  /*1590*/  MOV R14, UR49 ;  /* 0x00000031000e7c02 */ /* 0x001fc80008000f00 */
[----:B------:R-:W-:-:S03]  /*15a0*/  MOV R15, UR26 ;  /* 0x0000001a000f7c02 */ /* 0x000fc60008000f00 */
[----:B------:R-:W-:Y:S01]  /*15b0*/  IMAD.WIDE.U32 R14, R13, 0x10, R14 ;  /* 0x000000100d0e7825 */ /* 0x000fe200078e000e */
[----:B--2---:R0:W-:Y:S04]  /*15c0*/  STS.128 [R0], R16 ;  /* 0x0000001000007388 */ /* 0x0041e80000000c00 */
[----:B---3--:R-:W-:Y:S04]  /*15d0*/  STS.128 [R0+0x200], R20 ;  /* 0x0002001400007388 */ /* 0x008fe80000000c00 */
[----:B----4-:R-:W-:Y:S04]  /*15e0*/  STS.128 [R0+0x400], R24 ;  /* 0x0004001800007388 */ /* 0x010fe80000000c00 */
[----:B-----5:R-:W-:Y:S01]  /*15f0*/  STS.128 [R0+0x600], R28 ;  /* 0x0006001c00007388 */ /* 0x020fe20000000c00 */
[----:B------:R-:W-:-:S03]  /*1600*/  NOP ;  /* 0x0000000000007918 */ /* 0x000fc60000000000 */
[----:B-1----:R-:W2:Y:S04]  /*1610*/  LDG.E.128 R104, desc[UR24][R14.64] ;  /* 0x000000180e687981 */ /* 0x002ea8000c1e1d00 */
[----:B------:R-:W3:Y:S04]  /*1620*/  LDG.E.128 R108, desc[UR24][R14.64+0x200] ;  /* 0x000200180e6c7981 */ /* 0x000ee8000c1e1d00 */
[----:B0-----:R-:W4:Y:S04]  /*1630*/  LDG.E.128 R16, desc[UR24][R14.64+0x400] ;  /* 0x000400180e107981 */ /* 0x001f28000c1e1d00 */
[----:B------:R0:W5:Y:S04]  /*1640*/  LDG.E.128 R100, desc[UR24][R14.64+0x600] ;  /* 0x000600180e647981 */ /* 0x000168000c1e1d00 */
[----:B------:R-:W-:Y:S01]  /*1650*/  LDS.128 R28, [R2+0x10] ;  /* 0x00001000021c7984 */ /* 0x000fe20000000c00 */
[----:B------:R-:W-:-:S03]  /*1660*/  R2UR UR50, R32 ;  /* 0x00000000203272ca */ /* 0x000fc600000e0000 */
[----:B------:R-:W-:Y:S04]  /*1670*/  LDS.128 R24, [R2+0x20] ;  /* 0x0000200002187984 */ /* 0x000fe80000000c00 */
[----:B------:R-:W-:Y:S04]  /*1680*/  LDS.128 R32, [R2] ;  /* 0x0000000002207984 */ /* 0x000fe80000000c00 */
[----:B------:R-:W-:Y:S01]  /*1690*/  LDS.128 R20, [R2+0x30] ;  /* 0x0000300002147984 */ /* 0x000fe20000000c00 */
[----:B------:R-:W-:-:S04]  /*16a0*/  USHF.L.U32 UR27, UR10, 0x8, URZ ;  /* 0x000000080a1b7899 */ /* 0x000fc800080006ff */
[----:B------:R-:W-:Y:S01]  /*16b0*/  UIADD3 UR26, UPT, UPT, UR27, -0x100, URZ ;  /* 0xffffff001b1a7890 */ /* 0x000fe2000fffe0ff */
[----:B------:R-:W-:-:S03]  /*16c0*/  MOV R122, UR50 ;  /* 0x00000032007a7c02 */ /* 0x000fc60008000f00 */
[----:B------:R-:W-:Y:S02]  /*16d0*/  ULOP3.LUT UR26, UR26, 0x100, URZ, 0xc0, !UPT ;  /* 0x000001001a1a7892 */ /* 0x000fe4000f8ec0ff */
[----:B------:R-:W-:Y:S02]  /*16e0*/  FMUL.FTZ R122, R122, 1.4426950216293334961 ;  /* 0x3fb8aa3b7a7a7820 */ /* 0x000fe40000410000 */
[----:B------:R-:W-:Y:S02]  /*16f0*/  UIADD3 UR26, UPT, UPT, UR26, UR8, URZ ;  /* 0x000000081a1a7290 */ /* 0x000fe4000fffe0ff */
[-C--:B------:R-:W-:Y:S01]  /*1700*/  FMUL.FTZ R136, R131, R122.reuse ;  /* 0x0000007a83887220 */ /* 0x080fe20000410000 */
[----:B------:R-:W-:-:S03]  /*1710*/  FMUL.FTZ R116, R3, R122 ;  /* 0x0000007a03747220 */ /* 0x000fc60000410000 */
[----:B------:R-:W-:Y:S01]  /*1720*/  SEL R120, R118, UR26, P0 ;  /* 0x0000001a76787c07 */ /* 0x000fe20008000000 */
[-C--:B------:R-:W-:Y:S01]  /*1730*/  FMUL.FTZ R117, R4, R122.reuse ;  /* 0x0000007a04757220 */ /* 0x080fe20000410000 */
[-C--:B------:R-:W-:Y:S01]  /*1740*/  FMUL.FTZ R13, R130, R122.reuse ;  /* 0x0000007a820d7220 */ /* 0x080fe20000410000 */
[----:B------:R-:W1:Y:S01]  /*1750*/  MUFU.EX2 R136, R136 ;  /* 0x0000008800887308 */ /* 0x000e620000000800 */
[----:B------:R-:W-:Y:S01]  /*1760*/  LEA R123, R120, R135, 0x2 ;  /* 0x00000087787b7211 */ /* 0x000fe200078e10ff */
[-C--:B0-----:R-:W-:Y:S01]  /*1770*/  FMUL.FTZ R14, R129, R122.reuse ;  /* 0x0000007a810e7220 */ /* 0x081fe20000410000 */
[-C--:B------:R-:W-:Y:S01]  /*1780*/  FMUL.FTZ R15, R128, R122.reuse ;  /* 0x0000007a800f7220 */ /* 0x080fe20000410000 */
[-C--:B------:R-:W-:Y:S01]  /*1790*/  FMUL.FTZ R121, R8, R122.reuse ;  /* 0x0000007a08797220 */ /* 0x080fe20000410000 */
[-C--:B------:R-:W-:Y:S01]  /*17a0*/  FMUL.FTZ R119, R10, R122.reuse ;  /* 0x0000007a0a777220 */ /* 0x080fe20000410000 */
[-C--:B------:R-:W-:Y:S01]  /*17b0*/  FMUL.FTZ R120, R11, R122.reuse ;  /* 0x0000007a0b787220 */ /* 0x080fe20000410000 */
[-C--:B------:R-:W-:Y:S01]  /*17c0*/  FMUL.FTZ R124, R9, R122.reuse ;  /* 0x0000007a097c7220 */ /* 0x080fe20000410000 */
[-C--:B------:R-:W-:Y:S01]  /*17d0*/  FMUL.FTZ R125, R12, R122.reuse ;  /* 0x0000007a0c7d7220 */ /* 0x080fe20000410000 */
[----:B------:R-:W-:Y:S01]  /*17e0*/  FMUL.FTZ R126, R132, R122 ;  /* 0x0000007a847e7220 */ /* 0x000fe20000410000 */
[----:B------:R-:W-:Y:S01]  /*17f0*/  ISETP.NE.AND P2, PT, R134, 0x7f, PT ;  /* 0x0000007f8600780c */ /* 0x000fe20003f45270 */
[----:B------:R-:W0:Y:S04]  /*1800*/  MUFU.EX2 R13, R13 ;  /* 0x0000000d000d7308 */ /* 0x000e280000000800 */
[----:B------:R-:W0:Y:S04]  /*1810*/  MUFU.EX2 R14, R14 ;  /* 0x0000000e000e7308 */ /* 0x000e280000000800 */
[----:B------:R-:W0:Y:S04]  /*1820*/  MUFU.EX2 R15, R15 ;  /* 0x0000000f000f7308 */ /* 0x000e280000000800 */
[----:B------:R-:W0:Y:S04]  /*1830*/  MUFU.EX2 R118, R124 ;  /* 0x0000007c00767308 */ /* 0x000e280000000800 */
[----:B------:R-:W0:Y:S04]  /*1840*/  MUFU.EX2 R119, R119 ;  /* 0x0000007700777308 */ /* 0x000e280000000800 */
[----:B------:R-:W0:Y:S01]  /*1850*/  MUFU.EX2 R120, R120 ;  /* 0x0000007800787308 */ /* 0x000e220000000800 */
[----:B------:R-:W-:Y:S01]  /*1860*/  BSSY.RECONVERGENT B0, `(.L_x_2865) ;  /* 0x000003d000007945 */ /* 0x000fe20003800200 */
[----:B--2---:R-:W-:Y:S04]  /*1870*/  STS.128 [R0+0x2100], R104 ;  /* 0x0021006800007388 */ /* 0x004fe80000000c00 */
[----:B---3--:R-:W-:Y:S04]  /*1880*/  STS.128 [R0+0x2300], R108 ;  /* 0x0023006c00007388 */ /* 0x008fe80000000c00 */
[----:B----4-:R2:W-:Y:S04]  /*1890*/  STS.128 [R0+0x2500], R16 ;  /* 0x0025001000007388 */ /* 0x0105e80000000c00 */
[----:B-----5:R-:W-:Y:S01]  /*18a0*/  STS.128 [R0+0x2700], R100 ;  /* 0x0027006400007388 */ /* 0x020fe20000000c00 */
[----:B------:R-:W-:-:S03]  /*18b0*/  NOP ;  /* 0x0000000000007918 */ /* 0x000fc60000000000 */
[----:B------:R-:W3:Y:S04]  /*18c0*/  LDS.128 R100, [R2+0x2100] ;  /* 0x0021000002647984 */ /* 0x000ee80000000c00 */
[----:B------:R-:W4:Y:S04]  /*18d0*/  LDS.128 R104, [R2+0x2110] ;  /* 0x0021100002687984 */ /* 0x000f280000000c00 */
[----:B------:R-:W5:Y:S04]  /*18e0*/  LDS.128 R108, [R2+0x2120] ;  /* 0x00212000026c7984 */ /* 0x000f680000000c00 */
[----:B------:R-:W0:Y:S01]  /*18f0*/  LDS.128 R112, [R2+0x2130] ;  /* 0x0021300002707984 */ /* 0x000e220000000c00 */
[----:B--2---:R2:W0:Y:S01]  /*1900*/  MUFU.EX2 R16, R116 ;  /* 0x0000007400107308 */ /* 0x0044220000000800 */
[-C--:B------:R-:W-:Y:S01]  /*1910*/  FMUL.FTZ R18, R5, R122.reuse ;  /* 0x0000007a05127220 */ /* 0x080fe20000410000 */
[----:B------:R-:W-:Y:S01]  /*1920*/  FMUL.FTZ R19, R6, R122 ;  /* 0x0000007a06137220 */ /* 0x000fe20000410000 */
[----:B---3--:R-:W-:Y:S01]  /*1930*/  FMUL.FTZ R100, R80, R100 ;  /* 0x0000006450647220 */ /* 0x008fe20000410000 */
[----:B------:R-:W-:-:S04]  /*1940*/  FMUL.FTZ R101, R81, R101 ;  /* 0x0000006551657220 */ /* 0x000fc80000410000 */
[----:B------:R3:W-:Y:S01]  /*1950*/  STL [R1+0x48], R100 ;  /* 0x0000486401007387 */ /* 0x0007e20000100800 */
[----:B----4-:R-:W-:-:S03]  /*1960*/  FMUL.FTZ R104, R76, R104 ;  /* 0x000000684c687220 */ /* 0x010fc60000410000 */
[----:B------:R-:W-:Y:S01]  /*1970*/  STL [R1+0x30], R101 ;  /* 0x0000306501007387 */ /* 0x000fe20000100800 */
[----:B---3--:R-:W-:Y:S01]  /*1980*/  FMUL.FTZ R100, R82, R102 ;  /* 0x0000006652647220 */ /* 0x008fe20000410000 */
[----:B------:R-:W-:Y:S01]  /*1990*/  FMUL.FTZ R102, R83, R103 ;  /* 0x0000006753667220 */ /* 0x000fe20000410000 */
[----:B------:R-:W-:-:S03]  /*19a0*/  FMUL.FTZ R103, R77, R105 ;  /* 0x000000694d677220 */ /* 0x000fc60000410000 */
[----:B------:R-:W-:Y:S04]  /*19b0*/  STL [R1+0x28], R100 ;  /* 0x0000286401007387 */ /* 0x000fe80000100800 */
[----:B------:R3:W-:Y:S04]  /*19c0*/  STL [R1+0x24], R102 ;  /* 0x0000246601007387 */ /* 0x0007e80000100800 */
[----:B------:R4:W-:Y:S01]  /*19d0*/  STL [R1+0x20], R104 ;  /* 0x0000206801007387 */ /* 0x0009e20000100800 */
[----:B---3--:R-:W-:-:S03]  /*19e0*/  FMUL.FTZ R102, R78, R106 ;  /* 0x0000006a4e667220 */ /* 0x008fc60000410000 */
[----:B------:R4:W-:Y:S01]  /*19f0*/  STL [R1+0x1c], R103 ;  /* 0x00001c6701007387 */ /* 0x0009e20000100800 */
[-C--:B--2---:R-:W-:Y:S01]  /*1a00*/  FMUL.FTZ R116, R7, R122.reuse ;  /* 0x0000007a07747220 */ /* 0x084fe20000410000 */
[----:B------:R-:W-:Y:S02]  /*1a10*/  FMUL.FTZ R101, R127, R122 ;  /* 0x0000007a7f657220 */ /* 0x000fe40000410000 */
[----:B------:R4:W-:Y:S01]  /*1a20*/  STL [R1], R102 ;  /* 0x0000006601007387 */ /* 0x0009e20000100800 */
[----:B------:R4:W2:Y:S04]  /*1a30*/  MUFU.EX2 R17, R117 ;  /* 0x0000007500117308 */ /* 0x0008a80000000800 */
[----:B------:R4:W3:Y:S04]  /*1a40*/  MUFU.EX2 R117, R121 ;  /* 0x0000007900757308 */ /* 0x0008e80000000800 */
[----:B------:R-:W0:Y:S04]  /*1a50*/  MUFU.EX2 R18, R18 ;  /* 0x0000001200127308 */ /* 0x000e280000000800 */
[----:B------:R-:W0:Y:S04]  /*1a60*/  MUFU.EX2 R19, R19 ;  /* 0x0000001300137308 */ /* 0x000e280000000800 */
[----:B------:R-:W0:Y:S04]  /*1a70*/  MUFU.EX2 R116, R116 ;  /* 0x0000007400747308 */ /* 0x000e280000000800 */
[----:B------:R4:W0:Y:S04]  /*1a80*/  MUFU.EX2 R121, R125 ;  /* 0x0000007d00797308 */ /* 0x0008280000000800 */
[----:B------:R4:W2:Y:S04]  /*1a90*/  MUFU.EX2 R100, R126 ;  /* 0x0000007e00647308 */ /* 0x0008a80000000800 */
[----:B------:R-:W2:Y:S01]  /*1aa0*/  MUFU.EX2 R101, R101 ;  /* 0x0000006500657308 */ /* 0x000ea20000000800 */
[----:B-1----:R4:W-:Y:S01]  /*1ab0*/  STS [R123+0x8e50], R136 ;  /* 0x008e50887b007388 */ /* 0x0029e20000000800 */
[----:B------:R-:W-:Y:S01]  /*1ac0*/  FMUL.FTZ R162, R79, R107 ;  /* 0x0000006b4fa27220 */ /* 0x000fe20000410000 */
[----:B-----5:R-:W-:Y:S01]  /*1ad0*/  FMUL.FTZ R161, R72, R108 ;  /* 0x0000006c48a17220 */ /* 0x020fe20000410000 */
[----:B------:R-:W-:Y:S01]  /*1ae0*/  FMUL.FTZ R160, R73, R109 ;  /* 0x0000006d49a07220 */ /* 0x000fe20000410000 */
[----:B------:R-:W-:Y:S01]  /*1af0*/  FMUL.FTZ R159, R74, R110 ;  /* 0x0000006e4a9f7220 */ /* 0x000fe20000410000 */
[----:B------:R-:W-:Y:S01]  /*1b00*/  FMUL.FTZ R158, R75, R111 ;  /* 0x0000006f4b9e7220 */ /* 0x000fe20000410000 */
[----:B0-----:R-:W-:Y:S01]  /*1b10*/  FMUL.FTZ R157, R68, R112 ;  /* 0x00000070449d7220 */ /* 0x001fe20000410000 */
[----:B------:R-:W-:Y:S01]  /*1b20*/  FMUL.FTZ R156, R69, R113 ;  /* 0x00000071459c7220 */ /* 0x000fe20000410000 */
[----:B------:R-:W-:Y:S01]  /*1b30*/  FMUL.FTZ R114, R70, R114 ;  /* 0x0000007246727220 */ /* 0x000fe20000410000 */
[----:B------:R-:W-:Y:S01]  /*1b40*/  FMUL.FTZ R115, R71, R115 ;  /* 0x0000007347737220 */ /* 0x000fe20000410000 */
[----:B------:R-:W-:Y:S06]  /*1b50*/  BAR.SYNC.DEFER_BLOCKING 0x0 ;  /* 0x0000000000007b1d */ /* 0x000fec0000010000 */
[----:B---34-:R-:W-:Y:S05]  /*1b60*/  @P2 BRA `(.L_x_2866) ;  /* 0x0000000000242947 */ /* 0x018fea0003800000 */
        /* <DEDUP_REMOVED lines=9> */
.L_x_2866:
[----:B------:R-:W-:-:S04]  /*1c00*/  SHF.L.U32 R103, R134, 0x2, RZ ;  /* 0x0000000286677819 */ /* 0x000fc800000006ff */
[----:B------:R-:W-:-:S06]  /*1c10*/  IADD3 R102, PT, PT, R103, R135, RZ ;  /* 0x0000008767667210 */ /* 0x000fcc0007ffe0ff */
[----:B------:R-:W0:Y:S02]  /*1c20*/  LDS R102, [R102+0x9654] ;  /* 0x0096540066667984 */ /* 0x000e240000000800 */
.L_x_2867:
[----:B------:R-:W-:Y:S05]  /*1c30*/  BSYNC.RECONVERGENT B0 ;  /* 0x0000000000007941 */ /* 0x000fea0003800200 */
.L_x_2865:
[----:B------:R-:W3:Y:S01]  /*1c40*/  @P1 LDC R104, c[0x0][0x38c] ;  /* 0x0000e300ff681b82 */ /* 0x000ee20000000800 */
[----:B------:R-:W-:Y:S01]  /*1c50*/  MOV R103, UR10 ;  /* 0x0000000a00677c02 */ /* 0x000fe20008000f00 */
[----:B------:R-:W-:Y:S01]  /*1c60*/  HFMA2 R110, -RZ, RZ, 1.875, 0 ;  /* 0x3f800000ff6e7431 */ /* 0x000fe200000001ff */
[----:B------:R-:W-:Y:S02]  /*1c70*/  MOV R106, 0x8 ;  /* 0x00000008006a7802 */ /* 0x000fe40000000f00 */
[----:B------:R-:W-:Y:S02]  /*1c80*/  @P1 IADD3 R103, PT, PT, R103, -0x2, RZ ;  /* 0xfffffffe67671810 */ /* 0x000fe40007ffe0ff */
[----:B------:R-:W-:-:S03]  /*1c90*/  MOV R111, RZ ;  /* 0x000000ff006f7202 */ /* 0x000fc60000000f00 */
[----:B---3--:R-:W-:-:S04]  /*1ca0*/  @P1 IMAD R103, R103, R104, UR8 ;  /* 0x0000000867671e24 */ /* 0x008fc8000f8e0268 */
[----:B------:R-:W-:-:S04]  /*1cb0*/  @P1 IMAD.WIDE R104, R103, R106, UR4 ;  /* 0x0000000467681e25 */ /* 0x000fc8000f8e026a */
[----:B------:R-:W-:Y:S01]  /*1cc0*/  FMUL.FTZ R103, R96, R131 ;  /* 0x0000008360677220 */ /* 0x000fe20000410000 */
[----:B------:R3:W5:Y:S03]  /*1cd0*/  @P1 LDG.E.64 R110, desc[UR24][R104.64] ;  /* 0x00000018686e1981 */ /* 0x000766000c1e1b00 */
        /* <DEDUP_REMOVED lines=9> */
[----:B---3--:R-:W-:Y:S01]  /*1d70*/  FMUL.FTZ R104, R97, R130 ;  /* 0x0000008261687220 */ /* 0x008fe20000410000 */
[----:B------:R-:W-:Y:S01]  /*1d80*/  FMUL.FTZ R105, R98, R129 ;  /* 0x0000008162697220 */ /* 0x000fe20000410000 */
[----:B------:R-:W-:Y:S01]  /*1d90*/  FMUL.FTZ R107, R15, R112 ;  /* 0x000000700f6b7220 */ /* 0x000fe20000410000 */
[----:B------:R-:W-:Y:S01]  /*1da0*/  FMUL.FTZ R141, R29, R123 ;  /* 0x0000007b1d8d7220 */ /* 0x000fe20000410000 */
[----:B------:R-:W-:Y:S01]  /*1db0*/  FMUL.FTZ R137, R33, R104 ;  /* 0x0000006821897220 */ /* 0x000fe20000410000 */
[----:B------:R-:W-:Y:S01]  /*1dc0*/  FMUL.FTZ R138, R34, R105 ;  /* 0x00000069228a7220 */ /* 0x000fe20000410000 */
[----:B------:R-:W-:Y:S01]  /*1dd0*/  FMUL.FTZ R112, R16, R107 ;  /* 0x0000006b10707220 */ /* 0x000fe20000410000 */
[----:B------:R3:W-:Y:S01]  /*1de0*/  STL [R1+0x40], R123 ;  /* 0x0000407b01007387 */ /* 0x0007e20000100800 */
[----:B------:R-:W-:Y:S01]  /*1df0*/  FFMA.FTZ R109, R13, R152, R137 ;  /* 0x000000980d6d7223 */ /* 0x000fe20000010089 */
[----:B----4-:R-:W-:Y:S01]  /*1e00*/  FMUL.FTZ R113, R94, R5 ;  /* 0x000000055e717220 */ /* 0x010fe20000410000 */
[----:B------:R-:W-:Y:S01]  /*1e10*/  FMUL.FTZ R107, R88, R7 ;  /* 0x00000007586b7220 */ /* 0x000fe20000410000 */
[----:B------:R-:W-:Y:S01]  /*1e20*/  FMUL.FTZ R128, R90, R9 ;  /* 0x000000095a807220 */ /* 0x000fe20000410000 */
[----:B------:R-:W-:Y:S01]  /*1e30*/  FFMA.FTZ R122, R14, R109, R138 ;  /* 0x0000006d0e7a7223 */ /* 0x000fe2000001008a */
[----:B------:R-:W-:Y:S01]  /*1e40*/  FMUL.FTZ R142, R30, R113 ;  /* 0x000000711e8e7220 */ /* 0x000fe20000410000 */
[----:B------:R4:W-:Y:S01]  /*1e50*/  STL [R1+0x3c], R113 ;  /* 0x00003c7101007387 */ /* 0x0009e20000100800 */
[----:B------:R-:W-:Y:S01]  /*1e60*/  FMUL.FTZ R144, R24, R107 ;  /* 0x0000006b18907220 */ /* 0x000fe20000410000 */
[----:B------:R-:W-:Y:S01]  /*1e70*/  FFMA.FTZ R109, R15, R122, R139 ;  /* 0x0000007a0f6d7223 */ /* 0x000fe2000001008b */
[----:B---3--:R-:W-:Y:S01]  /*1e80*/  FMUL.FTZ R123, R95, R6 ;  /* 0x000000065f7b7220 */ /* 0x008fe20000410000 */
[----:B------:R-:W-:Y:S01]  /*1e90*/  FMUL.FTZ R146, R26, R128 ;  /* 0x000000801a927220 */ /* 0x000fe20000410000 */
[----:B------:R-:W-:Y:S01]  /*1ea0*/  FMUL.FTZ R129, R91, R10 ;  /* 0x0000000a5b817220 */ /* 0x000fe20000410000 */
[----:B------:R-:W-:Y:S01]  /*1eb0*/  FFMA.FTZ R122, R16, R109, R140 ;  /* 0x0000006d107a7223 */ /* 0x000fe2000001008c */
[----:B--2---:R-:W-:Y:S01]  /*1ec0*/  FMUL.FTZ R109, R17, R112 ;  /* 0x00000070116d7220 */ /* 0x004fe20000410000 */
[----:B------:R-:W-:Y:S01]  /*1ed0*/  FMUL.FTZ R143, R31, R123 ;  /* 0x0000007b1f8f7220 */ /* 0x000fe20000410000 */
[----:B------:R2:W-:Y:S01]  /*1ee0*/  STL [R1+0x38], R123 ;  /* 0x0000387b01007387 */ /* 0x0005e20000100800 */
[----:B----4-:R-:W-:Y:S01]  /*1ef0*/  FFMA.FTZ R113, R17, R122, R141 ;  /* 0x0000007a11717223 */ /* 0x010fe2000001008d */
[C---:B------:R-:W-:Y:S01]  /*1f00*/  FMUL.FTZ R112, R18.reuse, R109 ;  /* 0x0000006d12707220 */ /* 0x040fe20000410000 */
[----:B------:R-:W-:Y:S01]  /*1f10*/  FMUL.FTZ R109, R89, R8 ;  /* 0x00000008596d7220 */ /* 0x000fe20000410000 */
[----:B------:R-:W-:Y:S01]  /*1f20*/  FMUL.FTZ R147, R27, R129 ;  /* 0x000000811b937220 */ /* 0x000fe20000410000 */
[----:B------:R-:W-:Y:S01]  /*1f30*/  FFMA.FTZ R122, R18, R113, R142 ;  /* 0x00000071127a7223 */ /* 0x000fe2000001008e */
[----:B------:R-:W-:Y:S01]  /*1f40*/  FMUL.FTZ R113, R19, R112 ;  /* 0x0000007013717220 */ /* 0x000fe20000410000 */
[----:B------:R-:W-:Y:S01]  /*1f50*/  FMUL.FTZ R145, R25, R109 ;  /* 0x0000006d19917220 */ /* 0x000fe20000410000 */
[----:B------:R-:W-:Y:S01]  /*1f60*/  FMUL.FTZ R130, R84, R11 ;  /* 0x0000000b54827220 */ /* 0x000fe20000410000 */
[----:B------:R-:W-:Y:S01]  /*1f70*/  FMUL.FTZ R131, R85, R12 ;  /* 0x0000000c55837220 */ /* 0x000fe20000410000 */
[----:B--2---:R-:W-:Y:S01]  /*1f80*/  FFMA.FTZ R123, R19, R122, R143 ;  /* 0x0000007a137b7223 */ /* 0x004fe2000001008f */
        /* <DEDUP_REMOVED lines=74> */
.L_x_2926:
[----:B------:R-:W-:Y:S01]  /*2430*/  ISETP.GE.AND P2, PT, R163, 0x10, PT ;  /* 0x00000010a300780c */ /* 0x000fe20003f46270 */
[----:B----4-:R-:W-:Y:S01]  /*2440*/  FFMA.FTZ R126, R135, R126, R155 ;  /* 0x0000007e877e7223 */ /* 0x010fe2000001009b */
[----:B------:R-:W-:-:S04]  /*2450*/  UMOV UR26, 0xffffffff ;  /* 0xffffffff001a7882 */ /* 0x000fc80000000000 */
[----:B------:R-:W-:-:S07]  /*2460*/  FSEL R163, R155, R126, !P2 ;  /* 0x0000007e9ba37208 */ /* 0x000fce0005000000 */
[----:B--23--:R-:W-:Y:S01]  /*2470*/  @P2 FMUL.FTZ R135, R135, R153 ;  /* 0x0000009987872220 */ /* 0x00cfe20000410000 */
[----:B------:R-:W-:Y:S06]  /*2480*/  BRA.DIV UR26, `(.L_x_2870) ;  /* 0x0000003e1a147947 */ /* 0x000fec000b800000 */
.L_x_2929:
[----:B------:R-:W-:-:S03]  /*2490*/  UMOV UR26, 0xffffffff ;  /* 0xffffffff001a7882 */ /* 0x000fc60000000000 */
[----:B------:R-:W-:Y:S05]  /*24a0*/  BRA.DIV UR26, `(.L_x_2871) ;  /* 0x0000003e1a347947 */ /* 0x000fea000b800000 */
.L_x_2932:
[----:B------:R-:W-:-:S03]  /*24b0*/  UMOV UR26, 0xffffffff ;  /* 0xffffffff001a7882 */ /* 0x000fc60000000000 */
[----:B------:R-:W-:Y:S05]  /*24c0*/  BRA.DIV UR26, `(.L_x_2872) ;  /* 0x0000003e1a547947 */ /* 0x000fea000b800000 */
[----:B------:R-:W2:Y:S04]  /*24d0*/  SHFL.UP PT, R135, R135, 0x1, RZ ;  /* 0x0420000087877989 */ /* 0x000ea800000e00ff */
[----:B------:R-:W3:Y:S04]  /*24e0*/  SHFL.UP PT, R163, R163, 0x1, RZ ;  /* 0x04200000a3a37989 */ /* 0x000ee800000e00ff */
[----:B-----5:R-:W4:Y:S04]  /*24f0*/  SHFL.IDX PT, R110, R110, RZ, 0x1f ;  /* 0x00001fff6e6e7589 */ /* 0x020f2800000e0000 */
[----:B------:R-:W0:Y:S02]  /*2500*/  SHFL.IDX PT, R111, R111, RZ, 0x1f ;  /* 0x00001fff6f6f7589 */ /* 0x000e2400000e0000 */
.L_x_2938:
[C---:B0-23--:R-:W-:Y:S01]  /*2510*/  @P0 FFMA.FTZ R111, R135.reuse, R111, R163 ;  /* 0x0000006f876f0223 */ /* 0x04dfe200000100a3 */
        /* <DEDUP_REMOVED lines=11> */
.L_x_2868:
[----:B---3--:R-:W3:Y:S01]  /*25d0*/  S2R R134, SR_TID.X ;  /* 0x0000000000867919 */ /* 0x008ee20000002100 */
[----:B------:R-:W-:Y:S05]  /*25e0*/  WARPSYNC.ALL ;  /* 0x0000000000007948 */ /* 0x000fea0003800000 */
[----:B---3--:R-:W-:Y:S01]  /*25f0*/  LOP3.LUT P2, RZ, R134, 0x1f, RZ, 0xc0, !PT ;  /* 0x0000001f86ff7812 */ /* 0x008fe2000784c0ff */
[----:B------:R-:W3:Y:S04]  /*2600*/  LDL R127, [R1] ;  /* 0x00000000017f7983 */ /* 0x000ee80000100800 */
[----:B------:R-:W4:Y:S04]  /*2610*/  LDL R126, [R1+0x1c] ;  /* 0x00001c00017e7983 */ /* 0x000f280000100800 */
[----:B------:R-:W4:Y:S04]  /*2620*/  LDL R125, [R1+0x20] ;  /* 0x00002000017d7983 */ /* 0x000f280000100800 */
[----:B------:R-:W4:Y:S04]  /*2630*/  LDL R124, [R1+0x24] ;  /* 0x00002400017c7983 */ /* 0x000f280000100800 */
[----:B------:R-:W4:Y:S04]  /*2640*/  LDL R122, [R1+0x28] ;  /* 0x00002800017a7983 */ /* 0x000f280000100800 */
[----:B------:R-:W4:Y:S04]  /*2650*/  LDL R123, [R1+0x30] ;  /* 0x00003000017b7983 */ /* 0x000f280000100800 */
[----:B-----5:R-:W4:Y:S01]  /*2660*/  LDL R111, [R1+0x48] ;  /* 0x00004800016f7983 */ /* 0x020f220000100800 */
[C---:B--2---:R-:W-:Y:S01]  /*2670*/  FFMA.FTZ R113, R101.reuse, R115, R114 ;  /* 0x0000007365717223 */ /* 0x044fe20000010072 */
[----:B01----:R-:W-:Y:S01]  /*2680*/  FMUL.FTZ R112, R101, R102 ;  /* 0x0000006665707220 */ /* 0x003fe20000410000 */
[----:B------:R-:W0:Y:S08]  /*2690*/  S2UR UR27, SR_CgaCtaId ;  /* 0x00000000001b79c3 */ /* 0x000e300000008800 */
[----:B------:R-:W-:Y:S01]  /*26a0*/  BAR.SYNC.DEFER_BLOCKING 0x0 ;  /* 0x0000000000007b1d */ /* 0x000fe20000010000 */
[C---:B------:R-:W-:Y:S01]  /*26b0*/  FFMA.FTZ R113, R100.reuse, R113, R156 ;  /* 0x0000007164717223 */ /* 0x040fe2000001009c */
[----:B------:R-:W-:Y:S01]  /*26c0*/  FMUL.FTZ R112, R100, R112 ;  /* 0x0000007064707220 */ /* 0x000fe20000410000 */
[----:B------:R-:W-:-:S02]  /*26d0*/  ISETP.GT.U32.AND P3, PT, R134, 0x1f, PT ;  /* 0x0000001f8600780c */ /* 0x000fc40003f64070 */
[C---:B------:R-:W-:Y:S01]  /*26e0*/  FFMA.FTZ R113, R121.reuse, R113, R157 ;  /* 0x0000007179717223 */ /* 0x040fe2000001009d */
[----:B------:R-:W-:Y:S01]  /*26f0*/  FMUL.FTZ R112, R121, R112 ;  /* 0x0000007079707220 */ /* 0x000fe20000410000 */
[----:B------:R-:W-:Y:S02]  /*2700*/  UMOV UR26, 0x400 ;  /* 0x00000400001a7882 */ /* 0x000fe40000000000 */
[C---:B------:R-:W-:Y:S01]  /*2710*/  FFMA.FTZ R113, R120.reuse, R113, R158 ;  /* 0x0000007178717223 */ /* 0x040fe2000001009e */
[----:B------:R-:W-:-:S03]  /*2720*/  FMUL.FTZ R112, R120, R112 ;  /* 0x0000007078707220 */ /* 0x000fc60000410000 */
[C---:B------:R-:W-:Y:S01]  /*2730*/  FFMA.FTZ R113, R119.reuse, R113, R159 ;  /* 0x0000007177717223 */ /* 0x040fe2000001009f */
[----:B------:R-:W-:-:S03]  /*2740*/  FMUL.FTZ R112, R119, R112 ;  /* 0x0000007077707220 */ /* 0x000fc60000410000 */
[C---:B------:R-:W-:Y:S01]  /*2750*/  FFMA.FTZ R113, R118.reuse, R113, R160 ;  /* 0x0000007176717223 */ /* 0x040fe200000100a0 */
[----:B------:R-:W-:-:S03]  /*2760*/  FMUL.FTZ R112, R118, R112 ;  /* 0x0000007076707220 */ /* 0x000fc60000410000 */
[C---:B------:R-:W-:Y:S01]  /*2770*/  FFMA.FTZ R113, R117.reuse, R113, R161 ;  /* 0x0000007175717223 */ /* 0x040fe200000100a1 */
[----:B------:R-:W-:Y:S01]  /*2780*/  FMUL.FTZ R112, R117, R112 ;  /* 0x0000007075707220 */ /* 0x000fe20000410000 */
[----:B0-----:R-:W-:Y:S01]  /*2790*/  ULEA UR26, UR27, UR26, 0x18 ;  /* 0x0000001a1b1a7291 */ /* 0x001fe2000f8ec0ff */
[----:B------:R-:W0:Y:S01]  /*27a0*/  LDS R110, [R108+0x8444] ;  /* 0x008444006c6e7984 */ /* 0x000e220000000800 */
[C---:B------:R-:W-:Y:S01]  /*27b0*/  FFMA.FTZ R113, R116.reuse, R113, R162 ;  /* 0x0000007174717223 */ /* 0x040fe200000100a2 */
[----:B------:R-:W-:-:S03]  /*27c0*/  FMUL.FTZ R112, R116, R112 ;  /* 0x0000007074707220 */ /* 0x000fc60000410000 */
[----:B------:R-:W-:Y:S01]  /*27d0*/  MOV R135, UR26 ;  /* 0x0000001a00877c02 */ /* 0x000fe20008000f00 */
[----:B------:R-:W-:-:S04]  /*27e0*/  FMUL.FTZ R112, R19, R112 ;  /* 0x0000007013707220 */ /* 0x000fc80000410000 */
[----:B------:R-:W-:-:S04]  /*27f0*/  FMUL.FTZ R112, R18, R112 ;  /* 0x0000007012707220 */ /* 0x000fc80000410000 */
[----:B------:R-:W-:-:S04]  /*2800*/  FMUL.FTZ R112, R17, R112 ;  /* 0x0000007011707220 */ /* 0x000fc80000410000 */
[----:B------:R-:W-:-:S04]  /*2810*/  FMUL.FTZ R112, R16, R112 ;  /* 0x0000007010707220 */ /* 0x000fc80000410000 */
[----:B------:R-:W-:-:S04]  /*2820*/  FMUL.FTZ R112, R15, R112 ;  /* 0x000000700f707220 */ /* 0x000fc80000410000 */
[----:B------:R-:W-:-:S04]  /*2830*/  FMUL.FTZ R112, R14, R112 ;  /* 0x000000700e707220 */ /* 0x000fc80000410000 */
[----:B------:R-:W-:Y:S01]  /*2840*/  FMUL.FTZ R112, R13, R112 ;  /* 0x000000700d707220 */ /* 0x000fe20000410000 */
[----:B0-----:R-:W-:Y:S01]  /*2850*/  FFMA.FTZ R136, R136, R110, R152 ;  /* 0x0000006e88887223 */ /* 0x001fe20000010098 */
[----:B------:R-:W-:-:S03]  /*2860*/  MOV R110, UR46 ;  /* 0x0000002e006e7c02 */ /* 0x000fc60008000f00 */
[----:B------:R-:W-:Y:S01]  /*2870*/  FFMA.FTZ R137, R13, R136, R137 ;  /* 0x000000880d897223 */ /* 0x000fe20000010089 */
[----:B------:R-:W-:Y:S01]  /*2880*/  ISETP.LE.OR P2, PT, R110, UR10, P2 ;  /* 0x0000000a6e007c0c */ /* 0x000fe20009743670 */
[----:B------:R-:W-:Y:S02]  /*2890*/  HFMA2 R110, -RZ, RZ, 1.875, 0 ;  /* 0x3f800000ff6e7431 */ /* 0x000fe400000001ff */
        /* <DEDUP_REMOVED lines=14> */
[----:B---3--:R-:W-:-:S04]  /*2980*/  FFMA.FTZ R113, R19, R113, R127 ;  /* 0x0000007113717223 */ /* 0x008fc8000001007f */
[----:B----4-:R-:W-:-:S04]  /*2990*/  FFMA.FTZ R113, R18, R113, R126 ;  /* 0x0000007112717223 */ /* 0x010fc8000001007e */
[----:B------:R-:W-:-:S04]  /*29a0*/  FFMA.FTZ R113, R17, R113, R125 ;  /* 0x0000007111717223 */ /* 0x000fc8000001007d */
[----:B------:R-:W-:-:S04]  /*29b0*/  FFMA.FTZ R113, R16, R113, R124 ;  /* 0x0000007110717223 */ /* 0x000fc8000001007c */
[----:B------:R-:W-:Y:S01]  /*29c0*/  FFMA.FTZ R113, R15, R113, R122 ;  /* 0x000000710f717223 */ /* 0x000fe2000001007a */
[----:B------:R-:W-:-:S03]  /*29d0*/  MOV R122, UR8 ;  /* 0x00000008007a7c02 */ /* 0x000fc60008000f00 */
[----:B------:R-:W-:Y:S01]  /*29e0*/  FFMA.FTZ R113, R14, R113, R123 ;  /* 0x000000710e717223 */ /* 0x000fe2000001007b */
[----:B------:R-:W-:-:S03]  /*29f0*/  @!P2 LEA R122, R122, R135, 0x3 ;  /* 0x000000877a7aa211 */ /* 0x000fc600078e18ff */
[----:B------:R-:W-:Y:S01]  /*2a00*/  FFMA.FTZ R113, R13, R113, R111 ;  /* 0x000000710d717223 */ /* 0x000fe2000001006f */
[----:B------:R-:W-:-:S06]  /*2a10*/  MOV R111, RZ ;  /* 0x000000ff006f7202 */ /* 0x000fcc0000000f00 */
[----:B------:R0:W1:Y:S04]  /*2a20*/  @!P2 LDS.64 R110, [R122+0x9850] ;  /* 0x009850007a6ea984 */ /* 0x0000680000000a00 */
[----:B------:R0:W-:Y:S01]  /*2a30*/  STS.64 [R108+0x8950], R112 ;  /* 0x008950706c007388 */ /* 0x0001e20000000a00 */
[----:B------:R-:W-:Y:S06]  /*2a40*/  BAR.SYNC.DEFER_BLOCKING 0x0 ;  /* 0x0000000000007b1d */ /* 0x000fec0000010000 */
[----:B------:R-:W-:Y:S05]  /*2a50*/  @P3 BRA `(.L_x_2873) ;  /* 0x0000000400343947 */ /* 0x000fea0003800000 */
[C---:B------:R-:W-:Y:S01]  /*2a60*/  IMAD R152, R134.reuse, 0x28, R135 ;  /* 0x0000002886987824 */ /* 0x040fe200078e0287 */
[----:B------:R-:W-:Y:S01]  /*2a70*/  UMOV UR26, 0xffffffff ;  /* 0xffffffff001a7882 */ /* 0x000fe20000000000 */
[----:B------:R-:W-:-:S03]  /*2a80*/  LOP3.LUT R153, R134, 0x1f, RZ, 0xc0, !PT ;  /* 0x0000001f86997812 */ /* 0x000fc600078ec0ff */
[----:B0-----:R-:W-:Y:S01]  /*2a90*/  LDS.64 R112, [R152+0x8960] ;  /* 0x0089600098707984 */ /* 0x001fe20000000a00 */
        /* <DEDUP_REMOVED lines=57> */
.L_x_2955:
        /* <DEDUP_REMOVED lines=16> */
.L_x_2873:
[----:B------:R-:W2:Y:S04]  /*2f30*/  LDL.LU R126, [R1] ;  /* 0x00000000017e7983 */ /* 0x000ea80000300800 */
[----:B------:R-:W3:Y:S04]  /*2f40*/  LDL.LU R125, [R1+0x1c] ;  /* 0x00001c00017d7983 */ /* 0x000ee80000300800 */
[----:B------:R-:W4:Y:S04]  /*2f50*/  LDL.LU R124, [R1+0x20] ;  /* 0x00002000017c7983 */ /* 0x000f280000300800 */
[----:B0-----:R-:W5:Y:S04]  /*2f60*/  LDL.LU R113, [R1+0x24] ;  /* 0x0000240001717983 */ /* 0x001f680000300800 */
[----:B------:R-:W5:Y:S01]  /*2f70*/  LDL.LU R112, [R1+0x28] ;  /* 0x0000280001707983 */ /* 0x000f620000300800 */
[----:B------:R-:W-:Y:S05]  /*2f80*/  WARPSYNC.ALL ;  /* 0x0000000000007948 */ /* 0x000fea0003800000 */
[----:B------:R-:W-:Y:S06]  /*2f90*/  BAR.SYNC.DEFER_BLOCKING 0x0 ;  /* 0x0000000000007b1d */ /* 0x000fec0000010000 */
[----:B------:R-:W5:Y:S04]  /*2fa0*/  LDL.LU R123, [R1+0x30] ;  /* 0x00003000017b7983 */ /* 0x000f680000300800 */
[----:B------:R-:W5:Y:S01]  /*2fb0*/  LDL.LU R122, [R1+0x48] ;  /* 0x00004800017a7983 */ /* 0x000f620000300800 */
[----:B------:R-:W-:-:S03]  /*2fc0*/  ISETP.NE.AND P2, PT, R134, RZ, PT ;  /* 0x000000ff8600720c */ /* 0x000fc60003f45270 */
[----:B------:R-:W5:Y:S04]  /*2fd0*/  LDL R165, [R1+0x18] ;  /* 0x0000180001a57983 */ /* 0x000f680000100800 */
[----:B------:R-:W0:Y:S02]  /*2fe0*/  LDS R108, [R108+0x8954] ;  /* 0x008954006c6c7984 */ /* 0x000e240000000800 */
[----:B0-----:R-:W-:-:S04]  /*2ff0*/  FFMA.FTZ R102, R108, R102, R115 ;  /* 0x000000666c667223 */ /* 0x001fc80000010073 */
        /* <DEDUP_REMOVED lines=8> */
[----:B--2---:R-:W-:-:S04]  /*3080*/  FFMA.FTZ R19, R19, R116, R126 ;  /* 0x0000007413137223 */ /* 0x004fc8000001007e */
[----:B---3--:R-:W-:Y:S01]  /*3090*/  FFMA.FTZ R18, R18, R19, R125 ;  /* 0x0000001312127223 */ /* 0x008fe2000001007d */
[----:B------:R-:W-:Y:S01]  /*30a0*/  MOV R108, UR8 ;  /* 0x00000008006c7c02 */ /* 0x000fe20008000f00 */
[----:B------:R-:W2:Y:S02]  /*30b0*/  LDL R125, [R1+0x4] ;  /* 0x00000400017d7983 */ /* 0x000ea40000100800 */
[----:B----4-:R-:W-:-:S04]  /*30c0*/  FFMA.FTZ R17, R17, R18, R124 ;  /* 0x0000001211117223 */ /* 0x010fc8000001007c */
[----:B-----5:R-:W-:Y:S02]  /*30d0*/  FFMA.FTZ R16, R16, R17, R113 ;  /* 0x0000001110107223 */ /* 0x020fe40000010071 */
[----:B------:R-:W3:Y:S02]  /*30e0*/  LDL R113, [R1+0xc] ;  /* 0x00000c0001717983 */ /* 0x000ee40000100800 */
[----:B------:R-:W-:Y:S02]  /*30f0*/  FFMA.FTZ R15, R15, R16, R112 ;  /* 0x000000100f0f7223 */ /* 0x000fe40000010070 */
[----:B------:R-:W4:Y:S01]  /*3100*/  LDL R112, [R1+0x8] ;  /* 0x0000080001707983 */ /* 0x000f220000100800 */
[----:B------:R-:W-:Y:S01]  /*3110*/  @!P2 LEA R108, R108, R135, 0x3 ;  /* 0x000000876c6ca211 */ /* 0x000fe200078e18ff */
[C---:B------:R-:W-:Y:S01]  /*3120*/  FFMA.FTZ R105, R34.reuse, -R105, R138 ;  /* 0x8000006922697223 */ /* 0x040fe2000001008a */
[----:B------:R-:W-:Y:S01]  /*3130*/  FMUL.FTZ R34, R34, R15 ;  /* 0x0000000f22227220 */ /* 0x000fe20000410000 */
[----:B------:R-:W-:-:S02]  /*3140*/  FMUL.FTZ R162, R15, UR50 ;  /* 0x000000320fa27c20 */ /* 0x000fc40008410000 */
[----:B-1----:R0:W-:Y:S01]  /*3150*/  @!P2 STS.64 [R108+0x9850], R110 ;  /* 0x0098506e6c00a388 */ /* 0x0021e20000000a00 */
[----:B------:R-:W-:-:S03]  /*3160*/  FFMA.FTZ R14, R14, R15, R123 ;  /* 0x0000000f0e0e7223 */ /* 0x000fc6000001007b */
[----:B------:R-:W5:Y:S01]  /*3170*/  LDL.LU R123, [R1+0x34] ;  /* 0x00003400017b7983 */ /* 0x000f620000300800 */
[----:B0-----:R-:W-:-:S03]  /*3180*/  FFMA.FTZ R111, R13, R14, R122 ;  /* 0x0000000e0d6f7223 */ /* 0x001fc6000001007a */
[----:B------:R-:W5:Y:S04]  /*3190*/  LDL.LU R124, [R1+0x40] ;  /* 0x00004000017c7983 */ /* 0x000f680000300800 */
[----:B------:R-:W5:Y:S01]  /*31a0*/  LDL.LU R122, [R1+0x3c] ;  /* 0x00003c00017a7983 */ /* 0x000f620000300800 */
[----:B----4-:R-:W-:-:S03]  /*31b0*/  FMUL.FTZ R15, R112, R15 ;  /* 0x0000000f700f7220 */ /* 0x010fc60000410000 */
[----:B------:R-:W4:Y:S01]  /*31c0*/  LDL.LU R112, [R1+0x38] ;  /* 0x0000380001707983 */ /* 0x000f220000300800 */
[----:B------:R-:W-:Y:S01]  /*31d0*/  FFMA.FTZ R103, R32, -R103, R136 ;  /* 0x8000006720677223 */ /* 0x000fe20000010088 */
[----:B------:R-:W-:Y:S01]  /*31e0*/  FMUL.FTZ R13, R165, R111 ;  /* 0x0000006fa50d7220 */ /* 0x000fe20000410000 */
[C---:B------:R-:W-:Y:S01]  /*31f0*/  FFMA.FTZ R104, R33.reuse, -R104, R137 ;  /* 0x8000006821687223 */ /* 0x040fe20000010089 */
[-C--:B------:R-:W-:Y:S01]  /*3200*/  FMUL.FTZ R33, R33, R14.reuse ;  /* 0x0000000e21217220 */ /* 0x080fe20000410000 */
[----:B------:R-:W-:Y:S01]  /*3210*/  FMUL.FTZ R163, R14, UR50 ;  /* 0x000000320ea37c20 */ /* 0x000fe20008410000 */
[----:B---3--:R-:W-:Y:S01]  /*3220*/  FMUL.FTZ R14, R113, R14 ;  /* 0x0000000e710e7220 */ /* 0x008fe20000410000 */
[----:B------:R-:W-:Y:S01]  /*3230*/  FFMA.FTZ R113, R103, R13, RZ ;  /* 0x0000000d67717223 */ /* 0x000fe200000100ff */
[----:B------:R-:W-:Y:S01]  /*3240*/  FMUL.FTZ R32, R32, R111 ;  /* 0x0000006f20207220 */ /* 0x000fe20000410000 */
[----:B------:R-:W-:Y:S01]  /*3250*/  FMUL.FTZ R164, R111, UR50 ;  /* 0x000000326fa47c20 */ /* 0x000fe20008410000 */
[----:B------:R-:W-:Y:S01]  /*3260*/  SHF.L.U32 R111, R134, 0x4, RZ ;  /* 0x00000004866f7819 */ /* 0x000fe200000006ff */
[C---:B------:R-:W-:Y:S01]  /*3270*/  FMUL.FTZ R163, R104.reuse, R163 ;  /* 0x000000a368a37220 */ /* 0x040fe20000410000 */
[----:B------:R-:W-:-:S02]  /*3280*/  FFMA.FTZ R104, R104, R14, R113 ;  /* 0x0000000e68687223 */ /* 0x000fc40000010071 */
[----:B------:R-:W-:Y:S01]  /*3290*/  LEA.HI R108, R134, R111, RZ, 0x1f ;  /* 0x0000006f866c7211 */ /* 0x000fe200078ff8ff */
[C---:B------:R-:W-:Y:S01]  /*32a0*/  FMUL.FTZ R162, R105.reuse, R162 ;  /* 0x000000a269a27220 */ /* 0x040fe20000410000 */
[----:B------:R-:W-:Y:S01]  /*32b0*/  FFMA.FTZ R105, R105, R15, R104 ;  /* 0x0000000f69697223 */ /* 0x000fe20000010068 */
[C---:B------:R-:W-:Y:S01]  /*32c0*/  FFMA.FTZ R106, R35.reuse, -R106, R139 ;  /* 0x8000006a236a7223 */ /* 0x040fe2000001008b */
[----:B------:R-:W-:Y:S01]  /*32d0*/  LEA R104, R108, R135, 0x2 ;  /* 0x000000876c687211 */ /* 0x000fe200078e10ff */
[-C--:B------:R-:W-:Y:S01]  /*32e0*/  FMUL.FTZ R35, R35, R16.reuse ;  /* 0x0000001023237220 */ /* 0x080fe20000410000 */
[----:B--2---:R-:W-:Y:S01]  /*32f0*/  FMUL.FTZ R108, R125, R16 ;  /* 0x000000107d6c7220 */ /* 0x004fe20000410000 */
[----:B------:R-:W-:Y:S01]  /*3300*/  FMUL.FTZ R161, R16, UR50 ;  /* 0x0000003210a17c20 */ /* 0x000fe20008410000 */
[C---:B-----5:R-:W-:Y:S01]  /*3310*/  FFMA.FTZ R16, R28.reuse, -R123, R140 ;  /* 0x8000007b1c107223 */ /* 0x060fe2000001008c */
[-C--:B------:R-:W-:Y:S01]  /*3320*/  FMUL.FTZ R115, R3, R17.reuse ;  /* 0x0000001103737220 */ /* 0x080fe20000410000 */
[----:B------:R-:W-:Y:S01]  /*3330*/  FMUL.FTZ R28, R28, R17 ;  /* 0x000000111c1c7220 */ /* 0x000fe20000410000 */
[----:B------:R-:W-:Y:S01]  /*3340*/  FMUL.FTZ R17, R17, UR50 ;  /* 0x0000003211117c20 */ /* 0x000fe20008410000 */
[-C--:B------:R-:W-:Y:S01]  /*3350*/  FMUL.FTZ R113, R99, R108.reuse ;  /* 0x0000006c63717220 */ /* 0x080fe20000410000 */
[----:B------:R-:W-:Y:S01]  /*3360*/  FFMA.FTZ R105, R106, R108, R105 ;  /* 0x0000006c6a697223 */ /* 0x000fe20000010069 */
[----:B------:R-:W-:Y:S01]  /*3370*/  FFMA.FTZ R108, R30, -R122, R142 ;  /* 0x8000007a1e6c7223 */ /* 0x000fe2000001008e */
[----:B------:R-:W-:Y:S01]  /*3380*/  FMUL.FTZ R160, R16, R17 ;  /* 0x0000001110a07220 */ /* 0x000fe20000410000 */
[----:B------:R-:W2:Y:S01]  /*3390*/  LDL R122, [R1+0x2c] ;  /* 0x00002c00017a7983 */ /* 0x000ea20000100800 */
[----:B------:R-:W-:Y:S01]  /*33a0*/  FMUL.FTZ R164, R103, R164 ;  /* 0x000000a467a47220 */ /* 0x000fe20000410000 */
[----:B------:R-:W-:Y:S01]  /*33b0*/  FMUL.FTZ R103, R96, R13 ;  /* 0x0000000d60677220 */ /* 0x000fe20000410000 */
[----:B------:R-:W-:Y:S01]  /*33c0*/  LEA.HI R114, R111, R111, RZ, 0x1b ;  /* 0x0000006f6f727211 */ /* 0x000fe200078fd8ff */
[----:B----4-:R-:W-:-:S02]  /*33d0*/  FFMA.FTZ R17, R31, -R112, R143 ;  /* 0x800000701f117223 */ /* 0x010fc4000001008f */
[----:B------:R-:W3:Y:S01]  /*33e0*/  LDL R112, [R1+0x44] ;  /* 0x0000440001707983 */ /* 0x000ee20000100800 */
[----:B------:R-:W-:Y:S01]  /*33f0*/  FMUL.FTZ R111, R97, R14 ;  /* 0x0000000e616f7220 */ /* 0x000fe20000410000 */
[----:B------:R-:W-:Y:S01]  /*3400*/  FMUL.FTZ R14, R4, R18 ;  /* 0x00000012040e7220 */ /* 0x000fe20000410000 */
[----:B------:R-:W-:Y:S01]  /*3410*/  FFMA.FTZ R110, R29, -R124, R141 ;  /* 0x8000007c1d6e7223 */ /* 0x000fe2000001008d */
[----:B------:R0:W-:Y:S01]  /*3420*/  STS [R104+0x4200], R103 ;  /* 0x0042006768007388 */ /* 0x0001e20000000800 */
[-C--:B------:R-:W-:Y:S01]  /*3430*/  FMUL.FTZ R13, R5, R19.reuse ;  /* 0x00000013050d7220 */ /* 0x080fe20000410000 */
[----:B------:R-:W-:Y:S01]  /*3440*/  FMUL.FTZ R30, R30, R19 ;  /* 0x000000131e1e7220 */ /* 0x000fe20000410000 */
[----:B------:R-:W-:Y:S01]  /*3450*/  FMUL.FTZ R19, R19, UR50 ;  /* 0x0000003213137c20 */ /* 0x000fe20008410000 */
[----:B------:R-:W-:Y:S01]  /*3460*/  LEA R114, R114, R135, 0x2 ;  /* 0x0000008772727211 */ /* 0x000fe200078e10ff */
[----:B0-----:R-:W-:Y:S01]  /*3470*/  FFMA.FTZ R103, R16, R115, R105 ;  /* 0x0000007310677223 */ /* 0x001fe20000010069 */
[----:B------:R-:W-:-:S03]  /*3480*/  FMUL.FTZ R15, R98, R15 ;  /* 0x0000000f620f7220 */ /* 0x000fc60000410000 */
[----:B------:R-:W-:Y:S01]  /*3490*/  FFMA.FTZ R103, R110, R14, R103 ;  /* 0x0000000e6e677223 */ /* 0x000fe20000010067 */
[----:B------:R-:W-:Y:S01]  /*34a0*/  FMUL.FTZ R161, R106, R161 ;  /* 0x000000a16aa17220 */ /* 0x000fe20000410000 */
[----:B------:R-:W-:Y:S01]  /*34b0*/  FMUL.FTZ R158, R108, R19 ;  /* 0x000000136c9e7220 */ /* 0x000fe20000410000 */
[----:B------:R-:W-:Y:S01]  /*34c0*/  FMUL.FTZ R106, R6, R116 ;  /* 0x00000074066a7220 */ /* 0x000fe20000410000 */
[----:B------:R-:W-:Y:S01]  /*34d0*/  FFMA.FTZ R108, R108, R13, R103 ;  /* 0x0000000d6c6c7223 */ /* 0x000fe20000010067 */
[----:B------:R0:W-:Y:S01]  /*34e0*/  STS [R114+0x4208], R15 ;  /* 0x0042080f72007388 */ /* 0x0001e20000000800 */
[----:B------:R-:W-:Y:S01]  /*34f0*/  FFMA.FTZ R107, R24, -R107, R144 ;  /* 0x8000006b186b7223 */ /* 0x000fe20000010090 */
[----:B------:R-:W-:Y:S01]  /*3500*/  FFMA.FTZ R109, R25, -R109, R145 ;  /* 0x8000006d196d7223 */ /* 0x000fe20000010091 */
[----:B------:R-:W-:Y:S01]  /*3510*/  FFMA.FTZ R108, R17, R106, R108 ;  /* 0x0000006a116c7223 */ /* 0x000fe2000001006c */
[-C--:B------:R-:W-:Y:S01]  /*3520*/  FMUL.FTZ R25, R25, R118.reuse ;  /* 0x0000007619197220 */ /* 0x080fe20000410000 */
[----:B------:R-:W-:Y:S01]  /*3530*/  FMUL.FTZ R16, R8, R118 ;  /* 0x0000007608107220 */ /* 0x000fe20000410000 */
[----:B------:R-:W-:Y:S01]  /*3540*/  FMUL.FTZ R118, R118, UR50 ;  /* 0x0000003276767c20 */ /* 0x000fe20008410000 */
[----:B0-----:R-:W-:Y:S01]  /*3550*/  FMUL.FTZ R15, R7, R117 ;  /* 0x00000075070f7220 */ /* 0x001fe20000410000 */
[----:B------:R0:W-:Y:S01]  /*3560*/  STS [R114+0x4204], R111 ;  /* 0x0042046f72007388 */ /* 0x0001e20000000800 */
[----:B------:R-:W-:-:S02]  /*3570*/  FFMA.FTZ R128, R26, -R128, R146 ;  /* 0x800000801a807223 */ /* 0x000fc40000010092 */
[----:B------:R-:W-:Y:S01]  /*3580*/  FFMA.FTZ R108, R107, R15, R108 ;  /* 0x0000000f6b6c7223 */ /* 0x000fe2000001006c */
[----:B------:R-:W-:Y:S01]  /*3590*/  FMUL.FTZ R26, R26, R119 ;  /* 0x000000771a1a7220 */ /* 0x000fe20000410000 */
[----:B------:R-:W-:Y:S01]  /*35a0*/  FMUL.FTZ R31, R31, R116 ;  /* 0x000000741f1f7220 */ /* 0x000fe20000410000 */
[----:B------:R-:W-:Y:S01]  /*35b0*/  FMUL.FTZ R155, R109, R118 ;  /* 0x000000766d9b7220 */ /* 0x000fe20000410000 */
[----:B------:R-:W-:Y:S01]  /*35c0*/  FMUL.FTZ R116, R116, UR50 ;  /* 0x0000003274747c20 */ /* 0x000fe20008410000 */
[----:B0-----:R-:W-:Y:S01]  /*35d0*/  FMUL.FTZ R111, R94, R13 ;  /* 0x0000000d5e6f7220 */ /* 0x001fe20000410000 */
[----:B------:R-:W-:Y:S01]  /*35e0*/  FMUL.FTZ R13, R9, R119 ;  /* 0x00000077090d7220 */ /* 0x000fe20000410000 */
[----:B------:R-:W-:Y:S01]  /*35f0*/  FMUL.FTZ R119, R119, UR50 ;  /* 0x0000003277777c20 */ /* 0x000fe20008410000 */
[----:B------:R-:W-:Y:S01]  /*3600*/  FFMA.FTZ R109, R109, R16, R108 ;  /* 0x000000106d6d7223 */ /* 0x000fe2000001006c */
[----:B------:R-:W-:Y:S01]  /*3610*/  FFMA.FTZ R129, R27, -R129, R147 ;  /* 0x800000811b817223 */ /* 0x000fe20000010093 */
[----:B------:R-:W-:Y:S01]  /*3620*/  FMUL.FTZ R125, R93, R14 ;  /* 0x0000000e5d7d7220 */ /* 0x000fe20000410000 */
[-C--:B------:R-:W-:Y:S01]  /*3630*/  FMUL.FTZ R27, R27, R120.reuse ;  /* 0x000000781b1b7220 */ /* 0x080fe20000410000 */
[----:B------:R-:W-:Y:S01]  /*3640*/  FMUL.FTZ R14, R10, R120 ;  /* 0x000000780a0e7220 */ /* 0x000fe20000410000 */
[----:B------:R-:W-:Y:S01]  /*3650*/  FMUL.FTZ R120, R120, UR50 ;  /* 0x0000003278787c20 */ /* 0x000fe20008410000 */
[C---:B------:R-:W-:Y:S01]  /*3660*/  FMUL.FTZ R154, R128.reuse, R119 ;  /* 0x00000077809a7220 */ /* 0x040fe20000410000 */
[----:B------:R-:W-:Y:S01]  /*3670*/  FMUL.FTZ R157, R17, R116 ;  /* 0x00000074119d7220 */ /* 0x000fe20000410000 */
[-C--:B------:R-:W-:Y:S01]  /*3680*/  FFMA.FTZ R128, R128, R13.reuse, R109 ;  /* 0x0000000d80807223 */ /* 0x080fe2000001006d */
[----:B------:R-:W-:Y:S01]  /*3690*/  FFMA.FTZ R130, R20, -R130, R148 ;  /* 0x8000008214827223 */ /* 0x000fe20000010094 */
[----:B------:R-:W-:Y:S01]  /*36a0*/  FMUL.FTZ R17, R90, R13 ;  /* 0x0000000d5a117220 */ /* 0x000fe20000410000 */
[-C--:B------:R-:W-:Y:S01]  /*36b0*/  FMUL.FTZ R20, R20, R121.reuse ;  /* 0x0000007914147220 */ /* 0x080fe20000410000 */
[----:B------:R-:W-:Y:S01]  /*36c0*/  FMUL.FTZ R13, R11, R121 ;  /* 0x000000790b0d7220 */ /* 0x000fe20000410000 */
[----:B------:R-:W-:Y:S01]  /*36d0*/  FMUL.FTZ R153, R129, R120 ;  /* 0x0000007881997220 */ /* 0x000fe20000410000 */
[----:B------:R-:W-:Y:S01]  /*36e0*/  FMUL.FTZ R121, R121, UR50 ;  /* 0x0000003279797c20 */ /* 0x000fe20008410000 */
[-C--:B------:R-:W-:Y:S01]  /*36f0*/  FFMA.FTZ R129, R129, R14.reuse, R128 ;  /* 0x0000000e81817223 */ /* 0x080fe20000010080 */
[----:B------:R0:W-:Y:S02]  /*3700*/  STS [R114+0x4218], R111 ;  /* 0x0042186f72007388 */ /* 0x0001e40000000800 */
[C---:B------:R-:W-:Y:S01]  /*3710*/  FMUL.FTZ R152, R130.reuse, R121 ;  /* 0x0000007982987220 */ /* 0x040fe20000410000 */
[----:B------:R-:W-:Y:S01]  /*3720*/  FFMA.FTZ R130, R130, R13, R129 ;  /* 0x0000000d82827223 */ /* 0x000fe20000010081 */
[----:B------:R1:W-:Y:S04]  /*3730*/  STS [R114+0x420c], R113 ;  /* 0x00420c7172007388 */ /* 0x0003e80000000800 */
[----:B------:R4:W-:Y:S01]  /*3740*/  STS [R114+0x4228], R17 ;  /* 0x0042281172007388 */ /* 0x0009e20000000800 */
[----:B0-----:R-:W-:Y:S01]  /*3750*/  FMUL.FTZ R111, R88, R15 ;  /* 0x0000000f586f7220 */ /* 0x001fe20000410000 */
[----:B------:R-:W-:Y:S01]  /*3760*/  FMUL.FTZ R15, R91, R14 ;  /* 0x0000000e5b0f7220 */ /* 0x000fe20000410000 */
[----:B--2---:R-:W-:Y:S01]  /*3770*/  FMUL.FTZ R14, R122, R102 ;  /* 0x000000667a0e7220 */ /* 0x004fe20000410000 */
[----:B-1----:R-:W-:Y:S01]  /*3780*/  FMUL.FTZ R113, R89, R16 ;  /* 0x0000001059717220 */ /* 0x002fe20000410000 */
[----:B------:R-:W-:Y:S01]  /*3790*/  FMUL.FTZ R16, R12, R100 ;  /* 0x000000640c107220 */ /* 0x000fe20000410000 */
[----:B----4-:R-:W-:Y:S01]  /*37a0*/  FMUL.FTZ R17, R84, R13 ;  /* 0x0000000d54117220 */ /* 0x010fe20000410000 */
[----:B------:R-:W-:Y:S01]  /*37b0*/  STS [R114+0x422c], R15 ;  /* 0x00422c0f72007388 */ /* 0x000fe20000000800 */
[----:B------:R-:W-:Y:S01]  /*37c0*/  FFMA.FTZ R131, R21, -R131, R149 ;  /* 0x8000008315837223 */ /* 0x000fe20000010095 */
[----:B------:R-:W-:Y:S01]  /*37d0*/  FMUL.FTZ R123, R92, R115 ;  /* 0x000000735c7b7220 */ /* 0x000fe20000410000 */
[----:B------:R-:W-:Y:S01]  /*37e0*/  FMUL.FTZ R105, R95, R106 ;  /* 0x0000006a5f697220 */ /* 0x000fe20000410000 */
[----:B------:R-:W-:Y:S01]  /*37f0*/  FMUL.FTZ R19, R85, R16 ;  /* 0x0000001055137220 */ /* 0x000fe20000410000 */
[----:B------:R-:W-:Y:S01]  /*3800*/  FMUL.FTZ R103, R87, R14 ;  /* 0x0000000e57677220 */ /* 0x000fe20000410000 */
[----:B------:R-:W-:Y:S01]  /*3810*/  FMUL.FTZ R21, R21, R100 ;  /* 0x0000006415157220 */ /* 0x000fe20000410000 */
[----:B------:R-:W-:Y:S01]  /*3820*/  FMUL.FTZ R100, R100, UR50 ;  /* 0x0000003264647c20 */ /* 0x000fe20008410000 */
[C---:B------:R-:W-:Y:S01]  /*3830*/  FFMA.FTZ R132, R22.reuse, -R132, R150 ;  /* 0x8000008416847223 */ /* 0x040fe20000010096 */
[C---:B------:R-:W-:Y:S01]  /*3840*/  FFMA.FTZ R133, R23.reuse, -R133, R151 ;  /* 0x8000008517857223 */ /* 0x040fe20000010097 */
[----:B------:R-:W-:Y:S01]  /*3850*/  FMUL.FTZ R22, R22, R101 ;  /* 0x0000006516167220 */ /* 0x000fe20000410000 */
[----:B------:R-:W-:Y:S01]  /*3860*/  STS [R114+0x4210], R123 ;  /* 0x0042107b72007388 */ /* 0x000fe20000000800 */
[----:B------:R-:W-:Y:S01]  /*3870*/  FMUL.FTZ R23, R23, R102 ;  /* 0x0000006617177220 */ /* 0x000fe20000410000 */
[----:B------:R-:W-:-:S02]  /*3880*/  FMUL.FTZ R100, R131, R100 ;  /* 0x0000006483647220 */ /* 0x000fc40000410000 */
[----:B------:R-:W-:Y:S01]  /*3890*/  STS [R114+0x4214], R125 ;  /* 0x0042147d72007388 */ /* 0x000fe20000000800 */
[----:B------:R-:W-:Y:S01]  /*38a0*/  FFMA.FTZ R131, R131, R16, R130 ;  /* 0x0000001083837223 */ /* 0x000fe20000010082 */
[----:B------:R-:W-:Y:S02]  /*38b0*/  FMUL.FTZ R102, R102, UR50 ;  /* 0x0000003266667c20 */ /* 0x000fe40008410000 */
[----:B------:R-:W-:Y:S04]  /*38c0*/  STS [R114+0x421c], R105 ;  /* 0x00421c6972007388 */ /* 0x000fe80000000800 */
[----:B------:R-:W-:Y:S04]  /*38d0*/  STS [R114+0x4220], R111 ;  /* 0x0042206f72007388 */ /* 0x000fe80000000800 */
[----:B------:R-:W-:Y:S04]  /*38e0*/  STS [R114+0x4224], R113 ;  /* 0x0042247172007388 */ /* 0x000fe80000000800 */
[----:B------:R-:W-:Y:S04]  /*38f0*/  STS [R114+0x4230], R17 ;  /* 0x0042301172007388 */ /* 0x000fe80000000800 */
[----:B------:R0:W-:Y:S04]  /*3900*/  STS [R114+0x4234], R19 ;  /* 0x0042341372007388 */ /* 0x0001e80000000800 */
[----:B------:R1:W-:Y:S01]  /*3910*/  STS [R114+0x423c], R103 ;  /* 0x00423c6772007388 */ /* 0x0003e20000000800 */
        /* <DEDUP_REMOVED lines=8> */
[----:B0-----:R-:W-:-:S02]  /*39a0*/  IADD3 R19, PT, PT, R134, 0x180, RZ ;  /* 0x0000018086137810 */ /* 0x001fc40007ffe0ff */
[C---:B------:R-:W-:Y:S02]  /*39b0*/  IADD3 R23, PT, PT, R134.reuse, 0x300, RZ ;  /* 0x0000030086177810 */ /* 0x040fe40007ffe0ff */
[C---:B------:R-:W-:Y:S02]  /*39c0*/  IADD3 R17, PT, PT, R134.reuse, 0x100, RZ ;  /* 0x0000010086117810 */ /* 0x040fe40007ffe0ff */
[C---:B-1----:R-:W-:Y:S02]  /*39d0*/  LOP3.LUT R103, R134.reuse, 0x400, RZ, 0xfc, !PT ;  /* 0x0000040086677812 */ /* 0x042fe400078efcff */
[C---:B------:R-:W-:Y:S02]  /*39e0*/  IADD3 R105, PT, PT, R134.reuse, 0x480, RZ ;  /* 0x0000048086697810 */ /* 0x040fe40007ffe0ff */
[C---:B------:R-:W-:Y:S02]  /*39f0*/  IADD3 R107, PT, PT, R134.reuse, 0x500, RZ ;  /* 0x00000500866b7810 */ /* 0x040fe40007ffe0ff */
[----:B------:R-:W-:-:S02]  /*3a00*/  IADD3 R109, PT, PT, R134, 0x580, RZ ;  /* 0x00000580866d7810 */ /* 0x000fc40007ffe0ff */
[C---:B------:R-:W-:Y:S02]  /*3a10*/  IADD3 R111, PT, PT, R134.reuse, 0x600, RZ ;  /* 0x00000600866f7810 */ /* 0x040fe40007ffe0ff */
[C---:B------:R-:W-:Y:S02]  /*3a20*/  IADD3 R113, PT, PT, R134.reuse, 0x680, RZ ;  /* 0x0000068086717810 */ /* 0x040fe40007ffe0ff */
[C---:B------:R-:W-:Y:S02]  /*3a30*/  IADD3 R115, PT, PT, R134.reuse, 0x700, RZ ;  /* 0x0000070086737810 */ /* 0x040fe40007ffe0ff */
[C---:B------:R-:W-:Y:S02]  /*3a40*/  IADD3 R117, PT, PT, R134.reuse, 0x780, RZ ;  /* 0x0000078086757810 */ /* 0x040fe40007ffe0ff */
[----:B------:R-:W-:Y:S01]  /*3a50*/  IADD3 R118, PT, PT, R134, 0x200, RZ ;  /* 0x0000020086767810 */ /* 0x000fe20007ffe0ff */
[----:B------:R-:W-:Y:S01]  /*3a60*/  FMUL.FTZ R29, R29, R18 ;  /* 0x000000121d1d7220 */ /* 0x000fe20000410000 */
[----:B------:R-:W-:Y:S01]  /*3a70*/  FMUL.FTZ R159, R110, R159 ;  /* 0x0000009f6e9f7220 */ /* 0x000fe20000410000 */
[----:B------:R-:W-:Y:S01]  /*3a80*/  FADD.FTZ R67, R102, R67 ;  /* 0x0000004366437221 */ /* 0x000fe20000010000 */
        /* <DEDUP_REMOVED lines=9> */
[----:B------:R-:W-:Y:S01]  /*3b20*/  FMUL.FTZ R136, R80, R136 ;  /* 0x0000008850887220 */ /* 0x000fe20000410000 */
[-C--:B------:R-:W-:Y:S02]  /*3b30*/  LEA R108, R108, R135.reuse, 0x2 ;  /* 0x000000876c6c7211 */ /* 0x080fe400078e10ff */
[-C--:B------:R-:W-:Y:S02]  /*3b40*/  LEA R17, R128, R135.reuse, 0x2 ;  /* 0x0000008780117211 */ /* 0x080fe400078e10ff */
[----:B------:R-:W-:Y:S01]  /*3b50*/  LEA R16, R16, R135, 0x2 ;  /* 0x0000008710107211 */ /* 0x000fe200078e10ff */
[----:B------:R-:W-:Y:S01]  /*3b60*/  FMUL.FTZ R107, R76, R140 ;  /* 0x0000008c4c6b7220 */ /* 0x000fe20000410000 */
[----:B------:R-:W0:Y:S01]  /*3b70*/  S2UR UR26, SR_CTAID.X ;  /* 0x00000000001a79c3 */ /* 0x000e220000002500 */
[----:B------:R-:W-:Y:S01]  /*3b80*/  FMUL.FTZ R137, R81, R137 ;  /* 0x0000008951897220 */ /* 0x000fe20000410000 */
[----:B------:R-:W-:Y:S01]  /*3b90*/  FMUL.FTZ R111, R78, R142 ;  /* 0x0000008e4e6f7220 */ /* 0x000fe20000410000 */
[----:B------:R-:W-:Y:S01]  /*3ba0*/  FMUL.FTZ R115, R72, R144 ;  /* 0x0000009048737220 */ /* 0x000fe20000410000 */
[----:B------:R-:W-:-:S02]  /*3bb0*/  USHF.R.S32.HI UR27, URZ, 0x1f, UR9 ;  /* 0x0000001fff1b7899 */ /* 0x000fc40008011409 */
[----:B------:R-:W-:Y:S01]  /*3bc0*/  ULEA UR49, UR10, 0xfffff800, 0xb ;  /* 0xfffff8000a317891 */ /* 0x000fe2000f8e58ff */
        /* <DEDUP_REMOVED lines=8> */
[----:B---3--:R-:W-:-:S04]  /*3c50*/  FMUL.FTZ R13, R112, R101 ;  /* 0x00000065700d7220 */ /* 0x008fc80000410000 */
[----:B------:R-:W-:Y:S01]  /*3c60*/  FMUL.FTZ R15, R86, R13 ;  /* 0x0000000d560f7220 */ /* 0x000fe20000410000 */
[----:B------:R-:W-:-:S04]  /*3c70*/  FMUL.FTZ R101, R101, UR50 ;  /* 0x0000003265657c20 */ /* 0x000fc80008410000 */
[----:B------:R1:W-:Y:S01]  /*3c80*/  STS [R114+0x4238], R15 ;  /* 0x0042380f72007388 */ /* 0x0003e20000000800 */
[----:B------:R-:W-:Y:S01]  /*3c90*/  BAR.SYNC.DEFER_BLOCKING 0x0 ;  /* 0x0000000000007b1d */ /* 0x000fe20000010000 */
[C---:B------:R-:W-:Y:S01]  /*3ca0*/  FMUL.FTZ R101, R132.reuse, R101 ;  /* 0x0000006584657220 */ /* 0x040fe20000410000 */
[----:B------:R-:W-:-:S04]  /*3cb0*/  FFMA.FTZ R132, R132, R13, R131 ;  /* 0x0000000d84847223 */ /* 0x000fc80000010083 */
[----:B------:R-:W-:Y:S01]  /*3cc0*/  FFMA.FTZ R13, R133, R14, R132 ;  /* 0x0000000e850d7223 */ /* 0x000fe20000010084 */
[-C--:B------:R-:W-:Y:S01]  /*3cd0*/  FFMA.FTZ R132, R86, R22.reuse, R101 ;  /* 0x0000001656847223 */ /* 0x080fe20000010065 */
[----:B------:R-:W-:Y:S01]  /*3ce0*/  FFMA.FTZ R133, R85, R21, R100 ;  /* 0x0000001555857223 */ /* 0x000fe20000010064 */
[C---:B-1----:R-:W-:Y:S02]  /*3cf0*/  IADD3 R15, PT, PT, R134.reuse, 0x80, RZ ;  /* 0x00000080860f7810 */ /* 0x042fe40007ffe0ff */
[C---:B------:R-:W-:Y:S02]  /*3d00*/  IADD3 R21, PT, PT, R134.reuse, 0x280, RZ ;  /* 0x0000028086157810 */ /* 0x040fe40007ffe0ff */
[----:B------:R-:W-:Y:S01]  /*3d10*/  IADD3 R101, PT, PT, R134, 0x380, RZ ;  /* 0x0000038086657810 */ /* 0x000fe20007ffe0ff */
[----:B------:R-:W-:Y:S01]  /*3d20*/  FFMA.FTZ R38, R112, R22, R38 ;  /* 0x0000001670267223 */ /* 0x000fe20000010026 */
[-C--:B------:R-:W-:Y:S02]  /*3d30*/  LEA.HI R18, R15, R134.reuse, RZ, 0x1b ;  /* 0x000000860f127211 */ /* 0x080fe400078fd8ff */
[----:B------:R-:W-:-:S02]  /*3d40*/  LEA.HI R22, R19, R134, RZ, 0x1b ;  /* 0x0000008613167211 */ /* 0x000fc400078fd8ff */
[-C--:B------:R-:W-:Y:S02]  /*3d50*/  LEA.HI R100, R23, R134.reuse, RZ, 0x1b ;  /* 0x0000008617647211 */ /* 0x080fe400078fd8ff */
[-C--:B------:R-:W-:Y:S02]  /*3d60*/  LEA.HI R112, R134, R134.reuse, RZ, 0x1b ;  /* 0x0000008686707211 */ /* 0x080fe400078fd8ff */
[-C--:B------:R-:W-:Y:S01]  /*3d70*/  LEA.HI R102, R21, R134.reuse, RZ, 0x1b ;  /* 0x0000008615667211 */ /* 0x080fe200078fd8ff */
[----:B------:R-:W1:Y:S01]  /*3d80*/  LDS R129, [R108+0x4600] ;  /* 0x004600006c817984 */ /* 0x000e620000000800 */
[-C--:B------:R-:W-:Y:S02]  /*3d90*/  LEA.HI R110, R101, R134.reuse, RZ, 0x1b ;  /* 0x00000086656e7211 */ /* 0x080fe400078fd8ff */
[----:B------:R-:W-:Y:S01]  /*3da0*/  LEA.HI R14, R118, R134, RZ, 0x1b ;  /* 0x00000086760e7211 */ /* 0x000fe200078fd8ff */
[----:B------:R-:W2:Y:S01]  /*3db0*/  LDS R125, [R16+0x5e00] ;  /* 0x005e0000107d7984 */ /* 0x000ea20000000800 */
[----:B------:R-:W-:-:S02]  /*3dc0*/  LEA R109, R18, R135, 0x2 ;  /* 0x00000087126d7211 */ /* 0x000fc400078e10ff */
[-C--:B------:R-:W-:Y:S02]  /*3dd0*/  LEA R103, R22, R135.reuse, 0x2 ;  /* 0x0000008716677211 */ /* 0x080fe400078e10ff */
[-C--:B------:R-:W-:Y:S01]  /*3de0*/  LEA R101, R100, R135.reuse, 0x2 ;  /* 0x0000008764657211 */ /* 0x080fe200078e10ff */
[----:B------:R-:W3:Y:S01]  /*3df0*/  LDS R130, [R109+0x4400] ;  /* 0x004400006d827984 */ /* 0x000ee20000000800 */
[-C--:B------:R-:W-:Y:S02]  /*3e00*/  LEA R112, R112, R135.reuse, 0x2 ;  /* 0x0000008770707211 */ /* 0x080fe400078e10ff */
[-C--:B------:R-:W-:Y:S01]  /*3e10*/  LEA R102, R102, R135.reuse, 0x2 ;  /* 0x0000008766667211 */ /* 0x080fe200078e10ff */
[----:B------:R-:W4:Y:S01]  /*3e20*/  LDS R128, [R103+0x4800] ;  /* 0x0048000067807984 */ /* 0x000f220000000800 */
[-C--:B------:R-:W-:Y:S02]  /*3e30*/  LEA R100, R110, R135.reuse, 0x2 ;  /* 0x000000876e647211 */ /* 0x080fe400078e10ff */
[-C--:B------:R-:W-:Y:S01]  /*3e40*/  LEA R23, R116, R135.reuse, 0x2 ;  /* 0x0000008774177211 */ /* 0x080fe200078e10ff */
[----:B------:R-:W0:Y:S01]  /*3e50*/  LDS R131, [R112+0x4200] ;  /* 0x0042000070837984 */ /* 0x000e220000000800 */
[----:B------:R-:W-:-:S02]  /*3e60*/  LEA R22, R120, R135, 0x2 ;  /* 0x0000008778167211 */ /* 0x000fc400078e10ff */
[-C--:B------:R-:W-:Y:S01]  /*3e70*/  LEA R21, R122, R135.reuse, 0x2 ;  /* 0x000000877a157211 */ /* 0x080fe200078e10ff */
[----:B------:R-:W0:Y:S01]  /*3e80*/  LDS R113, [R102+0x4c00] ;  /* 0x004c000066717984 */ /* 0x000e220000000800 */
[-C--:B------:R-:W-:Y:S02]  /*3e90*/  LEA R19, R124, R135.reuse, 0x2 ;  /* 0x000000877c137211 */ /* 0x080fe400078e10ff */
[-C--:B------:R-:W-:Y:S01]  /*3ea0*/  LEA R18, R126, R135.reuse, 0x2 ;  /* 0x000000877e127211 */ /* 0x080fe200078e10ff */
[----:B------:R-:W0:Y:S01]  /*3eb0*/  LDS R116, [R101+0x4e00] ;  /* 0x004e000065747984 */ /* 0x000e220000000800 */
[-C--:B------:R-:W-:Y:S02]  /*3ec0*/  LEA R15, R106, R135.reuse, 0x2 ;  /* 0x000000876a0f7211 */ /* 0x080fe400078e10ff */
[----:B------:R-:W-:Y:S01]  /*3ed0*/  LEA R14, R14, R135, 0x2 ;  /* 0x000000870e0e7211 */ /* 0x000fe200078e10ff */
        /* <DEDUP_REMOVED lines=9> */
[----:B------:R5:W-:Y:S04]  /*3f70*/  STS [R104+0x6300], R136 ;  /* 0x0063008868007388 */ /* 0x000be80000000800 */
[----:B------:R1:W-:Y:S01]  /*3f80*/  STS [R114+0x6310], R107 ;  /* 0x0063106b72007388 */ /* 0x0003e20000000800 */
[----:B-----5:R-:W0:Y:S03]  /*3f90*/  LDC.64 R104, c[0x0][0x4d8] ;  /* 0x00013600ff687b82 */ /* 0x020e260000000a00 */
[----:B------:R5:W-:Y:S05]  /*3fa0*/  STS [R114+0x6304], R137 ;  /* 0x0063048972007388 */ /* 0x000bea0000000800 */
[----:B-1----:R-:W1:Y:S01]  /*3fb0*/  LDC.64 R106, c[0x0][0x4b8] ;  /* 0x00012e00ff6a7b82 */ /* 0x002e620000000a00 */
[----:B-----5:R-:W-:Y:S01]  /*3fc0*/  FMUL.FTZ R137, R74, R146 ;  /* 0x000000924a897220 */ /* 0x020fe20000410000 */
[----:B------:R-:W-:-:S04]  /*3fd0*/  MOV R136, R134 ;  /* 0x0000008600887202 */ /* 0x000fc80000000f00 */
[----:B------:R5:W-:Y:S04]  /*3fe0*/  STS [R114+0x6328], R137 ;  /* 0x0063288972007388 */ /* 0x000be80000000800 */
[----:B------:R0:W-:Y:S01]  /*3ff0*/  STS [R114+0x6318], R111 ;  /* 0x0063186f72007388 */ /* 0x0001e20000000800 */
[----:B-----5:R-:W-:-:S03]  /*4000*/  MOV R137, RZ ;  /* 0x000000ff00897202 */ /* 0x020fc60000000f00 */
[----:B0-----:R-:W-:-:S04]  /*4010*/  IMAD.WIDE.U32 R110, R104, UR26, R136 ;  /* 0x0000001a686e7c25 */ /* 0x001fc8000f8e0088 */
[----:B------:R-:W-:Y:S02]  /*4020*/  IMAD R111, R105, UR26, R111 ;  /* 0x0000001a696f7c24 */ /* 0x000fe4000f8e026f */
[----:B-1----:R-:W-:Y:S01]  /*4030*/  IMAD.WIDE.U32 R104, R106, UR26, R136 ;  /* 0x0000001a6a687c25 */ /* 0x002fe2000f8e0088 */
[----:B------:R-:W-:Y:S01]  /*4040*/  MOV R137, UR38 ;  /* 0x0000002600897c02 */ /* 0x000fe20008000f00 */
[----:B------:R0:W-:Y:S02]  /*4050*/  STS [R114+0x6320], R115 ;  /* 0x0063207372007388 */ /* 0x0001e40000000800 */
[----:B------:R-:W-:Y:S01]  /*4060*/  IMAD R105, R107, UR26, R105 ;  /* 0x0000001a6b697c24 */ /* 0x000fe2000f8e0269 */
[----:B------:R-:W-:Y:S01]  /*4070*/  UIMAD UR26, UR27, UR38, URZ ;  /* 0x000000261b1a72a4 */ /* 0x000fe2000f8e02ff */
[----:B------:R-:W-:Y:S01]  /*4080*/  IMAD.WIDE.U32 R110, R137, UR9, R110 ;  /* 0x00000009896e7c25 */ /* 0x000fe2000f8e006e */
[----:B------:R1:W-:Y:S01]  /*4090*/  STS [R114+0x630c], R139 ;  /* 0x00630c8b72007388 */ /* 0x0003e20000000800 */
[----:B------:R-:W5:Y:S01]  /*40a0*/  LDC.64 R106, c[0x0][0x4d0] ;  /* 0x00013400ff6a7b82 */ /* 0x000f620000000a00 */
[----:B------:R-:W-:Y:S01]  /*40b0*/  UIMAD UR26, UR9, UR39, UR26 ;  /* 0x00000027091a72a4 */ /* 0x000fe2000f8e021a */
[----:B0-----:R-:W-:Y:S01]  /*40c0*/  FMUL.FTZ R115, R70, R150 ;  /* 0x0000009646737220 */ /* 0x001fe20000410000 */
[----:B------:R-:W-:-:S04]  /*40d0*/  IADD3 R110, P3, PT, R110, UR49, RZ ;  /* 0x000000316e6e7c10 */ /* 0x000fc8000ff7e0ff */
[----:B------:R0:W-:Y:S01]  /*40e0*/  STS [R114+0x6338], R115 ;  /* 0x0063387372007388 */ /* 0x0001e20000000800 */
[----:B------:R-:W-:Y:S01]  /*40f0*/  IADD3.X R111, PT, PT, R111, UR26, RZ, P3, !PT ;  /* 0x0000001a6f6f7c10 */ /* 0x000fe20009ffe4ff */
[----:B-1----:R-:W-:Y:S01]  /*4100*/  FMUL.FTZ R139, R68, R148 ;  /* 0x00000094448b7220 */ /* 0x002fe20000410000 */
[----:B------:R-:W-:Y:S01]  /*4110*/  UIMAD UR26, UR27, UR36, URZ ;  /* 0x000000241b1a72a4 */ /* 0x000fe2000f8e02ff */
[----:B------:R-:W-:Y:S02]  /*4120*/  MOV R137, UR40 ;  /* 0x0000002800897c02 */ /* 0x000fe40008000f00 */
[----:B0-----:R-:W-:Y:S01]  /*4130*/  MOV R115, UR36 ;  /* 0x0000002400737c02 */ /* 0x001fe20008000f00 */
[----:B------:R-:W-:-:S04]  /*4140*/  UIMAD UR26, UR9, UR37, UR26 ;  /* 0x00000025091a72a4 */ /* 0x000fc8000f8e021a */
[----:B------:R-:W-:Y:S01]  /*4150*/  IMAD.WIDE.U32 R104, R115, UR9, R104 ;  /* 0x0000000973687c25 */ /* 0x000fe2000f8e0068 */
[----:B------:R-:W-:Y:S03]  /*4160*/  STS [R114+0x6308], R138 ;  /* 0x0063088a72007388 */ /* 0x000fe60000000800 */
[----:B------:R-:W-:Y:S01]  /*4170*/  IMAD.WIDE.U32 R110, R137, UR8, R110 ;  /* 0x00000008896e7c25 */ /* 0x000fe2000f8e006e */
[----:B------:R-:W-:Y:S01]  /*4180*/  STS [R114+0x6314], R141 ;  /* 0x0063148d72007388 */ /* 0x000fe20000000800 */
[----:B------:R-:W-:-:S03]  /*4190*/  MOV R137, UR41 ;  /* 0x0000002900897c02 */ /* 0x000fc60008000f00 */
[----:B------:R-:W-:Y:S04]  /*41a0*/  STS [R114+0x631c], R143 ;  /* 0x00631c8f72007388 */ /* 0x000fe80000000800 */
[----:B------:R-:W-:Y:S04]  /*41b0*/  STS [R114+0x6324], R145 ;  /* 0x0063249172007388 */ /* 0x000fe80000000800 */
[----:B------:R-:W-:Y:S04]  /*41c0*/  STS [R114+0x632c], R147 ;  /* 0x00632c9372007388 */ /* 0x000fe80000000800 */
[----:B------:R-:W-:Y:S04]  /*41d0*/  STS [R114+0x6330], R139 ;  /* 0x0063308b72007388 */ /* 0x000fe80000000800 */
[----:B------:R-:W-:Y:S04]  /*41e0*/  STS [R114+0x6334], R149 ;  /* 0x0063349572007388 */ /* 0x000fe80000000800 */
[----:B------:R0:W-:Y:S01]  /*41f0*/  STS [R114+0x633c], R151 ;  /* 0x00633c9772007388 */ /* 0x0001e20000000800 */
[----:B------:R-:W-:Y:S01]  /*4200*/  BAR.SYNC.DEFER_BLOCKING 0x0 ;  /* 0x0000000000007b1d */ /* 0x000fe20000010000 */
[----:B0-----:R-:W-:-:S04]  /*4210*/  IADD3 R114, P3, PT, R104, UR49, RZ ;  /* 0x0000003168727c10 */ /* 0x001fc8000ff7e0ff */
[----:B------:R-:W-:Y:S01]  /*4220*/  IADD3.X R115, PT, PT, R105, UR26, RZ, P3, !PT ;  /* 0x0000001a69737c10 */ /* 0x000fe20009ffe4ff */
[----:B------:R-:W-:Y:S01]  /*4230*/  IMAD R105, R137, UR8, R111 ;  /* 0x0000000889697c24 */ /* 0x000fe2000f8e026f */
[----:B------:R-:W-:-:S04]  /*4240*/  LEA R104, P3, R110, UR44, 0x2 ;  /* 0x0000002c6e687c11 */ /* 0x000fc8000f8610ff */
[----:B------:R-:W-:Y:S02]  /*4250*/  LEA.HI.X R105, R110, UR45, R105, 0x2, P3 ;  /* 0x0000002d6e697c11 */ /* 0x000fe400098f1469 */
[----:B------:R-:W-:-:S04]  /*4260*/  LOP3.LUT R110, R134, UR49, RZ, 0xfc, !PT ;  /* 0x00000031866e7c12 */ /* 0x000fc8000f8efcff */
[----:B------:R-:W-:-:S04]  /*4270*/  IADD3 R110, PT, PT, -R110, UR48, RZ ;  /* 0x000000306e6e7c10 */ /* 0x000fc8000fffe1ff */
[----:B------:R-:W-:Y:S01]  /*4280*/  ISETP.GE.AND P6, PT, R110, 0x1, PT ;  /* 0x000000016e00780c */ /* 0x000fe20003fc6270 */
[----:B-----5:R-:W-:Y:S01]  /*4290*/  IMAD.WIDE.U32 R114, R106, UR8, R114 ;  /* 0x000000086a727c25 */ /* 0x020fe2000f8e0072 */
[----:B------:R-:W-:Y:S03]  /*42a0*/  BSSY.RECONVERGENT B0, `(.L_x_2875) ;  /* 0x000000b000007945 */ /* 0x000fe60003800200 */
[----:B------:R-:W-:Y:S01]  /*42b0*/  IMAD R107, R107, UR8, R115 ;  /* 0x000000086b6b7c24 */ /* 0x000fe2000f8e0273 */
[----:B------:R-:W-:Y:S02]  /*42c0*/  LEA R106, P3, R114, UR42, 0x2 ;  /* 0x0000002a726a7c11 */ /* 0x000fe4000f8610ff */
[----:B------:R-:W-:Y:S02]  /*42d0*/  ISETP.GE.AND P4, PT, R110, 0x101, PT ;  /* 0x000001016e00780c */ /* 0x000fe40003f86270 */
[----:B------:R-:W-:-:S02]  /*42e0*/  LEA.HI.X R107, R114, UR43, R107, 0x2, P3 ;  /* 0x0000002b726b7c11 */ /* 0x000fc400098f146b */
[C---:B------:R-:W-:Y:S02]  /*42f0*/  ISETP.GE.AND P3, PT, R110.reuse, 0x81, PT ;  /* 0x000000816e00780c */ /* 0x040fe40003f66270 */
[----:B------:R-:W-:Y:S01]  /*4300*/  ISETP.GE.AND P5, PT, R110, 0x181, PT ;  /* 0x000001816e00780c */ /* 0x000fe20003fa6270 */
[----:B--234-:R-:W-:-:S12]  /*4310*/  @!P6 BRA `(.L_x_2876) ;  /* 0x00000000000ce947 */ /* 0x01cfd80003800000 */
[----:B------:R-:W0:Y:S04]  /*4320*/  LDS R111, [R112+0x6300] ;  /* 0x00630000706f7984 */ /* 0x000e280000000800 */
[----:B------:R1:W-:Y:S04]  /*4330*/  REDG.E.ADD.F32.FTZ.RN.STRONG.GPU desc[UR24][R106.64], R131 ;  /* 0x000000836a0079a6 */ /* 0x0003e8000c12f318 */
[----:B0-----:R1:W-:Y:S02]  /*4340*/  REDG.E.ADD.F32.FTZ.RN.STRONG.GPU desc[UR24][R104.64], R111 ;  /* 0x0000006f680079a6 */ /* 0x0013e4000c12f318 */
.L_x_2876:
[----:B------:R-:W-:Y:S05]  /*4350*/  BSYNC.RECONVERGENT B0 ;  /* 0x0000000000007941 */ /* 0x000fea0003800200 */
.L_x_2875:
[----:B------:R-:W0:Y:S01]  /*4360*/  LDS R109, [R109+0x6500] ;  /* 0x006500006d6d7984 */ /* 0x000e220000000800 */
[----:B------:R-:W-:Y:S04]  /*4370*/  BSSY.RECONVERGENT B0, `(.L_x_2877) ;  /* 0x0000004000007945 */ /* 0x000fe80003800200 */
[----:B------:R-:W-:Y:S05]  /*4380*/  @!P3 BRA `(.L_x_2878) ;  /* 0x000000000008b947 */ /* 0x000fea0003800000 */
[----:B------:R2:W-:Y:S04]  /*4390*/  REDG.E.ADD.F32.FTZ.RN.STRONG.GPU desc[UR24][R106.64+0x200], R130 ;  /* 0x000200826a0079a6 */ /* 0x0005e8000c12f318 */
[----:B0-----:R2:W-:Y:S02]  /*43a0*/  REDG.E.ADD.F32.FTZ.RN.STRONG.GPU desc[UR24][R104.64+0x200], R109 ;  /* 0x0002006d680079a6 */ /* 0x0015e4000c12f318 */
.L_x_2878:
[----:B------:R-:W-:Y:S05]  /*43b0*/  BSYNC.RECONVERGENT B0 ;  /* 0x0000000000007941 */ /* 0x000fea0003800200 */
.L_x_2877:
[----:B0-2---:R0:W2:Y:S01]  /*43c0*/  LDS R109, [R108+0x6700] ;  /* 0x006700006c6d7984 */ /* 0x0050a20000000800 */
[----:B------:R-:W-:Y:S04]  /*43d0*/  BSSY.RECONVERGENT B0, `(.L_x_2879) ;  /* 0x0000004000007945 */ /* 0x000fe80003800200 */
[----:B------:R-:W-:Y:S05]  /*43e0*/  @!P4 BRA `(.L_x_2880) ;  /* 0x000000000008c947 */ /* 0x000fea0003800000 */
[----:B------:R3:W-:Y:S04]  /*43f0*/  REDG.E.ADD.F32.FTZ.RN.STRONG.GPU desc[UR24][R106.64+0x400], R129 ;  /* 0x000400816a0079a6 */ /* 0x0007e8000c12f318 */
[----:B--2---:R3:W-:Y:S02]  /*4400*/  REDG.E.ADD.F32.FTZ.RN.STRONG.GPU desc[UR24][R104.64+0x400], R109 ;  /* 0x0004006d680079a6 */ /* 0x0047e4000c12f318 */
.L_x_2880:
[----:B------:R-:W-:Y:S05]  /*4410*/  BSYNC.RECONVERGENT B0 ;  /* 0x0000000000007941 */ /* 0x000fea0003800200 */
.L_x_2879:
[----:B------:R-:W4:Y:S01]  /*4420*/  LDS R103, [R103+0x6900] ;  /* 0x0069000067677984 */ /* 0x000f220000000800 */
[----:B------:R-:W-:Y:S04]  /*4430*/  BSSY.RECONVERGENT B0, `(.L_x_2881) ;  /* 0x0000004000007945 */ /* 0x000fe80003800200 */
[----:B------:R-:W-:Y:S05]  /*4440*/  @!P5 BRA `(.L_x_2882) ;  /* 0x000000000008d947 */ /* 0x000fea0003800000 */
[----:B------:R0:W-:Y:S04]  /*4450*/  REDG.E.ADD.F32.FTZ.RN.STRONG.GPU desc[UR24][R106.64+0x600], R128 ;  /* 0x000600806a0079a6 */ /* 0x0001e8000c12f318 */
[----:B----4-:R0:W-:Y:S02]  /*4460*/  REDG.E.ADD.F32.FTZ.RN.STRONG.GPU desc[UR24][R104.64+0x600], R103 ;  /* 0x00060067680079a6 */ /* 0x0101e4000c12f318 */
.L_x_2882:
[----:B------:R-:W-:Y:S05]  /*4470*/  BSYNC.RECONVERGENT B0 ;  /* 0x0000000000007941 */ /* 0x000fea0003800200 */
.L_x_2881:
[----:B0---4-:R0:W4:Y:S01]  /*4480*/  LDS R103, [R14+0x6b00] ;  /* 0x006b00000e677984 */ /* 0x0111220000000800 */
[C---:B------:R-:W-:Y:S01]  /*4490*/  ISETP.GE.AND P6, PT, R110.reuse, 0x201, PT ;  /* 0x000002016e00780c */ /* 0x040fe20003fc6270 */
[----:B------:R-:W-:Y:S01]  /*44a0*/  BSSY.RECONVERGENT B0, `(.L_x_2883) ;  /* 0x0000007000007945 */ /* 0x000fe20003800200 */
[C---:B------:R-:W-:Y:S02]  /*44b0*/  ISETP.GE.AND P3, PT, R110.reuse, 0x281, PT ;  /* 0x000002816e00780c */ /* 0x040fe40003f66270 */
[C---:B------:R-:W-:Y:S02]  /*44c0*/  ISETP.GE.AND P4, PT, R110.reuse, 0x301, PT ;  /* 0x000003016e00780c */ /* 0x040fe40003f86270 */
[----:B------:R-:W-:-:S07]  /*44d0*/  ISETP.GE.AND P5, PT, R110, 0x381, PT ;  /* 0x000003816e00780c */ /* 0x000fce0003fa6270 */
[----:B0-----:R-:W-:Y:S06]  /*44e0*/  @!P6 BRA `(.L_x_2884) ;  /* 0x000000000008e947 */ /* 0x001fec0003800000 */
[----:B------:R0:W-:Y:S04]  /*44f0*/  REDG.E.ADD.F32.FTZ.RN.STRONG.GPU desc[UR24][R106.64+0x800], R127 ;  /* 0x0008007f6a0079a6 */ /* 0x0001e8000c12f318 */
[----:B----4-:R0:W-:Y:S02]  /*4500*/  REDG.E.ADD.F32.FTZ.RN.STRONG.GPU desc[UR24][R104.64+0x800], R103 ;  /* 0x00080067680079a6 */ /* 0x0101e4000c12f318 */
.L_x_2884:
[----:B------:R-:W-:Y:S05]  /*4510*/  BSYNC.RECONVERGENT B0 ;  /* 0x0000000000007941 */ /* 0x000fea0003800200 */
.L_x_2883:
[----:B0---4-:R0:W4:Y:S01]  /*4520*/  LDS R103, [R102+0x6d00] ;  /* 0x006d000066677984 */ /* 0x0111220000000800 */
[----:B------:R-:W-:Y:S04]  /*4530*/  BSSY.RECONVERGENT B0, `(.L_x_2885) ;  /* 0x0000004000007945 */ /* 0x000fe80003800200 */
[----:B------:R-:W-:Y:S05]  /*4540*/  @!P3 BRA `(.L_x_2886) ;  /* 0x000000000008b947 */ /* 0x000fea0003800000 */
[----:B------:R0:W-:Y:S04]  /*4550*/  REDG.E.ADD.F32.FTZ.RN.STRONG.GPU desc[UR24][R106.64+0xa00], R113 ;  /* 0x000a00716a0079a6 */ /* 0x0001e8000c12f318 */
[----:B----4-:R0:W-:Y:S02]  /*4560*/  REDG.E.ADD.F32.FTZ.RN.STRONG.GPU desc[UR24][R104.64+0xa00], R103 ;  /* 0x000a0067680079a6 */ /* 0x0101e4000c12f318 */
.L_x_2886:
[----:B------:R-:W-:Y:S05]  /*4570*/  BSYNC.RECONVERGENT B0 ;  /* 0x0000000000007941 */ /* 0x000fea0003800200 */
.L_x_2885:
[----:B------:R-:W0:Y:S01]  /*4580*/  LDS R101, [R101+0x6f00] ;  /* 0x006f000065657984 */ /* 0x000e220000000800 */
[----:B------:R-:W-:Y:S04]  /*4590*/  BSSY.RECONVERGENT B0, `(.L_x_2887) ;  /* 0x0000004000007945 */ /* 0x000fe80003800200 */
[----:B------:R-:W-:Y:S05]  /*45a0*/  @!P4 BRA `(.L_x_2888) ;  /* 0x000000000008c947 */ /* 0x000fea0003800000 */
[----:B------:R1:W-:Y:S04]  /*45b0*/  REDG.E.ADD.F32.FTZ.RN.STRONG.GPU desc[UR24][R106.64+0xc00], R116 ;  /* 0x000c00746a0079a6 */ /* 0x0003e8000c12f318 */
[----:B0-----:R1:W-:Y:S02]  /*45c0*/  REDG.E.ADD.F32.FTZ.RN.STRONG.GPU desc[UR24][R104.64+0xc00], R101 ;  /* 0x000c0065680079a6 */ /* 0x0013e4000c12f318 */
.L_x_2888:
[----:B------:R-:W-:Y:S05]  /*45d0*/  BSYNC.RECONVERGENT B0 ;  /* 0x0000000000007941 */ /* 0x000fea0003800200 */
.L_x_2887:
[----:B01----:R0:W1:Y:S01]  /*45e0*/  LDS R101, [R100+0x7100] ;  /* 0x0071000064657984 */ /* 0x0030620000000800 */
[----:B------:R-:W-:Y:S04]  /*45f0*/  BSSY.RECONVERGENT B0, `(.L_x_2889) ;  /* 0x0000004000007945 */ /* 0x000fe80003800200 */
[----:B------:R-:W-:Y:S05]  /*4600*/  @!P5 BRA `(.L_x_2890) ;  /* 0x000000000008d947 */ /* 0x000fea0003800000 */
[----:B------:R0:W-:Y:S04]  /*4610*/  REDG.E.ADD.F32.FTZ.RN.STRONG.GPU desc[UR24][R106.64+0xe00], R117 ;  /* 0x000e00756a0079a6 */ /* 0x0001e8000c12f318 */
[----:B-1----:R0:W-:Y:S02]  /*4620*/  REDG.E.ADD.F32.FTZ.RN.STRONG.GPU desc[UR24][R104.64+0xe00], R101 ;  /* 0x000e0065680079a6 */ /* 0x0021e4000c12f318 */
.L_x_2890:
[----:B------:R-:W-:Y:S05]  /*4630*/  BSYNC.RECONVERGENT B0 ;  /* 0x0000000000007941 */ /* 0x000fea0003800200 */
.L_x_2889:
[----:B------:R-:W0:Y:S01]  /*4640*/  LDS R23, [R23+0x7300] ;  /* 0x0073000017177984 */ /* 0x000e220000000800 */
[C---:B------:R-:W-:Y:S01]  /*4650*/  ISETP.GE.AND P6, PT, R110.reuse, 0x401, PT ;  /* 0x000004016e00780c */ /* 0x040fe20003fc6270 */
[----:B------:R-:W-:Y:S01]  /*4660*/  BSSY.RECONVERGENT B0, `(.L_x_2891) ;  /* 0x0000007000007945 */ /* 0x000fe20003800200 */
[C---:B------:R-:W-:Y:S02]  /*4670*/  ISETP.GE.AND P3, PT, R110.reuse, 0x481, PT ;  /* 0x000004816e00780c */ /* 0x040fe40003f66270 */
[C---:B------:R-:W-:Y:S02]  /*4680*/  ISETP.GE.AND P4, PT, R110.reuse, 0x501, PT ;  /* 0x000005016e00780c */ /* 0x040fe40003f86270 */
[----:B------:R-:W-:-:S07]  /*4690*/  ISETP.GE.AND P5, PT, R110, 0x581, PT ;  /* 0x000005816e00780c */ /* 0x000fce0003fa6270 */
[----:B------:R-:W-:Y:S06]  /*46a0*/  @!P6 BRA `(.L_x_2892) ;  /* 0x000000000008e947 */ /* 0x000fec0003800000 */
[----:B------:R1:W-:Y:S04]  /*46b0*/  REDG.E.ADD.F32.FTZ.RN.STRONG.GPU desc[UR24][R106.64+0x1000], R119 ;  /* 0x001000776a0079a6 */ /* 0x0003e8000c12f318 */
[----:B0-----:R0:W-:Y:S02]  /*46c0*/  REDG.E.ADD.F32.FTZ.RN.STRONG.GPU desc[UR24][R104.64+0x1000], R23 ;  /* 0x00100017680079a6 */ /* 0x0011e4000c12f318 */
.L_x_2892:
[----:B------:R-:W-:Y:S05]  /*46d0*/  BSYNC.RECONVERGENT B0 ;  /* 0x0000000000007941 */ /* 0x000fea0003800200 */
.L_x_2891:
[----:B0-----:R0:W0:Y:S01]  /*46e0*/  LDS R23, [R22+0x7500] ;  /* 0x0075000016177984 */ /* 0x0010220000000800 */
[----:B------:R-:W-:Y:S04]  /*46f0*/  BSSY.RECONVERGENT B0, `(.L_x_2893) ;  /* 0x0000004000007945 */ /* 0x000fe80003800200 */
[----:B------:R-:W-:Y:S05]  /*4700*/  @!P3 BRA `(.L_x_2894) ;  /* 0x000000000008b947 */ /* 0x000fea0003800000 */
[----:B------:R1:W-:Y:S04]  /*4710*/  REDG.E.ADD.F32.FTZ.RN.STRONG.GPU desc[UR24][R106.64+0x1200], R120 ;  /* 0x001200786a0079a6 */ /* 0x0003e8000c12f318 */
[----:B0-----:R0:W-:Y:S02]  /*4720*/  REDG.E.ADD.F32.FTZ.RN.STRONG.GPU desc[UR24][R104.64+0x1200], R23 ;  /* 0x00120017680079a6 */ /* 0x0011e4000c12f318 */
.L_x_2894:
[----:B------:R-:W-:Y:S05]  /*4730*/  BSYNC.RECONVERGENT B0 ;  /* 0x0000000000007941 */ /* 0x000fea0003800200 */
.L_x_2893:
[----:B------:R-:W0:Y:S01]  /*4740*/  LDS R21, [R21+0x7700] ;  /* 0x0077000015157984 */ /* 0x000e220000000800 */
[----:B------:R-:W-:Y:S04]  /*4750*/  BSSY.RECONVERGENT B0, `(.L_x_2895) ;  /* 0x0000004000007945 */ /* 0x000fe80003800200 */
[----:B------:R-:W-:Y:S05]  /*4760*/  @!P4 BRA `(.L_x_2896) ;  /* 0x000000000008c947 */ /* 0x000fea0003800000 */
[----:B------:R1:W-:Y:S04]  /*4770*/  REDG.E.ADD.F32.FTZ.RN.STRONG.GPU desc[UR24][R106.64+0x1400], R121 ;  /* 0x001400796a0079a6 */ /* 0x0003e8000c12f318 */
[----:B0-----:R0:W-:Y:S02]  /*4780*/  REDG.E.ADD.F32.FTZ.RN.STRONG.GPU desc[UR24][R104.64+0x1400], R21 ;  /* 0x00140015680079a6 */ /* 0x0011e4000c12f318 */
.L_x_2896:
[----:B------:R-:W-:Y:S05]  /*4790*/  BSYNC.RECONVERGENT B0 ;  /* 0x0000000000007941 */ /* 0x000fea0003800200 */
.L_x_2895:
[----:B------:R-:W0:Y:S01]  /*47a0*/  LDS R19, [R19+0x7900] ;  /* 0x0079000013137984 */ /* 0x000e220000000800 */
[----:B------:R-:W-:Y:S04]  /*47b0*/  BSSY.RECONVERGENT B0, `(.L_x_2897) ;  /* 0x0000004000007945 */ /* 0x000fe80003800200 */
[----:B------:R-:W-:Y:S05]  /*47c0*/  @!P5 BRA `(.L_x_2898) ;  /* 0x000000000008d947 */ /* 0x000fea0003800000 */
[----:B------:R1:W-:Y:S04]  /*47d0*/  REDG.E.ADD.F32.FTZ.RN.STRONG.GPU desc[UR24][R106.64+0x1600], R122 ;  /* 0x0016007a6a0079a6 */ /* 0x0003e8000c12f318 */
[----:B0-----:R0:W-:Y:S02]  /*47e0*/  REDG.E.ADD.F32.FTZ.RN.STRONG.GPU desc[UR24][R104.64+0x1600], R19 ;  /* 0x00160013680079a6 */ /* 0x0011e4000c12f318 */
.L_x_2898:
[----:B------:R-:W-:Y:S05]  /*47f0*/  BSYNC.RECONVERGENT B0 ;  /* 0x0000000000007941 */ /* 0x000fea0003800200 */
.L_x_2897:
[----:B0-----:R0:W0:Y:S01]  /*4800*/  LDS R19, [R18+0x7b00] ;  /* 0x007b000012137984 */ /* 0x0010220000000800 */
        /* <DEDUP_REMOVED lines=8> */
.L_x_2900:
[----:B------:R-:W-:Y:S05]  /*4890*/  BSYNC.RECONVERGENT B0 ;  /* 0x0000000000007941 */ /* 0x000fea0003800200 */
.L_x_2899:
[----:B------:R-:W0:Y:S01]  /*48a0*/  LDS R17, [R17+0x7d00] ;  /* 0x007d000011117984 */ /* 0x000e220000000800 */
[----:B------:R-:W-:Y:S04]  /*48b0*/  BSSY.RECONVERGENT B0, `(.L_x_2901) ;  /* 0x0000004000007945 */ /* 0x000fe80003800200 */
[----:B------:R-:W-:Y:S05]  /*48c0*/  @!P3 BRA `(.L_x_2902) ;  /* 0x000000000008b947 */ /* 0x000fea0003800000 */
[----:B------:R1:W-:Y:S04]  /*48d0*/  REDG.E.ADD.F32.FTZ.RN.STRONG.GPU desc[UR24][R106.64+0x1a00], R124 ;  /* 0x001a007c6a0079a6 */ /* 0x0003e8000c12f318 */
[----:B0-----:R0:W-:Y:S02]  /*48e0*/  REDG.E.ADD.F32.FTZ.RN.STRONG.GPU desc[UR24][R104.64+0x1a00], R17 ;  /* 0x001a0011680079a6 */ /* 0x0011e4000c12f318 */
.L_x_2902:
[----:B------:R-:W-:Y:S05]  /*48f0*/  BSYNC.RECONVERGENT B0 ;  /* 0x0000000000007941 */ /* 0x000fea0003800200 */
.L_x_2901:
[----:B0-----:R0:W0:Y:S01]  /*4900*/  LDS R17, [R16+0x7f00] ;  /* 0x007f000010117984 */ /* 0x0010220000000800 */
[----:B------:R-:W-:Y:S04]  /*4910*/  BSSY.RECONVERGENT B0, `(.L_x_2903) ;  /* 0x0000004000007945 */ /* 0x000fe80003800200 */
[----:B------:R-:W-:Y:S05]  /*4920*/  @!P4 BRA `(.L_x_2904) ;  /* 0x000000000008c947 */ /* 0x000fea0003800000 */
[----:B------:R1:W-:Y:S04]  /*4930*/  REDG.E.ADD.F32.FTZ.RN.STRONG.GPU desc[UR24][R106.64+0x1c00], R125 ;  /* 0x001c007d6a0079a6 */ /* 0x0003e8000c12f318 */
[----:B0-----:R0:W-:Y:S02]  /*4940*/  REDG.E.ADD.F32.FTZ.RN.STRONG.GPU desc[UR24][R104.64+0x1c00], R17 ;  /* 0x001c0011680079a6 */ /* 0x0011e4000c12f318 */
.L_x_2904:
[----:B------:R-:W-:Y:S05]  /*4950*/  BSYNC.RECONVERGENT B0 ;  /* 0x0000000000007941 */ /* 0x000fea0003800200 */
.L_x_2903:
[----:B------:R-:W0:Y:S01]  /*4960*/  LDS R15, [R15+0x8100] ;  /* 0x008100000f0f7984 */ /* 0x000e220000000800 */
[----:B------:R-:W-:Y:S04]  /*4970*/  BSSY.RECONVERGENT B0, `(.L_x_2905) ;  /* 0x0000004000007945 */ /* 0x000fe80003800200 */
[----:B------:R-:W-:Y:S05]  /*4980*/  @!P5 BRA `(.L_x_2906) ;  /* 0x000000000008d947 */ /* 0x000fea0003800000 */
[----:B------:R1:W-:Y:S04]  /*4990*/  REDG.E.ADD.F32.FTZ.RN.STRONG.GPU desc[UR24][R106.64+0x1e00], R126 ;  /* 0x001e007e6a0079a6 */ /* 0x0003e8000c12f318 */
[----:B0-----:R0:W-:Y:S02]  /*49a0*/  REDG.E.ADD.F32.FTZ.RN.STRONG.GPU desc[UR24][R104.64+0x1e00], R15 ;  /* 0x001e000f680079a6 */ /* 0x0011e4000c12f318 */
.L_x_2906:
[----:B------:R-:W-:Y:S05]  /*49b0*/  BSYNC.RECONVERGENT B0 ;  /* 0x0000000000007941 */ /* 0x000fea0003800200 */
.L_x_2905:
[----:B------:R-:W5:Y:S04]  /*49c0*/  LDL R19, [R1+0x4] ;  /* 0x0000040001137983 */ /* 0x000f680000100800 */
[----:B------:R-:W2:Y:S04]  /*49d0*/  LDL R22, [R1+0x8] ;  /* 0x0000080001167983 */ /* 0x000ea80000100800 */
[----:B------:R-:W3:Y:S04]  /*49e0*/  LDL R21, [R1+0xc] ;  /* 0x00000c0001157983 */ /* 0x000ee80000100800 */
[----:B------:R-:W4:Y:S02]  /*49f0*/  SHFL.DOWN P3, R14, R13, 0x1, 0x1f ;  /* 0x08201f000d0e7f89 */ /* 0x000f240000060000 */
[----:B----4-:R-:W-:-:S05]  /*4a00*/  @P3 FADD R14, R13, R14 ;  /* 0x0000000e0d0e3221 */ /* 0x010fca0000000000 */
[----:B0-----:R-:W0:Y:S02]  /*4a10*/  SHFL.DOWN P3, R15, R14, 0x2, 0x1f ;  /* 0x08401f000e0f7f89 */ /* 0x001e240000060000 */
[----:B0-----:R-:W-:-:S05]  /*4a20*/  @P3 FADD R15, R14, R15 ;  /* 0x0000000f0e0f3221 */ /* 0x001fca0000000000 */
[----:B------:R-:W0:Y:S01]  /*4a30*/  SHFL.DOWN P3, R16, R15, 0x4, 0x1f ;  /* 0x08801f000f107f89 */ /* 0x000e220000060000 */
[----:B------:R-:W4:Y:S01]  /*4a40*/  S2R R23, SR_LANEID ;  /* 0x0000000000177919 */ /* 0x000f220000000000 */
[----:B0-----:R-:W-:-:S05]  /*4a50*/  @P3 FADD R16, R15, R16 ;  /* 0x000000100f103221 */ /* 0x001fca0000000000 */
[----:B------:R-:W0:Y:S01]  /*4a60*/  SHFL.DOWN P3, R17, R16, 0x8, 0x1f ;  /* 0x09001f0010117f89 */ /* 0x000e220000060000 */
[----:B----4-:R-:W-:Y:S01]  /*4a70*/  ISETP.NE.AND P4, PT, R23, RZ, PT ;  /* 0x000000ff1700720c */ /* 0x010fe20003f85270 */
[----:B0-----:R-:W-:-:S05]  /*4a80*/  @P3 FADD R17, R16, R17 ;  /* 0x0000001110113221 */ /* 0x001fca0000000000 */
[----:B------:R-:W0:Y:S01]  /*4a90*/  SHFL.DOWN P3, R18, R17, 0x10, 0x1f ;  /* 0x0a001f0011127f89 */ /* 0x000e220000060000 */
[----:B------:R-:W-:Y:S01]  /*4aa0*/  FFMA.FTZ R13, R84, R20, R152 ;  /* 0x00000014540d7223 */ /* 0x000fe20000010098 */
[----:B------:R-:W-:Y:S01]  /*4ab0*/  FFMA.FTZ R16, R91, R27, R153 ;  /* 0x0000001b5b107223 */ /* 0x000fe20000010099 */
[----:B------:R-:W-:Y:S01]  /*4ac0*/  FFMA.FTZ R15, R90, R26, R154 ;  /* 0x0000001a5a0f7223 */ /* 0x000fe2000001009a */
[----:B------:R-:W-:Y:S01]  /*4ad0*/  FFMA.FTZ R14, R89, R25, R155 ;  /* 0x00000019590e7223 */ /* 0x000fe2000001009b */
[----:B------:R-:W-:Y:S01]  /*4ae0*/  FADD.FTZ R64, R13, R64 ;  /* 0x000000400d407221 */ /* 0x000fe20000010000 */
[----:B------:R-:W-:Y:S01]  /*4af0*/  FFMA.FTZ R13, R88, R24, R156 ;  /* 0x00000018580d7223 */ /* 0x000fe2000001009c */
[----:B------:R-:W-:Y:S01]  /*4b00*/  FADD.FTZ R63, R16, R63 ;  /* 0x0000003f103f7221 */ /* 0x000fe20000010000 */
[----:B------:R-:W-:Y:S01]  /*4b10*/  FADD.FTZ R62, R15, R62 ;  /* 0x0000003e0f3e7221 */ /* 0x000fe20000010000 */
[----:B------:R-:W-:Y:S01]  /*4b20*/  FADD.FTZ R61, R14, R61 ;  /* 0x0000003d0e3d7221 */ /* 0x000fe20000010000 */
[----:B------:R-:W-:Y:S01]  /*4b30*/  FADD.FTZ R60, R13, R60 ;  /* 0x0000003c0d3c7221 */ /* 0x000fe20000010000 */
        /* <DEDUP_REMOVED lines=8> */
[----:B------:R-:W-:Y:S01]  /*4bc0*/  FFMA.FTZ R16, R99, R35, R161 ;  /* 0x0000002363107223 */ /* 0x000fe200000100a1 */
[----:B0-----:R-:W-:Y:S01]  /*4bd0*/  @P3 FADD R18, R17, R18 ;  /* 0x0000001211123221 */ /* 0x001fe20000000000 */
[----:B------:R-:W-:Y:S01]  /*4be0*/  FFMA.FTZ R15, R98, R34, R162 ;  /* 0x00000022620f7223 */ /* 0x000fe200000100a2 */
[----:B------:R-:W-:Y:S01]  /*4bf0*/  FFMA.FTZ R14, R97, R33, R163 ;  /* 0x00000021610e7223 */ /* 0x000fe200000100a3 */
[----:B------:R-:W-:Y:S01]  /*4c00*/  FFMA.FTZ R13, R96, R32, R164 ;  /* 0x00000020600d7223 */ /* 0x000fe200000100a4 */
[----:B------:R-:W-:Y:S01]  /*4c10*/  BSSY.RECONVERGENT B0, `(.L_x_2907) ;  /* 0x0000028000007945 */ /* 0x000fe20003800200 */
[----:B------:R-:W-:Y:S01]  /*4c20*/  FFMA.FTZ R36, R11, R20, R36 ;  /* 0x000000140b247223 */ /* 0x000fe20000010024 */
[----:B------:R-:W-:Y:S01]  /*4c30*/  FADD.FTZ R66, R132, R66 ;  /* 0x0000004284427221 */ /* 0x000fe20000010000 */
[----:B------:R-:W-:Y:S01]  /*4c40*/  FFMA.FTZ R43, R10, R27, R43 ;  /* 0x0000001b0a2b7223 */ /* 0x000fe2000001002b */
[----:B------:R-:W-:Y:S01]  /*4c50*/  FADD.FTZ R65, R133, R65 ;  /* 0x0000004185417221 */ /* 0x000fe20000010000 */
        /* <DEDUP_REMOVED lines=12> */
[----:B-----5:R-:W-:-:S02]  /*4d20*/  MOV R100, R19 ;  /* 0x0000001300647202 */ /* 0x020fc40000000f00 */
[----:B------:R-:W-:Y:S02]  /*4d30*/  @!P4 SHF.R.U32.HI R19, RZ, 0x3, R134 ;  /* 0x00000003ff13c819 */ /* 0x000fe40000011686 */
[----:B--2---:R-:W-:Y:S02]  /*4d40*/  MOV R23, R22 ;  /* 0x0000001600177202 */ /* 0x004fe40000000f00 */
[----:B------:R-:W-:-:S04]  /*4d50*/  @!P4 LOP3.LUT R22, R19, 0x7c, RZ, 0xc0, !PT ;  /* 0x0000007c1316c812 */ /* 0x000fc800078ec0ff */
[----:B------:R-:W-:Y:S01]  /*4d60*/  @!P4 IADD3 R19, PT, PT, R135, R22, RZ ;  /* 0x000000168713c210 */ /* 0x000fe20007ffe0ff */
[----:B------:R-:W-:-:S04]  /*4d70*/  FFMA.FTZ R51, R100, R35, R51 ;  /* 0x0000002364337223 */ /* 0x000fc80000010033 */
[----:B------:R0:W-:Y:S01]  /*4d80*/  @!P4 STS [R19+0x8404], R18 ;  /* 0x008404121300c388 */ /* 0x0001e20000000800 */
[----:B------:R-:W-:Y:S01]  /*4d90*/  FFMA.FTZ R50, R23, R34, R50 ;  /* 0x0000002217327223 */ /* 0x000fe20000010032 */
[----:B---3--:R-:W-:Y:S01]  /*4da0*/  FFMA.FTZ R49, R21, R33, R49 ;  /* 0x0000002115317223 */ /* 0x008fe20000010031 */
[----:B------:R-:W-:Y:S06]  /*4db0*/  BAR.SYNC.DEFER_BLOCKING 0x0 ;  /* 0x0000000000007b1d */ /* 0x000fec0000010000 */
[----:B------:R-:W-:Y:S05]  /*4dc0*/  @P2 BRA `(.L_x_2908) ;  /* 0x0000000000302947 */ /* 0x000fea0003800000 */
[----:B------:R-:W-:Y:S01]  /*4dd0*/  UISETP.NE.AND UP0, UPT, UR10, UR46, UPT ;  /* 0x0000002e0a00728c */ /* 0x000fe2000bf05270 */
[----:B------:R-:W2:Y:S01]  /*4de0*/  LDS.64 R14, [R135+0x8408] ;  /* 0x00840800870e7984 */ /* 0x000ea20000000a00 */
[----:B------:R-:W-:-:S03]  /*4df0*/  MOV R16, UR8 ;  /* 0x0000000800107c02 */ /* 0x000fc60008000f00 */
[----:B------:R-:W3:Y:S01]  /*4e00*/  LDS R13, [R135+0x8410] ;  /* 0x00841000870d7984 */ /* 0x000ee20000000800 */
[----:B------:R-:W-:Y:S02]  /*4e10*/  PLOP3.LUT P2, PT, PT, PT, UP0, 0x80, 0x8 ;  /* 0x000000000008781c */ /* 0x000fe40003f4f008 */
[----:B------:R-:W-:-:S11]  /*4e20*/  LEA R16, R16, R135, 0x2 ;  /* 0x0000008710107211 */ /* 0x000fd600078e10ff */
[----:B------:R-:W4:Y:S01]  /*4e30*/  @P2 LDS R20, [R16+0xa050] ;  /* 0x00a0500010142984 */ /* 0x000f220000000800 */
[----:B--2---:R-:W-:-:S04]  /*4e40*/  FADD.FTZ R14, R18, R14 ;  /* 0x0000000e120e7221 */ /* 0x004fc80000010000 */
[----:B------:R-:W-:-:S04]  /*4e50*/  FADD.FTZ R14, R15, R14 ;  /* 0x0000000e0f0e7221 */ /* 0x000fc80000010000 */
[----:B---3--:R-:W-:-:S04]  /*4e60*/  FADD.FTZ R13, R14, R13 ;  /* 0x0000000d0e0d7221 */ /* 0x008fc80000010000 */
[----:B----4-:R-:W-:-:S05]  /*4e70*/  @P2 FADD.FTZ R13, R13, R20 ;  /* 0x000000140d0d2221 */ /* 0x010fca0000010000 */
[----:B------:R2:W-:Y:S02]  /*4e80*/  STS [R16+0xa050], R13 ;  /* 0x00a0500d10007388 */ /* 0x0005e40000000800 */
.L_x_2908:
[----:B------:R-:W-:Y:S05]  /*4e90*/  BSYNC.RECONVERGENT B0 ;  /* 0x0000000000007941 */ /* 0x000fea0003800200 */
.L_x_2907:
[----:B------:R-:W-:-:S04]  /*4ea0*/  UIADD3 UR8, UPT, UPT, UR8, 0x1, URZ ;  /* 0x0000000108087890 */ /* 0x000fc8000fffe0ff */
[----:B------:R-:W-:-:S09]  /*4eb0*/  UISETP.GE.AND UP0, UPT, UR8, UR47, UPT ;  /* 0x0000002f0800728c */ /* 0x000fd2000bf06270 */
[----:B------:R-:W-:Y:S05]  /*4ec0*/  BRA.U !UP0, `(.L_x_2909) ;  /* 0xffffffc5082c7547 */ /* 0x000fea000b83ffff */
.L_x_2864:
[----:B------:R-:W3:Y:S01]  /*4ed0*/  LDL.LU R17, [R1+0x4c] ;  /* 0x00004c0001117983 */ /* 0x000ee20000300800 */
[----:B------:R-:W4:Y:S01]  /*4ee0*/  S2UR UR34, SR_CTAID.X ;  /* 0x00000000002279c3 */ /* 0x000f220000002500 */
[----:B------:R-:W4:Y:S07]  /*4ef0*/  LDCU.64 UR28, c[0x0][0x4f8] ;  /* 0x00009f00ff1c77ac */ /* 0x000f2e0008000a00 */
[----:B------:R-:W-:Y:S01]  /*4f00*/  BAR.SYNC.DEFER_BLOCKING 0x0 ;  /* 0x0000000000007b1d */ /* 0x000fe20000010000 */
[----:B------:R-:W-:-:S02]  /*4f10*/  UIADD3 UR21, UPT, UPT, UR10, -0x1, URZ ;  /* 0xffffffff0a157890 */ /* 0x000fc4000fffe0ff */
[----:B------:R-:W-:-:S05]  /*4f20*/  UIADD3 UR19, UP1, UPT, UR19, -0x2000, URZ ;  /* 0xffffe00013137890 */ /* 0x000fca000ff3e0ff */
[----:B------:R-:W5:Y:S01]  /*4f30*/  S2UR UR8, SR_CTAID.Y ;  /* 0x00000000000879c3 */ /* 0x000f620000002600 */
[----:B------:R-:W5:Y:S01]  /*4f40*/  LDCU.64 UR30, c[0x0][0x500] ;  /* 0x0000a000ff1e77ac */ /* 0x000f620008000a00 */
[----:B------:R-:W0:Y:S01]  /*4f50*/  S2R R8, SR_TID.X ;  /* 0x0000000000087919 */ /* 0x000e220000002100 */
[----:B------:R-:W-:Y:S01]  /*4f60*/  USHF.L.U32 UR26, UR21, 0xb, URZ ;  /* 0x0000000b151a7899 */ /* 0x000fe200080006ff */
[----:B------:R-:W1:Y:S03]  /*4f70*/  LDCU.64 UR32, c[0x0][0x550] ;  /* 0x0000aa00ff2077ac */ /* 0x000e660008000a00 */
[----:B------:R-:W-:Y:S02]  /*4f80*/  USHF.R.S32.HI UR27, URZ, 0x1f, UR26 ;  /* 0x0000001fff1b7899 */ /* 0x000fe4000801141a */
[----:B------:R-:W-:Y:S02]  /*4f90*/  UIADD3 UR16, UP2, UPT, UR16, -0x2000, URZ ;  /* 0xffffe00010107890 */ /* 0x000fe4000ff5e0ff */
[----:B----4-:R-:W-:-:S02]  /*4fa0*/  UIMAD.WIDE.U32 UR22, UR34, UR28, UR26 ;  /* 0x0000001c221672a5 */ /* 0x010fc4000f8e001a */
[----:B------:R-:W-:Y:S01]  /*4fb0*/  UIADD3 UR13, UP3, UPT, UR13, -0x2000, URZ ;  /* 0xffffe0000d0d7890 */ /* 0x000fe2000ff7e0ff */
[----:B------:R-:W-:Y:S01]  /*4fc0*/  STS.128 [R2], R48 ;  /* 0x0000003002007388 */ /* 0x000fe20000000c00 */
[----:B------:R-:W-:Y:S02]  /*4fd0*/  UIMAD UR23, UR34, UR29, UR23 ;  /* 0x0000001d221772a4 */ /* 0x000fe4000f8e0217 */
[----:B------:R-:W-:Y:S01]  /*4fe0*/  UIADD3 UR11, UP4, UPT, UR11, -0x2000, URZ ;  /* 0xffffe0000b0b7890 */ /* 0x000fe2000ff9e0ff */
[----:B------:R-:W-:Y:S01]  /*4ff0*/  STS.128 [R2+0x10], R44 ;  /* 0x0000102c02007388 */ /* 0x000fe20000000c00 */
[----:B------:R-:W-:Y:S02]  /*5000*/  UIADD3.X UR18, UPT, UPT, UR18, -0x1, URZ, UP1, !UPT ;  /* 0xffffffff12127890 */ /* 0x000fe40008ffe4ff */
[----:B-----5:R-:W-:Y:S01]  /*5010*/  UIMAD UR28, UR8, UR31, URZ ;  /* 0x0000001f081c72a4 */ /* 0x020fe2000f8e02ff */
[----:B------:R-:W-:Y:S01]  /*5020*/  STS.128 [R2+0x20], R40 ;  /* 0x0000202802007388 */ /* 0x000fe20000000c00 */
[----:B------:R-:W-:Y:S01]  /*5030*/  UIMAD.WIDE.U32 UR22, UR8, UR30, UR22 ;  /* 0x0000001e081672a5 */ /* 0x000fe2000f8e0016 */
[----:B------:R-:W4:Y:S02]  /*5040*/  LDCU.64 UR30, c[0x0][0x560] ;  /* 0x0000ac00ff1e77ac */ /* 0x000f240008000a00 */
[----:B------:R-:W-:Y:S01]  /*5050*/  STS.128 [R2+0x30], R36 ;  /* 0x0000302402007388 */ /* 0x000fe20000000c00 */
[----:B------:R-:W-:-:S03]  /*5060*/  NOP ;  /* 0x0000000000007918 */ /* 0x000fc60000000000 */
[----:B--2---:R-:W2:Y:S01]  /*5070*/  LDS.128 R12, [R0] ;  /* 0x00000000000c7984 */ /* 0x004ea20000000c00 */
[----:B------:R-:W-:Y:S01]  /*5080*/  UIADD3 UR28, UPT, UPT, UR23, UR28, URZ ;  /* 0x0000001c171c7290 */ /* 0x000fe2000fffe0ff */
[C---:B0-----:R-:W-:Y:S01]  /*5090*/  SHF.L.U32 R7, R8.reuse, 0x2, RZ ;  /* 0x0000000208077819 */ /* 0x041fe200000006ff */
[----:B-1----:R-:W-:Y:S01]  /*50a0*/  ULEA UR23, UP0, UR22, UR32, 0x2 ;  /* 0x0000002016177291 */ /* 0x002fe2000f8010ff */
[----:B------:R-:W0:Y:S01]  /*50b0*/  LDS.128 R20, [R0+0x200] ;  /* 0x0002000000147984 */ /* 0x000e220000000c00 */
[----:B------:R-:W-:Y:S01]  /*50c0*/  LOP3.LUT R16, R8, 0x1f, RZ, 0xc0, !PT ;  /* 0x0000001f08107812 */ /* 0x000fe200078ec0ff */
[----:B------:R-:W-:Y:S01]  /*50d0*/  UIADD3.X UR15, UPT, UPT, UR15, -0x1, URZ, UP2, !UPT ;  /* 0xffffffff0f0f7890 */ /* 0x000fe200097fe4ff */
[----:B------:R-:W-:Y:S01]  /*50e0*/  LOP3.LUT R7, R7, 0xf80, RZ, 0xc0, !PT ;  /* 0x00000f8007077812 */ /* 0x000fe200078ec0ff */
[----:B------:R-:W1:Y:S01]  /*50f0*/  LDS.128 R24, [R0+0x400] ;  /* 0x0004000000187984 */ /* 0x000e620000000c00 */
[----:B------:R-:W-:Y:S01]  /*5100*/  ULEA.HI.X UR22, UR22, UR33, UR28, 0x2, UP0 ;  /* 0x0000002116167291 */ /* 0x000fe200080f141c */
[----:B------:R-:W-:Y:S01]  /*5110*/  MOV R4, UR23 ;  /* 0x0000001700047c02 */ /* 0x000fe20008000f00 */
[----:B------:R-:W-:Y:S01]  /*5120*/  UIADD3.X UR17, UPT, UPT, UR17, -0x1, URZ, UP3, !UPT ;  /* 0xffffffff11117890 */ /* 0x000fe20009ffe4ff */
[----:B------:R-:W5:Y:S01]  /*5130*/  LDS.128 R28, [R0+0x600] ;  /* 0x00060000001c7984 */ /* 0x000f620000000c00 */
[----:B------:R-:W-:Y:S01]  /*5140*/  LOP3.LUT R11, R7, R16, RZ, 0xfc, !PT ;  /* 0x00000010070b7212 */ /* 0x000fe200078efcff */
[----:B------:R-:W4:Y:S01]  /*5150*/  LDCU.64 UR28, c[0x0][0x520] ;  /* 0x0000a400ff1c77ac */ /* 0x000f220008000a00 */
[----:B------:R-:W-:Y:S01]  /*5160*/  MOV R5, UR22 ;  /* 0x0000001600057c02 */ /* 0x000fe20008000f00 */
[----:B------:R-:W-:-:S02]  /*5170*/  UIADD3.X UR12, UPT, UPT, UR12, -0x1, URZ, UP4, !UPT ;  /* 0xffffffff0c0c7890 */ /* 0x000fc4000a7fe4ff */
[----:B------:R-:W-:Y:S02]  /*5180*/  IMAD.WIDE.U32 R4, R11, 0x10, R4 ;  /* 0x000000100b047825 */ /* 0x000fe400078e0004 */
[----:B------:R-:W4:Y:S02]  /*5190*/  LDCU.64 UR22, c[0x0][0x518] ;  /* 0x0000a300ff1677ac */ /* 0x000f240008000a00 */
[----:B----4-:R-:W-:Y:S01]  /*51a0*/  UIMAD.WIDE.U32 UR26, UR34, UR22, UR26 ;  /* 0x00000016221a72a5 */ /* 0x010fe2000f8e001a */
[----:B--2---:R-:W-:Y:S03]  /*51b0*/  STG.E.128 desc[UR24][R4.64], R12 ;  /* 0x0000000c04007986 */ /* 0x004fe6000c101d18 */
[----:B------:R-:W-:Y:S01]  /*51c0*/  UIMAD UR23, UR34, UR23, UR27 ;  /* 0x00000017221772a4 */ /* 0x000fe2000f8e021b */
[----:B0-----:R-:W-:Y:S01]  /*51d0*/  STG.E.128 desc[UR24][R4.64+0x200], R20 ;  /* 0x0002001404007986 */ /* 0x001fe2000c101d18 */
[----:B------:R-:W-:Y:S01]  /*51e0*/  UIMAD UR27, UR8, UR29, URZ ;  /* 0x0000001d081b72a4 */ /* 0x000fe2000f8e02ff */
[----:B------:R-:W-:-:S02]  /*51f0*/  UMOV UR22, UR26 ;  /* 0x0000001a00167c82 */ /* 0x000fc40008000000 */
[----:B-1----:R-:W-:Y:S01]  /*5200*/  STG.E.128 desc[UR24][R4.64+0x400], R24 ;  /* 0x0004001804007986 */ /* 0x002fe2000c101d18 */
[----:B------:R-:W-:-:S03]  /*5210*/  UIMAD.WIDE.U32 UR22, UR8, UR28, UR22 ;  /* 0x0000001c081672a5 */ /* 0x000fc6000f8e0016 */
[----:B-----5:R-:W-:Y:S01]  /*5220*/  STG.E.128 desc[UR24][R4.64+0x600], R28 ;  /* 0x0006001c04007986 */ /* 0x020fe2000c101d18 */
[----:B------:R-:W-:Y:S02]  /*5230*/  UIADD3 UR26, UPT, UPT, UR23, UR27, URZ ;  /* 0x0000001b171a7290 */ /* 0x000fe4000fffe0ff */
[----:B------:R-:W-:Y:S01]  /*5240*/  ULEA UR23, UP0, UR22, UR30, 0x2 ;  /* 0x0000001e16177291 */ /* 0x000fe2000f8010ff */
[----:B------:R-:W-:Y:S03]  /*5250*/  BAR.SYNC.DEFER_BLOCKING 0x0 ;  /* 0x0000000000007b1d */ /* 0x000fe60000010000 */
[----:B------:R-:W-:Y:S02]  /*5260*/  ULEA.HI.X UR22, UR22, UR31, UR26, 0x2, UP0 ;  /* 0x0000001f16167291 */ /* 0x000fe400080f141a */
[----:B------:R-:W-:-:S04]  /*5270*/  UIADD3 UR14, UP0, UPT, UR14, -0x2000, URZ ;  /* 0xffffe0000e0e7890 */ /* 0x000fc8000ff1e0ff */
[----:B------:R-:W-:Y:S02]  /*5280*/  UIADD3.X UR20, UPT, UPT, UR20, -0x1, URZ, UP0, !UPT ;  /* 0xffffffff14147890 */ /* 0x000fe400087fe4ff */
[----:B------:R-:W-:-:S03]  /*5290*/  UISETP.GT.AND UP0, UPT, UR10, 0x1, UPT ;  /* 0x000000010a00788c */ /* 0x000fc6000bf04270 */
[----:B------:R-:W-:Y:S01]  /*52a0*/  UMOV UR10, UR21 ;  /* 0x00000015000a7c82 */ /* 0x000fe20008000000 */
[----:B------:R-:W-:Y:S04]  /*52b0*/  STS.128 [R2+0x10], R56 ;  /* 0x0000103802007388 */ /* 0x000fe80000000c00 */
[----:B------:R-:W-:Y:S04]  /*52c0*/  STS.128 [R2], R52 ;  /* 0x0000003402007388 */ /* 0x000fe80000000c00 */
[----:B------:R-:W-:Y:S04]  /*52d0*/  STS.128 [R2+0x20], R60 ;  /* 0x0000203c02007388 */ /* 0x000fe80000000c00 */
[----:B------:R0:W-:Y:S01]  /*52e0*/  STS.128 [R2+0x30], R64 ;  /* 0x0000304002007388 */ /* 0x0001e20000000c00 */
[----:B------:R-:W-:-:S03]  /*52f0*/  NOP ;  /* 0x0000000000007918 */ /* 0x000fc60000000000 */
[----:B------:R-:W1:Y:S04]  /*5300*/  LDS.128 R12, [R0] ;  /* 0x00000000000c7984 */ /* 0x000e680000000c00 */
[----:B------:R-:W2:Y:S04]  /*5310*/  LDS.128 R20, [R0+0x200] ;  /* 0x0002000000147984 */ /* 0x000ea80000000c00 */
[----:B------:R-:W4:Y:S01]  /*5320*/  LDS.128 R24, [R0+0x400] ;  /* 0x0004000000187984 */ /* 0x000f220000000c00 */
[----:B0-----:R-:W-:-:S03]  /*5330*/  MOV R2, UR23 ;  /* 0x0000001700027c02 */ /* 0x001fc60008000f00 */
[----:B------:R-:W0:Y:S01]  /*5340*/  LDS.128 R28, [R0+0x600] ;  /* 0x00060000001c7984 */ /* 0x000e220000000c00 */
[----:B---3--:R-:W-:-:S04]  /*5350*/  FADD.FTZ R6, R17, R52 ;  /* 0x0000003411067221 */ /* 0x008fc80000010000 */
[----:B------:R-:W-:-:S04]  /*5360*/  FADD.FTZ R3, R6, R53 ;  /* 0x0000003506037221 */ /* 0x000fc80000010000 */
[----:B------:R-:W-:-:S04]  /*5370*/  FADD.FTZ R6, R3, R54 ;  /* 0x0000003603067221 */ /* 0x000fc80000010000 */
[----:B------:R-:W-:-:S04]  /*5380*/  FADD.FTZ R3, R6, R55 ;  /* 0x0000003706037221 */ /* 0x000fc80000010000 */
[----:B------:R-:W-:Y:S01]  /*5390*/  FADD.FTZ R4, R3, R56 ;  /* 0x0000003803047221 */ /* 0x000fe20000010000 */
[----:B------:R-:W-:-:S03]  /*53a0*/  MOV R3, UR22 ;  /* 0x0000001600037c02 */ /* 0x000fc60008000f00 */
[----:B------:R-:W-:Y:S01]  /*53b0*/  FADD.FTZ R57, R4, R57 ;  /* 0x0000003904397221 */ /* 0x000fe20000010000 */
[----:B------:R-:W-:-:S04]  /*53c0*/  IMAD.WIDE.U32 R2, R11, 0x10, R2 ;  /* 0x000000100b027825 */ /* 0x000fc800078e0002 */
[----:B------:R-:W-:Y:S01]  /*53d0*/  FADD.FTZ R58, R57, R58 ;  /* 0x0000003a393a7221 */ /* 0x000fe20000010000 */
[----:B-1----:R1:W-:Y:S03]  /*53e0*/  STG.E.128 desc[UR24][R2.64], R12 ;  /* 0x0000000c02007986 */ /* 0x0023e6000c101d18 */
[----:B------:R-:W-:Y:S01]  /*53f0*/  FADD.FTZ R59, R58, R59 ;  /* 0x0000003b3a3b7221 */ /* 0x000fe20000010000 */
[----:B--2---:R1:W-:Y:S03]  /*5400*/  STG.E.128 desc[UR24][R2.64+0x200], R20 ;  /* 0x0002001402007986 */ /* 0x0043e6000c101d18 */
[----:B------:R-:W-:Y:S01]  /*5410*/  FADD.FTZ R60, R59, R60 ;  /* 0x0000003c3b3c7221 */ /* 0x000fe20000010000 */
[----:B----4-:R1:W-:Y:S03]  /*5420*/  STG.E.128 desc[UR24][R2.64+0x400], R24 ;  /* 0x0004001802007986 */ /* 0x0103e6000c101d18 */
[----:B------:R-:W-:Y:S01]  /*5430*/  FADD.FTZ R61, R60, R61 ;  /* 0x0000003d3c3d7221 */ /* 0x000fe20000010000 */
[----:B0-----:R1:W-:Y:S03]  /*5440*/  STG.E.128 desc[UR24][R2.64+0x600], R28 ;  /* 0x0006001c02007986 */ /* 0x0013e6000c101d18 */
[----:B------:R-:W-:-:S04]  /*5450*/  FADD.FTZ R62, R61, R62 ;  /* 0x0000003e3d3e7221 */ /* 0x000fc80000010000 */
[----:B------:R-:W-:-:S04]  /*5460*/  FADD.FTZ R63, R62, R63 ;  /* 0x0000003f3e3f7221 */ /* 0x000fc80000010000 */
[----:B------:R-:W-:-:S04]  /*5470*/  FADD.FTZ R64, R63, R64 ;  /* 0x000000403f407221 */ /* 0x000fc80000010000 */
[----:B------:R-:W-:-:S04]  /*5480*/  FADD.FTZ R65, R64, R65 ;  /* 0x0000004140417221 */ /* 0x000fc80000010000 */
[----:B------:R-:W-:-:S04]  /*5490*/  FADD.FTZ R66, R65, R66 ;  /* 0x0000004241427221 */ /* 0x000fc80000010000 */
[----:B------:R-:W-:-:S05]  /*54a0*/  FADD.FTZ R0, R66, R67 ;  /* 0x0000004342007221 */ /* 0x000fca0000010000 */
[----:B------:R1:W-:Y:S01]  /*54b0*/  STL [R1+0x4c], R0 ;  /* 0x00004c0001007387 */ /* 0x0003e20000100800 */
[----:B------:R-:W-:Y:S05]  /*54c0*/  BRA.U UP0, `(.L_x_2910) ;  /* 0xffffffb500387547 */ /* 0x000fea000b83ffff */
.L_x_2863:
[----:B------:R-:W0:Y:S01]  /*54d0*/  LDCU.64 UR6, c[0x0][0x548] ;  /* 0x0000a900ff0677ac */ /* 0x000e220008000a00 */
[----:B------:R-:W2:Y:S01]  /*54e0*/  S2R R9, SR_TID.X ;  /* 0x0000000000097919 */ /* 0x000ea20000002100 */
[----:B------:R-:W3:Y:S01]  /*54f0*/  LDCU UR16, c[0x0][0x38c] ;  /* 0x00007180ff1077ac */ /* 0x000ee20008000800 */
[----:B------:R-:W4:Y:S01]  /*5500*/  LDCU.64 UR10, c[0x0][0x568] ;  /* 0x0000ad00ff0a77ac */ /* 0x000f220008000a00 */
[----:B0-----:R-:W-:-:S04]  /*5510*/  UISETP.NE.U32.AND UP0, UPT, UR6, URZ, UPT ;  /* 0x000000ff0600728c */ /* 0x001fc8000bf05070 */
[----:B------:R-:W-:-:S09]  /*5520*/  UISETP.NE.AND.EX UP0, UPT, UR7, URZ, UPT, UP0 ;  /* 0x000000ff0700728c */ /* 0x000fd2000bf05300 */
[----:B---34-:R-:W-:Y:S05]  /*5530*/  BRA.U !UP0, `(.L_x_2911) ;  /* 0x00000001089c7547 */ /* 0x018fea000b800000 */
[----:B-1----:R-:W3:Y:S01]  /*5540*/  LDL.LU R2, [R1+0x50] ;  /* 0x0000500001027983 */ /* 0x002ee20000300800 */
        /* <DEDUP_REMOVED lines=28> */
[----:B------:R-:W3:Y:S01]  /*5710*/  LDS R5, [UR4+0x8410] ;  /* 0x00841004ff057984 */ /* 0x000ee20008000800 */
[----:B------:R-:W-:-:S04]  /*5720*/  ULEA UR4, UP0, UR8, UR6, 0x2 ;  /* 0x0000000608047291 */ /* 0x000fc8000f8010ff */
[----:B------:R-:W-:Y:S01]  /*5730*/  ULEA.HI.X UR5, UR8, UR7, URZ, 0x2, UP0 ;  /* 0x0000000708057291 */ /* 0x000fe200080f14ff */
[----:B-1----:R-:W-:-:S04]  /*5740*/  FADD.FTZ R2, R4, R2 ;  /* 0x0000000204027221 */ /* 0x002fc80000010000 */
[----:B------:R-:W-:Y:S01]  /*5750*/  FADD.FTZ R0, R3, R2 ;  /* 0x0000000203007221 */ /* 0x000fe20000010000 */
[----:B------:R-:W-:Y:S02]  /*5760*/  MOV R2, UR4 ;  /* 0x0000000400027c02 */ /* 0x000fe40008000f00 */
[----:B------:R-:W-:Y:S01]  /*5770*/  MOV R3, UR5 ;  /* 0x0000000500037c02 */ /* 0x000fe20008000f00 */
[----:B---3--:R-:W-:-:S05]  /*5780*/  FADD.FTZ R5, R0, R5 ;  /* 0x0000000500057221 */ /* 0x008fca0000010000 */
[----:B------:R1:W-:Y:S02]  /*5790*/  REDG.E.ADD.F32.FTZ.RN.STRONG.GPU desc[UR24][R2.64], R5 ;  /* 0x00000005020079a6 */ /* 0x0003e4000c12f318 */
.L_x_2912:
[----:B------:R-:W-:Y:S05]  /*57a0*/  BSYNC.RECONVERGENT B0 ;  /* 0x0000000000007941 */ /* 0x000fea0003800200 */
.L_x_2911:
        /* <DEDUP_REMOVED lines=43> */
.L_x_2914:
[----:B------:R-:W-:Y:S05]  /*5a60*/  BSYNC.RECONVERGENT B0 ;  /* 0x0000000000007941 */ /* 0x000fea0003800200 */
.L_x_2913:
[----:B------:R-:W-:Y:S05]  /*5a70*/  @P0 EXIT ;  /* 0x000000000000094d */ /* 0x000fea0003800000 */
[----:B------:R-:W2:Y:S01]  /*5a80*/  S2UR UR9, SR_CgaCtaId ;  /* 0x00000000000979c3 */ /* 0x000ea20000008800 */
[----:B------:R-:W3:Y:S01]  /*5a90*/  LDCU.64 UR6, c[0x0][0x4a8] ;  /* 0x00009500ff0677ac */ /* 0x000ee20008000a00 */
[----:B0-----:R-:W-:Y:S01]  /*5aa0*/  MOV R7, R9 ;  /* 0x0000000900077202 */ /* 0x001fe20000000f00 */
[----:B------:R-:W0:Y:S01]  /*5ab0*/  LDCU UR10, c[0x0][0x360] ;  /* 0x00006c00ff0a77ac */ /* 0x000e220008000800 */
[----:B------:R-:W4:Y:S01]  /*5ac0*/  LDCU.64 UR12, c[0x0][0x4b0] ;  /* 0x00009600ff0c77ac */ /* 0x000f220008000a00 */
[----:B------:R-:W0:Y:S01]  /*5ad0*/  LDCU.64 UR14, c[0x0][0x530] ;  /* 0x0000a600ff0e77ac */ /* 0x000e220008000a00 */
[----:B---3--:R-:W-:-:S03]  /*5ae0*/  UIMAD.WIDE.U32 UR4, UR8, UR6, URZ ;  /* 0x00000006080472a5 */ /* 0x008fc6000f8e00ff */
[----:B------:R-:W-:Y:S01]  /*5af0*/  UMOV UR6, 0x400 ;  /* 0x0000040000067882 */ /* 0x000fe20000000000 */
[----:B------:R-:W-:Y:S02]  /*5b00*/  UIMAD UR8, UR8, UR7, UR5 ;  /* 0x00000007080872a4 */ /* 0x000fe4000f8e0205 */
[----:B0-2-4-:R-:W-:-:S12]  /*5b10*/  ULEA UR6, UR9, UR6, 0x18 ;  /* 0x0000000609067291 */ /* 0x015fd8000f8ec0ff */
.L_x_2915:
[C---:B-1----:R-:W-:Y:S02]  /*5b20*/  LEA R0, R7.reuse, UR6, 0x2 ;  /* 0x0000000607007c11 */ /* 0x042fe4000f8e10ff */
[----:B------:R-:W-:Y:S02]  /*5b30*/  SHF.R.S32.HI R2, RZ, 0x1f, R7 ;  /* 0x0000001fff027819 */ /* 0x000fe40000011407 */
[----:B0-----:R-:W-:Y:S01]  /*5b40*/  MOV R4, UR4 ;  /* 0x0000000400047c02 */ /* 0x001fe20008000f00 */
[----:B------:R-:W0:Y:S01]  /*5b50*/  LDS R9, [R0+0xa050] ;  /* 0x00a0500000097984 */ /* 0x000e220000000800 */
[----:B------:R-:W-:Y:S01]  /*5b60*/  MOV R3, UR8 ;  /* 0x0000000800037c02 */ /* 0x000fe20008000f00 */
[----:B------:R-:W-:Y:S01]  /*5b70*/  IMAD R6, R2, UR12, RZ ;  /* 0x0000000c02067c24 */ /* 0x000fe2000f8e02ff */
        /* <DEDUP_REMOVED lines=12> */
.L_x_2869:
[----:B------:R-:W-:Y:S01]  /*5c40*/  MOV R165, R135 ;  /* 0x0000008700a57202 */ /* 0x000fe20000000f00 */
[----:B------:R-:W-:Y:S01]  /*5c50*/  HFMA2 R127, -RZ, RZ, 0, 5.9604644775390625e-08 ;  /* 0x00000001ff7f7431 */ /* 0x000fe200000001ff */
[----:B------:R-:W-:Y:S02]  /*5c60*/  MOV R126, RZ ;  /* 0x000000ff007e7202 */ /* 0x000fe40000000f00 */
[----:B------:R-:W-:-:S07]  /*5c70*/  MOV R154, 0xffffffff ;  /* 0xffffffff009a7802 */ /* 0x000fce0000000f00 */
[----:B01---5:R-:W-:Y:S05]  /*5c80*/  WARPSYNC.COLLECTIVE R154, `(.L_x_2916) ;  /* 0x000000009a087348 */ /* 0x023fea0003c00000 */
[----:B------:R2:W3:Y:S02]  /*5c90*/  SHFL.UP P6, R164, R165, R127, R126 ;  /* 0x0400007fa5a47389 */ /* 0x0004e400000c007e */
[----:B0123-5:R-:W-:Y:S05]  /*5ca0*/  ENDCOLLECTIVE ;  /* 0x000000000000791b */ /* 0x02ffea0003800000 */
.L_x_2916:
[----:B------:R-:W-:Y:S02]  /*5cb0*/  MOV R165, R153 ;  /* 0x0000009900a57202 */ /* 0x000fe40000000f00 */
[----:B------:R-:W-:-:S07]  /*5cc0*/  MOV R155, R164 ;  /* 0x000000a4009b7202 */ /* 0x000fce0000000f00 */
[----:B------:R-:W-:Y:S05]  /*5cd0*/  WARPSYNC.COLLECTIVE R154, `(.L_x_2917) ;  /* 0x000000009a087348 */ /* 0x000fea0003c00000 */
[----:B------:R0:W1:Y:S02]  /*5ce0*/  SHFL.UP P6, R164, R165, R127, R126 ;  /* 0x0400007fa5a47389 */ /* 0x00006400000c007e */
[----:B01----:R-:W-:Y:S05]  /*5cf0*/  ENDCOLLECTIVE ;  /* 0x000000000000791b */ /* 0x003fea0003800000 */
.L_x_2917:
        /* <DEDUP_REMOVED lines=10> */
.L_x_2918:
[----:B------:R-:W-:Y:S02]  /*5da0*/  MOV R165, R155 ;  /* 0x0000009b00a57202 */ /* 0x000fe40000000f00 */
[----:B------:R-:W-:-:S07]  /*5db0*/  MOV R153, R164 ;  /* 0x000000a400997202 */ /* 0x000fce0000000f00 */
[----:B------:R-:W-:Y:S05]  /*5dc0*/  WARPSYNC.COLLECTIVE R154, `(.L_x_2919) ;  /* 0x000000009a087348 */ /* 0x000fea0003c00000 */
[----:B------:R0:W1:Y:S02]  /*5dd0*/  SHFL.UP P6, R164, R165, R127, R126 ;  /* 0x0400007fa5a47389 */ /* 0x00006400000c007e */
[----:B01----:R-:W-:Y:S05]  /*5de0*/  ENDCOLLECTIVE ;  /* 0x000000000000791b */ /* 0x003fea0003800000 */
.L_x_2919:
        /* <DEDUP_REMOVED lines=10> */
.L_x_2920:
[----:B------:R-:W-:Y:S02]  /*5e90*/  MOV R165, R155 ;  /* 0x0000009b00a57202 */ /* 0x000fe40000000f00 */
[----:B------:R-:W-:-:S07]  /*5ea0*/  MOV R153, R164 ;  /* 0x000000a400997202 */ /* 0x000fce0000000f00 */
[----:B------:R-:W-:Y:S05]  /*5eb0*/  WARPSYNC.COLLECTIVE R154, `(.L_x_2921) ;  /* 0x000000009a087348 */ /* 0x000fea0003c00000 */
[----:B------:R0:W1:Y:S02]  /*5ec0*/  SHFL.UP P6, R164, R165, R127, R126 ;  /* 0x0400007fa5a47389 */ /* 0x00006400000c007e */
[----:B01----:R-:W-:Y:S05]  /*5ed0*/  ENDCOLLECTIVE ;  /* 0x000000000000791b */ /* 0x003fea0003800000 */
.L_x_2921:
[----:B------:R-:W-:Y:S01]  /*5ee0*/  HFMA2 R127, -RZ, RZ, 0, 4.76837158203125e-07 ;  /* 0x00000008ff7f7431 */ /* 0x000fe200000001ff */
        /* <DEDUP_REMOVED lines=9> */
.L_x_2922:
[----:B------:R-:W-:Y:S02]  /*5f80*/  MOV R165, R155 ;  /* 0x0000009b00a57202 */ /* 0x000fe40000000f00 */
[----:B------:R-:W-:-:S07]  /*5f90*/  MOV R153, R164 ;  /* 0x000000a400997202 */ /* 0x000fce0000000f00 */
[----:B------:R-:W-:Y:S05]  /*5fa0*/  WARPSYNC.COLLECTIVE R154, `(.L_x_2923) ;  /* 0x000000009a087348 */ /* 0x000fea0003c00000 */
[----:B------:R0:W1:Y:S02]  /*5fb0*/  SHFL.UP P6, R164, R165, R127, R126 ;  /* 0x0400007fa5a47389 */ /* 0x00006400000c007e */
[----:B01----:R-:W-:Y:S05]  /*5fc0*/  ENDCOLLECTIVE ;  /* 0x000000000000791b */ /* 0x003fea0003800000 */
.L_x_2923:
        /* <DEDUP_REMOVED lines=10> */
.L_x_2924:
[----:B------:R-:W-:Y:S02]  /*6070*/  MOV R165, R155 ;  /* 0x0000009b00a57202 */ /* 0x000fe40000000f00 */
[----:B------:R-:W-:-:S07]  /*6080*/  MOV R153, R164 ;  /* 0x000000a400997202 */ /* 0x000fce0000000f00 */
[----:B------:R-:W-:Y:S05]  /*6090*/  WARPSYNC.COLLECTIVE R154, `(.L_x_2925) ;  /* 0x000000009a087348 */ /* 0x000fea0003c00000 */
[----:B------:R0:W1:Y:S02]  /*60a0*/  SHFL.UP P6, R164, R165, R127, R126 ;  /* 0x0400007fa5a47389 */ /* 0x00006400000c007e */
[----:B01----:R-:W-:Y:S05]  /*60b0*/  ENDCOLLECTIVE ;  /* 0x000000000000791b */ /* 0x003fea0003800000 */
.L_x_2925:
[----:B------:R-:W-:Y:S01]  /*60c0*/  MOV R126, R164 ;  /* 0x000000a4007e7202 */ /* 0x000fe20000000f00 */
[----:B------:R-:W-:Y:S06]  /*60d0*/  BRA `(.L_x_2926) ;  /* 0xffffffc000d47947 */ /* 0x000fec000383ffff */
.L_x_2870:
[----:B------:R-:W-:Y:S01]  /*60e0*/  HFMA2 R127, -RZ, RZ, 0, 1.847743988037109375e-06 ;  /* 0x0000001fff7f7431 */ /* 0x000fe200000001ff */
[----:B------:R-:W-:Y:S01]  /*60f0*/  BSSY B0, `(.L_x_2927) ;  /* 0x0000007000007945 */ /* 0x000fe20003800000 */
[----:B------:R-:W-:Y:S02]  /*6100*/  MOV R153, R135 ;  /* 0x0000008700997202 */ /* 0x000fe40000000f00 */
[----:B------:R-:W-:Y:S02]  /*6110*/  MOV R126, 0x1f ;  /* 0x0000001f007e7802 */ /* 0x000fe40000000f00 */
[----:B------:R-:W-:-:S07]  /*6120*/  MOV R154, 0xffffffff ;  /* 0xffffffff009a7802 */ /* 0x000fce0000000f00 */
[----:B01---5:R-:W-:Y:S05]  /*6130*/  WARPSYNC.COLLECTIVE R154, `(.L_x_2928) ;  /* 0x000000009a087348 */ /* 0x023fea0003c00000 */
[----:B------:R2:W3:Y:S02]  /*6140*/  SHFL.IDX P2, R155, R153, R127, R126 ;  /* 0x0000007f999b7389 */ /* 0x0004e4000004007e */
[----:B0123-5:R-:W-:Y:S05]  /*6150*/  ENDCOLLECTIVE ;  /* 0x000000000000791b */ /* 0x02ffea0003800000 */
.L_x_2928:
[----:B------:R-:W-:Y:S05]  /*6160*/  BSYNC B0 ;  /* 0x0000000000007941 */ /* 0x000fea0003800000 */
.L_x_2927:
[----:B------:R-:W-:Y:S05]  /*6170*/  BRA `(.L_x_2929) ;  /* 0xffffffc000c47947 */ /* 0x000fea000383ffff */
.L_x_2871:
        /* <DEDUP_REMOVED lines=8> */
.L_x_2931:
[----:B------:R-:W-:Y:S05]  /*6200*/  BSYNC B0 ;  /* 0x0000000000007941 */ /* 0x000fea0003800000 */
.L_x_2930:
[----:B------:R-:W-:Y:S05]  /*6210*/  BRA `(.L_x_2932) ;  /* 0xffffffc000a47947 */ /* 0x000fea000383ffff */
.L_x_2872:
[----:B------:R-:W-:Y:S01]  /*6220*/  HFMA2 R127, -RZ, RZ, 0, 5.9604644775390625e-08 ;  /* 0x00000001ff7f7431 */ /* 0x000fe200000001ff */
[----:B------:R-:W-:Y:S01]  /*6230*/  BSSY B0, `(.L_x_2933) ;  /* 0x0000007000007945 */ /* 0x000fe20003800000 */
[----:B------:R-:W-:Y:S02]  /*6240*/  MOV R165, R135 ;  /* 0x0000008700a57202 */ /* 0x000fe40000000f00 */
[----:B------:R-:W-:Y:S02]  /*6250*/  MOV R126, RZ ;  /* 0x000000ff007e7202 */ /* 0x000fe40000000f00 */
[----:B------:R-:W-:-:S07]  /*6260*/  MOV R154, 0xffffffff ;  /* 0xffffffff009a7802 */ /* 0x000fce0000000f00 */
[----:B01---5:R-:W-:Y:S05]  /*6270*/  WARPSYNC.COLLECTIVE R154, `(.L_x_2934) ;  /* 0x000000009a087348 */ /* 0x023fea0003c00000 */
[----:B------:R2:W3:Y:S02]  /*6280*/  SHFL.UP P6, R164, R165, R127, R126 ;  /* 0x0400007fa5a47389 */ /* 0x0004e400000c007e */
[----:B0123-5:R-:W-:Y:S05]  /*6290*/  ENDCOLLECTIVE ;  /* 0x000000000000791b */ /* 0x02ffea0003800000 */
.L_x_2934:
[----:B------:R-:W-:Y:S05]  /*62a0*/  BSYNC B0 ;  /* 0x0000000000007941 */ /* 0x000fea0003800000 */
.L_x_2933:
        /* <DEDUP_REMOVED lines=9> */
.L_x_2935:
[----:B------:R-:W-:Y:S01]  /*6340*/  HFMA2 R127, -RZ, RZ, 0, 0 ;  /* 0x00000000ff7f7431 */ /* 0x000fe200000001ff */
[----:B------:R-:W-:-:S07]  /*6350*/  MOV R126, 0x1f ;  /* 0x0000001f007e7802 */ /* 0x000fce0000000f00 */
[----:B------:R-:W-:Y:S05]  /*6360*/  WARPSYNC.COLLECTIVE R154, `(.L_x_2936) ;  /* 0x000000009a087348 */ /* 0x000fea0003c00000 */
[----:B------:R0:W1:Y:S02]  /*6370*/  SHFL.IDX P2, R155, R153, R127, R126 ;  /* 0x0000007f999b7389 */ /* 0x000064000004007e */
[----:B01----:R-:W-:Y:S05]  /*6380*/  ENDCOLLECTIVE ;  /* 0x000000000000791b */ /* 0x003fea0003800000 */
.L_x_2936:
[----:B------:R-:W-:Y:S02]  /*6390*/  MOV R163, R164 ;  /* 0x000000a400a37202 */ /* 0x000fe40000000f00 */
[----:B------:R-:W-:Y:S02]  /*63a0*/  MOV R153, R111 ;  /* 0x0000006f00997202 */ /* 0x000fe40000000f00 */
[----:B------:R-:W-:-:S07]  /*63b0*/  MOV R110, R155 ;  /* 0x0000009b006e7202 */ /* 0x000fce0000000f00 */
[----:B------:R-:W-:Y:S05]  /*63c0*/  WARPSYNC.COLLECTIVE R154, `(.L_x_2937) ;  /* 0x000000009a087348 */ /* 0x000fea0003c00000 */
[----:B------:R0:W1:Y:S02]  /*63d0*/  SHFL.IDX P2, R155, R153, R127, R126 ;  /* 0x0000007f999b7389 */ /* 0x000064000004007e */
[----:B01----:R-:W-:Y:S05]  /*63e0*/  ENDCOLLECTIVE ;  /* 0x000000000000791b */ /* 0x003fea0003800000 */
.L_x_2937:
[----:B------:R-:W-:Y:S01]  /*63f0*/  MOV R111, R155 ;  /* 0x0000009b006f7202 */ /* 0x000fe20000000f00 */
[----:B------:R-:W-:Y:S06]  /*6400*/  BRA `(.L_x_2938) ;  /* 0xffffffc000407947 */ /* 0x000fec000383ffff */
.L_x_2874:
[----:B------:R-:W-:Y:S01]  /*6410*/  MOV R165, R163 ;  /* 0x000000a300a57202 */ /* 0x000fe20000000f00 */
[----:B------:R-:W-:Y:S01]  /*6420*/  HFMA2 R126, -RZ, RZ, 0, 5.9604644775390625e-08 ;  /* 0x00000001ff7e7431 */ /* 0x000fe200000001ff */
[----:B------:R-:W-:Y:S02]  /*6430*/  MOV R127, 0x1f ;  /* 0x0000001f007f7802 */ /* 0x000fe40000000f00 */
[----:B------:R-:W-:-:S07]  /*6440*/  MOV R154, 0xffffffff ;  /* 0xffffffff009a7802 */ /* 0x000fce0000000f00 */
[----:B-1----:R-:W-:Y:S05]  /*6450*/  WARPSYNC.COLLECTIVE R154, `(.L_x_2939) ;  /* 0x000000009a087348 */ /* 0x002fea0003c00000 */
[----:B------:R0:W2:Y:S02]  /*6460*/  SHFL.DOWN P2, R155, R165, R126, R127 ;  /* 0x0800007ea59b7389 */ /* 0x0000a4000004007f */
[----:B012---:R-:W-:Y:S05]  /*6470*/  ENDCOLLECTIVE ;  /* 0x000000000000791b */ /* 0x007fea0003800000 */
.L_x_2939:
[----:B------:R-:W-:Y:S02]  /*6480*/  MOV R165, R164 ;  /* 0x000000a400a57202 */ /* 0x000fe40000000f00 */
[----:B------:R-:W-:-:S07]  /*6490*/  MOV R153, R155 ;  /* 0x0000009b00997202 */ /* 0x000fce0000000f00 */
[----:B------:R-:W-:Y:S05]  /*64a0*/  WARPSYNC.COLLECTIVE R154, `(.L_x_2940) ;  /* 0x000000009a087348 */ /* 0x000fea0003c00000 */
[----:B------:R0:W1:Y:S02]  /*64b0*/  SHFL.DOWN P2, R155, R165, R126, R127 ;  /* 0x0800007ea59b7389 */ /* 0x000064000004007f */
[----:B01----:R-:W-:Y:S05]  /*64c0*/  ENDCOLLECTIVE ;  /* 0x000000000000791b */ /* 0x003fea0003800000 */
.L_x_2940:
[----:B------:R-:W-:Y:S01]  /*64d0*/  @P3 FMUL.FTZ R153, R153, R163 ;  /* 0x000000a399993220 */ /* 0x000fe20000410000 */
[----:B------:R-:W-:-:S04]  /*64e0*/  LOP3.LUT R154, R134, 0x1f, RZ, 0xc0, !PT ;  /* 0x0000001f869a7812 */ /* 0x000fc800078ec0ff */
[C---:B------:R-:W-:Y:S02]  /*64f0*/  ISETP.GT.U32.AND P4, PT, R154.reuse, 0x1b, PT ;  /* 0x0000001b9a00780c */ /* 0x040fe40003f84070 */
[C---:B------:R-:W-:Y:S02]  /*6500*/  ISETP.GT.U32.AND P5, PT, R154.reuse, 0x17, PT ;  /* 0x000000179a00780c */ /* 0x040fe40003fa4070 */
[----:B------:R-:W-:Y:S02]  /*6510*/  ISETP.GT.U32.AND P6, PT, R154, 0xf, PT ;  /* 0x0000000f9a00780c */ /* 0x000fe40003fc4070 */
[----:B------:R-:W-:-:S05]  /*6520*/  MOV R126, R155 ;  /* 0x0000009b007e7202 */ /* 0x000fca0000000f00 */
[----:B------:R-:W-:Y:S01]  /*6530*/  @P3 FFMA.FTZ R126, R163, R126, R164 ;  /* 0x0000007ea37e3223 */ /* 0x000fe200000100a4 */
[----:B------:R-:W-:-:S04]  /*6540*/  @P3 MOV R163, R153 ;  /* 0x0000009900a33202 */ /* 0x000fc80000000f00 */
[----:B------:R-:W-:Y:S01]  /*6550*/  @P3 MOV R164, R126 ;  /* 0x0000007e00a43202 */ /* 0x000fe20000000f00 */
[----:B------:R-:W-:Y:S01]  /*6560*/  HFMA2 R126, -RZ, RZ, 0, 1.1920928955078125e-07 ;  /* 0x00000002ff7e7431 */ /* 0x000fe200000001ff */
[----:B------:R-:W-:Y:S02]  /*6570*/  ISETP.GT.U32.AND P3, PT, R154, 0x1d, PT ;  /* 0x0000001d9a00780c */ /* 0x000fe40003f64070 */
[----:B------:R-:W-:Y:S02]  /*6580*/  MOV R165, R163 ;  /* 0x000000a300a57202 */ /* 0x000fe40000000f00 */
[----:B------:R-:W-:-:S09]  /*6590*/  MOV R154, 0xffffffff ;  /* 0xffffffff009a7802 */ /* 0x000fd20000000f00 */
[----:B------:R-:W-:Y:S05]  /*65a0*/  WARPSYNC.COLLECTIVE R154, `(.L_x_2941) ;  /* 0x000000009a087348 */ /* 0x000fea0003c00000 */
[----:B------:R0:W1:Y:S02]  /*65b0*/  SHFL.DOWN P2, R155, R165, R126, R127 ;  /* 0x0800007ea59b7389 */ /* 0x000064000004007f */
[----:B01----:R-:W-:Y:S05]  /*65c0*/  ENDCOLLECTIVE ;  /* 0x000000000000791b */ /* 0x003fea0003800000 */
.L_x_2941:
[----:B------:R-:W-:Y:S02]  /*65d0*/  MOV R165, R164 ;  /* 0x000000a400a57202 */ /* 0x000fe40000000f00 */
[----:B------:R-:W-:-:S07]  /*65e0*/  MOV R153, R155 ;  /* 0x0000009b00997202 */ /* 0x000fce0000000f00 */
[----:B------:R-:W-:Y:S05]  /*65f0*/  WARPSYNC.COLLECTIVE R154, `(.L_x_2942) ;  /* 0x000000009a087348 */ /* 0x000fea0003c00000 */
[----:B------:R0:W1:Y:S02]  /*6600*/  SHFL.DOWN P2, R155, R165, R126, R127 ;  /* 0x0800007ea59b7389 */ /* 0x000064000004007f */
[----:B01----:R-:W-:Y:S05]  /*6610*/  ENDCOLLECTIVE ;  /* 0x000000000000791b */ /* 0x003fea0003800000 */
.L_x_2942:
[----:B------:R-:W-:Y:S01]  /*6620*/  @!P3 FMUL.FTZ R153, R163, R153 ;  /* 0x00000099a399b220 */ /* 0x000fe20000410000 */
        /* <DEDUP_REMOVED lines=9> */
.L_x_2943:
[----:B------:R-:W-:Y:S02]  /*66c0*/  MOV R165, R164 ;  /* 0x000000a400a57202 */ /* 0x000fe40000000f00 */
[----:B------:R-:W-:-:S07]  /*66d0*/  MOV R153, R155 ;  /* 0x0000009b00997202 */ /* 0x000fce0000000f00 */
[----:B------:R-:W-:Y:S05]  /*66e0*/  WARPSYNC.COLLECTIVE R154, `(.L_x_2944) ;  /* 0x000000009a087348 */ /* 0x000fea0003c00000 */
[----:B------:R0:W1:Y:S02]  /*66f0*/  SHFL.DOWN P2, R155, R165, R126, R127 ;  /* 0x0800007ea59b7389 */ /* 0x000064000004007f */
[----:B01----:R-:W-:Y:S05]  /*6700*/  ENDCOLLECTIVE ;  /* 0x000000000000791b */ /* 0x003fea0003800000 */
.L_x_2944:
[----:B------:R-:W-:Y:S01]  /*6710*/  @!P4 FMUL.FTZ R153, R163, R153 ;  /* 0x00000099a399c220 */ /* 0x000fe20000410000 */
        /* <DEDUP_REMOVED lines=9> */
.L_x_2945:
[----:B------:R-:W-:Y:S02]  /*67b0*/  MOV R165, R164 ;  /* 0x000000a400a57202 */ /* 0x000fe40000000f00 */
[----:B------:R-:W-:-:S07]  /*67c0*/  MOV R153, R155 ;  /* 0x0000009b00997202 */ /* 0x000fce0000000f00 */
[----:B------:R-:W-:Y:S05]  /*67d0*/  WARPSYNC.COLLECTIVE R154, `(.L_x_2946) ;  /* 0x000000009a087348 */ /* 0x000fea0003c00000 */
[----:B------:R0:W1:Y:S02]  /*67e0*/  SHFL.DOWN P2, R155, R165, R126, R127 ;  /* 0x0800007ea59b7389 */ /* 0x000064000004007f */
[----:B01----:R-:W-:Y:S05]  /*67f0*/  ENDCOLLECTIVE ;  /* 0x000000000000791b */ /* 0x003fea0003800000 */
.L_x_2946:
[----:B------:R-:W-:Y:S01]  /*6800*/  @!P5 FMUL.FTZ R153, R163, R153 ;  /* 0x00000099a399d220 */ /* 0x000fe20000410000 */
        /* <DEDUP_REMOVED lines=9> */
.L_x_2947:
[----:B------:R-:W-:Y:S02]  /*68a0*/  MOV R165, R164 ;  /* 0x000000a400a57202 */ /* 0x000fe40000000f00 */
[----:B------:R-:W-:-:S07]  /*68b0*/  MOV R153, R155 ;  /* 0x0000009b00997202 */ /* 0x000fce0000000f00 */
[----:B------:R-:W-:Y:S05]  /*68c0*/  WARPSYNC.COLLECTIVE R154, `(.L_x_2948) ;  /* 0x000000009a087348 */ /* 0x000fea0003c00000 */
[----:B------:R0:W1:Y:S02]  /*68d0*/  SHFL.DOWN P2, R155, R165, R126, R127 ;  /* 0x0800007ea59b7389 */ /* 0x000064000004007f */
[----:B01----:R-:W-:Y:S05]  /*68e0*/  ENDCOLLECTIVE ;  /* 0x000000000000791b */ /* 0x003fea0003800000 */
.L_x_2948:
[----:B------:R-:W-:Y:S01]  /*68f0*/  @!P6 FMUL.FTZ R153, R163, R153 ;  /* 0x00000099a399e220 */ /* 0x000fe20000410000 */
        /* <DEDUP_REMOVED lines=10> */
.L_x_2949:
[----:B------:R-:W-:Y:S02]  /*69a0*/  MOV R153, R164 ;  /* 0x000000a400997202 */ /* 0x000fe40000000f00 */
[----:B------:R-:W-:-:S07]  /*69b0*/  MOV R165, R155 ;  /* 0x0000009b00a57202 */ /* 0x000fce0000000f00 */
[----:B------:R-:W-:Y:S05]  /*69c0*/  WARPSYNC.COLLECTIVE R154, `(.L_x_2950) ;  /* 0x000000009a087348 */ /* 0x000fea0003c00000 */
[----:B------:R0:W1:Y:S02]  /*69d0*/  SHFL.IDX P2, R155, R153, R127, R126 ;  /* 0x0000007f999b7389 */ /* 0x000064000004007e */
[----:B01----:R-:W-:Y:S05]  /*69e0*/  ENDCOLLECTIVE ;  /* 0x000000000000791b */ /* 0x003fea0003800000 */
.L_x_2950:
[----:B------:R-:W-:Y:S01]  /*69f0*/  FMUL.FTZ R127, R110, R165 ;  /* 0x000000a56e7f7220 */ /* 0x000fe20000410000 */
[----:B------:R-:W-:Y:S02]  /*6a00*/  MOV R153, R110 ;  /* 0x0000006e00997202 */ /* 0x000fe40000000f00 */
[----:B------:R-:W-:-:S05]  /*6a10*/  MOV R126, R155 ;  /* 0x0000009b007e7202 */ /* 0x000fca0000000f00 */
[----:B------:R-:W-:Y:S01]  /*6a20*/  FFMA.FTZ R126, R111, R165, R126 ;  /* 0x000000a56f7e7223 */ /* 0x000fe2000001007e */
[----:B------:R-:W-:-:S04]  /*6a30*/  MOV R165, R163 ;  /* 0x000000a300a57202 */ /* 0x000fc80000000f00 */
[----:B------:R0:W-:Y:S04]  /*6a40*/  STL [R1+0x14], R126 ;  /* 0x0000147e01007387 */ /* 0x0001e80000100800 */
[----:B------:R1:W-:Y:S01]  /*6a50*/  STL [R1+0x10], R127 ;  /* 0x0000107f01007387 */ /* 0x0003e20000100800 */
[----:B0-----:R-:W-:Y:S01]  /*6a60*/  HFMA2 R126, -RZ, RZ, 0, 5.9604644775390625e-08 ;  /* 0x00000001ff7e7431 */ /* 0x001fe200000001ff */
[----:B-1----:R-:W-:-:S07]  /*6a70*/  MOV R127, 0x1f ;  /* 0x0000001f007f7802 */ /* 0x002fce0000000f00 */
[----:B------:R-:W-:Y:S05]  /*6a80*/  WARPSYNC.COLLECTIVE R154, `(.L_x_2951) ;  /* 0x000000009a087348 */ /* 0x000fea0003c00000 */
[----:B------:R0:W1:Y:S02]  /*6a90*/  SHFL.DOWN P2, R155, R165, R126, R127 ;  /* 0x0800007ea59b7389 */ /* 0x000064000004007f */
[----:B01----:R-:W-:Y:S05]  /*6aa0*/  ENDCOLLECTIVE ;  /* 0x000000000000791b */ /* 0x003fea0003800000 */
.L_x_2951:
[----:B------:R-:W-:Y:S02]  /*6ab0*/  MOV R165, R164 ;  /* 0x000000a400a57202 */ /* 0x000fe40000000f00 */
[----:B------:R-:W-:-:S07]  /*6ac0*/  MOV R163, R155 ;  /* 0x0000009b00a37202 */ /* 0x000fce0000000f00 */
[----:B------:R-:W-:Y:S05]  /*6ad0*/  WARPSYNC.COLLECTIVE R154, `(.L_x_2952) ;  /* 0x000000009a087348 */ /* 0x000fea0003c00000 */
[----:B------:R0:W1:Y:S02]  /*6ae0*/  SHFL.DOWN P2, R155, R165, R126, R127 ;  /* 0x0800007ea59b7389 */ /* 0x000064000004007f */
[----:B01----:R-:W-:Y:S05]  /*6af0*/  ENDCOLLECTIVE ;  /* 0x000000000000791b */ /* 0x003fea0003800000 */
.L_x_2952:
[----:B------:R-:W-:Y:S01]  /*6b00*/  HFMA2 R127, -RZ, RZ, 0, 0 ;  /* 0x00000000ff7f7431 */ /* 0x000fe200000001ff */
[----:B------:R-:W-:Y:S02]  /*6b10*/  MOV R126, 0x1f ;  /* 0x0000001f007e7802 */ /* 0x000fe40000000f00 */
[----:B------:R-:W-:-:S07]  /*6b20*/  MOV R164, R155 ;  /* 0x0000009b00a47202 */ /* 0x000fce0000000f00 */
[----:B------:R-:W-:Y:S05]  /*6b30*/  WARPSYNC.COLLECTIVE R154, `(.L_x_2953) ;  /* 0x000000009a087348 */ /* 0x000fea0003c00000 */
[----:B------:R0:W1:Y:S02]  /*6b40*/  SHFL.IDX P2, R155, R153, R127, R126 ;  /* 0x0000007f999b7389 */ /* 0x000064000004007e */
[----:B01----:R-:W-:Y:S05]  /*6b50*/  ENDCOLLECTIVE ;  /* 0x000000000000791b */ /* 0x003fea0003800000 */
.L_x_2953:
[----:B------:R-:W-:Y:S02]  /*6b60*/  MOV R153, R111 ;  /* 0x0000006f00997202 */ /* 0x000fe40000000f00 */
[----:B------:R-:W-:-:S07]  /*6b70*/  MOV R110, R155 ;  /* 0x0000009b006e7202 */ /* 0x000fce0000000f00 */
[----:B------:R-:W-:Y:S05]  /*6b80*/  WARPSYNC.COLLECTIVE R154, `(.L_x_2954) ;  /* 0x000000009a087348 */ /* 0x000fea0003c00000 */
[----:B------:R0:W1:Y:S02]  /*6b90*/  SHFL.IDX P2, R155, R153, R127, R126 ;  /* 0x0000007f999b7389 */ /* 0x000064000004007e */
[----:B01----:R-:W-:Y:S05]  /*6ba0*/  ENDCOLLECTIVE ;  /* 0x000000000000791b */ /* 0x003fea0003800000 */
.L_x_2954:
[----:B------:R-:W-:Y:S02]  /*6bb0*/  MOV R111, R155 ;  /* 0x0000009b006f7202 */ /* 0x000fe40000000f00 */
[----:B------:R-:W-:Y:S01]  /*6bc0*/  ISETP.NE.AND P2, PT, R134, 0x1f, PT ;  /* 0x0000001f8600780c */ /* 0x000fe20003f45270 */
[----:B------:R-:W-:-:S12]  /*6bd0*/  BRA `(.L_x_2955) ;  /* 0xffffffc000947947 */ /* 0x000fd8000383ffff */
.L_x_2956:
        /* <DEDUP_REMOVED lines=10> */
.L_x_10437:


//--------------------- .text._Z25selective_scan_bwd_kernelI32Selective_Scan_bwd_kernel_traitsILi128ELi16ELb1ELb1ELb1ELb0ELb1EffEEv12SSMParamsBwd --------------------------
	.section	.text._Z25selective_scan_bwd_kernelI32Selective_Scan_bwd_kernel_traitsILi128ELi16ELb1ELb1ELb1ELb0ELb1EffEEv12SSMParamsBwd,"ax",@progbits
	.align	128
        .global         _Z25selective_scan_bwd_kernelI32Selective_Scan_bwd_kernel_traitsILi128ELi16ELb1ELb1ELb1ELb0ELb1EffEEv12SSMParamsBwd
        .type           _Z25selective_scan_bwd_kernelI32Selective_Scan_bwd_kernel_traitsILi128ELi16ELb1ELb1ELb1ELb0ELb1EffEEv12SSMParamsBwd,@function
        .size           _Z25selective_scan_bwd_kernelI32Selective_Scan_bwd_kernel_traitsILi128ELi16ELb1ELb1ELb1ELb0ELb1EffEEv12SSMParamsBwd,(.L_x_10438 - _Z25selective_scan_bwd_kernelI32Selective_Scan_bwd_kernel_traitsILi128ELi16ELb1ELb1ELb1ELb0ELb1EffEEv12SSMParamsBwd)
        .other          _Z25selective_scan_bwd_kernelI32Selective_Scan_bwd_kernel_traitsILi128ELi16ELb1ELb1ELb1ELb0ELb1EffEEv12SSMParamsBwd,@"STO_CUDA_ENTRY STV_DEFAULT"
_Z25selective_scan_bwd_kernelI32Selective_Scan_bwd_kernel_traitsILi128ELi16ELb1ELb1ELb1ELb0ELb1EffEEv12SSMParamsBwd:
.text._Z25selective_scan_bwd_kernelI32Selective_Scan_bwd_kernel_traitsILi128ELi16ELb1ELb1ELb1ELb0ELb1EffEEv12SSMParamsBwd:
        /* <DEDUP_REMOVED lines=45> */
[----:B------:R-:W-:Y:S02]  /*02d0*/  UIMAD UR11, UR10, UR19, UR25 ;  /* 0x000000130a0b72a4 */ /* 0x000fe4000f8e0219 */
[----:B------:R-:W-:Y:S02]  /*02e0*/  UIADD3 UR25, UP0, UPT, UR16, UR22, URZ ;  /* 0x0000001610197290 */ /* 0x000fe4000ff1e0ff */
[----:B--2---:R-:W-:Y:S02]  /*02f0*/  UIMAD.WIDE.U32 UR28, UR8, UR20, URZ ;  /* 0x00000014081c72a5 */ /* 0x004fe4000f8e00ff */
[----:B------:R-:W-:Y:S01]  /*0300*/  UIADD3 UR20, UP2, UPT, UR16, UR24, URZ ;  /* 0x0000001810147290 */ /* 0x000fe2000ff5e0ff */
[----:B------:R-:W2:Y:S01]  /*0310*/  LDCU.64 UR18, c[0x0][0x3b0] ;  /* 0x00007600ff1277ac */ /* 0x000ea20008000a00 */
[----:B----4-:R-:W-:Y:S01]  /*0320*/  ULEA UR17, UP1, UR25, UR12, 0x2 ;  /* 0x0000000c19117291 */ /* 0x010fe2000f8210ff */
[----:B-1----:R-:W3:Y:S01]  /*0330*/  MUFU.RCP R0, R0 ;  /* 0x0000000000007308 */ /* 0x002ee20000001000 */
[----:B------:R-:W-:Y:S01]  /*0340*/  ULEA UR9, UP3, UR20, UR14, 0x2 ;  /* 0x0000000e14097291 */ /* 0x000fe2000f8610ff */
        /* <DEDUP_REMOVED lines=20> */
[----:B------:R-:W-:Y:S02]  /*0490*/  UIMAD UR23, UR8, UR19, UR23 ;  /* 0x00000013081772a4 */ /* 0x000fe4000f8e0217 */
[----:B------:R-:W-:Y:S01]  /*04a0*/  UISETP.GT.U32.AND UP1, UPT, UR38, UR5, UPT ;  /* 0x000000052600728c */ /* 0x000fe2000bf24070 */
[----:B------:R-:W2:Y:S01]  /*04b0*/  LDCU.64 UR18, c[0x0][0x3d0] ;  /* 0x00007a00ff1277ac */ /* 0x000ea20008000a00 */
[----:B------:R-:W-:-:S02]  /*04c0*/  UISETP.NE.U32.AND UP0, UPT, UR36, URZ, UPT ;  /* 0x000000ff2400728c */ /* 0x000fc4000bf05070 */
[----:B------:R-:W-:Y:S02]  /*04d0*/  UIMAD UR13, UR8, UR21, UR29 ;  /* 0x00000015080d72a4 */ /* 0x000fe4000f8e021d */
[----:B------:R-:W-:-:S05]  /*04e0*/  UISETP.NE.AND.EX UP0, UPT, UR37, URZ, UPT, UP0 ;  /* 0x000000ff2500728c */ /* 0x000fca000bf05300 */
[----:B------:R-:W-:Y:S02]  /*04f0*/  @!UP1 UIADD3 UR5, UPT, UPT, UR5, -UR38, URZ ;  /* 0x8000002605059290 */ /* 0x000fe4000fffe0ff */
[----:B------:R-:W-:Y:S02]  /*0500*/  @!UP1 UIADD3 UR11, UPT, UPT, UR11, 0x1, URZ ;  /* 0x000000010b0b9890 */ /* 0x000fe4000fffe0ff */
[----:B------:R-:W-:Y:S02]  /*0510*/  UISETP.GE.U32.AND UP2, UPT, UR5, UR38, UPT ;  /* 0x000000260500728c */ /* 0x000fe4000bf46070 */
[----:B------:R-:W-:Y:S01]  /*0520*/  ULOP3.LUT UR5, UR10, UR35, URZ, 0x3c, !UPT ;  /* 0x000000230a057292 */ /* 0x000fe2000f8e3cff */
[----:B------:R-:W3:Y:S03]  /*0530*/  LDCU.64 UR36, c[0x0][0x528] ;  /* 0x0000a500ff2477ac */ /* 0x000ee60008000a00 */
[----:B------:R-:W-:Y:S01]  /*0540*/  UISETP.GE.AND UP1, UPT, UR5, URZ, UPT ;  /* 0x000000ff0500728c */ /* 0x000fe2000bf26270 */
[----:B------:R-:W-:-:S04]  /*0550*/  UMOV UR12, UR28 ;  /* 0x0000001c000c7c82 */ /* 0x000fc80008000000 */
[----:B------:R-:W-:Y:S02]  /*0560*/  @UP2 UIADD3 UR11, UPT, UPT, UR11, 0x1, URZ ;  /* 0x000000010b0b2890 */ /* 0x000fe4000fffe0ff */
[----:B------:R-:W-:Y:S01]  /*0570*/  UISETP.NE.AND UP2, UPT, UR35, URZ, UPT ;  /* 0x000000ff2300728c */ /* 0x000fe2000bf45270 */
[----:B------:R-:W4:Y:S01]  /*0580*/  LDCU.64 UR28, c[0x0][0x3c8] ;  /* 0x00007900ff1c77ac */ /* 0x000f220008000a00 */
[----:B-1----:R-:W-:Y:S01]  /*0590*/  UIMAD.WIDE.U32 UR12, UR10, UR6, UR12 ;  /* 0x000000060a0c72a5 */ /* 0x002fe2000f8e000c */
[----:B------:R-:W1:Y:S03]  /*05a0*/  LDCU.64 UR30, c[0x0][0x3e8] ;  /* 0x00007d00ff1e77ac */ /* 0x000e660008000a00 */
[----:B------:R-:W-:Y:S02]  /*05b0*/  UIMAD UR25, UR10, UR7, UR13 ;  /* 0x000000070a1972a4 */ /* 0x000fe4000f8e020d */
[----:B--2---:R-:W-:-:S02]  /*05c0*/  UIMAD.WIDE.U32 UR6, UR8, UR18, URZ ;  /* 0x00000012080672a5 */ /* 0x004fc4000f8e00ff */
[----:B------:R-:W-:Y:S02]  /*05d0*/  UIADD3 UR12, UP3, UPT, UR16, UR12, URZ ;  /* 0x0000000c100c7290 */ /* 0x000fe4000ff7e0ff */
[----:B------:R-:W-:Y:S02]  /*05e0*/  @!UP1 UIADD3 UR11, UPT, UPT, -UR11, URZ, URZ ;  /* 0x000000ff0b0b9290 */ /* 0x000fe4000fffe1ff */
[----:B------:R-:W-:Y:S02]  /*05f0*/  UIMAD UR7, UR8, UR19, UR7 ;  /* 0x00000013080772a4 */ /* 0x000fe4000f8e0207 */
[----:B------:R-:W-:Y:S01]  /*0600*/  @!UP2 ULOP3.LUT UR11, URZ, UR35, URZ, 0x33, !UPT ;  /* 0x00000023ff0ba292 */ /* 0x000fe2000f8e33ff */
[----:B------:R-:W2:Y:S01]  /*0610*/  @UP0 LDCU UR19, c[0x0][0x384] ;  /* 0x00007080ff1307ac */ /* 0x000ea20008000800 */
[----:B------:R-:W-:Y:S02]  /*0620*/  UIADD3.X UR25, UPT, UPT, UR4, UR25, URZ, UP3, !UPT ;  /* 0x0000001904197290 */ /* 0x000fe40009ffe4ff */
[----:B---3--:R-:W-:-:S02]  /*0630*/  ULEA UR18, UP3, UR12, UR36, 0x2 ;  /* 0x000000240c127291 */ /* 0x008fc4000f8610ff */
[----:B------:R-:W-:Y:S02]  /*0640*/  USHF.R.S32.HI UR5, URZ, 0x1f, UR11 ;  /* 0x0000001fff057899 */ /* 0x000fe4000801140b */
[----:B------:R-:W-:Y:S01]  /*0650*/  ULEA.HI.X UR25, UR12, UR37, UR25, 0x2, UP3 ;  /* 0x000000250c197291 */ /* 0x000fe200098f1419 */
[----:B------:R-:W3:Y:S01]  /*0660*/  LDCU.64 UR34, c[0x0][0x448] ;  /* 0x00008900ff2277ac */ /* 0x000ee20008000a00 */
[----:B----4-:R-:W-:Y:S02]  /*0670*/  UIMAD UR12, UR5, UR28, URZ ;  /* 0x0000001c050c72a4 */ /* 0x010fe4000f8e02ff */
[----:B------:R-:W-:Y:S01]  /*0680*/  UIMAD.WIDE.U32 UR22, UR11, UR28, UR22 ;  /* 0x0000001c0b1672a5 */ /* 0x000fe2000f8e0016 */
[----:B------:R-:W4:Y:S01]  /*0690*/  @UP0 LDCU UR28, c[0x0][0x38c] ;  /* 0x00007180ff1c07ac */ /* 0x000f220008000800 */
[----:B------:R-:W5:Y:S01]  /*06a0*/  @UP0 LDCU.64 UR36, c[0x0][0x480] ;  /* 0x00009000ff2407ac */ /* 0x000f620008000a00 */
[----:B-1----:R-:W-:Y:S02]  /*06b0*/  UIMAD UR15, UR5, UR30, URZ ;  /* 0x0000001e050f72a4 */ /* 0x002fe4000f8e02ff */
[----:B------:R-:W-:-:S02]  /*06c0*/  UIMAD UR5, UR11, UR29, UR12 ;  /* 0x0000001d0b0572a4 */ /* 0x000fc4000f8e020c */
[----:B------:R-:W-:Y:S02]  /*06d0*/  UIADD3 UR24, UP1, UPT, UR16, UR22, URZ ;  /* 0x0000001610187290 */ /* 0x000fe4000ff3e0ff */
[----:B------:R-:W-:Y:S02]  /*06e0*/  UIADD3 UR5, UPT, UPT, UR23, UR5, URZ ;  /* 0x0000000517057290 */ /* 0x000fe4000fffe0ff */
[----:B--2---:R-:W-:Y:S02]  /*06f0*/  @UP0 UIMAD UR8, UR8, UR19, UR10 ;  /* 0x00000013080802a4 */ /* 0x004fe4000f8e020a */
[----:B------:R-:W-:Y:S02]  /*0700*/  UIMAD.WIDE.U32 UR12, UR11, UR30, UR6 ;  /* 0x0000001e0b0c72a5 */ /* 0x000fe4000f8e0006 */
[----:B------:R-:W-:Y:S02]  /*0710*/  UIMAD UR15, UR11, UR31, UR15 ;  /* 0x0000001f0b0f72a4 */ /* 0x000fe4000f8e020f */
[----:B------:R-:W-:-:S02]  /*0720*/  UIADD3.X UR5, UPT, UPT, UR4, UR5, URZ, UP1, !UPT ;  /* 0x0000000504057290 */ /* 0x000fc40008ffe4ff */
[----:B------:R-:W-:Y:S01]  /*0730*/  @UP0 UIMAD UR8, UR8, UR32, URZ ;  /* 0x00000020080802a4 */ /* 0x000fe2000f8e02ff */
[----:B------:R-:W1:Y:S01]  /*0740*/  LDCU.64 UR30, c[0x0][0x450] ;  /* 0x00008a00ff1e77ac */ /* 0x000e620008000a00 */
[----:B---3--:R-:W-:Y:S02]  /*0750*/  ULEA UR22, UP2, UR24, UR34, 0x2 ;  /* 0x0000002218167291 */ /* 0x008fe4000f8410ff */
[----:B------:R-:W-:Y:S02]  /*0760*/  UIADD3 UR16, UP1, UPT, UR16, UR12, URZ ;  /* 0x0000000c10107290 */ /* 0x000fe4000ff3e0ff */
[----:B------:R-:W-:Y:S02]  /*0770*/  UIADD3 UR15, UPT, UPT, UR13, UR15, URZ ;  /* 0x0000000f0d0f7290 */ /* 0x000fe4000fffe0ff */
[----:B----4-:R-:W-:Y:S02]  /*0780*/  @UP0 UIMAD UR8, UR8, UR28, URZ ;  /* 0x0000001c080802a4 */ /* 0x010fe4000f8e02ff */
[----:B------:R-:W-:-:S02]  /*0790*/  ULEA.HI.X UR24, UR24, UR35, UR5, 0x2, UP2 ;  /* 0x0000002318187291 */ /* 0x000fc400090f1405 */
        /* <DEDUP_REMOVED lines=31> */
.L_x_3005:
[----:B------:R-:W-:Y:S01]  /*0990*/  BAR.SYNC.DEFER_BLOCKING 0x0 ;  /* 0x0000000000007b1d */ /* 0x000fe20000010000 */
[----:B-1----:R-:W-:Y:S02]  /*09a0*/  MOV R2, UR13 ;  /* 0x0000000d00027c02 */ /* 0x002fe40008000f00 */
[----:B------:R-:W-:-:S03]  /*09b0*/  MOV R3, UR14 ;  /* 0x0000000e00037c02 */ /* 0x000fc60008000f00 */
[----:B------:R-:W0:Y:S01]  /*09c0*/  S2R R5, SR_LANEID ;  /* 0x0000000000057919 */ /* 0x000e220000000000 */
[C---:B------:R-:W-:Y:S01]  /*09d0*/  IMAD.WIDE.U32 R2, R100.reuse, 0x10, R2 ;  /* 0x0000001064027825 */ /* 0x040fe200078e0002 */
[----:B------:R-:W-:Y:S02]  /*09e0*/  LOP3.LUT R4, R103, 0x3e0, RZ, 0xc0, !PT ;  /* 0x000003e067047812 */ /* 0x000fe400078ec0ff */
        /* <DEDUP_REMOVED lines=11> */
[----:B------:R-:W-:-:S02]  /*0aa0*/  IMAD.WIDE.U32 R12, R100, 0x10, R12 ;  /* 0x00000010640c7825 */ /* 0x000fc400078e000c */
[----:B------:R-:W2:Y:S01]  /*0ab0*/  LDC.64 R118, c[0x0][0x508] ;  /* 0x00014200ff767b82 */ /* 0x000ea20000000a00 */
[-C--:B0-----:R-:W-:Y:S02]  /*0ac0*/  IADD3 R0, PT, PT, R7, R5.reuse, RZ ;  /* 0x0000000507007210 */ /* 0x081fe40007ffe0ff */
[----:B------:R-:W-:Y:S02]  /*0ad0*/  IADD3 R4, PT, PT, R4, R5, RZ ;  /* 0x0000000504047210 */ /* 0x000fe40007ffe0ff */
[-C--:B------:R-:W-:Y:S02]  /*0ae0*/  LEA R0, R0, R135.reuse, 0x4 ;  /* 0x0000008700007211 */ /* 0x080fe400078e20ff */
[----:B-1----:R-:W-:-:S03]  /*0af0*/  LEA R2, R4, R135, 0x6 ;  /* 0x0000008704027211 */ /* 0x002fc600078e30ff */
        /* <DEDUP_REMOVED lines=19> */
[----:B----4-:R0:W-:Y:S04]  /*0c30*/  STS.128 [R0+0x400], R24 ;  /* 0x0004001800007388 */ /* 0x0101e80000000c00 */
[----:B-----5:R1:W-:Y:S01]  /*0c40*/  STS.128 [R0+0x600], R36 ;  /* 0x0006002400007388 */ /* 0x0203e20000000c00 */
[----:B------:R-:W-:-:S03]  /*0c50*/  NOP ;  /* 0x0000000000007918 */ /* 0x000fc60000000000 */
[----:B------:R-:W-:Y:S04]  /*0c60*/  LDS.128 R4, [R2] ;  /* 0x0000000002047984 */ /* 0x000fe80000000c00 */
[----:B------:R-:W-:Y:S01]  /*0c70*/  LDS.128 R8, [R2+0x10] ;  /* 0x0000100002087984 */ /* 0x000fe20000000c00 */
[----:B0-----:R-:W0:Y:S03]  /*0c80*/  LDC.64 R24, c[0x0][0x410] ;  /* 0x00010400ff187b82 */ /* 0x001e260000000a00 */
[----:B------:R-:W-:Y:S04]  /*0c90*/  LDS.128 R12, [R2+0x20] ;  /* 0x00002000020c7984 */ /* 0x000fe80000000c00 */
[----:B------:R-:W-:Y:S01]  /*0ca0*/  LDS.128 R20, [R2+0x30] ;  /* 0x0000300002147984 */ /* 0x000fe20000000c00 */
[----:B------:R-:W2:Y:S08]  /*0cb0*/  LDC.64 R26, c[0x0][0x418] ;  /* 0x00010600ff1a7b82 */ /* 0x000eb00000000a00 */
[----:B------:R-:W-:Y:S06]  /*0cc0*/  BAR.SYNC.DEFER_BLOCKING 0x0 ;  /* 0x0000000000007b1d */ /* 0x000fec0000010000 */
[----:B------:R-:W3:Y:S04]  /*0cd0*/  LDG.E.128 R28, desc[UR26][R16.64] ;  /* 0x0000001a101c7981 */ /* 0x000ee8000c1e1d00 */
[----:B------:R-:W4:Y:S04]  /*0ce0*/  LDG.E.128 R32, desc[UR26][R16.64+0x200] ;  /* 0x0002001a10207981 */ /* 0x000f28000c1e1d00 */
[----:B------:R-:W5:Y:S04]  /*0cf0*/  LDG.E.128 R40, desc[UR26][R16.64+0x400] ;  /* 0x0004001a10287981 */ /* 0x000f68000c1e1d00 */
[----:B-1----:R2:W5:Y:S01]  /*0d00*/  LDG.E.128 R36, desc[UR26][R16.64+0x600] ;  /* 0x0006001a10247981 */ /* 0x002562000c1e1d00 */
[----:B------:R-:W-:Y:S01]  /*0d10*/  MOV R18, UR8 ;  /* 0x0000000800127c02 */ /* 0x000fe20008000f00 */
[----:B------:R-:W-:-:S02]  /*0d20*/  HFMA2 R19, -RZ, RZ, 0, 0 ;  /* 0x00000000ff137431 */ /* 0x000fc400000001ff */
[----:B0-----:R-:W-:Y:S01]  /*0d30*/  IMAD R3, R25, UR23, RZ ;  /* 0x0000001719037c24 */ /* 0x001fe2000f8e02ff */
[----:B------:R-:W0:Y:S01]  /*0d40*/  LDCU.64 UR8, c[0x0][0x490] ;  /* 0x00009200ff0877ac */ /* 0x000e220008000a00 */
[----:B------:R-:W-:-:S05]  /*0d50*/  IMAD.WIDE.U32 R24, R24, UR23, R18 ;  /* 0x0000001718187c25 */ /* 0x000fca000f8e0012 */
[----:B------:R-:W-:-:S03]  /*0d60*/  IADD3 R25, PT, PT, R25, R3, RZ ;  /* 0x0000000319197210 */ /* 0x000fc60007ffe0ff */
[----:B--2---:R-:W-:-:S04]  /*0d70*/  IMAD.WIDE.U32 R16, R26, UR10, R24 ;  /* 0x0000000a1a107c25 */ /* 0x004fc8000f8e0018 */
[----:B------:R-:W-:Y:S01]  /*0d80*/  IMAD R3, R27, UR10, R17 ;  /* 0x0000000a1b037c24 */ /* 0x000fe2000f8e0211 */
[C---:B------:R-:W-:Y:S01]  /*0d90*/  LEA R24, P0, R16.reuse, R44, 0x2 ;  /* 0x0000002c10187211 */ /* 0x040fe200078010ff */
[----:B------:R-:W1:Y:S03]  /*0da0*/  LDC.64 R26, c[0x0][0x428] ;  /* 0x00010a00ff1a7b82 */ /* 0x000e660000000a00 */
[----:B------:R-:W-:-:S03]  /*0db0*/  LEA.HI.X R25, R16, R45, R3, 0x2, P0 ;  /* 0x0000002d10197211 */ /* 0x000fc600000f1403 */
[----:B------:R-:W-:-:S03]  /*0dc0*/  IMAD.WIDE.U32 R16, R100, 0x10, R24 ;  /* 0x0000001064107825 */ /* 0x000fc600078e0018 */
[----:B------:R-:W2:Y:S01]  /*0dd0*/  LDC.64 R24, c[0x0][0x420] ;  /* 0x00010800ff187b82 */ /* 0x000ea20000000a00 */
[----:B---3--:R-:W-:Y:S04]  /*0de0*/  STS.128 [R0], R28 ;  /* 0x0000001c00007388 */ /* 0x008fe80000000c00 */
[----:B----4-:R-:W-:Y:S04]  /*0df0*/  STS.128 [R0+0x200], R32 ;  /* 0x0002002000007388 */ /* 0x010fe80000000c00 */
[----:B-----5:R-:W-:Y:S04]  /*0e00*/  STS.128 [R0+0x400], R40 ;  /* 0x0004002800007388 */ /* 0x020fe80000000c00 */
[----:B------:R3:W-:Y:S01]  /*0e10*/  STS.128 [R0+0x600], R36 ;  /* 0x0006002400007388 */ /* 0x0007e20000000c00 */
[----:B------:R-:W-:-:S03]  /*0e20*/  NOP ;  /* 0x0000000000007918 */ /* 0x000fc60000000000 */
[----:B------:R-:W-:Y:S04]  /*0e30*/  LDS.128 R92, [R2] ;  /* 0x00000000025c7984 */ /* 0x000fe80000000c00 */
[----:B------:R-:W-:Y:S04]  /*0e40*/  LDS.128 R68, [R2+0x10] ;  /* 0x0000100002447984 */ /* 0x000fe80000000c00 */
[----:B------:R-:W-:Y:S01]  /*0e50*/  LDS.128 R60, [R2+0x20] ;  /* 0x00002000023c7984 */ /* 0x000fe20000000c00 */
[----:B---3--:R-:W3:Y:S03]  /*0e60*/  LDC.64 R36, c[0x0][0x478] ;  /* 0x00011e00ff247b82 */ /* 0x008ee60000000a00 */
[----:B------:R-:W-:Y:S05]  /*0e70*/  LDS.128 R52, [R2+0x30] ;  /* 0x0000300002347984 */ /* 0x000fea0000000c00 */
[----:B------:R-:W-:Y:S06]  /*0e80*/  BAR.SYNC.DEFER_BLOCKING 0x0 ;  /* 0x0000000000007b1d */ /* 0x000fec0000010000 */
[----:B------:R-:W4:Y:S04]  /*0e90*/  LDG.E.128 R28, desc[UR26][R16.64] ;  /* 0x0000001a101c7981 */ /* 0x000f28000c1e1d00 */
[----:B------:R-:W5:Y:S04]  /*0ea0*/  LDG.E.128 R32, desc[UR26][R16.64+0x200] ;  /* 0x0002001a10207981 */ /* 0x000f68000c1e1d00 */
[----:B------:R-:W5:Y:S04]  /*0eb0*/  LDG.E.128 R44, desc[UR26][R16.64+0x400] ;  /* 0x0004001a102c7981 */ /* 0x000f68000c1e1d00 */
[----:B------:R0:W5:Y:S01]  /*0ec0*/  LDG.E.128 R48, desc[UR26][R16.64+0x600] ;  /* 0x0006001a10307981 */ /* 0x000162000c1e1d00 */
[----:B--2---:R-:W-:-:S02]  /*0ed0*/  IMAD R3, R25, UR23, RZ ;  /* 0x0000001719037c24 */ /* 0x004fc4000f8e02ff */
[----:B------:R-:W-:-:S05]  /*0ee0*/  IMAD.WIDE.U32 R24, R24, UR23, R18 ;  /* 0x0000001718187c25 */ /* 0x000fca000f8e0012 */
[----:B------:R-:W-:-:S03]  /*0ef0*/  IADD3 R25, PT, PT, R25, R3, RZ ;  /* 0x0000000319197210 */ /* 0x000fc60007ffe0ff */
[----:B-1----:R-:W-:-:S04]  /*0f00*/  IMAD.WIDE.U32 R24, R26, UR10, R24 ;  /* 0x0000000a1a187c25 */ /* 0x002fc8000f8e0018 */
[----:B------:R-:W-:Y:S01]  /*0f10*/  IMAD R3, R27, UR10, R25 ;  /* 0x0000000a1b037c24 */ /* 0x000fe2000f8e0219 */
[----:B---3--:R-:W-:-:S04]  /*0f20*/  LEA R26, P0, R24, R36, 0x2 ;  /* 0x00000024181a7211 */ /* 0x008fc800078010ff */
[----:B------:R-:W-:-:S03]  /*0f30*/  LEA.HI.X R27, R24, R37, R3, 0x2, P0 ;  /* 0x00000025181b7211 */ /* 0x000fc600000f1403 */
[----:B0-----:R-:W-:Y:S01]  /*0f40*/  IMAD.WIDE.U32 R16, R100, 0x10, R26 ;  /* 0x0000001064107825 */ /* 0x001fe200078e001a */
[----:B----4-:R0:W-:Y:S04]  /*0f50*/  STS.128 [R0], R28 ;  /* 0x0000001c00007388 */ /* 0x0101e80000000c00 */
[----:B-----5:R-:W-:Y:S04]  /*0f60*/  STS.128 [R0+0x200], R32 ;  /* 0x0002002000007388 */ /* 0x020fe80000000c00 */
[----:B------:R-:W-:Y:S04]  /*0f70*/  STS.128 [R0+0x400], R44 ;  /* 0x0004002c00007388 */ /* 0x000fe80000000c00 */
[----:B------:R-:W-:Y:S01]  /*0f80*/  STS.128 [R0+0x600], R48 ;  /* 0x0006003000007388 */ /* 0x000fe20000000c00 */
[----:B------:R-:W-:-:S03]  /*0f90*/  NOP ;  /* 0x0000000000007918 */ /* 0x000fc60000000000 */
[----:B------:R-:W1:Y:S04]  /*0fa0*/  LDS.128 R96, [R2] ;  /* 0x0000000002607984 */ /* 0x000e680000000c00 */
[----:B------:R-:W-:Y:S04]  /*0fb0*/  LDS.128 R88, [R2+0x10] ;  /* 0x0000100002587984 */ /* 0x000fe80000000c00 */
[----:B------:R-:W2:Y:S04]  /*0fc0*/  LDS.128 R64, [R2+0x20] ;  /* 0x0000200002407984 */ /* 0x000ea80000000c00 */
[----:B------:R-:W3:Y:S01]  /*0fd0*/  LDS.128 R56, [R2+0x30] ;  /* 0x0000300002387984 */ /* 0x000ee20000000c00 */
[----:B------:R-:W-:Y:S06]  /*0fe0*/  BAR.SYNC.DEFER_BLOCKING 0x0 ;  /* 0x0000000000007b1d */ /* 0x000fec0000010000 */
[----:B------:R-:W4:Y:S04]  /*0ff0*/  LDG.E.128 R24, desc[UR26][R16.64] ;  /* 0x0000001a10187981 */ /* 0x000f28000c1e1d00 */
[----:B------:R-:W5:Y:S04]  /*1000*/  LDG.E.128 R40, desc[UR26][R16.64+0x200] ;  /* 0x0002001a10287981 */ /* 0x000f68000c1e1d00 */
[----:B------:R-:W5:Y:S04]  /*1010*/  LDG.E.128 R36, desc[UR26][R16.64+0x400] ;  /* 0x0004001a10247981 */ /* 0x000f68000c1e1d00 */
[----:B0-----:R0:W5:Y:S01]  /*1020*/  LDG.E.128 R28, desc[UR26][R16.64+0x600] ;  /* 0x0006001a101c7981 */ /* 0x001162000c1e1d00 */
[----:B-1----:R-:W-:Y:S01]  /*1030*/  FMUL.FTZ R3, R96, -1.4426950216293334961 ;  /* 0xbfb8aa3b60037820 */ /* 0x002fe20000410000 */
[----:B------:R-:W-:Y:S01]  /*1040*/  FMUL.FTZ R32, R97, -1.4426950216293334961 ;  /* 0xbfb8aa3b61207820 */ /* 0x000fe20000410000 */
[----:B------:R-:W-:Y:S01]  /*1050*/  FMUL.FTZ R33, R98, -1.4426950216293334961 ;  /* 0xbfb8aa3b62217820 */ /* 0x000fe20000410000 */
[----:B--2---:R-:W-:Y:S01]  /*1060*/  FMUL.FTZ R46, R65, -1.4426950216293334961 ;  /* 0xbfb8aa3b412e7820 */ /* 0x004fe20000410000 */
[----:B------:R-:W-:Y:S01]  /*1070*/  FMUL.FTZ R47, R66, -1.4426950216293334961 ;  /* 0xbfb8aa3b422f7820 */ /* 0x000fe20000410000 */
[----:B------:R-:W-:Y:S01]  /*1080*/  FMUL.FTZ R34, R99, -1.4426950216293334961 ;  /* 0xbfb8aa3b63227820 */ /* 0x000fe20000410000 */
[----:B------:R-:W1:Y:S01]  /*1090*/  MUFU.EX2 R3, R3 ;  /* 0x0000000300037308 */ /* 0x000e620000000800 */
[----:B------:R-:W-:Y:S01]  /*10a0*/  FMUL.FTZ R35, R88, -1.4426950216293334961 ;  /* 0xbfb8aa3b58237820 */ /* 0x000fe20000410000 */
[----:B------:R-:W-:Y:S01]  /*10b0*/  FMUL.FTZ R44, R89, -1.4426950216293334961 ;  /* 0xbfb8aa3b592c7820 */ /* 0x000fe20000410000 */
[----:B0-----:R-:W-:Y:S01]  /*10c0*/  FMUL.FTZ R16, R90, -1.4426950216293334961 ;  /* 0xbfb8aa3b5a107820 */ /* 0x001fe20000410000 */
[----:B------:R-:W0:Y:S01]  /*10d0*/  MUFU.EX2 R32, R32 ;  /* 0x0000002000207308 */ /* 0x000e220000000800 */
[----:B------:R-:W-:Y:S01]  /*10e0*/  FMUL.FTZ R45, R64, -1.4426950216293334961 ;  /* 0xbfb8aa3b402d7820 */ /* 0x000fe20000410000 */
[----:B------:R-:W-:Y:S01]  /*10f0*/  FMUL.FTZ R17, R91, -1.4426950216293334961 ;  /* 0xbfb8aa3b5b117820 */ /* 0x000fe20000410000 */
[----:B------:R-:W-:Y:S01]  /*1100*/  FMUL.FTZ R104, R67, -1.4426950216293334961 ;  /* 0xbfb8aa3b43687820 */ /* 0x000fe20000410000 */
[----:B------:R-:W2:Y:S01]  /*1110*/  MUFU.EX2 R33, R33 ;  /* 0x0000002100217308 */ /* 0x000ea20000000800 */
[----:B---3--:R-:W-:Y:S01]  /*1120*/  FMUL.FTZ R105, R56, -1.4426950216293334961 ;  /* 0xbfb8aa3b38697820 */ /* 0x008fe20000410000 */
[----:B------:R-:W-:Y:S01]  /*1130*/  FMUL.FTZ R106, R57, -1.4426950216293334961 ;  /* 0xbfb8aa3b396a7820 */ /* 0x000fe20000410000 */
[----:B------:R-:W-:Y:S01]  /*1140*/  FMUL.FTZ R107, R58, -1.4426950216293334961 ;  /* 0xbfb8aa3b3a6b7820 */ /* 0x000fe20000410000 */
[----:B------:R-:W3:Y:S01]  /*1150*/  MUFU.EX2 R101, R46 ;  /* 0x0000002e00657308 */ /* 0x000ee20000000800 */
[----:B-1----:R-:W-:-:S03]  /*1160*/  FADD.FTZ R3, R3, 1 ;  /* 0x3f80000003037421 */ /* 0x002fc60000010000 */
[----:B------:R1:W3:Y:S01]  /*1170*/  MUFU.EX2 R114, R47 ;  /* 0x0000002f00727308 */ /* 0x0002e20000000800 */
[----:B0-----:R-:W-:-:S03]  /*1180*/  FADD.FTZ R110, R32, 1 ;  /* 0x3f800000206e7421 */ /* 0x001fc60000010000 */
[----:B------:R-:W0:Y:S01]  /*1190*/  MUFU.EX2 R34, R34 ;  /* 0x0000002200227308 */ /* 0x000e220000000800 */
[----:B--2---:R-:W-:Y:S01]  /*11a0*/  FADD.FTZ R109, R33, 1 ;  /* 0x3f800000216d7421 */ /* 0x004fe20000010000 */
[----:B------:R-:W-:Y:S02]  /*11b0*/  IMAD.WIDE.U32 R32, R118, UR23, R18 ;  /* 0x0000001776207c25 */ /* 0x000fe4000f8e0012 */
[----:B------:R-:W2:Y:S01]  /*11c0*/  MUFU.EX2 R35, R35 ;  /* 0x0000002300237308 */ /* 0x000ea20000000800 */
[----:B-1----:R-:W1:Y:S01]  /*11d0*/  LDC.64 R46, c[0x0][0x510] ;  /* 0x00014400ff2e7b82 */ /* 0x002e620000000a00 */
[----:B---3--:R-:W-:Y:S02]  /*11e0*/  FADD.FTZ R108, R101, 1 ;  /* 0x3f800000656c7421 */ /* 0x008fe40000010000 */
[----:B------:R3:W2:Y:S01]  /*11f0*/  MUFU.EX2 R48, R44 ;  /* 0x0000002c00307308 */ /* 0x0006a20000000800 */
[----:B------:R-:W-:-:S03]  /*1200*/  FADD.FTZ R115, R114, 1 ;  /* 0x3f80000072737421 */ /* 0x000fc60000010000 */
[----:B------:R-:W1:Y:S01]  /*1210*/  MUFU.EX2 R49, R16 ;  /* 0x0000001000317308 */ /* 0x000e620000000800 */
[----:B0-----:R-:W-:-:S03]  /*1220*/  FADD.FTZ R34, R34, 1 ;  /* 0x3f80000022227421 */ /* 0x001fc60000010000 */
[----:B------:R0:W-:Y:S01]  /*1230*/  MUFU.RCP R113, R3 ;  /* 0x0000000300717308 */ /* 0x0001e20000001000 */
[----:B---3--:R-:W-:Y:S01]  /*1240*/  FMUL.FTZ R44, R59, -1.4426950216293334961 ;  /* 0xbfb8aa3b3b2c7820 */ /* 0x008fe20000410000 */
[----:B--2---:R-:W-:-:S06]  /*1250*/  FADD.FTZ R35, R35, 1 ;  /* 0x3f80000023237421 */ /* 0x004fcc0000010000 */
[----:B------:R-:W-:Y:S01]  /*1260*/  MUFU.EX2 R51, R45 ;  /* 0x0000002d00337308 */ /* 0x000fe20000000800 */
[----:B0-----:R-:W-:Y:S02]  /*1270*/  IMAD R3, R119, UR23, RZ ;  /* 0x0000001777037c24 */ /* 0x001fe4000f8e02ff */
[----:B------:R-:W0:Y:S01]  /*1280*/  LDC.64 R118, c[0x0][0x558] ;  /* 0x00015600ff767b82 */ /* 0x000e220000000a00 */
[----:B------:R-:W-:Y:S02]  /*1290*/  MUFU.EX2 R50, R17 ;  /* 0x0000001100327308 */ /* 0x000fe40000000800 */
[----:B------:R-:W-:Y:S01]  /*12a0*/  IADD3 R33, PT, PT, R33, R3, RZ ;  /* 0x0000000321217210 */ /* 0x000fe20007ffe0ff */
[----:B------:R-:W-:Y:S01]  /*12b0*/  FADD.FTZ R3, R4, UR6 ;  /* 0x0000000604037e21 */ /* 0x000fe20008010000 */
[----:B------:R2:W3:Y:S01]  /*12c0*/  MUFU.EX2 R116, R104 ;  /* 0x0000006800747308 */ /* 0x0004e20000000800 */
[----:B------:R-:W-:Y:S01]  /*12d0*/  FADD.FTZ R4, R5, UR6 ;  /* 0x0000000605047e21 */ /* 0x000fe20008010000 */
[----:B------:R-:W-:Y:S01]  /*12e0*/  FADD.FTZ R5, R6, UR6 ;  /* 0x0000000606057e21 */ /* 0x000fe20008010000 */
[----:B------:R-:W-:Y:S01]  /*12f0*/  FADD.FTZ R6, R7, UR6 ;  /* 0x0000000607067e21 */ /* 0x000fe20008010000 */
[----:B------:R1:W-:Y:S01]  /*1300*/  MUFU.EX2 R45, R107 ;  /* 0x0000006b002d7308 */ /* 0x0003e20000000800 */
[----:B------:R-:W-:Y:S01]  /*1310*/  FADD.FTZ R7, R8, UR6 ;  /* 0x0000000608077e21 */ /* 0x000fe20008010000 */
[----:B------:R-:W-:Y:S01]  /*1320*/  FADD.FTZ R8, R9, UR6 ;  /* 0x0000000609087e21 */ /* 0x000fe20008010000 */
[----:B------:R-:W-:Y:S01]  /*1330*/  FADD.FTZ R9, R10, UR6 ;  /* 0x000000060a097e21 */ /* 0x000fe20008010000 */
[----:B------:R-:W3:Y:S01]  /*1340*/  MUFU.EX2 R16, R105 ;  /* 0x0000006900107308 */ /* 0x000ee20000000800 */
[----:B--2---:R-:W-:Y:S01]  /*1350*/  FADD.FTZ R104, R48, 1 ;  /* 0x3f80000030687421 */ /* 0x004fe20000010000 */
[----:B------:R-:W-:Y:S01]  /*1360*/  FADD.FTZ R10, R11, UR6 ;  /* 0x000000060b0a7e21 */ /* 0x000fe20008010000 */
[----:B------:R-:W-:Y:S01]  /*1370*/  FADD.FTZ R11, R12, UR6 ;  /* 0x000000060c0b7e21 */ /* 0x000fe20008010000 */
[----:B------:R2:W0:Y:S01]  /*1380*/  MUFU.EX2 R17, R106 ;  /* 0x0000006a00117308 */ /* 0x0004220000000800 */
[----:B-1----:R-:W-:Y:S01]  /*1390*/  FADD.FTZ R107, R49, 1 ;  /* 0x3f800000316b7421 */ /* 0x002fe20000010000 */
[----:B------:R-:W-:-:S04]  /*13a0*/  IMAD.WIDE.U32 R48, R46, UR10, R32 ;  /* 0x0000000a2e307c25 */ /* 0x000fc8000f8e0020 */
[----:B------:R-:W-:Y:S01]  /*13b0*/  FADD.FTZ R12, R13, UR6 ;  /* 0x000000060d0c7e21 */ /* 0x000fe20008010000 */
[----:B------:R-:W1:Y:S01]  /*13c0*/  MUFU.RCP R110, R110 ;  /* 0x0000006e006e7308 */ /* 0x000e620000001000 */
[----:B------:R-:W-:Y:S01]  /*13d0*/  FADD.FTZ R13, R14, UR6 ;  /* 0x000000060e0d7e21 */ /* 0x000fe20008010000 */
[----:B------:R-:W-:Y:S01]  /*13e0*/  FADD.FTZ R14, R15, UR6 ;  /* 0x000000060f0e7e21 */ /* 0x000fe20008010000 */
[----:B------:R-:W-:Y:S01]  /*13f0*/  FADD.FTZ R15, R20, UR6 ;  /* 0x00000006140f7e21 */ /* 0x000fe20008010000 */
[----:B------:R-:W-:Y:S01]  /*1400*/  FADD.FTZ R20, R22, UR6 ;  /* 0x0000000616147e21 */ /* 0x000fe20008010000 */
[----:B---3--:R-:W-:Y:S01]  /*1410*/  FADD.FTZ R114, R116, 1 ;  /* 0x3f80000074727421 */ /* 0x008fe20000010000 */
[----:B------:R-:W-:Y:S01]  /*1420*/  FADD.FTZ R117, R16, 1 ;  /* 0x3f80000010757421 */ /* 0x000fe20000010000 */
[----:B------:R-:W-:Y:S01]  /*1430*/  FADD.FTZ R16, R21, UR6 ;  /* 0x0000000615107e21 */ /* 0x000fe20008010000 */
[----:B--2---:R-:W-:Y:S01]  /*1440*/  MUFU.RCP R106, R34 ;  /* 0x00000022006a7308 */ /* 0x004fe20000001000 */
[----:B------:R-:W-:Y:S01]  /*1450*/  FADD.FTZ R50, R50, 1 ;  /* 0x3f80000032327421 */ /* 0x000fe20000010000 */
[----:B------:R-:W-:-:S06]  /*1460*/  FADD.FTZ R51, R51, 1 ;  /* 0x3f80000033337421 */ /* 0x000fcc0000010000 */
[----:B------:R-:W-:Y:S01]  /*1470*/  MUFU.RCP R105, R35 ;  /* 0x0000002300697308 */ /* 0x000fe20000001000 */
[----:B------:R-:W-:Y:S01]  /*1480*/  STL [R1], R20 ;  /* 0x0000001401007387 */ /* 0x000fe20000100800 */
[----:B-1----:R-:W-:Y:S01]  /*1490*/  FADD.FTZ R22, -R110, 1 ;  /* 0x3f8000006e167421 */ /* 0x002fe20000010100 */
[----:B------:R-:W-:Y:S01]  /*14a0*/  FADD.FTZ R21, -R113, 1 ;  /* 0x3f80000071157421 */ /* 0x000fe20000010100 */
[----:B------:R-:W-:Y:S01]  /*14b0*/  IMAD R47, R47, UR10, R49 ;  /* 0x0000000a2f2f7c24 */ /* 0x000fe2000f8e0231 */
[----:B0-----:R-:W-:-:S03]  /*14c0*/  LEA R46, P0, R48, R118, 0x2 ;  /* 0x00000076302e7211 */ /* 0x001fc600078010ff */
[----:B------:R-:W-:Y:S01]  /*14d0*/  MUFU.RCP R109, R109 ;  /* 0x0000006d006d7308 */ /* 0x000fe20000001000 */
[----:B------:R-:W-:Y:S01]  /*14e0*/  FFMA.FTZ R22, R97, R22, 1 ;  /* 0x3f80000061167423 */ /* 0x000fe20000010016 */
[----:B------:R-:W-:Y:S01]  /*14f0*/  FFMA.FTZ R21, R96, R21, 1 ;  /* 0x3f80000060157423 */ /* 0x000fe20000010015 */
[----:B------:R-:W-:Y:S01]  /*1500*/  FADD.FTZ R116, R17, 1 ;  /* 0x3f80000011747421 */ /* 0x000fe20000010000 */
[----:B------:R-:W-:Y:S01]  /*1510*/  FADD.FTZ R17, R23, UR6 ;  /* 0x0000000617117e21 */ /* 0x000fe20008010000 */
[----:B------:R-:W-:-:S03]  /*1520*/  LEA.HI.X R47, R48, R119, R47, 0x2, P0 ;  /* 0x00000077302f7211 */ /* 0x000fc600000f142f */
[----:B------:R-:W-:Y:S08]  /*1530*/  MUFU.RCP R107, R107 ;  /* 0x0000006b006b7308 */ /* 0x000ff00000001000 */
[----:B------:R-:W-:Y:S01]  /*1540*/  MUFU.RCP R104, R104 ;  /* 0x0000006800687308 */ /* 0x000fe20000001000 */
[----:B------:R-:W-:-:S07]  /*1550*/  IMAD.WIDE.U32 R100, R100, 0x10, R46 ;  /* 0x0000001064647825 */ /* 0x000fce00078e002e */
[----:B------:R-:W0:Y:S08]  /*1560*/  MUFU.RCP R112, R50 ;  /* 0x0000003200707308 */ /* 0x000e300000001000 */
[----:B------:R-:W1:Y:S04]  /*1570*/  MUFU.EX2 R44, R44 ;  /* 0x0000002c002c7308 */ /* 0x000e680000000800 */
[----:B------:R-:W2:Y:S08]  /*1580*/  MUFU.RCP R108, R108 ;  /* 0x0000006c006c7308 */ /* 0x000eb00000001000 */
[----:B------:R-:W3:Y:S08]  /*1590*/  MUFU.RCP R115, R115 ;  /* 0x0000007300737308 */ /* 0x000ef00000001000 */
[----:B------:R-:W5:Y:S01]  /*15a0*/  MUFU.RCP R114, R114 ;  /* 0x0000007200727308 */ /* 0x000f620000001000 */
[----:B------:R-:W-:Y:S01]  /*15b0*/  FADD.FTZ R119, R45, 1 ;  /* 0x3f8000002d777421 */ /* 0x000fe20000010000 */
[----:B0-----:R-:W-:-:S06]  /*15c0*/  FADD.FTZ R48, -R112, 1 ;  /* 0x3f80000070307421 */ /* 0x001fcc0000010100 */
[----:B------:R-:W0:Y:S01]  /*15d0*/  MUFU.RCP R111, R51 ;  /* 0x00000033006f7308 */ /* 0x000e220000001000 */
[----:B-1----:R-:W-:Y:S01]  /*15e0*/  FADD.FTZ R118, R44, 1 ;  /* 0x3f8000002c767421 */ /* 0x002fe20000010000 */
[----:B------:R-:W-:Y:S01]  /*15f0*/  FFMA.FTZ R48, R91, R48, 1 ;  /* 0x3f8000005b307423 */ /* 0x000fe20000010030 */
[----:B--2---:R-:W-:Y:S01]  /*1600*/  FADD.FTZ R44, -R108, 1 ;  /* 0x3f8000006c2c7421 */ /* 0x004fe20000010100 */
[----:B---3--:R-:W-:-:S04]  /*1610*/  FADD.FTZ R47, -R115, 1 ;  /* 0x3f800000732f7421 */ /* 0x008fc80000010100 */
[----:B------:R-:W1:Y:S01]  /*1620*/  MUFU.RCP R116, R116 ;  /* 0x0000007400747308 */ /* 0x000e620000001000 */
[----:B------:R-:W-:-:S07]  /*1630*/  FFMA.FTZ R49, R66, R47, 1 ;  /* 0x3f80000042317423 */ /* 0x000fce000001002f */
[----:B------:R-:W2:Y:S08]  /*1640*/  MUFU.RCP R119, R119 ;  /* 0x0000007700777308 */ /* 0x000eb00000001000 */
[----:B------:R-:W3:Y:S08]  /*1650*/  MUFU.RCP R118, R118 ;  /* 0x0000007600767308 */ /* 0x000ef00000001000 */
[----:B------:R-:W3:Y:S01]  /*1660*/  MUFU.RCP R117, R117 ;  /* 0x0000007500757308 */ /* 0x000ee20000001000 */
[----:B----4-:R-:W-:Y:S04]  /*1670*/  STS.128 [R0], R24 ;  /* 0x0000001800007388 */ /* 0x010fe80000000c00 */
[----:B-----5:R-:W-:Y:S04]  /*1680*/  STS.128 [R0+0x200], R40 ;  /* 0x0002002800007388 */ /* 0x020fe80000000c00 */
[----:B------:R4:W-:Y:S04]  /*1690*/  STS.128 [R0+0x400], R36 ;  /* 0x0004002400007388 */ /* 0x0009e80000000c00 */
[----:B------:R-:W-:Y:S01]  /*16a0*/  STS.128 [R0+0x600], R28 ;  /* 0x0006001c00007388 */ /* 0x000fe20000000c00 */
[----:B------:R-:W-:-:S03]  /*16b0*/  NOP ;  /* 0x0000000000007918 */ /* 0x000fc60000000000 */
[----:B------:R-:W5:Y:S04]  /*16c0*/  LDS.128 R32, [R2] ;  /* 0x0000000002207984 */ /* 0x000f680000000c00 */
[----:B------:R-:W0:Y:S01]  /*16d0*/  LDS.128 R28, [R2+0x10] ;  /* 0x00001000021c7984 */ /* 0x000e220000000c00 */
[----:B----4-:R-:W-:-:S04]  /*16e0*/  FADD.FTZ R39, -R105, 1 ;  /* 0x3f80000069277421 */ /* 0x010fc80000010100 */
[----:B------:R-:W-:Y:S01]  /*16f0*/  FFMA.FTZ R41, R88, R39, 1 ;  /* 0x3f80000058297423 */ /* 0x000fe20000010027 */
[----:B-----5:R-:W-:Y:S01]  /*1700*/  FMUL.FTZ R25, R93, R33 ;  /* 0x000000215d197220 */ /* 0x020fe20000410000 */
[----:B------:R-:W-:-:S03]  /*1710*/  FMUL.FTZ R20, R92, R32 ;  /* 0x000000205c147220 */ /* 0x000fc60000410000 */
[----:B------:R-:W-:Y:S01]  /*1720*/  FMUL.FTZ R25, R110, R25 ;  /* 0x000000196e197220 */ /* 0x000fe20000410000 */
[----:B------:R-:W-:-:S03]  /*1730*/  FMUL.FTZ R20, R113, R20 ;  /* 0x0000001471147220 */ /* 0x000fc60000410000 */
[----:B------:R-:W-:Y:S01]  /*1740*/  FMUL.FTZ R37, R25, R22 ;  /* 0x0000001619257220 */ /* 0x000fe20000410000 */
[----:B------:R-:W-:Y:S01]  /*1750*/  FMUL.FTZ R36, R20, R21 ;  /* 0x0000001514247220 */ /* 0x000fe20000410000 */
[----:B------:R-:W4:Y:S01]  /*1760*/  LDS.128 R24, [R2+0x20] ;  /* 0x0000200002187984 */ /* 0x000f220000000c00 */
[----:B------:R-:W-:Y:S01]  /*1770*/  FADD.FTZ R20, -R106, 1 ;  /* 0x3f8000006a147421 */ /* 0x000fe20000010100 */
[----:B------:R-:W-:Y:S01]  /*1780*/  FADD.FTZ R21, -R109, 1 ;  /* 0x3f8000006d157421 */ /* 0x000fe20000010100 */
[----:B------:R-:W-:Y:S02]  /*1790*/  FMUL.FTZ R23, R95, R35 ;  /* 0x000000235f177220 */ /* 0x000fe40000410000 */
[----:B------:R-:W-:Y:S01]  /*17a0*/  FFMA.FTZ R22, R99, R20, 1 ;  /* 0x3f80000063167423 */ /* 0x000fe20000010014 */
[----:B------:R-:W-:Y:S01]  /*17b0*/  FMUL.FTZ R20, R94, R34 ;  /* 0x000000225e147220 */ /* 0x000fe20000410000 */
[----:B------:R-:W-:Y:S01]  /*17c0*/  FFMA.FTZ R21, R98, R21, 1 ;  /* 0x3f80000062157423 */ /* 0x000fe20000010015 */
[----:B0-----:R-:W-:Y:S01]  /*17d0*/  FMUL.FTZ R38, R68, R28 ;  /* 0x0000001c44267220 */ /* 0x001fe20000410000 */
[----:B------:R-:W-:Y:S01]  /*17e0*/  FMUL.FTZ R23, R106, R23 ;  /* 0x000000176a177220 */ /* 0x000fe20000410000 */
[----:B------:R-:W-:-:S02]  /*17f0*/  FMUL.FTZ R20, R109, R20 ;  /* 0x000000146d147220 */ /* 0x000fc40000410000 */
[----:B------:R-:W-:Y:S01]  /*1800*/  FMUL.FTZ R40, R105, R38 ;  /* 0x0000002669287220 */ /* 0x000fe20000410000 */
[----:B------:R-:W-:Y:S01]  /*1810*/  FMUL.FTZ R39, R23, R22 ;  /* 0x0000001617277220 */ /* 0x000fe20000410000 */
[----:B------:R-:W-:Y:S02]  /*1820*/  FMUL.FTZ R38, R20, R21 ;  /* 0x0000001514267220 */ /* 0x000fe40000410000 */
[----:B------:R-:W0:Y:S01]  /*1830*/  LDS.128 R20, [R2+0x30] ;  /* 0x0000300002147984 */ /* 0x000e220000000c00 */
        /* <DEDUP_REMOVED lines=9> */
[----:B------:R-:W-:Y:S01]  /*18d0*/  BAR.SYNC.DEFER_BLOCKING 0x0 ;  /* 0x0000000000007b1d */ /* 0x000fe20000010000 */
[----:B------:R-:W-:Y:S01]  /*18e0*/  FMUL.FTZ R41, R104, R41 ;  /* 0x0000002968297220 */ /* 0x000fe20000410000 */
[----:B------:R-:W-:-:S03]  /*18f0*/  FMUL.FTZ R45, R112, R45 ;  /* 0x0000002d702d7220 */ /* 0x000fc60000410000 */
[----:B------:R-:W-:Y:S01]  /*1900*/  FMUL.FTZ R41, R41, R42 ;  /* 0x0000002a29297220 */ /* 0x000fe20000410000 */
[----:B------:R-:W-:Y:S01]  /*1910*/  FMUL.FTZ R42, R46, R43 ;  /* 0x0000002b2e2a7220 */ /* 0x000fe20000410000 */
[----:B------:R-:W-:Y:S01]  /*1920*/  FMUL.FTZ R43, R45, R48 ;  /* 0x000000302d2b7220 */ /* 0x000fe20000410000 */
[----:B------:R-:W-:Y:S01]  /*1930*/  FADD.FTZ R48, -R114, 1 ;  /* 0x3f80000072307421 */ /* 0x000fe20000010100 */
[----:B------:R-:W-:Y:S01]  /*1940*/  FFMA.FTZ R46, R65, R44, 1 ;  /* 0x3f800000412e7423 */ /* 0x000fe2000001002c */
[----:B------:R-:W-:Y:S02]  /*1950*/  FADD.FTZ R45, -R111, 1 ;  /* 0x3f8000006f2d7421 */ /* 0x000fe40000010100 */
[----:B------:R-:W-:Y:S01]  /*1960*/  FFMA.FTZ R50, R67, R48, 1 ;  /* 0x3f80000043327423 */ /* 0x000fe20000010030 */
[----:B----4-:R-:W-:Y:S01]  /*1970*/  FMUL.FTZ R44, R60, R24 ;  /* 0x000000183c2c7220 */ /* 0x010fe20000410000 */
        /* <DEDUP_REMOVED lines=12> */
[----:B-1----:R-:W-:Y:S01]  /*1a40*/  FADD.FTZ R48, -R116, 1 ;  /* 0x3f80000074307421 */ /* 0x002fe20000010100 */
[----:B--2---:R-:W-:Y:S01]  /*1a50*/  FADD.FTZ R51, -R119, 1 ;  /* 0x3f80000077337421 */ /* 0x004fe20000010100 */
[----:B---3--:R-:W-:Y:S01]  /*1a60*/  FADD.FTZ R120, -R118, 1 ;  /* 0x3f80000076787421 */ /* 0x008fe20000010100 */
[----:B------:R-:W-:Y:S01]  /*1a70*/  FADD.FTZ R49, -R117, 1 ;  /* 0x3f80000075317421 */ /* 0x000fe20000010100 */
[----:B------:R-:W-:Y:S01]  /*1a80*/  FFMA.FTZ R50, R57, R48, 1 ;  /* 0x3f80000039327423 */ /* 0x000fe20000010030 */
[----:B------:R-:W-:Y:S01]  /*1a90*/  FFMA.FTZ R121, R58, R51, 1 ;  /* 0x3f8000003a797423 */ /* 0x000fe20000010033 */
[----:B0-----:R-:W-:Y:S01]  /*1aa0*/  FMUL.FTZ R48, R52, R20 ;  /* 0x0000001434307220 */ /* 0x001fe20000410000 */
        /* <DEDUP_REMOVED lines=87> */
[----:B----4-:R-:W0:Y:S01]  /*2020*/  LDC.64 R36, c[0x0][0x430] ;  /* 0x00010c00ff247b82 */ /* 0x010e220000000a00 */
        /* <DEDUP_REMOVED lines=34> */
.L_x_2958:
        /* <DEDUP_REMOVED lines=18> */
[----:B----4-:R-:W-:Y:S01]  /*2370*/  FMUL.FTZ R48, R131, UR7 ;  /* 0x0000000783307c20 */ /* 0x010fe20008410000 */
        /* <DEDUP_REMOVED lines=26> */
[----:B------:R-:W-:Y:S01]  /*2520*/  UISETP.NE.AND UP0, UPT, UR12, 0x1, UPT ;  /* 0x000000010c00788c */ /* 0x000fe2000bf05270 */
[----:B------:R-:W4:Y:S05]  /*2530*/  LDCU UR48, c[0x0][0x394] ;  /* 0x00007280ff3077ac */ /* 0x000f2a0008000800 */
[----:B------:R-:W-:Y:S01]  /*2540*/  PLOP3.LUT P1, PT, PT, PT, UP0, 0x80, 0x8 ;  /* 0x000000000008781c */ /* 0x000fe20003f2f008 */
[----:B------:R-:W0:Y:S03]  /*2550*/  LDCU UR49, c[0x0][0x38c] ;  /* 0x00007180ff3177ac */ /* 0x000e260008000800 */
[----:B------:R-:W-:Y:S01]  /*2560*/  ISETP.EQ.AND P1, PT, R102, RZ, P1 ;  /* 0x000000ff6600720c */ /* 0x000fe20000f22270 */
[----:B------:R-:W0:Y:S01]  /*2570*/  LDCU UR50, c[0x0][0x388] ;  /* 0x00007100ff3277ac */ /* 0x000e220008000800 */
[----:B---3--:R-:W-:Y:S01]  /*2580*/  UIMAD.WIDE.U32 UR24, UR10, UR8, URZ ;  /* 0x000000080a1872a5 */ /* 0x008fe2000f8e00ff */
[----:B------:R-:W3:Y:S02]  /*2590*/  LDCU.64 UR30, c[0x0][0x3c0] ;  /* 0x00007800ff1e77ac */ /* 0x000ee40008000a00 */
[----:B------:R-:W-:Y:S01]  /*25a0*/  UMOV UR8, 0x400 ;  /* 0x0000040000087882 */ /* 0x000fe20000000000 */
[----:B------:R-:W-:-:S02]  /*25b0*/  UIMAD UR9, UR10, UR9, UR25 ;  /* 0x000000090a0972a4 */ /* 0x000fc4000f8e0219 */
[----:B--2---:R-:W-:Y:S01]  /*25c0*/  ULEA UR8, UR23, UR8, 0x18 ;  /* 0x0000000817087291 */ /* 0x004fe2000f8ec0ff */
[C---:B-1----:R-:W-:Y:S01]  /*25d0*/  SHF.L.U32 R19, R134.reuse, 0x2, RZ ;  /* 0x0000000286137819 */ /* 0x042fe200000006ff */
[----:B------:R-:W1:Y:S01]  /*25e0*/  LDCU.64 UR32, c[0x0][0x440] ;  /* 0x00008800ff2077ac */ /* 0x000e620008000a00 */
[C---:B0-----:R-:W-:Y:S02]  /*25f0*/  LOP3.LUT R18, R134.reuse, 0x1f, RZ, 0xc0, !PT ;  /* 0x0000001f86127812 */ /* 0x041fe400078ec0ff */
[C---:B------:R-:W-:Y:S01]  /*2600*/  ISETP.NE.AND P2, PT, R134.reuse, 0x7f, PT ;  /* 0x0000007f8600780c */ /* 0x040fe20003f45270 */
[----:B------:R-:W0:Y:S01]  /*2610*/  LDCU.64 UR34, c[0x0][0x3a8] ;  /* 0x00007500ff2277ac */ /* 0x000e220008000a00 */
[C---:B------:R-:W-:Y:S02]  /*2620*/  ISETP.NE.AND P0, PT, R134.reuse, RZ, PT ;  /* 0x000000ff8600720c */ /* 0x040fe40003f05270 */
[----:B------:R-:W-:Y:S01]  /*2630*/  IADD3 R107, PT, PT, R134, 0x200, RZ ;  /* 0x00000200866b7810 */ /* 0x000fe20007ffe0ff */
[----:B------:R-:W2:Y:S01]  /*2640*/  LDCU.64 UR36, c[0x0][0x3e0] ;  /* 0x00007c00ff2477ac */ /* 0x000ea20008000a00 */
[----:B------:R-:W-:-:S02]  /*2650*/  LOP3.LUT R18, R18, 0xf80, R19, 0xf8, !PT ;  /* 0x00000f8012127812 */ /* 0x000fc400078ef813 */
[----:B------:R-:W-:Y:S01]  /*2660*/  MOV R135, UR8 ;  /* 0x0000000800877c02 */ /* 0x000fe20008000f00 */
[----:B------:R-:W0:Y:S01]  /*2670*/  LDCU.64 UR38, c[0x0][0x4c0] ;  /* 0x00009800ff2677ac */ /* 0x000e220008000a00 */
[----:B------:R-:W0:Y:S01]  /*2680*/  LDCU.64 UR40, c[0x0][0x4e0] ;  /* 0x00009c00ff2877ac */ /* 0x000e220008000a00 */
[----:B------:R-:W0:Y:S01]  /*2690*/  LDCU.64 UR42, c[0x0][0x4f0] ;  /* 0x00009e00ff2a77ac */ /* 0x000e220008000a00 */
[----:B------:R-:W0:Y:S01]  /*26a0*/  LDCU.64 UR44, c[0x0][0x538] ;  /* 0x0000a700ff2c77ac */ /* 0x000e220008000a00 */
[----:B------:R-:W0:Y:S01]  /*26b0*/  LDCU.64 UR46, c[0x0][0x540] ;  /* 0x0000a800ff2e77ac */ /* 0x000e220008000a00 */
[----:B---34-:R-:W-:-:S05]  /*26c0*/  UMOV UR8, URZ ;  /* 0x000000ff00087c82 */ /* 0x018fca0008000000 */
.L_x_3004:
[----:B------:R-:W-:Y:S01]  /*26d0*/  UIMAD.WIDE.U32 UR28, UR8, UR30, URZ ;  /* 0x0000001e081c72a5 */ /* 0x000fe2000f8e00ff */
[C---:B-1----:R-:W-:Y:S01]  /*26e0*/  SHF.L.U32 R18, R134.reuse, 0x2, RZ ;  /* 0x0000000286127819 */ /* 0x042fe200000006ff */
[----:B------:R-:W3:Y:S01]  /*26f0*/  LDL R133, [R1+0x44] ;  /* 0x0000440001857983 */ /* 0x000ee20000100800 */
[----:B------:R-:W-:Y:S01]  /*2700*/  LOP3.LUT R38, R134, 0x1f, RZ, 0xc0, !PT ;  /* 0x0000001f86267812 */ /* 0x000fe200078ec0ff */
[----:B------:R-:W-:Y:S02]  /*2710*/  UIMAD UR10, UR8, UR31, UR29 ;  /* 0x0000001f080a72a4 */ /* 0x000fe4000f8e021d */
[----:B------:R-:W-:Y:S01]  /*2720*/  ULEA UR23, UP0, UR28, UR16, 0x2 ;  /* 0x000000101c177291 */ /* 0x000fe2000f8010ff */
[----:B------:R-:W-:Y:S01]  /*2730*/  LOP3.LUT R38, R38, 0xf80, R18, 0xf8, !PT ;  /* 0x00000f8026267812 */ /* 0x000fe200078ef812 */
[----:B------:R-:W4:Y:S02]  /*2740*/  LDL R118, [R1] ;  /* 0x0000000001767983 */ /* 0x000f240000100800 */
[----:B------:R-:W-:-:S02]  /*2750*/  ULEA.HI.X UR28, UR28, UR22, UR10, 0x2, UP0 ;  /* 0x000000161c1c7291 */ /* 0x000fc400080f140a */
[----:B------:R-:W-:Y:S01]  /*2760*/  MOV R18, UR23 ;  /* 0x0000001700127c02 */ /* 0x000fe20008000f00 */
[----:B------:R-:W5:Y:S03]  /*2770*/  LDL R137, [R1+0x48] ;  /* 0x0000480001897983 */ /* 0x000f660000100800 */
[----:B------:R-:W-:Y:S01]  /*2780*/  MOV R19, UR28 ;  /* 0x0000001c00137c02 */ /* 0x000fe20008000f00 */
[----:B------:R-:W5:Y:S02]  /*2790*/  LDL R132, [R1+0x40] ;  /* 0x0000400001847983 */ /* 0x000f640000100800 */
[----:B------:R-:W-:Y:S02]  /*27a0*/  IMAD.WIDE.U32 R18, R38, 0x10, R18 ;  /* 0x0000001026127825 */ /* 0x000fe400078e0012 */
[----:B------:R-:W5:Y:S04]  /*27b0*/  LDL R131, [R1+0x3c] ;  /* 0x00003c0001837983 */ /* 0x000f680000100800 */
[----:B------:R-:W3:Y:S04]  /*27c0*/  LDG.E.128 R20, desc[UR26][R18.64] ;  /* 0x0000001a12147981 */ /* 0x000ee8000c1e1d00 */
[----:B------:R-:W4:Y:S04]  /*27d0*/  LDG.E.128 R24, desc[UR26][R18.64+0x200] ;  /* 0x0002001a12187981 */ /* 0x000f28000c1e1d00 */
[----:B------:R-:W5:Y:S04]  /*27e0*/  LDG.E.128 R28, desc[UR26][R18.64+0x400] ;  /* 0x0004001a121c7981 */ /* 0x000f68000c1e1d00 */
[----:B------:R2:W5:Y:S01]  /*27f0*/  LDG.E.128 R32, desc[UR26][R18.64+0x600] ;  /* 0x0006001a12207981 */ /* 0x000562000c1e1d00 */
[----:B------:R-:W-:Y:S01]  /*2800*/  UMOV UR28, UR24 ;  /* 0x00000018001c7c82 */ /* 0x000fe20008000000 */
[----:B------:R-:W-:-:S02]  /*2810*/  UMOV UR29, UR9 ;  /* 0x00000009001d7c82 */ /* 0x000fc40008000000 */
[----:B0-----:R-:W-:Y:S01]  /*2820*/  UIMAD.WIDE.U32 UR28, UR8, UR34, UR28 ;  /* 0x00000022081c72a5 */ /* 0x001fe2000f8e001c */
[----:B------:R-:W5:Y:S03]  /*2830*/  LDL R130, [R1+0x38] ;  /* 0x0000380001827983 */ /* 0x000f660000100800 */
[----:B------:R-:W-:Y:S01]  /*2840*/  UIMAD UR10, UR8, UR35, UR29 ;  /* 0x00000023080a72a4 */ /* 0x000fe2000f8e021d */
[----:B------:R-:W5:Y:S01]  /*2850*/  LDL R129, [R1+0x34] ;  /* 0x0000340001817983 */ /* 0x000f620000100800 */
[----:B-1----:R-:W-:-:S03]  /*2860*/  ULEA UR23, UP0, UR28, UR32, 0x2 ;  /* 0x000000201c177291 */ /* 0x002fc6000f8010ff */
[----:B------:R-:W5:Y:S01]  /*2870*/  LDL R128, [R1+0x30] ;  /* 0x0000300001807983 */ /* 0x000f620000100800 */
[----:B------:R-:W-:Y:S02]  /*2880*/  ULEA.HI.X UR28, UR28, UR33, UR10, 0x2, UP0 ;  /* 0x000000211c1c7291 */ /* 0x000fe400080f140a */
[----:B------:R-:W-:Y:S01]  /*2890*/  MOV R36, UR23 ;  /* 0x0000001700247c02 */ /* 0x000fe20008000f00 */
[----:B------:R-:W5:Y:S03]  /*28a0*/  LDL R127, [R1+0x2c] ;  /* 0x00002c00017f7983 */ /* 0x000f660000100800 */
[----:B------:R-:W-:Y:S01]  /*28b0*/  MOV R37, UR28 ;  /* 0x0000001c00257c02 */ /* 0x000fe20008000f00 */
[----:B--2---:R-:W-:Y:S01]  /*28c0*/  UIMAD.WIDE.U32 UR28, UR8, UR36, URZ ;  /* 0x00000024081c72a5 */ /* 0x004fe2000f8e00ff */
[----:B------:R-:W2:Y:S03]  /*28d0*/  LDL R126, [R1+0x28] ;  /* 0x00002800017e7983 */ /* 0x000ea60000100800 */
[----:B------:R-:W-:Y:S01]  /*28e0*/  UIMAD UR10, UR8, UR37, UR29 ;  /* 0x00000025080a72a4 */ /* 0x000fe2000f8e021d */
[----:B------:R-:W2:Y:S01]  /*28f0*/  LDG.E R36, desc[UR26][R36.64] ;  /* 0x0000001a24247981 */ /* 0x000ea2000c1e1900 */
[----:B------:R-:W-:-:S03]  /*2900*/  ULEA UR23, UP0, UR28, UR21, 0x2 ;  /* 0x000000151c177291 */ /* 0x000fc6000f8010ff */
[----:B------:R-:W2:Y:S01]  /*2910*/  LDL R125, [R1+0x24] ;  /* 0x00002400017d7983 */ /* 0x000ea20000100800 */
[----:B------:R-:W-:Y:S02]  /*2920*/  ULEA.HI.X UR28, UR28, UR20, UR10, 0x2, UP0 ;  /* 0x000000141c1c7291 */ /* 0x000fe400080f140a */
[----:B------:R-:W-:Y:S01]  /*2930*/  MOV R18, UR23 ;  /* 0x0000001700127c02 */ /* 0x000fe20008000f00 */
[----:B------:R-:W2:Y:S03]  /*2940*/  LDL R124, [R1+0x20] ;  /* 0x00002000017c7983 */ /* 0x000ea60000100800 */
[----:B------:R-:W-:Y:S01]  /*2950*/  MOV R19, UR28 ;  /* 0x0000001c00137c02 */ /* 0x000fe20008000f00 */
[----:B------:R-:W2:Y:S02]  /*2960*/  LDL R123, [R1+0x1c] ;  /* 0x00001c00017b7983 */ /* 0x000ea40000100800 */
[----:B------:R-:W-:-:S02]  /*2970*/  IMAD.WIDE.U32 R18, R38, 0x10, R18 ;  /* 0x0000001026127825 */ /* 0x000fc400078e0012 */
[----:B------:R-:W2:Y:S04]  /*2980*/  LDL R122, [R1+0x18] ;  /* 0x00001800017a7983 */ /* 0x000ea80000100800 */
[----:B------:R-:W2:Y:S04]  /*2990*/  LDL R121, [R1+0x14] ;  /* 0x0000140001797983 */ /* 0x000ea80000100800 */
[----:B------:R-:W2:Y:S04]  /*29a0*/  LDL R120, [R1+0x10] ;  /* 0x0000100001787983 */ /* 0x000ea80000100800 */
[----:B------:R-:W2:Y:S04]  /*29b0*/  LDL R119, [R1+0xc] ;  /* 0x00000c0001777983 */ /* 0x000ea80000100800 */
[----:B---3--:R0:W-:Y:S04]  /*29c0*/  STS.128 [R0], R20 ;  /* 0x0000001400007388 */ /* 0x0081e80000000c00 */
[----:B----4-:R-:W-:Y:S04]  /*29d0*/  STS.128 [R0+0x200], R24 ;  /* 0x0002001800007388 */ /* 0x010fe80000000c00 */
[----:B-----5:R-:W-:Y:S04]  /*29e0*/  STS.128 [R0+0x400], R28 ;  /* 0x0004001c00007388 */ /* 0x020fe80000000c00 */
[----:B------:R-:W-:Y:S01]  /*29f0*/  STS.128 [R0+0x600], R32 ;  /* 0x0006002000007388 */ /* 0x000fe20000000c00 */
[----:B------:R-:W-:-:S03]  /*2a00*/  NOP ;  /* 0x0000000000007918 */ /* 0x000fc60000000000 */
[----:B------:R-:W3:Y:S04]  /*2a10*/  LDG.E.128 R92, desc[UR26][R18.64] ;  /* 0x0000001a125c7981 */ /* 0x000ee8000c1e1d00 */
[----:B------:R-:W4:Y:S04]  /*2a20*/  LDG.E.128 R96, desc[UR26][R18.64+0x200] ;  /* 0x0002001a12607981 */ /* 0x000f28000c1e1d00 */
[----:B0-----:R-:W5:Y:S04]  /*2a30*/  LDG.E.128 R20, desc[UR26][R18.64+0x400] ;  /* 0x0004001a12147981 */ /* 0x001f68000c1e1d00 */
[----:B------:R0:W5:Y:S04]  /*2a40*/  LDG.E.128 R88, desc[UR26][R18.64+0x600] ;  /* 0x0006001a12587981 */ /* 0x000168000c1e1d00 */
[----:B------:R-:W-:Y:S01]  /*2a50*/  LDS.128 R32, [R2+0x10] ;  /* 0x0000100002207984 */ /* 0x000fe20000000c00 */
[----:B--2---:R-:W-:-:S03]  /*2a60*/  R2UR UR28, R36 ;  /* 0x00000000241c72ca */ /* 0x004fc600000e0000 */
[----:B------:R-:W-:Y:S04]  /*2a70*/  LDS.128 R28, [R2+0x20] ;  /* 0x00002000021c7984 */ /* 0x000fe80000000c00 */
[----:B------:R-:W-:Y:S04]  /*2a80*/  LDS.128 R36, [R2] ;  /* 0x0000000002247984 */ /* 0x000fe80000000c00 */
[----:B------:R-:W-:Y:S02]  /*2a90*/  LDS.128 R24, [R2+0x30] ;  /* 0x0000300002187984 */ /* 0x000fe40000000c00 */
[----:B------:R-:W-:-:S05]  /*2aa0*/  MOV R112, UR28 ;  /* 0x0000001c00707c02 */ /* 0x000fca0008000f00 */
[----:B------:R-:W-:-:S04]  /*2ab0*/  FMUL.FTZ R112, R112, 1.4426950216293334961 ;  /* 0x3fb8aa3b70707820 */ /* 0x000fc80000410000 */
[-C--:B------:R-:W-:Y:S01]  /*2ac0*/  FMUL.FTZ R100, R4, R112.reuse ;  /* 0x0000007004647220 */ /* 0x080fe20000410000 */
[----:B------:R-:W-:-:S03]  /*2ad0*/  FMUL.FTZ R101, R6, R112 ;  /* 0x0000007006657220 */ /* 0x000fc60000410000 */
[----:B0-----:R-:W-:Y:S01]  /*2ae0*/  MUFU.EX2 R18, R100 ;  /* 0x0000006400127308 */ /* 0x001fe20000000800 */
[----:B------:R-:W-:-:S04]  /*2af0*/  USHF.L.U32 UR23, UR12, 0x8, URZ ;  /* 0x000000080c177899 */ /* 0x000fc800080006ff */
[----:B------:R-:W-:-:S04]  /*2b00*/  UIADD3 UR10, UPT, UPT, UR23, -0x100, URZ ;  /* 0xffffff00170a7890 */ /* 0x000fc8000fffe0ff */
[----:B------:R-:W-:Y:S01]  /*2b10*/  ULOP3.LUT UR10, UR10, 0x100, URZ, 0xc0, !UPT ;  /* 0x000001000a0a7892 */ /* 0x000fe2000f8ec0ff */
[----:B------:R-:W-:-:S03]  /*2b20*/  FMUL.FTZ R136, R3, R112 ;  /* 0x0000007003887220 */ /* 0x000fc60000410000 */
[----:B------:R-:W-:Y:S01]  /*2b30*/  UIADD3 UR10, UPT, UPT, UR10, UR8, URZ ;  /* 0x000000080a0a7290 */ /* 0x000fe2000fffe0ff */
[-C--:B------:R-:W-:Y:S01]  /*2b40*/  FMUL.FTZ R104, R7, R112.reuse ;  /* 0x0000007007687220 */ /* 0x080fe20000410000 */
[-C--:B------:R-:W-:Y:S01]  /*2b50*/  FMUL.FTZ R105, R8, R112.reuse ;  /* 0x0000007008697220 */ /* 0x080fe20000410000 */
[----:B------:R-:W0:Y:S01]  /*2b60*/  MUFU.EX2 R136, R136 ;  /* 0x0000008800887308 */ /* 0x000e220000000800 */
[-C--:B------:R-:W-:Y:S01]  /*2b70*/  FMUL.FTZ R19, R5, R112.reuse ;  /* 0x0000007005137220 */ /* 0x080fe20000410000 */
[-C--:B------:R-:W-:Y:S01]  /*2b80*/  FMUL.FTZ R109, R10, R112.reuse ;  /* 0x000000700a6d7220 */ /* 0x080fe20000410000 */
[-C--:B------:R-:W-:Y:S01]  /*2b90*/  FMUL.FTZ R110, R11, R112.reuse ;  /* 0x000000700b6e7220 */ /* 0x080fe20000410000 */
[-C--:B------:R-:W-:Y:S01]  /*2ba0*/  FMUL.FTZ R106, R12, R112.reuse ;  /* 0x000000700c6a7220 */ /* 0x080fe20000410000 */
[----:B------:R-:W-:Y:S01]  /*2bb0*/  SEL R108, R107, UR10, P0 ;  /* 0x0000000a6b6c7c07 */ /* 0x000fe20008000000 */
[-C--:B------:R-:W-:Y:S01]  /*2bc0*/  FMUL.FTZ R113, R13, R112.reuse ;  /* 0x000000700d717220 */ /* 0x080fe20000410000 */
[-C--:B------:R-:W-:Y:S01]  /*2bd0*/  FMUL.FTZ R114, R14, R112.reuse ;  /* 0x000000700e727220 */ /* 0x080fe20000410000 */
[-C--:B------:R-:W-:Y:S01]  /*2be0*/  FMUL.FTZ R115, R15, R112.reuse ;  /* 0x000000700f737220 */ /* 0x080fe20000410000 */
[-C--:B------:R-:W-:Y:S01]  /*2bf0*/  FMUL.FTZ R116, R16, R112.reuse ;  /* 0x0000007010747220 */ /* 0x080fe20000410000 */
[----:B------:R-:W-:Y:S01]  /*2c00*/  FMUL.FTZ R117, R118, R112 ;  /* 0x0000007076757220 */ /* 0x000fe20000410000 */
[----:B------:R-:W-:Y:S01]  /*2c10*/  ISETP.NE.AND P2, PT, R134, 0x7f, PT ;  /* 0x0000007f8600780c */ /* 0x000fe20003f45270 */
[----:B------:R-:W1:Y:S01]  /*2c20*/  MUFU.EX2 R19, R19 ;  /* 0x0000001300137308 */ /* 0x000e620000000800 */
[----:B------:R-:W-:-:S03]  /*2c30*/  LEA R111, R108, R135, 0x2 ;  /* 0x000000876c6f7211 */ /* 0x000fc600078e10ff */
[----:B------:R-:W2:Y:S04]  /*2c40*/  MUFU.EX2 R106, R106 ;  /* 0x0000006a006a7308 */ /* 0x000ea80000000800 */
[----:B------:R-:W0:Y:S04]  /*2c50*/  MUFU.EX2 R107, R113 ;  /* 0x00000071006b7308 */ /* 0x000e280000000800 */
[----:B------:R-:W0:Y:S01]  /*2c60*/  MUFU.EX2 R108, R114 ;  /* 0x00000072006c7308 */ /* 0x000e220000000800 */
[----:B------:R-:W-:Y:S01]  /*2c70*/  BSSY.RECONVERGENT B0, `(.L_x_2960) ;  /* 0x0000035000007945 */ /* 0x000fe20003800200 */
[----:B---3--:R-:W-:Y:S04]  /*2c80*/  STS.128 [R0+0x2100], R92 ;  /* 0x0021005c00007388 */ /* 0x008fe80000000c00 */
[----:B----4-:R-:W-:Y:S04]  /*2c90*/  STS.128 [R0+0x2300], R96 ;  /* 0x0023006000007388 */ /* 0x010fe80000000c00 */
[----:B-----5:R3:W-:Y:S04]  /*2ca0*/  STS.128 [R0+0x2500], R20 ;  /* 0x0025001400007388 */ /* 0x0207e80000000c00 */
[----:B------:R-:W-:Y:S01]  /*2cb0*/  STS.128 [R0+0x2700], R88 ;  /* 0x0027005800007388 */ /* 0x000fe20000000c00 */
[----:B------:R-:W-:-:S03]  /*2cc0*/  NOP ;  /* 0x0000000000007918 */ /* 0x000fc60000000000 */
[----:B------:R-:W4:Y:S04]  /*2cd0*/  LDS.128 R88, [R2+0x2100] ;  /* 0x0021000002587984 */ /* 0x000f280000000c00 */
[----:B------:R-:W5:Y:S01]  /*2ce0*/  LDS.128 R92, [R2+0x2110] ;  /* 0x00211000025c7984 */ /* 0x000f620000000c00 */
[----:B---3--:R3:W0:Y:S03]  /*2cf0*/  MUFU.EX2 R20, R101 ;  /* 0x0000006500147308 */ /* 0x0086260000000800 */
[----:B------:R-:W1:Y:S04]  /*2d00*/  LDS.128 R96, [R2+0x2120] ;  /* 0x0021200002607984 */ /* 0x000e680000000c00 */
[----:B---3--:R-:W3:Y:S01]  /*2d10*/  LDS.128 R100, [R2+0x2130] ;  /* 0x0021300002647984 */ /* 0x008ee20000000c00 */
[-C--:B------:R-:W-:Y:S01]  /*2d20*/  FMUL.FTZ R23, R9, R112.reuse ;  /* 0x0000007009177220 */ /* 0x080fe20000410000 */
[----:B------:R0:W0:Y:S04]  /*2d30*/  MUFU.EX2 R21, R104 ;  /* 0x0000006800157308 */ /* 0x0000280000000800 */
[----:B------:R0:W0:Y:S04]  /*2d40*/  MUFU.EX2 R22, R105 ;  /* 0x0000006900167308 */ /* 0x0000280000000800 */
[----:B------:R0:W0:Y:S04]  /*2d50*/  MUFU.EX2 R104, R109 ;  /* 0x0000006d00687308 */ /* 0x0000280000000800 */
[----:B------:R0:W0:Y:S04]  /*2d60*/  MUFU.EX2 R105, R110 ;  /* 0x0000006e00697308 */ /* 0x0000280000000800 */
[----:B------:R-:W0:Y:S01]  /*2d70*/  MUFU.EX2 R23, R23 ;  /* 0x0000001700177308 */ /* 0x000e220000000800 */
[----:B----4-:R-:W-:Y:S01]  /*2d80*/  FMUL.FTZ R161, R133, R89 ;  /* 0x0000005985a17220 */ /* 0x010fe20000410000 */
[----:B------:R-:W-:Y:S01]  /*2d90*/  FMUL.FTZ R89, R17, R112 ;  /* 0x0000007011597220 */ /* 0x000fe20000410000 */
[----:B------:R-:W-:Y:S01]  /*2da0*/  FMUL.FTZ R162, R137, R88 ;  /* 0x0000005889a27220 */ /* 0x000fe20000410000 */
[----:B------:R4:W1:Y:S04]  /*2db0*/  MUFU.EX2 R109, R115 ;  /* 0x00000073006d7308 */ /* 0x0008680000000800 */
[----:B------:R4:W1:Y:S04]  /*2dc0*/  MUFU.EX2 R110, R116 ;  /* 0x00000074006e7308 */ /* 0x0008680000000800 */
[----:B------:R4:W2:Y:S04]  /*2dd0*/  MUFU.EX2 R88, R117 ;  /* 0x0000007500587308 */ /* 0x0008a80000000800 */
[----:B------:R-:W2:Y:S01]  /*2de0*/  MUFU.EX2 R89, R89 ;  /* 0x0000005900597308 */ /* 0x000ea20000000800 */
[----:B0-----:R4:W-:Y:S01]  /*2df0*/  STS [R111+0x8e50], R136 ;  /* 0x008e50886f007388 */ /* 0x0019e20000000800 */
[----:B------:R-:W-:Y:S01]  /*2e00*/  FMUL.FTZ R160, R132, R90 ;  /* 0x0000005a84a07220 */ /* 0x000fe20000410000 */
[----:B------:R-:W-:Y:S01]  /*2e10*/  FMUL.FTZ R159, R131, R91 ;  /* 0x0000005b839f7220 */ /* 0x000fe20000410000 */
[----:B-----5:R-:W-:Y:S01]  /*2e20*/  FMUL.FTZ R158, R130, R92 ;  /* 0x0000005c829e7220 */ /* 0x020fe20000410000 */
[----:B------:R-:W-:Y:S01]  /*2e30*/  FMUL.FTZ R157, R129, R93 ;  /* 0x0000005d819d7220 */ /* 0x000fe20000410000 */
[----:B------:R-:W-:Y:S01]  /*2e40*/  FMUL.FTZ R156, R128, R94 ;  /* 0x0000005e809c7220 */ /* 0x000fe20000410000 */
[----:B------:R-:W-:Y:S01]  /*2e50*/  FMUL.FTZ R95, R127, R95 ;  /* 0x0000005f7f5f7220 */ /* 0x000fe20000410000 */
[----:B-1----:R-:W-:Y:S01]  /*2e60*/  FMUL.FTZ R96, R126, R96 ;  /* 0x000000607e607220 */ /* 0x002fe20000410000 */
[----:B------:R-:W-:Y:S01]  /*2e70*/  FMUL.FTZ R97, R125, R97 ;  /* 0x000000617d617220 */ /* 0x000fe20000410000 */
[----:B------:R-:W-:Y:S01]  /*2e80*/  FMUL.FTZ R98, R124, R98 ;  /* 0x000000627c627220 */ /* 0x000fe20000410000 */
[----:B------:R-:W-:Y:S01]  /*2e90*/  FMUL.FTZ R99, R123, R99 ;  /* 0x000000637b637220 */ /* 0x000fe20000410000 */
[----:B---3--:R-:W-:Y:S01]  /*2ea0*/  FMUL.FTZ R100, R122, R100 ;  /* 0x000000647a647220 */ /* 0x008fe20000410000 */
[----:B------:R-:W-:Y:S01]  /*2eb0*/  FMUL.FTZ R101, R121, R101 ;  /* 0x0000006579657220 */ /* 0x000fe20000410000 */
[----:B------:R-:W-:Y:S01]  /*2ec0*/  FMUL.FTZ R102, R120, R102 ;  /* 0x0000006678667220 */ /* 0x000fe20000410000 */
[----:B------:R-:W-:Y:S01]  /*2ed0*/  FMUL.FTZ R103, R119, R103 ;  /* 0x0000006777677220 */ /* 0x000fe20000410000 */
[----:B------:R-:W-:Y:S06]  /*2ee0*/  BAR.SYNC.DEFER_BLOCKING 0x0 ;  /* 0x0000000000007b1d */ /* 0x000fec0000010000 */
[----:B--2-4-:R-:W-:Y:S05]  /*2ef0*/  @P2 BRA `(.L_x_2961) ;  /* 0x0000000000242947 */ /* 0x014fea0003800000 */
        /* <DEDUP_REMOVED lines=9> */
.L_x_2961:
[----:B------:R-:W-:-:S04]  /*2f90*/  SHF.L.U32 R91, R134, 0x2, RZ ;  /* 0x00000002865b7819 */ /* 0x000fc800000006ff */
[----:B------:R-:W-:-:S06]  /*2fa0*/  IADD3 R90, PT, PT, R91, R135, RZ ;  /* 0x000000875b5a7210 */ /* 0x000fcc0007ffe0ff */
[----:B------:R-:W0:Y:S02]  /*2fb0*/  LDS R90, [R90+0x9654] ;  /* 0x009654005a5a7984 */ /* 0x000e240000000800 */
.L_x_2962:
[----:B------:R-:W-:Y:S05]  /*2fc0*/  BSYNC.RECONVERGENT B0 ;  /* 0x0000000000007941 */ /* 0x000fea0003800200 */
.L_x_2960:
[----:B------:R-:W2:Y:S01]  /*2fd0*/  @P1 LDC R92, c[0x0][0x38c] ;  /* 0x0000e300ff5c1b82 */ /* 0x000ea20000000800 */
[----:B------:R-:W-:Y:S01]  /*2fe0*/  MOV R91, UR12 ;  /* 0x0000000c005b7c02 */ /* 0x000fe20008000f00 */
[----:B------:R-:W-:Y:S01]  /*2ff0*/  HFMA2 R112, -RZ, RZ, 1.875, 0 ;  /* 0x3f800000ff707431 */ /* 0x000fe200000001ff */
[----:B------:R-:W-:Y:S02]  /*3000*/  MOV R94, 0x8 ;  /* 0x00000008005e7802 */ /* 0x000fe40000000f00 */
[----:B------:R-:W-:Y:S02]  /*3010*/  @P1 IADD3 R91, PT, PT, R91, -0x2, RZ ;  /* 0xfffffffe5b5b1810 */ /* 0x000fe40007ffe0ff */
[----:B------:R-:W-:-:S03]  /*3020*/  MOV R113, RZ ;  /* 0x000000ff00717202 */ /* 0x000fc60000000f00 */
[----:B--2---:R-:W-:-:S04]  /*3030*/  @P1 IMAD R91, R91, R92, UR8 ;  /* 0x000000085b5b1e24 */ /* 0x004fc8000f8e025c */
        /* <DEDUP_REMOVED lines=116> */
.L_x_3021:
[----:B------:R-:W-:Y:S01]  /*3780*/  ISETP.GE.AND P2, PT, R163, 0x10, PT ;  /* 0x00000010a300780c */ /* 0x000fe20003f46270 */
[----:B----4-:R-:W-:Y:S01]  /*3790*/  FFMA.FTZ R120, R135, R120, R155 ;  /* 0x0000007887787223 */ /* 0x010fe2000001009b */
[----:B------:R-:W-:-:S04]  /*37a0*/  UMOV UR10, 0xffffffff ;  /* 0xffffffff000a7882 */ /* 0x000fc80000000000 */
[----:B------:R-:W-:-:S07]  /*37b0*/  FSEL R163, R155, R120, !P2 ;  /* 0x000000789ba37208 */ /* 0x000fce0005000000 */
[----:B--23--:R-:W-:Y:S01]  /*37c0*/  @P2 FMUL.FTZ R135, R135, R153 ;  /* 0x0000009987872220 */ /* 0x00cfe20000410000 */
[----:B------:R-:W-:Y:S06]  /*37d0*/  BRA.DIV UR10, `(.L_x_2965) ;  /* 0x0000003a0ae87947 */ /* 0x000fec000b800000 */
.L_x_3024:
[----:B------:R-:W-:-:S03]  /*37e0*/  UMOV UR10, 0xffffffff ;  /* 0xffffffff000a7882 */ /* 0x000fc60000000000 */
[----:B------:R-:W-:Y:S05]  /*37f0*/  BRA.DIV UR10, `(.L_x_2966) ;  /* 0x0000003e0a087947 */ /* 0x000fea000b800000 */
.L_x_3027:
[----:B------:R-:W-:-:S03]  /*3800*/  UMOV UR10, 0xffffffff ;  /* 0xffffffff000a7882 */ /* 0x000fc60000000000 */
[----:B------:R-:W-:Y:S05]  /*3810*/  BRA.DIV UR10, `(.L_x_2967) ;  /* 0x0000003e0a287947 */ /* 0x000fea000b800000 */
[----:B------:R-:W2:Y:S04]  /*3820*/  SHFL.UP PT, R135, R135, 0x1, RZ ;  /* 0x0420000087877989 */ /* 0x000ea800000e00ff */
[----:B------:R-:W3:Y:S04]  /*3830*/  SHFL.UP PT, R163, R163, 0x1, RZ ;  /* 0x04200000a3a37989 */ /* 0x000ee800000e00ff */
[----:B-----5:R-:W4:Y:S04]  /*3840*/  SHFL.IDX PT, R112, R112, RZ, 0x1f ;  /* 0x00001fff70707589 */ /* 0x020f2800000e0000 */
[----:B------:R-:W0:Y:S02]  /*3850*/  SHFL.IDX PT, R113, R113, RZ, 0x1f ;  /* 0x00001fff71717589 */ /* 0x000e2400000e0000 */
.L_x_3033:
        /* <DEDUP_REMOVED lines=12> */
.L_x_2963:
[----:B---3--:R-:W3:Y:S01]  /*3920*/  S2R R134, SR_TID.X ;  /* 0x0000000000867919 */ /* 0x008ee20000002100 */
[----:B------:R-:W-:Y:S05]  /*3930*/  WARPSYNC.ALL ;  /* 0x0000000000007948 */ /* 0x000fea0003800000 */
[C---:B---3--:R-:W-:Y:S01]  /*3940*/  LOP3.LUT P2, RZ, R134.reuse, 0x1f, RZ, 0xc0, !PT ;  /* 0x0000001f86ff7812 */ /* 0x048fe2000784c0ff */
        /* <DEDUP_REMOVED lines=124> */
.L_x_3050:
        /* <DEDUP_REMOVED lines=16> */
.L_x_2968:
[----:B------:R-:W-:Y:S05]  /*4210*/  WARPSYNC.ALL ;  /* 0x0000000000007948 */ /* 0x000fea0003800000 */
[----:B------:R-:W-:Y:S01]  /*4220*/  ISETP.NE.AND P2, PT, R134, RZ, PT ;  /* 0x000000ff8600720c */ /* 0x000fe20003f45270 */
[----:B------:R-:W2:Y:S04]  /*4230*/  LDL R155, [R1+0x40] ;  /* 0x00004000019b7983 */ /* 0x000ea80000100800 */
[----:B0-----:R-:W3:Y:S04]  /*4240*/  LDL R116, [R1] ;  /* 0x0000000001747983 */ /* 0x001ee80000100800 */
[----:B------:R-:W4:Y:S04]  /*4250*/  LDL R163, [R1+0x44] ;  /* 0x0000440001a37983 */ /* 0x000f280000100800 */
[----:B------:R-:W5:Y:S01]  /*4260*/  LDL R154, [R1+0x30] ;  /* 0x00003000019a7983 */ /* 0x000f620000100800 */
[----:B------:R-:W-:Y:S01]  /*4270*/  BAR.SYNC.DEFER_BLOCKING 0x0 ;  /* 0x0000000000007b1d */ /* 0x000fe20000010000 */
[----:B------:R-:W-:Y:S01]  /*4280*/  FFMA.FTZ R91, R36, -R91, R136 ;  /* 0x8000005b245b7223 */ /* 0x000fe20000010088 */
[----:B------:R-:W-:-:S04]  /*4290*/  FFMA.FTZ R93, R38, -R93, R138 ;  /* 0x8000005d265d7223 */ /* 0x000fc8000001008a */
[----:B------:R-:W5:Y:S01]  /*42a0*/  LDL R114, [R1+0x48] ;  /* 0x0000480001727983 */ /* 0x000f620000100800 */
[----:B------:R-:W-:Y:S01]  /*42b0*/  FFMA.FTZ R122, R33, -R122, R141 ;  /* 0x8000007a217a7223 */ /* 0x000fe2000001008d */
[----:B------:R-:W-:Y:S02]  /*42c0*/  FFMA.FTZ R125, R28, -R125, R144 ;  /* 0x8000007d1c7d7223 */ /* 0x000fe40000010090 */
[----:B------:R-:W5:Y:S04]  /*42d0*/  LDL R165, [R1+0x1c] ;  /* 0x00001c0001a57983 */ /* 0x000f680000100800 */
[----:B------:R-:W5:Y:S04]  /*42e0*/  LDL R164, [R1+0x18] ;  /* 0x0000180001a47983 */ /* 0x000f680000100800 */
[----:B------:R-:W0:Y:S02]  /*42f0*/  LDS R126, [R126+0x8954] ;  /* 0x008954007e7e7984 */ /* 0x000e240000000800 */
[----:B0-----:R-:W-:Y:S01]  /*4300*/  FFMA.FTZ R90, R126, R90, R103 ;  /* 0x0000005a7e5a7223 */ /* 0x001fe20000010067 */
[----:B------:R-:W-:-:S03]  /*4310*/  FFMA.FTZ R103, R27, -R133, R151 ;  /* 0x800000851b677223 */ /* 0x000fc60000010097 */
[----:B------:R-:W-:Y:S01]  /*4320*/  FFMA.FTZ R89, R89, R90, R102 ;  /* 0x0000005a59597223 */ /* 0x000fe20000010066 */
[----:B------:R-:W-:Y:S01]  /*4330*/  FFMA.FTZ R102, R26, -R132, R150 ;  /* 0x800000841a667223 */ /* 0x000fe20000010096 */
[----:B------:R-:W-:Y:S02]  /*4340*/  FMUL.FTZ R27, R27, R90 ;  /* 0x0000005a1b1b7220 */ /* 0x000fe40000410000 */
[-C--:B------:R-:W-:Y:S01]  /*4350*/  FFMA.FTZ R88, R88, R89.reuse, R101 ;  /* 0x0000005958587223 */ /* 0x080fe20000010065 */
[----:B------:R-:W-:Y:S01]  /*4360*/  FFMA.FTZ R101, R24, -R130, R148 ;  /* 0x8000008218657223 */ /* 0x000fe20000010094 */
[----:B------:R-:W-:Y:S01]  /*4370*/  FMUL.FTZ R26, R26, R89 ;  /* 0x000000591a1a7220 */ /* 0x000fe20000410000 */
[----:B------:R-:W-:Y:S01]  /*4380*/  FFMA.FTZ R43, R17, R27, R43 ;  /* 0x0000001b112b7223 */ /* 0x000fe2000001002b */
[----:B------:R-:W-:-:S04]  /*4390*/  FFMA.FTZ R100, R110, R88, R100 ;  /* 0x000000586e647223 */ /* 0x000fc80000010064 */
[-C--:B------:R-:W-:Y:S01]  /*43a0*/  FFMA.FTZ R99, R109, R100.reuse, R99 ;  /* 0x000000646d637223 */ /* 0x080fe20000010063 */
[----:B------:R-:W-:-:S03]  /*43b0*/  FMUL.FTZ R24, R24, R100 ;  /* 0x0000006418187220 */ /* 0x000fc60000410000 */
[----:B------:R-:W-:Y:S01]  /*43c0*/  FFMA.FTZ R98, R108, R99, R98 ;  /* 0x000000636c627223 */ /* 0x000fe20000010062 */
[----:B------:R-:W-:-:S03]  /*43d0*/  FFMA.FTZ R108, R37, -R92, R137 ;  /* 0x8000005c256c7223 */ /* 0x000fc60000010089 */
[----:B------:R-:W-:Y:S01]  /*43e0*/  FFMA.FTZ R97, R107, R98, R97 ;  /* 0x000000626b617223 */ /* 0x000fe20000010061 */
[C---:B------:R-:W-:Y:S01]  /*43f0*/  FFMA.FTZ R107, R31.reuse, -R129, R147 ;  /* 0x800000811f6b7223 */ /* 0x040fe20000010093 */
[----:B------:R-:W-:Y:S02]  /*4400*/  FMUL.FTZ R31, R31, R99 ;  /* 0x000000631f1f7220 */ /* 0x000fe40000410000 */
[----:B------:R-:W-:Y:S01]  /*4410*/  FFMA.FTZ R96, R106, R97, R96 ;  /* 0x000000616a607223 */ /* 0x000fe20000010060 */
[----:B------:R-:W-:-:S03]  /*4420*/  MOV R106, UR8 ;  /* 0x00000008006a7c02 */ /* 0x000fc60008000f00 */
[----:B------:R-:W-:Y:S01]  /*4430*/  FFMA.FTZ R95, R105, R96, R95 ;  /* 0x00000060695f7223 */ /* 0x000fe2000001005f */
[----:B------:R-:W-:Y:S01]  /*4440*/  @!P2 LEA R106, R106, R135, 0x3 ;  /* 0x000000876a6aa211 */ /* 0x000fe200078e18ff */
[----:B------:R-:W-:Y:S01]  /*4450*/  FMUL.FTZ R105, R25, R88 ;  /* 0x0000005819697220 */ /* 0x000fe20000410000 */
[----:B------:R-:W-:Y:S01]  /*4460*/  FMUL.FTZ R28, R28, R96 ;  /* 0x000000601c1c7220 */ /* 0x000fe20000410000 */
[----:B------:R-:W-:Y:S02]  /*4470*/  FFMA.FTZ R104, R104, R95, R156 ;  /* 0x0000005f68687223 */ /* 0x000fe4000001009c */
[----:B-1----:R0:W-:Y:S01]  /*4480*/  @!P2 STS.64 [R106+0x9850], R112 ;  /* 0x009850706a00a388 */ /* 0x0021e20000000a00 */
[----:B------:R-:W-:Y:S01]  /*4490*/  FFMA.FTZ R41, R16, R105, R41 ;  /* 0x0000006910297223 */ /* 0x000fe20000010029 */
[----:B------:R-:W-:Y:S01]  /*44a0*/  FFMA.FTZ R23, R23, R104, R157 ;  /* 0x0000006817177223 */ /* 0x000fe2000001009d */
[----:B------:R-:W-:Y:S01]  /*44b0*/  FMUL.FTZ R129, R104, UR28 ;  /* 0x0000001c68817c20 */ /* 0x000fe20008410000 */
[----:B------:R-:W5:Y:S02]  /*44c0*/  LDL R156, [R1+0x20] ;  /* 0x00002000019c7983 */ /* 0x000f640000100800 */
[-C--:B------:R-:W-:Y:S01]  /*44d0*/  FFMA.FTZ R22, R22, R23.reuse, R158 ;  /* 0x0000001716167223 */ /* 0x080fe2000001009e */
[----:B------:R-:W-:Y:S01]  /*44e0*/  FMUL.FTZ R33, R33, R23 ;  /* 0x0000001721217220 */ /* 0x000fe20000410000 */
[----:B------:R-:W5:Y:S02]  /*44f0*/  LDL R158, [R1+0x28] ;  /* 0x00002800019e7983 */ /* 0x000f640000100800 */
[-C--:B------:R-:W-:Y:S01]  /*4500*/  FFMA.FTZ R21, R21, R22.reuse, R159 ;  /* 0x0000001615157223 */ /* 0x080fe2000001009f */
[----:B------:R-:W-:Y:S01]  /*4510*/  FMUL.FTZ R115, R7, R22 ;  /* 0x0000001607737220 */ /* 0x000fe20000410000 */
[----:B0-----:R-:W-:Y:S01]  /*4520*/  FFMA.FTZ R106, R30, -R128, R146 ;  /* 0x800000801e6a7223 */ /* 0x001fe20000010092 */
[----:B------:R-:W5:Y:S01]  /*4530*/  LDL R159, [R1+0x2c] ;  /* 0x00002c00019f7983 */ /* 0x000f620000100800 */
[----:B------:R-:W-:Y:S01]  /*4540*/  FFMA.FTZ R160, R20, R21, R160 ;  /* 0x0000001514a07223 */ /* 0x000fe200000100a0 */
[----:B------:R-:W-:Y:S01]  /*4550*/  FFMA.FTZ R20, R25, -R131, R149 ;  /* 0x8000008319147223 */ /* 0x000fe20000010095 */
[----:B------:R-:W-:Y:S01]  /*4560*/  FMUL.FTZ R131, R22, UR28 ;  /* 0x0000001c16837c20 */ /* 0x000fe20008410000 */
[----:B------:R-:W5:Y:S01]  /*4570*/  LDL R157, [R1+0x24] ;  /* 0x00002400019d7983 */ /* 0x000f620000100800 */
[-C--:B------:R-:W-:Y:S01]  /*4580*/  FFMA.FTZ R161, R19, R160.reuse, R161 ;  /* 0x000000a013a17223 */ /* 0x080fe200000100a1 */
[----:B------:R-:W-:Y:S01]  /*4590*/  FMUL.FTZ R38, R38, R160 ;  /* 0x000000a026267220 */ /* 0x000fe20000410000 */
[----:B------:R-:W-:Y:S01]  /*45a0*/  FFMA.FTZ R19, R29, -R127, R145 ;  /* 0x8000007f1d137223 */ /* 0x000fe20000010091 */
[----:B------:R-:W-:Y:S01]  /*45b0*/  FMUL.FTZ R128, R95, UR28 ;  /* 0x0000001c5f807c20 */ /* 0x000fe20008410000 */
[-C--:B------:R-:W-:Y:S01]  /*45c0*/  FFMA.FTZ R162, R18, R161.reuse, R162 ;  /* 0x000000a112a27223 */ /* 0x080fe200000100a2 */
[----:B------:R-:W-:Y:S01]  /*45d0*/  FMUL.FTZ R113, R161, UR28 ;  /* 0x0000001ca1717c20 */ /* 0x000fe20008410000 */
[----:B------:R-:W-:Y:S01]  /*45e0*/  FMUL.FTZ R92, R4, R161 ;  /* 0x000000a1045c7220 */ /* 0x000fe20000410000 */
[----:B------:R-:W-:Y:S01]  /*45f0*/  FFMA.FTZ R18, R39, -R94, R139 ;  /* 0x8000005e27127223 */ /* 0x000fe2000001008b */
[-C--:B------:R-:W-:Y:S01]  /*4600*/  FMUL.FTZ R25, R3, R162.reuse ;  /* 0x000000a203197220 */ /* 0x080fe20000410000 */
[----:B------:R-:W-:Y:S01]  /*4610*/  FMUL.FTZ R152, R108, R113 ;  /* 0x000000716c987220 */ /* 0x000fe20000410000 */
[----:B------:R-:W-:Y:S01]  /*4620*/  FMUL.FTZ R94, R160, UR28 ;  /* 0x0000001ca05e7c20 */ /* 0x000fe20008410000 */
[----:B------:R-:W-:Y:S01]  /*4630*/  FMUL.FTZ R36, R36, R162 ;  /* 0x000000a224247220 */ /* 0x000fe20000410000 */
[----:B------:R-:W-:Y:S01]  /*4640*/  FFMA.FTZ R109, R91, R25, RZ ;  /* 0x000000195b6d7223 */ /* 0x000fe200000100ff */
[----:B------:R-:W-:Y:S01]  /*4650*/  FMUL.FTZ R162, R162, UR28 ;  /* 0x0000001ca2a27c20 */ /* 0x000fe20008410000 */
[----:B------:R-:W-:Y:S01]  /*4660*/  FMUL.FTZ R160, R5, R160 ;  /* 0x000000a005a07220 */ /* 0x000fe20000410000 */
[----:B------:R-:W-:Y:S01]  /*4670*/  FMUL.FTZ R133, R93, R94 ;  /* 0x0000005e5d857220 */ /* 0x000fe20000410000 */
[----:B------:R-:W-:Y:S01]  /*4680*/  FFMA.FTZ R108, R108, R92, R109 ;  /* 0x0000005c6c6c7223 */ /* 0x000fe2000001006d */
[C---:B------:R-:W-:Y:S01]  /*4690*/  SHF.L.U32 R109, R134.reuse, 0x4, RZ ;  /* 0x00000004866d7819 */ /* 0x040fe200000006ff */
[----:B------:R-:W-:Y:S01]  /*46a0*/  FMUL.FTZ R153, R91, R162 ;  /* 0x000000a25b997220 */ /* 0x000fe20000410000 */
[----:B------:R-:W-:Y:S01]  /*46b0*/  FMUL.FTZ R39, R39, R21 ;  /* 0x0000001527277220 */ /* 0x000fe20000410000 */
[----:B------:R-:W-:Y:S01]  /*46c0*/  FFMA.FTZ R93, R93, R160, R108 ;  /* 0x000000a05d5d7223 */ /* 0x000fe2000001006c */
[----:B------:R-:W-:Y:S01]  /*46d0*/  LEA.HI R110, R134, R109, RZ, 0x1f ;  /* 0x0000006d866e7211 */ /* 0x000fe200078ff8ff */
[----:B------:R-:W5:Y:S01]  /*46e0*/  LDL R162, [R1+0x38] ;  /* 0x0000380001a27983 */ /* 0x000f620000100800 */
[----:B------:R-:W-:Y:S01]  /*46f0*/  FMUL.FTZ R91, R85, R92 ;  /* 0x0000005c555b7220 */ /* 0x000fe20000410000 */
[----:B------:R-:W-:Y:S01]  /*4700*/  FFMA.FTZ R92, R32, -R111, R140 ;  /* 0x8000006f205c7223 */ /* 0x000fe2000001008c */
[----:B------:R-:W-:Y:S01]  /*4710*/  LEA R94, R110, R135, 0x2 ;  /* 0x000000876e5e7211 */ /* 0x000fe200078e10ff */
[----:B------:R-:W-:Y:S01]  /*4720*/  FMUL.FTZ R110, R6, R21 ;  /* 0x00000015066e7220 */ /* 0x000fe20000410000 */
[----:B------:R-:W-:Y:S01]  /*4730*/  FMUL.FTZ R21, R21, UR28 ;  /* 0x0000001c15157c20 */ /* 0x000fe20008410000 */
[----:B------:R-:W-:Y:S01]  /*4740*/  LEA.HI R108, R109, R109, RZ, 0x1b ;  /* 0x0000006d6d6c7211 */ /* 0x000fe200078fd8ff */
[----:B------:R-:W-:Y:S01]  /*4750*/  FMUL.FTZ R25, R84, R25 ;  /* 0x0000001954197220 */ /* 0x000fe20000410000 */
[CC--:B------:R-:W-:Y:S01]  /*4760*/  FFMA.FTZ R93, R18.reuse, R110.reuse, R93 ;  /* 0x0000006e125d7223 */ /* 0x0c0fe2000001005d */
[----:B------:R-:W-:Y:S01]  /*4770*/  FMUL.FTZ R132, R18, R21 ;  /* 0x0000001512847220 */ /* 0x000fe20000410000 */
[----:B------:R-:W-:Y:S01]  /*4780*/  FMUL.FTZ R18, R8, R23 ;  /* 0x0000001708127220 */ /* 0x000fe20000410000 */
[----:B------:R-:W-:Y:S01]  /*4790*/  LEA R108, R108, R135, 0x2 ;  /* 0x000000876c6c7211 */ /* 0x000fe200078e10ff */
[----:B------:R-:W-:Y:S01]  /*47a0*/  FFMA.FTZ R93, R92, R115, R93 ;  /* 0x000000735c5d7223 */ /* 0x000fe2000001005d */
[----:B------:R-:W-:Y:S01]  /*47b0*/  FMUL.FTZ R113, R87, R110 ;  /* 0x0000006e57717220 */ /* 0x000fe20000410000 */
[----:B------:R-:W-:Y:S01]  /*47c0*/  FFMA.FTZ R110, R34, -R123, R142 ;  /* 0x8000007b226e7223 */ /* 0x000fe2000001008e */
[----:B------:R-:W-:Y:S01]  /*47d0*/  FMUL.FTZ R21, R9, R104 ;  /* 0x0000006809157220 */ /* 0x000fe20000410000 */
[----:B------:R-:W-:Y:S01]  /*47e0*/  FFMA.FTZ R93, R122, R18, R93 ;  /* 0x000000127a5d7223 */ /* 0x000fe2000001005d */
[----:B------:R0:W-:Y:S01]  /*47f0*/  STS [R94+0x4200], R25 ;  /* 0x004200195e007388 */ /* 0x0001e20000000800 */
[----:B------:R-:W-:Y:S01]  /*4800*/  FMUL.FTZ R131, R92, R131 ;  /* 0x000000835c837220 */ /* 0x000fe20000410000 */
[----:B------:R-:W-:Y:S01]  /*4810*/  FMUL.FTZ R129, R110, R129 ;  /* 0x000000816e817220 */ /* 0x000fe20000410000 */
[----:B------:R-:W-:Y:S01]  /*4820*/  FMUL.FTZ R109, R86, R160 ;  /* 0x000000a0566d7220 */ /* 0x000fe20000410000 */
[----:B------:R1:W-:Y:S01]  /*4830*/  STS [R108+0x4204], R91 ;  /* 0x0042045b6c007388 */ /* 0x0003e20000000800 */
[----:B------:R-:W-:Y:S01]  /*4840*/  FMUL.FTZ R92, R10, R95 ;  /* 0x0000005f0a5c7220 */ /* 0x000fe20000410000 */
[----:B------:R-:W-:Y:S01]  /*4850*/  FFMA.FTZ R110, R110, R21, R93 ;  /* 0x000000156e6e7223 */ /* 0x000fe2000001005d */
[----:B------:R-:W-:Y:S01]  /*4860*/  FMUL.FTZ R111, R80, R115 ;  /* 0x00000073506f7220 */ /* 0x000fe20000410000 */
[----:B------:R1:W-:Y:S01]  /*4870*/  STS [R108+0x4208], R109 ;  /* 0x0042086d6c007388 */ /* 0x0003e20000000800 */
[----:B------:R-:W-:Y:S01]  /*4880*/  FMUL.FTZ R117, R81, R18 ;  /* 0x0000001251757220 */ /* 0x000fe20000410000 */
[----:B0-----:R-:W-:Y:S01]  /*4890*/  FMUL.FTZ R25, R11, R96 ;  /* 0x000000600b197220 */ /* 0x001fe20000410000 */
[----:B------:R-:W-:Y:S01]  /*48a0*/  FMUL.FTZ R23, R23, UR28 ;  /* 0x0000001c17177c20 */ /* 0x000fe20008410000 */
[----:B------:R-:W-:Y:S01]  /*48b0*/  FMUL.FTZ R32, R32, R22 ;  /* 0x0000001620207220 */ /* 0x000fe20000410000 */
[----:B------:R-:W-:Y:S01]  /*48c0*/  FMUL.FTZ R18, R14, R99 ;  /* 0x000000630e127220 */ /* 0x000fe20000410000 */
[----:B-1----:R-:W-:Y:S01]  /*48d0*/  FFMA.FTZ R91, R35, -R124, R143 ;  /* 0x8000007c235b7223 */ /* 0x002fe2000001008f */
[----:B------:R-:W-:Y:S01]  /*48e0*/  FMUL.FTZ R22, R12, R97 ;  /* 0x000000610c167220 */ /* 0x000fe20000410000 */
[----:B------:R0:W-:Y:S01]  /*48f0*/  STS [R108+0x4210], R111 ;  /* 0x0042106f6c007388 */ /* 0x0001e20000000800 */
[----:B------:R-:W-:Y:S01]  /*4900*/  FMUL.FTZ R130, R122, R23 ;  /* 0x000000177a827220 */ /* 0x000fe20000410000 */
[-C--:B------:R-:W-:Y:S01]  /*4910*/  FFMA.FTZ R110, R91, R92.reuse, R110 ;  /* 0x0000005c5b6e7223 */ /* 0x080fe2000001006e */
[----:B------:R-:W-:Y:S01]  /*4920*/  FMUL.FTZ R109, R83, R92 ;  /* 0x0000005c536d7220 */ /* 0x000fe20000410000 */
[----:B------:R-:W-:Y:S01]  /*4930*/  FMUL.FTZ R92, R97, UR28 ;  /* 0x0000001c615c7c20 */ /* 0x000fe20008410000 */
[----:B------:R-:W-:Y:S01]  /*4940*/  FMUL.FTZ R119, R82, R21 ;  /* 0x0000001552777220 */ /* 0x000fe20000410000 */
[-C--:B------:R-:W-:Y:S01]  /*4950*/  FFMA.FTZ R110, R125, R25.reuse, R110 ;  /* 0x000000197d6e7223 */ /* 0x080fe2000001006e */
[----:B------:R-:W-:Y:S01]  /*4960*/  FMUL.FTZ R93, R79, R18 ;  /* 0x000000124f5d7220 */ /* 0x000fe20000410000 */
[----:B------:R-:W-:Y:S01]  /*4970*/  FMUL.FTZ R23, R98, UR28 ;  /* 0x0000001c62177c20 */ /* 0x000fe20008410000 */
[----:B------:R-:W-:Y:S01]  /*4980*/  FMUL.FTZ R21, R13, R98 ;  /* 0x000000620d157220 */ /* 0x000fe20000410000 */
[----:B0-----:R-:W-:Y:S01]  /*4990*/  FMUL.FTZ R111, R76, R25 ;  /* 0x000000194c6f7220 */ /* 0x001fe20000410000 */
[C---:B------:R-:W-:Y:S01]  /*49a0*/  FMUL.FTZ R25, R19.reuse, R92 ;  /* 0x0000005c13197220 */ /* 0x040fe20000410000 */
[----:B------:R-:W-:Y:S01]  /*49b0*/  FFMA.FTZ R19, R19, R22, R110 ;  /* 0x0000001613137223 */ /* 0x000fe2000001006e */
[C---:B------:R-:W-:Y:S01]  /*49c0*/  FMUL.FTZ R23, R106.reuse, R23 ;  /* 0x000000176a177220 */ /* 0x040fe20000410000 */
[----:B------:R0:W-:Y:S01]  /*49d0*/  STS [R108+0x422c], R93 ;  /* 0x00422c5d6c007388 */ /* 0x0001e20000000800 */
[----:B------:R-:W-:Y:S01]  /*49e0*/  FMUL.FTZ R37, R37, R161 ;  /* 0x000000a125257220 */ /* 0x000fe20000410000 */
[-C--:B------:R-:W-:Y:S01]  /*49f0*/  FFMA.FTZ R106, R106, R21.reuse, R19 ;  /* 0x000000156a6a7223 */ /* 0x080fe20000010013 */
[----:B------:R-:W-:Y:S01]  /*4a00*/  FMUL.FTZ R128, R91, R128 ;  /* 0x000000805b807220 */ /* 0x000fe20000410000 */
[----:B------:R-:W5:Y:S01]  /*4a10*/  LDL R160, [R1+0x3c] ;  /* 0x00003c0001a07983 */ /* 0x000f620000100800 */
[----:B------:R-:W-:Y:S01]  /*4a20*/  FMUL.FTZ R91, R78, R21 ;  /* 0x000000154e5b7220 */ /* 0x000fe20000410000 */
[----:B------:R-:W-:Y:S01]  /*4a30*/  FFMA.FTZ R106, R107, R18, R106 ;  /* 0x000000126b6a7223 */ /* 0x000fe2000001006a */
[----:B------:R-:W-:Y:S01]  /*4a40*/  FMUL.FTZ R92, R16, R88 ;  /* 0x00000058105c7220 */ /* 0x000fe20000410000 */
[----:B------:R-:W5:Y:S01]  /*4a50*/  LDL R161, [R1+0x34] ;  /* 0x0000340001a17983 */ /* 0x000f620000100800 */
[----:B------:R-:W-:Y:S01]  /*4a60*/  FMUL.FTZ R19, R15, R100 ;  /* 0x000000640f137220 */ /* 0x000fe20000410000 */
[----:B0-----:R-:W-:Y:S01]  /*4a70*/  FMUL.FTZ R93, R88, UR28 ;  /* 0x0000001c585d7c20 */ /* 0x001fe20008410000 */
[----:B------:R-:W-:Y:S01]  /*4a80*/  FMUL.FTZ R88, R17, R90 ;  /* 0x0000005a11587220 */ /* 0x000fe20000410000 */
[----:B------:R0:W-:Y:S01]  /*4a90*/  STS [R108+0x420c], R113 ;  /* 0x00420c716c007388 */ /* 0x0001e20000000800 */
[----:B------:R-:W-:Y:S01]  /*4aa0*/  FMUL.FTZ R29, R29, R97 ;  /* 0x000000611d1d7220 */ /* 0x000fe20000410000 */
[----:B------:R-:W-:Y:S01]  /*4ab0*/  FMUL.FTZ R18, R20, R93 ;  /* 0x0000005d14127220 */ /* 0x000fe20000410000 */
[----:B------:R-:W-:Y:S01]  /*4ac0*/  FMUL.FTZ R35, R35, R95 ;  /* 0x0000005f23237220 */ /* 0x000fe20000410000 */
[----:B------:R1:W-:Y:S01]  /*4ad0*/  STS [R108+0x4228], R91 ;  /* 0x0042285b6c007388 */ /* 0x0003e20000000800 */
[C---:B------:R-:W-:Y:S01]  /*4ae0*/  FMUL.FTZ R95, R73.reuse, R92 ;  /* 0x0000005c495f7220 */ /* 0x040fe20000410000 */
[----:B------:R-:W-:Y:S01]  /*4af0*/  FFMA.FTZ R18, R73, R105, R18 ;  /* 0x0000006949127223 */ /* 0x000fe20000010012 */
[----:B------:R-:W-:Y:S01]  /*4b00*/  IADD3 R105, PT, PT, R134, 0x580, RZ ;  /* 0x0000058086697810 */ /* 0x000fe20007ffe0ff */
[----:B------:R-:W-:Y:S01]  /*4b10*/  STS [R108+0x4214], R117 ;  /* 0x004214756c007388 */ /* 0x000fe20000000800 */
[----:B------:R-:W-:Y:S01]  /*4b20*/  FMUL.FTZ R90, R90, UR28 ;  /* 0x0000001c5a5a7c20 */ /* 0x000fe20008410000 */
[----:B0-----:R-:W-:Y:S01]  /*4b30*/  FMUL.FTZ R113, R77, R22 ;  /* 0x000000164d717220 */ /* 0x001fe20000410000 */
[----:B------:R-:W-:Y:S01]  /*4b40*/  FMUL.FTZ R22, R99, UR28 ;  /* 0x0000001c63167c20 */ /* 0x000fe20008410000 */
[----:B------:R-:W-:Y:S01]  /*4b50*/  FMUL.FTZ R99, R75, R88 ;  /* 0x000000584b637220 */ /* 0x000fe20000410000 */
[----:B------:R-:W-:Y:S01]  /*4b60*/  STS [R108+0x4218], R119 ;  /* 0x004218776c007388 */ /* 0x000fe20000000800 */
[-C--:B-1----:R-:W-:Y:S01]  /*4b70*/  FMUL.FTZ R91, R72, R19.reuse ;  /* 0x00000013485b7220 */ /* 0x082fe20000410000 */
[----:B------:R-:W-:Y:S01]  /*4b80*/  FFMA.FTZ R19, R101, R19, R106 ;  /* 0x0000001365137223 */ /* 0x000fe2000001006a */
[----:B------:R-:W-:Y:S01]  /*4b90*/  FMUL.FTZ R90, R103, R90 ;  /* 0x0000005a675a7220 */ /* 0x000fe20000410000 */
[----:B------:R-:W-:Y:S01]  /*4ba0*/  STS [R108+0x421c], R109 ;  /* 0x00421c6d6c007388 */ /* 0x000fe20000000800 */
[----:B------:R-:W-:Y:S01]  /*4bb0*/  FMUL.FTZ R100, R100, UR28 ;  /* 0x0000001c64647c20 */ /* 0x000fe20008410000 */
[----:B------:R-:W-:Y:S01]  /*4bc0*/  FFMA.FTZ R19, R20, R92, R19 ;  /* 0x0000005c14137223 */ /* 0x000fe20000010013 */
[----:B------:R-:W-:Y:S01]  /*4bd0*/  FFMA.FTZ R90, R75, R27, R90 ;  /* 0x0000001b4b5a7223 */ /* 0x000fe2000001005a */
[----:B------:R-:W-:Y:S01]  /*4be0*/  STS [R108+0x4220], R111 ;  /* 0x0042206f6c007388 */ /* 0x000fe20000000800 */
[----:B------:R-:W-:Y:S01]  /*4bf0*/  FMUL.FTZ R96, R96, UR28 ;  /* 0x0000001c60607c20 */ /* 0x000fe20008410000 */
[----:B------:R-:W-:Y:S01]  /*4c00*/  FMUL.FTZ R22, R107, R22 ;  /* 0x000000166b167220 */ /* 0x000fe20000410000 */
[----:B------:R-:W-:Y:S01]  /*4c10*/  FMUL.FTZ R30, R30, R98 ;  /* 0x000000621e1e7220 */ /* 0x000fe20000410000 */
[----:B------:R-:W-:Y:S01]  /*4c20*/  STS [R108+0x4224], R113 ;  /* 0x004224716c007388 */ /* 0x000fe20000000800 */
[----:B------:R-:W-:-:S03]  /*4c30*/  FMUL.FTZ R34, R34, R104 ;  /* 0x0000006822227220 */ /* 0x000fc60000410000 */
[----:B------:R0:W-:Y:S04]  /*4c40*/  STS [R108+0x4230], R91 ;  /* 0x0042305b6c007388 */ /* 0x0001e80000000800 */
[----:B------:R1:W-:Y:S04]  /*4c50*/  STS [R108+0x4234], R95 ;  /* 0x0042345f6c007388 */ /* 0x0003e80000000800 */
[----:B------:R-:W-:Y:S01]  /*4c60*/  STS [R108+0x423c], R99 ;  /* 0x00423c636c007388 */ /* 0x000fe20000000800 */
[----:B--2---:R-:W-:Y:S01]  /*4c70*/  FMUL.FTZ R138, R155, R138 ;  /* 0x0000008a9b8a7220 */ /* 0x004fe20000410000 */
[----:B---3--:R-:W-:-:S02]  /*4c80*/  FMUL.FTZ R93, R116, R89 ;  /* 0x00000059745d7220 */ /* 0x008fc40000410000 */
[----:B------:R-:W2:Y:S01]  /*4c90*/  LDL R155, [R1+0x10] ;  /* 0x00001000019b7983 */ /* 0x000ea20000100800 */
[----:B------:R-:W-:Y:S01]  /*4ca0*/  FFMA.FTZ R42, R116, R26, R42 ;  /* 0x0000001a742a7223 */ /* 0x000fe2000001002a */
[----:B------:R-:W-:Y:S01]  /*4cb0*/  LEA.HI R116, R105, R134, RZ, 0x1b ;  /* 0x0000008669747211 */ /* 0x000fe200078fd8ff */
[----:B----4-:R-:W-:Y:S01]  /*4cc0*/  FMUL.FTZ R137, R163, R137 ;  /* 0x00000089a3897220 */ /* 0x010fe20000410000 */
[-C--:B------:R-:W-:Y:S01]  /*4cd0*/  FMUL.FTZ R97, R74, R93.reuse ;  /* 0x0000005d4a617220 */ /* 0x080fe20000410000 */
[----:B------:R-:W3:Y:S01]  /*4ce0*/  LDL R163, [R1+0x14] ;  /* 0x0000140001a37983 */ /* 0x000ee20000100800 */
[----:B------:R-:W-:Y:S01]  /*4cf0*/  FMUL.FTZ R89, R89, UR28 ;  /* 0x0000001c59597c20 */ /* 0x000fe20008410000 */
[----:B-----5:R-:W-:Y:S01]  /*4d00*/  FMUL.FTZ R105, R154, R142 ;  /* 0x0000008e9a697220 */ /* 0x020fe20000410000 */
[C---:B------:R-:W-:Y:S01]  /*4d10*/  FFMA.FTZ R20, R102.reuse, R93, R19 ;  /* 0x0000005d66147223 */ /* 0x040fe20000010013 */
[----:B------:R-:W4:Y:S01]  /*4d20*/  LDL R154, [R1+0xc] ;  /* 0x00000c00019a7983 */ /* 0x000f220000100800 */
[----:B------:R-:W-:Y:S01]  /*4d30*/  FMUL.FTZ R89, R102, R89 ;  /* 0x0000005966597220 */ /* 0x000fe20000410000 */
[----:B------:R-:W-:Y:S01]  /*4d40*/  IADD3 R27, PT, PT, R134, 0x80, RZ ;  /* 0x00000080861b7810 */ /* 0x000fe20007ffe0ff */
[----:B------:R-:W-:Y:S01]  /*4d50*/  FMUL.FTZ R21, R101, R100 ;  /* 0x0000006465157220 */ /* 0x000fe20000410000 */
[----:B------:R5:W-:Y:S01]  /*4d60*/  STS [R108+0x4238], R97 ;  /* 0x004238616c007388 */ /* 0x000be20000000800 */
[----:B------:R-:W-:Y:S01]  /*4d70*/  FFMA.FTZ R19, R74, R26, R89 ;  /* 0x0000001a4a137223 */ /* 0x000fe20000010059 */
[C---:B------:R-:W-:Y:S01]  /*4d80*/  IADD3 R89, PT, PT, R134.reuse, 0x100, RZ ;  /* 0x0000010086597810 */ /* 0x040fe20007ffe0ff */
[----:B------:R-:W-:Y:S01]  /*4d90*/  FFMA.FTZ R20, R103, R88, R20 ;  /* 0x0000005867147223 */ /* 0x000fe20000010014 */
[----:B0-----:R-:W-:Y:S01]  /*4da0*/  IADD3 R91, PT, PT, R134, 0x180, RZ ;  /* 0x00000180865b7810 */ /* 0x001fe20007ffe0ff */
[----:B------:R-:W-:Y:S01]  /*4db0*/  FADD.FTZ R59, R90, R59 ;  /* 0x0000003b5a3b7221 */ /* 0x000fe20000010000 */
[C---:B------:R-:W-:Y:S01]  /*4dc0*/  IADD3 R93, PT, PT, R134.reuse, 0x280, RZ ;  /* 0x00000280865d7810 */ /* 0x040fe20007ffe0ff */
[----:B------:R-:W-:Y:S01]  /*4dd0*/  FMUL.FTZ R127, R125, R96 ;  /* 0x000000607d7f7220 */ /* 0x000fe20000410000 */
[----:B-1----:R-:W-:Y:S01]  /*4de0*/  IADD3 R95, PT, PT, R134, 0x300, RZ ;  /* 0x00000300865f7810 */ /* 0x002fe20007ffe0ff */
[----:B------:R-:W-:Y:S01]  /*4df0*/  FMUL.FTZ R136, R114, R136 ;  /* 0x0000008872887220 */ /* 0x000fe20000410000 */
[----:B-----5:R-:W-:-:S02]  /*4e00*/  IADD3 R97, PT, PT, R134, 0x380, RZ ;  /* 0x0000038086617810 */ /* 0x020fc40007ffe0ff */
[C---:B------:R-:W-:Y:S02]  /*4e10*/  LOP3.LUT R99, R134.reuse, 0x400, RZ, 0xfc, !PT ;  /* 0x0000040086637812 */ /* 0x040fe400078efcff */
[C---:B------:R-:W-:Y:S02]  /*4e20*/  IADD3 R101, PT, PT, R134.reuse, 0x480, RZ ;  /* 0x0000048086657810 */ /* 0x040fe40007ffe0ff */
[C---:B------:R-:W-:Y:S02]  /*4e30*/  IADD3 R103, PT, PT, R134.reuse, 0x500, RZ ;  /* 0x0000050086677810 */ /* 0x040fe40007ffe0ff */
[C---:B------:R-:W-:Y:S02]  /*4e40*/  IADD3 R109, PT, PT, R134.reuse, 0x600, RZ ;  /* 0x00000600866d7810 */ /* 0x040fe40007ffe0ff */
[C---:B------:R-:W-:Y:S02]  /*4e50*/  IADD3 R111, PT, PT, R134.reuse, 0x680, RZ ;  /* 0x00000680866f7810 */ /* 0x040fe40007ffe0ff */
[----:B------:R-:W-:-:S02]  /*4e60*/  IADD3 R113, PT, PT, R134, 0x700, RZ ;  /* 0x0000070086717810 */ /* 0x000fc40007ffe0ff */
[C---:B------:R-:W-:Y:S02]  /*4e70*/  IADD3 R115, PT, PT, R134.reuse, 0x780, RZ ;  /* 0x0000078086737810 */ /* 0x040fe40007ffe0ff */
[----:B------:R-:W-:Y:S02]  /*4e80*/  IADD3 R107, PT, PT, R134, 0x200, RZ ;  /* 0x00000200866b7810 */ /* 0x000fe40007ffe0ff */
        /* <DEDUP_REMOVED lines=14> */
[----:B------:R-:W-:Y:S02]  /*4f70*/  LEA.HI R110, R107, R134, RZ, 0x1b ;  /* 0x000000866b6e7211 */ /* 0x000fe400078fd8ff */
[----:B------:R-:W-:-:S02]  /*4f80*/  LEA R27, R88, R135, 0x2 ;  /* 0x00000087581b7211 */ /* 0x000fc400078e10ff */
[-C--:B------:R-:W-:Y:S01]  /*4f90*/  LEA R88, R90, R135.reuse, 0x2 ;  /* 0x000000875a587211 */ /* 0x080fe200078e10ff */
[----:B------:R-:W-:Y:S01]  /*4fa0*/  BAR.SYNC.DEFER_BLOCKING 0x0 ;  /* 0x0000000000007b1d */ /* 0x000fe20000010000 */
[-C--:B------:R-:W-:Y:S02]  /*4fb0*/  LEA R89, R92, R135.reuse, 0x2 ;  /* 0x000000875c597211 */ /* 0x080fe400078e10ff */
[-C--:B------:R-:W-:Y:S02]  /*4fc0*/  LEA R90, R96, R135.reuse, 0x2 ;  /* 0x00000087605a7211 */ /* 0x080fe400078e10ff */
[-C--:B------:R-:W-:Y:S02]  /*4fd0*/  LEA R91, R98, R135.reuse, 0x2 ;  /* 0x00000087625b7211 */ /* 0x080fe400078e10ff */
[-C--:B------:R-:W-:Y:S02]  /*4fe0*/  LEA R92, R102, R135.reuse, 0x2 ;  /* 0x00000087665c7211 */ /* 0x080fe400078e10ff */
[----:B------:R-:W-:-:S02]  /*4ff0*/  LEA R26, R26, R135, 0x2 ;  /* 0x000000871a1a7211 */ /* 0x000fc400078e10ff */
[-C--:B------:R-:W-:Y:S02]  /*5000*/  LEA R93, R104, R135.reuse, 0x2 ;  /* 0x00000087685d7211 */ /* 0x080fe400078e10ff */
[-C--:B------:R-:W-:Y:S02]  /*5010*/  LEA R96, R112, R135.reuse, 0x2 ;  /* 0x0000008770607211 */ /* 0x080fe400078e10ff */
[-C--:B------:R-:W-:Y:S02]  /*5020*/  LEA R97, R114, R135.reuse, 0x2 ;  /* 0x0000008772617211 */ /* 0x080fe400078e10ff */
[-C--:B------:R-:W-:Y:S02]  /*5030*/  LEA R98, R116, R135.reuse, 0x2 ;  /* 0x0000008774627211 */ /* 0x080fe400078e10ff */
[-C--:B------:R-:W-:Y:S02]  /*5040*/  LEA R99, R118, R135.reuse, 0x2 ;  /* 0x0000008776637211 */ /* 0x080fe400078e10ff */
[----:B------:R-:W-:-:S02]  /*5050*/  LEA R102, R120, R135, 0x2 ;  /* 0x0000008778667211 */ /* 0x000fc400078e10ff */
[-C--:B------:R-:W-:Y:S01]  /*5060*/  LEA R103, R100, R135.reuse, 0x2 ;  /* 0x0000008764677211 */ /* 0x080fe200078e10ff */
[----:B------:R-:W0:Y:S01]  /*5070*/  LDS R111, [R26+0x4200] ;  /* 0x004200001a6f7984 */ /* 0x000e220000000800 */
[-C--:B------:R-:W-:Y:S02]  /*5080*/  LEA R106, R106, R135.reuse, 0x2 ;  /* 0x000000876a6a7211 */ /* 0x080fe400078e10ff */
[----:B------:R-:W-:Y:S01]  /*5090*/  LEA R110, R110, R135, 0x2 ;  /* 0x000000876e6e7211 */ /* 0x000fe200078e10ff */
[----:B------:R-:W1:Y:S01]  /*50a0*/  LDS R112, [R27+0x4400] ;  /* 0x004400001b707984 */ /* 0x000e620000000800 */
[----:B------:R-:W5:Y:S03]  /*50b0*/  S2UR UR23, SR_CTAID.X ;  /* 0x00000000001779c3 */ /* 0x000f660000002500 */
        /* <DEDUP_REMOVED lines=13> */
[----:B------:R-:W-:-:S03]  /*5190*/  FMUL.FTZ R101, R162, R140 ;  /* 0x0000008ca2657220 */ /* 0x000fc60000410000 */
[----:B------:R-:W0:Y:S04]  /*51a0*/  LDS R126, [R106+0x6000] ;  /* 0x006000006a7e7984 */ /* 0x000e280000000800 */
[----:B------:R1:W-:Y:S04]  /*51b0*/  STS [R94+0x6300], R136 ;  /* 0x006300885e007388 */ /* 0x0003e80000000800 */
[----:B------:R1:W-:Y:S02]  /*51c0*/  STS [R108+0x6310], R101 ;  /* 0x006310656c007388 */ /* 0x0003e40000000800 */
[----:B-1----:R-:W5:Y:S02]  /*51d0*/  LDC.64 R94, c[0x0][0x4d8] ;  /* 0x00013600ff5e7b82 */ /* 0x002f640000000a00 */
[----:B------:R1:W-:Y:S06]  /*51e0*/  STS [R108+0x6304], R137 ;  /* 0x006304896c007388 */ /* 0x0003ec0000000800 */
[----:B------:R-:W0:Y:S01]  /*51f0*/  LDC.64 R100, c[0x0][0x4b8] ;  /* 0x00012e00ff647b82 */ /* 0x000e220000000a00 */
[----:B-1----:R-:W-:Y:S01]  /*5200*/  FMUL.FTZ R137, R156, R146 ;  /* 0x000000929c897220 */ /* 0x002fe20000410000 */
[----:B------:R-:W-:-:S04]  /*5210*/  MOV R136, R134 ;  /* 0x0000008600887202 */ /* 0x000fc80000000f00 */
[----:B------:R1:W-:Y:S04]  /*5220*/  STS [R108+0x6328], R137 ;  /* 0x006328896c007388 */ /* 0x0003e80000000800 */
[----:B------:R5:W-:Y:S01]  /*5230*/  STS [R108+0x6318], R105 ;  /* 0x006318696c007388 */ /* 0x000be20000000800 */
[----:B-1----:R-:W-:Y:S02]  /*5240*/  HFMA2 R137, -RZ, RZ, 0, 0 ;  /* 0x00000000ff897431 */ /* 0x002fe400000001ff */
[----:B-----5:R-:W-:Y:S02]  /*5250*/  IMAD R105, R95, UR23, RZ ;  /* 0x000000175f697c24 */ /* 0x020fe4000f8e02ff */
[----:B------:R-:W-:-:S04]  /*5260*/  IMAD.WIDE.U32 R94, R94, UR23, R136 ;  /* 0x000000175e5e7c25 */ /* 0x000fc8000f8e0088 */
[----:B------:R-:W-:Y:S01]  /*5270*/  FMUL.FTZ R109, R158, R144 ;  /* 0x000000909e6d7220 */ /* 0x000fe20000410000 */
[----:B------:R-:W-:Y:S01]  /*5280*/  USHF.R.S32.HI UR28, URZ, 0x1f, UR11 ;  /* 0x0000001fff1c7899 */ /* 0x000fe2000801140b */
[----:B------:R-:W-:Y:S02]  /*5290*/  IADD3 R105, PT, PT, R95, R105, RZ ;  /* 0x000000695f697210 */ /* 0x000fe40007ffe0ff */
[----:B------:R-:W-:Y:S01]  /*52a0*/  MOV R104, R94 ;  /* 0x0000005e00687202 */ /* 0x000fe20000000f00 */
[----:B0-----:R-:W-:Y:S01]  /*52b0*/  IMAD.WIDE.U32 R94, R100, UR23, R136 ;  /* 0x00000017645e7c25 */ /* 0x001fe2000f8e0088 */
[----:B------:R-:W-:Y:S01]  /*52c0*/  MOV R137, UR40 ;  /* 0x0000002800897c02 */ /* 0x000fe20008000f00 */
[----:B------:R-:W-:Y:S01]  /*52d0*/  STS [R108+0x6320], R109 ;  /* 0x0063206d6c007388 */ /* 0x000fe20000000800 */
[----:B------:R-:W-:Y:S02]  /*52e0*/  ULEA UR29, UR12, 0xfffff800, 0xb ;  /* 0xfffff8000c1d7891 */ /* 0x000fe4000f8e58ff */
[----:B------:R-:W-:Y:S01]  /*52f0*/  UIMAD UR10, UR28, UR40, URZ ;  /* 0x000000281c0a72a4 */ /* 0x000fe2000f8e02ff */
[----:B------:R-:W-:-:S04]  /*5300*/  IMAD.WIDE.U32 R104, R137, UR11, R104 ;  /* 0x0000000b89687c25 */ /* 0x000fc8000f8e0068 */
[----:B------:R-:W-:Y:S01]  /*5310*/  FMUL.FTZ R139, R160, R139 ;  /* 0x0000008ba08b7220 */ /* 0x000fe20000410000 */
[----:B------:R-:W-:Y:S01]  /*5320*/  IMAD R101, R101, UR23, RZ ;  /* 0x0000001765657c24 */ /* 0x000fe2000f8e02ff */
[----:B------:R-:W-:Y:S01]  /*5330*/  UIMAD UR10, UR11, UR41, UR10 ;  /* 0x000000290b0a72a4 */ /* 0x000fe2000f8e020a */
[----:B------:R-:W-:-:S03]  /*5340*/  IADD3 R104, P3, PT, R104, UR29, RZ ;  /* 0x0000001d68687c10 */ /* 0x000fc6000ff7e0ff */
[----:B------:R-:W-:Y:S01]  /*5350*/  IADD3 R95, PT, PT, R95, R101, RZ ;  /* 0x000000655f5f7210 */ /* 0x000fe20007ffe0ff */
[----:B------:R0:W-:Y:S01]  /*5360*/  STS [R108+0x630c], R139 ;  /* 0x00630c8b6c007388 */ /* 0x0001e20000000800 */
[----:B------:R-:W-:Y:S01]  /*5370*/  IADD3.X R105, PT, PT, R105, UR10, RZ, P3, !PT ;  /* 0x0000000a69697c10 */ /* 0x000fe20009ffe4ff */
[----:B------:R-:W-:Y:S01]  /*5380*/  FMUL.FTZ R141, R161, R141 ;  /* 0x0000008da18d7220 */ /* 0x000fe20000410000 */
[----:B------:R-:W-:Y:S01]  /*5390*/  FMUL.FTZ R143, R159, R143 ;  /* 0x0000008f9f8f7220 */ /* 0x000fe20000410000 */
[----:B------:R-:W-:Y:S01]  /*53a0*/  FMUL.FTZ R145, R157, R145 ;  /* 0x000000919d917220 */ /* 0x000fe20000410000 */
[----:B------:R-:W-:Y:S01]  /*53b0*/  FMUL.FTZ R147, R165, R147 ;  /* 0x00000093a5937220 */ /* 0x000fe20000410000 */
[----:B------:R-:W-:Y:S01]  /*53c0*/  UIMAD UR10, UR28, UR38, URZ ;  /* 0x000000261c0a72a4 */ /* 0x000fe2000f8e02ff */
[----:B------:R-:W-:Y:S01]  /*53d0*/  MOV R137, UR42 ;  /* 0x0000002a00897c02 */ /* 0x000fe20008000f00 */
[----:B------:R-:W-:Y:S01]  /*53e0*/  STS [R108+0x6308], R138 ;  /* 0x0063088a6c007388 */ /* 0x000fe20000000800 */
[----:B------:R-:W1:Y:S01]  /*53f0*/  LDC.64 R100, c[0x0][0x4d0] ;  /* 0x00013400ff647b82 */ /* 0x000e620000000a00 */
[----:B0-----:R-:W-:Y:S01]  /*5400*/  FMUL.FTZ R139, R164, R148 ;  /* 0x00000094a48b7220 */ /* 0x001fe20000410000 */
[----:B------:R-:W-:Y:S01]  /*5410*/  UIMAD UR10, UR11, UR39, UR10 ;  /* 0x000000270b0a72a4 */ /* 0x000fe2000f8e020a */
[----:B------:R-:W-:Y:S01]  /*5420*/  STS [R108+0x6314], R141 ;  /* 0x0063148d6c007388 */ /* 0x000fe20000000800 */
[----:B------:R-:W-:Y:S01]  /*5430*/  IMAD.WIDE.U32 R104, R137, UR8, R104 ;  /* 0x0000000889687c25 */ /* 0x000fe2000f8e0068 */
[----:B------:R-:W-:-:S02]  /*5440*/  MOV R137, UR43 ;  /* 0x0000002b00897c02 */ /* 0x000fc40008000f00 */
[----:B------:R-:W-:Y:S04]  /*5450*/  STS [R108+0x631c], R143 ;  /* 0x00631c8f6c007388 */ /* 0x000fe80000000800 */
[----:B------:R-:W-:Y:S04]  /*5460*/  STS [R108+0x6324], R145 ;  /* 0x006324916c007388 */ /* 0x000fe80000000800 */
[----:B------:R-:W-:Y:S04]  /*5470*/  STS [R108+0x632c], R147 ;  /* 0x00632c936c007388 */ /* 0x000fe80000000800 */
[----:B------:R-:W-:Y:S01]  /*5480*/  STS [R108+0x6330], R139 ;  /* 0x0063308b6c007388 */ /* 0x000fe20000000800 */
[----:B--2---:R-:W-:-:S05]  /*5490*/  FMUL.FTZ R109, R155, R150 ;  /* 0x000000969b6d7220 */ /* 0x004fca0000410000 */
[----:B------:R0:W-:Y:S01]  /*54a0*/  STS [R108+0x6338], R109 ;  /* 0x0063386d6c007388 */ /* 0x0001e20000000800 */
[----:B---3--:R-:W-:Y:S01]  /*54b0*/  FMUL.FTZ R149, R163, R149 ;  /* 0x00000095a3957220 */ /* 0x008fe20000410000 */
[----:B----4-:R-:W-:Y:S01]  /*54c0*/  FMUL.FTZ R151, R154, R151 ;  /* 0x000000979a977220 */ /* 0x010fe20000410000 */
[----:B0-----:R-:W-:-:S03]  /*54d0*/  MOV R109, UR38 ;  /* 0x00000026006d7c02 */ /* 0x001fc60008000f00 */
[----:B------:R-:W-:Y:S02]  /*54e0*/  STS [R108+0x6334], R149 ;  /* 0x006334956c007388 */ /* 0x000fe40000000800 */
[----:B------:R-:W-:Y:S02]  /*54f0*/  IMAD.WIDE.U32 R94, R109, UR11, R94 ;  /* 0x0000000b6d5e7c25 */ /* 0x000fe4000f8e005e */
        /* <DEDUP_REMOVED lines=10> */
[----:B-1----:R-:W-:Y:S01]  /*55a0*/  IMAD.WIDE.U32 R108, R100, UR8, R108 ;  /* 0x00000008646c7c25 */ /* 0x002fe2000f8e006c */
[----:B------:R-:W-:Y:S03]  /*55b0*/  BSSY.RECONVERGENT B0, `(.L_x_2970) ;  /* 0x000000b000007945 */ /* 0x000fe60003800200 */
[----:B------:R-:W-:Y:S01]  /*55c0*/  IMAD R101, R101, UR8, R109 ;  /* 0x0000000865657c24 */ /* 0x000fe2000f8e026d */
[----:B------:R-:W-:Y:S02]  /*55d0*/  LEA R100, P3, R108, UR44, 0x2 ;  /* 0x0000002c6c647c11 */ /* 0x000fe4000f8610ff */
[----:B------:R-:W-:Y:S02]  /*55e0*/  ISETP.GE.AND P4, PT, R104, 0x101, PT ;  /* 0x000001016800780c */ /* 0x000fe40003f86270 */
[----:B------:R-:W-:-:S02]  /*55f0*/  LEA.HI.X R101, R108, UR45, R101, 0x2, P3 ;  /* 0x0000002d6c657c11 */ /* 0x000fc400098f1465 */
[C---:B------:R-:W-:Y:S02]  /*5600*/  ISETP.GE.AND P3, PT, R104.reuse, 0x81, PT ;  /* 0x000000816800780c */ /* 0x040fe40003f66270 */
[----:B------:R-:W-:Y:S01]  /*5610*/  ISETP.GE.AND P5, PT, R104, 0x181, PT ;  /* 0x000001816800780c */ /* 0x000fe20003fa6270 */
[----:B------:R-:W-:-:S12]  /*5620*/  @!P6 BRA `(.L_x_2971) ;  /* 0x00000000000ce947 */ /* 0x000fd80003800000 */
[----:B------:R-:W0:Y:S04]  /*5630*/  LDS R105, [R26+0x6300] ;  /* 0x006300001a697984 */ /* 0x000e280000000800 */
[----:B------:R1:W-:Y:S04]  /*5640*/  REDG.E.ADD.F32.FTZ.RN.STRONG.GPU desc[UR26][R100.64], R111 ;  /* 0x0000006f640079a6 */ /* 0x0003e8000c12f31a */
[----:B0-----:R1:W-:Y:S02]  /*5650*/  REDG.E.ADD.F32.FTZ.RN.STRONG.GPU desc[UR26][R94.64], R105 ;  /* 0x000000695e0079a6 */ /* 0x0013e4000c12f31a */
.L_x_2971:
[----:B------:R-:W-:Y:S05]  /*5660*/  BSYNC.RECONVERGENT B0 ;  /* 0x0000000000007941 */ /* 0x000fea0003800200 */
.L_x_2970:
[----:B------:R-:W0:Y:S01]  /*5670*/  LDS R27, [R27+0x6500] ;  /* 0x006500001b1b7984 */ /* 0x000e220000000800 */
[----:B------:R-:W-:Y:S04]  /*5680*/  BSSY.RECONVERGENT B0, `(.L_x_2972) ;  /* 0x0000004000007945 */ /* 0x000fe80003800200 */
[----:B------:R-:W-:Y:S05]  /*5690*/  @!P3 BRA `(.L_x_2973) ;  /* 0x000000000008b947 */ /* 0x000fea0003800000 */
[----:B------:R2:W-:Y:S04]  /*56a0*/  REDG.E.ADD.F32.FTZ.RN.STRONG.GPU desc[UR26][R100.64+0x200], R112 ;  /* 0x00020070640079a6 */ /* 0x0005e8000c12f31a */
[----:B0-----:R2:W-:Y:S02]  /*56b0*/  REDG.E.ADD.F32.FTZ.RN.STRONG.GPU desc[UR26][R94.64+0x200], R27 ;  /* 0x0002001b5e0079a6 */ /* 0x0015e4000c12f31a */
.L_x_2973:
[----:B------:R-:W-:Y:S05]  /*56c0*/  BSYNC.RECONVERGENT B0 ;  /* 0x0000000000007941 */ /* 0x000fea0003800200 */
.L_x_2972:
[----:B0-2---:R0:W2:Y:S01]  /*56d0*/  LDS R27, [R88+0x6700] ;  /* 0x00670000581b7984 */ /* 0x0050a20000000800 */
[----:B------:R-:W-:Y:S04]  /*56e0*/  BSSY.RECONVERGENT B0, `(.L_x_2974) ;  /* 0x0000004000007945 */ /* 0x000fe80003800200 */
[----:B------:R-:W-:Y:S05]  /*56f0*/  @!P4 BRA `(.L_x_2975) ;  /* 0x000000000008c947 */ /* 0x000fea0003800000 */
[----:B------:R3:W-:Y:S04]  /*5700*/  REDG.E.ADD.F32.FTZ.RN.STRONG.GPU desc[UR26][R100.64+0x400], R113 ;  /* 0x00040071640079a6 */ /* 0x0007e8000c12f31a */
[----:B--2---:R3:W-:Y:S02]  /*5710*/  REDG.E.ADD.F32.FTZ.RN.STRONG.GPU desc[UR26][R94.64+0x400], R27 ;  /* 0x0004001b5e0079a6 */ /* 0x0047e4000c12f31a */
.L_x_2975:
[----:B------:R-:W-:Y:S05]  /*5720*/  BSYNC.RECONVERGENT B0 ;  /* 0x0000000000007941 */ /* 0x000fea0003800200 */
.L_x_2974:
[----:B------:R-:W4:Y:S01]  /*5730*/  LDS R89, [R89+0x6900] ;  /* 0x0069000059597984 */ /* 0x000f220000000800 */
[----:B------:R-:W-:Y:S04]  /*5740*/  BSSY.RECONVERGENT B0, `(.L_x_2976) ;  /* 0x0000004000007945 */ /* 0x000fe80003800200 */
[----:B------:R-:W-:Y:S05]  /*5750*/  @!P5 BRA `(.L_x_2977) ;  /* 0x000000000008d947 */ /* 0x000fea0003800000 */
[----:B------:R0:W-:Y:S04]  /*5760*/  REDG.E.ADD.F32.FTZ.RN.STRONG.GPU desc[UR26][R100.64+0x600], R114 ;  /* 0x00060072640079a6 */ /* 0x0001e8000c12f31a */
[----:B----4-:R0:W-:Y:S02]  /*5770*/  REDG.E.ADD.F32.FTZ.RN.STRONG.GPU desc[UR26][R94.64+0x600], R89 ;  /* 0x000600595e0079a6 */ /* 0x0101e4000c12f31a */
.L_x_2977:
[----:B------:R-:W-:Y:S05]  /*5780*/  BSYNC.RECONVERGENT B0 ;  /* 0x0000000000007941 */ /* 0x000fea0003800200 */
.L_x_2976:
[----:B--23--:R2:W3:Y:S01]  /*5790*/  LDS R27, [R110+0x6b00] ;  /* 0x006b00006e1b7984 */ /* 0x00c4e20000000800 */
[C---:B------:R-:W-:Y:S01]  /*57a0*/  ISETP.GE.AND P6, PT, R104.reuse, 0x201, PT ;  /* 0x000002016800780c */ /* 0x040fe20003fc6270 */
[----:B------:R-:W-:Y:S01]  /*57b0*/  BSSY.RECONVERGENT B0, `(.L_x_2978) ;  /* 0x0000007000007945 */ /* 0x000fe20003800200 */
[C---:B------:R-:W-:Y:S02]  /*57c0*/  ISETP.GE.AND P3, PT, R104.reuse, 0x281, PT ;  /* 0x000002816800780c */ /* 0x040fe40003f66270 */
[C---:B------:R-:W-:Y:S02]  /*57d0*/  ISETP.GE.AND P4, PT, R104.reuse, 0x301, PT ;  /* 0x000003016800780c */ /* 0x040fe40003f86270 */
[----:B------:R-:W-:-:S07]  /*57e0*/  ISETP.GE.AND P5, PT, R104, 0x381, PT ;  /* 0x000003816800780c */ /* 0x000fce0003fa6270 */
[----:B--2---:R-:W-:Y:S06]  /*57f0*/  @!P6 BRA `(.L_x_2979) ;  /* 0x000000000008e947 */ /* 0x004fec0003800000 */
[----:B------:R2:W-:Y:S04]  /*5800*/  REDG.E.ADD.F32.FTZ.RN.STRONG.GPU desc[UR26][R100.64+0x800], R115 ;  /* 0x00080073640079a6 */ /* 0x0005e8000c12f31a */
[----:B---3--:R2:W-:Y:S02]  /*5810*/  REDG.E.ADD.F32.FTZ.RN.STRONG.GPU desc[UR26][R94.64+0x800], R27 ;  /* 0x0008001b5e0079a6 */ /* 0x0085e4000c12f31a */
.L_x_2979:
[----:B------:R-:W-:Y:S05]  /*5820*/  BSYNC.RECONVERGENT B0 ;  /* 0x0000000000007941 */ /* 0x000fea0003800200 */
.L_x_2978:
[----:B--23--:R2:W3:Y:S01]  /*5830*/  LDS R27, [R90+0x6d00] ;  /* 0x006d00005a1b7984 */ /* 0x00c4e20000000800 */
[----:B------:R-:W-:Y:S04]  /*5840*/  BSSY.RECONVERGENT B0, `(.L_x_2980) ;  /* 0x0000004000007945 */ /* 0x000fe80003800200 */
[----:B------:R-:W-:Y:S05]  /*5850*/  @!P3 BRA `(.L_x_2981) ;  /* 0x000000000008b947 */ /* 0x000fea0003800000 */
[----:B------:R0:W-:Y:S04]  /*5860*/  REDG.E.ADD.F32.FTZ.RN.STRONG.GPU desc[UR26][R100.64+0xa00], R116 ;  /* 0x000a0074640079a6 */ /* 0x0001e8000c12f31a */
[----:B---3--:R0:W-:Y:S02]  /*5870*/  REDG.E.ADD.F32.FTZ.RN.STRONG.GPU desc[UR26][R94.64+0xa00], R27 ;  /* 0x000a001b5e0079a6 */ /* 0x0081e4000c12f31a */
.L_x_2981:
[----:B------:R-:W-:Y:S05]  /*5880*/  BSYNC.RECONVERGENT B0 ;  /* 0x0000000000007941 */ /* 0x000fea0003800200 */
.L_x_2980:
[----:B------:R-:W0:Y:S01]  /*5890*/  LDS R91, [R91+0x6f00] ;  /* 0x006f00005b5b7984 */ /* 0x000e220000000800 */
[----:B------:R-:W-:Y:S04]  /*58a0*/  BSSY.RECONVERGENT B0, `(.L_x_2982) ;  /* 0x0000004000007945 */ /* 0x000fe80003800200 */
[----:B------:R-:W-:Y:S05]  /*58b0*/  @!P4 BRA `(.L_x_2983) ;  /* 0x000000000008c947 */ /* 0x000fea0003800000 */
[----:B------:R1:W-:Y:S04]  /*58c0*/  REDG.E.ADD.F32.FTZ.RN.STRONG.GPU desc[UR26][R100.64+0xc00], R117 ;  /* 0x000c0075640079a6 */ /* 0x0003e8000c12f31a */
[----:B0-----:R1:W-:Y:S02]  /*58d0*/  REDG.E.ADD.F32.FTZ.RN.STRONG.GPU desc[UR26][R94.64+0xc00], R91 ;  /* 0x000c005b5e0079a6 */ /* 0x0013e4000c12f31a */
.L_x_2983:
[----:B------:R-:W-:Y:S05]  /*58e0*/  BSYNC.RECONVERGENT B0 ;  /* 0x0000000000007941 */ /* 0x000fea0003800200 */
.L_x_2982:
[----:B0--3--:R0:W3:Y:S01]  /*58f0*/  LDS R27, [R92+0x7100] ;  /* 0x007100005c1b7984 */ /* 0x0090e20000000800 */
[----:B------:R-:W-:Y:S04]  /*5900*/  BSSY.RECONVERGENT B0, `(.L_x_2984) ;  /* 0x0000004000007945 */ /* 0x000fe80003800200 */
[----:B------:R-:W-:Y:S05]  /*5910*/  @!P5 BRA `(.L_x_2985) ;  /* 0x000000000008d947 */ /* 0x000fea0003800000 */
[----:B------:R0:W-:Y:S04]  /*5920*/  REDG.E.ADD.F32.FTZ.RN.STRONG.GPU desc[UR26][R100.64+0xe00], R118 ;  /* 0x000e0076640079a6 */ /* 0x0001e8000c12f31a */
[----:B---3--:R0:W-:Y:S02]  /*5930*/  REDG.E.ADD.F32.FTZ.RN.STRONG.GPU desc[UR26][R94.64+0xe00], R27 ;  /* 0x000e001b5e0079a6 */ /* 0x0081e4000c12f31a */
.L_x_2985:
[----:B------:R-:W-:Y:S05]  /*5940*/  BSYNC.RECONVERGENT B0 ;  /* 0x0000000000007941 */ /* 0x000fea0003800200 */
.L_x_2984:
        /* <DEDUP_REMOVED lines=9> */
.L_x_2987:
[----:B------:R-:W-:Y:S05]  /*59e0*/  BSYNC.RECONVERGENT B0 ;  /* 0x0000000000007941 */ /* 0x000fea0003800200 */
.L_x_2986:
[----:B0--3--:R0:W3:Y:S01]  /*59f0*/  LDS R27, [R96+0x7500] ;  /* 0x00750000601b7984 */ /* 0x0090e20000000800 */
[----:B------:R-:W-:Y:S04]  /*5a00*/  BSSY.RECONVERGENT B0, `(.L_x_2988) ;  /* 0x0000004000007945 */ /* 0x000fe80003800200 */
[----:B------:R-:W-:Y:S05]  /*5a10*/  @!P3 BRA `(.L_x_2989) ;  /* 0x000000000008b947 */ /* 0x000fea0003800000 */
[----:B------:R0:W-:Y:S04]  /*5a20*/  REDG.E.ADD.F32.FTZ.RN.STRONG.GPU desc[UR26][R100.64+0x1200], R120 ;  /* 0x00120078640079a6 */ /* 0x0001e8000c12f31a */
[----:B---3--:R0:W-:Y:S02]  /*5a30*/  REDG.E.ADD.F32.FTZ.RN.STRONG.GPU desc[UR26][R94.64+0x1200], R27 ;  /* 0x0012001b5e0079a6 */ /* 0x0081e4000c12f31a */
.L_x_2989:
[----:B------:R-:W-:Y:S05]  /*5a40*/  BSYNC.RECONVERGENT B0 ;  /* 0x0000000000007941 */ /* 0x000fea0003800200 */
.L_x_2988:
[----:B------:R-:W0:Y:S01]  /*5a50*/  LDS R97, [R97+0x7700] ;  /* 0x0077000061617984 */ /* 0x000e220000000800 */
[----:B------:R-:W-:Y:S04]  /*5a60*/  BSSY.RECONVERGENT B0, `(.L_x_2990) ;  /* 0x0000004000007945 */ /* 0x000fe80003800200 */
[----:B------:R-:W-:Y:S05]  /*5a70*/  @!P4 BRA `(.L_x_2991) ;  /* 0x000000000008c947 */ /* 0x000fea0003800000 */
[----:B------:R1:W-:Y:S04]  /*5a80*/  REDG.E.ADD.F32.FTZ.RN.STRONG.GPU desc[UR26][R100.64+0x1400], R121 ;  /* 0x00140079640079a6 */ /* 0x0003e8000c12f31a */
[----:B0-----:R1:W-:Y:S02]  /*5a90*/  REDG.E.ADD.F32.FTZ.RN.STRONG.GPU desc[UR26][R94.64+0x1400], R97 ;  /* 0x001400615e0079a6 */ /* 0x0013e4000c12f31a */
.L_x_2991:
[----:B------:R-:W-:Y:S05]  /*5aa0*/  BSYNC.RECONVERGENT B0 ;  /* 0x0000000000007941 */ /* 0x000fea0003800200 */
.L_x_2990:
[----:B0--3--:R0:W3:Y:S01]  /*5ab0*/  LDS R27, [R98+0x7900] ;  /* 0x00790000621b7984 */ /* 0x0090e20000000800 */
[----:B------:R-:W-:Y:S04]  /*5ac0*/  BSSY.RECONVERGENT B0, `(.L_x_2992) ;  /* 0x0000004000007945 */ /* 0x000fe80003800200 */
[----:B------:R-:W-:Y:S05]  /*5ad0*/  @!P5 BRA `(.L_x_2993) ;  /* 0x000000000008d947 */ /* 0x000fea0003800000 */
[----:B------:R0:W-:Y:S04]  /*5ae0*/  REDG.E.ADD.F32.FTZ.RN.STRONG.GPU desc[UR26][R100.64+0x1600], R122 ;  /* 0x0016007a640079a6 */ /* 0x0001e8000c12f31a */
[----:B---3--:R0:W-:Y:S02]  /*5af0*/  REDG.E.ADD.F32.FTZ.RN.STRONG.GPU desc[UR26][R94.64+0x1600], R27 ;  /* 0x0016001b5e0079a6 */ /* 0x0081e4000c12f31a */
.L_x_2993:
[----:B------:R-:W-:Y:S05]  /*5b00*/  BSYNC.RECONVERGENT B0 ;  /* 0x0000000000007941 */ /* 0x000fea0003800200 */
.L_x_2992:
        /* <DEDUP_REMOVED lines=9> */
.L_x_2995:
[----:B------:R-:W-:Y:S05]  /*5ba0*/  BSYNC.RECONVERGENT B0 ;  /* 0x0000000000007941 */ /* 0x000fea0003800200 */
.L_x_2994:
[----:B0--3--:R0:W3:Y:S01]  /*5bb0*/  LDS R27, [R102+0x7d00] ;  /* 0x007d0000661b7984 */ /* 0x0090e20000000800 */
[----:B------:R-:W-:Y:S04]  /*5bc0*/  BSSY.RECONVERGENT B0, `(.L_x_2996) ;  /* 0x0000004000007945 */ /* 0x000fe80003800200 */
[----:B------:R-:W-:Y:S05]  /*5bd0*/  @!P3 BRA `(.L_x_2997) ;  /* 0x000000000008b947 */ /* 0x000fea0003800000 */
[----:B------:R0:W-:Y:S04]  /*5be0*/  REDG.E.ADD.F32.FTZ.RN.STRONG.GPU desc[UR26][R100.64+0x1a00], R124 ;  /* 0x001a007c640079a6 */ /* 0x0001e8000c12f31a */
[----:B---3--:R0:W-:Y:S02]  /*5bf0*/  REDG.E.ADD.F32.FTZ.RN.STRONG.GPU desc[UR26][R94.64+0x1a00], R27 ;  /* 0x001a001b5e0079a6 */ /* 0x0081e4000c12f31a */
.L_x_2997:
[----:B------:R-:W-:Y:S05]  /*5c00*/  BSYNC.RECONVERGENT B0 ;  /* 0x0000000000007941 */ /* 0x000fea0003800200 */
.L_x_2996:
[----:B------:R-:W0:Y:S01]  /*5c10*/  LDS R103, [R103+0x7f00] ;  /* 0x007f000067677984 */ /* 0x000e220000000800 */
[----:B------:R-:W-:Y:S04]  /*5c20*/  BSSY.RECONVERGENT B0, `(.L_x_2998) ;  /* 0x0000004000007945 */ /* 0x000fe80003800200 */
[----:B------:R-:W-:Y:S05]  /*5c30*/  @!P4 BRA `(.L_x_2999) ;  /* 0x000000000008c947 */ /* 0x000fea0003800000 */
[----:B------:R1:W-:Y:S04]  /*5c40*/  REDG.E.ADD.F32.FTZ.RN.STRONG.GPU desc[UR26][R100.64+0x1c00], R125 ;  /* 0x001c007d640079a6 */ /* 0x0003e8000c12f31a */
[----:B0-----:R1:W-:Y:S02]  /*5c50*/  REDG.E.ADD.F32.FTZ.RN.STRONG.GPU desc[UR26][R94.64+0x1c00], R103 ;  /* 0x001c00675e0079a6 */ /* 0x0013e4000c12f31a */
.L_x_2999:
[----:B------:R-:W-:Y:S05]  /*5c60*/  BSYNC.RECONVERGENT B0 ;  /* 0x0000000000007941 */ /* 0x000fea0003800200 */
.L_x_2998:
[----:B0--3--:R0:W3:Y:S01]  /*5c70*/  LDS R27, [R106+0x8100] ;  /* 0x008100006a1b7984 */ /* 0x0090e20000000800 */
[----:B------:R-:W-:Y:S04]  /*5c80*/  BSSY.RECONVERGENT B0, `(.L_x_3000) ;  /* 0x0000004000007945 */ /* 0x000fe80003800200 */
[----:B------:R-:W-:Y:S05]  /*5c90*/  @!P5 BRA `(.L_x_3001) ;  /* 0x000000000008d947 */ /* 0x000fea0003800000 */
[----:B------:R0:W-:Y:S04]  /*5ca0*/  REDG.E.ADD.F32.FTZ.RN.STRONG.GPU desc[UR26][R100.64+0x1e00], R126 ;  /* 0x001e007e640079a6 */ /* 0x0001e8000c12f31a */
[----:B---3--:R0:W-:Y:S02]  /*5cb0*/  REDG.E.ADD.F32.FTZ.RN.STRONG.GPU desc[UR26][R94.64+0x1e00], R27 ;  /* 0x001e001b5e0079a6 */ /* 0x0081e4000c12f31a */
.L_x_3001:
[----:B------:R-:W-:Y:S05]  /*5cc0*/  BSYNC.RECONVERGENT B0 ;  /* 0x0000000000007941 */ /* 0x000fea0003800200 */
.L_x_3000:
[----:B0--3--:R-:W0:Y:S01]  /*5cd0*/  SHFL.DOWN P3, R27, R20, 0x1, 0x1f ;  /* 0x08201f00141b7f89 */ /* 0x009e220000060000 */
[----:B------:R-:W-:Y:S01]  /*5ce0*/  FADD.FTZ R57, R18, R57 ;  /* 0x0000003912397221 */ /* 0x000fe20000010000 */
[----:B------:R-:W-:Y:S01]  /*5cf0*/  FFMA.FTZ R21, R72, R24, R21 ;  /* 0x0000001848157223 */ /* 0x000fe20000010015 */
[----:B------:R-:W-:Y:S01]  /*5d00*/  FFMA.FTZ R22, R79, R31, R22 ;  /* 0x0000001f4f167223 */ /* 0x000fe20000010016 */
[----:B--2---:R-:W2:Y:S01]  /*5d10*/  S2R R90, SR_LANEID ;  /* 0x00000000005a7919 */ /* 0x004ea20000000000 */
        /* <DEDUP_REMOVED lines=12> */
[----:B------:R-:W-:Y:S01]  /*5de0*/  FFMA.FTZ R40, R15, R24, R40 ;  /* 0x000000180f287223 */ /* 0x000fe20000010028 */
[----:B------:R-:W-:Y:S01]  /*5df0*/  FADD.FTZ R58, R19, R58 ;  /* 0x0000003a133a7221 */ /* 0x000fe20000010000 */
[----:B------:R-:W-:Y:S01]  /*5e00*/  FFMA.FTZ R47, R14, R31, R47 ;  /* 0x0000001f0e2f7223 */ /* 0x000fe2000001002f */
[----:B------:R-:W-:Y:S01]  /*5e10*/  FFMA.FTZ R46, R13, R30, R46 ;  /* 0x0000001e0d2e7223 */ /* 0x000fe2000001002e */
[----:B------:R-:W-:Y:S01]  /*5e20*/  FADD.FTZ R56, R21, R56 ;  /* 0x0000003815387221 */ /* 0x000fe20000010000 */
[----:B------:R-:W-:Y:S01]  /*5e30*/  FFMA.FTZ R45, R12, R29, R45 ;  /* 0x0000001d0c2d7223 */ /* 0x000fe2000001002d */
[----:B------:R-:W-:Y:S01]  /*5e40*/  FADD.FTZ R63, R22, R63 ;  /* 0x0000003f163f7221 */ /* 0x000fe20000010000 */
[----:B0-----:R-:W-:Y:S01]  /*5e50*/  @P3 FADD R27, R20, R27 ;  /* 0x0000001b141b3221 */ /* 0x001fe20000000000 */
[----:B------:R-:W-:Y:S01]  /*5e60*/  FFMA.FTZ R44, R11, R28, R44 ;  /* 0x0000001c0b2c7223 */ /* 0x000fe2000001002c */
[----:B------:R-:W-:Y:S01]  /*5e70*/  FADD.FTZ R62, R23, R62 ;  /* 0x0000003e173e7221 */ /* 0x000fe20000010000 */
[----:B------:R-:W-:Y:S01]  /*5e80*/  FFMA.FTZ R51, R10, R35, R51 ;  /* 0x000000230a337223 */ /* 0x000fe20000010033 */
[----:B------:R-:W-:Y:S01]  /*5e90*/  FADD.FTZ R61, R18, R61 ;  /* 0x0000003d123d7221 */ /* 0x000fe20000010000 */
[----:B------:R-:W0:Y:S01]  /*5ea0*/  SHFL.DOWN P3, R26, R27, 0x2, 0x1f ;  /* 0x08401f001b1a7f89 */ /* 0x000e220000060000 */
[----:B------:R-:W-:Y:S01]  /*5eb0*/  FFMA.FTZ R50, R9, R34, R50 ;  /* 0x0000002209327223 */ /* 0x000fe20000010032 */
[----:B------:R-:W-:Y:S01]  /*5ec0*/  FADD.FTZ R60, R127, R60 ;  /* 0x0000003c7f3c7221 */ /* 0x000fe20000010000 */
[----:B------:R-:W-:Y:S01]  /*5ed0*/  FFMA.FTZ R49, R8, R33, R49 ;  /* 0x0000002108317223 */ /* 0x000fe20000010031 */
[----:B------:R-:W-:Y:S01]  /*5ee0*/  FADD.FTZ R67, R128, R67 ;  /* 0x0000004380437221 */ /* 0x000fe20000010000 */
[----:B------:R-:W-:Y:S01]  /*5ef0*/  FFMA.FTZ R48, R7, R32, R48 ;  /* 0x0000002007307223 */ /* 0x000fe20000010030 */
[----:B------:R-:W-:Y:S01]  /*5f00*/  FADD.FTZ R66, R129, R66 ;  /* 0x0000004281427221 */ /* 0x000fe20000010000 */
[----:B--2---:R-:W-:Y:S01]  /*5f10*/  ISETP.NE.AND P4, PT, R90, RZ, PT ;  /* 0x000000ff5a00720c */ /* 0x004fe20003f85270 */
        /* <DEDUP_REMOVED lines=8> */
[----:B------:R-:W-:Y:S01]  /*5fa0*/  FADD.FTZ R69, R152, R69 ;  /* 0x0000004598457221 */ /* 0x000fe20000010000 */
[----:B------:R-:W-:-:S03]  /*5fb0*/  FADD.FTZ R68, R153, R68 ;  /* 0x0000004499447221 */ /* 0x000fc60000010000 */
[----:B------:R-:W-:Y:S01]  /*5fc0*/  @!P4 SHF.R.U32.HI R90, RZ, 0x3, R134 ;  /* 0x00000003ff5ac819 */ /* 0x000fe20000011686 */
[----:B0-----:R-:W-:-:S03]  /*5fd0*/  @P3 FADD R26, R27, R26 ;  /* 0x0000001a1b1a3221 */ /* 0x001fc60000000000 */
[----:B------:R-:W-:Y:S02]  /*5fe0*/  @!P4 LOP3.LUT R90, R90, 0x7c, RZ, 0xc0, !PT ;  /* 0x0000007c5a5ac812 */ /* 0x000fe400078ec0ff */
[----:B----4-:R-:W0:Y:S02]  /*5ff0*/  SHFL.DOWN P3, R89, R26, 0x4, 0x1f ;  /* 0x08801f001a597f89 */ /* 0x010e240000060000 */
[----:B------:R-:W-:Y:S01]  /*6000*/  @!P4 IADD3 R90, PT, PT, R135, R90, RZ ;  /* 0x0000005a875ac210 */ /* 0x000fe20007ffe0ff */
[----:B0-----:R-:W-:-:S05]  /*6010*/  @P3 FADD R89, R26, R89 ;  /* 0x000000591a593221 */ /* 0x001fca0000000000 */
[----:B------:R-:W0:Y:S02]  /*6020*/  SHFL.DOWN P3, R88, R89, 0x8, 0x1f ;  /* 0x09001f0059587f89 */ /* 0x000e240000060000 */
[----:B0-----:R-:W-:-:S05]  /*6030*/  @P3 FADD R88, R89, R88 ;  /* 0x0000005859583221 */ /* 0x001fca0000000000 */
[----:B-1----:R-:W0:Y:S02]  /*6040*/  SHFL.DOWN P3, R91, R88, 0x10, 0x1f ;  /* 0x0a001f00585b7f89 */ /* 0x002e240000060000 */
[----:B0-----:R-:W-:-:S05]  /*6050*/  @P3 FADD R91, R88, R91 ;  /* 0x0000005b585b3221 */ /* 0x001fca0000000000 */
[----:B------:R0:W-:Y:S01]  /*6060*/  @!P4 STS [R90+0x8404], R91 ;  /* 0x0084045b5a00c388 */ /* 0x0001e20000000800 */
[----:B------:R-:W-:Y:S06]  /*6070*/  BAR.SYNC.DEFER_BLOCKING 0x0 ;  /* 0x0000000000007b1d */ /* 0x000fec0000010000 */
[----:B------:R-:W-:Y:S05]  /*6080*/  @P2 BRA `(.L_x_3003) ;  /* 0x0000000000302947 */ /* 0x000fea0003800000 */
[----:B------:R-:W-:Y:S01]  /*6090*/  UISETP.NE.AND UP0, UPT, UR12, UR48, UPT ;  /* 0x000000300c00728c */ /* 0x000fe2000bf05270 */
[----:B------:R-:W1:Y:S01]  /*60a0*/  LDS.64 R18, [R135+0x8408] ;  /* 0x0084080087127984 */ /* 0x000e620000000a00 */
[----:B------:R-:W-:-:S03]  /*60b0*/  MOV R20, UR8 ;  /* 0x0000000800147c02 */ /* 0x000fc60008000f00 */
[----:B------:R-:W2:Y:S01]  /*60c0*/  LDS R21, [R135+0x8410] ;  /* 0x0084100087157984 */ /* 0x000ea20000000800 */
[----:B------:R-:W-:Y:S02]  /*60d0*/  PLOP3.LUT P2, PT, PT, PT, UP0, 0x80, 0x8 ;  /* 0x000000000008781c */ /* 0x000fe40003f4f008 */
[----:B------:R-:W-:-:S11]  /*60e0*/  LEA R23, R20, R135, 0x2 ;  /* 0x0000008714177211 */ /* 0x000fd600078e10ff */
[----:B------:R-:W3:Y:S01]  /*60f0*/  @P2 LDS R25, [R23+0xa050] ;  /* 0x00a0500017192984 */ /* 0x000ee20000000800 */
[----:B-1----:R-:W-:-:S04]  /*6100*/  FADD.FTZ R18, R91, R18 ;  /* 0x000000125b127221 */ /* 0x002fc80000010000 */
[----:B------:R-:W-:-:S04]  /*6110*/  FADD.FTZ R18, R19, R18 ;  /* 0x0000001213127221 */ /* 0x000fc80000010000 */
[----:B--2---:R-:W-:-:S04]  /*6120*/  FADD.FTZ R18, R18, R21 ;  /* 0x0000001512127221 */ /* 0x004fc80000010000 */
[----:B---3--:R-:W-:-:S05]  /*6130*/  @P2 FADD.FTZ R18, R18, R25 ;  /* 0x0000001912122221 */ /* 0x008fca0000010000 */
[----:B------:R1:W-:Y:S02]  /*6140*/  STS [R23+0xa050], R18 ;  /* 0x00a0501217007388 */ /* 0x0003e40000000800 */
.L_x_3003:
[----:B------:R-:W-:Y:S05]  /*6150*/  BSYNC.RECONVERGENT B0 ;  /* 0x0000000000007941 */ /* 0x000fea0003800200 */
.L_x_3002:
[----:B------:R-:W-:-:S04]  /*6160*/  UIADD3 UR8, UPT, UPT, UR8, 0x1, URZ ;  /* 0x0000000108087890 */ /* 0x000fc8000fffe0ff */
[----:B------:R-:W-:-:S09]  /*6170*/  UISETP.GE.AND UP0, UPT, UR8, UR49, UPT ;  /* 0x000000310800728c */ /* 0x000fd2000bf06270 */
[----:B------:R-:W-:Y:S05]  /*6180*/  BRA.U !UP0, `(.L_x_3004) ;  /* 0xffffffc508507547 */ /* 0x000fea000b83ffff */
.L_x_2959:
[----:B------:R-:W2:Y:S01]  /*6190*/  LDL.LU R24, [R1+0x50] ;  /* 0x0000500001187983 */ /* 0x000ea20000300800 */
[----:B------:R-:W3:Y:S01]  /*61a0*/  LDCU.64 UR30, c[0x0][0x4f8] ;  /* 0x00009f00ff1e77ac */ /* 0x000ee20008000a00 */
[----:B------:R-:W4:Y:S08]  /*61b0*/  S2UR UR10, SR_CTAID.Y ;  /* 0x00000000000a79c3 */ /* 0x000f300000002600 */
[----:B------:R-:W-:Y:S01]  /*61c0*/  BAR.SYNC.DEFER_BLOCKING 0x0 ;  /* 0x0000000000007b1d */ /* 0x000fe20000010000 */
[----:B------:R-:W-:-:S02]  /*61d0*/  UIADD3 UR28, UPT, UPT, UR12, -0x1, URZ ;  /* 0xffffffff0c1c7890 */ /* 0x000fc4000fffe0ff */
[----:B------:R-:W-:Y:S02]  /*61e0*/  UIADD3 UR21, UP1, UPT, UR21, -0x2000, URZ ;  /* 0xffffe00015157890 */ /* 0x000fe4000ff3e0ff */
[----:B------:R-:W-:Y:S01]  /*61f0*/  USHF.L.U32 UR8, UR28, 0xb, URZ ;  /* 0x0000000b1c087899 */ /* 0x000fe200080006ff */
[----:B------:R-:W4:Y:S01]  /*6200*/  LDCU.64 UR32, c[0x0][0x500] ;  /* 0x0000a000ff2077ac */ /* 0x000f220008000a00 */
[----:B------:R-:W5:Y:S01]  /*6210*/  S2R R103, SR_TID.X ;  /* 0x0000000000677919 */ /* 0x000f620000002100 */
[----:B------:R-:W0:Y:S01]  /*6220*/  LDCU.64 UR34, c[0x0][0x550] ;  /* 0x0000aa00ff2277ac */ /* 0x000e220008000a00 */
[----:B------:R-:W-:Y:S01]  /*6230*/  UMOV UR9, URZ ;  /* 0x000000ff00097c82 */ /* 0x000fe20008000000 */
[----:B------:R-:W-:Y:S02]  /*6240*/  UIADD3 UR18, UP2, UPT, UR18, -0x2000, URZ ;  /* 0xffffe00012127890 */ /* 0x000fe4000ff5e0ff */
[----:B---3--:R-:W-:Y:S02]  /*6250*/  UIMAD.WIDE.U32 UR24, UR23, UR30, UR8 ;  /* 0x0000001e171872a5 */ /* 0x008fe4000f8e0008 */
[----:B------:R-:W-:-:S02]  /*6260*/  UIADD3 UR15, UP3, UPT, UR15, -0x2000, URZ ;  /* 0xffffe0000f0f7890 */ /* 0x000fc4000ff7e0ff */
[----:B------:R-:W-:Y:S01]  /*6270*/  UIMAD UR25, UR23, UR31, UR25 ;  /* 0x0000001f171972a4 */ /* 0x000fe2000f8e0219 */
[----:B------:R-:W-:Y:S01]  /*6280*/  STS.128 [R2], R52 ;  /* 0x0000003402007388 */ /* 0x000fe20000000c00 */
[----:B----4-:R-:W-:Y:S02]  /*6290*/  UIMAD UR29, UR10, UR33, URZ ;  /* 0x000000210a1d72a4 */ /* 0x010fe4000f8e02ff */
[----:B------:R-:W-:Y:S01]  /*62a0*/  UIMAD.WIDE.U32 UR24, UR10, UR32, UR24 ;  /* 0x000000200a1872a5 */ /* 0x000fe2000f8e0018 */
[----:B------:R-:W-:Y:S01]  /*62b0*/  STS.128 [R2+0x10], R48 ;  /* 0x0000103002007388 */ /* 0x000fe20000000c00 */
[----:B------:R-:W3:Y:S03]  /*62c0*/  LDCU.64 UR30, c[0x0][0x520] ;  /* 0x0000a400ff1e77ac */ /* 0x000ee60008000a00 */
[----:B------:R-:W-:Y:S01]  /*62d0*/  STS.128 [R2+0x20], R44 ;  /* 0x0000202c02007388 */ /* 0x000fe20000000c00 */
[----:B------:R-:W-:-:S02]  /*62e0*/  UIADD3 UR29, UPT, UPT, UR25, UR29, URZ ;  /* 0x0000001d191d7290 */ /* 0x000fc4000fffe0ff */
[----:B0-----:R-:W-:Y:S01]  /*62f0*/  ULEA UR25, UP0, UR24, UR34, 0x2 ;  /* 0x0000002218197291 */ /* 0x001fe2000f8010ff */
[----:B------:R-:W-:Y:S01]  /*6300*/  STS.128 [R2+0x30], R40 ;  /* 0x0000302802007388 */ /* 0x000fe20000000c00 */
[----:B------:R-:W-:-:S03]  /*6310*/  NOP ;  /* 0x0000000000007918 */ /* 0x000fc60000000000 */
[----:B------:R-:W0:Y:S01]  /*6320*/  LDS.128 R8, [R0] ;  /* 0x0000000000087984 */ /* 0x000e220000000c00 */
[C---:B-----5:R-:W-:Y:S01]  /*6330*/  SHF.L.U32 R7, R103.reuse, 0x2, RZ ;  /* 0x0000000267077819 */ /* 0x060fe200000006ff */
[----:B------:R-:W-:Y:S01]  /*6340*/  ULEA.HI.X UR24, UR24, UR35, UR29, 0x2, UP0 ;  /* 0x0000002318187291 */ /* 0x000fe200080f141d */
[----:B------:R-:W-:Y:S01]  /*6350*/  LOP3.LUT R102, R103, 0x1f, RZ, 0xc0, !PT ;  /* 0x0000001f67667812 */ /* 0x000fe200078ec0ff */
[----:B------:R-:W4:Y:S01]  /*6360*/  LDS.128 R12, [R0+0x200] ;  /* 0x00020000000c7984 */ /* 0x000f220000000c00 */
[----:B------:R-:W-:Y:S01]  /*6370*/  LOP3.LUT R7, R7, 0xf80, RZ, 0xc0, !PT ;  /* 0x00000f8007077812 */ /* 0x000fe200078ec0ff */
[----:B------:R-:W5:Y:S01]  /*6380*/  LDCU.64 UR32, c[0x0][0x560] ;  /* 0x0000ac00ff2077ac */ /* 0x000f620008000a00 */
[----:B------:R-:W-:Y:S01]  /*6390*/  MOV R4, UR25 ;  /* 0x0000001900047c02 */ /* 0x000fe20008000f00 */
[----:B-1----:R-:W1:Y:S01]  /*63a0*/  LDS.128 R16, [R0+0x400] ;  /* 0x0004000000107984 */ /* 0x002e620000000c00 */
[----:B------:R-:W-:Y:S01]  /*63b0*/  MOV R5, UR24 ;  /* 0x0000001800057c02 */ /* 0x000fe20008000f00 */
[----:B------:R-:W-:Y:S01]  /*63c0*/  UIADD3 UR13, UP4, UPT, UR13, -0x2000, URZ ;  /* 0xffffe0000d0d7890 */ /* 0x000fe2000ff9e0ff */
[----:B------:R-:W-:Y:S01]  /*63d0*/  LOP3.LUT R100, R7, R102, RZ, 0xfc, !PT ;  /* 0x0000006607647212 */ /* 0x000fe200078efcff */
[----:B------:R-:W1:Y:S01]  /*63e0*/  LDS.128 R20, [R0+0x600] ;  /* 0x0006000000147984 */ /* 0x000e620000000c00 */
[----:B------:R-:W3:Y:S03]  /*63f0*/  LDCU.64 UR24, c[0x0][0x518] ;  /* 0x0000a300ff1877ac */ /* 0x000ee60008000a00 */
[----:B------:R-:W-:Y:S01]  /*6400*/  IMAD.WIDE.U32 R4, R100, 0x10, R4 ;  /* 0x0000001064047825 */ /* 0x000fe200078e0004 */
[----:B------:R-:W-:-:S02]  /*6410*/  UIADD3.X UR20, UPT, UPT, UR20, -0x1, URZ, UP1, !UPT ;  /* 0xffffffff14147890 */ /* 0x000fc40008ffe4ff */
[----:B------:R-:W-:Y:S02]  /*6420*/  UIADD3.X UR17, UPT, UPT, UR17, -0x1, URZ, UP2, !UPT ;  /* 0xffffffff11117890 */ /* 0x000fe400097fe4ff */
[----:B------:R-:W-:Y:S02]  /*6430*/  UIADD3.X UR19, UPT, UPT, UR19, -0x1, URZ, UP3, !UPT ;  /* 0xffffffff13137890 */ /* 0x000fe40009ffe4ff */
[----:B------:R-:W-:Y:S02]  /*6440*/  UIADD3.X UR14, UPT, UPT, UR14, -0x1, URZ, UP4, !UPT ;  /* 0xffffffff0e0e7890 */ /* 0x000fe4000a7fe4ff */
[----:B---3--:R-:W-:-:S04]  /*6450*/  UIMAD.WIDE.U32 UR8, UR23, UR24, UR8 ;  /* 0x00000018170872a5 */ /* 0x008fc8000f8e0008 */
[----:B------:R-:W-:Y:S02]  /*6460*/  UIMAD UR9, UR23, UR25, UR9 ;  /* 0x00000019170972a4 */ /* 0x000fe4000f8e0209 */
[----:B------:R-:W-:Y:S02]  /*6470*/  UIMAD UR23, UR10, UR31, URZ ;  /* 0x0000001f0a1772a4 */ /* 0x000fe4000f8e02ff */
[----:B------:R-:W-:Y:S01]  /*6480*/  UIMAD.WIDE.U32 UR8, UR10, UR30, UR8 ;  /* 0x0000001e0a0872a5 */ /* 0x000fe2000f8e0008 */
[----:B0-----:R-:W-:Y:S03]  /*6490*/  STG.E.128 desc[UR26][R4.64], R8 ;  /* 0x0000000804007986 */ /* 0x001fe6000c101d1a */
[----:B------:R-:W-:Y:S01]  /*64a0*/  UIADD3 UR23, UPT, UPT, UR9, UR23, URZ ;  /* 0x0000001709177290 */ /* 0x000fe2000fffe0ff */
[----:B----4-:R-:W-:Y:S01]  /*64b0*/  STG.E.128 desc[UR26][R4.64+0x200], R12 ;  /* 0x0002000c04007986 */ /* 0x010fe2000c101d1a */
[----:B-----5:R-:W-:-:S03]  /*64c0*/  ULEA UR9, UP0, UR8, UR32, 0x2 ;  /* 0x0000002008097291 */ /* 0x020fc6000f8010ff */
[----:B-1----:R-:W-:Y:S01]  /*64d0*/  STG.E.128 desc[UR26][R4.64+0x400], R16 ;  /* 0x0004001004007986 */ /* 0x002fe2000c101d1a */
[----:B------:R-:W-:Y:S02]  /*64e0*/  ULEA.HI.X UR8, UR8, UR33, UR23, 0x2, UP0 ;  /* 0x0000002108087291 */ /* 0x000fe400080f1417 */
[----:B------:R-:W-:Y:S01]  /*64f0*/  UIADD3 UR16, UP0, UPT, UR16, -0x2000, URZ ;  /* 0xffffe00010107890 */ /* 0x000fe2000ff1e0ff */
[----:B------:R-:W-:Y:S03]  /*6500*/  STG.E.128 desc[UR26][R4.64+0x600], R20 ;  /* 0x0006001404007986 */ /* 0x000fe6000c101d1a */
[----:B------:R-:W-:Y:S01]  /*6510*/  UIADD3.X UR22, UPT, UPT, UR22, -0x1, URZ, UP0, !UPT ;  /* 0xffffffff16167890 */ /* 0x000fe200087fe4ff */
[----:B------:R-:W-:Y:S01]  /*6520*/  BAR.SYNC.DEFER_BLOCKING 0x0 ;  /* 0x0000000000007b1d */ /* 0x000fe20000010000 */
[----:B------:R-:W-:-:S05]  /*6530*/  UISETP.GT.AND UP0, UPT, UR12, 0x1, UPT ;  /* 0x000000010c00788c */ /* 0x000fca000bf04270 */
[----:B------:R-:W-:Y:S01]  /*6540*/  UMOV UR12, UR28 ;  /* 0x0000001c000c7c82 */ /* 0x000fe20008000000 */
[----:B------:R-:W-:Y:S04]  /*6550*/  STS.128 [R2+0x10], R64 ;  /* 0x0000104002007388 */ /* 0x000fe80000000c00 */
[----:B------:R-:W-:Y:S04]  /*6560*/  STS.128 [R2], R68 ;  /* 0x0000004402007388 */ /* 0x000fe80000000c00 */
[----:B------:R-:W-:Y:S04]  /*6570*/  STS.128 [R2+0x20], R60 ;  /* 0x0000203c02007388 */ /* 0x000fe80000000c00 */
[----:B------:R0:W-:Y:S01]  /*6580*/  STS.128 [R2+0x30], R56 ;  /* 0x0000303802007388 */ /* 0x0001e20000000c00 */
[----:B------:R-:W-:-:S03]  /*6590*/  NOP ;  /* 0x0000000000007918 */ /* 0x000fc60000000000 */
[----:B------:R-:W1:Y:S04]  /*65a0*/  LDS.128 R8, [R0] ;  /* 0x0000000000087984 */ /* 0x000e680000000c00 */
[----:B------:R-:W3:Y:S04]  /*65b0*/  LDS.128 R12, [R0+0x200] ;  /* 0x00020000000c7984 */ /* 0x000ee80000000c00 */
[----:B------:R-:W4:Y:S01]  /*65c0*/  LDS.128 R16, [R0+0x400] ;  /* 0x0004000000107984 */ /* 0x000f220000000c00 */
[----:B0-----:R-:W-:-:S03]  /*65d0*/  MOV R2, UR9 ;  /* 0x0000000900027c02 */ /* 0x001fc60008000f00 */
[----:B------:R-:W0:Y:S01]  /*65e0*/  LDS.128 R20, [R0+0x600] ;  /* 0x0006000000147984 */ /* 0x000e220000000c00 */
[----:B--2---:R-:W-:-:S04]  /*65f0*/  FADD.FTZ R6, R24, R68 ;  /* 0x0000004418067221 */ /* 0x004fc80000010000 */
        /* <DEDUP_REMOVED lines=10> */
[----:B---3--:R1:W-:Y:S03]  /*66a0*/  STG.E.128 desc[UR26][R2.64+0x200], R12 ;  /* 0x0002000c02007986 */ /* 0x0083e6000c101d1a */
        /* <DEDUP_REMOVED lines=12> */
.L_x_2957:
[----:B------:R-:W0:Y:S01]  /*6770*/  LDCU.64 UR6, c[0x0][0x548] ;  /* 0x0000a900ff0677ac */ /* 0x000e220008000a00 */
[----:B-1----:R-:W1:Y:S01]  /*6780*/  S2R R9, SR_TID.X ;  /* 0x0000000000097919 */ /* 0x002e620000002100 */
        /* <DEDUP_REMOVED lines=43> */
.L_x_3007:
[----:B------:R-:W-:Y:S05]  /*6a40*/  BSYNC.RECONVERGENT B0 ;  /* 0x0000000000007941 */ /* 0x000fea0003800200 */
.L_x_3006:
        /* <DEDUP_REMOVED lines=43> */
.L_x_3009:
[----:B------:R-:W-:Y:S05]  /*6d00*/  BSYNC.RECONVERGENT B0 ;  /* 0x0000000000007941 */ /* 0x000fea0003800200 */
.L_x_3008:
        /* <DEDUP_REMOVED lines=11> */
.L_x_3010:
        /* <DEDUP_REMOVED lines=18> */
.L_x_2964:
[----:B------:R-:W-:Y:S01]  /*6ee0*/  MOV R165, R135 ;  /* 0x0000008700a57202 */ /* 0x000fe20000000f00 */
[----:B------:R-:W-:Y:S01]  /*6ef0*/  HFMA2 R121, -RZ, RZ, 0, 5.9604644775390625e-08 ;  /* 0x00000001ff797431 */ /* 0x000fe200000001ff */
[----:B------:R-:W-:Y:S02]  /*6f00*/  MOV R120, RZ ;  /* 0x000000ff00787202 */ /* 0x000fe40000000f00 */
[----:B------:R-:W-:-:S07]  /*6f10*/  MOV R154, 0xffffffff ;  /* 0xffffffff009a7802 */ /* 0x000fce0000000f00 */
[----:B01---5:R-:W-:Y:S05]  /*6f20*/  WARPSYNC.COLLECTIVE R154, `(.L_x_3011) ;  /* 0x000000009a087348 */ /* 0x023fea0003c00000 */
[----:B------:R2:W3:Y:S02]  /*6f30*/  SHFL.UP P6, R164, R165, R121, R120 ;  /* 0x04000079a5a47389 */ /* 0x0004e400000c0078 */
[----:B0123-5:R-:W-:Y:S05]  /*6f40*/  ENDCOLLECTIVE ;  /* 0x000000000000791b */ /* 0x02ffea0003800000 */
.L_x_3011:
[----:B------:R-:W-:Y:S02]  /*6f50*/  MOV R165, R153 ;  /* 0x0000009900a57202 */ /* 0x000fe40000000f00 */
[----:B------:R-:W-:-:S07]  /*6f60*/  MOV R155, R164 ;  /* 0x000000a4009b7202 */ /* 0x000fce0000000f00 */
[----:B------:R-:W-:Y:S05]  /*6f70*/  WARPSYNC.COLLECTIVE R154, `(.L_x_3012) ;  /* 0x000000009a087348 */ /* 0x000fea0003c00000 */
[----:B------:R0:W1:Y:S02]  /*6f80*/  SHFL.UP P6, R164, R165, R121, R120 ;  /* 0x04000079a5a47389 */ /* 0x00006400000c0078 */
[----:B01----:R-:W-:Y:S05]  /*6f90*/  ENDCOLLECTIVE ;  /* 0x000000000000791b */ /* 0x003fea0003800000 */
.L_x_3012:
        /* <DEDUP_REMOVED lines=10> */
.L_x_3013:
[----:B------:R-:W-:Y:S02]  /*7040*/  MOV R165, R155 ;  /* 0x0000009b00a57202 */ /* 0x000fe40000000f00 */
[----:B------:R-:W-:-:S07]  /*7050*/  MOV R153, R164 ;  /* 0x000000a400997202 */ /* 0x000fce0000000f00 */
[----:B------:R-:W-:Y:S05]  /*7060*/  WARPSYNC.COLLECTIVE R154, `(.L_x_3014) ;  /* 0x000000009a087348 */ /* 0x000fea0003c00000 */
[----:B------:R0:W1:Y:S02]  /*7070*/  SHFL.UP P6, R164, R165, R121, R120 ;  /* 0x04000079a5a47389 */ /* 0x00006400000c0078 */
[----:B01----:R-:W-:Y:S05]  /*7080*/  ENDCOLLECTIVE ;  /* 0x000000000000791b */ /* 0x003fea0003800000 */
.L_x_3014:
        /* <DEDUP_REMOVED lines=10> */
.L_x_3015:
[----:B------:R-:W-:Y:S02]  /*7130*/  MOV R165, R155 ;  /* 0x0000009b00a57202 */ /* 0x000fe40000000f00 */
[----:B------:R-:W-:-:S07]  /*7140*/  MOV R153, R164 ;  /* 0x000000a400997202 */ /* 0x000fce0000000f00 */
[----:B------:R-:W-:Y:S05]  /*7150*/  WARPSYNC.COLLECTIVE R154, `(.L_x_3016) ;  /* 0x000000009a087348 */ /* 0x000fea0003c00000 */
[----:B------:R0:W1:Y:S02]  /*7160*/  SHFL.UP P6, R164, R165, R121, R120 ;  /* 0x04000079a5a47389 */ /* 0x00006400000c0078 */
[----:B01----:R-:W-:Y:S05]  /*7170*/  ENDCOLLECTIVE ;  /* 0x000000000000791b */ /* 0x003fea0003800000 */
.L_x_3016:
        /* <DEDUP_REMOVED lines=10> */
.L_x_3017:
[----:B------:R-:W-:Y:S02]  /*7220*/  MOV R165, R155 ;  /* 0x0000009b00a57202 */ /* 0x000fe40000000f00 */
[----:B------:R-:W-:-:S07]  /*7230*/  MOV R153, R164 ;  /* 0x000000a400997202 */ /* 0x000fce0000000f00 */
[----:B------:R-:W-:Y:S05]  /*7240*/  WARPSYNC.COLLECTIVE R154, `(.L_x_3018) ;  /* 0x000000009a087348 */ /* 0x000fea0003c00000 */
[----:B------:R0:W1:Y:S02]  /*7250*/  SHFL.UP P6, R164, R165, R121, R120 ;  /* 0x04000079a5a47389 */ /* 0x00006400000c0078 */
[----:B01----:R-:W-:Y:S05]  /*7260*/  ENDCOLLECTIVE ;  /* 0x000000000000791b */ /* 0x003fea0003800000 */
.L_x_3018:
        /* <DEDUP_REMOVED lines=10> */
.L_x_3019:
[----:B------:R-:W-:Y:S02]  /*7310*/  MOV R165, R155 ;  /* 0x0000009b00a57202 */ /* 0x000fe40000000f00 */
[----:B------:R-:W-:-:S07]  /*7320*/  MOV R153, R164 ;  /* 0x000000a400997202 */ /* 0x000fce0000000f00 */
[----:B------:R-:W-:Y:S05]  /*7330*/  WARPSYNC.COLLECTIVE R154, `(.L_x_3020) ;  /* 0x000000009a087348 */ /* 0x000fea0003c00000 */
[----:B------:R0:W1:Y:S02]  /*7340*/  SHFL.UP P6, R164, R165, R121, R120 ;  /* 0x04000079a5a47389 */ /* 0x00006400000c0078 */
[----:B01----:R-:W-:Y:S05]  /*7350*/  ENDCOLLECTIVE ;  /* 0x000000000000791b */ /* 0x003fea0003800000 */
.L_x_3020:
[----:B------:R-:W-:Y:S01]  /*7360*/  MOV R120, R164 ;  /* 0x000000a400787202 */ /* 0x000fe20000000f00 */
[----:B------:R-:W-:Y:S06]  /*7370*/  BRA `(.L_x_3021) ;  /* 0xffffffc400007947 */ /* 0x000fec000383ffff */
.L_x_2965:
        /* <DEDUP_REMOVED lines=8> */
.L_x_3023:
[----:B------:R-:W-:Y:S05]  /*7400*/  BSYNC B0 ;  /* 0x0000000000007941 */ /* 0x000fea0003800000 */
.L_x_3022:
[----:B------:R-:W-:Y:S05]  /*7410*/  BRA `(.L_x_3024) ;  /* 0xffffffc000f07947 */ /* 0x000fea000383ffff */
.L_x_2966:
        /* <DEDUP_REMOVED lines=8> */
.L_x_3026:
[----:B------:R-:W-:Y:S05]  /*74a0*/  BSYNC B0 ;  /* 0x0000000000007941 */ /* 0x000fea0003800000 */
.L_x_3025:
[----:B------:R-:W-:Y:S05]  /*74b0*/  BRA `(.L_x_3027) ;  /* 0xffffffc000d07947 */ /* 0x000fea000383ffff */
.L_x_2967:
        /* <DEDUP_REMOVED lines=8> */
.L_x_3029:
[----:B------:R-:W-:Y:S05]  /*7540*/  BSYNC B0 ;  /* 0x0000000000007941 */ /* 0x000fea0003800000 */
.L_x_3028:
        /* <DEDUP_REMOVED lines=9> */
.L_x_3030:
[----:B------:R-:W-:Y:S01]  /*75e0*/  HFMA2 R121, -RZ, RZ, 0, 0 ;  /* 0x00000000ff797431 */ /* 0x000fe200000001ff */
[----:B------:R-:W-:-:S07]  /*75f0*/  MOV R120, 0x1f ;  /* 0x0000001f00787802 */ /* 0x000fce0000000f00 */
[----:B------:R-:W-:Y:S05]  /*7600*/  WARPSYNC.COLLECTIVE R154, `(.L_x_3031) ;  /* 0x000000009a087348 */ /* 0x000fea0003c00000 */
[----:B------:R0:W1:Y:S02]  /*7610*/  SHFL.IDX P2, R155, R153, R121, R120 ;  /* 0x00000079999b7389 */ /* 0x0000640000040078 */
[----:B01----:R-:W-:Y:S05]  /*7620*/  ENDCOLLECTIVE ;  /* 0x000000000000791b */ /* 0x003fea0003800000 */
.L_x_3031:
[----:B------:R-:W-:Y:S02]  /*7630*/  MOV R163, R164 ;  /* 0x000000a400a37202 */ /* 0x000fe40000000f00 */
[----:B------:R-:W-:Y:S02]  /*7640*/  MOV R153, R113 ;  /* 0x0000007100997202 */ /* 0x000fe40000000f00 */
[----:B------:R-:W-:-:S07]  /*7650*/  MOV R112, R155 ;  /* 0x0000009b00707202 */ /* 0x000fce0000000f00 */
[----:B------:R-:W-:Y:S05]  /*7660*/  WARPSYNC.COLLECTIVE R154, `(.L_x_3032) ;  /* 0x000000009a087348 */ /* 0x000fea0003c00000 */
[----:B------:R0:W1:Y:S02]  /*7670*/  SHFL.IDX P2, R155, R153, R121, R120 ;  /* 0x00000079999b7389 */ /* 0x0000640000040078 */
[----:B01----:R-:W-:Y:S05]  /*7680*/  ENDCOLLECTIVE ;  /* 0x000000000000791b */ /* 0x003fea0003800000 */
.L_x_3032:
[----:B------:R-:W-:Y:S01]  /*7690*/  MOV R113, R155 ;  /* 0x0000009b00717202 */ /* 0x000fe20000000f00 */
[----:B------:R-:W-:Y:S06]  /*76a0*/  BRA `(.L_x_3033) ;  /* 0xffffffc0006c7947 */ /* 0x000fec000383ffff */
.L_x_2969:
[----:B------:R-:W-:Y:S01]  /*76b0*/  MOV R165, R163 ;  /* 0x000000a300a57202 */ /* 0x000fe20000000f00 */
[----:B------:R-:W-:Y:S01]  /*76c0*/  HFMA2 R120, -RZ, RZ, 0, 5.9604644775390625e-08 ;  /* 0x00000001ff787431 */ /* 0x000fe200000001ff */
[----:B------:R-:W-:Y:S02]  /*76d0*/  MOV R121, 0x1f ;  /* 0x0000001f00797802 */ /* 0x000fe40000000f00 */
[----:B------:R-:W-:-:S07]  /*76e0*/  MOV R154, 0xffffffff ;  /* 0xffffffff009a7802 */ /* 0x000fce0000000f00 */
[----:B-1----:R-:W-:Y:S05]  /*76f0*/  WARPSYNC.COLLECTIVE R154, `(.L_x_3034) ;  /* 0x000000009a087348 */ /* 0x002fea0003c00000 */
[----:B------:R0:W2:Y:S02]  /*7700*/  SHFL.DOWN P2, R155, R165, R120, R121 ;  /* 0x08000078a59b7389 */ /* 0x0000a40000040079 */
[----:B012---:R-:W-:Y:S05]  /*7710*/  ENDCOLLECTIVE ;  /* 0x000000000000791b */ /* 0x007fea0003800000 */
.L_x_3034:
[----:B------:R-:W-:Y:S02]  /*7720*/  MOV R165, R164 ;  /* 0x000000a400a57202 */ /* 0x000fe40000000f00 */
[----:B------:R-:W-:-:S07]  /*7730*/  MOV R153, R155 ;  /* 0x0000009b00997202 */ /* 0x000fce0000000f00 */
[----:B------:R-:W-:Y:S05]  /*7740*/  WARPSYNC.COLLECTIVE R154, `(.L_x_3035) ;  /* 0x000000009a087348 */ /* 0x000fea0003c00000 */
[----:B------:R0:W1:Y:S02]  /*7750*/  SHFL.DOWN P2, R155, R165, R120, R121 ;  /* 0x08000078a59b7389 */ /* 0x0000640000040079 */
[----:B01----:R-:W-:Y:S05]  /*7760*/  ENDCOLLECTIVE ;  /* 0x000000000000791b */ /* 0x003fea0003800000 */
.L_x_3035:
        /* <DEDUP_REMOVED lines=16> */
.L_x_3036:
[----:B------:R-:W-:Y:S02]  /*7870*/  MOV R165, R164 ;  /* 0x000000a400a57202 */ /* 0x000fe40000000f00 */
[----:B------:R-:W-:-:S07]  /*7880*/  MOV R153, R155 ;  /* 0x0000009b00997202 */ /* 0x000fce0000000f00 */
[----:B------:R-:W-:Y:S05]  /*7890*/  WARPSYNC.COLLECTIVE R154, `(.L_x_3037) ;  /* 0x000000009a087348 */ /* 0x000fea0003c00000 */
[----:B------:R0:W1:Y:S02]  /*78a0*/  SHFL.DOWN P2, R155, R165, R120, R121 ;  /* 0x08000078a59b7389 */ /* 0x0000640000040079 */
[----:B01----:R-:W-:Y:S05]  /*78b0*/  ENDCOLLECTIVE ;  /* 0x000000000000791b */ /* 0x003fea0003800000 */
.L_x_3037:
        /* <DEDUP_REMOVED lines=10> */
.L_x_3038:
[----:B------:R-:W-:Y:S02]  /*7960*/  MOV R165, R164 ;  /* 0x000000a400a57202 */ /* 0x000fe40000000f00 */
[----:B------:R-:W-:-:S07]  /*7970*/  MOV R153, R155 ;  /* 0x0000009b00997202 */ /* 0x000fce0000000f00 */
[----:B------:R-:W-:Y:S05]  /*7980*/  WARPSYNC.COLLECTIVE R154, `(.L_x_3039) ;  /* 0x000000009a087348 */ /* 0x000fea0003c00000 */
[----:B------:R0:W1:Y:S02]  /*7990*/  SHFL.DOWN P2, R155, R165, R120, R121 ;  /* 0x08000078a59b7389 */ /* 0x0000640000040079 */
[----:B01----:R-:W-:Y:S05]  /*79a0*/  ENDCOLLECTIVE ;  /* 0x000000000000791b */ /* 0x003fea0003800000 */
.L_x_3039:
        /* <DEDUP_REMOVED lines=10> */
.L_x_3040:
[----:B------:R-:W-:Y:S02]  /*7a50*/  MOV R165, R164 ;  /* 0x000000a400a57202 */ /* 0x000fe40000000f00 */
[----:B------:R-:W-:-:S07]  /*7a60*/  MOV R153, R155 ;  /* 0x0000009b00997202 */ /* 0x000fce0000000f00 */
[----:B------:R-:W-:Y:S05]  /*7a70*/  WARPSYNC.COLLECTIVE R154, `(.L_x_3041) ;  /* 0x000000009a087348 */ /* 0x000fea0003c00000 */
[----:B------:R0:W1:Y:S02]  /*7a80*/  SHFL.DOWN P2, R155, R165, R120, R121 ;  /* 0x08000078a59b7389 */ /* 0x0000640000040079 */
[----:B01----:R-:W-:Y:S05]  /*7a90*/  ENDCOLLECTIVE ;  /* 0x000000000000791b */ /* 0x003fea0003800000 */
.L_x_3041:
        /* <DEDUP_REMOVED lines=10> */
.L_x_3042:
[----:B------:R-:W-:Y:S02]  /*7b40*/  MOV R165, R164 ;  /* 0x000000a400a57202 */ /* 0x000fe40000000f00 */
[----:B------:R-:W-:-:S07]  /*7b50*/  MOV R153, R155 ;  /* 0x0000009b00997202 */ /* 0x000fce0000000f00 */
[----:B------:R-:W-:Y:S05]  /*7b60*/  WARPSYNC.COLLECTIVE R154, `(.L_x_3043) ;  /* 0x000000009a087348 */ /* 0x000fea0003c00000 */
[----:B------:R0:W1:Y:S02]  /*7b70*/  SHFL.DOWN P2, R155, R165, R120, R121 ;  /* 0x08000078a59b7389 */ /* 0x0000640000040079 */
[----:B01----:R-:W-:Y:S05]  /*7b80*/  ENDCOLLECTIVE ;  /* 0x000000000000791b */ /* 0x003fea0003800000 */
.L_x_3043:
        /* <DEDUP_REMOVED lines=11> */
.L_x_3044:
[----:B------:R-:W-:Y:S02]  /*7c40*/  MOV R153, R164 ;  /* 0x000000a400997202 */ /* 0x000fe40000000f00 */
[----:B------:R-:W-:-:S07]  /*7c50*/  MOV R165, R155 ;  /* 0x0000009b00a57202 */ /* 0x000fce0000000f00 */
[----:B------:R-:W-:Y:S05]  /*7c60*/  WARPSYNC.COLLECTIVE R154, `(.L_x_3045) ;  /* 0x000000009a087348 */ /* 0x000fea0003c00000 */
[----:B------:R0:W1:Y:S02]  /*7c70*/  SHFL.IDX P2, R155, R153, R121, R120 ;  /* 0x00000079999b7389 */ /* 0x0000640000040078 */
[----:B01----:R-:W-:Y:S05]  /*7c80*/  ENDCOLLECTIVE ;  /* 0x000000000000791b */ /* 0x003fea0003800000 */
.L_x_3045:
        /* <DEDUP_REMOVED lines=12> */
.L_x_3046:
[----:B------:R-:W-:Y:S02]  /*7d50*/  MOV R165, R164 ;  /* 0x000000a400a57202 */ /* 0x000fe40000000f00 */
[----:B------:R-:W-:-:S07]  /*7d60*/  MOV R163, R155 ;  /* 0x0000009b00a37202 */ /* 0x000fce0000000f00 */
[----:B------:R-:W-:Y:S05]  /*7d70*/  WARPSYNC.COLLECTIVE R154, `(.L_x_3047) ;  /* 0x000000009a087348 */ /* 0x000fea0003c00000 */
[----:B------:R0:W1:Y:S02]  /*7d80*/  SHFL.DOWN P2, R155, R165, R120, R121 ;  /* 0x08000078a59b7389 */ /* 0x0000640000040079 */
[----:B01----:R-:W-:Y:S05]  /*7d90*/  ENDCOLLECTIVE ;  /* 0x000000000000791b */ /* 0x003fea0003800000 */
.L_x_3047:
[----:B------:R-:W-:Y:S01]  /*7da0*/  HFMA2 R121, -RZ, RZ, 0, 0 ;  /* 0x00000000ff797431 */ /* 0x000fe200000001ff */
[----:B------:R-:W-:Y:S02]  /*7db0*/  MOV R120, 0x1f ;  /* 0x0000001f00787802 */ /* 0x000fe40000000f00 */
[----:B------:R-:W-:-:S07]  /*7dc0*/  MOV R164, R155 ;  /* 0x0000009b00a47202 */ /* 0x000fce0000000f00 */
[----:B------:R-:W-:Y:S05]  /*7dd0*/  WARPSYNC.COLLECTIVE R154, `(.L_x_3048) ;  /* 0x000000009a087348 */ /* 0x000fea0003c00000 */
[----:B------:R0:W1:Y:S02]  /*7de0*/  SHFL.IDX P2, R155, R153, R121, R120 ;  /* 0x00000079999b7389 */ /* 0x0000640000040078 */
[----:B01----:R-:W-:Y:S05]  /*7df0*/  ENDCOLLECTIVE ;  /* 0x000000000000791b */ /* 0x003fea0003800000 */
.L_x_3048:
[----:B------:R-:W-:Y:S02]  /*7e00*/  MOV R153, R113 ;  /* 0x0000007100997202 */ /* 0x000fe40000000f00 */
[----:B------:R-:W-:-:S07]  /*7e10*/  MOV R112, R155 ;  /* 0x0000009b00707202 */ /* 0x000fce0000000f00 */
[----:B------:R-:W-:Y:S05]  /*7e20*/  WARPSYNC.COLLECTIVE R154, `(.L_x_3049) ;  /* 0x000000009a087348 */ /* 0x000fea0003c00000 */
[----:B------:R0:W1:Y:S02]  /*7e30*/  SHFL.IDX P2, R155, R153, R121, R120 ;  /* 0x00000079999b7389 */ /* 0x0000640000040078 */
[----:B01----:R-:W-:Y:S05]  /*7e40*/  ENDCOLLECTIVE ;  /* 0x000000000000791b */ /* 0x003fea0003800000 */
.L_x_3049:
[----:B------:R-:W-:Y:S02]  /*7e50*/  MOV R113, R155 ;  /* 0x0000009b00717202 */ /* 0x000fe40000000f00 */
[----:B------:R-:W-:Y:S01]  /*7e60*/  ISETP.NE.AND P2, PT, R134, 0x1f, PT ;  /* 0x0000001f8600780c */ /* 0x000fe20003f45270 */
[----:B------:R-:W-:-:S12]  /*7e70*/  BRA `(.L_x_3050) ;  /* 0xffffffc000a47947 */ /* 0x000fd8000383ffff */
.L_x_3051:
        /* <DEDUP_REMOVED lines=16> */
.L_x_10438:


//--------------------- .text._Z25selective_scan_bwd_kernelI32Selective_Scan_bwd_kernel_traitsILi128ELi16ELb1ELb1ELb1ELb1ELb0EffEEv12SSMParamsBwd --------------------------
	.section	.text._Z25selective_scan_bwd_kernelI32Selective_Scan_bwd_kernel_traitsILi128ELi16ELb1ELb1ELb1ELb1ELb0EffEEv12SSMParamsBwd,"ax",@progbits
	.align	128
        .global         _Z25selective_scan_bwd_kernelI32Selective_Scan_bwd_kernel_traitsILi128ELi16ELb1ELb1ELb1ELb1ELb0EffEEv12SSMParamsBwd
        .type           _Z25selective_scan_bwd_kernelI32Selective_Scan_bwd_kernel_traitsILi128ELi16ELb1ELb1ELb1ELb1ELb0EffEEv12SSMParamsBwd,@function
        .size           _Z25selective_scan_bwd_kernelI32Selective_Scan_bwd_kernel_traitsILi128ELi16ELb1ELb1ELb1ELb1ELb0EffEEv12SSMParamsBwd,(.L_x_10439 - _Z25selective_scan_bwd_kernelI32Selective_Scan_bwd_kernel_traitsILi128ELi16ELb1ELb1ELb1ELb1ELb0EffEEv12SSMParamsBwd)
        .other          _Z25selective_scan_bwd_kernelI32Selective_Scan_bwd_kernel_traitsILi128ELi16ELb1ELb1ELb1ELb1ELb0EffEEv12SSMParamsBwd,@"STO_CUDA_ENTRY STV_DEFAULT"
_Z25selective_scan_bwd_kernelI32Selective_Scan_bwd_kernel_traitsILi128ELi16ELb1ELb1ELb1ELb1ELb0EffEEv12SSMParamsBwd:
.text._Z25selective_scan_bwd_kernelI32Selective_Scan_bwd_kernel_traitsILi128ELi16ELb1ELb1ELb1ELb1ELb0EffEEv12SSMParamsBwd:
        /* <DEDUP_REMOVED lines=43> */
[----:B------:R-:W3:Y:S01]  /*02b0*/  LDCU UR25, c[0x0][0x394] ;  /* 0x00007280ff1977ac */ /* 0x000ee20008000800 */
[----:B------:R-:W-:Y:S01]  /*02c0*/  UMOV UR4, URZ ;  /* 0x000000ff00047c82 */ /* 0x000fe20008000000 */
[----:B-1----:R-:W-:Y:S01]  /*02d0*/  UIMAD.WIDE.U32 UR28, UR10, UR20, URZ ;  /* 0x000000140a1c72a5 */ /* 0x002fe2000f8e00ff */
[----:B------:R-:W1:Y:S01]  /*02e0*/  LDCU.64 UR18, c[0x0][0x3b0] ;  /* 0x00007600ff1277ac */ /* 0x000e620008000a00 */
[----:B------:R-:W0:Y:S03]  /*02f0*/  LDCU.64 UR6, c[0x0][0x4a0] ;  /* 0x00009400ff0677ac */ /* 0x000e260008000a00 */
[----:B-----5:R-:W5:Y:S01]  /*0300*/  MUFU.RCP R0, R0 ;  /* 0x0000000000007308 */ /* 0x020f620000001000 */
[----:B---3--:R-:W-:-:S04]  /*0310*/  ULEA UR16, UR25, 0xfffff800, 0xb ;  /* 0xfffff80019107891 */ /* 0x008fc8000f8e58ff */
[----:B------:R-:W-:Y:S02]  /*0320*/  UIADD3 UR20, UP0, UPT, UR16, UR22, URZ ;  /* 0x0000001610147290 */ /* 0x000fe4000ff1e0ff */
[----:B------:R-:W-:Y:S02]  /*0330*/  UIADD3 UR24, UP2, UPT, UR16, UR24, URZ ;  /* 0x0000001810187290 */ /* 0x000fe4000ff5e0ff */
[----:B----4-:R-:W-:Y:S02]  /*0340*/  ULEA UR17, UP1, UR20, UR12, 0x2 ;  /* 0x0000000c14117291 */ /* 0x010fe4000f8210ff */
[----:B------:R-:W-:Y:S01]  /*0350*/  ULEA UR11, UP3, UR24, UR14, 0x2 ;  /* 0x0000000e180b7291 */ /* 0x000fe2000f8610ff */
[----:B-----5:R-:W-:Y:S02]  /*0360*/  IADD3 R2, PT, PT, R0, 0xffffffe, RZ ;  /* 0x0ffffffe00027810 */ /* 0x020fe40007ffe0ff */
        /* <DEDUP_REMOVED lines=17> */
[----:B------:R-:W-:Y:S01]  /*0480*/  UIMAD UR5, UR37, UR12, UR33 ;  /* 0x0000000c250572a4 */ /* 0x000fe2000f8e0221 */
[----:B------:R-:W2:Y:S03]  /*0490*/  LDCU.64 UR32, c[0x0][0x528] ;  /* 0x0000a500ff2077ac */ /* 0x000ea60008000a00 */
[----:B------:R-:W-:Y:S02]  /*04a0*/  UISETP.GT.U32.AND UP1, UPT, UR37, UR5, UPT ;  /* 0x000000052500728c */ /* 0x000fe4000bf24070 */
[----:B------:R-:W-:-:S02]  /*04b0*/  UIMAD UR13, UR10, UR21, UR29 ;  /* 0x000000150a0d72a4 */ /* 0x000fc4000f8e021d */
[----:B-1----:R-:W-:Y:S01]  /*04c0*/  UIMAD.WIDE.U32 UR20, UR10, UR18, URZ ;  /* 0x000000120a1472a5 */ /* 0x002fe2000f8e00ff */
[----:B------:R-:W-:Y:S01]  /*04d0*/  UMOV UR12, UR28 ;  /* 0x0000001c000c7c82 */ /* 0x000fe20008000000 */
[----:B------:R-:W-:Y:S01]  /*04e0*/  UISETP.NE.AND.EX UP0, UPT, UR35, URZ, UPT, UP0 ;  /* 0x000000ff2300728c */ /* 0x000fe2000bf05300 */
[----:B------:R-:W1:Y:S04]  /*04f0*/  LDCU.64 UR28, c[0x0][0x3d0] ;  /* 0x00007a00ff1c77ac */ /* 0x000e680008000a00 */
[----:B------:R-:W-:Y:S02]  /*0500*/  @!UP1 UIADD3 UR5, UPT, UPT, UR5, -UR37, URZ ;  /* 0x8000002505059290 */ /* 0x000fe4000fffe0ff */
[----:B------:R-:W-:Y:S02]  /*0510*/  @!UP1 UIADD3 UR9, UPT, UPT, UR9, 0x1, URZ ;  /* 0x0000000109099890 */ /* 0x000fe4000fffe0ff */
[----:B------:R-:W-:-:S02]  /*0520*/  UISETP.GE.U32.AND UP2, UPT, UR5, UR37, UPT ;  /* 0x000000250500728c */ /* 0x000fc4000bf46070 */
[----:B------:R-:W-:Y:S02]  /*0530*/  ULOP3.LUT UR5, UR8, UR36, URZ, 0x3c, !UPT ;  /* 0x0000002408057292 */ /* 0x000fe4000f8e3cff */
[----:B0-----:R-:W-:Y:S02]  /*0540*/  UIMAD.WIDE.U32 UR12, UR8, UR6, UR12 ;  /* 0x00000006080c72a5 */ /* 0x001fe4000f8e000c */
[----:B------:R-:W-:Y:S02]  /*0550*/  UISETP.GE.AND UP1, UPT, UR5, URZ, UPT ;  /* 0x000000ff0500728c */ /* 0x000fe4000bf26270 */
[----:B------:R-:W-:Y:S01]  /*0560*/  UIMAD UR21, UR10, UR19, UR21 ;  /* 0x000000130a1572a4 */ /* 0x000fe2000f8e0215 */
[----:B------:R-:W0:Y:S02]  /*0570*/  LDCU.64 UR18, c[0x0][0x3c8] ;  /* 0x00007900ff1277ac */ /* 0x000e240008000a00 */
[----:B------:R-:W-:Y:S02]  /*0580*/  @UP2 UIADD3 UR9, UPT, UPT, UR9, 0x1, URZ ;  /* 0x0000000109092890 */ /* 0x000fe4000fffe0ff */
[----:B------:R-:W-:-:S02]  /*0590*/  UISETP.NE.AND UP2, UPT, UR36, URZ, UPT ;  /* 0x000000ff2400728c */ /* 0x000fc4000bf45270 */
[----:B------:R-:W-:Y:S01]  /*05a0*/  UIMAD UR24, UR8, UR7, UR13 ;  /* 0x00000007081872a4 */ /* 0x000fe2000f8e020d */
[----:B------:R-:W3:Y:S01]  /*05b0*/  LDCU.64 UR30, c[0x0][0x3e8] ;  /* 0x00007d00ff1e77ac */ /* 0x000ee20008000a00 */
[----:B------:R-:W-:Y:S01]  /*05c0*/  UIADD3 UR12, UP3, UPT, UR16, UR12, URZ ;  /* 0x0000000c100c7290 */ /* 0x000fe2000ff7e0ff */
[----:B------:R-:W4:Y:S03]  /*05d0*/  @UP0 LDCU UR22, c[0x0][0x384] ;  /* 0x00007080ff1607ac */ /* 0x000f260008000800 */
[----:B------:R-:W-:Y:S02]  /*05e0*/  UIADD3.X UR24, UPT, UPT, UR4, UR24, URZ, UP3, !UPT ;  /* 0x0000001804187290 */ /* 0x000fe40009ffe4ff */
[----:B--2---:R-:W-:Y:S02]  /*05f0*/  ULEA UR23, UP3, UR12, UR32, 0x2 ;  /* 0x000000200c177291 */ /* 0x004fe4000f8610ff */
[----:B------:R-:W-:-:S02]  /*0600*/  @!UP1 UIADD3 UR9, UPT, UPT, -UR9, URZ, URZ ;  /* 0x000000ff09099290 */ /* 0x000fc4000fffe1ff */
[----:B------:R-:W-:Y:S02]  /*0610*/  @!UP2 ULOP3.LUT UR9, URZ, UR36, URZ, 0x33, !UPT ;  /* 0x00000024ff09a292 */ /* 0x000fe4000f8e33ff */
[----:B------:R-:W-:Y:S01]  /*0620*/  ULEA.HI.X UR24, UR12, UR33, UR24, 0x2, UP3 ;  /* 0x000000210c187291 */ /* 0x000fe200098f1418 */
[----:B------:R-:W2:Y:S01]  /*0630*/  LDCU.64 UR32, c[0x0][0x448] ;  /* 0x00008900ff2077ac */ /* 0x000ea20008000a00 */
[----:B-1----:R-:W-:Y:S02]  /*0640*/  UIMAD.WIDE.U32 UR6, UR10, UR28, URZ ;  /* 0x0000001c0a0672a5 */ /* 0x002fe4000f8e00ff */
[----:B------:R-:W-:Y:S01]  /*0650*/  USHF.R.S32.HI UR5, URZ, 0x1f, UR9 ;  /* 0x0000001fff057899 */ /* 0x000fe20008011409 */
[----:B------:R-:W1:Y:S03]  /*0660*/  @UP0 LDCU UR28, c[0x0][0x38c] ;  /* 0x00007180ff1c07ac */ /* 0x000e660008000800 */
[----:B0-----:R-:W-:Y:S01]  /*0670*/  UIMAD UR12, UR5, UR18, URZ ;  /* 0x00000012050c72a4 */ /* 0x001fe2000f8e02ff */
[----:B------:R-:W0:Y:S01]  /*0680*/  @UP0 LDCU.64 UR34, c[0x0][0x480] ;  /* 0x00009000ff2207ac */ /* 0x000e220008000a00 */
[----:B------:R-:W-:-:S02]  /*0690*/  UIMAD.WIDE.U32 UR20, UR9, UR18, UR20 ;  /* 0x00000012091472a5 */ /* 0x000fc4000f8e0014 */
[----:B---3--:R-:W-:Y:S02]  /*06a0*/  UIMAD UR5, UR5, UR30, URZ ;  /* 0x0000001e050572a4 */ /* 0x008fe4000f8e02ff */
[----:B------:R-:W-:Y:S02]  /*06b0*/  UIMAD UR18, UR9, UR19, UR12 ;  /* 0x00000013091272a4 */ /* 0x000fe4000f8e020c */
[----:B------:R-:W-:Y:S02]  /*06c0*/  UIMAD UR7, UR10, UR29, UR7 ;  /* 0x0000001d0a0772a4 */ /* 0x000fe4000f8e0207 */
[----:B------:R-:W-:Y:S02]  /*06d0*/  UIMAD UR19, UR9, UR31, UR5 ;  /* 0x0000001f091372a4 */ /* 0x000fe4000f8e0205 */
[----:B----4-:R-:W-:Y:S02]  /*06e0*/  @UP0 UIMAD UR10, UR10, UR22, UR8 ;  /* 0x000000160a0a02a4 */ /* 0x010fe4000f8e0208 */
[----:B------:R-:W-:-:S02]  /*06f0*/  UIADD3 UR5, UP1, UPT, UR16, UR20, URZ ;  /* 0x0000001410057290 */ /* 0x000fc4000ff3e0ff */
[----:B------:R-:W-:Y:S02]  /*0700*/  UIADD3 UR21, UPT, UPT, UR21, UR18, URZ ;  /* 0x0000001215157290 */ /* 0x000fe4000fffe0ff */
[----:B------:R-:W-:Y:S02]  /*0710*/  UIMAD.WIDE.U32 UR12, UR9, UR30, UR6 ;  /* 0x0000001e090c72a5 */ /* 0x000fe4000f8e0006 */
[----:B------:R-:W-:Y:S01]  /*0720*/  @UP0 UIMAD UR10, UR10, UR25, URZ ;  /* 0x000000190a0a02a4 */ /* 0x000fe2000f8e02ff */
[----:B------:R-:W3:Y:S01]  /*0730*/  LDCU.64 UR30, c[0x0][0x450] ;  /* 0x00008a00ff1e77ac */ /* 0x000ee20008000a00 */
[----:B------:R-:W-:Y:S02]  /*0740*/  UIADD3.X UR21, UPT, UPT, UR4, UR21, URZ, UP1, !UPT ;  /* 0x0000001504157290 */ /* 0x000fe40008ffe4ff */
[----:B--2---:R-:W-:Y:S02]  /*0750*/  ULEA UR20, UP2, UR5, UR32, 0x2 ;  /* 0x0000002005147291 */ /* 0x004fe4000f8410ff */
[----:B------:R-:W-:-:S02]  /*0760*/  UIADD3 UR16, UP1, UPT, UR16, UR12, URZ ;  /* 0x0000000c10107290 */ /* 0x000fc4000ff3e0ff */
[----:B------:R-:W-:Y:S02]  /*0770*/  UIADD3 UR18, UPT, UPT, UR13, UR19, URZ ;  /* 0x000000130d127290 */ /* 0x000fe4000fffe0ff */
[----:B-1----:R-:W-:Y:S02]  /*0780*/  @UP0 UIMAD UR10, UR10, UR28, URZ ;  /* 0x0000001c0a0a02a4 */ /* 0x002fe4000f8e02ff */
[----:B------:R-:W-:Y:S02]  /*0790*/  ULEA.HI.X UR21, UR5, UR33, UR21, 0x2, UP2 ;  /* 0x0000002105157291 */ /* 0x000fe400090f1415 */
[----:B------:R-:W-:Y:S01]  /*07a0*/  UIADD3.X UR18, UPT, UPT, UR4, UR18, URZ, UP1, !UPT ;  /* 0x0000001204127290 */ /* 0x000fe20008ffe4ff */
[----:B------:R-:W-:Y:S02]  /*07b0*/  UMOV UR5, URZ ;  /* 0x000000ff00057c82 */ /* 0x000fe40008000000 */
[----:B------:R-:W-:Y:S01]  /*07c0*/  UMOV UR4, URZ ;  /* 0x000000ff00047c82 */ /* 0x000fe20008000000 */
[----:B0-----:R-:W-:-:S02]  /*07d0*/  @UP0 UIMAD.WIDE UR4, UR10, 0x8, UR34 ;  /* 0x000000080a0408a5 */ /* 0x001fc4000f8e0222 */
        /* <DEDUP_REMOVED lines=27> */
.L_x_3131:
[----:B------:R-:W-:Y:S01]  /*0990*/  BAR.SYNC.DEFER_BLOCKING 0x0 ;  /* 0x0000000000007b1d */ /* 0x000fe20000010000 */
[----:B0-----:R-:W-:Y:S02]  /*09a0*/  MOV R4, UR13 ;  /* 0x0000000d00047c02 */ /* 0x001fe40008000f00 */
[----:B------:R-:W-:-:S03]  /*09b0*/  MOV R5, UR14 ;  /* 0x0000000e00057c02 */ /* 0x000fc60008000f00 */
[----:B------:R-:W-:-:S05]  /*09c0*/  IMAD.WIDE.U32 R4, R0, 0x10, R4 ;  /* 0x0000001000047825 */ /* 0x000fca00078e0004 */
[----:B------:R-:W2:Y:S04]  /*09d0*/  LDG.E.128 R8, desc[UR26][R4.64] ;  /* 0x0000001a04087981 */ /* 0x000ea8000c1e1d00 */
[----:B------:R-:W3:Y:S04]  /*09e0*/  LDG.E.128 R12, desc[UR26][R4.64+0x200] ;  /* 0x0002001a040c7981 */ /* 0x000ee8000c1e1d00 */
[----:B------:R-:W4:Y:S04]  /*09f0*/  LDG.E.128 R36, desc[UR26][R4.64+0x400] ;  /* 0x0004001a04247981 */ /* 0x000f28000c1e1d00 */
[----:B------:R-:W5:Y:S01]  /*0a00*/  LDG.E.128 R40, desc[UR26][R4.64+0x600] ;  /* 0x0006001a04287981 */ /* 0x000f62000c1e1d00 */
[----:B------:R-:W-:Y:S01]  /*0a10*/  LOP3.LUT R2, R2, 0x3e0, RZ, 0xc0, !PT ;  /* 0x000003e002027812 */ /* 0x000fe200078ec0ff */
[----:B------:R-:W-:Y:S01]  /*0a20*/  UMOV UR10, UR22 ;  /* 0x00000016000a7c82 */ /* 0x000fe20008000000 */
[----:B------:R-:W0:Y:S02]  /*0a30*/  S2R R6, SR_LANEID ;  /* 0x0000000000067919 */ /* 0x000e240000000000 */
[-C--:B0-----:R-:W-:Y:S01]  /*0a40*/  IADD3 R18, PT, PT, R3, R6.reuse, RZ ;  /* 0x0000000603127210 */ /* 0x081fe20007ffe0ff */
[----:B------:R-:W-:Y:S01]  /*0a50*/  HFMA2 R3, -RZ, RZ, 0, 9.5367431640625e-07 ;  /* 0x00000010ff037431 */ /* 0x000fe200000001ff */
[----:B------:R-:W-:-:S02]  /*0a60*/  IADD3 R6, PT, PT, R2, R6, RZ ;  /* 0x0000000602067210 */ /* 0x000fc40007ffe0ff */
[-C--:B------:R-:W-:Y:S02]  /*0a70*/  LEA R18, R18, R19.reuse, 0x4 ;  /* 0x0000001312127211 */ /* 0x080fe400078e20ff */
[----:B------:R-:W-:Y:S01]  /*0a80*/  LEA R17, R6, R19, 0x6 ;  /* 0x0000001306117211 */ /* 0x000fe200078e30ff */
[----:B------:R-:W-:Y:S02]  /*0a90*/  IMAD.WIDE.U32 R2, R0, R3, UR10 ;  /* 0x0000000a00027e25 */ /* 0x000fe4000f8e0003 */
        /* <DEDUP_REMOVED lines=13> */
[----:B------:R-:W5:Y:S01]  /*0b70*/  LDG.E.128 R44, desc[UR26][R2.64+0x600] ;  /* 0x0006001a022c7981 */ /* 0x000f62000c1e1d00 */
[----:B------:R-:W-:-:S02]  /*0b80*/  MOV R8, UR17 ;  /* 0x0000001100087c02 */ /* 0x000fc40008000f00 */
[----:B------:R-:W-:-:S03]  /*0b90*/  MOV R9, UR16 ;  /* 0x0000001000097c02 */ /* 0x000fc60008000f00 */
[----:B------:R-:W-:Y:S01]  /*0ba0*/  IMAD.WIDE.U32 R8, R0, 0x10, R8 ;  /* 0x0000001000087825 */ /* 0x000fe200078e0008 */
[----:B---3--:R-:W-:Y:S04]  /*0bb0*/  STS.128 [R18], R12 ;  /* 0x0000000c12007388 */ /* 0x008fe80000000c00 */
[----:B----4-:R-:W-:Y:S04]  /*0bc0*/  STS.128 [R18+0x200], R36 ;  /* 0x0002002412007388 */ /* 0x010fe80000000c00 */
[----:B--2---:R-:W-:Y:S04]  /*0bd0*/  STS.128 [R18+0x400], R40 ;  /* 0x0004002812007388 */ /* 0x004fe80000000c00 */
        /* <DEDUP_REMOVED lines=65> */
.L_x_3054:
[----:B------:R-:W-:Y:S05]  /*0ff0*/  BSYNC.RECONVERGENT B0 ;  /* 0x0000000000007941 */ /* 0x000fea0003800200 */
.L_x_3053:
        /* <DEDUP_REMOVED lines=34> */
.L_x_3056:
[----:B------:R-:W-:Y:S05]  /*1220*/  BSYNC.RECONVERGENT B0 ;  /* 0x0000000000007941 */ /* 0x000fea0003800200 */
.L_x_3055:
        /* <DEDUP_REMOVED lines=34> */
.L_x_3058:
[----:B------:R-:W-:Y:S05]  /*1450*/  BSYNC.RECONVERGENT B0 ;  /* 0x0000000000007941 */ /* 0x000fea0003800200 */
.L_x_3057:
        /* <DEDUP_REMOVED lines=34> */
.L_x_3060:
[----:B------:R-:W-:Y:S05]  /*1680*/  BSYNC.RECONVERGENT B0 ;  /* 0x0000000000007941 */ /* 0x000fea0003800200 */
.L_x_3059:
        /* <DEDUP_REMOVED lines=34> */
.L_x_3062:
[----:B------:R-:W-:Y:S05]  /*18b0*/  BSYNC.RECONVERGENT B0 ;  /* 0x0000000000007941 */ /* 0x000fea0003800200 */
.L_x_3061:
[----:B------:R-:W1:Y:S01]  /*18c0*/  LDL.LU R0, [R1+0x50] ;  /* 0x0000500001007983 */ /* 0x000e620000300800 */
[----:B------:R-:W-:Y:S01]  /*18d0*/  BSSY.RECONVERGENT B0, `(.L_x_3063) ;  /* 0x0000024000007945 */ /* 0x000fe20003800200 */
[----:B------:R-:W-:Y:S01]  /*18e0*/  FADD.FTZ R4, R52, UR6 ;  /* 0x0000000634047e21 */ /* 0x000fe20008010000 */
[----:B------:R-:W-:Y:S01]  /*18f0*/  FSETP.GTU.FTZ.AND P4, PT, R6, 20, PT ;  /* 0x41a000000600780b */ /* 0x000fe20003f9c000 */
[----:B------:R-:W-:Y:S01]  /*1900*/  FADD.FTZ R5, R59, UR6 ;  /* 0x000000063b057e21 */ /* 0x000fe20008010000 */
[----:B-1----:R-:W-:Y:S01]  /*1910*/  FFMA.FTZ R52, R20, R36, R0 ;  /* 0x0000002414347223 */ /* 0x002fe20000010000 */
        /* <DEDUP_REMOVED lines=31> */
.L_x_3064:
[----:B------:R-:W-:Y:S05]  /*1b10*/  BSYNC.RECONVERGENT B0 ;  /* 0x0000000000007941 */ /* 0x000fea0003800200 */
.L_x_3063:
[----:B------:R-:W-:Y:S01]  /*1b20*/  FADD.FTZ R3, R53, UR6 ;  /* 0x0000000635037e21 */ /* 0x000fe20008010000 */
[----:B------:R-:W-:Y:S01]  /*1b30*/  FFMA.FTZ R53, R21, R37, R52 ;  /* 0x0000002515357223 */ /* 0x000fe20000010034 */
[----:B------:R-:W-:Y:S01]  /*1b40*/  FADD.FTZ R0, R55, UR6 ;  /* 0x0000000637007e21 */ /* 0x000fe20008010000 */
[----:B------:R-:W-:Y:S01]  /*1b50*/  BSSY.RECONVERGENT B0, `(.L_x_3065) ;  /* 0x0000024000007945 */ /* 0x000fe20003800200 */
[----:B------:R-:W-:Y:S01]  /*1b60*/  HFMA2 R55, -RZ, RZ, 0, 0 ;  /* 0x00000000ff377431 */ /* 0x000fe200000001ff */
[----:B------:R-:W-:Y:S01]  /*1b70*/  FSETP.GTU.FTZ.AND P5, PT, R5, 20, PT ;  /* 0x41a000000500780b */ /* 0x000fe20003fbc000 */
[----:B------:R-:W-:Y:S01]  /*1b80*/  FADD.FTZ R2, R54, UR6 ;  /* 0x0000000636027e21 */ /* 0x000fe20008010000 */
[----:B------:R-:W-:Y:S01]  /*1b90*/  FFMA.FTZ R56, R22, R38, R53 ;  /* 0x0000002616387223 */ /* 0x000fe20000010035 */
[----:B------:R-:W-:Y:S10]  /*1ba0*/  @P0 BRA `(.L_x_3066) ;  /* 0x0000000000780947 */ /* 0x000ff40003800000 */
        /* <DEDUP_REMOVED lines=30> */
.L_x_3066:
[----:B------:R-:W-:Y:S05]  /*1d90*/  BSYNC.RECONVERGENT B0 ;  /* 0x0000000000007941 */ /* 0x000fea0003800200 */
.L_x_3065:
        /* <DEDUP_REMOVED lines=38> */
.L_x_3068:
[----:B------:R-:W-:Y:S05]  /*2000*/  BSYNC.RECONVERGENT B0 ;  /* 0x0000000000007941 */ /* 0x000fea0003800200 */
.L_x_3067:
        /* <DEDUP_REMOVED lines=38> */
.L_x_3070:
[----:B------:R-:W-:Y:S05]  /*2270*/  BSYNC.RECONVERGENT B0 ;  /* 0x0000000000007941 */ /* 0x000fea0003800200 */
.L_x_3069:
        /* <DEDUP_REMOVED lines=38> */
.L_x_3072:
[----:B------:R-:W-:Y:S05]  /*24e0*/  BSYNC.RECONVERGENT B0 ;  /* 0x0000000000007941 */ /* 0x000fea0003800200 */
.L_x_3071:
        /* <DEDUP_REMOVED lines=38> */
.L_x_3074:
[----:B------:R-:W-:Y:S05]  /*2750*/  BSYNC.RECONVERGENT B0 ;  /* 0x0000000000007941 */ /* 0x000fea0003800200 */
.L_x_3073:
        /* <DEDUP_REMOVED lines=32> */
.L_x_3076:
[----:B------:R-:W-:Y:S05]  /*2960*/  BSYNC.RECONVERGENT B0 ;  /* 0x0000000000007941 */ /* 0x000fea0003800200 */
.L_x_3075:
        /* <DEDUP_REMOVED lines=32> */
.L_x_3078:
[----:B------:R-:W-:Y:S05]  /*2b70*/  BSYNC.RECONVERGENT B0 ;  /* 0x0000000000007941 */ /* 0x000fea0003800200 */
.L_x_3077:
        /* <DEDUP_REMOVED lines=32> */
.L_x_3080:
[----:B------:R-:W-:Y:S05]  /*2d80*/  BSYNC.RECONVERGENT B0 ;  /* 0x0000000000007941 */ /* 0x000fea0003800200 */
.L_x_3079:
        /* <DEDUP_REMOVED lines=32> */
.L_x_3082:
[----:B------:R-:W-:Y:S05]  /*2f90*/  BSYNC.RECONVERGENT B0 ;  /* 0x0000000000007941 */ /* 0x000fea0003800200 */
.L_x_3081:
        /* <DEDUP_REMOVED lines=32> */
.L_x_3084:
[----:B------:R-:W-:Y:S05]  /*31a0*/  BSYNC.RECONVERGENT B0 ;  /* 0x0000000000007941 */ /* 0x000fea0003800200 */
.L_x_3083:
        /* <DEDUP_REMOVED lines=25> */
[----:B------:R-:W0:Y:S01]  /*3340*/  S2R R116, SR_TID.X ;  /* 0x0000000000747919 */ /* 0x000e220000002100 */
[----:B------:R-:W1:Y:S01]  /*3350*/  S2UR UR46, SR_CgaCtaId ;  /* 0x00000000002e79c3 */ /* 0x000e620000008800 */
[----:B------:R-:W2:Y:S01]  /*3360*/  LDCU.64 UR24, c[0x0][0x3a0] ;  /* 0x00007400ff1877ac */ /* 0x000ea20008000a00 */
[----:B------:R-:W-:Y:S01]  /*3370*/  HFMA2 R55, -RZ, RZ, 0, 0 ;  /* 0x00000000ff377431 */ /* 0x000fe200000001ff */
[----:B------:R-:W-:Y:S01]  /*3380*/  UISETP.NE.AND UP0, UPT, UR12, 0x1, UPT ;  /* 0x000000010c00788c */ /* 0x000fe2000bf05270 */
[----:B------:R-:W-:-:S04]  /*3390*/  UMOV UR8, 0x400 ;  /* 0x0000040000087882 */ /* 0x000fc80000000000 */
[----:B------:R-:W2:Y:S01]  /*33a0*/  S2UR UR21, SR_CTAID.Y ;  /* 0x00000000001579c3 */ /* 0x000ea20000002600 */
[----:B------:R-:W3:Y:S01]  /*33b0*/  LDCU UR47, c[0x0][0x394] ;  /* 0x00007280ff2f77ac */ /* 0x000ee20008000800 */
[----:B------:R-:W-:Y:S01]  /*33c0*/  PLOP3.LUT P1, PT, PT, PT, UP0, 0x80, 0x8 ;  /* 0x000000000008781c */ /* 0x000fe20003f2f008 */
[----:B------:R-:W4:Y:S03]  /*33d0*/  LDCU UR48, c[0x0][0x38c] ;  /* 0x00007180ff3077ac */ /* 0x000f260008000800 */
[----:B------:R-:W-:Y:S01]  /*33e0*/  ISETP.EQ.AND P1, PT, R84, RZ, P1 ;  /* 0x000000ff5400720c */ /* 0x000fe20000f22270 */
[----:B------:R-:W3:Y:S01]  /*33f0*/  LDCU UR49, c[0x0][0x388] ;  /* 0x00007100ff3177ac */ /* 0x000ee20008000800 */
[----:B------:R-:W3:Y:S01]  /*3400*/  LDCU.64 UR28, c[0x0][0x3c0] ;  /* 0x00007800ff1c77ac */ /* 0x000ee20008000a00 */
[----:B-1----:R-:W-:Y:S01]  /*3410*/  ULEA UR8, UR46, UR8, 0x18 ;  /* 0x000000082e087291 */ /* 0x002fe2000f8ec0ff */
[----:B------:R-:W1:Y:S01]  /*3420*/  LDCU.64 UR30, c[0x0][0x440] ;  /* 0x00008800ff1e77ac */ /* 0x000e620008000a00 */
[C---:B0-----:R-:W-:Y:S01]  /*3430*/  SHF.L.U32 R85, R116.reuse, 0x2, RZ ;  /* 0x0000000274557819 */ /* 0x041fe200000006ff */
[----:B--2---:R-:W-:Y:S01]  /*3440*/  UIMAD.WIDE.U32 UR22, UR21, UR24, URZ ;  /* 0x00000018151672a5 */ /* 0x004fe2000f8e00ff */
[C---:B------:R-:W-:Y:S01]  /*3450*/  LOP3.LUT R19, R116.reuse, 0x1f, RZ, 0xc0, !PT ;  /* 0x0000001f74137812 */ /* 0x040fe200078ec0ff */
[----:B------:R-:W0:Y:S01]  /*3460*/  LDCU.64 UR32, c[0x0][0x3a8] ;  /* 0x00007500ff2077ac */ /* 0x000e220008000a00 */
[----:B------:R-:W-:-:S02]  /*3470*/  ISETP.NE.AND P2, PT, R116, 0x7f, PT ;  /* 0x0000007f7400780c */ /* 0x000fc40003f45270 */
[C---:B------:R-:W-:Y:S01]  /*3480*/  ISETP.NE.AND P0, PT, R116.reuse, RZ, PT ;  /* 0x000000ff7400720c */ /* 0x040fe20003f05270 */
[----:B------:R-:W-:Y:S01]  /*3490*/  UIMAD UR21, UR21, UR25, UR23 ;  /* 0x00000019151572a4 */ /* 0x000fe2000f8e0217 */
[----:B------:R-:W-:Y:S01]  /*34a0*/  IADD3 R127, PT, PT, R116, 0x200, RZ ;  /* 0x00000200747f7810 */ /* 0x000fe20007ffe0ff */
[----:B------:R-:W2:Y:S01]  /*34b0*/  LDCU.64 UR34, c[0x0][0x3e0] ;  /* 0x00007c00ff2277ac */ /* 0x000ea20008000a00 */
[----:B------:R-:W-:Y:S02]  /*34c0*/  LOP3.LUT R84, R19, 0xf80, R85, 0xf8, !PT ;  /* 0x00000f8013547812 */ /* 0x000fe400078ef855 */
[----:B------:R-:W-:Y:S01]  /*34d0*/  MOV R19, UR8 ;  /* 0x0000000800137c02 */ /* 0x000fe20008000f00 */
[----:B------:R-:W0:Y:S01]  /*34e0*/  LDCU.64 UR36, c[0x0][0x4c0] ;  /* 0x00009800ff2477ac */ /* 0x000e220008000a00 */
[----:B------:R-:W0:Y:S01]  /*34f0*/  LDCU.64 UR38, c[0x0][0x4e0] ;  /* 0x00009c00ff2677ac */ /* 0x000e220008000a00 */
[----:B------:R-:W0:Y:S01]  /*3500*/  LDCU.64 UR40, c[0x0][0x4f0] ;  /* 0x00009e00ff2877ac */ /* 0x000e220008000a00 */
[----:B------:R-:W0:Y:S01]  /*3510*/  LDCU.64 UR42, c[0x0][0x538] ;  /* 0x0000a700ff2a77ac */ /* 0x000e220008000a00 */
[----:B------:R-:W0:Y:S01]  /*3520*/  LDCU.64 UR44, c[0x0][0x540] ;  /* 0x0000a800ff2c77ac */ /* 0x000e220008000a00 */
[----:B-1-34-:R-:W-:-:S05]  /*3530*/  UMOV UR8, URZ ;  /* 0x000000ff00087c82 */ /* 0x01afca0008000000 */
.L_x_3130:
[----:B------:R-:W-:Y:S01]  /*3540*/  UIMAD.WIDE.U32 UR24, UR8, UR28, URZ ;  /* 0x0000001c081872a5 */ /* 0x000fe2000f8e00ff */
[C---:B-1----:R-:W-:Y:S02]  /*3550*/  SHF.L.U32 R84, R116.reuse, 0x2, RZ ;  /* 0x0000000274547819 */ /* 0x042fe400000006ff */
        /* <DEDUP_REMOVED lines=8> */
[----:B------:R-:W3:Y:S04]  /*35e0*/  LDG.E.128 R84, desc[UR26][R100.64] ;  /* 0x0000001a64547981 */ /* 0x000ee8000c1e1d00 */
[----:B0-----:R-:W4:Y:S04]  /*35f0*/  LDG.E.128 R88, desc[UR26][R100.64+0x200] ;  /* 0x0002001a64587981 */ /* 0x001f28000c1e1d00 */
[----:B------:R-:W5:Y:S04]  /*3600*/  LDG.E.128 R92, desc[UR26][R100.64+0x400] ;  /* 0x0004001a645c7981 */ /* 0x000f68000c1e1d00 */
[----:B------:R-:W5:Y:S01]  /*3610*/  LDG.E.128 R96, desc[UR26][R100.64+0x600] ;  /* 0x0006001a64607981 */ /* 0x000f62000c1e1d00 */
[----:B------:R-:W-:Y:S01]  /*3620*/  UMOV UR24, UR22 ;  /* 0x0000001600187c82 */ /* 0x000fe20008000000 */
[----:B------:R-:W-:-:S02]  /*3630*/  UMOV UR25, UR21 ;  /* 0x0000001500197c82 */ /* 0x000fc40008000000 */
[----:B0-----:R-:W-:-:S04]  /*3640*/  UIMAD.WIDE.U32 UR24, UR8, UR32, UR24 ;  /* 0x00000020081872a5 */ /* 0x001fc8000f8e0018 */
[----:B------:R-:W-:Y:S02]  /*3650*/  UIMAD UR25, UR8, UR33, UR25 ;  /* 0x00000021081972a4 */ /* 0x000fe4000f8e0219 */
[----:B------:R-:W-:-:S04]  /*3660*/  ULEA UR46, UP0, UR24, UR30, 0x2 ;  /* 0x0000001e182e7291 */ /* 0x000fc8000f8010ff */
[----:B------:R-:W-:Y:S02]  /*3670*/  ULEA.HI.X UR24, UR24, UR31, UR25, 0x2, UP0 ;  /* 0x0000001f18187291 */ /* 0x000fe400080f1419 */
[----:B------:R-:W-:-:S04]  /*3680*/  MOV R102, UR46 ;  /* 0x0000002e00667c02 */ /* 0x000fc80008000f00 */
[----:B------:R-:W-:Y:S01]  /*3690*/  MOV R103, UR24 ;  /* 0x0000001800677c02 */ /* 0x000fe20008000f00 */
[----:B--2---:R-:W-:-:S04]  /*36a0*/  UIMAD.WIDE.U32 UR24, UR8, UR34, URZ ;  /* 0x00000022081872a5 */ /* 0x004fc8000f8e00ff */
[----:B------:R-:W-:Y:S01]  /*36b0*/  UIMAD UR25, UR8, UR35, UR25 ;  /* 0x00000023081972a4 */ /* 0x000fe2000f8e0219 */
[----:B------:R-:W2:Y:S01]  /*36c0*/  LDG.E R117, desc[UR26][R102.64] ;  /* 0x0000001a66757981 */ /* 0x000ea2000c1e1900 */
[----:B------:R-:W-:-:S04]  /*36d0*/  ULEA UR46, UP0, UR24, UR19, 0x2 ;  /* 0x00000013182e7291 */ /* 0x000fc8000f8010ff */
[----:B------:R-:W-:Y:S02]  /*36e0*/  ULEA.HI.X UR24, UR24, UR18, UR25, 0x2, UP0 ;  /* 0x0000001218187291 */ /* 0x000fe400080f1419 */
[----:B------:R-:W-:-:S04]  /*36f0*/  MOV R118, UR46 ;  /* 0x0000002e00767c02 */ /* 0x000fc80008000f00 */
[----:B------:R-:W-:-:S03]  /*3700*/  MOV R119, UR24 ;  /* 0x0000001800777c02 */ /* 0x000fc60008000f00 */
[----:B------:R-:W-:Y:S01]  /*3710*/  IMAD.WIDE.U32 R118, R104, 0x10, R118 ;  /* 0x0000001068767825 */ /* 0x000fe200078e0076 */
[----:B---3--:R-:W-:Y:S04]  /*3720*/  STS.128 [R18], R84 ;  /* 0x0000005412007388 */ /* 0x008fe80000000c00 */
[----:B----4-:R-:W-:Y:S04]  /*3730*/  STS.128 [R18+0x200], R88 ;  /* 0x0002005812007388 */ /* 0x010fe80000000c00 */
[----:B-----5:R-:W-:Y:S04]  /*3740*/  STS.128 [R18+0x400], R92 ;  /* 0x0004005c12007388 */ /* 0x020fe80000000c00 */
[----:B------:R-:W-:Y:S01]  /*3750*/  STS.128 [R18+0x600], R96 ;  /* 0x0006006012007388 */ /* 0x000fe20000000c00 */
[----:B------:R-:W-:-:S03]  /*3760*/  NOP ;  /* 0x0000000000007918 */ /* 0x000fc60000000000 */
[----:B------:R-:W3:Y:S04]  /*3770*/  LDG.E.128 R100, desc[UR26][R118.64] ;  /* 0x0000001a76647981 */ /* 0x000ee8000c1e1d00 */
[----:B------:R-:W4:Y:S04]  /*3780*/  LDG.E.128 R104, desc[UR26][R118.64+0x200] ;  /* 0x0002001a76687981 */ /* 0x000f28000c1e1d00 */
[----:B------:R-:W5:Y:S04]  /*3790*/  LDG.E.128 R108, desc[UR26][R118.64+0x400] ;  /* 0x0004001a766c7981 */ /* 0x000f68000c1e1d00 */
[----:B------:R0:W5:Y:S01]  /*37a0*/  LDG.E.128 R112, desc[UR26][R118.64+0x600] ;  /* 0x0006001a76707981 */ /* 0x000162000c1e1d00 */
[----:B------:R-:W-:Y:S01]  /*37b0*/  USHF.L.U32 UR25, UR12, 0x8, URZ ;  /* 0x000000080c197899 */ /* 0x000fe200080006ff */
[----:B------:R-:W-:Y:S01]  /*37c0*/  ISETP.NE.AND P2, PT, R116, 0x7f, PT ;  /* 0x0000007f7400780c */ /* 0x000fe20003f45270 */
[----:B------:R-:W-:Y:S01]  /*37d0*/  BSSY.RECONVERGENT B0, `(.L_x_3086) ;  /* 0x0000060000007945 */ /* 0x000fe20003800200 */
[----:B------:R-:W-:Y:S01]  /*37e0*/  LDS.128 R84, [R17] ;  /* 0x0000000011547984 */ /* 0x000fe20000000c00 */
[----:B------:R-:W-:Y:S01]  /*37f0*/  UIADD3 UR24, UPT, UPT, UR25, -0x100, URZ ;  /* 0xffffff0019187890 */ /* 0x000fe2000fffe0ff */
[----:B--2---:R-:W-:-:S02]  /*3800*/  R2UR UR50, R117 ;  /* 0x00000000753272ca */ /* 0x004fc400000e0000 */
[----:B------:R-:W-:Y:S01]  /*3810*/  LDS.128 R88, [R17+0x10] ;  /* 0x0000100011587984 */ /* 0x000fe20000000c00 */
[----:B------:R-:W-:-:S03]  /*3820*/  ULOP3.LUT UR24, UR24, 0x100, URZ, 0xc0, !UPT ;  /* 0x0000010018187892 */ /* 0x000fc6000f8ec0ff */
[----:B------:R-:W-:Y:S01]  /*3830*/  LDS.128 R92, [R17+0x20] ;  /* 0x00002000115c7984 */ /* 0x000fe20000000c00 */
[----:B------:R-:W-:-:S03]  /*3840*/  UIADD3 UR24, UPT, UPT, UR24, UR8, URZ ;  /* 0x0000000818187290 */ /* 0x000fc6000fffe0ff */
[----:B------:R-:W-:Y:S03]  /*3850*/  LDS.128 R96, [R17+0x30] ;  /* 0x0000300011607984 */ /* 0x000fe60000000c00 */
[----:B------:R-:W-:Y:S02]  /*3860*/  SEL R128, R127, UR24, P0 ;  /* 0x000000187f807c07 */ /* 0x000fe40008000000 */
[----:B------:R-:W-:Y:S02]  /*3870*/  MOV R131, UR50 ;  /* 0x0000003200837c02 */ /* 0x000fe40008000f00 */
[----:B------:R-:W-:-:S03]  /*3880*/  LEA R132, R128, R19, 0x2 ;  /* 0x0000001380847211 */ /* 0x000fc600078e10ff */
[----:B------:R-:W-:-:S04]  /*3890*/  FMUL.FTZ R131, R131, 1.4426950216293334961 ;  /* 0x3fb8aa3b83837820 */ /* 0x000fc80000410000 */
[C---:B------:R-:W-:Y:S01]  /*38a0*/  FMUL.FTZ R117, R131.reuse, R16 ;  /* 0x0000001083757220 */ /* 0x040fe20000410000 */
[C---:B------:R-:W-:Y:S01]  /*38b0*/  FMUL.FTZ R122, R131.reuse, R15 ;  /* 0x0000000f837a7220 */ /* 0x040fe20000410000 */
[C---:B------:R-:W-:Y:S01]  /*38c0*/  FMUL.FTZ R125, R131.reuse, R11 ;  /* 0x0000000b837d7220 */ /* 0x040fe20000410000 */
[C---:B0-----:R-:W-:Y:S01]  /*38d0*/  FMUL.FTZ R119, R131.reuse, R14 ;  /* 0x0000000e83777220 */ /* 0x041fe20000410000 */
        /* <DEDUP_REMOVED lines=12> */
[----:B------:R1:W2:Y:S04]  /*39a0*/  MUFU.EX2 R118, R122 ;  /* 0x0000007a00767308 */ /* 0x0002a80000000800 */
[----:B------:R1:W0:Y:S04]  /*39b0*/  MUFU.EX2 R122, R125 ;  /* 0x0000007d007a7308 */ /* 0x0002280000000800 */
[----:B------:R1:W0:Y:S04]  /*39c0*/  MUFU.EX2 R125, R130 ;  /* 0x00000082007d7308 */ /* 0x0002280000000800 */
[----:B------:R-:W0:Y:S04]  /*39d0*/  MUFU.EX2 R119, R119 ;  /* 0x0000007700777308 */ /* 0x000e280000000800 */
[----:B------:R-:W0:Y:S04]  /*39e0*/  MUFU.EX2 R120, R120 ;  /* 0x0000007800787308 */ /* 0x000e280000000800 */
[----:B------:R-:W0:Y:S04]  /*39f0*/  MUFU.EX2 R121, R121 ;  /* 0x0000007900797308 */ /* 0x000e280000000800 */
[----:B------:R-:W0:Y:S04]  /*3a00*/  MUFU.EX2 R123, R123 ;  /* 0x0000007b007b7308 */ /* 0x000e280000000800 */
[----:B------:R-:W0:Y:S04]  /*3a10*/  MUFU.EX2 R124, R124 ;  /* 0x0000007c007c7308 */ /* 0x000e280000000800 */
[----:B------:R-:W0:Y:S04]  /*3a20*/  MUFU.EX2 R126, R126 ;  /* 0x0000007e007e7308 */ /* 0x000e280000000800 */
[----:B------:R1:W0:Y:S04]  /*3a30*/  MUFU.EX2 R127, R133 ;  /* 0x00000085007f7308 */ /* 0x0002280000000800 */
[----:B------:R1:W0:Y:S04]  /*3a40*/  MUFU.EX2 R128, R134 ;  /* 0x0000008600807308 */ /* 0x0002280000000800 */
[----:B------:R-:W0:Y:S04]  /*3a50*/  MUFU.EX2 R129, R129 ;  /* 0x0000008100817308 */ /* 0x000e280000000800 */
[----:B------:R1:W0:Y:S01]  /*3a60*/  MUFU.EX2 R130, R135 ;  /* 0x0000008700827308 */ /* 0x0002220000000800 */
[----:B---3--:R-:W-:Y:S04]  /*3a70*/  STS.128 [R18+0x2100], R100 ;  /* 0x0021006412007388 */ /* 0x008fe80000000c00 */
[----:B----4-:R-:W-:Y:S04]  /*3a80*/  STS.128 [R18+0x2300], R104 ;  /* 0x0023006812007388 */ /* 0x010fe80000000c00 */
[----:B-----5:R-:W-:Y:S04]  /*3a90*/  STS.128 [R18+0x2500], R108 ;  /* 0x0025006c12007388 */ /* 0x020fe80000000c00 */
[----:B------:R-:W-:Y:S01]  /*3aa0*/  STS.128 [R18+0x2700], R112 ;  /* 0x0027007012007388 */ /* 0x000fe20000000c00 */
[----:B------:R-:W-:-:S03]  /*3ab0*/  NOP ;  /* 0x0000000000007918 */ /* 0x000fc60000000000 */
[----:B------:R-:W3:Y:S04]  /*3ac0*/  LDS.128 R100, [R17+0x2100] ;  /* 0x0021000011647984 */ /* 0x000ee80000000c00 */
[----:B------:R-:W-:Y:S04]  /*3ad0*/  LDS.128 R104, [R17+0x2110] ;  /* 0x0021100011687984 */ /* 0x000fe80000000c00 */
[----:B------:R-:W4:Y:S04]  /*3ae0*/  LDS.128 R108, [R17+0x2120] ;  /* 0x00212000116c7984 */ /* 0x000f280000000c00 */
[----:B------:R-:W5:Y:S04]  /*3af0*/  LDS.128 R112, [R17+0x2130] ;  /* 0x0021300011707984 */ /* 0x000f680000000c00 */
[----:B0-----:R-:W-:Y:S01]  /*3b00*/  STS [R132+0x8e50], R117 ;  /* 0x008e507584007388 */ /* 0x001fe20000000800 */
[----:B---3--:R-:W-:Y:S01]  /*3b10*/  FMUL.FTZ R100, R36, R100 ;  /* 0x0000006424647220 */ /* 0x008fe20000410000 */
[----:B------:R-:W-:-:S04]  /*3b20*/  FMUL.FTZ R101, R37, R101 ;  /* 0x0000006525657220 */ /* 0x000fc80000410000 */
[----:B------:R0:W-:Y:S01]  /*3b30*/  STL [R1+0x48], R100 ;  /* 0x0000486401007387 */ /* 0x0001e20000100800 */
[----:B----4-:R-:W-:-:S03]  /*3b40*/  FMUL.FTZ R162, R47, R111 ;  /* 0x0000006f2fa27220 */ /* 0x010fc60000410000 */
[----:B------:R3:W-:Y:S01]  /*3b50*/  STL [R1+0x34], R101 ;  /* 0x0000346501007387 */ /* 0x0007e20000100800 */
[----:B-----5:R-:W-:Y:S01]  /*3b60*/  FMUL.FTZ R161, R48, R112 ;  /* 0x0000007030a17220 */ /* 0x020fe20000410000 */
[----:B------:R-:W-:Y:S01]  /*3b70*/  FMUL.FTZ R160, R49, R113 ;  /* 0x0000007131a07220 */ /* 0x000fe20000410000 */
[----:B------:R-:W-:Y:S01]  /*3b80*/  FMUL.FTZ R114, R50, R114 ;  /* 0x0000007232727220 */ /* 0x000fe20000410000 */
[----:B0-----:R-:W-:Y:S01]  /*3b90*/  FMUL.FTZ R100, R38, R102 ;  /* 0x0000006626647220 */ /* 0x001fe20000410000 */
[----:B------:R-:W-:Y:S01]  /*3ba0*/  FMUL.FTZ R102, R39, R103 ;  /* 0x0000006727667220 */ /* 0x000fe20000410000 */
[----:B------:R-:W-:Y:S01]  /*3bb0*/  FMUL.FTZ R103, R42, R106 ;  /* 0x0000006a2a677220 */ /* 0x000fe20000410000 */
[----:B------:R-:W-:Y:S01]  /*3bc0*/  FMUL.FTZ R115, R51, R115 ;  /* 0x0000007333737220 */ /* 0x000fe20000410000 */
[----:B---3--:R-:W-:Y:S01]  /*3bd0*/  FMUL.FTZ R101, R131, R0 ;  /* 0x0000000083657220 */ /* 0x008fe20000410000 */
[----:B------:R0:W-:Y:S04]  /*3be0*/  STL [R1+0x30], R100 ;  /* 0x0000306401007387 */ /* 0x0001e80000100800 */
[----:B------:R3:W-:Y:S01]  /*3bf0*/  STL [R1+0x2c], R102 ;  /* 0x00002c6601007387 */ /* 0x0007e20000100800 */
[----:B------:R-:W4:Y:S04]  /*3c00*/  MUFU.EX2 R101, R101 ;  /* 0x0000006500657308 */ /* 0x000f280000000800 */
[----:B0-----:R1:W0:Y:S01]  /*3c10*/  MUFU.EX2 R100, R136 ;  /* 0x0000008800647308 */ /* 0x0012220000000800 */
[----:B---3--:R-:W-:Y:S01]  /*3c20*/  FMUL.FTZ R102, R40, R104 ;  /* 0x0000006828667220 */ /* 0x008fe20000410000 */
[----:B------:R-:W-:-:S04]  /*3c30*/  FMUL.FTZ R104, R41, R105 ;  /* 0x0000006929687220 */ /* 0x000fc80000410000 */
[----:B------:R3:W-:Y:S04]  /*3c40*/  STL [R1+0x28], R102 ;  /* 0x0000286601007387 */ /* 0x0007e80000100800 */
[----:B------:R5:W-:Y:S04]  /*3c50*/  STL [R1+0x1c], R104 ;  /* 0x00001c6801007387 */ /* 0x000be80000100800 */
[----:B------:R2:W-:Y:S01]  /*3c60*/  STL [R1+0x18], R103 ;  /* 0x0000186701007387 */ /* 0x0005e20000100800 */
[----:B---3--:R-:W-:Y:S01]  /*3c70*/  FMUL.FTZ R102, R43, R107 ;  /* 0x0000006b2b667220 */ /* 0x008fe20000410000 */
[----:B-----5:R-:W-:-:S04]  /*3c80*/  FMUL.FTZ R104, R44, R108 ;  /* 0x0000006c2c687220 */ /* 0x020fc80000410000 */
[----:B------:R3:W-:Y:S01]  /*3c90*/  STL [R1+0xc], R102 ;  /* 0x00000c6601007387 */ /* 0x0007e20000100800 */
[----:B--2---:R-:W-:-:S03]  /*3ca0*/  FMUL.FTZ R103, R45, R109 ;  /* 0x0000006d2d677220 */ /* 0x004fc60000410000 */
[----:B------:R1:W-:Y:S04]  /*3cb0*/  STL [R1+0x8], R104 ;  /* 0x0000086801007387 */ /* 0x0003e80000100800 */
[----:B------:R1:W-:Y:S01]  /*3cc0*/  STL [R1+0x4], R103 ;  /* 0x0000046701007387 */ /* 0x0003e20000100800 */
[----:B---3--:R-:W-:-:S05]  /*3cd0*/  FMUL.FTZ R102, R46, R110 ;  /* 0x0000006e2e667220 */ /* 0x008fca0000410000 */
[----:B------:R1:W-:Y:S01]  /*3ce0*/  STL [R1], R102 ;  /* 0x0000006601007387 */ /* 0x0003e20000100800 */
[----:B------:R-:W-:Y:S06]  /*3cf0*/  BAR.SYNC.DEFER_BLOCKING 0x0 ;  /* 0x0000000000007b1d */ /* 0x000fec0000010000 */
[----:B0---4-:R-:W-:Y:S05]  /*3d00*/  @P2 BRA `(.L_x_3087) ;  /* 0x0000000000242947 */ /* 0x011fea0003800000 */
[----:B------:R-:W-:Y:S01]  /*3d10*/  UISETP.NE.AND UP0, UPT, UR12, UR47, UPT ;  /* 0x0000002f0c00728c */ /* 0x000fe2000bf05270 */
[----:B-1----:R-:W-:-:S08]  /*3d20*/  HFMA2 R103, -RZ, RZ, 1.875, 0 ;  /* 0x3f800000ff677431 */ /* 0x002fd000000001ff */
[----:B------:R-:W-:Y:S05]  /*3d30*/  BRA.U !UP0, `(.L_x_3088) ;  /* 0x0000000108247547 */ /* 0x000fea000b800000 */
[----:B------:R-:W-:-:S04]  /*3d40*/  ULOP3.LUT UR24, UR25, 0x100, URZ, 0xc0, !UPT ;  /* 0x0000010019187892 */ /* 0x000fc8000f8ec0ff */
[----:B------:R-:W-:-:S06]  /*3d50*/  UIADD3 UR24, UPT, UPT, UR24, UR8, URZ ;  /* 0x0000000818187290 */ /* 0x000fcc000fffe0ff */
[----:B------:R-:W-:-:S04]  /*3d60*/  MOV R102, UR24 ;  /* 0x0000001800667c02 */ /* 0x000fc80008000f00 */
[----:B------:R-:W-:-:S06]  /*3d70*/  LEA R103, R102, R19, 0x2 ;  /* 0x0000001366677211 */ /* 0x000fcc00078e10ff */
[----:B------:R-:W1:Y:S01]  /*3d80*/  LDS R103, [R103+0x8e50] ;  /* 0x008e500067677984 */ /* 0x000e620000000800 */
[----:B------:R-:W-:Y:S05]  /*3d90*/  BRA `(.L_x_3088) ;  /* 0x00000000000c7947 */ /* 0x000fea0003800000 */
.L_x_3087:
[----:B-1----:R-:W-:-:S04]  /*3da0*/  SHF.L.U32 R102, R116, 0x2, RZ ;  /* 0x0000000274667819 */ /* 0x002fc800000006ff */
[----:B------:R-:W-:-:S06]  /*3db0*/  IADD3 R103, PT, PT, R102, R19, RZ ;  /* 0x0000001366677210 */ /* 0x000fcc0007ffe0ff */
[----:B------:R-:W0:Y:S02]  /*3dc0*/  LDS R103, [R103+0x9654] ;  /* 0x0096540067677984 */ /* 0x000e240000000800 */
.L_x_3088:
[----:B------:R-:W-:Y:S05]  /*3dd0*/  BSYNC.RECONVERGENT B0 ;  /* 0x0000000000007941 */ /* 0x000fea0003800200 */
.L_x_3086:
[----:B------:R-:W2:Y:S01]  /*3de0*/  @P1 LDC R105, c[0x0][0x38c] ;  /* 0x0000e300ff691b82 */ /* 0x000ea20000000800 */
[----:B------:R-:W-:Y:S01]  /*3df0*/  MOV R102, UR12 ;  /* 0x0000000c00667c02 */ /* 0x000fe20008000f00 */
[----:B------:R-:W-:Y:S01]  /*3e00*/  HFMA2 R104, -RZ, RZ, 1.875, 0 ;  /* 0x3f800000ff687431 */ /* 0x000fe200000001ff */
[----:B------:R-:W-:Y:S02]  /*3e10*/  MOV R107, 0x8 ;  /* 0x00000008006b7802 */ /* 0x000fe40000000f00 */
[----:B------:R-:W-:Y:S01]  /*3e20*/  @P1 IADD3 R102, PT, PT, R102, -0x2, RZ ;  /* 0xfffffffe66661810 */ /* 0x000fe20007ffe0ff */
[----:B------:R-:W-:Y:S01]  /*3e30*/  FMUL.FTZ R109, R20, R16 ;  /* 0x00000010146d7220 */ /* 0x000fe20000410000 */
[----:B------:R-:W-:Y:S01]  /*3e40*/  FMUL.FTZ R108, R21, R15 ;  /* 0x0000000f156c7220 */ /* 0x000fe20000410000 */
[----:B------:R-:W-:Y:S02]  /*3e50*/  FMUL.FTZ R159, R22, R14 ;  /* 0x0000000e169f7220 */ /* 0x000fe40000410000 */
[----:B------:R-:W-:Y:S01]  /*3e60*/  FMUL.FTZ R152, R84, R109 ;  /* 0x0000006d54987220 */ /* 0x000fe20000410000 */
[----:B------:R-:W-:Y:S01]  /*3e70*/  FMUL.FTZ R137, R85, R108 ;  /* 0x0000006c55897220 */ /* 0x000fe20000410000 */
[----:B------:R3:W-:Y:S01]  /*3e80*/  STL [R1+0x24], R109 ;  /* 0x0000246d01007387 */ /* 0x0007e20000100800 */
[----:B------:R-:W-:Y:S01]  /*3e90*/  FMUL.FTZ R158, R23, R13 ;  /* 0x0000000d179e7220 */ /* 0x000fe20000410000 */
[----:B------:R-:W-:Y:S01]  /*3ea0*/  FMUL.FTZ R138, R86, R159 ;  /* 0x0000009f568a7220 */ /* 0x000fe20000410000 */
[----:B--2---:R-:W-:Y:S01]  /*3eb0*/  @P1 IMAD R102, R102, R105, UR8 ;  /* 0x0000000866661e24 */ /* 0x004fe2000f8e0269 */
[----:B------:R-:W-:-:S03]  /*3ec0*/  MOV R105, RZ ;  /* 0x000000ff00697202 */ /* 0x000fc60000000f00 */
[----:B------:R-:W-:Y:S01]  /*3ed0*/  @P1 IMAD.WIDE R106, R102, R107, UR4 ;  /* 0x00000004666a1e25 */ /* 0x000fe2000f8e026b */
[----:B------:R2:W-:Y:S04]  /*3ee0*/  STL [R1+0x20], R108 ;  /* 0x0000206c01007387 */ /* 0x0005e80000100800 */
[----:B------:R4:W5:Y:S01]  /*3ef0*/  @P1 LDG.E.64 R104, desc[UR26][R106.64] ;  /* 0x0000001a6a681981 */ /* 0x000962000c1e1b00 */
[----:B------:R-:W-:Y:S01]  /*3f00*/  FMUL.FTZ R110, R24, R12 ;  /* 0x0000000c186e7220 */ /* 0x000fe20000410000 */
[----:B------:R-:W-:Y:S01]  /*3f10*/  FMUL.FTZ R139, R87, R158 ;  /* 0x0000009e578b7220 */ /* 0x000fe20000410000 */
[----:B---3--:R-:W-:Y:S01]  /*3f20*/  FMUL.FTZ R109, R25, R11 ;  /* 0x0000000b196d7220 */ /* 0x008fe20000410000 */
[----:B------:R-:W-:Y:S01]  /*3f30*/  FMUL.FTZ R157, R28, R8 ;  /* 0x000000081c9d7220 */ /* 0x000fe20000410000 */
[----:B------:R-:W-:Y:S01]  /*3f40*/  FMUL.FTZ R140, R88, R110 ;  /* 0x0000006e588c7220 */ /* 0x000fe20000410000 */
[----:B--2---:R-:W-:Y:S01]  /*3f50*/  FMUL.FTZ R108, R117, R118 ;  /* 0x00000076756c7220 */ /* 0x004fe20000410000 */
[----:B------:R2:W-:Y:S01]  /*3f60*/  STL [R1+0x38], R110 ;  /* 0x0000386e01007387 */ /* 0x0005e20000100800 */
[----:B------:R-:W-:Y:S01]  /*3f70*/  FMUL.FTZ R141, R89, R109 ;  /* 0x0000006d598d7220 */ /* 0x000fe20000410000 */
[----:B------:R-:W-:Y:S01]  /*3f80*/  LEA.HI R102, R116, R116, RZ, 0x1e ;  /* 0x0000007474667211 */ /* 0x000fe200078ff0ff */
[----:B----4-:R-:W-:Y:S01]  /*3f90*/  FFMA.FTZ R106, R118, R152, R137 ;  /* 0x00000098766a7223 */ /* 0x010fe20000010089 */
[C---:B------:R-:W-:Y:S01]  /*3fa0*/  FMUL.FTZ R107, R119.reuse, R108 ;  /* 0x0000006c776b7220 */ /* 0x040fe20000410000 */
[----:B------:R3:W-:Y:S01]  /*3fb0*/  STL [R1+0x44], R109 ;  /* 0x0000446d01007387 */ /* 0x0007e20000100800 */
[----:B------:R-:W-:Y:S01]  /*3fc0*/  FMUL.FTZ R144, R92, R157 ;  /* 0x0000009d5c907220 */ /* 0x000fe20000410000 */
[----:B------:R-:W-:Y:S01]  /*3fd0*/  FFMA.FTZ R106, R119, R106, R138 ;  /* 0x0000006a776a7223 */ /* 0x000fe2000001008a */
[----:B------:R-:W-:Y:S01]  /*3fe0*/  FMUL.FTZ R108, R120, R107 ;  /* 0x0000006b786c7220 */ /* 0x000fe20000410000 */
[----:B------:R-:W-:Y:S01]  /*3ff0*/  FMUL.FTZ R156, R29, R7 ;  /* 0x000000071d9c7220 */ /* 0x000fe20000410000 */
[----:B--2---:R-:W-:Y:S01]  /*4000*/  FMUL.FTZ R110, R26, R10 ;  /* 0x0000000a1a6e7220 */ /* 0x004fe20000410000 */
[----:B------:R-:W-:Y:S01]  /*4010*/  FFMA.FTZ R106, R120, R106, R139 ;  /* 0x0000006a786a7223 */ /* 0x000fe2000001008b */
[C---:B------:R-:W-:Y:S01]  /*4020*/  FMUL.FTZ R107, R121.reuse, R108 ;  /* 0x0000006c796b7220 */ /* 0x040fe20000410000 */
[----:B------:R-:W-:Y:S01]  /*4030*/  LEA R102, R102, R19, 0x3 ;  /* 0x0000001366667211 */ /* 0x000fe200078e18ff */
[----:B------:R-:W-:Y:S01]  /*4040*/  FMUL.FTZ R142, R90, R110 ;  /* 0x0000006e5a8e7220 */ /* 0x000fe20000410000 */
[----:B------:R-:W-:Y:S01]  /*4050*/  FFMA.FTZ R106, R121, R106, R140 ;  /* 0x0000006a796a7223 */ /* 0x000fe2000001008c */
[----:B---3--:R-:W-:Y:S01]  /*4060*/  FMUL.FTZ R109, R27, R9 ;  /* 0x000000091b6d7220 */ /* 0x008fe20000410000 */
[C---:B------:R-:W-:Y:S01]  /*4070*/  FMUL.FTZ R108, R122.reuse, R107 ;  /* 0x0000006b7a6c7220 */ /* 0x040fe20000410000 */
        /* <DEDUP_REMOVED lines=18> */
[----:B------:R2:W-:Y:S01]  /*41a0*/  STL [R1+0x40], R110 ;  /* 0x0000406e01007387 */ /* 0x0005e20000100800 */
[----:B------:R-:W-:Y:S01]  /*41b0*/  FMUL.FTZ R106, R127, R108 ;  /* 0x0000006c7f6a7220 */ /* 0x000fe20000410000 */
[----:B------:R-:W-:Y:S01]  /*41c0*/  FMUL.FTZ R149, R97, R133 ;  /* 0x0000008561957220 */ /* 0x000fe20000410000 */
[----:B------:R-:W-:Y:S01]  /*41d0*/  FFMA.FTZ R107, R127, R107, R146 ;  /* 0x0000006b7f6b7223 */ /* 0x000fe20000010092 */
[----:B------:R-:W-:Y:S01]  /*41e0*/  FMUL.FTZ R134, R34, R2 ;  /* 0x0000000222867220 */ /* 0x000fe20000410000 */
[C---:B------:R-:W-:Y:S01]  /*41f0*/  FMUL.FTZ R106, R128.reuse, R106 ;  /* 0x0000006a806a7220 */ /* 0x040fe20000410000 */
[----:B------:R2:W-:Y:S01]  /*4200*/  STL [R1+0x3c], R109 ;  /* 0x00003c6d01007387 */ /* 0x0005e20000100800 */
[----:B------:R-:W-:Y:S01]  /*4210*/  FFMA.FTZ R107, R128, R107, R147 ;  /* 0x0000006b806b7223 */ /* 0x000fe20000010093 */
[----:B------:R-:W-:Y:S01]  /*4220*/  FMUL.FTZ R150, R98, R134 ;  /* 0x0000008662967220 */ /* 0x000fe20000410000 */
[----:B------:R-:W-:Y:S01]  /*4230*/  FMUL.FTZ R106, R129, R106 ;  /* 0x0000006a816a7220 */ /* 0x000fe20000410000 */
[----:B------:R-:W-:Y:S01]  /*4240*/  FMUL.FTZ R135, R35, R0 ;  /* 0x0000000023877220 */ /* 0x000fe20000410000 */
[----:B------:R-:W-:Y:S01]  /*4250*/  FFMA.FTZ R107, R129, R107, R148 ;  /* 0x0000006b816b7223 */ /* 0x000fe20000010094 */
[----:B------:R-:W-:Y:S01]  /*4260*/  ISETP.GT.U32.AND P2, PT, R116, 0x1f, PT ;  /* 0x0000001f7400780c */ /* 0x000fe20003f44070 */
[C---:B------:R-:W-:Y:S01]  /*4270*/  FMUL.FTZ R106, R130.reuse, R106 ;  /* 0x0000006a826a7220 */ /* 0x040fe20000410000 */
[----:B------:R-:W-:Y:S01]  /*4280*/  FMUL.FTZ R151, R99, R135 ;  /* 0x0000008763977220 */ /* 0x000fe20000410000 */
[----:B------:R-:W-:-:S02]  /*4290*/  FFMA.FTZ R107, R130, R107, R149 ;  /* 0x0000006b826b7223 */ /* 0x000fc40000010095 */
[C---:B------:R-:W-:Y:S02]  /*42a0*/  FMUL.FTZ R106, R100.reuse, R106 ;  /* 0x0000006a646a7220 */ /* 0x040fe40000410000 */
[----:B------:R-:W-:Y:S02]  /*42b0*/  FFMA.FTZ R107, R100, R107, R150 ;  /* 0x0000006b646b7223 */ /* 0x000fe40000010096 */
[C---:B------:R-:W-:Y:S02]  /*42c0*/  FMUL.FTZ R106, R101.reuse, R106 ;  /* 0x0000006a656a7220 */ /* 0x040fe40000410000 */
        /* <DEDUP_REMOVED lines=50> */
.L_x_3147:
[----:B------:R-:W-:Y:S01]  /*45f0*/  ISETP.GE.AND P2, PT, R163, 0x10, PT ;  /* 0x00000010a300780c */ /* 0x000fe20003f46270 */
[----:B----4-:R-:W-:Y:S01]  /*4600*/  FFMA.FTZ R112, R116, R112, R155 ;  /* 0x0000007074707223 */ /* 0x010fe2000001009b */
[----:B------:R-:W-:-:S04]  /*4610*/  UMOV UR24, 0xffffffff ;  /* 0xffffffff00187882 */ /* 0x000fc80000000000 */
[----:B------:R-:W-:-:S07]  /*4620*/  FSEL R163, R155, R112, !P2 ;  /* 0x000000709ba37208 */ /* 0x000fce0005000000 */
[----:B--23--:R-:W-:Y:S01]  /*4630*/  @P2 FMUL.FTZ R116, R116, R153 ;  /* 0x0000009974742220 */ /* 0x00cfe20000410000 */
[----:B------:R-:W-:Y:S06]  /*4640*/  BRA.DIV UR24, `(.L_x_3091) ;  /* 0x0000004618387947 */ /* 0x000fec000b800000 */
.L_x_3150:
[----:B------:R-:W-:-:S03]  /*4650*/  UMOV UR24, 0xffffffff ;  /* 0xffffffff00187882 */ /* 0x000fc60000000000 */
[----:B------:R-:W-:Y:S05]  /*4660*/  BRA.DIV UR24, `(.L_x_3092) ;  /* 0x0000004618587947 */ /* 0x000fea000b800000 */
.L_x_3153:
[----:B------:R-:W-:-:S03]  /*4670*/  UMOV UR24, 0xffffffff ;  /* 0xffffffff00187882 */ /* 0x000fc60000000000 */
[----:B------:R-:W-:Y:S05]  /*4680*/  BRA.DIV UR24, `(.L_x_3093) ;  /* 0x0000004618787947 */ /* 0x000fea000b800000 */
[----:B------:R-:W2:Y:S04]  /*4690*/  SHFL.UP PT, R116, R116, 0x1, RZ ;  /* 0x0420000074747989 */ /* 0x000ea800000e00ff */
[----:B------:R-:W3:Y:S04]  /*46a0*/  SHFL.UP PT, R163, R163, 0x1, RZ ;  /* 0x04200000a3a37989 */ /* 0x000ee800000e00ff */
[----:B-----5:R-:W4:Y:S04]  /*46b0*/  SHFL.IDX PT, R104, R104, RZ, 0x1f ;  /* 0x00001fff68687589 */ /* 0x020f2800000e0000 */
[----:B------:R-:W0:Y:S02]  /*46c0*/  SHFL.IDX PT, R105, R105, RZ, 0x1f ;  /* 0x00001fff69697589 */ /* 0x000e2400000e0000 */
.L_x_3159:
        /* <DEDUP_REMOVED lines=12> */
.L_x_3089:
[----:B------:R-:W4:Y:S01]  /*4790*/  S2R R116, SR_TID.X ;  /* 0x0000000000747919 */ /* 0x000f220000002100 */
[----:B------:R-:W-:Y:S05]  /*47a0*/  WARPSYNC.ALL ;  /* 0x0000000000007948 */ /* 0x000fea0003800000 */
[----:B----4-:R-:W-:Y:S01]  /*47b0*/  LOP3.LUT P2, RZ, R116, 0x1f, RZ, 0xc0, !PT ;  /* 0x0000001f74ff7812 */ /* 0x010fe2000784c0ff */
[----:B------:R-:W4:Y:S04]  /*47c0*/  LDL R155, [R1] ;  /* 0x00000000019b7983 */ /* 0x000f280000100800 */
[----:B------:R-:W4:Y:S04]  /*47d0*/  LDL R154, [R1+0x4] ;  /* 0x00000400019a7983 */ /* 0x000f280000100800 */
[----:B------:R-:W4:Y:S04]  /*47e0*/  LDL R153, [R1+0x8] ;  /* 0x0000080001997983 */ /* 0x000f280000100800 */
[----:B------:R-:W4:Y:S04]  /*47f0*/  LDL R113, [R1+0xc] ;  /* 0x00000c0001717983 */ /* 0x000f280000100800 */
[----:B------:R-:W4:Y:S04]  /*4800*/  LDL R112, [R1+0x18] ;  /* 0x0000180001707983 */ /* 0x000f280000100800 */
[----:B---3--:R-:W3:Y:S04]  /*4810*/  LDL R111, [R1+0x1c] ;  /* 0x00001c00016f7983 */ /* 0x008ee80000100800 */
[----:B--2---:R-:W2:Y:S04]  /*4820*/  LDL R110, [R1+0x28] ;  /* 0x00002800016e7983 */ /* 0x004ea80000100800 */
[----:B------:R-:W2:Y:S04]  /*4830*/  LDL R109, [R1+0x2c] ;  /* 0x00002c00016d7983 */ /* 0x000ea80000100800 */
[----:B------:R-:W2:Y:S04]  /*4840*/  LDL R108, [R1+0x30] ;  /* 0x00003000016c7983 */ /* 0x000ea80000100800 */
[----:B-----5:R-:W2:Y:S04]  /*4850*/  LDL R105, [R1+0x34] ;  /* 0x0000340001697983 */ /* 0x020ea80000100800 */
[----:B------:R-:W2:Y:S01]  /*4860*/  LDL R104, [R1+0x48] ;  /* 0x0000480001687983 */ /* 0x000ea20000100800 */
[C---:B------:R-:W-:Y:S01]  /*4870*/  FFMA.FTZ R107, R101.reuse, R115, R114 ;  /* 0x00000073656b7223 */ /* 0x040fe20000010072 */
        /* <DEDUP_REMOVED lines=10> */
[----:B------:R-:W-:-:S04]  /*4920*/  FMUL.FTZ R106, R129, R106 ;  /* 0x0000006a816a7220 */ /* 0x000fc80000410000 */
[----:B------:R-:W-:-:S04]  /*4930*/  FMUL.FTZ R106, R128, R106 ;  /* 0x0000006a806a7220 */ /* 0x000fc80000410000 */
[----:B------:R-:W-:-:S04]  /*4940*/  FMUL.FTZ R106, R127, R106 ;  /* 0x0000006a7f6a7220 */ /* 0x000fc80000410000 */
[----:B------:R-:W-:Y:S01]  /*4950*/  FMUL.FTZ R106, R126, R106 ;  /* 0x0000006a7e6a7220 */ /* 0x000fe20000410000 */
[----:B0-----:R-:W-:Y:S01]  /*4960*/  ULEA UR24, UR25, UR24, 0x18 ;  /* 0x0000001819187291 */ /* 0x001fe2000f8ec0ff */
[----:B------:R-:W0:Y:S02]  /*4970*/  LDS R19, [R102+0x8444] ;  /* 0x0084440066137984 */ /* 0x000e240000000800 */
[----:B------:R-:W-:-:S04]  /*4980*/  FMUL.FTZ R106, R125, R106 ;  /* 0x0000006a7d6a7220 */ /* 0x000fc80000410000 */
        /* <DEDUP_REMOVED lines=10> */
[----:B------:R-:W-:Y:S02]  /*4a30*/  ISETP.LE.OR P2, PT, R19, UR12, P2 ;  /* 0x0000000c13007c0c */ /* 0x000fe40009743670 */
[----:B------:R-:W-:Y:S01]  /*4a40*/  MOV R19, UR24 ;  /* 0x0000001800137c02 */ /* 0x000fe20008000f00 */
        /* <DEDUP_REMOVED lines=14> */
[----:B----4-:R-:W-:-:S04]  /*4b30*/  FFMA.FTZ R107, R128, R107, R155 ;  /* 0x0000006b806b7223 */ /* 0x010fc8000001009b */
[----:B------:R-:W-:-:S04]  /*4b40*/  FFMA.FTZ R107, R127, R107, R154 ;  /* 0x0000006b7f6b7223 */ /* 0x000fc8000001009a */
[----:B------:R-:W-:-:S04]  /*4b50*/  FFMA.FTZ R107, R126, R107, R153 ;  /* 0x0000006b7e6b7223 */ /* 0x000fc80000010099 */
[----:B------:R-:W-:-:S04]  /*4b60*/  FFMA.FTZ R107, R125, R107, R113 ;  /* 0x0000006b7d6b7223 */ /* 0x000fc80000010071 */
[----:B------:R-:W-:-:S04]  /*4b70*/  FFMA.FTZ R107, R124, R107, R112 ;  /* 0x0000006b7c6b7223 */ /* 0x000fc80000010070 */
[----:B---3--:R-:W-:-:S04]  /*4b80*/  FFMA.FTZ R107, R123, R107, R111 ;  /* 0x0000006b7b6b7223 */ /* 0x008fc8000001006f */
[----:B--2---:R-:W-:-:S04]  /*4b90*/  FFMA.FTZ R107, R122, R107, R110 ;  /* 0x0000006b7a6b7223 */ /* 0x004fc8000001006e */
[----:B------:R-:W-:-:S04]  /*4ba0*/  FFMA.FTZ R107, R121, R107, R109 ;  /* 0x0000006b796b7223 */ /* 0x000fc8000001006d */
[----:B------:R-:W-:Y:S01]  /*4bb0*/  FFMA.FTZ R107, R120, R107, R108 ;  /* 0x0000006b786b7223 */ /* 0x000fe2000001006c */
[----:B------:R-:W-:-:S03]  /*4bc0*/  MOV R108, UR8 ;  /* 0x00000008006c7c02 */ /* 0x000fc60008000f00 */
[----:B------:R-:W-:Y:S01]  /*4bd0*/  FFMA.FTZ R107, R119, R107, R105 ;  /* 0x0000006b776b7223 */ /* 0x000fe20000010069 */
[----:B------:R-:W-:Y:S02]  /*4be0*/  MOV R105, RZ ;  /* 0x000000ff00697202 */ /* 0x000fe40000000f00 */
[----:B------:R-:W-:Y:S01]  /*4bf0*/  @!P2 LEA R108, R108, R19, 0x3 ;  /* 0x000000136c6ca211 */ /* 0x000fe200078e18ff */
[----:B------:R-:W-:Y:S01]  /*4c00*/  FFMA.FTZ R107, R118, R107, R104 ;  /* 0x0000006b766b7223 */ /* 0x000fe20000010068 */
[----:B------:R-:W-:-:S06]  /*4c10*/  HFMA2 R104, -RZ, RZ, 1.875, 0 ;  /* 0x3f800000ff687431 */ /* 0x000fcc00000001ff */
        /* <DEDUP_REMOVED lines=65> */
.L_x_3176:
        /* <DEDUP_REMOVED lines=16> */
.L_x_3094:
[----:B------:R-:W2:Y:S04]  /*5130*/  LDL.LU R109, [R1] ;  /* 0x00000000016d7983 */ /* 0x000ea80000300800 */
[----:B0-----:R-:W3:Y:S01]  /*5140*/  LDL.LU R108, [R1+0x4] ;  /* 0x00000400016c7983 */ /* 0x001ee20000300800 */
[----:B------:R-:W-:Y:S05]  /*5150*/  WARPSYNC.ALL ;  /* 0x0000000000007948 */ /* 0x000fea0003800000 */
[----:B------:R-:W-:Y:S06]  /*5160*/  BAR.SYNC.DEFER_BLOCKING 0x0 ;  /* 0x0000000000007b1d */ /* 0x000fec0000010000 */
[----:B------:R-:W4:Y:S04]  /*5170*/  LDL.LU R154, [R1+0x8] ;  /* 0x00000800019a7983 */ /* 0x000f280000300800 */
[----:B------:R-:W5:Y:S04]  /*5180*/  LDL.LU R153, [R1+0xc] ;  /* 0x00000c0001997983 */ /* 0x000f680000300800 */
[----:B------:R-:W5:Y:S04]  /*5190*/  LDL.LU R152, [R1+0x18] ;  /* 0x0000180001987983 */ /* 0x000f680000300800 */
[----:B------:R-:W5:Y:S04]  /*51a0*/  LDL.LU R113, [R1+0x1c] ;  /* 0x00001c0001717983 */ /* 0x000f680000300800 */
[----:B------:R-:W0:Y:S04]  /*51b0*/  LDS R102, [R102+0x8954] ;  /* 0x0089540066667984 */ /* 0x000e280000000800 */
[----:B------:R-:W5:Y:S04]  /*51c0*/  LDL.LU R107, [R1+0x28] ;  /* 0x00002800016b7983 */ /* 0x000f680000300800 */
[----:B------:R-:W5:Y:S04]  /*51d0*/  LDL.LU R112, [R1+0x2c] ;  /* 0x00002c0001707983 */ /* 0x000f680000300800 */
[----:B------:R-:W5:Y:S04]  /*51e0*/  LDL.LU R111, [R1+0x30] ;  /* 0x00003000016f7983 */ /* 0x000f680000300800 */
[----:B------:R-:W5:Y:S04]  /*51f0*/  LDL.LU R106, [R1+0x34] ;  /* 0x00003400016a7983 */ /* 0x000f680000300800 */
[----:B------:R-:W5:Y:S01]  /*5200*/  LDL.LU R110, [R1+0x48] ;  /* 0x00004800016e7983 */ /* 0x000f620000300800 */
[----:B0-----:R-:W-:-:S04]  /*5210*/  FFMA.FTZ R103, R102, R103, R115 ;  /* 0x0000006766677223 */ /* 0x001fc80000010073 */
[----:B------:R-:W-:-:S04]  /*5220*/  FFMA.FTZ R101, R101, R103, R114 ;  /* 0x0000006765657223 */ /* 0x000fc80000010072 */
[----:B------:R-:W-:-:S04]  /*5230*/  FFMA.FTZ R100, R100, R101, R160 ;  /* 0x0000006564647223 */ /* 0x000fc800000100a0 */
[----:B------:R-:W-:-:S04]  /*5240*/  FFMA.FTZ R130, R130, R100, R161 ;  /* 0x0000006482827223 */ /* 0x000fc800000100a1 */
[----:B------:R-:W-:-:S04]  /*5250*/  FFMA.FTZ R129, R129, R130, R162 ;  /* 0x0000008281817223 */ /* 0x000fc800000100a2 */
[----:B--2---:R-:W-:Y:S02]  /*5260*/  FFMA.FTZ R128, R128, R129, R109 ;  /* 0x0000008180807223 */ /* 0x004fe4000001006d */
[----:B------:R-:W2:Y:S02]  /*5270*/  LDL.LU R109, [R1+0x24] ;  /* 0x00002400016d7983 */ /* 0x000ea40000300800 */
[----:B---3--:R-:W-:Y:S02]  /*5280*/  FFMA.FTZ R127, R127, R128, R108 ;  /* 0x000000807f7f7223 */ /* 0x008fe4000001006c */
[----:B------:R-:W3:Y:S01]  /*5290*/  LDL.LU R108, [R1+0x20] ;  /* 0x00002000016c7983 */ /* 0x000ee20000300800 */
[----:B------:R-:W-:Y:S02]  /*52a0*/  ISETP.NE.AND P2, PT, R116, RZ, PT ;  /* 0x000000ff7400720c */ /* 0x000fe40003f45270 */
[----:B------:R-:W-:Y:S01]  /*52b0*/  MOV R102, UR8 ;  /* 0x0000000800667c02 */ /* 0x000fe20008000f00 */
[----:B------:R-:W-:Y:S01]  /*52c0*/  FFMA.FTZ R133, R97, -R133, R149 ;  /* 0x8000008561857223 */ /* 0x000fe20000010095 */
[----:B------:R-:W3:Y:S01]  /*52d0*/  LDL.LU R155, [R1+0x38] ;  /* 0x00003800019b7983 */ /* 0x000ee20000300800 */
[----:B----4-:R-:W-:-:S04]  /*52e0*/  FFMA.FTZ R126, R126, R127, R154 ;  /* 0x0000007f7e7e7223 */ /* 0x010fc8000001009a */
[----:B-----5:R-:W-:-:S04]  /*52f0*/  FFMA.FTZ R125, R125, R126, R153 ;  /* 0x0000007e7d7d7223 */ /* 0x020fc80000010099 */
[----:B------:R-:W-:-:S04]  /*5300*/  FFMA.FTZ R124, R124, R125, R152 ;  /* 0x0000007d7c7c7223 */ /* 0x000fc80000010098 */
[----:B------:R-:W-:-:S04]  /*5310*/  FFMA.FTZ R123, R123, R124, R113 ;  /* 0x0000007c7b7b7223 */ /* 0x000fc80000010071 */
[----:B------:R-:W-:-:S04]  /*5320*/  FFMA.FTZ R122, R122, R123, R107 ;  /* 0x0000007b7a7a7223 */ /* 0x000fc8000001006b */
[----:B------:R-:W-:Y:S01]  /*5330*/  FFMA.FTZ R121, R121, R122, R112 ;  /* 0x0000007a79797223 */ /* 0x000fe20000010070 */
[----:B------:R-:W-:-:S03]  /*5340*/  @!P2 LEA R107, R102, R19, 0x3 ;  /* 0x00000013666ba211 */ /* 0x000fc600078e18ff */
[----:B------:R-:W-:Y:S01]  /*5350*/  FFMA.FTZ R120, R120, R121, R111 ;  /* 0x0000007978787223 */ /* 0x000fe2000001006f */
[----:B------:R-:W-:-:S03]  /*5360*/  FMUL.FTZ R102, R97, R100 ;  /* 0x0000006461667220 */ /* 0x000fc60000410000 */
[----:B------:R-:W-:Y:S01]  /*5370*/  FFMA.FTZ R106, R119, R120, R106 ;  /* 0x00000078776a7223 */ /* 0x000fe2000001006a */
[----:B-1----:R0:W-:Y:S03]  /*5380*/  @!P2 STS.64 [R107+0x9850], R104 ;  /* 0x009850686b00a388 */ /* 0x0021e60000000a00 */
[----:B0-----:R-:W-:-:S04]  /*5390*/  FFMA.FTZ R105, R118, R106, R110 ;  /* 0x0000006a76697223 */ /* 0x001fc8000001006e */
[----:B------:R-:W-:Y:S01]  /*53a0*/  FMUL.FTZ R104, R105, R16 ;  /* 0x0000001069687220 */ /* 0x000fe20000410000 */
[----:B------:R-:W-:Y:S01]  /*53b0*/  FFMA.FTZ R159, R86, -R159, R138 ;  /* 0x8000009f569f7223 */ /* 0x000fe2000001008a */
[----:B------:R-:W-:Y:S01]  /*53c0*/  FMUL.FTZ R112, R120, UR50 ;  /* 0x0000003278707c20 */ /* 0x000fe20008410000 */
[----:B--2---:R-:W-:Y:S01]  /*53d0*/  FFMA.FTZ R97, R84, -R109, R117 ;  /* 0x8000006d54617223 */ /* 0x004fe20000010075 */
[C---:B------:R-:W-:Y:S01]  /*53e0*/  FMUL.FTZ R109, R106.reuse, UR50 ;  /* 0x000000326a6d7c20 */ /* 0x040fe20008410000 */
[C---:B---3--:R-:W-:Y:S01]  /*53f0*/  FFMA.FTZ R110, R85.reuse, -R108, R137 ;  /* 0x8000006c556e7223 */ /* 0x048fe20000010089 */
[----:B------:R-:W-:Y:S01]  /*5400*/  FMUL.FTZ R85, R85, R106 ;  /* 0x0000006a55557220 */ /* 0x000fe20000410000 */
[----:B------:R-:W-:Y:S02]  /*5410*/  FMUL.FTZ R108, R106, R15 ;  /* 0x0000000f6a6c7220 */ /* 0x000fe40000410000 */
[----:B------:R-:W-:Y:S01]  /*5420*/  FMUL.FTZ R106, R110, R109 ;  /* 0x0000006d6e6a7220 */ /* 0x000fe20000410000 */
[----:B------:R-:W-:-:S04]  /*5430*/  FFMA.FTZ R107, R97, R104, RZ ;  /* 0x00000068616b7223 */ /* 0x000fc800000100ff */
[----:B------:R0:W-:Y:S01]  /*5440*/  STL [R1+0x8], R106 ;  /* 0x0000086a01007387 */ /* 0x0001e20000100800 */
[----:B------:R-:W-:Y:S01]  /*5450*/  FFMA.FTZ R110, R110, R108, R107 ;  /* 0x0000006c6e6e7223 */ /* 0x000fe2000001006b */
[----:B0-----:R-:W-:-:S04]  /*5460*/  FMUL.FTZ R106, R105, UR50 ;  /* 0x00000032696a7c20 */ /* 0x001fc80008410000 */
[----:B------:R-:W-:Y:S01]  /*5470*/  FMUL.FTZ R107, R97, R106 ;  /* 0x0000006a616b7220 */ /* 0x000fe20000410000 */
[----:B------:R-:W-:-:S04]  /*5480*/  FMUL.FTZ R97, R159, R112 ;  /* 0x000000709f617220 */ /* 0x000fc80000410000 */
[----:B------:R0:W-:Y:S04]  /*5490*/  STL [R1+0xc], R107 ;  /* 0x00000c6b01007387 */ /* 0x0001e80000100800 */
[----:B------:R-:W2:Y:S04]  /*54a0*/  LDL.LU R154, [R1+0x44] ;  /* 0x00004400019a7983 */ /* 0x000ea80000300800 */
[----:B------:R-:W3:Y:S04]  /*54b0*/  LDL.LU R153, [R1+0x40] ;  /* 0x0000400001997983 */ /* 0x000ee80000300800 */
[----:B------:R1:W-:Y:S04]  /*54c0*/  STL [R1+0x4], R97 ;  /* 0x0000046101007387 */ /* 0x0003e80000100800 */
[----:B------:R-:W4:Y:S01]  /*54d0*/  LDL.LU R152, [R1+0x3c] ;  /* 0x00003c0001987983 */ /* 0x000f220000300800 */
[----:B------:R-:W-:Y:S01]  /*54e0*/  FMUL.FTZ R86, R86, R120 ;  /* 0x0000007856567220 */ /* 0x000fe20000410000 */
[----:B------:R-:W-:Y:S01]  /*54f0*/  FMUL.FTZ R120, R120, R14 ;  /* 0x0000000e78787220 */ /* 0x000fe20000410000 */
[----:B------:R-:W-:Y:S01]  /*5500*/  FFMA.FTZ R158, R87, -R158, R139 ;  /* 0x8000009e579e7223 */ /* 0x000fe2000001008b */
[----:B------:R-:W-:-:S02]  /*5510*/  FMUL.FTZ R84, R84, R105 ;  /* 0x0000006954547220 */ /* 0x000fc40000410000 */
[----:B------:R-:W-:Y:S01]  /*5520*/  FFMA.FTZ R159, R159, R120, R110 ;  /* 0x000000789f9f7223 */ /* 0x000fe2000001006e */
[----:B------:R-:W-:Y:S01]  /*5530*/  FMUL.FTZ R110, R121, R13 ;  /* 0x0000000d796e7220 */ /* 0x000fe20000410000 */
[----:B------:R-:W-:Y:S01]  /*5540*/  SHF.L.U32 R105, R116, 0x4, RZ ;  /* 0x0000000474697819 */ /* 0x000fe200000006ff */
[----:B0-----:R-:W-:Y:S01]  /*5550*/  FMUL.FTZ R107, R21, R108 ;  /* 0x0000006c156b7220 */ /* 0x001fe20000410000 */
[----:B------:R-:W-:Y:S01]  /*5560*/  FMUL.FTZ R115, R122, R12 ;  /* 0x0000000c7a737220 */ /* 0x000fe20000410000 */
[----:B------:R-:W-:Y:S01]  /*5570*/  FFMA.FTZ R111, R158, R110, R159 ;  /* 0x0000006e9e6f7223 */ /* 0x000fe2000001009f */
[----:B------:R-:W-:Y:S01]  /*5580*/  FFMA.FTZ R108, R88, -R155, R140 ;  /* 0x8000009b586c7223 */ /* 0x000fe2000001008c */
[-C--:B------:R-:W-:Y:S01]  /*5590*/  LEA.HI R106, R116, R105.reuse, RZ, 0x1f ;  /* 0x00000069746a7211 */ /* 0x080fe200078ff8ff */
[----:B-1----:R-:W-:Y:S01]  /*55a0*/  FMUL.FTZ R97, R20, R104 ;  /* 0x0000006814617220 */ /* 0x002fe20000410000 */
[----:B------:R-:W-:Y:S01]  /*55b0*/  LEA.HI R118, R105, R105, RZ, 0x1b ;  /* 0x0000006969767211 */ /* 0x000fe200078fd8ff */
[----:B------:R-:W-:Y:S01]  /*55c0*/  FMUL.FTZ R104, R123, R11 ;  /* 0x0000000b7b687220 */ /* 0x000fe20000410000 */
[----:B------:R-:W-:Y:S01]  /*55d0*/  FFMA.FTZ R111, R108, R115, R111 ;  /* 0x000000736c6f7223 */ /* 0x000fe2000001006f */
[----:B------:R-:W-:Y:S01]  /*55e0*/  LEA R106, R106, R19, 0x2 ;  /* 0x000000136a6a7211 */ /* 0x000fe200078e10ff */
[----:B------:R-:W-:Y:S01]  /*55f0*/  FMUL.FTZ R87, R87, R121 ;  /* 0x0000007957577220 */ /* 0x000fe20000410000 */
[----:B------:R-:W-:Y:S01]  /*5600*/  LEA R118, R118, R19, 0x2 ;  /* 0x0000001376767211 */ /* 0x000fe200078e10ff */
[----:B------:R-:W-:Y:S01]  /*5610*/  FMUL.FTZ R109, R22, R120 ;  /* 0x00000078166d7220 */ /* 0x000fe20000410000 */
[----:B------:R-:W-:Y:S01]  /*5620*/  FMUL.FTZ R121, R121, UR50 ;  /* 0x0000003279797c20 */ /* 0x000fe20008410000 */
[C---:B------:R-:W-:Y:S01]  /*5630*/  FMUL.FTZ R163, R124.reuse, UR50 ;  /* 0x000000327ca37c20 */ /* 0x040fe20008410000 */
[----:B------:R-:W-:Y:S01]  /*5640*/  FMUL.FTZ R105, R124, R10 ;  /* 0x0000000a7c697220 */ /* 0x000fe20000410000 */
[----:B------:R-:W-:Y:S01]  /*5650*/  FMUL.FTZ R165, R122, UR50 ;  /* 0x000000327aa57c20 */ /* 0x000fe20008410000 */
[----:B------:R0:W-:Y:S01]  /*5660*/  STS [R106+0x4200], R97 ;  /* 0x004200616a007388 */ /* 0x0001e20000000800 */
[----:B------:R-:W-:Y:S01]  /*5670*/  FMUL.FTZ R113, R23, R110 ;  /* 0x0000006e17717220 */ /* 0x000fe20000410000 */
[----:B------:R-:W-:-:S02]  /*5680*/  FMUL.FTZ R110, R125, R9 ;  /* 0x000000097d6e7220 */ /* 0x000fc40000410000 */
[----:B------:R-:W-:Y:S01]  /*5690*/  STS [R118+0x4208], R109 ;  /* 0x0042086d76007388 */ /* 0x000fe20000000800 */
[----:B------:R-:W-:Y:S01]  /*56a0*/  FFMA.FTZ R157, R92, -R157, R144 ;  /* 0x8000009d5c9d7223 */ /* 0x000fe20000010090 */
[----:B------:R-:W-:Y:S01]  /*56b0*/  FMUL.FTZ R165, R108, R165 ;  /* 0x000000a56ca57220 */ /* 0x000fe20000410000 */
[----:B------:R-:W-:Y:S01]  /*56c0*/  FMUL.FTZ R92, R92, R126 ;  /* 0x0000007e5c5c7220 */ /* 0x000fe20000410000 */
[----:B0-----:R-:W-:Y:S01]  /*56d0*/  FMUL.FTZ R97, R158, R121 ;  /* 0x000000799e617220 */ /* 0x001fe20000410000 */
[C---:B------:R-:W-:Y:S01]  /*56e0*/  FMUL.FTZ R108, R126.reuse, R8 ;  /* 0x000000087e6c7220 */ /* 0x040fe20000410000 */
[----:B------:R-:W-:-:S03]  /*56f0*/  FMUL.FTZ R126, R126, UR50 ;  /* 0x000000327e7e7c20 */ /* 0x000fc60008410000 */
[----:B------:R0:W-:Y:S01]  /*5700*/  STL [R1], R97 ;  /* 0x0000006101007387 */ /* 0x0001e20000100800 */
[----:B------:R-:W-:Y:S01]  /*5710*/  FMUL.FTZ R161, R157, R126 ;  /* 0x0000007e9da17220 */ /* 0x000fe20000410000 */
[----:B------:R-:W-:Y:S02]  /*5720*/  FFMA.FTZ R156, R93, -R156, R145 ;  /* 0x8000009c5d9c7223 */ /* 0x000fe40000010091 */
[----:B------:R1:W-:Y:S01]  /*5730*/  STS [R118+0x4204], R107 ;  /* 0x0042046b76007388 */ /* 0x0003e20000000800 */
[----:B0-----:R-:W-:Y:S01]  /*5740*/  FMUL.FTZ R97, R24, R115 ;  /* 0x0000007318617220 */ /* 0x001fe20000410000 */
[----:B------:R-:W-:Y:S01]  /*5750*/  FFMA.FTZ R136, R94, -R136, R146 ;  /* 0x800000885e887223 */ /* 0x000fe20000010092 */
[----:B-1----:R-:W-:-:S03]  /*5760*/  FMUL.FTZ R107, R127, R7 ;  /* 0x000000077f6b7220 */ /* 0x002fc60000410000 */
[----:B------:R0:W-:Y:S01]  /*5770*/  STS [R118+0x4210], R97 ;  /* 0x0042106176007388 */ /* 0x0001e20000000800 */
[----:B------:R-:W-:Y:S01]  /*5780*/  FMUL.FTZ R159, R128, UR50 ;  /* 0x00000032809f7c20 */ /* 0x000fe20008410000 */
[----:B------:R-:W-:Y:S01]  /*5790*/  FFMA.FTZ R131, R95, -R131, R147 ;  /* 0x800000835f837223 */ /* 0x000fe20000010093 */
[----:B------:R-:W-:Y:S01]  /*57a0*/  FMUL.FTZ R119, R25, R104 ;  /* 0x0000006819777220 */ /* 0x000fe20000410000 */
[----:B------:R-:W-:Y:S01]  /*57b0*/  FMUL.FTZ R158, R129, UR50 ;  /* 0x00000032819e7c20 */ /* 0x000fe20008410000 */
[----:B------:R-:W-:Y:S01]  /*57c0*/  FMUL.FTZ R159, R136, R159 ;  /* 0x0000009f889f7220 */ /* 0x000fe20000410000 */
[----:B0-----:R-:W-:Y:S01]  /*57d0*/  FMUL.FTZ R97, R89, R123 ;  /* 0x0000007b59617220 */ /* 0x001fe20000410000 */
[----:B------:R-:W-:Y:S01]  /*57e0*/  FMUL.FTZ R121, R26, R105 ;  /* 0x000000691a797220 */ /* 0x000fe20000410000 */
[----:B------:R-:W-:Y:S01]  /*57f0*/  FFMA.FTZ R132, R96, -R132, R148 ;  /* 0x8000008460847223 */ /* 0x000fe20000010094 */
[----:B------:R-:W-:Y:S01]  /*5800*/  FMUL.FTZ R158, R131, R158 ;  /* 0x0000009e839e7220 */ /* 0x000fe20000410000 */
[----:B------:R-:W-:Y:S01]  /*5810*/  FMUL.FTZ R115, R28, R108 ;  /* 0x0000006c1c737220 */ /* 0x000fe20000410000 */
[----:B------:R-:W-:Y:S01]  /*5820*/  FMUL.FTZ R162, R125, UR50 ;  /* 0x000000327da27c20 */ /* 0x000fe20008410000 */
[----:B------:R0:W-:Y:S01]  /*5830*/  STS [R118+0x4214], R119 ;  /* 0x0042147776007388 */ /* 0x0001e20000000800 */
[C---:B------:R-:W-:Y:S01]  /*5840*/  FFMA.FTZ R135, R99.reuse, -R135, R151 ;  /* 0x8000008763877223 */ /* 0x040fe20000010097 */
[----:B------:R-:W-:-:S02]  /*5850*/  FMUL.FTZ R99, R99, R103 ;  /* 0x0000006763637220 */ /* 0x000fc40000410000 */
[----:B------:R1:W-:Y:S01]  /*5860*/  STS [R118+0x420c], R113 ;  /* 0x00420c7176007388 */ /* 0x0003e20000000800 */
[----:B0-----:R-:W-:Y:S01]  /*5870*/  FMUL.FTZ R119, R29, R107 ;  /* 0x0000006b1d777220 */ /* 0x001fe20000410000 */
[----:B-1----:R-:W-:Y:S02]  /*5880*/  FMUL.FTZ R113, R27, R110 ;  /* 0x0000006e1b717220 */ /* 0x002fe40000410000 */
[----:B------:R-:W-:Y:S01]  /*5890*/  STS [R118+0x4218], R121 ;  /* 0x0042187976007388 */ /* 0x000fe20000000800 */
[C---:B------:R-:W-:Y:S01]  /*58a0*/  FFMA.FTZ R134, R98.reuse, -R134, R150 ;  /* 0x8000008662867223 */ /* 0x040fe20000010096 */
[----:B------:R-:W-:Y:S02]  /*58b0*/  FMUL.FTZ R98, R98, R101 ;  /* 0x0000006562627220 */ /* 0x000fe40000410000 */
[----:B------:R0:W-:Y:S04]  /*58c0*/  STS [R118+0x421c], R113 ;  /* 0x00421c7176007388 */ /* 0x0001e80000000800 */
[----:B------:R1:W-:Y:S04]  /*58d0*/  STS [R118+0x4220], R115 ;  /* 0x0042207376007388 */ /* 0x0003e80000000800 */
[----:B------:R5:W-:Y:S01]  /*58e0*/  STS [R118+0x4224], R119 ;  /* 0x0042247776007388 */ /* 0x000be20000000800 */
[----:B------:R-:W-:Y:S01]  /*58f0*/  FMUL.FTZ R93, R93, R127 ;  /* 0x0000007f5d5d7220 */ /* 0x000fe20000410000 */
[----:B------:R-:W-:Y:S01]  /*5900*/  FMUL.FTZ R123, R123, UR50 ;  /* 0x000000327b7b7c20 */ /* 0x000fe20008410000 */
[----:B------:R-:W-:Y:S01]  /*5910*/  FMUL.FTZ R127, R127, UR50 ;  /* 0x000000327f7f7c20 */ /* 0x000fe20008410000 */
[----:B------:R-:W-:Y:S01]  /*5920*/  FFMA.FTZ R83, R99, R0, R83 ;  /* 0x0000000063537223 */ /* 0x000fe20000010053 */
[----:B------:R-:W-:Y:S01]  /*5930*/  FMUL.FTZ R95, R95, R129 ;  /* 0x000000815f5f7220 */ /* 0x000fe20000410000 */
[----:B0-----:R-:W-:Y:S01]  /*5940*/  LOP3.LUT R113, R116, 0x400, RZ, 0xfc, !PT ;  /* 0x0000040074717812 */ /* 0x001fe200078efcff */
[----:B------:R-:W-:Y:S01]  /*5950*/  FMUL.FTZ R160, R156, R127 ;  /* 0x0000007f9ca07220 */ /* 0x000fe20000410000 */
[----:B-1----:R-:W-:-:S02]  /*5960*/  IADD3 R115, PT, PT, R116, 0x480, RZ ;  /* 0x0000048074737810 */ /* 0x002fc40007ffe0ff */
[C---:B-----5:R-:W-:Y:S02]  /*5970*/  IADD3 R119, PT, PT, R116.reuse, 0x580, RZ ;  /* 0x0000058074777810 */ /* 0x060fe40007ffe0ff */
[C---:B------:R-:W-:Y:S02]  /*5980*/  IADD3 R121, PT, PT, R116.reuse, 0x600, RZ ;  /* 0x0000060074797810 */ /* 0x040fe40007ffe0ff */
[----:B------:R-:W-:Y:S01]  /*5990*/  IADD3 R127, PT, PT, R116, 0x200, RZ ;  /* 0x00000200747f7810 */ /* 0x000fe20007ffe0ff */
[----:B------:R-:W-:Y:S01]  /*59a0*/  FFMA.FTZ R81, R102, R3, R81 ;  /* 0x0000000366517223 */ /* 0x000fe20000010051 */
[----:B------:R-:W-:Y:S01]  /*59b0*/  FMUL.FTZ R96, R96, R130 ;  /* 0x0000008260607220 */ /* 0x000fe20000410000 */
[----:B------:R-:W-:Y:S01]  /*59c0*/  FMUL.FTZ R94, R94, R128 ;  /* 0x000000805e5e7220 */ /* 0x000fe20000410000 */
[----:B------:R-:W-:Y:S01]  /*59d0*/  FMUL.FTZ R88, R88, R122 ;  /* 0x0000007a58587220 */ /* 0x000fe20000410000 */
[----:B------:R-:W-:Y:S01]  /*59e0*/  FFMA.FTZ R82, R98, R2, R82 ;  /* 0x0000000262527223 */ /* 0x000fe20000010052 */
[----:B------:R-:W-:-:S02]  /*59f0*/  LEA.HI R122, R116, R116, RZ, 0x1b ;  /* 0x00000074747a7211 */ /* 0x000fc400078fd8ff */
[----:B------:R-:W-:Y:S02]  /*5a00*/  LEA.HI R126, R115, R116, RZ, 0x1b ;  /* 0x00000074737e7211 */ /* 0x000fe400078fd8ff */
[----:B------:R-:W-:Y:S01]  /*5a10*/  LEA R122, R122, R19, 0x2 ;  /* 0x000000137a7a7211 */ /* 0x000fe200078e10ff */
[----:B------:R-:W0:Y:S01]  /*5a20*/  S2UR UR24, SR_CTAID.X ;  /* 0x00000000001879c3 */ /* 0x000e220000002500 */
[----:B------:R-:W-:Y:S01]  /*5a30*/  FMUL.FTZ R139, R39, R139 ;  /* 0x0000008b278b7220 */ /* 0x000fe20000410000 */
[----:B------:R-:W-:Y:S01]  /*5a40*/  FMUL.FTZ R138, R38, R138 ;  /* 0x0000008a268a7220 */ /* 0x000fe20000410000 */
[----:B------:R-:W-:Y:S01]  /*5a50*/  FMUL.FTZ R137, R37, R137 ;  /* 0x0000008925897220 */ /* 0x000fe20000410000 */
[----:B------:R-:W-:Y:S02]  /*5a60*/  USHF.R.S32.HI UR25, URZ, 0x1f, UR9 ;  /* 0x0000001fff197899 */ /* 0x000fe40008011409 */
[----:B------:R-:W-:Y:S01]  /*5a70*/  ULEA UR46, UR12, 0xfffff800, 0xb ;  /* 0xfffff8000c2e7891 */ /* 0x000fe2000f8e58ff */
[----:B------:R-:W-:Y:S01]  /*5a80*/  FMUL.FTZ R145, R45, R145 ;  /* 0x000000912d917220 */ /* 0x000fe20000410000 */
[----:B------:R-:W-:Y:S01]  /*5a90*/  FMUL.FTZ R147, R47, R147 ;  /* 0x000000932f937220 */ /* 0x000fe20000410000 */
[----:B------:R-:W-:Y:S01]  /*5aa0*/  FMUL.FTZ R149, R49, R149 ;  /* 0x0000009531957220 */ /* 0x000fe20000410000 */
[----:B------:R-:W-:Y:S01]  /*5ab0*/  FMUL.FTZ R151, R51, R151 ;  /* 0x0000009733977220 */ /* 0x000fe20000410000 */
[----:B--2---:R-:W-:Y:S01]  /*5ac0*/  FFMA.FTZ R114, R89, -R154, R141 ;  /* 0x8000009a59727223 */ /* 0x004fe2000001008d */
[----:B---3--:R-:W-:-:S03]  /*5ad0*/  FFMA.FTZ R112, R90, -R153, R142 ;  /* 0x800000995a707223 */ /* 0x008fc6000001008e */
[----:B------:R-:W-:Y:S01]  /*5ae0*/  FFMA.FTZ R111, R114, R104, R111 ;  /* 0x00000068726f7223 */ /* 0x000fe2000001006f */
[----:B------:R-:W-:-:S03]  /*5af0*/  FMUL.FTZ R163, R112, R163 ;  /* 0x000000a370a37220 */ /* 0x000fc60000410000 */
[----:B------:R-:W-:Y:S01]  /*5b00*/  FFMA.FTZ R112, R112, R105, R111 ;  /* 0x0000006970707223 */ /* 0x000fe2000001006f */
[----:B----4-:R-:W-:-:S04]  /*5b10*/  FFMA.FTZ R109, R91, -R152, R143 ;  /* 0x800000985b6d7223 */ /* 0x010fc8000001008f */
[----:B------:R-:W-:-:S04]  /*5b20*/  FFMA.FTZ R112, R109, R110, R112 ;  /* 0x0000006e6d707223 */ /* 0x000fc80000010070 */
[----:B------:R-:W-:Y:S01]  /*5b30*/  FFMA.FTZ R157, R157, R108, R112 ;  /* 0x0000006c9d9d7223 */ /* 0x000fe20000010070 */
[----:B------:R-:W-:-:S03]  /*5b40*/  FMUL.FTZ R89, R128, R6 ;  /* 0x0000000680597220 */ /* 0x000fc60000410000 */
[----:B------:R-:W-:Y:S01]  /*5b50*/  FFMA.FTZ R157, R156, R107, R157 ;  /* 0x0000006b9c9d7223 */ /* 0x000fe2000001009d */
[----:B------:R-:W-:-:S03]  /*5b60*/  FMUL.FTZ R104, R129, R5 ;  /* 0x0000000581687220 */ /* 0x000fc60000410000 */
[-C--:B------:R-:W-:Y:S01]  /*5b70*/  FFMA.FTZ R136, R136, R89.reuse, R157 ;  /* 0x0000005988887223 */ /* 0x080fe2000001009d */
[----:B------:R-:W-:Y:S01]  /*5b80*/  FMUL.FTZ R105, R30, R89 ;  /* 0x000000591e697220 */ /* 0x000fe20000410000 */
[C---:B------:R-:W-:Y:S01]  /*5b90*/  FMUL.FTZ R157, R130.reuse, UR50 ;  /* 0x00000032829d7c20 */ /* 0x040fe20008410000 */
[----:B------:R-:W-:Y:S01]  /*5ba0*/  FMUL.FTZ R89, R130, R4 ;  /* 0x0000000482597220 */ /* 0x000fe20000410000 */
[----:B------:R-:W-:Y:S01]  /*5bb0*/  FFMA.FTZ R131, R131, R104, R136 ;  /* 0x0000006883837223 */ /* 0x000fe20000010088 */
[C---:B------:R-:W-:Y:S01]  /*5bc0*/  FMUL.FTZ R108, R100.reuse, R3 ;  /* 0x00000003646c7220 */ /* 0x040fe20000410000 */
[----:B------:R-:W-:Y:S01]  /*5bd0*/  FMUL.FTZ R100, R100, UR50 ;  /* 0x0000003264647c20 */ /* 0x000fe20008410000 */
[C---:B------:R-:W-:Y:S01]  /*5be0*/  FMUL.FTZ R157, R132.reuse, R157 ;  /* 0x0000009d849d7220 */ /* 0x040fe20000410000 */
[-C--:B------:R-:W-:Y:S01]  /*5bf0*/  FFMA.FTZ R132, R132, R89.reuse, R131 ;  /* 0x0000005984847223 */ /* 0x080fe20000010083 */
[----:B------:R-:W-:Y:S01]  /*5c00*/  FMUL.FTZ R162, R109, R162 ;  /* 0x000000a26da27220 */ /* 0x000fe20000410000 */
[----:B------:R-:W-:Y:S01]  /*5c10*/  FMUL.FTZ R109, R31, R104 ;  /* 0x000000681f6d7220 */ /* 0x000fe20000410000 */
[----:B------:R1:W-:Y:S01]  /*5c20*/  STS [R118+0x4228], R105 ;  /* 0x0042286976007388 */ /* 0x0003e20000000800 */
[----:B------:R-:W-:Y:S01]  /*5c30*/  FMUL.FTZ R100, R133, R100 ;  /* 0x0000006485647220 */ /* 0x000fe20000410000 */
[-C--:B------:R-:W-:Y:S01]  /*5c40*/  FMUL.FTZ R107, R33, R108.reuse ;  /* 0x0000006c216b7220 */ /* 0x080fe20000410000 */
[----:B------:R-:W-:Y:S01]  /*5c50*/  FFMA.FTZ R133, R133, R108, R132 ;  /* 0x0000006c85857223 */ /* 0x000fe20000010084 */
[C---:B------:R-:W-:Y:S01]  /*5c60*/  FMUL.FTZ R108, R103.reuse, R0 ;  /* 0x00000000676c7220 */ /* 0x040fe20000410000 */
[----:B------:R2:W-:Y:S01]  /*5c70*/  STS [R118+0x422c], R109 ;  /* 0x00422c6d76007388 */ /* 0x0005e20000000800 */
[----:B------:R-:W-:Y:S01]  /*5c80*/  FMUL.FTZ R104, R103, UR50 ;  /* 0x0000003267687c20 */ /* 0x000fe20008410000 */
[----:B-1----:R-:W-:Y:S01]  /*5c90*/  FMUL.FTZ R105, R32, R89 ;  /* 0x0000005920697220 */ /* 0x002fe20000410000 */
[----:B------:R-:W-:-:S04]  /*5ca0*/  FMUL.FTZ R89, R101, R2 ;  /* 0x0000000265597220 */ /* 0x000fc80000410000 */
[----:B------:R-:W-:Y:S01]  /*5cb0*/  FMUL.FTZ R103, R34, R89 ;  /* 0x0000005922677220 */ /* 0x000fe20000410000 */
[----:B--2---:R-:W-:Y:S01]  /*5cc0*/  FMUL.FTZ R109, R35, R108 ;  /* 0x0000006c236d7220 */ /* 0x004fe20000410000 */
[----:B------:R-:W-:Y:S01]  /*5cd0*/  STS [R118+0x4230], R105 ;  /* 0x0042306976007388 */ /* 0x000fe20000000800 */
[----:B------:R-:W-:-:S03]  /*5ce0*/  FMUL.FTZ R101, R101, UR50 ;  /* 0x0000003265657c20 */ /* 0x000fc60008410000 */
[----:B------:R1:W-:Y:S04]  /*5cf0*/  STS [R118+0x4234], R107 ;  /* 0x0042346b76007388 */ /* 0x0003e80000000800 */
[----:B------:R2:W-:Y:S04]  /*5d00*/  STS [R118+0x4238], R103 ;  /* 0x0042386776007388 */ /* 0x0005e80000000800 */
[----:B------:R3:W-:Y:S01]  /*5d10*/  STS [R118+0x423c], R109 ;  /* 0x00423c6d76007388 */ /* 0x0007e20000000800 */
[----:B------:R-:W-:Y:S01]  /*5d20*/  BAR.SYNC.DEFER_BLOCKING 0x0 ;  /* 0x0000000000007b1d */ /* 0x000fe20000010000 */
[----:B------:R-:W-:Y:S01]  /*5d30*/  FMUL.FTZ R104, R135, R104 ;  /* 0x0000006887687220 */ /* 0x000fe20000410000 */
[----:B------:R-:W-:Y:S01]  /*5d40*/  FMUL.FTZ R101, R134, R101 ;  /* 0x0000006586657220 */ /* 0x000fe20000410000 */
[----:B------:R-:W-:Y:S01]  /*5d50*/  FMUL.FTZ R91, R91, R125 ;  /* 0x0000007d5b5b7220 */ /* 0x000fe20000410000 */
[----:B------:R-:W-:Y:S01]  /*5d60*/  FMUL.FTZ R164, R114, R123 ;  /* 0x0000007b72a47220 */ /* 0x000fe20000410000 */
[----:B------:R-:W-:Y:S01]  /*5d70*/  FFMA.FTZ R104, R35, R99, R104 ;  /* 0x0000006323687223 */ /* 0x000fe20000010068 */
[----:B------:R-:W-:Y:S01]  /*5d80*/  FFMA.FTZ R134, R134, R89, R133 ;  /* 0x0000005986867223 */ /* 0x000fe20000010085 */
[----:B------:R-:W-:Y:S01]  /*5d90*/  FFMA.FTZ R155, R34, R98, R101 ;  /* 0x00000062229b7223 */ /* 0x000fe20000010065 */
[----:B-1----:R-:W-:Y:S01]  /*5da0*/  FMUL.FTZ R107, R36, R117 ;  /* 0x00000075246b7220 */ /* 0x002fe20000410000 */
[----:B------:R-:W-:-:S02]  /*5db0*/  IADD3 R99, PT, PT, R116, 0x80, RZ ;  /* 0x0000008074637810 */ /* 0x000fc40007ffe0ff */
[C---:B--2---:R-:W-:Y:S02]  /*5dc0*/  IADD3 R103, PT, PT, R116.reuse, 0x180, RZ ;  /* 0x0000018074677810 */ /* 0x044fe40007ffe0ff */
[C---:B------:R-:W-:Y:S02]  /*5dd0*/  IADD3 R105, PT, PT, R116.reuse, 0x280, RZ ;  /* 0x0000028074697810 */ /* 0x040fe40007ffe0ff */
[C---:B------:R-:W-:Y:S02]  /*5de0*/  IADD3 R101, PT, PT, R116.reuse, 0x100, RZ ;  /* 0x0000010074657810 */ /* 0x040fe40007ffe0ff */
[C---:B---3--:R-:W-:Y:S02]  /*5df0*/  IADD3 R109, PT, PT, R116.reuse, 0x300, RZ ;  /* 0x00000300746d7810 */ /* 0x048fe40007ffe0ff */
[C---:B------:R-:W-:Y:S02]  /*5e00*/  IADD3 R111, PT, PT, R116.reuse, 0x380, RZ ;  /* 0x00000380746f7810 */ /* 0x040fe40007ffe0ff */
[----:B------:R-:W-:-:S02]  /*5e10*/  IADD3 R117, PT, PT, R116, 0x500, RZ ;  /* 0x0000050074757810 */ /* 0x000fc40007ffe0ff */
[C---:B------:R-:W-:Y:S02]  /*5e20*/  IADD3 R123, PT, PT, R116.reuse, 0x680, RZ ;  /* 0x00000680747b7810 */ /* 0x040fe40007ffe0ff */
[C---:B------:R-:W-:Y:S01]  /*5e30*/  IADD3 R129, PT, PT, R116.reuse, 0x780, RZ ;  /* 0x0000078074817810 */ /* 0x040fe20007ffe0ff */
[----:B------:R-:W-:Y:S01]  /*5e40*/  FFMA.FTZ R156, R33, R102, R100 ;  /* 0x00000066219c7223 */ /* 0x000fe20000010064 */
[----:B------:R-:W-:Y:S01]  /*5e50*/  IADD3 R125, PT, PT, R116, 0x700, RZ ;  /* 0x00000700747d7810 */ /* 0x000fe20007ffe0ff */
[----:B------:R-:W-:Y:S01]  /*5e60*/  FADD.FTZ R55, R104, R55 ;  /* 0x0000003768377221 */ /* 0x000fe20000010000 */
[----:B------:R-:W-:Y:S01]  /*5e70*/  FMUL.FTZ R90, R90, R124 ;  /* 0x0000007c5a5a7220 */ /* 0x000fe20000410000 */
[----:B------:R-:W-:Y:S01]  /*5e80*/  FFMA.FTZ R89, R135, R108, R134 ;  /* 0x0000006c87597223 */ /* 0x000fe20000010086 */
[-C--:B------:R-:W-:Y:S01]  /*5e90*/  LEA.HI R102, R99, R116.reuse, RZ, 0x1b ;  /* 0x0000007463667211 */ /* 0x080fe200078fd8ff */
[----:B------:R-:W1:Y:S01]  /*5ea0*/  LDS R154, [R122+0x4200] ;  /* 0x004200007a9a7984 */ /* 0x000e620000000800 */
        /* <DEDUP_REMOVED lines=13> */
[-C--:B------:R-:W-:Y:S02]  /*5f80*/  LEA R121, R102, R19.reuse, 0x2 ;  /* 0x0000001366797211 */ /* 0x080fe400078e10ff */
[-C--:B------:R-:W-:Y:S02]  /*5f90*/  LEA R117, R104, R19.reuse, 0x2 ;  /* 0x0000001368757211 */ /* 0x080fe400078e10ff */
[-C--:B------:R-:W-:Y:S01]  /*5fa0*/  LEA R115, R110, R19.reuse, 0x2 ;  /* 0x000000136e737211 */ /* 0x080fe200078e10ff */
[----:B------:R-:W2:Y:S01]  /*5fb0*/  LDS R153, [R121+0x4400] ;  /* 0x0044000079997984 */ /* 0x000ea20000000800 */
[-C--:B------:R-:W-:Y:S02]  /*5fc0*/  LEA R120, R120, R19.reuse, 0x2 ;  /* 0x0000001378787211 */ /* 0x080fe400078e10ff */
[-C--:B------:R-:W-:Y:S01]  /*5fd0*/  LEA R114, R114, R19.reuse, 0x2 ;  /* 0x0000001372727211 */ /* 0x080fe200078e10ff */
[----:B------:R-:W3:Y:S01]  /*5fe0*/  LDS R136, [R117+0x4800] ;  /* 0x0048000075887984 */ /* 0x000ee20000000800 */
[----:B------:R-:W-:-:S02]  /*5ff0*/  LEA R111, R112, R19, 0x2 ;  /* 0x00000013706f7211 */ /* 0x000fc400078e10ff */
[-C--:B------:R-:W-:Y:S01]  /*6000*/  LEA R110, R124, R19.reuse, 0x2 ;  /* 0x000000137c6e7211 */ /* 0x080fe200078e10ff */
[----:B------:R-:W4:Y:S01]  /*6010*/  LDS R152, [R120+0x4600] ;  /* 0x0046000078987984 */ /* 0x000f220000000800 */
[-C--:B------:R-:W-:Y:S02]  /*6020*/  LEA R105, R126, R19.reuse, 0x2 ;  /* 0x000000137e697211 */ /* 0x080fe400078e10ff */
[-C--:B------:R-:W-:Y:S01]  /*6030*/  LEA R104, R128, R19.reuse, 0x2 ;  /* 0x0000001380687211 */ /* 0x080fe200078e10ff */
[----:B------:R-:W0:Y:S01]  /*6040*/  LDS R133, [R114+0x4e00] ;  /* 0x004e000072857984 */ /* 0x000e220000000800 */
[-C--:B------:R-:W-:Y:S02]  /*6050*/  LEA R103, R130, R19.reuse, 0x2 ;  /* 0x0000001382677211 */ /* 0x080fe400078e10ff */
[-C--:B------:R-:W-:Y:S01]  /*6060*/  LEA R102, R132, R19.reuse, 0x2 ;  /* 0x0000001384667211 */ /* 0x080fe200078e10ff */
[----:B------:R-:W0:Y:S01]  /*6070*/  LDS R131, [R110+0x5200] ;  /* 0x005200006e837984 */ /* 0x000e220000000800 */
[----:B------:R-:W-:-:S02]  /*6080*/  LEA R101, R134, R19, 0x2 ;  /* 0x0000001386657211 */ /* 0x000fc400078e10ff */
[-C--:B------:R-:W-:Y:S01]  /*6090*/  LEA R100, R100, R19.reuse, 0x2 ;  /* 0x0000001364647211 */ /* 0x080fe200078e10ff */
[----:B------:R-:W0:Y:S01]  /*60a0*/  LDS R134, [R115+0x4c00] ;  /* 0x004c000073867984 */ /* 0x000e220000000800 */
[-C--:B------:R-:W-:Y:S02]  /*60b0*/  LEA R99, R108, R19.reuse, 0x2 ;  /* 0x000000136c637211 */ /* 0x080fe400078e10ff */
[----:B------:R-:W-:Y:S01]  /*60c0*/  LEA R98, R98, R19, 0x2 ;  /* 0x0000001362627211 */ /* 0x000fe200078e10ff */
[----:B------:R-:W0:Y:S01]  /*60d0*/  LDS R132, [R111+0x5000] ;  /* 0x005000006f847984 */ /* 0x000e220000000800 */
[----:B------:R-:W-:-:S03]  /*60e0*/  FMUL.FTZ R109, R40, R140 ;  /* 0x0000008c286d7220 */ /* 0x000fc60000410000 */
        /* <DEDUP_REMOVED lines=14> */
[----:B------:R5:W-:Y:S01]  /*61d0*/  STS [R118+0x6308], R138 ;  /* 0x0063088a76007388 */ /* 0x000be20000000800 */
[----:B------:R-:W-:-:S03]  /*61e0*/  FMUL.FTZ R113, R42, R142 ;  /* 0x0000008e2a717220 */ /* 0x000fc60000410000 */
[----:B------:R2:W-:Y:S01]  /*61f0*/  STS [R118+0x6330], R139 ;  /* 0x0063308b76007388 */ /* 0x0005e20000000800 */
[----:B-----5:R-:W-:Y:S02]  /*6200*/  MOV R138, R116 ;  /* 0x00000074008a7202 */ /* 0x020fe40000000f00 */
[----:B--2---:R-:W-:Y:S01]  /*6210*/  MOV R139, RZ ;  /* 0x000000ff008b7202 */ /* 0x004fe20000000f00 */
[----:B------:R2:W-:Y:S04]  /*6220*/  STS [R118+0x6304], R137 ;  /* 0x0063048976007388 */ /* 0x0005e80000000800 */
[----:B------:R0:W-:Y:S01]  /*6230*/  STS [R118+0x6318], R113 ;  /* 0x0063187176007388 */ /* 0x0001e20000000800 */
[----:B------:R-:W-:Y:S01]  /*6240*/  FMUL.FTZ R119, R44, R144 ;  /* 0x000000902c777220 */ /* 0x000fe20000410000 */
[----:B--2---:R-:W-:Y:S01]  /*6250*/  FMUL.FTZ R137, R46, R146 ;  /* 0x000000922e897220 */ /* 0x004fe20000410000 */
[----:B0-----:R-:W-:-:S04]  /*6260*/  IMAD.WIDE.U32 R112, R106, UR24, R138 ;  /* 0x000000186a707c25 */ /* 0x001fc8000f8e008a */
[----:B------:R0:W-:Y:S01]  /*6270*/  STS [R118+0x6328], R137 ;  /* 0x0063288976007388 */ /* 0x0001e20000000800 */
[----:B------:R-:W-:Y:S02]  /*6280*/  IMAD R113, R107, UR24, R113 ;  /* 0x000000186b717c24 */ /* 0x000fe4000f8e0271 */
[----:B-1----:R-:W-:Y:S01]  /*6290*/  IMAD.WIDE.U32 R106, R108, UR24, R138 ;  /* 0x000000186c6a7c25 */ /* 0x002fe2000f8e008a */
[----:B------:R1:W-:Y:S01]  /*62a0*/  STS [R118+0x6320], R119 ;  /* 0x0063207776007388 */ /* 0x0003e20000000800 */
[----:B0-----:R-:W-:Y:S02]  /*62b0*/  MOV R137, UR38 ;  /* 0x0000002600897c02 */ /* 0x001fe40008000f00 */
[----:B------:R-:W-:Y:S01]  /*62c0*/  IMAD R107, R109, UR24, R107 ;  /* 0x000000186d6b7c24 */ /* 0x000fe2000f8e026b */
[----:B------:R-:W-:Y:S01]  /*62d0*/  UIMAD UR24, UR25, UR38, URZ ;  /* 0x00000026191872a4 */ /* 0x000fe2000f8e02ff */
[----:B------:R-:W-:Y:S01]  /*62e0*/  FMUL.FTZ R141, R41, R141 ;  /* 0x0000008d298d7220 */ /* 0x000fe20000410000 */
[----:B------:R-:W-:Y:S01]  /*62f0*/  FMUL.FTZ R143, R43, R143 ;  /* 0x0000008f2b8f7220 */ /* 0x000fe20000410000 */
[----:B------:R-:W-:-:S04]  /*6300*/  IMAD.WIDE.U32 R112, R137, UR9, R112 ;  /* 0x0000000989707c25 */ /* 0x000fc8000f8e0070 */
[----:B-1----:R-:W-:Y:S01]  /*6310*/  FMUL.FTZ R119, R50, R150 ;  /* 0x0000009632777220 */ /* 0x002fe20000410000 */
[----:B------:R-:W-:Y:S01]  /*6320*/  UIMAD UR24, UR9, UR39, UR24 ;  /* 0x00000027091872a4 */ /* 0x000fe2000f8e0218 */
[----:B------:R-:W-:Y:S01]  /*6330*/  STS [R118+0x6324], R145 ;  /* 0x0063249176007388 */ /* 0x000fe20000000800 */
[----:B------:R-:W0:Y:S01]  /*6340*/  LDC.64 R108, c[0x0][0x4d0] ;  /* 0x00013400ff6c7b82 */ /* 0x000e220000000a00 */
[----:B------:R-:W-:Y:S02]  /*6350*/  IADD3 R112, P3, PT, R112, UR46, RZ ;  /* 0x0000002e70707c10 */ /* 0x000fe4000ff7e0ff */
[----:B------:R1:W-:Y:S01]  /*6360*/  STS [R118+0x6338], R119 ;  /* 0x0063387776007388 */ /* 0x0003e20000000800 */
[----:B------:R-:W-:Y:S02]  /*6370*/  MOV R137, UR40 ;  /* 0x0000002800897c02 */ /* 0x000fe40008000f00 */
[----:B------:R-:W-:Y:S01]  /*6380*/  IADD3.X R113, PT, PT, R113, UR24, RZ, P3, !PT ;  /* 0x0000001871717c10 */ /* 0x000fe20009ffe4ff */
[----:B------:R-:W-:-:S02]  /*6390*/  UIMAD UR24, UR25, UR36, URZ ;  /* 0x00000024191872a4 */ /* 0x000fc4000f8e02ff */
[----:B-1----:R-:W-:Y:S02]  /*63a0*/  MOV R119, UR36 ;  /* 0x0000002400777c02 */ /* 0x002fe40008000f00 */
[----:B------:R-:W-:-:S03]  /*63b0*/  UIMAD UR24, UR9, UR37, UR24 ;  /* 0x00000025091872a4 */ /* 0x000fc6000f8e0218 */
[----:B------:R-:W-:Y:S01]  /*63c0*/  IMAD.WIDE.U32 R106, R119, UR9, R106 ;  /* 0x00000009776a7c25 */ /* 0x000fe2000f8e006a */
[----:B------:R-:W-:Y:S03]  /*63d0*/  STS [R118+0x6314], R141 ;  /* 0x0063148d76007388 */ /* 0x000fe60000000800 */
[----:B------:R-:W-:Y:S01]  /*63e0*/  IMAD.WIDE.U32 R112, R137, UR8, R112 ;  /* 0x0000000889707c25 */ /* 0x000fe2000f8e0070 */
[----:B------:R-:W-:Y:S01]  /*63f0*/  STS [R118+0x631c], R143 ;  /* 0x00631c8f76007388 */ /* 0x000fe20000000800 */
[----:B------:R-:W-:-:S03]  /*6400*/  MOV R137, UR41 ;  /* 0x0000002900897c02 */ /* 0x000fc60008000f00 */
[----:B------:R-:W-:Y:S04]  /*6410*/  STS [R118+0x632c], R147 ;  /* 0x00632c9376007388 */ /* 0x000fe80000000800 */
[----:B------:R-:W-:Y:S04]  /*6420*/  STS [R118+0x6334], R149 ;  /* 0x0063349576007388 */ /* 0x000fe80000000800 */
[----:B------:R1:W-:Y:S01]  /*6430*/  STS [R118+0x633c], R151 ;  /* 0x00633c9776007388 */ /* 0x0003e20000000800 */
[----:B------:R-:W-:Y:S01]  /*6440*/  BAR.SYNC.DEFER_BLOCKING 0x0 ;  /* 0x0000000000007b1d */ /* 0x000fe20000010000 */
[----:B-1----:R-:W-:-:S04]  /*6450*/  IADD3 R118, P3, PT, R106, UR46, RZ ;  /* 0x0000002e6a767c10 */ /* 0x002fc8000ff7e0ff */
[----:B------:R-:W-:Y:S01]  /*6460*/  IADD3.X R119, PT, PT, R107, UR24, RZ, P3, !PT ;  /* 0x000000186b777c10 */ /* 0x000fe20009ffe4ff */
[----:B------:R-:W-:Y:S01]  /*6470*/  IMAD R107, R137, UR8, R113 ;  /* 0x00000008896b7c24 */ /* 0x000fe2000f8e0271 */
[----:B------:R-:W-:-:S04]  /*6480*/  LEA R106, P3, R112, UR44, 0x2 ;  /* 0x0000002c706a7c11 */ /* 0x000fc8000f8610ff */
[----:B------:R-:W-:Y:S02]  /*6490*/  LEA.HI.X R107, R112, UR45, R107, 0x2, P3 ;  /* 0x0000002d706b7c11 */ /* 0x000fe400098f146b */
[----:B------:R-:W-:-:S04]  /*64a0*/  LOP3.LUT R112, R116, UR46, RZ, 0xfc, !PT ;  /* 0x0000002e74707c12 */ /* 0x000fc8000f8efcff */
[----:B------:R-:W-:-:S04]  /*64b0*/  IADD3 R112, PT, PT, -R112, UR49, RZ ;  /* 0x0000003170707c10 */ /* 0x000fc8000fffe1ff */
[----:B------:R-:W-:Y:S01]  /*64c0*/  ISETP.GE.AND P6, PT, R112, 0x1, PT ;  /* 0x000000017000780c */ /* 0x000fe20003fc6270 */
[----:B0-----:R-:W-:Y:S01]  /*64d0*/  IMAD.WIDE.U32 R118, R108, UR8, R118 ;  /* 0x000000086c767c25 */ /* 0x001fe2000f8e0076 */
[----:B------:R-:W-:Y:S03]  /*64e0*/  BSSY.RECONVERGENT B0, `(.L_x_3096) ;  /* 0x000000b000007945 */ /* 0x000fe60003800200 */
[----:B------:R-:W-:Y:S01]  /*64f0*/  IMAD R109, R109, UR8, R119 ;  /* 0x000000086d6d7c24 */ /* 0x000fe2000f8e0277 */
[----:B------:R-:W-:Y:S02]  /*6500*/  LEA R108, P3, R118, UR42, 0x2 ;  /* 0x0000002a766c7c11 */ /* 0x000fe4000f8610ff */
[----:B------:R-:W-:Y:S02]  /*6510*/  ISETP.GE.AND P4, PT, R112, 0x101, PT ;  /* 0x000001017000780c */ /* 0x000fe40003f86270 */
[----:B------:R-:W-:-:S02]  /*6520*/  LEA.HI.X R109, R118, UR43, R109, 0x2, P3 ;  /* 0x0000002b766d7c11 */ /* 0x000fc400098f146d */
[C---:B------:R-:W-:Y:S02]  /*6530*/  ISETP.GE.AND P3, PT, R112.reuse, 0x81, PT ;  /* 0x000000817000780c */ /* 0x040fe40003f66270 */
[----:B------:R-:W-:Y:S01]  /*6540*/  ISETP.GE.AND P5, PT, R112, 0x181, PT ;  /* 0x000001817000780c */ /* 0x000fe20003fa6270 */
[----:B---34-:R-:W-:-:S12]  /*6550*/  @!P6 BRA `(.L_x_3097) ;  /* 0x00000000000ce947 */ /* 0x018fd80003800000 */
[----:B------:R-:W0:Y:S04]  /*6560*/  LDS R113, [R122+0x6300] ;  /* 0x006300007a717984 */ /* 0x000e280000000800 */
[----:B------:R1:W-:Y:S04]  /*6570*/  REDG.E.ADD.F32.FTZ.RN.STRONG.GPU desc[UR26][R108.64], R154 ;  /* 0x0000009a6c0079a6 */ /* 0x0003e8000c12f31a */
[----:B0-----:R1:W-:Y:S02]  /*6580*/  REDG.E.ADD.F32.FTZ.RN.STRONG.GPU desc[UR26][R106.64], R113 ;  /* 0x000000716a0079a6 */ /* 0x0013e4000c12f31a */
.L_x_3097:
[----:B------:R-:W-:Y:S05]  /*6590*/  BSYNC.RECONVERGENT B0 ;  /* 0x0000000000007941 */ /* 0x000fea0003800200 */
.L_x_3096:
[----:B------:R-:W0:Y:S01]  /*65a0*/  LDS R121, [R121+0x6500] ;  /* 0x0065000079797984 */ /* 0x000e220000000800 */
[----:B------:R-:W-:Y:S04]  /*65b0*/  BSSY.RECONVERGENT B0, `(.L_x_3098) ;  /* 0x0000004000007945 */ /* 0x000fe80003800200 */
[----:B------:R-:W-:Y:S05]  /*65c0*/  @!P3 BRA `(.L_x_3099) ;  /* 0x000000000008b947 */ /* 0x000fea0003800000 */
[----:B------:R2:W-:Y:S04]  /*65d0*/  REDG.E.ADD.F32.FTZ.RN.STRONG.GPU desc[UR26][R108.64+0x200], R153 ;  /* 0x000200996c0079a6 */ /* 0x0005e8000c12f31a */
[----:B0-----:R2:W-:Y:S02]  /*65e0*/  REDG.E.ADD.F32.FTZ.RN.STRONG.GPU desc[UR26][R106.64+0x200], R121 ;  /* 0x000200796a0079a6 */ /* 0x0015e4000c12f31a */
.L_x_3099:
[----:B------:R-:W-:Y:S05]  /*65f0*/  BSYNC.RECONVERGENT B0 ;  /* 0x0000000000007941 */ /* 0x000fea0003800200 */
.L_x_3098:
[----:B-1----:R1:W3:Y:S01]  /*6600*/  LDS R113, [R120+0x6700] ;  /* 0x0067000078717984 */ /* 0x0022e20000000800 */
[----:B------:R-:W-:Y:S04]  /*6610*/  BSSY.RECONVERGENT B0, `(.L_x_3100) ;  /* 0x0000004000007945 */ /* 0x000fe80003800200 */
[----:B------:R-:W-:Y:S05]  /*6620*/  @!P4 BRA `(.L_x_3101) ;  /* 0x000000000008c947 */ /* 0x000fea0003800000 */
[----:B------:R4:W-:Y:S04]  /*6630*/  REDG.E.ADD.F32.FTZ.RN.STRONG.GPU desc[UR26][R108.64+0x400], R152 ;  /* 0x000400986c0079a6 */ /* 0x0009e8000c12f31a */
[----:B---3--:R4:W-:Y:S02]  /*6640*/  REDG.E.ADD.F32.FTZ.RN.STRONG.GPU desc[UR26][R106.64+0x400], R113 ;  /* 0x000400716a0079a6 */ /* 0x0089e4000c12f31a */
.L_x_3101:
[----:B------:R-:W-:Y:S05]  /*6650*/  BSYNC.RECONVERGENT B0 ;  /* 0x0000000000007941 */ /* 0x000fea0003800200 */
.L_x_3100:
[----:B------:R-:W0:Y:S01]  /*6660*/  LDS R117, [R117+0x6900] ;  /* 0x0069000075757984 */ /* 0x000e220000000800 */
[----:B------:R-:W-:Y:S04]  /*6670*/  BSSY.RECONVERGENT B0, `(.L_x_3102) ;  /* 0x0000004000007945 */ /* 0x000fe80003800200 */
[----:B------:R-:W-:Y:S05]  /*6680*/  @!P5 BRA `(.L_x_3103) ;  /* 0x000000000008d947 */ /* 0x000fea0003800000 */
[----:B------:R1:W-:Y:S04]  /*6690*/  REDG.E.ADD.F32.FTZ.RN.STRONG.GPU desc[UR26][R108.64+0x600], R136 ;  /* 0x000600886c0079a6 */ /* 0x0003e8000c12f31a */
[----:B0-----:R1:W-:Y:S02]  /*66a0*/  REDG.E.ADD.F32.FTZ.RN.STRONG.GPU desc[UR26][R106.64+0x600], R117 ;  /* 0x000600756a0079a6 */ /* 0x0013e4000c12f31a */
.L_x_3103:
[----:B------:R-:W-:Y:S05]  /*66b0*/  BSYNC.RECONVERGENT B0 ;  /* 0x0000000000007941 */ /* 0x000fea0003800200 */
.L_x_3102:
[----:B---34-:R3:W4:Y:S01]  /*66c0*/  LDS R113, [R98+0x6b00] ;  /* 0x006b000062717984 */ /* 0x0187220000000800 */
[C---:B------:R-:W-:Y:S01]  /*66d0*/  ISETP.GE.AND P6, PT, R112.reuse, 0x201, PT ;  /* 0x000002017000780c */ /* 0x040fe20003fc6270 */
[----:B------:R-:W-:Y:S01]  /*66e0*/  BSSY.RECONVERGENT B0, `(.L_x_3104) ;  /* 0x0000007000007945 */ /* 0x000fe20003800200 */
[C---:B------:R-:W-:Y:S02]  /*66f0*/  ISETP.GE.AND P3, PT, R112.reuse, 0x281, PT ;  /* 0x000002817000780c */ /* 0x040fe40003f66270 */
[C---:B------:R-:W-:Y:S02]  /*6700*/  ISETP.GE.AND P4, PT, R112.reuse, 0x301, PT ;  /* 0x000003017000780c */ /* 0x040fe40003f86270 */
[----:B------:R-:W-:-:S07]  /*6710*/  ISETP.GE.AND P5, PT, R112, 0x381, PT ;  /* 0x000003817000780c */ /* 0x000fce0003fa6270 */
[----:B---3--:R-:W-:Y:S06]  /*6720*/  @!P6 BRA `(.L_x_3105) ;  /* 0x000000000008e947 */ /* 0x008fec0003800000 */
[----:B------:R3:W-:Y:S04]  /*6730*/  REDG.E.ADD.F32.FTZ.RN.STRONG.GPU desc[UR26][R108.64+0x800], R135 ;  /* 0x000800876c0079a6 */ /* 0x0007e8000c12f31a */
[----:B----4-:R3:W-:Y:S02]  /*6740*/  REDG.E.ADD.F32.FTZ.RN.STRONG.GPU desc[UR26][R106.64+0x800], R113 ;  /* 0x000800716a0079a6 */ /* 0x0107e4000c12f31a */
.L_x_3105:
[----:B------:R-:W-:Y:S05]  /*6750*/  BSYNC.RECONVERGENT B0 ;  /* 0x0000000000007941 */ /* 0x000fea0003800200 */
.L_x_3104:
[----:B------:R-:W0:Y:S01]  /*6760*/  LDS R115, [R115+0x6d00] ;  /* 0x006d000073737984 */ /* 0x000e220000000800 */
[----:B------:R-:W-:Y:S04]  /*6770*/  BSSY.RECONVERGENT B0, `(.L_x_3106) ;  /* 0x0000004000007945 */ /* 0x000fe80003800200 */
[----:B------:R-:W-:Y:S05]  /*6780*/  @!P3 BRA `(.L_x_3107) ;  /* 0x000000000008b947 */ /* 0x000fea0003800000 */
[----:B------:R1:W-:Y:S04]  /*6790*/  REDG.E.ADD.F32.FTZ.RN.STRONG.GPU desc[UR26][R108.64+0xa00], R134 ;  /* 0x000a00866c0079a6 */ /* 0x0003e8000c12f31a */
[----:B0-----:R1:W-:Y:S02]  /*67a0*/  REDG.E.ADD.F32.FTZ.RN.STRONG.GPU desc[UR26][R106.64+0xa00], R115 ;  /* 0x000a00736a0079a6 */ /* 0x0013e4000c12f31a */
.L_x_3107:
[----:B------:R-:W-:Y:S05]  /*67b0*/  BSYNC.RECONVERGENT B0 ;  /* 0x0000000000007941 */ /* 0x000fea0003800200 */
.L_x_3106:
[----:B---34-:R3:W4:Y:S01]  /*67c0*/  LDS R113, [R114+0x6f00] ;  /* 0x006f000072717984 */ /* 0x0187220000000800 */
[----:B------:R-:W-:Y:S04]  /*67d0*/  BSSY.RECONVERGENT B0, `(.L_x_3108) ;  /* 0x0000004000007945 */ /* 0x000fe80003800200 */
[----:B------:R-:W-:Y:S05]  /*67e0*/  @!P4 BRA `(.L_x_3109) ;  /* 0x000000000008c947 */ /* 0x000fea0003800000 */
[----:B------:R0:W-:Y:S04]  /*67f0*/  REDG.E.ADD.F32.FTZ.RN.STRONG.GPU desc[UR26][R108.64+0xc00], R133 ;  /* 0x000c00856c0079a6 */ /* 0x0001e8000c12f31a */
[----:B----4-:R4:W-:Y:S02]  /*6800*/  REDG.E.ADD.F32.FTZ.RN.STRONG.GPU desc[UR26][R106.64+0xc00], R113 ;  /* 0x000c00716a0079a6 */ /* 0x0109e4000c12f31a */
.L_x_3109:
[----:B------:R-:W-:Y:S05]  /*6810*/  BSYNC.RECONVERGENT B0 ;  /* 0x0000000000007941 */ /* 0x000fea0003800200 */
.L_x_3108:
[----:B------:R-:W0:Y:S01]  /*6820*/  LDS R111, [R111+0x7100] ;  /* 0x007100006f6f7984 */ /* 0x000e220000000800 */
[----:B------:R-:W-:Y:S04]  /*6830*/  BSSY.RECONVERGENT B0, `(.L_x_3110) ;  /* 0x0000004000007945 */ /* 0x000fe80003800200 */
[----:B------:R-:W-:Y:S05]  /*6840*/  @!P5 BRA `(.L_x_3111) ;  /* 0x000000000008d947 */ /* 0x000fea0003800000 */
[----:B------:R1:W-:Y:S04]  /*6850*/  REDG.E.ADD.F32.FTZ.RN.STRONG.GPU desc[UR26][R108.64+0xe00], R132 ;  /* 0x000e00846c0079a6 */ /* 0x0003e8000c12f31a */
[----:B0-----:R1:W-:Y:S02]  /*6860*/  REDG.E.ADD.F32.FTZ.RN.STRONG.GPU desc[UR26][R106.64+0xe00], R111 ;  /* 0x000e006f6a0079a6 */ /* 0x0013e4000c12f31a */
.L_x_3111:
[----:B------:R-:W-:Y:S05]  /*6870*/  BSYNC.RECONVERGENT B0 ;  /* 0x0000000000007941 */ /* 0x000fea0003800200 */
.L_x_3110:
[----:B01----:R0:W1:Y:S01]  /*6880*/  LDS R111, [R110+0x7300] ;  /* 0x007300006e6f7984 */ /* 0x0030620000000800 */
[C---:B------:R-:W-:Y:S01]  /*6890*/  ISETP.GE.AND P6, PT, R112.reuse, 0x401, PT ;  /* 0x000004017000780c */ /* 0x040fe20003fc6270 */
[----:B------:R-:W-:Y:S01]  /*68a0*/  BSSY.RECONVERGENT B0, `(.L_x_3112) ;  /* 0x0000007000007945 */ /* 0x000fe20003800200 */
[C---:B------:R-:W-:Y:S02]  /*68b0*/  ISETP.GE.AND P3, PT, R112.reuse, 0x481, PT ;  /* 0x000004817000780c */ /* 0x040fe40003f66270 */
[C---:B------:R-:W-:Y:S02]  /*68c0*/  ISETP.GE.AND P4, PT, R112.reuse, 0x501, PT ;  /* 0x000005017000780c */ /* 0x040fe40003f86270 */
[----:B------:R-:W-:-:S07]  /*68d0*/  ISETP.GE.AND P5, PT, R112, 0x581, PT ;  /* 0x000005817000780c */ /* 0x000fce0003fa6270 */
[----:B------:R-:W-:Y:S06]  /*68e0*/  @!P6 BRA `(.L_x_3113) ;  /* 0x000000000008e947 */ /* 0x000fec0003800000 */
[----:B------:R0:W-:Y:S04]  /*68f0*/  REDG.E.ADD.F32.FTZ.RN.STRONG.GPU desc[UR26][R108.64+0x1000], R131 ;  /* 0x001000836c0079a6 */ /* 0x0001e8000c12f31a */
[----:B-1----:R0:W-:Y:S02]  /*6900*/  REDG.E.ADD.F32.FTZ.RN.STRONG.GPU desc[UR26][R106.64+0x1000], R111 ;  /* 0x0010006f6a0079a6 */ /* 0x0021e4000c12f31a */
.L_x_3113:
[----:B------:R-:W-:Y:S05]  /*6910*/  BSYNC.RECONVERGENT B0 ;  /* 0x0000000000007941 */ /* 0x000fea0003800200 */
.L_x_3112:
[----:B------:R-:W0:Y:S01]  /*6920*/  LDS R105, [R105+0x7500] ;  /* 0x0075000069697984 */ /* 0x000e220000000800 */
[----:B------:R-:W-:Y:S04]  /*6930*/  BSSY.RECONVERGENT B0, `(.L_x_3114) ;  /* 0x0000004000007945 */ /* 0x000fe80003800200 */
[----:B------:R-:W-:Y:S05]  /*6940*/  @!P3 BRA `(.L_x_3115) ;  /* 0x000000000008b947 */ /* 0x000fea0003800000 */
[----:B------:R1:W-:Y:S04]  /*6950*/  REDG.E.ADD.F32.FTZ.RN.STRONG.GPU desc[UR26][R108.64+0x1200], R130 ;  /* 0x001200826c0079a6 */ /* 0x0003e8000c12f31a */
[----:B0-----:R0:W-:Y:S02]  /*6960*/  REDG.E.ADD.F32.FTZ.RN.STRONG.GPU desc[UR26][R106.64+0x1200], R105 ;  /* 0x001200696a0079a6 */ /* 0x0011e4000c12f31a */
.L_x_3115:
[----:B------:R-:W-:Y:S05]  /*6970*/  BSYNC.RECONVERGENT B0 ;  /* 0x0000000000007941 */ /* 0x000fea0003800200 */
.L_x_3114:
[----:B0-----:R0:W0:Y:S01]  /*6980*/  LDS R105, [R104+0x7700] ;  /* 0x0077000068697984 */ /* 0x0010220000000800 */
[----:B------:R-:W-:Y:S04]  /*6990*/  BSSY.RECONVERGENT B0, `(.L_x_3116) ;  /* 0x0000004000007945 */ /* 0x000fe80003800200 */
[----:B------:R-:W-:Y:S05]  /*69a0*/  @!P4 BRA `(.L_x_3117) ;  /* 0x000000000008c947 */ /* 0x000fea0003800000 */
[----:B------:R1:W-:Y:S04]  /*69b0*/  REDG.E.ADD.F32.FTZ.RN.STRONG.GPU desc[UR26][R108.64+0x1400], R129 ;  /* 0x001400816c0079a6 */ /* 0x0003e8000c12f31a */
[----:B0-----:R0:W-:Y:S02]  /*69c0*/  REDG.E.ADD.F32.FTZ.RN.STRONG.GPU desc[UR26][R106.64+0x1400], R105 ;  /* 0x001400696a0079a6 */ /* 0x0011e4000c12f31a */
.L_x_3117:
[----:B------:R-:W-:Y:S05]  /*69d0*/  BSYNC.RECONVERGENT B0 ;  /* 0x0000000000007941 */ /* 0x000fea0003800200 */
.L_x_3116:
[----:B------:R-:W0:Y:S01]  /*69e0*/  LDS R103, [R103+0x7900] ;  /* 0x0079000067677984 */ /* 0x000e220000000800 */
[----:B------:R-:W-:Y:S04]  /*69f0*/  BSSY.RECONVERGENT B0, `(.L_x_3118) ;  /* 0x0000004000007945 */ /* 0x000fe80003800200 */
[----:B------:R-:W-:Y:S05]  /*6a00*/  @!P5 BRA `(.L_x_3119) ;  /* 0x000000000008d947 */ /* 0x000fea0003800000 */
[----:B------:R1:W-:Y:S04]  /*6a10*/  REDG.E.ADD.F32.FTZ.RN.STRONG.GPU desc[UR26][R108.64+0x1600], R123 ;  /* 0x0016007b6c0079a6 */ /* 0x0003e8000c12f31a */
[----:B0-----:R0:W-:Y:S02]  /*6a20*/  REDG.E.ADD.F32.FTZ.RN.STRONG.GPU desc[UR26][R106.64+0x1600], R103 ;  /* 0x001600676a0079a6 */ /* 0x0011e4000c12f31a */
.L_x_3119:
[----:B------:R-:W-:Y:S05]  /*6a30*/  BSYNC.RECONVERGENT B0 ;  /* 0x0000000000007941 */ /* 0x000fea0003800200 */
.L_x_3118:
        /* <DEDUP_REMOVED lines=9> */
.L_x_3121:
[----:B------:R-:W-:Y:S05]  /*6ad0*/  BSYNC.RECONVERGENT B0 ;  /* 0x0000000000007941 */ /* 0x000fea0003800200 */
.L_x_3120:
[----:B------:R-:W0:Y:S01]  /*6ae0*/  LDS R101, [R101+0x7d00] ;  /* 0x007d000065657984 */ /* 0x000e220000000800 */
[----:B------:R-:W-:Y:S04]  /*6af0*/  BSSY.RECONVERGENT B0, `(.L_x_3122) ;  /* 0x0000004000007945 */ /* 0x000fe80003800200 */
[----:B------:R-:W-:Y:S05]  /*6b00*/  @!P3 BRA `(.L_x_3123) ;  /* 0x000000000008b947 */ /* 0x000fea0003800000 */
[----:B------:R1:W-:Y:S04]  /*6b10*/  REDG.E.ADD.F32.FTZ.RN.STRONG.GPU desc[UR26][R108.64+0x1a00], R125 ;  /* 0x001a007d6c0079a6 */ /* 0x0003e8000c12f31a */
[----:B0-----:R0:W-:Y:S02]  /*6b20*/  REDG.E.ADD.F32.FTZ.RN.STRONG.GPU desc[UR26][R106.64+0x1a00], R101 ;  /* 0x001a00656a0079a6 */ /* 0x0011e4000c12f31a */
.L_x_3123:
[----:B------:R-:W-:Y:S05]  /*6b30*/  BSYNC.RECONVERGENT B0 ;  /* 0x0000000000007941 */ /* 0x000fea0003800200 */
.L_x_3122:
[----:B0-----:R0:W0:Y:S01]  /*6b40*/  LDS R101, [R100+0x7f00] ;  /* 0x007f000064657984 */ /* 0x0010220000000800 */
[----:B------:R-:W-:Y:S04]  /*6b50*/  BSSY.RECONVERGENT B0, `(.L_x_3124) ;  /* 0x0000004000007945 */ /* 0x000fe80003800200 */
[----:B------:R-:W-:Y:S05]  /*6b60*/  @!P4 BRA `(.L_x_3125) ;  /* 0x000000000008c947 */ /* 0x000fea0003800000 */
[----:B------:R1:W-:Y:S04]  /*6b70*/  REDG.E.ADD.F32.FTZ.RN.STRONG.GPU desc[UR26][R108.64+0x1c00], R126 ;  /* 0x001c007e6c0079a6 */ /* 0x0003e8000c12f31a */
[----:B0-----:R0:W-:Y:S02]  /*6b80*/  REDG.E.ADD.F32.FTZ.RN.STRONG.GPU desc[UR26][R106.64+0x1c00], R101 ;  /* 0x001c00656a0079a6 */ /* 0x0011e4000c12f31a */
.L_x_3125:
[----:B------:R-:W-:Y:S05]  /*6b90*/  BSYNC.RECONVERGENT B0 ;  /* 0x0000000000007941 */ /* 0x000fea0003800200 */
.L_x_3124:
[----:B------:R-:W0:Y:S01]  /*6ba0*/  LDS R99, [R99+0x8100] ;  /* 0x0081000063637984 */ /* 0x000e220000000800 */
[----:B------:R-:W-:Y:S04]  /*6bb0*/  BSSY.RECONVERGENT B0, `(.L_x_3126) ;  /* 0x0000004000007945 */ /* 0x000fe80003800200 */
[----:B------:R-:W-:Y:S05]  /*6bc0*/  @!P5 BRA `(.L_x_3127) ;  /* 0x000000000008d947 */ /* 0x000fea0003800000 */
[----:B------:R1:W-:Y:S04]  /*6bd0*/  REDG.E.ADD.F32.FTZ.RN.STRONG.GPU desc[UR26][R108.64+0x1e00], R128 ;  /* 0x001e00806c0079a6 */ /* 0x0003e8000c12f31a */
[----:B0-----:R0:W-:Y:S02]  /*6be0*/  REDG.E.ADD.F32.FTZ.RN.STRONG.GPU desc[UR26][R106.64+0x1e00], R99 ;  /* 0x001e00636a0079a6 */ /* 0x0011e4000c12f31a */
.L_x_3127:
[----:B------:R-:W-:Y:S05]  /*6bf0*/  BSYNC.RECONVERGENT B0 ;  /* 0x0000000000007941 */ /* 0x000fea0003800200 */
.L_x_3126:
[----:B------:R-:W5:Y:S04]  /*6c00*/  LDL.LU R105, [R1+0xc] ;  /* 0x00000c0001697983 */ /* 0x000f680000300800 */
[----:B0-2-4-:R-:W2:Y:S04]  /*6c10*/  LDL.LU R106, [R1+0x8] ;  /* 0x00000800016a7983 */ /* 0x015ea80000300800 */
[----:B------:R-:W4:Y:S04]  /*6c20*/  LDL.LU R104, [R1+0x4] ;  /* 0x0000040001687983 */ /* 0x000f280000300800 */
[----:B------:R-:W1:Y:S01]  /*6c30*/  LDL.LU R103, [R1] ;  /* 0x0000000001677983 */ /* 0x000e620000300800 */
[----:B------:R-:W-:Y:S01]  /*6c40*/  FFMA.FTZ R165, R24, R88, R165 ;  /* 0x0000005818a57223 */ /* 0x000fe200000100a5 */
[----:B------:R-:W-:Y:S01]  /*6c50*/  FFMA.FTZ R72, R88, R12, R72 ;  /* 0x0000000c58487223 */ /* 0x000fe20000010048 */
[----:B------:R-:W-:Y:S01]  /*6c60*/  FFMA.FTZ R71, R87, R13, R71 ;  /* 0x0000000d57477223 */ /* 0x000fe20000010047 */
[----:B------:R-:W0:Y:S01]  /*6c70*/  SHFL.DOWN P3, R98, R89, 0x1, 0x1f ;  /* 0x08201f0059627f89 */ /* 0x000e220000060000 */
[----:B------:R-:W-:Y:S01]  /*6c80*/  FFMA.FTZ R70, R86, R14, R70 ;  /* 0x0000000e56467223 */ /* 0x000fe20000010046 */
[----:B------:R-:W-:Y:S01]  /*6c90*/  FFMA.FTZ R69, R85, R15, R69 ;  /* 0x0000000f55457223 */ /* 0x000fe20000010045 */
[----:B------:R-:W-:Y:S01]  /*6ca0*/  FFMA.FTZ R157, R32, R96, R157 ;  /* 0x00000060209d7223 */ /* 0x000fe2000001009d */
[----:B------:R-:W3:Y:S01]  /*6cb0*/  S2R R107, SR_LANEID ;  /* 0x00000000006b7919 */ /* 0x000ee20000000000 */
        /* <DEDUP_REMOVED lines=19> */
[----:B0-----:R-:W-:Y:S01]  /*6df0*/  @P3 FADD R98, R89, R98 ;  /* 0x0000006259623221 */ /* 0x001fe20000000000 */
[----:B------:R-:W-:Y:S01]  /*6e00*/  FADD.FTZ R57, R160, R57 ;  /* 0x00000039a0397221 */ /* 0x000fe20000010000 */
[----:B------:R-:W-:Y:S01]  /*6e10*/  FFMA.FTZ R74, R90, R10, R74 ;  /* 0x0000000a5a4a7223 */ /* 0x000fe2000001004a */
[----:B------:R-:W-:Y:S01]  /*6e20*/  FADD.FTZ R56, R161, R56 ;  /* 0x00000038a1387221 */ /* 0x000fe20000010000 */
[----:B------:R-:W-:Y:S01]  /*6e30*/  FFMA.FTZ R73, R97, R11, R73 ;  /* 0x0000000b61497223 */ /* 0x000fe20000010049 */
[----:B------:R-:W0:Y:S01]  /*6e40*/  SHFL.DOWN P3, R99, R98, 0x2, 0x1f ;  /* 0x08401f0062637f89 */ /* 0x000e220000060000 */
[----:B------:R-:W-:Y:S01]  /*6e50*/  FADD.FTZ R63, R162, R63 ;  /* 0x0000003fa23f7221 */ /* 0x000fe20000010000 */
[----:B------:R-:W-:Y:S01]  /*6e60*/  FADD.FTZ R62, R163, R62 ;  /* 0x0000003ea33e7221 */ /* 0x000fe20000010000 */
[----:B------:R-:W-:Y:S01]  /*6e70*/  FADD.FTZ R61, R164, R61 ;  /* 0x0000003da43d7221 */ /* 0x000fe20000010000 */
[----:B------:R-:W-:Y:S01]  /*6e80*/  FADD.FTZ R60, R165, R60 ;  /* 0x0000003ca53c7221 */ /* 0x000fe20000010000 */
[----:B------:R-:W-:Y:S01]  /*6e90*/  FFMA.FTZ R68, R84, R16, R68 ;  /* 0x0000001054447223 */ /* 0x000fe20000010044 */
[----:B---3--:R-:W-:Y:S01]  /*6ea0*/  ISETP.NE.AND P4, PT, R107, RZ, PT ;  /* 0x000000ff6b00720c */ /* 0x008fe20003f85270 */
[----:B0-----:R-:W-:-:S05]  /*6eb0*/  @P3 FADD R99, R98, R99 ;  /* 0x0000006362633221 */ /* 0x001fca0000000000 */
[----:B------:R-:W0:Y:S02]  /*6ec0*/  SHFL.DOWN P3, R100, R99, 0x4, 0x1f ;  /* 0x08801f0063647f89 */ /* 0x000e240000060000 */
[----:B0-----:R-:W-:-:S05]  /*6ed0*/  @P3 FADD R100, R99, R100 ;  /* 0x0000006463643221 */ /* 0x001fca0000000000 */
[----:B------:R-:W0:Y:S02]  /*6ee0*/  SHFL.DOWN P3, R101, R100, 0x8, 0x1f ;  /* 0x09001f0064657f89 */ /* 0x000e240000060000 */
[----:B0-----:R-:W-:-:S05]  /*6ef0*/  @P3 FADD R101, R100, R101 ;  /* 0x0000006564653221 */ /* 0x001fca0000000000 */
[----:B------:R-:W0:Y:S02]  /*6f00*/  SHFL.DOWN P3, R102, R101, 0x10, 0x1f ;  /* 0x0a001f0065667f89 */ /* 0x000e240000060000 */
[----:B0-----:R-:W-:Y:S01]  /*6f10*/  @P3 FADD R102, R101, R102 ;  /* 0x0000006665663221 */ /* 0x001fe20000000000 */
[----:B----4-:R-:W-:Y:S02]  /*6f20*/  MOV R107, R104 ;  /* 0x00000068006b7202 */ /* 0x010fe40000000f00 */
[----:B-1----:R-:W-:Y:S02]  /*6f30*/  MOV R108, R103 ;  /* 0x00000067006c7202 */ /* 0x002fe40000000f00 */
[----:B------:R-:W-:-:S03]  /*6f40*/  @!P4 SHF.R.U32.HI R103, RZ, 0x3, R116 ;  /* 0x00000003ff67c819 */ /* 0x000fc60000011674 */
[----:B------:R-:W-:Y:S01]  /*6f50*/  FFMA.FTZ R88, R23, R87, R108 ;  /* 0x0000005717587223 */ /* 0x000fe2000001006c */
[----:B------:R-:W-:Y:S01]  /*6f60*/  @!P4 LOP3.LUT R104, R103, 0x7c, RZ, 0xc0, !PT ;  /* 0x0000007c6768c812 */ /* 0x000fe200078ec0ff */
[----:B------:R-:W-:Y:S01]  /*6f70*/  FFMA.FTZ R87, R22, R86, R107 ;  /* 0x0000005616577223 */ /* 0x000fe2000001006b */
[----:B--2---:R-:W-:Y:S01]  /*6f80*/  FFMA.FTZ R86, R21, R85, R106 ;  /* 0x0000005515567223 */ /* 0x004fe2000001006a */
[----:B-----5:R-:W-:Y:S01]  /*6f90*/  FFMA.FTZ R85, R20, R84, R105 ;  /* 0x0000005414557223 */ /* 0x020fe20000010069 */
[----:B------:R-:W-:Y:S01]  /*6fa0*/  @!P4 IADD3 R89, PT, PT, R19, R104, RZ ;  /* 0x000000681359c210 */ /* 0x000fe20007ffe0ff */
[----:B------:R-:W-:Y:S01]  /*6fb0*/  FADD.FTZ R67, R88, R67 ;  /* 0x0000004358437221 */ /* 0x000fe20000010000 */
[----:B------:R-:W-:Y:S01]  /*6fc0*/  FADD.FTZ R66, R87, R66 ;  /* 0x0000004257427221 */ /* 0x000fe20000010000 */
[----:B------:R-:W-:Y:S01]  /*6fd0*/  FADD.FTZ R65, R86, R65 ;  /* 0x0000004156417221 */ /* 0x000fe20000010000 */
[----:B------:R-:W-:Y:S01]  /*6fe0*/  FADD.FTZ R64, R85, R64 ;  /* 0x0000004055407221 */ /* 0x000fe20000010000 */
        /* <DEDUP_REMOVED lines=8> */
[----:B0-----:R-:W-:-:S11]  /*7070*/  LEA R89, R86, R19, 0x2 ;  /* 0x0000001356597211 */ /* 0x001fd600078e10ff */
[----:B------:R-:W0:Y:S01]  /*7080*/  @P2 LDS R91, [R89+0xa050] ;  /* 0x00a05000595b2984 */ /* 0x000e220000000800 */
[----:B-1----:R-:W-:-:S04]  /*7090*/  FADD.FTZ R84, R102, R84 ;  /* 0x0000005466547221 */ /* 0x002fc80000010000 */
[----:B------:R-:W-:-:S04]  /*70a0*/  FADD.FTZ R84, R85, R84 ;  /* 0x0000005455547221 */ /* 0x000fc80000010000 */
[----:B--2---:R-:W-:-:S04]  /*70b0*/  FADD.FTZ R84, R84, R87 ;  /* 0x0000005754547221 */ /* 0x004fc80000010000 */
[----:B0-----:R-:W-:-:S05]  /*70c0*/  @P2 FADD.FTZ R84, R84, R91 ;  /* 0x0000005b54542221 */ /* 0x001fca0000010000 */
[----:B------:R1:W-:Y:S02]  /*70d0*/  STS [R89+0xa050], R84 ;  /* 0x00a0505459007388 */ /* 0x0003e40000000800 */
.L_x_3129:
[----:B------:R-:W-:Y:S05]  /*70e0*/  BSYNC.RECONVERGENT B0 ;  /* 0x0000000000007941 */ /* 0x000fea0003800200 */
.L_x_3128:
[----:B------:R-:W-:-:S04]  /*70f0*/  UIADD3 UR8, UPT, UPT, UR8, 0x1, URZ ;  /* 0x0000000108087890 */ /* 0x000fc8000fffe0ff */
[----:B------:R-:W-:-:S09]  /*7100*/  UISETP.GE.AND UP0, UPT, UR8, UR48, UPT ;  /* 0x000000300800728c */ /* 0x000fd2000bf06270 */
[----:B------:R-:W-:Y:S05]  /*7110*/  BRA.U !UP0, `(.L_x_3130) ;  /* 0xffffffc508087547 */ /* 0x000fea000b83ffff */
.L_x_3085:
[----:B------:R-:W2:Y:S01]  /*7120*/  S2R R2, SR_TID.X ;  /* 0x0000000000027919 */ /* 0x000ea20000002100 */
[----:B------:R-:W-:Y:S01]  /*7130*/  BAR.SYNC.DEFER_BLOCKING 0x0 ;  /* 0x0000000000007b1d */ /* 0x000fe20000010000 */
[----:B------:R-:W-:-:S05]  /*7140*/  HFMA2 R5, -RZ, RZ, 0, 9.5367431640625e-07 ;  /* 0x00000010ff057431 */ /* 0x000fca00000001ff */
[----:B0-----:R-:W3:Y:S02]  /*7150*/  LDL.LU R85, [R1+0x4c] ;  /* 0x00004c0001557983 */ /* 0x001ee40000300800 */
[----:B------:R-:W0:Y:S01]  /*7160*/  S2UR UR34, SR_CTAID.X ;  /* 0x00000000002279c3 */ /* 0x000e220000002500 */
[----:B------:R-:W0:Y:S01]  /*7170*/  LDCU.64 UR28, c[0x0][0x4f8] ;  /* 0x00009f00ff1c77ac */ /* 0x000e220008000a00 */
[----:B------:R-:W-:Y:S01]  /*7180*/  UIADD3 UR21, UPT, UPT, UR12, -0x1, URZ ;  /* 0xffffffff0c157890 */ /* 0x000fe2000fffe0ff */
[----:B------:R-:W4:Y:S05]  /*7190*/  LDCU.64 UR30, c[0x0][0x500] ;  /* 0x0000a000ff1e77ac */ /* 0x000f2a0008000a00 */
[----:B------:R-:W4:Y:S01]  /*71a0*/  S2UR UR8, SR_CTAID.Y ;  /* 0x00000000000879c3 */ /* 0x000f220000002600 */
[----:B------:R-:W5:Y:S01]  /*71b0*/  LDCU.64 UR32, c[0x0][0x550] ;  /* 0x0000aa00ff2077ac */ /* 0x000f620008000a00 */
[----:B--2---:R-:W-:-:S02]  /*71c0*/  SHF.L.U32 R3, R2, 0x2, RZ ;  /* 0x0000000202037819 */ /* 0x004fc400000006ff */
[----:B-1----:R-:W-:Y:S02]  /*71d0*/  LOP3.LUT R84, R2, 0x1f, RZ, 0xc0, !PT ;  /* 0x0000001f02547812 */ /* 0x002fe400078ec0ff */
[----:B------:R-:W-:-:S04]  /*71e0*/  LOP3.LUT R3, R3, 0xf80, RZ, 0xc0, !PT ;  /* 0x00000f8003037812 */ /* 0x000fc800078ec0ff */
[----:B------:R-:W-:-:S05]  /*71f0*/  LOP3.LUT R0, R3, R84, RZ, 0xfc, !PT ;  /* 0x0000005403007212 */ /* 0x000fca00078efcff */
[----:B------:R-:W-:-:S05]  /*7200*/  IMAD.WIDE.U32 R4, R0, R5, UR10 ;  /* 0x0000000a00047e25 */ /* 0x000fca000f8e0005 */
[----:B------:R-:W2:Y:S04]  /*7210*/  LDG.E.128 R8, desc[UR26][R4.64] ;  /* 0x0000001a04087981 */ /* 0x000ea8000c1e1d00 */
[----:B------:R-:W3:Y:S04]  /*7220*/  LDG.E.128 R12, desc[UR26][R4.64+0x200] ;  /* 0x0002001a040c7981 */ /* 0x000ee8000c1e1d00 */
[----:B------:R-:W3:Y:S04]  /*7230*/  LDG.E.128 R20, desc[UR26][R4.64+0x400] ;  /* 0x0004001a04147981 */ /* 0x000ee8000c1e1d00 */
[----:B------:R-:W3:Y:S01]  /*7240*/  LDG.E.128 R24, desc[UR26][R4.64+0x600] ;  /* 0x0006001a04187981 */ /* 0x000ee2000c1e1d00 */
[----:B------:R-:W-:-:S02]  /*7250*/  USHF.L.U32 UR24, UR21, 0xb, URZ ;  /* 0x0000000b15187899 */ /* 0x000fc400080006ff */
[----:B------:R-:W-:Y:S02]  /*7260*/  UIADD3 UR19, UP1, UPT, UR19, -0x2000, URZ ;  /* 0xffffe00013137890 */ /* 0x000fe4000ff3e0ff */
[----:B------:R-:W-:Y:S02]  /*7270*/  USHF.R.S32.HI UR25, URZ, 0x1f, UR24 ;  /* 0x0000001fff197899 */ /* 0x000fe40008011418 */
[----:B------:R-:W-:Y:S02]  /*7280*/  UIADD3 UR17, UP2, UPT, UR17, -0x2000, URZ ;  /* 0xffffe00011117890 */ /* 0x000fe4000ff5e0ff */
[----:B0-----:R-:W-:Y:S02]  /*7290*/  UIMAD.WIDE.U32 UR22, UR34, UR28, UR24 ;  /* 0x0000001c221672a5 */ /* 0x001fe4000f8e0018 */
[----:B----4-:R-:W-:Y:S02]  /*72a0*/  UIMAD UR28, UR8, UR31, URZ ;  /* 0x0000001f081c72a4 */ /* 0x010fe4000f8e02ff */
[----:B------:R-:W-:-:S02]  /*72b0*/  UIMAD UR23, UR34, UR29, UR23 ;  /* 0x0000001d221772a4 */ /* 0x000fc4000f8e0217 */
[----:B------:R-:W-:Y:S02]  /*72c0*/  UIADD3 UR13, UP3, UPT, UR13, -0x2000, URZ ;  /* 0xffffe0000d0d7890 */ /* 0x000fe4000ff7e0ff */
[----:B------:R-:W-:Y:S01]  /*72d0*/  UIMAD.WIDE.U32 UR22, UR8, UR30, UR22 ;  /* 0x0000001e081672a5 */ /* 0x000fe2000f8e0016 */
[----:B------:R-:W0:Y:S03]  /*72e0*/  LDCU.64 UR30, c[0x0][0x560] ;  /* 0x0000ac00ff1e77ac */ /* 0x000e260008000a00 */
[----:B------:R-:W-:Y:S02]  /*72f0*/  UIADD3 UR28, UPT, UPT, UR23, UR28, URZ ;  /* 0x0000001c171c7290 */ /* 0x000fe4000fffe0ff */
[----:B-----5:R-:W-:Y:S02]  /*7300*/  ULEA UR23, UP0, UR22, UR32, 0x2 ;  /* 0x0000002016177291 */ /* 0x020fe4000f8010ff */
[----:B------:R-:W-:-:S02]  /*7310*/  UIADD3.X UR18, UPT, UPT, UR18, -0x1, URZ, UP1, !UPT ;  /* 0xffffffff12127890 */ /* 0x000fc40008ffe4ff */
[----:B------:R-:W-:Y:S02]  /*7320*/  ULEA.HI.X UR22, UR22, UR33, UR28, 0x2, UP0 ;  /* 0x0000002116167291 */ /* 0x000fe400080f141c */
[----:B------:R-:W-:Y:S02]  /*7330*/  UIADD3.X UR16, UPT, UPT, UR16, -0x1, URZ, UP2, !UPT ;  /* 0xffffffff10107890 */ /* 0x000fe400097fe4ff */
[----:B------:R-:W-:Y:S01]  /*7340*/  UIADD3.X UR14, UPT, UPT, UR14, -0x1, URZ, UP3, !UPT ;  /* 0xffffffff0e0e7890 */ /* 0x000fe20009ffe4ff */
[----:B------:R-:W1:Y:S01]  /*7350*/  LDCU.64 UR28, c[0x0][0x520] ;  /* 0x0000a400ff1c77ac */ /* 0x000e620008000a00 */
[----:B--2---:R-:W-:Y:S04]  /*7360*/  STS.128 [R18], R8 ;  /* 0x0000000812007388 */ /* 0x004fe80000000c00 */
[----:B---3--:R-:W-:Y:S04]  /*7370*/  STS.128 [R18+0x200], R12 ;  /* 0x0002000c12007388 */ /* 0x008fe80000000c00 */
        /* <DEDUP_REMOVED lines=30> */
[----:B------:R-:W3:Y:S01]  /*7560*/  @!P4 MUFU.EX2 R10, R10 ;  /* 0x0000000a000ac308 */ /* 0x000ee20000000800 */
[----:B------:R-:W-:Y:S01]  /*7570*/  @!P1 FMUL.FTZ R14, R33, -1.4426950216293334961 ;  /* 0xbfb8aa3b210e9820 */ /* 0x000fe20000410000 */
[----:B------:R-:W-:Y:S02]  /*7580*/  @!P2 FMUL.FTZ R15, R34, -1.4426950216293334961 ;  /* 0xbfb8aa3b220fa820 */ /* 0x000fe40000410000 */
[----:B------:R-:W4:Y:S04]  /*7590*/  @!P5 MUFU.EX2 R4, R4 ;  /* 0x000000040004d308 */ /* 0x000f280000000800 */
[----:B------:R-:W5:Y:S01]  /*75a0*/  @!P0 MUFU.EX2 R13, R13 ;  /* 0x0000000d000d8308 */ /* 0x000f620000000800 */
[----:B--2---:R-:W-:Y:S01]  /*75b0*/  @!P3 FADD.FTZ R9, R8, 1 ;  /* 0x3f8000000809b421 */ /* 0x004fe20000010000 */
[----:B------:R-:W-:-:S02]  /*75c0*/  @!P6 FMUL.FTZ R8, R31, -1.4426950216293334961 ;  /* 0xbfb8aa3b1f08e820 */ /* 0x000fc40000410000 */
[----:B------:R-:W2:Y:S01]  /*75d0*/  @!P1 MUFU.EX2 R14, R14 ;  /* 0x0000000e000e9308 */ /* 0x000ea20000000800 */
[----:B---3--:R-:W-:-:S03]  /*75e0*/  @!P4 FADD.FTZ R11, R10, 1 ;  /* 0x3f8000000a0bc421 */ /* 0x008fc60000010000 */
[----:B------:R-:W3:Y:S01]  /*75f0*/  @!P3 MUFU.RCP R9, R9 ;  /* 0x000000090009b308 */ /* 0x000ee20000001000 */
[----:B----4-:R-:W-:Y:S01]  /*7600*/  @!P5 FADD.FTZ R4, R4, 1 ;  /* 0x3f8000000404d421 */ /* 0x010fe20000010000 */
[----:B-----5:R-:W-:-:S06]  /*7610*/  @!P0 FADD.FTZ R13, R13, 1 ;  /* 0x3f8000000d0d8421 */ /* 0x020fcc0000010000 */
[----:B------:R-:W4:Y:S01]  /*7620*/  @!P4 MUFU.RCP R12, R11 ;  /* 0x0000000b000cc308 */ /* 0x000f220000001000 */
[----:B--2---:R-:W-:-:S07]  /*7630*/  @!P1 FADD.FTZ R14, R14, 1 ;  /* 0x3f8000000e0e9421 */ /* 0x004fce0000010000 */
[----:B------:R-:W2:Y:S01]  /*7640*/  @!P2 MUFU.EX2 R15, R15 ;  /* 0x0000000f000fa308 */ /* 0x000ea20000000800 */
[----:B---3--:R-:W-:Y:S01]  /*7650*/  @!P3 FMUL.FTZ R64, R64, R9 ;  /* 0x000000094040b220 */ /* 0x008fe20000410000 */
[----:B------:R-:W-:Y:S02]  /*7660*/  FSETP.GTU.FTZ.AND P3, PT, R35, 20, PT ;  /* 0x41a000002300780b */ /* 0x000fe40003f7c000 */
[----:B------:R-:W3:Y:S01]  /*7670*/  @!P5 MUFU.RCP R21, R4 ;  /* 0x000000040015d308 */ /* 0x000ee20000001000 */
[----:B----4-:R-:W-:Y:S01]  /*7680*/  @!P4 FMUL.FTZ R65, R65, R12 ;  /* 0x0000000c4141c220 */ /* 0x010fe20000410000 */
[----:B------:R-:W-:-:S06]  /*7690*/  FSETP.GTU.FTZ.AND P4, PT, R20, 20, PT ;  /* 0x41a000001400780b */ /* 0x000fcc0003f9c000 */
[----:B------:R4:W5:Y:S01]  /*76a0*/  @!P6 MUFU.EX2 R12, R8 ;  /* 0x00000008000ce308 */ /* 0x0009620000000800 */
[----:B--2---:R-:W-:Y:S02]  /*76b0*/  @!P2 FADD.FTZ R15, R15, 1 ;  /* 0x3f8000000f0fa421 */ /* 0x004fe40000010000 */
[----:B------:R-:W-:Y:S01]  /*76c0*/  @!P3 FMUL.FTZ R16, R35, -1.4426950216293334961 ;  /* 0xbfb8aa3b2310b820 */ /* 0x000fe20000410000 */
[----:B------:R-:W2:Y:S01]  /*76d0*/  @!P0 MUFU.RCP R13, R13 ;  /* 0x0000000d000d8308 */ /* 0x000ea20000001000 */
[----:B----4-:R-:W4:Y:S01]  /*76e0*/  LDS.128 R8, [R17+0x30] ;  /* 0x0000300011087984 */ /* 0x010f220000000c00 */
[----:B---3--:R-:W-:Y:S01]  /*76f0*/  @!P5 FMUL.FTZ R66, R66, R21 ;  /* 0x000000154242d220 */ /* 0x008fe20000410000 */
[----:B------:R-:W-:Y:S01]  /*7700*/  FSETP.GTU.FTZ.AND P5, PT, R5, 20, PT ;  /* 0x41a000000500780b */ /* 0x000fe20003fbc000 */
[----:B------:R-:W-:-:S04]  /*7710*/  @!P4 FMUL.FTZ R20, R20, -1.4426950216293334961 ;  /* 0xbfb8aa3b1414c820 */ /* 0x000fc80000410000 */
[----:B------:R-:W3:Y:S01]  /*7720*/  @!P3 MUFU.EX2 R16, R16 ;  /* 0x000000100010b308 */ /* 0x000ee20000000800 */
[----:B-----5:R-:W-:Y:S01]  /*7730*/  @!P6 FADD.FTZ R12, R12, 1 ;  /* 0x3f8000000c0ce421 */ /* 0x020fe20000010000 */
[----:B------:R-:W-:Y:S06]  /*7740*/  BAR.SYNC.DEFER_BLOCKING 0x0 ;  /* 0x0000000000007b1d */ /* 0x000fec0000010000 */
[----:B------:R-:W5:Y:S01]  /*7750*/  @!P4 MUFU.EX2 R20, R20 ;  /* 0x000000140014c308 */ /* 0x000f620000000800 */
[----:B--2---:R-:W-:Y:S01]  /*7760*/  @!P0 FMUL.FTZ R60, R60, R13 ;  /* 0x0000000d3c3c8220 */ /* 0x004fe20000410000 */
[----:B------:R-:W-:-:S02]  /*7770*/  FSETP.GTU.FTZ.AND P0, PT, R7, 20, PT ;  /* 0x41a000000700780b */ /* 0x000fc40003f1c000 */
[----:B------:R-:W2:Y:S01]  /*7780*/  @!P6 MUFU.RCP R12, R12 ;  /* 0x0000000c000ce308 */ /* 0x000ea20000001000 */
[----:B------:R-:W-:Y:S01]  /*7790*/  @!P5 FMUL.FTZ R4, R5, -1.4426950216293334961 ;  /* 0xbfb8aa3b0504d820 */ /* 0x000fe20000410000 */
[----:B---3--:R-:W-:-:S06]  /*77a0*/  @!P3 FADD.FTZ R16, R16, 1 ;  /* 0x3f8000001010b421 */ /* 0x008fcc0000010000 */
[----:B------:R-:W3:Y:S01]  /*77b0*/  @!P1 MUFU.RCP R14, R14 ;  /* 0x0000000e000e9308 */ /* 0x000ee20000001000 */
[----:B-----5:R-:W-:Y:S01]  /*77c0*/  @!P4 FADD.FTZ R20, R20, 1 ;  /* 0x3f8000001414c421 */ /* 0x020fe20000010000 */
[----:B------:R-:W-:Y:S06]  /*77d0*/  STS.128 [R17], R68 ;  /* 0x0000004411007388 */ /* 0x000fec0000000c00 */
[----:B------:R-:W5:Y:S01]  /*77e0*/  @!P2 MUFU.RCP R15, R15 ;  /* 0x0000000f000fa308 */ /* 0x000f620000001000 */
[----:B--2---:R-:W-:Y:S01]  /*77f0*/  @!P6 FMUL.FTZ R67, R67, R12 ;  /* 0x0000000c4343e220 */ /* 0x004fe20000410000 */
[----:B------:R-:W-:Y:S01]  /*7800*/  FSETP.GTU.FTZ.AND P6, PT, R6, 20, PT ;  /* 0x41a000000600780b */ /* 0x000fe20003fdc000 */
[----:B------:R-:W-:Y:S05]  /*7810*/  STS.128 [R17+0x10], R72 ;  /* 0x0000104811007388 */ /* 0x000fea0000000c00 */
[----:B------:R-:W2:Y:S01]  /*7820*/  @!P4 MUFU.RCP R23, R20 ;  /* 0x000000140017c308 */ /* 0x000ea20000001000 */
[----:B----4-:R-:W-:Y:S01]  /*7830*/  FADD.FTZ R8, R8, UR6 ;  /* 0x0000000608087e21 */ /* 0x010fe20008010000 */
[----:B------:R-:W-:Y:S01]  /*7840*/  FADD.FTZ R9, R9, UR6 ;  /* 0x0000000609097e21 */ /* 0x000fe20008010000 */
[----:B------:R-:W-:Y:S01]  /*7850*/  FADD.FTZ R10, R10, UR6 ;  /* 0x000000060a0a7e21 */ /* 0x000fe20008010000 */
[----:B------:R-:W-:Y:S01]  /*7860*/  FADD.FTZ R11, R11, UR6 ;  /* 0x000000060b0b7e21 */ /* 0x000fe20008010000 */
[----:B------:R-:W-:Y:S01]  /*7870*/  STS.128 [R17+0x20], R76 ;  /* 0x0000204c11007388 */ /* 0x000fe20000000c00 */
[----:B---3--:R-:W-:Y:S01]  /*7880*/  @!P1 FMUL.FTZ R61, R61, R14 ;  /* 0x0000000e3d3d9220 */ /* 0x008fe20000410000 */
[----:B------:R-:W-:Y:S01]  /*7890*/  FSETP.GTU.FTZ.AND P1, PT, R8, 20, PT ;  /* 0x41a000000800780b */ /* 0x000fe20003f3c000 */
[----:B------:R-:W3:Y:S01]  /*78a0*/  @!P3 MUFU.RCP R16, R16 ;  /* 0x000000100010b308 */ /* 0x000ee20000001000 */
[----:B------:R-:W-:Y:S01]  /*78b0*/  STS.128 [R17+0x30], R80 ;  /* 0x0000305011007388 */ /* 0x000fe20000000c00 */
[----:B-----5:R-:W-:Y:S01]  /*78c0*/  @!P2 FMUL.FTZ R62, R62, R15 ;  /* 0x0000000f3e3ea220 */ /* 0x020fe20000410000 */
[----:B------:R-:W-:-:S02]  /*78d0*/  NOP ;  /* 0x0000000000007918 */ /* 0x000fc40000000000 */
[----:B------:R-:W4:Y:S01]  /*78e0*/  LDS.128 R12, [R18] ;  /* 0x00000000120c7984 */ /* 0x000f220000000c00 */
[----:B--2---:R-:W-:Y:S01]  /*78f0*/  @!P4 FMUL.FTZ R56, R56, R23 ;  /* 0x000000173838c220 */ /* 0x004fe20000410000 */
[----:B------:R-:W-:Y:S01]  /*7900*/  FSETP.GTU.FTZ.AND P2, PT, R9, 20, PT ;  /* 0x41a000000900780b */ /* 0x000fe20003f5c000 */
[----:B------:R-:W-:Y:S01]  /*7910*/  @!P6 FMUL.FTZ R5, R6, -1.4426950216293334961 ;  /* 0xbfb8aa3b0605e820 */ /* 0x000fe20000410000 */
[----:B------:R-:W2:Y:S01]  /*7920*/  LDS.128 R20, [R18+0x200] ;  /* 0x0002000012147984 */ /* 0x000ea20000000c00 */
[----:B------:R-:W-:Y:S01]  /*7930*/  FSETP.GTU.FTZ.AND P4, PT, R11, 20, PT ;  /* 0x41a000000b00780b */ /* 0x000fe20003f9c000 */
[----:B------:R-:W5:Y:S01]  /*7940*/  @!P5 MUFU.EX2 R4, R4 ;  /* 0x000000040004d308 */ /* 0x000f620000000800 */
[----:B------:R-:W-:Y:S01]  /*7950*/  @!P0 FMUL.FTZ R6, R7, -1.4426950216293334961 ;  /* 0xbfb8aa3b07068820 */ /* 0x000fe20000410000 */
[----:B------:R-:W0:Y:S01]  /*7960*/  LDS.128 R24, [R18+0x400] ;  /* 0x0004000012187984 */ /* 0x000e220000000c00 */
[----:B---3--:R-:W-:Y:S01]  /*7970*/  @!P3 FMUL.FTZ R63, R63, R16 ;  /* 0x000000103f3fb220 */ /* 0x008fe20000410000 */
[----:B------:R-:W-:Y:S01]  /*7980*/  FSETP.GTU.FTZ.AND P3, PT, R10, 20, PT ;  /* 0x41a000000a00780b */ /* 0x000fe20003f7c000 */
[----:B------:R-:W3:Y:S01]  /*7990*/  @!P6 MUFU.EX2 R5, R5 ;  /* 0x000000050005e308 */ /* 0x000ee20000000800 */
[----:B------:R-:W1:Y:S01]  /*79a0*/  LDS.128 R28, [R18+0x600] ;  /* 0x00060000121c7984 */ /* 0x000e620000000c00 */
[----:B------:R-:W-:-:S02]  /*79b0*/  @!P1 FMUL.FTZ R7, R8, -1.4426950216293334961 ;  /* 0xbfb8aa3b08079820 */ /* 0x000fc40000410000 */
[----:B------:R-:W-:Y:S01]  /*79c0*/  @!P2 FMUL.FTZ R8, R9, -1.4426950216293334961 ;  /* 0xbfb8aa3b0908a820 */ /* 0x000fe20000410000 */
[----:B------:R-:W3:Y:S04]  /*79d0*/  @!P0 MUFU.EX2 R6, R6 ;  /* 0x0000000600068308 */ /* 0x000ee80000000800 */
[----:B------:R-:W4:Y:S01]  /*79e0*/  @!P1 MUFU.EX2 R7, R7 ;  /* 0x0000000700079308 */ /* 0x000f220000000800 */
[----:B-----5:R-:W-:Y:S02]  /*79f0*/  @!P5 FADD.FTZ R4, R4, 1 ;  /* 0x3f8000000404d421 */ /* 0x020fe40000010000 */
[----:B------:R-:W-:Y:S01]  /*7a00*/  @!P3 FMUL.FTZ R9, R10, -1.4426950216293334961 ;  /* 0xbfb8aa3b0a09b820 */ /* 0x000fe20000410000 */
[----:B------:R-:W-:Y:S01]  /*7a10*/  @!P4 FMUL.FTZ R10, R11, -1.4426950216293334961 ;  /* 0xbfb8aa3b0b0ac820 */ /* 0x000fe20000410000 */
[----:B------:R-:W5:Y:S01]  /*7a20*/  @!P2 MUFU.EX2 R8, R8 ;  /* 0x000000080008a308 */ /* 0x000f620000000800 */
[----:B---3--:R-:W-:-:S03]  /*7a30*/  @!P6 FADD.FTZ R5, R5, 1 ;  /* 0x3f8000000505e421 */ /* 0x008fc60000010000 */
[----:B------:R-:W3:Y:S01]  /*7a40*/  @!P3 MUFU.EX2 R9, R9 ;  /* 0x000000090009b308 */ /* 0x000ee20000000800 */
[----:B------:R-:W-:-:S03]  /*7a50*/  @!P0 FADD.FTZ R6, R6, 1 ;  /* 0x3f80000006068421 */ /* 0x000fc60000010000 */
[----:B------:R-:W2:Y:S01]  /*7a60*/  @!P4 MUFU.EX2 R10, R10 ;  /* 0x0000000a000ac308 */ /* 0x000ea20000000800 */
[----:B----4-:R-:W-:-:S03]  /*7a70*/  @!P1 FADD.FTZ R7, R7, 1 ;  /* 0x3f80000007079421 */ /* 0x010fc60000010000 */
[----:B------:R4:W0:Y:S01]  /*7a80*/  @!P5 MUFU.RCP R16, R4 ;  /* 0x000000040010d308 */ /* 0x0008220000001000 */
[----:B-----5:R-:W-:Y:S01]  /*7a90*/  @!P2 FADD.FTZ R8, R8, 1 ;  /* 0x3f8000000808a421 */ /* 0x020fe20000010000 */
[----:B---3--:R-:W-:-:S06]  /*7aa0*/  @!P3 FADD.FTZ R9, R9, 1 ;  /* 0x3f8000000909b421 */ /* 0x008fcc0000010000 */
[----:B------:R3:W5:Y:S01]  /*7ab0*/  @!P6 MUFU.RCP R11, R5 ;  /* 0x00000005000be308 */ /* 0x0007620000001000 */
[----:B----4-:R-:W-:Y:S01]  /*7ac0*/  MOV R4, UR23 ;  /* 0x0000001700047c02 */ /* 0x010fe20008000f00 */
[----:B--2---:R-:W-:-:S06]  /*7ad0*/  @!P4 FADD.FTZ R10, R10, 1 ;  /* 0x3f8000000a0ac421 */ /* 0x004fcc0000010000 */
[----:B------:R2:W4:Y:S01]  /*7ae0*/  @!P0 MUFU.RCP R32, R6 ;  /* 0x0000000600208308 */ /* 0x0005220000001000 */
[----:B---3--:R-:W-:Y:S01]  /*7af0*/  MOV R5, UR22 ;  /* 0x0000001600057c02 */ /* 0x008fe20008000f00 */
[----:B------:R-:W3:Y:S01]  /*7b00*/  LDCU.64 UR22, c[0x0][0x518] ;  /* 0x0000a300ff1677ac */ /* 0x000ee20008000a00 */
[----:B0-----:R-:W-:Y:S01]  /*7b10*/  @!P5 FMUL.FTZ R57, R57, R16 ;  /* 0x000000103939d220 */ /* 0x001fe20000410000 */
[----:B------:R-:W-:-:S04]  /*7b20*/  IMAD.WIDE.U32 R4, R0, 0x10, R4 ;  /* 0x0000001000047825 */ /* 0x000fc800078e0004 */
[----:B------:R0:W1:Y:S01]  /*7b30*/  @!P1 MUFU.RCP R33, R7 ;  /* 0x0000000700219308 */ /* 0x0000620000001000 */
[----:B--2---:R-:W-:Y:S01]  /*7b40*/  FADD.FTZ R6, R64, R85 ;  /* 0x0000005540067221 */ /* 0x004fe20000010000 */
[----:B-----5:R-:W-:Y:S01]  /*7b50*/  @!P6 FMUL.FTZ R58, R58, R11 ;  /* 0x0000000b3a3ae220 */ /* 0x020fe20000410000 */
[----:B------:R-:W-:Y:S04]  /*7b60*/  STG.E.128 desc[UR26][R4.64], R12 ;  /* 0x0000000c04007986 */ /* 0x000fe8000c101d1a */
[----:B------:R-:W-:Y:S01]  /*7b70*/  STG.E.128 desc[UR26][R4.64+0x200], R20 ;  /* 0x0002001404007986 */ /* 0x000fe2000c101d1a */
[----:B------:R-:W2:Y:S01]  /*7b80*/  @!P2 MUFU.RCP R8, R8 ;  /* 0x000000080008a308 */ /* 0x000ea20000001000 */
[----:B0-----:R-:W-:Y:S01]  /*7b90*/  FADD.FTZ R7, R6, R65 ;  /* 0x0000004106077221 */ /* 0x001fe20000010000 */
[----:B----4-:R-:W-:Y:S01]  /*7ba0*/  @!P0 FMUL.FTZ R59, R59, R32 ;  /* 0x000000203b3b8220 */ /* 0x010fe20000410000 */
[----:B------:R-:W-:Y:S01]  /*7bb0*/  STG.E.128 desc[UR26][R4.64+0x400], R24 ;  /* 0x0004001804007986 */ /* 0x000fe2000c101d1a */
[----:B---3--:R-:W-:Y:S01]  /*7bc0*/  UIMAD.WIDE.U32 UR24, UR34, UR22, UR24 ;  /* 0x00000016221872a5 */ /* 0x008fe2000f8e0018 */
[----:B------:R-:W-:-:S02]  /*7bd0*/  FADD.FTZ R6, R7, R66 ;  /* 0x0000004207067221 */ /* 0x000fc40000010000 */
[----:B-1----:R0:W-:Y:S01]  /*7be0*/  STG.E.128 desc[UR26][R4.64+0x600], R28 ;  /* 0x0006001c04007986 */ /* 0x0021e2000c101d1a */
[----:B------:R-:W1:Y:S01]  /*7bf0*/  @!P3 MUFU.RCP R9, R9 ;  /* 0x000000090009b308 */ /* 0x000e620000001000 */
[----:B------:R-:W-:Y:S01]  /*7c00*/  UIMAD UR23, UR34, UR23, UR25 ;  /* 0x00000017221772a4 */ /* 0x000fe2000f8e0219 */
[----:B------:R-:W-:Y:S01]  /*7c10*/  @!P1 FMUL.FTZ R52, R52, R33 ;  /* 0x0000002134349220 */ /* 0x000fe20000410000 */
[----:B------:R-:W-:Y:S01]  /*7c20*/  BAR.SYNC.DEFER_BLOCKING 0x0 ;  /* 0x0000000000007b1d */ /* 0x000fe20000010000 */
[----:B------:R-:W-:-:S05]  /*7c30*/  UIMAD UR25, UR8, UR29, URZ ;  /* 0x0000001d081972a4 */ /* 0x000fca000f8e02ff */
[----:B------:R-:W3:Y:S01]  /*7c40*/  @!P4 MUFU.RCP R10, R10 ;  /* 0x0000000a000ac308 */ /* 0x000ee20000001000 */
[----:B--2---:R-:W-:Y:S01]  /*7c50*/  @!P2 FMUL.FTZ R53, R53, R8 ;  /* 0x000000083535a220 */ /* 0x004fe20000410000 */
[----:B------:R-:W-:Y:S02]  /*7c60*/  UMOV UR22, UR24 ;  /* 0x0000001800167c82 */ /* 0x000fe40008000000 */
[----:B------:R-:W-:Y:S01]  /*7c70*/  UIMAD.WIDE.U32 UR22, UR8, UR28, UR22 ;  /* 0x0000001c081672a5 */ /* 0x000fe2000f8e0016 */
[----:B0-----:R-:W-:Y:S01]  /*7c80*/  FADD.FTZ R5, R6, R67 ;  /* 0x0000004306057221 */ /* 0x001fe20000010000 */
[----:B-1----:R-:W-:Y:S02]  /*7c90*/  @!P3 FMUL.FTZ R54, R54, R9 ;  /* 0x000000093636b220 */ /* 0x002fe40000410000 */
        /* <DEDUP_REMOVED lines=40> */
.L_x_3052:
        /* <DEDUP_REMOVED lines=45> */
.L_x_3133:
[----:B------:R-:W-:Y:S05]  /*81f0*/  BSYNC.RECONVERGENT B0 ;  /* 0x0000000000007941 */ /* 0x000fea0003800200 */
.L_x_3132:
        /* <DEDUP_REMOVED lines=43> */
.L_x_3135:
[----:B------:R-:W-:Y:S05]  /*84b0*/  BSYNC.RECONVERGENT B0 ;  /* 0x0000000000007941 */ /* 0x000fea0003800200 */
.L_x_3134:
        /* <DEDUP_REMOVED lines=11> */
.L_x_3136:
[C---:B------:R-:W-:Y:S02]  /*8570*/  LEA R0, R7.reuse, UR6, 0x2 ;  /* 0x0000000607007c11 */ /* 0x040fe4000f8e10ff */
[----:B-1----:R-:W-:Y:S02]  /*8580*/  SHF.R.S32.HI R2, RZ, 0x1f, R7 ;  /* 0x0000001fff027819 */ /* 0x002fe40000011407 */
        /* <DEDUP_REMOVED lines=16> */
.L_x_3090:
[----:B------:R-:W-:Y:S01]  /*8690*/  MOV R165, R116 ;  /* 0x0000007400a57202 */ /* 0x000fe20000000f00 */
[----:B------:R-:W-:Y:S01]  /*86a0*/  HFMA2 R113, -RZ, RZ, 0, 5.9604644775390625e-08 ;  /* 0x00000001ff717431 */ /* 0x000fe200000001ff */
[----:B------:R-:W-:Y:S02]  /*86b0*/  MOV R112, RZ ;  /* 0x000000ff00707202 */ /* 0x000fe40000000f00 */
[----:B------:R-:W-:-:S07]  /*86c0*/  MOV R154, 0xffffffff ;  /* 0xffffffff009a7802 */ /* 0x000fce0000000f00 */
[----:B01---5:R-:W-:Y:S05]  /*86d0*/  WARPSYNC.COLLECTIVE R154, `(.L_x_3137) ;  /* 0x000000009a087348 */ /* 0x023fea0003c00000 */
[----:B------:R2:W3:Y:S02]  /*86e0*/  SHFL.UP P6, R164, R165, R113, R112 ;  /* 0x04000071a5a47389 */ /* 0x0004e400000c0070 */
[----:B0123-5:R-:W-:Y:S05]  /*86f0*/  ENDCOLLECTIVE ;  /* 0x000000000000791b */ /* 0x02ffea0003800000 */
.L_x_3137:
[----:B------:R-:W-:Y:S02]  /*8700*/  MOV R165, R153 ;  /* 0x0000009900a57202 */ /* 0x000fe40000000f00 */
[----:B------:R-:W-:-:S07]  /*8710*/  MOV R155, R164 ;  /* 0x000000a4009b7202 */ /* 0x000fce0000000f00 */
[----:B------:R-:W-:Y:S05]  /*8720*/  WARPSYNC.COLLECTIVE R154, `(.L_x_3138) ;  /* 0x000000009a087348 */ /* 0x000fea0003c00000 */
[----:B------:R0:W1:Y:S02]  /*8730*/  SHFL.UP P6, R164, R165, R113, R112 ;  /* 0x04000071a5a47389 */ /* 0x00006400000c0070 */
[----:B01----:R-:W-:Y:S05]  /*8740*/  ENDCOLLECTIVE ;  /* 0x000000000000791b */ /* 0x003fea0003800000 */
.L_x_3138:
        /* <DEDUP_REMOVED lines=10> */
.L_x_3139:
[----:B------:R-:W-:Y:S02]  /*87f0*/  MOV R165, R155 ;  /* 0x0000009b00a57202 */ /* 0x000fe40000000f00 */
[----:B------:R-:W-:-:S07]  /*8800*/  MOV R153, R164 ;  /* 0x000000a400997202 */ /* 0x000fce0000000f00 */
[----:B------:R-:W-:Y:S05]  /*8810*/  WARPSYNC.COLLECTIVE R154, `(.L_x_3140) ;  /* 0x000000009a087348 */ /* 0x000fea0003c00000 */
[----:B------:R0:W1:Y:S02]  /*8820*/  SHFL.UP P6, R164, R165, R113, R112 ;  /* 0x04000071a5a47389 */ /* 0x00006400000c0070 */
[----:B01----:R-:W-:Y:S05]  /*8830*/  ENDCOLLECTIVE ;  /* 0x000000000000791b */ /* 0x003fea0003800000 */
.L_x_3140:
        /* <DEDUP_REMOVED lines=10> */
.L_x_3141:
[----:B------:R-:W-:Y:S02]  /*88e0*/  MOV R165, R155 ;  /* 0x0000009b00a57202 */ /* 0x000fe40000000f00 */
[----:B------:R-:W-:-:S07]  /*88f0*/  MOV R153, R164 ;  /* 0x000000a400997202 */ /* 0x000fce0000000f00 */
[----:B------:R-:W-:Y:S05]  /*8900*/  WARPSYNC.COLLECTIVE R154, `(.L_x_3142) ;  /* 0x000000009a087348 */ /* 0x000fea0003c00000 */
[----:B------:R0:W1:Y:S02]  /*8910*/  SHFL.UP P6, R164, R165, R113, R112 ;  /* 0x04000071a5a47389 */ /* 0x00006400000c0070 */
[----:B01----:R-:W-:Y:S05]  /*8920*/  ENDCOLLECTIVE ;  /* 0x000000000000791b */ /* 0x003fea0003800000 */
.L_x_3142:
        /* <DEDUP_REMOVED lines=10> */
.L_x_3143:
[----:B------:R-:W-:Y:S02]  /*89d0*/  MOV R165, R155 ;  /* 0x0000009b00a57202 */ /* 0x000fe40000000f00 */
[----:B------:R-:W-:-:S07]  /*89e0*/  MOV R153, R164 ;  /* 0x000000a400997202 */ /* 0x000fce0000000f00 */
[----:B------:R-:W-:Y:S05]  /*89f0*/  WARPSYNC.COLLECTIVE R154, `(.L_x_3144) ;  /* 0x000000009a087348 */ /* 0x000fea0003c00000 */
[----:B------:R0:W1:Y:S02]  /*8a00*/  SHFL.UP P6, R164, R165, R113, R112 ;  /* 0x04000071a5a47389 */ /* 0x00006400000c0070 */
[----:B01----:R-:W-:Y:S05]  /*8a10*/  ENDCOLLECTIVE ;  /* 0x000000000000791b */ /* 0x003fea0003800000 */
.L_x_3144:
        /* <DEDUP_REMOVED lines=10> */
.L_x_3145:
[----:B------:R-:W-:Y:S02]  /*8ac0*/  MOV R165, R155 ;  /* 0x0000009b00a57202 */ /* 0x000fe40000000f00 */
[----:B------:R-:W-:-:S07]  /*8ad0*/  MOV R153, R164 ;  /* 0x000000a400997202 */ /* 0x000fce0000000f00 */
[----:B------:R-:W-:Y:S05]  /*8ae0*/  WARPSYNC.COLLECTIVE R154, `(.L_x_3146) ;  /* 0x000000009a087348 */ /* 0x000fea0003c00000 */
[----:B------:R0:W1:Y:S02]  /*8af0*/  SHFL.UP P6, R164, R165, R113, R112 ;  /* 0x04000071a5a47389 */ /* 0x00006400000c0070 */
[----:B01----:R-:W-:Y:S05]  /*8b00*/  ENDCOLLECTIVE ;  /* 0x000000000000791b */ /* 0x003fea0003800000 */
.L_x_3146:
[----:B------:R-:W-:Y:S01]  /*8b10*/  MOV R112, R164 ;  /* 0x000000a400707202 */ /* 0x000fe20000000f00 */
[----:B------:R-:W-:Y:S06]  /*8b20*/  BRA `(.L_x_3147) ;  /* 0xffffffb800b07947 */ /* 0x000fec000383ffff */
.L_x_3091:
        /* <DEDUP_REMOVED lines=8> */
.L_x_3149:
[----:B------:R-:W-:Y:S05]  /*8bb0*/  BSYNC B0 ;  /* 0x0000000000007941 */ /* 0x000fea0003800000 */
.L_x_3148:
[----:B------:R-:W-:Y:S05]  /*8bc0*/  BRA `(.L_x_3150) ;  /* 0xffffffb800a07947 */ /* 0x000fea000383ffff */
.L_x_3092:
        /* <DEDUP_REMOVED lines=8> */
.L_x_3152:
[----:B------:R-:W-:Y:S05]  /*8c50*/  BSYNC B0 ;  /* 0x0000000000007941 */ /* 0x000fea0003800000 */
.L_x_3151:
[----:B------:R-:W-:Y:S05]  /*8c60*/  BRA `(.L_x_3153) ;  /* 0xffffffb800807947 */ /* 0x000fea000383ffff */
.L_x_3093:
        /* <DEDUP_REMOVED lines=8> */
.L_x_3155:
[----:B------:R-:W-:Y:S05]  /*8cf0*/  BSYNC B0 ;  /* 0x0000000000007941 */ /* 0x000fea0003800000 */
.L_x_3154:
        /* <DEDUP_REMOVED lines=9> */
.L_x_3156:
[----:B------:R-:W-:Y:S01]  /*8d90*/  HFMA2 R113, -RZ, RZ, 0, 0 ;  /* 0x00000000ff717431 */ /* 0x000fe200000001ff */
[----:B------:R-:W-:-:S07]  /*8da0*/  MOV R112, 0x1f ;  /* 0x0000001f00707802 */ /* 0x000fce0000000f00 */
[----:B------:R-:W-:Y:S05]  /*8db0*/  WARPSYNC.COLLECTIVE R154, `(.L_x_3157) ;  /* 0x000000009a087348 */ /* 0x000fea0003c00000 */
[----:B------:R0:W1:Y:S02]  /*8dc0*/  SHFL.IDX P2, R155, R153, R113, R112 ;  /* 0x00000071999b7389 */ /* 0x0000640000040070 */
[----:B01----:R-:W-:Y:S05]  /*8dd0*/  ENDCOLLECTIVE ;  /* 0x000000000000791b */ /* 0x003fea0003800000 */
.L_x_3157:
[----:B------:R-:W-:Y:S02]  /*8de0*/  MOV R163, R164 ;  /* 0x000000a400a37202 */ /* 0x000fe40000000f00 */
[----:B------:R-:W-:Y:S02]  /*8df0*/  MOV R153, R105 ;  /* 0x0000006900997202 */ /* 0x000fe40000000f00 */
[----:B------:R-:W-:-:S07]  /*8e00*/  MOV R104, R155 ;  /* 0x0000009b00687202 */ /* 0x000fce0000000f00 */
[----:B------:R-:W-:Y:S05]  /*8e10*/  WARPSYNC.COLLECTIVE R154, `(.L_x_3158) ;  /* 0x000000009a087348 */ /* 0x000fea0003c00000 */
[----:B------:R0:W1:Y:S02]  /*8e20*/  SHFL.IDX P2, R155, R153, R113, R112 ;  /* 0x00000071999b7389 */ /* 0x0000640000040070 */
[----:B01----:R-:W-:Y:S05]  /*8e30*/  ENDCOLLECTIVE ;  /* 0x000000000000791b */ /* 0x003fea0003800000 */
.L_x_3158:
[----:B------:R-:W-:Y:S01]  /*8e40*/  MOV R105, R155 ;  /* 0x0000009b00697202 */ /* 0x000fe20000000f00 */
[----:B------:R-:W-:Y:S06]  /*8e50*/  BRA `(.L_x_3159) ;  /* 0xffffffb8001c7947 */ /* 0x000fec000383ffff */
.L_x_3095:
[----:B------:R-:W-:Y:S01]  /*8e60*/  MOV R165, R163 ;  /* 0x000000a300a57202 */ /* 0x000fe20000000f00 */
[----:B------:R-:W-:Y:S01]  /*8e70*/  HFMA2 R112, -RZ, RZ, 0, 5.9604644775390625e-08 ;  /* 0x00000001ff707431 */ /* 0x000fe200000001ff */
[----:B------:R-:W-:Y:S02]  /*8e80*/  MOV R113, 0x1f ;  /* 0x0000001f00717802 */ /* 0x000fe40000000f00 */
[----:B------:R-:W-:-:S07]  /*8e90*/  MOV R154, 0xffffffff ;  /* 0xffffffff009a7802 */ /* 0x000fce0000000f00 */
[----:B-1----:R-:W-:Y:S05]  /*8ea0*/  WARPSYNC.COLLECTIVE R154, `(.L_x_3160) ;  /* 0x000000009a087348 */ /* 0x002fea0003c00000 */
[----:B------:R0:W2:Y:S02]  /*8eb0*/  SHFL.DOWN P2, R155, R165, R112, R113 ;  /* 0x08000070a59b7389 */ /* 0x0000a40000040071 */
[----:B012---:R-:W-:Y:S05]  /*8ec0*/  ENDCOLLECTIVE ;  /* 0x000000000000791b */ /* 0x007fea0003800000 */
.L_x_3160:
[----:B------:R-:W-:Y:S02]  /*8ed0*/  MOV R165, R164 ;  /* 0x000000a400a57202 */ /* 0x000fe40000000f00 */
[----:B------:R-:W-:-:S07]  /*8ee0*/  MOV R153, R155 ;  /* 0x0000009b00997202 */ /* 0x000fce0000000f00 */
[----:B------:R-:W-:Y:S05]  /*8ef0*/  WARPSYNC.COLLECTIVE R154, `(.L_x_3161) ;  /* 0x000000009a087348 */ /* 0x000fea0003c00000 */
[----:B------:R0:W1:Y:S02]  /*8f00*/  SHFL.DOWN P2, R155, R165, R112, R113 ;  /* 0x08000070a59b7389 */ /* 0x0000640000040071 */
[----:B01----:R-:W-:Y:S05]  /*8f10*/  ENDCOLLECTIVE ;  /* 0x000000000000791b */ /* 0x003fea0003800000 */
.L_x_3161:
        /* <DEDUP_REMOVED lines=16> */
.L_x_3162:
[----:B------:R-:W-:Y:S02]  /*9020*/  MOV R165, R164 ;  /* 0x000000a400a57202 */ /* 0x000fe40000000f00 */
[----:B------:R-:W-:-:S07]  /*9030*/  MOV R153, R155 ;  /* 0x0000009b00997202 */ /* 0x000fce0000000f00 */
[----:B------:R-:W-:Y:S05]  /*9040*/  WARPSYNC.COLLECTIVE R154, `(.L_x_3163) ;  /* 0x000000009a087348 */ /* 0x000fea0003c00000 */
[----:B------:R0:W1:Y:S02]  /*9050*/  SHFL.DOWN P2, R155, R165, R112, R113 ;  /* 0x08000070a59b7389 */ /* 0x0000640000040071 */
[----:B01----:R-:W-:Y:S05]  /*9060*/  ENDCOLLECTIVE ;  /* 0x000000000000791b */ /* 0x003fea0003800000 */
.L_x_3163:
        /* <DEDUP_REMOVED lines=10> */
.L_x_3164:
[----:B------:R-:W-:Y:S02]  /*9110*/  MOV R165, R164 ;  /* 0x000000a400a57202 */ /* 0x000fe40000000f00 */
[----:B------:R-:W-:-:S07]  /*9120*/  MOV R153, R155 ;  /* 0x0000009b00997202 */ /* 0x000fce0000000f00 */
[----:B------:R-:W-:Y:S05]  /*9130*/  WARPSYNC.COLLECTIVE R154, `(.L_x_3165) ;  /* 0x000000009a087348 */ /* 0x000fea0003c00000 */
[----:B------:R0:W1:Y:S02]  /*9140*/  SHFL.DOWN P2, R155, R165, R112, R113 ;  /* 0x08000070a59b7389 */ /* 0x0000640000040071 */
[----:B01----:R-:W-:Y:S05]  /*9150*/  ENDCOLLECTIVE ;  /* 0x000000000000791b */ /* 0x003fea0003800000 */
.L_x_3165:
        /* <DEDUP_REMOVED lines=10> */
.L_x_3166:
[----:B------:R-:W-:Y:S02]  /*9200*/  MOV R165, R164 ;  /* 0x000000a400a57202 */ /* 0x000fe40000000f00 */
[----:B------:R-:W-:-:S07]  /*9210*/  MOV R153, R155 ;  /* 0x0000009b00997202 */ /* 0x000fce0000000f00 */
[----:B------:R-:W-:Y:S05]  /*9220*/  WARPSYNC.COLLECTIVE R154, `(.L_x_3167) ;  /* 0x000000009a087348 */ /* 0x000fea0003c00000 */
[----:B------:R0:W1:Y:S02]  /*9230*/  SHFL.DOWN P2, R155, R165, R112, R113 ;  /* 0x08000070a59b7389 */ /* 0x0000640000040071 */
[----:B01----:R-:W-:Y:S05]  /*9240*/  ENDCOLLECTIVE ;  /* 0x000000000000791b */ /* 0x003fea0003800000 */
.L_x_3167:
        /* <DEDUP_REMOVED lines=10> */
.L_x_3168:
[----:B------:R-:W-:Y:S02]  /*92f0*/  MOV R165, R164 ;  /* 0x000000a400a57202 */ /* 0x000fe40000000f00 */
[----:B------:R-:W-:-:S07]  /*9300*/  MOV R153, R155 ;  /* 0x0000009b00997202 */ /* 0x000fce0000000f00 */
[----:B------:R-:W-:Y:S05]  /*9310*/  WARPSYNC.COLLECTIVE R154, `(.L_x_3169) ;  /* 0x000000009a087348 */ /* 0x000fea0003c00000 */
[----:B------:R0:W1:Y:S02]  /*9320*/  SHFL.DOWN P2, R155, R165, R112, R113 ;  /* 0x08000070a59b7389 */ /* 0x0000640000040071 */
[----:B01----:R-:W-:Y:S05]  /*9330*/  ENDCOLLECTIVE ;  /* 0x000000000000791b */ /* 0x003fea0003800000 */
.L_x_3169:
        /* <DEDUP_REMOVED lines=11> */
.L_x_3170:
[----:B------:R-:W-:Y:S02]  /*93f0*/  MOV R153, R164 ;  /* 0x000000a400997202 */ /* 0x000fe40000000f00 */
[----:B------:R-:W-:-:S07]  /*9400*/  MOV R165, R155 ;  /* 0x0000009b00a57202 */ /* 0x000fce0000000f00 */
[----:B------:R-:W-:Y:S05]  /*9410*/  WARPSYNC.COLLECTIVE R154, `(.L_x_3171) ;  /* 0x000000009a087348 */ /* 0x000fea0003c00000 */
[----:B------:R0:W1:Y:S02]  /*9420*/  SHFL.IDX P2, R155, R153, R113, R112 ;  /* 0x00000071999b7389 */ /* 0x0000640000040070 */
[----:B01----:R-:W-:Y:S05]  /*9430*/  ENDCOLLECTIVE ;  /* 0x000000000000791b */ /* 0x003fea0003800000 */
.L_x_3171:
        /* <DEDUP_REMOVED lines=12> */
.L_x_3172:
[----:B------:R-:W-:Y:S02]  /*9500*/  MOV R165, R164 ;  /* 0x000000a400a57202 */ /* 0x000fe40000000f00 */
[----:B------:R-:W-:-:S07]  /*9510*/  MOV R163, R155 ;  /* 0x0000009b00a37202 */ /* 0x000fce0000000f00 */
[----:B------:R-:W-:Y:S05]  /*9520*/  WARPSYNC.COLLECTIVE R154, `(.L_x_3173) ;  /* 0x000000009a087348 */ /* 0x000fea0003c00000 */
[----:B------:R0:W1:Y:S02]  /*9530*/  SHFL.DOWN P2, R155, R165, R112, R113 ;  /* 0x08000070a59b7389 */ /* 0x0000640000040071 */
[----:B01----:R-:W-:Y:S05]  /*9540*/  ENDCOLLECTIVE ;  /* 0x000000000000791b */ /* 0x003fea0003800000 */
.L_x_3173:
[----:B------:R-:W-:Y:S01]  /*9550*/  HFMA2 R113, -RZ, RZ, 0, 0 ;  /* 0x00000000ff717431 */ /* 0x000fe200000001ff */
[----:B------:R-:W-:Y:S02]  /*9560*/  MOV R112, 0x1f ;  /* 0x0000001f00707802 */ /* 0x000fe40000000f00 */
[----:B------:R-:W-:-:S07]  /*9570*/  MOV R164, R155 ;  /* 0x0000009b00a47202 */ /* 0x000fce0000000f00 */
[----:B------:R-:W-:Y:S05]  /*9580*/  WARPSYNC.COLLECTIVE R154, `(.L_x_3174) ;  /* 0x000000009a087348 */ /* 0x000fea0003c00000 */
[----:B------:R0:W1:Y:S02]  /*9590*/  SHFL.IDX P2, R155, R153, R113, R112 ;  /* 0x00000071999b7389 */ /* 0x0000640000040070 */
[----:B01----:R-:W-:Y:S05]  /*95a0*/  ENDCOLLECTIVE ;  /* 0x000000000000791b */ /* 0x003fea0003800000 */
.L_x_3174:
[----:B------:R-:W-:Y:S02]  /*95b0*/  MOV R153, R105 ;  /* 0x0000006900997202 */ /* 0x000fe40000000f00 */
[----:B------:R-:W-:-:S07]  /*95c0*/  MOV R104, R155 ;  /* 0x0000009b00687202 */ /* 0x000fce0000000f00 */
[----:B------:R-:W-:Y:S05]  /*95d0*/  WARPSYNC.COLLECTIVE R154, `(.L_x_3175) ;  /* 0x000000009a087348 */ /* 0x000fea0003c00000 */
[----:B------:R0:W1:Y:S02]  /*95e0*/  SHFL.IDX P2, R155, R153, R113, R112 ;  /* 0x00000071999b7389 */ /* 0x0000640000040070 */
[----:B01----:R-:W-:Y:S05]  /*95f0*/  ENDCOLLECTIVE ;  /* 0x000000000000791b */ /* 0x003fea0003800000 */
.L_x_3175:
[----:B------:R-:W-:Y:S02]  /*9600*/  MOV R105, R155 ;  /* 0x0000009b00697202 */ /* 0x000fe40000000f00 */
[----:B------:R-:W-:Y:S01]  /*9610*/  ISETP.NE.AND P2, PT, R116, 0x1f, PT ;  /* 0x0000001f7400780c */ /* 0x000fe20003f45270 */
[----:B------:R-:W-:-:S12]  /*9620*/  BRA `(.L_x_3176) ;  /* 0xffffffb800807947 */ /* 0x000fd8000383ffff */
.L_x_3177:
        /* <DEDUP_REMOVED lines=13> */
.L_x_10439:


//--------------------- .text._Z25selective_scan_bwd_kernelI32Selective_Scan_bwd_kernel_traitsILi128ELi16ELb1ELb1ELb1ELb1ELb1EffEEv12SSMParamsBwd --------------------------
	.section	.text._Z25selective_scan_bwd_kernelI32Selective_Scan_bwd_kernel_traitsILi128ELi16ELb1ELb1ELb1ELb1ELb1EffEEv12SSMParamsBwd,"ax",@progbits
	.align	128
        .global         _Z25selective_scan_bwd_kernelI32Selective_Scan_bwd_kernel_traitsILi128ELi16ELb1ELb1ELb1ELb1ELb1EffEEv12SSMParamsBwd
        .type           _Z25selective_scan_bwd_kernelI32Selective_Scan_bwd_kernel_traitsILi128ELi16ELb1ELb1ELb1ELb1ELb1EffEEv12SSMParamsBwd,@function
        .size           _Z25selective_scan_bwd_kernelI32Selective_Scan_bwd_kernel_traitsILi128ELi16ELb1ELb1ELb1ELb1ELb1EffEEv12SSMParamsBwd,(.L_x_10440 - _Z25selective_scan_bwd_kernelI32Selective_Scan_bwd_kernel_traitsILi128ELi16ELb1ELb1ELb1ELb1ELb1EffEEv12SSMParamsBwd)
        .other          _Z25selective_scan_bwd_kernelI32Selective_Scan_bwd_kernel_traitsILi128ELi16ELb1ELb1ELb1ELb1ELb1EffEEv12SSMParamsBwd,@"STO_CUDA_ENTRY STV_DEFAULT"
_Z25selective_scan_bwd_kernelI32Selective_Scan_bwd_kernel_traitsILi128ELi16ELb1ELb1ELb1ELb1ELb1EffEEv12SSMParamsBwd:
.text._Z25selective_scan_bwd_kernelI32Selective_Scan_bwd_kernel_traitsILi128ELi16ELb1ELb1ELb1ELb1ELb1EffEEv12SSMParamsBwd:
        /* <DEDUP_REMOVED lines=71> */
[----:B------:R-:W-:Y:S02]  /*0470*/  UIMAD UR15, UR8, UR21, UR29 ;  /* 0x00000015080f72a4 */ /* 0x000fe4000f8e021d */
[----:B------:R-:W-:Y:S01]  /*0480*/  UIMAD UR5, UR37, UR22, UR33 ;  /* 0x00000016250572a4 */ /* 0x000fe2000f8e0221 */
[----:B------:R-:W-:Y:S01]  /*0490*/  UMOV UR14, UR28 ;  /* 0x0000001c000e7c82 */ /* 0x000fe20008000000 */
[----:B------:R-:W3:Y:S02]  /*04a0*/  LDCU.64 UR28, c[0x0][0x3d0] ;  /* 0x00007a00ff1c77ac */ /* 0x000ee40008000a00 */
[----:B------:R-:W-:Y:S01]  /*04b0*/  UISETP.GT.U32.AND UP1, UPT, UR37, UR5, UPT ;  /* 0x000000052500728c */ /* 0x000fe2000bf24070 */
[----:B------:R-:W4:Y:S01]  /*04c0*/  LDCU.64 UR32, c[0x0][0x528] ;  /* 0x0000a500ff2077ac */ /* 0x000f220008000a00 */
[----:B--2---:R-:W-:-:S02]  /*04d0*/  UISETP.NE.U32.AND UP0, UPT, UR34, URZ, UPT ;  /* 0x000000ff2200728c */ /* 0x004fc4000bf05070 */
[----:B-1----:R-:W-:Y:S02]  /*04e0*/  UIMAD.WIDE.U32 UR14, UR10, UR6, UR14 ;  /* 0x000000060a0e72a5 */ /* 0x002fe4000f8e000e */
[----:B------:R-:W-:-:S05]  /*04f0*/  UISETP.NE.AND.EX UP0, UPT, UR35, URZ, UPT, UP0 ;  /* 0x000000ff2300728c */ /* 0x000fca000bf05300 */
[----:B------:R-:W-:Y:S02]  /*0500*/  @!UP1 UIADD3 UR5, UPT, UPT, UR5, -UR37, URZ ;  /* 0x8000002505059290 */ /* 0x000fe4000fffe0ff */
[----:B------:R-:W-:Y:S02]  /*0510*/  @!UP1 UIADD3 UR11, UPT, UPT, UR11, 0x1, URZ ;  /* 0x000000010b0b9890 */ /* 0x000fe4000fffe0ff */
[----:B------:R-:W-:Y:S02]  /*0520*/  UISETP.GE.U32.AND UP2, UPT, UR5, UR37, UPT ;  /* 0x000000250500728c */ /* 0x000fe4000bf46070 */
[----:B------:R-:W-:Y:S01]  /*0530*/  ULOP3.LUT UR5, UR10, UR36, URZ, 0x3c, !UPT ;  /* 0x000000240a057292 */ /* 0x000fe2000f8e3cff */
[----:B------:R-:W1:Y:S03]  /*0540*/  LDCU.64 UR22, c[0x0][0x3c8] ;  /* 0x00007900ff1677ac */ /* 0x000e660008000a00 */
[----:B------:R-:W-:-:S02]  /*0550*/  UISETP.GE.AND UP1, UPT, UR5, URZ, UPT ;  /* 0x000000ff0500728c */ /* 0x000fc4000bf26270 */
[----:B0-----:R-:W-:-:S03]  /*0560*/  UIMAD.WIDE.U32 UR20, UR8, UR18, URZ ;  /* 0x00000012081472a5 */ /* 0x001fc6000f8e00ff */
[----:B------:R-:W-:Y:S02]  /*0570*/  @UP2 UIADD3 UR11, UPT, UPT, UR11, 0x1, URZ ;  /* 0x000000010b0b2890 */ /* 0x000fe4000fffe0ff */
[----:B------:R-:W-:Y:S01]  /*0580*/  UISETP.NE.AND UP2, UPT, UR36, URZ, UPT ;  /* 0x000000ff2400728c */ /* 0x000fe2000bf45270 */
[----:B------:R-:W0:Y:S01]  /*0590*/  LDCU.64 UR30, c[0x0][0x3e8] ;  /* 0x00007d00ff1e77ac */ /* 0x000e220008000a00 */
[----:B------:R-:W-:Y:S02]  /*05a0*/  UIMAD UR18, UR10, UR7, UR15 ;  /* 0x000000070a1272a4 */ /* 0x000fe4000f8e020f */
[----:B------:R-:W-:Y:S02]  /*05b0*/  UIADD3 UR14, UP3, UPT, UR16, UR14, URZ ;  /* 0x0000000e100e7290 */ /* 0x000fe4000ff7e0ff */
[----:B---3--:R-:W-:Y:S02]  /*05c0*/  UIMAD.WIDE.U32 UR6, UR8, UR28, URZ ;  /* 0x0000001c080672a5 */ /* 0x008fe4000f8e00ff */
[----:B------:R-:W-:-:S02]  /*05d0*/  UIMAD UR21, UR8, UR19, UR21 ;  /* 0x00000013081572a4 */ /* 0x000fc4000f8e0215 */
[----:B------:R-:W-:Y:S01]  /*05e0*/  UIADD3.X UR18, UPT, UPT, UR4, UR18, URZ, UP3, !UPT ;  /* 0x0000001204127290 */ /* 0x000fe20009ffe4ff */
[----:B------:R-:W2:Y:S01]  /*05f0*/  @UP0 LDCU UR28, c[0x0][0x384] ;  /* 0x00007080ff1c07ac */ /* 0x000ea20008000800 */
[----:B----4-:R-:W-:Y:S02]  /*0600*/  ULEA UR19, UP3, UR14, UR32, 0x2 ;  /* 0x000000200e137291 */ /* 0x010fe4000f8610ff */
[----:B------:R-:W-:Y:S02]  /*0610*/  @!UP1 UIADD3 UR11, UPT, UPT, -UR11, URZ, URZ ;  /* 0x000000ff0b0b9290 */ /* 0x000fe4000fffe1ff */
[----:B------:R-:W-:Y:S02]  /*0620*/  @!UP2 ULOP3.LUT UR11, URZ, UR36, URZ, 0x33, !UPT ;  /* 0x00000024ff0ba292 */ /* 0x000fe4000f8e33ff */
[----:B------:R-:W-:Y:S01]  /*0630*/  ULEA.HI.X UR18, UR14, UR33, UR18, 0x2, UP3 ;  /* 0x000000210e127291 */ /* 0x000fe200098f1412 */
[----:B------:R-:W3:Y:S01]  /*0640*/  LDCU.64 UR32, c[0x0][0x448] ;  /* 0x00008900ff2077ac */ /* 0x000ee20008000a00 */
[----:B------:R-:W-:-:S02]  /*0650*/  USHF.R.S32.HI UR5, URZ, 0x1f, UR11 ;  /* 0x0000001fff057899 */ /* 0x000fc4000801140b */
[----:B------:R-:W-:Y:S01]  /*0660*/  UIMAD UR7, UR8, UR29, UR7 ;  /* 0x0000001d080772a4 */ /* 0x000fe2000f8e0207 */
[----:B------:R-:W4:Y:S01]  /*0670*/  @UP0 LDCU UR29, c[0x0][0x38c] ;  /* 0x00007180ff1d07ac */ /* 0x000f220008000800 */
[----:B-1----:R-:W-:Y:S02]  /*0680*/  UIMAD UR14, UR5, UR22, URZ ;  /* 0x00000016050e72a4 */ /* 0x002fe4000f8e02ff */
[----:B------:R-:W-:Y:S01]  /*0690*/  UIMAD.WIDE.U32 UR20, UR11, UR22, UR20 ;  /* 0x000000160b1472a5 */ /* 0x000fe2000f8e0014 */
[----:B------:R-:W1:Y:S01]  /*06a0*/  @UP0 LDCU.64 UR34, c[0x0][0x480] ;  /* 0x00009000ff2207ac */ /* 0x000e620008000a00 */
[----:B0-----:R-:W-:Y:S02]  /*06b0*/  UIMAD UR22, UR5, UR30, URZ ;  /* 0x0000001e051672a4 */ /* 0x001fe4000f8e02ff */
[----:B------:R-:W-:Y:S02]  /*06c0*/  UIMAD UR5, UR11, UR23, UR14 ;  /* 0x000000170b0572a4 */ /* 0x000fe4000f8e020e */
[----:B------:R-:W-:-:S02]  /*06d0*/  UIADD3 UR23, UP1, UPT, UR16, UR20, URZ ;  /* 0x0000001410177290 */ /* 0x000fc4000ff3e0ff */
[----:B------:R-:W-:Y:S02]  /*06e0*/  UIADD3 UR5, UPT, UPT, UR21, UR5, URZ ;  /* 0x0000000515057290 */ /* 0x000fe4000fffe0ff */
[----:B--2---:R-:W-:Y:S02]  /*06f0*/  @UP0 UIMAD UR8, UR8, UR28, UR10 ;  /* 0x0000001c080802a4 */ /* 0x004fe4000f8e020a */
[----:B------:R-:W-:Y:S02]  /*0700*/  UIMAD.WIDE.U32 UR14, UR11, UR30, UR6 ;  /* 0x0000001e0b0e72a5 */ /* 0x000fe4000f8e0006 */
[----:B------:R-:W-:Y:S02]  /*0710*/  UIMAD UR24, UR11, UR31, UR22 ;  /* 0x0000001f0b1872a4 */ /* 0x000fe4000f8e0216 */
[----:B------:R-:W-:Y:S02]  /*0720*/  UIADD3.X UR5, UPT, UPT, UR4, UR5, URZ, UP1, !UPT ;  /* 0x0000000504057290 */ /* 0x000fe40008ffe4ff */
[----:B------:R-:W-:Y:S01]  /*0730*/  @UP0 UIMAD UR8, UR8, UR25, URZ ;  /* 0x00000019080802a4 */ /* 0x000fe2000f8e02ff */
[----:B------:R-:W0:Y:S01]  /*0740*/  LDCU.64 UR30, c[0x0][0x450] ;  /* 0x00008a00ff1e77ac */ /* 0x000e220008000a00 */
[----:B---3--:R-:W-:-:S02]  /*0750*/  ULEA UR22, UP2, UR23, UR32, 0x2 ;  /* 0x0000002017167291 */ /* 0x008fc4000f8410ff */
[----:B------:R-:W-:Y:S02]  /*0760*/  UIADD3 UR16, UP1, UPT, UR16, UR14, URZ ;  /* 0x0000000e10107290 */ /* 0x000fe4000ff3e0ff */
[----:B------:R-:W-:Y:S02]  /*0770*/  UIADD3 UR20, UPT, UPT, UR15, UR24, URZ ;  /* 0x000000180f147290 */ /* 0x000fe4000fffe0ff */
[----:B----4-:R-:W-:Y:S02]  /*0780*/  @UP0 UIMAD UR8, UR8, UR29, URZ ;  /* 0x0000001d080802a4 */ /* 0x010fe4000f8e02ff */
[----:B------:R-:W-:Y:S02]  /*0790*/  ULEA.HI.X UR23, UR23, UR33, UR5, 0x2, UP2 ;  /* 0x0000002117177291 */ /* 0x000fe400090f1405 */
[----:B------:R-:W-:Y:S01]  /*07a0*/  UIADD3.X UR20, UPT, UPT, UR4, UR20, URZ, UP1, !UPT ;  /* 0x0000001404147290 */ /* 0x000fe20008ffe4ff */
[----:B------:R-:W-:Y:S02]  /*07b0*/  UMOV UR5, URZ ;  /* 0x000000ff00057c82 */ /* 0x000fe40008000000 */
[----:B------:R-:W-:Y:S01]  /*07c0*/  UMOV UR4, URZ ;  /* 0x000000ff00047c82 */ /* 0x000fe20008000000 */
[----:B-1----:R-:W-:-:S02]  /*07d0*/  @UP0 UIMAD.WIDE UR4, UR8, 0x8, UR34 ;  /* 0x00000008080408a5 */ /* 0x002fc4000f8e0222 */
[----:B------:R-:W-:Y:S01]  /*07e0*/  UISETP.GE.AND UP0, UPT, UR25, 0x1, UPT ;  /* 0x000000011900788c */ /* 0x000fe2000bf06270 */
[----:B------:R-:W-:Y:S01]  /*07f0*/  UMOV UR7, URZ ;  /* 0x000000ff00077c82 */ /* 0x000fe20008000000 */
[----:B------:R-:W-:Y:S01]  /*0800*/  UMOV UR6, URZ ;  /* 0x000000ff00067c82 */ /* 0x000fe20008000000 */
[----:B0-----:R-:W-:-:S04]  /*0810*/  ULEA UR21, UP2, UR16, UR30, 0x2 ;  /* 0x0000001e10157291 */ /* 0x001fc8000f8410ff */
        /* <DEDUP_REMOVED lines=22> */
.L_x_3258:
[----:B------:R-:W-:Y:S01]  /*0980*/  BAR.SYNC.DEFER_BLOCKING 0x0 ;  /* 0x0000000000007b1d */ /* 0x000fe20000010000 */
[----:B0-----:R-:W-:Y:S02]  /*0990*/  MOV R4, UR15 ;  /* 0x0000000f00047c02 */ /* 0x001fe40008000f00 */
[----:B------:R-:W-:-:S03]  /*09a0*/  MOV R5, UR16 ;  /* 0x0000001000057c02 */ /* 0x000fc60008000f00 */
[----:B------:R-:W0:Y:S01]  /*09b0*/  S2R R7, SR_LANEID ;  /* 0x0000000000077919 */ /* 0x000e220000000000 */
[----:B------:R-:W-:Y:S01]  /*09c0*/  IMAD.WIDE.U32 R4, R3, 0x10, R4 ;  /* 0x0000001003047825 */ /* 0x000fe200078e0004 */
[----:B------:R-:W-:-:S03]  /*09d0*/  LOP3.LUT R2, R20, 0x3e0, RZ, 0xc0, !PT ;  /* 0x000003e014027812 */ /* 0x000fc600078ec0ff */
[----:B------:R-:W-:Y:S01]  /*09e0*/  HFMA2 R6, -RZ, RZ, 0, 9.5367431640625e-07 ;  /* 0x00000010ff067431 */ /* 0x000fe200000001ff */
[----:B------:R-:W-:Y:S01]  /*09f0*/  MOV R16, UR19 ;  /* 0x0000001300107c02 */ /* 0x000fe20008000f00 */
[----:B------:R-:W1:Y:S01]  /*0a00*/  LDC.64 R22, c[0x0][0x418] ;  /* 0x00010600ff167b82 */ /* 0x000e620000000a00 */
[----:B------:R-:W2:Y:S04]  /*0a10*/  LDG.E.128 R12, desc[UR26][R4.64] ;  /* 0x0000001a040c7981 */ /* 0x000ea8000c1e1d00 */
[----:B------:R-:W3:Y:S04]  /*0a20*/  LDG.E.128 R32, desc[UR26][R4.64+0x200] ;  /* 0x0002001a04207981 */ /* 0x000ee8000c1e1d00 */
[----:B------:R-:W4:Y:S04]  /*0a30*/  LDG.E.128 R40, desc[UR26][R4.64+0x400] ;  /* 0x0004001a04287981 */ /* 0x000f28000c1e1d00 */
[----:B------:R5:W4:Y:S01]  /*0a40*/  LDG.E.128 R44, desc[UR26][R4.64+0x600] ;  /* 0x0006001a042c7981 */ /* 0x000b22000c1e1d00 */
[----:B0-----:R-:W-:-:S02]  /*0a50*/  IADD3 R0, PT, PT, R9, R7, RZ ;  /* 0x0000000709007210 */ /* 0x001fc40007ffe0ff */
[----:B------:R-:W-:Y:S02]  /*0a60*/  IADD3 R2, PT, PT, R2, R7, RZ ;  /* 0x0000000702027210 */ /* 0x000fe40007ffe0ff */
[-C--:B------:R-:W-:Y:S02]  /*0a70*/  LEA R0, R0, R19.reuse, 0x4 ;  /* 0x0000001300007211 */ /* 0x080fe400078e20ff */
[----:B------:R-:W-:Y:S01]  /*0a80*/  LEA R2, R2, R19, 0x6 ;  /* 0x0000001302027211 */ /* 0x000fe200078e30ff */
[----:B-----5:R-:W-:Y:S02]  /*0a90*/  IMAD.WIDE.U32 R4, R3, R6, UR12 ;  /* 0x0000000c03047e25 */ /* 0x020fe4000f8e0006 */
        /* <DEDUP_REMOVED lines=12> */
[----:B------:R-:W4:Y:S04]  /*0b60*/  LDG.E.128 R52, desc[UR26][R4.64+0x400] ;  /* 0x0004001a04347981 */ /* 0x000f28000c1e1d00 */
[----:B------:R-:W5:Y:S01]  /*0b70*/  LDG.E.128 R56, desc[UR26][R4.64+0x600] ;  /* 0x0006001a04387981 */ /* 0x000f62000c1e1d00 */
[----:B------:R-:W-:-:S03]  /*0b80*/  MOV R17, UR18 ;  /* 0x0000001200117c02 */ /* 0x000fc60008000f00 */
[----:B------:R-:W-:Y:S01]  /*0b90*/  IMAD.WIDE.U32 R16, R3, 0x10, R16 ;  /* 0x0000001003107825 */ /* 0x000fe200078e0010 */
[----:B--2---:R-:W-:Y:S04]  /*0ba0*/  STS.128 [R0], R48 ;  /* 0x0000003000007388 */ /* 0x004fe80000000c00 */
[----:B---3--:R0:W-:Y:S04]  /*0bb0*/  STS.128 [R0+0x200], R44 ;  /* 0x0002002c00007388 */ /* 0x0081e80000000c00 */
[----:B----4-:R2:W-:Y:S04]  /*0bc0*/  STS.128 [R0+0x400], R52 ;  /* 0x0004003400007388 */ /* 0x0105e80000000c00 */
[----:B-----5:R-:W-:Y:S01]  /*0bd0*/  STS.128 [R0+0x600], R56 ;  /* 0x0006003800007388 */ /* 0x020fe20000000c00 */
[----:B------:R-:W-:-:S03]  /*0be0*/  NOP ;  /* 0x0000000000007918 */ /* 0x000fc60000000000 */
[----:B------:R-:W3:Y:S01]  /*0bf0*/  LDS.128 R60, [R2] ;  /* 0x00000000023c7984 */ /* 0x000ee20000000c00 */
[----:B0-----:R-:W0:Y:S03]  /*0c00*/  LDC.64 R44, c[0x0][0x410] ;  /* 0x00010400ff2c7b82 */ /* 0x001e260000000a00 */
[----:B------:R-:W4:Y:S04]  /*0c10*/  LDS.128 R8, [R2+0x10] ;  /* 0x0000100002087984 */ /* 0x000f280000000c00 */
[----:B------:R0:W0:Y:S04]  /*0c20*/  LDS.128 R12, [R2+0x20] ;  /* 0x00002000020c7984 */ /* 0x0000280000000c00 */
[----:B------:R0:W0:Y:S01]  /*0c30*/  LDS.128 R40, [R2+0x30] ;  /* 0x0000300002287984 */ /* 0x0000220000000c00 */
[----:B------:R-:W-:Y:S06]  /*0c40*/  BAR.SYNC.DEFER_BLOCKING 0x0 ;  /* 0x0000000000007b1d */ /* 0x000fec0000010000 */
[----:B------:R-:W5:Y:S04]  /*0c50*/  LDG.E.128 R64, desc[UR26][R16.64] ;  /* 0x0000001a10407981 */ /* 0x000f68000c1e1d00 */
[----:B------:R-:W5:Y:S04]  /*0c60*/  LDG.E.128 R48, desc[UR26][R16.64+0x200] ;  /* 0x0002001a10307981 */ /* 0x000f68000c1e1d00 */
[----:B------:R-:W5:Y:S04]  /*0c70*/  LDG.E.128 R68, desc[UR26][R16.64+0x400] ;  /* 0x0004001a10447981 */ /* 0x000f68000c1e1d00 */
[----:B--2---:R-:W2:Y:S01]  /*0c80*/  LDG.E.128 R52, desc[UR26][R16.64+0x600] ;  /* 0x0006001a10347981 */ /* 0x004ea2000c1e1d00 */
[----:B---3--:R-:W-:Y:S01]  /*0c90*/  FADD.FTZ R3, R60, UR6 ;  /* 0x000000063c037e21 */ /* 0x008fe20008010000 */
[----:B----4-:R-:W-:Y:S01]  /*0ca0*/  FADD.FTZ R7, R8, UR6 ;  /* 0x0000000608077e21 */ /* 0x010fe20008010000 */
[----:B------:R-:W-:Y:S01]  /*0cb0*/  FADD.FTZ R4, R61, UR6 ;  /* 0x000000063d047e21 */ /* 0x000fe20008010000 */
[----:B------:R-:W-:Y:S01]  /*0cc0*/  FADD.FTZ R5, R62, UR6 ;  /* 0x000000063e057e21 */ /* 0x000fe20008010000 */
[----:B------:R-:W-:Y:S01]  /*0cd0*/  FADD.FTZ R6, R63, UR6 ;  /* 0x000000063f067e21 */ /* 0x000fe20008010000 */
[----:B------:R-:W-:Y:S01]  /*0ce0*/  FSETP.GTU.FTZ.AND P0, PT, R3, 20, PT ;  /* 0x41a000000300780b */ /* 0x000fe20003f1c000 */
[----:B------:R-:W-:Y:S01]  /*0cf0*/  FADD.FTZ R8, R9, UR6 ;  /* 0x0000000609087e21 */ /* 0x000fe20008010000 */
[----:B------:R-:W3:Y:S01]  /*0d00*/  S2UR UR23, SR_CTAID.X ;  /* 0x00000000001779c3 */ /* 0x000ee20000002500 */
        /* <DEDUP_REMOVED lines=8> */
[----:B------:R4:W-:Y:S04]  /*0d90*/  STS.128 [R0+0x200], R48 ;  /* 0x0002003000007388 */ /* 0x0009e80000000c00 */
[----:B------:R4:W-:Y:S04]  /*0da0*/  STS.128 [R0+0x400], R68 ;  /* 0x0004004400007388 */ /* 0x0009e80000000c00 */
[----:B--2---:R4:W-:Y:S01]  /*0db0*/  STS.128 [R0+0x600], R52 ;  /* 0x0006003400007388 */ /* 0x0049e20000000c00 */
[----:B------:R-:W-:Y:S01]  /*0dc0*/  NOP ;  /* 0x0000000000007918 */ /* 0x000fe20000000000 */
[----:B01-3--:R-:W-:Y:S05]  /*0dd0*/  @P0 BRA `(.L_x_3180) ;  /* 0x0000000000780947 */ /* 0x00bfea0003800000 */
        /* <DEDUP_REMOVED lines=30> */
.L_x_3180:
[----:B------:R-:W-:Y:S05]  /*0fc0*/  BSYNC.RECONVERGENT B0 ;  /* 0x0000000000007941 */ /* 0x000fea0003800200 */
.L_x_3179:
        /* <DEDUP_REMOVED lines=34> */
.L_x_3182:
[----:B------:R-:W-:Y:S05]  /*11f0*/  BSYNC.RECONVERGENT B0 ;  /* 0x0000000000007941 */ /* 0x000fea0003800200 */
.L_x_3181:
        /* <DEDUP_REMOVED lines=34> */
.L_x_3184:
[----:B------:R-:W-:Y:S05]  /*1420*/  BSYNC.RECONVERGENT B0 ;  /* 0x0000000000007941 */ /* 0x000fea0003800200 */
.L_x_3183:
        /* <DEDUP_REMOVED lines=34> */
.L_x_3186:
[----:B------:R-:W-:Y:S05]  /*1650*/  BSYNC.RECONVERGENT B0 ;  /* 0x0000000000007941 */ /* 0x000fea0003800200 */
.L_x_3185:
        /* <DEDUP_REMOVED lines=34> */
.L_x_3188:
[----:B------:R-:W-:Y:S05]  /*1880*/  BSYNC.RECONVERGENT B0 ;  /* 0x0000000000007941 */ /* 0x000fea0003800200 */
.L_x_3187:
        /* <DEDUP_REMOVED lines=34> */
.L_x_3190:
[----:B------:R-:W-:Y:S05]  /*1ab0*/  BSYNC.RECONVERGENT B0 ;  /* 0x0000000000007941 */ /* 0x000fea0003800200 */
.L_x_3189:
        /* <DEDUP_REMOVED lines=34> */
.L_x_3192:
[----:B------:R-:W-:Y:S05]  /*1ce0*/  BSYNC.RECONVERGENT B0 ;  /* 0x0000000000007941 */ /* 0x000fea0003800200 */
.L_x_3191:
        /* <DEDUP_REMOVED lines=34> */
.L_x_3194:
[----:B------:R-:W-:Y:S05]  /*1f10*/  BSYNC.RECONVERGENT B0 ;  /* 0x0000000000007941 */ /* 0x000fea0003800200 */
.L_x_3193:
        /* <DEDUP_REMOVED lines=34> */
.L_x_3196:
[----:B------:R-:W-:Y:S05]  /*2140*/  BSYNC.RECONVERGENT B0 ;  /* 0x0000000000007941 */ /* 0x000fea0003800200 */
.L_x_3195:
        /* <DEDUP_REMOVED lines=34> */
.L_x_3198:
[----:B------:R-:W-:Y:S05]  /*2370*/  BSYNC.RECONVERGENT B0 ;  /* 0x0000000000007941 */ /* 0x000fea0003800200 */
.L_x_3197:
        /* <DEDUP_REMOVED lines=33> */
.L_x_3200:
[----:B------:R-:W-:Y:S05]  /*2590*/  BSYNC.RECONVERGENT B0 ;  /* 0x0000000000007941 */ /* 0x000fea0003800200 */
.L_x_3199:
        /* <DEDUP_REMOVED lines=32> */
.L_x_3202:
[----:B------:R-:W-:Y:S05]  /*27a0*/  BSYNC.RECONVERGENT B0 ;  /* 0x0000000000007941 */ /* 0x000fea0003800200 */
.L_x_3201:
        /* <DEDUP_REMOVED lines=32> */
.L_x_3204:
[----:B------:R-:W-:Y:S05]  /*29b0*/  BSYNC.RECONVERGENT B0 ;  /* 0x0000000000007941 */ /* 0x000fea0003800200 */
.L_x_3203:
        /* <DEDUP_REMOVED lines=32> */
.L_x_3206:
[----:B------:R-:W-:Y:S05]  /*2bc0*/  BSYNC.RECONVERGENT B0 ;  /* 0x0000000000007941 */ /* 0x000fea0003800200 */
.L_x_3205:
        /* <DEDUP_REMOVED lines=32> */
.L_x_3208:
[----:B------:R-:W-:Y:S05]  /*2dd0*/  BSYNC.RECONVERGENT B0 ;  /* 0x0000000000007941 */ /* 0x000fea0003800200 */
.L_x_3207:
        /* <DEDUP_REMOVED lines=32> */
.L_x_3210:
[----:B------:R-:W-:Y:S05]  /*2fe0*/  BSYNC.RECONVERGENT B0 ;  /* 0x0000000000007941 */ /* 0x000fea0003800200 */
.L_x_3209:
[----:B------:R-:W0:Y:S01]  /*2ff0*/  S2UR UR10, SR_CTAID.Y ;  /* 0x00000000000a79c3 */ /* 0x000e220000002600 */
[----:B------:R-:W-:Y:S01]  /*3000*/  ULEA UR8, UR14, 0xfffff800, 0xb ;  /* 0xfffff8000e087891 */ /* 0x000fe2000f8e58ff */
[----:B------:R-:W-:Y:S02]  /*3010*/  HFMA2 R101, -RZ, RZ, 0, 0 ;  /* 0x00000000ff657431 */ /* 0x000fe400000001ff */
[----:B------:R-:W-:Y:S01]  /*3020*/  IMAD R21, R45, UR23, RZ ;  /* 0x000000172d157c24 */ /* 0x000fe2000f8e02ff */
[----:B------:R-:W-:Y:S01]  /*3030*/  LDS.128 R92, [R2] ;  /* 0x00000000025c7984 */ /* 0x000fe20000000c00 */
[----:B------:R-:W-:Y:S02]  /*3040*/  SHF.L.U32 R20, R20, 0x2, RZ ;  /* 0x0000000214147819 */ /* 0x000fe400000006ff */
[----:B------:R-:W-:Y:S01]  /*3050*/  MOV R100, UR8 ;  /* 0x0000000800647c02 */ /* 0x000fe20008000f00 */
[----:B----4-:R-:W1:Y:S01]  /*3060*/  LDC.64 R52, c[0x0][0x488] ;  /* 0x00012200ff347b82 */ /* 0x010e620000000a00 */
[----:B------:R-:W-:Y:S01]  /*3070*/  LDS.128 R84, [R2+0x10] ;  /* 0x0000100002547984 */ /* 0x000fe20000000c00 */
[----:B------:R-:W-:-:S02]  /*3080*/  LOP3.LUT R136, R104, 0xf80, R20, 0xf8, !PT ;  /* 0x00000f8068887812 */ /* 0x000fc400078ef814 */
[----:B------:R-:W-:Y:S01]  /*3090*/  IMAD.WIDE.U32 R44, R44, UR23, R100 ;  /* 0x000000172c2c7c25 */ /* 0x000fe2000f8e0064 */
[----:B------:R-:W-:Y:S01]  /*30a0*/  LDS.128 R76, [R2+0x20] ;  /* 0x00002000024c7984 */ /* 0x000fe20000000c00 */
[----:B------:R-:W2:Y:S02]  /*30b0*/  LDCU.64 UR8, c[0x0][0x490] ;  /* 0x00009200ff0877ac */ /* 0x000ea40008000a00 */
[----:B------:R-:W3:Y:S01]  /*30c0*/  LDC.64 R54, c[0x0][0x420] ;  /* 0x00010800ff367b82 */ /* 0x000ee20000000a00 */
[----:B------:R-:W-:Y:S01]  /*30d0*/  LDS.128 R68, [R2+0x30] ;  /* 0x0000300002447984 */ /* 0x000fe20000000c00 */
[----:B------:R-:W-:-:S03]  /*30e0*/  IADD3 R45, PT, PT, R45, R21, RZ ;  /* 0x000000152d2d7210 */ /* 0x000fc60007ffe0ff */
[----:B------:R-:W4:Y:S01]  /*30f0*/  LDL.LU R137, [R1+0x50] ;  /* 0x0000500001897983 */ /* 0x000f220000300800 */
        /* <DEDUP_REMOVED lines=10> */
[----:B------:R-:W4:Y:S04]  /*31a0*/  LDG.E.128 R44, desc[UR26][R52.64+0x400] ;  /* 0x0004001a342c7981 */ /* 0x000f28000c1e1d00 */
[----:B------:R1:W4:Y:S01]  /*31b0*/  LDG.E.128 R48, desc[UR26][R52.64+0x600] ;  /* 0x0006001a34307981 */ /* 0x000322000c1e1d00 */
[----:B---3--:R-:W-:-:S02]  /*31c0*/  IMAD R57, R55, UR23, RZ ;  /* 0x0000001737397c24 */ /* 0x008fc4000f8e02ff */
        /* <DEDUP_REMOVED lines=9> */
[----:B----4-:R2:W-:Y:S04]  /*3260*/  STS.128 [R0+0x400], R44 ;  /* 0x0004002c00007388 */ /* 0x0105e80000000c00 */
        /* <DEDUP_REMOVED lines=34> */
[----:B------:R5:W-:Y:S01]  /*3490*/  MUFU.EX2 R116, R103 ;  /* 0x0000006700747308 */ /* 0x000be20000000800 */
[----:B------:R-:W-:-:S03]  /*34a0*/  FMUL.FTZ R66, R88, -1.4426950216293334961 ;  /* 0xbfb8aa3b58427820 */ /* 0x000fc60000410000 */
[----:B------:R4:W4:Y:S01]  /*34b0*/  MUFU.EX2 R65, R63 ;  /* 0x0000003f00417308 */ /* 0x0009220000000800 */
[----:B-----5:R-:W5:Y:S01]  /*34c0*/  LDC.64 R102, c[0x0][0x558] ;  /* 0x00015600ff667b82 */ /* 0x020f620000000a00 */
[----:B-1----:R-:W-:Y:S01]  /*34d0*/  FADD.FTZ R60, R60, 1 ;  /* 0x3f8000003c3c7421 */ /* 0x002fe20000010000 */
[----:B----4-:R-:W-:Y:S01]  /*34e0*/  FMUL.FTZ R63, R82, -1.4426950216293334961 ;  /* 0xbfb8aa3b523f7820 */ /* 0x010fe20000410000 */
[----:B------:R-:W-:Y:S01]  /*34f0*/  FADD.FTZ R62, R62, 1 ;  /* 0x3f8000003e3e7421 */ /* 0x000fe20000010000 */
[----:B------:R-:W1:Y:S04]  /*3500*/  MUFU.EX2 R66, R66 ;  /* 0x0000004200427308 */ /* 0x000e680000000800 */
[----:B------:R4:W0:Y:S01]  /*3510*/  MUFU.EX2 R109, R63 ;  /* 0x0000003f006d7308 */ /* 0x0008220000000800 */
[----:B------:R-:W-:-:S03]  /*3520*/  FADD.FTZ R65, R65, 1 ;  /* 0x3f80000041417421 */ /* 0x000fc60000010000 */
[----:B------:R-:W-:Y:S08]  /*3530*/  MUFU.RCP R62, R62 ;  /* 0x0000003e003e7308 */ /* 0x000ff00000001000 */
[----:B----4-:R-:W-:Y:S01]  /*3540*/  MUFU.RCP R63, R60 ;  /* 0x0000003c003f7308 */ /* 0x010fe20000001000 */
[----:B------:R-:W-:Y:S01]  /*3550*/  FADD.FTZ R64, R64, 1 ;  /* 0x3f80000040407421 */ /* 0x000fe20000010000 */
[----:B------:R-:W-:Y:S01]  /*3560*/  FMUL.FTZ R67, R89, -1.4426950216293334961 ;  /* 0xbfb8aa3b59437820 */ /* 0x000fe20000410000 */
[----:B-1----:R-:W-:-:S05]  /*3570*/  FADD.FTZ R66, R66, 1 ;  /* 0x3f80000042427421 */ /* 0x002fca0000010000 */
[----:B------:R-:W-:Y:S01]  /*3580*/  MUFU.RCP R110, R65 ;  /* 0x00000041006e7308 */ /* 0x000fe20000001000 */
[----:B------:R-:W-:-:S07]  /*3590*/  FMUL.FTZ R55, R73, -1.4426950216293334961 ;  /* 0xbfb8aa3b49377820 */ /* 0x000fce0000410000 */
[----:B------:R-:W-:Y:S08]  /*35a0*/  MUFU.RCP R113, R64 ;  /* 0x0000004000717308 */ /* 0x000ff00000001000 */
[----:B------:R-:W1:Y:S08]  /*35b0*/  MUFU.RCP R105, R66 ;  /* 0x0000004200697308 */ /* 0x000e700000001000 */
[----:B------:R-:W4:Y:S04]  /*35c0*/  MUFU.EX2 R67, R67 ;  /* 0x0000004300437308 */ /* 0x000f280000000800 */
[----:B------:R-:W1:Y:S01]  /*35d0*/  MUFU.EX2 R55, R55 ;  /* 0x0000003700377308 */ /* 0x000e620000000800 */
[----:B------:R-:W-:Y:S01]  /*35e0*/  FADD.FTZ R96, R96, 1 ;  /* 0x3f80000060607421 */ /* 0x000fe20000010000 */
[----:B------:R-:W-:-:S03]  /*35f0*/  FADD.FTZ R97, R97, 1 ;  /* 0x3f80000061617421 */ /* 0x000fc60000010000 */
[----:B------:R-:W-:Y:S01]  /*3600*/  MUFU.RCP R115, R96 ;  /* 0x0000006000737308 */ /* 0x000fe20000001000 */
[----:B------:R-:W-:Y:S01]  /*3610*/  FADD.FTZ R111, R111, 1 ;  /* 0x3f8000006f6f7421 */ /* 0x000fe20000010000 */
[----:B0-----:R-:W-:Y:S01]  /*3620*/  FADD.FTZ R109, R109, 1 ;  /* 0x3f8000006d6d7421 */ /* 0x001fe20000010000 */
[----:B----4-:R-:W-:-:S05]  /*3630*/  FADD.FTZ R67, R67, 1 ;  /* 0x3f80000043437421 */ /* 0x010fca0000010000 */
[----:B------:R-:W0:Y:S01]  /*3640*/  MUFU.RCP R112, R97 ;  /* 0x0000006100707308 */ /* 0x000e220000001000 */
[----:B-1----:R-:W-:Y:S01]  /*3650*/  FADD.FTZ R118, R55, 1 ;  /* 0x3f80000037767421 */ /* 0x002fe20000010000 */
[----:B------:R-:W-:Y:S01]  /*3660*/  FADD.FTZ R55, -R105, 1 ;  /* 0x3f80000069377421 */ /* 0x000fe20000010100 */
[----:B------:R-:W-:Y:S01]  /*3670*/  FADD.FTZ R117, R116, 1 ;  /* 0x3f80000074757421 */ /* 0x000fe20000010000 */
[----:B------:R-:W-:Y:S01]  /*3680*/  FMUL.FTZ R116, R57, R62 ;  /* 0x0000003e39747220 */ /* 0x000fe20000410000 */
[----:B------:R-:W-:-:S03]  /*3690*/  FADD.FTZ R119, R54, 1 ;  /* 0x3f80000036777421 */ /* 0x000fc60000010000 */
[----:B------:R-:W1:Y:S01]  /*36a0*/  MUFU.RCP R106, R67 ;  /* 0x00000043006a7308 */ /* 0x000e620000001000 */
[----:B------:R-:W-:-:S07]  /*36b0*/  FADD.FTZ R99, R99, 1 ;  /* 0x3f80000063637421 */ /* 0x000fce0000010000 */
[----:B------:R4:W-:Y:S01]  /*36c0*/  MUFU.RCP R114, R111 ;  /* 0x0000006f00727308 */ /* 0x0009e20000001000 */
[----:B------:R-:W-:Y:S01]  /*36d0*/  FADD.FTZ R98, R98, 1 ;  /* 0x3f80000062627421 */ /* 0x000fe20000010000 */
[----:B----4-:R-:W-:-:S06]  /*36e0*/  FMUL.FTZ R111, R56, R63 ;  /* 0x0000003f386f7220 */ /* 0x010fcc0000410000 */
[----:B------:R-:W4:Y:S01]  /*36f0*/  MUFU.RCP R109, R109 ;  /* 0x0000006d006d7308 */ /* 0x000f220000001000 */
[----:B0-----:R-:W-:-:S07]  /*3700*/  FADD.FTZ R64, -R112, 1 ;  /* 0x3f80000070407421 */ /* 0x001fce0000010100 */
[----:B------:R-:W0:Y:S01]  /*3710*/  MUFU.RCP R108, R99 ;  /* 0x00000063006c7308 */ /* 0x000e220000001000 */
[----:B------:R-:W-:Y:S01]  /*3720*/  FADD.FTZ R120, R61, 1 ;  /* 0x3f8000003d787421 */ /* 0x000fe20000010000 */
[----:B------:R-:W-:-:S06]  /*3730*/  FFMA.FTZ R64, R91, R64, 1 ;  /* 0x3f8000005b407423 */ /* 0x000fcc0000010040 */
[----:B------:R0:W0:Y:S08]  /*3740*/  MUFU.RCP R107, R98 ;  /* 0x00000062006b7308 */ /* 0x0000300000001000 */
[----:B------:R-:W0:Y:S08]  /*3750*/  MUFU.RCP R119, R119 ;  /* 0x0000007700777308 */ /* 0x000e300000001000 */
[----:B------:R-:W0:Y:S01]  /*3760*/  MUFU.RCP R120, R120 ;  /* 0x0000007800787308 */ /* 0x000e220000001000 */
        /* <DEDUP_REMOVED lines=11> */
[----:B------:R-:W0:Y:S02]  /*3820*/  LDS.128 R40, [R2+0x20] ;  /* 0x0000200002287984 */ /* 0x000e240000000c00 */
[----:B-1----:R-:W-:-:S04]  /*3830*/  IMAD.WIDE.U32 R22, R20, UR10, R52 ;  /* 0x0000000a14167c25 */ /* 0x002fc8000f8e0034 */
        /* <DEDUP_REMOVED lines=21> */
[----:B------:R-:W-:Y:S01]  /*3990*/  FFMA.FTZ R57, R88, R55, 1 ;  /* 0x3f80000058397423 */ /* 0x000fe20000010037 */
[----:B------:R-:W-:Y:S01]  /*39a0*/  FMUL.FTZ R55, R23, R22 ;  /* 0x0000001617377220 */ /* 0x000fe20000410000 */
[----:B---3--:R-:W-:Y:S01]  /*39b0*/  FMUL.FTZ R56, R84, R44 ;  /* 0x0000002c54387220 */ /* 0x008fe20000410000 */
[----:B------:R-:W-:-:S02]  /*39c0*/  FMUL.FTZ R54, R20, R21 ;  /* 0x0000001514367220 */ /* 0x000fc40000410000 */
[----:B------:R-:W1:Y:S01]  /*39d0*/  LDS.128 R20, [R2+0x30] ;  /* 0x0000300002147984 */ /* 0x000e620000000c00 */
[----:B------:R-:W-:Y:S01]  /*39e0*/  FMUL.FTZ R56, R105, R56 ;  /* 0x0000003869387220 */ /* 0x000fe20000410000 */
[----:B------:R-:W-:Y:S01]  /*39f0*/  FMUL.FTZ R62, R86, R46 ;  /* 0x0000002e563e7220 */ /* 0x000fe20000410000 */
[----:B------:R-:W-:Y:S01]  /*3a00*/  FMUL.FTZ R65, R87, R47 ;  /* 0x0000002f57417220 */ /* 0x000fe20000410000 */
[----:B------:R-:W2:Y:S01]  /*3a10*/  MUFU.RCP R118, R118 ;  /* 0x0000007600767308 */ /* 0x000ea20000001000 */
        /* <DEDUP_REMOVED lines=8> */
[----:B------:R-:W3:Y:S01]  /*3aa0*/  MUFU.RCP R117, R117 ;  /* 0x0000007500757308 */ /* 0x000ee20000001000 */
[----:B------:R-:W-:Y:S01]  /*3ab0*/  FMUL.FTZ R62, R62, R63 ;  /* 0x0000003f3e3e7220 */ /* 0x000fe20000410000 */
[----:B------:R-:W-:Y:S01]  /*3ac0*/  FMUL.FTZ R57, R106, R57 ;  /* 0x000000396a397220 */ /* 0x000fe20000410000 */
[----:B------:R-:W-:Y:S01]  /*3ad0*/  FMUL.FTZ R63, R65, R64 ;  /* 0x00000040413f7220 */ /* 0x000fe20000410000 */
[----:B----4-:R-:W-:Y:S01]  /*3ae0*/  FADD.FTZ R65, -R109, 1 ;  /* 0x3f8000006d417421 */ /* 0x010fe20000010100 */
        /* <DEDUP_REMOVED lines=23> */
[----:B--2---:R-:W-:Y:S01]  /*3c60*/  FADD.FTZ R56, -R118, 1 ;  /* 0x3f80000076387421 */ /* 0x004fe20000010100 */
[----:B------:R-:W-:Y:S01]  /*3c70*/  FFMA.FTZ R122, R74, R97, 1 ;  /* 0x3f8000004a7a7423 */ /* 0x000fe20000010061 */
[----:B-1----:R-:W-:Y:S01]  /*3c80*/  FMUL.FTZ R97, R69, R21 ;  /* 0x0000001545617220 */ /* 0x002fe20000410000 */
[----:B------:R-:W-:Y:S01]  /*3c90*/  FFMA.FTZ R124, R75, R96, 1 ;  /* 0x3f8000004b7c7423 */ /* 0x000fe20000010060 */
[----:B------:R-:W-:Y:S01]  /*3ca0*/  FFMA.FTZ R98, R73, R56, 1 ;  /* 0x3f80000049627423 */ /* 0x000fe20000010038 */
[----:B------:R-:W-:Y:S01]  /*3cb0*/  FMUL.FTZ R96, R70, R22 ;  /* 0x0000001646607220 */ /* 0x000fe20000410000 */
[----:B---3--:R-:W-:Y:S01]  /*3cc0*/  FADD.FTZ R57, -R117, 1 ;  /* 0x3f80000075397421 */ /* 0x008fe20000010100 */
        /* <DEDUP_REMOVED lines=59> */
[----:B------:R-:W-:Y:S01]  /*4080*/  FMUL.FTZ R73, R71, R120 ;  /* 0x0000007847497220 */ /* 0x000fe20000410000 */
        /* <DEDUP_REMOVED lines=53> */
[----:B------:R-:W-:-:S05]  /*43e0*/  IMAD.WIDE.U32 R52, R136, 0x10, R54 ;  /* 0x0000001088347825 */ /* 0x000fca00078e0036 */
[----:B0-----:R0:W-:Y:S04]  /*43f0*/  STG.E.128 desc[UR26][R52.64], R20 ;  /* 0x0000001434007986 */ /* 0x0011e8000c101d1a */
[----:B-1----:R0:W-:Y:S04]  /*4400*/  STG.E.128 desc[UR26][R52.64+0x200], R40 ;  /* 0x0002002834007986 */ /* 0x0021e8000c101d1a */
[----:B--2---:R0:W-:Y:S04]  /*4410*/  STG.E.128 desc[UR26][R52.64+0x400], R44 ;  /* 0x0004002c34007986 */ /* 0x0041e8000c101d1a */
[----:B---3--:R0:W-:Y:S02]  /*4420*/  STG.E.128 desc[UR26][R52.64+0x600], R48 ;  /* 0x0006003034007986 */ /* 0x0081e4000c101d1a */
.L_x_3211:
        /* <DEDUP_REMOVED lines=10> */
[----:B----4-:R-:W-:Y:S02]  /*44d0*/  CS2R R52, SRZ ;  /* 0x0000000000347805 */ /* 0x010fe4000001ff00 */
        /* <DEDUP_REMOVED lines=23> */
[----:B------:R-:W-:-:S04]  /*4650*/  FFMA.FTZ R21, R37, R74, R20 ;  /* 0x0000004a25157223 */ /* 0x000fc80000010014 */
[----:B------:R-:W-:Y:S01]  /*4660*/  FFMA.FTZ R20, R38, R70, R21 ;  /* 0x0000004626147223 */ /* 0x000fe20000010015 */
[----:B------:R-:W-:-:S03]  /*4670*/  FMUL.FTZ R70, R70, UR7 ;  /* 0x0000000746467c20 */ /* 0x000fc60008410000 */
[----:B------:R-:W-:-:S05]  /*4680*/  FFMA.FTZ R20, R39, R73, R20 ;  /* 0x0000004927147223 */ /* 0x000fca0000010014 */
[----:B------:R0:W-:Y:S01]  /*4690*/  STL [R1+0x50], R20 ;  /* 0x0000501401007387 */ /* 0x0001e20000100800 */
[----:B------:R-:W-:Y:S06]  /*46a0*/  BAR.SYNC.DEFER_BLOCKING 0x0 ;  /* 0x0000000000007b1d */ /* 0x000fec0000010000 */
[----:B------:R-:W-:Y:S05]  /*46b0*/  BRA.U !UP0, `(.L_x_3212) ;  /* 0x0000003d08207547 */ /* 0x000fea000b800000 */
[----:B0-----:R-:W0:Y:S01]  /*46c0*/  S2R R20, SR_TID.X ;  /* 0x0000000000147919 */ /* 0x001e220000002100 */
[----:B------:R-:W1:Y:S01]  /*46d0*/  S2UR UR28, SR_CgaCtaId ;  /* 0x00000000001c79c3 */ /* 0x000e620000008800 */
[----:B------:R-:W2:Y:S01]  /*46e0*/  LDCU.64 UR8, c[0x0][0x3a0] ;  /* 0x00007400ff0877ac */ /* 0x000ea20008000a00 */
[----:B------:R-:W-:Y:S01]  /*46f0*/  MOV R42, RZ ;  /* 0x000000ff002a7202 */ /* 0x000fe20000000f00 */
[----:B------:R-:W-:Y:S01]  /*4700*/  UISETP.NE.AND UP0, UPT, UR14, 0x1, UPT ;  /* 0x000000010e00788c */ /* 0x000fe2000bf05270 */
[----:B------:R-:W-:Y:S01]  /*4710*/  UMOV UR23, 0x400 ;  /* 0x0000040000177882 */ /* 0x000fe20000000000 */
[----:B------:R-:W3:Y:S04]  /*4720*/  LDCU UR48, c[0x0][0x394] ;  /* 0x00007280ff3077ac */ /* 0x000ee80008000800 */
[----:B------:R-:W-:Y:S01]  /*4730*/  PLOP3.LUT P1, PT, PT, PT, UP0, 0x80, 0x8 ;  /* 0x000000000008781c */ /* 0x000fe20003f2f008 */
[----:B------:R-:W4:Y:S03]  /*4740*/  LDCU UR49, c[0x0][0x38c] ;  /* 0x00007180ff3177ac */ /* 0x000f260008000800 */
[----:B------:R-:W-:Y:S01]  /*4750*/  ISETP.EQ.AND P1, PT, R104, RZ, P1 ;  /* 0x000000ff6800720c */ /* 0x000fe20000f22270 */
[----:B------:R-:W3:Y:S01]  /*4760*/  LDCU UR50, c[0x0][0x388] ;  /* 0x00007100ff3277ac */ /* 0x000ee20008000800 */
[----:B--2---:R-:W-:Y:S01]  /*4770*/  UIMAD.WIDE.U32 UR24, UR10, UR8, URZ ;  /* 0x000000080a1872a5 */ /* 0x004fe2000f8e00ff */
[----:B------:R-:W2:Y:S01]  /*4780*/  LDCU.64 UR30, c[0x0][0x3c0] ;  /* 0x00007800ff1e77ac */ /* 0x000ea20008000a00 */
[----:B-1----:R-:W-:Y:S01]  /*4790*/  ULEA UR23, UR28, UR23, 0x18 ;  /* 0x000000171c177291 */ /* 0x002fe2000f8ec0ff */
[----:B------:R-:W1:Y:S01]  /*47a0*/  LDCU.64 UR32, c[0x0][0x440] ;  /* 0x00008800ff2077ac */ /* 0x000e620008000a00 */
[C---:B0-----:R-:W-:Y:S01]  /*47b0*/  ISETP.NE.AND P2, PT, R20.reuse, 0x7f, PT ;  /* 0x0000007f1400780c */ /* 0x041fe20003f45270 */
[----:B------:R-:W0:Y:S01]  /*47c0*/  LDCU.64 UR34, c[0x0][0x3a8] ;  /* 0x00007500ff2277ac */ /* 0x000e220008000a00 */
[----:B------:R-:W-:-:S02]  /*47d0*/  ISETP.NE.AND P0, PT, R20, RZ, PT ;  /* 0x000000ff1400720c */ /* 0x000fc40003f05270 */
[----:B------:R-:W-:Y:S01]  /*47e0*/  IADD3 R23, PT, PT, R20, 0x200, RZ ;  /* 0x0000020014177810 */ /* 0x000fe20007ffe0ff */
[----:B------:R-:W0:Y:S01]  /*47f0*/  LDCU.64 UR36, c[0x0][0x3e0] ;  /* 0x00007c00ff2477ac */ /* 0x000e220008000a00 */
[----:B------:R-:W-:Y:S01]  /*4800*/  MOV R19, UR23 ;  /* 0x0000001700137c02 */ /* 0x000fe20008000f00 */
[----:B------:R-:W0:Y:S01]  /*4810*/  LDCU.64 UR38, c[0x0][0x4c0] ;  /* 0x00009800ff2677ac */ /* 0x000e220008000a00 */
[----:B------:R-:W0:Y:S01]  /*4820*/  LDCU.64 UR40, c[0x0][0x4e0] ;  /* 0x00009c00ff2877ac */ /* 0x000e220008000a00 */
[----:B------:R-:W0:Y:S01]  /*4830*/  LDCU.64 UR42, c[0x0][0x4f0] ;  /* 0x00009e00ff2a77ac */ /* 0x000e220008000a00 */
[----:B------:R-:W0:Y:S01]  /*4840*/  LDCU.64 UR44, c[0x0][0x538] ;  /* 0x0000a700ff2c77ac */ /* 0x000e220008000a00 */
[----:B------:R-:W0:Y:S01]  /*4850*/  LDCU.64 UR46, c[0x0][0x540] ;  /* 0x0000a800ff2e77ac */ /* 0x000e220008000a00 */
[----:B------:R-:W-:Y:S01]  /*4860*/  UIMAD UR9, UR10, UR9, UR25 ;  /* 0x000000090a0972a4 */ /* 0x000fe2000f8e0219 */
[----:B-1234-:R-:W-:-:S11]  /*4870*/  UMOV UR8, URZ ;  /* 0x000000ff00087c82 */ /* 0x01efd60008000000 */
.L_x_3257:
[----:B-1----:R-:W2:Y:S01]  /*4880*/  LDL R22, [R1+0xc] ;  /* 0x00000c0001167983 */ /* 0x002ea20000100800 */
[----:B------:R-:W-:-:S03]  /*4890*/  UIMAD.WIDE.U32 UR28, UR8, UR30, URZ ;  /* 0x0000001e081c72a5 */ /* 0x000fc6000f8e00ff */
[----:B------:R-:W3:Y:S01]  /*48a0*/  LDL R132, [R1+0x48] ;  /* 0x0000480001847983 */ /* 0x000ee20000100800 */
[----:B------:R-:W-:Y:S02]  /*48b0*/  UIMAD UR10, UR8, UR31, UR29 ;  /* 0x0000001f080a72a4 */ /* 0x000fe4000f8e021d */
[----:B------:R-:W-:Y:S01]  /*48c0*/  ULEA UR23, UP0, UR28, UR17, 0x2 ;  /* 0x000000111c177291 */ /* 0x000fe2000f8010ff */
[----:B------:R-:W4:Y:S03]  /*48d0*/  LDL R133, [R1+0x4c] ;  /* 0x00004c0001857983 */ /* 0x000f260000100800 */
[----:B------:R-:W-:Y:S01]  /*48e0*/  ULEA.HI.X UR28, UR28, UR22, UR10, 0x2, UP0 ;  /* 0x000000161c1c7291 */ /* 0x000fe200080f140a */
[----:B------:R-:W5:Y:S01]  /*48f0*/  LDL R131, [R1+0x44] ;  /* 0x0000440001837983 */ /* 0x000f620000100800 */
[----:B------:R-:W-:-:S03]  /*4900*/  MOV R88, UR23 ;  /* 0x0000001700587c02 */ /* 0x000fc60008000f00 */
[----:B------:R-:W5:Y:S01]  /*4910*/  LDL R130, [R1+0x40] ;  /* 0x0000400001827983 */ /* 0x000f620000100800 */
[----:B------:R-:W-:Y:S01]  /*4920*/  MOV R89, UR28 ;  /* 0x0000001c00597c02 */ /* 0x000fe20008000f00 */
[----:B------:R-:W-:Y:S01]  /*4930*/  UMOV UR28, UR24 ;  /* 0x00000018001c7c82 */ /* 0x000fe20008000000 */
[----:B------:R-:W-:Y:S01]  /*4940*/  UMOV UR29, UR9 ;  /* 0x00000009001d7c82 */ /* 0x000fe20008000000 */
[----:B------:R-:W5:Y:S01]  /*4950*/  LDL R129, [R1+0x3c] ;  /* 0x00003c0001817983 */ /* 0x000f620000100800 */
[----:B0-----:R-:W-:-:S03]  /*4960*/  UIMAD.WIDE.U32 UR28, UR8, UR34, UR28 ;  /* 0x00000022081c72a5 */ /* 0x001fc6000f8e001c */
[----:B------:R-:W5:Y:S01]  /*4970*/  LDL R128, [R1+0x38] ;  /* 0x0000380001807983 */ /* 0x000f620000100800 */
[----:B------:R-:W-:Y:S02]  /*4980*/  UIMAD UR10, UR8, UR35, UR29 ;  /* 0x00000023080a72a4 */ /* 0x000fe4000f8e021d */
[----:B------:R-:W-:Y:S01]  /*4990*/  ULEA UR23, UP0, UR28, UR32, 0x2 ;  /* 0x000000201c177291 */ /* 0x000fe2000f8010ff */
        /* <DEDUP_REMOVED lines=10> */
[----:B--2---:R-:W-:-:S05]  /*4a40*/  IMAD.WIDE.U32 R88, R22, 0x10, R88 ;  /* 0x0000001016587825 */ /* 0x004fca00078e0058 */
[----:B------:R-:W2:Y:S04]  /*4a50*/  LDG.E.128 R72, desc[UR26][R88.64] ;  /* 0x0000001a58487981 */ /* 0x000ea8000c1e1d00 */
[----:B------:R-:W3:Y:S04]  /*4a60*/  LDG.E.128 R76, desc[UR26][R88.64+0x200] ;  /* 0x0002001a584c7981 */ /* 0x000ee8000c1e1d00 */
[----:B------:R-:W4:Y:S04]  /*4a70*/  LDG.E.128 R80, desc[UR26][R88.64+0x400] ;  /* 0x0004001a58507981 */ /* 0x000f28000c1e1d00 */
[----:B------:R-:W5:Y:S01]  /*4a80*/  LDG.E.128 R84, desc[UR26][R88.64+0x600] ;  /* 0x0006001a58547981 */ /* 0x000f62000c1e1d00 */
[----:B------:R-:W-:Y:S01]  /*4a90*/  ULEA.HI.X UR28, UR28, UR33, UR10, 0x2, UP0 ;  /* 0x000000211c1c7291 */ /* 0x000fe200080f140a */
[----:B------:R-:W-:-:S05]  /*4aa0*/  MOV R90, UR23 ;  /* 0x00000017005a7c02 */ /* 0x000fca0008000f00 */
[----:B------:R-:W-:Y:S01]  /*4ab0*/  MOV R91, UR28 ;  /* 0x0000001c005b7c02 */ /* 0x000fe20008000f00 */
[----:B------:R-:W-:-:S04]  /*4ac0*/  UIMAD.WIDE.U32 UR28, UR8, UR36, URZ ;  /* 0x00000024081c72a5 */ /* 0x000fc8000f8e00ff */
[----:B------:R-:W-:Y:S01]  /*4ad0*/  UIMAD UR10, UR8, UR37, UR29 ;  /* 0x00000025080a72a4 */ /* 0x000fe2000f8e021d */
[----:B------:R-:W5:Y:S01]  /*4ae0*/  LDG.E R21, desc[UR26][R90.64] ;  /* 0x0000001a5a157981 */ /* 0x000f62000c1e1900 */
[----:B------:R-:W-:-:S04]  /*4af0*/  ULEA UR23, UP0, UR28, UR21, 0x2 ;  /* 0x000000151c177291 */ /* 0x000fc8000f8010ff */
[----:B------:R-:W-:Y:S02]  /*4b00*/  ULEA.HI.X UR28, UR28, UR20, UR10, 0x2, UP0 ;  /* 0x000000141c1c7291 */ /* 0x000fe400080f140a */
[----:B------:R-:W-:-:S04]  /*4b10*/  MOV R104, UR23 ;  /* 0x0000001700687c02 */ /* 0x000fc80008000f00 */
[----:B------:R-:W-:-:S03]  /*4b20*/  MOV R105, UR28 ;  /* 0x0000001c00697c02 */ /* 0x000fc60008000f00 */
[----:B------:R-:W-:Y:S01]  /*4b30*/  IMAD.WIDE.U32 R104, R22, 0x10, R104 ;  /* 0x0000001016687825 */ /* 0x000fe200078e0068 */
[----:B--2---:R-:W-:Y:S04]  /*4b40*/  STS.128 [R0], R72 ;  /* 0x0000004800007388 */ /* 0x004fe80000000c00 */
[----:B---3--:R-:W-:Y:S04]  /*4b50*/  STS.128 [R0+0x200], R76 ;  /* 0x0002004c00007388 */ /* 0x008fe80000000c00 */
[----:B----4-:R-:W-:Y:S04]  /*4b60*/  STS.128 [R0+0x400], R80 ;  /* 0x0004005000007388 */ /* 0x010fe80000000c00 */
[----:B-----5:R-:W-:Y:S01]  /*4b70*/  STS.128 [R0+0x600], R84 ;  /* 0x0006005400007388 */ /* 0x020fe20000000c00 */
[----:B------:R-:W-:-:S03]  /*4b80*/  NOP ;  /* 0x0000000000007918 */ /* 0x000fc60000000000 */
[----:B------:R-:W2:Y:S04]  /*4b90*/  LDG.E.128 R88, desc[UR26][R104.64] ;  /* 0x0000001a68587981 */ /* 0x000ea8000c1e1d00 */
[----:B------:R-:W3:Y:S04]  /*4ba0*/  LDG.E.128 R92, desc[UR26][R104.64+0x200] ;  /* 0x0002001a685c7981 */ /* 0x000ee8000c1e1d00 */
[----:B------:R-:W4:Y:S04]  /*4bb0*/  LDG.E.128 R96, desc[UR26][R104.64+0x400] ;  /* 0x0004001a68607981 */ /* 0x000f28000c1e1d00 */
[----:B------:R0:W5:Y:S04]  /*4bc0*/  LDG.E.128 R100, desc[UR26][R104.64+0x600] ;  /* 0x0006001a68647981 */ /* 0x000168000c1e1d00 */
[----:B------:R-:W-:Y:S04]  /*4bd0*/  LDS.128 R72, [R2] ;  /* 0x0000000002487984 */ /* 0x000fe80000000c00 */
[----:B------:R-:W-:Y:S04]  /*4be0*/  LDS.128 R76, [R2+0x10] ;  /* 0x00001000024c7984 */ /* 0x000fe80000000c00 */
[----:B------:R-:W-:Y:S04]  /*4bf0*/  LDS.128 R80, [R2+0x20] ;  /* 0x0000200002507984 */ /* 0x000fe80000000c00 */
[----:B------:R-:W-:Y:S01]  /*4c00*/  LDS.128 R84, [R2+0x30] ;  /* 0x0000300002547984 */ /* 0x000fe20000000c00 */
[----:B------:R-:W-:Y:S01]  /*4c10*/  R2UR UR28, R21 ;  /* 0x00000000151c72ca */ /* 0x000fe200000e0000 */
[----:B------:R-:W-:-:S04]  /*4c20*/  USHF.L.U32 UR23, UR14, 0x8, URZ ;  /* 0x000000080e177899 */ /* 0x000fc800080006ff */
[----:B------:R-:W-:-:S04]  /*4c30*/  UIADD3 UR10, UPT, UPT, UR23, -0x100, URZ ;  /* 0xffffff00170a7890 */ /* 0x000fc8000fffe0ff */
[----:B------:R-:W-:-:S04]  /*4c40*/  ULOP3.LUT UR10, UR10, 0x100, URZ, 0xc0, !UPT ;  /* 0x000001000a0a7892 */ /* 0x000fc8000f8ec0ff */
[----:B------:R-:W-:Y:S01]  /*4c50*/  MOV R115, UR28 ;  /* 0x0000001c00737c02 */ /* 0x000fe20008000f00 */
[----:B------:R-:W-:-:S04]  /*4c60*/  UIADD3 UR10, UPT, UPT, UR10, UR8, URZ ;  /* 0x000000080a0a7290 */ /* 0x000fc8000fffe0ff */
[----:B------:R-:W-:Y:S02]  /*4c70*/  FMUL.FTZ R115, R115, 1.4426950216293334961 ;  /* 0x3fb8aa3b73737820 */ /* 0x000fe40000410000 */
[----:B0-----:R-:W-:Y:S02]  /*4c80*/  SEL R104, R23, UR10, P0 ;  /* 0x0000000a17687c07 */ /* 0x001fe40008000000 */
[C---:B------:R-:W-:Y:S01]  /*4c90*/  FMUL.FTZ R21, R115.reuse, R3 ;  /* 0x0000000373157220 */ /* 0x040fe20000410000 */
[C---:B------:R-:W-:Y:S01]  /*4ca0*/  FMUL.FTZ R22, R115.reuse, R4 ;  /* 0x0000000473167220 */ /* 0x040fe20000410000 */
[----:B------:R-:W-:Y:S01]  /*4cb0*/  LEA R116, R104, R19, 0x2 ;  /* 0x0000001368747211 */ /* 0x000fe200078e10ff */
        /* <DEDUP_REMOVED lines=14> */
[----:B------:R-:W-:Y:S01]  /*4da0*/  ISETP.NE.AND P2, PT, R20, 0x7f, PT ;  /* 0x0000007f1400780c */ /* 0x000fe20003f45270 */
        /* <DEDUP_REMOVED lines=16> */
[----:B----4-:R-:W-:Y:S04]  /*4eb0*/  STS.128 [R0+0x2500], R96 ;  /* 0x0025006000007388 */ /* 0x010fe80000000c00 */
[----:B-----5:R-:W-:Y:S01]  /*4ec0*/  STS.128 [R0+0x2700], R100 ;  /* 0x0027006400007388 */ /* 0x020fe20000000c00 */
[----:B------:R-:W-:-:S03]  /*4ed0*/  NOP ;  /* 0x0000000000007918 */ /* 0x000fc60000000000 */
[----:B------:R-:W2:Y:S04]  /*4ee0*/  LDS.128 R88, [R2+0x2100] ;  /* 0x0021000002587984 */ /* 0x000ea80000000c00 */
[----:B------:R-:W3:Y:S04]  /*4ef0*/  LDS.128 R92, [R2+0x2110] ;  /* 0x00211000025c7984 */ /* 0x000ee80000000c00 */
[----:B------:R-:W4:Y:S04]  /*4f00*/  LDS.128 R96, [R2+0x2120] ;  /* 0x0021200002607984 */ /* 0x000f280000000c00 */
[----:B------:R-:W5:Y:S04]  /*4f10*/  LDS.128 R100, [R2+0x2130] ;  /* 0x0021300002647984 */ /* 0x000f680000000c00 */
[----:B0-----:R0:W-:Y:S01]  /*4f20*/  STS [R116+0x8e50], R21 ;  /* 0x008e501574007388 */ /* 0x0011e20000000800 */
[----:B--2---:R-:W-:Y:S01]  /*4f30*/  FMUL.FTZ R162, R132, R89 ;  /* 0x0000005984a27220 */ /* 0x004fe20000410000 */
[----:B------:R-:W-:Y:S01]  /*4f40*/  FMUL.FTZ R89, R115, R18 ;  /* 0x0000001273597220 */ /* 0x000fe20000410000 */
[----:B------:R-:W-:-:S02]  /*4f50*/  FMUL.FTZ R164, R133, R88 ;  /* 0x0000005885a47220 */ /* 0x000fc40000410000 */
[----:B------:R0:W2:Y:S04]  /*4f60*/  MUFU.EX2 R88, R117 ;  /* 0x0000007500587308 */ /* 0x0000a80000000800 */
[----:B------:R-:W0:Y:S01]  /*4f70*/  MUFU.EX2 R89, R89 ;  /* 0x0000005900597308 */ /* 0x000e220000000800 */
[----:B------:R-:W-:Y:S01]  /*4f80*/  FMUL.FTZ R161, R131, R90 ;  /* 0x0000005a83a17220 */ /* 0x000fe20000410000 */
[----:B------:R-:W-:Y:S01]  /*4f90*/  FMUL.FTZ R160, R130, R91 ;  /* 0x0000005b82a07220 */ /* 0x000fe20000410000 */
[----:B---3--:R-:W-:Y:S01]  /*4fa0*/  FMUL.FTZ R159, R129, R92 ;  /* 0x0000005c819f7220 */ /* 0x008fe20000410000 */
[----:B------:R-:W-:Y:S01]  /*4fb0*/  FMUL.FTZ R158, R128, R93 ;  /* 0x0000005d809e7220 */ /* 0x000fe20000410000 */
[----:B------:R-:W-:Y:S01]  /*4fc0*/  FMUL.FTZ R157, R127, R94 ;  /* 0x0000005e7f9d7220 */ /* 0x000fe20000410000 */
[----:B------:R-:W-:Y:S01]  /*4fd0*/  FMUL.FTZ R152, R126, R95 ;  /* 0x0000005f7e987220 */ /* 0x000fe20000410000 */
[----:B----4-:R-:W-:Y:S01]  /*4fe0*/  FMUL.FTZ R136, R125, R96 ;  /* 0x000000607d887220 */ /* 0x010fe20000410000 */
[----:B------:R-:W-:Y:S01]  /*4ff0*/  FMUL.FTZ R97, R124, R97 ;  /* 0x000000617c617220 */ /* 0x000fe20000410000 */
[----:B------:R-:W-:Y:S01]  /*5000*/  FMUL.FTZ R98, R123, R98 ;  /* 0x000000627b627220 */ /* 0x000fe20000410000 */
[----:B------:R-:W-:Y:S01]  /*5010*/  FMUL.FTZ R99, R122, R99 ;  /* 0x000000637a637220 */ /* 0x000fe20000410000 */
[----:B-----5:R-:W-:Y:S01]  /*5020*/  FMUL.FTZ R100, R121, R100 ;  /* 0x0000006479647220 */ /* 0x020fe20000410000 */
[----:B------:R-:W-:Y:S01]  /*5030*/  FMUL.FTZ R101, R120, R101 ;  /* 0x0000006578657220 */ /* 0x000fe20000410000 */
[----:B------:R-:W-:Y:S01]  /*5040*/  FMUL.FTZ R102, R119, R102 ;  /* 0x0000006677667220 */ /* 0x000fe20000410000 */
[----:B------:R-:W-:Y:S01]  /*5050*/  FMUL.FTZ R103, R118, R103 ;  /* 0x0000006776677220 */ /* 0x000fe20000410000 */
[----:B------:R-:W-:Y:S06]  /*5060*/  BAR.SYNC.DEFER_BLOCKING 0x0 ;  /* 0x0000000000007b1d */ /* 0x000fec0000010000 */
[----:B012---:R-:W-:Y:S05]  /*5070*/  @P2 BRA `(.L_x_3214) ;  /* 0x0000000000242947 */ /* 0x007fea0003800000 */
        /* <DEDUP_REMOVED lines=9> */
.L_x_3214:
[----:B------:R-:W0:Y:S02]  /*5110*/  S2R R91, SR_TID.X ;  /* 0x00000000005b7919 */ /* 0x000e240000002100 */
[----:B0-----:R-:W-:-:S04]  /*5120*/  SHF.L.U32 R91, R91, 0x2, RZ ;  /* 0x000000025b5b7819 */ /* 0x001fc800000006ff */
[----:B------:R-:W-:-:S06]  /*5130*/  IADD3 R90, PT, PT, R91, R19, RZ ;  /* 0x000000135b5a7210 */ /* 0x000fcc0007ffe0ff */
[----:B------:R-:W0:Y:S02]  /*5140*/  LDS R90, [R90+0x9654] ;  /* 0x009654005a5a7984 */ /* 0x000e240000000800 */
.L_x_3215:
[----:B------:R-:W-:Y:S05]  /*5150*/  BSYNC.RECONVERGENT B0 ;  /* 0x0000000000007941 */ /* 0x000fea0003800200 */
.L_x_3213:
        /* <DEDUP_REMOVED lines=13> */
[----:B------:R-:W-:Y:S01]  /*5230*/  ISETP.GT.U32.AND P2, PT, R20, 0x1f, PT ;  /* 0x0000001f1400780c */ /* 0x000fe20003f44070 */
[----:B------:R-:W-:Y:S01]  /*5240*/  FMUL.FTZ R115, R28, R7 ;  /* 0x000000071c737220 */ /* 0x000fe20000410000 */
[----:B------:R-:W-:Y:S01]  /*5250*/  LEA.HI R128, R20, R20, RZ, 0x1e ;  /* 0x0000001414807211 */ /* 0x000fe200078ff0ff */
        /* <DEDUP_REMOVED lines=21> */
[----:B------:R-:W-:Y:S01]  /*53b0*/  LEA R128, R128, R19, 0x3 ;  /* 0x0000001380807211 */ /* 0x000fe200078e18ff */
        /* <DEDUP_REMOVED lines=85> */
.L_x_3274:
[----:B------:R-:W0:Y:S01]  /*5910*/  S2R R123, SR_LANEID ;  /* 0x00000000007b7919 */ /* 0x000e220000000000 */
[----:B----4-:R-:W-:Y:S01]  /*5920*/  FFMA.FTZ R122, R20, R122, R163 ;  /* 0x0000007a147a7223 */ /* 0x010fe200000100a3 */
[----:B------:R-:W-:Y:S01]  /*5930*/  UMOV UR10, 0xffffffff ;  /* 0xffffffff000a7882 */ /* 0x000fe20000000000 */
[----:B0-----:R-:W-:-:S04]  /*5940*/  ISETP.GE.AND P2, PT, R123, 0x10, PT ;  /* 0x000000107b00780c */ /* 0x001fc80003f46270 */
[----:B--2---:R-:W-:-:S09]  /*5950*/  FSEL R163, R163, R122, !P2 ;  /* 0x0000007aa3a37208 */ /* 0x004fd20005000000 */
[----:B---3--:R-:W-:Y:S01]  /*5960*/  @P2 FMUL.FTZ R20, R20, R154 ;  /* 0x0000009a14142220 */ /* 0x008fe20000410000 */
[----:B------:R-:W-:Y:S06]  /*5970*/  BRA.DIV UR10, `(.L_x_3218) ;  /* 0x000000420aec7947 */ /* 0x000fec000b800000 */
.L_x_3277:
[----:B------:R-:W-:-:S03]  /*5980*/  UMOV UR10, 0xffffffff ;  /* 0xffffffff000a7882 */ /* 0x000fc60000000000 */
[----:B------:R-:W-:Y:S05]  /*5990*/  BRA.DIV UR10, `(.L_x_3219) ;  /* 0x000000460a0c7947 */ /* 0x000fea000b800000 */
.L_x_3280:
[----:B------:R-:W-:-:S03]  /*59a0*/  UMOV UR10, 0xffffffff ;  /* 0xffffffff000a7882 */ /* 0x000fc60000000000 */
[----:B------:R-:W-:Y:S05]  /*59b0*/  BRA.DIV UR10, `(.L_x_3220) ;  /* 0x000000460a2c7947 */ /* 0x000fea000b800000 */
[----:B------:R-:W0:Y:S04]  /*59c0*/  SHFL.UP PT, R20, R20, 0x1, RZ ;  /* 0x0420000014147989 */ /* 0x000e2800000e00ff */
[----:B------:R-:W2:Y:S04]  /*59d0*/  SHFL.UP PT, R163, R163, 0x1, RZ ;  /* 0x04200000a3a37989 */ /* 0x000ea800000e00ff */
[----:B-----5:R-:W3:Y:S04]  /*59e0*/  SHFL.IDX PT, R94, R94, RZ, 0x1f ;  /* 0x00001fff5e5e7589 */ /* 0x020ee800000e0000 */
[----:B------:R-:W4:Y:S02]  /*59f0*/  SHFL.IDX PT, R95, R95, RZ, 0x1f ;  /* 0x00001fff5f5f7589 */ /* 0x000f2400000e0000 */
.L_x_3286:
        /* <DEDUP_REMOVED lines=12> */
.L_x_3216:
[----:B------:R-:W4:Y:S01]  /*5ac0*/  S2R R20, SR_TID.X ;  /* 0x0000000000147919 */ /* 0x000f220000002100 */
[----:B------:R-:W-:Y:S05]  /*5ad0*/  WARPSYNC.ALL ;  /* 0x0000000000007948 */ /* 0x000fea0003800000 */
[----:B----4-:R-:W-:Y:S01]  /*5ae0*/  LOP3.LUT P2, RZ, R20, 0x1f, RZ, 0xc0, !PT ;  /* 0x0000001f14ff7812 */ /* 0x010fe2000784c0ff */
[----:B------:R-:W-:Y:S01]  /*5af0*/  BAR.SYNC.DEFER_BLOCKING 0x0 ;  /* 0x0000000000007b1d */ /* 0x000fe20000010000 */
[----:B01-3-5:R-:W-:Y:S01]  /*5b00*/  FMUL.FTZ R95, R89, R90 ;  /* 0x0000005a595f7220 */ /* 0x02bfe20000410000 */
[----:B------:R-:W-:Y:S02]  /*5b10*/  MOV R94, UR48 ;  /* 0x00000030005e7c02 */ /* 0x000fe40008000f00 */
[----:B------:R-:W-:Y:S01]  /*5b20*/  MOV R118, UR8 ;  /* 0x0000000800767c02 */ /* 0x000fe20008000f00 */
[----:B------:R-:W-:-:S03]  /*5b30*/  FMUL.FTZ R95, R88, R95 ;  /* 0x0000005f585f7220 */ /* 0x000fc60000410000 */
[----:B------:R-:W0:Y:S01]  /*5b40*/  S2UR UR23, SR_CgaCtaId ;  /* 0x00000000001779c3 */ /* 0x000e220000008800 */
[----:B------:R-:W-:Y:S01]  /*5b50*/  ISETP.LE.OR P2, PT, R94, UR14, P2 ;  /* 0x0000000e5e007c0c */ /* 0x000fe20009743670 */
[----:B------:R-:W-:Y:S01]  /*5b60*/  UMOV UR10, 0x400 ;  /* 0x00000400000a7882 */ /* 0x000fe20000000000 */
[----:B------:R-:W-:Y:S01]  /*5b70*/  FMUL.FTZ R95, R23, R95 ;  /* 0x0000005f175f7220 */ /* 0x000fe20000410000 */
[----:B------:R-:W-:Y:S01]  /*5b80*/  HFMA2 R94, -RZ, RZ, 1.875, 0 ;  /* 0x3f800000ff5e7431 */ /* 0x000fe200000001ff */
[----:B------:R-:W-:Y:S02]  /*5b90*/  ISETP.GT.U32.AND P3, PT, R20, 0x1f, PT ;  /* 0x0000001f1400780c */ /* 0x000fe40003f64070 */
[----:B------:R-:W-:-:S04]  /*5ba0*/  FMUL.FTZ R95, R104, R95 ;  /* 0x0000005f685f7220 */ /* 0x000fc80000410000 */
[----:B------:R-:W-:-:S04]  /*5bb0*/  FMUL.FTZ R95, R105, R95 ;  /* 0x0000005f695f7220 */ /* 0x000fc80000410000 */
[----:B------:R-:W-:Y:S01]  /*5bc0*/  FMUL.FTZ R95, R106, R95 ;  /* 0x0000005f6a5f7220 */ /* 0x000fe20000410000 */
[----:B------:R-:W1:Y:S03]  /*5bd0*/  LDS R19, [R128+0x8444] ;  /* 0x0084440080137984 */ /* 0x000e660000000800 */
[----:B------:R-:W-:-:S04]  /*5be0*/  FMUL.FTZ R95, R107, R95 ;  /* 0x0000005f6b5f7220 */ /* 0x000fc80000410000 */
[----:B------:R-:W-:Y:S01]  /*5bf0*/  FMUL.FTZ R95, R108, R95 ;  /* 0x0000005f6c5f7220 */ /* 0x000fe20000410000 */
[----:B0-----:R-:W-:-:S03]  /*5c00*/  ULEA UR10, UR23, UR10, 0x18 ;  /* 0x0000000a170a7291 */ /* 0x001fc6000f8ec0ff */
[----:B------:R-:W-:-:S04]  /*5c10*/  FMUL.FTZ R95, R109, R95 ;  /* 0x0000005f6d5f7220 */ /* 0x000fc80000410000 */
[----:B------:R-:W-:-:S04]  /*5c20*/  FMUL.FTZ R95, R110, R95 ;  /* 0x0000005f6e5f7220 */ /* 0x000fc80000410000 */
[----:B------:R-:W-:-:S04]  /*5c30*/  FMUL.FTZ R95, R111, R95 ;  /* 0x0000005f6f5f7220 */ /* 0x000fc80000410000 */
[----:B------:R-:W-:-:S04]  /*5c40*/  FMUL.FTZ R95, R112, R95 ;  /* 0x0000005f705f7220 */ /* 0x000fc80000410000 */
[----:B------:R-:W-:-:S04]  /*5c50*/  FMUL.FTZ R95, R113, R95 ;  /* 0x0000005f715f7220 */ /* 0x000fc80000410000 */
[----:B--2---:R-:W-:Y:S01]  /*5c60*/  FMUL.FTZ R116, R114, R95 ;  /* 0x0000005f72747220 */ /* 0x004fe20000410000 */
[----:B------:R-:W-:-:S03]  /*5c70*/  MOV R95, RZ ;  /* 0x000000ff005f7202 */ /* 0x000fc60000000f00 */
        /* <DEDUP_REMOVED lines=27> */
[----:B------:R-:W-:Y:S02]  /*5e30*/  MOV R19, UR10 ;  /* 0x0000000a00137c02 */ /* 0x000fe40008000f00 */
[----:B------:R-:W-:Y:S01]  /*5e40*/  FFMA.FTZ R149, R23, R148, R149 ;  /* 0x0000009417957223 */ /* 0x000fe20000010095 */
[----:B------:R-:W-:Y:S01]  /*5e50*/  FFMA.FTZ R117, R114, R117, R162 ;  /* 0x0000007572757223 */ /* 0x000fe200000100a2 */
[----:B------:R-:W-:Y:S02]  /*5e60*/  @!P2 LEA R118, R118, R19, 0x3 ;  /* 0x000000137676a211 */ /* 0x000fe400078e18ff */
[----:B------:R-:W-:Y:S01]  /*5e70*/  FFMA.FTZ R150, R88, R149, R150 ;  /* 0x0000009558967223 */ /* 0x000fe20000010096 */
[----:B------:R-:W-:Y:S02]  /*5e80*/  FFMA.FTZ R117, R22, R117, R164 ;  /* 0x0000007516757223 */ /* 0x000fe400000100a4 */
[----:B------:R-:W0:Y:S04]  /*5e90*/  @!P2 LDS.64 R94, [R118+0x9850] ;  /* 0x00985000765ea984 */ /* 0x000e280000000a00 */
[----:B------:R1:W-:Y:S02]  /*5ea0*/  STS.64 [R128+0x8950], R116 ;  /* 0x0089507480007388 */ /* 0x0003e40000000a00 */
[----:B-1----:R-:W-:-:S05]  /*5eb0*/  FFMA.FTZ R116, R89, R150, R151 ;  /* 0x0000009659747223 */ /* 0x002fca0000010097 */
[----:B------:R1:W-:Y:S01]  /*5ec0*/  STL [R1], R116 ;  /* 0x0000007401007387 */ /* 0x0003e20000100800 */
[----:B------:R-:W-:Y:S06]  /*5ed0*/  BAR.SYNC.DEFER_BLOCKING 0x0 ;  /* 0x0000000000007b1d */ /* 0x000fec0000010000 */
[----:B------:R-:W-:Y:S05]  /*5ee0*/  @P3 BRA `(.L_x_3221) ;  /* 0x0000000400343947 */ /* 0x000fea0003800000 */
[C---:B------:R-:W-:Y:S01]  /*5ef0*/  IMAD R151, R20.reuse, 0x28, R19 ;  /* 0x0000002814977824 */ /* 0x040fe200078e0213 */
[----:B------:R-:W-:Y:S01]  /*5f00*/  UMOV UR10, 0xffffffff ;  /* 0xffffffff000a7882 */ /* 0x000fe20000000000 */
[----:B------:R-:W-:-:S03]  /*5f10*/  LOP3.LUT R154, R20, 0x1f, RZ, 0xc0, !PT ;  /* 0x0000001f149a7812 */ /* 0x000fc600078ec0ff */
[----:B-1----:R-:W-:Y:S01]  /*5f20*/  LDS.64 R116, [R151+0x8960] ;  /* 0x0089600097747984 */ /* 0x002fe20000000a00 */
[----:B------:R-:W-:-:S03]  /*5f30*/  ISETP.NE.AND P3, PT, R154, 0x1f, PT ;  /* 0x0000001f9a00780c */ /* 0x000fc60003f65270 */
        /* <DEDUP_REMOVED lines=56> */
.L_x_3303:
        /* <DEDUP_REMOVED lines=16> */
.L_x_3221:
[----:B------:R-:W-:Y:S05]  /*63c0*/  WARPSYNC.ALL ;  /* 0x0000000000007948 */ /* 0x000fea0003800000 */
[----:B------:R-:W-:Y:S01]  /*63d0*/  ISETP.NE.AND P2, PT, R20, RZ, PT ;  /* 0x000000ff1400720c */ /* 0x000fe20003f45270 */
[----:B-1----:R-:W2:Y:S04]  /*63e0*/  LDL R116, [R1+0x4c] ;  /* 0x00004c0001747983 */ /* 0x002ea80000100800 */
[----:B------:R-:W3:Y:S01]  /*63f0*/  LDL.LU R154, [R1] ;  /* 0x00000000019a7983 */ /* 0x000ee20000300800 */
[----:B------:R-:W-:Y:S01]  /*6400*/  FFMA.FTZ R91, R72, -R91, R21 ;  /* 0x8000005b485b7223 */ /* 0x000fe20000010015 */
[----:B------:R-:W-:Y:S01]  /*6410*/  FFMA.FTZ R92, R73, -R92, R137 ;  /* 0x8000005c495c7223 */ /* 0x000fe20000010089 */
[----:B------:R-:W-:Y:S01]  /*6420*/  FFMA.FTZ R93, R74, -R93, R138 ;  /* 0x8000005d4a5d7223 */ /* 0x000fe2000001008a */
[----:B------:R-:W4:Y:S01]  /*6430*/  LDL R155, [R1+0x44] ;  /* 0x00004400019b7983 */ /* 0x000f220000100800 */
[----:B------:R-:W-:Y:S01]  /*6440*/  FFMA.FTZ R96, R75, -R96, R139 ;  /* 0x800000604b607223 */ /* 0x000fe2000001008b */
[----:B------:R-:W-:Y:S01]  /*6450*/  FFMA.FTZ R124, R77, -R124, R141 ;  /* 0x8000007c4d7c7223 */ /* 0x000fe2000001008d */
[----:B------:R-:W-:Y:S01]  /*6460*/  FFMA.FTZ R127, R80, -R127, R144 ;  /* 0x8000007f507f7223 */ /* 0x000fe20000010090 */
[----:B------:R-:W5:Y:S01]  /*6470*/  LDL R156, [R1+0x48] ;  /* 0x00004800019c7983 */ /* 0x000f620000100800 */
[----:B------:R-:W-:-:S03]  /*6480*/  FFMA.FTZ R129, R81, -R129, R145 ;  /* 0x8000008151817223 */ /* 0x000fc60000010091 */
[----:B------:R-:W2:Y:S01]  /*6490*/  LDL R153, [R1+0x34] ;  /* 0x0000340001997983 */ /* 0x000ea20000100800 */
[----:B------:R-:W-:Y:S06]  /*64a0*/  BAR.SYNC.DEFER_BLOCKING 0x0 ;  /* 0x0000000000007b1d */ /* 0x000fec0000010000 */
[----:B------:R-:W2:Y:S04]  /*64b0*/  LDL R163, [R1+0x1c] ;  /* 0x00001c0001a37983 */ /* 0x000ea80000100800 */
[----:B------:R-:W2:Y:S04]  /*64c0*/  LDL R165, [R1+0x20] ;  /* 0x0000200001a57983 */ /* 0x000ea80000100800 */
[----:B------:R-:W1:Y:S02]  /*64d0*/  LDS R128, [R128+0x8954] ;  /* 0x0089540080807984 */ /* 0x000e640000000800 */
[----:B-1----:R-:W-:-:S04]  /*64e0*/  FFMA.FTZ R103, R128, R90, R103 ;  /* 0x0000005a80677223 */ /* 0x002fc80000010067 */
[----:B------:R-:W-:-:S04]  /*64f0*/  FFMA.FTZ R102, R89, R103, R102 ;  /* 0x0000006759667223 */ /* 0x000fc80000010066 */
[----:B------:R-:W-:Y:S01]  /*6500*/  FFMA.FTZ R101, R88, R102, R101 ;  /* 0x0000006658657223 */ /* 0x000fe20000010065 */
[----:B------:R-:W-:-:S03]  /*6510*/  MOV R88, UR8 ;  /* 0x0000000800587c02 */ /* 0x000fc60008000f00 */
[----:B------:R-:W-:Y:S01]  /*6520*/  FFMA.FTZ R23, R23, R101, R100 ;  /* 0x0000006517177223 */ /* 0x000fe20000010064 */
[----:B------:R-:W-:Y:S01]  /*6530*/  @!P2 LEA R88, R88, R19, 0x3 ;  /* 0x000000135858a211 */ /* 0x000fe200078e18ff */
[----:B------:R-:W-:Y:S02]  /*6540*/  FFMA.FTZ R100, R86, -R134, R150 ;  /* 0x8000008656647223 */ /* 0x000fe40000010096 */
[----:B------:R-:W-:Y:S02]  /*6550*/  FFMA.FTZ R99, R104, R23, R99 ;  /* 0x0000001768637223 */ /* 0x000fe40000010063 */
[----:B0-----:R0:W-:Y:S02]  /*6560*/  @!P2 STS.64 [R88+0x9850], R94 ;  /* 0x0098505e5800a388 */ /* 0x0011e40000000a00 */
[----:B------:R-:W-:-:S04]  /*6570*/  FFMA.FTZ R98, R105, R99, R98 ;  /* 0x0000006369627223 */ /* 0x000fc80000010062 */
[----:B------:R-:W-:Y:S01]  /*6580*/  FFMA.FTZ R97, R106, R98, R97 ;  /* 0x000000626a617223 */ /* 0x000fe20000010061 */
[----:B------:R-:W-:-:S03]  /*6590*/  FMUL.FTZ R106, R87, R103 ;  /* 0x00000067576a7220 */ /* 0x000fc60000410000 */
[-C--:B------:R-:W-:Y:S01]  /*65a0*/  FFMA.FTZ R107, R107, R97.reuse, R136 ;  /* 0x000000616b6b7223 */ /* 0x080fe20000010088 */
[----:B------:R-:W-:Y:S01]  /*65b0*/  FMUL.FTZ R81, R81, R97 ;  /* 0x0000006151517220 */ /* 0x000fe20000410000 */
[----:B0-----:R-:W-:Y:S01]  /*65c0*/  FFMA.FTZ R95, R85, -R133, R149 ;  /* 0x80000085555f7223 */ /* 0x001fe20000010095 */
[----:B------:R-:W-:Y:S01]  /*65d0*/  FFMA.FTZ R94, R84, -R132, R148 ;  /* 0x80000084545e7223 */ /* 0x000fe20000010094 */
[----:B------:R-:W-:Y:S01]  /*65e0*/  FFMA.FTZ R108, R108, R107, R152 ;  /* 0x0000006b6c6c7223 */ /* 0x000fe20000010098 */
[----:B------:R-:W-:Y:S01]  /*65f0*/  FMUL.FTZ R84, R84, R23 ;  /* 0x0000001754547220 */ /* 0x000fe20000410000 */
[----:B------:R-:W-:Y:S01]  /*6600*/  FMUL.FTZ R80, R80, R107 ;  /* 0x0000006b50507220 */ /* 0x000fe20000410000 */
[----:B------:R-:W-:Y:S01]  /*6610*/  FFMA.FTZ R71, R106, R18, R71 ;  /* 0x000000126a477223 */ /* 0x000fe20000010047 */
[----:B------:R-:W-:Y:S02]  /*6620*/  FFMA.FTZ R109, R109, R108, R157 ;  /* 0x0000006c6d6d7223 */ /* 0x000fe4000001009d */
[----:B------:R-:W2:Y:S02]  /*6630*/  LDL R157, [R1+0x24] ;  /* 0x00002400019d7983 */ /* 0x000ea40000100800 */
[----:B------:R-:W-:-:S04]  /*6640*/  FFMA.FTZ R158, R110, R109, R158 ;  /* 0x0000006d6e9e7223 */ /* 0x000fc8000001009e */
[----:B------:R-:W-:Y:S01]  /*6650*/  FFMA.FTZ R159, R111, R158, R159 ;  /* 0x0000009e6f9f7223 */ /* 0x000fe2000001009f */
[----:B------:R-:W-:Y:S01]  /*6660*/  FMUL.FTZ R133, R158, UR28 ;  /* 0x0000001c9e857c20 */ /* 0x000fe20008410000 */
[----:B------:R-:W-:Y:S01]  /*6670*/  FMUL.FTZ R111, R86, R102 ;  /* 0x00000066566f7220 */ /* 0x000fe20000410000 */
[----:B------:R-:W-:Y:S01]  /*6680*/  FFMA.FTZ R86, R83, -R131, R147 ;  /* 0x8000008353567223 */ /* 0x000fe20000010093 */
[----:B------:R-:W-:Y:S01]  /*6690*/  FFMA.FTZ R160, R112, R159, R160 ;  /* 0x0000009f70a07223 */ /* 0x000fe200000100a0 */
[----:B------:R-:W-:Y:S01]  /*66a0*/  FMUL.FTZ R119, R159, R7 ;  /* 0x000000079f777220 */ /* 0x000fe20000410000 */
[----:B------:R-:W-:Y:S01]  /*66b0*/  FMUL.FTZ R133, R124, R133 ;  /* 0x000000857c857220 */ /* 0x000fe20000410000 */
[----:B------:R-:W-:Y:S01]  /*66c0*/  FMUL.FTZ R112, R85, R101 ;  /* 0x0000006555707220 */ /* 0x000fe20000410000 */
[----:B------:R-:W-:Y:S01]  /*66d0*/  FFMA.FTZ R113, R113, R160, R161 ;  /* 0x000000a071717223 */ /* 0x000fe200000100a1 */
[----:B------:R-:W-:Y:S01]  /*66e0*/  FMUL.FTZ R90, R160, R6 ;  /* 0x00000006a05a7220 */ /* 0x000fe20000410000 */
[----:B------:R-:W-:Y:S01]  /*66f0*/  FMUL.FTZ R75, R75, R160 ;  /* 0x000000a04b4b7220 */ /* 0x000fe20000410000 */
[----:B------:R-:W2:Y:S01]  /*6700*/  LDL R161, [R1+0x28] ;  /* 0x0000280001a17983 */ /* 0x000ea20000100800 */
[----:B------:R-:W-:Y:S01]  /*6710*/  FMUL.FTZ R74, R74, R113 ;  /* 0x000000714a4a7220 */ /* 0x000fe20000410000 */
[----:B------:R-:W-:Y:S01]  /*6720*/  FMUL.FTZ R136, R113, UR28 ;  /* 0x0000001c71887c20 */ /* 0x000fe20008410000 */
[----:B------:R-:W-:Y:S01]  /*6730*/  FMUL.FTZ R117, R27, R90 ;  /* 0x0000005a1b757220 */ /* 0x000fe20000410000 */
[C---:B------:R-:W-:Y:S01]  /*6740*/  FFMA.FTZ R85, R82.reuse, -R130, R146 ;  /* 0x8000008252557223 */ /* 0x040fe20000010092 */
[----:B------:R-:W-:Y:S01]  /*6750*/  FMUL.FTZ R82, R82, R98 ;  /* 0x0000006252527220 */ /* 0x000fe20000410000 */
[----:B------:R-:W-:Y:S01]  /*6760*/  FMUL.FTZ R136, R93, R136 ;  /* 0x000000885d887220 */ /* 0x000fe20000410000 */
[----:B------:R-:W-:Y:S01]  /*6770*/  FMUL.FTZ R83, R83, R99 ;  /* 0x0000006353537220 */ /* 0x000fe20000410000 */
[----:B------:R-:W-:Y:S01]  /*6780*/  FMUL.FTZ R130, R107, UR28 ;  /* 0x0000001c6b827c20 */ /* 0x000fe20008410000 */
[----:B------:R-:W-:Y:S01]  /*6790*/  FFMA.FTZ R70, R111, R17, R70 ;  /* 0x000000116f467223 */ /* 0x000fe20000010046 */
[----:B------:R-:W-:-:S02]  /*67a0*/  FFMA.FTZ R69, R112, R16, R69 ;  /* 0x0000001070457223 */ /* 0x000fc40000010045 */
[----:B------:R-:W-:Y:S01]  /*67b0*/  FMUL.FTZ R130, R127, R130 ;  /* 0x000000827f827220 */ /* 0x000fe20000410000 */
[----:B---3--:R-:W-:Y:S01]  /*67c0*/  FFMA.FTZ R105, R87, -R135, R154 ;  /* 0x8000008757697223 */ /* 0x008fe2000001009a */
[----:B------:R-:W-:Y:S01]  /*67d0*/  FFMA.FTZ R87, R114, R113, R162 ;  /* 0x0000007172577223 */ /* 0x000fe200000100a2 */
[----:B------:R-:W-:Y:S01]  /*67e0*/  FMUL.FTZ R113, R113, R5 ;  /* 0x0000000571717220 */ /* 0x000fe20000410000 */
[----:B------:R-:W-:Y:S01]  /*67f0*/  FMUL.FTZ R135, R160, UR28 ;  /* 0x0000001ca0877c20 */ /* 0x000fe20008410000 */
[----:B------:R-:W3:Y:S01]  /*6800*/  LDL R162, [R1+0x2c] ;  /* 0x00002c0001a27983 */ /* 0x000ee20000100800 */
[-C--:B------:R-:W-:Y:S01]  /*6810*/  FFMA.FTZ R164, R22, R87.reuse, R164 ;  /* 0x0000005716a47223 */ /* 0x080fe200000100a4 */
[----:B------:R-:W-:Y:S01]  /*6820*/  FMUL.FTZ R73, R73, R87 ;  /* 0x0000005749497220 */ /* 0x000fe20000410000 */
[C---:B------:R-:W-:Y:S01]  /*6830*/  FMUL.FTZ R151, R87.reuse, UR28 ;  /* 0x0000001c57977c20 */ /* 0x040fe20008410000 */
[----:B------:R-:W-:Y:S01]  /*6840*/  FMUL.FTZ R88, R87, R4 ;  /* 0x0000000457587220 */ /* 0x000fe20000410000 */
[C---:B------:R-:W-:Y:S01]  /*6850*/  FMUL.FTZ R22, R164.reuse, R3 ;  /* 0x00000003a4167220 */ /* 0x040fe20000410000 */
[----:B------:R-:W-:Y:S01]  /*6860*/  FMUL.FTZ R152, R164, UR28 ;  /* 0x0000001ca4987c20 */ /* 0x000fe20008410000 */
[----:B------:R-:W-:Y:S01]  /*6870*/  FMUL.FTZ R151, R92, R151 ;  /* 0x000000975c977220 */ /* 0x000fe20000410000 */
[----:B------:R-:W-:Y:S01]  /*6880*/  FMUL.FTZ R135, R96, R135 ;  /* 0x0000008760877220 */ /* 0x000fe20000410000 */
[C---:B------:R-:W-:Y:S01]  /*6890*/  FFMA.FTZ R87, R91.reuse, R22, RZ ;  /* 0x000000165b577223 */ /* 0x040fe200000100ff */
[----:B------:R-:W-:Y:S01]  /*68a0*/  FMUL.FTZ R152, R91, R152 ;  /* 0x000000985b987220 */ /* 0x000fe20000410000 */
[----:B------:R-:W-:Y:S01]  /*68b0*/  FMUL.FTZ R91, R25, R88 ;  /* 0x00000058195b7220 */ /* 0x000fe20000410000 */
[----:B------:R-:W-:Y:S01]  /*68c0*/  FMUL.FTZ R89, R24, R22 ;  /* 0x0000001618597220 */ /* 0x000fe20000410000 */
[----:B------:R-:W-:Y:S01]  /*68d0*/  FFMA.FTZ R92, R92, R88, R87 ;  /* 0x000000585c5c7223 */ /* 0x000fe20000010057 */
[C---:B------:R-:W-:Y:S01]  /*68e0*/  FFMA.FTZ R88, R76.reuse, -R115, R140 ;  /* 0x800000734c587223 */ /* 0x040fe2000001008c */
[----:B------:R-:W-:Y:S01]  /*68f0*/  FMUL.FTZ R76, R76, R159 ;  /* 0x0000009f4c4c7220 */ /* 0x000fe20000410000 */
[----:B------:R-:W-:Y:S01]  /*6900*/  FMUL.FTZ R159, R159, UR28 ;  /* 0x0000001c9f9f7c20 */ /* 0x000fe20008410000 */
[----:B------:R-:W-:Y:S01]  /*6910*/  FFMA.FTZ R93, R93, R113, R92 ;  /* 0x000000715d5d7223 */ /* 0x000fe2000001005c */
[----:B------:R-:W-:Y:S01]  /*6920*/  FMUL.FTZ R22, R158, R8 ;  /* 0x000000089e167220 */ /* 0x000fe20000410000 */
[----:B------:R-:W-:Y:S01]  /*6930*/  SHF.L.U32 R87, R20, 0x4, RZ ;  /* 0x0000000414577819 */ /* 0x000fe200000006ff */
[----:B------:R-:W-:Y:S01]  /*6940*/  FMUL.FTZ R134, R88, R159 ;  /* 0x0000009f58867220 */ /* 0x000fe20000410000 */
[----:B------:R-:W-:Y:S01]  /*6950*/  FFMA.FTZ R93, R96, R90, R93 ;  /* 0x0000005a605d7223 */ /* 0x000fe2000001005d */
[----:B------:R-:W3:Y:S01]  /*6960*/  LDL R159, [R1+0x3c] ;  /* 0x00003c00019f7983 */ /* 0x000ee20000100800 */
[----:B------:R-:W-:Y:S01]  /*6970*/  FMUL.FTZ R90, R77, R158 ;  /* 0x0000009e4d5a7220 */ /* 0x000fe20000410000 */
[----:B------:R-:W-:Y:S01]  /*6980*/  LEA.HI R104, R20, R87, RZ, 0x1f ;  /* 0x0000005714687211 */ /* 0x000fe200078ff8ff */
[C---:B------:R-:W-:Y:S01]  /*6990*/  FFMA.FTZ R96, R78.reuse, -R125, R142 ;  /* 0x8000007d4e607223 */ /* 0x040fe2000001008e */
[----:B------:R-:W3:Y:S01]  /*69a0*/  LDL R158, [R1+0x40] ;  /* 0x00004000019e7983 */ /* 0x000ee20000100800 */
[----:B------:R-:W-:Y:S01]  /*69b0*/  LEA.HI R110, R87, R87, RZ, 0x1b ;  /* 0x00000057576e7211 */ /* 0x000fe200078fd8ff */
[C---:B------:R-:W-:Y:S01]  /*69c0*/  FMUL.FTZ R87, R109.reuse, R9 ;  /* 0x000000096d577220 */ /* 0x040fe20000410000 */
[----:B------:R-:W-:Y:S01]  /*69d0*/  FMUL.FTZ R78, R78, R109 ;  /* 0x0000006d4e4e7220 */ /* 0x000fe20000410000 */
[----:B------:R-:W-:Y:S01]  /*69e0*/  FMUL.FTZ R109, R109, UR28 ;  /* 0x0000001c6d6d7c20 */ /* 0x000fe20008410000 */
[----:B----4-:R-:W-:Y:S01]  /*69f0*/  FMUL.FTZ R138, R155, R138 ;  /* 0x0000008a9b8a7220 */ /* 0x010fe20000410000 */
[----:B------:R-:W-:Y:S01]  /*6a00*/  FFMA.FTZ R93, R88, R119, R93 ;  /* 0x00000077585d7223 */ /* 0x000fe2000001005d */
[----:B------:R-:W4:Y:S01]  /*6a10*/  LDL R155, [R1+0x14] ;  /* 0x00001400019b7983 */ /* 0x000f220000100800 */
[----:B------:R-:W-:Y:S01]  /*6a20*/  FMUL.FTZ R132, R96, R109 ;  /* 0x0000006d60847220 */ /* 0x000fe20000410000 */
[----:B------:R-:W-:Y:S01]  /*6a30*/  IADD3 R109, PT, PT, R20, 0x600, RZ ;  /* 0x00000600146d7810 */ /* 0x000fe20007ffe0ff */
[----:B------:R-:W-:Y:S01]  /*6a40*/  FFMA.FTZ R93, R124, R22, R93 ;  /* 0x000000167c5d7223 */ /* 0x000fe2000001005d */
[----:B------:R-:W-:Y:S01]  /*6a50*/  FMUL.FTZ R72, R72, R164 ;  /* 0x000000a448487220 */ /* 0x000fe20000410000 */
[----:B-----5:R-:W-:Y:S01]  /*6a60*/  FMUL.FTZ R137, R156, R137 ;  /* 0x000000899c897220 */ /* 0x020fe20000410000 */
[----:B------:R-:W-:Y:S01]  /*6a70*/  LEA.HI R124, R109, R20, RZ, 0x1b ;  /* 0x000000146d7c7211 */ /* 0x000fe200078fd8ff */
[----:B--2---:R-:W-:Y:S01]  /*6a80*/  FMUL.FTZ R109, R153, R142 ;  /* 0x0000008e996d7220 */ /* 0x004fe20000410000 */
[----:B------:R-:W2:Y:S01]  /*6a90*/  LDL R160, [R1+0x38] ;  /* 0x0000380001a07983 */ /* 0x000ea20000100800 */
[-C--:B------:R-:W-:Y:S01]  /*6aa0*/  LEA R104, R104, R19.reuse, 0x2 ;  /* 0x0000001368687211 */ /* 0x080fe200078e10ff */
[----:B------:R-:W-:Y:S01]  /*6ab0*/  FMUL.FTZ R92, R108, R10 ;  /* 0x0000000a6c5c7220 */ /* 0x000fe20000410000 */
[----:B------:R-:W-:Y:S01]  /*6ac0*/  LEA R110, R110, R19, 0x2 ;  /* 0x000000136e6e7211 */ /* 0x000fe200078e10ff */
[----:B------:R-:W5:Y:S01]  /*6ad0*/  LDL R164, [R1+0x30] ;  /* 0x0000300001a47983 */ /* 0x000f620000100800 */
[----:B------:R-:W-:Y:S01]  /*6ae0*/  FFMA.FTZ R96, R96, R87, R93 ;  /* 0x0000005760607223 */ /* 0x000fe2000001005d */
[----:B------:R-:W-:Y:S01]  /*6af0*/  FMUL.FTZ R88, R97, R12 ;  /* 0x0000000c61587220 */ /* 0x000fe20000410000 */
[----:B------:R-:W-:Y:S01]  /*6b00*/  FMUL.FTZ R121, R29, R22 ;  /* 0x000000161d797220 */ /* 0x000fe20000410000 */
[----:B------:R-:W5:Y:S01]  /*6b10*/  LDL R156, [R1+0x18] ;  /* 0x00001800019c7983 */ /* 0x000f620000100800 */
[----:B------:R-:W-:Y:S01]  /*6b20*/  FMUL.FTZ R113, R26, R113 ;  /* 0x000000711a717220 */ /* 0x000fe20000410000 */
[C---:B------:R-:W-:Y:S01]  /*6b30*/  FMUL.FTZ R22, R98.reuse, R13 ;  /* 0x0000000d62167220 */ /* 0x040fe20000410000 */
[----:B------:R-:W-:Y:S01]  /*6b40*/  FMUL.FTZ R98, R98, UR28 ;  /* 0x0000001c62627c20 */ /* 0x000fe20008410000 */
[----:B------:R-:W5:Y:S01]  /*6b50*/  LDL R153, [R1+0x10] ;  /* 0x0000100001997983 */ /* 0x000f620000100800 */
[----:B------:R-:W-:Y:S01]  /*6b60*/  FMUL.FTZ R115, R28, R119 ;  /* 0x000000771c737220 */ /* 0x000fe20000410000 */
[C---:B------:R-:W-:Y:S01]  /*6b70*/  FMUL.FTZ R77, R99.reuse, R14 ;  /* 0x0000000e634d7220 */ /* 0x040fe20000410000 */
[----:B------:R-:W-:Y:S01]  /*6b80*/  FMUL.FTZ R123, R30, R87 ;  /* 0x000000571e7b7220 */ /* 0x000fe20000410000 */
[----:B------:R0:W-:Y:S01]  /*6b90*/  STS [R104+0x4200], R89 ;  /* 0x0042005968007388 */ /* 0x0001e20000000800 */
[----:B------:R-:W-:Y:S01]  /*6ba0*/  FMUL.FTZ R87, R99, UR28 ;  /* 0x0000001c63577c20 */ /* 0x000fe20008410000 */
[----:B------:R-:W-:-:S02]  /*6bb0*/  FMUL.FTZ R93, R35, R77 ;  /* 0x0000004d235d7220 */ /* 0x000fc40000410000 */
[----:B------:R1:W-:Y:S01]  /*6bc0*/  STS [R110+0x4204], R91 ;  /* 0x0042045b6e007388 */ /* 0x0003e20000000800 */
[----:B------:R-:W-:-:S03]  /*6bd0*/  FMUL.FTZ R87, R86, R87 ;  /* 0x0000005756577220 */ /* 0x000fc60000410000 */
[----:B------:R1:W-:Y:S01]  /*6be0*/  STS [R110+0x420c], R117 ;  /* 0x00420c756e007388 */ /* 0x0003e20000000800 */
[----:B0-----:R-:W-:-:S03]  /*6bf0*/  FMUL.FTZ R89, R107, R11 ;  /* 0x0000000b6b597220 */ /* 0x001fc60000410000 */
[----:B------:R0:W-:Y:S01]  /*6c00*/  STS [R110+0x4208], R113 ;  /* 0x004208716e007388 */ /* 0x0001e20000000800 */
[C---:B-1----:R-:W-:Y:S01]  /*6c10*/  FFMA.FTZ R91, R79.reuse, -R126, R143 ;  /* 0x8000007e4f5b7223 */ /* 0x042fe2000001008f */
[----:B------:R-:W-:Y:S01]  /*6c20*/  FMUL.FTZ R79, R79, R108 ;  /* 0x0000006c4f4f7220 */ /* 0x000fe20000410000 */
[----:B------:R-:W-:Y:S01]  /*6c30*/  FMUL.FTZ R108, R108, UR28 ;  /* 0x0000001c6c6c7c20 */ /* 0x000fe20008410000 */
[----:B------:R1:W-:Y:S01]  /*6c40*/  STS [R110+0x4210], R115 ;  /* 0x004210736e007388 */ /* 0x0003e20000000800 */
[----:B------:R-:W-:Y:S01]  /*6c50*/  FFMA.FTZ R96, R91, R92, R96 ;  /* 0x0000005c5b607223 */ /* 0x000fe20000010060 */
[----:B------:R-:W-:Y:S01]  /*6c60*/  FMUL.FTZ R117, R33, R88 ;  /* 0x0000005821757220 */ /* 0x000fe20000410000 */
[----:B------:R-:W-:Y:S01]  /*6c70*/  FMUL.FTZ R131, R91, R108 ;  /* 0x0000006c5b837220 */ /* 0x000fe20000410000 */
[----:B------:R-:W-:Y:S01]  /*6c80*/  FMUL.FTZ R91, R34, R22 ;  /* 0x00000016225b7220 */ /* 0x000fe20000410000 */
[----:B------:R-:W-:Y:S01]  /*6c90*/  FFMA.FTZ R96, R127, R89, R96 ;  /* 0x000000597f607223 */ /* 0x000fe20000010060 */
[----:B0-----:R-:W-:Y:S01]  /*6ca0*/  FMUL.FTZ R113, R31, R92 ;  /* 0x0000005c1f717220 */ /* 0x001fe20000410000 */
[----:B------:R-:W-:Y:S01]  /*6cb0*/  FMUL.FTZ R92, R97, UR28 ;  /* 0x0000001c615c7c20 */ /* 0x000fe20008410000 */
[----:B------:R-:W-:Y:S01]  /*6cc0*/  FMUL.FTZ R97, R23, R15 ;  /* 0x0000000f17617220 */ /* 0x000fe20000410000 */
[----:B------:R-:W-:Y:S01]  /*6cd0*/  FFMA.FTZ R96, R129, R88, R96 ;  /* 0x0000005881607223 */ /* 0x000fe20000010060 */
[----:B------:R-:W-:Y:S01]  /*6ce0*/  FMUL.FTZ R88, R85, R98 ;  /* 0x0000006255587220 */ /* 0x000fe20000410000 */
[----:B------:R-:W-:Y:S01]  /*6cf0*/  FMUL.FTZ R23, R23, UR28 ;  /* 0x0000001c17177c20 */ /* 0x000fe20008410000 */
[----:B-1----:R-:W-:Y:S01]  /*6d00*/  FMUL.FTZ R115, R32, R89 ;  /* 0x0000005920737220 */ /* 0x002fe20000410000 */
[----:B------:R-:W-:Y:S01]  /*6d10*/  FFMA.FTZ R85, R85, R22, R96 ;  /* 0x0000001655557223 */ /* 0x000fe20000010060 */
[----:B------:R-:W-:Y:S01]  /*6d20*/  FMUL.FTZ R89, R129, R92 ;  /* 0x0000005c81597220 */ /* 0x000fe20000410000 */
[C---:B------:R-:W-:Y:S01]  /*6d30*/  FMUL.FTZ R22, R101.reuse, UR28 ;  /* 0x0000001c65167c20 */ /* 0x040fe20008410000 */
[----:B------:R-:W-:Y:S01]  /*6d40*/  FMUL.FTZ R92, R101, R16 ;  /* 0x00000010655c7220 */ /* 0x000fe20000410000 */
[----:B------:R-:W-:Y:S01]  /*6d50*/  FFMA.FTZ R85, R86, R77, R85 ;  /* 0x0000004d56557223 */ /* 0x000fe20000010055 */
[C---:B------:R-:W-:Y:S01]  /*6d60*/  FMUL.FTZ R86, R94.reuse, R23 ;  /* 0x000000175e567220 */ /* 0x040fe20000410000 */
[C---:B------:R-:W-:Y:S01]  /*6d70*/  FMUL.FTZ R22, R95.reuse, R22 ;  /* 0x000000165f167220 */ /* 0x040fe20000410000 */
[----:B------:R0:W-:Y:S01]  /*6d80*/  STS [R110+0x4228], R91 ;  /* 0x0042285b6e007388 */ /* 0x0001e20000000800 */
[----:B------:R-:W-:Y:S01]  /*6d90*/  FFMA.FTZ R94, R94, R97, R85 ;  /* 0x000000615e5e7223 */ /* 0x000fe20000010055 */
[----:B------:R-:W-:Y:S01]  /*6da0*/  FMUL.FTZ R85, R102, R17 ;  /* 0x0000001166557220 */ /* 0x000fe20000410000 */
[----:B------:R-:W-:Y:S01]  /*6db0*/  FMUL.FTZ R77, R36, R97 ;  /* 0x00000061244d7220 */ /* 0x000fe20000410000 */
[----:B------:R1:W-:Y:S01]  /*6dc0*/  STS [R110+0x422c], R93 ;  /* 0x00422c5d6e007388 */ /* 0x0003e20000000800 */
[----:B------:R-:W-:Y:S01]  /*6dd0*/  FFMA.FTZ R95, R95, R92, R94 ;  /* 0x0000005c5f5f7223 */ /* 0x000fe2000001005e */
[----:B------:R-:W-:Y:S01]  /*6de0*/  FMUL.FTZ R94, R103, R18 ;  /* 0x00000012675e7220 */ /* 0x000fe20000410000 */
[----:B------:R-:W-:Y:S01]  /*6df0*/  FMUL.FTZ R23, R102, UR28 ;  /* 0x0000001c66177c20 */ /* 0x000fe20008410000 */
[----:B------:R-:W-:Y:S01]  /*6e00*/  STS [R110+0x4214], R121 ;  /* 0x004214796e007388 */ /* 0x000fe20000000800 */
[----:B------:R-:W-:Y:S01]  /*6e10*/  FMUL.FTZ R98, R116, R21 ;  /* 0x0000001574627220 */ /* 0x000fe20000410000 */
[----:B0-----:R-:W-:Y:S01]  /*6e20*/  FMUL.FTZ R91, R37, R92 ;  /* 0x0000005c255b7220 */ /* 0x001fe20000410000 */
[----:B------:R-:W-:Y:S01]  /*6e30*/  FMUL.FTZ R97, R39, R94 ;  /* 0x0000005e27617220 */ /* 0x000fe20000410000 */
[----:B------:R-:W-:Y:S01]  /*6e40*/  STS [R110+0x4218], R123 ;  /* 0x0042187b6e007388 */ /* 0x000fe20000000800 */
[----:B------:R-:W-:Y:S01]  /*6e50*/  FMUL.FTZ R92, R103, UR28 ;  /* 0x0000001c675c7c20 */ /* 0x000fe20008410000 */
[----:B-1----:R-:W-:Y:S01]  /*6e60*/  FMUL.FTZ R93, R38, R85 ;  /* 0x00000055265d7220 */ /* 0x002fe20000410000 */
[C---:B------:R-:W-:Y:S01]  /*6e70*/  FMUL.FTZ R23, R100.reuse, R23 ;  /* 0x0000001764177220 */ /* 0x040fe20000410000 */
[----:B------:R-:W-:Y:S01]  /*6e80*/  STS [R110+0x421c], R113 ;  /* 0x00421c716e007388 */ /* 0x000fe20000000800 */
[----:B------:R-:W-:Y:S01]  /*6e90*/  FMUL.FTZ R92, R105, R92 ;  /* 0x0000005c695c7220 */ /* 0x000fe20000410000 */
[----:B------:R-:W-:-:S02]  /*6ea0*/  FFMA.FTZ R100, R100, R85, R95 ;  /* 0x0000005564647223 */ /* 0x000fc4000001005f */
[----:B------:R-:W-:Y:S01]  /*6eb0*/  STS [R110+0x4220], R115 ;  /* 0x004220736e007388 */ /* 0x000fe20000000800 */
[----:B------:R-:W-:-:S03]  /*6ec0*/  FFMA.FTZ R92, R39, R106, R92 ;  /* 0x0000006a275c7223 */ /* 0x000fc6000001005c */
[----:B------:R-:W-:Y:S01]  /*6ed0*/  STS [R110+0x4224], R117 ;  /* 0x004224756e007388 */ /* 0x000fe20000000800 */
[C---:B------:R-:W-:Y:S01]  /*6ee0*/  IADD3 R99, PT, PT, R20.reuse, 0x380, RZ ;  /* 0x0000038014637810 */ /* 0x040fe20007ffe0ff */
[----:B------:R-:W-:Y:S01]  /*6ef0*/  FFMA.FTZ R85, R105, R94, R100 ;  /* 0x0000005e69557223 */ /* 0x000fe20000010064 */
[C---:B------:R-:W-:Y:S01]  /*6f00*/  LEA.HI R108, R20.reuse, R20, RZ, 0x1b ;  /* 0x00000014146c7211 */ /* 0x040fe200078fd8ff */
[----:B------:R0:W-:Y:S01]  /*6f10*/  STS [R110+0x4230], R77 ;  /* 0x0042304d6e007388 */ /* 0x0001e20000000800 */
[----:B------:R-:W-:Y:S01]  /*6f20*/  LOP3.LUT R101, R20, 0x400, RZ, 0xfc, !PT ;  /* 0x0000040014657812 */ /* 0x000fe200078efcff */
[----:B------:R-:W-:Y:S01]  /*6f30*/  FADD.FTZ R55, R92, R55 ;  /* 0x000000375c377221 */ /* 0x000fe20000010000 */
[----:B------:R-:W-:Y:S01]  /*6f40*/  IADD3 R107, PT, PT, R20, 0x580, RZ ;  /* 0x00000580146b7810 */ /* 0x000fe20007ffe0ff */
[----:B------:R1:W-:Y:S01]  /*6f50*/  STS [R110+0x4234], R91 ;  /* 0x0042345b6e007388 */ /* 0x0003e20000000800 */
[----:B------:R-:W-:-:S03]  /*6f60*/  FFMA.FTZ R22, R37, R112, R22 ;  /* 0x0000007025167223 */ /* 0x000fc60000010016 */
[----:B------:R1:W-:Y:S04]  /*6f70*/  STS [R110+0x4238], R93 ;  /* 0x0042385d6e007388 */ /* 0x0003e80000000800 */
[----:B------:R1:W-:Y:S01]  /*6f80*/  STS [R110+0x423c], R97 ;  /* 0x00423c616e007388 */ /* 0x0003e20000000800 */
[----:B------:R-:W-:Y:S01]  /*6f90*/  IADD3 R21, PT, PT, R20, 0x80, RZ ;  /* 0x0000008014157810 */ /* 0x000fe20007ffe0ff */
[----:B0-----:R-:W-:Y:S01]  /*6fa0*/  FFMA.FTZ R77, R38, R111, R23 ;  /* 0x0000006f264d7223 */ /* 0x001fe20000010017 */
[C---:B-1----:R-:W-:Y:S02]  /*6fb0*/  IADD3 R91, PT, PT, R20.reuse, 0x100, RZ ;  /* 0x00000100145b7810 */ /* 0x042fe40007ffe0ff */
[C---:B------:R-:W-:Y:S02]  /*6fc0*/  IADD3 R95, PT, PT, R20.reuse, 0x280, RZ ;  /* 0x00000280145f7810 */ /* 0x040fe40007ffe0ff */
[----:B------:R-:W-:-:S02]  /*6fd0*/  IADD3 R93, PT, PT, R20, 0x180, RZ ;  /* 0x00000180145d7810 */ /* 0x000fc40007ffe0ff */
[C---:B------:R-:W-:Y:S02]  /*6fe0*/  IADD3 R103, PT, PT, R20.reuse, 0x480, RZ ;  /* 0x0000048014677810 */ /* 0x040fe40007ffe0ff */
[C---:B------:R-:W-:Y:S02]  /*6ff0*/  IADD3 R97, PT, PT, R20.reuse, 0x300, RZ ;  /* 0x0000030014617810 */ /* 0x040fe40007ffe0ff */
[C---:B------:R-:W-:Y:S02]  /*7000*/  IADD3 R105, PT, PT, R20.reuse, 0x500, RZ ;  /* 0x0000050014697810 */ /* 0x040fe40007ffe0ff */
[C---:B------:R-:W-:Y:S02]  /*7010*/  IADD3 R111, PT, PT, R20.reuse, 0x680, RZ ;  /* 0x00000680146f7810 */ /* 0x040fe40007ffe0ff */
[C---:B------:R-:W-:Y:S02]  /*7020*/  IADD3 R113, PT, PT, R20.reuse, 0x700, RZ ;  /* 0x0000070014717810 */ /* 0x040fe40007ffe0ff */
[----:B------:R-:W-:-:S02]  /*7030*/  IADD3 R115, PT, PT, R20, 0x780, RZ ;  /* 0x0000078014737810 */ /* 0x000fc40007ffe0ff */
[----:B------:R-:W-:Y:S02]  /*7040*/  IADD3 R23, PT, PT, R20, 0x200, RZ ;  /* 0x0000020014177810 */ /* 0x000fe40007ffe0ff */
[-C--:B------:R-:W-:Y:S02]  /*7050*/  LEA.HI R92, R21, R20.reuse, RZ, 0x1b ;  /* 0x00000014155c7211 */ /* 0x080fe400078fd8ff */
[-C--:B------:R-:W-:Y:S02]  /*7060*/  LEA.HI R94, R91, R20.reuse, RZ, 0x1b ;  /* 0x000000145b5e7211 */ /* 0x080fe400078fd8ff */
[-C--:B------:R-:W-:Y:S02]  /*7070*/  LEA.HI R96, R93, R20.reuse, RZ, 0x1b ;  /* 0x000000145d607211 */ /* 0x080fe400078fd8ff */
[-C--:B------:R-:W-:Y:S02]  /*7080*/  LEA.HI R100, R95, R20.reuse, RZ, 0x1b ;  /* 0x000000145f647211 */ /* 0x080fe400078fd8ff */
[----:B------:R-:W-:-:S02]  /*7090*/  LEA.HI R102, R97, R20, RZ, 0x1b ;  /* 0x0000001461667211 */ /* 0x000fc400078fd8ff */
[-C--:B------:R-:W-:Y:S02]  /*70a0*/  LEA.HI R106, R99, R20.reuse, RZ, 0x1b ;  /* 0x00000014636a7211 */ /* 0x080fe400078fd8ff */
[----:B------:R-:W-:Y:S02]  /*70b0*/  LEA R21, R108, R19, 0x2 ;  /* 0x000000136c157211 */ /* 0x000fe400078e10ff */
[-C--:B------:R-:W-:Y:S02]  /*70c0*/  LEA.HI R116, R101, R20.reuse, RZ, 0x1b ;  /* 0x0000001465747211 */ /* 0x080fe400078fd8ff */
[-C--:B------:R-:W-:Y:S02]  /*70d0*/  LEA.HI R118, R103, R20.reuse, RZ, 0x1b ;  /* 0x0000001467767211 */ /* 0x080fe400078fd8ff */
[-C--:B------:R-:W-:Y:S02]  /*70e0*/  LEA.HI R120, R105, R20.reuse, RZ, 0x1b ;  /* 0x0000001469787211 */ /* 0x080fe400078fd8ff */
[----:B------:R-:W-:-:S02]  /*70f0*/  LEA.HI R122, R107, R20, RZ, 0x1b ;  /* 0x000000146b7a7211 */ /* 0x000fc400078fd8ff */
[-C--:B------:R-:W-:Y:S02]  /*7100*/  LEA.HI R126, R111, R20.reuse, RZ, 0x1b ;  /* 0x000000146f7e7211 */ /* 0x080fe400078fd8ff */
[-C--:B------:R-:W-:Y:S02]  /*7110*/  LEA.HI R114, R113, R20.reuse, RZ, 0x1b ;  /* 0x0000001471727211 */ /* 0x080fe400078fd8ff */
[-C--:B------:R-:W-:Y:S02]  /*7120*/  LEA.HI R112, R115, R20.reuse, RZ, 0x1b ;  /* 0x0000001473707211 */ /* 0x080fe400078fd8ff */
[----:B------:R-:W-:Y:S02]  /*7130*/  LEA.HI R108, R23, R20, RZ, 0x1b ;  /* 0x00000014176c7211 */ /* 0x000fe400078fd8ff */
[-C--:B------:R-:W-:Y:S01]  /*7140*/  LEA R91, R92, R19.reuse, 0x2 ;  /* 0x000000135c5b7211 */ /* 0x080fe200078e10ff */
[----:B------:R-:W-:Y:S01]  /*7150*/  BAR.SYNC.DEFER_BLOCKING 0x0 ;  /* 0x0000000000007b1d */ /* 0x000fe20000010000 */
[----:B------:R-:W-:-:S02]  /*7160*/  LEA R92, R94, R19, 0x2 ;  /* 0x000000135e5c7211 */ /* 0x000fc400078e10ff */
[-C--:B------:R-:W-:Y:S02]  /*7170*/  LEA R93, R96, R19.reuse, 0x2 ;  /* 0x00000013605d7211 */ /* 0x080fe400078e10ff */
        /* <DEDUP_REMOVED lines=9> */
[-C--:B------:R-:W-:Y:S01]  /*7210*/  LEA R107, R114, R19.reuse, 0x2 ;  /* 0x00000013726b7211 */ /* 0x080fe200078e10ff */
[----:B------:R-:W0:Y:S01]  /*7220*/  LDS R115, [R91+0x4400] ;  /* 0x004400005b737984 */ /* 0x000e220000000800 */
[----:B------:R-:W-:-:S02]  /*7230*/  LEA R112, R112, R19, 0x2 ;  /* 0x0000001370707211 */ /* 0x000fc400078e10ff */
[----:B------:R-:W-:Y:S01]  /*7240*/  LEA R113, R108, R19, 0x2 ;  /* 0x000000136c717211 */ /* 0x000fe200078e10ff */
[----:B------:R-:W1:Y:S01]  /*7250*/  LDS R114, [R21+0x4200] ;  /* 0x0042000015727984 */ /* 0x000e620000000800 */
[----:B------:R-:W0:Y:S03]  /*7260*/  S2UR UR23, SR_CTAID.X ;  /* 0x00000000001779c3 */ /* 0x000e260000002500 */
        /* <DEDUP_REMOVED lines=14> */
[----:B------:R1:W-:Y:S02]  /*7350*/  STS [R104+0x6300], R98 ;  /* 0x0063006268007388 */ /* 0x0003e40000000800 */
[----:B-1----:R-:W0:Y:S02]  /*7360*/  LDC.64 R98, c[0x0][0x4d8] ;  /* 0x00013600ff627b82 */ /* 0x002e240000000a00 */
[----:B------:R1:W-:Y:S04]  /*7370*/  STS [R110+0x6308], R138 ;  /* 0x0063088a6e007388 */ /* 0x0003e80000000800 */
[----:B------:R-:W-:Y:S01]  /*7380*/  STS [R110+0x6318], R109 ;  /* 0x0063186d6e007388 */ /* 0x000fe20000000800 */
[----:B-1----:R-:W-:Y:S01]  /*7390*/  MOV R138, R20 ;  /* 0x00000014008a7202 */ /* 0x002fe20000000f00 */
[----:B---3--:R-:W-:-:S05]  /*73a0*/  FMUL.FTZ R105, R159, R140 ;  /* 0x0000008c9f697220 */ /* 0x008fca0000410000 */
[----:B------:R1:W-:Y:S01]  /*73b0*/  STS [R110+0x6310], R105 ;  /* 0x006310696e007388 */ /* 0x0003e20000000800 */
[----:B------:R-:W-:Y:S01]  /*73c0*/  FMUL.FTZ R139, R158, R139 ;  /* 0x0000008b9e8b7220 */ /* 0x000fe20000410000 */
[----:B-1----:R-:W1:Y:S04]  /*73d0*/  LDC.64 R104, c[0x0][0x4b8] ;  /* 0x00012e00ff687b82 */ /* 0x002e680000000a00 */
[----:B------:R3:W-:Y:S02]  /*73e0*/  STS [R110+0x630c], R139 ;  /* 0x00630c8b6e007388 */ /* 0x0007e40000000800 */
[----:B---3--:R-:W-:-:S05]  /*73f0*/  FMUL.FTZ R139, R163, R148 ;  /* 0x00000094a38b7220 */ /* 0x008fca0000410000 */
[----:B------:R3:W-:Y:S01]  /*7400*/  STS [R110+0x6330], R139 ;  /* 0x0063308b6e007388 */ /* 0x0007e20000000800 */
[----:B0-----:R-:W-:Y:S02]  /*7410*/  IMAD R109, R99, UR23, RZ ;  /* 0x00000017636d7c24 */ /* 0x001fe4000f8e02ff */
[----:B---3--:R-:W-:-:S03]  /*7420*/  HFMA2 R139, -RZ, RZ, 0, 0 ;  /* 0x00000000ff8b7431 */ /* 0x008fc600000001ff */
[----:B------:R-:W-:-:S04]  /*7430*/  IMAD.WIDE.U32 R98, R98, UR23, R138 ;  /* 0x0000001762627c25 */ /* 0x000fc8000f8e008a */
[----:B------:R-:W-:Y:S01]  /*7440*/  FMUL.FTZ R111, R162, R144 ;  /* 0x00000090a26f7220 */ /* 0x000fe20000410000 */
[----:B------:R-:W-:Y:S01]  /*7450*/  USHF.R.S32.HI UR28, URZ, 0x1f, UR11 ;  /* 0x0000001fff1c7899 */ /* 0x000fe2000801140b */
[----:B------:R-:W-:Y:S02]  /*7460*/  IADD3 R109, PT, PT, R99, R109, RZ ;  /* 0x0000006d636d7210 */ /* 0x000fe40007ffe0ff */
[----:B------:R-:W-:Y:S01]  /*7470*/  MOV R108, R98 ;  /* 0x00000062006c7202 */ /* 0x000fe20000000f00 */
[----:B-1----:R-:W-:Y:S01]  /*7480*/  IMAD.WIDE.U32 R98, R104, UR23, R138 ;  /* 0x0000001768627c25 */ /* 0x002fe2000f8e008a */
[----:B------:R-:W-:Y:S01]  /*7490*/  MOV R139, UR40 ;  /* 0x00000028008b7c02 */ /* 0x000fe20008000f00 */
[----:B------:R4:W-:Y:S01]  /*74a0*/  STS [R110+0x6320], R111 ;  /* 0x0063206f6e007388 */ /* 0x0009e20000000800 */
[----:B------:R-:W-:Y:S02]  /*74b0*/  ULEA UR29, UR14, 0xfffff800, 0xb ;  /* 0xfffff8000e1d7891 */ /* 0x000fe4000f8e58ff */
[----:B------:R-:W-:Y:S01]  /*74c0*/  UIMAD UR10, UR28, UR40, URZ ;  /* 0x000000281c0a72a4 */ /* 0x000fe2000f8e02ff */
[----:B------:R-:W-:Y:S01]  /*74d0*/  IMAD.WIDE.U32 R108, R139, UR11, R108 ;  /* 0x0000000b8b6c7c25 */ /* 0x000fe2000f8e006c */
[----:B------:R0:W-:Y:S03]  /*74e0*/  STS [R110+0x6304], R137 ;  /* 0x006304896e007388 */ /* 0x0001e60000000800 */
[----:B------:R-:W-:-:S02]  /*74f0*/  IMAD R105, R105, UR23, RZ ;  /* 0x0000001769697c24 */ /* 0x000fc4000f8e02ff */
[----:B----4-:R-:W-:Y:S01]  /*7500*/  FMUL.FTZ R111, R155, R150 ;  /* 0x000000969b6f7220 */ /* 0x010fe20000410000 */
[----:B------:R-:W-:Y:S01]  /*7510*/  UIMAD UR10, UR11, UR41, UR10 ;  /* 0x000000290b0a72a4 */ /* 0x000fe2000f8e020a */
[----:B------:R-:W-:Y:S01]  /*7520*/  IADD3 R108, P3, PT, R108, UR29, RZ ;  /* 0x0000001d6c6c7c10 */ /* 0x000fe2000ff7e0ff */
[----:B0-----:R-:W-:Y:S02]  /*7530*/  FMUL.FTZ R137, R157, R146 ;  /* 0x000000929d897220 */ /* 0x001fe40000410000 */
[----:B------:R0:W-:Y:S01]  /*7540*/  STS [R110+0x6338], R111 ;  /* 0x0063386f6e007388 */ /* 0x0001e20000000800 */
[----:B------:R-:W-:Y:S01]  /*7550*/  IADD3 R99, PT, PT, R99, R105, RZ ;  /* 0x0000006963637210 */ /* 0x000fe20007ffe0ff */
[----:B--2---:R-:W-:Y:S01]  /*7560*/  FMUL.FTZ R141, R160, R141 ;  /* 0x0000008da08d7220 */ /* 0x004fe20000410000 */
[----:B------:R-:W-:Y:S01]  /*7570*/  IADD3.X R109, PT, PT, R109, UR10, RZ, P3, !PT ;  /* 0x0000000a6d6d7c10 */ /* 0x000fe20009ffe4ff */
[----:B------:R1:W-:Y:S01]  /*7580*/  STS [R110+0x6328], R137 ;  /* 0x006328896e007388 */ /* 0x0003e20000000800 */
[----:B-----5:R-:W-:Y:S01]  /*7590*/  FMUL.FTZ R143, R164, R143 ;  /* 0x0000008fa48f7220 */ /* 0x020fe20000410000 */
[----:B------:R-:W-:Y:S01]  /*75a0*/  FMUL.FTZ R145, R161, R145 ;  /* 0x00000091a1917220 */ /* 0x000fe20000410000 */
[----:B0-----:R-:W-:Y:S01]  /*75b0*/  MOV R111, UR38 ;  /* 0x00000026006f7c02 */ /* 0x001fe20008000f00 */
[----:B------:R-:W-:Y:S01]  /*75c0*/  FMUL.FTZ R147, R165, R147 ;  /* 0x00000093a5937220 */ /* 0x000fe20000410000 */
[----:B------:R-:W-:Y:S01]  /*75d0*/  FMUL.FTZ R149, R156, R149 ;  /* 0x000000959c957220 */ /* 0x000fe20000410000 */
[----:B------:R-:W-:Y:S01]  /*75e0*/  UIMAD UR10, UR28, UR38, URZ ;  /* 0x000000261c0a72a4 */ /* 0x000fe2000f8e02ff */
[----:B-1----:R-:W-:Y:S01]  /*75f0*/  FMUL.FTZ R137, R153, R154 ;  /* 0x0000009a99897220 */ /* 0x002fe20000410000 */
[----:B------:R-:W-:Y:S01]  /*7600*/  IMAD.WIDE.U32 R98, R111, UR11, R98 ;  /* 0x0000000b6f627c25 */ /* 0x000fe2000f8e0062 */
[----:B------:R-:W-:Y:S01]  /*7610*/  MOV R139, UR42 ;  /* 0x0000002a008b7c02 */ /* 0x000fe20008000f00 */
[----:B------:R-:W-:Y:S01]  /*7620*/  UIMAD UR10, UR11, UR39, UR10 ;  /* 0x000000270b0a72a4 */ /* 0x000fe2000f8e020a */
[----:B------:R-:W-:Y:S01]  /*7630*/  STS [R110+0x6314], R141 ;  /* 0x0063148d6e007388 */ /* 0x000fe20000000800 */
[----:B------:R-:W0:Y:S03]  /*7640*/  LDC.64 R104, c[0x0][0x4d0] ;  /* 0x00013400ff687b82 */ /* 0x000e260000000a00 */
[----:B------:R-:W-:Y:S01]  /*7650*/  STS [R110+0x631c], R143 ;  /* 0x00631c8f6e007388 */ /* 0x000fe20000000800 */
[----:B------:R-:W-:-:S03]  /*7660*/  IMAD.WIDE.U32 R108, R139, UR8, R108 ;  /* 0x000000088b6c7c25 */ /* 0x000fc6000f8e006c */
[----:B------:R-:W-:Y:S04]  /*7670*/  STS [R110+0x6324], R145 ;  /* 0x006324916e007388 */ /* 0x000fe80000000800 */
[----:B------:R-:W-:Y:S04]  /*7680*/  STS [R110+0x632c], R147 ;  /* 0x00632c936e007388 */ /* 0x000fe80000000800 */
[----:B------:R-:W-:Y:S04]  /*7690*/  STS [R110+0x6334], R149 ;  /* 0x006334956e007388 */ /* 0x000fe80000000800 */
[----:B------:R1:W-:Y:S01]  /*76a0*/  STS [R110+0x633c], R137 ;  /* 0x00633c896e007388 */ /* 0x0003e20000000800 */
[----:B------:R-:W-:Y:S01]  /*76b0*/  BAR.SYNC.DEFER_BLOCKING 0x0 ;  /* 0x0000000000007b1d */ /* 0x000fe20000010000 */
[----:B-1----:R-:W-:-:S02]  /*76c0*/  IADD3 R110, P3, PT, R98, UR29, RZ ;  /* 0x0000001d626e7c10 */ /* 0x002fc4000ff7e0ff */
[----:B------:R-:W-:Y:S02]  /*76d0*/  MOV R137, UR43 ;  /* 0x0000002b00897c02 */ /* 0x000fe40008000f00 */
[----:B------:R-:W-:Y:S02]  /*76e0*/  IADD3.X R111, PT, PT, R99, UR10, RZ, P3, !PT ;  /* 0x0000000a636f7c10 */ /* 0x000fe40009ffe4ff */
[----:B------:R-:W-:Y:S01]  /*76f0*/  LEA R98, P3, R108, UR46, 0x2 ;  /* 0x0000002e6c627c11 */ /* 0x000fe2000f8610ff */
[----:B------:R-:W-:-:S05]  /*7700*/  IMAD R99, R137, UR8, R109 ;  /* 0x0000000889637c24 */ /* 0x000fca000f8e026d */
        /* <DEDUP_REMOVED lines=16> */
.L_x_3224:
[----:B------:R-:W-:Y:S05]  /*7810*/  BSYNC.RECONVERGENT B0 ;  /* 0x0000000000007941 */ /* 0x000fea0003800200 */
.L_x_3223:
[----:B------:R-:W0:Y:S01]  /*7820*/  LDS R91, [R91+0x6500] ;  /* 0x006500005b5b7984 */ /* 0x000e220000000800 */
[----:B------:R-:W-:Y:S04]  /*7830*/  BSSY.RECONVERGENT B0, `(.L_x_3225) ;  /* 0x0000004000007945 */ /* 0x000fe80003800200 */
[----:B------:R-:W-:Y:S05]  /*7840*/  @!P3 BRA `(.L_x_3226) ;  /* 0x000000000008b947 */ /* 0x000fea0003800000 */
[----:B------:R2:W-:Y:S04]  /*7850*/  REDG.E.ADD.F32.FTZ.RN.STRONG.GPU desc[UR26][R104.64+0x200], R115 ;  /* 0x00020073680079a6 */ /* 0x0005e8000c12f31a */
[----:B0-----:R2:W-:Y:S02]  /*7860*/  REDG.E.ADD.F32.FTZ.RN.STRONG.GPU desc[UR26][R98.64+0x200], R91 ;  /* 0x0002005b620079a6 */ /* 0x0015e4000c12f31a */
.L_x_3226:
[----:B------:R-:W-:Y:S05]  /*7870*/  BSYNC.RECONVERGENT B0 ;  /* 0x0000000000007941 */ /* 0x000fea0003800200 */
.L_x_3225:
[----:B-1----:R1:W3:Y:S01]  /*7880*/  LDS R21, [R92+0x6700] ;  /* 0x006700005c157984 */ /* 0x0022e20000000800 */
[----:B------:R-:W-:Y:S04]  /*7890*/  BSSY.RECONVERGENT B0, `(.L_x_3227) ;  /* 0x0000004000007945 */ /* 0x000fe80003800200 */
[----:B------:R-:W-:Y:S05]  /*78a0*/  @!P4 BRA `(.L_x_3228) ;  /* 0x000000000008c947 */ /* 0x000fea0003800000 */
[----:B------:R4:W-:Y:S04]  /*78b0*/  REDG.E.ADD.F32.FTZ.RN.STRONG.GPU desc[UR26][R104.64+0x400], R116 ;  /* 0x00040074680079a6 */ /* 0x0009e8000c12f31a */
[----:B---3--:R4:W-:Y:S02]  /*78c0*/  REDG.E.ADD.F32.FTZ.RN.STRONG.GPU desc[UR26][R98.64+0x400], R21 ;  /* 0x00040015620079a6 */ /* 0x0089e4000c12f31a */
.L_x_3228:
[----:B------:R-:W-:Y:S05]  /*78d0*/  BSYNC.RECONVERGENT B0 ;  /* 0x0000000000007941 */ /* 0x000fea0003800200 */
.L_x_3227:
[----:B------:R-:W0:Y:S01]  /*78e0*/  LDS R93, [R93+0x6900] ;  /* 0x006900005d5d7984 */ /* 0x000e220000000800 */
[----:B------:R-:W-:Y:S04]  /*78f0*/  BSSY.RECONVERGENT B0, `(.L_x_3229) ;  /* 0x0000004000007945 */ /* 0x000fe80003800200 */
[----:B------:R-:W-:Y:S05]  /*7900*/  @!P5 BRA `(.L_x_3230) ;  /* 0x000000000008d947 */ /* 0x000fea0003800000 */
[----:B------:R1:W-:Y:S04]  /*7910*/  REDG.E.ADD.F32.FTZ.RN.STRONG.GPU desc[UR26][R104.64+0x600], R117 ;  /* 0x00060075680079a6 */ /* 0x0003e8000c12f31a */
[----:B0-----:R1:W-:Y:S02]  /*7920*/  REDG.E.ADD.F32.FTZ.RN.STRONG.GPU desc[UR26][R98.64+0x600], R93 ;  /* 0x0006005d620079a6 */ /* 0x0013e4000c12f31a */
.L_x_3230:
[----:B------:R-:W-:Y:S05]  /*7930*/  BSYNC.RECONVERGENT B0 ;  /* 0x0000000000007941 */ /* 0x000fea0003800200 */
.L_x_3229:
        /* <DEDUP_REMOVED lines=9> */
.L_x_3232:
[----:B------:R-:W-:Y:S05]  /*79d0*/  BSYNC.RECONVERGENT B0 ;  /* 0x0000000000007941 */ /* 0x000fea0003800200 */
.L_x_3231:
[----:B---34-:R3:W4:Y:S01]  /*79e0*/  LDS R21, [R94+0x6d00] ;  /* 0x006d00005e157984 */ /* 0x0187220000000800 */
[----:B------:R-:W-:Y:S04]  /*79f0*/  BSSY.RECONVERGENT B0, `(.L_x_3233) ;  /* 0x0000004000007945 */ /* 0x000fe80003800200 */
[----:B------:R-:W-:Y:S05]  /*7a00*/  @!P3 BRA `(.L_x_3234) ;  /* 0x000000000008b947 */ /* 0x000fea0003800000 */
[----:B------:R0:W-:Y:S04]  /*7a10*/  REDG.E.ADD.F32.FTZ.RN.STRONG.GPU desc[UR26][R104.64+0xa00], R119 ;  /* 0x000a0077680079a6 */ /* 0x0001e8000c12f31a */
[----:B----4-:R4:W-:Y:S02]  /*7a20*/  REDG.E.ADD.F32.FTZ.RN.STRONG.GPU desc[UR26][R98.64+0xa00], R21 ;  /* 0x000a0015620079a6 */ /* 0x0109e4000c12f31a */
.L_x_3234:
[----:B------:R-:W-:Y:S05]  /*7a30*/  BSYNC.RECONVERGENT B0 ;  /* 0x0000000000007941 */ /* 0x000fea0003800200 */
.L_x_3233:
[----:B------:R-:W0:Y:S01]  /*7a40*/  LDS R95, [R95+0x6f00] ;  /* 0x006f00005f5f7984 */ /* 0x000e220000000800 */
[----:B------:R-:W-:Y:S04]  /*7a50*/  BSSY.RECONVERGENT B0, `(.L_x_3235) ;  /* 0x0000004000007945 */ /* 0x000fe80003800200 */
[----:B------:R-:W-:Y:S05]  /*7a60*/  @!P4 BRA `(.L_x_3236) ;  /* 0x000000000008c947 */ /* 0x000fea0003800000 */
[----:B------:R1:W-:Y:S04]  /*7a70*/  REDG.E.ADD.F32.FTZ.RN.STRONG.GPU desc[UR26][R104.64+0xc00], R120 ;  /* 0x000c0078680079a6 */ /* 0x0003e8000c12f31a */
[----:B0-----:R1:W-:Y:S02]  /*7a80*/  REDG.E.ADD.F32.FTZ.RN.STRONG.GPU desc[UR26][R98.64+0xc00], R95 ;  /* 0x000c005f620079a6 */ /* 0x0013e4000c12f31a */
.L_x_3236:
[----:B------:R-:W-:Y:S05]  /*7a90*/  BSYNC.RECONVERGENT B0 ;  /* 0x0000000000007941 */ /* 0x000fea0003800200 */
.L_x_3235:
[----:B----4-:R4:W0:Y:S01]  /*7aa0*/  LDS R21, [R96+0x7100] ;  /* 0x0071000060157984 */ /* 0x0108220000000800 */
[----:B------:R-:W-:Y:S04]  /*7ab0*/  BSSY.RECONVERGENT B0, `(.L_x_3237) ;  /* 0x0000004000007945 */ /* 0x000fe80003800200 */
[----:B------:R-:W-:Y:S05]  /*7ac0*/  @!P5 BRA `(.L_x_3238) ;  /* 0x000000000008d947 */ /* 0x000fea0003800000 */
[----:B------:R1:W-:Y:S04]  /*7ad0*/  REDG.E.ADD.F32.FTZ.RN.STRONG.GPU desc[UR26][R104.64+0xe00], R121 ;  /* 0x000e0079680079a6 */ /* 0x0003e8000c12f31a */
[----:B0-----:R1:W-:Y:S02]  /*7ae0*/  REDG.E.ADD.F32.FTZ.RN.STRONG.GPU desc[UR26][R98.64+0xe00], R21 ;  /* 0x000e0015620079a6 */ /* 0x0013e4000c12f31a */
.L_x_3238:
[----:B------:R-:W-:Y:S05]  /*7af0*/  BSYNC.RECONVERGENT B0 ;  /* 0x0000000000007941 */ /* 0x000fea0003800200 */
.L_x_3237:
        /* <DEDUP_REMOVED lines=9> */
.L_x_3240:
[----:B------:R-:W-:Y:S05]  /*7b90*/  BSYNC.RECONVERGENT B0 ;  /* 0x0000000000007941 */ /* 0x000fea0003800200 */
.L_x_3239:
[----:B01----:R0:W1:Y:S01]  /*7ba0*/  LDS R21, [R100+0x7500] ;  /* 0x0075000064157984 */ /* 0x0030620000000800 */
[----:B------:R-:W-:Y:S04]  /*7bb0*/  BSSY.RECONVERGENT B0, `(.L_x_3241) ;  /* 0x0000004000007945 */ /* 0x000fe80003800200 */
[----:B------:R-:W-:Y:S05]  /*7bc0*/  @!P3 BRA `(.L_x_3242) ;  /* 0x000000000008b947 */ /* 0x000fea0003800000 */
[----:B------:R0:W-:Y:S04]  /*7bd0*/  REDG.E.ADD.F32.FTZ.RN.STRONG.GPU desc[UR26][R104.64+0x1200], R123 ;  /* 0x0012007b680079a6 */ /* 0x0001e8000c12f31a */
[----:B-1----:R0:W-:Y:S02]  /*7be0*/  REDG.E.ADD.F32.FTZ.RN.STRONG.GPU desc[UR26][R98.64+0x1200], R21 ;  /* 0x00120015620079a6 */ /* 0x0021e4000c12f31a */
.L_x_3242:
[----:B------:R-:W-:Y:S05]  /*7bf0*/  BSYNC.RECONVERGENT B0 ;  /* 0x0000000000007941 */ /* 0x000fea0003800200 */
.L_x_3241:
[----:B------:R-:W0:Y:S01]  /*7c00*/  LDS R101, [R101+0x7700] ;  /* 0x0077000065657984 */ /* 0x000e220000000800 */
[----:B------:R-:W-:Y:S04]  /*7c10*/  BSSY.RECONVERGENT B0, `(.L_x_3243) ;  /* 0x0000004000007945 */ /* 0x000fe80003800200 */
[----:B------:R-:W-:Y:S05]  /*7c20*/  @!P4 BRA `(.L_x_3244) ;  /* 0x000000000008c947 */ /* 0x000fea0003800000 */
[----:B------:R1:W-:Y:S04]  /*7c30*/  REDG.E.ADD.F32.FTZ.RN.STRONG.GPU desc[UR26][R104.64+0x1400], R124 ;  /* 0x0014007c680079a6 */ /* 0x0003e8000c12f31a */
[----:B0-----:R0:W-:Y:S02]  /*7c40*/  REDG.E.ADD.F32.FTZ.RN.STRONG.GPU desc[UR26][R98.64+0x1400], R101 ;  /* 0x00140065620079a6 */ /* 0x0011e4000c12f31a */
.L_x_3244:
[----:B------:R-:W-:Y:S05]  /*7c50*/  BSYNC.RECONVERGENT B0 ;  /* 0x0000000000007941 */ /* 0x000fea0003800200 */
.L_x_3243:
[----:B01----:R0:W1:Y:S01]  /*7c60*/  LDS R21, [R102+0x7900] ;  /* 0x0079000066157984 */ /* 0x0030620000000800 */
[----:B------:R-:W-:Y:S04]  /*7c70*/  BSSY.RECONVERGENT B0, `(.L_x_3245) ;  /* 0x0000004000007945 */ /* 0x000fe80003800200 */
[----:B------:R-:W-:Y:S05]  /*7c80*/  @!P5 BRA `(.L_x_3246) ;  /* 0x000000000008d947 */ /* 0x000fea0003800000 */
[----:B------:R0:W-:Y:S04]  /*7c90*/  REDG.E.ADD.F32.FTZ.RN.STRONG.GPU desc[UR26][R104.64+0x1600], R125 ;  /* 0x0016007d680079a6 */ /* 0x0001e8000c12f31a */
[----:B-1----:R0:W-:Y:S02]  /*7ca0*/  REDG.E.ADD.F32.FTZ.RN.STRONG.GPU desc[UR26][R98.64+0x1600], R21 ;  /* 0x00160015620079a6 */ /* 0x0021e4000c12f31a */
.L_x_3246:
[----:B------:R-:W-:Y:S05]  /*7cb0*/  BSYNC.RECONVERGENT B0 ;  /* 0x0000000000007941 */ /* 0x000fea0003800200 */
.L_x_3245:
        /* <DEDUP_REMOVED lines=9> */
.L_x_3248:
[----:B------:R-:W-:Y:S05]  /*7d50*/  BSYNC.RECONVERGENT B0 ;  /* 0x0000000000007941 */ /* 0x000fea0003800200 */
.L_x_3247:
[----:B01----:R0:W1:Y:S01]  /*7d60*/  LDS R21, [R106+0x7d00] ;  /* 0x007d00006a157984 */ /* 0x0030620000000800 */
[----:B------:R-:W-:Y:S04]  /*7d70*/  BSSY.RECONVERGENT B0, `(.L_x_3249) ;  /* 0x0000004000007945 */ /* 0x000fe80003800200 */
[----:B------:R-:W-:Y:S05]  /*7d80*/  @!P3 BRA `(.L_x_3250) ;  /* 0x000000000008b947 */ /* 0x000fea0003800000 */
[----:B------:R0:W-:Y:S04]  /*7d90*/  REDG.E.ADD.F32.FTZ.RN.STRONG.GPU desc[UR26][R104.64+0x1a00], R127 ;  /* 0x001a007f680079a6 */ /* 0x0001e8000c12f31a */
[----:B-1----:R0:W-:Y:S02]  /*7da0*/  REDG.E.ADD.F32.FTZ.RN.STRONG.GPU desc[UR26][R98.64+0x1a00], R21 ;  /* 0x001a0015620079a6 */ /* 0x0021e4000c12f31a */
.L_x_3250:
[----:B------:R-:W-:Y:S05]  /*7db0*/  BSYNC.RECONVERGENT B0 ;  /* 0x0000000000007941 */ /* 0x000fea0003800200 */
.L_x_3249:
[----:B------:R-:W0:Y:S01]  /*7dc0*/  LDS R107, [R107+0x7f00] ;  /* 0x007f00006b6b7984 */ /* 0x000e220000000800 */
[----:B------:R-:W-:Y:S04]  /*7dd0*/  BSSY.RECONVERGENT B0, `(.L_x_3251) ;  /* 0x0000004000007945 */ /* 0x000fe80003800200 */
[----:B------:R-:W-:Y:S05]  /*7de0*/  @!P4 BRA `(.L_x_3252) ;  /* 0x000000000008c947 */ /* 0x000fea0003800000 */
[----:B------:R1:W-:Y:S04]  /*7df0*/  REDG.E.ADD.F32.FTZ.RN.STRONG.GPU desc[UR26][R104.64+0x1c00], R128 ;  /* 0x001c0080680079a6 */ /* 0x0003e8000c12f31a */
[----:B0-----:R0:W-:Y:S02]  /*7e00*/  REDG.E.ADD.F32.FTZ.RN.STRONG.GPU desc[UR26][R98.64+0x1c00], R107 ;  /* 0x001c006b620079a6 */ /* 0x0011e4000c12f31a */
.L_x_3252:
[----:B------:R-:W-:Y:S05]  /*7e10*/  BSYNC.RECONVERGENT B0 ;  /* 0x0000000000007941 */ /* 0x000fea0003800200 */
.L_x_3251:
[----:B01----:R0:W1:Y:S01]  /*7e20*/  LDS R21, [R112+0x8100] ;  /* 0x0081000070157984 */ /* 0x0030620000000800 */
[----:B------:R-:W-:Y:S04]  /*7e30*/  BSSY.RECONVERGENT B0, `(.L_x_3253) ;  /* 0x0000004000007945 */ /* 0x000fe80003800200 */
[----:B------:R-:W-:Y:S05]  /*7e40*/  @!P5 BRA `(.L_x_3254) ;  /* 0x000000000008d947 */ /* 0x000fea0003800000 */
[----:B------:R0:W-:Y:S04]  /*7e50*/  REDG.E.ADD.F32.FTZ.RN.STRONG.GPU desc[UR26][R104.64+0x1e00], R129 ;  /* 0x001e0081680079a6 */ /* 0x0001e8000c12f31a */
[----:B-1----:R0:W-:Y:S02]  /*7e60*/  REDG.E.ADD.F32.FTZ.RN.STRONG.GPU desc[UR26][R98.64+0x1e00], R21 ;  /* 0x001e0015620079a6 */ /* 0x0021e4000c12f31a */
.L_x_3254:
[----:B------:R-:W-:Y:S05]  /*7e70*/  BSYNC.RECONVERGENT B0 ;  /* 0x0000000000007941 */ /* 0x000fea0003800200 */
.L_x_3253:
[----:B------:R-:W5:Y:S01]  /*7e80*/  SHFL.DOWN P3, R92, R85, 0x1, 0x1f ;  /* 0x08201f00555c7f89 */ /* 0x000f620000060000 */
[----:B------:R-:W-:Y:S01]  /*7e90*/  FADD.FTZ R53, R22, R53 ;  /* 0x0000003516357221 */ /* 0x000fe20000010000 */
[----:B------:R-:W-:Y:S01]  /*7ea0*/  FFMA.FTZ R22, R33, R81, R89 ;  /* 0x0000005121167223 */ /* 0x000fe20000010059 */
[----:B------:R-:W-:Y:S01]  /*7eb0*/  FADD.FTZ R54, R77, R54 ;  /* 0x000000364d367221 */ /* 0x000fe20000010000 */
[----:B------:R-:W2:Y:S01]  /*7ec0*/  S2R R95, SR_LANEID ;  /* 0x00000000005f7919 */ /* 0x000ea20000000000 */
[----:B------:R-:W-:Y:S01]  /*7ed0*/  FFMA.FTZ R77, R34, R82, R88 ;  /* 0x00000052224d7223 */ /* 0x000fe20000010058 */
[----:B------:R-:W-:Y:S01]  /*7ee0*/  FADD.FTZ R41, R22, R41 ;  /* 0x0000002916297221 */ /* 0x000fe20000010000 */
[----:B------:R-:W-:Y:S01]  /*7ef0*/  FFMA.FTZ R22, R29, R90, R133 ;  /* 0x0000005a1d167223 */ /* 0x000fe20000010085 */
[----:B------:R-:W-:Y:S01]  /*7f00*/  FFMA.FTZ R60, R76, R7, R60 ;  /* 0x000000074c3c7223 */ /* 0x000fe2000001003c */
[----:B------:R-:W-:Y:S01]  /*7f10*/  FFMA.FTZ R68, R84, R15, R68 ;  /* 0x0000000f54447223 */ /* 0x000fe20000010044 */
[----:B------:R-:W-:Y:S01]  /*7f20*/  FFMA.FTZ R64, R80, R11, R64 ;  /* 0x0000000b50407223 */ /* 0x000fe20000010040 */
[----:B------:R-:W-:Y:S01]  /*7f30*/  FADD.FTZ R42, R77, R42 ;  /* 0x0000002a4d2a7221 */ /* 0x000fe20000010000 */
[----:B------:R-:W-:Y:S01]  /*7f40*/  FFMA.FTZ R59, R75, R6, R59 ;  /* 0x000000064b3b7223 */ /* 0x000fe2000001003b */
[----:B------:R-:W-:Y:S01]  /*7f50*/  FADD.FTZ R45, R22, R45 ;  /* 0x0000002d162d7221 */ /* 0x000fe20000010000 */
[----:B------:R-:W-:Y:S01]  /*7f60*/  FFMA.FTZ R77, R30, R78, R132 ;  /* 0x0000004e1e4d7223 */ /* 0x000fe20000010084 */
[----:B------:R-:W-:Y:S01]  /*7f70*/  FFMA.FTZ R22, R25, R73, R151 ;  /* 0x0000004919167223 */ /* 0x000fe20000010097 */
[----:B------:R-:W-:Y:S01]  /*7f80*/  BSSY.RECONVERGENT B0, `(.L_x_3255) ;  /* 0x0000038000007945 */ /* 0x000fe20003800200 */
[----:B------:R-:W-:Y:S01]  /*7f90*/  FFMA.FTZ R67, R83, R14, R67 ;  /* 0x0000000e53437223 */ /* 0x000fe20000010043 */
[----:B------:R-:W-:Y:S01]  /*7fa0*/  FFMA.FTZ R66, R82, R13, R66 ;  /* 0x0000000d52427223 */ /* 0x000fe20000010042 */
[----:B------:R-:W-:Y:S01]  /*7fb0*/  FFMA.FTZ R65, R81, R12, R65 ;  /* 0x0000000c51417223 */ /* 0x000fe20000010041 */
[----:B------:R-:W-:Y:S01]  /*7fc0*/  FFMA.FTZ R63, R79, R10, R63 ;  /* 0x0000000a4f3f7223 */ /* 0x000fe2000001003f */
[----:B------:R-:W-:Y:S01]  /*7fd0*/  FFMA.FTZ R62, R78, R9, R62 ;  /* 0x000000094e3e7223 */ /* 0x000fe2000001003e */
[----:B------:R-:W-:Y:S01]  /*7fe0*/  FFMA.FTZ R61, R90, R8, R61 ;  /* 0x000000085a3d7223 */ /* 0x000fe2000001003d */
[----:B------:R-:W-:Y:S01]  /*7ff0*/  FADD.FTZ R46, R77, R46 ;  /* 0x0000002e4d2e7221 */ /* 0x000fe20000010000 */
[----:B-----5:R-:W-:Y:S01]  /*8000*/  @P3 FADD R92, R85, R92 ;  /* 0x0000005c555c3221 */ /* 0x020fe20000000000 */
[----:B------:R-:W-:Y:S01]  /*8010*/  FFMA.FTZ R58, R74, R5, R58 ;  /* 0x000000054a3a7223 */ /* 0x000fe2000001003a */
[----:B------:R-:W-:Y:S01]  /*8020*/  FFMA.FTZ R57, R73, R4, R57 ;  /* 0x0000000449397223 */ /* 0x000fe20000010039 */
[----:B------:R-:W-:Y:S01]  /*8030*/  FFMA.FTZ R56, R72, R3, R56 ;  /* 0x0000000348387223 */ /* 0x000fe20000010038 */
[----:B------:R-:W-:Y:S01]  /*8040*/  FADD.FTZ R49, R22, R49 ;  /* 0x0000003116317221 */ /* 0x000fe20000010000 */
[----:B01----:R-:W0:Y:S01]  /*8050*/  SHFL.DOWN P3, R21, R92, 0x2, 0x1f ;  /* 0x08401f005c157f89 */ /* 0x003e220000060000 */
[----:B--2---:R-:W-:-:S13]  /*8060*/  ISETP.NE.AND P4, PT, R95, RZ, PT ;  /* 0x000000ff5f00720c */ /* 0x004fda0003f85270 */
[----:B------:R-:W-:Y:S01]  /*8070*/  @!P4 SHF.R.U32.HI R95, RZ, 0x3, R20 ;  /* 0x00000003ff5fc819 */ /* 0x000fe20000011614 */
[----:B0-----:R-:W-:-:S03]  /*8080*/  @P3 FADD R21, R92, R21 ;  /* 0x000000155c153221 */ /* 0x001fc60000000000 */
[----:B----4-:R-:W-:Y:S02]  /*8090*/  @!P4 LOP3.LUT R96, R95, 0x7c, RZ, 0xc0, !PT ;  /* 0x0000007c5f60c812 */ /* 0x010fe400078ec0ff */
[----:B---3--:R-:W0:Y:S02]  /*80a0*/  SHFL.DOWN P3, R94, R21, 0x4, 0x1f ;  /* 0x08801f00155e7f89 */ /* 0x008e240000060000 */
[----:B------:R-:W-:Y:S01]  /*80b0*/  @!P4 IADD3 R96, PT, PT, R19, R96, RZ ;  /* 0x000000601360c210 */ /* 0x000fe20007ffe0ff */
[----:B0-----:R-:W-:Y:S01]  /*80c0*/  @P3 FADD R94, R21, R94 ;  /* 0x0000005e155e3221 */ /* 0x001fe20000000000 */
[----:B------:R-:W-:Y:S01]  /*80d0*/  FFMA.FTZ R21, R36, R84, R86 ;  /* 0x0000005424157223 */ /* 0x000fe20000010056 */
[----:B------:R-:W-:-:S03]  /*80e0*/  FFMA.FTZ R84, R35, R83, R87 ;  /* 0x0000005323547223 */ /* 0x000fc60000010057 */
[----:B------:R-:W0:Y:S01]  /*80f0*/  SHFL.DOWN P3, R91, R94, 0x8, 0x1f ;  /* 0x09001f005e5b7f89 */ /* 0x000e220000060000 */
[----:B------:R-:W-:Y:S01]  /*8100*/  FADD.FTZ R52, R21, R52 ;  /* 0x0000003415347221 */ /* 0x000fe20000010000 */
[----:B------:R-:W-:Y:S01]  /*8110*/  FFMA.FTZ R21, R32, R80, R130 ;  /* 0x0000005020157223 */ /* 0x000fe20000010082 */
[----:B------:R-:W-:Y:S01]  /*8120*/  FFMA.FTZ R80, R31, R79, R131 ;  /* 0x0000004f1f507223 */ /* 0x000fe20000010083 */
[----:B------:R-:W-:Y:S02]  /*8130*/  FADD.FTZ R43, R84, R43 ;  /* 0x0000002b542b7221 */ /* 0x000fe40000010000 */
[----:B------:R-:W-:Y:S01]  /*8140*/  FADD.FTZ R40, R21, R40 ;  /* 0x0000002815287221 */ /* 0x000fe20000010000 */
[----:B------:R-:W-:Y:S01]  /*8150*/  FFMA.FTZ R21, R28, R76, R134 ;  /* 0x0000004c1c157223 */ /* 0x000fe20000010086 */
[----:B------:R-:W-:Y:S01]  /*8160*/  FFMA.FTZ R76, R27, R75, R135 ;  /* 0x0000004b1b4c7223 */ /* 0x000fe20000010087 */
[----:B------:R-:W-:Y:S01]  /*8170*/  FFMA.FTZ R75, R26, R74, R136 ;  /* 0x0000004a1a4b7223 */ /* 0x000fe20000010088 */
[----:B------:R-:W-:Y:S01]  /*8180*/  FADD.FTZ R47, R80, R47 ;  /* 0x0000002f502f7221 */ /* 0x000fe20000010000 */
[----:B------:R-:W-:Y:S01]  /*8190*/  FADD.FTZ R44, R21, R44 ;  /* 0x0000002c152c7221 */ /* 0x000fe20000010000 */
[----:B------:R-:W-:Y:S01]  /*81a0*/  FFMA.FTZ R21, R24, R72, R152 ;  /* 0x0000004818157223 */ /* 0x000fe20000010098 */
[----:B------:R-:W-:Y:S01]  /*81b0*/  FADD.FTZ R51, R76, R51 ;  /* 0x000000334c337221 */ /* 0x000fe20000010000 */
[----:B------:R-:W-:-:S02]  /*81c0*/  FADD.FTZ R50, R75, R50 ;  /* 0x000000324b327221 */ /* 0x000fc40000010000 */
[----:B------:R-:W-:Y:S01]  /*81d0*/  FADD.FTZ R48, R21, R48 ;  /* 0x0000003015307221 */ /* 0x000fe20000010000 */
[----:B0-----:R-:W-:-:S05]  /*81e0*/  @P3 FADD R91, R94, R91 ;  /* 0x0000005b5e5b3221 */ /* 0x001fca0000000000 */
[----:B------:R-:W0:Y:S02]  /*81f0*/  SHFL.DOWN P3, R93, R91, 0x10, 0x1f ;  /* 0x0a001f005b5d7f89 */ /* 0x000e240000060000 */
        /* <DEDUP_REMOVED lines=16> */
.L_x_3256:
[----:B------:R-:W-:Y:S05]  /*8300*/  BSYNC.RECONVERGENT B0 ;  /* 0x0000000000007941 */ /* 0x000fea0003800200 */
.L_x_3255:
[----:B------:R-:W-:-:S04]  /*8310*/  UIADD3 UR8, UPT, UPT, UR8, 0x1, URZ ;  /* 0x0000000108087890 */ /* 0x000fc8000fffe0ff */
[----:B------:R-:W-:-:S09]  /*8320*/  UISETP.GE.AND UP0, UPT, UR8, UR49, UPT ;  /* 0x000000310800728c */ /* 0x000fd2000bf06270 */
[----:B------:R-:W-:Y:S05]  /*8330*/  BRA.U !UP0, `(.L_x_3257) ;  /* 0xffffffc508507547 */ /* 0x000fea000b83ffff */
.L_x_3212:
[----:B0-----:R-:W0:Y:S01]  /*8340*/  S2R R20, SR_TID.X ;  /* 0x0000000000147919 */ /* 0x001e220000002100 */
[----:B------:R-:W-:Y:S01]  /*8350*/  HFMA2 R4, -RZ, RZ, 0, 9.5367431640625e-07 ;  /* 0x00000010ff047431 */ /* 0x000fe200000001ff */
[----:B------:R-:W2:Y:S01]  /*8360*/  LDCU.64 UR30, c[0x0][0x4f8] ;  /* 0x00009f00ff1e77ac */ /* 0x000ea20008000a00 */
[----:B------:R-:W3:Y:S01]  /*8370*/  LDL.LU R76, [R1+0x54] ;  /* 0x00005400014c7983 */ /* 0x000ee20000300800 */
[----:B------:R-:W-:Y:S08]  /*8380*/  BAR.SYNC.DEFER_BLOCKING 0x0 ;  /* 0x0000000000007b1d */ /* 0x000ff00000010000 */
[----:B------:R-:W4:Y:S01]  /*8390*/  S2UR UR10, SR_CTAID.Y ;  /* 0x00000000000a79c3 */ /* 0x000f220000002600 */
[----:B------:R-:W4:Y:S01]  /*83a0*/  LDCU.64 UR32, c[0x0][0x500] ;  /* 0x0000a000ff2077ac */ /* 0x000f220008000a00 */
[----:B------:R-:W-:Y:S01]  /*83b0*/  UIADD3 UR28, UPT, UPT, UR14, -0x1, URZ ;  /* 0xffffffff0e1c7890 */ /* 0x000fe2000fffe0ff */
[----:B------:R-:W5:Y:S01]  /*83c0*/  LDCU.64 UR34, c[0x0][0x550] ;  /* 0x0000aa00ff2277ac */ /* 0x000f620008000a00 */
[----:B0-----:R-:W-:-:S02]  /*83d0*/  SHF.L.U32 R9, R20, 0x2, RZ ;  /* 0x0000000214097819 */ /* 0x001fc400000006ff */
[----:B------:R-:W-:Y:S02]  /*83e0*/  LOP3.LUT R104, R20, 0x1f, RZ, 0xc0, !PT ;  /* 0x0000001f14687812 */ /* 0x000fe400078ec0ff */
[----:B------:R-:W-:-:S04]  /*83f0*/  LOP3.LUT R9, R9, 0xf80, RZ, 0xc0, !PT ;  /* 0x00000f8009097812 */ /* 0x000fc800078ec0ff */
[----:B------:R-:W-:-:S05]  /*8400*/  LOP3.LUT R3, R9, R104, RZ, 0xfc, !PT ;  /* 0x0000006809037212 */ /* 0x000fca00078efcff */
[----:B------:R-:W-:-:S05]  /*8410*/  IMAD.WIDE.U32 R4, R3, R4, UR12 ;  /* 0x0000000c03047e25 */ /* 0x000fca000f8e0004 */
[----:B------:R-:W3:Y:S04]  /*8420*/  LDG.E.128 R12, desc[UR26][R4.64] ;  /* 0x0000001a040c7981 */ /* 0x000ee8000c1e1d00 */
[----:B------:R-:W3:Y:S04]  /*8430*/  LDG.E.128 R24, desc[UR26][R4.64+0x200] ;  /* 0x0002001a04187981 */ /* 0x000ee8000c1e1d00 */
[----:B------:R-:W3:Y:S04]  /*8440*/  LDG.E.128 R28, desc[UR26][R4.64+0x400] ;  /* 0x0004001a041c7981 */ /* 0x000ee8000c1e1d00 */
[----:B------:R-:W3:Y:S01]  /*8450*/  LDG.E.128 R32, desc[UR26][R4.64+0x600] ;  /* 0x0006001a04207981 */ /* 0x000ee2000c1e1d00 */
[----:B------:R-:W-:Y:S01]  /*8460*/  USHF.L.U32 UR8, UR28, 0xb, URZ ;  /* 0x0000000b1c087899 */ /* 0x000fe200080006ff */
[----:B------:R-:W-:Y:S01]  /*8470*/  UMOV UR9, URZ ;  /* 0x000000ff00097c82 */ /* 0x000fe20008000000 */
[----:B----4-:R-:W-:-:S02]  /*8480*/  UIMAD UR29, UR10, UR33, URZ ;  /* 0x000000210a1d72a4 */ /* 0x010fc4000f8e02ff */
[----:B--2---:R-:W-:Y:S02]  /*8490*/  UIMAD.WIDE.U32 UR24, UR23, UR30, UR8 ;  /* 0x0000001e171872a5 */ /* 0x004fe4000f8e0008 */
[----:B------:R-:W-:Y:S02]  /*84a0*/  UIADD3 UR21, UP1, UPT, UR21, -0x2000, URZ ;  /* 0xffffe00015157890 */ /* 0x000fe4000ff3e0ff */
[----:B------:R-:W-:Y:S01]  /*84b0*/  UIMAD UR25, UR23, UR31, UR25 ;  /* 0x0000001f171972a4 */ /* 0x000fe2000f8e0219 */
[----:B------:R-:W0:Y:S03]  /*84c0*/  LDCU.64 UR30, c[0x0][0x520] ;  /* 0x0000a400ff1e77ac */ /* 0x000e260008000a00 */
[----:B------:R-:W-:Y:S01]  /*84d0*/  UIMAD.WIDE.U32 UR24, UR10, UR32, UR24 ;  /* 0x000000200a1872a5 */ /* 0x000fe2000f8e0018 */
[----:B------:R-:W2:Y:S03]  /*84e0*/  LDCU.64 UR32, c[0x0][0x560] ;  /* 0x0000ac00ff2077ac */ /* 0x000ea60008000a00 */
[----:B------:R-:W-:-:S02]  /*84f0*/  UIADD3 UR29, UPT, UPT, UR25, UR29, URZ ;  /* 0x0000001d191d7290 */ /* 0x000fc4000fffe0ff */
[----:B-----5:R-:W-:Y:S02]  /*8500*/  ULEA UR25, UP0, UR24, UR34, 0x2 ;  /* 0x0000002218197291 */ /* 0x020fe4000f8010ff */
[----:B------:R-:W-:Y:S02]  /*8510*/  UIADD3 UR19, UP2, UPT, UR19, -0x2000, URZ ;  /* 0xffffe00013137890 */ /* 0x000fe4000ff5e0ff */
[----:B------:R-:W-:Y:S02]  /*8520*/  ULEA.HI.X UR24, UR24, UR35, UR29, 0x2, UP0 ;  /* 0x0000002318187291 */ /* 0x000fe400080f141d */
[----:B------:R-:W-:Y:S02]  /*8530*/  UIADD3 UR15, UP3, UPT, UR15, -0x2000, URZ ;  /* 0xffffe0000f0f7890 */ /* 0x000fe4000ff7e0ff */
[----:B------:R-:W-:Y:S02]  /*8540*/  UIADD3 UR12, UP4, UPT, UR12, -0x2000, URZ ;  /* 0xffffe0000c0c7890 */ /* 0x000fe4000ff9e0ff */
[----:B------:R-:W-:-:S02]  /*8550*/  UIADD3.X UR20, UPT, UPT, UR20, -0x1, URZ, UP1, !UPT ;  /* 0xffffffff14147890 */ /* 0x000fc40008ffe4ff */
[----:B------:R-:W-:Y:S02]  /*8560*/  UIADD3.X UR18, UPT, UPT, UR18, -0x1, URZ, UP2, !UPT ;  /* 0xffffffff12127890 */ /* 0x000fe400097fe4ff */
[----:B------:R-:W-:Y:S02]  /*8570*/  UIADD3.X UR16, UPT, UPT, UR16, -0x1, URZ, UP3, !UPT ;  /* 0xffffffff10107890 */ /* 0x000fe40009ffe4ff */
[----:B------:R-:W-:Y:S01]  /*8580*/  UIADD3.X UR13, UPT, UPT, UR13, -0x1, URZ, UP4, !UPT ;  /* 0xffffffff0d0d7890 */ /* 0x000fe2000a7fe4ff */
[----:B---3--:R-:W-:Y:S04]  /*8590*/  STS.128 [R0], R12 ;  /* 0x0000000c00007388 */ /* 0x008fe80000000c00 */
        /* <DEDUP_REMOVED lines=16> */
[----:B------:R-:W-:Y:S01]  /*86a0*/  FADD.FTZ R75, R75, UR6 ;  /* 0x000000064b4b7e21 */ /* 0x000fe20008010000 */
[----:B-----5:R-:W-:Y:S01]  /*86b0*/  FADD.FTZ R18, R4, UR6 ;  /* 0x0000000604127e21 */ /* 0x020fe20008010000 */
        /* <DEDUP_REMOVED lines=10> */
[----:B------:R-:W3:Y:S02]  /*8760*/  @!P1 MUFU.EX2 R11, R11 ;  /* 0x0000000b000b9308 */ /* 0x000ee40000000800 */
[----:B------:R-:W-:Y:S02]  /*8770*/  @!P0 FMUL.FTZ R4, R38, -1.4426950216293334961 ;  /* 0xbfb8aa3b26048820 */ /* 0x000fe40000410000 */
[----:B------:R-:W4:Y:S04]  /*8780*/  @!P2 MUFU.EX2 R8, R8 ;  /* 0x000000080008a308 */ /* 0x000f280000000800 */
[----:B------:R-:W-:Y:S01]  /*8790*/  @!P3 FMUL.FTZ R16, R74, -1.4426950216293334961 ;  /* 0xbfb8aa3b4a10b820 */ /* 0x000fe20000410000 */
[----:B------:R-:W5:Y:S01]  /*87a0*/  @!P0 MUFU.EX2 R4, R4 ;  /* 0x0000000400048308 */ /* 0x000f620000000800 */
[----:B---3--:R-:W-:Y:S01]  /*87b0*/  @!P1 FADD.FTZ R12, R11, 1 ;  /* 0x3f8000000b0c9421 */ /* 0x008fe20000010000 */
[----:B------:R-:W-:-:S03]  /*87c0*/  @!P5 FMUL.FTZ R11, R73, -1.4426950216293334961 ;  /* 0xbfb8aa3b490bd820 */ /* 0x000fc60000410000 */
[----:B------:R-:W3:Y:S01]  /*87d0*/  @!P3 MUFU.EX2 R16, R16 ;  /* 0x000000100010b308 */ /* 0x000ee20000000800 */
[----:B----4-:R-:W-:Y:S01]  /*87e0*/  @!P2 FADD.FTZ R10, R8, 1 ;  /* 0x3f800000080aa421 */ /* 0x010fe20000010000 */
[----:B------:R-:W-:Y:S02]  /*87f0*/  @!P4 FMUL.FTZ R8, R39, -1.4426950216293334961 ;  /* 0xbfb8aa3b2708c820 */ /* 0x000fe40000410000 */
[----:B------:R-:W4:Y:S01]  /*8800*/  @!P1 MUFU.RCP R12, R12 ;  /* 0x0000000c000c9308 */ /* 0x000f220000001000 */
[----:B-----5:R-:W-:-:S07]  /*8810*/  @!P0 FADD.FTZ R4, R4, 1 ;  /* 0x3f80000004048421 */ /* 0x020fce0000010000 */
[----:B------:R5:W1:Y:S01]  /*8820*/  @!P2 MUFU.RCP R13, R10 ;  /* 0x0000000a000da308 */ /* 0x000a620000001000 */
[----:B---3--:R-:W-:-:S07]  /*8830*/  @!P3 FADD.FTZ R16, R16, 1 ;  /* 0x3f8000001010b421 */ /* 0x008fce0000010000 */
[----:B------:R-:W3:Y:S01]  /*8840*/  @!P4 MUFU.EX2 R8, R8 ;  /* 0x000000080008c308 */ /* 0x000ee20000000800 */
[----:B-----5:R-:W-:Y:S01]  /*8850*/  @!P6 FMUL.FTZ R10, R72, -1.4426950216293334961 ;  /* 0xbfb8aa3b480ae820 */ /* 0x020fe20000410000 */
[----:B----4-:R-:W-:Y:S01]  /*8860*/  @!P1 FMUL.FTZ R49, R49, R12 ;  /* 0x0000000c31319220 */ /* 0x010fe20000410000 */
[----:B------:R-:W-:Y:S01]  /*8870*/  FSETP.GTU.FTZ.AND P1, PT, R18, 20, PT ;  /* 0x41a000001200780b */ /* 0x000fe20003f3c000 */
[----:B------:R-:W4:Y:S04]  /*8880*/  @!P5 MUFU.EX2 R11, R11 ;  /* 0x0000000b000bd308 */ /* 0x000f280000000800 */
[----:B------:R-:W5:Y:S01]  /*8890*/  @!P6 MUFU.EX2 R10, R10 ;  /* 0x0000000a000ae308 */ /* 0x000f620000000800 */
[----:B-1----:R-:W-:Y:S01]  /*88a0*/  @!P2 FMUL.FTZ R48, R48, R13 ;  /* 0x0000000d3030a220 */ /* 0x002fe20000410000 */
[----:B------:R-:W-:Y:S01]  /*88b0*/  FSETP.GTU.FTZ.AND P2, PT, R75, 20, PT ;  /* 0x41a000004b00780b */ /* 0x000fe20003f5c000 */
[----:B------:R-:W1:Y:S01]  /*88c0*/  LDS.128 R12, [R2+0x30] ;  /* 0x00003000020c7984 */ /* 0x000e620000000c00 */
[----:B------:R-:W0:Y:S01]  /*88d0*/  @!P0 MUFU.RCP R21, R4 ;  /* 0x0000000400158308 */ /* 0x000e220000001000 */
[----:B---3--:R-:W-:-:S03]  /*88e0*/  @!P4 FADD.FTZ R8, R8, 1 ;  /* 0x3f8000000808c421 */ /* 0x008fc60000010000 */
[----:B------:R-:W-:Y:S01]  /*88f0*/  @!P1 FMUL.FTZ R18, R18, -1.4426950216293334961 ;  /* 0xbfb8aa3b12129820 */ /* 0x000fe20000410000 */
[----:B------:R-:W-:Y:S01]  /*8900*/  BAR.SYNC.DEFER_BLOCKING 0x0 ;  /* 0x0000000000007b1d */ /* 0x000fe20000010000 */
[----:B----4-:R-:W-:Y:S01]  /*8910*/  @!P5 FADD.FTZ R11, R11, 1 ;  /* 0x3f8000000b0bd421 */ /* 0x010fe20000010000 */
[----:B-----5:R-:W-:-:S04]  /*8920*/  @!P6 FADD.FTZ R10, R10, 1 ;  /* 0x3f8000000a0ae421 */ /* 0x020fc80000010000 */
[----:B------:R-:W3:Y:S01]  /*8930*/  @!P1 MUFU.EX2 R18, R18 ;  /* 0x0000001200129308 */ /* 0x000ee20000000800 */
[----:B------:R-:W-:-:S03]  /*8940*/  @!P2 FMUL.FTZ R17, R75, -1.4426950216293334961 ;  /* 0xbfb8aa3b4b11a820 */ /* 0x000fc60000410000 */
[----:B------:R-:W4:Y:S01]  /*8950*/  @!P4 MUFU.RCP R8, R8 ;  /* 0x000000080008c308 */ /* 0x000f220000001000 */
[----:B0-----:R-:W-:Y:S01]  /*8960*/  @!P0 FMUL.FTZ R50, R50, R21 ;  /* 0x0000001532328220 */ /* 0x001fe20000410000 */
[----:B------:R-:W-:-:S06]  /*8970*/  FSETP.GTU.FTZ.AND P0, PT, R5, 20, PT ;  /* 0x41a000000500780b */ /* 0x000fcc0003f1c000 */
[----:B------:R-:W0:Y:S01]  /*8980*/  @!P2 MUFU.EX2 R17, R17 ;  /* 0x000000110011a308 */ /* 0x000e220000000800 */
[----:B---3--:R-:W-:-:S03]  /*8990*/  @!P1 FADD.FTZ R18, R18, 1 ;  /* 0x3f80000012129421 */ /* 0x008fc60000010000 */
[----:B------:R-:W3:Y:S01]  /*89a0*/  @!P6 MUFU.RCP R23, R10 ;  /* 0x0000000a0017e308 */ /* 0x000ee20000001000 */
[----:B------:R-:W-:Y:S01]  /*89b0*/  STS.128 [R2], R56 ;  /* 0x0000003802007388 */ /* 0x000fe20000000c00 */
[----:B----4-:R-:W-:Y:S01]  /*89c0*/  @!P4 FMUL.FTZ R51, R51, R8 ;  /* 0x000000083333c220 */ /* 0x010fe20000410000 */
[----:B------:R-:W-:-:S05]  /*89d0*/  FSETP.GTU.FTZ.AND P4, PT, R6, 20, PT ;  /* 0x41a000000600780b */ /* 0x000fca0003f9c000 */
[----:B------:R-:W4:Y:S01]  /*89e0*/  @!P5 MUFU.RCP R22, R11 ;  /* 0x0000000b0016d308 */ /* 0x000f220000001000 */
[----:B------:R-:W-:Y:S01]  /*89f0*/  @!P0 FMUL.FTZ R4, R5, -1.4426950216293334961 ;  /* 0xbfb8aa3b05048820 */ /* 0x000fe20000410000 */
[----:B0-----:R-:W-:Y:S01]  /*8a00*/  @!P2 FADD.FTZ R17, R17, 1 ;  /* 0x3f8000001111a421 */ /* 0x001fe20000010000 */
[----:B------:R-:W-:Y:S01]  /*8a10*/  STS.128 [R2+0x10], R60 ;  /* 0x0000103c02007388 */ /* 0x000fe20000000c00 */
[----:B-1----:R-:W-:Y:S01]  /*8a20*/  FADD.FTZ R12, R12, UR6 ;  /* 0x000000060c0c7e21 */ /* 0x002fe20008010000 */
[----:B------:R-:W-:Y:S01]  /*8a30*/  FADD.FTZ R13, R13, UR6 ;  /* 0x000000060d0d7e21 */ /* 0x000fe20008010000 */
[----:B------:R-:W-:Y:S02]  /*8a40*/  FADD.FTZ R14, R14, UR6 ;  /* 0x000000060e0e7e21 */ /* 0x000fe40008010000 */
[----:B------:R-:W0:Y:S01]  /*8a50*/  @!P3 MUFU.RCP R25, R16 ;  /* 0x000000100019b308 */ /* 0x000e220000001000 */
[----:B------:R-:W-:Y:S01]  /*8a60*/  FADD.FTZ R15, R15, UR6 ;  /* 0x000000060f0f7e21 */ /* 0x000fe20008010000 */
[----:B---3--:R-:W-:Y:S01]  /*8a70*/  @!P6 FMUL.FTZ R44, R44, R23 ;  /* 0x000000172c2ce220 */ /* 0x008fe20000410000 */
[----:B------:R-:W-:Y:S01]  /*8a80*/  FSETP.GTU.FTZ.AND P6, PT, R26, 20, PT ;  /* 0x41a000001a00780b */ /* 0x000fe20003fdc000 */
[----:B------:R-:W-:Y:S01]  /*8a90*/  @!P4 FMUL.FTZ R5, R6, -1.4426950216293334961 ;  /* 0xbfb8aa3b0605c820 */ /* 0x000fe20000410000 */
[----:B------:R-:W-:Y:S03]  /*8aa0*/  STS.128 [R2+0x20], R64 ;  /* 0x0000204002007388 */ /* 0x000fe60000000c00 */
[----:B------:R-:W1:Y:S01]  /*8ab0*/  @!P2 MUFU.RCP R24, R17 ;  /* 0x000000110018a308 */ /* 0x000e620000001000 */
[----:B------:R-:W-:Y:S01]  /*8ac0*/  STS.128 [R2+0x30], R68 ;  /* 0x0000304402007388 */ /* 0x000fe20000000c00 */
[----:B----4-:R-:W-:Y:S01]  /*8ad0*/  @!P5 FMUL.FTZ R45, R45, R22 ;  /* 0x000000162d2dd220 */ /* 0x010fe20000410000 */
[----:B------:R-:W-:Y:S01]  /*8ae0*/  FSETP.GTU.FTZ.AND P5, PT, R12, 20, PT ;  /* 0x41a000000c00780b */ /* 0x000fe20003fbc000 */
[----:B------:R-:W-:-:S04]  /*8af0*/  NOP ;  /* 0x0000000000007918 */ /* 0x000fc80000000000 */
[----:B------:R-:W3:Y:S01]  /*8b00*/  @!P1 MUFU.RCP R7, R18 ;  /* 0x0000001200079308 */ /* 0x000ee20000001000 */
[----:B0-----:R-:W-:Y:S01]  /*8b10*/  @!P3 FMUL.FTZ R46, R46, R25 ;  /* 0x000000192e2eb220 */ /* 0x001fe20000410000 */
[----:B------:R-:W-:Y:S01]  /*8b20*/  FSETP.GTU.FTZ.AND P3, PT, R13, 20, PT ;  /* 0x41a000000d00780b */ /* 0x000fe20003f7c000 */
[----:B------:R-:W-:Y:S01]  /*8b30*/  @!P6 FMUL.FTZ R6, R26, -1.4426950216293334961 ;  /* 0xbfb8aa3b1a06e820 */ /* 0x000fe20000410000 */
[----:B------:R-:W-:Y:S01]  /*8b40*/  LDS.128 R28, [R0+0x400] ;  /* 0x00040000001c7984 */ /* 0x000fe20000000c00 */
[----:B-1----:R-:W-:Y:S01]  /*8b50*/  @!P2 FMUL.FTZ R47, R47, R24 ;  /* 0x000000182f2fa220 */ /* 0x002fe20000410000 */
[----:B------:R-:W-:Y:S02]  /*8b60*/  FSETP.GTU.FTZ.AND P2, PT, R14, 20, PT ;  /* 0x41a000000e00780b */ /* 0x000fe40003f5c000 */
[----:B------:R-:W0:Y:S01]  /*8b70*/  LDS.128 R24, [R0+0x200] ;  /* 0x0002000000187984 */ /* 0x000e220000000c00 */
[----:B------:R-:W1:Y:S03]  /*8b80*/  @!P0 MUFU.EX2 R4, R4 ;  /* 0x0000000400048308 */ /* 0x000e660000000800 */
[----:B------:R-:W-:Y:S03]  /*8b90*/  LDS.128 R32, [R0+0x600] ;  /* 0x0006000000207984 */ /* 0x000fe60000000c00 */
[----:B------:R-:W-:Y:S01]  /*8ba0*/  @!P3 FMUL.FTZ R8, R13, -1.4426950216293334961 ;  /* 0xbfb8aa3b0d08b820 */ /* 0x000fe20000410000 */
[----:B------:R-:W4:Y:S01]  /*8bb0*/  @!P4 MUFU.EX2 R5, R5 ;  /* 0x000000050005c308 */ /* 0x000f220000000800 */
[----:B---3--:R-:W-:Y:S01]  /*8bc0*/  @!P1 FMUL.FTZ R40, R40, R7 ;  /* 0x0000000728289220 */ /* 0x008fe20000410000 */
[----:B------:R-:W-:Y:S01]  /*8bd0*/  FSETP.GTU.FTZ.AND P1, PT, R15, 20, PT ;  /* 0x41a000000f00780b */ /* 0x000fe20003f3c000 */
[----:B------:R-:W-:-:S02]  /*8be0*/  @!P5 FMUL.FTZ R7, R12, -1.4426950216293334961 ;  /* 0xbfb8aa3b0c07d820 */ /* 0x000fc40000410000 */
[----:B------:R-:W3:Y:S01]  /*8bf0*/  @!P3 MUFU.EX2 R8, R8 ;  /* 0x000000080008b308 */ /* 0x000ee20000000800 */
[----:B------:R-:W-:Y:S01]  /*8c00*/  @!P2 FMUL.FTZ R10, R14, -1.4426950216293334961 ;  /* 0xbfb8aa3b0e0aa820 */ /* 0x000fe20000410000 */
[----:B-1----:R-:W-:Y:S02]  /*8c10*/  @!P0 FADD.FTZ R4, R4, 1 ;  /* 0x3f80000004048421 */ /* 0x002fe40000010000 */
[----:B------:R-:W1:Y:S01]  /*8c20*/  @!P6 MUFU.EX2 R6, R6 ;  /* 0x000000060006e308 */ /* 0x000e620000000800 */
[----:B----4-:R-:W-:-:S03]  /*8c30*/  @!P4 FADD.FTZ R5, R5, 1 ;  /* 0x3f8000000505c421 */ /* 0x010fc60000010000 */
[----:B------:R-:W4:Y:S02]  /*8c40*/  @!P5 MUFU.EX2 R7, R7 ;  /* 0x000000070007d308 */ /* 0x000f240000000800 */
[----:B------:R-:W-:Y:S02]  /*8c50*/  @!P1 FMUL.FTZ R11, R15, -1.4426950216293334961 ;  /* 0xbfb8aa3b0f0b9820 */ /* 0x000fe40000410000 */
[----:B------:R-:W5:Y:S01]  /*8c60*/  LDS.128 R12, [R0] ;  /* 0x00000000000c7984 */ /* 0x000f620000000c00 */
[----:B------:R-:W2:Y:S01]  /*8c70*/  @!P2 MUFU.EX2 R10, R10 ;  /* 0x0000000a000aa308 */ /* 0x000ea20000000800 */
[----:B---3--:R-:W-:-:S03]  /*8c80*/  @!P3 FADD.FTZ R8, R8, 1 ;  /* 0x3f8000000808b421 */ /* 0x008fc60000010000 */
[----:B------:R-:W3:Y:S01]  /*8c90*/  @!P1 MUFU.EX2 R11, R11 ;  /* 0x0000000b000b9308 */ /* 0x000ee20000000800 */
[----:B-1----:R-:W-:-:S03]  /*8ca0*/  @!P6 FADD.FTZ R6, R6, 1 ;  /* 0x3f8000000606e421 */ /* 0x002fc60000010000 */
[----:B------:R1:W0:Y:S01]  /*8cb0*/  @!P0 MUFU.RCP R16, R4 ;  /* 0x0000000400108308 */ /* 0x0002220000001000 */
[----:B----4-:R-:W-:Y:S01]  /*8cc0*/  @!P5 FADD.FTZ R7, R7, 1 ;  /* 0x3f8000000707d421 */ /* 0x010fe20000010000 */
[----:B--2---:R-:W-:-:S06]  /*8cd0*/  @!P2 FADD.FTZ R10, R10, 1 ;  /* 0x3f8000000a0aa421 */ /* 0x004fcc0000010000 */
[----:B------:R2:W4:Y:S01]  /*8ce0*/  @!P4 MUFU.RCP R17, R5 ;  /* 0x000000050011c308 */ /* 0x0005220000001000 */
[----:B-1----:R-:W-:Y:S01]  /*8cf0*/  MOV R4, UR25 ;  /* 0x0000001900047c02 */ /* 0x002fe20008000f00 */
[----:B---3--:R-:W-:-:S06]  /*8d00*/  @!P1 FADD.FTZ R11, R11, 1 ;  /* 0x3f8000000b0b9421 */ /* 0x008fcc0000010000 */
[----:B------:R1:W3:Y:S01]  /*8d10*/  @!P6 MUFU.RCP R18, R6 ;  /* 0x000000060012e308 */ /* 0x0002e20000001000 */
[----:B--2---:R-:W-:Y:S01]  /*8d20*/  MOV R5, UR24 ;  /* 0x0000001800057c02 */ /* 0x004fe20008000f00 */
[----:B------:R-:W2:Y:S01]  /*8d30*/  LDCU.64 UR24, c[0x0][0x518] ;  /* 0x0000a300ff1877ac */ /* 0x000ea20008000a00 */
[----:B0-----:R-:W-:Y:S01]  /*8d40*/  @!P0 FMUL.FTZ R41, R41, R16 ;  /* 0x0000001029298220 */ /* 0x001fe20000410000 */
[----:B------:R-:W-:-:S04]  /*8d50*/  IMAD.WIDE.U32 R4, R3, 0x10, R4 ;  /* 0x0000001003047825 */ /* 0x000fc800078e0004 */
[----:B------:R0:W2:Y:S01]  /*8d60*/  @!P5 MUFU.RCP R21, R7 ;  /* 0x000000070015d308 */ /* 0x0000a20000001000 */
[----:B-1----:R-:W-:Y:S01]  /*8d70*/  FADD.FTZ R6, R48, R76 ;  /* 0x0000004c30067221 */ /* 0x002fe20000010000 */
[----:B----4-:R-:W-:Y:S01]  /*8d80*/  @!P4 FMUL.FTZ R42, R42, R17 ;  /* 0x000000112a2ac220 */ /* 0x010fe20000410000 */
[----:B------:R-:W-:Y:S04]  /*8d90*/  STG.E.128 desc[UR26][R4.64+0x200], R24 ;  /* 0x0002001804007986 */ /* 0x000fe8000c101d1a */
[----:B-----5:R-:W-:Y:S01]  /*8da0*/  STG.E.128 desc[UR26][R4.64], R12 ;  /* 0x0000000c04007986 */ /* 0x020fe2000c101d1a */
[----:B------:R-:W1:Y:S01]  /*8db0*/  @!P3 MUFU.RCP R8, R8 ;  /* 0x000000080008b308 */ /* 0x000e620000001000 */
[----:B0-----:R-:W-:Y:S01]  /*8dc0*/  FADD.FTZ R7, R6, R49 ;  /* 0x0000003106077221 */ /* 0x001fe20000010000 */
[----:B---3--:R-:W-:Y:S01]  /*8dd0*/  @!P6 FMUL.FTZ R43, R43, R18 ;  /* 0x000000122b2be220 */ /* 0x008fe20000410000 */
[----:B------:R-:W-:Y:S01]  /*8de0*/  STG.E.128 desc[UR26][R4.64+0x400], R28 ;  /* 0x0004001c04007986 */ /* 0x000fe2000c101d1a */
[----:B--2---:R-:W-:Y:S01]  /*8df0*/  UIMAD.WIDE.U32 UR8, UR23, UR24, UR8 ;  /* 0x00000018170872a5 */ /* 0x004fe2000f8e0008 */
[----:B------:R-:W-:-:S02]  /*8e00*/  FADD.FTZ R6, R7, R50 ;  /* 0x0000003207067221 */ /* 0x000fc40000010000 */
[----:B------:R0:W-:Y:S01]  /*8e10*/  STG.E.128 desc[UR26][R4.64+0x600], R32 ;  /* 0x0006002004007986 */ /* 0x0001e2000c101d1a */
[----:B------:R-:W2:Y:S01]  /*8e20*/  @!P2 MUFU.RCP R23, R10 ;  /* 0x0000000a0017a308 */ /* 0x000ea20000001000 */
[----:B------:R-:W-:Y:S01]  /*8e30*/  UIMAD UR9, UR23, UR25, UR9 ;  /* 0x00000019170972a4 */ /* 0x000fe2000f8e0209 */
[----:B------:R-:W-:Y:S01]  /*8e40*/  @!P5 FMUL.FTZ R52, R52, R21 ;  /* 0x000000153434d220 */ /* 0x000fe20000410000 */
[----:B------:R-:W-:Y:S01]  /*8e50*/  BAR.SYNC.DEFER_BLOCKING 0x0 ;  /* 0x0000000000007b1d */ /* 0x000fe20000010000 */
[----:B------:R-:W-:Y:S02]  /*8e60*/  UIMAD UR23, UR10, UR31, URZ ;  /* 0x0000001f0a1772a4 */ /* 0x000fe4000f8e02ff */
[----:B------:R-:W-:-:S03]  /*8e70*/  UIMAD.WIDE.U32 UR8, UR10, UR30, UR8 ;  /* 0x0000001e0a0872a5 */ /* 0x000fc6000f8e0008 */
[----:B------:R-:W3:Y:S01]  /*8e80*/  @!P1 MUFU.RCP R22, R11 ;  /* 0x0000000b00169308 */ /* 0x000ee20000001000 */
[----:B-1----:R-:W-:Y:S01]  /*8e90*/  @!P3 FMUL.FTZ R53, R53, R8 ;  /* 0x000000083535b220 */ /* 0x002fe20000410000 */
[----:B------:R-:W-:Y:S02]  /*8ea0*/  UIADD3 UR23, UPT, UPT, UR9, UR23, URZ ;  /* 0x0000001709177290 */ /* 0x000fe4000fffe0ff */
[----:B------:R-:W-:Y:S01]  /*8eb0*/  ULEA UR9, UP0, UR8, UR32, 0x2 ;  /* 0x0000002008097291 */ /* 0x000fe2000f8010ff */
[----:B0-----:R-:W-:Y:S01]  /*8ec0*/  FADD.FTZ R5, R6, R51 ;  /* 0x0000003306057221 */ /* 0x001fe20000010000 */
[----:B--2---:R-:W-:Y:S02]  /*8ed0*/  @!P2 FMUL.FTZ R54, R54, R23 ;  /* 0x000000173636a220 */ /* 0x004fe40000410000 */
[----:B------:R-:W-:Y:S01]  /*8ee0*/  ULEA.HI.X UR8, UR8, UR33, UR23, 0x2, UP0 ;  /* 0x0000002108087291 */ /* 0x000fe200080f1417 */
[----:B------:R-:W-:Y:S01]  /*8ef0*/  FADD.FTZ R4, R5, R44 ;  /* 0x0000002c05047221 */ /* 0x000fe20000010000 */
        /* <DEDUP_REMOVED lines=20> */
[----:B------:R1:W5:Y:S03]  /*9040*/  LDS.128 R32, [R0+0x600] ;  /* 0x0006000000207984 */ /* 0x0003660000000c00 */
[----:B------:R-:W-:-:S04]  /*9050*/  FADD.FTZ R41, R40, R41 ;  /* 0x0000002928297221 */ /* 0x000fc80000010000 */
[----:B------:R-:W-:-:S04]  /*9060*/  FADD.FTZ R42, R41, R42 ;  /* 0x0000002a292a7221 */ /* 0x000fc80000010000 */
[----:B------:R-:W-:-:S04]  /*9070*/  FADD.FTZ R43, R42, R43 ;  /* 0x0000002b2a2b7221 */ /* 0x000fc80000010000 */
[----:B--2---:R-:W-:-:S04]  /*9080*/  FADD.FTZ R52, R43, R52 ;  /* 0x000000342b347221 */ /* 0x004fc80000010000 */
[----:B------:R-:W-:-:S04]  /*9090*/  FADD.FTZ R53, R52, R53 ;  /* 0x0000003534357221 */ /* 0x000fc80000010000 */
[----:B------:R-:W-:-:S04]  /*90a0*/  FADD.FTZ R54, R53, R54 ;  /* 0x0000003635367221 */ /* 0x000fc80000010000 */
[----:B-1----:R-:W-:Y:S01]  /*90b0*/  FADD.FTZ R0, R54, R55 ;  /* 0x0000003736007221 */ /* 0x002fe20000010000 */
[----:B0-----:R0:W-:Y:S04]  /*90c0*/  STG.E.128 desc[UR26][R4.64], R12 ;  /* 0x0000000c04007986 */ /* 0x0011e8000c101d1a */
[----:B---3--:R0:W-:Y:S04]  /*90d0*/  STG.E.128 desc[UR26][R4.64+0x200], R24 ;  /* 0x0002001804007986 */ /* 0x0081e8000c101d1a */
[----:B----4-:R0:W-:Y:S04]  /*90e0*/  STG.E.128 desc[UR26][R4.64+0x400], R28 ;  /* 0x0004001c04007986 */ /* 0x0101e8000c101d1a */
[----:B-----5:R0:W-:Y:S04]  /*90f0*/  STG.E.128 desc[UR26][R4.64+0x600], R32 ;  /* 0x0006002004007986 */ /* 0x0201e8000c101d1a */
[----:B------:R0:W-:Y:S01]  /*9100*/  STL [R1+0x54], R0 ;  /* 0x0000540001007387 */ /* 0x0001e20000100800 */
[----:B------:R-:W-:Y:S05]  /*9110*/  BRA.U UP0, `(.L_x_3258) ;  /* 0xffffff7900187547 */ /* 0x000fea000b83ffff */
.L_x_3178:
[----:B------:R-:W1:Y:S01]  /*9120*/  LDCU.64 UR6, c[0x0][0x548] ;  /* 0x0000a900ff0677ac */ /* 0x000e620008000a00 */
[----:B------:R-:W2:Y:S01]  /*9130*/  S2R R9, SR_TID.X ;  /* 0x0000000000097919 */ /* 0x000ea20000002100 */
[----:B------:R-:W3:Y:S01]  /*9140*/  LDCU UR11, c[0x0][0x38c] ;  /* 0x00007180ff0b77ac */ /* 0x000ee20008000800 */
[----:B------:R-:W4:Y:S01]  /*9150*/  LDCU.64 UR8, c[0x0][0x568] ;  /* 0x0000ad00ff0877ac */ /* 0x000f220008000a00 */
[----:B-1----:R-:W-:-:S04]  /*9160*/  UISETP.NE.U32.AND UP0, UPT, UR6, URZ, UPT ;  /* 0x000000ff0600728c */ /* 0x002fc8000bf05070 */
[----:B------:R-:W-:-:S09]  /*9170*/  UISETP.NE.AND.EX UP0, UPT, UR7, URZ, UPT, UP0 ;  /* 0x000000ff0700728c */ /* 0x000fd2000bf05300 */
[----:B---34-:R-:W-:Y:S05]  /*9180*/  BRA.U !UP0, `(.L_x_3259) ;  /* 0x00000001089c7547 */ /* 0x018fea000b800000 */
[----:B------:R-:W3:Y:S01]  /*9190*/  LDL.LU R2, [R1+0x50] ;  /* 0x0000500001027983 */ /* 0x000ee20000300800 */
[----:B------:R-:W-:Y:S01]  /*91a0*/  BSSY.RECONVERGENT B0, `(.L_x_3259) ;  /* 0x0000025000007945 */ /* 0x000fe20003800200 */
[----:B0-----:R-:W0:Y:S01]  /*91b0*/  S2R R4, SR_LANEID ;  /* 0x0000000000047919 */ /* 0x001e220000000000 */
        /* <DEDUP_REMOVED lines=35> */
.L_x_3260:
[----:B------:R-:W-:Y:S05]  /*93f0*/  BSYNC.RECONVERGENT B0 ;  /* 0x0000000000007941 */ /* 0x000fea0003800200 */
.L_x_3259:
        /* <DEDUP_REMOVED lines=43> */
.L_x_3262:
[----:B------:R-:W-:Y:S05]  /*96b0*/  BSYNC.RECONVERGENT B0 ;  /* 0x0000000000007941 */ /* 0x000fea0003800200 */
.L_x_3261:
        /* <DEDUP_REMOVED lines=11> */
.L_x_3263:
        /* <DEDUP_REMOVED lines=18> */
.L_x_3217:
[----:B------:R-:W-:Y:S01]  /*9890*/  MOV R156, R20 ;  /* 0x00000014009c7202 */ /* 0x000fe20000000f00 */
[----:B------:R-:W-:Y:S01]  /*98a0*/  HFMA2 R123, -RZ, RZ, 0, 5.9604644775390625e-08 ;  /* 0x00000001ff7b7431 */ /* 0x000fe200000001ff */
[----:B------:R-:W-:Y:S02]  /*98b0*/  MOV R122, RZ ;  /* 0x000000ff007a7202 */ /* 0x000fe40000000f00 */
[----:B------:R-:W-:-:S07]  /*98c0*/  MOV R155, 0xffffffff ;  /* 0xffffffff009b7802 */ /* 0x000fce0000000f00 */
[----:B01---5:R-:W-:Y:S05]  /*98d0*/  WARPSYNC.COLLECTIVE R155, `(.L_x_3264) ;  /* 0x000000009b087348 */ /* 0x023fea0003c00000 */
[----:B------:R2:W3:Y:S02]  /*98e0*/  SHFL.UP P6, R165, R156, R123, R122 ;  /* 0x0400007b9ca57389 */ /* 0x0004e400000c007a */
[----:B0123-5:R-:W-:Y:S05]  /*98f0*/  ENDCOLLECTIVE ;  /* 0x000000000000791b */ /* 0x02ffea0003800000 */
.L_x_3264:
[----:B------:R-:W-:Y:S02]  /*9900*/  MOV R156, R154 ;  /* 0x0000009a009c7202 */ /* 0x000fe40000000f00 */
[----:B------:R-:W-:-:S07]  /*9910*/  MOV R163, R165 ;  /* 0x000000a500a37202 */ /* 0x000fce0000000f00 */
[----:B------:R-:W-:Y:S05]  /*9920*/  WARPSYNC.COLLECTIVE R155, `(.L_x_3265) ;  /* 0x000000009b087348 */ /* 0x000fea0003c00000 */
[----:B------:R0:W1:Y:S02]  /*9930*/  SHFL.UP P6, R165, R156, R123, R122 ;  /* 0x0400007b9ca57389 */ /* 0x00006400000c007a */
[----:B01----:R-:W-:Y:S05]  /*9940*/  ENDCOLLECTIVE ;  /* 0x000000000000791b */ /* 0x003fea0003800000 */
.L_x_3265:
        /* <DEDUP_REMOVED lines=10> */
.L_x_3266:
[----:B------:R-:W-:Y:S02]  /*99f0*/  MOV R156, R163 ;  /* 0x000000a3009c7202 */ /* 0x000fe40000000f00 */
[----:B------:R-:W-:-:S07]  /*9a00*/  MOV R154, R165 ;  /* 0x000000a5009a7202 */ /* 0x000fce0000000f00 */
[----:B------:R-:W-:Y:S05]  /*9a10*/  WARPSYNC.COLLECTIVE R155, `(.L_x_3267) ;  /* 0x000000009b087348 */ /* 0x000fea0003c00000 */
[----:B------:R0:W1:Y:S02]  /*9a20*/  SHFL.UP P6, R165, R156, R123, R122 ;  /* 0x0400007b9ca57389 */ /* 0x00006400000c007a */
[----:B01----:R-:W-:Y:S05]  /*9a30*/  ENDCOLLECTIVE ;  /* 0x000000000000791b */ /* 0x003fea0003800000 */
.L_x_3267:
        /* <DEDUP_REMOVED lines=10> */
.L_x_3268:
[----:B------:R-:W-:Y:S02]  /*9ae0*/  MOV R156, R163 ;  /* 0x000000a3009c7202 */ /* 0x000fe40000000f00 */
[----:B------:R-:W-:-:S07]  /*9af0*/  MOV R154, R165 ;  /* 0x000000a5009a7202 */ /* 0x000fce0000000f00 */
[----:B------:R-:W-:Y:S05]  /*9b00*/  WARPSYNC.COLLECTIVE R155, `(.L_x_3269) ;  /* 0x000000009b087348 */ /* 0x000fea0003c00000 */
[----:B------:R0:W1:Y:S02]  /*9b10*/  SHFL.UP P6, R165, R156, R123, R122 ;  /* 0x0400007b9ca57389 */ /* 0x00006400000c007a */
[----:B01----:R-:W-:Y:S05]  /*9b20*/  ENDCOLLECTIVE ;  /* 0x000000000000791b */ /* 0x003fea0003800000 */
.L_x_3269:
        /* <DEDUP_REMOVED lines=10> */
.L_x_3270:
[----:B------:R-:W-:Y:S02]  /*9bd0*/  MOV R156, R163 ;  /* 0x000000a3009c7202 */ /* 0x000fe40000000f00 */
[----:B------:R-:W-:-:S07]  /*9be0*/  MOV R154, R165 ;  /* 0x000000a5009a7202 */ /* 0x000fce0000000f00 */
[----:B------:R-:W-:Y:S05]  /*9bf0*/  WARPSYNC.COLLECTIVE R155, `(.L_x_3271) ;  /* 0x000000009b087348 */ /* 0x000fea0003c00000 */
[----:B------:R0:W1:Y:S02]  /*9c00*/  SHFL.UP P6, R165, R156, R123, R122 ;  /* 0x0400007b9ca57389 */ /* 0x00006400000c007a */
[----:B01----:R-:W-:Y:S05]  /*9c10*/  ENDCOLLECTIVE ;  /* 0x000000000000791b */ /* 0x003fea0003800000 */
.L_x_3271:
        /* <DEDUP_REMOVED lines=10> */
.L_x_3272:
[----:B------:R-:W-:Y:S02]  /*9cc0*/  MOV R156, R163 ;  /* 0x000000a3009c7202 */ /* 0x000fe40000000f00 */
[----:B------:R-:W-:-:S07]  /*9cd0*/  MOV R154, R165 ;  /* 0x000000a5009a7202 */ /* 0x000fce0000000f00 */
[----:B------:R-:W-:Y:S05]  /*9ce0*/  WARPSYNC.COLLECTIVE R155, `(.L_x_3273) ;  /* 0x000000009b087348 */ /* 0x000fea0003c00000 */
[----:B------:R0:W1:Y:S02]  /*9cf0*/  SHFL.UP P6, R165, R156, R123, R122 ;  /* 0x0400007b9ca57389 */ /* 0x00006400000c007a */
[----:B01----:R-:W-:Y:S05]  /*9d00*/  ENDCOLLECTIVE ;  /* 0x000000000000791b */ /* 0x003fea0003800000 */
.L_x_3273:
[----:B------:R-:W-:Y:S01]  /*9d10*/  MOV R122, R165 ;  /* 0x000000a5007a7202 */ /* 0x000fe20000000f00 */
[----:B------:R-:W-:Y:S06]  /*9d20*/  BRA `(.L_x_3274) ;  /* 0xffffffb800f87947 */ /* 0x000fec000383ffff */
.L_x_3218:
        /* <DEDUP_REMOVED lines=8> */
.L_x_3276:
[----:B------:R-:W-:Y:S05]  /*9db0*/  BSYNC B0 ;  /* 0x0000000000007941 */ /* 0x000fea0003800000 */
.L_x_3275:
[----:B------:R-:W-:Y:S05]  /*9dc0*/  BRA `(.L_x_3277) ;  /* 0xffffffb800ec7947 */ /* 0x000fea000383ffff */
.L_x_3219:
        /* <DEDUP_REMOVED lines=8> */
.L_x_3279:
[----:B------:R-:W-:Y:S05]  /*9e50*/  BSYNC B0 ;  /* 0x0000000000007941 */ /* 0x000fea0003800000 */
.L_x_3278:
[----:B------:R-:W-:Y:S05]  /*9e60*/  BRA `(.L_x_3280) ;  /* 0xffffffb800cc7947 */ /* 0x000fea000383ffff */
.L_x_3220:
        /* <DEDUP_REMOVED lines=8> */
.L_x_3282:
[----:B------:R-:W-:Y:S05]  /*9ef0*/  BSYNC B0 ;  /* 0x0000000000007941 */ /* 0x000fea0003800000 */
.L_x_3281:
        /* <DEDUP_REMOVED lines=9> */
.L_x_3283:
[----:B------:R-:W-:Y:S01]  /*9f90*/  HFMA2 R123, -RZ, RZ, 0, 0 ;  /* 0x00000000ff7b7431 */ /* 0x000fe200000001ff */
[----:B------:R-:W-:-:S07]  /*9fa0*/  MOV R122, 0x1f ;  /* 0x0000001f007a7802 */ /* 0x000fce0000000f00 */
[----:B------:R-:W-:Y:S05]  /*9fb0*/  WARPSYNC.COLLECTIVE R155, `(.L_x_3284) ;  /* 0x000000009b087348 */ /* 0x000fea0003c00000 */
[----:B------:R0:W1:Y:S02]  /*9fc0*/  SHFL.IDX P2, R156, R154, R123, R122 ;  /* 0x0000007b9a9c7389 */ /* 0x000064000004007a */
[----:B01----:R-:W-:Y:S05]  /*9fd0*/  ENDCOLLECTIVE ;  /* 0x000000000000791b */ /* 0x003fea0003800000 */
.L_x_3284:
[----:B------:R-:W-:Y:S02]  /*9fe0*/  MOV R163, R165 ;  /* 0x000000a500a37202 */ /* 0x000fe40000000f00 */
[----:B------:R-:W-:Y:S02]  /*9ff0*/  MOV R154, R95 ;  /* 0x0000005f009a7202 */ /* 0x000fe40000000f00 */
[----:B------:R-:W-:-:S07]  /*a000*/  MOV R94, R156 ;  /* 0x0000009c005e7202 */ /* 0x000fce0000000f00 */
[----:B------:R-:W-:Y:S05]  /*a010*/  WARPSYNC.COLLECTIVE R155, `(.L_x_3285) ;  /* 0x000000009b087348 */ /* 0x000fea0003c00000 */
[----:B------:R0:W1:Y:S02]  /*a020*/  SHFL.IDX P2, R156, R154, R123, R122 ;  /* 0x0000007b9a9c7389 */ /* 0x000064000004007a */
[----:B01----:R-:W-:Y:S05]  /*a030*/  ENDCOLLECTIVE ;  /* 0x000000000000791b */ /* 0x003fea0003800000 */
.L_x_3285:
[----:B------:R-:W-:Y:S01]  /*a040*/  MOV R95, R156 ;  /* 0x0000009c005f7202 */ /* 0x000fe20000000f00 */
[----:B------:R-:W-:Y:S06]  /*a050*/  BRA `(.L_x_3286) ;  /* 0xffffffb800687947 */ /* 0x000fec000383ffff */
.L_x_3222:
[----:B------:R-:W-:Y:S01]  /*a060*/  MOV R165, R153 ;  /* 0x0000009900a57202 */ /* 0x000fe20000000f00 */
[----:B------:R-:W-:Y:S01]  /*a070*/  HFMA2 R122, -RZ, RZ, 0, 5.9604644775390625e-08 ;  /* 0x00000001ff7a7431 */ /* 0x000fe200000001ff */
[----:B------:R-:W-:Y:S02]  /*a080*/  MOV R156, 0x1f ;  /* 0x0000001f009c7802 */ /* 0x000fe40000000f00 */
[----:B------:R-:W-:-:S07]  /*a090*/  MOV R155, 0xffffffff ;  /* 0xffffffff009b7802 */ /* 0x000fce0000000f00 */
[----:B0-----:R-:W-:Y:S05]  /*a0a0*/  WARPSYNC.COLLECTIVE R155, `(.L_x_3287) ;  /* 0x000000009b087348 */ /* 0x001fea0003c00000 */
[----:B------:R1:W2:Y:S02]  /*a0b0*/  SHFL.DOWN P2, R154, R165, R122, R156 ;  /* 0x0800007aa59a7389 */ /* 0x0002a4000004009c */
[----:B012---:R-:W-:Y:S05]  /*a0c0*/  ENDCOLLECTIVE ;  /* 0x000000000000791b */ /* 0x007fea0003800000 */
.L_x_3287:
[----:B------:R-:W-:Y:S02]  /*a0d0*/  MOV R165, R163 ;  /* 0x000000a300a57202 */ /* 0x000fe40000000f00 */
[----:B------:R-:W-:-:S07]  /*a0e0*/  MOV R123, R154 ;  /* 0x0000009a007b7202 */ /* 0x000fce0000000f00 */
[----:B------:R-:W-:Y:S05]  /*a0f0*/  WARPSYNC.COLLECTIVE R155, `(.L_x_3288) ;  /* 0x000000009b087348 */ /* 0x000fea0003c00000 */
[----:B------:R0:W1:Y:S02]  /*a100*/  SHFL.DOWN P2, R154, R165, R122, R156 ;  /* 0x0800007aa59a7389 */ /* 0x000064000004009c */
[----:B01----:R-:W-:Y:S05]  /*a110*/  ENDCOLLECTIVE ;  /* 0x000000000000791b */ /* 0x003fea0003800000 */
.L_x_3288:
        /* <DEDUP_REMOVED lines=16> */
.L_x_3289:
[----:B------:R-:W-:Y:S02]  /*a220*/  MOV R165, R163 ;  /* 0x000000a300a57202 */ /* 0x000fe40000000f00 */
[----:B------:R-:W-:-:S07]  /*a230*/  MOV R123, R154 ;  /* 0x0000009a007b7202 */ /* 0x000fce0000000f00 */
[----:B------:R-:W-:Y:S05]  /*a240*/  WARPSYNC.COLLECTIVE R155, `(.L_x_3290) ;  /* 0x000000009b087348 */ /* 0x000fea0003c00000 */
[----:B------:R0:W1:Y:S02]  /*a250*/  SHFL.DOWN P2, R154, R165, R122, R156 ;  /* 0x0800007aa59a7389 */ /* 0x000064000004009c */
[----:B01----:R-:W-:Y:S05]  /*a260*/  ENDCOLLECTIVE ;  /* 0x000000000000791b */ /* 0x003fea0003800000 */
.L_x_3290:
        /* <DEDUP_REMOVED lines=10> */
.L_x_3291:
[----:B------:R-:W-:Y:S02]  /*a310*/  MOV R165, R163 ;  /* 0x000000a300a57202 */ /* 0x000fe40000000f00 */
[----:B------:R-:W-:-:S07]  /*a320*/  MOV R123, R154 ;  /* 0x0000009a007b7202 */ /* 0x000fce0000000f00 */
[----:B------:R-:W-:Y:S05]  /*a330*/  WARPSYNC.COLLECTIVE R155, `(.L_x_3292) ;  /* 0x000000009b087348 */ /* 0x000fea0003c00000 */
[----:B------:R0:W1:Y:S02]  /*a340*/  SHFL.DOWN P2, R154, R165, R122, R156 ;  /* 0x0800007aa59a7389 */ /* 0x000064000004009c */
[----:B01----:R-:W-:Y:S05]  /*a350*/  ENDCOLLECTIVE ;  /* 0x000000000000791b */ /* 0x003fea0003800000 */
.L_x_3292:
        /* <DEDUP_REMOVED lines=10> */
.L_x_3293:
[----:B------:R-:W-:Y:S02]  /*a400*/  MOV R165, R163 ;  /* 0x000000a300a57202 */ /* 0x000fe40000000f00 */
[----:B------:R-:W-:-:S07]  /*a410*/  MOV R123, R154 ;  /* 0x0000009a007b7202 */ /* 0x000fce0000000f00 */
[----:B------:R-:W-:Y:S05]  /*a420*/  WARPSYNC.COLLECTIVE R155, `(.L_x_3294) ;  /* 0x000000009b087348 */ /* 0x000fea0003c00000 */
[----:B------:R0:W1:Y:S02]  /*a430*/  SHFL.DOWN P2, R154, R165, R122, R156 ;  /* 0x0800007aa59a7389 */ /* 0x000064000004009c */
[----:B01----:R-:W-:Y:S05]  /*a440*/  ENDCOLLECTIVE ;  /* 0x000000000000791b */ /* 0x003fea0003800000 */
.L_x_3294:
        /* <DEDUP_REMOVED lines=10> */
.L_x_3295:
[----:B------:R-:W-:Y:S02]  /*a4f0*/  MOV R165, R163 ;  /* 0x000000a300a57202 */ /* 0x000fe40000000f00 */
[----:B------:R-:W-:-:S07]  /*a500*/  MOV R123, R154 ;  /* 0x0000009a007b7202 */ /* 0x000fce0000000f00 */
[----:B------:R-:W-:Y:S05]  /*a510*/  WARPSYNC.COLLECTIVE R155, `(.L_x_3296) ;  /* 0x000000009b087348 */ /* 0x000fea0003c00000 */
[----:B------:R0:W1:Y:S02]  /*a520*/  SHFL.DOWN P2, R154, R165, R122, R156 ;  /* 0x0800007aa59a7389 */ /* 0x000064000004009c */
[----:B01----:R-:W-:Y:S05]  /*a530*/  ENDCOLLECTIVE ;  /* 0x000000000000791b */ /* 0x003fea0003800000 */
.L_x_3296:
        /* <DEDUP_REMOVED lines=11> */
.L_x_3297:
[----:B------:R-:W-:Y:S02]  /*a5f0*/  MOV R154, R163 ;  /* 0x000000a3009a7202 */ /* 0x000fe40000000f00 */
[----:B------:R-:W-:-:S07]  /*a600*/  MOV R165, R156 ;  /* 0x0000009c00a57202 */ /* 0x000fce0000000f00 */
[----:B------:R-:W-:Y:S05]  /*a610*/  WARPSYNC.COLLECTIVE R155, `(.L_x_3298) ;  /* 0x000000009b087348 */ /* 0x000fea0003c00000 */
[----:B------:R0:W1:Y:S02]  /*a620*/  SHFL.IDX P2, R156, R154, R123, R122 ;  /* 0x0000007b9a9c7389 */ /* 0x000064000004007a */
[----:B01----:R-:W-:Y:S05]  /*a630*/  ENDCOLLECTIVE ;  /* 0x000000000000791b */ /* 0x003fea0003800000 */
.L_x_3298:
[----:B------:R-:W-:Y:S01]  /*a640*/  FMUL.FTZ R123, R94, R165 ;  /* 0x000000a55e7b7220 */ /* 0x000fe20000410000 */
[----:B------:R-:W-:Y:S02]  /*a650*/  MOV R122, R156 ;  /* 0x0000009c007a7202 */ /* 0x000fe40000000f00 */
[----:B------:R-:W-:-:S03]  /*a660*/  MOV R156, 0x1f ;  /* 0x0000001f009c7802 */ /* 0x000fc60000000f00 */
[----:B------:R-:W-:Y:S01]  /*a670*/  FFMA.FTZ R122, R95, R165, R122 ;  /* 0x000000a55f7a7223 */ /* 0x000fe2000001007a */
[----:B------:R-:W-:-:S04]  /*a680*/  MOV R165, R153 ;  /* 0x0000009900a57202 */ /* 0x000fc80000000f00 */
[----:B------:R0:W-:Y:S04]  /*a690*/  STL [R1+0x8], R122 ;  /* 0x0000087a01007387 */ /* 0x0001e80000100800 */
[----:B------:R1:W-:Y:S01]  /*a6a0*/  STL [R1+0x4], R123 ;  /* 0x0000047b01007387 */ /* 0x0003e20000100800 */
[----:B0-----:R-:W-:Y:S02]  /*a6b0*/  HFMA2 R122, -RZ, RZ, 0, 5.9604644775390625e-08 ;  /* 0x00000001ff7a7431 */ /* 0x001fe400000001ff */
[----:B-1----:R-:W-:-:S07]  /*a6c0*/  HFMA2 R123, -RZ, RZ, 0, 0 ;  /* 0x00000000ff7b7431 */ /* 0x002fce00000001ff */
[----:B------:R-:W-:Y:S05]  /*a6d0*/  WARPSYNC.COLLECTIVE R155, `(.L_x_3299) ;  /* 0x000000009b087348 */ /* 0x000fea0003c00000 */
[----:B------:R0:W1:Y:S02]  /*a6e0*/  SHFL.DOWN P2, R154, R165, R122, R156 ;  /* 0x0800007aa59a7389 */ /* 0x000064000004009c */
[----:B01----:R-:W-:Y:S05]  /*a6f0*/  ENDCOLLECTIVE ;  /* 0x000000000000791b */ /* 0x003fea0003800000 */
.L_x_3299:
[----:B------:R-:W-:Y:S02]  /*a700*/  MOV R165, R163 ;  /* 0x000000a300a57202 */ /* 0x000fe40000000f00 */
[----:B------:R-:W-:-:S07]  /*a710*/  MOV R153, R154 ;  /* 0x0000009a00997202 */ /* 0x000fce0000000f00 */
[----:B------:R-:W-:Y:S05]  /*a720*/  WARPSYNC.COLLECTIVE R155, `(.L_x_3300) ;  /* 0x000000009b087348 */ /* 0x000fea0003c00000 */
[----:B------:R0:W1:Y:S02]  /*a730*/  SHFL.DOWN P2, R154, R165, R122, R156 ;  /* 0x0800007aa59a7389 */ /* 0x000064000004009c */
[----:B01----:R-:W-:Y:S05]  /*a740*/  ENDCOLLECTIVE ;  /* 0x000000000000791b */ /* 0x003fea0003800000 */
.L_x_3300:
[----:B------:R-:W-:Y:S02]  /*a750*/  MOV R122, 0x1f ;  /* 0x0000001f007a7802 */ /* 0x000fe40000000f00 */
[----:B------:R-:W-:Y:S02]  /*a760*/  MOV R163, R154 ;  /* 0x0000009a00a37202 */ /* 0x000fe40000000f00 */
[----:B------:R-:W-:-:S07]  /*a770*/  MOV R154, R94 ;  /* 0x0000005e009a7202 */ /* 0x000fce0000000f00 */
[----:B------:R-:W-:Y:S05]  /*a780*/  WARPSYNC.COLLECTIVE R155, `(.L_x_3301) ;  /* 0x000000009b087348 */ /* 0x000fea0003c00000 */
[----:B------:R0:W1:Y:S02]  /*a790*/  SHFL.IDX P2, R156, R154, R123, R122 ;  /* 0x0000007b9a9c7389 */ /* 0x000064000004007a */
[----:B01----:R-:W-:Y:S05]  /*a7a0*/  ENDCOLLECTIVE ;  /* 0x000000000000791b */ /* 0x003fea0003800000 */
.L_x_3301:
[----:B------:R-:W-:Y:S02]  /*a7b0*/  MOV R154, R95 ;  /* 0x0000005f009a7202 */ /* 0x000fe40000000f00 */
[----:B------:R-:W-:-:S07]  /*a7c0*/  MOV R94, R156 ;  /* 0x0000009c005e7202 */ /* 0x000fce0000000f00 */
[----:B------:R-:W-:Y:S05]  /*a7d0*/  WARPSYNC.COLLECTIVE R155, `(.L_x_3302) ;  /* 0x000000009b087348 */ /* 0x000fea0003c00000 */
[----:B------:R0:W1:Y:S02]  /*a7e0*/  SHFL.IDX P2, R156, R154, R123, R122 ;  /* 0x0000007b9a9c7389 */ /* 0x000064000004007a */
[----:B01----:R-:W-:Y:S05]  /*a7f0*/  ENDCOLLECTIVE ;  /* 0x000000000000791b */ /* 0x003fea0003800000 */
.L_x_3302:
[----:B------:R-:W-:Y:S02]  /*a800*/  MOV R95, R156 ;  /* 0x0000009c005f7202 */ /* 0x000fe40000000f00 */
[----:B------:R-:W-:Y:S01]  /*a810*/  ISETP.NE.AND P2, PT, R20, 0x1f, PT ;  /* 0x0000001f1400780c */ /* 0x000fe20003f45270 */
[----:B------:R-:W-:-:S12]  /*a820*/  BRA `(.L_x_3303) ;  /* 0xffffffb800a47947 */ /* 0x000fd8000383ffff */
.L_x_3304:
        /* <DEDUP_REMOVED lines=13> */
.L_x_10440:


//--------------------- .text._Z25selective_scan_bwd_kernelI32Selective_Scan_bwd_kernel_traitsILi64ELi16ELb0ELb0ELb0ELb0ELb0EffEEv12SSMParamsBwd --------------------------
	.section	.text._Z25selective_scan_bwd_kernelI32Selective_Scan_bwd_kernel_traitsILi64ELi16ELb0ELb0ELb0ELb0ELb0EffEEv12SSMParamsBwd,"ax",@progbits
	.align	128
        .global         _Z25selective_scan_bwd_kernelI32Selective_Scan_bwd_kernel_traitsILi64ELi16ELb0ELb0ELb0ELb0ELb0EffEEv12SSMParamsBwd
        .type           _Z25selective_scan_bwd_kernelI32Selective_Scan_bwd_kernel_traitsILi64ELi16ELb0ELb0ELb0ELb0ELb0EffEEv12SSMParamsBwd,@function
        .size           _Z25selective_scan_bwd_kernelI32Selective_Scan_bwd_kernel_traitsILi64ELi16ELb0ELb0ELb0ELb0ELb0EffEEv12SSMParamsBwd,(.L_x_10441 - _Z25selective_scan_bwd_kernelI32Selective_Scan_bwd_kernel_traitsILi64ELi16ELb0ELb0ELb0ELb0ELb0EffEEv12SSMParamsBwd)
        .other          _Z25selective_scan_bwd_kernelI32Selective_Scan_bwd_kernel_traitsILi64ELi16ELb0ELb0ELb0ELb0ELb0EffEEv12SSMParamsBwd,@"STO_CUDA_ENTRY STV_DEFAULT"
_Z25selective_scan_bwd_kernelI32Selective_Scan_bwd_kernel_traitsILi64ELi16ELb0ELb0ELb0ELb0ELb0EffEEv12SSMParamsBwd:
.text._Z25selective_scan_bwd_kernelI32Selective_Scan_bwd_kernel_traitsILi64ELi16ELb0ELb0ELb0ELb0ELb0EffEEv12SSMParamsBwd:
[----:B------:R-:W-:Y:S01]  /*0000*/  LDC R1, c[0x0][0x37c] ;  /* 0x0000df00ff017b82 */ /* 0x000fe20000000800 */
[----:B------:R-:W0:Y:S07]  /*0010*/  LDCU.64 UR10, c[0x0][0x470] ;  /* 0x00008e00ff0a77ac */ /* 0x000e2e0008000a00 */
[----:B------:R-:W1:Y:S01]  /*0020*/  S2UR UR8, SR_CTAID.Y ;  /* 0x00000000000879c3 */ /* 0x000e620000002600 */
[----:B------:R-:W-:Y:S01]  /*0030*/  CS2R R10, SRZ ;  /* 0x00000000000a7805 */ /* 0x000fe2000001ff00 */
[----:B------:R-:W2:Y:S01]  /*0040*/  LDCU.128 UR4, c[0x0][0x450] ;  /* 0x00008a00ff0477ac */ /* 0x000ea20008000c00 */
[----:B------:R-:W3:Y:S05]  /*0050*/  LDCU.64 UR24, c[0x0][0x358] ;  /* 0x00006b00ff1877ac */ /* 0x000eea0008000a00 */
[----:B------:R-:W4:Y:S01]  /*0060*/  S2UR UR28, SR_CTAID.X ;  /* 0x00000000001c79c3 */ /* 0x000f220000002500 */
[----:B------:R-:W4:Y:S01]  /*0070*/  LDCU.128 UR32, c[0x0][0x400] ;  /* 0x00008000ff2077ac */ /* 0x000f220008000c00 */
[----:B------:R-:W4:Y:S01]  /*0080*/  LDCU.64 UR16, c[0x0][0x480] ;  /* 0x00009000ff1077ac */ /* 0x000f220008000a00 */
[----:B0-----:R-:W-:-:S02]  /*0090*/  UISETP.NE.U32.AND UP1, UPT, UR10, URZ, UPT ;  /* 0x000000ff0a00728c */ /* 0x001fc4000bf25070 */
[----:B--2---:R-:W-:Y:S02]  /*00a0*/  UISETP.NE.U32.AND UP0, UPT, UR6, URZ, UPT ;  /* 0x000000ff0600728c */ /* 0x004fe4000bf05070 */
[----:B------:R-:W-:Y:S02]  /*00b0*/  UISETP.NE.AND.EX UP1, UPT, UR11, URZ, UPT, UP1 ;  /* 0x000000ff0b00728c */ /* 0x000fe4000bf25310 */
[----:B------:R-:W-:Y:S01]  /*00c0*/  UISETP.NE.AND.EX UP0, UPT, UR7, URZ, UPT, UP0 ;  /* 0x000000ff0700728c */ /* 0x000fe2000bf05300 */
[----:B------:R-:W0:Y:S03]  /*00d0*/  LDCU UR31, c[0x0][0x394] ;  /* 0x00007280ff1f77ac */ /* 0x000e260008000800 */
[----:B------:R-:W-:Y:S02]  /*00e0*/  PLOP3.LUT P1, PT, PT, PT, UP1, 0x80, 0x8 ;  /* 0x000000000008781c */ /* 0x000fe40003f2f018 */
[----:B------:R-:W-:Y:S01]  /*00f0*/  PLOP3.LUT P0, PT, PT, PT, UP0, 0x80, 0x8 ;  /* 0x000000000008781c */ /* 0x000fe20003f0f008 */
[----:B------:R-:W2:Y:S02]  /*0100*/  LDCU.128 UR20, c[0x0][0x3f0] ;  /* 0x00007e00ff1477ac */ /* 0x000ea40008000c00 */
[----:B-1----:R-:W-:-:S02]  /*0110*/  @UP1 ULEA UR10, UP3, UR8, UR10, 0x2 ;  /* 0x0000000a080a1291 */ /* 0x002fc4000f8610ff */
[----:B------:R-:W-:Y:S02]  /*0120*/  @UP0 ULEA UR6, UP2, UR8, UR6, 0x2 ;  /* 0x0000000608060291 */ /* 0x000fe4000f8410ff */
[----:B------:R-:W-:Y:S02]  /*0130*/  @UP1 ULEA.HI.X UR11, UR8, UR11, URZ, 0x2, UP3 ;  /* 0x0000000b080b1291 */ /* 0x000fe400098f14ff */
[----:B------:R-:W-:Y:S01]  /*0140*/  @UP0 ULEA.HI.X UR7, UR8, UR7, URZ, 0x2, UP2 ;  /* 0x0000000708070291 */ /* 0x000fe200090f14ff */
[----:B------:R-:W-:Y:S01]  /*0150*/  MOV R4, UR10 ;  /* 0x0000000a00047c02 */ /* 0x000fe20008000f00 */
[----:B------:R-:W1:Y:S01]  /*0160*/  LDCU.128 UR12, c[0x0][0x460] ;  /* 0x00008c00ff0c77ac */ /* 0x000e620008000c00 */
[----:B------:R-:W-:Y:S02]  /*0170*/  MOV R2, UR6 ;  /* 0x0000000600027c02 */ /* 0x000fe40008000f00 */
[----:B------:R-:W-:Y:S01]  /*0180*/  MOV R5, UR11 ;  /* 0x0000000b00057c02 */ /* 0x000fe20008000f00 */
[----:B------:R-:W1:Y:S01]  /*0190*/  LDCU.64 UR36, c[0x0][0x498] ;  /* 0x00009300ff2477ac */ /* 0x000e620008000a00 */
[----:B------:R-:W-:-:S03]  /*01a0*/  MOV R3, UR7 ;  /* 0x0000000700037c02 */ /* 0x000fc60008000f00 */
[----:B---3--:R3:W5:Y:S04]  /*01b0*/  @P1 LDG.E R10, desc[UR24][R4.64] ;  /* 0x00000018040a1981 */ /* 0x008768000c1e1900 */
[----:B------:R3:W5:Y:S01]  /*01c0*/  @P0 LDG.E R11, desc[UR24][R2.64] ;  /* 0x00000018020b0981 */ /* 0x000762000c1e1900 */
[----:B----4-:R-:W-:Y:S02]  /*01d0*/  UIMAD.WIDE.U32 UR10, UR28, UR32, URZ ;  /* 0x000000201c0a72a5 */ /* 0x010fe4000f8e00ff */
[----:B------:R-:W-:Y:S02]  /*01e0*/  UISETP.NE.U32.AND UP0, UPT, UR16, URZ, UPT ;  /* 0x000000ff1000728c */ /* 0x000fe4000bf05070 */
[----:B------:R-:W-:Y:S02]  /*01f0*/  UIMAD UR11, UR28, UR33, UR11 ;  /* 0x000000211c0b72a4 */ /* 0x000fe4000f8e020b */
[----:B0-----:R-:W-:-:S02]  /*0200*/  ULEA UR9, UR31, 0xfffffc00, 0xa ;  /* 0xfffffc001f097891 */ /* 0x001fc4000f8e50ff */
[----:B------:R-:W-:Y:S02]  /*0210*/  UIMAD.WIDE.U32 UR18, UR8, UR34, UR10 ;  /* 0x00000022081272a5 */ /* 0x000fe4000f8e000a */
[----:B------:R-:W-:Y:S01]  /*0220*/  UISETP.NE.AND.EX UP0, UPT, UR17, URZ, UPT, UP0 ;  /* 0x000000ff1100728c */ /* 0x000fe2000bf05300 */
[----:B------:R-:W0:Y:S01]  /*0230*/  LDCU.64 UR16, c[0x0][0x3b8] ;  /* 0x00007700ff1077ac */ /* 0x000e220008000a00 */
[----:B------:R-:W-:Y:S02]  /*0240*/  UIMAD UR27, UR8, UR35, UR19 ;  /* 0x00000023081b72a4 */ /* 0x000fe4000f8e0213 */
[----:B------:R-:W-:Y:S02]  /*0250*/  UIADD3 UR18, UP3, UPT, UR9, UR18, URZ ;  /* 0x0000001209127290 */ /* 0x000fe4000ff7e0ff */
[----:B------:R-:W-:Y:S02]  /*0260*/  USHF.R.S32.HI UR26, URZ, 0x1f, UR9 ;  /* 0x0000001fff1a7899 */ /* 0x000fe40008011409 */
[----:B--2---:R-:W-:Y:S01]  /*0270*/  UIMAD.WIDE.U32 UR6, UR28, UR20, URZ ;  /* 0x000000141c0672a5 */ /* 0x004fe2000f8e00ff */
[----:B------:R-:W2:Y:S01]  /*0280*/  LDCU.64 UR32, c[0x0][0x3d8] ;  /* 0x00007b00ff2077ac */ /* 0x000ea20008000a00 */
[----:B-1----:R-:W-:-:S02]  /*0290*/  ULEA UR14, UP4, UR18, UR14, 0x2 ;  /* 0x0000000e120e7291 */ /* 0x002fc4000f8810ff */
[----:B------:R-:W-:Y:S02]  /*02a0*/  UIADD3.X UR27, UPT, UPT, UR26, UR27, URZ, UP3, !UPT ;  /* 0x0000001b1a1b7290 */ /* 0x000fe40009ffe4ff */
[----:B------:R-:W-:Y:S01]  /*02b0*/  UIMAD UR7, UR28, UR21, UR7 ;  /* 0x000000151c0772a4 */ /* 0x000fe2000f8e0207 */
[----:B------:R-:W1:Y:S01]  /*02c0*/  LDCU.64 UR10, c[0x0][0x4a0] ;  /* 0x00009400ff0a77ac */ /* 0x000e620008000a00 */
[----:B------:R-:W-:Y:S02]  /*02d0*/  ULEA.HI.X UR27, UR18, UR15, UR27, 0x2, UP4 ;  /* 0x0000000f121b7291 */ /* 0x000fe4000a0f141b */
[----:B------:R-:W-:Y:S01]  /*02e0*/  UIMAD.WIDE.U32 UR6, UR8, UR22, UR6 ;  /* 0x00000016080672a5 */ /* 0x000fe2000f8e0006 */
[----:B------:R-:W4:Y:S03]  /*02f0*/  @UP0 LDCU UR15, c[0x0][0x384] ;  /* 0x00007080ff0f07ac */ /* 0x000f260008000800 */
[----:B------:R-:W-:-:S02]  /*0300*/  UIMAD UR30, UR8, UR23, UR7 ;  /* 0x00000017081e72a4 */ /* 0x000fc4000f8e0207 */
[----:B------:R-:W-:Y:S02]  /*0310*/  UIADD3 UR6, UP1, UPT, UR9, UR6, URZ ;  /* 0x0000000609067290 */ /* 0x000fe4000ff3e0ff */
[----:B0-----:R-:W-:Y:S02]  /*0320*/  UIMAD.WIDE.U32 UR18, UR8, UR16, URZ ;  /* 0x00000010081272a5 */ /* 0x001fe4000f8e00ff */
[----:B------:R-:W-:Y:S02]  /*0330*/  UIMAD.WIDE.U32 UR20, UR28, UR36, URZ ;  /* 0x000000241c1472a5 */ /* 0x000fe4000f8e00ff */
[----:B------:R-:W-:Y:S02]  /*0340*/  ULEA UR29, UP2, UR6, UR12, 0x2 ;  /* 0x0000000c061d7291 */ /* 0x000fe4000f8410ff */
[----:B------:R-:W-:Y:S01]  /*0350*/  UIADD3.X UR30, UPT, UPT, UR26, UR30, URZ, UP1, !UPT ;  /* 0x0000001e1a1e7290 */ /* 0x000fe20008ffe4ff */
[----:B------:R-:W0:Y:S03]  /*0360*/  @UP0 LDCU UR16, c[0x0][0x38c] ;  /* 0x00007180ff1007ac */ /* 0x000e260008000800 */
[----:B------:R-:W-:Y:S01]  /*0370*/  ULEA.HI.X UR30, UR6, UR13, UR30, 0x2, UP2 ;  /* 0x0000000d061e7291 */ /* 0x000fe200090f141e */
[----:B------:R-:W3:Y:S01]  /*0380*/  @UP0 LDCU.64 UR34, c[0x0][0x480] ;  /* 0x00009000ff2207ac */ /* 0x000ee20008000a00 */
[----:B--2---:R-:W-:-:S02]  /*0390*/  UIMAD.WIDE.U32 UR22, UR8, UR32, URZ ;  /* 0x00000020081672a5 */ /* 0x004fc4000f8e00ff */
[----:B------:R-:W-:Y:S01]  /*03a0*/  UIMAD UR13, UR28, UR37, UR21 ;  /* 0x000000251c0d72a4 */ /* 0x000fe2000f8e0215 */
[----:B------:R-:W-:Y:S01]  /*03b0*/  UMOV UR12, UR20 ;  /* 0x00000014000c7c82 */ /* 0x000fe20008000000 */
[----:B------:R-:W-:Y:S02]  /*03c0*/  ULEA UR6, UP1, UR22, UR4, 0x2 ;  /* 0x0000000416067291 */ /* 0x000fe4000f8210ff */
[----:B-1----:R-:W-:Y:S02]  /*03d0*/  UIMAD.WIDE.U32 UR12, UR8, UR10, UR12 ;  /* 0x0000000a080c72a5 */ /* 0x002fe4000f8e000c */
[----:B----4-:R-:W-:Y:S02]  /*03e0*/  @UP0 UIMAD UR4, UR28, UR15, UR8 ;  /* 0x0000000f1c0402a4 */ /* 0x010fe4000f8e0208 */
[----:B------:R-:W-:Y:S02]  /*03f0*/  UIMAD UR11, UR8, UR11, UR13 ;  /* 0x0000000b080b72a4 */ /* 0x000fe4000f8e020d */
[----:B------:R-:W-:-:S02]  /*0400*/  UIADD3 UR12, UP2, UPT, UR9, UR12, URZ ;  /* 0x0000000c090c7290 */ /* 0x000fc4000ff5e0ff */
[----:B------:R-:W-:Y:S02]  /*0410*/  UIMAD UR7, UR8, UR33, UR23 ;  /* 0x00000021080772a4 */ /* 0x000fe4000f8e0217 */
[----:B------:R-:W-:Y:S01]  /*0420*/  @UP0 UIMAD UR4, UR4, UR31, URZ ;  /* 0x0000001f040402a4 */ /* 0x000fe2000f8e02ff */
[----:B------:R-:W1:Y:S01]  /*0430*/  LDCU.64 UR32, c[0x0][0x448] ;  /* 0x00008900ff2077ac */ /* 0x000e620008000a00 */
[----:B------:R-:W2:Y:S01]  /*0440*/  LDCU.64 UR36, c[0x0][0x528] ;  /* 0x0000a500ff2477ac */ /* 0x000ea20008000a00 */
[----:B------:R-:W-:Y:S02]  /*0450*/  UIADD3.X UR20, UPT, UPT, UR26, UR11, URZ, UP2, !UPT ;  /* 0x0000000b1a147290 */ /* 0x000fe400097fe4ff */
[----:B0-----:R-:W-:Y:S02]  /*0460*/  @UP0 UIMAD UR11, UR4, UR16, URZ ;  /* 0x00000010040b02a4 */ /* 0x001fe4000f8e02ff */
[----:B------:R-:W-:Y:S01]  /*0470*/  ULEA.HI.X UR7, UR22, UR5, UR7, 0x2, UP1 ;  /* 0x0000000516077291 */ /* 0x000fe200088f1407 */
[----:B------:R-:W-:-:S02]  /*0480*/  UMOV UR4, URZ ;  /* 0x000000ff00047c82 */ /* 0x000fc40008000000 */
[----:B------:R-:W-:Y:S01]  /*0490*/  UMOV UR5, URZ ;  /* 0x000000ff00057c82 */ /* 0x000fe20008000000 */
[----:B---3--:R-:W-:Y:S02]  /*04a0*/  @UP0 UIMAD.WIDE UR4, UR11, 0x8, UR34 ;  /* 0x000000080b0408a5 */ /* 0x008fe4000f8e0222 */
[----:B------:R-:W-:Y:S02]  /*04b0*/  UISETP.GE.AND UP0, UPT, UR31, 0x1, UPT ;  /* 0x000000011f00788c */ /* 0x000fe4000bf06270 */
[----:B------:R-:W-:Y:S01]  /*04c0*/  UIMAD UR10, UR8, UR17, UR19 ;  /* 0x00000011080a72a4 */ /* 0x000fe2000f8e0213 */
[----:B------:R-:W-:Y:S01]  /*04d0*/  CS2R R12, SRZ ;  /* 0x00000000000c7805 */ /* 0x000fe2000001ff00 */
[----:B-1----:R-:W-:Y:S02]  /*04e0*/  ULEA UR9, UP1, UR18, UR32, 0x2 ;  /* 0x0000002012097291 */ /* 0x002fe4000f8210ff */
[----:B--2---:R-:W-:Y:S02]  /*04f0*/  ULEA UR19, UP2, UR12, UR36, 0x2 ;  /* 0x000000240c137291 */ /* 0x004fe4000f8410ff */
[----:B------:R-:W-:-:S02]  /*0500*/  ULEA.HI.X UR10, UR18, UR33, UR10, 0x2, UP1 ;  /* 0x00000021120a7291 */ /* 0x000fc400088f140a */
[----:B------:R-:W-:Y:S01]  /*0510*/  ULEA.HI.X UR20, UR12, UR37, UR20, 0x2, UP2 ;  /* 0x000000250c147291 */ /* 0x000fe200090f1414 */
[----:B------:R-:W-:Y:S11]  /*0520*/  BRA.U !UP0, `(.L_x_3305) ;  /* 0x0000004508f87547 */ /* 0x000ff6000b800000 */
[----:B------:R-:W0:Y:S01]  /*0530*/  S2R R14, SR_TID.X ;  /* 0x00000000000e7919 */ /* 0x000e220000002100 */
[----:B------:R-:W1:Y:S01]  /*0540*/  LDCU.64 UR16, c[0x0][0x3a0] ;  /* 0x00007400ff1077ac */ /* 0x000e620008000a00 */
[----:B------:R-:W2:Y:S01]  /*0550*/  S2UR UR18, SR_CgaCtaId ;  /* 0x00000000001279c3 */ /* 0x000ea20000008800 */
[----:B------:R-:W-:Y:S01]  /*0560*/  CS2R R12, SRZ ;  /* 0x00000000000c7805 */ /* 0x000fe2000001ff00 */
[----:B------:R-:W3:Y:S01]  /*0570*/  LDCU.64 UR22, c[0x0][0x440] ;  /* 0x00008800ff1677ac */ /* 0x000ee20008000a00 */
[----:B------:R-:W-:Y:S01]  /*0580*/  UMOV UR15, UR29 ;  /* 0x0000001d000f7c82 */ /* 0x000fe20008000000 */
[----:B-1----:R-:W-:-:S03]  /*0590*/  UIMAD.WIDE.U32 UR12, UR8, UR16, URZ ;  /* 0x00000010080c72a5 */ /* 0x002fc6000f8e00ff */
[----:B------:R-:W-:Y:S01]  /*05a0*/  UMOV UR16, UR30 ;  /* 0x0000001e00107c82 */ /* 0x000fe20008000000 */
[----:B------:R-:W-:Y:S02]  /*05b0*/  UIMAD UR13, UR8, UR17, UR13 ;  /* 0x00000011080d72a4 */ /* 0x000fe4000f8e020d */
[----:B---3--:R-:W-:Y:S01]  /*05c0*/  ULEA UR11, UP0, UR12, UR22, 0x2 ;  /* 0x000000160c0b7291 */ /* 0x008fe2000f8010ff */
[----:B------:R-:W-:Y:S02]  /*05d0*/  UMOV UR17, 0x400 ;  /* 0x0000040000117882 */ /* 0x000fe40000000000 */
[----:B--2---:R-:W-:Y:S02]  /*05e0*/  ULEA UR18, UR18, UR17, 0x18 ;  /* 0x0000001112127291 */ /* 0x004fe4000f8ec0ff */
[----:B------:R-:W-:Y:S01]  /*05f0*/  ULEA.HI.X UR13, UR12, UR23, UR13, 0x2, UP0 ;  /* 0x000000170c0d7291 */ /* 0x000fe200080f140d */
[C---:B0-----:R-:W-:Y:S01]  /*0600*/  SHF.L.U32 R15, R14.reuse, 0x4, RZ ;  /* 0x000000040e0f7819 */ /* 0x041fe200000006ff */
[----:B------:R-:W0:Y:S01]  /*0610*/  LDCU UR12, c[0x0][0x394] ;  /* 0x00007280ff0c77ac */ /* 0x000e220008000800 */
[----:B------:R-:W-:-:S02]  /*0620*/  LOP3.LUT R188, R14, 0x1f, RZ, 0xc0, !PT ;  /* 0x0000001f0ebc7812 */ /* 0x000fc400078ec0ff */
[----:B------:R-:W-:Y:S01]  /*0630*/  LOP3.LUT R15, R15, 0x3e00, RZ, 0xc0, !PT ;  /* 0x00003e000f0f7812 */ /* 0x000fe200078ec0ff */
[----:B------:R-:W-:Y:S01]  /*0640*/  UMOV UR17, UR27 ;  /* 0x0000001b00117c82 */ /* 0x000fe20008000000 */
[C---:B------:R-:W-:Y:S02]  /*0650*/  LEA R17, R14.reuse, UR18, 0x3 ;  /* 0x000000120e117c11 */ /* 0x040fe4000f8e18ff */
[----:B------:R-:W-:Y:S02]  /*0660*/  LOP3.LUT R16, R15, 0x1f, R14, 0xf8, !PT ;  /* 0x0000001f0f107812 */ /* 0x000fe400078ef80e */
[----:B------:R-:W-:Y:S02]  /*0670*/  LEA R18, R14, R17, 0x3 ;  /* 0x000000110e127211 */ /* 0x000fe400078e18ff */
[C---:B------:R-:W-:Y:S02]  /*0680*/  LOP3.LUT R19, R16.reuse, 0x20, RZ, 0xfc, !PT ;  /* 0x0000002010137812 */ /* 0x040fe400078efcff */
[----:B------:R-:W-:-:S02]  /*0690*/  LOP3.LUT R20, R16, 0x40, RZ, 0xfc, !PT ;  /* 0x0000004010147812 */ /* 0x000fc400078efcff */
[C---:B------:R-:W-:Y:S02]  /*06a0*/  LOP3.LUT R21, R16.reuse, 0x60, RZ, 0xfc, !PT ;  /* 0x0000006010157812 */ /* 0x040fe400078efcff */
[C---:B------:R-:W-:Y:S02]  /*06b0*/  LOP3.LUT R22, R16.reuse, 0x80, RZ, 0xfc, !PT ;  /* 0x0000008010167812 */ /* 0x040fe400078efcff */
[C---:B------:R-:W-:Y:S02]  /*06c0*/  LOP3.LUT R23, R16.reuse, 0xa0, RZ, 0xfc, !PT ;  /* 0x000000a010177812 */ /* 0x040fe400078efcff */
[C---:B------:R-:W-:Y:S02]  /*06d0*/  LOP3.LUT R24, R16.reuse, 0xc0, RZ, 0xfc, !PT ;  /* 0x000000c010187812 */ /* 0x040fe400078efcff */
        /* <DEDUP_REMOVED lines=8> */
[----:B------:R-:W-:Y:S02]  /*0760*/  LOP3.LUT R33, R16, 0x1e0, RZ, 0xfc, !PT ;  /* 0x000001e010217812 */ /* 0x000fe400078efcff */
[----:B------:R-:W-:Y:S01]  /*0770*/  LEA R190, R14, UR18, 0x2 ;  /* 0x000000120ebe7c11 */ /* 0x000fe2000f8e10ff */
[----:B------:R-:W-:Y:S01]  /*0780*/  UMOV UR18, UR19 ;  /* 0x0000001300127c82 */ /* 0x000fe20008000000 */
[----:B0-----:R-:W-:-:S05]  /*0790*/  UMOV UR19, UR20 ;  /* 0x0000001400137c82 */ /* 0x001fca0008000000 */
.L_x_3320:
[----:B0-----:R-:W0:Y:S01]  /*07a0*/  LDC R34, c[0x0][0x388] ;  /* 0x0000e200ff227b82 */ /* 0x001e220000000800 */
[----:B------:R-:W-:Y:S01]  /*07b0*/  UIADD3 UR20, UPT, UPT, UR12, -0x1, URZ ;  /* 0xffffffff0c147890 */ /* 0x000fe2000fffe0ff */
[----:B------:R-:W-:Y:S02]  /*07c0*/  SHF.L.U32 R2, R16, 0x2, RZ ;  /* 0x0000000210027819 */ /* 0x000fe400000006ff */
[----:B------:R-:W-:Y:S02]  /*07d0*/  CS2R R8, SRZ ;  /* 0x0000000000087805 */ /* 0x000fe4000001ff00 */
[----:B------:R-:W-:Y:S01]  /*07e0*/  CS2R R52, SRZ ;  /* 0x0000000000347805 */ /* 0x000fe2000001ff00 */
[----:B------:R-:W-:Y:S01]  /*07f0*/  USHF.L.U32 UR34, UR20, 0xa, URZ ;  /* 0x0000000a14227899 */ /* 0x000fe200080006ff */
[----:B------:R-:W-:Y:S02]  /*0800*/  IADD3 R6, P0, PT, R2, UR15, RZ ;  /* 0x0000000f02067c10 */ /* 0x000fe4000ff1e0ff */
[----:B------:R-:W-:-:S02]  /*0810*/  CS2R R54, SRZ ;  /* 0x0000000000367805 */ /* 0x000fc4000001ff00 */
[C---:B------:R-:W-:Y:S01]  /*0820*/  IADD3 R4, P1, PT, R2.reuse, UR14, RZ ;  /* 0x0000000e02047c10 */ /* 0x040fe2000ff3e0ff */
[----:B------:R-:W-:Y:S01]  /*0830*/  HFMA2 R0, -RZ, RZ, 0, 0 ;  /* 0x00000000ff007431 */ /* 0x000fe200000001ff */
[----:B------:R-:W-:Y:S01]  /*0840*/  IADD3.X R7, PT, PT, RZ, UR16, RZ, P0, !PT ;  /* 0x00000010ff077c10 */ /* 0x000fe200087fe4ff */
[----:B------:R-:W-:Y:S01]  /*0850*/  HFMA2 R47, -RZ, RZ, 0, 0 ;  /* 0x00000000ff2f7431 */ /* 0x000fe200000001ff */
[----:B------:R-:W-:Y:S02]  /*0860*/  IADD3 R2, P2, PT, R2, UR18, RZ ;  /* 0x0000001202027c10 */ /* 0x000fe4000ff5e0ff */
[----:B------:R-:W-:Y:S02]  /*0870*/  CS2R R56, SRZ ;  /* 0x0000000000387805 */ /* 0x000fe4000001ff00 */
[----:B------:R-:W-:Y:S02]  /*0880*/  IADD3.X R5, PT, PT, RZ, UR17, RZ, P1, !PT ;  /* 0x00000011ff057c10 */ /* 0x000fe40008ffe4ff */
[----:B------:R-:W-:-:S02]  /*0890*/  CS2R R58, SRZ ;  /* 0x00000000003a7805 */ /* 0x000fc4000001ff00 */
[----:B------:R-:W-:Y:S02]  /*08a0*/  IADD3.X R3, PT, PT, RZ, UR19, RZ, P2, !PT ;  /* 0x00000013ff037c10 */ /* 0x000fe400097fe4ff */
[----:B------:R-:W-:Y:S02]  /*08b0*/  CS2R R60, SRZ ;  /* 0x00000000003c7805 */ /* 0x000fe4000001ff00 */
[----:B------:R-:W-:Y:S02]  /*08c0*/  MOV R50, RZ ;  /* 0x000000ff00327202 */ /* 0x000fe40000000f00 */
[----:B------:R-:W-:Y:S01]  /*08d0*/  MOV R48, RZ ;  /* 0x000000ff00307202 */ /* 0x000fe20000000f00 */
[----:B------:R-:W-:Y:S01]  /*08e0*/  BAR.SYNC.DEFER_BLOCKING 0x0 ;  /* 0x0000000000007b1d */ /* 0x000fe20000010000 */
[----:B0-----:R-:W-:-:S05]  /*08f0*/  IADD3 R34, PT, PT, R34, -UR34, RZ ;  /* 0x8000002222227c10 */ /* 0x001fca000fffe0ff */
[----:B------:R-:W0:Y:S01]  /*0900*/  S2R R36, SR_LANEID ;  /* 0x0000000000247919 */ /* 0x000e220000000000 */
[-C--:B------:R-:W-:Y:S01]  /*0910*/  ISETP.GE.AND P0, PT, R20, R34.reuse, PT ;  /* 0x000000221400720c */ /* 0x080fe20003f06270 */
[----:B-1----:R-:W1:Y:S01]  /*0920*/  S2UR UR22, SR_CgaCtaId ;  /* 0x00000000001679c3 */ /* 0x002e620000008800 */
[-C--:B------:R-:W-:Y:S01]  /*0930*/  ISETP.GE.AND P1, PT, R19, R34.reuse, PT ;  /* 0x000000221300720c */ /* 0x080fe20003f26270 */
[----:B------:R-:W-:Y:S01]  /*0940*/  UMOV UR21, 0x400 ;  /* 0x0000040000157882 */ /* 0x000fe20000000000 */
[-C--:B------:R-:W-:Y:S02]  /*0950*/  ISETP.GE.AND P2, PT, R16, R34.reuse, PT ;  /* 0x000000221000720c */ /* 0x080fe40003f46270 */
[----:B------:R-:W-:Y:S01]  /*0960*/  MOV R69, RZ ;  /* 0x000000ff00457202 */ /* 0x000fe20000000f00 */
[----:B------:R-:W-:Y:S01]  /*0970*/  HFMA2 R80, -RZ, RZ, 0, 0 ;  /* 0x00000000ff507431 */ /* 0x000fe200000001ff */
[----:B------:R-:W-:Y:S02]  /*0980*/  ISETP.GE.AND P3, PT, R24, R34, PT ;  /* 0x000000221800720c */ /* 0x000fe40003f66270 */
[----:B------:R-:W-:-:S02]  /*0990*/  CS2R R86, SRZ ;  /* 0x0000000000567805 */ /* 0x000fc4000001ff00 */
[-C--:B------:R-:W-:Y:S01]  /*09a0*/  ISETP.GE.AND P4, PT, R23, R34.reuse, PT ;  /* 0x000000221700720c */ /* 0x080fe20003f86270 */
[----:B------:R-:W2:Y:S01]  /*09b0*/  LDCU UR23, c[0x0][0x38c] ;  /* 0x00007180ff1777ac */ /* 0x000ea20008000800 */
[-C--:B------:R-:W-:Y:S02]  /*09c0*/  ISETP.GE.AND P5, PT, R22, R34.reuse, PT ;  /* 0x000000221600720c */ /* 0x080fe40003fa6270 */
[-C--:B------:R-:W-:Y:S01]  /*09d0*/  ISETP.GE.AND P6, PT, R21, R34.reuse, PT ;  /* 0x000000221500720c */ /* 0x080fe20003fc6270 */
[----:B------:R-:W3:Y:S01]  /*09e0*/  @!P0 LDG.E R9, desc[UR24][R6.64+0x100] ;  /* 0x0001001806098981 */ /* 0x000ee2000c1e1900 */
[----:B------:R-:W-:-:S03]  /*09f0*/  ISETP.GE.AND P0, PT, R25, R34, PT ;  /* 0x000000221900720c */ /* 0x000fc60003f06270 */
[----:B------:R-:W4:Y:S04]  /*0a00*/  @!P1 LDG.E R8, desc[UR24][R6.64+0x80] ;  /* 0x0000801806089981 */ /* 0x000f28000c1e1900 */
[----:B------:R-:W2:Y:S04]  /*0a10*/  @!P2 LDG.E R0, desc[UR24][R6.64] ;  /* 0x000000180600a981 */ /* 0x000ea8000c1e1900 */
[----:B------:R-:W3:Y:S04]  /*0a20*/  @!P3 LDG.E R53, desc[UR24][R6.64+0x300] ;  /* 0x000300180635b981 */ /* 0x000ee8000c1e1900 */
[----:B------:R-:W3:Y:S01]  /*0a30*/  @!P0 LDG.E R52, desc[UR24][R6.64+0x380] ;  /* 0x0003801806348981 */ /* 0x000ee2000c1e1900 */
[----:B------:R-:W-:-:S02]  /*0a40*/  ISETP.GE.AND P0, PT, R26, R34, PT ;  /* 0x000000221a00720c */ /* 0x000fc40003f06270 */
[-C--:B------:R-:W-:Y:S01]  /*0a50*/  ISETP.GE.AND P1, PT, R28, R34.reuse, PT ;  /* 0x000000221c00720c */ /* 0x080fe20003f26270 */
[----:B------:R-:W3:Y:S01]  /*0a60*/  @!P4 LDG.E R50, desc[UR24][R6.64+0x280] ;  /* 0x000280180632c981 */ /* 0x000ee2000c1e1900 */
[-C--:B------:R-:W-:Y:S02]  /*0a70*/  ISETP.GE.AND P2, PT, R29, R34.reuse, PT ;  /* 0x000000221d00720c */ /* 0x080fe40003f46270 */
[-C--:B------:R-:W-:Y:S01]  /*0a80*/  ISETP.GE.AND P3, PT, R30, R34.reuse, PT ;  /* 0x000000221e00720c */ /* 0x080fe20003f66270 */
[----:B------:R-:W3:Y:S01]  /*0a90*/  @!P5 LDG.E R47, desc[UR24][R6.64+0x200] ;  /* 0x00020018062fd981 */ /* 0x000ee2000c1e1900 */
[----:B------:R-:W-:-:S03]  /*0aa0*/  ISETP.GE.AND P4, PT, R31, R34, PT ;  /* 0x000000221f00720c */ /* 0x000fc60003f86270 */
[----:B------:R-:W3:Y:S04]  /*0ab0*/  @!P6 LDG.E R48, desc[UR24][R6.64+0x180] ;  /* 0x000180180630e981 */ /* 0x000ee8000c1e1900 */
[----:B------:R-:W3:Y:S01]  /*0ac0*/  @!P0 LDG.E R55, desc[UR24][R6.64+0x400] ;  /* 0x0004001806378981 */ /* 0x000ee2000c1e1900 */
[-C--:B------:R-:W-:Y:S02]  /*0ad0*/  ISETP.GE.AND P0, PT, R27, R34.reuse, PT ;  /* 0x000000221b00720c */ /* 0x080fe40003f06270 */
[-C--:B------:R-:W-:Y:S01]  /*0ae0*/  ISETP.GE.AND P5, PT, R32, R34.reuse, PT ;  /* 0x000000222000720c */ /* 0x080fe20003fa6270 */
[----:B------:R-:W3:Y:S01]  /*0af0*/  @!P1 LDG.E R57, desc[UR24][R6.64+0x500] ;  /* 0x0005001806399981 */ /* 0x000ee2000c1e1900 */
[----:B------:R-:W-:-:S03]  /*0b00*/  ISETP.GE.AND P6, PT, R33, R34, PT ;  /* 0x000000222100720c */ /* 0x000fc60003fc6270 */
[----:B------:R-:W3:Y:S04]  /*0b10*/  @!P2 LDG.E R56, desc[UR24][R6.64+0x580] ;  /* 0x000580180638a981 */ /* 0x000ee8000c1e1900 */
[----:B------:R-:W3:Y:S04]  /*0b20*/  @!P3 LDG.E R59, desc[UR24][R6.64+0x600] ;  /* 0x00060018063bb981 */ /* 0x000ee8000c1e1900 */
[----:B------:R-:W3:Y:S04]  /*0b30*/  @!P0 LDG.E R54, desc[UR24][R6.64+0x480] ;  /* 0x0004801806368981 */ /* 0x000ee8000c1e1900 */
[----:B------:R-:W3:Y:S04]  /*0b40*/  @!P4 LDG.E R58, desc[UR24][R6.64+0x680] ;  /* 0x00068018063ac981 */ /* 0x000ee8000c1e1900 */
[----:B------:R-:W3:Y:S04]  /*0b50*/  @!P5 LDG.E R61, desc[UR24][R6.64+0x700] ;  /* 0x00070018063dd981 */ /* 0x000ee8000c1e1900 */
[----:B------:R1:W3:Y:S01]  /*0b60*/  @!P6 LDG.E R60, desc[UR24][R6.64+0x780] ;  /* 0x00078018063ce981 */ /* 0x0002e2000c1e1900 */
[----:B0-----:R-:W-:Y:S01]  /*0b70*/  IADD3 R37, PT, PT, R15, R36, RZ ;  /* 0x000000240f257210 */ /* 0x001fe20007ffe0ff */
[----:B-1----:R-:W-:-:S03]  /*0b80*/  ULEA UR35, UR22, UR21, 0x18 ;  /* 0x0000001516237291 */ /* 0x002fc6000f8ec0ff */
[C---:B------:R-:W-:Y:S02]  /*0b90*/  IADD3 R38, PT, PT, R37.reuse, 0x20, RZ ;  /* 0x0000002025267810 */ /* 0x040fe40007ffe0ff */
[C---:B------:R-:W-:Y:S02]  /*0ba0*/  IADD3 R40, PT, PT, R37.reuse, 0x40, RZ ;  /* 0x0000004025287810 */ /* 0x040fe40007ffe0ff */
[C---:B------:R-:W-:Y:S02]  /*0bb0*/  IADD3 R42, PT, PT, R37.reuse, 0x60, RZ ;  /* 0x00000060252a7810 */ /* 0x040fe40007ffe0ff */
[C---:B------:R-:W-:Y:S02]  /*0bc0*/  IADD3 R46, PT, PT, R37.reuse, 0xc0, RZ ;  /* 0x000000c0252e7810 */ /* 0x040fe40007ffe0ff */
[C---:B------:R-:W-:Y:S02]  /*0bd0*/  LEA.HI.SX32 R35, R37.reuse, R37, 0x1b ;  /* 0x0000002525237211 */ /* 0x040fe400078fdaff */
[----:B------:R-:W-:-:S02]  /*0be0*/  IADD3 R44, PT, PT, R37, 0x80, RZ ;  /* 0x00000080252c7810 */ /* 0x000fc40007ffe0ff */
[C---:B------:R-:W-:Y:S02]  /*0bf0*/  IADD3 R6, PT, PT, R37.reuse, 0xa0, RZ ;  /* 0x000000a025067810 */ /* 0x040fe40007ffe0ff */
[C---:B------:R-:W-:Y:S02]  /*0c00*/  IADD3 R62, PT, PT, R37.reuse, 0xe0, RZ ;  /* 0x000000e0253e7810 */ /* 0x040fe40007ffe0ff */
[C---:B------:R-:W-:Y:S02]  /*0c10*/  IADD3 R64, PT, PT, R37.reuse, 0x100, RZ ;  /* 0x0000010025407810 */ /* 0x040fe40007ffe0ff */
[C---:B------:R-:W-:Y:S02]  /*0c20*/  IADD3 R66, PT, PT, R37.reuse, 0x120, RZ ;  /* 0x0000012025427810 */ /* 0x040fe40007ffe0ff */
[C---:B------:R-:W-:Y:S02]  /*0c30*/  IADD3 R68, PT, PT, R37.reuse, 0x140, RZ ;  /* 0x0000014025447810 */ /* 0x040fe40007ffe0ff */
[----:B------:R-:W-:-:S02]  /*0c40*/  IADD3 R70, PT, PT, R37, 0x160, RZ ;  /* 0x0000016025467810 */ /* 0x000fc40007ffe0ff */
[C---:B------:R-:W-:Y:S02]  /*0c50*/  IADD3 R72, PT, PT, R37.reuse, 0x180, RZ ;  /* 0x0000018025487810 */ /* 0x040fe40007ffe0ff */
[C---:B------:R-:W-:Y:S02]  /*0c60*/  IADD3 R74, PT, PT, R37.reuse, 0x1a0, RZ ;  /* 0x000001a0254a7810 */ /* 0x040fe40007ffe0ff */
[C---:B------:R-:W-:Y:S02]  /*0c70*/  IADD3 R76, PT, PT, R37.reuse, 0x1c0, RZ ;  /* 0x000001c0254c7810 */ /* 0x040fe40007ffe0ff */
[----:B------:R-:W-:Y:S02]  /*0c80*/  IADD3 R78, PT, PT, R37, 0x1e0, RZ ;  /* 0x000001e0254e7810 */ /* 0x000fe40007ffe0ff */
[-C--:B------:R-:W-:Y:S02]  /*0c90*/  LEA.HI.SX32 R38, R38, R37.reuse, 0x1b ;  /* 0x0000002526267211 */ /* 0x080fe400078fdaff */
[----:B------:R-:W-:-:S02]  /*0ca0*/  LEA.HI.SX32 R40, R40, R37, 0x1b ;  /* 0x0000002528287211 */ /* 0x000fc400078fdaff */
[-C--:B------:R-:W-:Y:S02]  /*0cb0*/  LEA.HI.SX32 R39, R42, R37.reuse, 0x1b ;  /* 0x000000252a277211 */ /* 0x080fe400078fdaff */
[-C--:B------:R-:W-:Y:S02]  /*0cc0*/  LEA.HI.SX32 R42, R46, R37.reuse, 0x1b ;  /* 0x000000252e2a7211 */ /* 0x080fe400078fdaff */
[----:B------:R-:W-:Y:S02]  /*0cd0*/  LEA R35, R35, UR35, 0x2 ;  /* 0x0000002323237c11 */ /* 0x000fe4000f8e10ff */
        /* <DEDUP_REMOVED lines=10> */
[----:B------:R-:W-:Y:S02]  /*0d80*/  LEA.HI.SX32 R51, R78, R37, 0x1b ;  /* 0x000000254e337211 */ /* 0x000fe400078fdaff */
[----:B------:R-:W-:Y:S02]  /*0d90*/  LEA R37, R38, UR35, 0x2 ;  /* 0x0000002326257c11 */ /* 0x000fe4000f8e10ff */
[----:B------:R-:W-:Y:S02]  /*0da0*/  LOP3.LUT R7, R14, 0x3e0, RZ, 0xc0, !PT ;  /* 0x000003e00e077812 */ /* 0x000fe400078ec0ff */
[----:B------:R-:W-:Y:S02]  /*0db0*/  LEA R38, R40, UR35, 0x2 ;  /* 0x0000002328267c11 */ /* 0x000fe4000f8e10ff */
[----:B------:R-:W-:-:S02]  /*0dc0*/  LEA R39, R39, UR35, 0x2 ;  /* 0x0000002327277c11 */ /* 0x000fc4000f8e10ff */
[----:B------:R-:W-:Y:S02]  /*0dd0*/  LEA R40, R44, UR35, 0x2 ;  /* 0x000000232c287c11 */ /* 0x000fe4000f8e10ff */
[----:B------:R-:W-:Y:S02]  /*0de0*/  LEA R41, R6, UR35, 0x2 ;  /* 0x0000002306297c11 */ /* 0x000fe4000f8e10ff */
[----:B------:R-:W-:Y:S02]  /*0df0*/  IADD3 R7, PT, PT, R7, R36, RZ ;  /* 0x0000002407077210 */ /* 0x000fe40007ffe0ff */
[----:B------:R-:W-:Y:S02]  /*0e00*/  LEA R42, R42, UR35, 0x2 ;  /* 0x000000232a2a7c11 */ /* 0x000fe4000f8e10ff */
[----:B------:R-:W-:Y:S02]  /*0e10*/  LEA R43, R43, UR35, 0x2 ;  /* 0x000000232b2b7c11 */ /* 0x000fe4000f8e10ff */
[----:B------:R-:W-:-:S02]  /*0e20*/  LEA R44, R64, UR35, 0x2 ;  /* 0x00000023402c7c11 */ /* 0x000fc4000f8e10ff */
[----:B------:R-:W-:Y:S02]  /*0e30*/  LEA R45, R45, UR35, 0x2 ;  /* 0x000000232d2d7c11 */ /* 0x000fe4000f8e10ff */
[----:B------:R-:W-:Y:S02]  /*0e40*/  SHF.L.U32 R7, R7, 0x4, RZ ;  /* 0x0000000407077819 */ /* 0x000fe400000006ff */
[----:B------:R-:W-:Y:S02]  /*0e50*/  LEA R46, R46, UR35, 0x2 ;  /* 0x000000232e2e7c11 */ /* 0x000fe4000f8e10ff */
[----:B------:R-:W-:Y:S02]  /*0e60*/  LEA R49, R49, UR35, 0x2 ;  /* 0x0000002331317c11 */ /* 0x000fe4000f8e10ff */
[----:B------:R-:W-:Y:S02]  /*0e70*/  LEA R51, R51, UR35, 0x2 ;  /* 0x0000002333337c11 */ /* 0x000fe4000f8e10ff */
[----:B------:R-:W-:-:S02]  /*0e80*/  P2R R83, PR, RZ, 0x1 ;  /* 0x00000001ff537803 */ /* 0x000fc40000000000 */
[-C--:B------:R-:W-:Y:S02]  /*0e90*/  ISETP.GE.AND P0, PT, R16, R34.reuse, PT ;  /* 0x000000221000720c */ /* 0x080fe40003f06270 */
[----:B------:R-:W-:Y:S02]  /*0ea0*/  P2R R82, PR, RZ, 0x2 ;  /* 0x00000002ff527803 */ /* 0x000fe40000000000 */
[----:B------:R-:W-:Y:S02]  /*0eb0*/  P2R R81, PR, RZ, 0x4 ;  /* 0x00000004ff517803 */ /* 0x000fe40000000000 */
[-C--:B------:R-:W-:Y:S02]  /*0ec0*/  ISETP.GE.AND P1, PT, R21, R34.reuse, PT ;  /* 0x000000221500720c */ /* 0x080fe40003f26270 */
[----:B------:R-:W-:Y:S02]  /*0ed0*/  P2R R79, PR, RZ, 0x8 ;  /* 0x00000008ff4f7803 */ /* 0x000fe40000000000 */
[----:B------:R-:W-:-:S02]  /*0ee0*/  ISETP.GE.AND P2, PT, R20, R34, PT ;  /* 0x000000221400720c */ /* 0x000fc40003f46270 */
[----:B------:R-:W-:Y:S02]  /*0ef0*/  ISETP.GE.AND P3, PT, R19, R34, PT ;  /* 0x000000221300720c */ /* 0x000fe40003f66270 */
[----:B------:R-:W-:Y:S01]  /*0f00*/  CS2R R74, SRZ ;  /* 0x00000000004a7805 */ /* 0x000fe2000001ff00 */
[----:B------:R-:W-:Y:S01]  /*0f10*/  IMAD.MOV.U32 R78, RZ, RZ, RZ ;  /* 0x000000ffff4e7224 */ /* 0x000fe200078e00ff */
[----:B--2---:R-:W-:Y:S04]  /*0f20*/  STS [R35], R0 ;  /* 0x0000000023007388 */ /* 0x004fe80000000800 */
[----:B----4-:R-:W-:Y:S04]  /*0f30*/  STS [R37+0x80], R8 ;  /* 0x0000800825007388 */ /* 0x010fe80000000800 */
[----:B---3--:R-:W-:Y:S04]  /*0f40*/  STS [R38+0x100], R9 ;  /* 0x0001000926007388 */ /* 0x008fe80000000800 */
[----:B------:R0:W-:Y:S04]  /*0f50*/  STS [R39+0x180], R48 ;  /* 0x0001803027007388 */ /* 0x0001e80000000800 */
[----:B------:R1:W-:Y:S04]  /*0f60*/  STS [R40+0x200], R47 ;  /* 0x0002002f28007388 */ /* 0x0003e80000000800 */
[----:B------:R2:W-:Y:S01]  /*0f70*/  STS [R41+0x280], R50 ;  /* 0x0002803229007388 */ /* 0x0005e20000000800 */
[----:B0-----:R-:W-:-:S03]  /*0f80*/  LEA R48, R72, UR35, 0x2 ;  /* 0x0000002348307c11 */ /* 0x001fc6000f8e10ff */
[----:B------:R-:W-:Y:S01]  /*0f90*/  STS [R42+0x300], R53 ;  /* 0x000300352a007388 */ /* 0x000fe20000000800 */
[----:B-1----:R-:W-:-:S03]  /*0fa0*/  LEA R47, R70, UR35, 0x2 ;  /* 0x00000023462f7c11 */ /* 0x002fc6000f8e10ff */
[----:B------:R0:W-:Y:S01]  /*0fb0*/  STS [R43+0x380], R52 ;  /* 0x000380342b007388 */ /* 0x0001e20000000800 */
[----:B--2---:R-:W-:-:S03]  /*0fc0*/  LEA R50, R76, UR35, 0x2 ;  /* 0x000000234c327c11 */ /* 0x004fc6000f8e10ff */
[----:B------:R-:W-:Y:S04]  /*0fd0*/  STS [R44+0x400], R55 ;  /* 0x000400372c007388 */ /* 0x000fe80000000800 */
[----:B------:R-:W-:Y:S01]  /*0fe0*/  STS [R45+0x480], R54 ;  /* 0x000480362d007388 */ /* 0x000fe20000000800 */
[----:B0-----:R-:W-:-:S03]  /*0ff0*/  LEA.HI.SX32 R52, R7, R7, 0x1b ;  /* 0x0000000707347211 */ /* 0x001fc600078fdaff */
[----:B------:R-:W-:Y:S01]  /*1000*/  STS [R46+0x500], R57 ;  /* 0x000500392e007388 */ /* 0x000fe20000000800 */
[----:B------:R-:W-:-:S03]  /*1010*/  LEA R52, R52, UR35, 0x2 ;  /* 0x0000002334347c11 */ /* 0x000fc6000f8e10ff */
        /* <DEDUP_REMOVED lines=23> */
[----:B------:R-:W-:Y:S01]  /*1190*/  HFMA2 R0, -RZ, RZ, 0, 0 ;  /* 0x00000000ff007431 */ /* 0x000fe200000001ff */
[----:B------:R-:W-:-:S02]  /*11a0*/  CS2R R8, SRZ ;  /* 0x0000000000087805 */ /* 0x000fc4000001ff00 */
[----:B------:R-:W-:-:S03]  /*11b0*/  CS2R R6, SRZ ;  /* 0x0000000000067805 */ /* 0x000fc6000001ff00 */
[----:B------:R-:W2:Y:S01]  /*11c0*/  @!P0 LDG.E R0, desc[UR24][R4.64] ;  /* 0x0000001804008981 */ /* 0x000ea2000c1e1900 */
[----:B------:R-:W-:-:S03]  /*11d0*/  ISETP.GE.AND P0, PT, R22, R34, PT ;  /* 0x000000221600720c */ /* 0x000fc60003f06270 */
[----:B------:R-:W3:Y:S01]  /*11e0*/  @!P1 LDG.E R8, desc[UR24][R4.64+0x180] ;  /* 0x0001801804089981 */ /* 0x000ee2000c1e1900 */
[----:B------:R-:W-:-:S03]  /*11f0*/  ISETP.GE.AND P1, PT, R25, R34, PT ;  /* 0x000000221900720c */ /* 0x000fc60003f26270 */
[----:B------:R-:W4:Y:S01]  /*1200*/  @!P2 LDG.E R9, desc[UR24][R4.64+0x100] ;  /* 0x000100180409a981 */ /* 0x000f22000c1e1900 */
[----:B------:R-:W-:-:S03]  /*1210*/  ISETP.GE.AND P2, PT, R24, R34, PT ;  /* 0x000000221800720c */ /* 0x000fc60003f46270 */
[----:B------:R-:W3:Y:S04]  /*1220*/  @!P3 LDG.E R6, desc[UR24][R4.64+0x80] ;  /* 0x000080180406b981 */ /* 0x000ee8000c1e1900 */
[----:B------:R-:W4:Y:S01]  /*1230*/  @!P0 LDG.E R69, desc[UR24][R4.64+0x200] ;  /* 0x0002001804458981 */ /* 0x000f22000c1e1900 */
[-C--:B------:R-:W-:Y:S02]  /*1240*/  ISETP.GE.AND P0, PT, R26, R34.reuse, PT ;  /* 0x000000221a00720c */ /* 0x080fe40003f06270 */
[----:B------:R-:W-:Y:S02]  /*1250*/  ISETP.GE.AND P3, PT, R23, R34, PT ;  /* 0x000000221700720c */ /* 0x000fe40003f66270 */
[----:B------:R-:W-:Y:S02]  /*1260*/  CS2R R72, SRZ ;  /* 0x0000000000487805 */ /* 0x000fe4000001ff00 */
[----:B------:R-:W-:-:S02]  /*1270*/  CS2R R70, SRZ ;  /* 0x0000000000467805 */ /* 0x000fc4000001ff00 */
[----:B------:R-:W-:Y:S01]  /*1280*/  CS2R R76, SRZ ;  /* 0x00000000004c7805 */ /* 0x000fe2000001ff00 */
[----:B------:R-:W4:Y:S04]  /*1290*/  @!P4 LDG.E R78, desc[UR24][R4.64+0x680] ;  /* 0x00068018044ec981 */ /* 0x000f28000c1e1900 */
[----:B------:R-:W4:Y:S01]  /*12a0*/  @!P1 LDG.E R72, desc[UR24][R4.64+0x380] ;  /* 0x0003801804489981 */ /* 0x000f22000c1e1900 */
[----:B------:R-:W-:-:S03]  /*12b0*/  ISETP.NE.AND P1, PT, R82, RZ, PT ;  /* 0x000000ff5200720c */ /* 0x000fc60003f25270 */
[----:B------:R-:W4:Y:S01]  /*12c0*/  @!P0 LDG.E R73, desc[UR24][R4.64+0x400] ;  /* 0x0004001804498981 */ /* 0x000f22000c1e1900 */
[----:B------:R-:W-:-:S03]  /*12d0*/  ISETP.NE.AND P0, PT, R83, RZ, PT ;  /* 0x000000ff5300720c */ /* 0x000fc60003f05270 */
[----:B------:R-:W4:Y:S01]  /*12e0*/  @!P2 LDG.E R71, desc[UR24][R4.64+0x300] ;  /* 0x000300180447a981 */ /* 0x000f22000c1e1900 */
[----:B------:R-:W-:-:S03]  /*12f0*/  ISETP.NE.AND P2, PT, R81, RZ, PT ;  /* 0x000000ff5100720c */ /* 0x000fc60003f45270 */
[----:B------:R-:W4:Y:S01]  /*1300*/  @!P3 LDG.E R70, desc[UR24][R4.64+0x280] ;  /* 0x000280180446b981 */ /* 0x000f22000c1e1900 */
        /* <DEDUP_REMOVED lines=8> */
[-C--:B------:R-:W-:Y:S02]  /*1390*/  ISETP.GE.AND P0, PT, R16, R34.reuse, PT ;  /* 0x000000221000720c */ /* 0x080fe40003f06270 */
[----:B------:R-:W-:Y:S02]  /*13a0*/  P2R R79, PR, RZ, 0x2 ;  /* 0x00000002ff4f7803 */ /* 0x000fe40000000000 */
[----:B------:R-:W-:Y:S01]  /*13b0*/  ISETP.GE.AND P1, PT, R19, R34, PT ;  /* 0x000000221300720c */ /* 0x000fe20003f26270 */
[----:B0-----:R-:W-:Y:S01]  /*13c0*/  HFMA2 R4, -RZ, RZ, 0, 0 ;  /* 0x00000000ff047431 */ /* 0x001fe200000001ff */
[----:B------:R-:W-:Y:S01]  /*13d0*/  CS2R R82, SRZ ;  /* 0x0000000000527805 */ /* 0x000fe2000001ff00 */
[----:B--2---:R0:W-:Y:S04]  /*13e0*/  STS [R35], R0 ;  /* 0x0000000023007388 */ /* 0x0041e80000000800 */
        /* <DEDUP_REMOVED lines=33> */
[----:B0-----:R-:W-:-:S02]  /*1600*/  MOV R0, RZ ;  /* 0x000000ff00007202 */ /* 0x001fc40000000f00 */
[----:B-1----:R-:W-:-:S04]  /*1610*/  MOV R69, RZ ;  /* 0x000000ff00457202 */ /* 0x002fc80000000f00 */
[----:B------:R-:W4:Y:S01]  /*1620*/  @!P0 LDG.E R0, desc[UR24][R2.64] ;  /* 0x0000001802008981 */ /* 0x000f22000c1e1900 */
[----:B------:R-:W-:-:S03]  /*1630*/  ISETP.GE.AND P0, PT, R20, R34, PT ;  /* 0x000000221400720c */ /* 0x000fc60003f06270 */
[----:B------:R-:W4:Y:S01]  /*1640*/  @!P1 LDG.E R4, desc[UR24][R2.64+0x80] ;  /* 0x0000801802049981 */ /* 0x000f22000c1e1900 */
[-C--:B------:R-:W-:Y:S02]  /*1650*/  ISETP.GE.AND P1, PT, R21, R34.reuse, PT ;  /* 0x000000221500720c */ /* 0x080fe40003f26270 */
[----:B--2---:R-:W-:Y:S01]  /*1660*/  CS2R R70, SRZ ;  /* 0x0000000000467805 */ /* 0x004fe2000001ff00 */
[----:B------:R-:W-:Y:S01]  /*1670*/  HFMA2 R6, -RZ, RZ, 0, 0 ;  /* 0x00000000ff067431 */ /* 0x000fe200000001ff */
[----:B------:R-:W-:Y:S01]  /*1680*/  MOV R8, RZ ;  /* 0x000000ff00087202 */ /* 0x000fe20000000f00 */
[----:B---3--:R-:W-:Y:S01]  /*1690*/  HFMA2 R73, -RZ, RZ, 0, 0 ;  /* 0x00000000ff497431 */ /* 0x008fe200000001ff */
[----:B----4-:R-:W-:Y:S02]  /*16a0*/  CS2R R74, SRZ ;  /* 0x00000000004a7805 */ /* 0x010fe4000001ff00 */
[----:B------:R-:W-:Y:S01]  /*16b0*/  MOV R77, RZ ;  /* 0x000000ff004d7202 */ /* 0x000fe20000000f00 */
[----:B------:R-:W2:Y:S04]  /*16c0*/  @!P4 LDG.E R82, desc[UR24][R2.64+0x680] ;  /* 0x000680180252c981 */ /* 0x000ea8000c1e1900 */
[----:B------:R-:W3:Y:S01]  /*16d0*/  @!P0 LDG.E R69, desc[UR24][R2.64+0x100] ;  /* 0x0001001802458981 */ /* 0x000ee2000c1e1900 */
[----:B------:R-:W-:-:S03]  /*16e0*/  ISETP.GE.AND P0, PT, R22, R34, PT ;  /* 0x000000221600720c */ /* 0x000fc60003f06270 */
[----:B------:R-:W4:Y:S01]  /*16f0*/  @!P1 LDG.E R6, desc[UR24][R2.64+0x180] ;  /* 0x0001801802069981 */ /* 0x000f22000c1e1900 */
[----:B------:R-:W-:-:S03]  /*1700*/  ISETP.GE.AND P1, PT, R23, R34, PT ;  /* 0x000000221700720c */ /* 0x000fc60003f26270 */
[----:B------:R-:W2:Y:S06]  /*1710*/  @!P6 LDG.E R86, desc[UR24][R2.64+0x780] ;  /* 0x000780180256e981 */ /* 0x000eac000c1e1900 */
[----:B------:R-:W2:Y:S01]  /*1720*/  @!P0 LDG.E R71, desc[UR24][R2.64+0x200] ;  /* 0x0002001802478981 */ /* 0x000ea2000c1e1900 */
[----:B------:R-:W-:-:S03]  /*1730*/  ISETP.GE.AND P0, PT, R24, R34, PT ;  /* 0x000000221800720c */ /* 0x000fc60003f06270 */
[----:B------:R-:W2:Y:S01]  /*1740*/  @!P1 LDG.E R8, desc[UR24][R2.64+0x280] ;  /* 0x0002801802089981 */ /* 0x000ea2000c1e1900 */
[----:B------:R-:W-:-:S09]  /*1750*/  ISETP.GE.AND P1, PT, R25, R34, PT ;  /* 0x000000221900720c */ /* 0x000fd20003f26270 */
[----:B------:R-:W2:Y:S01]  /*1760*/  @!P0 LDG.E R73, desc[UR24][R2.64+0x300] ;  /* 0x0003001802498981 */ /* 0x000ea2000c1e1900 */
[----:B------:R-:W-:-:S03]  /*1770*/  ISETP.GE.AND P0, PT, R26, R34, PT ;  /* 0x000000221a00720c */ /* 0x000fc60003f06270 */
[----:B------:R-:W2:Y:S01]  /*1780*/  @!P1 LDG.E R70, desc[UR24][R2.64+0x380] ;  /* 0x0003801802469981 */ /* 0x000ea2000c1e1900 */
[----:B------:R-:W-:-:S09]  /*1790*/  ISETP.NE.AND P1, PT, R79, RZ, PT ;  /* 0x000000ff4f00720c */ /* 0x000fd20003f25270 */
[----:B------:R-:W2:Y:S01]  /*17a0*/  @!P0 LDG.E R75, desc[UR24][R2.64+0x400] ;  /* 0x00040018024b8981 */ /* 0x000ea2000c1e1900 */
[----:B------:R-:W-:Y:S02]  /*17b0*/  ISETP.NE.AND P0, PT, R81, RZ, PT ;  /* 0x000000ff5100720c */ /* 0x000fe40003f05270 */
[----:B------:R-:W-:Y:S01]  /*17c0*/  CS2R R78, SRZ ;  /* 0x00000000004e7805 */ /* 0x000fe2000001ff00 */
[----:B------:R-:W-:Y:S01]  /*17d0*/  HFMA2 R81, -RZ, RZ, 0, 0 ;  /* 0x00000000ff517431 */ /* 0x000fe200000001ff */
[----:B------:R-:W2:Y:S04]  /*17e0*/  @!P1 LDG.E R77, desc[UR24][R2.64+0x500] ;  /* 0x00050018024d9981 */ /* 0x000ea8000c1e1900 */
[----:B------:R-:W2:Y:S04]  /*17f0*/  @!P2 LDG.E R78, desc[UR24][R2.64+0x580] ;  /* 0x00058018024ea981 */ /* 0x000ea8000c1e1900 */
[----:B------:R-:W2:Y:S04]  /*1800*/  @!P3 LDG.E R79, desc[UR24][R2.64+0x600] ;  /* 0x00060018024fb981 */ /* 0x000ea8000c1e1900 */
[----:B------:R-:W2:Y:S04]  /*1810*/  @!P0 LDG.E R74, desc[UR24][R2.64+0x480] ;  /* 0x00048018024a8981 */ /* 0x000ea8000c1e1900 */
[----:B------:R-:W2:Y:S01]  /*1820*/  @!P5 LDG.E R81, desc[UR24][R2.64+0x700] ;  /* 0x000700180251d981 */ /* 0x000ea2000c1e1900 */
[----:B------:R-:W-:Y:S01]  /*1830*/  UISETP.GE.AND UP0, UPT, UR23, 0x1, UPT ;  /* 0x000000011700788c */ /* 0x000fe2000bf06270 */
[----:B------:R-:W-:-:S02]  /*1840*/  HFMA2 R99, -RZ, RZ, 0, 0 ;  /* 0x00000000ff637431 */ /* 0x000fc400000001ff */
[----:B------:R-:W-:Y:S02]  /*1850*/  HFMA2 R91, -RZ, RZ, 0, 0 ;  /* 0x00000000ff5b7431 */ /* 0x000fe400000001ff */
[----:B------:R-:W-:Y:S02]  /*1860*/  HFMA2 R123, -RZ, RZ, 0, 0 ;  /* 0x00000000ff7b7431 */ /* 0x000fe400000001ff */
[----:B------:R-:W-:Y:S02]  /*1870*/  HFMA2 R117, -RZ, RZ, 0, 0 ;  /* 0x00000000ff757431 */ /* 0x000fe400000001ff */
[----:B------:R-:W-:Y:S02]  /*1880*/  HFMA2 R125, -RZ, RZ, 0, 0 ;  /* 0x00000000ff7d7431 */ /* 0x000fe400000001ff */
[----:B------:R-:W-:Y:S01]  /*1890*/  HFMA2 R121, -RZ, RZ, 0, 0 ;  /* 0x00000000ff797431 */ /* 0x000fe200000001ff */
[----:B------:R-:W-:Y:S02]  /*18a0*/  MOV R103, RZ ;  /* 0x000000ff00677202 */ /* 0x000fe40000000f00 */
[----:B------:R-:W-:-:S02]  /*18b0*/  MOV R95, RZ ;  /* 0x000000ff005f7202 */ /* 0x000fc40000000f00 */
[----:B------:R-:W-:Y:S02]  /*18c0*/  MOV R153, RZ ;  /* 0x000000ff00997202 */ /* 0x000fe40000000f00 */
[----:B------:R-:W-:Y:S02]  /*18d0*/  MOV R151, RZ ;  /* 0x000000ff00977202 */ /* 0x000fe40000000f00 */
[----:B------:R-:W-:Y:S01]  /*18e0*/  MOV R119, RZ ;  /* 0x000000ff00777202 */ /* 0x000fe20000000f00 */
[----:B------:R-:W-:Y:S04]  /*18f0*/  STS [R35], R0 ;  /* 0x0000000023007388 */ /* 0x000fe80000000800 */
[----:B------:R-:W-:Y:S04]  /*1900*/  STS [R37+0x80], R4 ;  /* 0x0000800425007388 */ /* 0x000fe80000000800 */
[----:B---3--:R-:W-:Y:S04]  /*1910*/  STS [R38+0x100], R69 ;  /* 0x0001004526007388 */ /* 0x008fe80000000800 */
[----:B----4-:R-:W-:Y:S04]  /*1920*/  STS [R39+0x180], R6 ;  /* 0x0001800627007388 */ /* 0x010fe80000000800 */
        /* <DEDUP_REMOVED lines=18> */
[----:B------:R-:W4:Y:S04]  /*1a50*/  LDS R78, [R52+0x14] ;  /* 0x00001400344e7984 */ /* 0x000f280000000800 */
[----:B------:R-:W4:Y:S04]  /*1a60*/  LDS R80, [R52+0x18] ;  /* 0x0000180034507984 */ /* 0x000f280000000800 */
[----:B------:R-:W4:Y:S04]  /*1a70*/  LDS R82, [R52+0x1c] ;  /* 0x00001c0034527984 */ /* 0x000f280000000800 */
[----:B------:R-:W4:Y:S04]  /*1a80*/  LDS R84, [R52+0x20] ;  /* 0x0000200034547984 */ /* 0x000f280000000800 */
[----:B------:R-:W4:Y:S04]  /*1a90*/  LDS R86, [R52+0x24] ;  /* 0x0000240034567984 */ /* 0x000f280000000800 */
[----:B------:R-:W4:Y:S01]  /*1aa0*/  LDS R88, [R52+0x28] ;  /* 0x0000280034587984 */ /* 0x000f220000000800 */
        /* <DEDUP_REMOVED lines=10> */
[----:B------:R-:W-:-:S04]  /*1b50*/  FFMA.FTZ R2, R58, R78, R3 ;  /* 0x0000004e3a027223 */ /* 0x000fc80000010003 */
[----:B------:R-:W-:-:S04]  /*1b60*/  FFMA.FTZ R3, R59, R80, R2 ;  /* 0x000000503b037223 */ /* 0x000fc80000010002 */
[----:B------:R-:W-:-:S04]  /*1b70*/  FFMA.FTZ R2, R60, R82, R3 ;  /* 0x000000523c027223 */ /* 0x000fc80000010003 */
[----:B------:R-:W-:-:S04]  /*1b80*/  FFMA.FTZ R3, R61, R84, R2 ;  /* 0x000000543d037223 */ /* 0x000fc80000010002 */
[----:B------:R-:W-:-:S04]  /*1b90*/  FFMA.FTZ R2, R62, R86, R3 ;  /* 0x000000563e027223 */ /* 0x000fc80000010003 */
[----:B------:R-:W-:-:S04]  /*1ba0*/  FFMA.FTZ R3, R63, R88, R2 ;  /* 0x000000583f037223 */ /* 0x000fc80000010002 */
[----:B0-----:R-:W-:-:S04]  /*1bb0*/  FFMA.FTZ R2, R64, R90, R3 ;  /* 0x0000005a40027223 */ /* 0x001fc80000010003 */
[----:B-1----:R-:W-:-:S04]  /*1bc0*/  FFMA.FTZ R3, R65, R92, R2 ;  /* 0x0000005c41037223 */ /* 0x002fc80000010002 */
[----:B--2---:R-:W-:Y:S01]  /*1bd0*/  FFMA.FTZ R2, R66, R94, R3 ;  /* 0x0000005e42027223 */ /* 0x004fe20000010003 */
[----:B------:R-:W-:-:S03]  /*1be0*/  HFMA2 R75, -RZ, RZ, 0, 0 ;  /* 0x00000000ff4b7431 */ /* 0x000fc600000001ff */
[----:B---3--:R-:W-:Y:S01]  /*1bf0*/  FFMA.FTZ R13, R67, R96, R2 ;  /* 0x00000060430d7223 */ /* 0x008fe20000010002 */
[----:B------:R-:W-:Y:S01]  /*1c00*/  MOV R79, RZ ;  /* 0x000000ff004f7202 */ /* 0x000fe20000000f00 */
[-C--:B-----5:R-:W-:Y:S01]  /*1c10*/  FMUL.FTZ R149, R0, R11.reuse ;  /* 0x0000000b00957220 */ /* 0x0a0fe20000410000 */
[----:B------:R-:W-:Y:S01]  /*1c20*/  MOV R71, RZ ;  /* 0x000000ff00477202 */ /* 0x000fe20000000f00 */
        /* <DEDUP_REMOVED lines=14> */
[----:B----4-:R-:W-:Y:S01]  /*1d10*/  FMUL.FTZ R109, R98, R11 ;  /* 0x0000000b626d7220 */ /* 0x010fe20000410000 */
[----:B------:R-:W-:Y:S01]  /*1d20*/  FFMA.FTZ R13, R68, R98, R13 ;  /* 0x00000062440d7223 */ /* 0x000fe2000001000d */
[----:B------:R-:W-:Y:S06]  /*1d30*/  BAR.SYNC.DEFER_BLOCKING 0x0 ;  /* 0x0000000000007b1d */ /* 0x000fec0000010000 */
[----:B------:R-:W-:Y:S05]  /*1d40*/  BRA.U !UP0, `(.L_x_3306) ;  /* 0x0000002108fc7547 */ /* 0x000fea000b800000 */
[----:B------:R-:W0:Y:S01]  /*1d50*/  LDC R2, c[0x0][0x394] ;  /* 0x0000e500ff027b82 */ /* 0x000e220000000800 */
[----:B------:R-:W1:Y:S01]  /*1d60*/  LDCU.64 UR36, c[0x0][0x3e0] ;  /* 0x00007c00ff2477ac */ /* 0x000e620008000a00 */
[--C-:B------:R-:W-:Y:S01]  /*1d70*/  FADD.FTZ R104, R131, R10.reuse ;  /* 0x0000000a83687221 */ /* 0x100fe20000010000 */
[--C-:B------:R-:W-:Y:S01]  /*1d80*/  FADD.FTZ R106, R135, R10.reuse ;  /* 0x0000000a876a7221 */ /* 0x100fe20000010000 */
[--C-:B------:R-:W-:Y:S01]  /*1d90*/  FADD.FTZ R131, R133, R10.reuse ;  /* 0x0000000a85837221 */ /* 0x100fe20000010000 */
[----:B------:R-:W2:Y:S01]  /*1da0*/  LDCU.64 UR38, c[0x0][0x3c0] ;  /* 0x00007800ff2677ac */ /* 0x000ea20008000a00 */
[--C-:B------:R-:W-:Y:S01]  /*1db0*/  FADD.FTZ R108, R137, R10.reuse ;  /* 0x0000000a896c7221 */ /* 0x100fe20000010000 */
[--C-:B------:R-:W-:Y:S01]  /*1dc0*/  FADD.FTZ R135, R139, R10.reuse ;  /* 0x0000000a8b877221 */ /* 0x100fe20000010000 */
[----:B------:R-:W3:Y:S01]  /*1dd0*/  LDC R194, c[0x0][0x394] ;  /* 0x0000e500ffc27b82 */ /* 0x000ee20000000800 */
[----:B------:R-:W4:Y:S01]  /*1de0*/  LDCU.64 UR40, c[0x0][0x3a8] ;  /* 0x00007500ff2877ac */ /* 0x000f220008000a00 */
[--C-:B------:R-:W-:Y:S01]  /*1df0*/  FADD.FTZ R110, R141, R10.reuse ;  /* 0x0000000a8d6e7221 */ /* 0x100fe20000010000 */
[--C-:B------:R-:W-:Y:S01]  /*1e00*/  FADD.FTZ R127, R127, R10.reuse ;  /* 0x0000000a7f7f7221 */ /* 0x100fe20000010000 */
[--C-:B------:R-:W-:Y:S01]  /*1e10*/  FADD.FTZ R100, R5, R10.reuse ;  /* 0x0000000a05647221 */ /* 0x100fe20000010000 */
[----:B------:R-:W-:Y:S01]  /*1e20*/  USHF.L.U32 UR21, UR20, 0x8, URZ ;  /* 0x0000000814157899 */ /* 0x000fe200080006ff */
[--C-:B------:R-:W-:Y:S01]  /*1e30*/  FADD.FTZ R102, R9, R10.reuse ;  /* 0x0000000a09667221 */ /* 0x100fe20000010000 */
[----:B------:R-:W-:Y:S01]  /*1e40*/  UIADD3 UR22, UPT, UPT, UR12, -0x2, URZ ;  /* 0xfffffffe0c167890 */ /* 0x000fe2000fffe0ff */
[--C-:B------:R-:W-:Y:S01]  /*1e50*/  FADD.FTZ R129, R129, R10.reuse ;  /* 0x0000000a81817221 */ /* 0x100fe20000010000 */
[----:B------:R-:W-:Y:S01]  /*1e60*/  ULOP3.LUT UR21, UR21, 0x100, URZ, 0xc0, !UPT ;  /* 0x0000010015157892 */ /* 0x000fe2000f8ec0ff */
[--C-:B------:R-:W-:Y:S01]  /*1e70*/  FADD.FTZ R133, R7, R10.reuse ;  /* 0x0000000a07857221 */ /* 0x100fe20000010000 */
[--C-:B------:R-:W-:Y:S01]  /*1e80*/  FADD.FTZ R137, R143, R10.reuse ;  /* 0x0000000a8f897221 */ /* 0x100fe20000010000 */
[--C-:B------:R-:W-:Y:S01]  /*1e90*/  FADD.FTZ R112, R145, R10.reuse ;  /* 0x0000000a91707221 */ /* 0x100fe20000010000 */
[--C-:B------:R-:W-:Y:S01]  /*1ea0*/  FADD.FTZ R139, R147, R10.reuse ;  /* 0x0000000a938b7221 */ /* 0x100fe20000010000 */
[--C-:B------:R-:W-:Y:S01]  /*1eb0*/  FADD.FTZ R114, R155, R10.reuse ;  /* 0x0000000a9b727221 */ /* 0x100fe20000010000 */
[----:B------:R-:W-:Y:S01]  /*1ec0*/  FADD.FTZ R141, R157, R10 ;  /* 0x0000000a9d8d7221 */ /* 0x000fe20000010000 */
[----:B0-----:R-:W-:Y:S01]  /*1ed0*/  ISETP.LE.AND P0, PT, R2, UR12, PT ;  /* 0x0000000c02007c0c */ /* 0x001fe2000bf03270 */
[----:B------:R-:W-:Y:S01]  /*1ee0*/  UIMAD UR22, UR22, UR23, URZ ;  /* 0x00000017161672a4 */ /* 0x000fe2000f8e02ff */
[----:B------:R-:W-:Y:S01]  /*1ef0*/  MOV R116, UR35 ;  /* 0x0000002300747c02 */ /* 0x000fe20008000f00 */
[----:B------:R-:W-:Y:S01]  /*1f00*/  FMUL.FTZ R118, R54, R127 ;  /* 0x0000007f36767220 */ /* 0x000fe20000410000 */
[----:B------:R-:W-:Y:S01]  /*1f10*/  ISETP.EQ.AND P0, PT, R188, RZ, !P0 ;  /* 0x000000ffbc00720c */ /* 0x000fe20004702270 */
[----:B------:R-:W-:Y:S01]  /*1f20*/  FMUL.FTZ R143, R53, R100 ;  /* 0x00000064358f7220 */ /* 0x000fe20000410000 */
[----:B------:R-:W-:Y:S01]  /*1f30*/  LOP3.LUT R192, R192, 0xfffffffd, RZ, 0xc0, !PT ;  /* 0xfffffffdc0c07812 */ /* 0x000fe200078ec0ff */
[----:B------:R-:W-:Y:S01]  /*1f40*/  FMUL.FTZ R120, R55, R102 ;  /* 0x0000006637787220 */ /* 0x000fe20000410000 */
[----:B------:R-:W-:Y:S01]  /*1f50*/  MOV R103, RZ ;  /* 0x000000ff00677202 */ /* 0x000fe20000000f00 */
        /* <DEDUP_REMOVED lines=12> */
[----:B------:R-:W-:Y:S01]  /*2020*/  @P0 LOP3.LUT R192, R192, 0x2, RZ, 0xfc, !PT ;  /* 0x00000002c0c00812 */ /* 0x000fe200078efcff */
[----:B------:R-:W-:Y:S01]  /*2030*/  FMUL.FTZ R145, R68, R141 ;  /* 0x0000008d44917220 */ /* 0x000fe20000410000 */
[----:B------:R-:W-:Y:S01]  /*2040*/  IADD3 R146, PT, PT, R116, 0x1dd0, RZ ;  /* 0x00001dd074927810 */ /* 0x000fe20007ffe0ff */
[----:B------:R-:W-:Y:S01]  /*2050*/  UIADD3 UR42, UPT, UPT, -UR23, URZ, URZ ;  /* 0x000000ff172a7290 */ /* 0x000fe2000fffe1ff */
[----:B------:R-:W-:Y:S01]  /*2060*/  MOV R147, UR21 ;  /* 0x0000001500937c02 */ /* 0x000fe20008000f00 */
[----:B------:R-:W-:Y:S01]  /*2070*/  UMOV UR29, UR11 ;  /* 0x0000000b001d7c82 */ /* 0x000fe20008000000 */
[----:B------:R-:W-:Y:S01]  /*2080*/  MOV R148, UR22 ;  /* 0x0000001600947c02 */ /* 0x000fe20008000f00 */
[----:B------:R-:W-:Y:S01]  /*2090*/  UMOV UR30, UR13 ;  /* 0x0000000d001e7c82 */ /* 0x000fe20008000000 */
[----:B------:R-:W-:Y:S01]  /*20a0*/  UMOV UR26, UR9 ;  /* 0x00000009001a7c82 */ /* 0x000fe20008000000 */
[----:B------:R-:W-:Y:S01]  /*20b0*/  UMOV UR27, UR10 ;  /* 0x0000000a001b7c82 */ /* 0x000fe20008000000 */
[----:B------:R-:W0:Y:S01]  /*20c0*/  LDCU UR43, c[0x0][0x394] ;  /* 0x00007280ff2b77ac */ /* 0x000e220008000800 */
[----:B-1----:R-:W-:-:S02]  /*20d0*/  USHF.L.U64.HI UR33, UR36, 0x2, UR37 ;  /* 0x0000000224217899 */ /* 0x002fc40008010225 */
[----:B--2---:R-:W-:Y:S02]  /*20e0*/  USHF.L.U64.HI UR32, UR38, 0x2, UR39 ;  /* 0x0000000226207899 */ /* 0x004fe40008010227 */
[----:B----4-:R-:W-:Y:S01]  /*20f0*/  USHF.L.U64.HI UR31, UR40, 0x2, UR41 ;  /* 0x00000002281f7899 */ /* 0x010fe20008010229 */
[----:B------:R-:W-:Y:S01]  /*2100*/  UMOV UR22, UR6 ;  /* 0x0000000600167c82 */ /* 0x000fe20008000000 */
[----:B---3--:R-:W-:-:S10]  /*2110*/  UMOV UR23, UR7 ;  /* 0x0000000700177c82 */ /* 0x008fd40008000000 */
.L_x_3319:
[----:B------:R-:W-:Y:S01]  /*2120*/  MOV R6, UR29 ;  /* 0x0000001d00067c02 */ /* 0x000fe20008000f00 */
[----:B------:R-:W-:-:S05]  /*2130*/  IMAD.U32 R7, RZ, RZ, UR30 ;  /* 0x0000001eff077e24 */ /* 0x000fca000f8e00ff */
[----:B------:R-:W2:Y:S01]  /*2140*/  LDG.E R150, desc[UR24][R6.64] ;  /* 0x0000001806967981 */ /* 0x000ea2000c1e1900 */
[----:B------:R-:W-:Y:S02]  /*2150*/  MOV R2, UR26 ;  /* 0x0000001a00027c02 */ /* 0x000fe40008000f00 */
[----:B0-----:R-:W-:Y:S02]  /*2160*/  MOV R5, UR23 ;  /* 0x0000001700057c02 */ /* 0x001fe40008000f00 */
[----:B------:R-:W-:Y:S02]  /*2170*/  MOV R3, UR27 ;  /* 0x0000001b00037c02 */ /* 0x000fe40008000f00 */
[----:B------:R-:W-:-:S03]  /*2180*/  MOV R4, UR22 ;  /* 0x0000001600047c02 */ /* 0x000fc60008000f00 */
[----:B------:R-:W3:Y:S04]  /*2190*/  LDG.E R2, desc[UR24][R2.64] ;  /* 0x0000001802027981 */ /* 0x000ee8000c1e1900 */
[----:B-1----:R1:W3:Y:S01]  /*21a0*/  LDG.E R5, desc[UR24][R4.64] ;  /* 0x0000001804057981 */ /* 0x0022e2000c1e1900 */
[----:B------:R-:W4:Y:S01]  /*21b0*/  S2UR UR21, SR_CgaCtaId ;  /* 0x00000000001579c3 */ /* 0x000f220000008800 */
[C---:B------:R-:W-:Y:S01]  /*21c0*/  ISETP.NE.AND P0, PT, R14.reuse, RZ, PT ;  /* 0x000000ff0e00720c */ /* 0x040fe20003f05270 */
[----:B------:R-:W-:Y:S01]  /*21d0*/  UMOV UR35, 0x400 ;  /* 0x0000040000237882 */ /* 0x000fe20000000000 */
[C---:B------:R-:W-:Y:S01]  /*21e0*/  ISETP.NE.AND P1, PT, R14.reuse, 0x3f, PT ;  /* 0x0000003f0e00780c */ /* 0x040fe20003f25270 */
[----:B------:R-:W-:Y:S01]  /*21f0*/  BSSY.RECONVERGENT B0, `(.L_x_3307) ;  /* 0x0000042000007945 */ /* 0x000fe20003800200 */
[----:B-1----:R-:W-:-:S04]  /*2200*/  IADD3 R4, PT, PT, R14, 0x200, RZ ;  /* 0x000002000e047810 */ /* 0x002fc80007ffe0ff */
[----:B------:R-:W-:Y:S01]  /*2210*/  SEL R4, R147, R4, !P0 ;  /* 0x0000000493047207 */ /* 0x000fe20004000000 */
[----:B----4-:R-:W-:-:S06]  /*2220*/  ULEA UR35, UR21, UR35, 0x18 ;  /* 0x0000002315237291 */ /* 0x010fcc000f8ec0ff */
[----:B------:R-:W-:Y:S01]  /*2230*/  LEA R4, R4, UR35, 0x2 ;  /* 0x0000002304047c11 */ /* 0x000fe2000f8e10ff */
[----:B--2---:R-:W-:-:S04]  /*2240*/  FMUL.FTZ R8, R150, 1.4426950216293334961 ;  /* 0x3fb8aa3b96087820 */ /* 0x004fc80000410000 */
        /* <DEDUP_REMOVED lines=17> */
[----:B------:R-:W2:Y:S01]  /*2360*/  MUFU.EX2 R152, R152 ;  /* 0x0000009800987308 */ /* 0x000ea20000000800 */
[----:B---3--:R-:W-:Y:S01]  /*2370*/  FMUL.FTZ R5, R2, R5 ;  /* 0x0000000502057220 */ /* 0x008fe20000410000 */
[----:B-1----:R1:W-:Y:S02]  /*2380*/  STS [R4+0x14d0], R9 ;  /* 0x0014d00904007388 */ /* 0x0023e40000000800 */
        /* <DEDUP_REMOVED lines=32> */
[----:B0-----:R-:W-:Y:S01]  /*2590*/  UISETP.NE.AND UP0, UPT, UR12, UR43, UPT ;  /* 0x0000002b0c00728c */ /* 0x001fe2000bf05270 */
[----:B------:R-:W-:-:S08]  /*25a0*/  MOV R185, 0x3f800000 ;  /* 0x3f80000000b97802 */ /* 0x000fd00000000f00 */
[----:B------:R-:W-:Y:S05]  /*25b0*/  BRA.U !UP0, `(.L_x_3309) ;  /* 0x0000000108147547 */ /* 0x000fea000b800000 */
[----:B------:R-:W-:-:S04]  /*25c0*/  USHF.L.U32 UR21, UR12, 0xa, URZ ;  /* 0x0000000a0c157899 */ /* 0x000fc800080006ff */
[----:B------:R-:W-:-:S09]  /*25d0*/  ULOP3.LUT UR21, UR21, 0x400, URZ, 0xc0, !UPT ;  /* 0x0000040015157892 */ /* 0x000fd2000f8ec0ff */
[----:B------:R3:W4:Y:S01]  /*25e0*/  LDS R185, [R116+UR21+0x14d0] ;  /* 0x0014d01574b97984 */ /* 0x0007220008000800 */
[----:B------:R-:W-:Y:S05]  /*25f0*/  BRA `(.L_x_3309) ;  /* 0x0000000000047947 */ /* 0x000fea0003800000 */
.L_x_3308:
[----:B------:R1:W2:Y:S02]  /*2600*/  LDS R185, [R190+0x1cd4] ;  /* 0x001cd400beb97984 */ /* 0x0002a40000000800 */
.L_x_3309:
[----:B0-----:R-:W-:Y:S05]  /*2610*/  BSYNC.RECONVERGENT B0 ;  /* 0x0000000000007941 */ /* 0x001fea0003800200 */
.L_x_3307:
[-C--:B------:R-:W-:Y:S01]  /*2620*/  FMUL.FTZ R6, R9, R152.reuse ;  /* 0x0000009809067220 */ /* 0x080fe20000410000 */
[----:B------:R-:W-:Y:S01]  /*2630*/  FFMA.FTZ R7, R118, R152, R143 ;  /* 0x0000009876077223 */ /* 0x000fe2000001008f */
[----:B------:R-:W-:Y:S01]  /*2640*/  UISETP.NE.AND UP0, UPT, UR12, 0x1, UPT ;  /* 0x000000010c00788c */ /* 0x000fe2000bf05270 */
[----:B------:R-:W-:Y:S02]  /*2650*/  HFMA2 R5, -RZ, RZ, 0, 4.76837158203125e-07 ;  /* 0x00000008ff057431 */ /* 0x000fe400000001ff */
[C---:B------:R-:W-:Y:S01]  /*2660*/  FMUL.FTZ R6, R155.reuse, R6 ;  /* 0x000000069b067220 */ /* 0x040fe20000410000 */
[----:B------:R-:W-:Y:S01]  /*2670*/  FFMA.FTZ R7, R155, R7, R120 ;  /* 0x000000079b077223 */ /* 0x000fe20000010078 */
[----:B------:R-:W-:Y:S01]  /*2680*/  MOV R2, 0x3f800000 ;  /* 0x3f80000000027802 */ /* 0x000fe20000000f00 */
[----:B------:R-:W-:Y:S02]  /*2690*/  HFMA2 R3, -RZ, RZ, 0, 0 ;  /* 0x00000000ff037431 */ /* 0x000fe400000001ff */
[C---:B------:R-:W-:Y:S01]  /*26a0*/  FMUL.FTZ R6, R157.reuse, R6 ;  /* 0x000000069d067220 */ /* 0x040fe20000410000 */
[----:B------:R-:W-:Y:S01]  /*26b0*/  FFMA.FTZ R7, R157, R7, R122 ;  /* 0x000000079d077223 */ /* 0x000fe2000001007a */
[----:B------:R-:W-:-:S02]  /*26c0*/  PLOP3.LUT P1, PT, PT, PT, UP0, 0x80, 0x8 ;  /* 0x000000000008781c */ /* 0x000fc40003f2f008 */
[C---:B------:R-:W-:Y:S01]  /*26d0*/  FMUL.FTZ R6, R159.reuse, R6 ;  /* 0x000000069f067220 */ /* 0x040fe20000410000 */
[----:B------:R-:W-:Y:S01]  /*26e0*/  FFMA.FTZ R7, R159, R7, R124 ;  /* 0x000000079f077223 */ /* 0x000fe2000001007c */
[----:B------:R-:W-:Y:S02]  /*26f0*/  ISETP.NE.OR P1, PT, R188, RZ, !P1 ;  /* 0x000000ffbc00720c */ /* 0x000fe40004f25670 */
[C---:B------:R-:W-:Y:S01]  /*2700*/  FMUL.FTZ R6, R161.reuse, R6 ;  /* 0x00000006a1067220 */ /* 0x040fe20000410000 */
[----:B------:R-:W-:-:S03]  /*2710*/  FFMA.FTZ R7, R161, R7, R126 ;  /* 0x00000007a1077223 */ /* 0x000fc6000001007e */
[C---:B------:R-:W-:Y:S01]  /*2720*/  FMUL.FTZ R6, R163.reuse, R6 ;  /* 0x00000006a3067220 */ /* 0x040fe20000410000 */
[----:B------:R-:W-:-:S03]  /*2730*/  FFMA.FTZ R7, R163, R7, R128 ;  /* 0x00000007a3077223 */ /* 0x000fc60000010080 */
[C---:B------:R-:W-:Y:S01]  /*2740*/  FMUL.FTZ R6, R165.reuse, R6 ;  /* 0x00000006a5067220 */ /* 0x040fe20000410000 */
[----:B------:R-:W-:Y:S02]  /*2750*/  FFMA.FTZ R7, R165, R7, R130 ;  /* 0x00000007a5077223 */ /* 0x000fe40000010082 */
[----:B------:R-:W-:-:S04]  /*2760*/  @!P1 IMAD.WIDE R4, R148, R5, UR4 ;  /* 0x0000000494049e25 */ /* 0x000fc8000f8e0205 */
[C---:B------:R-:W-:Y:S01]  /*2770*/  FMUL.FTZ R6, R169.reuse, R6 ;  /* 0x00000006a9067220 */ /* 0x040fe20000410000 */
[----:B------:R-:W-:-:S03]  /*2780*/  FFMA.FTZ R7, R169, R7, R132 ;  /* 0x00000007a9077223 */ /* 0x000fc60000010084 */
[C---:B------:R-:W-:Y:S01]  /*2790*/  FMUL.FTZ R6, R171.reuse, R6 ;  /* 0x00000006ab067220 */ /* 0x040fe20000410000 */
[----:B------:R-:W-:Y:S01]  /*27a0*/  FFMA.FTZ R7, R171, R7, R134 ;  /* 0x00000007ab077223 */ /* 0x000fe20000010086 */
[----:B------:R0:W5:Y:S01]  /*27b0*/  @!P1 LDG.E.64 R2, desc[UR24][R4.64] ;  /* 0x0000001804029981 */ /* 0x000162000c1e1b00 */
[----:B------:R-:W-:Y:S01]  /*27c0*/  ISETP.GT.U32.AND P2, PT, R14, 0x1f, PT ;  /* 0x0000001f0e00780c */ /* 0x000fe20003f44070 */
[C---:B------:R-:W-:Y:S01]  /*27d0*/  FMUL.FTZ R6, R173.reuse, R6 ;  /* 0x00000006ad067220 */ /* 0x040fe20000410000 */
[----:B------:R-:W-:Y:S01]  /*27e0*/  FFMA.FTZ R7, R173, R7, R136 ;  /* 0x00000007ad077223 */ /* 0x000fe20000010088 */
[----:B------:R-:W-:Y:S02]  /*27f0*/  LOP3.LUT R192, R192, 0xfffffffe, RZ, 0xc0, !PT ;  /* 0xfffffffec0c07812 */ /* 0x000fe400078ec0ff */
[C---:B------:R-:W-:Y:S01]  /*2800*/  FMUL.FTZ R6, R175.reuse, R6 ;  /* 0x00000006af067220 */ /* 0x040fe20000410000 */
[----:B------:R-:W-:-:S03]  /*2810*/  FFMA.FTZ R7, R175, R7, R138 ;  /* 0x00000007af077223 */ /* 0x000fc6000001008a */
[C---:B------:R-:W-:Y:S01]  /*2820*/  FMUL.FTZ R6, R177.reuse, R6 ;  /* 0x00000006b1067220 */ /* 0x040fe20000410000 */
[----:B------:R-:W-:-:S03]  /*2830*/  FFMA.FTZ R7, R177, R7, R140 ;  /* 0x00000007b1077223 */ /* 0x000fc6000001008c */
[C---:B------:R-:W-:Y:S01]  /*2840*/  FMUL.FTZ R6, R179.reuse, R6 ;  /* 0x00000006b3067220 */ /* 0x040fe20000410000 */
[----:B------:R-:W-:Y:S01]  /*2850*/  FFMA.FTZ R7, R179, R7, R142 ;  /* 0x00000007b3077223 */ /* 0x000fe2000001008e */
[----:B------:R-:W-:Y:S02]  /*2860*/  @P2 LOP3.LUT R192, R192, 0x1, RZ, 0xfc, !PT ;  /* 0x00000001c0c02812 */ /* 0x000fe400078efcff */
[C---:B0-----:R-:W-:Y:S01]  /*2870*/  FMUL.FTZ R5, R181.reuse, R6 ;  /* 0x00000006b5057220 */ /* 0x041fe20000410000 */
[----:B------:R-:W-:-:S03]  /*2880*/  FFMA.FTZ R7, R181, R7, R144 ;  /* 0x00000007b5077223 */ /* 0x000fc60000010090 */
[C---:B------:R-:W-:Y:S01]  /*2890*/  FMUL.FTZ R4, R180.reuse, R5 ;  /* 0x00000005b4047220 */ /* 0x040fe20000410000 */
[----:B------:R-:W-:-:S05]  /*28a0*/  FFMA.FTZ R5, R180, R7, R145 ;  /* 0x00000007b4057223 */ /* 0x000fca0000010091 */
[----:B------:R0:W-:Y:S01]  /*28b0*/  STS.64 [R17+0x10c0], R4 ;  /* 0x0010c00411007388 */ /* 0x0001e20000000a00 */
[----:B------:R-:W-:Y:S06]  /*28c0*/  BAR.SYNC.DEFER_BLOCKING 0x0 ;  /* 0x0000000000007b1d */ /* 0x000fec0000010000 */
[----:B------:R-:W-:Y:S05]  /*28d0*/  @P2 BRA `(.L_x_3310) ;  /* 0x0000000000cc2947 */ /* 0x000fea0003800000 */
[----:B0-----:R-:W0:Y:S01]  /*28e0*/  LDS.128 R4, [R18+0x10c0] ;  /* 0x0010c00012047984 */ /* 0x001e220000000c00 */
[----:B------:R-:W-:Y:S01]  /*28f0*/  UMOV UR21, 0xffffffff ;  /* 0xffffffff00157882 */ /* 0x000fe20000000000 */
[C---:B------:R-:W-:Y:S02]  /*2900*/  ISETP.GE.AND P1, PT, R36.reuse, 0x10, PT ;  /* 0x000000102400780c */ /* 0x040fe40003f26270 */
[C---:B------:R-:W-:Y:S02]  /*2910*/  ISETP.GE.AND P2, PT, R36.reuse, 0x8, PT ;  /* 0x000000082400780c */ /* 0x040fe40003f46270 */
[C---:B------:R-:W-:Y:S02]  /*2920*/  ISETP.GE.AND P3, PT, R36.reuse, 0x4, PT ;  /* 0x000000042400780c */ /* 0x040fe40003f66270 */
[C---:B------:R-:W-:Y:S02]  /*2930*/  ISETP.GE.AND P4, PT, R36.reuse, 0x2, PT ;  /* 0x000000022400780c */ /* 0x040fe40003f86270 */
[----:B------:R-:W-:Y:S01]  /*2940*/  ISETP.GE.AND P5, PT, R36, 0x1, PT ;  /* 0x000000012400780c */ /* 0x000fe20003fa6270 */
[-C--:B0-----:R-:W-:Y:S01]  /*2950*/  FFMA.FTZ R5, R5, R6.reuse, R7 ;  /* 0x0000000605057223 */ /* 0x081fe20000010007 */
[----:B------:R-:W-:Y:S01]  /*2960*/  FMUL.FTZ R6, R4, R6 ;  /* 0x0000000604067220 */ /* 0x000fe20000410000 */
[----:B------:R-:W-:Y:S10]  /*2970*/  BRA.DIV UR21, `(.L_x_3311) ;  /* 0x0000002e156c7947 */ /* 0x000ff4000b800000 */
        /* <DEDUP_REMOVED lines=21> */
[----:B------:R0:W0:Y:S02]  /*2ad0*/  SHFL.UP PT, R4, R5, 0x10, RZ ;  /* 0x0600000005047989 */ /* 0x00002400000e00ff */
.L_x_3337:
[C---:B0-----:R-:W-:Y:S01]  /*2ae0*/  FFMA.FTZ R4, R6.reuse, R4, R5 ;  /* 0x0000000406047223 */ /* 0x041fe20000010005 */
[----:B------:R-:W-:Y:S01]  /*2af0*/  UMOV UR21, 0xffffffff ;  /* 0xffffffff00157882 */ /* 0x000fe20000000000 */
[----:B-1----:R-:W-:-:S03]  /*2b00*/  @P1 FMUL.FTZ R6, R6, R187 ;  /* 0x000000bb06061220 */ /* 0x002fc60000410000 */
[----:B------:R-:W-:Y:S01]  /*2b10*/  FSEL R7, R5, R4, !P1 ;  /* 0x0000000405077208 */ /* 0x000fe20004800000 */
[----:B------:R-:W-:Y:S06]  /*2b20*/  BRA.DIV UR21, `(.L_x_3312) ;  /* 0x0000003215047947 */ /* 0x000fec000b800000 */
.L_x_3340:
[----:B------:R-:W-:-:S03]  /*2b30*/  UMOV UR21, 0xffffffff ;  /* 0xffffffff00157882 */ /* 0x000fc60000000000 */
[----:B------:R-:W-:Y:S05]  /*2b40*/  BRA.DIV UR21, `(.L_x_3313) ;  /* 0x0000003215247947 */ /* 0x000fea000b800000 */
.L_x_3343:
[----:B------:R-:W-:-:S03]  /*2b50*/  UMOV UR21, 0xffffffff ;  /* 0xffffffff00157882 */ /* 0x000fc60000000000 */
[----:B------:R-:W-:Y:S05]  /*2b60*/  BRA.DIV UR21, `(.L_x_3314) ;  /* 0x0000003215447947 */ /* 0x000fea000b800000 */
[----:B------:R0:W1:Y:S04]  /*2b70*/  SHFL.UP PT, R8, R6, 0x1, RZ ;  /* 0x0420000006087989 */ /* 0x00006800000e00ff */
[----:B------:R0:W0:Y:S04]  /*2b80*/  SHFL.UP PT, R187, R7, 0x1, RZ ;  /* 0x0420000007bb7989 */ /* 0x00002800000e00ff */
[----:B-----5:R0:W0:Y:S04]  /*2b90*/  SHFL.IDX PT, R4, R2, RZ, 0x1f ;  /* 0x00001fff02047589 */ /* 0x02002800000e0000 */
[----:B------:R0:W0:Y:S02]  /*2ba0*/  SHFL.IDX PT, R5, R3, RZ, 0x1f ;  /* 0x00001fff03057589 */ /* 0x00002400000e0000 */
.L_x_3349:
[----:B0-----:R-:W0:Y:S01]  /*2bb0*/  LDS.64 R6, [R18+0x10c0] ;  /* 0x0010c00012067984 */ /* 0x001e220000000a00 */
[C---:B-1----:R-:W-:Y:S01]  /*2bc0*/  @P0 FFMA.FTZ R5, R8.reuse, R5, R187 ;  /* 0x0000000508050223 */ /* 0x042fe200000100bb */
[----:B------:R-:W-:-:S03]  /*2bd0*/  @P0 FMUL.FTZ R4, R8, R4 ;  /* 0x0000000408040220 */ /* 0x000fc60000410000 */
[-C--:B0-----:R-:W-:Y:S01]  /*2be0*/  FFMA.FTZ R7, R5, R6.reuse, R7 ;  /* 0x0000000605077223 */ /* 0x081fe20000010007 */
[----:B------:R-:W-:-:S05]  /*2bf0*/  FMUL.FTZ R6, R4, R6 ;  /* 0x0000000604067220 */ /* 0x000fca0000410000 */
[----:B------:R0:W-:Y:S02]  /*2c00*/  STS.128 [R18+0x10c0], R4 ;  /* 0x0010c00412007388 */ /* 0x0001e40000000c00 */
.L_x_3310:
[----:B------:R-:W-:Y:S05]  /*2c10*/  WARPSYNC.ALL ;  /* 0x0000000000007948 */ /* 0x000fea0003800000 */
[----:B------:R-:W-:Y:S01]  /*2c20*/  BAR.SYNC.DEFER_BLOCKING 0x0 ;  /* 0x0000000000007b1d */ /* 0x000fe20000010000 */
[C---:B--2-45:R-:W-:Y:S01]  /*2c30*/  FMUL.FTZ R2, R180.reuse, R185 ;  /* 0x000000b9b4027220 */ /* 0x074fe20000410000 */
[----:B------:R-:W-:Y:S01]  /*2c40*/  FFMA.FTZ R3, R180, R182, R183 ;  /* 0x000000b6b4037223 */ /* 0x000fe200000100b7 */
[----:B------:R-:W-:Y:S02]  /*2c50*/  LOP3.LUT P0, RZ, R192, 0x2, RZ, 0xc0, !PT ;  /* 0x00000002c0ff7812 */ /* 0x000fe4000780c0ff */
[C---:B------:R-:W-:Y:S01]  /*2c60*/  FMUL.FTZ R2, R181.reuse, R2 ;  /* 0x00000002b5027220 */ /* 0x040fe20000410000 */
[----:B------:R-:W-:Y:S01]  /*2c70*/  FFMA.FTZ R3, R181, R3, R178 ;  /* 0x00000003b5037223 */ /* 0x000fe200000100b2 */
[----:B------:R-:W-:-:S02]  /*2c80*/  MOV R8, 0x3f800000 ;  /* 0x3f80000000087802 */ /* 0x000fc40000000f00 */
        /* <DEDUP_REMOVED lines=8> */
[----:B------:R-:W2:Y:S02]  /*2d10*/  LDS R199, [R17+0x10c4] ;  /* 0x0010c40011c77984 */ /* 0x000ea40000000800 */
        /* <DEDUP_REMOVED lines=14> */
[C---:B0-----:R-:W-:Y:S01]  /*2e00*/  FMUL.FTZ R5, R155.reuse, R2 ;  /* 0x000000029b057220 */ /* 0x041fe20000410000 */
[----:B------:R-:W-:-:S03]  /*2e10*/  FFMA.FTZ R3, R155, R3, R154 ;  /* 0x000000039b037223 */ /* 0x000fc6000001009a */
[C---:B------:R-:W-:Y:S01]  /*2e20*/  FMUL.FTZ R2, R152.reuse, R5 ;  /* 0x0000000598027220 */ /* 0x040fe20000410000 */
[----:B------:R-:W-:Y:S01]  /*2e30*/  FFMA.FTZ R3, R152, R3, R167 ;  /* 0x0000000398037223 */ /* 0x000fe200000100a7 */
[----:B--2---:R-:W-:Y:S01]  /*2e40*/  FFMA.FTZ R199, R9, R199, R118 ;  /* 0x000000c709c77223 */ /* 0x004fe20000010076 */
[----:B------:R-:W-:-:S03]  /*2e50*/  MOV R9, RZ ;  /* 0x000000ff00097202 */ /* 0x000fc60000000f00 */
[----:B------:R-:W-:-:S03]  /*2e60*/  FFMA.FTZ R184, R152, R199, R143 ;  /* 0x000000c798b87223 */ /* 0x000fc6000001008f */
[----:B------:R0:W2:Y:S01]  /*2e70*/  @P0 LDS.64 R8, [R146] ;  /* 0x0000000092080984 */ /* 0x0000a20000000a00 */
[----:B------:R-:W-:Y:S01]  /*2e80*/  FFMA.FTZ R197, R155, R184, R120 ;  /* 0x000000b89bc57223 */ /* 0x000fe20000010078 */
[----:B------:R-:W-:Y:S02]  /*2e90*/  ISETP.GT.U32.AND P0, PT, R14, 0x1f, PT ;  /* 0x0000001f0e00780c */ /* 0x000fe40003f04070 */
[----:B------:R0:W-:Y:S01]  /*2ea0*/  STS.64 [R17+0x12d0], R2 ;  /* 0x0012d00211007388 */ /* 0x0001e20000000a00 */
        /* <DEDUP_REMOVED lines=14> */
[----:B0-2---:R-:W-:Y:S05]  /*2f90*/  @P0 BRA `(.L_x_3315) ;  /* 0x0000000000e80947 */ /* 0x005fea0003800000 */
[----:B------:R-:W0:Y:S01]  /*2fa0*/  LDS.128 R4, [R18+0x12d0] ;  /* 0x0012d00012047984 */ /* 0x000e220000000c00 */
[----:B------:R-:W-:Y:S01]  /*2fb0*/  UMOV UR21, 0xffffffff ;  /* 0xffffffff00157882 */ /* 0x000fe20000000000 */
[----:B------:R-:W-:Y:S01]  /*2fc0*/  ISETP.NE.AND P0, PT, R188, 0x1f, PT ;  /* 0x0000001fbc00780c */ /* 0x000fe20003f05270 */
[C---:B0-----:R-:W-:Y:S01]  /*2fd0*/  FFMA.FTZ R5, R4.reuse, R7, R5 ;  /* 0x0000000704057223 */ /* 0x041fe20000010005 */
[----:B------:R-:W-:Y:S01]  /*2fe0*/  FMUL.FTZ R6, R4, R6 ;  /* 0x0000000604067220 */ /* 0x000fe20000410000 */
[----:B------:R-:W-:Y:S10]  /*2ff0*/  BRA.DIV UR21, `(.L_x_3316) ;  /* 0x0000002e15987947 */ /* 0x000ff4000b800000 */
[----:B------:R-:W0:Y:S01]  /*3000*/  SHFL.DOWN PT, R2, R6, 0x1, 0x1f ;  /* 0x08201f0006027f89 */ /* 0x000e2200000e0000 */
[----:B------:R-:W-:Y:S02]  /*3010*/  MOV R3, R6 ;  /* 0x0000000600037202 */ /* 0x000fe40000000f00 */
[----:B------:R-:W-:Y:S01]  /*3020*/  MOV R4, R5 ;  /* 0x0000000500047202 */ /* 0x000fe20000000f00 */
[----:B------:R-:W2:Y:S04]  /*3030*/  SHFL.DOWN PT, R7, R5, 0x1, 0x1f ;  /* 0x08201f0005077f89 */ /* 0x000ea800000e0000 */
[----:B------:R-:W-:Y:S01]  /*3040*/  SHFL.IDX PT, R198, R8, RZ, 0x1f ;  /* 0x00001fff08c67589 */ /* 0x000fe200000e0000 */
[----:B0-----:R-:W-:Y:S01]  /*3050*/  @P0 FMUL.FTZ R2, R2, R3 ;  /* 0x0000000302020220 */ /* 0x001fe20000410000 */
[----:B--2---:R-:W-:-:S04]  /*3060*/  @P0 FFMA.FTZ R7, R3, R7, R4 ;  /* 0x0000000703070223 */ /* 0x004fc80000010004 */
[----:B------:R-:W-:Y:S02]  /*3070*/  @P0 MOV R3, R2 ;  /* 0x0000000200030202 */ /* 0x000fe40000000f00 */
[----:B------:R-:W-:-:S03]  /*3080*/  @P0 MOV R4, R7 ;  /* 0x0000000700040202 */ /* 0x000fc60000000f00 */
[----:B------:R-:W0:Y:S01]  /*3090*/  SHFL.DOWN PT, R2, R3, 0x2, 0x1f ;  /* 0x08401f0003027f89 */ /* 0x000e2200000e0000 */
[----:B------:R-:W-:-:S03]  /*30a0*/  ISETP.GT.U32.AND P0, PT, R188, 0x1d, PT ;  /* 0x0000001dbc00780c */ /* 0x000fc60003f04070 */
[----:B------:R-:W2:Y:S10]  /*30b0*/  SHFL.DOWN PT, R7, R4, 0x2, 0x1f ;  /* 0x08401f0004077f89 */ /* 0x000eb400000e0000 */
[C---:B0-----:R-:W-:Y:S01]  /*30c0*/  @!P0 FMUL.FTZ R2, R3.reuse, R2 ;  /* 0x0000000203028220 */ /* 0x041fe20000410000 */
[----:B--2---:R-:W-:-:S04]  /*30d0*/  @!P0 FFMA.FTZ R7, R3, R7, R4 ;  /* 0x0000000703078223 */ /* 0x004fc80000010004 */
[----:B------:R-:W-:Y:S02]  /*30e0*/  @!P0 MOV R3, R2 ;  /* 0x0000000200038202 */ /* 0x000fe40000000f00 */
[----:B------:R-:W-:-:S03]  /*30f0*/  @!P0 MOV R4, R7 ;  /* 0x0000000700048202 */ /* 0x000fc60000000f00 */
[----:B------:R-:W0:Y:S01]  /*3100*/  SHFL.DOWN PT, R2, R3, 0x4, 0x1f ;  /* 0x08801f0003027f89 */ /* 0x000e2200000e0000 */
[----:B------:R-:W-:-:S03]  /*3110*/  ISETP.GT.U32.AND P0, PT, R188, 0x1b, PT ;  /* 0x0000001bbc00780c */ /* 0x000fc60003f04070 */
[----:B------:R-:W2:Y:S04]  /*3120*/  SHFL.DOWN PT, R5, R4, 0x4, 0x1f ;  /* 0x08801f0004057f89 */ /* 0x000ea800000e0000 */
[----:B------:R-:W-:Y:S06]  /*3130*/  SHFL.IDX PT, R7, R9, RZ, 0x1f ;  /* 0x00001fff09077589 */ /* 0x000fec00000e0000 */
[C---:B0-----:R-:W-:Y:S01]  /*3140*/  @!P0 FMUL.FTZ R2, R3.reuse, R2 ;  /* 0x0000000203028220 */ /* 0x041fe20000410000 */
[----:B--2---:R-:W-:-:S04]  /*3150*/  @!P0 FFMA.FTZ R5, R3, R5, R4 ;  /* 0x0000000503058223 */ /* 0x004fc80000010004 */
[----:B------:R-:W-:Y:S02]  /*3160*/  @!P0 MOV R3, R2 ;  /* 0x0000000200038202 */ /* 0x000fe40000000f00 */
[----:B------:R-:W-:-:S03]  /*3170*/  @!P0 MOV R4, R5 ;  /* 0x0000000500048202 */ /* 0x000fc60000000f00 */
        /* <DEDUP_REMOVED lines=14> */
[----:B------:R-:W0:Y:S01]  /*3260*/  SHFL.IDX PT, R2, R3, RZ, 0x1f ;  /* 0x00001fff03027589 */ /* 0x000e2200000e0000 */
[----:B------:R-:W-:-:S03]  /*3270*/  ISETP.NE.AND P0, PT, R14, 0x1f, PT ;  /* 0x0000001f0e00780c */ /* 0x000fc60003f05270 */
[----:B------:R-:W2:Y:S04]  /*3280*/  SHFL.IDX PT, R6, R4, RZ, 0x1f ;  /* 0x00001fff04067589 */ /* 0x000ea800000e0000 */
[----:B------:R4:W1:Y:S04]  /*3290*/  SHFL.DOWN PT, R196, R3, 0x1, 0x1f ;  /* 0x08201f0003c47f89 */ /* 0x00086800000e0000 */
[----:B------:R4:W1:Y:S01]  /*32a0*/  SHFL.DOWN PT, R215, R4, 0x1, 0x1f ;  /* 0x08201f0004d77f89 */ /* 0x00086200000e0000 */
[-C--:B0-----:R-:W-:Y:S01]  /*32b0*/  FMUL.FTZ R8, R8, R2.reuse ;  /* 0x0000000208087220 */ /* 0x081fe20000410000 */
[----:B--2-4-:R-:W-:-:S07]  /*32c0*/  FFMA.FTZ R9, R9, R2, R6 ;  /* 0x0000000209097223 */ /* 0x014fce0000010006 */
.L_x_3366:
[----:B------:R-:W0:Y:S01]  /*32d0*/  LDS.64 R4, [R18+0x12d8] ;  /* 0x0012d80012047984 */ /* 0x000e220000000a00 */
[----:B------:R-:W-:Y:S01]  /*32e0*/  MOV R6, R198 ;  /* 0x000000c600067202 */ /* 0x000fe20000000f00 */
[----:B-1----:R-:W-:-:S04]  /*32f0*/  @P0 FFMA.FTZ R7, R196, R7, R215 ;  /* 0x00000007c4070223 */ /* 0x002fc800000100d7 */
[----:B------:R-:W-:Y:S01]  /*3300*/  @P0 FMUL.FTZ R6, R196, R6 ;  /* 0x00000006c4060220 */ /* 0x000fe20000410000 */
[----:B0-----:R-:W-:-:S03]  /*3310*/  FFMA.FTZ R5, R4, R7, R5 ;  /* 0x0000000704057223 */ /* 0x001fc60000010005 */
[----:B------:R-:W-:-:S05]  /*3320*/  FMUL.FTZ R4, R4, R6 ;  /* 0x0000000604047220 */ /* 0x000fca0000410000 */
[----:B------:R0:W-:Y:S02]  /*3330*/  STS.128 [R18+0x12d0], R4 ;  /* 0x0012d00412007388 */ /* 0x0001e40000000c00 */
.L_x_3315:
[----:B------:R-:W-:Y:S05]  /*3340*/  WARPSYNC.ALL ;  /* 0x0000000000007948 */ /* 0x000fea0003800000 */
[----:B------:R-:W-:Y:S01]  /*3350*/  BAR.SYNC.DEFER_BLOCKING 0x0 ;  /* 0x0000000000007b1d */ /* 0x000fe20000010000 */
[C---:B------:R-:W-:Y:S02]  /*3360*/  ISETP.GT.AND P1, PT, R36.reuse, 0x1e, PT ;  /* 0x0000001e2400780c */ /* 0x040fe40003f24270 */
[----:B------:R-:W-:Y:S02]  /*3370*/  ISETP.GT.AND P0, PT, R36, 0x1d, PT ;  /* 0x0000001d2400780c */ /* 0x000fe40003f04270 */
[----:B------:R-:W-:Y:S01]  /*3380*/  ISETP.NE.AND P2, PT, R14, RZ, PT ;  /* 0x000000ff0e00720c */ /* 0x000fe20003f45270 */
[----:B------:R-:W-:Y:S01]  /*3390*/  BSSY.RECONVERGENT B0, `(.L_x_3317) ;  /* 0x00000cd000007945 */ /* 0x000fe20003800200 */
[----:B------:R-:W2:Y:S11]  /*33a0*/  LDS R3, [R17+0x12d4] ;  /* 0x0012d40011037984 */ /* 0x000eb60000000800 */
[----:B------:R4:W-:Y:S01]  /*33b0*/  @!P2 STS.64 [R146], R8 ;  /* 0x000000089200a388 */ /* 0x0009e20000000a00 */
[----:B--2---:R-:W-:Y:S01]  /*33c0*/  FFMA.FTZ R185, R3, R185, R182 ;  /* 0x000000b903b97223 */ /* 0x004fe200000100b6 */
[----:B------:R-:W-:Y:S01]  /*33d0*/  FFMA.FTZ R3, R0, R199, RZ ;  /* 0x000000c700037223 */ /* 0x000fe200000100ff */
[----:B------:R-:W-:-:S02]  /*33e0*/  FADD.FTZ R199, -R118, R199 ;  /* 0x000000c776c77221 */ /* 0x000fc40000010100 */
[----:B------:R-:W-:Y:S01]  /*33f0*/  FFMA.FTZ R183, R180, R185, R183 ;  /* 0x000000b9b4b77223 */ /* 0x000fe200000100b7 */
[----:B------:R-:W-:Y:S01]  /*3400*/  FFMA.FTZ R3, R70, R184, R3 ;  /* 0x000000b846037223 */ /* 0x000fe20000010003 */
[----:B------:R-:W-:Y:S02]  /*3410*/  FADD.FTZ R184, -R143, R184 ;  /* 0x000000b88fb87221 */ /* 0x000fe40000010100 */
[----:B------:R-:W-:Y:S01]  /*3420*/  FFMA.FTZ R181, R181, R183, R178 ;  /* 0x000000b7b5b57223 */ /* 0x000fe200000100b2 */
[----:B------:R-:W-:Y:S01]  /*3430*/  FFMA.FTZ R3, R72, R197, R3 ;  /* 0x000000c548037223 */ /* 0x000fe20000010003 */
[----:B------:R-:W-:Y:S02]  /*3440*/  FADD.FTZ R197, -R120, R197 ;  /* 0x000000c578c57221 */ /* 0x000fe40000010100 */
[----:B------:R-:W-:Y:S01]  /*3450*/  FFMA.FTZ R179, R179, R181, R176 ;  /* 0x000000b5b3b37223 */ /* 0x000fe200000100b0 */
[----:B------:R-:W-:Y:S01]  /*3460*/  FFMA.FTZ R3, R74, R195, R3 ;  /* 0x000000c34a037223 */ /* 0x000fe20000010003 */
[----:B------:R-:W-:Y:S01]  /*3470*/  FADD.FTZ R195, -R122, R195 ;  /* 0x000000c37ac37221 */ /* 0x000fe20000010100 */
[----:B------:R-:W-:Y:S01]  /*3480*/  FMUL.FTZ R176, R141, R185 ;  /* 0x000000b98db07220 */ /* 0x000fe20000410000 */
        /* <DEDUP_REMOVED lines=26> */
[----:B------:R-:W-:Y:S01]  /*3630*/  FMUL.FTZ R162, R108, R171 ;  /* 0x000000ab6ca27220 */ /* 0x000fe20000410000 */
[----:B------:R-:W-:Y:S01]  /*3640*/  FADD.FTZ R205, -R136, R205 ;  /* 0x000000cd88cd7221 */ /* 0x000fe20000010100 */
[----:B------:R-:W-:Y:S01]  /*3650*/  FFMA.FTZ R161, R161, R163, R160 ;  /* 0x000000a3a1a17223 */ /* 0x000fe200000100a0 */
[----:B0-----:R-:W-:Y:S01]  /*3660*/  FFMA.FTZ R5, R90, R213, R3 ;  /* 0x000000d55a057223 */ /* 0x001fe20000010003 */
[----:B------:R-:W-:Y:S01]  /*3670*/  FMUL.FTZ R160, R133, R169 ;  /* 0x000000a985a07220 */ /* 0x000fe20000410000 */
[----:B------:R-:W-:Y:S01]  /*3680*/  FADD.FTZ R213, -R138, R213 ;  /* 0x000000d58ad57221 */ /* 0x000fe20000010100 */
[----:B------:R-:W-:Y:S01]  /*3690*/  FFMA.FTZ R159, R159, R161, R158 ;  /* 0x000000a19f9f7223 */ /* 0x000fe2000001009e */
[----:B------:R-:W-:Y:S01]  /*36a0*/  FFMA.FTZ R7, R92, R211, R5 ;  /* 0x000000d35c077223 */ /* 0x000fe20000010005 */
[----:B------:R-:W-:Y:S01]  /*36b0*/  FMUL.FTZ R158, R106, R165 ;  /* 0x000000a56a9e7220 */ /* 0x000fe20000410000 */
[----:B------:R-:W-:Y:S01]  /*36c0*/  FADD.FTZ R211, -R140, R211 ;  /* 0x000000d38cd37221 */ /* 0x000fe20000010100 */
[----:B------:R-:W-:Y:S01]  /*36d0*/  FFMA.FTZ R157, R157, R159, R156 ;  /* 0x0000009f9d9d7223 */ /* 0x000fe2000001009c */
[----:B------:R-:W-:Y:S01]  /*36e0*/  FMUL.FTZ R156, R131, R163 ;  /* 0x000000a3839c7220 */ /* 0x000fe20000410000 */
[----:B------:R-:W-:Y:S01]  /*36f0*/  FFMA.FTZ R7, R94, R209, R7 ;  /* 0x000000d15e077223 */ /* 0x000fe20000010007 */
[----:B------:R-:W-:Y:S01]  /*3700*/  FADD.FTZ R209, -R142, R209 ;  /* 0x000000d18ed17221 */ /* 0x000fe20000010100 */
[----:B------:R-:W-:Y:S01]  /*3710*/  FFMA.FTZ R155, R155, R157, R154 ;  /* 0x0000009d9b9b7223 */ /* 0x000fe2000001009a */
[----:B------:R-:W-:Y:S01]  /*3720*/  FMUL.FTZ R154, R104, R161 ;  /* 0x000000a1689a7220 */ /* 0x000fe20000410000 */
[----:B------:R-:W-:Y:S01]  /*3730*/  FFMA.FTZ R7, R96, R207, R7 ;  /* 0x000000cf60077223 */ /* 0x000fe20000010007 */
[----:B------:R-:W-:Y:S01]  /*3740*/  FADD.FTZ R207, -R144, R207 ;  /* 0x000000cf90cf7221 */ /* 0x000fe20000010100 */
[-C--:B------:R-:W-:Y:S01]  /*3750*/  FFMA.FTZ R167, R152, R155.reuse, R167 ;  /* 0x0000009b98a77223 */ /* 0x080fe200000100a7 */
[----:B------:R-:W-:Y:S01]  /*3760*/  FMUL.FTZ R3, R100, R155 ;  /* 0x0000009b64037220 */ /* 0x000fe20000410000 */
[----:B------:R-:W-:Y:S01]  /*3770*/  FMUL.FTZ R152, R102, R157 ;  /* 0x0000009d66987220 */ /* 0x000fe20000410000 */
[----:B------:R-:W-:Y:S01]  /*3780*/  FFMA.FTZ R6, R98, R186, R7 ;  /* 0x000000ba62067223 */ /* 0x000fe20000010007 */
[----:B------:R-:W-:Y:S01]  /*3790*/  FMUL.FTZ R2, R127, R167 ;  /* 0x000000a77f027220 */ /* 0x000fe20000410000 */
[----:B------:R-:W-:Y:S01]  /*37a0*/  FADD.FTZ R186, -R145, R186 ;  /* 0x000000ba91ba7221 */ /* 0x000fe20000010100 */
[----:B------:R-:W-:Y:S01]  /*37b0*/  FADD.FTZ R107, R174, R107 ;  /* 0x0000006bae6b7221 */ /* 0x000fe20000010000 */
[----:B----4-:R-:W-:Y:S01]  /*37c0*/  FMUL.FTZ R8, R150, R179 ;  /* 0x000000b396087220 */ /* 0x010fe20000410000 */
[----:B------:R-:W-:Y:S01]  /*37d0*/  FFMA.FTZ R4, R2, R199, RZ ;  /* 0x000000c702047223 */ /* 0x000fe200000100ff */
[----:B------:R-:W0:Y:S01]  /*37e0*/  SHFL.DOWN PT, R7, R6, 0x1, 0x1f ;  /* 0x08201f0006077f89 */ /* 0x000e2200000e0000 */
[----:B------:R-:W-:Y:S01]  /*37f0*/  FADD.FTZ R101, R170, R101 ;  /* 0x00000065aa657221 */ /* 0x000fe20000010000 */
        /* <DEDUP_REMOVED lines=8> */
[C---:B------:R-:W-:Y:S01]  /*3880*/  FADD.FTZ R111, R4.reuse, R111 ;  /* 0x0000006f046f7221 */ /* 0x040fe20000010000 */
[----:B------:R-:W-:Y:S01]  /*3890*/  FFMA.FTZ R5, R4, R195, R5 ;  /* 0x000000c304057223 */ /* 0x000fe20000010005 */
[----:B------:R-:W-:Y:S01]  /*38a0*/  FADD.FTZ R105, R172, R105 ;  /* 0x00000069ac697221 */ /* 0x000fe20000010000 */
[----:B------:R-:W-:Y:S01]  /*38b0*/  FADD.FTZ R97, R168, R97 ;  /* 0x00000061a8617221 */ /* 0x000fe20000010000 */
[----:B------:R-:W-:Y:S01]  /*38c0*/  FADD.FTZ R89, R164, R89 ;  /* 0x00000059a4597221 */ /* 0x000fe20000010000 */
[----:B------:R-:W-:Y:S01]  /*38d0*/  FFMA.FTZ R5, R154, R193, R5 ;  /* 0x000000c19a057223 */ /* 0x000fe20000010005 */
[----:B------:R-:W-:Y:S01]  /*38e0*/  FADD.FTZ R81, R160, R81 ;  /* 0x00000051a0517221 */ /* 0x000fe20000010000 */
[----:B------:R-:W-:Y:S01]  /*38f0*/  FADD.FTZ R73, R156, R73 ;  /* 0x000000499c497221 */ /* 0x000fe20000010000 */
[----:B------:R-:W-:Y:S01]  /*3900*/  FADD.FTZ R113, R152, R113 ;  /* 0x0000007198717221 */ /* 0x000fe20000010000 */
[----:B------:R-:W-:Y:S01]  /*3910*/  FFMA.FTZ R5, R156, R191, R5 ;  /* 0x000000bf9c057223 */ /* 0x000fe20000010005 */
[----:B------:R-:W-:Y:S01]  /*3920*/  FADD.FTZ R115, R3, R115 ;  /* 0x0000007303737221 */ /* 0x000fe20000010000 */
[----:B------:R-:W-:-:S02]  /*3930*/  FADD.FTZ R149, R2, R149 ;  /* 0x0000009502957221 */ /* 0x000fc40000010000 */
[----:B------:R-:W-:Y:S01]  /*3940*/  FFMA.FTZ R5, R158, R189, R5 ;  /* 0x000000bd9e057223 */ /* 0x000fe20000010005 */
[----:B0-----:R-:W-:-:S03]  /*3950*/  @!P1 FADD.FTZ R6, R6, R7 ;  /* 0x0000000706069221 */ /* 0x001fc60000010000 */
[----:B------:R-:W-:Y:S02]  /*3960*/  FFMA.FTZ R5, R160, R187, R5 ;  /* 0x000000bba0057223 */ /* 0x000fe40000010005 */
[----:B------:R-:W0:Y:S02]  /*3970*/  SHFL.DOWN PT, R215, R6, 0x2, 0x1f ;  /* 0x08401f0006d77f89 */ /* 0x000e2400000e0000 */
[----:B------:R-:W-:-:S04]  /*3980*/  FFMA.FTZ R5, R162, R201, R5 ;  /* 0x000000c9a2057223 */ /* 0x000fc80000010005 */
[----:B------:R-:W-:-:S04]  /*3990*/  FFMA.FTZ R5, R164, R203, R5 ;  /* 0x000000cba4057223 */ /* 0x000fc80000010005 */
[----:B------:R-:W-:-:S04]  /*39a0*/  FFMA.FTZ R5, R166, R205, R5 ;  /* 0x000000cda6057223 */ /* 0x000fc80000010005 */
[----:B------:R-:W-:-:S04]  /*39b0*/  FFMA.FTZ R5, R168, R213, R5 ;  /* 0x000000d5a8057223 */ /* 0x000fc80000010005 */
[----:B------:R-:W-:Y:S01]  /*39c0*/  FFMA.FTZ R5, R170, R211, R5 ;  /* 0x000000d3aa057223 */ /* 0x000fe20000010005 */
[----:B------:R-:W-:Y:S01]  /*39d0*/  FMUL.FTZ R170, R211, R8 ;  /* 0x00000008d3aa7220 */ /* 0x000fe20000410000 */
[----:B------:R-:W-:Y:S02]  /*39e0*/  FMUL.FTZ R8, R150, R177 ;  /* 0x000000b196087220 */ /* 0x000fe40000410000 */
[----:B------:R-:W-:Y:S01]  /*39f0*/  FFMA.FTZ R5, R172, R209, R5 ;  /* 0x000000d1ac057223 */ /* 0x000fe20000010005 */
[----:B------:R-:W-:Y:S01]  /*3a00*/  FFMA.FTZ R170, R65, R179, R170 ;  /* 0x000000b341aa7223 */ /* 0x000fe200000100aa */
[----:B0-----:R-:W-:Y:S01]  /*3a10*/  @!P0 FADD.FTZ R6, R6, R215 ;  /* 0x000000d706068221 */ /* 0x001fe20000010000 */
[----:B------:R-:W-:Y:S01]  /*3a20*/  FMUL.FTZ R213, R213, R8 ;  /* 0x00000008d5d57220 */ /* 0x000fe20000410000 */
[----:B------:R-:W-:Y:S01]  /*3a30*/  FFMA.FTZ R5, R174, R207, R5 ;  /* 0x000000cfae057223 */ /* 0x000fe20000010005 */
[C---:B------:R-:W-:Y:S01]  /*3a40*/  FMUL.FTZ R174, R150.reuse, R181 ;  /* 0x000000b596ae7220 */ /* 0x040fe20000410000 */
[----:B------:R-:W-:Y:S01]  /*3a50*/  FMUL.FTZ R8, R150, R175 ;  /* 0x000000af96087220 */ /* 0x000fe20000410000 */
[----:B------:R-:W-:Y:S01]  /*3a60*/  FFMA.FTZ R168, R64, R177, R213 ;  /* 0x000000b140a87223 */ /* 0x000fe200000100d5 */
[----:B------:R-:W-:Y:S01]  /*3a70*/  FFMA.FTZ R7, R176, R186, R5 ;  /* 0x000000bab0077223 */ /* 0x000fe20000010005 */
[----:B------:R-:W-:Y:S01]  /*3a80*/  FMUL.FTZ R209, R209, R174 ;  /* 0x000000aed1d17220 */ /* 0x000fe20000410000 */
[----:B------:R-:W-:Y:S01]  /*3a90*/  SHFL.DOWN PT, R5, R6, 0x4, 0x1f ;  /* 0x08801f0006057f89 */ /* 0x000fe200000e0000 */
[----:B------:R-:W-:Y:S01]  /*3aa0*/  FMUL.FTZ R166, R205, R8 ;  /* 0x00000008cda67220 */ /* 0x000fe20000410000 */
[C---:B------:R-:W-:Y:S01]  /*3ab0*/  FMUL.FTZ R8, R150.reuse, R173 ;  /* 0x000000ad96087220 */ /* 0x040fe20000410000 */
[C---:B------:R-:W-:Y:S01]  /*3ac0*/  FMUL.FTZ R176, R150.reuse, R183 ;  /* 0x000000b796b07220 */ /* 0x040fe20000410000 */
[----:B------:R-:W0:Y:S01]  /*3ad0*/  SHFL.DOWN PT, R178, R7, 0x1, 0x1f ;  /* 0x08201f0007b27f89 */ /* 0x000e2200000e0000 */
[----:B------:R-:W-:Y:S01]  /*3ae0*/  FFMA.FTZ R166, R63, R175, R166 ;  /* 0x000000af3fa67223 */ /* 0x000fe200000100a6 */
[----:B------:R-:W-:Y:S01]  /*3af0*/  FMUL.FTZ R203, R203, R8 ;  /* 0x00000008cbcb7220 */ /* 0x000fe20000410000 */
[----:B------:R-:W-:Y:S01]  /*3b00*/  FMUL.FTZ R8, R150, R171 ;  /* 0x000000ab96087220 */ /* 0x000fe20000410000 */
[----:B------:R-:W-:Y:S01]  /*3b10*/  FMUL.FTZ R176, R207, R176 ;  /* 0x000000b0cfb07220 */ /* 0x000fe20000410000 */
[----:B------:R-:W-:Y:S01]  /*3b20*/  FADD.FTZ R83, R166, R83 ;  /* 0x00000053a6537221 */ /* 0x000fe20000010000 */
[----:B------:R-:W-:Y:S01]  /*3b30*/  FFMA.FTZ R172, R66, R181, R209 ;  /* 0x000000b542ac7223 */ /* 0x000fe200000100d1 */
[----:B------:R-:W-:Y:S01]  /*3b40*/  FMUL.FTZ R162, R201, R8 ;  /* 0x00000008c9a27220 */ /* 0x000fe20000410000 */
        /* <DEDUP_REMOVED lines=16> */
[----:B0-----:R-:W-:Y:S01]  /*3c50*/  @!P1 FADD.FTZ R7, R7, R178 ;  /* 0x000000b207079221 */ /* 0x001fe20000010000 */
[----:B------:R-:W-:Y:S01]  /*3c60*/  ISETP.GT.AND P1, PT, R36, 0x1b, PT ;  /* 0x0000001b2400780c */ /* 0x000fe20003f24270 */
[----:B------:R-:W-:Y:S01]  /*3c70*/  FADD.FTZ R123, R158, R123 ;  /* 0x0000007b9e7b7221 */ /* 0x000fe20000010000 */
[----:B------:R-:W-:Y:S01]  /*3c80*/  FMUL.FTZ R154, R193, R8 ;  /* 0x00000008c19a7220 */ /* 0x000fe20000410000 */
[----:B------:R-:W-:Y:S01]  /*3c90*/  FMUL.FTZ R8, R150, R159 ;  /* 0x0000009f96087220 */ /* 0x000fe20000410000 */
[----:B------:R-:W0:Y:S01]  /*3ca0*/  SHFL.DOWN PT, R178, R7, 0x2, 0x1f ;  /* 0x08401f0007b27f89 */ /* 0x000e2200000e0000 */
        /* <DEDUP_REMOVED lines=8> */
[----:B------:R-:W-:Y:S01]  /*3d30*/  @!P1 FADD.FTZ R6, R6, R5 ;  /* 0x0000000506069221 */ /* 0x000fe20000010000 */
[----:B------:R-:W-:Y:S01]  /*3d40*/  FADD.FTZ R71, R160, R71 ;  /* 0x00000047a0477221 */ /* 0x000fe20000010000 */
[----:B------:R-:W-:Y:S01]  /*3d50*/  FADD.FTZ R153, R156, R153 ;  /* 0x000000999c997221 */ /* 0x000fe20000010000 */
[----:B------:R-:W-:Y:S01]  /*3d60*/  FADD.FTZ R117, R154, R117 ;  /* 0x000000759a757221 */ /* 0x000fe20000010000 */
[----:B------:R-:W-:Y:S01]  /*3d70*/  FADD.FTZ R151, R152, R151 ;  /* 0x0000009798977221 */ /* 0x000fe20000010000 */
[----:B------:R-:W2:Y:S01]  /*3d80*/  SHFL.DOWN PT, R5, R6, 0x8, 0x1f ;  /* 0x09001f0006057f89 */ /* 0x000ea200000e0000 */
[----:B0-----:R-:W-:Y:S01]  /*3d90*/  @!P0 FADD.FTZ R7, R7, R178 ;  /* 0x000000b207078221 */ /* 0x001fe20000010000 */
[----:B------:R-:W-:-:S04]  /*3da0*/  ISETP.GT.AND P0, PT, R36, 0x17, PT ;  /* 0x000000172400780c */ /* 0x000fc80003f04270 */
[----:B------:R-:W0:Y:S09]  /*3db0*/  SHFL.DOWN PT, R180, R7, 0x4, 0x1f ;  /* 0x08801f0007b47f89 */ /* 0x000e3200000e0000 */
[----:B--2---:R-:W-:Y:S01]  /*3dc0*/  @!P0 FADD.FTZ R6, R6, R5 ;  /* 0x0000000506068221 */ /* 0x004fe20000010000 */
[----:B------:R-:W-:-:S04]  /*3dd0*/  FMUL.FTZ R5, R150, R185 ;  /* 0x000000b996057220 */ /* 0x000fc80000410000 */
[----:B------:R-:W-:-:S04]  /*3de0*/  FMUL.FTZ R5, R186, R5 ;  /* 0x00000005ba057220 */ /* 0x000fc80000410000 */
[----:B------:R-:W-:Y:S02]  /*3df0*/  FFMA.FTZ R178, R68, R185, R5 ;  /* 0x000000b944b27223 */ /* 0x000fe40000010005 */
[----:B------:R-:W2:Y:S02]  /*3e00*/  SHFL.DOWN PT, R5, R6, 0x10, 0x1f ;  /* 0x0a001f0006057f89 */ /* 0x000ea400000e0000 */
[----:B------:R-:W-:Y:S01]  /*3e10*/  FADD.FTZ R103, R178, R103 ;  /* 0x00000067b2677221 */ /* 0x000fe20000010000 */
[----:B0-----:R-:W-:-:S05]  /*3e20*/  @!P1 FADD.FTZ R7, R7, R180 ;  /* 0x000000b407079221 */ /* 0x001fca0000010000 */
[----:B------:R-:W0:Y:S01]  /*3e30*/  SHFL.DOWN PT, R174, R7, 0x8, 0x1f ;  /* 0x09001f0007ae7f89 */ /* 0x000e2200000e0000 */
[----:B--2---:R-:W-:Y:S01]  /*3e40*/  FADD.FTZ R5, R6, R5 ;  /* 0x0000000506057221 */ /* 0x004fe20000010000 */
[----:B0-----:R-:W-:Y:S01]  /*3e50*/  @!P0 FADD.FTZ R7, R7, R174 ;  /* 0x000000ae07078221 */ /* 0x001fe20000010000 */
[----:B------:R-:W-:-:S04]  /*3e60*/  ISETP.NE.AND P0, PT, R36, RZ, PT ;  /* 0x000000ff2400720c */ /* 0x000fc80003f05270 */
[----:B------:R-:W0:Y:S09]  /*3e70*/  SHFL.DOWN PT, R166, R7, 0x10, 0x1f ;  /* 0x0a001f0007a67f89 */ /* 0x000e3200000e0000 */
[----:B------:R-:W-:-:S04]  /*3e80*/  @!P0 SHF.R.U32.HI R9, RZ, 0x2, R14 ;  /* 0x00000002ff098819 */ /* 0x000fc8000001160e */
[----:B------:R-:W-:Y:S01]  /*3e90*/  @!P0 LOP3.LUT R158, R9, 0xf8, RZ, 0xc0, !PT ;  /* 0x000000f8099e8812 */ /* 0x000fe200078ec0ff */
[C---:B------:R-:W-:Y:S01]  /*3ea0*/  FMUL.FTZ R9, R150.reuse, R155 ;  /* 0x0000009b96097220 */ /* 0x040fe20000410000 */
[----:B------:R-:W-:-:S03]  /*3eb0*/  FMUL.FTZ R150, R150, R167 ;  /* 0x000000a796967220 */ /* 0x000fc60000410000 */
[----:B------:R-:W-:Y:S01]  /*3ec0*/  FMUL.FTZ R184, R184, R9 ;  /* 0x00000009b8b87220 */ /* 0x000fe20000410000 */
[----:B------:R-:W-:Y:S01]  /*3ed0*/  FMUL.FTZ R199, R199, R150 ;  /* 0x00000096c7c77220 */ /* 0x000fe20000410000 */
[----:B------:R-:W-:Y:S02]  /*3ee0*/  FFMA.FTZ R150, R55, R157, R8 ;  /* 0x0000009d37967223 */ /* 0x000fe40000010008 */
[----:B------:R-:W-:Y:S01]  /*3ef0*/  FFMA.FTZ R184, R53, R155, R184 ;  /* 0x0000009b35b87223 */ /* 0x000fe200000100b8 */
[----:B------:R-:W-:Y:S01]  /*3f00*/  FFMA.FTZ R8, R54, R167, R199 ;  /* 0x000000a736087223 */ /* 0x000fe200000100c7 */
[----:B0-----:R-:W-:Y:S01]  /*3f10*/  FADD.FTZ R4, R7, R166 ;  /* 0x000000a607047221 */ /* 0x001fe20000010000 */
[----:B------:R-:W-:Y:S01]  /*3f20*/  FADD.FTZ R125, R150, R125 ;  /* 0x0000007d967d7221 */ /* 0x000fe20000010000 */
[----:B------:R-:W-:Y:S01]  /*3f30*/  FADD.FTZ R119, R184, R119 ;  /* 0x00000077b8777221 */ /* 0x000fe20000010000 */
[----:B------:R-:W-:Y:S02]  /*3f40*/  FADD.FTZ R121, R8, R121 ;  /* 0x0000007908797221 */ /* 0x000fe40000010000 */
[----:B------:R0:W-:Y:S01]  /*3f50*/  @!P0 STS.64 [R158+UR35+0x1098], R4 ;  /* 0x001098049e008988 */ /* 0x0001e20008000a23 */
[----:B------:R-:W-:Y:S06]  /*3f60*/  BAR.SYNC.DEFER_BLOCKING 0x0 ;  /* 0x0000000000007b1d */ /* 0x000fec0000010000 */
[----:B------:R-:W-:Y:S05]  /*3f70*/  @P2 BRA `(.L_x_3318) ;  /* 0x0000000000382947 */ /* 0x000fea0003800000 */
[----:B------:R-:W-:Y:S01]  /*3f80*/  ISETP.NE.AND P1, PT, R194, UR12, PT ;  /* 0x0000000cc2007c0c */ /* 0x000fe2000bf25270 */
[----:B------:R-:W0:Y:S01]  /*3f90*/  LDS.64 R2, [UR35+0x10a0] ;  /* 0x0010a023ff027984 */ /* 0x000e220008000a00 */
[----:B------:R-:W-:-:S04]  /*3fa0*/  ISETP.GT.AND P0, PT, R36, 0xf, PT ;  /* 0x0000000f2400780c */ /* 0x000fc80003f04270 */
[----:B------:R-:W-:Y:S02]  /*3fb0*/  FSEL R6, R6, R5, P0 ;  /* 0x0000000506067208 */ /* 0x000fe40000000000 */
[----:B------:R-:W-:-:S05]  /*3fc0*/  FSEL R7, R7, R4, P0 ;  /* 0x0000000407077208 */ /* 0x000fca0000000000 */
[----:B------:R-:W2:Y:S04]  /*3fd0*/  @P1 LDS R8, [R116+0x29d0] ;  /* 0x0029d00074081984 */ /* 0x000ea80000000800 */
[----:B------:R-:W4:Y:S01]  /*3fe0*/  @P1 LDS R150, [R116+0x25d0] ;  /* 0x0025d00074961984 */ /* 0x000f220000000800 */
[----:B0-----:R-:W-:Y:S01]  /*3ff0*/  FADD.FTZ R5, R3, R6 ;  /* 0x0000000603057221 */ /* 0x001fe20000010000 */
[----:B------:R-:W-:-:S03]  /*4000*/  FADD.FTZ R7, R2, R7 ;  /* 0x0000000702077221 */ /* 0x000fc60000010000 */
[----:B--2---:R-:W-:Y:S01]  /*4010*/  @P1 FADD.FTZ R3, R5, R8 ;  /* 0x0000000805031221 */ /* 0x004fe20000010000 */
[----:B----4-:R-:W-:-:S04]  /*4020*/  @P1 FADD.FTZ R7, R7, R150 ;  /* 0x0000009607071221 */ /* 0x010fc80000010000 */
[----:B------:R2:W-:Y:S04]  /*4030*/  @P1 STS [R116+0x29d0], R3 ;  /* 0x0029d00374001388 */ /* 0x0005e80000000800 */
[----:B------:R2:W-:Y:S04]  /*4040*/  STS [R116+0x25d0], R7 ;  /* 0x0025d00774007388 */ /* 0x0005e80000000800 */
[----:B------:R2:W-:Y:S02]  /*4050*/  @!P1 STS [R116+0x29d0], R5 ;  /* 0x0029d00574009388 */ /* 0x0005e40000000800 */
.L_x_3318:
[----:B------:R-:W-:Y:S05]  /*4060*/  BSYNC.RECONVERGENT B0 ;  /* 0x0000000000007941 */ /* 0x000fea0003800200 */
.L_x_3317:
[----:B------:R-:W-:Y:S01]  /*4070*/  ULEA UR22, UP0, UR36, UR22, 0x2 ;  /* 0x0000001624167291 */ /* 0x000fe2000f8010ff */
[----:B------:R-:W-:Y:S01]  /*4080*/  IADD3 R148, PT, PT, R148, 0x1, RZ ;  /* 0x0000000194947810 */ /* 0x000fe20007ffe0ff */
[----:B------:R-:W-:Y:S01]  /*4090*/  UIADD3 UR42, UPT, UPT, UR42, 0x1, URZ ;  /* 0x000000012a2a7890 */ /* 0x000fe2000fffe0ff */
[----:B--23--:R-:W-:Y:S01]  /*40a0*/  IADD3 R116, PT, PT, R116, 0x4, RZ ;  /* 0x0000000474747810 */ /* 0x00cfe20007ffe0ff */
[----:B------:R-:W-:Y:S01]  /*40b0*/  UIADD3.X UR23, UPT, UPT, UR23, UR33, URZ, UP0, !UPT ;  /* 0x0000002117177290 */ /* 0x000fe200087fe4ff */
[----:B------:R-:W-:Y:S01]  /*40c0*/  IADD3 R146, PT, PT, R146, 0x8, RZ ;  /* 0x0000000892927810 */ /* 0x000fe20007ffe0ff */
[----:B------:R-:W-:Y:S01]  /*40d0*/  UISETP.NE.AND UP0, UPT, UR42, URZ, UPT ;  /* 0x000000ff2a00728c */ /* 0x000fe2000bf05270 */
[----:B------:R-:W-:Y:S01]  /*40e0*/  IADD3 R147, PT, PT, R147, 0x1, RZ ;  /* 0x0000000193937810 */ /* 0x000fe20007ffe0ff */
[----:B------:R-:W-:Y:S02]  /*40f0*/  ULEA UR26, UP1, UR38, UR26, 0x2 ;  /* 0x0000001a261a7291 */ /* 0x000fe4000f8210ff */
[----:B------:R-:W-:-:S02]  /*4100*/  ULEA UR29, UP2, UR40, UR29, 0x2 ;  /* 0x0000001d281d7291 */ /* 0x000fc4000f8410ff */
[----:B------:R-:W-:Y:S02]  /*4110*/  UIADD3.X UR27, UPT, UPT, UR27, UR32, URZ, UP1, !UPT ;  /* 0x000000201b1b7290 */ /* 0x000fe40008ffe4ff */
[----:B------:R-:W-:Y:S01]  /*4120*/  UIADD3.X UR30, UPT, UPT, UR30, UR31, URZ, UP2, !UPT ;  /* 0x0000001f1e1e7290 */ /* 0x000fe200097fe4ff */
[----:B------:R-:W-:Y:S11]  /*4130*/  BRA.U UP0, `(.L_x_3319) ;  /* 0xffffffdd00f87547 */ /* 0x000ff6000b83ffff */
.L_x_3306:
[----:B------:R-:W-:Y:S01]  /*4140*/  BAR.SYNC.DEFER_BLOCKING 0x0 ;  /* 0x0000000000007b1d */ /* 0x000fe20000010000 */
[----:B------:R-:W-:Y:S01]  /*4150*/  ISETP.NE.AND P0, PT, R14, RZ, PT ;  /* 0x000000ff0e00720c */ /* 0x000fe20003f05270 */
[----:B------:R-:W-:Y:S01]  /*4160*/  USHF.R.S32.HI UR27, URZ, 0x1f, UR34 ;  /* 0x0000001fff1b7899 */ /* 0x000fe20008011422 */
[----:B------:R-:W-:Y:S01]  /*4170*/  FADD.FTZ R12, R121, R12 ;  /* 0x0000000c790c7221 */ /* 0x000fe20000010000 */
[----:B------:R-:W-:Y:S02]  /*4180*/  UIADD3 UR15, UP0, UPT, UR15, -0x1000, URZ ;  /* 0xfffff0000f0f7890 */ /* 0x000fe4000ff1e0ff */
[----:B------:R-:W2:Y:S01]  /*4190*/  LDCU.64 UR30, c[0x0][0x4f8] ;  /* 0x00009f00ff1e77ac */ /* 0x000ea20008000a00 */
[----:B------:R-:W-:Y:S01]  /*41a0*/  FADD.FTZ R12, R12, R119 ;  /* 0x000000770c0c7221 */ /* 0x000fe20000010000 */
[----:B------:R-:W3:Y:S03]  /*41b0*/  LDCU.64 UR32, c[0x0][0x500] ;  /* 0x0000a000ff2077ac */ /* 0x000ee60008000a00 */
[----:B------:R-:W-:Y:S01]  /*41c0*/  FADD.FTZ R12, R12, R125 ;  /* 0x0000007d0c0c7221 */ /* 0x000fe20000010000 */
[----:B------:R-:W-:-:S03]  /*41d0*/  UMOV UR26, UR34 ;  /* 0x00000022001a7c82 */ /* 0x000fc60008000000 */
[----:B------:R-:W-:Y:S01]  /*41e0*/  FADD.FTZ R12, R12, R151 ;  /* 0x000000970c0c7221 */ /* 0x000fe20000010000 */
[----:B------:R-:W-:Y:S02]  /*41f0*/  UIADD3.X UR16, UPT, UPT, UR16, -0x1, URZ, UP0, !UPT ;  /* 0xffffffff10107890 */ /* 0x000fe400087fe4ff */
[----:B------:R-:W-:Y:S01]  /*4200*/  UISETP.GT.AND UP0, UPT, UR12, 0x1, UPT ;  /* 0x000000010c00788c */ /* 0x000fe2000bf04270 */
[----:B------:R-:W-:Y:S01]  /*4210*/  FADD.FTZ R12, R12, R117 ;  /* 0x000000750c0c7221 */ /* 0x000fe20000010000 */
[----:B------:R-:W-:Y:S02]  /*4220*/  UIADD3 UR14, UP1, UPT, UR14, -0x1000, URZ ;  /* 0xfffff0000e0e7890 */ /* 0x000fe4000ff3e0ff */
[----:B------:R-:W-:Y:S01]  /*4230*/  UIADD3 UR18, UP2, UPT, UR18, -0x1000, URZ ;  /* 0xfffff00012127890 */ /* 0x000fe2000ff5e0ff */
[----:B------:R-:W-:Y:S01]  /*4240*/  FADD.FTZ R12, R12, R153 ;  /* 0x000000990c0c7221 */ /* 0x000fe20000010000 */
[----:B------:R-:W-:Y:S01]  /*4250*/  STS [R52], R149 ;  /* 0x0000009534007388 */ /* 0x000fe20000000800 */
[----:B--2---:R-:W-:-:S02]  /*4260*/  UIMAD.WIDE.U32 UR22, UR28, UR30, UR26 ;  /* 0x0000001e1c1672a5 */ /* 0x004fc4000f8e001a */
[----:B------:R-:W-:Y:S01]  /*4270*/  FADD.FTZ R12, R12, R123 ;  /* 0x0000007b0c0c7221 */ /* 0x000fe20000010000 */
[----:B------:R-:W-:Y:S01]  /*4280*/  STS [R52+0x4], R115 ;  /* 0x0000047334007388 */ /* 0x000fe20000000800 */
[----:B------:R-:W-:Y:S01]  /*4290*/  UIMAD UR23, UR28, UR31, UR23 ;  /* 0x0000001f1c1772a4 */ /* 0x000fe2000f8e0217 */
[----:B------:R-:W2:Y:S02]  /*42a0*/  LDCU.64 UR30, c[0x0][0x550] ;  /* 0x0000aa00ff1e77ac */ /* 0x000ea40008000a00 */
[----:B------:R-:W-:Y:S01]  /*42b0*/  STS [R52+0x8], R113 ;  /* 0x0000087134007388 */ /* 0x000fe20000000800 */
[----:B------:R-:W-:Y:S01]  /*42c0*/  FADD.FTZ R12, R12, R71 ;  /* 0x000000470c0c7221 */ /* 0x000fe20000010000 */
[----:B---3--:R-:W-:Y:S02]  /*42d0*/  UIMAD.WIDE.U32 UR22, UR8, UR32, UR22 ;  /* 0x00000020081672a5 */ /* 0x008fe4000f8e0016 */
[----:B------:R-:W-:Y:S01]  /*42e0*/  STS [R52+0xc], R111 ;  /* 0x00000c6f34007388 */ /* 0x000fe20000000800 */
[----:B------:R-:W-:Y:S01]  /*42f0*/  FADD.FTZ R12, R12, R75 ;  /* 0x0000004b0c0c7221 */ /* 0x000fe20000010000 */
[----:B------:R-:W-:-:S02]  /*4300*/  UIADD3.X UR17, UPT, UPT, UR17, -0x1, URZ, UP1, !UPT ;  /* 0xffffffff11117890 */ /* 0x000fc40008ffe4ff */
[----:B------:R-:W-:Y:S01]  /*4310*/  STS [R52+0x10], R69 ;  /* 0x0000104534007388 */ /* 0x000fe20000000800 */
[----:B------:R-:W-:Y:S01]  /*4320*/  UIMAD UR21, UR8, UR33, UR23 ;  /* 0x00000021081572a4 */ /* 0x000fe2000f8e0217 */
[----:B------:R-:W-:Y:S01]  /*4330*/  IADD3 R3, P1, PT, R16, UR22, RZ ;  /* 0x0000001610037c10 */ /* 0x000fe2000ff3e0ff */
[----:B------:R-:W3:Y:S01]  /*4340*/  LDCU.64 UR32, c[0x0][0x560] ;  /* 0x0000ac00ff2077ac */ /* 0x000ee20008000a00 */
[----:B------:R-:W-:Y:S01]  /*4350*/  STS [R52+0x14], R73 ;  /* 0x0000144934007388 */ /* 0x000fe20000000800 */
[----:B------:R-:W-:Y:S02]  /*4360*/  FADD.FTZ R12, R12, R79 ;  /* 0x0000004f0c0c7221 */ /* 0x000fe40000010000 */
[----:B0-----:R-:W-:Y:S01]  /*4370*/  IADD3.X R4, PT, PT, RZ, UR21, RZ, P1, !PT ;  /* 0x00000015ff047c10 */ /* 0x001fe20008ffe4ff */
[----:B------:R-:W-:Y:S01]  /*4380*/  STS [R52+0x18], R77 ;  /* 0x0000184d34007388 */ /* 0x000fe20000000800 */
[C---:B--2---:R-:W-:Y:S01]  /*4390*/  LEA R2, P5, R3.reuse, UR30, 0x2 ;  /* 0x0000001e03027c11 */ /* 0x044fe2000f8a10ff */
[----:B------:R-:W0:Y:S01]  /*43a0*/  LDCU.64 UR22, c[0x0][0x518] ;  /* 0x0000a300ff1677ac */ /* 0x000e220008000a00 */
[----:B------:R-:W-:Y:S01]  /*43b0*/  FADD.FTZ R12, R12, R83 ;  /* 0x000000530c0c7221 */ /* 0x000fe20000010000 */
[----:B------:R-:W-:Y:S01]  /*43c0*/  STS [R52+0x1c], R81 ;  /* 0x00001c5134007388 */ /* 0x000fe20000000800 */
[----:B------:R-:W-:Y:S01]  /*43d0*/  LEA.HI.X R3, R3, UR31, R4, 0x2, P5 ;  /* 0x0000001f03037c11 */ /* 0x000fe2000a8f1404 */
[----:B------:R-:W2:Y:S01]  /*43e0*/  LDCU.64 UR30, c[0x0][0x520] ;  /* 0x0000a400ff1e77ac */ /* 0x000ea20008000a00 */
[----:B------:R-:W-:Y:S01]  /*43f0*/  FADD.FTZ R12, R12, R87 ;  /* 0x000000570c0c7221 */ /* 0x000fe20000010000 */
[----:B------:R-:W-:Y:S01]  /*4400*/  STS [R52+0x20], R85 ;  /* 0x0000205534007388 */ /* 0x000fe20000000800 */
[----:B------:R-:W-:-:S02]  /*4410*/  UIADD3.X UR19, UPT, UPT, UR19, -0x1, URZ, UP2, !UPT ;  /* 0xffffffff13137890 */ /* 0x000fc400097fe4ff */
[----:B------:R-:W-:Y:S01]  /*4420*/  FADD.FTZ R12, R12, R91 ;  /* 0x0000005b0c0c7221 */ /* 0x000fe20000010000 */
[----:B------:R-:W-:Y:S01]  /*4430*/  STS [R52+0x24], R89 ;  /* 0x0000245934007388 */ /* 0x000fe20000000800 */
[----:B------:R-:W-:Y:S02]  /*4440*/  UMOV UR12, UR20 ;  /* 0x00000014000c7c82 */ /* 0x000fe40008000000 */
[----:B------:R-:W-:Y:S01]  /*4450*/  FADD.FTZ R12, R12, R95 ;  /* 0x0000005f0c0c7221 */ /* 0x000fe20000010000 */
[----:B------:R-:W-:Y:S03]  /*4460*/  STS [R52+0x28], R93 ;  /* 0x0000285d34007388 */ /* 0x000fe60000000800 */
[----:B------:R-:W-:Y:S01]  /*4470*/  FADD.FTZ R12, R12, R99 ;  /* 0x000000630c0c7221 */ /* 0x000fe20000010000 */
[----:B------:R-:W-:Y:S01]  /*4480*/  STS [R52+0x2c], R97 ;  /* 0x00002c6134007388 */ /* 0x000fe20000000800 */
[----:B0-----:R-:W-:-:S02]  /*4490*/  UIMAD.WIDE.U32 UR26, UR28, UR22, UR26 ;  /* 0x000000161c1a72a5 */ /* 0x001fc4000f8e001a */
[----:B------:R-:W-:Y:S01]  /*44a0*/  FADD.FTZ R12, R12, R103 ;  /* 0x000000670c0c7221 */ /* 0x000fe20000010000 */
[----:B------:R-:W-:Y:S01]  /*44b0*/  STS [R52+0x30], R101 ;  /* 0x0000306534007388 */ /* 0x000fe20000000800 */
[----:B------:R-:W-:-:S03]  /*44c0*/  UIMAD UR23, UR28, UR23, UR27 ;  /* 0x000000171c1772a4 */ /* 0x000fc6000f8e021b */
[----:B------:R-:W-:Y:S01]  /*44d0*/  STS [R52+0x34], R105 ;  /* 0x0000346934007388 */ /* 0x000fe20000000800 */
[----:B------:R-:W-:Y:S02]  /*44e0*/  UMOV UR22, UR26 ;  /* 0x0000001a00167c82 */ /* 0x000fe40008000000 */
[----:B--2---:R-:W-:Y:S01]  /*44f0*/  UIMAD.WIDE.U32 UR22, UR8, UR30, UR22 ;  /* 0x0000001e081672a5 */ /* 0x004fe2000f8e0016 */
[----:B------:R-:W-:Y:S03]  /*4500*/  STS [R52+0x38], R107 ;  /* 0x0000386b34007388 */ /* 0x000fe60000000800 */
[----:B------:R-:W-:Y:S01]  /*4510*/  UIMAD UR21, UR8, UR31, UR23 ;  /* 0x0000001f081572a4 */ /* 0x000fe2000f8e0217 */
        /* <DEDUP_REMOVED lines=53> */
[----:B------:R-:W-:Y:S01]  /*4870*/  BAR.SYNC.DEFER_BLOCKING 0x0 ;  /* 0x0000000000007b1d */ /* 0x000fe20000010000 */
[----:B0-----:R-:W-:-:S05]  /*4880*/  IADD3 R3, P2, PT, R16, UR22, RZ ;  /* 0x0000001610037c10 */ /* 0x001fca000ff5e0ff */
[----:B------:R-:W-:Y:S01]  /*4890*/  IMAD.X R4, RZ, RZ, UR21, P2 ;  /* 0x00000015ff047e24 */ /* 0x000fe200090e06ff */
[----:B---3--:R-:W-:-:S04]  /*48a0*/  LEA R2, P2, R3, UR32, 0x2 ;  /* 0x0000002003027c11 */ /* 0x008fc8000f8410ff */
[----:B------:R-:W-:Y:S01]  /*48b0*/  LEA.HI.X R3, R3, UR33, R4, 0x2, P2 ;  /* 0x0000002103037c11 */ /* 0x000fe200090f1404 */
        /* <DEDUP_REMOVED lines=66> */
[----:B------:R0:W-:Y:S04]  /*4ce0*/  @!P5 STG.E desc[UR24][R2.64+0x700], R59 ;  /* 0x0007003b0200d986 */ /* 0x0001e8000c101918 */
[----:B------:R0:W-:Y:S01]  /*4cf0*/  @!P6 STG.E desc[UR24][R2.64+0x780], R51 ;  /* 0x000780330200e986 */ /* 0x0001e2000c101918 */
[----:B------:R-:W-:Y:S05]  /*4d00*/  BRA.U UP0, `(.L_x_3320) ;  /* 0xffffffb900a47547 */ /* 0x000fea000b83ffff */
.L_x_3305:
[----:B------:R-:W2:Y:S01]  /*4d10*/  LDCU.64 UR12, c[0x0][0x548] ;  /* 0x0000a900ff0c77ac */ /* 0x000ea20008000a00 */
[----:B-----5:R-:W3:Y:S01]  /*4d20*/  S2R R11, SR_TID.X ;  /* 0x00000000000b7919 */ /* 0x020ee20000002100 */
[----:B------:R-:W4:Y:S01]  /*4d30*/  LDCU UR38, c[0x0][0x38c] ;  /* 0x00007180ff2677ac */ /* 0x000f220008000800 */
[----:B------:R-:W0:Y:S01]  /*4d40*/  LDCU.64 UR14, c[0x0][0x568] ;  /* 0x0000ad00ff0e77ac */ /* 0x000e220008000a00 */
[----:B--2---:R-:W-:-:S04]  /*4d50*/  UISETP.NE.U32.AND UP0, UPT, UR12, URZ, UPT ;  /* 0x000000ff0c00728c */ /* 0x004fc8000bf05070 */
[----:B------:R-:W-:-:S09]  /*4d60*/  UISETP.NE.AND.EX UP0, UPT, UR13, URZ, UPT, UP0 ;  /* 0x000000ff0d00728c */ /* 0x000fd2000bf05300 */
[----:B0---4-:R-:W-:Y:S05]  /*4d70*/  BRA.U !UP0, `(.L_x_3321) ;  /* 0x00000001088c7547 */ /* 0x011fea000b800000 */
[----:B------:R-:W0:Y:S01]  /*4d80*/  SHFL.DOWN P0, R0, R13, 0x1, 0x1f ;  /* 0x08201f000d007f89 */ /* 0x000e220000000000 */
[----:B------:R-:W-:Y:S01]  /*4d90*/  BSSY.RECONVERGENT B0, `(.L_x_3321) ;  /* 0x0000021000007945 */ /* 0x000fe20003800200 */
[----:B------:R-:W2:Y:S01]  /*4da0*/  S2R R4, SR_LANEID ;  /* 0x0000000000047919 */ /* 0x000ea20000000000 */
[----:B------:R-:W4:Y:S01]  /*4db0*/  S2R R6, SR_TID.X ;  /* 0x0000000000067919 */ /* 0x000f220000002100 */
[----:B0-----:R-:W-:-:S05]  /*4dc0*/  @P0 FADD R0, R0, R13 ;  /* 0x0000000d00000221 */ /* 0x001fca0000000000 */
[----:B------:R-:W0:Y:S01]  /*4dd0*/  SHFL.DOWN P0, R3, R0, 0x2, 0x1f ;  /* 0x08401f0000037f89 */ /* 0x000e220000000000 */
[----:B--2---:R-:W-:-:S13]  /*4de0*/  ISETP.NE.AND P1, PT, R4, RZ, PT ;  /* 0x000000ff0400720c */ /* 0x004fda0003f25270 */
[----:B------:R-:W2:Y:S01]  /*4df0*/  @!P1 S2R R8, SR_CgaCtaId ;  /* 0x0000000000089919 */ /* 0x000ea20000008800 */
[----:B------:R-:W-:Y:S01]  /*4e00*/  @!P1 MOV R7, 0x400 ;  /* 0x0000040000079802 */ /* 0x000fe20000000f00 */
[----:B0-----:R-:W-:Y:S01]  /*4e10*/  @P0 FADD R3, R0, R3 ;  /* 0x0000000300030221 */ /* 0x001fe20000000000 */
[----:B----4-:R-:W-:-:S04]  /*4e20*/  @!P1 SHF.R.U32.HI R0, RZ, 0x3, R6 ;  /* 0x00000003ff009819 */ /* 0x010fc80000011606 */
        /* <DEDUP_REMOVED lines=16> */
[----:B------:R-:W2:Y:S01]  /*4f30*/  LDS R5, [UR4+0x1098] ;  /* 0x00109804ff057984 */ /* 0x000ea20008000800 */
[----:B------:R-:W-:-:S04]  /*4f40*/  ULEA UR4, UP0, UR8, UR12, 0x2 ;  /* 0x0000000c08047291 */ /* 0x000fc8000f8010ff */
[----:B------:R-:W-:Y:S02]  /*4f50*/  ULEA.HI.X UR5, UR8, UR13, URZ, 0x2, UP0 ;  /* 0x0000000d08057291 */ /* 0x000fe400080f14ff */
[----:B------:R-:W-:-:S04]  /*4f60*/  MOV R2, UR4 ;  /* 0x0000000400027c02 */ /* 0x000fc80008000f00 */
[----:B0-----:R-:W-:Y:S01]  /*4f70*/  MOV R3, UR5 ;  /* 0x0000000500037c02 */ /* 0x001fe20008000f00 */
[----:B--2---:R-:W-:-:S05]  /*4f80*/  FADD.FTZ R5, R4, R5 ;  /* 0x0000000504057221 */ /* 0x004fca0000010000 */
[----:B------:R2:W-:Y:S02]  /*4f90*/  REDG.E.ADD.F32.FTZ.RN.STRONG.GPU desc[UR24][R2.64], R5 ;  /* 0x00000005020079a6 */ /* 0x0005e4000c12f318 */
.L_x_3322:
[----:B------:R-:W-:Y:S05]  /*4fa0*/  BSYNC.RECONVERGENT B0 ;  /* 0x0000000000007941 */ /* 0x000fea0003800200 */
.L_x_3321:
[----:B------:R-:W-:Y:S01]  /*4fb0*/  UISETP.NE.U32.AND UP0, UPT, UR14, URZ, UPT ;  /* 0x000000ff0e00728c */ /* 0x000fe2000bf05070 */
[----:B---3--:R-:W-:-:S03]  /*4fc0*/  ISETP.GE.AND P0, PT, R11, UR38, PT ;  /* 0x000000260b007c0c */ /* 0x008fc6000bf06270 */
[----:B------:R-:W-:-:S09]  /*4fd0*/  UISETP.NE.AND.EX UP0, UPT, UR15, URZ, UPT, UP0 ;  /* 0x000000ff0f00728c */ /* 0x000fd2000bf05300 */
[----:B------:R-:W-:Y:S05]  /*4fe0*/  BRA.U !UP0, `(.L_x_3323) ;  /* 0x0000000108907547 */ /* 0x000fea000b800000 */
[----:B------:R-:W-:Y:S06]  /*4ff0*/  BAR.SYNC.DEFER_BLOCKING 0x0 ;  /* 0x0000000000007b1d */ /* 0x000fec0000010000 */
[----:B------:R-:W-:Y:S01]  /*5000*/  BSSY.RECONVERGENT B0, `(.L_x_3323) ;  /* 0x0000022000007945 */ /* 0x000fe20003800200 */
[----:B0-2---:R-:W0:Y:S01]  /*5010*/  SHFL.DOWN P1, R3, R12, 0x1, 0x1f ;  /* 0x08201f000c037f89 */ /* 0x005e220000020000 */
[----:B------:R-:W2:Y:S01]  /*5020*/  S2R R4, SR_LANEID ;  /* 0x0000000000047919 */ /* 0x000ea20000000000 */
[----:B0-----:R-:W-:-:S05]  /*5030*/  @P1 FADD R3, R3, R12 ;  /* 0x0000000c03031221 */ /* 0x001fca0000000000 */
[----:B------:R-:W0:Y:S01]  /*5040*/  SHFL.DOWN P1, R0, R3, 0x2, 0x1f ;  /* 0x08401f0003007f89 */ /* 0x000e220000020000 */
[----:B--2---:R-:W-:Y:S02]  /*5050*/  ISETP.NE.AND P2, PT, R4, RZ, PT ;  /* 0x000000ff0400720c */ /* 0x004fe40003f45270 */
[----:B------:R-:W2:Y:S11]  /*5060*/  S2R R4, SR_TID.X ;  /* 0x0000000000047919 */ /* 0x000eb60000002100 */
[----:B------:R-:W3:Y:S01]  /*5070*/  @!P2 S2R R9, SR_CgaCtaId ;  /* 0x000000000009a919 */ /* 0x000ee20000008800 */
[----:B------:R-:W-:Y:S01]  /*5080*/  @!P2 MOV R6, 0x400 ;  /* 0x000004000006a802 */ /* 0x000fe20000000f00 */
[----:B0-----:R-:W-:-:S05]  /*5090*/  @P1 FADD R0, R3, R0 ;  /* 0x0000000003001221 */ /* 0x001fca0000000000 */
[----:B------:R-:W0:Y:S01]  /*50a0*/  SHFL.DOWN P1, R5, R0, 0x4, 0x1f ;  /* 0x08801f0000057f89 */ /* 0x000e220000020000 */
[----:B--2---:R-:W-:-:S04]  /*50b0*/  @!P2 SHF.R.U32.HI R3, RZ, 0x3, R4 ;  /* 0x00000003ff03a819 */ /* 0x004fc80000011604 */
[----:B------:R-:W-:Y:S02]  /*50c0*/  @!P2 LOP3.LUT R3, R3, 0x7c, RZ, 0xc0, !PT ;  /* 0x0000007c0303a812 */ /* 0x000fe400078ec0ff */
[----:B---3--:R-:W-:Y:S01]  /*50d0*/  @!P2 LEA R6, R9, R6, 0x18 ;  /* 0x000000060906a211 */ /* 0x008fe200078ec0ff */
        /* <DEDUP_REMOVED lines=13> */
[----:B------:R-:W0:Y:S01]  /*51b0*/  LDS R0, [UR4+0x1098] ;  /* 0x00109804ff007984 */ /* 0x000e220008000800 */
[----:B------:R-:W-:-:S04]  /*51c0*/  ULEA UR4, UP0, UR8, UR14, 0x2 ;  /* 0x0000000e08047291 */ /* 0x000fc8000f8010ff */
[----:B------:R-:W-:Y:S02]  /*51d0*/  ULEA.HI.X UR5, UR8, UR15, URZ, 0x2, UP0 ;  /* 0x0000000f08057291 */ /* 0x000fe400080f14ff */
[----:B------:R-:W-:-:S04]  /*51e0*/  MOV R2, UR4 ;  /* 0x0000000400027c02 */ /* 0x000fc80008000f00 */
[----:B------:R-:W-:Y:S01]  /*51f0*/  MOV R3, UR5 ;  /* 0x0000000500037c02 */ /* 0x000fe20008000f00 */
[----:B0-----:R-:W-:-:S05]  /*5200*/  FADD.FTZ R7, R7, R0 ;  /* 0x0000000007077221 */ /* 0x001fca0000010000 */
[----:B------:R2:W-:Y:S02]  /*5210*/  REDG.E.ADD.F32.FTZ.RN.STRONG.GPU desc[UR24][R2.64], R7 ;  /* 0x00000007020079a6 */ /* 0x0005e4000c12f318 */
.L_x_3324:
[----:B------:R-:W-:Y:S05]  /*5220*/  BSYNC.RECONVERGENT B0 ;  /* 0x0000000000007941 */ /* 0x000fea0003800200 */
.L_x_3323:
[----:B------:R-:W-:Y:S05]  /*5230*/  @P0 EXIT ;  /* 0x000000000000094d */ /* 0x000fea0003800000 */
[----:B------:R-:W3:Y:S01]  /*5240*/  LDCU.64 UR12, c[0x0][0x4e8] ;  /* 0x00009d00ff0c77ac */ /* 0x000ee20008000a00 */
[----:B------:R-:W4:Y:S01]  /*5250*/  S2UR UR22, SR_CgaCtaId ;  /* 0x00000000001679c3 */ /* 0x000f220000008800 */
[----:B------:R-:W-:Y:S01]  /*5260*/  BSSY.RECONVERGENT B0, `(.L_x_3325) ;  /* 0x000004b000007945 */ /* 0x000fe20003800200 */
[----:B------:R-:W5:Y:S01]  /*5270*/  LDCU.64 UR18, c[0x0][0x4c8] ;  /* 0x00009900ff1277ac */ /* 0x000f620008000a00 */
[----:B------:R-:W0:Y:S01]  /*5280*/  LDCU.64 UR20, c[0x0][0x4a8] ;  /* 0x00009500ff1477ac */ /* 0x000e220008000a00 */
[----:B------:R-:W-:Y:S01]  /*5290*/  UMOV UR17, 0x400 ;  /* 0x0000040000117882 */ /* 0x000fe20000000000 */
[----:B------:R-:W0:Y:S01]  /*52a0*/  LDCU UR23, c[0x0][0x360] ;  /* 0x00006c00ff1777ac */ /* 0x000e220008000800 */
[----:B------:R-:W0:Y:S01]  /*52b0*/  LDCU.64 UR40, c[0x0][0x3e0] ;  /* 0x00007c00ff2877ac */ /* 0x000e220008000a00 */
[----:B---3--:R-:W-:Y:S01]  /*52c0*/  UIMAD.WIDE.U32 UR4, UR8, UR12, URZ ;  /* 0x0000000c080472a5 */ /* 0x008fe2000f8e00ff */
[----:B------:R-:W3:Y:S03]  /*52d0*/  LDCU.64 UR42, c[0x0][0x3c0] ;  /* 0x00007800ff2a77ac */ /* 0x000ee60008000a00 */
[----:B------:R-:W-:-:S02]  /*52e0*/  UIMAD UR16, UR8, UR13, UR5 ;  /* 0x0000000d081072a4 */ /* 0x000fc4000f8e0205 */
[----:B-----5:R-:W-:Y:S02]  /*52f0*/  UIMAD.WIDE.U32 UR12, UR8, UR18, URZ ;  /* 0x00000012080c72a5 */ /* 0x020fe4000f8e00ff */
[----:B0-----:R-:W-:Y:S02]  /*5300*/  UIMAD.WIDE.U32 UR14, UR8, UR20, URZ ;  /* 0x00000014080e72a5 */ /* 0x001fe4000f8e00ff */
[----:B------:R-:W-:Y:S01]  /*5310*/  UIMAD UR11, UR8, UR19, UR13 ;  /* 0x00000013080b72a4 */ /* 0x000fe2000f8e020d */
[----:B------:R-:W0:Y:S01]  /*5320*/  LDCU.64 UR26, c[0x0][0x4b0] ;  /* 0x00009600ff1a77ac */ /* 0x000e220008000a00 */
[----:B------:R-:W0:Y:S01]  /*5330*/  LDCU.64 UR32, c[0x0][0x4d0] ;  /* 0x00009a00ff2077ac */ /* 0x000e220008000a00 */
[----:B------:R-:W0:Y:S01]  /*5340*/  LDCU.64 UR34, c[0x0][0x4f0] ;  /* 0x00009e00ff2277ac */ /* 0x000e220008000a00 */
[----:B------:R-:W0:Y:S01]  /*5350*/  LDCU.64 UR36, c[0x0][0x540] ;  /* 0x0000a800ff2477ac */ /* 0x000e220008000a00 */
[----:B------:R-:W0:Y:S01]  /*5360*/  LDCU.128 UR28, c[0x0][0x530] ;  /* 0x0000a600ff1c77ac */ /* 0x000e220008000c00 */
[----:B------:R-:W-:-:S02]  /*5370*/  UIMAD UR8, UR8, UR21, UR15 ;  /* 0x00000015080872a4 */ /* 0x000fc4000f8e020f */
[----:B----4-:R-:W-:-:S12]  /*5380*/  ULEA UR17, UR22, UR17, 0x18 ;  /* 0x0000001116117291 */ /* 0x010fd8000f8ec0ff */
.L_x_3326:
[C---:B------:R-:W-:Y:S01]  /*5390*/  LEA R0, R11.reuse, UR17, 0x2 ;  /* 0x000000110b007c11 */ /* 0x040fe2000f8e10ff */
[C---:B--2-4-:R-:W-:Y:S01]  /*53a0*/  IMAD.WIDE.U32 R6, R11.reuse, UR40, RZ ;  /* 0x000000280b067c25 */ /* 0x054fe2000f8e00ff */
[----:B------:R-:W-:Y:S02]  /*53b0*/  MOV R4, UR14 ;  /* 0x0000000e00047c02 */ /* 0x000fe40008000f00 */
[----:B------:R-:W-:Y:S01]  /*53c0*/  SHF.R.S32.HI R10, RZ, 0x1f, R11 ;  /* 0x0000001fff0a7819 */ /* 0x000fe2000001140b */
[----:B------:R-:W2:Y:S01]  /*53d0*/  LDS R13, [R0+0x25d0] ;  /* 0x0025d000000d7984 */ /* 0x000ea20000000800 */
[----:B------:R-:W-:Y:S02]  /*53e0*/  MOV R3, UR8 ;  /* 0x0000000800037c02 */ /* 0x000fe40008000f00 */
[----:B------:R-:W-:Y:S01]  /*53f0*/  MOV R2, R4 ;  /* 0x0000000400027202 */ /* 0x000fe20000000f00 */
[C---:B0-----:R-:W-:Y:S01]  /*5400*/  IMAD R4, R10.reuse, UR26, RZ ;  /* 0x0000001a0a047c24 */ /* 0x041fe2000f8e02ff */
[----:B------:R-:W-:Y:S01]  /*5410*/  MOV R5, UR15 ;  /* 0x0000000f00057c02 */ /* 0x000fe20008000f00 */
[----:B------:R-:W-:Y:S01]  /*5420*/  IMAD R8, R10, UR40, RZ ;  /* 0x000000280a087c24 */ /* 0x000fe2000f8e02ff */
[----:B------:R-:W0:Y:S01]  /*5430*/  LDS R0, [R0+0x29d0] ;  /* 0x0029d00000007984 */ /* 0x000e220000000800 */
[----:B------:R-:W-:-:S04]  /*5440*/  IMAD.WIDE.U32 R2, R11, UR26, R2 ;  /* 0x0000001a0b027c25 */ /* 0x000fc8000f8e0002 */
[C---:B------:R-:W-:Y:S01]  /*5450*/  IMAD R5, R11.reuse, UR27, R4 ;  /* 0x0000001b0b057c24 */ /* 0x040fe2000f8e0204 */
[----:B------:R-:W-:Y:S01]  /*5460*/  LEA R4, P0, R2, UR28, 0x2 ;  /* 0x0000001c02047c11 */ /* 0x000fe2000f8010ff */
[----:B------:R-:W-:Y:S01]  /*5470*/  IMAD R9, R11, UR41, R8 ;  /* 0x000000290b097c24 */ /* 0x000fe2000f8e0208 */
[----:B------:R-:W-:Y:S02]  /*5480*/  LEA R8, P1, R6, UR6, 0x2 ;  /* 0x0000000606087c11 */ /* 0x000fe4000f8210ff */
[----:B------:R-:W-:Y:S02]  /*5490*/  IADD3 R5, PT, PT, R3, R5, RZ ;  /* 0x0000000503057210 */ /* 0x000fe40007ffe0ff */
[----:B------:R-:W-:Y:S02]  /*54a0*/  IADD3 R3, PT, PT, R7, R9, RZ ;  /* 0x0000000907037210 */ /* 0x000fe40007ffe0ff */
[----:B------:R-:W-:Y:S02]  /*54b0*/  LEA.HI.X R5, R2, UR29, R5, 0x2, P0 ;  /* 0x0000001d02057c11 */ /* 0x000fe400080f1405 */
[----:B------:R-:W-:-:S03]  /*54c0*/  LEA.HI.X R9, R6, UR7, R3, 0x2, P1 ;  /* 0x0000000706097c11 */ /* 0x000fc600088f1403 */
[----:B--2---:R2:W-:Y:S04]  /*54d0*/  REDG.E.ADD.F32.FTZ.RN.STRONG.GPU desc[UR24][R4.64], R13 ;  /* 0x0000000d040079a6 */ /* 0x0045e8000c12f318 */
[----:B------:R4:W0:Y:S01]  /*54e0*/  LDG.E R15, desc[UR24][R8.64] ;  /* 0x00000018080f7981 */ /* 0x000822000c1e1900 */
[----:B------:R-:W-:Y:S01]  /*54f0*/  MOV R6, UR12 ;  /* 0x0000000c00067c02 */ /* 0x000fe20008000f00 */
[C---:B------:R-:W-:Y:S01]  /*5500*/  IMAD R12, R10.reuse, UR32, RZ ;  /* 0x000000200a0c7c24 */ /* 0x040fe2000f8e02ff */
[----:B------:R-:W-:Y:S01]  /*5510*/  MOV R3, UR11 ;  /* 0x0000000b00037c02 */ /* 0x000fe20008000f00 */
[----:B---3--:R-:W-:Y:S01]  /*5520*/  IMAD R14, R10, UR42, RZ ;  /* 0x0000002a0a0e7c24 */ /* 0x008fe2000f8e02ff */
[----:B------:R-:W-:Y:S01]  /*5530*/  MOV R2, R6 ;  /* 0x0000000600027202 */ /* 0x000fe20000000f00 */
[C---:B------:R-:W-:Y:S01]  /*5540*/  IMAD R17, R11.reuse, UR33, R12 ;  /* 0x000000210b117c24 */ /* 0x040fe2000f8e020c */
[----:B------:R-:W-:Y:S01]  /*5550*/  MOV R7, UR13 ;  /* 0x0000000d00077c02 */ /* 0x000fe20008000f00 */
[----:B------:R-:W-:-:S04]  /*5560*/  IMAD.WIDE.U32 R6, R11, UR42, RZ ;  /* 0x0000002a0b067c25 */ /* 0x000fc8000f8e00ff */
[----:B------:R-:W-:Y:S01]  /*5570*/  IMAD.WIDE.U32 R2, R11, UR32, R2 ;  /* 0x000000200b027c25 */ /* 0x000fe2000f8e0002 */
[----:B----4-:R-:W-:-:S03]  /*5580*/  LEA R8, P1, R6, UR9, 0x2 ;  /* 0x0000000906087c11 */ /* 0x010fc6000f8210ff */
[----:B--2---:R-:W-:Y:S01]  /*5590*/  IMAD R13, R11, UR43, R14 ;  /* 0x0000002b0b0d7c24 */ /* 0x004fe2000f8e020e */
[----:B------:R-:W-:Y:S02]  /*55a0*/  IADD3 R5, PT, PT, R3, R17, RZ ;  /* 0x0000001103057210 */ /* 0x000fe40007ffe0ff */
[C---:B------:R-:W-:Y:S02]  /*55b0*/  LEA R4, P0, R2.reuse, UR30, 0x2 ;  /* 0x0000001e02047c11 */ /* 0x040fe4000f8010ff */
[----:B------:R-:W-:Y:S02]  /*55c0*/  IADD3 R3, PT, PT, R7, R13, RZ ;  /* 0x0000000d07037210 */ /* 0x000fe40007ffe0ff */
[----:B------:R-:W-:Y:S02]  /*55d0*/  LEA.HI.X R5, R2, UR31, R5, 0x2, P0 ;  /* 0x0000001f02057c11 */ /* 0x000fe400080f1405 */
[----:B------:R-:W-:Y:S01]  /*55e0*/  LEA.HI.X R9, R6, UR10, R3, 0x2, P1 ;  /* 0x0000000a06097c11 */ /* 0x000fe200088f1403 */
[----:B0-----:R-:W-:-:S05]  /*55f0*/  FMUL.FTZ R15, R0, R15 ;  /* 0x0000000f000f7220 */ /* 0x001fca0000410000 */
        /* <DEDUP_REMOVED lines=18> */
.L_x_3325:
[----:B------:R-:W-:Y:S05]  /*5720*/  EXIT ;  /* 0x000000000000794d */ /* 0x000fea0003800000 */
.L_x_3311:
[----:B------:R-:W-:Y:S01]  /*5730*/  MOV R191, R6 ;  /* 0x0000000600bf7202 */ /* 0x000fe20000000f00 */
[----:B------:R-:W-:Y:S01]  /*5740*/  HFMA2 R184, -RZ, RZ, 0, 5.9604644775390625e-08 ;  /* 0x00000001ffb87431 */ /* 0x000fe200000001ff */
[----:B------:R-:W-:Y:S02]  /*5750*/  MOV R193, RZ ;  /* 0x000000ff00c17202 */ /* 0x000fe40000000f00 */
[----:B------:R-:W-:-:S07]  /*5760*/  MOV R200, 0xffffffff ;  /* 0xffffffff00c87802 */ /* 0x000fce0000000f00 */
[----:B-12345:R-:W-:Y:S05]  /*5770*/  WARPSYNC.COLLECTIVE R200, `(.L_x_3327) ;  /* 0x00000000c8087348 */ /* 0x03efea0003c00000 */
[----:B------:R0:W0:Y:S02]  /*5780*/  SHFL.UP P6, R4, R191, R184, R193 ;  /* 0x040000b8bf047389 */ /* 0x00002400000c00c1 */
[----:B012345:R-:W-:Y:S05]  /*5790*/  ENDCOLLECTIVE ;  /* 0x000000000000791b */ /* 0x03ffea0003800000 */
.L_x_3327:
[----:B------:R-:W-:Y:S01]  /*57a0*/  IMAD.MOV.U32 R191, RZ, RZ, R5 ;  /* 0x000000ffffbf7224 */ /* 0x000fe200078e0005 */
[----:B------:R-:W-:-:S07]  /*57b0*/  MOV R7, R4 ;  /* 0x0000000400077202 */ /* 0x000fce0000000f00 */
[----:B------:R-:W-:Y:S05]  /*57c0*/  WARPSYNC.COLLECTIVE R200, `(.L_x_3328) ;  /* 0x00000000c8087348 */ /* 0x000fea0003c00000 */
[----:B------:R0:W1:Y:S02]  /*57d0*/  SHFL.UP P6, R4, R191, R184, R193 ;  /* 0x040000b8bf047389 */ /* 0x00006400000c00c1 */
[----:B01----:R-:W-:Y:S05]  /*57e0*/  ENDCOLLECTIVE ;  /* 0x000000000000791b */ /* 0x003fea0003800000 */
.L_x_3328:
        /* <DEDUP_REMOVED lines=8> */
.L_x_3329:
[----:B------:R-:W-:Y:S02]  /*5870*/  MOV R191, R187 ;  /* 0x000000bb00bf7202 */ /* 0x000fe40000000f00 */
[----:B------:R-:W-:-:S07]  /*5880*/  MOV R7, R4 ;  /* 0x0000000400077202 */ /* 0x000fce0000000f00 */
[----:B------:R-:W-:Y:S05]  /*5890*/  WARPSYNC.COLLECTIVE R200, `(.L_x_3330) ;  /* 0x00000000c8087348 */ /* 0x000fea0003c00000 */
[----:B------:R0:W1:Y:S02]  /*58a0*/  SHFL.UP P6, R4, R191, R184, R193 ;  /* 0x040000b8bf047389 */ /* 0x00006400000c00c1 */
[----:B01----:R-:W-:Y:S05]  /*58b0*/  ENDCOLLECTIVE ;  /* 0x000000000000791b */ /* 0x003fea0003800000 */
.L_x_3330:
        /* <DEDUP_REMOVED lines=8> */
.L_x_3331:
[----:B------:R-:W-:Y:S02]  /*5940*/  MOV R191, R189 ;  /* 0x000000bd00bf7202 */ /* 0x000fe40000000f00 */
[----:B------:R-:W-:-:S07]  /*5950*/  MOV R5, R4 ;  /* 0x0000000400057202 */ /* 0x000fce0000000f00 */
[----:B------:R-:W-:Y:S05]  /*5960*/  WARPSYNC.COLLECTIVE R200, `(.L_x_3332) ;  /* 0x00000000c8087348 */ /* 0x000fea0003c00000 */
[----:B------:R0:W1:Y:S02]  /*5970*/  SHFL.UP P6, R4, R191, R184, R193 ;  /* 0x040000b8bf047389 */ /* 0x00006400000c00c1 */
[----:B01----:R-:W-:Y:S05]  /*5980*/  ENDCOLLECTIVE ;  /* 0x000000000000791b */ /* 0x003fea0003800000 */
.L_x_3332:
        /* <DEDUP_REMOVED lines=8> */
.L_x_3333:
[----:B------:R-:W-:Y:S02]  /*5a10*/  MOV R191, R7 ;  /* 0x0000000700bf7202 */ /* 0x000fe40000000f00 */
[----:B------:R-:W-:-:S07]  /*5a20*/  MOV R5, R4 ;  /* 0x0000000400057202 */ /* 0x000fce0000000f00 */
[----:B------:R-:W-:Y:S05]  /*5a30*/  WARPSYNC.COLLECTIVE R200, `(.L_x_3334) ;  /* 0x00000000c8087348 */ /* 0x000fea0003c00000 */
[----:B------:R0:W1:Y:S02]  /*5a40*/  SHFL.UP P6, R4, R191, R184, R193 ;  /* 0x040000b8bf047389 */ /* 0x00006400000c00c1 */
[----:B01----:R-:W-:Y:S05]  /*5a50*/  ENDCOLLECTIVE ;  /* 0x000000000000791b */ /* 0x003fea0003800000 */
.L_x_3334:
        /* <DEDUP_REMOVED lines=8> */
.L_x_3335:
[----:B------:R-:W-:Y:S02]  /*5ae0*/  MOV R191, R5 ;  /* 0x0000000500bf7202 */ /* 0x000fe40000000f00 */
[----:B------:R-:W-:-:S07]  /*5af0*/  MOV R187, R4 ;  /* 0x0000000400bb7202 */ /* 0x000fce0000000f00 */
[----:B------:R-:W-:Y:S05]  /*5b00*/  WARPSYNC.COLLECTIVE R200, `(.L_x_3336) ;  /* 0x00000000c8087348 */ /* 0x000fea0003c00000 */
[----:B------:R0:W1:Y:S02]  /*5b10*/  SHFL.UP P6, R4, R191, R184, R193 ;  /* 0x040000b8bf047389 */ /* 0x00006400000c00c1 */
[----:B01----:R-:W-:Y:S05]  /*5b20*/  ENDCOLLECTIVE ;  /* 0x000000000000791b */ /* 0x003fea0003800000 */
.L_x_3336:
[----:B------:R-:W-:Y:S05]  /*5b30*/  BRA `(.L_x_3337) ;  /* 0xffffffcc00e87947 */ /* 0x000fea000383ffff */
.L_x_3312:
[----:B------:R-:W-:Y:S01]  /*5b40*/  HFMA2 R202, -RZ, RZ, 0, 1.847743988037109375e-06 ;  /* 0x0000001fffca7431 */ /* 0x000fe200000001ff */
[----:B------:R-:W-:Y:S01]  /*5b50*/  BSSY B0, `(.L_x_3338) ;  /* 0x0000007000007945 */ /* 0x000fe20003800000 */
[----:B------:R-:W-:Y:S02]  /*5b60*/  MOV R217, R6 ;  /* 0x0000000600d97202 */ /* 0x000fe40000000f00 */
[----:B------:R-:W-:Y:S02]  /*5b70*/  MOV R219, 0x1f ;  /* 0x0000001f00db7802 */ /* 0x000fe40000000f00 */
[----:B------:R-:W-:-:S07]  /*5b80*/  MOV R200, 0xffffffff ;  /* 0xffffffff00c87802 */ /* 0x000fce0000000f00 */
[----:B--2345:R-:W-:Y:S05]  /*5b90*/  WARPSYNC.COLLECTIVE R200, `(.L_x_3339) ;  /* 0x00000000c8087348 */ /* 0x03cfea0003c00000 */
[----:B------:R0:W1:Y:S02]  /*5ba0*/  SHFL.IDX P1, R5, R217, R202, R219 ;  /* 0x000000cad9057389 */ /* 0x00006400000200db */
[----:B012345:R-:W-:Y:S05]  /*5bb0*/  ENDCOLLECTIVE ;  /* 0x000000000000791b */ /* 0x03ffea0003800000 */
.L_x_3339:
[----:B------:R-:W-:Y:S05]  /*5bc0*/  BSYNC B0 ;  /* 0x0000000000007941 */ /* 0x000fea0003800000 */
.L_x_3338:
[----:B------:R-:W-:Y:S05]  /*5bd0*/  BRA `(.L_x_3340) ;  /* 0xffffffcc00d47947 */ /* 0x000fea000383ffff */
.L_x_3313:
        /* <DEDUP_REMOVED lines=8> */
.L_x_3342:
[----:B------:R-:W-:Y:S05]  /*5c60*/  BSYNC B0 ;  /* 0x0000000000007941 */ /* 0x000fea0003800000 */
.L_x_3341:
[----:B------:R-:W-:Y:S05]  /*5c70*/  BRA `(.L_x_3343) ;  /* 0xffffffcc00b47947 */ /* 0x000fea000383ffff */
.L_x_3314:
[----:B------:R-:W-:Y:S01]  /*5c80*/  HFMA2 R184, -RZ, RZ, 0, 5.9604644775390625e-08 ;  /* 0x00000001ffb87431 */ /* 0x000fe200000001ff */
[----:B------:R-:W-:Y:S01]  /*5c90*/  BSSY B0, `(.L_x_3344) ;  /* 0x0000007000007945 */ /* 0x000fe20003800000 */
[----:B------:R-:W-:Y:S02]  /*5ca0*/  MOV R191, R6 ;  /* 0x0000000600bf7202 */ /* 0x000fe40000000f00 */
[----:B------:R-:W-:Y:S02]  /*5cb0*/  MOV R193, RZ ;  /* 0x000000ff00c17202 */ /* 0x000fe40000000f00 */
[----:B------:R-:W-:-:S07]  /*5cc0*/  MOV R200, 0xffffffff ;  /* 0xffffffff00c87802 */ /* 0x000fce0000000f00 */
[----:B--2345:R-:W-:Y:S05]  /*5cd0*/  WARPSYNC.COLLECTIVE R200, `(.L_x_3345) ;  /* 0x00000000c8087348 */ /* 0x03cfea0003c00000 */
[----:B------:R0:W1:Y:S02]  /*5ce0*/  SHFL.UP P6, R4, R191, R184, R193 ;  /* 0x040000b8bf047389 */ /* 0x00006400000c00c1 */
[----:B012345:R-:W-:Y:S05]  /*5cf0*/  ENDCOLLECTIVE ;  /* 0x000000000000791b */ /* 0x03ffea0003800000 */
.L_x_3345:
[----:B------:R-:W-:Y:S05]  /*5d00*/  BSYNC B0 ;  /* 0x0000000000007941 */ /* 0x000fea0003800000 */
.L_x_3344:
[----:B------:R-:W-:Y:S02]  /*5d10*/  IMAD.MOV.U32 R191, RZ, RZ, R7 ;  /* 0x000000ffffbf7224 */ /* 0x000fe400078e0007 */
        /* <DEDUP_REMOVED lines=10> */
.L_x_3346:
[----:B------:R-:W-:Y:S05]  /*5dc0*/  WARPSYNC.COLLECTIVE R200, `(.L_x_3347) ;  /* 0x00000000c8087348 */ /* 0x000fea0003c00000 */
[----:B------:R0:W1:Y:S02]  /*5dd0*/  SHFL.IDX P1, R5, R217, R202, R219 ;  /* 0x000000cad9057389 */ /* 0x00006400000200db */
[----:B01----:R-:W-:Y:S05]  /*5de0*/  ENDCOLLECTIVE ;  /* 0x000000000000791b */ /* 0x003fea0003800000 */
.L_x_3347:
[----:B------:R-:W-:Y:S02]  /*5df0*/  MOV R217, R3 ;  /* 0x0000000300d97202 */ /* 0x000fe40000000f00 */
[----:B------:R-:W-:Y:S02]  /*5e00*/  MOV R187, R4 ;  /* 0x0000000400bb7202 */ /* 0x000fe40000000f00 */
[----:B------:R-:W-:-:S07]  /*5e10*/  MOV R4, R5 ;  /* 0x0000000500047202 */ /* 0x000fce0000000f00 */
[----:B------:R-:W-:Y:S05]  /*5e20*/  WARPSYNC.COLLECTIVE R200, `(.L_x_3348) ;  /* 0x00000000c8087348 */ /* 0x000fea0003c00000 */
[----:B------:R0:W1:Y:S02]  /*5e30*/  SHFL.IDX P1, R5, R217, R202, R219 ;  /* 0x000000cad9057389 */ /* 0x00006400000200db */
[----:B01----:R-:W-:Y:S05]  /*5e40*/  ENDCOLLECTIVE ;  /* 0x000000000000791b */ /* 0x003fea0003800000 */
.L_x_3348:
[----:B------:R-:W-:Y:S05]  /*5e50*/  BRA `(.L_x_3349) ;  /* 0xffffffcc00547947 */ /* 0x000fea000383ffff */
.L_x_3316:
[-C--:B------:R-:W-:Y:S01]  /*5e60*/  MOV R221, R6.reuse ;  /* 0x0000000600dd7202 */ /* 0x080fe20000000f00 */
[----:B------:R-:W-:Y:S01]  /*5e70*/  HFMA2 R204, -RZ, RZ, 0, 5.9604644775390625e-08 ;  /* 0x00000001ffcc7431 */ /* 0x000fe200000001ff */
[----:B------:R-:W-:Y:S01]  /*5e80*/  MOV R223, 0x1f ;  /* 0x0000001f00df7802 */ /* 0x000fe20000000f00 */
[----:B------:R-:W-:Y:S01]  /*5e90*/  HFMA2 R202, -RZ, RZ, 0, 0 ;  /* 0x00000000ffca7431 */ /* 0x000fe200000001ff */
[----:B------:R-:W-:Y:S02]  /*5ea0*/  MOV R200, 0xffffffff ;  /* 0xffffffff00c87802 */ /* 0x000fe40000000f00 */
[----:B------:R-:W-:Y:S02]  /*5eb0*/  MOV R3, R6 ;  /* 0x0000000600037202 */ /* 0x000fe40000000f00 */
[----:B------:R-:W-:-:S07]  /*5ec0*/  MOV R4, R5 ;  /* 0x0000000500047202 */ /* 0x000fce0000000f00 */
[----:B-1-3--:R-:W-:Y:S05]  /*5ed0*/  WARPSYNC.COLLECTIVE R200, `(.L_x_3350) ;  /* 0x00000000c8087348 */ /* 0x00afea0003c00000 */
[----:B------:R0:W2:Y:S02]  /*5ee0*/  SHFL.DOWN P1, R7, R221, R204, R223 ;  /* 0x080000ccdd077389 */ /* 0x0000a400000200df */
[----:B0123--:R-:W-:Y:S05]  /*5ef0*/  ENDCOLLECTIVE ;  /* 0x000000000000791b */ /* 0x00ffea0003800000 */
.L_x_3350:
[----:B------:R-:W-:Y:S02]  /*5f00*/  MOV R219, 0x1f ;  /* 0x0000001f00db7802 */ /* 0x000fe40000000f00 */
[----:B------:R-:W-:Y:S02]  /*5f10*/  MOV R221, R5 ;  /* 0x0000000500dd7202 */ /* 0x000fe40000000f00 */
[----:B------:R-:W-:-:S07]  /*5f20*/  MOV R2, R7 ;  /* 0x0000000700027202 */ /* 0x000fce0000000f00 */
[----:B------:R-:W-:Y:S05]  /*5f30*/  WARPSYNC.COLLECTIVE R200, `(.L_x_3351) ;  /* 0x00000000c8087348 */ /* 0x000fea0003c00000 */
[----:B------:R0:W1:Y:S02]  /*5f40*/  SHFL.DOWN P1, R7, R221, R204, R223 ;  /* 0x080000ccdd077389 */ /* 0x00006400000200df */
[----:B01----:R-:W-:Y:S05]  /*5f50*/  ENDCOLLECTIVE ;  /* 0x000000000000791b */ /* 0x003fea0003800000 */
.L_x_3351:
[----:B------:R-:W-:Y:S01]  /*5f60*/  @P0 FMUL.FTZ R2, R2, R3 ;  /* 0x0000000302020220 */ /* 0x000fe20000410000 */
[----:B------:R-:W-:Y:S02]  /*5f70*/  HFMA2 R204, -RZ, RZ, 0, 1.1920928955078125e-07 ;  /* 0x00000002ffcc7431 */ /* 0x000fe400000001ff */
[----:B------:R-:W-:Y:S02]  /*5f80*/  @P0 FFMA.FTZ R7, R3, R7, R4 ;  /* 0x0000000703070223 */ /* 0x000fe40000010004 */
[----:B------:R-:W-:-:S04]  /*5f90*/  @P0 MOV R3, R2 ;  /* 0x0000000200030202 */ /* 0x000fc80000000f00 */
[----:B------:R-:W-:Y:S02]  /*5fa0*/  MOV R221, R3 ;  /* 0x0000000300dd7202 */ /* 0x000fe40000000f00 */
[----:B------:R-:W-:Y:S02]  /*5fb0*/  @P0 MOV R4, R7 ;  /* 0x0000000700040202 */ /* 0x000fe40000000f00 */
[----:B------:R-:W-:-:S13]  /*5fc0*/  ISETP.GT.U32.AND P0, PT, R188, 0x1d, PT ;  /* 0x0000001dbc00780c */ /* 0x000fda0003f04070 */
[----:B------:R-:W-:Y:S05]  /*5fd0*/  WARPSYNC.COLLECTIVE R200, `(.L_x_3352) ;  /* 0x00000000c8087348 */ /* 0x000fea0003c00000 */
[----:B------:R0:W1:Y:S02]  /*5fe0*/  SHFL.DOWN P1, R7, R221, R204, R223 ;  /* 0x080000ccdd077389 */ /* 0x00006400000200df */
[----:B01----:R-:W-:Y:S05]  /*5ff0*/  ENDCOLLECTIVE ;  /* 0x000000000000791b */ /* 0x003fea0003800000 */
.L_x_3352:
[----:B------:R-:W-:Y:S02]  /*6000*/  MOV R221, R4 ;  /* 0x0000000400dd7202 */ /* 0x000fe40000000f00 */
[----:B------:R-:W-:-:S07]  /*6010*/  MOV R2, R7 ;  /* 0x0000000700027202 */ /* 0x000fce0000000f00 */
[----:B------:R-:W-:Y:S05]  /*6020*/  WARPSYNC.COLLECTIVE R200, `(.L_x_3353) ;  /* 0x00000000c8087348 */ /* 0x000fea0003c00000 */
[----:B------:R0:W1:Y:S02]  /*6030*/  SHFL.DOWN P1, R7, R221, R204, R223 ;  /* 0x080000ccdd077389 */ /* 0x00006400000200df */
[----:B01----:R-:W-:Y:S05]  /*6040*/  ENDCOLLECTIVE ;  /* 0x000000000000791b */ /* 0x003fea0003800000 */
.L_x_3353:
[C---:B------:R-:W-:Y:S01]  /*6050*/  @!P0 FMUL.FTZ R2, R3.reuse, R2 ;  /* 0x0000000203028220 */ /* 0x040fe20000410000 */
[----:B------:R-:W-:Y:S02]  /*6060*/  HFMA2 R204, -RZ, RZ, 0, 2.384185791015625e-07 ;  /* 0x00000004ffcc7431 */ /* 0x000fe400000001ff */
[----:B------:R-:W-:Y:S02]  /*6070*/  @!P0 FFMA.FTZ R7, R3, R7, R4 ;  /* 0x0000000703078223 */ /* 0x000fe40000010004 */
[----:B------:R-:W-:-:S04]  /*6080*/  @!P0 MOV R3, R2 ;  /* 0x0000000200038202 */ /* 0x000fc80000000f00 */
[----:B------:R-:W-:Y:S02]  /*6090*/  MOV R221, R3 ;  /* 0x0000000300dd7202 */ /* 0x000fe40000000f00 */
[----:B------:R-:W-:Y:S02]  /*60a0*/  @!P0 MOV R4, R7 ;  /* 0x0000000700048202 */ /* 0x000fe40000000f00 */
[----:B------:R-:W-:-:S13]  /*60b0*/  ISETP.GT.U32.AND P0, PT, R188, 0x1b, PT ;  /* 0x0000001bbc00780c */ /* 0x000fda0003f04070 */
[----:B------:R-:W-:Y:S05]  /*60c0*/  WARPSYNC.COLLECTIVE R200, `(.L_x_3354) ;  /* 0x00000000c8087348 */ /* 0x000fea0003c00000 */
[----:B------:R0:W1:Y:S02]  /*60d0*/  SHFL.DOWN P1, R7, R221, R204, R223 ;  /* 0x080000ccdd077389 */ /* 0x00006400000200df */
[----:B01----:R-:W-:Y:S05]  /*60e0*/  ENDCOLLECTIVE ;  /* 0x000000000000791b */ /* 0x003fea0003800000 */
.L_x_3354:
[----:B------:R-:W-:Y:S02]  /*60f0*/  MOV R221, R4 ;  /* 0x0000000400dd7202 */ /* 0x000fe40000000f00 */
[----:B------:R-:W-:-:S07]  /*6100*/  MOV R2, R7 ;  /* 0x0000000700027202 */ /* 0x000fce0000000f00 */
[----:B------:R-:W-:Y:S05]  /*6110*/  WARPSYNC.COLLECTIVE R200, `(.L_x_3355) ;  /* 0x00000000c8087348 */ /* 0x000fea0003c00000 */
[----:B------:R0:W1:Y:S02]  /*6120*/  SHFL.DOWN P1, R7, R221, R204, R223 ;  /* 0x080000ccdd077389 */ /* 0x00006400000200df */
[----:B01----:R-:W-:Y:S05]  /*6130*/  ENDCOLLECTIVE ;  /* 0x000000000000791b */ /* 0x003fea0003800000 */
.L_x_3355:
[----:B------:R-:W-:Y:S01]  /*6140*/  @!P0 FMUL.FTZ R2, R3, R2 ;  /* 0x0000000203028220 */ /* 0x000fe20000410000 */
[----:B------:R-:W-:Y:S01]  /*6150*/  HFMA2 R204, -RZ, RZ, 0, 4.76837158203125e-07 ;  /* 0x00000008ffcc7431 */ /* 0x000fe200000001ff */
[----:B------:R-:W-:-:S05]  /*6160*/  MOV R5, R7 ;  /* 0x0000000700057202 */ /* 0x000fca0000000f00 */
[----:B------:R-:W-:Y:S01]  /*6170*/  @!P0 FFMA.FTZ R5, R3, R5, R4 ;  /* 0x0000000503058223 */ /* 0x000fe20000010004 */
[----:B------:R-:W-:-:S04]  /*6180*/  @!P0 IMAD.MOV.U32 R3, RZ, RZ, R2 ;  /* 0x000000ffff038224 */ /* 0x000fc800078e0002 */
[----:B------:R-:W-:Y:S02]  /*6190*/  @!P0 MOV R4, R5 ;  /* 0x0000000500048202 */ /* 0x000fe40000000f00 */
[----:B------:R-:W-:Y:S02]  /*61a0*/  MOV R221, R3 ;  /* 0x0000000300dd7202 */ /* 0x000fe40000000f00 */
[----:B------:R-:W-:-:S13]  /*61b0*/  ISETP.GT.U32.AND P0, PT, R188, 0x17, PT ;  /* 0x00000017bc00780c */ /* 0x000fda0003f04070 */
[----:B------:R-:W-:Y:S05]  /*61c0*/  WARPSYNC.COLLECTIVE R200, `(.L_x_3356) ;  /* 0x00000000c8087348 */ /* 0x000fea0003c00000 */
[----:B------:R0:W1:Y:S02]  /*61d0*/  SHFL.DOWN P1, R7, R221, R204, R223 ;  /* 0x080000ccdd077389 */ /* 0x00006400000200df */
[----:B01----:R-:W-:Y:S05]  /*61e0*/  ENDCOLLECTIVE ;  /* 0x000000000000791b */ /* 0x003fea0003800000 */
.L_x_3356:
[----:B------:R-:W-:Y:S02]  /*61f0*/  MOV R221, R4 ;  /* 0x0000000400dd7202 */ /* 0x000fe40000000f00 */
[----:B------:R-:W-:-:S07]  /*6200*/  MOV R2, R7 ;  /* 0x0000000700027202 */ /* 0x000fce0000000f00 */
[----:B------:R-:W-:Y:S05]  /*6210*/  WARPSYNC.COLLECTIVE R200, `(.L_x_3357) ;  /* 0x00000000c8087348 */ /* 0x000fea0003c00000 */
[----:B------:R0:W1:Y:S02]  /*6220*/  SHFL.DOWN P1, R7, R221, R204, R223 ;  /* 0x080000ccdd077389 */ /* 0x00006400000200df */
[----:B01----:R-:W-:Y:S05]  /*6230*/  ENDCOLLECTIVE ;  /* 0x000000000000791b */ /* 0x003fea0003800000 */
.L_x_3357:
[----:B------:R-:W-:Y:S01]  /*6240*/  @!P0 FMUL.FTZ R2, R3, R2 ;  /* 0x0000000203028220 */ /* 0x000fe20000410000 */
[----:B------:R-:W-:Y:S01]  /*6250*/  HFMA2 R204, -RZ, RZ, 0, 9.5367431640625e-07 ;  /* 0x00000010ffcc7431 */ /* 0x000fe200000001ff */
[----:B------:R-:W-:-:S05]  /*6260*/  MOV R5, R7 ;  /* 0x0000000700057202 */ /* 0x000fca0000000f00 */
[----:B------:R-:W-:Y:S01]  /*6270*/  @!P0 FFMA.FTZ R5, R3, R5, R4 ;  /* 0x0000000503058223 */ /* 0x000fe20000010004 */
[----:B------:R-:W-:-:S04]  /*6280*/  @!P0 MOV R3, R2 ;  /* 0x0000000200038202 */ /* 0x000fc80000000f00 */
[----:B------:R-:W-:Y:S02]  /*6290*/  MOV R221, R3 ;  /* 0x0000000300dd7202 */ /* 0x000fe40000000f00 */
[----:B------:R-:W-:Y:S02]  /*62a0*/  @!P0 MOV R4, R5 ;  /* 0x0000000500048202 */ /* 0x000fe40000000f00 */
[----:B------:R-:W-:-:S13]  /*62b0*/  ISETP.GT.U32.AND P0, PT, R188, 0xf, PT ;  /* 0x0000000fbc00780c */ /* 0x000fda0003f04070 */
[----:B------:R-:W-:Y:S05]  /*62c0*/  WARPSYNC.COLLECTIVE R200, `(.L_x_3358) ;  /* 0x00000000c8087348 */ /* 0x000fea0003c00000 */
[----:B------:R0:W1:Y:S02]  /*62d0*/  SHFL.DOWN P1, R7, R221, R204, R223 ;  /* 0x080000ccdd077389 */ /* 0x00006400000200df */
[----:B01----:R-:W-:Y:S05]  /*62e0*/  ENDCOLLECTIVE ;  /* 0x000000000000791b */ /* 0x003fea0003800000 */
.L_x_3358:
[----:B------:R-:W-:Y:S02]  /*62f0*/  MOV R221, R4 ;  /* 0x0000000400dd7202 */ /* 0x000fe40000000f00 */
[----:B------:R-:W-:-:S07]  /*6300*/  MOV R2, R7 ;  /* 0x0000000700027202 */ /* 0x000fce0000000f00 */
[----:B------:R-:W-:Y:S05]  /*6310*/  WARPSYNC.COLLECTIVE R200, `(.L_x_3359) ;  /* 0x00000000c8087348 */ /* 0x000fea0003c00000 */
[----:B------:R0:W1:Y:S02]  /*6320*/  SHFL.DOWN P1, R7, R221, R204, R223 ;  /* 0x080000ccdd077389 */ /* 0x00006400000200df */
[----:B01----:R-:W-:Y:S05]  /*6330*/  ENDCOLLECTIVE ;  /* 0x000000000000791b */ /* 0x003fea0003800000 */
.L_x_3359:
[----:B------:R-:W-:Y:S01]  /*6340*/  @!P0 FMUL.FTZ R2, R3, R2 ;  /* 0x0000000203028220 */ /* 0x000fe20000410000 */
[----:B------:R-:W-:Y:S01]  /*6350*/  HFMA2 R204, -RZ, RZ, 0, 5.9604644775390625e-08 ;  /* 0x00000001ffcc7431 */ /* 0x000fe200000001ff */
[----:B------:R-:W-:-:S05]  /*6360*/  MOV R5, R7 ;  /* 0x0000000700057202 */ /* 0x000fca0000000f00 */
[----:B------:R-:W-:Y:S01]  /*6370*/  @!P0 FFMA.FTZ R5, R3, R5, R4 ;  /* 0x0000000503058223 */ /* 0x000fe20000010004 */
[----:B------:R-:W-:-:S04]  /*6380*/  @!P0 MOV R3, R2 ;  /* 0x0000000200038202 */ /* 0x000fc80000000f00 */
[----:B------:R-:W-:Y:S02]  /*6390*/  MOV R217, R3 ;  /* 0x0000000300d97202 */ /* 0x000fe40000000f00 */
[----:B------:R-:W-:Y:S02]  /*63a0*/  @!P0 MOV R4, R5 ;  /* 0x0000000500048202 */ /* 0x000fe40000000f00 */
[----:B------:R-:W-:-:S07]  /*63b0*/  MOV R221, R3 ;  /* 0x0000000300dd7202 */ /* 0x000fce0000000f00 */
[----:B------:R-:W-:Y:S05]  /*63c0*/  WARPSYNC.COLLECTIVE R200, `(.L_x_3360) ;  /* 0x00000000c8087348 */ /* 0x000fea0003c00000 */
[----:B------:R0:W1:Y:S02]  /*63d0*/  SHFL.IDX P1, R5, R217, R202, R219 ;  /* 0x000000cad9057389 */ /* 0x00006400000200db */
[----:B01----:R-:W-:Y:S05]  /*63e0*/  ENDCOLLECTIVE ;  /* 0x000000000000791b */ /* 0x003fea0003800000 */
.L_x_3360:
[----:B------:R-:W-:Y:S02]  /*63f0*/  ISETP.NE.AND P0, PT, R14, 0x1f, PT ;  /* 0x0000001f0e00780c */ /* 0x000fe40003f05270 */
[----:B------:R-:W-:Y:S02]  /*6400*/  MOV R217, R4 ;  /* 0x0000000400d97202 */ /* 0x000fe40000000f00 */
[----:B------:R-:W-:-:S09]  /*6410*/  MOV R2, R5 ;  /* 0x0000000500027202 */ /* 0x000fd20000000f00 */
[----:B------:R-:W-:Y:S05]  /*6420*/  WARPSYNC.COLLECTIVE R200, `(.L_x_3361) ;  /* 0x00000000c8087348 */ /* 0x000fea0003c00000 */
[----:B------:R0:W1:Y:S02]  /*6430*/  SHFL.IDX P1, R5, R217, R202, R219 ;  /* 0x000000cad9057389 */ /* 0x00006400000200db */
[----:B01----:R-:W-:Y:S05]  /*6440*/  ENDCOLLECTIVE ;  /* 0x000000000000791b */ /* 0x003fea0003800000 */
.L_x_3361:
[----:B------:R-:W-:Y:S05]  /*6450*/  WARPSYNC.COLLECTIVE R200, `(.L_x_3362) ;  /* 0x00000000c8087348 */ /* 0x000fea0003c00000 */
[----:B------:R0:W1:Y:S02]  /*6460*/  SHFL.DOWN P1, R7, R221, R204, R223 ;  /* 0x080000ccdd077389 */ /* 0x00006400000200df */
[----:B01----:R-:W-:Y:S05]  /*6470*/  ENDCOLLECTIVE ;  /* 0x000000000000791b */ /* 0x003fea0003800000 */
.L_x_3362:
[----:B------:R-:W-:Y:S01]  /*6480*/  MOV R217, R8 ;  /* 0x0000000800d97202 */ /* 0x000fe20000000f00 */
[----:B------:R-:W-:Y:S01]  /*6490*/  FMUL.FTZ R8, R8, R2 ;  /* 0x0000000208087220 */ /* 0x000fe20000410000 */
[----:B------:R-:W-:Y:S02]  /*64a0*/  MOV R221, R4 ;  /* 0x0000000400dd7202 */ /* 0x000fe40000000f00 */
[----:B------:R-:W-:Y:S02]  /*64b0*/  MOV R6, R5 ;  /* 0x0000000500067202 */ /* 0x000fe40000000f00 */
[----:B------:R-:W-:-:S07]  /*64c0*/  MOV R196, R7 ;  /* 0x0000000700c47202 */ /* 0x000fce0000000f00 */
[----:B------:R-:W-:Y:S05]  /*64d0*/  WARPSYNC.COLLECTIVE R200, `(.L_x_3363) ;  /* 0x00000000c8087348 */ /* 0x000fea0003c00000 */
[----:B------:R0:W1:Y:S02]  /*64e0*/  SHFL.DOWN P1, R7, R221, R204, R223 ;  /* 0x080000ccdd077389 */ /* 0x00006400000200df */
[----:B01----:R-:W-:Y:S05]  /*64f0*/  ENDCOLLECTIVE ;  /* 0x000000000000791b */ /* 0x003fea0003800000 */
.L_x_3363:
[----:B------:R-:W-:Y:S05]  /*6500*/  WARPSYNC.COLLECTIVE R200, `(.L_x_3364) ;  /* 0x00000000c8087348 */ /* 0x000fea0003c00000 */
[----:B------:R0:W1:Y:S02]  /*6510*/  SHFL.IDX P1, R5, R217, R202, R219 ;  /* 0x000000cad9057389 */ /* 0x00006400000200db */
[----:B01----:R-:W-:Y:S05]  /*6520*/  ENDCOLLECTIVE ;  /* 0x000000000000791b */ /* 0x003fea0003800000 */
.L_x_3364:
[----:B------:R-:W-:Y:S01]  /*6530*/  MOV R217, R9 ;  /* 0x0000000900d97202 */ /* 0x000fe20000000f00 */
[----:B------:R-:W-:Y:S01]  /*6540*/  FFMA.FTZ R9, R9, R2, R6 ;  /* 0x0000000209097223 */ /* 0x000fe20000010006 */
[----:B------:R-:W-:Y:S02]  /*6550*/  MOV R215, R7 ;  /* 0x0000000700d77202 */ /* 0x000fe40000000f00 */
[----:B------:R-:W-:-:S07]  /*6560*/  MOV R198, R5 ;  /* 0x0000000500c67202 */ /* 0x000fce0000000f00 */
[----:B------:R-:W-:Y:S05]  /*6570*/  WARPSYNC.COLLECTIVE R200, `(.L_x_3365) ;  /* 0x00000000c8087348 */ /* 0x000fea0003c00000 */
[----:B------:R0:W1:Y:S02]  /*6580*/  SHFL.IDX P1, R5, R217, R202, R219 ;  /* 0x000000cad9057389 */ /* 0x00006400000200db */
[----:B01----:R-:W-:Y:S05]  /*6590*/  ENDCOLLECTIVE ;  /* 0x000000000000791b */ /* 0x003fea0003800000 */
.L_x_3365:
[----:B------:R-:W-:Y:S01]  /*65a0*/  MOV R7, R5 ;  /* 0x0000000500077202 */ /* 0x000fe20000000f00 */
[----:B------:R-:W-:Y:S06]  /*65b0*/  BRA `(.L_x_3366) ;  /* 0xffffffcc00447947 */ /* 0x000fec000383ffff */
.L_x_3367:
        /* <DEDUP_REMOVED lines=12> */
.L_x_10441:


//--------------------- .text._Z25selective_scan_bwd_kernelI32Selective_Scan_bwd_kernel_traitsILi64ELi16ELb0ELb0ELb0ELb0ELb1EffEEv12SSMParamsBwd --------------------------
	.section	.text._Z25selective_scan_bwd_kernelI32Selective_Scan_bwd_kernel_traitsILi64ELi16ELb0ELb0ELb0ELb0ELb1EffEEv12SSMParamsBwd,"ax",@progbits
	.align	128
        .global         _Z25selective_scan_bwd_kernelI32Selective_Scan_bwd_kernel_traitsILi64ELi16ELb0ELb0ELb0ELb0ELb1EffEEv12SSMParamsBwd
        .type           _Z25selective_scan_bwd_kernelI32Selective_Scan_bwd_kernel_traitsILi64ELi16ELb0ELb0ELb0ELb0ELb1EffEEv12SSMParamsBwd,@function
        .size           _Z25selective_scan_bwd_kernelI32Selective_Scan_bwd_kernel_traitsILi64ELi16ELb0ELb0ELb0ELb0ELb1EffEEv12SSMParamsBwd,(.L_x_10442 - _Z25selective_scan_bwd_kernelI32Selective_Scan_bwd_kernel_traitsILi64ELi16ELb0ELb0ELb0ELb0ELb1EffEEv12SSMParamsBwd)
        .other          _Z25selective_scan_bwd_kernelI32Selective_Scan_bwd_kernel_traitsILi64ELi16ELb0ELb0ELb0ELb0ELb1EffEEv12SSMParamsBwd,@"STO_CUDA_ENTRY STV_DEFAULT"
_Z25selective_scan_bwd_kernelI32Selective_Scan_bwd_kernel_traitsILi64ELi16ELb0ELb0ELb0ELb0ELb1EffEEv12SSMParamsBwd:
.text._Z25selective_scan_bwd_kernelI32Selective_Scan_bwd_kernel_traitsILi64ELi16ELb0ELb0ELb0ELb0ELb1EffEEv12SSMParamsBwd:
        /* <DEDUP_REMOVED lines=8> */
[----:B------:R-:W4:Y:S01]  /*0080*/  LDCU.128 UR24, c[0x0][0x400] ;  /* 0x00008000ff1877ac */ /* 0x000f220008000c00 */
[----:B0-----:R-:W-:-:S02]  /*0090*/  UISETP.NE.U32.AND UP1, UPT, UR8, URZ, UPT ;  /* 0x000000ff0800728c */ /* 0x001fc4000bf25070 */
[----:B--2---:R-:W-:Y:S02]  /*00a0*/  UISETP.NE.U32.AND UP0, UPT, UR6, URZ, UPT ;  /* 0x000000ff0600728c */ /* 0x004fe4000bf05070 */
[----:B------:R-:W-:Y:S02]  /*00b0*/  UISETP.NE.AND.EX UP1, UPT, UR9, URZ, UPT, UP1 ;  /* 0x000000ff0900728c */ /* 0x000fe4000bf25310 */
[----:B------:R-:W-:Y:S01]  /*00c0*/  UISETP.NE.AND.EX UP0, UPT, UR7, URZ, UPT, UP0 ;  /* 0x000000ff0700728c */ /* 0x000fe2000bf05300 */
[----:B------:R-:W0:Y:S03]  /*00d0*/  LDCU.64 UR34, c[0x0][0x480] ;  /* 0x00009000ff2277ac */ /* 0x000e260008000a00 */
[----:B------:R-:W-:Y:S02]  /*00e0*/  PLOP3.LUT P1, PT, PT, PT, UP1, 0x80, 0x8 ;  /* 0x000000000008781c */ /* 0x000fe40003f2f018 */
[----:B------:R-:W-:Y:S01]  /*00f0*/  PLOP3.LUT P0, PT, PT, PT, UP0, 0x80, 0x8 ;  /* 0x000000000008781c */ /* 0x000fe20003f0f008 */
[----:B------:R-:W2:Y:S02]  /*0100*/  LDCU UR30, c[0x0][0x394] ;  /* 0x00007280ff1e77ac */ /* 0x000ea40008000800 */
        /* <DEDUP_REMOVED lines=10> */
[----:B---3--:R3:W5:Y:S01]  /*01b0*/  @P1 LDG.E R10, desc[UR32][R4.64] ;  /* 0x00000020040a1981 */ /* 0x008762000c1e1900 */
[----:B----4-:R-:W-:Y:S01]  /*01c0*/  UIMAD.WIDE.U32 UR12, UR31, UR24, URZ ;  /* 0x000000181f0c72a5 */ /* 0x010fe2000f8e00ff */
[----:B------:R-:W4:Y:S02]  /*01d0*/  LDCU.128 UR8, c[0x0][0x460] ;  /* 0x00008c00ff0877ac */ /* 0x000f240008000c00 */
[----:B------:R3:W5:Y:S01]  /*01e0*/  @P0 LDG.E R11, desc[UR32][R2.64] ;  /* 0x00000020020b0981 */ /* 0x000762000c1e1900 */
[----:B------:R-:W-:Y:S02]  /*01f0*/  UIMAD.WIDE.U32 UR6, UR31, UR20, URZ ;  /* 0x000000141f0672a5 */ /* 0x000fe4000f8e00ff */
[----:B------:R-:W-:Y:S02]  /*0200*/  UIMAD UR13, UR31, UR25, UR13 ;  /* 0x000000191f0d72a4 */ /* 0x000fe4000f8e020d */
[----:B------:R-:W-:-:S04]  /*0210*/  UIMAD UR7, UR31, UR21, UR7 ;  /* 0x000000151f0772a4 */ /* 0x000fc8000f8e0207 */
[----:B------:R-:W-:Y:S02]  /*0220*/  UIMAD.WIDE.U32 UR14, UR16, UR22, UR6 ;  /* 0x00000016100e72a5 */ /* 0x000fe4000f8e0006 */
[----:B------:R-:W-:Y:S02]  /*0230*/  UIMAD.WIDE.U32 UR18, UR16, UR26, UR12 ;  /* 0x0000001a101272a5 */ /* 0x000fe4000f8e000c */
[----:B0-----:R-:W-:Y:S02]  /*0240*/  UISETP.NE.U32.AND UP0, UPT, UR34, URZ, UPT ;  /* 0x000000ff2200728c */ /* 0x001fe4000bf05070 */
[----:B------:R-:W-:Y:S02]  /*0250*/  UIMAD UR22, UR16, UR23, UR15 ;  /* 0x00000017101672a4 */ /* 0x000fe4000f8e020f */
[----:B--2---:R-:W-:Y:S02]  /*0260*/  ULEA UR15, UR30, 0xfffffc00, 0xa ;  /* 0xfffffc001e0f7891 */ /* 0x004fe4000f8e50ff */
[----:B------:R-:W-:-:S02]  /*0270*/  UIMAD UR17, UR16, UR27, UR19 ;  /* 0x0000001b101172a4 */ /* 0x000fc4000f8e0213 */
[----:B------:R-:W-:Y:S01]  /*0280*/  UISETP.NE.AND.EX UP0, UPT, UR35, URZ, UPT, UP0 ;  /* 0x000000ff2300728c */ /* 0x000fe2000bf05300 */
[----:B------:R-:W0:Y:S01]  /*0290*/  LDCU.64 UR34, c[0x0][0x3d8] ;  /* 0x00007b00ff2277ac */ /* 0x000e220008000a00 */
[----:B------:R-:W2:Y:S01]  /*02a0*/  LDCU.64 UR12, c[0x0][0x3b8] ;  /* 0x00007700ff0c77ac */ /* 0x000ea20008000a00 */
[----:B-1----:R-:W-:Y:S02]  /*02b0*/  UIMAD.WIDE.U32 UR20, UR31, UR28, URZ ;  /* 0x0000001c1f1472a5 */ /* 0x002fe4000f8e00ff */
[----:B------:R-:W-:Y:S02]  /*02c0*/  UIADD3 UR25, UP1, UPT, UR15, UR14, URZ ;  /* 0x0000000e0f197290 */ /* 0x000fe4000ff3e0ff */
[----:B------:R-:W-:Y:S02]  /*02d0*/  UIADD3 UR27, UP3, UPT, UR15, UR18, URZ ;  /* 0x000000120f1b7290 */ /* 0x000fe4000ff7e0ff */
[----:B------:R-:W-:Y:S02]  /*02e0*/  USHF.R.S32.HI UR14, URZ, 0x1f, UR15 ;  /* 0x0000001fff0e7899 */ /* 0x000fe4000801140f */
[----:B----4-:R-:W-:-:S02]  /*02f0*/  ULEA UR26, UP4, UR27, UR10, 0x2 ;  /* 0x0000000a1b1a7291 */ /* 0x010fc4000f8810ff */
[----:B------:R-:W-:Y:S02]  /*0300*/  ULEA UR24, UP2, UR25, UR8, 0x2 ;  /* 0x0000000819187291 */ /* 0x000fe4000f8410ff */
[----:B------:R-:W-:Y:S02]  /*0310*/  UIADD3.X UR10, UPT, UPT, UR14, UR22, URZ, UP1, !UPT ;  /* 0x000000160e0a7290 */ /* 0x000fe40008ffe4ff */
[----:B------:R-:W-:Y:S02]  /*0320*/  UIADD3.X UR8, UPT, UPT, UR14, UR17, URZ, UP3, !UPT ;  /* 0x000000110e087290 */ /* 0x000fe40009ffe4ff */
[----:B------:R-:W-:Y:S02]  /*0330*/  ULEA.HI.X UR25, UR25, UR9, UR10, 0x2, UP2 ;  /* 0x0000000919197291 */ /* 0x000fe400090f140a */
[----:B------:R-:W-:Y:S01]  /*0340*/  UIMAD UR9, UR31, UR29, UR21 ;  /* 0x0000001d1f0972a4 */ /* 0x000fe2000f8e0215 */
[----:B------:R-:W1:Y:S01]  /*0350*/  @UP0 LDCU UR21, c[0x0][0x384] ;  /* 0x00007080ff1507ac */ /* 0x000e620008000800 */
[----:B------:R-:W-:Y:S01]  /*0360*/  ULEA.HI.X UR27, UR27, UR11, UR8, 0x2, UP4 ;  /* 0x0000000b1b1b7291 */ /* 0x000fe2000a0f1408 */
[----:B------:R-:W4:Y:S01]  /*0370*/  LDCU.64 UR6, c[0x0][0x4a0] ;  /* 0x00009400ff0677ac */ /* 0x000f220008000a00 */
[----:B0-----:R-:W-:-:S02]  /*0380*/  UIMAD.WIDE.U32 UR18, UR16, UR34, URZ ;  /* 0x00000022101272a5 */ /* 0x001fc4000f8e00ff */
[----:B--2---:R-:W-:Y:S01]  /*0390*/  UIMAD.WIDE.U32 UR10, UR16, UR12, URZ ;  /* 0x0000000c100a72a5 */ /* 0x004fe2000f8e00ff */
[----:B------:R-:W0:Y:S01]  /*03a0*/  @UP0 LDCU UR12, c[0x0][0x38c] ;  /* 0x00007180ff0c07ac */ /* 0x000e220008000800 */
[----:B------:R-:W-:Y:S01]  /*03b0*/  UIMAD UR19, UR16, UR35, UR19 ;  /* 0x00000023101372a4 */ /* 0x000fe2000f8e0213 */
[----:B------:R-:W2:Y:S01]  /*03c0*/  @UP0 LDCU.64 UR34, c[0x0][0x480] ;  /* 0x00009000ff2207ac */ /* 0x000ea20008000a00 */
[----:B------:R-:W-:Y:S02]  /*03d0*/  ULEA UR17, UP1, UR18, UR4, 0x2 ;  /* 0x0000000412117291 */ /* 0x000fe4000f8210ff */
[----:B-1----:R-:W-:Y:S01]  /*03e0*/  @UP0 UIMAD UR4, UR31, UR21, UR16 ;  /* 0x000000151f0402a4 */ /* 0x002fe2000f8e0210 */
[----:B------:R-:W1:Y:S03]  /*03f0*/  LDCU.64 UR22, c[0x0][0x448] ;  /* 0x00008900ff1677ac */ /* 0x000e660008000a00 */
[----:B------:R-:W-:Y:S01]  /*0400*/  @UP0 UIMAD UR4, UR4, UR30, URZ ;  /* 0x0000001e040402a4 */ /* 0x000fe2000f8e02ff */
[----:B------:R-:W-:-:S02]  /*0410*/  UMOV UR8, UR20 ;  /* 0x0000001400087c82 */ /* 0x000fc40008000000 */
[----:B----4-:R-:W-:Y:S02]  /*0420*/  UIMAD.WIDE.U32 UR8, UR16, UR6, UR8 ;  /* 0x00000006100872a5 */ /* 0x010fe4000f8e0008 */
[----:B0-----:R-:W-:Y:S02]  /*0430*/  @UP0 UIMAD UR6, UR4, UR12, URZ ;  /* 0x0000000c040602a4 */ /* 0x001fe4000f8e02ff */
[----:B------:R-:W-:Y:S01]  /*0440*/  ULEA.HI.X UR18, UR18, UR5, UR19, 0x2, UP1 ;  /* 0x0000000512127291 */ /* 0x000fe200088f1413 */
[----:B------:R-:W-:Y:S02]  /*0450*/  UMOV UR4, URZ ;  /* 0x000000ff00047c82 */ /* 0x000fe40008000000 */
[----:B------:R-:W-:Y:S01]  /*0460*/  UMOV UR5, URZ ;  /* 0x000000ff00057c82 */ /* 0x000fe20008000000 */
[----:B--2---:R-:W-:Y:S02]  /*0470*/  @UP0 UIMAD.WIDE UR4, UR6, 0x8, UR34 ;  /* 0x00000008060408a5 */ /* 0x004fe4000f8e0222 */
[----:B------:R-:W-:-:S02]  /*0480*/  UISETP.GE.AND UP0, UPT, UR30, 0x1, UPT ;  /* 0x000000011e00788c */ /* 0x000fc4000bf06270 */
[----:B------:R-:W-:Y:S02]  /*0490*/  UIMAD UR7, UR16, UR7, UR9 ;  /* 0x00000007100772a4 */ /* 0x000fe4000f8e0209 */
[----:B------:R-:W-:Y:S01]  /*04a0*/  UIADD3 UR8, UP2, UPT, UR15, UR8, URZ ;  /* 0x000000080f087290 */ /* 0x000fe2000ff5e0ff */
[----:B------:R-:W-:Y:S01]  /*04b0*/  CS2R R12, SRZ ;  /* 0x00000000000c7805 */ /* 0x000fe2000001ff00 */
[----:B------:R-:W-:Y:S02]  /*04c0*/  UIMAD UR13, UR16, UR13, UR11 ;  /* 0x0000000d100d72a4 */ /* 0x000fe4000f8e020b */
[----:B------:R-:W-:Y:S02]  /*04d0*/  UIADD3.X UR29, UPT, UPT, UR14, UR7, URZ, UP2, !UPT ;  /* 0x000000070e1d7290 */ /* 0x000fe400097fe4ff */
[----:B-1----:R-:W-:Y:S02]  /*04e0*/  ULEA UR19, UP1, UR10, UR22, 0x2 ;  /* 0x000000160a137291 */ /* 0x002fe4000f8210ff */
[----:B------:R-:W-:-:S02]  /*04f0*/  ULEA UR28, UP2, UR8, UR36, 0x2 ;  /* 0x00000024081c7291 */ /* 0x000fc4000f8410ff */
[----:B------:R-:W-:Y:S02]  /*0500*/  ULEA.HI.X UR20, UR10, UR23, UR13, 0x2, UP1 ;  /* 0x000000170a147291 */ /* 0x000fe400088f140d */
[----:B------:R-:W-:Y:S01]  /*0510*/  ULEA.HI.X UR29, UR8, UR37, UR29, 0x2, UP2 ;  /* 0x00000025081d7291 */ /* 0x000fe200090f141d */
[----:B---3--:R-:W-:Y:S11]  /*0520*/  BRA.U !UP0, `(.L_x_3368) ;  /* 0x0000006908307547 */ /* 0x008ff6000b800000 */
[----:B------:R-:W0:Y:S01]  /*0530*/  S2R R14, SR_TID.X ;  /* 0x00000000000e7919 */ /* 0x000e220000002100 */
[----:B------:R-:W1:Y:S01]  /*0540*/  LDCU.64 UR8, c[0x0][0x3a0] ;  /* 0x00007400ff0877ac */ /* 0x000e620008000a00 */
[----:B------:R-:W2:Y:S01]  /*0550*/  S2UR UR7, SR_CgaCtaId ;  /* 0x00000000000779c3 */ /* 0x000ea20000008800 */
[----:B------:R-:W-:Y:S01]  /*0560*/  CS2R R12, SRZ ;  /* 0x00000000000c7805 */ /* 0x000fe2000001ff00 */
[----:B------:R-:W3:Y:S01]  /*0570*/  LDCU.64 UR10, c[0x0][0x440] ;  /* 0x00008800ff0a77ac */ /* 0x000ee20008000a00 */
[----:B-1----:R-:W-:-:S04]  /*0580*/  UIMAD.WIDE.U32 UR22, UR16, UR8, URZ ;  /* 0x00000008101672a5 */ /* 0x002fc8000f8e00ff */
[----:B------:R-:W-:Y:S02]  /*0590*/  UIMAD UR6, UR16, UR9, UR23 ;  /* 0x00000009100672a4 */ /* 0x000fe4000f8e0217 */
[----:B---3--:R-:W-:-:S04]  /*05a0*/  ULEA UR21, UP0, UR22, UR10, 0x2 ;  /* 0x0000000a16157291 */ /* 0x008fc8000f8010ff */
[----:B------:R-:W-:Y:S01]  /*05b0*/  ULEA.HI.X UR22, UR22, UR11, UR6, 0x2, UP0 ;  /* 0x0000000b16167291 */ /* 0x000fe200080f1406 */
[----:B------:R-:W1:Y:S01]  /*05c0*/  LDCU UR23, c[0x0][0x394] ;  /* 0x00007280ff1777ac */ /* 0x000e620008000800 */
[C---:B0-----:R-:W-:Y:S02]  /*05d0*/  SHF.L.U32 R15, R14.reuse, 0x4, RZ ;  /* 0x000000040e0f7819 */ /* 0x041fe400000006ff */
[----:B------:R-:W-:Y:S01]  /*05e0*/  LOP3.LUT R142, R14, 0x1f, RZ, 0xc0, !PT ;  /* 0x0000001f0e8e7812 */ /* 0x000fe200078ec0ff */
[----:B------:R-:W-:Y:S01]  /*05f0*/  UMOV UR6, 0x400 ;  /* 0x0000040000067882 */ /* 0x000fe20000000000 */
[----:B------:R-:W-:Y:S01]  /*0600*/  LOP3.LUT R15, R15, 0x3e00, RZ, 0xc0, !PT ;  /* 0x00003e000f0f7812 */ /* 0x000fe200078ec0ff */
[----:B--2---:R-:W-:-:S03]  /*0610*/  ULEA UR6, UR7, UR6, 0x18 ;  /* 0x0000000607067291 */ /* 0x004fc6000f8ec0ff */
[----:B------:R-:W-:-:S03]  /*0620*/  LOP3.LUT R16, R15, 0x1f, R14, 0xf8, !PT ;  /* 0x0000001f0f107812 */ /* 0x000fc600078ef80e */
[----:B------:R-:W-:Y:S02]  /*0630*/  LEA R17, R14, UR6, 0x3 ;  /* 0x000000060e117c11 */ /* 0x000fe4000f8e18ff */
[----:B------:R-:W-:Y:S02]  /*0640*/  LOP3.LUT R19, R16, 0x20, RZ, 0xfc, !PT ;  /* 0x0000002010137812 */ /* 0x000fe400078efcff */
[----:B------:R-:W-:Y:S02]  /*0650*/  LEA R18, R14, R17, 0x3 ;  /* 0x000000110e127211 */ /* 0x000fe400078e18ff */
        /* <DEDUP_REMOVED lines=13> */
[----:B-1----:R-:W-:-:S07]  /*0730*/  LOP3.LUT R33, R16, 0x1e0, RZ, 0xfc, !PT ;  /* 0x000001e010217812 */ /* 0x002fce00078efcff */
.L_x_3384:
[----:B0-----:R-:W0:Y:S01]  /*0740*/  LDCU.128 UR8, c[0x0][0x410] ;  /* 0x00008200ff0877ac */ /* 0x001e220008000c00 */
[----:B------:R-:W1:Y:S01]  /*0750*/  LDC R34, c[0x0][0x388] ;  /* 0x0000e200ff227b82 */ /* 0x000e620000000800 */
[----:B------:R-:W-:Y:S02]  /*0760*/  MOV R47, RZ ;  /* 0x000000ff002f7202 */ /* 0x000fe40000000f00 */
[----:B------:R-:W-:Y:S01]  /*0770*/  CS2R R54, SRZ ;  /* 0x0000000000367805 */ /* 0x000fe2000001ff00 */
[----:B------:R-:W-:Y:S01]  /*0780*/  UIADD3 UR30, UPT, UPT, UR23, -0x1, URZ ;  /* 0xffffffff171e7890 */ /* 0x000fe2000fffe0ff */
[----:B------:R-:W-:Y:S01]  /*0790*/  CS2R R48, SRZ ;  /* 0x0000000000307805 */ /* 0x000fe2000001ff00 */
[----:B------:R-:W-:Y:S01]  /*07a0*/  UMOV UR7, URZ ;  /* 0x000000ff00077c82 */ /* 0x000fe20008000000 */
[----:B------:R-:W2:Y:S01]  /*07b0*/  LDCU.64 UR38, c[0x0][0x488] ;  /* 0x00009100ff2677ac */ /* 0x000ea20008000a00 */
[----:B------:R-:W-:Y:S01]  /*07c0*/  HFMA2 R50, -RZ, RZ, 0, 0 ;  /* 0x00000000ff327431 */ /* 0x000fe200000001ff */
[----:B------:R-:W-:-:S02]  /*07d0*/  CS2R R52, SRZ ;  /* 0x0000000000347805 */ /* 0x000fc4000001ff00 */
[----:B------:R-:W-:Y:S01]  /*07e0*/  CS2R R56, SRZ ;  /* 0x0000000000387805 */ /* 0x000fe2000001ff00 */
[----:B------:R-:W-:Y:S01]  /*07f0*/  USHF.L.U32 UR6, UR30, 0xa, URZ ;  /* 0x0000000a1e067899 */ /* 0x000fe200080006ff */
[----:B------:R-:W-:Y:S01]  /*0800*/  CS2R R58, SRZ ;  /* 0x00000000003a7805 */ /* 0x000fe2000001ff00 */
[----:B------:R-:W3:Y:S01]  /*0810*/  LDCU.128 UR12, c[0x0][0x420] ;  /* 0x00008400ff0c77ac */ /* 0x000ee20008000c00 */
[----:B------:R-:W-:Y:S02]  /*0820*/  CS2R R60, SRZ ;  /* 0x00000000003c7805 */ /* 0x000fe4000001ff00 */
[----:B------:R-:W-:Y:S01]  /*0830*/  MOV R62, RZ ;  /* 0x000000ff003e7202 */ /* 0x000fe20000000f00 */
[----:B------:R-:W4:Y:S01]  /*0840*/  LDCU.64 UR40, c[0x0][0x478] ;  /* 0x00008f00ff2877ac */ /* 0x000f220008000a00 */
[----:B0-----:R-:W-:-:S04]  /*0850*/  UIMAD.WIDE.U32 UR34, UR31, UR8, UR6 ;  /* 0x000000081f2272a5 */ /* 0x001fc8000f8e0006 */
[----:B------:R-:W-:Y:S01]  /*0860*/  UIMAD UR9, UR31, UR9, UR35 ;  /* 0x000000091f0972a4 */ /* 0x000fe2000f8e0223 */
[----:B-1----:R-:W-:Y:S02]  /*0870*/  IADD3 R34, PT, PT, R34, -UR6, RZ ;  /* 0x8000000622227c10 */ /* 0x002fe4000fffe0ff */
[----:B------:R-:W-:Y:S02]  /*0880*/  UMOV UR8, UR34 ;  /* 0x0000002200087c82 */ /* 0x000fe40008000000 */
[----:B------:R-:W-:Y:S01]  /*0890*/  UIMAD.WIDE.U32 UR8, UR16, UR10, UR8 ;  /* 0x0000000a100872a5 */ /* 0x000fe2000f8e0008 */
[-C--:B------:R-:W-:Y:S01]  /*08a0*/  ISETP.GE.AND P6, PT, R21, R34.reuse, PT ;  /* 0x000000221500720c */ /* 0x080fe20003fc6270 */
[----:B---3--:R-:W-:Y:S01]  /*08b0*/  UIMAD.WIDE.U32 UR36, UR31, UR12, UR6 ;  /* 0x0000000c1f2472a5 */ /* 0x008fe2000f8e0006 */
[-C--:B------:R-:W-:Y:S01]  /*08c0*/  ISETP.GE.AND P5, PT, R22, R34.reuse, PT ;  /* 0x000000221600720c */ /* 0x080fe20003fa6270 */
[----:B------:R-:W-:Y:S01]  /*08d0*/  UIMAD UR11, UR16, UR11, UR9 ;  /* 0x0000000b100b72a4 */ /* 0x000fe2000f8e0209 */
[-C--:B------:R-:W-:Y:S01]  /*08e0*/  ISETP.GE.AND P4, PT, R23, R34.reuse, PT ;  /* 0x000000221700720c */ /* 0x080fe20003f86270 */
[----:B------:R-:W-:Y:S01]  /*08f0*/  UIMAD UR13, UR31, UR13, UR37 ;  /* 0x0000000d1f0d72a4 */ /* 0x000fe2000f8e0225 */
[----:B------:R-:W-:Y:S01]  /*0900*/  IADD3 R5, P0, PT, R16, UR8, RZ ;  /* 0x0000000810057c10 */ /* 0x000fe2000ff1e0ff */
[----:B------:R-:W-:Y:S01]  /*0910*/  BAR.SYNC.DEFER_BLOCKING 0x0 ;  /* 0x0000000000007b1d */ /* 0x000fe20000010000 */
[----:B------:R-:W-:-:S02]  /*0920*/  ISETP.GE.AND P3, PT, R24, R34, PT ;  /* 0x000000221800720c */ /* 0x000fc40003f66270 */
[----:B------:R-:W-:Y:S02]  /*0930*/  IADD3.X R6, PT, PT, RZ, UR11, RZ, P0, !PT ;  /* 0x0000000bff067c10 */ /* 0x000fe400087fe4ff */
[C---:B--2---:R-:W-:Y:S01]  /*0940*/  LEA R4, P0, R5.reuse, UR38, 0x2 ;  /* 0x0000002605047c11 */ /* 0x044fe2000f8010ff */
[----:B------:R-:W-:Y:S01]  /*0950*/  UMOV UR12, UR36 ;  /* 0x00000024000c7c82 */ /* 0x000fe20008000000 */
[----:B------:R-:W0:Y:S02]  /*0960*/  S2R R36, SR_LANEID ;  /* 0x0000000000247919 */ /* 0x000e240000000000 */
[----:B------:R-:W-:Y:S01]  /*0970*/  LEA.HI.X R5, R5, UR39, R6, 0x2, P0 ;  /* 0x0000002705057c11 */ /* 0x000fe200080f1406 */
[----:B------:R-:W-:Y:S01]  /*0980*/  UIMAD.WIDE.U32 UR12, UR16, UR14, UR12 ;  /* 0x0000000e100c72a5 */ /* 0x000fe2000f8e000c */
[----:B------:R-:W-:Y:S01]  /*0990*/  SHF.L.U32 R6, R16, 0x2, RZ ;  /* 0x0000000210067819 */ /* 0x000fe200000006ff */
[----:B------:R-:W1:Y:S01]  /*09a0*/  S2UR UR8, SR_CgaCtaId ;  /* 0x00000000000879c3 */ /* 0x000e620000008800 */
[----:B------:R-:W-:Y:S01]  /*09b0*/  MOV R69, RZ ;  /* 0x000000ff00457202 */ /* 0x000fe20000000f00 */
[----:B------:R-:W-:Y:S01]  /*09c0*/  UIMAD UR15, UR16, UR15, UR13 ;  /* 0x0000000f100f72a4 */ /* 0x000fe2000f8e020d */
[----:B------:R-:W-:-:S02]  /*09d0*/  IADD3 R38, P0, PT, R6, UR24, RZ ;  /* 0x0000001806267c10 */ /* 0x000fc4000ff1e0ff */
[----:B------:R-:W-:Y:S02]  /*09e0*/  MOV R90, RZ ;  /* 0x000000ff005a7202 */ /* 0x000fe40000000f00 */
[----:B------:R-:W-:Y:S02]  /*09f0*/  CS2R R88, SRZ ;  /* 0x0000000000587805 */ /* 0x000fe4000001ff00 */
[----:B------:R-:W-:Y:S01]  /*0a00*/  IADD3.X R39, PT, PT, RZ, UR25, RZ, P0, !PT ;  /* 0x00000019ff277c10 */ /* 0x000fe200087fe4ff */
[----:B------:R-:W-:Y:S01]  /*0a10*/  HFMA2 R92, -RZ, RZ, 0, 0 ;  /* 0x00000000ff5c7431 */ /* 0x000fe200000001ff */
[----:B------:R-:W-:Y:S02]  /*0a20*/  ISETP.GE.AND P0, PT, R20, R34, PT ;  /* 0x000000221400720c */ /* 0x000fe40003f06270 */
[----:B------:R-:W-:Y:S02]  /*0a30*/  CS2R R96, SRZ ;  /* 0x0000000000607805 */ /* 0x000fe4000001ff00 */
[----:B------:R-:W-:Y:S01]  /*0a40*/  IADD3 R0, P1, PT, R16, UR12, RZ ;  /* 0x0000000c10007c10 */ /* 0x000fe2000ff3e0ff */
[----:B------:R-:W2:Y:S01]  /*0a50*/  @!P6 LDG.E R50, desc[UR32][R38.64+0x180] ;  /* 0x000180202632e981 */ /* 0x000ea2000c1e1900 */
[----:B------:R-:W-:Y:S01]  /*0a60*/  MOV R95, RZ ;  /* 0x000000ff005f7202 */ /* 0x000fe20000000f00 */
[----:B------:R-:W-:Y:S01]  /*0a70*/  HFMA2 R98, -RZ, RZ, 0, 0 ;  /* 0x00000000ff627431 */ /* 0x000fe200000001ff */
[----:B------:R-:W-:Y:S01]  /*0a80*/  IADD3.X R3, PT, PT, RZ, UR15, RZ, P1, !PT ;  /* 0x0000000fff037c10 */ /* 0x000fe20008ffe4ff */
[----:B------:R-:W3:Y:S01]  /*0a90*/  @!P5 LDG.E R49, desc[UR32][R38.64+0x200] ;  /* 0x000200202631d981 */ /* 0x000ee2000c1e1900 */
[----:B----4-:R-:W-:-:S02]  /*0aa0*/  LEA R2, P1, R0, UR40, 0x2 ;  /* 0x0000002800027c11 */ /* 0x010fc4000f8210ff */
[----:B------:R-:W-:Y:S01]  /*0ab0*/  MOV R100, RZ ;  /* 0x000000ff00647202 */ /* 0x000fe20000000f00 */
[----:B------:R-:W4:Y:S01]  /*0ac0*/  @!P4 LDG.E R52, desc[UR32][R38.64+0x280] ;  /* 0x000280202634c981 */ /* 0x000f22000c1e1900 */
[----:B------:R-:W-:Y:S01]  /*0ad0*/  LEA.HI.X R3, R0, UR41, R3, 0x2, P1 ;  /* 0x0000002900037c11 */ /* 0x000fe200088f1403 */
[----:B------:R-:W-:Y:S01]  /*0ae0*/  HFMA2 R0, -RZ, RZ, 0, 0 ;  /* 0x00000000ff007431 */ /* 0x000fe200000001ff */
[C---:B------:R-:W-:Y:S01]  /*0af0*/  IADD3 R8, P1, PT, R6.reuse, UR26, RZ ;  /* 0x0000001a06087c10 */ /* 0x040fe2000ff3e0ff */
[----:B------:R-:W2:Y:S01]  /*0b00*/  @!P0 LDG.E R47, desc[UR32][R38.64+0x100] ;  /* 0x00010020262f8981 */ /* 0x000ea2000c1e1900 */
[----:B------:R-:W-:Y:S02]  /*0b10*/  ISETP.GE.AND P0, PT, R25, R34, PT ;  /* 0x000000221900720c */ /* 0x000fe40003f06270 */
[----:B------:R-:W-:Y:S02]  /*0b20*/  CS2R R102, SRZ ;  /* 0x0000000000667805 */ /* 0x000fe4000001ff00 */
[----:B------:R-:W-:Y:S01]  /*0b30*/  IADD3 R6, P2, PT, R6, UR28, RZ ;  /* 0x0000001c06067c10 */ /* 0x000fe2000ff5e0ff */
[----:B------:R-:W4:Y:S01]  /*0b40*/  @!P3 LDG.E R53, desc[UR32][R38.64+0x300] ;  /* 0x000300202635b981 */ /* 0x000f22000c1e1900 */
[----:B------:R-:W-:-:S02]  /*0b50*/  IADD3.X R9, PT, PT, RZ, UR27, RZ, P1, !PT ;  /* 0x0000001bff097c10 */ /* 0x000fc40008ffe4ff */
[----:B------:R-:W-:Y:S02]  /*0b60*/  CS2R R106, SRZ ;  /* 0x00000000006a7805 */ /* 0x000fe4000001ff00 */
[----:B------:R-:W-:Y:S02]  /*0b70*/  IADD3.X R7, PT, PT, RZ, UR29, RZ, P2, !PT ;  /* 0x0000001dff077c10 */ /* 0x000fe400097fe4ff */
[----:B------:R-:W-:Y:S02]  /*0b80*/  CS2R R108, SRZ ;  /* 0x00000000006c7805 */ /* 0x000fe4000001ff00 */
[-C--:B------:R-:W-:Y:S02]  /*0b90*/  ISETP.GE.AND P2, PT, R16, R34.reuse, PT ;  /* 0x000000221000720c */ /* 0x080fe40003f46270 */
[----:B------:R-:W-:Y:S02]  /*0ba0*/  CS2R R110, SRZ ;  /* 0x00000000006e7805 */ /* 0x000fe4000001ff00 */
[----:B------:R-:W-:-:S02]  /*0bb0*/  ISETP.GE.AND P1, PT, R19, R34, PT ;  /* 0x000000221300720c */ /* 0x000fc40003f26270 */
[----:B------:R-:W-:Y:S01]  /*0bc0*/  MOV R112, RZ ;  /* 0x000000ff00707202 */ /* 0x000fe20000000f00 */
[----:B------:R-:W4:Y:S01]  /*0bd0*/  @!P0 LDG.E R54, desc[UR32][R38.64+0x380] ;  /* 0x0003802026368981 */ /* 0x000f22000c1e1900 */
[-C--:B------:R-:W-:Y:S01]  /*0be0*/  ISETP.GE.AND P0, PT, R26, R34.reuse, PT ;  /* 0x000000221a00720c */ /* 0x080fe20003f06270 */
[----:B------:R-:W-:Y:S01]  /*0bf0*/  HFMA2 R114, -RZ, RZ, 0, 0 ;  /* 0x00000000ff727431 */ /* 0x000fe200000001ff */
[----:B------:R-:W-:Y:S01]  /*0c00*/  ISETP.GE.AND P6, PT, R33, R34, PT ;  /* 0x000000222100720c */ /* 0x000fe20003fc6270 */
[----:B------:R-:W4:Y:S02]  /*0c10*/  LDCU.64 UR10, c[0x0][0x508] ;  /* 0x0000a100ff0a77ac */ /* 0x000f240008000a00 */
[----:B------:R-:W3:Y:S01]  /*0c20*/  @!P2 LDG.E R0, desc[UR32][R38.64] ;  /* 0x000000202600a981 */ /* 0x000ee2000c1e1900 */
[----:B0-----:R-:W-:Y:S01]  /*0c30*/  IADD3 R37, PT, PT, R15, R36, RZ ;  /* 0x000000240f257210 */ /* 0x001fe20007ffe0ff */
[----:B------:R-:W-:Y:S01]  /*0c40*/  UMOV UR12, 0x400 ;  /* 0x00000400000c7882 */ /* 0x000fe20000000000 */
[----:B------:R-:W-:Y:S01]  /*0c50*/  MOV R116, RZ ;  /* 0x000000ff00747202 */ /* 0x000fe20000000f00 */
[----:B------:R-:W2:Y:S01]  /*0c60*/  @!P1 LDG.E R48, desc[UR32][R38.64+0x80] ;  /* 0x0000802026309981 */ /* 0x000ea2000c1e1900 */
[-C--:B------:R-:W-:Y:S01]  /*0c70*/  ISETP.GE.AND P1, PT, R28, R34.reuse, PT ;  /* 0x000000221c00720c */ /* 0x080fe20003f26270 */
[----:B------:R-:W0:Y:S02]  /*0c80*/  LDCU.64 UR14, c[0x0][0x510] ;  /* 0x0000a200ff0e77ac */ /* 0x000e240008000a00 */
[----:B------:R-:W4:Y:S01]  /*0c90*/  @!P0 LDG.E R55, desc[UR32][R38.64+0x400] ;  /* 0x0004002026378981 */ /* 0x000f22000c1e1900 */
[-C--:B------:R-:W-:Y:S01]  /*0ca0*/  ISETP.GE.AND P0, PT, R27, R34.reuse, PT ;  /* 0x000000221b00720c */ /* 0x080fe20003f06270 */
[----:B------:R-:W0:Y:S01]  /*0cb0*/  LDCU.64 UR34, c[0x0][0x490] ;  /* 0x00009200ff2277ac */ /* 0x000e220008000a00 */
[-C--:B------:R-:W-:Y:S01]  /*0cc0*/  ISETP.GE.AND P2, PT, R29, R34.reuse, PT ;  /* 0x000000221d00720c */ /* 0x080fe20003f46270 */
[----:B------:R-:W4:Y:S01]  /*0cd0*/  @!P6 LDG.E R62, desc[UR32][R38.64+0x780] ;  /* 0x00078020263ee981 */ /* 0x000f22000c1e1900 */
[----:B------:R-:W-:-:S02]  /*0ce0*/  ISETP.GE.AND P3, PT, R30, R34, PT ;  /* 0x000000221e00720c */ /* 0x000fc40003f66270 */
[-C--:B------:R-:W-:Y:S02]  /*0cf0*/  ISETP.GE.AND P4, PT, R31, R34.reuse, PT ;  /* 0x000000221f00720c */ /* 0x080fe40003f86270 */
[----:B------:R-:W-:Y:S01]  /*0d00*/  ISETP.GE.AND P5, PT, R32, R34, PT ;  /* 0x000000222000720c */ /* 0x000fe20003fa6270 */
[----:B------:R-:W4:Y:S04]  /*0d10*/  @!P1 LDG.E R57, desc[UR32][R38.64+0x500] ;  /* 0x0005002026399981 */ /* 0x000f28000c1e1900 */
[----:B------:R-:W4:Y:S04]  /*0d20*/  @!P0 LDG.E R56, desc[UR32][R38.64+0x480] ;  /* 0x0004802026388981 */ /* 0x000f28000c1e1900 */
[----:B------:R-:W4:Y:S04]  /*0d30*/  @!P2 LDG.E R58, desc[UR32][R38.64+0x580] ;  /* 0x00058020263aa981 */ /* 0x000f28000c1e1900 */
[----:B------:R-:W4:Y:S04]  /*0d40*/  @!P3 LDG.E R59, desc[UR32][R38.64+0x600] ;  /* 0x00060020263bb981 */ /* 0x000f28000c1e1900 */
[----:B------:R-:W4:Y:S04]  /*0d50*/  @!P4 LDG.E R60, desc[UR32][R38.64+0x680] ;  /* 0x00068020263cc981 */ /* 0x000f28000c1e1900 */
[----:B------:R0:W4:Y:S01]  /*0d60*/  @!P5 LDG.E R61, desc[UR32][R38.64+0x700] ;  /* 0x00070020263dd981 */ /* 0x000122000c1e1900 */
[C---:B------:R-:W-:Y:S01]  /*0d70*/  IADD3 R40, PT, PT, R37.reuse, 0x20, RZ ;  /* 0x0000002025287810 */ /* 0x040fe20007ffe0ff */
[----:B-1----:R-:W-:Y:S01]  /*0d80*/  ULEA UR12, UR8, UR12, 0x18 ;  /* 0x0000000c080c7291 */ /* 0x002fe2000f8ec0ff */
[----:B------:R-:W-:-:S02]  /*0d90*/  IADD3 R42, PT, PT, R37, 0x40, RZ ;  /* 0x00000040252a7810 */ /* 0x000fc40007ffe0ff */
[C---:B------:R-:W-:Y:S02]  /*0da0*/  IADD3 R44, PT, PT, R37.reuse, 0x60, RZ ;  /* 0x00000060252c7810 */ /* 0x040fe40007ffe0ff */
[C---:B------:R-:W-:Y:S02]  /*0db0*/  LEA.HI.SX32 R35, R37.reuse, R37, 0x1b ;  /* 0x0000002525237211 */ /* 0x040fe400078fdaff */
[C---:B------:R-:W-:Y:S02]  /*0dc0*/  IADD3 R46, PT, PT, R37.reuse, 0x80, RZ ;  /* 0x00000080252e7810 */ /* 0x040fe40007ffe0ff */
[C---:B------:R-:W-:Y:S02]  /*0dd0*/  IADD3 R64, PT, PT, R37.reuse, 0xa0, RZ ;  /* 0x000000a025407810 */ /* 0x040fe40007ffe0ff */
        /* <DEDUP_REMOVED lines=9> */
[----:B------:R-:W-:Y:S02]  /*0e70*/  IADD3 R84, PT, PT, R37, 0x1e0, RZ ;  /* 0x000001e025547810 */ /* 0x000fe40007ffe0ff */
[-C--:B------:R-:W-:Y:S02]  /*0e80*/  LEA.HI.SX32 R40, R40, R37.reuse, 0x1b ;  /* 0x0000002528287211 */ /* 0x080fe400078fdaff */
[-C--:B0-----:R-:W-:Y:S02]  /*0e90*/  LEA.HI.SX32 R38, R42, R37.reuse, 0x1b ;  /* 0x000000252a267211 */ /* 0x081fe400078fdaff */
[----:B------:R-:W-:Y:S02]  /*0ea0*/  LEA.HI.SX32 R39, R44, R37, 0x1b ;  /* 0x000000252c277211 */ /* 0x000fe400078fdaff */
[----:B------:R-:W-:-:S02]  /*0eb0*/  LEA R35, R35, UR12, 0x2 ;  /* 0x0000000c23237c11 */ /* 0x000fc4000f8e10ff */
        /* <DEDUP_REMOVED lines=31> */
[----:B------:R-:W-:Y:S02]  /*10b0*/  CS2R R70, SRZ ;  /* 0x0000000000467805 */ /* 0x000fe4000001ff00 */
[----:B------:R-:W-:Y:S02]  /*10c0*/  CS2R R72, SRZ ;  /* 0x0000000000487805 */ /* 0x000fe4000001ff00 */
[----:B------:R-:W-:Y:S02]  /*10d0*/  CS2R R74, SRZ ;  /* 0x00000000004a7805 */ /* 0x000fe4000001ff00 */
[----:B------:R-:W-:Y:S01]  /*10e0*/  MOV R84, RZ ;  /* 0x000000ff00547202 */ /* 0x000fe20000000f00 */
[----:B---3--:R-:W-:Y:S04]  /*10f0*/  STS [R35], R0 ;  /* 0x0000000023007388 */ /* 0x008fe80000000800 */
[----:B--2---:R-:W-:Y:S04]  /*1100*/  STS [R37+0x80], R48 ;  /* 0x0000803025007388 */ /* 0x004fe80000000800 */
[----:B------:R-:W-:Y:S04]  /*1110*/  STS [R38+0x100], R47 ;  /* 0x0001002f26007388 */ /* 0x000fe80000000800 */
[----:B------:R-:W-:Y:S04]  /*1120*/  STS [R39+0x180], R50 ;  /* 0x0001803227007388 */ /* 0x000fe80000000800 */
[----:B------:R-:W-:Y:S04]  /*1130*/  STS [R40+0x200], R49 ;  /* 0x0002003128007388 */ /* 0x000fe80000000800 */
[----:B----4-:R-:W-:Y:S04]  /*1140*/  STS [R41+0x280], R52 ;  /* 0x0002803429007388 */ /* 0x010fe80000000800 */
[----:B------:R0:W-:Y:S02]  /*1150*/  STS [R42+0x300], R53 ;  /* 0x000300352a007388 */ /* 0x0001e40000000800 */
[----:B0-----:R-:W-:-:S04]  /*1160*/  LOP3.LUT R53, R14, 0x3e0, RZ, 0xc0, !PT ;  /* 0x000003e00e357812 */ /* 0x001fc800078ec0ff */
[----:B------:R-:W-:Y:S01]  /*1170*/  IADD3 R53, PT, PT, R53, R36, RZ ;  /* 0x0000002435357210 */ /* 0x000fe20007ffe0ff */
[----:B------:R-:W-:Y:S01]  /*1180*/  STS [R43+0x380], R54 ;  /* 0x000380362b007388 */ /* 0x000fe20000000800 */
[----:B------:R-:W-:Y:S02]  /*1190*/  LEA R47, R76, UR12, 0x2 ;  /* 0x0000000c4c2f7c11 */ /* 0x000fe4000f8e10ff */
[----:B------:R-:W-:Y:S01]  /*11a0*/  SHF.L.U32 R53, R53, 0x4, RZ ;  /* 0x0000000435357819 */ /* 0x000fe200000006ff */
[----:B------:R-:W-:Y:S01]  /*11b0*/  STS [R44+0x400], R55 ;  /* 0x000400372c007388 */ /* 0x000fe20000000800 */
[----:B------:R-:W-:Y:S02]  /*11c0*/  LEA R48, R78, UR12, 0x2 ;  /* 0x0000000c4e307c11 */ /* 0x000fe4000f8e10ff */
[----:B------:R-:W-:Y:S01]  /*11d0*/  LEA R49, R80, UR12, 0x2 ;  /* 0x0000000c50317c11 */ /* 0x000fe2000f8e10ff */
[----:B------:R-:W-:Y:S01]  /*11e0*/  STS [R45+0x480], R56 ;  /* 0x000480382d007388 */ /* 0x000fe20000000800 */
[----:B------:R-:W-:-:S02]  /*11f0*/  LEA.HI.SX32 R52, R53, R53, 0x1b ;  /* 0x0000003535347211 */ /* 0x000fc400078fdaff */
[----:B------:R-:W-:Y:S01]  /*1200*/  LEA R50, R82, UR12, 0x2 ;  /* 0x0000000c52327c11 */ /* 0x000fe2000f8e10ff */
        /* <DEDUP_REMOVED lines=25> */
[----:B------:R-:W-:-:S06]  /*13a0*/  HFMA2 R0, -RZ, RZ, 0, 0 ;  /* 0x00000000ff007431 */ /* 0x000fcc00000001ff */
        /* <DEDUP_REMOVED lines=11> */
[----:B------:R-:W-:Y:S01]  /*1460*/  CS2R R78, SRZ ;  /* 0x00000000004e7805 */ /* 0x000fe2000001ff00 */
[----:B------:R-:W4:Y:S01]  /*1470*/  @!P2 LDG.E R73, desc[UR32][R8.64+0x300] ;  /* 0x000300200849a981 */ /* 0x000f22000c1e1900 */
[----:B------:R-:W-:-:S03]  /*1480*/  ISETP.NE.AND P2, PT, R85, RZ, PT ;  /* 0x000000ff5500720c */ /* 0x000fc60003f45270 */
[----:B------:R-:W4:Y:S01]  /*1490*/  @!P1 LDG.E R76, desc[UR32][R8.64+0x380] ;  /* 0x00038020084c9981 */ /* 0x000f22000c1e1900 */
[----:B------:R-:W-:-:S03]  /*14a0*/  ISETP.NE.AND P1, PT, R86, RZ, PT ;  /* 0x000000ff5600720c */ /* 0x000fc60003f25270 */
[----:B------:R-:W4:Y:S01]  /*14b0*/  @!P0 LDG.E R75, desc[UR32][R8.64+0x400] ;  /* 0x00040020084b8981 */ /* 0x000f22000c1e1900 */
[----:B------:R-:W-:-:S03]  /*14c0*/  ISETP.NE.AND P0, PT, R87, RZ, PT ;  /* 0x000000ff5700720c */ /* 0x000fc60003f05270 */
[----:B------:R-:W4:Y:S01]  /*14d0*/  @!P3 LDG.E R74, desc[UR32][R8.64+0x280] ;  /* 0x00028020084ab981 */ /* 0x000f22000c1e1900 */
[----:B------:R-:W-:Y:S02]  /*14e0*/  ISETP.NE.AND P3, PT, R83, RZ, PT ;  /* 0x000000ff5300720c */ /* 0x000fe40003f65270 */
[----:B------:R-:W-:Y:S01]  /*14f0*/  CS2R R80, SRZ ;  /* 0x0000000000507805 */ /* 0x000fe2000001ff00 */
[----:B------:R-:W-:Y:S01]  /*1500*/  HFMA2 R82, -RZ, RZ, 0, 0 ;  /* 0x00000000ff527431 */ /* 0x000fe200000001ff */
[----:B------:R-:W4:Y:S04]  /*1510*/  @!P6 LDG.E R84, desc[UR32][R8.64+0x780] ;  /* 0x000780200854e981 */ /* 0x000f28000c1e1900 */
        /* <DEDUP_REMOVED lines=14> */
[----:B0-----:R-:W-:Y:S01]  /*1600*/  MOV R8, RZ ;  /* 0x000000ff00087202 */ /* 0x001fe20000000f00 */
[----:B--2---:R0:W-:Y:S04]  /*1610*/  STS [R35], R0 ;  /* 0x0000000023007388 */ /* 0x0041e80000000800 */
[----:B---3--:R-:W-:Y:S04]  /*1620*/  STS [R37+0x80], R70 ;  /* 0x0000804625007388 */ /* 0x008fe80000000800 */
[----:B----4-:R-:W-:Y:S04]  /*1630*/  STS [R38+0x100], R69 ;  /* 0x0001004526007388 */ /* 0x010fe80000000800 */
[----:B------:R-:W-:Y:S04]  /*1640*/  STS [R39+0x180], R72 ;  /* 0x0001804827007388 */ /* 0x000fe80000000800 */
[----:B------:R1:W-:Y:S04]  /*1650*/  STS [R40+0x200], R71 ;  /* 0x0002004728007388 */ /* 0x0003e80000000800 */
[----:B------:R-:W-:Y:S04]  /*1660*/  STS [R41+0x280], R74 ;  /* 0x0002804a29007388 */ /* 0x000fe80000000800 */
[----:B------:R-:W-:Y:S04]  /*1670*/  STS [R42+0x300], R73 ;  /* 0x000300492a007388 */ /* 0x000fe80000000800 */
        /* <DEDUP_REMOVED lines=28> */
[----:B-1----:R-:W-:Y:S01]  /*1840*/  CS2R R70, SRZ ;  /* 0x0000000000467805 */ /* 0x002fe2000001ff00 */
[----:B------:R-:W-:-:S04]  /*1850*/  HFMA2 R69, -RZ, RZ, 0, 0 ;  /* 0x00000000ff457431 */ /* 0x000fc800000001ff */
[----:B------:R-:W4:Y:S01]  /*1860*/  @!P0 LDG.E R0, desc[UR32][R6.64] ;  /* 0x0000002006008981 */ /* 0x000f22000c1e1900 */
[----:B------:R-:W-:-:S03]  /*1870*/  ISETP.GE.AND P0, PT, R22, R34, PT ;  /* 0x000000221600720c */ /* 0x000fc60003f06270 */
[----:B------:R-:W4:Y:S01]  /*1880*/  @!P1 LDG.E R70, desc[UR32][R6.64+0x180] ;  /* 0x0001802006469981 */ /* 0x000f22000c1e1900 */
[----:B------:R-:W-:-:S03]  /*1890*/  ISETP.GE.AND P1, PT, R25, R34, PT ;  /* 0x000000221900720c */ /* 0x000fc60003f26270 */
[----:B------:R-:W4:Y:S01]  /*18a0*/  @!P2 LDG.E R69, desc[UR32][R6.64+0x100] ;  /* 0x000100200645a981 */ /* 0x000f22000c1e1900 */
[----:B------:R-:W-:-:S03]  /*18b0*/  ISETP.GE.AND P2, PT, R24, R34, PT ;  /* 0x000000221800720c */ /* 0x000fc60003f46270 */
[----:B------:R-:W4:Y:S04]  /*18c0*/  @!P3 LDG.E R8, desc[UR32][R6.64+0x80] ;  /* 0x000080200608b981 */ /* 0x000f28000c1e1900 */
[----:B------:R-:W4:Y:S01]  /*18d0*/  @!P0 LDG.E R71, desc[UR32][R6.64+0x200] ;  /* 0x0002002006478981 */ /* 0x000f22000c1e1900 */
[-C--:B------:R-:W-:Y:S02]  /*18e0*/  ISETP.GE.AND P0, PT, R26, R34.reuse, PT ;  /* 0x000000221a00720c */ /* 0x080fe40003f06270 */
[----:B------:R-:W-:Y:S02]  /*18f0*/  ISETP.GE.AND P3, PT, R23, R34, PT ;  /* 0x000000221700720c */ /* 0x000fe40003f66270 */
[----:B--2---:R-:W-:Y:S02]  /*1900*/  CS2R R74, SRZ ;  /* 0x00000000004a7805 */ /* 0x004fe4000001ff00 */
[----:B------:R-:W-:-:S04]  /*1910*/  CS2R R72, SRZ ;  /* 0x0000000000487805 */ /* 0x000fc8000001ff00 */
[----:B------:R-:W2:Y:S01]  /*1920*/  @!P1 LDG.E R74, desc[UR32][R6.64+0x380] ;  /* 0x00038020064a9981 */ /* 0x000ea2000c1e1900 */
[----:B------:R-:W-:-:S03]  /*1930*/  ISETP.NE.AND P1, PT, R86, RZ, PT ;  /* 0x000000ff5600720c */ /* 0x000fc60003f25270 */
[----:B------:R-:W2:Y:S01]  /*1940*/  @!P0 LDG.E R75, desc[UR32][R6.64+0x400] ;  /* 0x00040020064b8981 */ /* 0x000ea2000c1e1900 */
[----:B------:R-:W-:-:S03]  /*1950*/  ISETP.NE.AND P0, PT, R87, RZ, PT ;  /* 0x000000ff5700720c */ /* 0x000fc60003f05270 */
[----:B------:R-:W2:Y:S01]  /*1960*/  @!P2 LDG.E R73, desc[UR32][R6.64+0x300] ;  /* 0x000300200649a981 */ /* 0x000ea2000c1e1900 */
[----:B------:R-:W-:-:S03]  /*1970*/  ISETP.NE.AND P2, PT, R85, RZ, PT ;  /* 0x000000ff5500720c */ /* 0x000fc60003f45270 */
[----:B------:R-:W2:Y:S01]  /*1980*/  @!P3 LDG.E R72, desc[UR32][R6.64+0x280] ;  /* 0x000280200648b981 */ /* 0x000ea2000c1e1900 */
[----:B------:R-:W-:Y:S02]  /*1990*/  ISETP.NE.AND P3, PT, R83, RZ, PT ;  /* 0x000000ff5300720c */ /* 0x000fe40003f65270 */
[----:B---3--:R-:W-:Y:S02]  /*19a0*/  CS2R R76, SRZ ;  /* 0x00000000004c7805 */ /* 0x008fe4000001ff00 */
[----:B----4-:R-:W-:Y:S02]  /*19b0*/  CS2R R78, SRZ ;  /* 0x00000000004e7805 */ /* 0x010fe4000001ff00 */
[----:B------:R-:W-:Y:S02]  /*19c0*/  CS2R R80, SRZ ;  /* 0x0000000000507805 */ /* 0x000fe4000001ff00 */
[----:B------:R-:W-:Y:S01]  /*19d0*/  MOV R82, RZ ;  /* 0x000000ff00527202 */ /* 0x000fe20000000f00 */
[----:B------:R-:W3:Y:S04]  /*19e0*/  @!P0 LDG.E R76, desc[UR32][R6.64+0x480] ;  /* 0x00048020064c8981 */ /* 0x000ee8000c1e1900 */
        /* <DEDUP_REMOVED lines=8> */
[----:B0-----:R-:W-:Y:S02]  /*1a70*/  CS2R R6, SRZ ;  /* 0x0000000000067805 */ /* 0x001fe4000001ff00 */
[----:B------:R-:W-:Y:S02]  /*1a80*/  P2R R94, PR, RZ, 0x2 ;  /* 0x00000002ff5e7803 */ /* 0x000fe40000000000 */
[----:B------:R-:W-:Y:S02]  /*1a90*/  P2R R93, PR, RZ, 0x4 ;  /* 0x00000004ff5d7803 */ /* 0x000fe40000000000 */
[----:B------:R-:W-:Y:S02]  /*1aa0*/  ISETP.GE.AND P1, PT, R21, R34, PT ;  /* 0x000000221500720c */ /* 0x000fe40003f26270 */
[----:B------:R-:W-:-:S02]  /*1ab0*/  P2R R91, PR, RZ, 0x8 ;  /* 0x00000008ff5b7803 */ /* 0x000fc40000000000 */
[-C--:B------:R-:W-:Y:S02]  /*1ac0*/  ISETP.GE.AND P2, PT, R20, R34.reuse, PT ;  /* 0x000000221400720c */ /* 0x080fe40003f46270 */
[----:B------:R-:W-:Y:S02]  /*1ad0*/  ISETP.GE.AND P3, PT, R19, R34, PT ;  /* 0x000000221300720c */ /* 0x000fe40003f66270 */
[----:B------:R-:W-:Y:S02]  /*1ae0*/  CS2R R86, SRZ ;  /* 0x0000000000567805 */ /* 0x000fe4000001ff00 */
[----:B------:R-:W-:Y:S01]  /*1af0*/  MOV R83, RZ ;  /* 0x000000ff00537202 */ /* 0x000fe20000000f00 */
[----:B------:R-:W-:Y:S01]  /*1b00*/  HFMA2 R85, -RZ, RZ, 0, 0 ;  /* 0x00000000ff557431 */ /* 0x000fe200000001ff */
[----:B------:R-:W-:Y:S04]  /*1b10*/  STS [R35], R0 ;  /* 0x0000000023007388 */ /* 0x000fe80000000800 */
[----:B------:R0:W-:Y:S04]  /*1b20*/  STS [R37+0x80], R8 ;  /* 0x0000800825007388 */ /* 0x0001e80000000800 */
[----:B------:R-:W-:Y:S04]  /*1b30*/  STS [R38+0x100], R69 ;  /* 0x0001004526007388 */ /* 0x000fe80000000800 */
[----:B------:R-:W-:Y:S04]  /*1b40*/  STS [R39+0x180], R70 ;  /* 0x0001804627007388 */ /* 0x000fe80000000800 */
[----:B------:R-:W-:Y:S04]  /*1b50*/  STS [R40+0x200], R71 ;  /* 0x0002004728007388 */ /* 0x000fe80000000800 */
[----:B--2---:R-:W-:Y:S04]  /*1b60*/  STS [R41+0x280], R72 ;  /* 0x0002804829007388 */ /* 0x004fe80000000800 */
[----:B------:R-:W-:Y:S04]  /*1b70*/  STS [R42+0x300], R73 ;  /* 0x000300492a007388 */ /* 0x000fe80000000800 */
[----:B------:R-:W-:Y:S04]  /*1b80*/  STS [R43+0x380], R74 ;  /* 0x0003804a2b007388 */ /* 0x000fe80000000800 */
[----:B------:R-:W-:Y:S04]  /*1b90*/  STS [R44+0x400], R75 ;  /* 0x0004004b2c007388 */ /* 0x000fe80000000800 */
[----:B---3--:R-:W-:Y:S04]  /*1ba0*/  STS [R45+0x480], R76 ;  /* 0x0004804c2d007388 */ /* 0x008fe80000000800 */
[----:B----4-:R-:W-:Y:S04]  /*1bb0*/  STS [R46+0x500], R77 ;  /* 0x0005004d2e007388 */ /* 0x010fe80000000800 */
        /* <DEDUP_REMOVED lines=23> */
[----:B0-----:R-:W-:-:S05]  /*1d30*/  HFMA2 R8, -RZ, RZ, 0, 0 ;  /* 0x00000000ff087431 */ /* 0x001fca00000001ff */
        /* <DEDUP_REMOVED lines=9> */
[----:B------:R-:W-:Y:S01]  /*1dd0*/  ISETP.GE.AND P3, PT, R23, R34, PT ;  /* 0x000000221700720c */ /* 0x000fe20003f66270 */
[----:B------:R-:W4:Y:S01]  /*1de0*/  @!P1 LDG.E R90, desc[UR32][R4.64+0x380] ;  /* 0x00038020045a9981 */ /* 0x000f22000c1e1900 */
[----:B------:R-:W-:-:S03]  /*1df0*/  ISETP.NE.AND P1, PT, R94, RZ, PT ;  /* 0x000000ff5e00720c */ /* 0x000fc60003f25270 */
[----:B------:R-:W4:Y:S01]  /*1e00*/  @!P2 LDG.E R85, desc[UR32][R4.64+0x300] ;  /* 0x000300200455a981 */ /* 0x000f22000c1e1900 */
[----:B------:R-:W-:-:S03]  /*1e10*/  ISETP.NE.AND P2, PT, R93, RZ, PT ;  /* 0x000000ff5d00720c */ /* 0x000fc60003f45270 */
[----:B------:R-:W4:Y:S04]  /*1e20*/  @!P4 LDG.E R98, desc[UR32][R4.64+0x680] ;  /* 0x000680200462c981 */ /* 0x000f28000c1e1900 */
        /* <DEDUP_REMOVED lines=9> */
[----:B------:R-:W4:Y:S01]  /*1ec0*/  @!P6 LDG.E R100, desc[UR32][R4.64+0x780] ;  /* 0x000780200464e981 */ /* 0x000f22000c1e1900 */
[----:B------:R-:W-:-:S02]  /*1ed0*/  P2R R104, PR, RZ, 0x1 ;  /* 0x00000001ff687803 */ /* 0x000fc40000000000 */
[-C--:B------:R-:W-:Y:S02]  /*1ee0*/  ISETP.GE.AND P0, PT, R16, R34.reuse, PT ;  /* 0x000000221000720c */ /* 0x080fe40003f06270 */
[----:B------:R-:W-:Y:S02]  /*1ef0*/  P2R R99, PR, RZ, 0x2 ;  /* 0x00000002ff637803 */ /* 0x000fe40000000000 */
[----:B------:R-:W-:Y:S01]  /*1f00*/  ISETP.GE.AND P1, PT, R19, R34, PT ;  /* 0x000000221300720c */ /* 0x000fe20003f26270 */
[----:B--2---:R-:W-:Y:S04]  /*1f10*/  STS [R35], R6 ;  /* 0x0000000623007388 */ /* 0x004fe80000000800 */
        /* <DEDUP_REMOVED lines=14> */
[----:B------:R3:W-:Y:S01]  /*2000*/  STS [R51+0x780], R100 ;  /* 0x0007806433007388 */ /* 0x0007e20000000800 */
[----:B------:R-:W-:-:S03]  /*2010*/  NOP ;  /* 0x0000000000007918 */ /* 0x000fc60000000000 */
[----:B------:R-:W4:Y:S04]  /*2020*/  LDS R94, [R52] ;  /* 0x00000000345e7984 */ /* 0x000f280000000800 */
[----:B------:R-:W4:Y:S04]  /*2030*/  LDS R93, [R52+0x4] ;  /* 0x00000400345d7984 */ /* 0x000f280000000800 */
[----:B------:R-:W-:Y:S04]  /*2040*/  LDS R92, [R52+0x8] ;  /* 0x00000800345c7984 */ /* 0x000fe80000000800 */
[----:B------:R-:W4:Y:S04]  /*2050*/  LDS R91, [R52+0xc] ;  /* 0x00000c00345b7984 */ /* 0x000f280000000800 */
[----:B------:R-:W-:Y:S04]  /*2060*/  LDS R90, [R52+0x10] ;  /* 0x00001000345a7984 */ /* 0x000fe80000000800 */
[----:B------:R-:W-:Y:S04]  /*2070*/  LDS R89, [R52+0x14] ;  /* 0x0000140034597984 */ /* 0x000fe80000000800 */
[----:B------:R-:W-:Y:S04]  /*2080*/  LDS R88, [R52+0x18] ;  /* 0x0000180034587984 */ /* 0x000fe80000000800 */
[----:B------:R-:W-:Y:S04]  /*2090*/  LDS R87, [R52+0x1c] ;  /* 0x00001c0034577984 */ /* 0x000fe80000000800 */
[----:B------:R-:W4:Y:S04]  /*20a0*/  LDS R86, [R52+0x20] ;  /* 0x0000200034567984 */ /* 0x000f280000000800 */
[----:B------:R-:W4:Y:S04]  /*20b0*/  LDS R85, [R52+0x24] ;  /* 0x0000240034557984 */ /* 0x000f280000000800 */
[----:B------:R-:W-:Y:S04]  /*20c0*/  LDS R83, [R52+0x28] ;  /* 0x0000280034537984 */ /* 0x000fe80000000800 */
[----:B------:R-:W4:Y:S04]  /*20d0*/  LDS R8, [R52+0x2c] ;  /* 0x00002c0034087984 */ /* 0x000f280000000800 */
[----:B------:R-:W-:Y:S04]  /*20e0*/  LDS R7, [R52+0x30] ;  /* 0x0000300034077984 */ /* 0x000fe80000000800 */
[----:B------:R-:W-:Y:S04]  /*20f0*/  LDS R6, [R52+0x34] ;  /* 0x0000340034067984 */ /* 0x000fe80000000800 */
[----:B------:R-:W4:Y:S04]  /*2100*/  LDS R5, [R52+0x38] ;  /* 0x0000380034057984 */ /* 0x000f280000000800 */
[----:B------:R-:W4:Y:S01]  /*2110*/  LDS R4, [R52+0x3c] ;  /* 0x00003c0034047984 */ /* 0x000f220000000800 */
[----:B------:R-:W-:Y:S01]  /*2120*/  BAR.SYNC.DEFER_BLOCKING 0x0 ;  /* 0x0000000000007b1d */ /* 0x000fe20000010000 */
[----:B0-----:R-:W-:Y:S01]  /*2130*/  MOV R95, RZ ;  /* 0x000000ff005f7202 */ /* 0x001fe20000000f00 */
[----:B-1----:R-:W-:-:S04]  /*2140*/  HFMA2 R98, -RZ, RZ, 0, 0 ;  /* 0x00000000ff627431 */ /* 0x002fc800000001ff */
[----:B------:R-:W4:Y:S01]  /*2150*/  @!P0 LDG.E R102, desc[UR32][R2.64] ;  /* 0x0000002002668981 */ /* 0x000f22000c1e1900 */
[----:B------:R-:W-:-:S03]  /*2160*/  ISETP.GE.AND P0, PT, R20, R34, PT ;  /* 0x000000221400720c */ /* 0x000fc60003f06270 */
[----:B------:R-:W4:Y:S01]  /*2170*/  @!P1 LDG.E R98, desc[UR32][R2.64+0x80] ;  /* 0x0000802002629981 */ /* 0x000f22000c1e1900 */
[-C--:B------:R-:W-:Y:S01]  /*2180*/  ISETP.GE.AND P1, PT, R21, R34.reuse, PT ;  /* 0x000000221500720c */ /* 0x080fe20003f26270 */
[----:B--2---:R-:W-:Y:S01]  /*2190*/  HFMA2 R97, -RZ, RZ, 0, 0 ;  /* 0x00000000ff617431 */ /* 0x004fe200000001ff */
[----:B---3--:R-:W-:Y:S01]  /*21a0*/  CS2R R100, SRZ ;  /* 0x0000000000647805 */ /* 0x008fe2000001ff00 */
[----:B------:R-:W2:Y:S04]  /*21b0*/  @!P2 LDG.E R112, desc[UR32][R2.64+0x580] ;  /* 0x000580200270a981 */ /* 0x000ea8000c1e1900 */
[----:B------:R-:W3:Y:S04]  /*21c0*/  @!P3 LDG.E R109, desc[UR32][R2.64+0x600] ;  /* 0x00060020026db981 */ /* 0x000ee8000c1e1900 */
[----:B------:R-:W2:Y:S01]  /*21d0*/  @!P0 LDG.E R95, desc[UR32][R2.64+0x100] ;  /* 0x00010020025f8981 */ /* 0x000ea2000c1e1900 */
[----:B------:R-:W-:-:S03]  /*21e0*/  ISETP.GE.AND P0, PT, R22, R34, PT ;  /* 0x000000221600720c */ /* 0x000fc60003f06270 */
[----:B------:R-:W3:Y:S01]  /*21f0*/  @!P1 LDG.E R100, desc[UR32][R2.64+0x180] ;  /* 0x0001802002649981 */ /* 0x000ee2000c1e1900 */
[----:B------:R-:W-:-:S03]  /*2200*/  ISETP.GE.AND P1, PT, R23, R34, PT ;  /* 0x000000221700720c */ /* 0x000fc60003f26270 */
[----:B------:R-:W3:Y:S04]  /*2210*/  @!P4 LDG.E R114, desc[UR32][R2.64+0x680] ;  /* 0x000680200272c981 */ /* 0x000ee8000c1e1900 */
[----:B------:R-:W3:Y:S04]  /*2220*/  @!P5 LDG.E R111, desc[UR32][R2.64+0x700] ;  /* 0x00070020026fd981 */ /* 0x000ee8000c1e1900 */
[----:B------:R-:W3:Y:S01]  /*2230*/  @!P0 LDG.E R97, desc[UR32][R2.64+0x200] ;  /* 0x0002002002618981 */ /* 0x000ee2000c1e1900 */
[----:B------:R-:W-:-:S03]  /*2240*/  ISETP.GE.AND P0, PT, R24, R34, PT ;  /* 0x000000221800720c */ /* 0x000fc60003f06270 */
[----:B------:R-:W3:Y:S01]  /*2250*/  @!P1 LDG.E R106, desc[UR32][R2.64+0x280] ;  /* 0x00028020026a9981 */ /* 0x000ee2000c1e1900 */
[----:B------:R-:W-:-:S03]  /*2260*/  ISETP.GE.AND P1, PT, R25, R34, PT ;  /* 0x000000221900720c */ /* 0x000fc60003f26270 */
[----:B------:R-:W3:Y:S06]  /*2270*/  @!P6 LDG.E R116, desc[UR32][R2.64+0x780] ;  /* 0x000780200274e981 */ /* 0x000eec000c1e1900 */
[----:B------:R-:W3:Y:S01]  /*2280*/  @!P0 LDG.E R101, desc[UR32][R2.64+0x300] ;  /* 0x0003002002658981 */ /* 0x000ee2000c1e1900 */
[----:B------:R-:W-:-:S03]  /*2290*/  ISETP.GE.AND P0, PT, R26, R34, PT ;  /* 0x000000221a00720c */ /* 0x000fc60003f06270 */
[----:B------:R-:W3:Y:S01]  /*22a0*/  @!P1 LDG.E R108, desc[UR32][R2.64+0x380] ;  /* 0x00038020026c9981 */ /* 0x000ee2000c1e1900 */
[----:B------:R-:W-:-:S09]  /*22b0*/  ISETP.NE.AND P1, PT, R99, RZ, PT ;  /* 0x000000ff6300720c */ /* 0x000fd20003f25270 */
[----:B------:R-:W3:Y:S01]  /*22c0*/  @!P0 LDG.E R103, desc[UR32][R2.64+0x400] ;  /* 0x0004002002678981 */ /* 0x000ee2000c1e1900 */
[----:B------:R-:W-:-:S03]  /*22d0*/  ISETP.NE.AND P0, PT, R104, RZ, PT ;  /* 0x000000ff6800720c */ /* 0x000fc60003f05270 */
[----:B------:R-:W3:Y:S10]  /*22e0*/  @!P1 LDG.E R107, desc[UR32][R2.64+0x500] ;  /* 0x00050020026b9981 */ /* 0x000ef4000c1e1900 */
[----:B------:R0:W3:Y:S01]  /*22f0*/  @!P0 LDG.E R110, desc[UR32][R2.64+0x480] ;  /* 0x00048020026e8981 */ /* 0x0000e2000c1e1900 */
[----:B----4-:R-:W-:Y:S01]  /*2300*/  FMUL.FTZ R96, R94, -1.4426950216293334961 ;  /* 0xbfb8aa3b5e607820 */ /* 0x010fe20000410000 */
[----:B------:R-:W-:-:S04]  /*2310*/  FMUL.FTZ R99, R93, -1.4426950216293334961 ;  /* 0xbfb8aa3b5d637820 */ /* 0x000fc80000410000 */
[----:B------:R1:W-:Y:S04]  /*2320*/  MUFU.EX2 R104, R99 ;  /* 0x0000006300687308 */ /* 0x0003e80000000800 */
[----:B------:R-:W4:Y:S01]  /*2330*/  MUFU.EX2 R96, R96 ;  /* 0x0000006000607308 */ /* 0x000f220000000800 */
[----:B------:R-:W-:Y:S01]  /*2340*/  FMUL.FTZ R113, R91, -1.4426950216293334961 ;  /* 0xbfb8aa3b5b717820 */ /* 0x000fe20000410000 */
[----:B-1----:R-:W-:Y:S01]  /*2350*/  FMUL.FTZ R99, R86, -1.4426950216293334961 ;  /* 0xbfb8aa3b56637820 */ /* 0x002fe20000410000 */
[----:B------:R-:W-:Y:S01]  /*2360*/  FMUL.FTZ R118, R90, -1.4426950216293334961 ;  /* 0xbfb8aa3b5a767820 */ /* 0x000fe20000410000 */
[----:B------:R-:W-:Y:S01]  /*2370*/  FMUL.FTZ R105, R92, -1.4426950216293334961 ;  /* 0xbfb8aa3b5c697820 */ /* 0x000fe20000410000 */
[----:B0-----:R-:W-:Y:S01]  /*2380*/  FMUL.FTZ R2, R88, -1.4426950216293334961 ;  /* 0xbfb8aa3b58027820 */ /* 0x001fe20000410000 */
[----:B------:R4:W-:Y:S04]  /*2390*/  MUFU.EX2 R122, R99 ;  /* 0x00000063007a7308 */ /* 0x0009e80000000800 */
[----:B------:R-:W0:Y:S01]  /*23a0*/  MUFU.EX2 R113, R113 ;  /* 0x0000007100717308 */ /* 0x000e220000000800 */
[----:B----4-:R-:W-:Y:S01]  /*23b0*/  FADD.FTZ R99, R96, 1 ;  /* 0x3f80000060637421 */ /* 0x010fe20000010000 */
[----:B------:R-:W-:-:S02]  /*23c0*/  FADD.FTZ R96, R104, 1 ;  /* 0x3f80000068607421 */ /* 0x000fc40000010000 */
[----:B------:R-:W1:Y:S01]  /*23d0*/  MUFU.EX2 R118, R118 ;  /* 0x0000007600767308 */ /* 0x000e620000000800 */
[----:B------:R-:W-:-:S03]  /*23e0*/  FMUL.FTZ R3, R87, -1.4426950216293334961 ;  /* 0xbfb8aa3b57037820 */ /* 0x000fc60000410000 */
[----:B------:R-:W4:Y:S04]  /*23f0*/  MUFU.EX2 R105, R105 ;  /* 0x0000006900697308 */ /* 0x000f280000000800 */
[----:B------:R-:W4:Y:S04]  /*2400*/  MUFU.EX2 R2, R2 ;  /* 0x0000000200027308 */ /* 0x000f280000000800 */
[----:B------:R-:W4:Y:S01]  /*2410*/  MUFU.RCP R96, R96 ;  /* 0x0000006000607308 */ /* 0x000f220000001000 */
[----:B0-----:R-:W-:-:S07]  /*2420*/  FADD.FTZ R104, R113, 1 ;  /* 0x3f80000071687421 */ /* 0x001fce0000010000 */
[----:B------:R-:W0:Y:S01]  /*2430*/  MUFU.RCP R99, R99 ;  /* 0x0000006300637308 */ /* 0x000e220000001000 */
[----:B-1----:R-:W-:Y:S01]  /*2440*/  FADD.FTZ R113, R118, 1 ;  /* 0x3f80000076717421 */ /* 0x002fe20000010000 */
[----:B----4-:R-:W-:Y:S01]  /*2450*/  FADD.FTZ R105, R105, 1 ;  /* 0x3f80000069697421 */ /* 0x010fe20000010000 */
[----:B------:R-:W-:-:S05]  /*2460*/  FADD.FTZ R2, R2, 1 ;  /* 0x3f80000002027421 */ /* 0x000fca0000010000 */
[----:B------:R-:W-:Y:S04]  /*2470*/  MUFU.EX2 R3, R3 ;  /* 0x0000000300037308 */ /* 0x000fe80000000800 */
[----:B------:R-:W-:Y:S01]  /*2480*/  MUFU.RCP R104, R104 ;  /* 0x0000006800687308 */ /* 0x000fe20000001000 */
[----:B------:R-:W-:-:S07]  /*2490*/  FMUL.FTZ R120, R89, -1.4426950216293334961 ;  /* 0xbfb8aa3b59787820 */ /* 0x000fce0000410000 */
[----:B------:R1:W-:Y:S08]  /*24a0*/  MUFU.RCP R143, R2 ;  /* 0x00000002008f7308 */ /* 0x0003f00000001000 */
[----:B------:R-:W4:Y:S01]  /*24b0*/  MUFU.RCP R113, R113 ;  /* 0x0000007100717308 */ /* 0x000f220000001000 */
[----:B-1----:R-:W-:-:S07]  /*24c0*/  FADD.FTZ R2, -R96, 1 ;  /* 0x3f80000060027421 */ /* 0x002fce0000010100 */
[----:B------:R-:W1:Y:S01]  /*24d0*/  MUFU.RCP R105, R105 ;  /* 0x0000006900697308 */ /* 0x000e620000001000 */
[----:B------:R-:W-:Y:S01]  /*24e0*/  FMUL.FTZ R124, R85, -1.4426950216293334961 ;  /* 0xbfb8aa3b557c7820 */ /* 0x000fe20000410000 */
[----:B------:R-:W-:-:S06]  /*24f0*/  FMUL.FTZ R128, R8, -1.4426950216293334961 ;  /* 0xbfb8aa3b08807820 */ /* 0x000fcc0000410000 */
[----:B------:R-:W-:Y:S01]  /*2500*/  MUFU.EX2 R120, R120 ;  /* 0x0000007800787308 */ /* 0x000fe20000000800 */
[----:B------:R-:W-:-:S03]  /*2510*/  FMUL.FTZ R126, R83, -1.4426950216293334961 ;  /* 0xbfb8aa3b537e7820 */ /* 0x000fc60000410000 */
[----:B------:R-:W-:Y:S04]  /*2520*/  MUFU.EX2 R124, R124 ;  /* 0x0000007c007c7308 */ /* 0x000fe80000000800 */
[----:B------:R-:W0:Y:S01]  /*2530*/  MUFU.EX2 R128, R128 ;  /* 0x0000008000807308 */ /* 0x000e220000000800 */
[----:B------:R-:W-:Y:S01]  /*2540*/  FMUL.FTZ R134, R5, -1.4426950216293334961 ;  /* 0xbfb8aa3b05867820 */ /* 0x000fe20000410000 */
[----:B------:R-:W-:Y:S01]  /*2550*/  FMUL.FTZ R132, R6, -1.4426950216293334961 ;  /* 0xbfb8aa3b06847820 */ /* 0x000fe20000410000 */
[----:B------:R-:W-:Y:S01]  /*2560*/  FMUL.FTZ R136, R4, -1.4426950216293334961 ;  /* 0xbfb8aa3b04887820 */ /* 0x000fe20000410000 */
[----:B------:R-:W-:Y:S01]  /*2570*/  MUFU.EX2 R126, R126 ;  /* 0x0000007e007e7308 */ /* 0x000fe20000000800 */
[----:B------:R-:W-:-:S03]  /*2580*/  FMUL.FTZ R130, R7, -1.4426950216293334961 ;  /* 0xbfb8aa3b07827820 */ /* 0x000fc60000410000 */
[----:B------:R-:W1:Y:S04]  /*2590*/  MUFU.EX2 R134, R134 ;  /* 0x0000008600867308 */ /* 0x000e680000000800 */
[----:B------:R-:W4:Y:S01]  /*25a0*/  MUFU.EX2 R132, R132 ;  /* 0x0000008400847308 */ /* 0x000f220000000800 */
[----:B0-----:R-:W-:-:S03]  /*25b0*/  FADD.FTZ R128, R128, 1 ;  /* 0x3f80000080807421 */ /* 0x001fc60000010000 */
[----:B------:R-:W0:Y:S04]  /*25c0*/  MUFU.EX2 R136, R136 ;  /* 0x0000008800887308 */ /* 0x000e280000000800 */
[----:B------:R-:W0:Y:S04]  /*25d0*/  MUFU.EX2 R130, R130 ;  /* 0x0000008200827308 */ /* 0x000e280000000800 */
[----:B------:R-:W-:Y:S01]  /*25e0*/  MUFU.RCP R147, R128 ;  /* 0x0000008000937308 */ /* 0x000fe20000001000 */
[----:B------:R-:W-:Y:S01]  /*25f0*/  FADD.FTZ R122, R122, 1 ;  /* 0x3f8000007a7a7421 */ /* 0x000fe20000010000 */
[----:B-1----:R-:W-:Y:S01]  /*2600*/  FADD.FTZ R134, R134, 1 ;  /* 0x3f80000086867421 */ /* 0x002fe20000010000 */
[----:B------:R-:W-:Y:S04]  /*2610*/  STS [R35], R102 ;  /* 0x0000006623007388 */ /* 0x000fe80000000800 */
        /* <DEDUP_REMOVED lines=13> */
[----:B------:R4:W-:Y:S04]  /*26f0*/  STS [R50+0x700], R111 ;  /* 0x0007006f32007388 */ /* 0x0009e80000000800 */
[----:B------:R-:W-:Y:S01]  /*2700*/  STS [R51+0x780], R116 ;  /* 0x0007807433007388 */ /* 0x000fe20000000800 */
[----:B------:R-:W-:-:S03]  /*2710*/  NOP ;  /* 0x0000000000007918 */ /* 0x000fc60000000000 */
[----:B------:R-:W2:Y:S04]  /*2720*/  LDS R95, [R52] ;  /* 0x00000000345f7984 */ /* 0x000ea80000000800 */
[----:B------:R-:W3:Y:S04]  /*2730*/  LDS R97, [R52+0x4] ;  /* 0x0000040034617984 */ /* 0x000ee80000000800 */
[----:B------:R-:W-:Y:S04]  /*2740*/  LDS R101, [R52+0x8] ;  /* 0x0000080034657984 */ /* 0x000fe80000000800 */
[----:B------:R-:W0:Y:S04]  /*2750*/  LDS R98, [R52+0xc] ;  /* 0x00000c0034627984 */ /* 0x000e280000000800 */
[----:B------:R-:W0:Y:S01]  /*2760*/  LDS R103, [R52+0x10] ;  /* 0x0000100034677984 */ /* 0x000e220000000800 */
[----:B-1----:R-:W-:Y:S01]  /*2770*/  FADD.FTZ R112, R3, 1 ;  /* 0x3f80000003707421 */ /* 0x002fe20000010000 */
[----:B------:R-:W-:Y:S01]  /*2780*/  FFMA.FTZ R106, R93, R2, 1 ;  /* 0x3f8000005d6a7423 */ /* 0x000fe20000010002 */
[----:B------:R-:W-:Y:S01]  /*2790*/  FADD.FTZ R3, -R99, 1 ;  /* 0x3f80000063037421 */ /* 0x000fe20000010100 */
[----:B------:R-:W1:Y:S03]  /*27a0*/  LDS R100, [R52+0x14] ;  /* 0x0000140034647984 */ /* 0x000e660000000800 */
[----:B------:R-:W-:Y:S01]  /*27b0*/  FFMA.FTZ R3, R94, R3, 1 ;  /* 0x3f8000005e037423 */ /* 0x000fe20000010003 */
[----:B------:R-:W0:Y:S01]  /*27c0*/  MUFU.RCP R112, R112 ;  /* 0x0000007000707308 */ /* 0x000e220000001000 */
[----:B------:R-:W-:Y:S01]  /*27d0*/  LDS R107, [R52+0x18] ;  /* 0x00001800346b7984 */ /* 0x000fe20000000800 */
[----:B----4-:R-:W-:-:S03]  /*27e0*/  FADD.FTZ R111, -R113, 1 ;  /* 0x3f800000716f7421 */ /* 0x010fc60000010100 */
[----:B------:R-:W4:Y:S01]  /*27f0*/  LDS R102, [R52+0x1c] ;  /* 0x00001c0034667984 */ /* 0x000f220000000800 */
[----:B------:R-:W-:-:S03]  /*2800*/  FADD.FTZ R110, R120, 1 ;  /* 0x3f800000786e7421 */ /* 0x000fc60000010000 */
[----:B------:R-:W-:Y:S01]  /*2810*/  LDS R108, [R52+0x2c] ;  /* 0x00002c00346c7984 */ /* 0x000fe20000000800 */
[----:B--2---:R-:W-:-:S04]  /*2820*/  FMUL.FTZ R2, R0, R95 ;  /* 0x0000005f00027220 */ /* 0x004fc80000410000 */
[----:B------:R-:W-:Y:S01]  /*2830*/  FMUL.FTZ R2, R99, R2 ;  /* 0x0000000263027220 */ /* 0x000fe20000410000 */
[----:B---3--:R-:W-:-:S03]  /*2840*/  FMUL.FTZ R109, R70, R97 ;  /* 0x00000061466d7220 */ /* 0x008fc60000410000 */
[----:B------:R-:W-:Y:S01]  /*2850*/  FMUL.FTZ R3, R2, R3 ;  /* 0x0000000302037220 */ /* 0x000fe20000410000 */
[----:B------:R-:W-:Y:S01]  /*2860*/  FMUL.FTZ R109, R96, R109 ;  /* 0x0000006d606d7220 */ /* 0x000fe20000410000 */
[----:B------:R-:W-:Y:S01]  /*2870*/  FADD.FTZ R2, -R104, 1 ;  /* 0x3f80000068027421 */ /* 0x000fe20000010100 */
[----:B0-----:R-:W-:Y:S02]  /*2880*/  FMUL.FTZ R151, R69, R98 ;  /* 0x0000006245977220 */ /* 0x001fe40000410000 */
[----:B------:R-:W-:Y:S01]  /*2890*/  FMUL.FTZ R153, R109, R106 ;  /* 0x0000006a6d997220 */ /* 0x000fe20000410000 */
[----:B------:R-:W-:Y:S01]  /*28a0*/  FFMA.FTZ R118, R91, R2, 1 ;  /* 0x3f8000005b767423 */ /* 0x000fe20000010002 */
[C---:B------:R-:W-:Y:S01]  /*28b0*/  FADD.FTZ R109, -R105.reuse, 1 ;  /* 0x3f800000696d7421 */ /* 0x040fe20000010100 */
[----:B------:R-:W-:Y:S01]  /*28c0*/  FMUL.FTZ R2, R72, R101 ;  /* 0x0000006548027220 */ /* 0x000fe20000410000 */
[----:B------:R-:W0:Y:S01]  /*28d0*/  LDS R106, [R52+0x24] ;  /* 0x00002400346a7984 */ /* 0x000e220000000800 */
[----:B------:R-:W-:Y:S01]  /*28e0*/  FFMA.FTZ R161, R90, R111, 1 ;  /* 0x3f8000005aa17423 */ /* 0x000fe2000001006f */
[----:B------:R-:W-:Y:S01]  /*28f0*/  FFMA.FTZ R149, R92, R109, 1 ;  /* 0x3f8000005c957423 */ /* 0x000fe2000001006d */
[----:B------:R-:W-:Y:S01]  /*2900*/  FMUL.FTZ R2, R105, R2 ;  /* 0x0000000269027220 */ /* 0x000fe20000410000 */
[----:B------:R-:W-:Y:S01]  /*2910*/  FMUL.FTZ R151, R104, R151 ;  /* 0x0000009768977220 */ /* 0x000fe20000410000 */
[----:B------:R-:W2:Y:S01]  /*2920*/  LDS R111, [R52+0x28] ;  /* 0x00002800346f7984 */ /* 0x000ea20000000800 */
[----:B------:R-:W-:Y:S01]  /*2930*/  FMUL.FTZ R120, R74, R103 ;  /* 0x000000674a787220 */ /* 0x000fe20000410000 */
[----:B------:R-:W-:-:S02]  /*2940*/  FMUL.FTZ R155, R2, R149 ;  /* 0x00000095029b7220 */ /* 0x000fc40000410000 */
[----:B------:R-:W3:Y:S01]  /*2950*/  LDS R109, [R52+0x20] ;  /* 0x00002000346d7984 */ /* 0x000ee20000000800 */
[----:B------:R-:W-:Y:S01]  /*2960*/  FMUL.FTZ R157, R151, R118 ;  /* 0x00000076979d7220 */ /* 0x000fe20000410000 */
[----:B------:R-:W-:Y:S01]  /*2970*/  FMUL.FTZ R120, R113, R120 ;  /* 0x0000007871787220 */ /* 0x000fe20000410000 */
[----:B------:R-:W-:Y:S01]  /*2980*/  FADD.FTZ R149, -R143, 1 ;  /* 0x3f8000008f957421 */ /* 0x000fe20000010100 */
[----:B------:R-:W-:Y:S01]  /*2990*/  FADD.FTZ R118, -R112, 1 ;  /* 0x3f80000070767421 */ /* 0x000fe20000010100 */
[----:B------:R-:W-:Y:S01]  /*29a0*/  FADD.FTZ R114, R124, 1 ;  /* 0x3f8000007c727421 */ /* 0x000fe20000010000 */
[----:B------:R-:W1:Y:S01]  /*29b0*/  MUFU.RCP R110, R110 ;  /* 0x0000006e006e7308 */ /* 0x000e620000001000 */
[----:B------:R-:W-:Y:S01]  /*29c0*/  FMUL.FTZ R161, R120, R161 ;  /* 0x000000a178a17220 */ /* 0x000fe20000410000 */
[----:B------:R-:W-:Y:S01]  /*29d0*/  FFMA.FTZ R165, R88, R149, 1 ;  /* 0x3f80000058a57423 */ /* 0x000fe20000010095 */
[----:B------:R-:W-:Y:S01]  /*29e0*/  FFMA.FTZ R124, R87, R118, 1 ;  /* 0x3f800000577c7423 */ /* 0x000fe20000010076 */
[----:B------:R-:W3:Y:S04]  /*29f0*/  LDS R151, [R52+0x30] ;  /* 0x0000300034977984 */ /* 0x000ee80000000800 */
[----:B------:R-:W3:Y:S04]  /*2a00*/  LDS R120, [R52+0x34] ;  /* 0x0000340034787984 */ /* 0x000ee80000000800 */
[----:B------:R-:W3:Y:S04]  /*2a10*/  LDS R149, [R52+0x38] ;  /* 0x0000380034957984 */ /* 0x000ee80000000800 */
[----:B------:R-:W3:Y:S01]  /*2a20*/  LDS R118, [R52+0x3c] ;  /* 0x00003c0034767984 */ /* 0x000ee20000000800 */
[----:B------:R-:W-:Y:S01]  /*2a30*/  FADD.FTZ R116, R126, 1 ;  /* 0x3f8000007e747421 */ /* 0x000fe20000010000 */
[----:B------:R-:W0:Y:S01]  /*2a40*/  MUFU.RCP R114, R114 ;  /* 0x0000007200727308 */ /* 0x000e220000001000 */
[----:B------:R-:W-:Y:S01]  /*2a50*/  FADD.FTZ R132, R132, 1 ;  /* 0x3f80000084847421 */ /* 0x000fe20000010000 */
[----:B------:R-:W-:Y:S01]  /*2a60*/  FADD.FTZ R136, R136, 1 ;  /* 0x3f80000088887421 */ /* 0x000fe20000010000 */
[----:B------:R-:W-:Y:S01]  /*2a70*/  FADD.FTZ R130, R130, 1 ;  /* 0x3f80000082827421 */ /* 0x000fe20000010000 */
[----:B-1----:R-:W-:-:S04]  /*2a80*/  FADD.FTZ R2, -R110, 1 ;  /* 0x3f8000006e027421 */ /* 0x002fc80000010100 */
[----:B------:R1:W-:Y:S01]  /*2a90*/  MUFU.RCP R145, R122 ;  /* 0x0000007a00917308 */ /* 0x0003e20000001000 */
[----:B------:R-:W-:Y:S01]  /*2aa0*/  FMUL.FTZ R163, R71, R100 ;  /* 0x0000006447a37220 */ /* 0x000fe20000410000 */
[----:B----4-:R-:W-:Y:S01]  /*2ab0*/  FMUL.FTZ R167, R73, R102 ;  /* 0x0000006649a77220 */ /* 0x010fe20000410000 */
[----:B------:R-:W-:Y:S01]  /*2ac0*/  FADD.FTZ R171, -R147, 1 ;  /* 0x3f80000093ab7421 */ /* 0x000fe20000010100 */
[----:B------:R-:W-:Y:S06]  /*2ad0*/  BAR.SYNC.DEFER_BLOCKING 0x0 ;  /* 0x0000000000007b1d */ /* 0x000fec0000010000 */
[----:B------:R-:W4:Y:S01]  /*2ae0*/  MUFU.RCP R116, R116 ;  /* 0x0000007400747308 */ /* 0x000f220000001000 */
[----:B------:R-:W-:Y:S01]  /*2af0*/  FFMA.FTZ R2, R89, R2, 1 ;  /* 0x3f80000059027423 */ /* 0x000fe20000010002 */
[----:B-1----:R-:W-:Y:S01]  /*2b00*/  FMUL.FTZ R122, R76, R107 ;  /* 0x0000006b4c7a7220 */ /* 0x002fe20000410000 */
[----:B------:R-:W-:-:S05]  /*2b10*/  FMUL.FTZ R163, R110, R163 ;  /* 0x000000a36ea37220 */ /* 0x000fca0000410000 */
[----:B------:R-:W1:Y:S08]  /*2b20*/  MUFU.RCP R179, R132 ;  /* 0x0000008400b37308 */ /* 0x000e700000001000 */
[----:B------:R-:W1:Y:S08]  /*2b30*/  MUFU.RCP R134, R134 ;  /* 0x0000008600867308 */ /* 0x000e700000001000 */
[----:B------:R-:W1:Y:S01]  /*2b40*/  MUFU.RCP R185, R136 ;  /* 0x0000008800b97308 */ /* 0x000e620000001000 */
[----:B------:R-:W-:Y:S01]  /*2b50*/  FMUL.FTZ R122, R143, R122 ;  /* 0x0000007a8f7a7220 */ /* 0x000fe20000410000 */
[----:B------:R-:W-:Y:S01]  /*2b60*/  FMUL.FTZ R167, R112, R167 ;  /* 0x000000a770a77220 */ /* 0x000fe20000410000 */
[----:B------:R-:W-:Y:S01]  /*2b70*/  FMUL.FTZ R163, R163, R2 ;  /* 0x00000002a3a37220 */ /* 0x000fe20000410000 */
[----:B------:R-:W-:-:S04]  /*2b80*/  FFMA.FTZ R175, R8, R171, 1 ;  /* 0x3f80000008af7423 */ /* 0x000fc800000100ab */
[----:B------:R-:W1:Y:S01]  /*2b90*/  MUFU.RCP R130, R130 ;  /* 0x0000008200827308 */ /* 0x000e620000001000 */
[----:B0-----:R-:W-:Y:S01]  /*2ba0*/  FADD.FTZ R2, -R114, 1 ;  /* 0x3f80000072027421 */ /* 0x001fe20000010100 */
[----:B------:R-:W-:Y:S01]  /*2bb0*/  FMUL.FTZ R171, R75, R106 ;  /* 0x0000006a4bab7220 */ /* 0x000fe20000410000 */
[----:B------:R-:W-:Y:S01]  /*2bc0*/  FMUL.FTZ R165, R122, R165 ;  /* 0x000000a57aa57220 */ /* 0x000fe20000410000 */
[----:B------:R-:W-:Y:S01]  /*2bd0*/  FMUL.FTZ R167, R167, R124 ;  /* 0x0000007ca7a77220 */ /* 0x000fe20000410000 */
[----:B----4-:R-:W-:Y:S01]  /*2be0*/  FADD.FTZ R124, -R116, 1 ;  /* 0x3f800000747c7421 */ /* 0x010fe20000010100 */
[----:B------:R-:W-:Y:S01]  /*2bf0*/  FFMA.FTZ R122, R85, R2, 1 ;  /* 0x3f800000557a7423 */ /* 0x000fe20000010002 */
[----:B--2---:R-:W-:Y:S01]  /*2c00*/  FMUL.FTZ R173, R80, R111 ;  /* 0x0000006f50ad7220 */ /* 0x004fe20000410000 */
[----:B------:R-:W-:Y:S01]  /*2c10*/  FMUL.FTZ R171, R114, R171 ;  /* 0x000000ab72ab7220 */ /* 0x000fe20000410000 */
[----:B------:R-:W-:Y:S01]  /*2c20*/  FADD.FTZ R169, -R145, 1 ;  /* 0x3f80000091a97421 */ /* 0x000fe20000010100 */
[----:B---3--:R-:W-:Y:S01]  /*2c30*/  FMUL.FTZ R2, R78, R109 ;  /* 0x0000006d4e027220 */ /* 0x008fe20000410000 */
[----:B------:R-:W-:Y:S01]  /*2c40*/  FMUL.FTZ R126, R77, R108 ;  /* 0x0000006c4d7e7220 */ /* 0x000fe20000410000 */
[----:B------:R-:W-:Y:S01]  /*2c50*/  FFMA.FTZ R124, R83, R124, 1 ;  /* 0x3f800000537c7423 */ /* 0x000fe2000001007c */
[----:B------:R-:W-:Y:S01]  /*2c60*/  FMUL.FTZ R173, R116, R173 ;  /* 0x000000ad74ad7220 */ /* 0x000fe20000410000 */
[----:B------:R-:W-:Y:S01]  /*2c70*/  FMUL.FTZ R171, R171, R122 ;  /* 0x0000007aabab7220 */ /* 0x000fe20000410000 */
[----:B------:R-:W-:Y:S01]  /*2c80*/  FFMA.FTZ R169, R86, R169, 1 ;  /* 0x3f80000056a97423 */ /* 0x000fe200000100a9 */
[----:B------:R-:W-:Y:S01]  /*2c90*/  FMUL.FTZ R2, R145, R2 ;  /* 0x0000000291027220 */ /* 0x000fe20000410000 */
[----:B------:R-:W-:Y:S01]  /*2ca0*/  FMUL.FTZ R126, R147, R126 ;  /* 0x0000007e937e7220 */ /* 0x000fe20000410000 */
[----:B-1----:R-:W-:Y:S01]  /*2cb0*/  FADD.FTZ R177, -R179, 1 ;  /* 0x3f800000b3b17421 */ /* 0x002fe20000010100 */
[----:B------:R-:W-:Y:S01]  /*2cc0*/  FADD.FTZ R122, -R134, 1 ;  /* 0x3f800000867a7421 */ /* 0x000fe20000010100 */
[----:B------:R-:W-:Y:S01]  /*2cd0*/  FADD.FTZ R183, -R185, 1 ;  /* 0x3f800000b9b77421 */ /* 0x000fe20000010100 */
[----:B------:R-:W-:Y:S01]  /*2ce0*/  FMUL.FTZ R173, R173, R124 ;  /* 0x0000007cadad7220 */ /* 0x000fe20000410000 */
[----:B------:R-:W-:Y:S01]  /*2cf0*/  FMUL.FTZ R169, R2, R169 ;  /* 0x000000a902a97220 */ /* 0x000fe20000410000 */
[----:B------:R-:W-:Y:S01]  /*2d00*/  FMUL.FTZ R175, R126, R175 ;  /* 0x000000af7eaf7220 */ /* 0x000fe20000410000 */
[----:B------:R-:W-:Y:S01]  /*2d10*/  FFMA.FTZ R181, R6, R177, 1 ;  /* 0x3f80000006b57423 */ /* 0x000fe200000100b1 */
[----:B------:R-:W-:Y:S01]  /*2d20*/  FFMA.FTZ R124, R5, R122, 1 ;  /* 0x3f800000057c7423 */ /* 0x000fe2000001007a */
[----:B------:R-:W-:Y:S01]  /*2d30*/  FFMA.FTZ R187, R4, R183, 1 ;  /* 0x3f80000004bb7423 */ /* 0x000fe200000100b7 */
[----:B------:R-:W-:Y:S01]  /*2d40*/  FADD.FTZ R2, -R130, 1 ;  /* 0x3f80000082027421 */ /* 0x000fe20000010100 */
[----:B------:R-:W-:Y:S01]  /*2d50*/  FMUL.FTZ R177, R82, R151 ;  /* 0x0000009752b17220 */ /* 0x000fe20000410000 */
[----:B------:R-:W-:Y:S01]  /*2d60*/  FMUL.FTZ R122, R79, R120 ;  /* 0x000000784f7a7220 */ /* 0x000fe20000410000 */
[----:B------:R-:W-:Y:S01]  /*2d70*/  FMUL.FTZ R183, R84, R149 ;  /* 0x0000009554b77220 */ /* 0x000fe20000410000 */
[----:B------:R-:W-:Y:S01]  /*2d80*/  FMUL.FTZ R126, R81, R118 ;  /* 0x00000076517e7220 */ /* 0x000fe20000410000 */
[----:B------:R-:W-:Y:S01]  /*2d90*/  ISETP.NE.AND P0, PT, R14, RZ, PT ;  /* 0x000000ff0e00720c */ /* 0x000fe20003f05270 */
        /* <DEDUP_REMOVED lines=9> */
[----:B------:R0:W-:Y:S04]  /*2e30*/  STS [R52], R3 ;  /* 0x0000000334007388 */ /* 0x0001e80000000800 */
        /* <DEDUP_REMOVED lines=34> */
[----:B------:R-:W-:-:S05]  /*3060*/  UIMAD.WIDE.U32 UR8, UR31, UR10, UR6 ;  /* 0x0000000a1f0872a5 */ /* 0x000fca000f8e0006 */
[----:B------:R-:W1:Y:S01]  /*3070*/  LDS R122, [UR12+0x1080] ;  /* 0x0010800cff7a7984 */ /* 0x000e620008000800 */
[----:B------:R-:W-:Y:S01]  /*3080*/  UIMAD UR9, UR31, UR11, UR9 ;  /* 0x0000000b1f0972a4 */ /* 0x000fe2000f8e0209 */
[----:B------:R-:W2:Y:S03]  /*3090*/  LDCU.64 UR10, c[0x0][0x558] ;  /* 0x0000ab00ff0a77ac */ /* 0x000ea60008000a00 */
[----:B------:R-:W-:-:S04]  /*30a0*/  UIMAD.WIDE.U32 UR8, UR16, UR14, UR8 ;  /* 0x0000000e100872a5 */ /* 0x000fc8000f8e0008 */
[----:B------:R-:W-:Y:S02]  /*30b0*/  UIMAD UR9, UR16, UR15, UR9 ;  /* 0x0000000f100972a4 */ /* 0x000fe4000f8e0209 */
[----:B0-----:R-:W-:-:S04]  /*30c0*/  IADD3 R3, P1, PT, R16, UR8, RZ ;  /* 0x0000000810037c10 */ /* 0x001fc8000ff3e0ff */
[----:B------:R-:W-:Y:S02]  /*30d0*/  IADD3.X R124, PT, PT, RZ, UR9, RZ, P1, !PT ;  /* 0x00000009ff7c7c10 */ /* 0x000fe40008ffe4ff */
[----:B--2---:R-:W-:-:S04]  /*30e0*/  LEA R2, P2, R3, UR10, 0x2 ;  /* 0x0000000a03027c11 */ /* 0x004fc8000f8410ff */
        /* <DEDUP_REMOVED lines=85> */
[----:B------:R-:W0:Y:S01]  /*3640*/  LDCU.128 UR8, c[0x0][0x430] ;  /* 0x00008600ff0877ac */ /* 0x000e220008000c00 */
[----:B------:R-:W-:Y:S04]  /*3650*/  STS [R52], R95 ;  /* 0x0000005f34007388 */ /* 0x000fe80000000800 */
[----:B------:R-:W-:Y:S04]  /*3660*/  STS [R52+0x4], R93 ;  /* 0x0000045d34007388 */ /* 0x000fe80000000800 */
[----:B------:R-:W-:Y:S01]  /*3670*/  STS [R52+0x8], R101 ;  /* 0x0000086534007388 */ /* 0x000fe20000000800 */
[----:B0-----:R-:W-:-:S03]  /*3680*/  UIMAD.WIDE.U32 UR14, UR31, UR8, UR6 ;  /* 0x000000081f0e72a5 */ /* 0x001fc6000f8e0006 */
[----:B------:R-:W-:Y:S01]  /*3690*/  STS [R52+0xc], R91 ;  /* 0x00000c5b34007388 */ /* 0x000fe20000000800 */
[----:B------:R-:W-:-:S03]  /*36a0*/  UIMAD UR9, UR31, UR9, UR15 ;  /* 0x000000091f0972a4 */ /* 0x000fc6000f8e020f */
[----:B------:R-:W-:Y:S01]  /*36b0*/  STS [R52+0x10], R103 ;  /* 0x0000106734007388 */ /* 0x000fe20000000800 */
[----:B------:R-:W-:-:S03]  /*36c0*/  UMOV UR8, UR14 ;  /* 0x0000000e00087c82 */ /* 0x000fc60008000000 */
[----:B------:R-:W-:Y:S01]  /*36d0*/  STS [R52+0x14], R89 ;  /* 0x0000145934007388 */ /* 0x000fe20000000800 */
[----:B------:R-:W-:-:S03]  /*36e0*/  UIMAD.WIDE.U32 UR8, UR16, UR10, UR8 ;  /* 0x0000000a100872a5 */ /* 0x000fc6000f8e0008 */
[----:B------:R-:W-:Y:S01]  /*36f0*/  STS [R52+0x18], R107 ;  /* 0x0000186b34007388 */ /* 0x000fe20000000800 */
[----:B------:R-:W-:-:S03]  /*3700*/  UIMAD UR11, UR16, UR11, UR9 ;  /* 0x0000000b100b72a4 */ /* 0x000fc6000f8e0209 */
[----:B------:R-:W-:Y:S04]  /*3710*/  STS [R52+0x1c], R87 ;  /* 0x00001c5734007388 */ /* 0x000fe80000000800 */
[----:B------:R-:W-:Y:S04]  /*3720*/  STS [R52+0x20], R109 ;  /* 0x0000206d34007388 */ /* 0x000fe80000000800 */
[----:B------:R-:W-:Y:S04]  /*3730*/  STS [R52+0x24], R85 ;  /* 0x0000245534007388 */ /* 0x000fe80000000800 */
[----:B------:R-:W-:Y:S04]  /*3740*/  STS [R52+0x28], R83 ;  /* 0x0000285334007388 */ /* 0x000fe80000000800 */
[----:B------:R0:W-:Y:S04]  /*3750*/  STS [R52+0x2c], R3 ;  /* 0x00002c0334007388 */ /* 0x0001e80000000800 */
[----:B------:R-:W-:Y:S04]  /*3760*/  STS [R52+0x30], R7 ;  /* 0x0000300734007388 */ /* 0x000fe80000000800 */
[----:B------:R-:W-:Y:S01]  /*3770*/  STS [R52+0x34], R97 ;  /* 0x0000346134007388 */ /* 0x000fe20000000800 */
[----:B0-----:R-:W-:-:S03]  /*3780*/  IADD3 R3, P1, PT, R16, UR8, RZ ;  /* 0x0000000810037c10 */ /* 0x001fc6000ff3e0ff */
[----:B------:R-:W-:Y:S01]  /*3790*/  STS [R52+0x38], R5 ;  /* 0x0000380534007388 */ /* 0x000fe20000000800 */
[----:B------:R-:W-:-:S03]  /*37a0*/  IADD3.X R6, PT, PT, RZ, UR11, RZ, P1, !PT ;  /* 0x0000000bff067c10 */ /* 0x000fc60008ffe4ff */
[----:B------:R-:W-:Y:S01]  /*37b0*/  STS [R52+0x3c], R99 ;  /* 0x00003c6334007388 */ /* 0x000fe20000000800 */
[----:B------:R-:W-:-:S03]  /*37c0*/  NOP ;  /* 0x0000000000007918 */ /* 0x000fc60000000000 */
[----:B------:R-:W-:Y:S01]  /*37d0*/  LDS R87, [R35] ;  /* 0x0000000023577984 */ /* 0x000fe20000000800 */
[----:B------:R-:W-:-:S03]  /*37e0*/  LEA R2, P5, R3, UR34, 0x2 ;  /* 0x0000002203027c11 */ /* 0x000fc6000f8a10ff */
[----:B------:R-:W-:Y:S01]  /*37f0*/  LDS R89, [R37+0x80] ;  /* 0x0000800025597984 */ /* 0x000fe20000000800 */
[----:B------:R-:W-:-:S03]  /*3800*/  LEA.HI.X R3, R3, UR35, R6, 0x2, P5 ;  /* 0x0000002303037c11 */ /* 0x000fc6000a8f1406 */
        /* <DEDUP_REMOVED lines=49> */
.L_x_3369:
[----:B0-----:R-:W-:Y:S01]  /*3b20*/  FFMA.FTZ R2, R54, R0, R13 ;  /* 0x0000000036027223 */ /* 0x001fe2000001000d */
[----:B------:R-:W0:Y:S01]  /*3b30*/  LDCU UR10, c[0x0][0x38c] ;  /* 0x00007180ff0a77ac */ /* 0x000e220008000800 */
[--C-:B-----5:R-:W-:Y:S01]  /*3b40*/  FADD.FTZ R88, R141, R10.reuse ;  /* 0x0000000a8d587221 */ /* 0x120fe20000010000 */
[----:B------:R-:W-:Y:S01]  /*3b50*/  FADD.FTZ R90, R139, R10 ;  /* 0x0000000a8b5a7221 */ /* 0x000fe20000010000 */
[----:B------:R-:W-:Y:S01]  /*3b60*/  FFMA.FTZ R2, R53, R70, R2 ;  /* 0x0000004635027223 */ /* 0x000fe20000010002 */
[--C-:B------:R-:W-:Y:S01]  /*3b70*/  FADD.FTZ R92, R137, R10.reuse ;  /* 0x0000000a895c7221 */ /* 0x100fe20000010000 */
[--C-:B------:R-:W-:Y:S01]  /*3b80*/  FADD.FTZ R94, R135, R10.reuse ;  /* 0x0000000a875e7221 */ /* 0x100fe20000010000 */
[----:B------:R-:W-:Y:S01]  /*3b90*/  FADD.FTZ R96, R133, R10 ;  /* 0x0000000a85607221 */ /* 0x000fe20000010000 */
[----:B------:R-:W-:Y:S01]  /*3ba0*/  FFMA.FTZ R3, R55, R72, R2 ;  /* 0x0000004837037223 */ /* 0x000fe20000010002 */
[--C-:B------:R-:W-:Y:S01]  /*3bb0*/  FADD.FTZ R98, R131, R10.reuse ;  /* 0x0000000a83627221 */ /* 0x100fe20000010000 */
[--C-:B------:R-:W-:Y:S01]  /*3bc0*/  FADD.FTZ R100, R129, R10.reuse ;  /* 0x0000000a81647221 */ /* 0x100fe20000010000 */
[----:B------:R-:W-:Y:S01]  /*3bd0*/  MOV R95, RZ ;  /* 0x000000ff005f7202 */ /* 0x000fe20000000f00 */
[----:B------:R-:W-:Y:S01]  /*3be0*/  FFMA.FTZ R2, R56, R69, R3 ;  /* 0x0000004538027223 */ /* 0x000fe20000010003 */
[----:B------:R-:W-:Y:S01]  /*3bf0*/  MOV R107, RZ ;  /* 0x000000ff006b7202 */ /* 0x000fe20000000f00 */
[----:B------:R-:W-:Y:S01]  /*3c00*/  FADD.FTZ R115, R115, R10 ;  /* 0x0000000a73737221 */ /* 0x000fe20000010000 */
[----:B------:R-:W-:Y:S01]  /*3c10*/  MOV R101, RZ ;  /* 0x000000ff00657202 */ /* 0x000fe20000000f00 */
[----:B------:R-:W-:Y:S01]  /*3c20*/  FFMA.FTZ R3, R57, R74, R2 ;  /* 0x0000004a39037223 */ /* 0x000fe20000010002 */
[----:B------:R-:W-:Y:S01]  /*3c30*/  MOV R113, RZ ;  /* 0x000000ff00717202 */ /* 0x000fe20000000f00 */
[--C-:B------:R-:W-:Y:S01]  /*3c40*/  FADD.FTZ R117, R117, R10.reuse ;  /* 0x0000000a75757221 */ /* 0x100fe20000010000 */
[----:B0-----:R-:W-:Y:S01]  /*3c50*/  UISETP.GE.AND UP0, UPT, UR10, 0x1, UPT ;  /* 0x000000010a00788c */ /* 0x001fe2000bf06270 */
[----:B------:R-:W-:Y:S01]  /*3c60*/  FFMA.FTZ R2, R58, R71, R3 ;  /* 0x000000473a027223 */ /* 0x000fe20000010003 */
[----:B------:R-:W-:Y:S01]  /*3c70*/  MOV R111, RZ ;  /* 0x000000ff006f7202 */ /* 0x000fe20000000f00 */
[----:B------:R-:W-:Y:S01]  /*3c80*/  FADD.FTZ R119, R119, R10 ;  /* 0x0000000a77777221 */ /* 0x000fe20000010000 */
[----:B------:R-:W-:Y:S01]  /*3c90*/  MOV R109, RZ ;  /* 0x000000ff006d7202 */ /* 0x000fe20000000f00 */
[----:B------:R-:W-:Y:S01]  /*3ca0*/  FFMA.FTZ R3, R59, R76, R2 ;  /* 0x0000004c3b037223 */ /* 0x000fe20000010002 */
[----:B------:R-:W-:Y:S01]  /*3cb0*/  MOV R93, RZ ;  /* 0x000000ff005d7202 */ /* 0x000fe20000000f00 */
        /* <DEDUP_REMOVED lines=19> */
[----:B------:R-:W-:Y:S01]  /*3df0*/  MOV R86, UR12 ;  /* 0x0000000c00567c02 */ /* 0x000fe20008000f00 */
[----:B------:R-:W-:Y:S01]  /*3e00*/  FADD.FTZ R159, R159, R10 ;  /* 0x0000000a9f9f7221 */ /* 0x000fe20000010000 */
[-C--:B------:R-:W-:Y:S01]  /*3e10*/  FMUL.FTZ R163, R0, R11.reuse ;  /* 0x0000000b00a37220 */ /* 0x080fe20000410000 */
[----:B------:R-:W-:Y:S01]  /*3e20*/  FFMA.FTZ R3, R65, R82, R2 ;  /* 0x0000005241037223 */ /* 0x000fe20000010002 */
[-C--:B------:R-:W-:Y:S01]  /*3e30*/  FMUL.FTZ R157, R70, R11.reuse ;  /* 0x0000000b469d7220 */ /* 0x080fe20000410000 */
[-C--:B------:R-:W-:Y:S01]  /*3e40*/  FMUL.FTZ R155, R72, R11.reuse ;  /* 0x0000000b489b7220 */ /* 0x080fe20000410000 */
[----:B------:R-:W-:Y:S01]  /*3e50*/  FMUL.FTZ R153, R69, R11 ;  /* 0x0000000b45997220 */ /* 0x000fe20000410000 */
[----:B------:R-:W-:Y:S01]  /*3e60*/  FFMA.FTZ R2, R66, R79, R3 ;  /* 0x0000004f42027223 */ /* 0x000fe20000010003 */
[-C--:B------:R-:W-:Y:S01]  /*3e70*/  FMUL.FTZ R151, R74, R11.reuse ;  /* 0x0000000b4a977220 */ /* 0x080fe20000410000 */
[-C--:B------:R-:W-:Y:S01]  /*3e80*/  FMUL.FTZ R149, R71, R11.reuse ;  /* 0x0000000b47957220 */ /* 0x080fe20000410000 */
[-C--:B------:R-:W-:Y:S01]  /*3e90*/  FMUL.FTZ R147, R76, R11.reuse ;  /* 0x0000000b4c937220 */ /* 0x080fe20000410000 */
[----:B------:R-:W-:Y:S01]  /*3ea0*/  FFMA.FTZ R13, R67, R84, R2 ;  /* 0x00000054430d7223 */ /* 0x000fe20000010002 */
        /* <DEDUP_REMOVED lines=9> */
[----:B------:R-:W-:Y:S01]  /*3f40*/  FFMA.FTZ R13, R68, R81, R13 ;  /* 0x00000051440d7223 */ /* 0x000fe2000001000d */
[----:B------:R-:W-:Y:S06]  /*3f50*/  BAR.SYNC.DEFER_BLOCKING 0x0 ;  /* 0x0000000000007b1d */ /* 0x000fec0000010000 */
[----:B------:R-:W-:Y:S05]  /*3f60*/  BRA.U !UP0, `(.L_x_3370) ;  /* 0x0000002108b87547 */ /* 0x000fea000b800000 */
[----:B------:R-:W0:Y:S01]  /*3f70*/  LDC R196, c[0x0][0x394] ;  /* 0x0000e500ffc47b82 */ /* 0x000e220000000800 */
[----:B------:R-:W1:Y:S01]  /*3f80*/  LDCU.64 UR36, c[0x0][0x3e0] ;  /* 0x00007c00ff2477ac */ /* 0x000e620008000a00 */
[----:B------:R-:W-:Y:S02]  /*3f90*/  HFMA2 R95, -RZ, RZ, 0, 0 ;  /* 0x00000000ff5f7431 */ /* 0x000fe400000001ff */
[----:B------:R-:W-:Y:S01]  /*3fa0*/  FMUL.FTZ R104, R54, R115 ;  /* 0x0000007336687220 */ /* 0x000fe20000410000 */
[----:B------:R-:W-:Y:S01]  /*3fb0*/  FMUL.FTZ R161, R53, R88 ;  /* 0x0000005835a17220 */ /* 0x000fe20000410000 */
[----:B------:R-:W2:Y:S01]  /*3fc0*/  LDCU.64 UR38, c[0x0][0x3c0] ;  /* 0x00007800ff2677ac */ /* 0x000ea20008000a00 */
[----:B------:R-:W-:Y:S01]  /*3fd0*/  FMUL.FTZ R106, R55, R90 ;  /* 0x0000005a376a7220 */ /* 0x000fe20000410000 */
[----:B------:R-:W-:Y:S01]  /*3fe0*/  FMUL.FTZ R108, R56, R117 ;  /* 0x00000075386c7220 */ /* 0x000fe20000410000 */
[----:B------:R-:W-:Y:S01]  /*3ff0*/  FMUL.FTZ R110, R57, R92 ;  /* 0x0000005c396e7220 */ /* 0x000fe20000410000 */
[----:B------:R-:W3:Y:S01]  /*4000*/  LDCU.64 UR40, c[0x0][0x3a8] ;  /* 0x00007500ff2877ac */ /* 0x000ee20008000a00 */
[----:B------:R-:W-:Y:S01]  /*4010*/  FMUL.FTZ R112, R58, R119 ;  /* 0x000000773a707220 */ /* 0x000fe20000410000 */
[----:B------:R-:W-:Y:S01]  /*4020*/  FMUL.FTZ R114, R59, R94 ;  /* 0x0000005e3b727220 */ /* 0x000fe20000410000 */
[----:B------:R-:W-:Y:S01]  /*4030*/  FMUL.FTZ R116, R60, R121 ;  /* 0x000000793c747220 */ /* 0x000fe20000410000 */
[----:B------:R-:W-:Y:S01]  /*4040*/  USHF.L.U32 UR8, UR30, 0x8, URZ ;  /* 0x000000081e087899 */ /* 0x000fe200080006ff */
[----:B------:R-:W-:Y:S01]  /*4050*/  FMUL.FTZ R118, R61, R96 ;  /* 0x000000603d767220 */ /* 0x000fe20000410000 */
[----:B------:R-:W-:Y:S01]  /*4060*/  UISETP.NE.AND UP0, UPT, UR23, 0x1, UPT ;  /* 0x000000011700788c */ /* 0x000fe2000bf05270 */
[----:B------:R-:W-:Y:S01]  /*4070*/  FMUL.FTZ R120, R62, R123 ;  /* 0x0000007b3e787220 */ /* 0x000fe20000410000 */
[----:B------:R-:W-:Y:S01]  /*4080*/  UIADD3 UR9, UPT, UPT, UR23, -0x2, URZ ;  /* 0xfffffffe17097890 */ /* 0x000fe2000fffe0ff */
[----:B------:R-:W-:Y:S01]  /*4090*/  FMUL.FTZ R122, R63, R98 ;  /* 0x000000623f7a7220 */ /* 0x000fe20000410000 */
[----:B------:R-:W-:Y:S01]  /*40a0*/  ULOP3.LUT UR8, UR8, 0x100, URZ, 0xc0, !UPT ;  /* 0x0000010008087892 */ /* 0x000fe2000f8ec0ff */
[----:B------:R-:W-:Y:S01]  /*40b0*/  FMUL.FTZ R124, R64, R125 ;  /* 0x0000007d407c7220 */ /* 0x000fe20000410000 */
[----:B------:R-:W-:Y:S01]  /*40c0*/  UIMAD UR9, UR9, UR10, URZ ;  /* 0x0000000a090972a4 */ /* 0x000fe2000f8e02ff */
[----:B------:R-:W-:Y:S01]  /*40d0*/  PLOP3.LUT P1, PT, PT, PT, UP0, 0x80, 0x8 ;  /* 0x000000000008781c */ /* 0x000fe20003f2f008 */
[----:B------:R-:W-:Y:S01]  /*40e0*/  FMUL.FTZ R126, R65, R100 ;  /* 0x00000064417e7220 */ /* 0x000fe20000410000 */
[----:B------:R-:W-:Y:S01]  /*40f0*/  FMUL.FTZ R128, R66, R127 ;  /* 0x0000007f42807220 */ /* 0x000fe20000410000 */
[----:B------:R-:W-:Y:S01]  /*4100*/  FMUL.FTZ R130, R67, R102 ;  /* 0x0000006643827220 */ /* 0x000fe20000410000 */
[----:B------:R-:W-:Y:S01]  /*4110*/  ISETP.EQ.AND P1, PT, R142, RZ, P1 ;  /* 0x000000ff8e00720c */ /* 0x000fe20000f22270 */
        /* <DEDUP_REMOVED lines=9> */
[----:B------:R-:W4:Y:S01]  /*41b0*/  LDCU UR43, c[0x0][0x394] ;  /* 0x00007280ff2b77ac */ /* 0x000f220008000800 */
[----:B-1----:R-:W-:-:S02]  /*41c0*/  USHF.L.U64.HI UR37, UR36, 0x2, UR37 ;  /* 0x0000000224257899 */ /* 0x002fc40008010225 */
[----:B--2---:R-:W-:Y:S02]  /*41d0*/  USHF.L.U64.HI UR35, UR38, 0x2, UR39 ;  /* 0x0000000226237899 */ /* 0x004fe40008010227 */
[----:B---3--:R-:W-:Y:S01]  /*41e0*/  USHF.L.U64.HI UR34, UR40, 0x2, UR41 ;  /* 0x0000000228227899 */ /* 0x008fe20008010229 */
[----:B------:R-:W-:Y:S01]  /*41f0*/  UMOV UR9, UR17 ;  /* 0x0000001100097c82 */ /* 0x000fe20008000000 */
[----:B------:R-:W-:-:S10]  /*4200*/  UMOV UR10, UR18 ;  /* 0x00000012000a7c82 */ /* 0x000fd40008000000 */
.L_x_3383:
[----:B------:R-:W-:Y:S02]  /*4210*/  MOV R6, UR14 ;  /* 0x0000000e00067c02 */ /* 0x000fe40008000f00 */
[----:B------:R-:W-:-:S05]  /*4220*/  MOV R7, UR15 ;  /* 0x0000000f00077c02 */ /* 0x000fca0008000f00 */
[----:B------:R-:W2:Y:S01]  /*4230*/  LDG.E R140, desc[UR32][R6.64] ;  /* 0x00000020068c7981 */ /* 0x000ea2000c1e1900 */
[----:B------:R-:W-:Y:S02]  /*4240*/  MOV R2, UR11 ;  /* 0x0000000b00027c02 */ /* 0x000fe40008000f00 */
[----:B0-----:R-:W-:Y:S02]  /*4250*/  MOV R5, UR10 ;  /* 0x0000000a00057c02 */ /* 0x001fe40008000f00 */
[----:B------:R-:W-:Y:S02]  /*4260*/  MOV R3, UR13 ;  /* 0x0000000d00037c02 */ /* 0x000fe40008000f00 */
[----:B------:R-:W-:-:S03]  /*4270*/  MOV R4, UR9 ;  /* 0x0000000900047c02 */ /* 0x000fc60008000f00 */
[----:B------:R1:W3:Y:S04]  /*4280*/  LDG.E R2, desc[UR32][R2.64] ;  /* 0x0000002002027981 */ /* 0x0002e8000c1e1900 */
[----:B------:R5:W3:Y:S01]  /*4290*/  LDG.E R5, desc[UR32][R4.64] ;  /* 0x0000002004057981 */ /* 0x000ae2000c1e1900 */
[----:B------:R-:W0:Y:S01]  /*42a0*/  S2UR UR8, SR_CgaCtaId ;  /* 0x00000000000879c3 */ /* 0x000e220000008800 */
[C---:B------:R-:W-:Y:S01]  /*42b0*/  ISETP.NE.AND P0, PT, R14.reuse, RZ, PT ;  /* 0x000000ff0e00720c */ /* 0x040fe20003f05270 */
[----:B------:R-:W-:Y:S01]  /*42c0*/  UMOV UR12, 0x400 ;  /* 0x00000400000c7882 */ /* 0x000fe20000000000 */
[C---:B------:R-:W-:Y:S01]  /*42d0*/  ISETP.NE.AND P2, PT, R14.reuse, 0x3f, PT ;  /* 0x0000003f0e00780c */ /* 0x040fe20003f45270 */
[----:B------:R-:W-:Y:S01]  /*42e0*/  BSSY.RECONVERGENT B0, `(.L_x_3371) ;  /* 0x0000043000007945 */ /* 0x000fe20003800200 */
[----:B-1----:R-:W-:-:S04]  /*42f0*/  IADD3 R3, PT, PT, R14, 0x200, RZ ;  /* 0x000002000e037810 */ /* 0x002fc80007ffe0ff */
[----:B------:R-:W-:Y:S01]  /*4300*/  SEL R3, R136, R3, !P0 ;  /* 0x0000000388037207 */ /* 0x000fe20004000000 */
[----:B0-----:R-:W-:-:S06]  /*4310*/  ULEA UR12, UR8, UR12, 0x18 ;  /* 0x0000000c080c7291 */ /* 0x001fcc000f8ec0ff */
[----:B-----5:R-:W-:Y:S01]  /*4320*/  LEA R4, R3, UR12, 0x2 ;  /* 0x0000000c03047c11 */ /* 0x020fe2000f8e10ff */
[----:B--2---:R-:W-:-:S04]  /*4330*/  FMUL.FTZ R8, R140, 1.4426950216293334961 ;  /* 0x3fb8aa3b8c087820 */ /* 0x004fc80000410000 */
        /* <DEDUP_REMOVED lines=18> */
[----:B---3--:R-:W-:Y:S01]  /*4460*/  FMUL.FTZ R5, R2, R5 ;  /* 0x0000000502057220 */ /* 0x008fe20000410000 */
[----:B0-----:R0:W-:Y:S02]  /*4470*/  STS [R4+0x14d0], R9 ;  /* 0x0014d00904007388 */ /* 0x0011e40000000800 */
        /* <DEDUP_REMOVED lines=31> */
[----:B-123--:R-:W-:Y:S05]  /*4670*/  @P2 BRA `(.L_x_3372) ;  /* 0x00000000001c2947 */ /* 0x00efea0003800000 */
[----:B----4-:R-:W-:Y:S01]  /*4680*/  UISETP.NE.AND UP0, UPT, UR23, UR43, UPT ;  /* 0x0000002b1700728c */ /* 0x010fe2000bf05270 */
[----:B------:R-:W-:-:S08]  /*4690*/  HFMA2 R178, -RZ, RZ, 1.875, 0 ;  /* 0x3f800000ffb27431 */ /* 0x000fd000000001ff */
[----:B------:R-:W-:Y:S05]  /*46a0*/  BRA.U !UP0, `(.L_x_3373) ;  /* 0x0000000108187547 */ /* 0x000fea000b800000 */
[----:B------:R-:W-:-:S04]  /*46b0*/  USHF.L.U32 UR8, UR23, 0xa, URZ ;  /* 0x0000000a17087899 */ /* 0x000fc800080006ff */
[----:B------:R-:W-:-:S09]  /*46c0*/  ULOP3.LUT UR8, UR8, 0x400, URZ, 0xc0, !UPT ;  /* 0x0000040008087892 */ /* 0x000fd2000f8ec0ff */
[----:B------:R2:W3:Y:S01]  /*46d0*/  LDS R178, [R86+UR8+0x14d0] ;  /* 0x0014d00856b27984 */ /* 0x0004e20008000800 */
[----:B------:R-:W-:Y:S05]  /*46e0*/  BRA `(.L_x_3373) ;  /* 0x0000000000087947 */ /* 0x000fea0003800000 */
.L_x_3372:
[----:B------:R-:W-:-:S06]  /*46f0*/  LEA R178, R14, UR12, 0x2 ;  /* 0x0000000c0eb27c11 */ /* 0x000fcc000f8e10ff */
[----:B------:R-:W1:Y:S02]  /*4700*/  LDS R178, [R178+0x1cd4] ;  /* 0x001cd400b2b27984 */ /* 0x000e640000000800 */
.L_x_3373:
[----:B----4-:R-:W-:Y:S05]  /*4710*/  BSYNC.RECONVERGENT B0 ;  /* 0x0000000000007941 */ /* 0x010fea0003800200 */
.L_x_3371:
[-C--:B------:R-:W-:Y:S01]  /*4720*/  FMUL.FTZ R6, R9, R146.reuse ;  /* 0x0000009209067220 */ /* 0x080fe20000410000 */
[----:B------:R-:W-:Y:S01]  /*4730*/  FFMA.FTZ R7, R104, R146, R161 ;  /* 0x0000009268077223 */ /* 0x000fe200000100a1 */
[----:B------:R-:W-:Y:S01]  /*4740*/  MOV R5, 0x8 ;  /* 0x0000000800057802 */ /* 0x000fe20000000f00 */
[----:B------:R-:W-:Y:S02]  /*4750*/  HFMA2 R2, -RZ, RZ, 1.875, 0 ;  /* 0x3f800000ff027431 */ /* 0x000fe400000001ff */
[C---:B------:R-:W-:Y:S01]  /*4760*/  FMUL.FTZ R6, R165.reuse, R6 ;  /* 0x00000006a5067220 */ /* 0x040fe20000410000 */
[----:B------:R-:W-:Y:S01]  /*4770*/  FFMA.FTZ R7, R165, R7, R106 ;  /* 0x00000007a5077223 */ /* 0x000fe2000001006a */
[----:B------:R-:W-:Y:S01]  /*4780*/  MOV R3, RZ ;  /* 0x000000ff00037202 */ /* 0x000fe20000000f00 */
[----:B0-----:R-:W-:-:S04]  /*4790*/  @P1 IMAD.WIDE R4, R138, R5, UR4 ;  /* 0x000000048a041e25 */ /* 0x001fc8000f8e0205 */
[C---:B------:R-:W-:Y:S01]  /*47a0*/  FMUL.FTZ R6, R167.reuse, R6 ;  /* 0x00000006a7067220 */ /* 0x040fe20000410000 */
[----:B------:R-:W-:-:S03]  /*47b0*/  FFMA.FTZ R7, R167, R7, R108 ;  /* 0x00000007a7077223 */ /* 0x000fc6000001006c */
[C---:B------:R-:W-:Y:S01]  /*47c0*/  FMUL.FTZ R6, R169.reuse, R6 ;  /* 0x00000006a9067220 */ /* 0x040fe20000410000 */
[----:B------:R-:W-:Y:S01]  /*47d0*/  FFMA.FTZ R7, R169, R7, R110 ;  /* 0x00000007a9077223 */ /* 0x000fe2000001006e */
[----:B------:R-:W-:Y:S01]  /*47e0*/  ISETP.GT.U32.AND P2, PT, R14, 0x1f, PT ;  /* 0x0000001f0e00780c */ /* 0x000fe20003f44070 */
[----:B------:R0:W5:Y:S01]  /*47f0*/  @P1 LDG.E.64 R2, desc[UR32][R4.64] ;  /* 0x0000002004021981 */ /* 0x000162000c1e1b00 */
[C---:B------:R-:W-:Y:S01]  /*4800*/  FMUL.FTZ R6, R171.reuse, R6 ;  /* 0x00000006ab067220 */ /* 0x040fe20000410000 */
[----:B------:R-:W-:Y:S01]  /*4810*/  FFMA.FTZ R7, R171, R7, R112 ;  /* 0x00000007ab077223 */ /* 0x000fe20000010070 */
[----:B------:R-:W-:Y:S02]  /*4820*/  LOP3.LUT R144, R144, 0xfffffffd, RZ, 0xc0, !PT ;  /* 0xfffffffd90907812 */ /* 0x000fe400078ec0ff */
[C---:B------:R-:W-:Y:S01]  /*4830*/  FMUL.FTZ R6, R173.reuse, R6 ;  /* 0x00000006ad067220 */ /* 0x040fe20000410000 */
[----:B------:R-:W-:-:S03]  /*4840*/  FFMA.FTZ R7, R173, R7, R114 ;  /* 0x00000007ad077223 */ /* 0x000fc60000010072 */
[C---:B------:R-:W-:Y:S01]  /*4850*/  FMUL.FTZ R6, R175.reuse, R6 ;  /* 0x00000006af067220 */ /* 0x040fe20000410000 */
[----:B------:R-:W-:Y:S02]  /*4860*/  FFMA.FTZ R7, R175, R7, R116 ;  /* 0x00000007af077223 */ /* 0x000fe40000010074 */
[----:B------:R-:W-:Y:S01]  /*4870*/  @P2 LOP3.LUT R144, R144, 0x2, RZ, 0xfc, !PT ;  /* 0x0000000290902812 */ /* 0x000fe200078efcff */
        /* <DEDUP_REMOVED lines=20> */
[----:B------:R-:W-:Y:S01]  /*49c0*/  ISETP.GE.AND P2, PT, R36, 0x10, PT ;  /* 0x000000102400780c */ /* 0x000fe20003f46270 */
[----:B------:R-:W-:Y:S01]  /*49d0*/  UMOV UR8, 0xffffffff ;  /* 0xffffffff00087882 */ /* 0x000fe20000000000 */
[----:B------:R-:W-:Y:S02]  /*49e0*/  LOP3.LUT R144, R144, 0xfffffffe, RZ, 0xc0, !PT ;  /* 0xfffffffe90907812 */ /* 0x000fe400078ec0ff */
[C---:B------:R-:W-:Y:S02]  /*49f0*/  ISETP.GE.AND P3, PT, R36.reuse, 0x4, PT ;  /* 0x000000042400780c */ /* 0x040fe40003f66270 */
[C---:B------:R-:W-:Y:S02]  /*4a00*/  ISETP.GE.AND P4, PT, R36.reuse, 0x2, PT ;  /* 0x000000022400780c */ /* 0x040fe40003f86270 */
[----:B------:R-:W-:-:S05]  /*4a10*/  ISETP.GE.AND P5, PT, R36, 0x1, PT ;  /* 0x000000012400780c */ /* 0x000fca0003fa6270 */
[----:B------:R-:W-:Y:S02]  /*4a20*/  @P2 LOP3.LUT R144, R144, 0x1, RZ, 0xfc, !PT ;  /* 0x0000000190902812 */ /* 0x000fe400078efcff */
[----:B------:R-:W-:Y:S01]  /*4a30*/  ISETP.GE.AND P2, PT, R36, 0x8, PT ;  /* 0x000000082400780c */ /* 0x000fe20003f46270 */
[-C--:B0-----:R-:W-:Y:S01]  /*4a40*/  FFMA.FTZ R5, R5, R6.reuse, R7 ;  /* 0x0000000605057223 */ /* 0x081fe20000010007 */
[----:B------:R-:W-:Y:S01]  /*4a50*/  FMUL.FTZ R6, R4, R6 ;  /* 0x0000000604067220 */ /* 0x000fe20000410000 */
[----:B------:R-:W-:Y:S10]  /*4a60*/  BRA.DIV UR8, `(.L_x_3375) ;  /* 0x0000002e08687947 */ /* 0x000ff4000b800000 */
[----:B------:R-:W0:Y:S04]  /*4a70*/  SHFL.UP PT, R4, R5, 0x1, RZ ;  /* 0x0420000005047989 */ /* 0x000e2800000e00ff */
[----:B------:R-:W4:Y:S01]  /*4a80*/  SHFL.UP PT, R7, R6, 0x1, RZ ;  /* 0x0420000006077989 */ /* 0x000f2200000e00ff */
[C---:B0-----:R-:W-:Y:S01]  /*4a90*/  FFMA.FTZ R4, R6.reuse, R4, R5 ;  /* 0x0000000406047223 */ /* 0x041fe20000010005 */
[----:B----4-:R-:W-:-:S04]  /*4aa0*/  @P5 FMUL.FTZ R6, R6, R7 ;  /* 0x0000000706065220 */ /* 0x010fc80000410000 */
        /* <DEDUP_REMOVED lines=16> */
[----:B------:R0:W4:Y:S04]  /*4bb0*/  SHFL.UP PT, R195, R6, 0x10, RZ ;  /* 0x0600000006c37989 */ /* 0x00012800000e00ff */
[----:B------:R0:W0:Y:S02]  /*4bc0*/  SHFL.UP PT, R4, R5, 0x10, RZ ;  /* 0x0600000005047989 */ /* 0x00002400000e00ff */
.L_x_3401:
[----:B------:R-:W-:Y:S01]  /*4bd0*/  ISETP.GE.AND P2, PT, R36, 0x10, PT ;  /* 0x000000102400780c */ /* 0x000fe20003f46270 */
[----:B0-----:R-:W-:Y:S01]  /*4be0*/  FFMA.FTZ R4, R6, R4, R5 ;  /* 0x0000000406047223 */ /* 0x001fe20000010005 */
[----:B------:R-:W-:-:S04]  /*4bf0*/  UMOV UR8, 0xffffffff ;  /* 0xffffffff00087882 */ /* 0x000fc80000000000 */
[----:B------:R-:W-:-:S07]  /*4c00*/  FSEL R7, R5, R4, !P2 ;  /* 0x0000000405077208 */ /* 0x000fce0005000000 */
[----:B----4-:R-:W-:Y:S01]  /*4c10*/  @P2 FMUL.FTZ R6, R6, R195 ;  /* 0x000000c306062220 */ /* 0x010fe20000410000 */
[----:B------:R-:W-:Y:S06]  /*4c20*/  BRA.DIV UR8, `(.L_x_3376) ;  /* 0x0000002e08fc7947 */ /* 0x000fec000b800000 */
.L_x_3404:
[----:B------:R-:W-:-:S03]  /*4c30*/  UMOV UR8, 0xffffffff ;  /* 0xffffffff00087882 */ /* 0x000fc60000000000 */
[----:B------:R-:W-:Y:S05]  /*4c40*/  BRA.DIV UR8, `(.L_x_3377) ;  /* 0x00000032081c7947 */ /* 0x000fea000b800000 */
.L_x_3407:
[----:B------:R-:W-:-:S03]  /*4c50*/  UMOV UR8, 0xffffffff ;  /* 0xffffffff00087882 */ /* 0x000fc60000000000 */
[----:B------:R-:W-:Y:S05]  /*4c60*/  BRA.DIV UR8, `(.L_x_3378) ;  /* 0x00000032083c7947 */ /* 0x000fea000b800000 */
[----:B------:R0:W4:Y:S04]  /*4c70*/  SHFL.UP PT, R8, R6, 0x1, RZ ;  /* 0x0420000006087989 */ /* 0x00012800000e00ff */
[----:B------:R0:W0:Y:S04]  /*4c80*/  SHFL.UP PT, R195, R7, 0x1, RZ ;  /* 0x0420000007c37989 */ /* 0x00002800000e00ff */
[----:B-----5:R0:W0:Y:S04]  /*4c90*/  SHFL.IDX PT, R4, R2, RZ, 0x1f ;  /* 0x00001fff02047589 */ /* 0x02002800000e0000 */
[----:B------:R0:W0:Y:S02]  /*4ca0*/  SHFL.IDX PT, R5, R3, RZ, 0x1f ;  /* 0x00001fff03057589 */ /* 0x00002400000e0000 */
.L_x_3413:
[----:B0-----:R-:W0:Y:S01]  /*4cb0*/  LDS.64 R6, [R18+0x10c0] ;  /* 0x0010c00012067984 */ /* 0x001e220000000a00 */
[C---:B----4-:R-:W-:Y:S01]  /*4cc0*/  @P0 FFMA.FTZ R5, R8.reuse, R5, R195 ;  /* 0x0000000508050223 */ /* 0x050fe200000100c3 */
[----:B------:R-:W-:-:S03]  /*4cd0*/  @P0 FMUL.FTZ R4, R8, R4 ;  /* 0x0000000408040220 */ /* 0x000fc60000410000 */
[-C--:B0-----:R-:W-:Y:S01]  /*4ce0*/  FFMA.FTZ R7, R5, R6.reuse, R7 ;  /* 0x0000000605077223 */ /* 0x081fe20000010007 */
[----:B------:R-:W-:-:S05]  /*4cf0*/  FMUL.FTZ R6, R4, R6 ;  /* 0x0000000604067220 */ /* 0x000fca0000410000 */
[----:B------:R4:W-:Y:S02]  /*4d00*/  STS.128 [R18+0x10c0], R4 ;  /* 0x0010c00412007388 */ /* 0x0009e40000000c00 */
.L_x_3374:
[----:B------:R-:W-:Y:S05]  /*4d10*/  WARPSYNC.ALL ;  /* 0x0000000000007948 */ /* 0x000fea0003800000 */
[----:B------:R-:W-:Y:S01]  /*4d20*/  BAR.SYNC.DEFER_BLOCKING 0x0 ;  /* 0x0000000000007b1d */ /* 0x000fe20000010000 */
[C---:B-1-3-5:R-:W-:Y:S01]  /*4d30*/  FMUL.FTZ R2, R193.reuse, R178 ;  /* 0x000000b2c1027220 */ /* 0x06afe20000410000 */
[----:B------:R-:W-:Y:S01]  /*4d40*/  FFMA.FTZ R3, R193, R176, R174 ;  /* 0x000000b0c1037223 */ /* 0x000fe200000100ae */
[----:B------:R-:W-:Y:S01]  /*4d50*/  ISETP.LE.AND P0, PT, R196, UR23, PT ;  /* 0x00000017c4007c0c */ /* 0x000fe2000bf03270 */
[----:B------:R-:W-:Y:S02]  /*4d60*/  HFMA2 R8, -RZ, RZ, 1.875, 0 ;  /* 0x3f800000ff087431 */ /* 0x000fe400000001ff */
[C---:B------:R-:W-:Y:S01]  /*4d70*/  FMUL.FTZ R2, R191.reuse, R2 ;  /* 0x00000002bf027220 */ /* 0x040fe20000410000 */
[----:B------:R-:W-:Y:S01]  /*4d80*/  FFMA.FTZ R3, R191, R3, R172 ;  /* 0x00000003bf037223 */ /* 0x000fe200000100ac */
[----:B------:R-:W-:-:S02]  /*4d90*/  ISETP.NE.OR P0, PT, R142, RZ, P0 ;  /* 0x000000ff8e00720c */ /* 0x000fc40000705670 */
[C---:B------:R-:W-:Y:S01]  /*4da0*/  FMUL.FTZ R2, R189.reuse, R2 ;  /* 0x00000002bd027220 */ /* 0x040fe20000410000 */
[----:B------:R-:W-:Y:S01]  /*4db0*/  FFMA.FTZ R3, R189, R3, R170 ;  /* 0x00000003bd037223 */ /* 0x000fe200000100aa */
[----:B------:R-:W-:Y:S02]  /*4dc0*/  ISETP.GT.U32.AND P2, PT, R14, 0x1f, PT ;  /* 0x0000001f0e00780c */ /* 0x000fe40003f44070 */
[C---:B------:R-:W-:Y:S01]  /*4dd0*/  FMUL.FTZ R2, R187.reuse, R2 ;  /* 0x00000002bb027220 */ /* 0x040fe20000410000 */
[----:B------:R-:W-:-:S03]  /*4de0*/  FFMA.FTZ R3, R187, R3, R168 ;  /* 0x00000003bb037223 */ /* 0x000fc600000100a8 */
[C---:B------:R-:W-:Y:S01]  /*4df0*/  FMUL.FTZ R2, R185.reuse, R2 ;  /* 0x00000002b9027220 */ /* 0x040fe20000410000 */
[----:B------:R-:W-:-:S03]  /*4e00*/  FFMA.FTZ R3, R185, R3, R166 ;  /* 0x00000003b9037223 */ /* 0x000fc600000100a6 */
[C---:B------:R-:W-:Y:S01]  /*4e10*/  FMUL.FTZ R2, R183.reuse, R2 ;  /* 0x00000002b7027220 */ /* 0x040fe20000410000 */
[----:B------:R-:W-:Y:S01]  /*4e20*/  FFMA.FTZ R3, R183, R3, R164 ;  /* 0x00000003b7037223 */ /* 0x000fe200000100a4 */
[----:B------:R-:W1:Y:S02]  /*4e30*/  LDS R201, [R17+0x10c4] ;  /* 0x0010c40011c97984 */ /* 0x000e640000000800 */
        /* <DEDUP_REMOVED lines=14> */
[C---:B0---4-:R-:W-:Y:S01]  /*4f20*/  FMUL.FTZ R5, R165.reuse, R2 ;  /* 0x00000002a5057220 */ /* 0x051fe20000410000 */
[----:B------:R-:W-:-:S03]  /*4f30*/  FFMA.FTZ R3, R165, R3, R148 ;  /* 0x00000003a5037223 */ /* 0x000fc60000010094 */
[C---:B------:R-:W-:Y:S01]  /*4f40*/  FMUL.FTZ R2, R146.reuse, R5 ;  /* 0x0000000592027220 */ /* 0x040fe20000410000 */
[----:B------:R-:W-:Y:S01]  /*4f50*/  FFMA.FTZ R3, R146, R3, R177 ;  /* 0x0000000392037223 */ /* 0x000fe200000100b1 */
[----:B-1----:R-:W-:Y:S01]  /*4f60*/  FFMA.FTZ R201, R9, R201, R104 ;  /* 0x000000c909c97223 */ /* 0x002fe20000010068 */
[----:B------:R-:W-:-:S03]  /*4f70*/  MOV R9, RZ ;  /* 0x000000ff00097202 */ /* 0x000fc60000000f00 */
[----:B------:R-:W-:-:S03]  /*4f80*/  FFMA.FTZ R186, R146, R201, R161 ;  /* 0x000000c992ba7223 */ /* 0x000fc600000100a1 */
[----:B------:R0:W1:Y:S01]  /*4f90*/  @!P0 LDS.64 R8, [R134] ;  /* 0x0000000086088984 */ /* 0x0000620000000a00 */
        /* <DEDUP_REMOVED lines=26> */
[----:B------:R-:W1:Y:S04]  /*5140*/  SHFL.DOWN PT, R7, R5, 0x1, 0x1f ;  /* 0x08201f0005077f89 */ /* 0x000e6800000e0000 */
        /* <DEDUP_REMOVED lines=13> */
[----:B------:R-:W-:-:S03]  /*5220*/  ISETP.GT.U32.AND P0, PT, R142, 0x1b, PT ;  /* 0x0000001b8e00780c */ /* 0x000fc60003f04070 */
[----:B------:R-:W1:Y:S04]  /*5230*/  SHFL.DOWN PT, R5, R4, 0x4, 0x1f ;  /* 0x08801f0004057f89 */ /* 0x000e6800000e0000 */
[----:B------:R-:W-:Y:S06]  /*5240*/  SHFL.IDX PT, R7, R9, RZ, 0x1f ;  /* 0x00001fff09077589 */ /* 0x000fec00000e0000 */
[C---:B0-----:R-:W-:Y:S01]  /*5250*/  @!P0 FMUL.FTZ R2, R3.reuse, R2 ;  /* 0x0000000203028220 */ /* 0x041fe20000410000 */
[----:B-1----:R-:W-:-:S04]  /*5260*/  @!P0 FFMA.FTZ R5, R3, R5, R4 ;  /* 0x0000000503058223 */ /* 0x002fc80000010004 */
[----:B------:R-:W-:Y:S02]  /*5270*/  @!P0 MOV R3, R2 ;  /* 0x0000000200038202 */ /* 0x000fe40000000f00 */
[----:B------:R-:W-:-:S03]  /*5280*/  @!P0 MOV R4, R5 ;  /* 0x0000000500048202 */ /* 0x000fc60000000f00 */
        /* <DEDUP_REMOVED lines=14> */
[----:B------:R-:W0:Y:S01]  /*5370*/  SHFL.IDX PT, R2, R3, RZ, 0x1f ;  /* 0x00001fff03027589 */ /* 0x000e2200000e0000 */
[----:B------:R-:W-:-:S03]  /*5380*/  ISETP.NE.AND P0, PT, R14, 0x1f, PT ;  /* 0x0000001f0e00780c */ /* 0x000fc60003f05270 */
[----:B------:R-:W1:Y:S04]  /*5390*/  SHFL.IDX PT, R6, R4, RZ, 0x1f ;  /* 0x00001fff04067589 */ /* 0x000e6800000e0000 */
[----:B------:R3:W4:Y:S04]  /*53a0*/  SHFL.DOWN PT, R198, R3, 0x1, 0x1f ;  /* 0x08201f0003c67f89 */ /* 0x00072800000e0000 */
[----:B------:R3:W2:Y:S01]  /*53b0*/  SHFL.DOWN PT, R211, R4, 0x1, 0x1f ;  /* 0x08201f0004d37f89 */ /* 0x0006a200000e0000 */
[-C--:B0-----:R-:W-:Y:S01]  /*53c0*/  FMUL.FTZ R8, R8, R2.reuse ;  /* 0x0000000208087220 */ /* 0x081fe20000410000 */
[----:B-1-3--:R-:W-:-:S07]  /*53d0*/  FFMA.FTZ R9, R9, R2, R6 ;  /* 0x0000000209097223 */ /* 0x00afce0000010006 */
.L_x_3430:
[----:B------:R-:W0:Y:S01]  /*53e0*/  LDS.64 R4, [R18+0x12d8] ;  /* 0x0012d80012047984 */ /* 0x000e220000000a00 */
[----:B------:R-:W-:Y:S01]  /*53f0*/  MOV R6, R200 ;  /* 0x000000c800067202 */ /* 0x000fe20000000f00 */
[----:B--2-4-:R-:W-:-:S04]  /*5400*/  @P0 FFMA.FTZ R7, R198, R7, R211 ;  /* 0x00000007c6070223 */ /* 0x014fc800000100d3 */
[----:B------:R-:W-:Y:S01]  /*5410*/  @P0 FMUL.FTZ R6, R198, R6 ;  /* 0x00000006c6060220 */ /* 0x000fe20000410000 */
[----:B0-----:R-:W-:-:S03]  /*5420*/  FFMA.FTZ R5, R4, R7, R5 ;  /* 0x0000000704057223 */ /* 0x001fc60000010005 */
[----:B------:R-:W-:-:S05]  /*5430*/  FMUL.FTZ R4, R4, R6 ;  /* 0x0000000604047220 */ /* 0x000fca0000410000 */
[----:B------:R0:W-:Y:S02]  /*5440*/  STS.128 [R18+0x12d0], R4 ;  /* 0x0012d00412007388 */ /* 0x0001e40000000c00 */
.L_x_3379:
[----:B------:R-:W-:Y:S05]  /*5450*/  WARPSYNC.ALL ;  /* 0x0000000000007948 */ /* 0x000fea0003800000 */
[----:B------:R-:W-:Y:S01]  /*5460*/  BAR.SYNC.DEFER_BLOCKING 0x0 ;  /* 0x0000000000007b1d */ /* 0x000fe20000010000 */
[----:B0-----:R-:W-:Y:S01]  /*5470*/  FFMA.FTZ R5, R0, R201, RZ ;  /* 0x000000c900057223 */ /* 0x001fe200000100ff */
[----:B------:R-:W-:Y:S01]  /*5480*/  FADD.FTZ R201, -R104, R201 ;  /* 0x000000c968c97221 */ /* 0x000fe20000010100 */
[----:B------:R-:W-:Y:S02]  /*5490*/  ISETP.GT.AND P2, PT, R36, 0x1e, PT ;  /* 0x0000001e2400780c */ /* 0x000fe40003f44270 */
[----:B------:R-:W-:Y:S01]  /*54a0*/  FFMA.FTZ R5, R70, R186, R5 ;  /* 0x000000ba46057223 */ /* 0x000fe20000010005 */
[----:B------:R-:W-:Y:S01]  /*54b0*/  FADD.FTZ R186, -R161, R186 ;  /* 0x000000baa1ba7221 */ /* 0x000fe20000010100 */
[----:B------:R-:W-:Y:S01]  /*54c0*/  ISETP.GT.AND P0, PT, R36, 0x1d, PT ;  /* 0x0000001d2400780c */ /* 0x000fe20003f04270 */
[----:B------:R-:W-:Y:S01]  /*54d0*/  BSSY.RECONVERGENT B0, `(.L_x_3381) ;  /* 0x00000ca000007945 */ /* 0x000fe20003800200 */
[----:B------:R-:W-:Y:S01]  /*54e0*/  FFMA.FTZ R2, R72, R199, R5 ;  /* 0x000000c748027223 */ /* 0x000fe20000010005 */
[----:B------:R-:W-:Y:S01]  /*54f0*/  FADD.FTZ R199, -R106, R199 ;  /* 0x000000c76ac77221 */ /* 0x000fe20000010100 */
[----:B------:R-:W-:-:S02]  /*5500*/  ISETP.GT.AND P3, PT, R36, 0x1b, PT ;  /* 0x0000001b2400780c */ /* 0x000fc40003f64270 */
[----:B------:R-:W-:Y:S01]  /*5510*/  FFMA.FTZ R5, R69, R184, R2 ;  /* 0x000000b845057223 */ /* 0x000fe20000010002 */
[----:B------:R-:W-:-:S03]  /*5520*/  FADD.FTZ R184, -R108, R184 ;  /* 0x000000b86cb87221 */ /* 0x000fc60000010100 */
[----:B------:R-:W-:Y:S01]  /*5530*/  FFMA.FTZ R2, R74, R197, R5 ;  /* 0x000000c54a027223 */ /* 0x000fe20000010005 */
[----:B------:R-:W-:-:S03]  /*5540*/  FADD.FTZ R197, -R110, R197 ;  /* 0x000000c56ec57221 */ /* 0x000fc60000010100 */
[----:B------:R-:W-:Y:S01]  /*5550*/  FFMA.FTZ R5, R71, R182, R2 ;  /* 0x000000b647057223 */ /* 0x000fe20000010002 */
[----:B------:R-:W-:Y:S01]  /*5560*/  FADD.FTZ R182, -R112, R182 ;  /* 0x000000b670b67221 */ /* 0x000fe20000010100 */
[----:B------:R-:W0:Y:S02]  /*5570*/  LDS R3, [R17+0x12d4] ;  /* 0x0012d40011037984 */ /* 0x000e240000000800 */
[----:B------:R-:W-:Y:S01]  /*5580*/  FFMA.FTZ R2, R76, R195, R5 ;  /* 0x000000c34c027223 */ /* 0x000fe20000010005 */
[----:B------:R-:W-:-:S03]  /*5590*/  FADD.FTZ R195, -R114, R195 ;  /* 0x000000c372c37221 */ /* 0x000fc60000010100 */
        /* <DEDUP_REMOVED lines=13> */
[----:B------:R-:W-:Y:S01]  /*5670*/  FADD.FTZ R192, -R128, R192 ;  /* 0x000000c080c07221 */ /* 0x000fe20000010100 */
[----:B0-----:R-:W-:-:S04]  /*5680*/  FFMA.FTZ R3, R3, R178, R176 ;  /* 0x000000b203037223 */ /* 0x001fc800000100b0 */
[----:B------:R-:W-:-:S04]  /*5690*/  FFMA.FTZ R193, R193, R3, R174 ;  /* 0x00000003c1c17223 */ /* 0x000fc800000100ae */
[----:B------:R-:W-:Y:S01]  /*56a0*/  FFMA.FTZ R191, R191, R193, R172 ;  /* 0x000000c1bfbf7223 */ /* 0x000fe200000100ac */
[----:B------:R-:W-:-:S03]  /*56b0*/  FMUL.FTZ R172, R159, R3 ;  /* 0x000000039fac7220 */ /* 0x000fc60000410000 */
[----:B------:R-:W-:Y:S01]  /*56c0*/  FFMA.FTZ R189, R189, R191, R170 ;  /* 0x000000bfbdbd7223 */ /* 0x000fe200000100aa */
[----:B------:R-:W-:Y:S01]  /*56d0*/  FADD.FTZ R170, -R130, R207 ;  /* 0x000000cf82aa7221 */ /* 0x000fe20000010100 */
[----:B------:R-:W-:Y:S02]  /*56e0*/  FADD.FTZ R143, R172, R143 ;  /* 0x0000008fac8f7221 */ /* 0x000fe40000010000 */
[----:B------:R-:W-:Y:S01]  /*56f0*/  FFMA.FTZ R187, R187, R189, R168 ;  /* 0x000000bdbbbb7223 */ /* 0x000fe200000100a8 */
[----:B------:R-:W-:-:S03]  /*5700*/  FMUL.FTZ R168, R102, R193 ;  /* 0x000000c166a87220 */ /* 0x000fc60000410000 */
[----:B------:R-:W-:Y:S01]  /*5710*/  FFMA.FTZ R185, R185, R187, R166 ;  /* 0x000000bbb9b97223 */ /* 0x000fe200000100a6 */
[----:B------:R-:W-:Y:S01]  /*5720*/  FMUL.FTZ R166, R127, R191 ;  /* 0x000000bf7fa67220 */ /* 0x000fe20000410000 */
[----:B------:R-:W-:Y:S02]  /*5730*/  FADD.FTZ R141, R168, R141 ;  /* 0x0000008da88d7221 */ /* 0x000fe40000010000 */
[----:B------:R-:W-:Y:S01]  /*5740*/  FFMA.FTZ R183, R183, R185, R164 ;  /* 0x000000b9b7b77223 */ /* 0x000fe200000100a4 */
[----:B------:R-:W-:Y:S01]  /*5750*/  FMUL.FTZ R164, R100, R189 ;  /* 0x000000bd64a47220 */ /* 0x000fe20000410000 */
[----:B------:R-:W-:Y:S02]  /*5760*/  FADD.FTZ R139, R166, R139 ;  /* 0x0000008ba68b7221 */ /* 0x000fe40000010000 */
[----:B------:R-:W-:Y:S01]  /*5770*/  FFMA.FTZ R181, R181, R183, R162 ;  /* 0x000000b7b5b57223 */ /* 0x000fe200000100a2 */
[----:B------:R-:W-:Y:S01]  /*5780*/  FMUL.FTZ R162, R125, R187 ;  /* 0x000000bb7da27220 */ /* 0x000fe20000410000 */
[----:B------:R-:W-:-:S02]  /*5790*/  FADD.FTZ R137, R164, R137 ;  /* 0x00000089a4897221 */ /* 0x000fc40000010000 */
        /* <DEDUP_REMOVED lines=10> */
[----:B------:R-:W-:-:S03]  /*5840*/  FADD.FTZ R129, R156, R129 ;  /* 0x000000819c817221 */ /* 0x000fc60000010000 */
[----:B------:R-:W-:Y:S01]  /*5850*/  FFMA.FTZ R169, R169, R171, R152 ;  /* 0x000000aba9a97223 */ /* 0x000fe20000010098 */
[----:B------:R-:W-:-:S03]  /*5860*/  FMUL.FTZ R152, R94, R175 ;  /* 0x000000af5e987220 */ /* 0x000fc60000410000 */
        /* <DEDUP_REMOVED lines=9> */
[----:B------:R-:W-:Y:S01]  /*5900*/  FMUL.FTZ R6, R88, R165 ;  /* 0x000000a558067220 */ /* 0x000fe20000410000 */
[----:B------:R-:W-:Y:S01]  /*5910*/  FFMA.FTZ R146, R84, R207, R7 ;  /* 0x000000cf54927223 */ /* 0x000fe20000010007 */
[----:B------:R-:W-:Y:S01]  /*5920*/  FADD.FTZ R155, R148, R155 ;  /* 0x0000009b949b7221 */ /* 0x000fe20000010000 */
[----:B------:R-:W-:Y:S01]  /*5930*/  FMUL.FTZ R2, R115, R177 ;  /* 0x000000b173027220 */ /* 0x000fe20000410000 */
[----:B------:R-:W-:Y:S01]  /*5940*/  FADD.FTZ R157, R6, R157 ;  /* 0x0000009d069d7221 */ /* 0x000fe20000010000 */
[----:B------:R-:W-:Y:S01]  /*5950*/  FFMA.FTZ R146, R81, R190, R146 ;  /* 0x000000be51927223 */ /* 0x000fe20000010092 */
[----:B------:R-:W-:Y:S01]  /*5960*/  FADD.FTZ R190, -R132, R190 ;  /* 0x000000be84be7221 */ /* 0x000fe20000010100 */
[C---:B------:R-:W-:Y:S01]  /*5970*/  FFMA.FTZ R5, R2.reuse, R201, RZ ;  /* 0x000000c902057223 */ /* 0x040fe200000100ff */
[----:B------:R-:W-:-:S02]  /*5980*/  FADD.FTZ R163, R2, R163 ;  /* 0x000000a302a37221 */ /* 0x000fc40000010000 */
[----:B------:R-:W0:Y:S01]  /*5990*/  SHFL.DOWN PT, R211, R146, 0x1, 0x1f ;  /* 0x08201f0092d37f89 */ /* 0x000e2200000e0000 */
[----:B------:R-:W-:-:S04]  /*59a0*/  FFMA.FTZ R5, R6, R186, R5 ;  /* 0x000000ba06057223 */ /* 0x000fc80000010005 */
[----:B------:R-:W-:-:S04]  /*59b0*/  FFMA.FTZ R5, R148, R199, R5 ;  /* 0x000000c794057223 */ /* 0x000fc80000010005 */
[----:B------:R-:W-:Y:S01]  /*59c0*/  FFMA.FTZ R7, R4, R184, R5 ;  /* 0x000000b804077223 */ /* 0x000fe20000010005 */
[----:B------:R-:W-:-:S03]  /*59d0*/  FMUL.FTZ R5, R119, R173 ;  /* 0x000000ad77057220 */ /* 0x000fc60000410000 */
[----:B------:R-:W-:Y:S01]  /*59e0*/  FFMA.FTZ R154, R150, R197, R7 ;  /* 0x000000c5969a7223 */ /* 0x000fe20000010007 */
[----:B------:R-:W-:-:S03]  /*59f0*/  FADD.FTZ R149, R5, R149 ;  /* 0x0000009505957221 */ /* 0x000fc60000010000 */
[----:B------:R-:W-:Y:S01]  /*5a00*/  FFMA.FTZ R7, R5, R182, R154 ;  /* 0x000000b605077223 */ /* 0x000fe2000001009a */
[----:B------:R-:W-:-:S03]  /*5a10*/  FMUL.FTZ R154, R121, R179 ;  /* 0x000000b3799a7220 */ /* 0x000fc60000410000 */
[----:B------:R-:W-:Y:S01]  /*5a20*/  FFMA.FTZ R7, R152, R195, R7 ;  /* 0x000000c398077223 */ /* 0x000fe20000010007 */
[----:B------:R-:W-:Y:S01]  /*5a30*/  FADD.FTZ R145, R154, R145 ;  /* 0x000000919a917221 */ /* 0x000fe20000010000 */
[----:B0-----:R-:W-:Y:S02]  /*5a40*/  @!P2 FADD.FTZ R146, R146, R211 ;  /* 0x000000d39292a221 */ /* 0x001fe40000010000 */
[----:B------:R-:W-:Y:S01]  /*5a50*/  FFMA.FTZ R7, R154, R180, R7 ;  /* 0x000000b49a077223 */ /* 0x000fe20000010007 */
[----:B------:R-:W-:-:S03]  /*5a60*/  FMUL.FTZ R211, R140, R193 ;  /* 0x000000c18cd37220 */ /* 0x000fc60000410000 */
[----:B------:R-:W-:Y:S01]  /*5a70*/  FFMA.FTZ R7, R156, R203, R7 ;  /* 0x000000cb9c077223 */ /* 0x000fe20000010007 */
[----:B------:R-:W0:Y:S03]  /*5a80*/  SHFL.DOWN PT, R207, R146, 0x2, 0x1f ;  /* 0x08401f0092cf7f89 */ /* 0x000e2600000e0000 */
[----:B------:R-:W-:-:S04]  /*5a90*/  FFMA.FTZ R7, R158, R188, R7 ;  /* 0x000000bc9e077223 */ /* 0x000fc80000010007 */
[----:B------:R-:W-:-:S04]  /*5aa0*/  FFMA.FTZ R7, R160, R205, R7 ;  /* 0x000000cda0077223 */ /* 0x000fc80000010007 */
[----:B------:R-:W-:-:S04]  /*5ab0*/  FFMA.FTZ R7, R162, R194, R7 ;  /* 0x000000c2a2077223 */ /* 0x000fc80000010007 */
[----:B------:R-:W-:-:S04]  /*5ac0*/  FFMA.FTZ R7, R164, R209, R7 ;  /* 0x000000d1a4077223 */ /* 0x000fc80000010007 */
[----:B------:R-:W-:-:S04]  /*5ad0*/  FFMA.FTZ R7, R166, R192, R7 ;  /* 0x000000c0a6077223 */ /* 0x000fc80000010007 */
[----:B------:R-:W-:Y:S01]  /*5ae0*/  FFMA.FTZ R7, R168, R170, R7 ;  /* 0x000000aaa8077223 */ /* 0x000fe20000010007 */
[----:B0-----:R-:W-:Y:S01]  /*5af0*/  @!P0 FADD.FTZ R146, R146, R207 ;  /* 0x000000cf92928221 */ /* 0x001fe20000010000 */
[----:B------:R-:W-:Y:S02]  /*5b00*/  FMUL.FTZ R170, R170, R211 ;  /* 0x000000d3aaaa7220 */ /* 0x000fe40000410000 */
[----:B------:R-:W-:Y:S02]  /*5b10*/  FFMA.FTZ R7, R172, R190, R7 ;  /* 0x000000beac077223 */ /* 0x000fe40000010007 */
[----:B------:R-:W0:Y:S01]  /*5b20*/  SHFL.DOWN PT, R207, R146, 0x4, 0x1f ;  /* 0x08801f0092cf7f89 */ /* 0x000e2200000e0000 */
[----:B------:R-:W-:-:S03]  /*5b30*/  FFMA.FTZ R170, R67, R193, R170 ;  /* 0x000000c143aa7223 */ /* 0x000fc600000100aa */
[----:B------:R-:W1:Y:S01]  /*5b40*/  SHFL.DOWN PT, R174, R7, 0x1, 0x1f ;  /* 0x08201f0007ae7f89 */ /* 0x000e6200000e0000 */
[----:B------:R-:W-:Y:S01]  /*5b50*/  FADD.FTZ R107, R170, R107 ;  /* 0x0000006baa6b7221 */ /* 0x000fe20000010000 */
        /* <DEDUP_REMOVED lines=8> */
[----:B------:R-:W-:Y:S01]  /*5be0*/  FMUL.FTZ R213, R190, R207 ;  /* 0x000000cfbed57220 */ /* 0x000fe20000410000 */
[----:B------:R-:W-:Y:S01]  /*5bf0*/  ISETP.NE.AND P0, PT, R14, RZ, PT ;  /* 0x000000ff0e00720c */ /* 0x000fe20003f05270 */
[----:B------:R-:W-:Y:S01]  /*5c00*/  FMUL.FTZ R207, R140, R191 ;  /* 0x000000bf8ccf7220 */ /* 0x000fe20000410000 */
[----:B------:R-:W0:Y:S01]  /*5c10*/  SHFL.DOWN PT, R174, R7, 0x4, 0x1f ;  /* 0x08801f0007ae7f89 */ /* 0x000e2200000e0000 */
[----:B------:R-:W-:Y:S01]  /*5c20*/  FFMA.FTZ R168, R68, R3, R213 ;  /* 0x0000000344a87223 */ /* 0x000fe200000100d5 */
[----:B------:R-:W-:Y:S01]  /*5c30*/  FMUL.FTZ R3, R140, R187 ;  /* 0x000000bb8c037220 */ /* 0x000fe20000410000 */
[----:B------:R-:W-:Y:S02]  /*5c40*/  FMUL.FTZ R207, R192, R207 ;  /* 0x000000cfc0cf7220 */ /* 0x000fe40000410000 */
[----:B------:R-:W-:Y:S02]  /*5c50*/  FADD.FTZ R95, R168, R95 ;  /* 0x0000005fa85f7221 */ /* 0x000fe40000010000 */
[----:B------:R-:W-:-:S04]  /*5c60*/  FFMA.FTZ R166, R66, R191, R207 ;  /* 0x000000bf42a67223 */ /* 0x000fc800000100cf */
[----:B------:R1:W-:Y:S01]  /*5c70*/  @!P0 STS.64 [R134], R8 ;  /* 0x0000000886008388 */ /* 0x0003e20000000a00 */
[----:B------:R-:W-:Y:S01]  /*5c80*/  FADD.FTZ R101, R166, R101 ;  /* 0x00000065a6657221 */ /* 0x000fe20000010000 */
[----:B-1----:R-:W-:Y:S01]  /*5c90*/  FMUL.FTZ R8, R140, R189 ;  /* 0x000000bd8c087220 */ /* 0x002fe20000410000 */
        /* <DEDUP_REMOVED lines=9> */
[----:B------:R-:W-:Y:S01]  /*5d30*/  FMUL.FTZ R8, R140, R181 ;  /* 0x000000b58c087220 */ /* 0x000fe20000410000 */
[----:B------:R-:W-:Y:S01]  /*5d40*/  FFMA.FTZ R164, R65, R189, R164 ;  /* 0x000000bd41a47223 */ /* 0x000fe200000100a4 */
[----:B------:R-:W-:Y:S01]  /*5d50*/  FFMA.FTZ R156, R62, R183, R3 ;  /* 0x000000b73e9c7223 */ /* 0x000fe20000010003 */
[----:B------:R-:W-:Y:S01]  /*5d60*/  FMUL.FTZ R3, R140, R179 ;  /* 0x000000b38c037220 */ /* 0x000fe20000410000 */
[----:B------:R-:W-:Y:S01]  /*5d70*/  FMUL.FTZ R8, R203, R8 ;  /* 0x00000008cb087220 */ /* 0x000fe20000410000 */
[----:B------:R-:W1:Y:S01]  /*5d80*/  SHFL.DOWN PT, R183, R146, 0x10, 0x1f ;  /* 0x0a001f0092b77f89 */ /* 0x000e6200000e0000 */
[----:B------:R-:W-:Y:S01]  /*5d90*/  FADD.FTZ R93, R156, R93 ;  /* 0x0000005d9c5d7221 */ /* 0x000fe20000010000 */
[----:B------:R-:W-:Y:S01]  /*5da0*/  FMUL.FTZ R9, R180, R3 ;  /* 0x00000003b4097220 */ /* 0x000fe20000410000 */
[----:B------:R-:W-:Y:S01]  /*5db0*/  FFMA.FTZ R154, R61, R181, R8 ;  /* 0x000000b53d9a7223 */ /* 0x000fe20000010008 */
[C---:B------:R-:W-:Y:S01]  /*5dc0*/  FMUL.FTZ R8, R140.reuse, R175 ;  /* 0x000000af8c087220 */ /* 0x040fe20000410000 */
[----:B------:R-:W-:Y:S01]  /*5dd0*/  FMUL.FTZ R3, R140, R173 ;  /* 0x000000ad8c037220 */ /* 0x000fe20000410000 */
[----:B------:R-:W-:Y:S01]  /*5de0*/  FFMA.FTZ R156, R60, R179, R9 ;  /* 0x000000b33c9c7223 */ /* 0x000fe20000010009 */
[----:B------:R-:W-:Y:S01]  /*5df0*/  FADD.FTZ R105, R154, R105 ;  /* 0x000000699a697221 */ /* 0x000fe20000010000 */
[----:B------:R-:W-:Y:S01]  /*5e00*/  FMUL.FTZ R152, R195, R8 ;  /* 0x00000008c3987220 */ /* 0x000fe20000410000 */
[----:B------:R-:W-:Y:S01]  /*5e10*/  FMUL.FTZ R3, R182, R3 ;  /* 0x00000003b6037220 */ /* 0x000fe20000410000 */
[----:B------:R-:W-:Y:S01]  /*5e20*/  FMUL.FTZ R8, R140, R171 ;  /* 0x000000ab8c087220 */ /* 0x000fe20000410000 */
[----:B------:R-:W-:Y:S01]  /*5e30*/  FFMA.FTZ R160, R63, R185, R160 ;  /* 0x000000b93fa07223 */ /* 0x000fe200000100a0 */
[----:B------:R-:W-:Y:S01]  /*5e40*/  FFMA.FTZ R154, R59, R175, R152 ;  /* 0x000000af3b9a7223 */ /* 0x000fe20000010098 */
[----:B------:R-:W-:Y:S01]  /*5e50*/  FFMA.FTZ R152, R58, R173, R3 ;  /* 0x000000ad3a987223 */ /* 0x000fe20000010003 */
[----:B------:R-:W-:Y:S01]  /*5e60*/  FMUL.FTZ R3, R140, R169 ;  /* 0x000000a98c037220 */ /* 0x000fe20000410000 */
[----:B------:R-:W-:Y:S01]  /*5e70*/  FMUL.FTZ R8, R197, R8 ;  /* 0x00000008c5087220 */ /* 0x000fe20000410000 */
[----:B0-----:R-:W-:Y:S01]  /*5e80*/  @!P2 FADD.FTZ R7, R7, R168 ;  /* 0x000000a80707a221 */ /* 0x001fe20000010000 */
[----:B------:R-:W-:Y:S01]  /*5e90*/  ISETP.NE.AND P2, PT, R36, RZ, PT ;  /* 0x000000ff2400720c */ /* 0x000fe20003f45270 */
[----:B------:R-:W-:Y:S01]  /*5ea0*/  FMUL.FTZ R3, R184, R3 ;  /* 0x00000003b8037220 */ /* 0x000fe20000410000 */
[----:B------:R-:W-:Y:S01]  /*5eb0*/  FFMA.FTZ R150, R57, R171, R8 ;  /* 0x000000ab39967223 */ /* 0x000fe20000010008 */
[----:B------:R-:W-:Y:S01]  /*5ec0*/  FMUL.FTZ R8, R140, R167 ;  /* 0x000000a78c087220 */ /* 0x000fe20000410000 */
[----:B------:R-:W0:Y:S01]  /*5ed0*/  SHFL.DOWN PT, R158, R7, 0x10, 0x1f ;  /* 0x0a001f00079e7f89 */ /* 0x000e2200000e0000 */
[----:B------:R-:W-:Y:S01]  /*5ee0*/  FFMA.FTZ R148, R56, R169, R3 ;  /* 0x000000a938947223 */ /* 0x000fe20000010003 */
[C---:B------:R-:W-:Y:S01]  /*5ef0*/  FMUL.FTZ R3, R140.reuse, R165 ;  /* 0x000000a58c037220 */ /* 0x040fe20000410000 */
[----:B------:R-:W-:Y:S01]  /*5f00*/  FMUL.FTZ R140, R140, R177 ;  /* 0x000000b18c8c7220 */ /* 0x000fe20000410000 */
[----:B------:R-:W-:Y:S01]  /*5f10*/  FMUL.FTZ R8, R199, R8 ;  /* 0x00000008c7087220 */ /* 0x000fe20000410000 */
[----:B------:R-:W-:Y:S01]  /*5f20*/  FADD.FTZ R113, R164, R113 ;  /* 0x00000071a4717221 */ /* 0x000fe20000010000 */
[----:B------:R-:W-:Y:S01]  /*5f30*/  FMUL.FTZ R186, R186, R3 ;  /* 0x00000003baba7220 */ /* 0x000fe20000410000 */
[----:B------:R-:W-:Y:S01]  /*5f40*/  FMUL.FTZ R201, R201, R140 ;  /* 0x0000008cc9c97220 */ /* 0x000fe20000410000 */
[----:B------:R-:W-:Y:S01]  /*5f50*/  FFMA.FTZ R8, R55, R167, R8 ;  /* 0x000000a737087223 */ /* 0x000fe20000010008 */
[----:B------:R-:W-:Y:S01]  /*5f60*/  @!P2 SHF.R.U32.HI R5, RZ, 0x2, R14 ;  /* 0x00000002ff05a819 */ /* 0x000fe2000001160e */
[----:B------:R-:W-:Y:S01]  /*5f70*/  FFMA.FTZ R186, R53, R165, R186 ;  /* 0x000000a535ba7223 */ /* 0x000fe200000100ba */
[----:B------:R-:W-:Y:S01]  /*5f80*/  FFMA.FTZ R6, R54, R177, R201 ;  /* 0x000000b136067223 */ /* 0x000fe200000100c9 */
[----:B------:R-:W-:Y:S01]  /*5f90*/  FADD.FTZ R111, R162, R111 ;  /* 0x0000006fa26f7221 */ /* 0x000fe20000010000 */
[----:B------:R-:W-:Y:S01]  /*5fa0*/  @!P2 LOP3.LUT R9, R5, 0xf8, RZ, 0xc0, !PT ;  /* 0x000000f80509a812 */ /* 0x000fe200078ec0ff */
[----:B-1----:R-:W-:Y:S01]  /*5fb0*/  FADD.FTZ R5, R146, R183 ;  /* 0x000000b792057221 */ /* 0x002fe20000010000 */
        /* <DEDUP_REMOVED lines=18> */
[----:B------:R-:W1:Y:S04]  /*60e0*/  @P3 LDS R6, [R86+0x29d0] ;  /* 0x0029d00056063984 */ /* 0x000e680000000800 */
[----:B------:R-:W3:Y:S01]  /*60f0*/  @P3 LDS R8, [R86+0x25d0] ;  /* 0x0025d00056083984 */ /* 0x000ee20000000800 */
[----:B0-----:R-:W-:Y:S01]  /*6100*/  FADD.FTZ R5, R3, R146 ;  /* 0x0000009203057221 */ /* 0x001fe20000010000 */
[----:B------:R-:W-:-:S03]  /*6110*/  FADD.FTZ R7, R2, R7 ;  /* 0x0000000702077221 */ /* 0x000fc60000010000 */
[----:B-1----:R-:W-:Y:S01]  /*6120*/  @P3 FADD.FTZ R3, R5, R6 ;  /* 0x0000000605033221 */ /* 0x002fe20000010000 */
[----:B---3--:R-:W-:-:S04]  /*6130*/  @P3 FADD.FTZ R7, R7, R8 ;  /* 0x0000000807073221 */ /* 0x008fc80000010000 */
[----:B------:R1:W-:Y:S04]  /*6140*/  @P3 STS [R86+0x29d0], R3 ;  /* 0x0029d00356003388 */ /* 0x0003e80000000800 */
[----:B------:R1:W-:Y:S04]  /*6150*/  STS [R86+0x25d0], R7 ;  /* 0x0025d00756007388 */ /* 0x0003e80000000800 */
[----:B------:R1:W-:Y:S02]  /*6160*/  @!P3 STS [R86+0x29d0], R5 ;  /* 0x0029d0055600b388 */ /* 0x0003e40000000800 */
.L_x_3382:
[----:B------:R-:W-:Y:S05]  /*6170*/  BSYNC.RECONVERGENT B0 ;  /* 0x0000000000007941 */ /* 0x000fea0003800200 */
.L_x_3381:
[----:B------:R-:W-:Y:S01]  /*6180*/  ULEA UR9, UP0, UR36, UR9, 0x2 ;  /* 0x0000000924097291 */ /* 0x000fe2000f8010ff */
[----:B------:R-:W-:Y:S01]  /*6190*/  IADD3 R138, PT, PT, R138, 0x1, RZ ;  /* 0x000000018a8a7810 */ /* 0x000fe20007ffe0ff */
[----:B------:R-:W-:Y:S01]  /*61a0*/  UIADD3 UR42, UPT, UPT, UR42, 0x1, URZ ;  /* 0x000000012a2a7890 */ /* 0x000fe2000fffe0ff */
[----:B-12---:R-:W-:Y:S01]  /*61b0*/  IADD3 R86, PT, PT, R86, 0x4, RZ ;  /* 0x0000000456567810 */ /* 0x006fe20007ffe0ff */
        /* <DEDUP_REMOVED lines=9> */
.L_x_3370:
[----:B------:R-:W-:Y:S01]  /*6250*/  BAR.SYNC.DEFER_BLOCKING 0x0 ;  /* 0x0000000000007b1d */ /* 0x000fe20000010000 */
[----:B------:R-:W-:Y:S01]  /*6260*/  FADD.FTZ R12, R87, R12 ;  /* 0x0000000c570c7221 */ /* 0x000fe20000010000 */
[----:B------:R-:W-:Y:S02]  /*6270*/  UIADD3 UR24, UP0, UPT, UR24, -0x1000, URZ ;  /* 0xfffff00018187890 */ /* 0x000fe4000ff1e0ff */
[----:B------:R-:W-:Y:S01]  /*6280*/  UIADD3 UR26, UP1, UPT, UR26, -0x1000, URZ ;  /* 0xfffff0001a1a7890 */ /* 0x000fe2000ff3e0ff */
[----:B------:R-:W-:Y:S01]  /*6290*/  FADD.FTZ R12, R12, R85 ;  /* 0x000000550c0c7221 */ /* 0x000fe20000010000 */
[----:B------:R-:W1:Y:S03]  /*62a0*/  LDCU.64 UR10, c[0x0][0x4f8] ;  /* 0x00009f00ff0a77ac */ /* 0x000e660008000a00 */
[----:B------:R-:W-:Y:S01]  /*62b0*/  FADD.FTZ R12, R12, R91 ;  /* 0x0000005b0c0c7221 */ /* 0x000fe20000010000 */
[----:B------:R-:W2:Y:S03]  /*62c0*/  LDCU.64 UR14, c[0x0][0x500] ;  /* 0x0000a000ff0e77ac */ /* 0x000ea60008000a00 */
[----:B------:R-:W-:Y:S01]  /*62d0*/  FADD.FTZ R12, R12, R97 ;  /* 0x000000610c0c7221 */ /* 0x000fe20000010000 */
[----:B------:R-:W-:Y:S01]  /*62e0*/  UMOV UR7, URZ ;  /* 0x000000ff00077c82 */ /* 0x000fe20008000000 */
[----:B------:R-:W-:-:S02]  /*62f0*/  UIADD3.X UR25, UPT, UPT, UR25, -0x1, URZ, UP0, !UPT ;  /* 0xffffffff19197890 */ /* 0x000fc400087fe4ff */
[----:B------:R-:W-:Y:S01]  /*6300*/  FADD.FTZ R12, R12, R83 ;  /* 0x000000530c0c7221 */ /* 0x000fe20000010000 */
[----:B------:R-:W-:Y:S02]  /*6310*/  UISETP.GT.AND UP0, UPT, UR23, 0x1, UPT ;  /* 0x000000011700788c */ /* 0x000fe4000bf04270 */
[----:B------:R-:W-:Y:S01]  /*6320*/  UIADD3 UR28, UP2, UPT, UR28, -0x1000, URZ ;  /* 0xfffff0001c1c7890 */ /* 0x000fe2000ff5e0ff */
[----:B------:R-:W-:Y:S01]  /*6330*/  FADD.FTZ R12, R12, R99 ;  /* 0x000000630c0c7221 */ /* 0x000fe20000010000 */
[----:B------:R-:W-:Y:S01]  /*6340*/  UIADD3.X UR27, UPT, UPT, UR27, -0x1, URZ, UP1, !UPT ;  /* 0xffffffff1b1b7890 */ /* 0x000fe20008ffe4ff */
[----:B------:R-:W-:Y:S01]  /*6350*/  STS [R52], R163 ;  /* 0x000000a334007388 */ /* 0x000fe20000000800 */
[----:B-1----:R-:W-:Y:S01]  /*6360*/  UIMAD.WIDE.U32 UR8, UR31, UR10, UR6 ;  /* 0x0000000a1f0872a5 */ /* 0x002fe2000f8e0006 */
[----:B------:R-:W-:Y:S01]  /*6370*/  FADD.FTZ R12, R12, R89 ;  /* 0x000000590c0c7221 */ /* 0x000fe20000010000 */
[----:B------:R-:W-:Y:S01]  /*6380*/  UIADD3.X UR29, UPT, UPT, UR29, -0x1, URZ, UP2, !UPT ;  /* 0xffffffff1d1d7890 */ /* 0x000fe200097fe4ff */
[----:B------:R-:W-:Y:S01]  /*6390*/  STS [R52+0x4], R157 ;  /* 0x0000049d34007388 */ /* 0x000fe20000000800 */
[----:B------:R-:W-:Y:S01]  /*63a0*/  UIMAD UR9, UR31, UR11, UR9 ;  /* 0x0000000b1f0972a4 */ /* 0x000fe2000f8e0209 */
[----:B------:R-:W-:Y:S01]  /*63b0*/  FADD.FTZ R12, R12, R103 ;  /* 0x000000670c0c7221 */ /* 0x000fe20000010000 */
[----:B------:R-:W1:Y:S01]  /*63c0*/  LDCU.64 UR10, c[0x0][0x550] ;  /* 0x0000aa00ff0a77ac */ /* 0x000e620008000a00 */
[----:B------:R-:W-:Y:S02]  /*63d0*/  STS [R52+0x8], R155 ;  /* 0x0000089b34007388 */ /* 0x000fe40000000800 */
[----:B------:R-:W-:Y:S01]  /*63e0*/  FADD.FTZ R12, R12, R105 ;  /* 0x000000690c0c7221 */ /* 0x000fe20000010000 */
[----:B--2---:R-:W-:Y:S01]  /*63f0*/  UIMAD.WIDE.U32 UR8, UR16, UR14, UR8 ;  /* 0x0000000e100872a5 */ /* 0x004fe2000f8e0008 */
[----:B------:R-:W-:Y:S01]  /*6400*/  STS [R52+0xc], R153 ;  /* 0x00000c9934007388 */ /* 0x000fe20000000800 */
[----:B------:R-:W-:Y:S01]  /*6410*/  UMOV UR23, UR30 ;  /* 0x0000001e00177c82 */ /* 0x000fe20008000000 */
[----:B------:R-:W-:Y:S01]  /*6420*/  FADD.FTZ R12, R12, R93 ;  /* 0x0000005d0c0c7221 */ /* 0x000fe20000010000 */
[----:B------:R-:W-:Y:S01]  /*6430*/  UIMAD UR9, UR16, UR15, UR9 ;  /* 0x0000000f100972a4 */ /* 0x000fe2000f8e0209 */
[----:B------:R-:W-:Y:S01]  /*6440*/  STS [R52+0x10], R151 ;  /* 0x0000109734007388 */ /* 0x000fe20000000800 */
[----:B------:R-:W-:Y:S01]  /*6450*/  IADD3 R3, P1, PT, R16, UR8, RZ ;  /* 0x0000000810037c10 */ /* 0x000fe2000ff3e0ff */
[----:B------:R-:W-:-:S02]  /*6460*/  FADD.FTZ R12, R12, R109 ;  /* 0x0000006d0c0c7221 */ /* 0x000fc40000010000 */
[----:B------:R-:W-:Y:S01]  /*6470*/  STS [R52+0x14], R149 ;  /* 0x0000149534007388 */ /* 0x000fe20000000800 */
[----:B0-----:R-:W-:Y:S01]  /*6480*/  IADD3.X R4, PT, PT, RZ, UR9, RZ, P1, !PT ;  /* 0x00000009ff047c10 */ /* 0x001fe20008ffe4ff */
[----:B------:R-:W-:Y:S02]  /*6490*/  FADD.FTZ R12, R12, R111 ;  /* 0x0000006f0c0c7221 */ /* 0x000fe40000010000 */
[----:B------:R-:W-:Y:S01]  /*64a0*/  STS [R52+0x18], R147 ;  /* 0x0000189334007388 */ /* 0x000fe20000000800 */
[C---:B-1----:R-:W-:Y:S01]  /*64b0*/  LEA R2, P5, R3.reuse, UR10, 0x2 ;  /* 0x0000000a03027c11 */ /* 0x042fe2000f8a10ff */
[----:B------:R-:W0:Y:S01]  /*64c0*/  LDCU.64 UR8, c[0x0][0x518] ;  /* 0x0000a300ff0877ac */ /* 0x000e220008000a00 */
[----:B------:R-:W-:Y:S01]  /*64d0*/  FADD.FTZ R12, R12, R113 ;  /* 0x000000710c0c7221 */ /* 0x000fe20000010000 */
[----:B------:R-:W-:Y:S01]  /*64e0*/  STS [R52+0x1c], R145 ;  /* 0x00001c9134007388 */ /* 0x000fe20000000800 */
[----:B------:R-:W-:Y:S01]  /*64f0*/  LEA.HI.X R3, R3, UR11, R4, 0x2, P5 ;  /* 0x0000000b03037c11 */ /* 0x000fe2000a8f1404 */
[----:B------:R-:W1:Y:S01]  /*6500*/  LDCU.64 UR10, c[0x0][0x520] ;  /* 0x0000a400ff0a77ac */ /* 0x000e620008000a00 */
[----:B------:R-:W-:Y:S01]  /*6510*/  FADD.FTZ R12, R12, R101 ;  /* 0x000000650c0c7221 */ /* 0x000fe20000010000 */
[----:B------:R-:W-:Y:S03]  /*6520*/  STS [R52+0x20], R129 ;  /* 0x0000208134007388 */ /* 0x000fe60000000800 */
[----:B------:R-:W-:Y:S01]  /*6530*/  FADD.FTZ R12, R12, R107 ;  /* 0x0000006b0c0c7221 */ /* 0x000fe20000010000 */
[----:B------:R-:W-:Y:S03]  /*6540*/  STS [R52+0x24], R131 ;  /* 0x0000248334007388 */ /* 0x000fe60000000800 */
[----:B------:R-:W-:Y:S01]  /*6550*/  FADD.FTZ R12, R12, R95 ;  /* 0x0000005f0c0c7221 */ /* 0x000fe20000010000 */
[----:B------:R-:W-:Y:S04]  /*6560*/  STS [R52+0x28], R133 ;  /* 0x0000288534007388 */ /* 0x000fe80000000800 */
[----:B------:R-:W-:Y:S01]  /*6570*/  STS [R52+0x2c], R135 ;  /* 0x00002c8734007388 */ /* 0x000fe20000000800 */
[----:B0-----:R-:W-:-:S03]  /*6580*/  UIMAD.WIDE.U32 UR6, UR31, UR8, UR6 ;  /* 0x000000081f0672a5 */ /* 0x001fc6000f8e0006 */
[----:B------:R-:W-:Y:S01]  /*6590*/  STS [R52+0x30], R137 ;  /* 0x0000308934007388 */ /* 0x000fe20000000800 */
[----:B------:R-:W-:Y:S01]  /*65a0*/  UIMAD UR7, UR31, UR9, UR7 ;  /* 0x000000091f0772a4 */ /* 0x000fe2000f8e0207 */
[----:B------:R-:W0:Y:S02]  /*65b0*/  LDCU.64 UR8, c[0x0][0x560] ;  /* 0x0000ac00ff0877ac */ /* 0x000e240008000a00 */
[----:B------:R-:W-:Y:S01]  /*65c0*/  STS [R52+0x34], R139 ;  /* 0x0000348b34007388 */ /* 0x000fe20000000800 */
[----:B-1----:R-:W-:-:S03]  /*65d0*/  UIMAD.WIDE.U32 UR6, UR16, UR10, UR6 ;  /* 0x0000000a100672a5 */ /* 0x002fc6000f8e0006 */
[----:B------:R-:W-:Y:S01]  /*65e0*/  STS [R52+0x38], R141 ;  /* 0x0000388d34007388 */ /* 0x000fe20000000800 */
[----:B------:R-:W-:-:S03]  /*65f0*/  UIMAD UR7, UR16, UR11, UR7 ;  /* 0x0000000b100772a4 */ /* 0x000fc6000f8e0207 */
        /* <DEDUP_REMOVED lines=54> */
[----:B-1----:R-:W-:-:S04]  /*6960*/  IADD3 R3, P2, PT, R16, UR6, RZ ;  /* 0x0000000610037c10 */ /* 0x002fc8000ff5e0ff */
[----:B------:R-:W-:Y:S02]  /*6970*/  IADD3.X R4, PT, PT, RZ, UR7, RZ, P2, !PT ;  /* 0x00000007ff047c10 */ /* 0x000fe400097fe4ff */
[----:B0-----:R-:W-:-:S04]  /*6980*/  LEA R2, P2, R3, UR8, 0x2 ;  /* 0x0000000803027c11 */ /* 0x001fc8000f8410ff */
        /* <DEDUP_REMOVED lines=70> */
.L_x_3368:
[----:B------:R-:W1:Y:S01]  /*6df0*/  LDCU.64 UR6, c[0x0][0x548] ;  /* 0x0000a900ff0677ac */ /* 0x000e620008000a00 */
[----:B-----5:R-:W2:Y:S01]  /*6e00*/  S2R R11, SR_TID.X ;  /* 0x00000000000b7919 */ /* 0x020ea20000002100 */
[----:B------:R-:W3:Y:S01]  /*6e10*/  LDCU UR23, c[0x0][0x38c] ;  /* 0x00007180ff1777ac */ /* 0x000ee20008000800 */
[----:B------:R-:W4:Y:S01]  /*6e20*/  LDCU.64 UR8, c[0x0][0x568] ;  /* 0x0000ad00ff0877ac */ /* 0x000f220008000a00 */
[----:B-1----:R-:W-:-:S04]  /*6e30*/  UISETP.NE.U32.AND UP0, UPT, UR6, URZ, UPT ;  /* 0x000000ff0600728c */ /* 0x002fc8000bf05070 */
[----:B------:R-:W-:-:S09]  /*6e40*/  UISETP.NE.AND.EX UP0, UPT, UR7, URZ, UPT, UP0 ;  /* 0x000000ff0700728c */ /* 0x000fd2000bf05300 */
[----:B---34-:R-:W-:Y:S05]  /*6e50*/  BRA.U !UP0, `(.L_x_3385) ;  /* 0x00000001088c7547 */ /* 0x018fea000b800000 */
[----:B------:R-:W1:Y:S01]  /*6e60*/  SHFL.DOWN P0, R0, R13, 0x1, 0x1f ;  /* 0x08201f000d007f89 */ /* 0x000e620000000000 */
[----:B------:R-:W-:Y:S01]  /*6e70*/  BSSY.RECONVERGENT B0, `(.L_x_3385) ;  /* 0x0000021000007945 */ /* 0x000fe20003800200 */
[----:B------:R-:W3:Y:S01]  /*6e80*/  S2R R4, SR_LANEID ;  /* 0x0000000000047919 */ /* 0x000ee20000000000 */
[----:B------:R-:W4:Y:S01]  /*6e90*/  S2R R6, SR_TID.X ;  /* 0x0000000000067919 */ /* 0x000f220000002100 */
[----:B-1----:R-:W-:-:S05]  /*6ea0*/  @P0 FADD R0, R0, R13 ;  /* 0x0000000d00000221 */ /* 0x002fca0000000000 */
[----:B0-----:R-:W0:Y:S01]  /*6eb0*/  SHFL.DOWN P0, R3, R0, 0x2, 0x1f ;  /* 0x08401f0000037f89 */ /* 0x001e220000000000 */
        /* <DEDUP_REMOVED lines=21> */
[----:B------:R-:W1:Y:S01]  /*7010*/  LDS R5, [UR4+0x1098] ;  /* 0x00109804ff057984 */ /* 0x000e620008000800 */
[----:B------:R-:W-:-:S04]  /*7020*/  ULEA UR4, UP0, UR16, UR6, 0x2 ;  /* 0x0000000610047291 */ /* 0x000fc8000f8010ff */
[----:B------:R-:W-:Y:S02]  /*7030*/  ULEA.HI.X UR5, UR16, UR7, URZ, 0x2, UP0 ;  /* 0x0000000710057291 */ /* 0x000fe400080f14ff */
[----:B------:R-:W-:-:S04]  /*7040*/  MOV R2, UR4 ;  /* 0x0000000400027c02 */ /* 0x000fc80008000f00 */
[----:B0-----:R-:W-:Y:S01]  /*7050*/  MOV R3, UR5 ;  /* 0x0000000500037c02 */ /* 0x001fe20008000f00 */
[----:B-1----:R-:W-:-:S05]  /*7060*/  FADD.FTZ R5, R4, R5 ;  /* 0x0000000504057221 */ /* 0x002fca0000010000 */
[----:B------:R1:W-:Y:S02]  /*7070*/  REDG.E.ADD.F32.FTZ.RN.STRONG.GPU desc[UR32][R2.64], R5 ;  /* 0x00000005020079a6 */ /* 0x0003e4000c12f320 */
.L_x_3386:
[----:B------:R-:W-:Y:S05]  /*7080*/  BSYNC.RECONVERGENT B0 ;  /* 0x0000000000007941 */ /* 0x000fea0003800200 */
.L_x_3385:
[----:B------:R-:W-:Y:S01]  /*7090*/  UISETP.NE.U32.AND UP0, UPT, UR8, URZ, UPT ;  /* 0x000000ff0800728c */ /* 0x000fe2000bf05070 */
[----:B--2---:R-:W-:-:S03]  /*70a0*/  ISETP.GE.AND P0, PT, R11, UR23, PT ;  /* 0x000000170b007c0c */ /* 0x004fc6000bf06270 */
[----:B------:R-:W-:-:S09]  /*70b0*/  UISETP.NE.AND.EX UP0, UPT, UR9, URZ, UPT, UP0 ;  /* 0x000000ff0900728c */ /* 0x000fd2000bf05300 */
[----:B------:R-:W-:Y:S05]  /*70c0*/  BRA.U !UP0, `(.L_x_3387) ;  /* 0x0000000108907547 */ /* 0x000fea000b800000 */
[----:B------:R-:W-:Y:S06]  /*70d0*/  BAR.SYNC.DEFER_BLOCKING 0x0 ;  /* 0x0000000000007b1d */ /* 0x000fec0000010000 */
[----:B------:R-:W-:Y:S01]  /*70e0*/  BSSY.RECONVERGENT B0, `(.L_x_3387) ;  /* 0x0000022000007945 */ /* 0x000fe20003800200 */
[----:B01----:R-:W0:Y:S01]  /*70f0*/  SHFL.DOWN P1, R3, R12, 0x1, 0x1f ;  /* 0x08201f000c037f89 */ /* 0x003e220000020000 */
[----:B------:R-:W1:Y:S01]  /*7100*/  S2R R4, SR_LANEID ;  /* 0x0000000000047919 */ /* 0x000e620000000000 */
[----:B0-----:R-:W-:-:S05]  /*7110*/  @P1 FADD R3, R3, R12 ;  /* 0x0000000c03031221 */ /* 0x001fca0000000000 */
[----:B------:R-:W0:Y:S01]  /*7120*/  SHFL.DOWN P1, R0, R3, 0x2, 0x1f ;  /* 0x08401f0003007f89 */ /* 0x000e220000020000 */
[----:B-1----:R-:W-:Y:S02]  /*7130*/  ISETP.NE.AND P2, PT, R4, RZ, PT ;  /* 0x000000ff0400720c */ /* 0x002fe40003f45270 */
[----:B------:R-:W1:Y:S11]  /*7140*/  S2R R4, SR_TID.X ;  /* 0x0000000000047919 */ /* 0x000e760000002100 */
[----:B------:R-:W2:Y:S01]  /*7150*/  @!P2 S2R R9, SR_CgaCtaId ;  /* 0x000000000009a919 */ /* 0x000ea20000008800 */
[----:B------:R-:W-:Y:S01]  /*7160*/  @!P2 MOV R6, 0x400 ;  /* 0x000004000006a802 */ /* 0x000fe20000000f00 */
[----:B0-----:R-:W-:-:S05]  /*7170*/  @P1 FADD R0, R3, R0 ;  /* 0x0000000003001221 */ /* 0x001fca0000000000 */
[----:B------:R-:W0:Y:S01]  /*7180*/  SHFL.DOWN P1, R5, R0, 0x4, 0x1f ;  /* 0x08801f0000057f89 */ /* 0x000e220000020000 */
[----:B-1----:R-:W-:-:S04]  /*7190*/  @!P2 SHF.R.U32.HI R3, RZ, 0x3, R4 ;  /* 0x00000003ff03a819 */ /* 0x002fc80000011604 */
        /* <DEDUP_REMOVED lines=15> */
[----:B------:R-:W0:Y:S01]  /*7290*/  LDS R0, [UR4+0x1098] ;  /* 0x00109804ff007984 */ /* 0x000e220008000800 */
[----:B------:R-:W-:-:S04]  /*72a0*/  ULEA UR4, UP0, UR16, UR8, 0x2 ;  /* 0x0000000810047291 */ /* 0x000fc8000f8010ff */
[----:B------:R-:W-:Y:S02]  /*72b0*/  ULEA.HI.X UR5, UR16, UR9, URZ, 0x2, UP0 ;  /* 0x0000000910057291 */ /* 0x000fe400080f14ff */
[----:B------:R-:W-:-:S04]  /*72c0*/  MOV R2, UR4 ;  /* 0x0000000400027c02 */ /* 0x000fc80008000f00 */
[----:B------:R-:W-:Y:S01]  /*72d0*/  MOV R3, UR5 ;  /* 0x0000000500037c02 */ /* 0x000fe20008000f00 */
[----:B0-----:R-:W-:-:S05]  /*72e0*/  FADD.FTZ R7, R7, R0 ;  /* 0x0000000007077221 */ /* 0x001fca0000010000 */
[----:B------:R1:W-:Y:S02]  /*72f0*/  REDG.E.ADD.F32.FTZ.RN.STRONG.GPU desc[UR32][R2.64], R7 ;  /* 0x00000007020079a6 */ /* 0x0003e4000c12f320 */
.L_x_3388:
[----:B------:R-:W-:Y:S05]  /*7300*/  BSYNC.RECONVERGENT B0 ;  /* 0x0000000000007941 */ /* 0x000fea0003800200 */
.L_x_3387:
[----:B------:R-:W-:Y:S05]  /*7310*/  @P0 EXIT ;  /* 0x000000000000094d */ /* 0x000fea0003800000 */
[----:B------:R-:W2:Y:S01]  /*7320*/  S2UR UR21, SR_CgaCtaId ;  /* 0x00000000001579c3 */ /* 0x000ea20000008800 */
[----:B------:R-:W3:Y:S01]  /*7330*/  LDCU.64 UR10, c[0x0][0x4e8] ;  /* 0x00009d00ff0a77ac */ /* 0x000ee20008000a00 */
[----:B------:R-:W-:Y:S01]  /*7340*/  BSSY.RECONVERGENT B0, `(.L_x_3389) ;  /* 0x000004b000007945 */ /* 0x000fe20003800200 */
[----:B------:R-:W4:Y:S01]  /*7350*/  LDCU.64 UR12, c[0x0][0x4c8] ;  /* 0x00009900ff0c77ac */ /* 0x000f220008000a00 */
[----:B------:R-:W5:Y:S01]  /*7360*/  LDCU.64 UR14, c[0x0][0x4a8] ;  /* 0x00009500ff0e77ac */ /* 0x000f620008000a00 */
[----:B------:R-:W0:Y:S01]  /*7370*/  LDCU UR22, c[0x0][0x360] ;  /* 0x00006c00ff1677ac */ /* 0x000e220008000800 */
[----:B------:R-:W0:Y:S01]  /*7380*/  LDCU.64 UR38, c[0x0][0x3e0] ;  /* 0x00007c00ff2677ac */ /* 0x000e220008000a00 */
[----:B---3--:R-:W-:Y:S02]  /*7390*/  UIMAD.WIDE.U32 UR4, UR16, UR10, URZ ;  /* 0x0000000a100472a5 */ /* 0x008fe4000f8e00ff */
[----:B----4-:R-:W-:Y:S02]  /*73a0*/  UIMAD.WIDE.U32 UR6, UR16, UR12, URZ ;  /* 0x0000000c100672a5 */ /* 0x010fe4000f8e00ff */
[----:B------:R-:W-:-:S02]  /*73b0*/  UIMAD UR11, UR16, UR11, UR5 ;  /* 0x0000000b100b72a4 */ /* 0x000fc4000f8e0205 */
[----:B-----5:R-:W-:Y:S01]  /*73c0*/  UIMAD.WIDE.U32 UR8, UR16, UR14, URZ ;  /* 0x0000000e100872a5 */ /* 0x020fe2000f8e00ff */
[----:B------:R-:W-:Y:S01]  /*73d0*/  UMOV UR12, 0x400 ;  /* 0x00000400000c7882 */ /* 0x000fe20000000000 */
[----:B------:R-:W-:Y:S01]  /*73e0*/  UIMAD UR10, UR16, UR13, UR7 ;  /* 0x0000000d100a72a4 */ /* 0x000fe2000f8e0207 */
[----:B------:R-:W3:Y:S01]  /*73f0*/  LDCU.64 UR40, c[0x0][0x3c0] ;  /* 0x00007800ff2877ac */ /* 0x000ee20008000a00 */
[----:B------:R-:W4:Y:S01]  /*7400*/  LDCU.64 UR28, c[0x0][0x4b0] ;  /* 0x00009600ff1c77ac */ /* 0x000f220008000a00 */
[----:B------:R-:W0:Y:S01]  /*7410*/  LDCU.64 UR30, c[0x0][0x4d0] ;  /* 0x00009a00ff1e77ac */ /* 0x000e220008000a00 */
[----:B------:R-:W0:Y:S01]  /*7420*/  LDCU.64 UR34, c[0x0][0x4f0] ;  /* 0x00009e00ff2277ac */ /* 0x000e220008000a00 */
[----:B------:R-:W0:Y:S01]  /*7430*/  LDCU.64 UR36, c[0x0][0x540] ;  /* 0x0000a800ff2477ac */ /* 0x000e220008000a00 */
[----:B------:R-:W0:Y:S01]  /*7440*/  LDCU.128 UR24, c[0x0][0x530] ;  /* 0x0000a600ff1877ac */ /* 0x000e220008000c00 */
[----:B------:R-:W-:Y:S02]  /*7450*/  UIMAD UR16, UR16, UR15, UR9 ;  /* 0x0000000f101072a4 */ /* 0x000fe4000f8e0209 */
[----:B--2---:R-:W-:-:S12]  /*7460*/  ULEA UR12, UR21, UR12, 0x18 ;  /* 0x0000000c150c7291 */ /* 0x004fd8000f8ec0ff */
.L_x_3390:
[C---:B------:R-:W-:Y:S01]  /*7470*/  LEA R0, R11.reuse, UR12, 0x2 ;  /* 0x0000000c0b007c11 */ /* 0x040fe2000f8e10ff */
[C---:B012---:R-:W-:Y:S01]  /*7480*/  IMAD.WIDE.U32 R6, R11.reuse, UR38, RZ ;  /* 0x000000260b067c25 */ /* 0x047fe2000f8e00ff */
[----:B------:R-:W-:Y:S02]  /*7490*/  MOV R4, UR8 ;  /* 0x0000000800047c02 */ /* 0x000fe40008000f00 */
[----:B------:R-:W-:Y:S01]  /*74a0*/  SHF.R.S32.HI R10, RZ, 0x1f, R11 ;  /* 0x0000001fff0a7819 */ /* 0x000fe2000001140b */
[----:B------:R-:W0:Y:S01]  /*74b0*/  LDS R13, [R0+0x25d0] ;  /* 0x0025d000000d7984 */ /* 0x000e220000000800 */
[----:B------:R-:W-:Y:S02]  /*74c0*/  MOV R3, UR16 ;  /* 0x0000001000037c02 */ /* 0x000fe40008000f00 */
[----:B------:R-:W-:Y:S01]  /*74d0*/  MOV R2, R4 ;  /* 0x0000000400027202 */ /* 0x000fe20000000f00 */
[C---:B----4-:R-:W-:Y:S01]  /*74e0*/  IMAD R4, R10.reuse, UR28, RZ ;  /* 0x0000001c0a047c24 */ /* 0x050fe2000f8e02ff */
[----:B------:R-:W-:Y:S01]  /*74f0*/  MOV R5, UR9 ;  /* 0x0000000900057c02 */ /* 0x000fe20008000f00 */
[----:B------:R-:W-:Y:S01]  /*7500*/  IMAD R8, R10, UR38, RZ ;  /* 0x000000260a087c24 */ /* 0x000fe2000f8e02ff */
[----:B------:R-:W1:Y:S01]  /*7510*/  LDS R0, [R0+0x29d0] ;  /* 0x0029d00000007984 */ /* 0x000e620000000800 */
        /* <DEDUP_REMOVED lines=9> */
[----:B0-----:R0:W-:Y:S04]  /*75b0*/  REDG.E.ADD.F32.FTZ.RN.STRONG.GPU desc[UR32][R4.64], R13 ;  /* 0x0000000d040079a6 */ /* 0x0011e8000c12f320 */
[----:B------:R2:W1:Y:S01]  /*75c0*/  LDG.E R15, desc[UR32][R8.64] ;  /* 0x00000020080f7981 */ /* 0x000462000c1e1900 */
        /* <DEDUP_REMOVED lines=9> */
[----:B--2---:R-:W-:-:S03]  /*7660*/  LEA R8, P1, R6, UR19, 0x2 ;  /* 0x0000001306087c11 */ /* 0x004fc6000f8210ff */
[----:B0-----:R-:W-:Y:S01]  /*7670*/  IMAD R13, R11, UR41, R14 ;  /* 0x000000290b0d7c24 */ /* 0x001fe2000f8e020e */
[----:B------:R-:W-:Y:S02]  /*7680*/  IADD3 R5, PT, PT, R3, R17, RZ ;  /* 0x0000001103057210 */ /* 0x000fe40007ffe0ff */
[C---:B------:R-:W-:Y:S02]  /*7690*/  LEA R4, P0, R2.reuse, UR26, 0x2 ;  /* 0x0000001a02047c11 */ /* 0x040fe4000f8010ff */
[----:B------:R-:W-:Y:S02]  /*76a0*/  IADD3 R3, PT, PT, R7, R13, RZ ;  /* 0x0000000d07037210 */ /* 0x000fe40007ffe0ff */
[----:B------:R-:W-:Y:S02]  /*76b0*/  LEA.HI.X R5, R2, UR27, R5, 0x2, P0 ;  /* 0x0000001b02057c11 */ /* 0x000fe400080f1405 */
[----:B------:R-:W-:Y:S01]  /*76c0*/  LEA.HI.X R9, R6, UR20, R3, 0x2, P1 ;  /* 0x0000001406097c11 */ /* 0x000fe200088f1403 */
[----:B-1----:R-:W-:-:S05]  /*76d0*/  FMUL.FTZ R15, R0, R15 ;  /* 0x0000000f000f7220 */ /* 0x002fca0000410000 */
[----:B------:R2:W-:Y:S04]  /*76e0*/  REDG.E.ADD.F32.FTZ.RN.STRONG.GPU desc[UR32][R4.64], R15 ;  /* 0x0000000f040079a6 */ /* 0x0005e8000c12f320 */
[----:B------:R-:W3:Y:S01]  /*76f0*/  LDG.E R9, desc[UR32][R8.64] ;  /* 0x0000002008097981 */ /* 0x000ee2000c1e1900 */
        /* <DEDUP_REMOVED lines=12> */
[----:B---3--:R-:W-:-:S05]  /*77c0*/  FMUL.FTZ R3, R0, R9 ;  /* 0x0000000900037220 */ /* 0x008fca0000410000 */
[----:B------:R2:W-:Y:S07]  /*77d0*/  REDG.E.ADD.F32.FTZ.RN.STRONG.GPU desc[UR32][R6.64], R3 ;  /* 0x00000003060079a6 */ /* 0x0005ee000c12f320 */
[----:B------:R-:W-:Y:S05]  /*77e0*/  @!P0 BRA `(.L_x_3390) ;  /* 0xfffffffc00208947 */ /* 0x000fea000383ffff */
[----:B------:R-:W-:Y:S05]  /*77f0*/  BSYNC.RECONVERGENT B0 ;  /* 0x0000000000007941 */ /* 0x000fea0003800200 */
.L_x_3389:
[----:B------:R-:W-:Y:S05]  /*7800*/  EXIT ;  /* 0x000000000000794d */ /* 0x000fea0003800000 */
.L_x_3375:
[----:B------:R-:W-:Y:S01]  /*7810*/  MOV R199, R6 ;  /* 0x0000000600c77202 */ /* 0x000fe20000000f00 */
[----:B------:R-:W-:Y:S01]  /*7820*/  HFMA2 R180, -RZ, RZ, 0, 5.9604644775390625e-08 ;  /* 0x00000001ffb47431 */ /* 0x000fe200000001ff */
[----:B------:R-:W-:Y:S02]  /*7830*/  MOV R201, RZ ;  /* 0x000000ff00c97202 */ /* 0x000fe40000000f00 */
[----:B------:R-:W-:-:S07]  /*7840*/  MOV R202, 0xffffffff ;  /* 0xffffffff00ca7802 */ /* 0x000fce0000000f00 */
[----:B-123-5:R-:W-:Y:S05]  /*7850*/  WARPSYNC.COLLECTIVE R202, `(.L_x_3391) ;  /* 0x00000000ca087348 */ /* 0x02efea0003c00000 */
[----:B------:R0:W4:Y:S02]  /*7860*/  SHFL.UP P6, R4, R199, R180, R201 ;  /* 0x040000b4c7047389 */ /* 0x00012400000c00c9 */
[----:B012345:R-:W-:Y:S05]  /*7870*/  ENDCOLLECTIVE ;  /* 0x000000000000791b */ /* 0x03ffea0003800000 */
.L_x_3391:
[----:B------:R-:W-:Y:S02]  /*7880*/  MOV R199, R5 ;  /* 0x0000000500c77202 */ /* 0x000fe40000000f00 */
[----:B------:R-:W-:-:S07]  /*7890*/  MOV R7, R4 ;  /* 0x0000000400077202 */ /* 0x000fce0000000f00 */
[----:B------:R-:W-:Y:S05]  /*78a0*/  WARPSYNC.COLLECTIVE R202, `(.L_x_3392) ;  /* 0x00000000ca087348 */ /* 0x000fea0003c00000 */
[----:B------:R0:W1:Y:S02]  /*78b0*/  SHFL.UP P6, R4, R199, R180, R201 ;  /* 0x040000b4c7047389 */ /* 0x00006400000c00c9 */
[----:B01----:R-:W-:Y:S05]  /*78c0*/  ENDCOLLECTIVE ;  /* 0x000000000000791b */ /* 0x003fea0003800000 */
.L_x_3392:
        /* <DEDUP_REMOVED lines=8> */
.L_x_3393:
[----:B------:R-:W-:Y:S02]  /*7950*/  MOV R199, R195 ;  /* 0x000000c300c77202 */ /* 0x000fe40000000f00 */
[----:B------:R-:W-:-:S07]  /*7960*/  MOV R7, R4 ;  /* 0x0000000400077202 */ /* 0x000fce0000000f00 */
[----:B------:R-:W-:Y:S05]  /*7970*/  WARPSYNC.COLLECTIVE R202, `(.L_x_3394) ;  /* 0x00000000ca087348 */ /* 0x000fea0003c00000 */
[----:B------:R0:W1:Y:S02]  /*7980*/  SHFL.UP P6, R4, R199, R180, R201 ;  /* 0x040000b4c7047389 */ /* 0x00006400000c00c9 */
[----:B01----:R-:W-:Y:S05]  /*7990*/  ENDCOLLECTIVE ;  /* 0x000000000000791b */ /* 0x003fea0003800000 */
.L_x_3394:
        /* <DEDUP_REMOVED lines=8> */
.L_x_3395:
[----:B------:R-:W-:Y:S02]  /*7a20*/  MOV R199, R197 ;  /* 0x000000c500c77202 */ /* 0x000fe40000000f00 */
[----:B------:R-:W-:-:S07]  /*7a30*/  MOV R5, R4 ;  /* 0x0000000400057202 */ /* 0x000fce0000000f00 */
[----:B------:R-:W-:Y:S05]  /*7a40*/  WARPSYNC.COLLECTIVE R202, `(.L_x_3396) ;  /* 0x00000000ca087348 */ /* 0x000fea0003c00000 */
[----:B------:R0:W1:Y:S02]  /*7a50*/  SHFL.UP P6, R4, R199, R180, R201 ;  /* 0x040000b4c7047389 */ /* 0x00006400000c00c9 */
[----:B01----:R-:W-:Y:S05]  /*7a60*/  ENDCOLLECTIVE ;  /* 0x000000000000791b */ /* 0x003fea0003800000 */
.L_x_3396:
        /* <DEDUP_REMOVED lines=8> */
.L_x_3397:
[----:B------:R-:W-:Y:S02]  /*7af0*/  MOV R199, R7 ;  /* 0x0000000700c77202 */ /* 0x000fe40000000f00 */
[----:B------:R-:W-:-:S07]  /*7b00*/  MOV R5, R4 ;  /* 0x0000000400057202 */ /* 0x000fce0000000f00 */
[----:B------:R-:W-:Y:S05]  /*7b10*/  WARPSYNC.COLLECTIVE R202, `(.L_x_3398) ;  /* 0x00000000ca087348 */ /* 0x000fea0003c00000 */
[----:B------:R0:W1:Y:S02]  /*7b20*/  SHFL.UP P6, R4, R199, R180, R201 ;  /* 0x040000b4c7047389 */ /* 0x00006400000c00c9 */
[----:B01----:R-:W-:Y:S05]  /*7b30*/  ENDCOLLECTIVE ;  /* 0x000000000000791b */ /* 0x003fea0003800000 */
.L_x_3398:
        /* <DEDUP_REMOVED lines=8> */
.L_x_3399:
[----:B------:R-:W-:Y:S02]  /*7bc0*/  MOV R199, R5 ;  /* 0x0000000500c77202 */ /* 0x000fe40000000f00 */
[----:B------:R-:W-:-:S07]  /*7bd0*/  MOV R195, R4 ;  /* 0x0000000400c37202 */ /* 0x000fce0000000f00 */
[----:B------:R-:W-:Y:S05]  /*7be0*/  WARPSYNC.COLLECTIVE R202, `(.L_x_3400) ;  /* 0x00000000ca087348 */ /* 0x000fea0003c00000 */
[----:B------:R0:W1:Y:S02]  /*7bf0*/  SHFL.UP P6, R4, R199, R180, R201 ;  /* 0x040000b4c7047389 */ /* 0x00006400000c00c9 */
[----:B01----:R-:W-:Y:S05]  /*7c00*/  ENDCOLLECTIVE ;  /* 0x000000000000791b */ /* 0x003fea0003800000 */
.L_x_3400:
[----:B------:R-:W-:Y:S05]  /*7c10*/  BRA `(.L_x_3401) ;  /* 0xffffffcc00ec7947 */ /* 0x000fea000383ffff */
.L_x_3376:
[----:B------:R-:W-:Y:S01]  /*7c20*/  HFMA2 R204, -RZ, RZ, 0, 1.847743988037109375e-06 ;  /* 0x0000001fffcc7431 */ /* 0x000fe200000001ff */
[----:B------:R-:W-:Y:S01]  /*7c30*/  BSSY B0, `(.L_x_3402) ;  /* 0x0000007000007945 */ /* 0x000fe20003800000 */
[----:B------:R-:W-:Y:S02]  /*7c40*/  MOV R213, R6 ;  /* 0x0000000600d57202 */ /* 0x000fe40000000f00 */
[----:B------:R-:W-:Y:S02]  /*7c50*/  MOV R215, 0x1f ;  /* 0x0000001f00d77802 */ /* 0x000fe40000000f00 */
[----:B------:R-:W-:-:S07]  /*7c60*/  MOV R202, 0xffffffff ;  /* 0xffffffff00ca7802 */ /* 0x000fce0000000f00 */
[----:B-123-5:R-:W-:Y:S05]  /*7c70*/  WARPSYNC.COLLECTIVE R202, `(.L_x_3403) ;  /* 0x00000000ca087348 */ /* 0x02efea0003c00000 */
[----:B------:R0:W4:Y:S02]  /*7c80*/  SHFL.IDX P2, R5, R213, R204, R215 ;  /* 0x000000ccd5057389 */ /* 0x00012400000400d7 */
[----:B012345:R-:W-:Y:S05]  /*7c90*/  ENDCOLLECTIVE ;  /* 0x000000000000791b */ /* 0x03ffea0003800000 */
.L_x_3403:
[----:B------:R-:W-:Y:S05]  /*7ca0*/  BSYNC B0 ;  /* 0x0000000000007941 */ /* 0x000fea0003800000 */
.L_x_3402:
[----:B------:R-:W-:Y:S05]  /*7cb0*/  BRA `(.L_x_3404) ;  /* 0xffffffcc00dc7947 */ /* 0x000fea000383ffff */
.L_x_3377:
        /* <DEDUP_REMOVED lines=8> */
.L_x_3406:
[----:B------:R-:W-:Y:S05]  /*7d40*/  BSYNC B0 ;  /* 0x0000000000007941 */ /* 0x000fea0003800000 */
.L_x_3405:
[----:B------:R-:W-:Y:S05]  /*7d50*/  BRA `(.L_x_3407) ;  /* 0xffffffcc00bc7947 */ /* 0x000fea000383ffff */
.L_x_3378:
[----:B------:R-:W-:Y:S01]  /*7d60*/  HFMA2 R180, -RZ, RZ, 0, 5.9604644775390625e-08 ;  /* 0x00000001ffb47431 */ /* 0x000fe200000001ff */
[----:B------:R-:W-:Y:S01]  /*7d70*/  BSSY B0, `(.L_x_3408) ;  /* 0x0000007000007945 */ /* 0x000fe20003800000 */
[----:B------:R-:W-:Y:S02]  /*7d80*/  MOV R199, R6 ;  /* 0x0000000600c77202 */ /* 0x000fe40000000f00 */
[----:B------:R-:W-:Y:S02]  /*7d90*/  MOV R201, RZ ;  /* 0x000000ff00c97202 */ /* 0x000fe40000000f00 */
[----:B------:R-:W-:-:S07]  /*7da0*/  MOV R202, 0xffffffff ;  /* 0xffffffff00ca7802 */ /* 0x000fce0000000f00 */
[----:B-123-5:R-:W-:Y:S05]  /*7db0*/  WARPSYNC.COLLECTIVE R202, `(.L_x_3409) ;  /* 0x00000000ca087348 */ /* 0x02efea0003c00000 */
[----:B------:R0:W4:Y:S02]  /*7dc0*/  SHFL.UP P6, R4, R199, R180, R201 ;  /* 0x040000b4c7047389 */ /* 0x00012400000c00c9 */
[----:B012345:R-:W-:Y:S05]  /*7dd0*/  ENDCOLLECTIVE ;  /* 0x000000000000791b */ /* 0x03ffea0003800000 */
.L_x_3409:
[----:B------:R-:W-:Y:S05]  /*7de0*/  BSYNC B0 ;  /* 0x0000000000007941 */ /* 0x000fea0003800000 */
.L_x_3408:
        /* <DEDUP_REMOVED lines=11> */
.L_x_3410:
[----:B------:R-:W-:Y:S05]  /*7ea0*/  WARPSYNC.COLLECTIVE R202, `(.L_x_3411) ;  /* 0x00000000ca087348 */ /* 0x000fea0003c00000 */
[----:B------:R0:W1:Y:S02]  /*7eb0*/  SHFL.IDX P2, R5, R213, R204, R215 ;  /* 0x000000ccd5057389 */ /* 0x00006400000400d7 */
[----:B01----:R-:W-:Y:S05]  /*7ec0*/  ENDCOLLECTIVE ;  /* 0x000000000000791b */ /* 0x003fea0003800000 */
.L_x_3411:
[----:B------:R-:W-:Y:S02]  /*7ed0*/  MOV R213, R3 ;  /* 0x0000000300d57202 */ /* 0x000fe40000000f00 */
[----:B------:R-:W-:Y:S02]  /*7ee0*/  MOV R195, R4 ;  /* 0x0000000400c37202 */ /* 0x000fe40000000f00 */
[----:B------:R-:W-:-:S07]  /*7ef0*/  MOV R4, R5 ;  /* 0x0000000500047202 */ /* 0x000fce0000000f00 */
[----:B------:R-:W-:Y:S05]  /*7f00*/  WARPSYNC.COLLECTIVE R202, `(.L_x_3412) ;  /* 0x00000000ca087348 */ /* 0x000fea0003c00000 */
[----:B------:R0:W1:Y:S02]  /*7f10*/  SHFL.IDX P2, R5, R213, R204, R215 ;  /* 0x000000ccd5057389 */ /* 0x00006400000400d7 */
[----:B01----:R-:W-:Y:S05]  /*7f20*/  ENDCOLLECTIVE ;  /* 0x000000000000791b */ /* 0x003fea0003800000 */
.L_x_3412:
[----:B------:R-:W-:Y:S05]  /*7f30*/  BRA `(.L_x_3413) ;  /* 0xffffffcc005c7947 */ /* 0x000fea000383ffff */
.L_x_3380:
[-C--:B------:R-:W-:Y:S01]  /*7f40*/  MOV R217, R6.reuse ;  /* 0x0000000600d97202 */ /* 0x080fe20000000f00 */
[----:B------:R-:W-:Y:S01]  /*7f50*/  HFMA2 R206, -RZ, RZ, 0, 5.9604644775390625e-08 ;  /* 0x00000001ffce7431 */ /* 0x000fe200000001ff */
[----:B------:R-:W-:Y:S01]  /*7f60*/  MOV R219, 0x1f ;  /* 0x0000001f00db7802 */ /* 0x000fe20000000f00 */
[----:B------:R-:W-:Y:S01]  /*7f70*/  HFMA2 R204, -RZ, RZ, 0, 0 ;  /* 0x00000000ffcc7431 */ /* 0x000fe200000001ff */
[----:B------:R-:W-:Y:S02]  /*7f80*/  MOV R202, 0xffffffff ;  /* 0xffffffff00ca7802 */ /* 0x000fe40000000f00 */
[----:B------:R-:W-:Y:S02]  /*7f90*/  MOV R3, R6 ;  /* 0x0000000600037202 */ /* 0x000fe40000000f00 */
[----:B------:R-:W-:-:S07]  /*7fa0*/  MOV R4, R5 ;  /* 0x0000000500047202 */ /* 0x000fce0000000f00 */
[----:B--2---:R-:W-:Y:S05]  /*7fb0*/  WARPSYNC.COLLECTIVE R202, `(.L_x_3414) ;  /* 0x00000000ca087348 */ /* 0x004fea0003c00000 */
[----:B------:R0:W1:Y:S02]  /*7fc0*/  SHFL.DOWN P2, R7, R217, R206, R219 ;  /* 0x080000ced9077389 */ /* 0x00006400000400db */
[----:B012---:R-:W-:Y:S05]  /*7fd0*/  ENDCOLLECTIVE ;  /* 0x000000000000791b */ /* 0x007fea0003800000 */
.L_x_3414:
[----:B------:R-:W-:Y:S02]  /*7fe0*/  MOV R215, 0x1f ;  /* 0x0000001f00d77802 */ /* 0x000fe40000000f00 */
[----:B------:R-:W-:Y:S02]  /*7ff0*/  MOV R217, R5 ;  /* 0x0000000500d97202 */ /* 0x000fe40000000f00 */
[----:B------:R-:W-:-:S07]  /*8000*/  MOV R2, R7 ;  /* 0x0000000700027202 */ /* 0x000fce0000000f00 */
[----:B------:R-:W-:Y:S05]  /*8010*/  WARPSYNC.COLLECTIVE R202, `(.L_x_3415) ;  /* 0x00000000ca087348 */ /* 0x000fea0003c00000 */
[----:B------:R0:W1:Y:S02]  /*8020*/  SHFL.DOWN P2, R7, R217, R206, R219 ;  /* 0x080000ced9077389 */ /* 0x00006400000400db */
[----:B01----:R-:W-:Y:S05]  /*8030*/  ENDCOLLECTIVE ;  /* 0x000000000000791b */ /* 0x003fea0003800000 */
.L_x_3415:
        /* <DEDUP_REMOVED lines=10> */
.L_x_3416:
[----:B------:R-:W-:Y:S02]  /*80e0*/  MOV R217, R4 ;  /* 0x0000000400d97202 */ /* 0x000fe40000000f00 */
[----:B------:R-:W-:-:S07]  /*80f0*/  MOV R2, R7 ;  /* 0x0000000700027202 */ /* 0x000fce0000000f00 */
[----:B------:R-:W-:Y:S05]  /*8100*/  WARPSYNC.COLLECTIVE R202, `(.L_x_3417) ;  /* 0x00000000ca087348 */ /* 0x000fea0003c00000 */
[----:B------:R0:W1:Y:S02]  /*8110*/  SHFL.DOWN P2, R7, R217, R206, R219 ;  /* 0x080000ced9077389 */ /* 0x00006400000400db */
[----:B01----:R-:W-:Y:S05]  /*8120*/  ENDCOLLECTIVE ;  /* 0x000000000000791b */ /* 0x003fea0003800000 */
.L_x_3417:
        /* <DEDUP_REMOVED lines=10> */
.L_x_3418:
[----:B------:R-:W-:Y:S02]  /*81d0*/  MOV R217, R4 ;  /* 0x0000000400d97202 */ /* 0x000fe40000000f00 */
[----:B------:R-:W-:-:S07]  /*81e0*/  MOV R2, R7 ;  /* 0x0000000700027202 */ /* 0x000fce0000000f00 */
[----:B------:R-:W-:Y:S05]  /*81f0*/  WARPSYNC.COLLECTIVE R202, `(.L_x_3419) ;  /* 0x00000000ca087348 */ /* 0x000fea0003c00000 */
[----:B------:R0:W1:Y:S02]  /*8200*/  SHFL.DOWN P2, R7, R217, R206, R219 ;  /* 0x080000ced9077389 */ /* 0x00006400000400db */
[----:B01----:R-:W-:Y:S05]  /*8210*/  ENDCOLLECTIVE ;  /* 0x000000000000791b */ /* 0x003fea0003800000 */
.L_x_3419:
[----:B------:R-:W-:Y:S01]  /*8220*/  @!P0 FMUL.FTZ R2, R3, R2 ;  /* 0x0000000203028220 */ /* 0x000fe20000410000 */
[----:B------:R-:W-:Y:S01]  /*8230*/  HFMA2 R206, -RZ, RZ, 0, 4.76837158203125e-07 ;  /* 0x00000008ffce7431 */ /* 0x000fe200000001ff */
        /* <DEDUP_REMOVED lines=9> */
.L_x_3420:
[----:B------:R-:W-:Y:S02]  /*82d0*/  MOV R217, R4 ;  /* 0x0000000400d97202 */ /* 0x000fe40000000f00 */
[----:B------:R-:W-:-:S07]  /*82e0*/  MOV R2, R7 ;  /* 0x0000000700027202 */ /* 0x000fce0000000f00 */
[----:B------:R-:W-:Y:S05]  /*82f0*/  WARPSYNC.COLLECTIVE R202, `(.L_x_3421) ;  /* 0x00000000ca087348 */ /* 0x000fea0003c00000 */
[----:B------:R0:W1:Y:S02]  /*8300*/  SHFL.DOWN P2, R7, R217, R206, R219 ;  /* 0x080000ced9077389 */ /* 0x00006400000400db */
[----:B01----:R-:W-:Y:S05]  /*8310*/  ENDCOLLECTIVE ;  /* 0x000000000000791b */ /* 0x003fea0003800000 */
.L_x_3421:
        /* <DEDUP_REMOVED lines=11> */
.L_x_3422:
[----:B------:R-:W-:Y:S02]  /*83d0*/  MOV R217, R4 ;  /* 0x0000000400d97202 */ /* 0x000fe40000000f00 */
[----:B------:R-:W-:-:S07]  /*83e0*/  MOV R2, R7 ;  /* 0x0000000700027202 */ /* 0x000fce0000000f00 */
[----:B------:R-:W-:Y:S05]  /*83f0*/  WARPSYNC.COLLECTIVE R202, `(.L_x_3423) ;  /* 0x00000000ca087348 */ /* 0x000fea0003c00000 */
[----:B------:R0:W1:Y:S02]  /*8400*/  SHFL.DOWN P2, R7, R217, R206, R219 ;  /* 0x080000ced9077389 */ /* 0x00006400000400db */
[----:B01----:R-:W-:Y:S05]  /*8410*/  ENDCOLLECTIVE ;  /* 0x000000000000791b */ /* 0x003fea0003800000 */
.L_x_3423:
        /* <DEDUP_REMOVED lines=11> */
.L_x_3424:
[----:B------:R-:W-:Y:S02]  /*84d0*/  ISETP.NE.AND P0, PT, R14, 0x1f, PT ;  /* 0x0000001f0e00780c */ /* 0x000fe40003f05270 */
[----:B------:R-:W-:Y:S02]  /*84e0*/  MOV R213, R4 ;  /* 0x0000000400d57202 */ /* 0x000fe40000000f00 */
[----:B------:R-:W-:-:S09]  /*84f0*/  MOV R2, R5 ;  /* 0x0000000500027202 */ /* 0x000fd20000000f00 */
[----:B------:R-:W-:Y:S05]  /*8500*/  WARPSYNC.COLLECTIVE R202, `(.L_x_3425) ;  /* 0x00000000ca087348 */ /* 0x000fea0003c00000 */
[----:B------:R0:W1:Y:S02]  /*8510*/  SHFL.IDX P2, R5, R213, R204, R215 ;  /* 0x000000ccd5057389 */ /* 0x00006400000400d7 */
[----:B01----:R-:W-:Y:S05]  /*8520*/  ENDCOLLECTIVE ;  /* 0x000000000000791b */ /* 0x003fea0003800000 */
.L_x_3425:
[----:B------:R-:W-:Y:S05]  /*8530*/  WARPSYNC.COLLECTIVE R202, `(.L_x_3426) ;  /* 0x00000000ca087348 */ /* 0x000fea0003c00000 */
[----:B------:R0:W1:Y:S02]  /*8540*/  SHFL.DOWN P2, R7, R217, R206, R219 ;  /* 0x080000ced9077389 */ /* 0x00006400000400db */
[----:B01----:R-:W-:Y:S05]  /*8550*/  ENDCOLLECTIVE ;  /* 0x000000000000791b */ /* 0x003fea0003800000 */
.L_x_3426:
        /* <DEDUP_REMOVED lines=8> */
.L_x_3427:
[----:B------:R-:W-:Y:S05]  /*85e0*/  WARPSYNC.COLLECTIVE R202, `(.L_x_3428) ;  /* 0x00000000ca087348 */ /* 0x000fea0003c00000 */
[----:B------:R0:W1:Y:S02]  /*85f0*/  SHFL.IDX P2, R5, R213, R204, R215 ;  /* 0x000000ccd5057389 */ /* 0x00006400000400d7 */
[----:B01----:R-:W-:Y:S05]  /*8600*/  ENDCOLLECTIVE ;  /* 0x000000000000791b */ /* 0x003fea0003800000 */
.L_x_3428:
[----:B------:R-:W-:Y:S01]  /*8610*/  MOV R213, R9 ;  /* 0x0000000900d57202 */ /* 0x000fe20000000f00 */
[----:B------:R-:W-:Y:S01]  /*8620*/  FFMA.FTZ R9, R9, R2, R6 ;  /* 0x0000000209097223 */ /* 0x000fe20000010006 */
[----:B------:R-:W-:Y:S02]  /*8630*/  MOV R211, R7 ;  /* 0x0000000700d37202 */ /* 0x000fe40000000f00 */
[----:B------:R-:W-:-:S07]  /*8640*/  MOV R200, R5 ;  /* 0x0000000500c87202 */ /* 0x000fce0000000f00 */
[----:B------:R-:W-:Y:S05]  /*8650*/  WARPSYNC.COLLECTIVE R202, `(.L_x_3429) ;  /* 0x00000000ca087348 */ /* 0x000fea0003c00000 */
[----:B------:R0:W1:Y:S02]  /*8660*/  SHFL.IDX P2, R5, R213, R204, R215 ;  /* 0x000000ccd5057389 */ /* 0x00006400000400d7 */
[----:B01----:R-:W-:Y:S05]  /*8670*/  ENDCOLLECTIVE ;  /* 0x000000000000791b */ /* 0x003fea0003800000 */
.L_x_3429:
[----:B------:R-:W-:Y:S01]  /*8680*/  MOV R7, R5 ;  /* 0x0000000500077202 */ /* 0x000fe20000000f00 */
[----:B------:R-:W-:Y:S06]  /*8690*/  BRA `(.L_x_3430) ;  /* 0xffffffcc00507947 */ /* 0x000fec000383ffff */
.L_x_3431:
        /* <DEDUP_REMOVED lines=14> */
.L_x_10442:


//--------------------- .text._Z25selective_scan_bwd_kernelI32Selective_Scan_bwd_kernel_traitsILi64ELi16ELb0ELb0ELb0ELb1ELb0EffEEv12SSMParamsBwd --------------------------
	.section	.text._Z25selective_scan_bwd_kernelI32Selective_Scan_bwd_kernel_traitsILi64ELi16ELb0ELb0ELb0ELb1ELb0EffEEv12SSMParamsBwd,"ax",@progbits
	.align	128
        .global         _Z25selective_scan_bwd_kernelI32Selective_Scan_bwd_kernel_traitsILi64ELi16ELb0ELb0ELb0ELb1ELb0EffEEv12SSMParamsBwd
        .type           _Z25selective_scan_bwd_kernelI32Selective_Scan_bwd_kernel_traitsILi64ELi16ELb0ELb0ELb0ELb1ELb0EffEEv12SSMParamsBwd,@function
        .size           _Z25selective_scan_bwd_kernelI32Selective_Scan_bwd_kernel_traitsILi64ELi16ELb0ELb0ELb0ELb1ELb0EffEEv12SSMParamsBwd,(.L_x_10443 - _Z25selective_scan_bwd_kernelI32Selective_Scan_bwd_kernel_traitsILi64ELi16ELb0ELb0ELb0ELb1ELb0EffEEv12SSMParamsBwd)
        .other          _Z25selective_scan_bwd_kernelI32Selective_Scan_bwd_kernel_traitsILi64ELi16ELb0ELb0ELb0ELb1ELb0EffEEv12SSMParamsBwd,@"STO_CUDA_ENTRY STV_DEFAULT"
_Z25selective_scan_bwd_kernelI32Selective_Scan_bwd_kernel_traitsILi64ELi16ELb0ELb0ELb0ELb1ELb0EffEEv12SSMParamsBwd:
.text._Z25selective_scan_bwd_kernelI32Selective_Scan_bwd_kernel_traitsILi64ELi16ELb0ELb0ELb0ELb1ELb0EffEEv12SSMParamsBwd:
        /* <DEDUP_REMOVED lines=84> */
[----:B------:R-:W1:Y:S01]  /*0540*/  S2UR UR18, SR_CgaCtaId ;  /* 0x00000000001279c3 */ /* 0x000e620000008800 */
[----:B------:R-:W2:Y:S01]  /*0550*/  LDCU.64 UR16, c[0x0][0x3a0] ;  /* 0x00007400ff1077ac */ /* 0x000ea20008000a00 */
[----:B------:R-:W-:Y:S01]  /*0560*/  CS2R R14, SRZ ;  /* 0x00000000000e7805 */ /* 0x000fe2000001ff00 */
[----:B------:R-:W3:Y:S01]  /*0570*/  LDCU.64 UR22, c[0x0][0x440] ;  /* 0x00008800ff1677ac */ /* 0x000ee20008000a00 */
[----:B------:R-:W-:Y:S01]  /*0580*/  UMOV UR15, UR29 ;  /* 0x0000001d000f7c82 */ /* 0x000fe20008000000 */
[----:B--2---:R-:W-:-:S03]  /*0590*/  UIMAD.WIDE.U32 UR12, UR8, UR16, URZ ;  /* 0x00000010080c72a5 */ /* 0x004fc6000f8e00ff */
[----:B------:R-:W-:Y:S01]  /*05a0*/  UMOV UR16, 0x400 ;  /* 0x0000040000107882 */ /* 0x000fe20000000000 */
[----:B------:R-:W-:Y:S02]  /*05b0*/  UIMAD UR13, UR8, UR17, UR13 ;  /* 0x00000011080d72a4 */ /* 0x000fe4000f8e020d */
[----:B-1----:R-:W-:Y:S02]  /*05c0*/  ULEA UR18, UR18, UR16, 0x18 ;  /* 0x0000001012127291 */ /* 0x002fe4000f8ec0ff */
[----:B---3--:R-:W-:Y:S01]  /*05d0*/  ULEA UR11, UP0, UR12, UR22, 0x2 ;  /* 0x000000160c0b7291 */ /* 0x008fe2000f8010ff */
[----:B------:R-:W-:Y:S01]  /*05e0*/  UMOV UR16, UR30 ;  /* 0x0000001e00107c82 */ /* 0x000fe20008000000 */
[----:B------:R-:W-:Y:S01]  /*05f0*/  UMOV UR17, UR27 ;  /* 0x0000001b00117c82 */ /* 0x000fe20008000000 */
[C---:B0-----:R-:W-:Y:S01]  /*0600*/  SHF.L.U32 R17, R16.reuse, 0x4, RZ ;  /* 0x0000000410117819 */ /* 0x041fe200000006ff */
[----:B------:R-:W-:Y:S01]  /*0610*/  ULEA.HI.X UR13, UR12, UR23, UR13, 0x2, UP0 ;  /* 0x000000170c0d7291 */ /* 0x000fe200080f140d */
[C---:B------:R-:W-:Y:S01]  /*0620*/  LEA R19, R16.reuse, UR18, 0x3 ;  /* 0x0000001210137c11 */ /* 0x040fe2000f8e18ff */
[----:B------:R-:W-:Y:S01]  /*0630*/  UMOV UR18, UR19 ;  /* 0x0000001300127c82 */ /* 0x000fe20008000000 */
[----:B------:R-:W-:Y:S01]  /*0640*/  LOP3.LUT R17, R17, 0x3e00, RZ, 0xc0, !PT ;  /* 0x00003e0011117812 */ /* 0x000fe200078ec0ff */
[----:B------:R-:W0:Y:S01]  /*0650*/  LDCU UR12, c[0x0][0x394] ;  /* 0x00007280ff0c77ac */ /* 0x000e220008000800 */
[----:B------:R-:W-:-:S02]  /*0660*/  LOP3.LUT R194, R16, 0x1f, RZ, 0xc0, !PT ;  /* 0x0000001f10c27812 */ /* 0x000fc400078ec0ff */
[----:B------:R-:W-:Y:S01]  /*0670*/  LOP3.LUT R18, R17, 0x1f, R16, 0xf8, !PT ;  /* 0x0000001f11127812 */ /* 0x000fe200078ef810 */
[----:B------:R-:W-:Y:S01]  /*0680*/  UMOV UR19, UR20 ;  /* 0x0000001400137c82 */ /* 0x000fe20008000000 */
[----:B------:R-:W-:Y:S02]  /*0690*/  LEA R20, R16, R19, 0x3 ;  /* 0x0000001310147211 */ /* 0x000fe400078e18ff */
        /* <DEDUP_REMOVED lines=14> */
[----:B0-----:R-:W-:-:S07]  /*0780*/  LOP3.LUT R35, R18, 0x1e0, RZ, 0xfc, !PT ;  /* 0x000001e012237812 */ /* 0x001fce00078efcff */
.L_x_3479:
        /* <DEDUP_REMOVED lines=10> */
[----:B------:R-:W-:Y:S02]  /*0830*/  IADD3.X R5, PT, PT, RZ, UR16, RZ, P0, !PT ;  /* 0x00000010ff057c10 */ /* 0x000fe400087fe4ff */
[----:B------:R-:W-:Y:S02]  /*0840*/  CS2R R10, SRZ ;  /* 0x00000000000a7805 */ /* 0x000fe4000001ff00 */
[----:B------:R-:W-:Y:S02]  /*0850*/  IADD3 R2, P2, PT, R2, UR18, RZ ;  /* 0x0000001202027c10 */ /* 0x000fe4000ff5e0ff */
[----:B------:R-:W-:Y:S02]  /*0860*/  CS2R R58, SRZ ;  /* 0x00000000003a7805 */ /* 0x000fe4000001ff00 */
[----:B------:R-:W-:-:S02]  /*0870*/  IADD3.X R9, PT, PT, RZ, UR17, RZ, P1, !PT ;  /* 0x00000011ff097c10 */ /* 0x000fc40008ffe4ff */
[----:B------:R-:W-:Y:S02]  /*0880*/  CS2R R60, SRZ ;  /* 0x00000000003c7805 */ /* 0x000fe4000001ff00 */
[----:B------:R-:W-:Y:S02]  /*0890*/  IADD3.X R3, PT, PT, RZ, UR19, RZ, P2, !PT ;  /* 0x00000013ff037c10 */ /* 0x000fe400097fe4ff */
[----:B------:R-:W-:Y:S02]  /*08a0*/  CS2R R62, SRZ ;  /* 0x00000000003e7805 */ /* 0x000fe4000001ff00 */
[----:B------:R-:W-:Y:S02]  /*08b0*/  MOV R50, RZ ;  /* 0x000000ff00327202 */ /* 0x000fe40000000f00 */
[----:B0-----:R-:W-:-:S04]  /*08c0*/  IADD3 R36, PT, PT, R36, -UR34, RZ ;  /* 0x8000002224247c10 */ /* 0x001fc8000fffe0ff */
[-C--:B------:R-:W-:Y:S01]  /*08d0*/  ISETP.GE.AND P0, PT, R22, R36.reuse, PT ;  /* 0x000000241600720c */ /* 0x080fe20003f06270 */
[----:B------:R-:W-:Y:S01]  /*08e0*/  BAR.SYNC.DEFER_BLOCKING 0x0 ;  /* 0x0000000000007b1d */ /* 0x000fe20000010000 */
[-C--:B------:R-:W-:Y:S02]  /*08f0*/  ISETP.GE.AND P1, PT, R21, R36.reuse, PT ;  /* 0x000000241500720c */ /* 0x080fe40003f26270 */
[-C--:B------:R-:W-:Y:S02]  /*0900*/  ISETP.GE.AND P2, PT, R18, R36.reuse, PT ;  /* 0x000000241200720c */ /* 0x080fe40003f46270 */
[-C--:B------:R-:W-:Y:S02]  /*0910*/  ISETP.GE.AND P3, PT, R26, R36.reuse, PT ;  /* 0x000000241a00720c */ /* 0x080fe40003f66270 */
[-C--:B------:R-:W-:Y:S02]  /*0920*/  ISETP.GE.AND P4, PT, R25, R36.reuse, PT ;  /* 0x000000241900720c */ /* 0x080fe40003f86270 */
[----:B------:R-:W-:-:S02]  /*0930*/  ISETP.GE.AND P5, PT, R24, R36, PT ;  /* 0x000000241800720c */ /* 0x000fc40003fa6270 */
[-C--:B------:R-:W-:Y:S01]  /*0940*/  ISETP.GE.AND P6, PT, R23, R36.reuse, PT ;  /* 0x000000241700720c */ /* 0x080fe20003fc6270 */
[----:B------:R-:W2:Y:S01]  /*0950*/  @!P0 LDG.E R7, desc[UR24][R4.64+0x100] ;  /* 0x0001001804078981 */ /* 0x000ea2000c1e1900 */
[----:B------:R-:W-:-:S03]  /*0960*/  ISETP.GE.AND P0, PT, R27, R36, PT ;  /* 0x000000241b00720c */ /* 0x000fc60003f06270 */
[----:B------:R-:W3:Y:S04]  /*0970*/  @!P1 LDG.E R6, desc[UR24][R4.64+0x80] ;  /* 0x0000801804069981 */ /* 0x000ee8000c1e1900 */
[----:B------:R-:W4:Y:S04]  /*0980*/  @!P2 LDG.E R0, desc[UR24][R4.64] ;  /* 0x000000180400a981 */ /* 0x000f28000c1e1900 */
[----:B------:R-:W2:Y:S04]  /*0990*/  @!P3 LDG.E R55, desc[UR24][R4.64+0x300] ;  /* 0x000300180437b981 */ /* 0x000ea8000c1e1900 */
[----:B------:R-:W2:Y:S01]  /*09a0*/  @!P0 LDG.E R54, desc[UR24][R4.64+0x380] ;  /* 0x0003801804368981 */ /* 0x000ea2000c1e1900 */
[----:B------:R-:W-:-:S02]  /*09b0*/  ISETP.GE.AND P0, PT, R28, R36, PT ;  /* 0x000000241c00720c */ /* 0x000fc40003f06270 */
[-C--:B------:R-:W-:Y:S01]  /*09c0*/  ISETP.GE.AND P1, PT, R30, R36.reuse, PT ;  /* 0x000000241e00720c */ /* 0x080fe20003f26270 */
[----:B------:R-:W2:Y:S01]  /*09d0*/  @!P4 LDG.E R50, desc[UR24][R4.64+0x280] ;  /* 0x000280180432c981 */ /* 0x000ea2000c1e1900 */
[-C--:B------:R-:W-:Y:S02]  /*09e0*/  ISETP.GE.AND P2, PT, R31, R36.reuse, PT ;  /* 0x000000241f00720c */ /* 0x080fe40003f46270 */
[-C--:B------:R-:W-:Y:S01]  /*09f0*/  ISETP.GE.AND P3, PT, R32, R36.reuse, PT ;  /* 0x000000242000720c */ /* 0x080fe20003f66270 */
[----:B------:R-:W2:Y:S01]  /*0a00*/  @!P5 LDG.E R11, desc[UR24][R4.64+0x200] ;  /* 0x00020018040bd981 */ /* 0x000ea2000c1e1900 */
[----:B------:R-:W-:-:S03]  /*0a10*/  ISETP.GE.AND P4, PT, R33, R36, PT ;  /* 0x000000242100720c */ /* 0x000fc60003f86270 */
[----:B------:R-:W2:Y:S04]  /*0a20*/  @!P6 LDG.E R10, desc[UR24][R4.64+0x180] ;  /* 0x00018018040ae981 */ /* 0x000ea8000c1e1900 */
[----:B------:R-:W2:Y:S01]  /*0a30*/  @!P0 LDG.E R57, desc[UR24][R4.64+0x400] ;  /* 0x0004001804398981 */ /* 0x000ea2000c1e1900 */
[-C--:B------:R-:W-:Y:S02]  /*0a40*/  ISETP.GE.AND P0, PT, R29, R36.reuse, PT ;  /* 0x000000241d00720c */ /* 0x080fe40003f06270 */
[-C--:B------:R-:W-:Y:S01]  /*0a50*/  ISETP.GE.AND P5, PT, R34, R36.reuse, PT ;  /* 0x000000242200720c */ /* 0x080fe20003fa6270 */
[----:B------:R-:W2:Y:S01]  /*0a60*/  @!P1 LDG.E R59, desc[UR24][R4.64+0x500] ;  /* 0x00050018043b9981 */ /* 0x000ea2000c1e1900 */
[----:B------:R-:W-:-:S03]  /*0a70*/  ISETP.GE.AND P6, PT, R35, R36, PT ;  /* 0x000000242300720c */ /* 0x000fc60003fc6270 */
[----:B------:R-:W2:Y:S04]  /*0a80*/  @!P2 LDG.E R58, desc[UR24][R4.64+0x580] ;  /* 0x00058018043aa981 */ /* 0x000ea8000c1e1900 */
[----:B------:R-:W2:Y:S04]  /*0a90*/  @!P3 LDG.E R61, desc[UR24][R4.64+0x600] ;  /* 0x00060018043db981 */ /* 0x000ea8000c1e1900 */
[----:B------:R-:W2:Y:S04]  /*0aa0*/  @!P0 LDG.E R56, desc[UR24][R4.64+0x480] ;  /* 0x0004801804388981 */ /* 0x000ea8000c1e1900 */
[----:B------:R-:W2:Y:S04]  /*0ab0*/  @!P4 LDG.E R60, desc[UR24][R4.64+0x680] ;  /* 0x00068018043cc981 */ /* 0x000ea8000c1e1900 */
[----:B------:R-:W2:Y:S04]  /*0ac0*/  @!P5 LDG.E R63, desc[UR24][R4.64+0x700] ;  /* 0x00070018043fd981 */ /* 0x000ea8000c1e1900 */
[----:B------:R0:W2:Y:S01]  /*0ad0*/  @!P6 LDG.E R62, desc[UR24][R4.64+0x780] ;  /* 0x00078018043ee981 */ /* 0x0000a2000c1e1900 */
[----:B------:R-:W1:Y:S01]  /*0ae0*/  S2R R38, SR_LANEID ;  /* 0x0000000000267919 */ /* 0x000e620000000000 */
[----:B------:R-:W1:Y:S01]  /*0af0*/  S2UR UR22, SR_CgaCtaId ;  /* 0x00000000001679c3 */ /* 0x000e620000008800 */
[----:B------:R-:W-:Y:S01]  /*0b00*/  UMOV UR21, 0x400 ;  /* 0x0000040000157882 */ /* 0x000fe20000000000 */
[----:B0-----:R-:W-:Y:S01]  /*0b10*/  LOP3.LUT R5, R16, 0x3e0, RZ, 0xc0, !PT ;  /* 0x000003e010057812 */ /* 0x001fe200078ec0ff */
[----:B-1----:R-:W-:Y:S01]  /*0b20*/  ULEA UR35, UR22, UR21, 0x18 ;  /* 0x0000001516237291 */ /* 0x002fe2000f8ec0ff */
[----:B------:R-:W-:-:S04]  /*0b30*/  IADD3 R39, PT, PT, R17, R38, RZ ;  /* 0x0000002611277210 */ /* 0x000fc80007ffe0ff */
[C---:B------:R-:W-:Y:S02]  /*0b40*/  IADD3 R40, PT, PT, R39.reuse, 0x20, RZ ;  /* 0x0000002027287810 */ /* 0x040fe40007ffe0ff */
[C---:B------:R-:W-:Y:S02]  /*0b50*/  IADD3 R42, PT, PT, R39.reuse, 0x40, RZ ;  /* 0x00000040272a7810 */ /* 0x040fe40007ffe0ff */
[C---:B------:R-:W-:Y:S02]  /*0b60*/  IADD3 R44, PT, PT, R39.reuse, 0x60, RZ ;  /* 0x00000060272c7810 */ /* 0x040fe40007ffe0ff */
[C---:B------:R-:W-:Y:S02]  /*0b70*/  IADD3 R48, PT, PT, R39.reuse, 0xc0, RZ ;  /* 0x000000c027307810 */ /* 0x040fe40007ffe0ff */
[C---:B------:R-:W-:Y:S02]  /*0b80*/  IADD3 R52, PT, PT, R39.reuse, 0xe0, RZ ;  /* 0x000000e027347810 */ /* 0x040fe40007ffe0ff */
[----:B------:R-:W-:-:S02]  /*0b90*/  LEA.HI.SX32 R37, R39, R39, 0x1b ;  /* 0x0000002727257211 */ /* 0x000fc400078fdaff */
        /* <DEDUP_REMOVED lines=14> */
[-C--:B------:R-:W-:Y:S02]  /*0c80*/  LEA.HI.SX32 R45, R52, R39.reuse, 0x1b ;  /* 0x00000027342d7211 */ /* 0x080fe400078fdaff */
[----:B------:R-:W-:Y:S02]  /*0c90*/  LEA R37, R37, UR35, 0x2 ;  /* 0x0000002325257c11 */ /* 0x000fe4000f8e10ff */
        /* <DEDUP_REMOVED lines=11> */
[----:B------:R-:W-:Y:S02]  /*0d50*/  LEA R40, R42, UR35, 0x2 ;  /* 0x000000232a287c11 */ /* 0x000fe4000f8e10ff */
[----:B------:R-:W-:Y:S02]  /*0d60*/  LEA R41, R41, UR35, 0x2 ;  /* 0x0000002329297c11 */ /* 0x000fe4000f8e10ff */
[----:B------:R-:W-:-:S02]  /*0d70*/  LEA R42, R46, UR35, 0x2 ;  /* 0x000000232e2a7c11 */ /* 0x000fc4000f8e10ff */
[----:B------:R-:W-:Y:S02]  /*0d80*/  LEA R43, R4, UR35, 0x2 ;  /* 0x00000023042b7c11 */ /* 0x000fe4000f8e10ff */
[----:B------:R-:W-:Y:S02]  /*0d90*/  IADD3 R5, PT, PT, R5, R38, RZ ;  /* 0x0000002605057210 */ /* 0x000fe40007ffe0ff */
[----:B------:R-:W-:Y:S02]  /*0da0*/  LEA R44, R44, UR35, 0x2 ;  /* 0x000000232c2c7c11 */ /* 0x000fe4000f8e10ff */
[----:B------:R-:W-:Y:S02]  /*0db0*/  LEA R45, R45, UR35, 0x2 ;  /* 0x000000232d2d7c11 */ /* 0x000fe4000f8e10ff */
[----:B------:R-:W-:Y:S02]  /*0dc0*/  LEA R46, R64, UR35, 0x2 ;  /* 0x00000023402e7c11 */ /* 0x000fe4000f8e10ff */
[----:B------:R-:W-:-:S02]  /*0dd0*/  LEA R47, R47, UR35, 0x2 ;  /* 0x000000232f2f7c11 */ /* 0x000fc4000f8e10ff */
[----:B------:R-:W-:Y:S02]  /*0de0*/  SHF.L.U32 R5, R5, 0x4, RZ ;  /* 0x0000000405057819 */ /* 0x000fe400000006ff */
[----:B------:R-:W-:Y:S02]  /*0df0*/  LEA R48, R48, UR35, 0x2 ;  /* 0x0000002330307c11 */ /* 0x000fe4000f8e10ff */
[----:B------:R-:W-:Y:S02]  /*0e00*/  LEA R49, R49, UR35, 0x2 ;  /* 0x0000002331317c11 */ /* 0x000fe4000f8e10ff */
[----:B------:R-:W-:Y:S02]  /*0e10*/  LEA R51, R51, UR35, 0x2 ;  /* 0x0000002333337c11 */ /* 0x000fe4000f8e10ff */
[----:B------:R-:W-:Y:S02]  /*0e20*/  LEA R52, R52, UR35, 0x2 ;  /* 0x0000002334347c11 */ /* 0x000fe4000f8e10ff */
[----:B------:R-:W-:-:S02]  /*0e30*/  LEA R53, R53, UR35, 0x2 ;  /* 0x0000002335357c11 */ /* 0x000fc4000f8e10ff */
[----:B------:R-:W-:Y:S02]  /*0e40*/  P2R R83, PR, RZ, 0x1 ;  /* 0x00000001ff537803 */ /* 0x000fe40000000000 */
[-C--:B------:R-:W-:Y:S02]  /*0e50*/  ISETP.GE.AND P0, PT, R18, R36.reuse, PT ;  /* 0x000000241200720c */ /* 0x080fe40003f06270 */
[----:B------:R-:W-:Y:S02]  /*0e60*/  P2R R82, PR, RZ, 0x2 ;  /* 0x00000002ff527803 */ /* 0x000fe40000000000 */
[----:B------:R-:W-:Y:S02]  /*0e70*/  P2R R81, PR, RZ, 0x4 ;  /* 0x00000004ff517803 */ /* 0x000fe40000000000 */
[----:B------:R-:W-:Y:S02]  /*0e80*/  ISETP.GE.AND P1, PT, R23, R36, PT ;  /* 0x000000241700720c */ /* 0x000fe40003f26270 */
[----:B------:R-:W-:-:S02]  /*0e90*/  P2R R79, PR, RZ, 0x8 ;  /* 0x00000008ff4f7803 */ /* 0x000fc40000000000 */
[-C--:B------:R-:W-:Y:S02]  /*0ea0*/  ISETP.GE.AND P2, PT, R22, R36.reuse, PT ;  /* 0x000000241600720c */ /* 0x080fe40003f46270 */
[----:B------:R-:W-:Y:S02]  /*0eb0*/  ISETP.GE.AND P3, PT, R21, R36, PT ;  /* 0x000000241500720c */ /* 0x000fe40003f66270 */
[----:B------:R-:W-:Y:S02]  /*0ec0*/  MOV R71, RZ ;  /* 0x000000ff00477202 */ /* 0x000fe40000000f00 */
[----:B------:R-:W-:Y:S02]  /*0ed0*/  CS2R R74, SRZ ;  /* 0x00000000004a7805 */ /* 0x000fe4000001ff00 */
[----:B------:R-:W-:Y:S01]  /*0ee0*/  CS2R R76, SRZ ;  /* 0x00000000004c7805 */ /* 0x000fe2000001ff00 */
[----:B------:R-:W-:Y:S01]  /*0ef0*/  HFMA2 R78, -RZ, RZ, 0, 0 ;  /* 0x00000000ff4e7431 */ /* 0x000fe200000001ff */
[----:B------:R-:W-:Y:S01]  /*0f00*/  MOV R80, RZ ;  /* 0x000000ff00507202 */ /* 0x000fe20000000f00 */
[----:B----4-:R-:W-:Y:S04]  /*0f10*/  STS [R37], R0 ;  /* 0x0000000025007388 */ /* 0x010fe80000000800 */
[----:B---3--:R-:W-:Y:S04]  /*0f20*/  STS [R39+0x80], R6 ;  /* 0x0000800627007388 */ /* 0x008fe80000000800 */
[----:B--2---:R-:W-:Y:S04]  /*0f30*/  STS [R40+0x100], R7 ;  /* 0x0001000728007388 */ /* 0x004fe80000000800 */
[----:B------:R-:W-:Y:S04]  /*0f40*/  STS [R41+0x180], R10 ;  /* 0x0001800a29007388 */ /* 0x000fe80000000800 */
[----:B------:R-:W-:Y:S04]  /*0f50*/  STS [R42+0x200], R11 ;  /* 0x0002000b2a007388 */ /* 0x000fe80000000800 */
[----:B------:R0:W-:Y:S04]  /*0f60*/  STS [R43+0x280], R50 ;  /* 0x000280322b007388 */ /* 0x0001e80000000800 */
[----:B------:R-:W-:Y:S04]  /*0f70*/  STS [R44+0x300], R55 ;  /* 0x000300372c007388 */ /* 0x000fe80000000800 */
[----:B------:R1:W-:Y:S01]  /*0f80*/  STS [R45+0x380], R54 ;  /* 0x000380362d007388 */ /* 0x0003e20000000800 */
[----:B0-----:R-:W-:-:S03]  /*0f90*/  LEA R50, R72, UR35, 0x2 ;  /* 0x0000002348327c11 */ /* 0x001fc6000f8e10ff */
[----:B------:R-:W-:Y:S04]  /*0fa0*/  STS [R46+0x400], R57 ;  /* 0x000400392e007388 */ /* 0x000fe80000000800 */
[----:B------:R-:W-:Y:S01]  /*0fb0*/  STS [R47+0x480], R56 ;  /* 0x000480382f007388 */ /* 0x000fe20000000800 */
[----:B-1----:R-:W-:-:S03]  /*0fc0*/  LEA.HI.SX32 R54, R5, R5, 0x1b ;  /* 0x0000000505367211 */ /* 0x002fc600078fdaff */
        /* <DEDUP_REMOVED lines=27> */
[----:B------:R-:W-:Y:S02]  /*1180*/  CS2R R6, SRZ ;  /* 0x0000000000067805 */ /* 0x000fe4000001ff00 */
[----:B------:R-:W-:Y:S01]  /*1190*/  CS2R R4, SRZ ;  /* 0x0000000000047805 */ /* 0x000fe2000001ff00 */
        /* <DEDUP_REMOVED lines=29> */
[----:B------:R-:W-:Y:S02]  /*1370*/  ISETP.GE.AND P1, PT, R21, R36, PT ;  /* 0x000000241500720c */ /* 0x000fe40003f26270 */
[----:B------:R-:W-:Y:S02]  /*1380*/  MOV R79, RZ ;  /* 0x000000ff004f7202 */ /* 0x000fe40000000f00 */
[----:B------:R-:W-:Y:S02]  /*1390*/  MOV R85, RZ ;  /* 0x000000ff00557202 */ /* 0x000fe40000000f00 */
[----:B------:R-:W-:Y:S01]  /*13a0*/  MOV R87, RZ ;  /* 0x000000ff00577202 */ /* 0x000fe20000000f00 */
[----:B--2---:R0:W-:Y:S04]  /*13b0*/  STS [R37], R0 ;  /* 0x0000000025007388 */ /* 0x0041e80000000800 */
        /* <DEDUP_REMOVED lines=13> */
[----:B------:R-:W-:Y:S04]  /*1490*/  STS [R52+0x700], R5 ;  /* 0x0007000534007388 */ /* 0x000fe80000000800 */
[----:B------:R4:W-:Y:S01]  /*14a0*/  STS [R53+0x780], R80 ;  /* 0x0007805035007388 */ /* 0x0009e20000000800 */
[----:B------:R-:W-:-:S03]  /*14b0*/  NOP ;  /* 0x0000000000007918 */ /* 0x000fc60000000000 */
[----:B------:R-:W4:Y:S04]  /*14c0*/  LDS R89, [R54] ;  /* 0x0000000036597984 */ /* 0x000f280000000800 */
[----:B------:R-:W4:Y:S04]  /*14d0*/  LDS R11, [R54+0x4] ;  /* 0x00000400360b7984 */ /* 0x000f280000000800 */
[----:B------:R-:W4:Y:S04]  /*14e0*/  LDS R71, [R54+0x8] ;  /* 0x0000080036477984 */ /* 0x000f280000000800 */
[----:B------:R-:W4:Y:S04]  /*14f0*/  LDS R91, [R54+0xc] ;  /* 0x00000c00365b7984 */ /* 0x000f280000000800 */
[----:B------:R-:W4:Y:S04]  /*1500*/  LDS R73, [R54+0x10] ;  /* 0x0000100036497984 */ /* 0x000f280000000800 */
[----:B------:R-:W4:Y:S04]  /*1510*/  LDS R93, [R54+0x14] ;  /* 0x00001400365d7984 */ /* 0x000f280000000800 */
[----:B------:R-:W4:Y:S04]  /*1520*/  LDS R95, [R54+0x18] ;  /* 0x00001800365f7984 */ /* 0x000f280000000800 */
[----:B------:R0:W3:Y:S04]  /*1530*/  LDS R97, [R54+0x1c] ;  /* 0x00001c0036617984 */ /* 0x0000e80000000800 */
[----:B------:R0:W3:Y:S04]  /*1540*/  LDS R99, [R54+0x20] ;  /* 0x0000200036637984 */ /* 0x0000e80000000800 */
[----:B------:R0:W4:Y:S04]  /*1550*/  LDS R101, [R54+0x24] ;  /* 0x0000240036657984 */ /* 0x0001280000000800 */
[----:B------:R0:W4:Y:S04]  /*1560*/  LDS R103, [R54+0x28] ;  /* 0x0000280036677984 */ /* 0x0001280000000800 */
[----:B------:R0:W4:Y:S04]  /*1570*/  LDS R105, [R54+0x2c] ;  /* 0x00002c0036697984 */ /* 0x0001280000000800 */
[----:B------:R0:W4:Y:S04]  /*1580*/  LDS R7, [R54+0x30] ;  /* 0x0000300036077984 */ /* 0x0001280000000800 */
[----:B------:R0:W4:Y:S04]  /*1590*/  LDS R113, [R54+0x34] ;  /* 0x0000340036717984 */ /* 0x0001280000000800 */
[----:B------:R2:W4:Y:S04]  /*15a0*/  LDS R5, [R54+0x38] ;  /* 0x0000380036057984 */ /* 0x0005280000000800 */
[----:B------:R3:W4:Y:S01]  /*15b0*/  LDS R159, [R54+0x3c] ;  /* 0x00003c00369f7984 */ /* 0x0007220000000800 */
[----:B------:R-:W-:Y:S01]  /*15c0*/  BAR.SYNC.DEFER_BLOCKING 0x0 ;  /* 0x0000000000007b1d */ /* 0x000fe20000010000 */
[----:B0-----:R-:W-:Y:S01]  /*15d0*/  HFMA2 R0, -RZ, RZ, 0, 0 ;  /* 0x00000000ff007431 */ /* 0x001fe200000001ff */
[----:B-1----:R-:W-:Y:S01]  /*15e0*/  MOV R4, RZ ;  /* 0x000000ff00047202 */ /* 0x002fe20000000f00 */
[----:B--2---:R-:W-:Y:S01]  /*15f0*/  HFMA2 R75, -RZ, RZ, 0, 0 ;  /* 0x00000000ff4b7431 */ /* 0x004fe200000001ff */
[----:B------:R-:W-:-:S03]  /*1600*/  MOV R6, RZ ;  /* 0x000000ff00067202 */ /* 0x000fc60000000f00 */
[----:B------:R-:W2:Y:S01]  /*1610*/  @!P0 LDG.E R0, desc[UR24][R2.64] ;  /* 0x0000001802008981 */ /* 0x000ea2000c1e1900 */
[----:B------:R-:W-:-:S03]  /*1620*/  ISETP.GE.AND P0, PT, R22, R36, PT ;  /* 0x000000241600720c */ /* 0x000fc60003f06270 */
[----:B------:R-:W2:Y:S01]  /*1630*/  @!P1 LDG.E R4, desc[UR24][R2.64+0x80] ;  /* 0x0000801802049981 */ /* 0x000ea2000c1e1900 */
[-C--:B------:R-:W-:Y:S02]  /*1640*/  ISETP.GE.AND P1, PT, R23, R36.reuse, PT ;  /* 0x000000241700720c */ /* 0x080fe40003f26270 */
[----:B---3--:R-:W-:Y:S01]  /*1650*/  CS2R R76, SRZ ;  /* 0x00000000004c7805 */ /* 0x008fe2000001ff00 */
[----:B------:R-:W-:Y:S01]  /*1660*/  HFMA2 R10, -RZ, RZ, 0, 0 ;  /* 0x00000000ff0a7431 */ /* 0x000fe200000001ff */
[----:B------:R-:W3:Y:S01]  /*1670*/  @!P3 LDG.E R85, desc[UR24][R2.64+0x600] ;  /* 0x000600180255b981 */ /* 0x000ee2000c1e1900 */
[----:B------:R-:W-:Y:S02]  /*1680*/  HFMA2 R72, -RZ, RZ, 0, 0 ;  /* 0x00000000ff487431 */ /* 0x000fe400000001ff */
[----:B----4-:R-:W-:Y:S01]  /*1690*/  HFMA2 R78, -RZ, RZ, 0, 0 ;  /* 0x00000000ff4e7431 */ /* 0x010fe200000001ff */
[----:B------:R-:W4:Y:S04]  /*16a0*/  @!P5 LDG.E R87, desc[UR24][R2.64+0x700] ;  /* 0x000700180257d981 */ /* 0x000f28000c1e1900 */
[----:B------:R-:W3:Y:S01]  /*16b0*/  @!P0 LDG.E R75, desc[UR24][R2.64+0x100] ;  /* 0x00010018024b8981 */ /* 0x000ee2000c1e1900 */
[----:B------:R-:W-:-:S03]  /*16c0*/  ISETP.GE.AND P0, PT, R24, R36, PT ;  /* 0x000000241800720c */ /* 0x000fc60003f06270 */
[----:B------:R-:W4:Y:S01]  /*16d0*/  @!P1 LDG.E R6, desc[UR24][R2.64+0x180] ;  /* 0x0001801802069981 */ /* 0x000f22000c1e1900 */
[-C--:B------:R-:W-:Y:S01]  /*16e0*/  ISETP.GE.AND P1, PT, R25, R36.reuse, PT ;  /* 0x000000241900720c */ /* 0x080fe20003f26270 */
[----:B------:R-:W-:Y:S02]  /*16f0*/  HFMA2 R80, -RZ, RZ, 0, 0 ;  /* 0x00000000ff507431 */ /* 0x000fe400000001ff */
[----:B------:R-:W4:Y:S04]  /*1700*/  @!P2 LDG.E R78, desc[UR24][R2.64+0x580] ;  /* 0x00058018024ea981 */ /* 0x000f28000c1e1900 */
[----:B------:R-:W4:Y:S04]  /*1710*/  @!P4 LDG.E R80, desc[UR24][R2.64+0x680] ;  /* 0x000680180250c981 */ /* 0x000f28000c1e1900 */
[----:B------:R-:W4:Y:S01]  /*1720*/  @!P0 LDG.E R77, desc[UR24][R2.64+0x200] ;  /* 0x00020018024d8981 */ /* 0x000f22000c1e1900 */
[----:B------:R-:W-:-:S03]  /*1730*/  ISETP.GE.AND P0, PT, R26, R36, PT ;  /* 0x000000241a00720c */ /* 0x000fc60003f06270 */
[----:B------:R-:W4:Y:S01]  /*1740*/  @!P1 LDG.E R10, desc[UR24][R2.64+0x280] ;  /* 0x00028018020a9981 */ /* 0x000f22000c1e1900 */
[----:B------:R-:W-:-:S09]  /*1750*/  ISETP.GE.AND P1, PT, R27, R36, PT ;  /* 0x000000241b00720c */ /* 0x000fd20003f26270 */
[----:B------:R-:W4:Y:S01]  /*1760*/  @!P0 LDG.E R79, desc[UR24][R2.64+0x300] ;  /* 0x00030018024f8981 */ /* 0x000f22000c1e1900 */
[----:B------:R-:W-:-:S03]  /*1770*/  ISETP.GE.AND P0, PT, R28, R36, PT ;  /* 0x000000241c00720c */ /* 0x000fc60003f06270 */
[----:B------:R-:W4:Y:S01]  /*1780*/  @!P1 LDG.E R72, desc[UR24][R2.64+0x380] ;  /* 0x0003801802489981 */ /* 0x000f22000c1e1900 */
[----:B------:R-:W-:Y:S02]  /*1790*/  ISETP.NE.AND P1, PT, R81, RZ, PT ;  /* 0x000000ff5100720c */ /* 0x000fe40003f25270 */
[----:B------:R-:W-:-:S07]  /*17a0*/  MOV R81, RZ ;  /* 0x000000ff00517202 */ /* 0x000fce0000000f00 */
[----:B------:R-:W4:Y:S01]  /*17b0*/  @!P0 LDG.E R81, desc[UR24][R2.64+0x400] ;  /* 0x0004001802518981 */ /* 0x000f22000c1e1900 */
[----:B------:R-:W-:Y:S02]  /*17c0*/  ISETP.NE.AND P0, PT, R82, RZ, PT ;  /* 0x000000ff5200720c */ /* 0x000fe40003f05270 */
[----:B------:R-:W-:-:S06]  /*17d0*/  CS2R R82, SRZ ;  /* 0x0000000000527805 */ /* 0x000fcc000001ff00 */
[----:B------:R-:W4:Y:S04]  /*17e0*/  @!P1 LDG.E R83, desc[UR24][R2.64+0x500] ;  /* 0x0005001802539981 */ /* 0x000f28000c1e1900 */
[----:B------:R-:W4:Y:S04]  /*17f0*/  @!P6 LDG.E R82, desc[UR24][R2.64+0x780] ;  /* 0x000780180252e981 */ /* 0x000f28000c1e1900 */
[----:B------:R-:W4:Y:S01]  /*1800*/  @!P0 LDG.E R76, desc[UR24][R2.64+0x480] ;  /* 0x00048018024c8981 */ /* 0x000f22000c1e1900 */
[----:B-----5:R-:W-:-:S05]  /*1810*/  FADD.FTZ R89, R89, R12 ;  /* 0x0000000c59597221 */ /* 0x020fca0000010000 */
[----:B------:R-:W-:Y:S01]  /*1820*/  FSETP.GTU.FTZ.AND P0, PT, R89, 20, PT ;  /* 0x41a000005900780b */ /* 0x000fe20003f1c000 */
[--C-:B------:R-:W-:Y:S01]  /*1830*/  FADD.FTZ R88, R11, R12.reuse ;  /* 0x0000000c0b587221 */ /* 0x100fe20000010000 */
[--C-:B------:R-:W-:Y:S01]  /*1840*/  FADD.FTZ R90, R71, R12.reuse ;  /* 0x0000000c475a7221 */ /* 0x100fe20000010000 */
[--C-:B------:R-:W-:Y:S01]  /*1850*/  FADD.FTZ R91, R91, R12.reuse ;  /* 0x0000000c5b5b7221 */ /* 0x100fe20000010000 */
[--C-:B------:R-:W-:Y:S01]  /*1860*/  FADD.FTZ R92, R73, R12.reuse ;  /* 0x0000000c495c7221 */ /* 0x100fe20000010000 */
[--C-:B------:R-:W-:Y:S01]  /*1870*/  FADD.FTZ R93, R93, R12.reuse ;  /* 0x0000000c5d5d7221 */ /* 0x100fe20000010000 */
[----:B------:R-:W-:Y:S01]  /*1880*/  BSSY.RECONVERGENT B0, `(.L_x_3433) ;  /* 0x0000047000007945 */ /* 0x000fe20003800200 */
[----:B------:R-:W-:Y:S01]  /*1890*/  FSETP.GTU.FTZ.AND P1, PT, R88, 20, PT ;  /* 0x41a000005800780b */ /* 0x000fe20003f3c000 */
[----:B------:R-:W-:Y:S01]  /*18a0*/  FADD.FTZ R94, R95, R12 ;  /* 0x0000000c5f5e7221 */ /* 0x000fe20000010000 */
[----:B------:R-:W-:Y:S02]  /*18b0*/  FSETP.GTU.FTZ.AND P2, PT, R90, 20, PT ;  /* 0x41a000005a00780b */ /* 0x000fe40003f5c000 */
[----:B------:R-:W-:-:S02]  /*18c0*/  FSETP.GTU.FTZ.AND P3, PT, R91, 20, PT ;  /* 0x41a000005b00780b */ /* 0x000fc40003f7c000 */
[----:B------:R-:W-:Y:S02]  /*18d0*/  FSETP.GTU.FTZ.AND P4, PT, R92, 20, PT ;  /* 0x41a000005c00780b */ /* 0x000fe40003f9c000 */
[----:B------:R-:W-:Y:S01]  /*18e0*/  FSETP.GTU.FTZ.AND P5, PT, R93, 20, PT ;  /* 0x41a000005d00780b */ /* 0x000fe20003fbc000 */
[----:B--2---:R0:W-:Y:S04]  /*18f0*/  STS [R37], R0 ;  /* 0x0000000025007388 */ /* 0x0041e80000000800 */
[----:B------:R0:W-:Y:S04]  /*1900*/  STS [R39+0x80], R4 ;  /* 0x0000800427007388 */ /* 0x0001e80000000800 */
        /* <DEDUP_REMOVED lines=33> */
[----:B------:R-:W-:Y:S02]  /*1b20*/  MOV R11, 0x3e800000 ;  /* 0x3e800000000b7802 */ /* 0x000fe40000000f00 */
[----:B0-----:R-:W-:Y:S01]  /*1b30*/  MOV R6, 0x3d39bf78 ;  /* 0x3d39bf7800067802 */ /* 0x001fe20000000f00 */
        /* <DEDUP_REMOVED lines=27> */
.L_x_3434:
[----:B------:R-:W-:Y:S05]  /*1cf0*/  BSYNC.RECONVERGENT B0 ;  /* 0x0000000000007941 */ /* 0x000fea0003800200 */
.L_x_3433:
[----:B------:R-:W-:Y:S01]  /*1d00*/  BSSY.RECONVERGENT B0, `(.L_x_3435) ;  /* 0x0000022000007945 */ /* 0x000fe20003800200 */
[----:B------:R-:W-:Y:S01]  /*1d10*/  FSETP.GTU.FTZ.AND P0, PT, R94, 20, PT ;  /* 0x41a000005e00780b */ /* 0x000fe20003f1c000 */
[----:B------:R-:W-:Y:S02]  /*1d20*/  FADD.FTZ R95, R97, R12 ;  /* 0x0000000c615f7221 */ /* 0x000fe40000010000 */
[----:B------:R-:W-:Y:S10]  /*1d30*/  @P1 BRA `(.L_x_3436) ;  /* 0x0000000000781947 */ /* 0x000ff40003800000 */
        /* <DEDUP_REMOVED lines=30> */
.L_x_3436:
[----:B------:R-:W-:Y:S05]  /*1f20*/  BSYNC.RECONVERGENT B0 ;  /* 0x0000000000007941 */ /* 0x000fea0003800200 */
.L_x_3435:
        /* <DEDUP_REMOVED lines=34> */
.L_x_3438:
[----:B------:R-:W-:Y:S05]  /*2150*/  BSYNC.RECONVERGENT B0 ;  /* 0x0000000000007941 */ /* 0x000fea0003800200 */
.L_x_3437:
        /* <DEDUP_REMOVED lines=34> */
.L_x_3440:
[----:B------:R-:W-:Y:S05]  /*2380*/  BSYNC.RECONVERGENT B0 ;  /* 0x0000000000007941 */ /* 0x000fea0003800200 */
.L_x_3439:
        /* <DEDUP_REMOVED lines=34> */
.L_x_3442:
[----:B------:R-:W-:Y:S05]  /*25b0*/  BSYNC.RECONVERGENT B0 ;  /* 0x0000000000007941 */ /* 0x000fea0003800200 */
.L_x_3441:
[----:B------:R-:W-:Y:S01]  /*25c0*/  BSSY.RECONVERGENT B0, `(.L_x_3443) ;  /* 0x0000025000007945 */ /* 0x000fe20003800200 */
[----:B------:R-:W-:Y:S01]  /*25d0*/  HFMA2 R73, -RZ, RZ, 0, 0 ;  /* 0x00000000ff497431 */ /* 0x000fe200000001ff */
[----:B------:R-:W-:Y:S01]  /*25e0*/  FSETP.GTU.FTZ.AND P4, PT, R98, 20, PT ;  /* 0x41a000006200780b */ /* 0x000fe20003f9c000 */
[----:B------:R-:W-:Y:S01]  /*25f0*/  FADD.FTZ R99, R105, R12 ;  /* 0x0000000c69637221 */ /* 0x000fe20000010000 */
[----:B------:R-:W-:Y:S01]  /*2600*/  MOV R71, RZ ;  /* 0x000000ff00477202 */ /* 0x000fe20000000f00 */
[----:B0-----:R-:W-:Y:S01]  /*2610*/  FFMA.FTZ R6, R56, R0, R15 ;  /* 0x0000000038067223 */ /* 0x001fe2000001000f */
        /* <DEDUP_REMOVED lines=31> */
.L_x_3444:
[----:B------:R-:W-:Y:S05]  /*2810*/  BSYNC.RECONVERGENT B0 ;  /* 0x0000000000007941 */ /* 0x000fea0003800200 */
.L_x_3443:
[----:B------:R-:W-:Y:S01]  /*2820*/  FFMA.FTZ R6, R55, R72, R6 ;  /* 0x0000004837067223 */ /* 0x000fe20000010006 */
[----:B------:R-:W-:Y:S01]  /*2830*/  BSSY.RECONVERGENT B0, `(.L_x_3445) ;  /* 0x0000026000007945 */ /* 0x000fe20003800200 */
[----:B------:R-:W-:Y:S02]  /*2840*/  HFMA2 R103, -RZ, RZ, 0, 0 ;  /* 0x00000000ff677431 */ /* 0x000fe400000001ff */
[----:B------:R-:W-:Y:S01]  /*2850*/  FADD.FTZ R100, R7, R12 ;  /* 0x0000000c07647221 */ /* 0x000fe20000010000 */
[----:B------:R-:W-:Y:S01]  /*2860*/  HFMA2 R109, -RZ, RZ, 0, 0 ;  /* 0x00000000ff6d7431 */ /* 0x000fe200000001ff */
[----:B------:R-:W-:Y:S01]  /*2870*/  FSETP.GTU.FTZ.AND P5, PT, R99, 20, PT ;  /* 0x41a000006300780b */ /* 0x000fe20003fbc000 */
[----:B------:R-:W-:Y:S01]  /*2880*/  FFMA.FTZ R7, R57, R74, R6 ;  /* 0x0000004a39077223 */ /* 0x000fe20000010006 */
[----:B------:R-:W-:Y:S01]  /*2890*/  MOV R111, RZ ;  /* 0x000000ff006f7202 */ /* 0x000fe20000000f00 */
        /* <DEDUP_REMOVED lines=31> */
.L_x_3446:
[----:B------:R-:W-:Y:S05]  /*2a90*/  BSYNC.RECONVERGENT B0 ;  /* 0x0000000000007941 */ /* 0x000fea0003800200 */
.L_x_3445:
[----:B------:R-:W-:Y:S01]  /*2aa0*/  FFMA.FTZ R2, R58, R75, R7 ;  /* 0x0000004b3a027223 */ /* 0x000fe20000010007 */
[----:B------:R-:W-:Y:S01]  /*2ab0*/  BSSY.RECONVERGENT B0, `(.L_x_3447) ;  /* 0x0000026000007945 */ /* 0x000fe20003800200 */
[----:B------:R-:W-:Y:S01]  /*2ac0*/  HFMA2 R101, -RZ, RZ, 0, 0 ;  /* 0x00000000ff657431 */ /* 0x000fe200000001ff */
[----:B------:R-:W-:Y:S01]  /*2ad0*/  FSETP.GTU.FTZ.AND P0, PT, R100, 20, PT ;  /* 0x41a000006400780b */ /* 0x000fe20003f1c000 */
[----:B------:R-:W-:Y:S01]  /*2ae0*/  FADD.FTZ R113, R113, R12 ;  /* 0x0000000c71717221 */ /* 0x000fe20000010000 */
[----:B------:R-:W-:Y:S01]  /*2af0*/  MOV R107, RZ ;  /* 0x000000ff006b7202 */ /* 0x000fe20000000f00 */
[----:B------:R-:W-:Y:S01]  /*2b00*/  FFMA.FTZ R7, R59, R76, R2 ;  /* 0x0000004c3b077223 */ /* 0x000fe20000010002 */
[----:B------:R-:W-:Y:S01]  /*2b10*/  MOV R105, RZ ;  /* 0x000000ff00697202 */ /* 0x000fe20000000f00 */
        /* <DEDUP_REMOVED lines=31> */
.L_x_3448:
[----:B------:R-:W-:Y:S05]  /*2d10*/  BSYNC.RECONVERGENT B0 ;  /* 0x0000000000007941 */ /* 0x000fea0003800200 */
.L_x_3447:
        /* <DEDUP_REMOVED lines=39> */
.L_x_3450:
[----:B------:R-:W-:Y:S05]  /*2f90*/  BSYNC.RECONVERGENT B0 ;  /* 0x0000000000007941 */ /* 0x000fea0003800200 */
.L_x_3449:
        /* <DEDUP_REMOVED lines=39> */
.L_x_3452:
[----:B------:R-:W-:Y:S05]  /*3210*/  BSYNC.RECONVERGENT B0 ;  /* 0x0000000000007941 */ /* 0x000fea0003800200 */
.L_x_3451:
[----:B------:R-:W-:Y:S01]  /*3220*/  FFMA.FTZ R2, R64, R81, R5 ;  /* 0x0000005140027223 */ /* 0x000fe20000010005 */
[----:B------:R-:W-:Y:S01]  /*3230*/  BSSY.RECONVERGENT B0, `(.L_x_3453) ;  /* 0x0000026000007945 */ /* 0x000fe20003800200 */
[----:B------:R-:W-:Y:S01]  /*3240*/  HFMA2 R157, -RZ, RZ, 0, 0 ;  /* 0x00000000ff9d7431 */ /* 0x000fe200000001ff */
[----:B------:R-:W-:Y:S01]  /*3250*/  FSETP.GTU.FTZ.AND P3, PT, R159, 20, PT ;  /* 0x41a000009f00780b */ /* 0x000fe20003f7c000 */
[----:B------:R-:W-:Y:S01]  /*3260*/  FMUL.FTZ R165, R0, R13 ;  /* 0x0000000d00a57220 */ /* 0x000fe20000410000 */
[----:B------:R-:W-:Y:S01]  /*3270*/  MOV R161, RZ ;  /* 0x000000ff00a17202 */ /* 0x000fe20000000f00 */
[----:B------:R-:W-:Y:S01]  /*3280*/  FFMA.FTZ R3, R65, R82, R2 ;  /* 0x0000005241037223 */ /* 0x000fe20000010002 */
[----:B------:R-:W-:Y:S01]  /*3290*/  MOV R104, UR35 ;  /* 0x0000002300687c02 */ /* 0x000fe20008000f00 */
        /* <DEDUP_REMOVED lines=31> */
.L_x_3454:
[----:B------:R-:W-:Y:S05]  /*3490*/  BSYNC.RECONVERGENT B0 ;  /* 0x0000000000007941 */ /* 0x000fea0003800200 */
.L_x_3453:
        /* <DEDUP_REMOVED lines=32> */
.L_x_3456:
[----:B------:R-:W-:Y:S05]  /*36a0*/  BSYNC.RECONVERGENT B0 ;  /* 0x0000000000007941 */ /* 0x000fea0003800200 */
.L_x_3455:
        /* <DEDUP_REMOVED lines=32> */
.L_x_3458:
[----:B------:R-:W-:Y:S05]  /*38b0*/  BSYNC.RECONVERGENT B0 ;  /* 0x0000000000007941 */ /* 0x000fea0003800200 */
.L_x_3457:
        /* <DEDUP_REMOVED lines=32> */
.L_x_3460:
[----:B------:R-:W-:Y:S05]  /*3ac0*/  BSYNC.RECONVERGENT B0 ;  /* 0x0000000000007941 */ /* 0x000fea0003800200 */
.L_x_3459:
        /* <DEDUP_REMOVED lines=32> */
.L_x_3462:
[----:B------:R-:W-:Y:S05]  /*3cd0*/  BSYNC.RECONVERGENT B0 ;  /* 0x0000000000007941 */ /* 0x000fea0003800200 */
.L_x_3461:
        /* <DEDUP_REMOVED lines=32> */
.L_x_3464:
[----:B------:R-:W-:Y:S05]  /*3ee0*/  BSYNC.RECONVERGENT B0 ;  /* 0x0000000000007941 */ /* 0x000fea0003800200 */
.L_x_3463:
[----:B------:R-:W0:Y:S01]  /*3ef0*/  LDCU UR23, c[0x0][0x38c] ;  /* 0x00007180ff1777ac */ /* 0x000e220008000800 */
[----:B------:R-:W-:Y:S01]  /*3f00*/  FFMA.FTZ R2, R66, R83, R3 ;  /* 0x0000005342027223 */ /* 0x000fe20000010003 */
[-C--:B------:R-:W-:Y:S01]  /*3f10*/  FMUL.FTZ R127, R72, R13.reuse ;  /* 0x0000000d487f7220 */ /* 0x080fe20000410000 */
[-C--:B------:R-:W-:Y:S01]  /*3f20*/  FMUL.FTZ R129, R74, R13.reuse ;  /* 0x0000000d4a817220 */ /* 0x080fe20000410000 */
        /* <DEDUP_REMOVED lines=14> */
[----:B0-----:R-:W-:Y:S01]  /*4010*/  UISETP.GE.AND UP0, UPT, UR23, 0x1, UPT ;  /* 0x000000011700788c */ /* 0x001fe2000bf06270 */
        /* <DEDUP_REMOVED lines=47> */
.L_x_3478:
        /* <DEDUP_REMOVED lines=78> */
.L_x_3467:
[----:B------:R-:W-:-:S06]  /*47f0*/  LEA R176, R16, UR35, 0x2 ;  /* 0x0000002310b07c11 */ /* 0x000fcc000f8e10ff */
[----:B------:R-:W1:Y:S02]  /*4800*/  LDS R176, [R176+0x1cd4] ;  /* 0x001cd400b0b07984 */ /* 0x000e640000000800 */
.L_x_3468:
[----:B----4-:R-:W-:Y:S05]  /*4810*/  BSYNC.RECONVERGENT B0 ;  /* 0x0000000000007941 */ /* 0x010fea0003800200 */
.L_x_3466:
        /* <DEDUP_REMOVED lines=75> */
.L_x_3496:
[----:B------:R-:W-:Y:S01]  /*4cd0*/  ISETP.GE.AND P2, PT, R38, 0x10, PT ;  /* 0x000000102600780c */ /* 0x000fe20003f46270 */
[----:B0-----:R-:W-:Y:S01]  /*4ce0*/  FFMA.FTZ R4, R6, R4, R5 ;  /* 0x0000000406047223 */ /* 0x001fe20000010005 */
[----:B------:R-:W-:-:S04]  /*4cf0*/  UMOV UR21, 0xffffffff ;  /* 0xffffffff00157882 */ /* 0x000fc80000000000 */
[----:B------:R-:W-:-:S07]  /*4d00*/  FSEL R7, R5, R4, !P2 ;  /* 0x0000000405077208 */ /* 0x000fce0005000000 */
[----:B----4-:R-:W-:Y:S01]  /*4d10*/  @P2 FMUL.FTZ R6, R6, R197 ;  /* 0x000000c506062220 */ /* 0x010fe20000410000 */
[----:B------:R-:W-:Y:S06]  /*4d20*/  BRA.DIV UR21, `(.L_x_3471) ;  /* 0x0000003a15f87947 */ /* 0x000fec000b800000 */
.L_x_3499:
[----:B------:R-:W-:-:S03]  /*4d30*/  UMOV UR21, 0xffffffff ;  /* 0xffffffff00157882 */ /* 0x000fc60000000000 */
[----:B------:R-:W-:Y:S05]  /*4d40*/  BRA.DIV UR21, `(.L_x_3472) ;  /* 0x0000003e15187947 */ /* 0x000fea000b800000 */
.L_x_3502:
[----:B------:R-:W-:-:S03]  /*4d50*/  UMOV UR21, 0xffffffff ;  /* 0xffffffff00157882 */ /* 0x000fc60000000000 */
[----:B------:R-:W-:Y:S05]  /*4d60*/  BRA.DIV UR21, `(.L_x_3473) ;  /* 0x0000003e15387947 */ /* 0x000fea000b800000 */
[----:B------:R0:W4:Y:S04]  /*4d70*/  SHFL.UP PT, R10, R6, 0x1, RZ ;  /* 0x04200000060a7989 */ /* 0x00012800000e00ff */
[----:B------:R0:W0:Y:S04]  /*4d80*/  SHFL.UP PT, R197, R7, 0x1, RZ ;  /* 0x0420000007c57989 */ /* 0x00002800000e00ff */
[----:B-----5:R0:W0:Y:S04]  /*4d90*/  SHFL.IDX PT, R4, R2, RZ, 0x1f ;  /* 0x00001fff02047589 */ /* 0x02002800000e0000 */
[----:B------:R0:W0:Y:S02]  /*4da0*/  SHFL.IDX PT, R5, R3, RZ, 0x1f ;  /* 0x00001fff03057589 */ /* 0x00002400000e0000 */
.L_x_3508:
[----:B0-----:R-:W0:Y:S01]  /*4db0*/  LDS.64 R6, [R20+0x10c0] ;  /* 0x0010c00014067984 */ /* 0x001e220000000a00 */
[C---:B----4-:R-:W-:Y:S01]  /*4dc0*/  @P0 FFMA.FTZ R5, R10.reuse, R5, R197 ;  /* 0x000000050a050223 */ /* 0x050fe200000100c5 */
[----:B------:R-:W-:-:S03]  /*4dd0*/  @P0 FMUL.FTZ R4, R10, R4 ;  /* 0x000000040a040220 */ /* 0x000fc60000410000 */
[-C--:B0-----:R-:W-:Y:S01]  /*4de0*/  FFMA.FTZ R7, R5, R6.reuse, R7 ;  /* 0x0000000605077223 */ /* 0x081fe20000010007 */
[----:B------:R-:W-:-:S05]  /*4df0*/  FMUL.FTZ R6, R4, R6 ;  /* 0x0000000604067220 */ /* 0x000fca0000410000 */
[----:B------:R4:W-:Y:S02]  /*4e00*/  STS.128 [R20+0x10c0], R4 ;  /* 0x0010c00414007388 */ /* 0x0009e40000000c00 */
.L_x_3469:
        /* <DEDUP_REMOVED lines=109> */
.L_x_3525:
[----:B------:R-:W0:Y:S01]  /*54e0*/  LDS.64 R4, [R20+0x12d8] ;  /* 0x0012d80014047984 */ /* 0x000e220000000a00 */
[----:B------:R-:W-:Y:S01]  /*54f0*/  MOV R6, R202 ;  /* 0x000000ca00067202 */ /* 0x000fe20000000f00 */
[----:B--2-4-:R-:W-:-:S04]  /*5500*/  @P0 FFMA.FTZ R7, R200, R7, R213 ;  /* 0x00000007c8070223 */ /* 0x014fc800000100d5 */
[----:B------:R-:W-:Y:S01]  /*5510*/  @P0 FMUL.FTZ R6, R200, R6 ;  /* 0x00000006c8060220 */ /* 0x000fe20000410000 */
[----:B0-----:R-:W-:-:S03]  /*5520*/  FFMA.FTZ R5, R4, R7, R5 ;  /* 0x0000000704057223 */ /* 0x001fc60000010005 */
[----:B------:R-:W-:-:S05]  /*5530*/  FMUL.FTZ R4, R4, R6 ;  /* 0x0000000604047220 */ /* 0x000fca0000410000 */
[----:B------:R0:W-:Y:S02]  /*5540*/  STS.128 [R20+0x12d0], R4 ;  /* 0x0012d00414007388 */ /* 0x0001e40000000c00 */
.L_x_3474:
        /* <DEDUP_REMOVED lines=11> */
[----:B------:R-:W-:-:S02]  /*5600*/  ISETP.NE.AND P3, PT, R16, RZ, PT ;  /* 0x000000ff1000720c */ /* 0x000fc40003f65270 */
        /* <DEDUP_REMOVED lines=8> */
[----:B------:R-:W-:Y:S01]  /*5690*/  FADD.FTZ R197, -R116, R197 ;  /* 0x000000c574c57221 */ /* 0x000fe20000010100 */
[----:B------:R1:W-:Y:S02]  /*56a0*/  @!P3 STS.64 [R136], R10 ;  /* 0x0000000a8800b388 */ /* 0x0003e40000000a00 */
        /* <DEDUP_REMOVED lines=21> */
[-C--:B------:R-:W-:Y:S01]  /*5800*/  FFMA.FTZ R189, R189, R191.reuse, R166 ;  /* 0x000000bfbdbd7223 */ /* 0x080fe200000100a6 */
[----:B------:R-:W-:Y:S01]  /*5810*/  FMUL.FTZ R166, R195, R102 ;  /* 0x00000066c3a67220 */ /* 0x000fe20000410000 */
[----:B-1----:R-:W-:Y:S02]  /*5820*/  FMUL.FTZ R10, R142, R191 ;  /* 0x000000bf8e0a7220 */ /* 0x002fe40000410000 */
        /* <DEDUP_REMOVED lines=64> */
[----:B------:R-:W-:Y:S01]  /*5c30*/  FMUL.FTZ R158, R207, R10 ;  /* 0x0000000acf9e7220 */ /* 0x000fe20000410000 */
[----:B------:R-:W-:Y:S01]  /*5c40*/  FMUL.FTZ R10, R142, R183 ;  /* 0x000000b78e0a7220 */ /* 0x000fe20000410000 */
[----:B------:R-:W-:Y:S01]  /*5c50*/  FFMA.FTZ R7, R166, R168, R7 ;  /* 0x000000a8a6077223 */ /* 0x000fe20000010007 */
[----:B0-----:R-:W-:Y:S01]  /*5c60*/  @!P0 FADD.FTZ R144, R144, R209 ;  /* 0x000000d190908221 */ /* 0x001fe20000010000 */
[----:B------:R-:W-:Y:S01]  /*5c70*/  FMUL.FTZ R168, R168, R213 ;  /* 0x000000d5a8a87220 */ /* 0x000fe20000410000 */
[----:B------:R-:W-:Y:S01]  /*5c80*/  FMUL.FTZ R10, R205, R10 ;  /* 0x0000000acd0a7220 */ /* 0x000fe20000410000 */
[----:B------:R-:W-:Y:S01]  /*5c90*/  FFMA.FTZ R7, R170, R188, R7 ;  /* 0x000000bcaa077223 */ /* 0x000fe20000010007 */
[----:B------:R-:W-:Y:S01]  /*5ca0*/  FFMA.FTZ R158, R65, R187, R158 ;  /* 0x000000bb419e7223 */ /* 0x000fe2000001009e */
[----:B------:R-:W-:Y:S01]  /*5cb0*/  SHFL.DOWN PT, R209, R144, 0x4, 0x1f ;  /* 0x08801f0090d17f89 */ /* 0x000fe200000e0000 */
[----:B------:R-:W-:Y:S01]  /*5cc0*/  FFMA.FTZ R152, R63, R183, R10 ;  /* 0x000000b73f987223 */ /* 0x000fe2000001000a */
[----:B------:R-:W-:Y:S01]  /*5cd0*/  FMUL.FTZ R10, R142, R177 ;  /* 0x000000b18e0a7220 */ /* 0x000fe20000410000 */
[----:B------:R-:W-:Y:S01]  /*5ce0*/  FFMA.FTZ R168, R69, R195, R168 ;  /* 0x000000c345a87223 */ /* 0x000fe200000100a8 */
[----:B------:R-:W0:Y:S01]  /*5cf0*/  SHFL.DOWN PT, R172, R7, 0x1, 0x1f ;  /* 0x08201f0007ac7f89 */ /* 0x000e2200000e0000 */
[----:B------:R-:W-:Y:S01]  /*5d00*/  FADD.FTZ R105, R152, R105 ;  /* 0x0000006998697221 */ /* 0x000fe20000010000 */
[----:B------:R-:W-:Y:S01]  /*5d10*/  FMUL.FTZ R150, R197, R10 ;  /* 0x0000000ac5967220 */ /* 0x000fe20000410000 */
[----:B------:R-:W-:Y:S01]  /*5d20*/  FMUL.FTZ R10, R142, R173 ;  /* 0x000000ad8e0a7220 */ /* 0x000fe20000410000 */
[----:B------:R-:W-:Y:S01]  /*5d30*/  FADD.FTZ R71, R168, R71 ;  /* 0x00000047a8477221 */ /* 0x000fe20000010000 */
[----:B------:R-:W-:Y:S01]  /*5d40*/  FADD.FTZ R111, R162, R111 ;  /* 0x0000006fa26f7221 */ /* 0x000fe20000010000 */
[----:B------:R-:W-:Y:S01]  /*5d50*/  FFMA.FTZ R152, R61, R177, R150 ;  /* 0x000000b13d987223 */ /* 0x000fe20000010096 */
[----:B------:R-:W-:Y:S01]  /*5d60*/  FMUL.FTZ R10, R199, R10 ;  /* 0x0000000ac70a7220 */ /* 0x000fe20000410000 */
[----:B------:R-:W-:-:S02]  /*5d70*/  FADD.FTZ R107, R158, R107 ;  /* 0x0000006b9e6b7221 */ /* 0x000fc40000010000 */
[----:B------:R-:W-:Y:S01]  /*5d80*/  FADD.FTZ R115, R152, R115 ;  /* 0x0000007398737221 */ /* 0x000fe20000010000 */
[----:B------:R-:W-:Y:S01]  /*5d90*/  FFMA.FTZ R148, R59, R173, R10 ;  /* 0x000000ad3b947223 */ /* 0x000fe2000001000a */
[----:B------:R-:W-:-:S03]  /*5da0*/  FMUL.FTZ R10, R142, R169 ;  /* 0x000000a98e0a7220 */ /* 0x000fc60000410000 */
[----:B------:R-:W-:Y:S01]  /*5db0*/  FADD.FTZ R125, R148, R125 ;  /* 0x0000007d947d7221 */ /* 0x000fe20000010000 */
[----:B------:R-:W-:-:S04]  /*5dc0*/  FMUL.FTZ R10, R201, R10 ;  /* 0x0000000ac90a7220 */ /* 0x000fc80000410000 */
[----:B------:R-:W-:Y:S01]  /*5dd0*/  FFMA.FTZ R10, R57, R169, R10 ;  /* 0x000000a9390a7223 */ /* 0x000fe2000001000a */
[----:B0-----:R-:W-:Y:S01]  /*5de0*/  @!P2 FADD.FTZ R7, R7, R172 ;  /* 0x000000ac0707a221 */ /* 0x001fe20000010000 */
[----:B------:R-:W-:Y:S02]  /*5df0*/  ISETP.GT.AND P2, PT, R38, 0x1b, PT ;  /* 0x0000001b2600780c */ /* 0x000fe40003f44270 */
[----:B------:R-:W-:Y:S02]  /*5e00*/  FADD.FTZ R121, R10, R121 ;  /* 0x000000790a797221 */ /* 0x000fe40000010000 */
[----:B------:R-:W0:Y:S09]  /*5e10*/  SHFL.DOWN PT, R172, R7, 0x2, 0x1f ;  /* 0x08401f0007ac7f89 */ /* 0x000e3200000e0000 */
[----:B------:R-:W-:-:S05]  /*5e20*/  @!P2 FADD.FTZ R144, R144, R209 ;  /* 0x000000d19090a221 */ /* 0x000fca0000010000 */
[----:B------:R-:W1:Y:S01]  /*5e30*/  SHFL.DOWN PT, R209, R144, 0x8, 0x1f ;  /* 0x09001f0090d17f89 */ /* 0x000e6200000e0000 */
[----:B0-----:R-:W-:Y:S01]  /*5e40*/  @!P0 FADD.FTZ R7, R7, R172 ;  /* 0x000000ac07078221 */ /* 0x001fe20000010000 */
[----:B------:R-:W-:-:S04]  /*5e50*/  ISETP.GT.AND P0, PT, R38, 0x17, PT ;  /* 0x000000172600780c */ /* 0x000fc80003f04270 */
[----:B------:R-:W0:Y:S09]  /*5e60*/  SHFL.DOWN PT, R172, R7, 0x4, 0x1f ;  /* 0x08801f0007ac7f89 */ /* 0x000e3200000e0000 */
[----:B-1----:R-:W-:Y:S01]  /*5e70*/  @!P0 FADD.FTZ R144, R144, R209 ;  /* 0x000000d190908221 */ /* 0x002fe20000010000 */
[----:B------:R-:W-:-:S04]  /*5e80*/  FMUL.FTZ R209, R142, R3 ;  /* 0x000000038ed17220 */ /* 0x000fc80000410000 */
[----:B------:R-:W-:Y:S01]  /*5e90*/  FMUL.FTZ R215, R188, R209 ;  /* 0x000000d1bcd77220 */ /* 0x000fe20000410000 */
[----:B------:R-:W-:-:S03]  /*5ea0*/  FMUL.FTZ R209, R142, R193 ;  /* 0x000000c18ed17220 */ /* 0x000fc60000410000 */
[----:B------:R-:W-:Y:S01]  /*5eb0*/  FFMA.FTZ R166, R70, R3, R215 ;  /* 0x0000000346a67223 */ /* 0x000fe200000100d7 */
[----:B------:R-:W-:Y:S01]  /*5ec0*/  FMUL.FTZ R3, R142, R189 ;  /* 0x000000bd8e037220 */ /* 0x000fe20000410000 */
[----:B------:R-:W-:Y:S02]  /*5ed0*/  FMUL.FTZ R209, R190, R209 ;  /* 0x000000d1bed17220 */ /* 0x000fe40000410000 */
[----:B------:R-:W-:Y:S01]  /*5ee0*/  FADD.FTZ R73, R166, R73 ;  /* 0x00000049a6497221 */ /* 0x000fe20000010000 */
[----:B------:R-:W-:Y:S01]  /*5ef0*/  FMUL.FTZ R11, R192, R3 ;  /* 0x00000003c00b7220 */ /* 0x000fe20000410000 */
[----:B0-----:R-:W-:Y:S01]  /*5f00*/  @!P2 FADD.FTZ R7, R7, R172 ;  /* 0x000000ac0707a221 */ /* 0x001fe20000010000 */
[----:B------:R-:W-:Y:S01]  /*5f10*/  FMUL.FTZ R3, R142, R185 ;  /* 0x000000b98e037220 */ /* 0x000fe20000410000 */
[----:B------:R-:W-:Y:S01]  /*5f20*/  FFMA.FTZ R164, R68, R193, R209 ;  /* 0x000000c144a47223 */ /* 0x000fe200000100d1 */
[----:B------:R-:W-:Y:S02]  /*5f30*/  FFMA.FTZ R160, R66, R189, R11 ;  /* 0x000000bd42a07223 */ /* 0x000fe4000001000b */
[----:B------:R-:W0:Y:S01]  /*5f40*/  SHFL.DOWN PT, R166, R7, 0x8, 0x1f ;  /* 0x09001f0007a67f89 */ /* 0x000e2200000e0000 */
[----:B------:R-:W-:Y:S01]  /*5f50*/  FMUL.FTZ R3, R186, R3 ;  /* 0x00000003ba037220 */ /* 0x000fe20000410000 */
[----:B------:R-:W-:Y:S01]  /*5f60*/  FADD.FTZ R103, R164, R103 ;  /* 0x00000067a4677221 */ /* 0x000fe20000010000 */
[----:B------:R-:W-:-:S02]  /*5f70*/  FADD.FTZ R109, R160, R109 ;  /* 0x0000006da06d7221 */ /* 0x000fc40000010000 */
[----:B------:R-:W-:Y:S01]  /*5f80*/  FFMA.FTZ R154, R64, R185, R3 ;  /* 0x000000b9409a7223 */ /* 0x000fe20000010003 */
[----:B------:R-:W-:Y:S01]  /*5f90*/  FMUL.FTZ R3, R142, R181 ;  /* 0x000000b58e037220 */ /* 0x000fe20000410000 */
[----:B------:R-:W1:Y:S02]  /*5fa0*/  SHFL.DOWN PT, R185, R144, 0x10, 0x1f ;  /* 0x0a001f0090b97f89 */ /* 0x000e6400000e0000 */
[----:B------:R-:W-:Y:S01]  /*5fb0*/  FADD.FTZ R101, R154, R101 ;  /* 0x000000659a657221 */ /* 0x000fe20000010000 */
[----:B------:R-:W-:Y:S01]  /*5fc0*/  FMUL.FTZ R11, R178, R3 ;  /* 0x00000003b20b7220 */ /* 0x000fe20000410000 */
[----:B------:R-:W-:-:S03]  /*5fd0*/  FMUL.FTZ R3, R142, R175 ;  /* 0x000000af8e037220 */ /* 0x000fc60000410000 */
[----:B------:R-:W-:Y:S01]  /*5fe0*/  FFMA.FTZ R154, R62, R181, R11 ;  /* 0x000000b53e9a7223 */ /* 0x000fe2000001000b */
[----:B------:R-:W-:-:S03]  /*5ff0*/  FMUL.FTZ R3, R180, R3 ;  /* 0x00000003b4037220 */ /* 0x000fc60000410000 */
[----:B------:R-:W-:Y:S01]  /*6000*/  FADD.FTZ R119, R154, R119 ;  /* 0x000000779a777221 */ /* 0x000fe20000010000 */
[----:B------:R-:W-:Y:S01]  /*6010*/  FFMA.FTZ R150, R60, R175, R3 ;  /* 0x000000af3c967223 */ /* 0x000fe20000010003 */
[----:B------:R-:W-:-:S03]  /*6020*/  FMUL.FTZ R3, R142, R171 ;  /* 0x000000ab8e037220 */ /* 0x000fc60000410000 */
[----:B------:R-:W-:Y:S01]  /*6030*/  FADD.FTZ R117, R150, R117 ;  /* 0x0000007596757221 */ /* 0x000fe20000010000 */
[----:B0-----:R-:W-:Y:S01]  /*6040*/  @!P0 FADD.FTZ R7, R7, R166 ;  /* 0x000000a607078221 */ /* 0x001fe20000010000 */
[----:B------:R-:W-:Y:S01]  /*6050*/  ISETP.NE.AND P0, PT, R38, RZ, PT ;  /* 0x000000ff2600720c */ /* 0x000fe20003f05270 */
[----:B------:R-:W-:-:S03]  /*6060*/  FMUL.FTZ R3, R182, R3 ;  /* 0x00000003b6037220 */ /* 0x000fc60000410000 */
[----:B------:R-:W0:Y:S01]  /*6070*/  SHFL.DOWN PT, R156, R7, 0x10, 0x1f ;  /* 0x0a001f00079c7f89 */ /* 0x000e2200000e0000 */
[----:B------:R-:W-:Y:S01]  /*6080*/  FFMA.FTZ R146, R58, R171, R3 ;  /* 0x000000ab3a927223 */ /* 0x000fe20000010003 */
[C---:B------:R-:W-:Y:S01]  /*6090*/  FMUL.FTZ R3, R142.reuse, R167 ;  /* 0x000000a78e037220 */ /* 0x040fe20000410000 */
[----:B------:R-:W-:Y:S02]  /*60a0*/  FMUL.FTZ R142, R142, R179 ;  /* 0x000000b38e8e7220 */ /* 0x000fe40000410000 */
[----:B------:R-:W-:Y:S01]  /*60b0*/  FADD.FTZ R123, R146, R123 ;  /* 0x0000007b927b7221 */ /* 0x000fe20000010000 */
[----:B------:R-:W-:Y:S01]  /*60c0*/  FMUL.FTZ R184, R184, R3 ;  /* 0x00000003b8b87220 */ /* 0x000fe20000410000 */
[----:B------:R-:W-:Y:S02]  /*60d0*/  FMUL.FTZ R203, R203, R142 ;  /* 0x0000008ecbcb7220 */ /* 0x000fe40000410000 */
[----:B------:R-:W-:Y:S01]  /*60e0*/  @!P0 SHF.R.U32.HI R5, RZ, 0x2, R16 ;  /* 0x00000002ff058819 */ /* 0x000fe20000011610 */
[----:B------:R-:W-:Y:S01]  /*60f0*/  FFMA.FTZ R184, R55, R167, R184 ;  /* 0x000000a737b87223 */ /* 0x000fe200000100b8 */
[----:B------:R-:W-:-:S02]  /*6100*/  FFMA.FTZ R6, R56, R179, R203 ;  /* 0x000000b338067223 */ /* 0x000fc400000100cb */
[----:B------:R-:W-:Y:S01]  /*6110*/  @!P0 LOP3.LUT R11, R5, 0xf8, RZ, 0xc0, !PT ;  /* 0x000000f8050b8812 */ /* 0x000fe200078ec0ff */
[----:B-1----:R-:W-:Y:S01]  /*6120*/  FADD.FTZ R5, R144, R185 ;  /* 0x000000b990057221 */ /* 0x002fe20000010000 */
        /* <DEDUP_REMOVED lines=20> */
.L_x_3477:
[----:B------:R-:W-:Y:S05]  /*6270*/  BSYNC.RECONVERGENT B0 ;  /* 0x0000000000007941 */ /* 0x000fea0003800200 */
.L_x_3476:
        /* <DEDUP_REMOVED lines=13> */
.L_x_3465:
[----:B------:R-:W-:Y:S01]  /*6350*/  BAR.SYNC.DEFER_BLOCKING 0x0 ;  /* 0x0000000000007b1d */ /* 0x000fe20000010000 */
[-C--:B------:R-:W-:Y:S01]  /*6360*/  ISETP.GE.AND P2, PT, R18, R36.reuse, PT ;  /* 0x000000241200720c */ /* 0x080fe20003f46270 */
[----:B------:R-:W-:Y:S01]  /*6370*/  HFMA2 R0, -RZ, RZ, 0, 0 ;  /* 0x00000000ff007431 */ /* 0x000fe200000001ff */
[-C--:B------:R-:W-:Y:S02]  /*6380*/  ISETP.GE.AND P1, PT, R21, R36.reuse, PT ;  /* 0x000000241500720c */ /* 0x080fe40003f26270 */
[----:B------:R-:W-:Y:S02]  /*6390*/  CS2R R2, SRZ ;  /* 0x0000000000027805 */ /* 0x000fe4000001ff00 */
[-C--:B------:R-:W-:Y:S02]  /*63a0*/  ISETP.GE.AND P0, PT, R22, R36.reuse, PT ;  /* 0x000000241600720c */ /* 0x080fe40003f06270 */
[-C--:B------:R-:W-:Y:S02]  /*63b0*/  ISETP.GE.AND P4, PT, R23, R36.reuse, PT ;  /* 0x000000241700720c */ /* 0x080fe40003f86270 */
[----:B------:R-:W-:-:S02]  /*63c0*/  ISETP.GE.AND P6, PT, R24, R36, PT ;  /* 0x000000241800720c */ /* 0x000fc40003fc6270 */
[-C--:B------:R-:W-:Y:S02]  /*63d0*/  ISETP.GE.AND P5, PT, R25, R36.reuse, PT ;  /* 0x000000241900720c */ /* 0x080fe40003fa6270 */
[----:B------:R-:W-:Y:S02]  /*63e0*/  ISETP.GE.AND P3, PT, R26, R36, PT ;  /* 0x000000241a00720c */ /* 0x000fe40003f66270 */
[----:B0-----:R-:W-:Y:S02]  /*63f0*/  CS2R R4, SRZ ;  /* 0x0000000000047805 */ /* 0x001fe4000001ff00 */
[----:B------:R-:W-:Y:S02]  /*6400*/  CS2R R6, SRZ ;  /* 0x0000000000067805 */ /* 0x000fe4000001ff00 */
[----:B------:R-:W-:Y:S02]  /*6410*/  CS2R R10, SRZ ;  /* 0x00000000000a7805 */ /* 0x000fe4000001ff00 */
[----:B------:R-:W-:Y:S01]  /*6420*/  MOV R38, RZ ;  /* 0x000000ff00267202 */ /* 0x000fe20000000f00 */
[----:B------:R-:W-:Y:S01]  /*6430*/  HFMA2 R55, -RZ, RZ, 0, 0 ;  /* 0x00000000ff377431 */ /* 0x000fe200000001ff */
[----:B------:R-:W-:-:S02]  /*6440*/  CS2R R56, SRZ ;  /* 0x0000000000387805 */ /* 0x000fc4000001ff00 */
[----:B------:R-:W-:Y:S02]  /*6450*/  CS2R R58, SRZ ;  /* 0x00000000003a7805 */ /* 0x000fe4000001ff00 */
[----:B------:R-:W-:Y:S01]  /*6460*/  MOV R60, RZ ;  /* 0x000000ff003c7202 */ /* 0x000fe20000000f00 */
[----:B------:R-:W0:Y:S01]  /*6470*/  LDCU.64 UR30, c[0x0][0x4f8] ;  /* 0x00009f00ff1e77ac */ /* 0x000e220008000a00 */
[----:B------:R-:W2:Y:S01]  /*6480*/  @!P2 LDG.E R0, desc[UR24][R8.64] ;  /* 0x000000180800a981 */ /* 0x000ea2000c1e1900 */
[-C--:B------:R-:W-:Y:S01]  /*6490*/  ISETP.GE.AND P2, PT, R27, R36.reuse, PT ;  /* 0x000000241b00720c */ /* 0x080fe20003f46270 */
[----:B------:R-:W1:Y:S02]  /*64a0*/  LDCU.64 UR32, c[0x0][0x500] ;  /* 0x0000a000ff2077ac */ /* 0x000e640008000a00 */
[----:B------:R-:W3:Y:S01]  /*64b0*/  @!P1 LDG.E R2, desc[UR24][R8.64+0x80] ;  /* 0x0000801808029981 */ /* 0x000ee2000c1e1900 */
[----:B------:R-:W-:-:S03]  /*64c0*/  ISETP.GE.AND P1, PT, R28, R36, PT ;  /* 0x000000241c00720c */ /* 0x000fc60003f26270 */
[----:B------:R-:W4:Y:S01]  /*64d0*/  @!P0 LDG.E R3, desc[UR24][R8.64+0x100] ;  /* 0x0001001808038981 */ /* 0x000f22000c1e1900 */
[----:B------:R-:W-:-:S03]  /*64e0*/  ISETP.GE.AND P0, PT, R29, R36, PT ;  /* 0x000000241d00720c */ /* 0x000fc60003f06270 */
[----:B------:R-:W5:Y:S01]  /*64f0*/  @!P4 LDG.E R4, desc[UR24][R8.64+0x180] ;  /* 0x000180180804c981 */ /* 0x000f62000c1e1900 */
        /* <DEDUP_REMOVED lines=11> */
[----:B------:R-:W5:Y:S04]  /*65b0*/  @!P0 LDG.E R38, desc[UR24][R8.64+0x480] ;  /* 0x0004801808268981 */ /* 0x000f68000c1e1900 */
[----:B------:R-:W5:Y:S04]  /*65c0*/  @!P4 LDG.E R55, desc[UR24][R8.64+0x500] ;  /* 0x000500180837c981 */ /* 0x000f68000c1e1900 */
[----:B------:R-:W5:Y:S04]  /*65d0*/  @!P6 LDG.E R56, desc[UR24][R8.64+0x580] ;  /* 0x000580180838e981 */ /* 0x000f68000c1e1900 */
[----:B------:R-:W5:Y:S04]  /*65e0*/  @!P5 LDG.E R57, desc[UR24][R8.64+0x600] ;  /* 0x000600180839d981 */ /* 0x000f68000c1e1900 */
[----:B------:R-:W5:Y:S04]  /*65f0*/  @!P3 LDG.E R58, desc[UR24][R8.64+0x680] ;  /* 0x00068018083ab981 */ /* 0x000f68000c1e1900 */
[----:B------:R-:W5:Y:S04]  /*6600*/  @!P2 LDG.E R59, desc[UR24][R8.64+0x700] ;  /* 0x00070018083ba981 */ /* 0x000f68000c1e1900 */
[----:B------:R-:W5:Y:S01]  /*6610*/  @!P1 LDG.E R60, desc[UR24][R8.64+0x780] ;  /* 0x00078018083c9981 */ /* 0x000f62000c1e1900 */
[----:B------:R-:W-:-:S02]  /*6620*/  USHF.R.S32.HI UR27, URZ, 0x1f, UR34 ;  /* 0x0000001fff1b7899 */ /* 0x000fc40008011422 */
[----:B------:R-:W-:Y:S01]  /*6630*/  UMOV UR26, UR34 ;  /* 0x00000022001a7c82 */ /* 0x000fe20008000000 */
[----:B------:R-:W-:Y:S02]  /*6640*/  UIADD3 UR15, UP0, UPT, UR15, -0x1000, URZ ;  /* 0xfffff0000f0f7890 */ /* 0x000fe4000ff1e0ff */
[----:B0-----:R-:W-:Y:S02]  /*6650*/  UIMAD.WIDE.U32 UR22, UR28, UR30, UR26 ;  /* 0x0000001e1c1672a5 */ /* 0x001fe4000f8e001a */
[----:B------:R-:W-:Y:S02]  /*6660*/  UIADD3.X UR16, UPT, UPT, UR16, -0x1, URZ, UP0, !UPT ;  /* 0xffffffff10107890 */ /* 0x000fe400087fe4ff */
[----:B------:R-:W-:Y:S01]  /*6670*/  UIMAD UR23, UR28, UR31, UR23 ;  /* 0x0000001f1c1772a4 */ /* 0x000fe2000f8e0217 */
[----:B------:R-:W0:Y:S03]  /*6680*/  LDCU.64 UR30, c[0x0][0x550] ;  /* 0x0000aa00ff1e77ac */ /* 0x000e260008000a00 */
[----:B-1----:R-:W-:-:S02]  /*6690*/  UIMAD.WIDE.U32 UR22, UR8, UR32, UR22 ;  /* 0x00000020081672a5 */ /* 0x002fc4000f8e0016 */
[----:B------:R-:W-:Y:S02]  /*66a0*/  UISETP.GT.AND UP0, UPT, UR12, 0x1, UPT ;  /* 0x000000010c00788c */ /* 0x000fe4000bf04270 */
[----:B------:R-:W-:Y:S01]  /*66b0*/  UIMAD UR21, UR8, UR33, UR23 ;  /* 0x00000021081572a4 */ /* 0x000fe2000f8e0217 */
[----:B------:R-:W1:Y:S01]  /*66c0*/  LDCU.64 UR32, c[0x0][0x560] ;  /* 0x0000ac00ff2077ac */ /* 0x000e620008000a00 */
[----:B------:R-:W-:Y:S02]  /*66d0*/  UIADD3 UR18, UP1, UPT, UR18, -0x1000, URZ ;  /* 0xfffff00012127890 */ /* 0x000fe4000ff3e0ff */
[----:B------:R-:W-:Y:S02]  /*66e0*/  UIADD3 UR14, UP2, UPT, UR14, -0x1000, URZ ;  /* 0xfffff0000e0e7890 */ /* 0x000fe4000ff5e0ff */
[----:B------:R-:W-:Y:S02]  /*66f0*/  UIADD3.X UR19, UPT, UPT, UR19, -0x1, URZ, UP1, !UPT ;  /* 0xffffffff13137890 */ /* 0x000fe40008ffe4ff */
[----:B------:R-:W-:Y:S01]  /*6700*/  UIADD3.X UR17, UPT, UPT, UR17, -0x1, URZ, UP2, !UPT ;  /* 0xffffffff11117890 */ /* 0x000fe200097fe4ff */
[----:B------:R-:W-:Y:S01]  /*6710*/  UMOV UR12, UR20 ;  /* 0x00000014000c7c82 */ /* 0x000fe20008000000 */
        /* <DEDUP_REMOVED lines=21> */
[----:B------:R-:W0:Y:S04]  /*6870*/  LDS R11, [R54+0x1c] ;  /* 0x00001c00360b7984 */ /* 0x000e280000000800 */
[----:B------:R-:W1:Y:S04]  /*6880*/  LDS R55, [R54+0x20] ;  /* 0x0000200036377984 */ /* 0x000e680000000800 */
[----:B------:R-:W1:Y:S01]  /*6890*/  LDS R57, [R54+0x24] ;  /* 0x0000240036397984 */ /* 0x000e620000000800 */
[----:B--2---:R-:W-:-:S03]  /*68a0*/  FADD.FTZ R0, R3, R12 ;  /* 0x0000000c03007221 */ /* 0x004fc60000010000 */
[----:B------:R-:W2:Y:S01]  /*68b0*/  LDS R3, [R54+0xc] ;  /* 0x00000c0036037984 */ /* 0x000ea20000000800 */
[--C-:B---3--:R-:W-:Y:S01]  /*68c0*/  FADD.FTZ R4, R5, R12.reuse ;  /* 0x0000000c05047221 */ /* 0x108fe20000010000 */
[----:B------:R-:W-:Y:S02]  /*68d0*/  FSETP.GTU.FTZ.AND P1, PT, R0, 20, PT ;  /* 0x41a000000000780b */ /* 0x000fe40003f3c000 */
[----:B------:R-:W3:Y:S01]  /*68e0*/  LDS R5, [R54+0x10] ;  /* 0x0000100036057984 */ /* 0x000ee20000000800 */
[--C-:B----4-:R-:W-:Y:S01]  /*68f0*/  FADD.FTZ R8, R7, R12.reuse ;  /* 0x0000000c07087221 */ /* 0x110fe20000010000 */
[----:B------:R-:W-:Y:S02]  /*6900*/  FSETP.GTU.FTZ.AND P6, PT, R4, 20, PT ;  /* 0x41a000000400780b */ /* 0x000fe40003fdc000 */
[----:B------:R-:W4:Y:S01]  /*6910*/  LDS R7, [R54+0x14] ;  /* 0x0000140036077984 */ /* 0x000f220000000800 */
[--C-:B-----5:R-:W-:Y:S01]  /*6920*/  FADD.FTZ R9, R9, R12.reuse ;  /* 0x0000000c09097221 */ /* 0x120fe20000010000 */
[----:B------:R-:W-:Y:S01]  /*6930*/  FSETP.GTU.FTZ.AND P5, PT, R8, 20, PT ;  /* 0x41a000000800780b */ /* 0x000fe20003fbc000 */
[----:B0-----:R-:W-:-:S03]  /*6940*/  FADD.FTZ R11, R11, R12 ;  /* 0x0000000c0b0b7221 */ /* 0x001fc60000010000 */
[----:B------:R-:W-:Y:S01]  /*6950*/  FSETP.GTU.FTZ.AND P2, PT, R9, 20, PT ;  /* 0x41a000000900780b */ /* 0x000fe20003f5c000 */
[----:B------:R-:W-:Y:S01]  /*6960*/  @!P1 FMUL.FTZ R0, R0, -1.4426950216293334961 ;  /* 0xbfb8aa3b00009820 */ /* 0x000fe20000410000 */
[----:B-1----:R-:W-:-:S03]  /*6970*/  FADD.FTZ R55, R55, R12 ;  /* 0x0000000c37377221 */ /* 0x002fc60000010000 */
[----:B------:R-:W-:Y:S02]  /*6980*/  @!P6 FMUL.FTZ R4, R4, -1.4426950216293334961 ;  /* 0xbfb8aa3b0404e820 */ /* 0x000fe40000410000 */
[----:B------:R-:W0:Y:S01]  /*6990*/  @!P1 MUFU.EX2 R0, R0 ;  /* 0x0000000000009308 */ /* 0x000e220000000800 */
[--C-:B------:R-:W-:Y:S01]  /*69a0*/  FADD.FTZ R57, R57, R12.reuse ;  /* 0x0000000c39397221 */ /* 0x100fe20000010000 */
[----:B------:R-:W-:Y:S02]  /*69b0*/  @!P5 FMUL.FTZ R8, R8, -1.4426950216293334961 ;  /* 0xbfb8aa3b0808d820 */ /* 0x000fe40000410000 */
[----:B------:R-:W1:Y:S04]  /*69c0*/  @!P6 MUFU.EX2 R4, R4 ;  /* 0x000000040004e308 */ /* 0x000e680000000800 */
[----:B------:R-:W5:Y:S01]  /*69d0*/  @!P5 MUFU.EX2 R8, R8 ;  /* 0x000000080008d308 */ /* 0x000f620000000800 */
[----:B0-----:R-:W-:Y:S01]  /*69e0*/  @!P1 FADD.FTZ R2, R0, 1 ;  /* 0x3f80000000029421 */ /* 0x001fe20000010000 */
[----:B-1----:R-:W-:Y:S01]  /*69f0*/  @!P6 FADD.FTZ R6, R4, 1 ;  /* 0x3f8000000406e421 */ /* 0x002fe20000010000 */
[----:B--2---:R-:W-:-:S04]  /*6a00*/  FADD.FTZ R3, R3, R12 ;  /* 0x0000000c03037221 */ /* 0x004fc80000010000 */
[----:B------:R-:W0:Y:S01]  /*6a10*/  @!P1 MUFU.RCP R2, R2 ;  /* 0x0000000200029308 */ /* 0x000e220000001000 */
[--C-:B---3--:R-:W-:Y:S01]  /*6a20*/  FADD.FTZ R5, R5, R12.reuse ;  /* 0x0000000c05057221 */ /* 0x108fe20000010000 */
[----:B-----5:R-:W-:Y:S01]  /*6a30*/  @!P5 FADD.FTZ R10, R8, 1 ;  /* 0x3f800000080ad421 */ /* 0x020fe20000010000 */
[----:B------:R-:W-:Y:S01]  /*6a40*/  FSETP.GTU.FTZ.AND P0, PT, R3, 20, PT ;  /* 0x41a000000300780b */ /* 0x000fe20003f1c000 */
[----:B----4-:R-:W-:Y:S02]  /*6a50*/  FADD.FTZ R7, R7, R12 ;  /* 0x0000000c07077221 */ /* 0x010fe40000010000 */
[----:B------:R-:W-:Y:S02]  /*6a60*/  FSETP.GTU.FTZ.AND P4, PT, R5, 20, PT ;  /* 0x41a000000500780b */ /* 0x000fe40003f9c000 */
[----:B------:R-:W1:Y:S01]  /*6a70*/  @!P6 MUFU.RCP R6, R6 ;  /* 0x000000060006e308 */ /* 0x000e620000001000 */
[----:B------:R-:W-:-:S07]  /*6a80*/  FSETP.GTU.FTZ.AND P3, PT, R7, 20, PT ;  /* 0x41a000000700780b */ /* 0x000fce0003f7c000 */
[----:B------:R-:W2:Y:S01]  /*6a90*/  @!P5 MUFU.RCP R10, R10 ;  /* 0x0000000a000ad308 */ /* 0x000ea20000001000 */
[----:B------:R-:W-:Y:S01]  /*6aa0*/  @!P0 FMUL.FTZ R0, R3, -1.4426950216293334961 ;  /* 0xbfb8aa3b03008820 */ /* 0x000fe20000410000 */
[----:B0-----:R-:W-:Y:S01]  /*6ab0*/  @!P1 FMUL.FTZ R161, R161, R2 ;  /* 0x00000002a1a19220 */ /* 0x001fe20000410000 */
[----:B------:R-:W-:Y:S01]  /*6ac0*/  FSETP.GTU.FTZ.AND P1, PT, R11, 20, PT ;  /* 0x41a000000b00780b */ /* 0x000fe20003f3c000 */
[----:B------:R-:W-:Y:S01]  /*6ad0*/  @!P4 FMUL.FTZ R2, R5, -1.4426950216293334961 ;  /* 0xbfb8aa3b0502c820 */ /* 0x000fe20000410000 */
[----:B------:R-:W-:Y:S01]  /*6ae0*/  @!P2 FMUL.FTZ R5, R9, -1.4426950216293334961 ;  /* 0xbfb8aa3b0905a820 */ /* 0x000fe20000410000 */
[----:B------:R-:W-:Y:S01]  /*6af0*/  FADD.FTZ R14, R161, R14 ;  /* 0x0000000ea10e7221 */ /* 0x000fe20000010000 */
[----:B------:R-:W-:Y:S01]  /*6b00*/  @!P3 FMUL.FTZ R3, R7, -1.4426950216293334961 ;  /* 0xbfb8aa3b0703b820 */ /* 0x000fe20000410000 */
[----:B------:R-:W0:Y:S01]  /*6b10*/  @!P0 MUFU.EX2 R0, R0 ;  /* 0x0000000000008308 */ /* 0x000e220000000800 */
[----:B-1----:R-:W-:Y:S01]  /*6b20*/  @!P6 FMUL.FTZ R157, R157, R6 ;  /* 0x000000069d9de220 */ /* 0x002fe20000410000 */
[----:B------:R-:W-:-:S02]  /*6b30*/  FSETP.GTU.FTZ.AND P6, PT, R55, 20, PT ;  /* 0x41a000003700780b */ /* 0x000fc40003fdc000 */
[----:B------:R-:W1:Y:S01]  /*6b40*/  @!P2 MUFU.EX2 R5, R5 ;  /* 0x000000050005a308 */ /* 0x000e620000000800 */
[----:B------:R-:W-:-:S03]  /*6b50*/  FADD.FTZ R14, R14, R157 ;  /* 0x0000009d0e0e7221 */ /* 0x000fc60000010000 */
[----:B------:R-:W-:Y:S01]  /*6b60*/  @!P1 FMUL.FTZ R7, R11, -1.4426950216293334961 ;  /* 0xbfb8aa3b0b079820 */ /* 0x000fe20000410000 */
[----:B------:R-:W3:Y:S01]  /*6b70*/  @!P3 MUFU.EX2 R3, R3 ;  /* 0x000000030003b308 */ /* 0x000ee20000000800 */
[----:B--2---:R-:W-:Y:S01]  /*6b80*/  @!P5 FMUL.FTZ R121, R121, R10 ;  /* 0x0000000a7979d220 */ /* 0x004fe20000410000 */
[----:B------:R-:W-:Y:S01]  /*6b90*/  FSETP.GTU.FTZ.AND P5, PT, R57, 20, PT ;  /* 0x41a000003900780b */ /* 0x000fe20003fbc000 */
[----:B------:R-:W2:Y:S01]  /*6ba0*/  LDS R11, [R54+0x38] ;  /* 0x00003800360b7984 */ /* 0x000ea20000000800 */
[----:B------:R-:W4:Y:S01]  /*6bb0*/  @!P4 MUFU.EX2 R2, R2 ;  /* 0x000000020002c308 */ /* 0x000f220000000800 */
[----:B------:R-:W-:Y:S01]  /*6bc0*/  FADD.FTZ R14, R14, R121 ;  /* 0x000000790e0e7221 */ /* 0x000fe20000010000 */
[----:B0-----:R-:W-:Y:S01]  /*6bd0*/  @!P0 FADD.FTZ R0, R0, 1 ;  /* 0x3f80000000008421 */ /* 0x001fe20000010000 */
[----:B------:R-:W-:Y:S01]  /*6be0*/  @!P6 FMUL.FTZ R9, R55, -1.4426950216293334961 ;  /* 0xbfb8aa3b3709e820 */ /* 0x000fe20000410000 */
[----:B------:R-:W0:Y:S01]  /*6bf0*/  @!P1 MUFU.EX2 R7, R7 ;  /* 0x0000000700079308 */ /* 0x000e220000000800 */
[----:B------:R-:W5:Y:S01]  /*6c00*/  LDS R55, [R54+0x3c] ;  /* 0x00003c0036377984 */ /* 0x000f620000000800 */
[----:B-1----:R-:W-:-:S02]  /*6c10*/  @!P2 FADD.FTZ R6, R5, 1 ;  /* 0x3f8000000506a421 */ /* 0x002fc40000010000 */
[----:B------:R-:W1:Y:S01]  /*6c20*/  @!P0 MUFU.RCP R38, R0 ;  /* 0x0000000000268308 */ /* 0x000e620000001000 */
[----:B------:R-:W5:Y:S01]  /*6c30*/  LDS R5, [R54+0x2c] ;  /* 0x00002c0036057984 */ /* 0x000f620000000800 */
[----:B---3--:R-:W-:Y:S01]  /*6c40*/  @!P3 FADD.FTZ R4, R3, 1 ;  /* 0x3f8000000304b421 */ /* 0x008fe20000010000 */
[----:B------:R-:W-:Y:S02]  /*6c50*/  @!P5 FMUL.FTZ R10, R57, -1.4426950216293334961 ;  /* 0xbfb8aa3b390ad820 */ /* 0x000fe40000410000 */
[----:B------:R-:W3:Y:S01]  /*6c60*/  LDS R3, [R54+0x28] ;  /* 0x0000280036037984 */ /* 0x000ee20000000800 */
[----:B----4-:R-:W-:Y:S02]  /*6c70*/  @!P4 FADD.FTZ R2, R2, 1 ;  /* 0x3f8000000202c421 */ /* 0x010fe40000010000 */
[----:B------:R-:W4:Y:S01]  /*6c80*/  @!P6 MUFU.EX2 R9, R9 ;  /* 0x000000090009e308 */ /* 0x000f220000000800 */
[----:B0-----:R-:W-:Y:S02]  /*6c90*/  @!P1 FADD.FTZ R8, R7, 1 ;  /* 0x3f80000007089421 */ /* 0x001fe40000010000 */
[----:B------:R-:W0:Y:S01]  /*6ca0*/  LDS R7, [R54+0x30] ;  /* 0x0000300036077984 */ /* 0x000e220000000800 */
[----:B------:R-:W2:Y:S04]  /*6cb0*/  @!P5 MUFU.EX2 R10, R10 ;  /* 0x0000000a000ad308 */ /* 0x000ea80000000800 */
[----:B------:R-:W5:Y:S01]  /*6cc0*/  @!P4 MUFU.RCP R2, R2 ;  /* 0x000000020002c308 */ /* 0x000f620000001000 */
[----:B-1----:R-:W-:Y:S01]  /*6cd0*/  @!P0 FMUL.FTZ R123, R123, R38 ;  /* 0x000000267b7b8220 */ /* 0x002fe20000410000 */
[----:B------:R-:W-:Y:S01]  /*6ce0*/  ISETP.NE.AND P0, PT, R16, RZ, PT ;  /* 0x000000ff1000720c */ /* 0x000fe20003f05270 */
[----:B----4-:R-:W-:-:S02]  /*6cf0*/  @!P6 FADD.FTZ R0, R9, 1 ;  /* 0x3f8000000900e421 */ /* 0x010fc40000010000 */
[----:B------:R-:W-:Y:S01]  /*6d00*/  FADD.FTZ R14, R14, R123 ;  /* 0x0000007b0e0e7221 */ /* 0x000fe20000010000 */
[----:B------:R-:W1:Y:S02]  /*6d10*/  LDS R9, [R54+0x34] ;  /* 0x0000340036097984 */ /* 0x000e640000000800 */
[----:B------:R-:W4:Y:S01]  /*6d20*/  @!P3 MUFU.RCP R4, R4 ;  /* 0x000000040004b308 */ /* 0x000f220000001000 */
[----:B--2---:R-:W-:Y:S01]  /*6d30*/  @!P5 FADD.FTZ R10, R10, 1 ;  /* 0x3f8000000a0ad421 */ /* 0x004fe20000010000 */
[----:B------:R-:W-:Y:S01]  /*6d40*/  BAR.SYNC.DEFER_BLOCKING 0x0 ;  /* 0x0000000000007b1d */ /* 0x000fe20000010000 */
[----:B------:R-:W-:-:S05]  /*6d50*/  FADD.FTZ R11, R11, R12 ;  /* 0x0000000c0b0b7221 */ /* 0x000fca0000010000 */
[----:B------:R-:W2:Y:S01]  /*6d60*/  @!P6 MUFU.RCP R0, R0 ;  /* 0x000000000000e308 */ /* 0x000ea20000001000 */
[----:B-----5:R-:W-:Y:S01]  /*6d70*/  @!P4 FMUL.FTZ R125, R125, R2 ;  /* 0x000000027d7dc220 */ /* 0x020fe20000410000 */
[----:B------:R-:W-:-:S03]  /*6d80*/  FADD.FTZ R55, R55, R12 ;  /* 0x0000000c37377221 */ /* 0x000fc60000010000 */
[----:B------:R-:W-:Y:S01]  /*6d90*/  FADD.FTZ R14, R14, R125 ;  /* 0x0000007d0e0e7221 */ /* 0x000fe20000010000 */
[--C-:B------:R-:W-:Y:S02]  /*6da0*/  FADD.FTZ R5, R5, R12.reuse ;  /* 0x0000000c05057221 */ /* 0x100fe40000010000 */
[----:B------:R-:W5:Y:S01]  /*6db0*/  @!P5 MUFU.RCP R10, R10 ;  /* 0x0000000a000ad308 */ /* 0x000f620000001000 */
[----:B----4-:R-:W-:Y:S01]  /*6dc0*/  @!P3 FMUL.FTZ R117, R117, R4 ;  /* 0x000000047575b220 */ /* 0x010fe20000410000 */
[----:B---3--:R-:W-:-:S03]  /*6dd0*/  FADD.FTZ R3, R3, R12 ;  /* 0x0000000c03037221 */ /* 0x008fc60000010000 */
[----:B------:R-:W-:-:S03]  /*6de0*/  FADD.FTZ R14, R14, R117 ;  /* 0x000000750e0e7221 */ /* 0x000fc60000010000 */
[----:B------:R-:W3:Y:S01]  /*6df0*/  @!P2 MUFU.RCP R6, R6 ;  /* 0x000000060006a308 */ /* 0x000ee20000001000 */
[----:B0-----:R-:W-:Y:S01]  /*6e00*/  FADD.FTZ R7, R7, R12 ;  /* 0x0000000c07077221 */ /* 0x001fe20000010000 */
[----:B--2---:R-:W-:Y:S01]  /*6e10*/  @!P6 FMUL.FTZ R105, R105, R0 ;  /* 0x000000006969e220 */ /* 0x004fe20000410000 */
[----:B------:R-:W-:Y:S01]  /*6e20*/  FSETP.GTU.FTZ.AND P6, PT, R5, 20, PT ;  /* 0x41a000000500780b */ /* 0x000fe20003fdc000 */
[----:B------:R-:W-:Y:S02]  /*6e30*/  STS [R54], R165 ;  /* 0x000000a536007388 */ /* 0x000fe40000000800 */
[----:B------:R-:W-:Y:S02]  /*6e40*/  FSETP.GTU.FTZ.AND P4, PT, R7, 20, PT ;  /* 0x41a000000700780b */ /* 0x000fe40003f9c000 */
[----:B------:R-:W0:Y:S01]  /*6e50*/  @!P1 MUFU.RCP R8, R8 ;  /* 0x0000000800089308 */ /* 0x000e220000001000 */
[----:B------:R-:W-:Y:S01]  /*6e60*/  STS [R54+0x4], R127 ;  /* 0x0000047f36007388 */ /* 0x000fe20000000800 */
[----:B-----5:R-:W-:Y:S01]  /*6e70*/  @!P5 FMUL.FTZ R101, R101, R10 ;  /* 0x0000000a6565d220 */ /* 0x020fe20000410000 */
[----:B------:R-:W-:-:S02]  /*6e80*/  FSETP.GTU.FTZ.AND P5, PT, R3, 20, PT ;  /* 0x41a000000300780b */ /* 0x000fc40003fbc000 */
[----:B------:R-:W-:Y:S01]  /*6e90*/  STS [R54+0x8], R129 ;  /* 0x0000088136007388 */ /* 0x000fe20000000800 */
[----:B-1----:R-:W-:-:S03]  /*6ea0*/  FADD.FTZ R9, R9, R12 ;  /* 0x0000000c09097221 */ /* 0x002fc60000010000 */
[----:B------:R-:W-:Y:S01]  /*6eb0*/  STS [R54+0xc], R131 ;  /* 0x00000c8336007388 */ /* 0x000fe20000000800 */
[----:B---3--:R-:W-:Y:S01]  /*6ec0*/  @!P2 FMUL.FTZ R115, R115, R6 ;  /* 0x000000067373a220 */ /* 0x008fe20000410000 */
[----:B------:R-:W-:Y:S01]  /*6ed0*/  FSETP.GTU.FTZ.AND P3, PT, R9, 20, PT ;  /* 0x41a000000900780b */ /* 0x000fe20003f7c000 */
[----:B------:R-:W-:Y:S01]  /*6ee0*/  @!P6 FMUL.FTZ R2, R5, -1.4426950216293334961 ;  /* 0xbfb8aa3b0502e820 */ /* 0x000fe20000410000 */
[----:B------:R-:W-:Y:S01]  /*6ef0*/  FSETP.GTU.FTZ.AND P2, PT, R11, 20, PT ;  /* 0x41a000000b00780b */ /* 0x000fe20003f5c000 */
[----:B------:R-:W-:Y:S01]  /*6f00*/  STS [R54+0x10], R133 ;  /* 0x0000108536007388 */ /* 0x000fe20000000800 */
[----:B------:R-:W-:Y:S01]  /*6f10*/  FADD.FTZ R14, R14, R115 ;  /* 0x000000730e0e7221 */ /* 0x000fe20000010000 */
[----:B------:R-:W-:Y:S01]  /*6f20*/  @!P5 FMUL.FTZ R0, R3, -1.4426950216293334961 ;  /* 0xbfb8aa3b0300d820 */ /* 0x000fe20000410000 */
[----:B------:R-:W-:Y:S01]  /*6f30*/  @!P4 FMUL.FTZ R3, R7, -1.4426950216293334961 ;  /* 0xbfb8aa3b0703c820 */ /* 0x000fe20000410000 */
[----:B0-----:R-:W-:Y:S01]  /*6f40*/  @!P1 FMUL.FTZ R119, R119, R8 ;  /* 0x0000000877779220 */ /* 0x001fe20000410000 */
[----:B------:R-:W-:Y:S01]  /*6f50*/  FSETP.GTU.FTZ.AND P1, PT, R55, 20, PT ;  /* 0x41a000003700780b */ /* 0x000fe20003f3c000 */
[----:B------:R-:W-:Y:S01]  /*6f60*/  STS [R54+0x14], R135 ;  /* 0x0000148736007388 */ /* 0x000fe20000000800 */
[----:B------:R-:W0:Y:S01]  /*6f70*/  @!P6 MUFU.EX2 R2, R2 ;  /* 0x000000020002e308 */ /* 0x000e220000000800 */
[----:B------:R-:W-:-:S02]  /*6f80*/  FADD.FTZ R14, R14, R119 ;  /* 0x000000770e0e7221 */ /* 0x000fc40000010000 */
[----:B------:R-:W-:Y:S01]  /*6f90*/  STS [R54+0x18], R137 ;  /* 0x0000188936007388 */ /* 0x000fe20000000800 */
[----:B------:R-:W-:Y:S01]  /*6fa0*/  @!P3 FMUL.FTZ R4, R9, -1.4426950216293334961 ;  /* 0xbfb8aa3b0904b820 */ /* 0x000fe20000410000 */
[----:B------:R-:W-:Y:S01]  /*6fb0*/  @!P2 FMUL.FTZ R5, R11, -1.4426950216293334961 ;  /* 0xbfb8aa3b0b05a820 */ /* 0x000fe20000410000 */
[----:B------:R-:W1:Y:S01]  /*6fc0*/  @!P5 MUFU.EX2 R0, R0 ;  /* 0x000000000000d308 */ /* 0x000e620000000800 */
[----:B------:R-:W-:Y:S01]  /*6fd0*/  STS [R54+0x1c], R139 ;  /* 0x00001c8b36007388 */ /* 0x000fe20000000800 */
[----:B------:R-:W-:Y:S02]  /*6fe0*/  FADD.FTZ R14, R14, R105 ;  /* 0x000000690e0e7221 */ /* 0x000fe40000010000 */
[----:B------:R-:W2:Y:S01]  /*6ff0*/  @!P3 MUFU.EX2 R4, R4 ;  /* 0x000000040004b308 */ /* 0x000ea20000000800 */
[----:B------:R-:W-:Y:S01]  /*7000*/  STS [R54+0x20], R141 ;  /* 0x0000208d36007388 */ /* 0x000fe20000000800 */
[----:B------:R-:W-:Y:S01]  /*7010*/  @!P1 FMUL.FTZ R6, R55, -1.4426950216293334961 ;  /* 0xbfb8aa3b37069820 */ /* 0x000fe20000410000 */
[----:B------:R-:W-:Y:S01]  /*7020*/  FADD.FTZ R14, R14, R101 ;  /* 0x000000650e0e7221 */ /* 0x000fe20000010000 */
[----:B------:R-:W3:Y:S01]  /*7030*/  @!P4 MUFU.EX2 R3, R3 ;  /* 0x000000030003c308 */ /* 0x000ee20000000800 */
[----:B------:R-:W-:Y:S01]  /*7040*/  STS [R54+0x24], R143 ;  /* 0x0000248f36007388 */ /* 0x000fe20000000800 */
[----:B0-----:R-:W-:-:S02]  /*7050*/  @!P6 FADD.FTZ R2, R2, 1 ;  /* 0x3f8000000202e421 */ /* 0x001fc40000010000 */
[----:B------:R-:W0:Y:S01]  /*7060*/  @!P2 MUFU.EX2 R5, R5 ;  /* 0x000000050005a308 */ /* 0x000e220000000800 */
[----:B------:R-:W-:Y:S01]  /*7070*/  STS [R54+0x28], R145 ;  /* 0x0000289136007388 */ /* 0x000fe20000000800 */
[----:B-1----:R-:W-:Y:S02]  /*7080*/  @!P5 FADD.FTZ R0, R0, 1 ;  /* 0x3f8000000000d421 */ /* 0x002fe40000010000 */
[----:B------:R-:W1:Y:S01]  /*7090*/  @!P1 MUFU.EX2 R6, R6 ;  /* 0x0000000600069308 */ /* 0x000e620000000800 */
[----:B------:R-:W-:Y:S01]  /*70a0*/  STS [R54+0x2c], R147 ;  /* 0x00002c9336007388 */ /* 0x000fe20000000800 */
[----:B--2---:R-:W-:Y:S02]  /*70b0*/  @!P3 FADD.FTZ R4, R4, 1 ;  /* 0x3f8000000404b421 */ /* 0x004fe40000010000 */
[----:B------:R-:W2:Y:S01]  /*70c0*/  @!P5 MUFU.RCP R0, R0 ;  /* 0x000000000000d308 */ /* 0x000ea20000001000 */
[----:B------:R-:W-:Y:S01]  /*70d0*/  STS [R54+0x30], R149 ;  /* 0x0000309536007388 */ /* 0x000fe20000000800 */
[----:B---3--:R-:W-:-:S03]  /*70e0*/  @!P4 FADD.FTZ R3, R3, 1 ;  /* 0x3f8000000303c421 */ /* 0x008fc60000010000 */
[----:B------:R-:W-:Y:S01]  /*70f0*/  STS [R54+0x34], R151 ;  /* 0x0000349736007388 */ /* 0x000fe20000000800 */
[----:B0-----:R-:W-:Y:S02]  /*7100*/  @!P2 FADD.FTZ R5, R5, 1 ;  /* 0x3f8000000505a421 */ /* 0x001fe40000010000 */
[----:B------:R-:W0:Y:S01]  /*7110*/  @!P4 MUFU.RCP R10, R3 ;  /* 0x00000003000ac308 */ /* 0x000e220000001000 */
[----:B------:R-:W-:Y:S01]  /*7120*/  STS [R54+0x38], R153 ;  /* 0x0000389936007388 */ /* 0x000fe20000000800 */
[----:B-1----:R-:W-:-:S03]  /*7130*/  @!P1 FADD.FTZ R6, R6, 1 ;  /* 0x3f80000006069421 */ /* 0x002fc60000010000 */
[----:B------:R-:W-:Y:S01]  /*7140*/  STS [R54+0x3c], R155 ;  /* 0x00003c9b36007388 */ /* 0x000fe20000000800 */
[----:B------:R-:W-:-:S03]  /*7150*/  NOP ;  /* 0x0000000000007918 */ /* 0x000fc60000000000 */
[----:B------:R-:W-:Y:S01]  /*7160*/  LDS R7, [R37] ;  /* 0x0000000025077984 */ /* 0x000fe20000000800 */
[----:B------:R-:W1:Y:S01]  /*7170*/  @!P3 MUFU.RCP R4, R4 ;  /* 0x000000040004b308 */ /* 0x000e620000001000 */
[----:B--2---:R-:W-:Y:S01]  /*7180*/  @!P5 FMUL.FTZ R107, R107, R0 ;  /* 0x000000006b6bd220 */ /* 0x004fe20000410000 */
[----:B------:R-:W-:Y:S01]  /*7190*/  IADD3 R0, P5, PT, R18, UR22, RZ ;  /* 0x0000001612007c10 */ /* 0x000fe2000ffbe0ff */
[----:B------:R-:W-:Y:S01]  /*71a0*/  LDS R9, [R39+0x80] ;  /* 0x0000800027097984 */ /* 0x000fe20000000800 */
[----:B------:R-:W2:Y:S01]  /*71b0*/  LDCU.64 UR22, c[0x0][0x518] ;  /* 0x0000a300ff1677ac */ /* 0x000ea20008000a00 */
[----:B0-----:R-:W-:Y:S01]  /*71c0*/  @!P4 FMUL.FTZ R111, R111, R10 ;  /* 0x0000000a6f6fc220 */ /* 0x001fe20000410000 */
[----:B------:R-:W-:Y:S01]  /*71d0*/  IADD3.X R3, PT, PT, RZ, UR21, RZ, P5, !PT ;  /* 0x00000015ff037c10 */ /* 0x000fe2000affe4ff */
[----:B------:R-:W-:Y:S01]  /*71e0*/  LDS R11, [R40+0x100] ;  /* 0x00010000280b7984 */ /* 0x000fe20000000800 */
[----:B------:R-:W0:Y:S01]  /*71f0*/  @!P2 MUFU.RCP R38, R5 ;  /* 0x000000050026a308 */ /* 0x000e220000001000 */
[----:B------:R-:W-:-:S02]  /*7200*/  FADD.FTZ R14, R14, R107 ;  /* 0x0000006b0e0e7221 */ /* 0x000fc40000010000 */
[----:B------:R-:W-:Y:S04]  /*7210*/  LDS R55, [R41+0x180] ;  /* 0x0001800029377984 */ /* 0x000fe80000000800 */
[----:B------:R-:W-:Y:S01]  /*7220*/  LDS R57, [R42+0x200] ;  /* 0x000200002a397984 */ /* 0x000fe20000000800 */
[----:B------:R-:W3:Y:S01]  /*7230*/  @!P6 MUFU.RCP R2, R2 ;  /* 0x000000020002e308 */ /* 0x000ee20000001000 */
[----:B-1----:R-:W-:Y:S02]  /*7240*/  @!P3 FMUL.FTZ R103, R103, R4 ;  /* 0x000000046767b220 */ /* 0x002fe40000410000 */
[----:B------:R-:W-:Y:S01]  /*7250*/  LDS R59, [R43+0x280] ;  /* 0x000280002b3b7984 */ /* 0x000fe20000000800 */
[----:B--2---:R-:W-:-:S03]  /*7260*/  UIMAD.WIDE.U32 UR26, UR28, UR22, UR26 ;  /* 0x000000161c1a72a5 */ /* 0x004fc6000f8e001a */
[----:B------:R-:W-:Y:S01]  /*7270*/  LDS R61, [R44+0x300] ;  /* 0x000300002c3d7984 */ /* 0x000fe20000000800 */
[----:B------:R-:W1:Y:S01]  /*7280*/  @!P1 MUFU.RCP R6, R6 ;  /* 0x0000000600069308 */ /* 0x000e620000001000 */
[----:B0-----:R-:W-:Y:S02]  /*7290*/  @!P2 FMUL.FTZ R71, R71, R38 ;  /* 0x000000264747a220 */ /* 0x001fe40000410000 */
[----:B------:R-:W-:Y:S01]  /*72a0*/  LDS R63, [R45+0x380] ;  /* 0x000380002d3f7984 */ /* 0x000fe20000000800 */
[----:B------:R-:W-:Y:S01]  /*72b0*/  UIMAD UR23, UR28, UR23, UR27 ;  /* 0x000000171c1772a4 */ /* 0x000fe2000f8e021b */
[----:B------:R-:W-:Y:S02]  /*72c0*/  UMOV UR22, UR26 ;  /* 0x0000001a00167c82 */ /* 0x000fe40008000000 */
[----:B------:R-:W-:Y:S01]  /*72d0*/  LDS R65, [R46+0x400] ;  /* 0x000400002e417984 */ /* 0x000fe20000000800 */
[----:B---3--:R-:W-:-:S03]  /*72e0*/  @!P6 FMUL.FTZ R109, R109, R2 ;  /* 0x000000026d6de220 */ /* 0x008fc60000410000 */
[----:B------:R-:W-:Y:S01]  /*72f0*/  LDS R67, [R47+0x480] ;  /* 0x000480002f437984 */ /* 0x000fe20000000800 */
[----:B------:R-:W-:Y:S01]  /*7300*/  LEA R2, P6, R0, UR30, 0x2 ;  /* 0x0000001e00027c11 */ /* 0x000fe2000f8c10ff */
[----:B------:R-:W-:Y:S02]  /*7310*/  FADD.FTZ R14, R14, R109 ;  /* 0x0000006d0e0e7221 */ /* 0x000fe40000010000 */
[----:B------:R-:W-:Y:S01]  /*7320*/  LDS R69, [R48+0x500] ;  /* 0x0005000030457984 */ /* 0x000fe20000000800 */
[----:B------:R-:W-:Y:S01]  /*7330*/  LEA.HI.X R3, R0, UR31, R3, 0x2, P6 ;  /* 0x0000001f00037c11 */ /* 0x000fe2000b0f1403 */
[----:B------:R-:W0:Y:S01]  /*7340*/  LDCU.64 UR30, c[0x0][0x520] ;  /* 0x0000a400ff1e77ac */ /* 0x000e220008000a00 */
[----:B-1----:R-:W-:Y:S01]  /*7350*/  @!P1 FMUL.FTZ R73, R73, R6 ;  /* 0x0000000649499220 */ /* 0x002fe20000410000 */
[----:B------:R-:W-:Y:S01]  /*7360*/  LDS R75, [R49+0x580] ;  /* 0x00058000314b7984 */ /* 0x000fe20000000800 */
[----:B------:R-:W-:-:S03]  /*7370*/  FADD.FTZ R14, R14, R111 ;  /* 0x0000006f0e0e7221 */ /* 0x000fc60000010000 */
[----:B------:R-:W-:Y:S01]  /*7380*/  LDS R77, [R50+0x600] ;  /* 0x00060000324d7984 */ /* 0x000fe20000000800 */
[----:B------:R-:W-:-:S03]  /*7390*/  FADD.FTZ R14, R14, R103 ;  /* 0x000000670e0e7221 */ /* 0x000fc60000010000 */
[----:B------:R-:W-:Y:S01]  /*73a0*/  LDS R79, [R51+0x680] ;  /* 0x00068000334f7984 */ /* 0x000fe20000000800 */
[----:B------:R-:W-:-:S03]  /*73b0*/  FADD.FTZ R14, R14, R71 ;  /* 0x000000470e0e7221 */ /* 0x000fc60000010000 */
[----:B------:R-:W-:Y:S01]  /*73c0*/  LDS R81, [R52+0x700] ;  /* 0x0007000034517984 */ /* 0x000fe20000000800 */
[----:B------:R-:W-:-:S03]  /*73d0*/  FADD.FTZ R14, R14, R73 ;  /* 0x000000490e0e7221 */ /* 0x000fc60000010000 */
[----:B------:R-:W-:Y:S01]  /*73e0*/  LDS R83, [R53+0x780] ;  /* 0x0007800035537984 */ /* 0x000fe20000000800 */
[----:B0-----:R-:W-:-:S03]  /*73f0*/  UIMAD.WIDE.U32 UR22, UR8, UR30, UR22 ;  /* 0x0000001e081672a5 */ /* 0x001fc6000f8e0016 */
[----:B------:R-:W-:Y:S01]  /*7400*/  @!P0 STS [UR35+0x1080], R36 ;  /* 0x00108024ff008988 */ /* 0x000fe20008000823 */
[----:B------:R-:W-:Y:S01]  /*7410*/  UIMAD UR21, UR8, UR31, UR23 ;  /* 0x0000001f081572a4 */ /* 0x000fe2000f8e0217 */
        /* <DEDUP_REMOVED lines=70> */
[----:B0-----:R-:W-:-:S04]  /*7880*/  IADD3 R3, P0, PT, R18, UR22, RZ ;  /* 0x0000001612037c10 */ /* 0x001fc8000ff1e0ff */
[----:B------:R-:W-:Y:S02]  /*7890*/  IADD3.X R4, PT, PT, RZ, UR21, RZ, P0, !PT ;  /* 0x00000015ff047c10 */ /* 0x000fe400087fe4ff */
[----:B------:R-:W-:-:S04]  /*78a0*/  LEA R2, P2, R3, UR32, 0x2 ;  /* 0x0000002003027c11 */ /* 0x000fc8000f8410ff */
[----:B------:R-:W-:Y:S01]  /*78b0*/  LEA.HI.X R3, R3, UR33, R4, 0x2, P2 ;  /* 0x0000002103037c11 */ /* 0x000fe200090f1404 */
[----:B------:R-:W0:Y:S02]  /*78c0*/  LDS R0, [UR35+0x1080] ;  /* 0x00108023ff007984 */ /* 0x000e240008000800 */
[-C--:B0-----:R-:W-:Y:S02]  /*78d0*/  ISETP.GE.AND P0, PT, R18, R0.reuse, PT ;  /* 0x000000001200720c */ /* 0x081fe40003f06270 */
[-C--:B------:R-:W-:Y:S02]  /*78e0*/  ISETP.GE.AND P1, PT, R21, R0.reuse, PT ;  /* 0x000000001500720c */ /* 0x080fe40003f26270 */
        /* <DEDUP_REMOVED lines=31> */
.L_x_3432:
[----:B------:R-:W1:Y:S01]  /*7ae0*/  LDCU.64 UR12, c[0x0][0x548] ;  /* 0x0000a900ff0c77ac */ /* 0x000e620008000a00 */
[----:B0-----:R-:W0:Y:S01]  /*7af0*/  S2R R11, SR_TID.X ;  /* 0x00000000000b7919 */ /* 0x001e220000002100 */
[----:B------:R-:W2:Y:S01]  /*7b00*/  LDCU UR38, c[0x0][0x38c] ;  /* 0x00007180ff2677ac */ /* 0x000ea20008000800 */
[----:B------:R-:W3:Y:S01]  /*7b10*/  LDCU.64 UR14, c[0x0][0x568] ;  /* 0x0000ad00ff0e77ac */ /* 0x000ee20008000a00 */
[----:B-1----:R-:W-:-:S04]  /*7b20*/  UISETP.NE.U32.AND UP0, UPT, UR12, URZ, UPT ;  /* 0x000000ff0c00728c */ /* 0x002fc8000bf05070 */
[----:B------:R-:W-:-:S09]  /*7b30*/  UISETP.NE.AND.EX UP0, UPT, UR13, URZ, UPT, UP0 ;  /* 0x000000ff0d00728c */ /* 0x000fd2000bf05300 */
[----:B--23--:R-:W-:Y:S05]  /*7b40*/  BRA.U !UP0, `(.L_x_3480) ;  /* 0x00000001088c7547 */ /* 0x00cfea000b800000 */
[----:B------:R-:W1:Y:S01]  /*7b50*/  SHFL.DOWN P0, R0, R15, 0x1, 0x1f ;  /* 0x08201f000f007f89 */ /* 0x000e620000000000 */
[----:B------:R-:W-:Y:S01]  /*7b60*/  BSSY.RECONVERGENT B0, `(.L_x_3480) ;  /* 0x0000021000007945 */ /* 0x000fe20003800200 */
[----:B------:R-:W2:Y:S01]  /*7b70*/  S2R R4, SR_LANEID ;  /* 0x0000000000047919 */ /* 0x000ea20000000000 */
[----:B------:R-:W3:Y:S01]  /*7b80*/  S2R R6, SR_TID.X ;  /* 0x0000000000067919 */ /* 0x000ee20000002100 */
[----:B-1----:R-:W-:-:S05]  /*7b90*/  @P0 FADD R0, R0, R15 ;  /* 0x0000000f00000221 */ /* 0x002fca0000000000 */
[----:B------:R-:W1:Y:S01]  /*7ba0*/  SHFL.DOWN P0, R3, R0, 0x2, 0x1f ;  /* 0x08401f0000037f89 */ /* 0x000e620000000000 */
[----:B--2---:R-:W-:-:S13]  /*7bb0*/  ISETP.NE.AND P1, PT, R4, RZ, PT ;  /* 0x000000ff0400720c */ /* 0x004fda0003f25270 */
[----:B------:R-:W2:Y:S01]  /*7bc0*/  @!P1 S2R R8, SR_CgaCtaId ;  /* 0x0000000000089919 */ /* 0x000ea20000008800 */
[----:B------:R-:W-:Y:S01]  /*7bd0*/  @!P1 MOV R7, 0x400 ;  /* 0x0000040000079802 */ /* 0x000fe20000000f00 */
[----:B-1----:R-:W-:Y:S01]  /*7be0*/  @P0 FADD R3, R0, R3 ;  /* 0x0000000300030221 */ /* 0x002fe20000000000 */
[----:B---3--:R-:W-:-:S04]  /*7bf0*/  @!P1 SHF.R.U32.HI R0, RZ, 0x3, R6 ;  /* 0x00000003ff009819 */ /* 0x008fc80000011606 */
[----:B------:R-:W1:Y:S01]  /*7c00*/  SHFL.DOWN P0, R2, R3, 0x4, 0x1f ;  /* 0x08801f0003027f89 */ /* 0x000e620000000000 */
[----:B------:R-:W-:Y:S02]  /*7c10*/  @!P1 LOP3.LUT R0, R0, 0x7c, RZ, 0xc0, !PT ;  /* 0x0000007c00009812 */ /* 0x000fe400078ec0ff */
[----:B--2---:R-:W-:Y:S01]  /*7c20*/  @!P1 LEA R7, R8, R7, 0x18 ;  /* 0x0000000708079211 */ /* 0x004fe200078ec0ff */
        /* <DEDUP_REMOVED lines=17> */
[----:B-1----:R-:W-:Y:S01]  /*7d40*/  MOV R3, UR5 ;  /* 0x0000000500037c02 */ /* 0x002fe20008000f00 */
[----:B--2---:R-:W-:-:S05]  /*7d50*/  FADD.FTZ R5, R4, R5 ;  /* 0x0000000504057221 */ /* 0x004fca0000010000 */
[----:B------:R2:W-:Y:S02]  /*7d60*/  REDG.E.ADD.F32.FTZ.RN.STRONG.GPU desc[UR24][R2.64], R5 ;  /* 0x00000005020079a6 */ /* 0x0005e4000c12f318 */
.L_x_3481:
[----:B------:R-:W-:Y:S05]  /*7d70*/  BSYNC.RECONVERGENT B0 ;  /* 0x0000000000007941 */ /* 0x000fea0003800200 */
.L_x_3480:
[----:B------:R-:W-:Y:S01]  /*7d80*/  UISETP.NE.U32.AND UP0, UPT, UR14, URZ, UPT ;  /* 0x000000ff0e00728c */ /* 0x000fe2000bf05070 */
[----:B0-----:R-:W-:-:S03]  /*7d90*/  ISETP.GE.AND P0, PT, R11, UR38, PT ;  /* 0x000000260b007c0c */ /* 0x001fc6000bf06270 */
[----:B------:R-:W-:-:S09]  /*7da0*/  UISETP.NE.AND.EX UP0, UPT, UR15, URZ, UPT, UP0 ;  /* 0x000000ff0f00728c */ /* 0x000fd2000bf05300 */
[----:B------:R-:W-:Y:S05]  /*7db0*/  BRA.U !UP0, `(.L_x_3482) ;  /* 0x0000000108907547 */ /* 0x000fea000b800000 */
[----:B------:R-:W-:Y:S06]  /*7dc0*/  BAR.SYNC.DEFER_BLOCKING 0x0 ;  /* 0x0000000000007b1d */ /* 0x000fec0000010000 */
[----:B------:R-:W-:Y:S01]  /*7dd0*/  BSSY.RECONVERGENT B0, `(.L_x_3482) ;  /* 0x0000022000007945 */ /* 0x000fe20003800200 */
[----:B-12---:R-:W0:Y:S01]  /*7de0*/  SHFL.DOWN P1, R3, R14, 0x1, 0x1f ;  /* 0x08201f000e037f89 */ /* 0x006e220000020000 */
        /* <DEDUP_REMOVED lines=32> */
.L_x_3483:
[----:B------:R-:W-:Y:S05]  /*7ff0*/  BSYNC.RECONVERGENT B0 ;  /* 0x0000000000007941 */ /* 0x000fea0003800200 */
.L_x_3482:
[----:B------:R-:W-:Y:S05]  /*8000*/  @P0 EXIT ;  /* 0x000000000000094d */ /* 0x000fea0003800000 */
[----:B------:R-:W3:Y:S01]  /*8010*/  LDCU.64 UR12, c[0x0][0x4e8] ;  /* 0x00009d00ff0c77ac */ /* 0x000ee20008000a00 */
[----:B------:R-:W4:Y:S01]  /*8020*/  S2UR UR22, SR_CgaCtaId ;  /* 0x00000000001679c3 */ /* 0x000f220000008800 */
[----:B------:R-:W-:Y:S01]  /*8030*/  BSSY.RECONVERGENT B0, `(.L_x_3484) ;  /* 0x000004b000007945 */ /* 0x000fe20003800200 */
[----:B------:R-:W0:Y:S01]  /*8040*/  LDCU.64 UR18, c[0x0][0x4c8] ;  /* 0x00009900ff1277ac */ /* 0x000e220008000a00 */
[----:B------:R-:W1:Y:S01]  /*8050*/  LDCU.64 UR20, c[0x0][0x4a8] ;  /* 0x00009500ff1477ac */ /* 0x000e620008000a00 */
[----:B------:R-:W-:Y:S01]  /*8060*/  UMOV UR17, 0x400 ;  /* 0x0000040000117882 */ /* 0x000fe20000000000 */
[----:B------:R-:W0:Y:S01]  /*8070*/  LDCU UR23, c[0x0][0x360] ;  /* 0x00006c00ff1777ac */ /* 0x000e220008000800 */
[----:B------:R-:W1:Y:S01]  /*8080*/  LDCU.64 UR40, c[0x0][0x3e0] ;  /* 0x00007c00ff2877ac */ /* 0x000e620008000a00 */
[----:B---3--:R-:W-:Y:S01]  /*8090*/  UIMAD.WIDE.U32 UR4, UR8, UR12, URZ ;  /* 0x0000000c080472a5 */ /* 0x008fe2000f8e00ff */
[----:B------:R-:W3:Y:S03]  /*80a0*/  LDCU.64 UR42, c[0x0][0x3c0] ;  /* 0x00007800ff2a77ac */ /* 0x000ee60008000a00 */
[----:B------:R-:W-:-:S02]  /*80b0*/  UIMAD UR16, UR8, UR13, UR5 ;  /* 0x0000000d081072a4 */ /* 0x000fc4000f8e0205 */
[----:B0-----:R-:W-:Y:S02]  /*80c0*/  UIMAD.WIDE.U32 UR12, UR8, UR18, URZ ;  /* 0x00000012080c72a5 */ /* 0x001fe4000f8e00ff */
[----:B-1----:R-:W-:Y:S02]  /*80d0*/  UIMAD.WIDE.U32 UR14, UR8, UR20, URZ ;  /* 0x00000014080e72a5 */ /* 0x002fe4000f8e00ff */
[----:B------:R-:W-:Y:S01]  /*80e0*/  UIMAD UR11, UR8, UR19, UR13 ;  /* 0x00000013080b72a4 */ /* 0x000fe2000f8e020d */
[----:B------:R-:W0:Y:S01]  /*80f0*/  LDCU.64 UR26, c[0x0][0x4b0] ;  /* 0x00009600ff1a77ac */ /* 0x000e220008000a00 */
[----:B------:R-:W1:Y:S01]  /*8100*/  LDCU.64 UR32, c[0x0][0x4d0] ;  /* 0x00009a00ff2077ac */ /* 0x000e620008000a00 */
[----:B------:R-:W0:Y:S01]  /*8110*/  LDCU.64 UR34, c[0x0][0x4f0] ;  /* 0x00009e00ff2277ac */ /* 0x000e220008000a00 */
[----:B------:R-:W0:Y:S01]  /*8120*/  LDCU.64 UR36, c[0x0][0x540] ;  /* 0x0000a800ff2477ac */ /* 0x000e220008000a00 */
[----:B------:R-:W0:Y:S01]  /*8130*/  LDCU.128 UR28, c[0x0][0x530] ;  /* 0x0000a600ff1c77ac */ /* 0x000e220008000c00 */
[----:B------:R-:W-:-:S02]  /*8140*/  UIMAD UR8, UR8, UR21, UR15 ;  /* 0x00000015080872a4 */ /* 0x000fc4000f8e020f */
[----:B----4-:R-:W-:-:S12]  /*8150*/  ULEA UR17, UR22, UR17, 0x18 ;  /* 0x0000001116117291 */ /* 0x010fd8000f8ec0ff */
.L_x_3485:
[C---:B------:R-:W-:Y:S01]  /*8160*/  LEA R0, R11.reuse, UR17, 0x2 ;  /* 0x000000110b007c11 */ /* 0x040fe2000f8e10ff */
[C---:B----4-:R-:W-:Y:S01]  /*8170*/  IMAD.WIDE.U32 R6, R11.reuse, UR40, RZ ;  /* 0x000000280b067c25 */ /* 0x050fe2000f8e00ff */
[----:B------:R-:W-:Y:S02]  /*8180*/  MOV R4, UR14 ;  /* 0x0000000e00047c02 */ /* 0x000fe40008000f00 */
[----:B------:R-:W-:Y:S01]  /*8190*/  SHF.R.S32.HI R10, RZ, 0x1f, R11 ;  /* 0x0000001fff0a7819 */ /* 0x000fe2000001140b */
[----:B-----5:R-:W4:Y:S01]  /*81a0*/  LDS R13, [R0+0x25d0] ;  /* 0x0025d000000d7984 */ /* 0x020f220000000800 */
[----:B--2---:R-:W-:Y:S02]  /*81b0*/  MOV R3, UR8 ;  /* 0x0000000800037c02 */ /* 0x004fe40008000f00 */
        /* <DEDUP_REMOVED lines=14> */
[----:B----4-:R2:W-:Y:S04]  /*82a0*/  REDG.E.ADD.F32.FTZ.RN.STRONG.GPU desc[UR24][R4.64], R13 ;  /* 0x0000000d040079a6 */ /* 0x0105e8000c12f318 */
[----:B------:R4:W0:Y:S01]  /*82b0*/  LDG.E R15, desc[UR24][R8.64] ;  /* 0x00000018080f7981 */ /* 0x000822000c1e1900 */
[----:B------:R-:W-:Y:S01]  /*82c0*/  MOV R6, UR12 ;  /* 0x0000000c00067c02 */ /* 0x000fe20008000f00 */
[C---:B-1----:R-:W-:Y:S01]  /*82d0*/  IMAD R12, R10.reuse, UR32, RZ ;  /* 0x000000200a0c7c24 */ /* 0x042fe2000f8e02ff */
        /* <DEDUP_REMOVED lines=33> */
.L_x_3484:
[----:B------:R-:W-:Y:S05]  /*84f0*/  EXIT ;  /* 0x000000000000794d */ /* 0x000fea0003800000 */
.L_x_3470:
[----:B------:R-:W-:Y:S01]  /*8500*/  MOV R201, R6 ;  /* 0x0000000600c97202 */ /* 0x000fe20000000f00 */
[----:B------:R-:W-:Y:S01]  /*8510*/  HFMA2 R178, -RZ, RZ, 0, 5.9604644775390625e-08 ;  /* 0x00000001ffb27431 */ /* 0x000fe200000001ff */
[----:B------:R-:W-:Y:S02]  /*8520*/  MOV R203, RZ ;  /* 0x000000ff00cb7202 */ /* 0x000fe40000000f00 */
[----:B------:R-:W-:-:S07]  /*8530*/  MOV R204, 0xffffffff ;  /* 0xffffffff00cc7802 */ /* 0x000fce0000000f00 */
[----:B-123-5:R-:W-:Y:S05]  /*8540*/  WARPSYNC.COLLECTIVE R204, `(.L_x_3486) ;  /* 0x00000000cc087348 */ /* 0x02efea0003c00000 */
[----:B------:R0:W4:Y:S02]  /*8550*/  SHFL.UP P6, R4, R201, R178, R203 ;  /* 0x040000b2c9047389 */ /* 0x00012400000c00cb */
[----:B012345:R-:W-:Y:S05]  /*8560*/  ENDCOLLECTIVE ;  /* 0x000000000000791b */ /* 0x03ffea0003800000 */
.L_x_3486:
[----:B------:R-:W-:Y:S02]  /*8570*/  MOV R201, R5 ;  /* 0x0000000500c97202 */ /* 0x000fe40000000f00 */
[----:B------:R-:W-:-:S07]  /*8580*/  MOV R7, R4 ;  /* 0x0000000400077202 */ /* 0x000fce0000000f00 */
[----:B------:R-:W-:Y:S05]  /*8590*/  WARPSYNC.COLLECTIVE R204, `(.L_x_3487) ;  /* 0x00000000cc087348 */ /* 0x000fea0003c00000 */
[----:B------:R0:W1:Y:S02]  /*85a0*/  SHFL.UP P6, R4, R201, R178, R203 ;  /* 0x040000b2c9047389 */ /* 0x00006400000c00cb */
[----:B01----:R-:W-:Y:S05]  /*85b0*/  ENDCOLLECTIVE ;  /* 0x000000000000791b */ /* 0x003fea0003800000 */
.L_x_3487:
        /* <DEDUP_REMOVED lines=8> */
.L_x_3488:
[----:B------:R-:W-:Y:S02]  /*8640*/  MOV R201, R197 ;  /* 0x000000c500c97202 */ /* 0x000fe40000000f00 */
[----:B------:R-:W-:-:S07]  /*8650*/  MOV R7, R4 ;  /* 0x0000000400077202 */ /* 0x000fce0000000f00 */
[----:B------:R-:W-:Y:S05]  /*8660*/  WARPSYNC.COLLECTIVE R204, `(.L_x_3489) ;  /* 0x00000000cc087348 */ /* 0x000fea0003c00000 */
[----:B------:R0:W1:Y:S02]  /*8670*/  SHFL.UP P6, R4, R201, R178, R203 ;  /* 0x040000b2c9047389 */ /* 0x00006400000c00cb */
[----:B01----:R-:W-:Y:S05]  /*8680*/  ENDCOLLECTIVE ;  /* 0x000000000000791b */ /* 0x003fea0003800000 */
.L_x_3489:
        /* <DEDUP_REMOVED lines=8> */
.L_x_3490:
[----:B------:R-:W-:Y:S02]  /*8710*/  MOV R201, R199 ;  /* 0x000000c700c97202 */ /* 0x000fe40000000f00 */
[----:B------:R-:W-:-:S07]  /*8720*/  MOV R5, R4 ;  /* 0x0000000400057202 */ /* 0x000fce0000000f00 */
[----:B------:R-:W-:Y:S05]  /*8730*/  WARPSYNC.COLLECTIVE R204, `(.L_x_3491) ;  /* 0x00000000cc087348 */ /* 0x000fea0003c00000 */
[----:B------:R0:W1:Y:S02]  /*8740*/  SHFL.UP P6, R4, R201, R178, R203 ;  /* 0x040000b2c9047389 */ /* 0x00006400000c00cb */
[----:B01----:R-:W-:Y:S05]  /*8750*/  ENDCOLLECTIVE ;  /* 0x000000000000791b */ /* 0x003fea0003800000 */
.L_x_3491:
        /* <DEDUP_REMOVED lines=8> */
.L_x_3492:
[----:B------:R-:W-:Y:S02]  /*87e0*/  MOV R201, R7 ;  /* 0x0000000700c97202 */ /* 0x000fe40000000f00 */
[----:B------:R-:W-:-:S07]  /*87f0*/  MOV R5, R4 ;  /* 0x0000000400057202 */ /* 0x000fce0000000f00 */
[----:B------:R-:W-:Y:S05]  /*8800*/  WARPSYNC.COLLECTIVE R204, `(.L_x_3493) ;  /* 0x00000000cc087348 */ /* 0x000fea0003c00000 */
[----:B------:R0:W1:Y:S02]  /*8810*/  SHFL.UP P6, R4, R201, R178, R203 ;  /* 0x040000b2c9047389 */ /* 0x00006400000c00cb */
[----:B01----:R-:W-:Y:S05]  /*8820*/  ENDCOLLECTIVE ;  /* 0x000000000000791b */ /* 0x003fea0003800000 */
.L_x_3493:
        /* <DEDUP_REMOVED lines=8> */
.L_x_3494:
[----:B------:R-:W-:Y:S02]  /*88b0*/  MOV R201, R5 ;  /* 0x0000000500c97202 */ /* 0x000fe40000000f00 */
[----:B------:R-:W-:-:S07]  /*88c0*/  MOV R197, R4 ;  /* 0x0000000400c57202 */ /* 0x000fce0000000f00 */
[----:B------:R-:W-:Y:S05]  /*88d0*/  WARPSYNC.COLLECTIVE R204, `(.L_x_3495) ;  /* 0x00000000cc087348 */ /* 0x000fea0003c00000 */
[----:B------:R0:W1:Y:S02]  /*88e0*/  SHFL.UP P6, R4, R201, R178, R203 ;  /* 0x040000b2c9047389 */ /* 0x00006400000c00cb */
[----:B01----:R-:W-:Y:S05]  /*88f0*/  ENDCOLLECTIVE ;  /* 0x000000000000791b */ /* 0x003fea0003800000 */
.L_x_3495:
[----:B------:R-:W-:Y:S05]  /*8900*/  BRA `(.L_x_3496) ;  /* 0xffffffc000f07947 */ /* 0x000fea000383ffff */
.L_x_3471:
        /* <DEDUP_REMOVED lines=8> */
.L_x_3498:
[----:B------:R-:W-:Y:S05]  /*8990*/  BSYNC B0 ;  /* 0x0000000000007941 */ /* 0x000fea0003800000 */
.L_x_3497:
[----:B------:R-:W-:Y:S05]  /*89a0*/  BRA `(.L_x_3499) ;  /* 0xffffffc000e07947 */ /* 0x000fea000383ffff */
.L_x_3472:
        /* <DEDUP_REMOVED lines=8> */
.L_x_3501:
[----:B------:R-:W-:Y:S05]  /*8a30*/  BSYNC B0 ;  /* 0x0000000000007941 */ /* 0x000fea0003800000 */
.L_x_3500:
[----:B------:R-:W-:Y:S05]  /*8a40*/  BRA `(.L_x_3502) ;  /* 0xffffffc000c07947 */ /* 0x000fea000383ffff */
.L_x_3473:
        /* <DEDUP_REMOVED lines=8> */
.L_x_3504:
[----:B------:R-:W-:Y:S05]  /*8ad0*/  BSYNC B0 ;  /* 0x0000000000007941 */ /* 0x000fea0003800000 */
.L_x_3503:
        /* <DEDUP_REMOVED lines=11> */
.L_x_3505:
[----:B------:R-:W-:Y:S05]  /*8b90*/  WARPSYNC.COLLECTIVE R204, `(.L_x_3506) ;  /* 0x00000000cc087348 */ /* 0x000fea0003c00000 */
[----:B------:R0:W1:Y:S02]  /*8ba0*/  SHFL.IDX P2, R5, R215, R206, R217 ;  /* 0x000000ced7057389 */ /* 0x00006400000400d9 */
[----:B01----:R-:W-:Y:S05]  /*8bb0*/  ENDCOLLECTIVE ;  /* 0x000000000000791b */ /* 0x003fea0003800000 */
.L_x_3506:
[----:B------:R-:W-:Y:S02]  /*8bc0*/  MOV R215, R3 ;  /* 0x0000000300d77202 */ /* 0x000fe40000000f00 */
[----:B------:R-:W-:Y:S02]  /*8bd0*/  MOV R197, R4 ;  /* 0x0000000400c57202 */ /* 0x000fe40000000f00 */
[----:B------:R-:W-:-:S07]  /*8be0*/  MOV R4, R5 ;  /* 0x0000000500047202 */ /* 0x000fce0000000f00 */
[----:B------:R-:W-:Y:S05]  /*8bf0*/  WARPSYNC.COLLECTIVE R204, `(.L_x_3507) ;  /* 0x00000000cc087348 */ /* 0x000fea0003c00000 */
[----:B------:R0:W1:Y:S02]  /*8c00*/  SHFL.IDX P2, R5, R215, R206, R217 ;  /* 0x000000ced7057389 */ /* 0x00006400000400d9 */
[----:B01----:R-:W-:Y:S05]  /*8c10*/  ENDCOLLECTIVE ;  /* 0x000000000000791b */ /* 0x003fea0003800000 */
.L_x_3507:
[----:B------:R-:W-:Y:S05]  /*8c20*/  BRA `(.L_x_3508) ;  /* 0xffffffc000607947 */ /* 0x000fea000383ffff */
.L_x_3475:
        /* <DEDUP_REMOVED lines=10> */
.L_x_3509:
[----:B------:R-:W-:Y:S02]  /*8cd0*/  MOV R217, 0x1f ;  /* 0x0000001f00d97802 */ /* 0x000fe40000000f00 */
[----:B------:R-:W-:Y:S02]  /*8ce0*/  MOV R219, R5 ;  /* 0x0000000500db7202 */ /* 0x000fe40000000f00 */
[----:B------:R-:W-:-:S07]  /*8cf0*/  MOV R2, R7 ;  /* 0x0000000700027202 */ /* 0x000fce0000000f00 */
[----:B------:R-:W-:Y:S05]  /*8d00*/  WARPSYNC.COLLECTIVE R204, `(.L_x_3510) ;  /* 0x00000000cc087348 */ /* 0x000fea0003c00000 */
[----:B------:R0:W1:Y:S02]  /*8d10*/  SHFL.DOWN P2, R7, R219, R208, R221 ;  /* 0x080000d0db077389 */ /* 0x00006400000400dd */
[----:B01----:R-:W-:Y:S05]  /*8d20*/  ENDCOLLECTIVE ;  /* 0x000000000000791b */ /* 0x003fea0003800000 */
.L_x_3510:
        /* <DEDUP_REMOVED lines=10> */
.L_x_3511:
[----:B------:R-:W-:Y:S02]  /*8dd0*/  MOV R219, R4 ;  /* 0x0000000400db7202 */ /* 0x000fe40000000f00 */
[----:B------:R-:W-:-:S07]  /*8de0*/  MOV R2, R7 ;  /* 0x0000000700027202 */ /* 0x000fce0000000f00 */
[----:B------:R-:W-:Y:S05]  /*8df0*/  WARPSYNC.COLLECTIVE R204, `(.L_x_3512) ;  /* 0x00000000cc087348 */ /* 0x000fea0003c00000 */
[----:B------:R0:W1:Y:S02]  /*8e00*/  SHFL.DOWN P2, R7, R219, R208, R221 ;  /* 0x080000d0db077389 */ /* 0x00006400000400dd */
[----:B01----:R-:W-:Y:S05]  /*8e10*/  ENDCOLLECTIVE ;  /* 0x000000000000791b */ /* 0x003fea0003800000 */
.L_x_3512:
        /* <DEDUP_REMOVED lines=10> */
.L_x_3513:
[----:B------:R-:W-:Y:S02]  /*8ec0*/  MOV R219, R4 ;  /* 0x0000000400db7202 */ /* 0x000fe40000000f00 */
[----:B------:R-:W-:-:S07]  /*8ed0*/  MOV R2, R7 ;  /* 0x0000000700027202 */ /* 0x000fce0000000f00 */
[----:B------:R-:W-:Y:S05]  /*8ee0*/  WARPSYNC.COLLECTIVE R204, `(.L_x_3514) ;  /* 0x00000000cc087348 */ /* 0x000fea0003c00000 */
[----:B------:R0:W1:Y:S02]  /*8ef0*/  SHFL.DOWN P2, R7, R219, R208, R221 ;  /* 0x080000d0db077389 */ /* 0x00006400000400dd */
[----:B01----:R-:W-:Y:S05]  /*8f00*/  ENDCOLLECTIVE ;  /* 0x000000000000791b */ /* 0x003fea0003800000 */
.L_x_3514:
        /* <DEDUP_REMOVED lines=11> */
.L_x_3515:
[----:B------:R-:W-:Y:S02]  /*8fc0*/  MOV R219, R4 ;  /* 0x0000000400db7202 */ /* 0x000fe40000000f00 */
[----:B------:R-:W-:-:S07]  /*8fd0*/  MOV R2, R7 ;  /* 0x0000000700027202 */ /* 0x000fce0000000f00 */
[----:B------:R-:W-:Y:S05]  /*8fe0*/  WARPSYNC.COLLECTIVE R204, `(.L_x_3516) ;  /* 0x00000000cc087348 */ /* 0x000fea0003c00000 */
[----:B------:R0:W1:Y:S02]  /*8ff0*/  SHFL.DOWN P2, R7, R219, R208, R221 ;  /* 0x080000d0db077389 */ /* 0x00006400000400dd */
[----:B01----:R-:W-:Y:S05]  /*9000*/  ENDCOLLECTIVE ;  /* 0x000000000000791b */ /* 0x003fea0003800000 */
.L_x_3516:
        /* <DEDUP_REMOVED lines=11> */
.L_x_3517:
[----:B------:R-:W-:Y:S02]  /*90c0*/  MOV R219, R4 ;  /* 0x0000000400db7202 */ /* 0x000fe40000000f00 */
[----:B------:R-:W-:-:S07]  /*90d0*/  MOV R2, R7 ;  /* 0x0000000700027202 */ /* 0x000fce0000000f00 */
[----:B------:R-:W-:Y:S05]  /*90e0*/  WARPSYNC.COLLECTIVE R204, `(.L_x_3518) ;  /* 0x00000000cc087348 */ /* 0x000fea0003c00000 */
[----:B------:R0:W1:Y:S02]  /*90f0*/  SHFL.DOWN P2, R7, R219, R208, R221 ;  /* 0x080000d0db077389 */ /* 0x00006400000400dd */
[----:B01----:R-:W-:Y:S05]  /*9100*/  ENDCOLLECTIVE ;  /* 0x000000000000791b */ /* 0x003fea0003800000 */
.L_x_3518:
        /* <DEDUP_REMOVED lines=11> */
.L_x_3519:
[----:B------:R-:W-:Y:S02]  /*91c0*/  ISETP.NE.AND P0, PT, R16, 0x1f, PT ;  /* 0x0000001f1000780c */ /* 0x000fe40003f05270 */
[----:B------:R-:W-:Y:S02]  /*91d0*/  MOV R215, R4 ;  /* 0x0000000400d77202 */ /* 0x000fe40000000f00 */
[----:B------:R-:W-:-:S09]  /*91e0*/  MOV R2, R5 ;  /* 0x0000000500027202 */ /* 0x000fd20000000f00 */
[----:B------:R-:W-:Y:S05]  /*91f0*/  WARPSYNC.COLLECTIVE R204, `(.L_x_3520) ;  /* 0x00000000cc087348 */ /* 0x000fea0003c00000 */
[----:B------:R0:W1:Y:S02]  /*9200*/  SHFL.IDX P2, R5, R215, R206, R217 ;  /* 0x000000ced7057389 */ /* 0x00006400000400d9 */
[----:B01----:R-:W-:Y:S05]  /*9210*/  ENDCOLLECTIVE ;  /* 0x000000000000791b */ /* 0x003fea0003800000 */
.L_x_3520:
[----:B------:R-:W-:Y:S05]  /*9220*/  WARPSYNC.COLLECTIVE R204, `(.L_x_3521) ;  /* 0x00000000cc087348 */ /* 0x000fea0003c00000 */
[----:B------:R0:W1:Y:S02]  /*9230*/  SHFL.DOWN P2, R7, R219, R208, R221 ;  /* 0x080000d0db077389 */ /* 0x00006400000400dd */
[----:B01----:R-:W-:Y:S05]  /*9240*/  ENDCOLLECTIVE ;  /* 0x000000000000791b */ /* 0x003fea0003800000 */
.L_x_3521:
        /* <DEDUP_REMOVED lines=8> */
.L_x_3522:
[----:B------:R-:W-:Y:S05]  /*92d0*/  WARPSYNC.COLLECTIVE R204, `(.L_x_3523) ;  /* 0x00000000cc087348 */ /* 0x000fea0003c00000 */
[----:B------:R0:W1:Y:S02]  /*92e0*/  SHFL.IDX P2, R5, R215, R206, R217 ;  /* 0x000000ced7057389 */ /* 0x00006400000400d9 */
[----:B01----:R-:W-:Y:S05]  /*92f0*/  ENDCOLLECTIVE ;  /* 0x000000000000791b */ /* 0x003fea0003800000 */
.L_x_3523:
[----:B------:R-:W-:Y:S01]  /*9300*/  MOV R215, R11 ;  /* 0x0000000b00d77202 */ /* 0x000fe20000000f00 */
[----:B------:R-:W-:Y:S01]  /*9310*/  FFMA.FTZ R11, R11, R2, R6 ;  /* 0x000000020b0b7223 */ /* 0x000fe20000010006 */
[----:B------:R-:W-:Y:S02]  /*9320*/  MOV R213, R7 ;  /* 0x0000000700d57202 */ /* 0x000fe40000000f00 */
[----:B------:R-:W-:-:S07]  /*9330*/  MOV R202, R5 ;  /* 0x0000000500ca7202 */ /* 0x000fce0000000f00 */
[----:B------:R-:W-:Y:S05]  /*9340*/  WARPSYNC.COLLECTIVE R204, `(.L_x_3524) ;  /* 0x00000000cc087348 */ /* 0x000fea0003c00000 */
[----:B------:R0:W1:Y:S02]  /*9350*/  SHFL.IDX P2, R5, R215, R206, R217 ;  /* 0x000000ced7057389 */ /* 0x00006400000400d9 */
[----:B01----:R-:W-:Y:S05]  /*9360*/  ENDCOLLECTIVE ;  /* 0x000000000000791b */ /* 0x003fea0003800000 */
.L_x_3524:
[----:B------:R-:W-:Y:S01]  /*9370*/  MOV R7, R5 ;  /* 0x0000000500077202 */ /* 0x000fe20000000f00 */
[----:B------:R-:W-:Y:S06]  /*9380*/  BRA `(.L_x_3525) ;  /* 0xffffffc000547947 */ /* 0x000fec000383ffff */
.L_x_3526:
        /* <DEDUP_REMOVED lines=15> */
.L_x_10443:


//--------------------- .text._Z25selective_scan_bwd_kernelI32Selective_Scan_bwd_kernel_traitsILi64ELi16ELb0ELb0ELb0ELb1ELb1EffEEv12SSMParamsBwd --------------------------
	.section	.text._Z25selective_scan_bwd_kernelI32Selective_Scan_bwd_kernel_traitsILi64ELi16ELb0ELb0ELb0ELb1ELb1EffEEv12SSMParamsBwd,"ax",@progbits
	.align	128
        .global         _Z25selective_scan_bwd_kernelI32Selective_Scan_bwd_kernel_traitsILi64ELi16ELb0ELb0ELb0ELb1ELb1EffEEv12SSMParamsBwd
        .type           _Z25selective_scan_bwd_kernelI32Selective_Scan_bwd_kernel_traitsILi64ELi16ELb0ELb0ELb0ELb1ELb1EffEEv12SSMParamsBwd,@function
        .size           _Z25selective_scan_bwd_kernelI32Selective_Scan_bwd_kernel_traitsILi64ELi16ELb0ELb0ELb0ELb1ELb1EffEEv12SSMParamsBwd,(.L_x_10444 - _Z25selective_scan_bwd_kernelI32Selective_Scan_bwd_kernel_traitsILi64ELi16ELb0ELb0ELb0ELb1ELb1EffEEv12SSMParamsBwd)
        .other          _Z25selective_scan_bwd_kernelI32Selective_Scan_bwd_kernel_traitsILi64ELi16ELb0ELb0ELb0ELb1ELb1EffEEv12SSMParamsBwd,@"STO_CUDA_ENTRY STV_DEFAULT"
_Z25selective_scan_bwd_kernelI32Selective_Scan_bwd_kernel_traitsILi64ELi16ELb0ELb0ELb0ELb1ELb1EffEEv12SSMParamsBwd:
.text._Z25selective_scan_bwd_kernelI32Selective_Scan_bwd_kernel_traitsILi64ELi16ELb0ELb0ELb0ELb1ELb1EffEEv12SSMParamsBwd:
[----:B------:R-:W-:Y:S08]  /*0000*/  LDC R1, c[0x0][0x37c] ;  /* 0x0000df00ff017b82 */ /* 0x000ff00000000800 */
[----:B------:R-:W0:Y:S01]  /*0010*/  LDC.64 R2, c[0x0][0x458] ;  /* 0x00011600ff027b82 */ /* 0x000e220000000a00 */
[----:B------:R-:W1:Y:S01]  /*0020*/  S2R R21, SR_CTAID.Y ;  /* 0x0000000000157919 */ /* 0x000e620000002600 */
[----:B------:R-:W2:Y:S01]  /*0030*/  LDCU.64 UR16, c[0x0][0x358] ;  /* 0x00006b00ff1077ac */ /* 0x000ea20008000a00 */
[----:B------:R-:W-:Y:S01]  /*0040*/  HFMA2 R23, -RZ, RZ, 0, 0 ;  /* 0x00000000ff177431 */ /* 0x000fe200000001ff */
[----:B------:R-:W-:Y:S01]  /*0050*/  MOV R20, RZ ;  /* 0x000000ff00147202 */ /* 0x000fe20000000f00 */
[----:B------:R-:W3:Y:S03]  /*0060*/  LDCU.128 UR12, c[0x0][0x400] ;  /* 0x00008000ff0c77ac */ /* 0x000ee60008000c00 */
[----:B------:R-:W4:Y:S01]  /*0070*/  LDC.64 R4, c[0x0][0x470] ;  /* 0x00011c00ff047b82 */ /* 0x000f220000000a00 */
[----:B------:R-:W3:Y:S07]  /*0080*/  LDCU.128 UR8, c[0x0][0x3f0] ;  /* 0x00007e00ff0877ac */ /* 0x000eee0008000c00 */
[----:B------:R-:W3:Y:S01]  /*0090*/  LDC.64 R6, c[0x0][0x480] ;  /* 0x00012000ff067b82 */ /* 0x000ee20000000a00 */
[----:B0-----:R-:W-:-:S07]  /*00a0*/  ISETP.NE.U32.AND P0, PT, R2, RZ, PT ;  /* 0x000000ff0200720c */ /* 0x001fce0003f05070 */
[----:B------:R-:W0:Y:S01]  /*00b0*/  S2UR UR18, SR_CTAID.X ;  /* 0x00000000001279c3 */ /* 0x000e220000002500 */
[----:B------:R-:W-:Y:S02]  /*00c0*/  ISETP.NE.AND.EX P0, PT, R3, RZ, PT, P0 ;  /* 0x000000ff0300720c */ /* 0x000fe40003f05300 */
[----:B----4-:R-:W-:-:S05]  /*00d0*/  ISETP.NE.U32.AND P1, PT, R4, RZ, PT ;  /* 0x000000ff0400720c */ /* 0x010fca0003f25070 */
[----:B------:R-:W4:Y:S01]  /*00e0*/  LDC R9, c[0x0][0x394] ;  /* 0x0000e500ff097b82 */ /* 0x000f220000000800 */
[----:B------:R-:W-:-:S05]  /*00f0*/  ISETP.NE.AND.EX P1, PT, R5, RZ, PT, P1 ;  /* 0x000000ff0500720c */ /* 0x000fca0003f25310 */
[C---:B-1----:R-:W-:Y:S02]  /*0100*/  @P0 LEA R2, P2, R21.reuse, R2, 0x2 ;  /* 0x0000000215020211 */ /* 0x042fe400078410ff */
[----:B------:R-:W1:Y:S02]  /*0110*/  LDC.64 R18, c[0x0][0x448] ;  /* 0x00011200ff127b82 */ /* 0x000e640000000a00 */
[----:B------:R-:W-:-:S04]  /*0120*/  @P0 LEA.HI.X R3, R21, R3, RZ, 0x2, P2 ;  /* 0x0000000315030211 */ /* 0x000fc800010f14ff */
[C---:B------:R-:W-:Y:S01]  /*0130*/  @P1 LEA R4, P3, R21.reuse, R4, 0x2 ;  /* 0x0000000415041211 */ /* 0x040fe200078610ff */
[----:B--2---:R-:W5:Y:S01]  /*0140*/  @P0 LDG.E R23, desc[UR16][R2.64] ;  /* 0x0000001002170981 */ /* 0x004f62000c1e1900 */
[----:B---3--:R-:W-:Y:S01]  /*0150*/  ISETP.NE.U32.AND P0, PT, R6, RZ, PT ;  /* 0x000000ff0600720c */ /* 0x008fe20003f05070 */
[----:B0-----:R-:W-:Y:S01]  /*0160*/  UIMAD.WIDE.U32 UR6, UR18, UR12, URZ ;  /* 0x0000000c120672a5 */ /* 0x001fe2000f8e00ff */
[----:B------:R-:W-:Y:S01]  /*0170*/  @P1 LEA.HI.X R5, R21, R5, RZ, 0x2, P3 ;  /* 0x0000000515051211 */ /* 0x000fe200018f14ff */
[----:B------:R-:W0:Y:S01]  /*0180*/  LDC.64 R16, c[0x0][0x4a0] ;  /* 0x00012800ff107b82 */ /* 0x000e220000000a00 */
[----:B------:R-:W-:Y:S01]  /*0190*/  ISETP.NE.AND.EX P0, PT, R7, RZ, PT, P0 ;  /* 0x000000ff0700720c */ /* 0x000fe20003f05300 */
[----:B------:R-:W-:Y:S02]  /*01a0*/  UIMAD.WIDE.U32 UR4, UR18, UR8, URZ ;  /* 0x00000008120472a5 */ /* 0x000fe4000f8e00ff */
[----:B------:R-:W-:Y:S01]  /*01b0*/  UIMAD UR8, UR18, UR13, UR7 ;  /* 0x0000000d120872a4 */ /* 0x000fe2000f8e0207 */
[----:B------:R2:W5:Y:S01]  /*01c0*/  @P1 LDG.E R20, desc[UR16][R4.64] ;  /* 0x0000001004141981 */ /* 0x000562000c1e1900 */
[----:B------:R-:W-:-:S02]  /*01d0*/  UIMAD UR9, UR18, UR9, UR5 ;  /* 0x00000009120972a4 */ /* 0x000fc4000f8e0205 */
[----:B------:R-:W3:Y:S08]  /*01e0*/  LDC.64 R36, c[0x0][0x450] ;  /* 0x00011400ff247b82 */ /* 0x000ef00000000a00 */
[----:B------:R-:W4:Y:S01]  /*01f0*/  @P0 LDC R0, c[0x0][0x384] ;  /* 0x0000e100ff000b82 */ /* 0x000f220000000800 */
[----:B--2---:R-:W-:Y:S02]  /*0200*/  MOV R4, UR6 ;  /* 0x0000000600047c02 */ /* 0x004fe40008000f00 */
[----:B------:R-:W-:Y:S01]  /*0210*/  MOV R5, UR7 ;  /* 0x0000000700057c02 */ /* 0x000fe20008000f00 */
[----:B------:R-:W2:Y:S01]  /*0220*/  LDCU.64 UR6, c[0x0][0x498] ;  /* 0x00009300ff0677ac */ /* 0x000ea20008000a00 */
[----:B------:R-:W-:-:S03]  /*0230*/  MOV R3, UR5 ;  /* 0x0000000500037c02 */ /* 0x000fc60008000f00 */
[----:B------:R-:W1:Y:S01]  /*0240*/  @P0 LDC R11, c[0x0][0x38c] ;  /* 0x0000e300ff0b0b82 */ /* 0x000e620000000800 */
[----:B------:R-:W-:Y:S02]  /*0250*/  MOV R3, UR9 ;  /* 0x0000000900037c02 */ /* 0x000fe40008000f00 */
[----:B------:R-:W-:Y:S01]  /*0260*/  MOV R5, UR8 ;  /* 0x0000000800057c02 */ /* 0x000fe20008000f00 */
[----:B------:R-:W0:Y:S01]  /*0270*/  LDCU.64 UR8, c[0x0][0x3b8] ;  /* 0x00007700ff0877ac */ /* 0x000e220008000a00 */
[----:B------:R-:W-:-:S03]  /*0280*/  MOV R2, UR4 ;  /* 0x0000000400027c02 */ /* 0x000fc60008000f00 */
[----:B------:R-:W3:Y:S02]  /*0290*/  @P0 LDC.64 R6, c[0x0][0x480] ;  /* 0x00012000ff060b82 */ /* 0x000ee40000000a00 */
[----:B------:R-:W-:-:S04]  /*02a0*/  IMAD.WIDE.U32 R2, R21, UR10, R2 ;  /* 0x0000000a15027c25 */ /* 0x000fc8000f8e0002 */
[----:B------:R-:W-:Y:S01]  /*02b0*/  IMAD R15, R21, UR11, R3 ;  /* 0x0000000b150f7c24 */ /* 0x000fe2000f8e0203 */
[----:B------:R-:W3:Y:S01]  /*02c0*/  LDCU.64 UR10, c[0x0][0x3d8] ;  /* 0x00007b00ff0a77ac */ /* 0x000ee20008000a00 */
[----:B------:R-:W3:Y:S01]  /*02d0*/  LDC.64 R38, c[0x0][0x460] ;  /* 0x00011800ff267b82 */ /* 0x000ee20000000a00 */
[----:B----4-:R-:W-:Y:S01]  /*02e0*/  @P0 IMAD R0, R0, UR18, R21 ;  /* 0x0000001200000c24 */ /* 0x010fe2000f8e0215 */
[----:B--2---:R-:W-:-:S06]  /*02f0*/  UIMAD.WIDE.U32 UR4, UR18, UR6, URZ ;  /* 0x00000006120472a5 */ /* 0x004fcc000f8e00ff */
[----:B------:R-:W2:Y:S01]  /*0300*/  LDC.64 R40, c[0x0][0x468] ;  /* 0x00011a00ff287b82 */ /* 0x000ea20000000a00 */
[----:B------:R-:W-:-:S07]  /*0310*/  IMAD.WIDE.U32 R4, R21, UR14, R4 ;  /* 0x0000000e15047c25 */ /* 0x000fce000f8e0004 */
[----:B------:R-:W4:Y:S01]  /*0320*/  LDC.64 R42, c[0x0][0x528] ;  /* 0x00014a00ff2a7b82 */ /* 0x000f220000000a00 */
[C---:B------:R-:W-:Y:S01]  /*0330*/  ISETP.GE.AND P1, PT, R9.reuse, 0x1, PT ;  /* 0x000000010900780c */ /* 0x040fe20003f26270 */
[----:B------:R-:W-:Y:S01]  /*0340*/  @P0 IMAD R0, R0, R9, RZ ;  /* 0x0000000900000224 */ /* 0x000fe200078e02ff */
[----:B------:R-:W-:Y:S01]  /*0350*/  UIMAD UR5, UR18, UR7, UR5 ;  /* 0x00000007120572a4 */ /* 0x000fe2000f8e0205 */
[----:B------:R-:W-:Y:S01]  /*0360*/  LEA R9, R9, 0xfffffc00, 0xa ;  /* 0xfffffc0009097811 */ /* 0x000fe200078e50ff */
[----:B0-----:R-:W-:-:S04]  /*0370*/  IMAD.WIDE.U32 R24, R21, UR8, RZ ;  /* 0x0000000815187c25 */ /* 0x001fc8000f8e00ff */
[----:B------:R-:W-:Y:S01]  /*0380*/  IMAD R13, R21, UR15, R5 ;  /* 0x0000000f150d7c24 */ /* 0x000fe2000f8e0205 */
[----:B------:R-:W-:Y:S01]  /*0390*/  IADD3 R30, P3, PT, R9, R2, RZ ;  /* 0x00000002091e7210 */ /* 0x000fe20007f7e0ff */
[----:B-1----:R-:W-:Y:S01]  /*03a0*/  @P0 IMAD R5, R0, R11, RZ ;  /* 0x0000000b00050224 */ /* 0x002fe200078e02ff */
[C---:B------:R-:W-:Y:S01]  /*03b0*/  LEA R22, P2, R24.reuse, R18, 0x2 ;  /* 0x0000001218167211 */ /* 0x040fe200078410ff */
[C---:B------:R-:W-:Y:S01]  /*03c0*/  IMAD R0, R21.reuse, UR9, R25 ;  /* 0x0000000915007c24 */ /* 0x040fe2000f8e0219 */
[----:B------:R-:W-:Y:S01]  /*03d0*/  CS2R R10, SRZ ;  /* 0x00000000000a7805 */ /* 0x000fe2000001ff00 */
[----:B------:R-:W-:Y:S01]  /*03e0*/  IMAD.WIDE.U32 R2, R21, R16, UR4 ;  /* 0x0000000415027e25 */ /* 0x000fe2000f8e0010 */
[----:B------:R-:W-:Y:S02]  /*03f0*/  IADD3 R4, P4, PT, R9, R4, RZ ;  /* 0x0000000409047210 */ /* 0x000fe40007f9e0ff */
[----:B------:R-:W-:Y:S01]  /*0400*/  LEA.HI.X R24, R24, R19, R0, 0x2, P2 ;  /* 0x0000001318187211 */ /* 0x000fe200010f1400 */
[----:B---3--:R-:W-:Y:S01]  /*0410*/  @P0 IMAD.WIDE R10, R5, 0x8, R6 ;  /* 0x00000008050a0825 */ /* 0x008fe200078e0206 */
[----:B------:R-:W-:-:S02]  /*0420*/  SHF.R.S32.HI R0, RZ, 0x1f, R9 ;  /* 0x0000001fff007819 */ /* 0x000fc40000011409 */
[----:B------:R-:W-:Y:S01]  /*0430*/  IADD3 R2, P0, PT, R9, R2, RZ ;  /* 0x0000000209027210 */ /* 0x000fe20007f1e0ff */
[C---:B------:R-:W-:Y:S02]  /*0440*/  IMAD R5, R21.reuse, R17, R3 ;  /* 0x0000001115057224 */ /* 0x040fe400078e0203 */
[C---:B------:R-:W-:Y:S01]  /*0450*/  IMAD.WIDE.U32 R26, R21.reuse, UR10, RZ ;  /* 0x0000000a151a7c25 */ /* 0x040fe2000f8e00ff */
[C---:B------:R-:W-:Y:S02]  /*0460*/  IADD3.X R3, PT, PT, R0.reuse, R15, RZ, P3, !PT ;  /* 0x0000000f00037210 */ /* 0x040fe40001ffe4ff */
[C---:B------:R-:W-:Y:S02]  /*0470*/  IADD3.X R32, PT, PT, R0.reuse, R13, RZ, P4, !PT ;  /* 0x0000000d00207210 */ /* 0x040fe400027fe4ff */
[----:B------:R-:W-:Y:S01]  /*0480*/  IADD3.X R34, PT, PT, R0, R5, RZ, P0, !PT ;  /* 0x0000000500227210 */ /* 0x000fe200007fe4ff */
[----:B------:R-:W-:Y:S01]  /*0490*/  IMAD R0, R21, UR11, R27 ;  /* 0x0000000b15007c24 */ /* 0x000fe2000f8e021b */
[----:B------:R-:W-:-:S02]  /*04a0*/  LEA R25, P0, R26, R36, 0x2 ;  /* 0x000000241a197211 */ /* 0x000fc400078010ff */
[----:B------:R-:W-:Y:S02]  /*04b0*/  LEA R29, P2, R30, R38, 0x2 ;  /* 0x000000261e1d7211 */ /* 0x000fe400078410ff */
[----:B--2---:R-:W-:Y:S02]  /*04c0*/  LEA R31, P3, R4, R40, 0x2 ;  /* 0x00000028041f7211 */ /* 0x004fe400078610ff */
[----:B----4-:R-:W-:Y:S01]  /*04d0*/  LEA R33, P4, R2, R42, 0x2 ;  /* 0x0000002a02217211 */ /* 0x010fe200078810ff */
[----:B------:R-:W-:Y:S01]  /*04e0*/  HFMA2 R104, -RZ, RZ, 0, 0 ;  /* 0x00000000ff687431 */ /* 0x000fe200000001ff */
[----:B------:R-:W-:Y:S02]  /*04f0*/  LEA.HI.X R26, R26, R37, R0, 0x2, P0 ;  /* 0x000000251a1a7211 */ /* 0x000fe400000f1400 */
[----:B------:R-:W-:Y:S02]  /*0500*/  LEA.HI.X R30, R30, R39, R3, 0x2, P2 ;  /* 0x000000271e1e7211 */ /* 0x000fe400010f1403 */
[----:B------:R-:W-:-:S02]  /*0510*/  LEA.HI.X R32, R4, R41, R32, 0x2, P3 ;  /* 0x0000002904207211 */ /* 0x000fc400018f1420 */
[----:B------:R-:W-:Y:S02]  /*0520*/  LEA.HI.X R34, R2, R43, R34, 0x2, P4 ;  /* 0x0000002b02227211 */ /* 0x000fe400020f1422 */
[----:B------:R-:W-:Y:S01]  /*0530*/  MOV R27, RZ ;  /* 0x000000ff001b7202 */ /* 0x000fe20000000f00 */
[----:B------:R-:W-:Y:S06]  /*0540*/  @!P1 BRA `(.L_x_3527) ;  /* 0x0000009800a89947 */ /* 0x000fec0003800000 */
[----:B------:R-:W0:Y:S01]  /*0550*/  S2R R28, SR_TID.X ;  /* 0x00000000001c7919 */ /* 0x000e220000002100 */
[----:B------:R-:W1:Y:S01]  /*0560*/  S2UR UR5, SR_CgaCtaId ;  /* 0x00000000000579c3 */ /* 0x000e620000008800 */
[----:B------:R-:W-:Y:S01]  /*0570*/  UMOV UR4, 0x400 ;  /* 0x0000040000047882 */ /* 0x000fe20000000000 */
[----:B------:R-:W-:Y:S01]  /*0580*/  MOV R27, RZ ;  /* 0x000000ff001b7202 */ /* 0x000fe20000000f00 */
[----:B------:R-:W2:Y:S01]  /*0590*/  LDCU UR6, c[0x0][0x394] ;  /* 0x00007280ff0677ac */ /* 0x000ea20008000800 */
[----:B------:R-:W-:Y:S01]  /*05a0*/  MOV R104, RZ ;  /* 0x000000ff00687202 */ /* 0x000fe20000000f00 */
[----:B-1----:R-:W-:Y:S01]  /*05b0*/  ULEA UR4, UR5, UR4, 0x18 ;  /* 0x0000000405047291 */ /* 0x002fe2000f8ec0ff */
[C---:B0-----:R-:W-:Y:S02]  /*05c0*/  SHF.L.U32 R35, R28.reuse, 0x4, RZ ;  /* 0x000000041c237819 */ /* 0x041fe400000006ff */
[----:B------:R-:W-:Y:S02]  /*05d0*/  LOP3.LUT R197, R28, 0x1f, RZ, 0xc0, !PT ;  /* 0x0000001f1cc57812 */ /* 0x000fe400078ec0ff */
[----:B------:R-:W-:-:S02]  /*05e0*/  LOP3.LUT R35, R35, 0x3e00, RZ, 0xc0, !PT ;  /* 0x00003e0023237812 */ /* 0x000fc400078ec0ff */
[----:B------:R-:W-:Y:S02]  /*05f0*/  LEA R37, R28, UR4, 0x3 ;  /* 0x000000041c257c11 */ /* 0x000fe4000f8e18ff */
[----:B------:R-:W-:-:S04]  /*0600*/  LOP3.LUT R36, R35, 0x1f, R28, 0xf8, !PT ;  /* 0x0000001f23247812 */ /* 0x000fc800078ef81c */
        /* <DEDUP_REMOVED lines=14> */
[----:B--2---:R-:W-:-:S07]  /*06f0*/  LOP3.LUT R52, R36, 0x1e0, RZ, 0xfc, !PT ;  /* 0x000001e024347812 */ /* 0x004fce00078efcff */
.L_x_3575:
[----:B0-----:R-:W0:Y:S01]  /*0700*/  LDC R53, c[0x0][0x388] ;  /* 0x0000e200ff357b82 */ /* 0x001e220000000800 */
[----:B------:R-:W-:Y:S01]  /*0710*/  UIADD3 UR7, UPT, UPT, UR6, -0x1, URZ ;  /* 0xffffffff06077890 */ /* 0x000fe2000fffe0ff */
[----:B------:R-:W-:Y:S02]  /*0720*/  SHF.L.U32 R2, R36, 0x2, RZ ;  /* 0x0000000224027819 */ /* 0x000fe400000006ff */
[----:B------:R-:W-:Y:S02]  /*0730*/  CS2R R6, SRZ ;  /* 0x0000000000067805 */ /* 0x000fe4000001ff00 */
[----:B------:R-:W-:Y:S01]  /*0740*/  CS2R R16, SRZ ;  /* 0x0000000000107805 */ /* 0x000fe2000001ff00 */
[----:B------:R-:W-:Y:S01]  /*0750*/  USHF.L.U32 UR19, UR7, 0xa, URZ ;  /* 0x0000000a07137899 */ /* 0x000fe200080006ff */
[----:B------:R-:W-:Y:S02]  /*0760*/  IADD3 R4, P0, PT, R2, R29, RZ ;  /* 0x0000001d02047210 */ /* 0x000fe40007f1e0ff */
[----:B------:R-:W-:-:S02]  /*0770*/  CS2R R12, SRZ ;  /* 0x00000000000c7805 */ /* 0x000fc4000001ff00 */
[C---:B------:R-:W-:Y:S01]  /*0780*/  IADD3 R8, P1, PT, R2.reuse, R31, RZ ;  /* 0x0000001f02087210 */ /* 0x040fe20007f3e0ff */
[----:B------:R-:W-:Y:S01]  /*0790*/  HFMA2 R0, -RZ, RZ, 0, 0 ;  /* 0x00000000ff007431 */ /* 0x000fe200000001ff */
[----:B------:R-:W-:Y:S02]  /*07a0*/  IADD3.X R5, PT, PT, RZ, R30, RZ, P0, !PT ;  /* 0x0000001eff057210 */ /* 0x000fe400007fe4ff */
[----:B------:R-:W-:Y:S02]  /*07b0*/  CS2R R14, SRZ ;  /* 0x00000000000e7805 */ /* 0x000fe4000001ff00 */
[----:B------:R-:W-:Y:S02]  /*07c0*/  IADD3 R2, P2, PT, R2, R33, RZ ;  /* 0x0000002102027210 */ /* 0x000fe40007f5e0ff */
[----:B------:R-:W-:Y:S02]  /*07d0*/  CS2R R18, SRZ ;  /* 0x0000000000127805 */ /* 0x000fe4000001ff00 */
[----:B------:R-:W-:-:S02]  /*07e0*/  IADD3.X R9, PT, PT, RZ, R32, RZ, P1, !PT ;  /* 0x00000020ff097210 */ /* 0x000fc40000ffe4ff */
[----:B------:R-:W-:Y:S02]  /*07f0*/  CS2R R72, SRZ ;  /* 0x0000000000487805 */ /* 0x000fe4000001ff00 */
[----:B------:R-:W-:Y:S02]  /*0800*/  IADD3.X R3, PT, PT, RZ, R34, RZ, P2, !PT ;  /* 0x00000022ff037210 */ /* 0x000fe400017fe4ff */
[----:B------:R-:W-:Y:S02]  /*0810*/  CS2R R74, SRZ ;  /* 0x00000000004a7805 */ /* 0x000fe4000001ff00 */
[----:B------:R-:W-:Y:S02]  /*0820*/  MOV R71, RZ ;  /* 0x000000ff00477202 */ /* 0x000fe40000000f00 */
[----:B0-----:R-:W-:-:S04]  /*0830*/  IADD3 R53, PT, PT, R53, -UR19, RZ ;  /* 0x8000001335357c10 */ /* 0x001fc8000fffe0ff */
[-C--:B------:R-:W-:Y:S01]  /*0840*/  ISETP.GE.AND P0, PT, R39, R53.reuse, PT ;  /* 0x000000352700720c */ /* 0x080fe20003f06270 */
[----:B------:R-:W-:Y:S01]  /*0850*/  BAR.SYNC.DEFER_BLOCKING 0x0 ;  /* 0x0000000000007b1d */ /* 0x000fe20000010000 */
[-C--:B------:R-:W-:Y:S02]  /*0860*/  ISETP.GE.AND P6, PT, R40, R53.reuse, PT ;  /* 0x000000352800720c */ /* 0x080fe40003fc6270 */
[----:B------:R-:W-:Y:S02]  /*0870*/  P2R R124, PR, RZ, 0x1 ;  /* 0x00000001ff7c7803 */ /* 0x000fe40000000000 */
[-C--:B------:R-:W-:Y:S02]  /*0880*/  ISETP.GE.AND P5, PT, R41, R53.reuse, PT ;  /* 0x000000352900720c */ /* 0x080fe40003fa6270 */
[-C--:B------:R-:W-:Y:S02]  /*0890*/  ISETP.GE.AND P2, PT, R36, R53.reuse, PT ;  /* 0x000000352400720c */ /* 0x080fe40003f46270 */
[----:B------:R-:W-:-:S02]  /*08a0*/  ISETP.GE.AND P1, PT, R38, R53, PT ;  /* 0x000000352600720c */ /* 0x000fc40003f26270 */
[-C--:B------:R-:W-:Y:S02]  /*08b0*/  ISETP.GE.AND P3, PT, R43, R53.reuse, PT ;  /* 0x000000352b00720c */ /* 0x080fe40003f66270 */
[----:B------:R-:W-:Y:S02]  /*08c0*/  ISETP.GE.AND P4, PT, R42, R53, PT ;  /* 0x000000352a00720c */ /* 0x000fe40003f86270 */
[----:B------:R-:W-:Y:S02]  /*08d0*/  P2R R122, PR, RZ, 0x40 ;  /* 0x00000040ff7a7803 */ /* 0x000fe40000000000 */
[----:B------:R-:W-:Y:S02]  /*08e0*/  P2R R120, PR, RZ, 0x20 ;  /* 0x00000020ff787803 */ /* 0x000fe40000000000 */
[----:B------:R-:W-:Y:S02]  /*08f0*/  P2R R125, PR, RZ, 0x2 ;  /* 0x00000002ff7d7803 */ /* 0x000fe40000000000 */
[----:B------:R-:W-:-:S02]  /*0900*/  P2R R126, PR, RZ, 0x4 ;  /* 0x00000004ff7e7803 */ /* 0x000fc40000000000 */
[----:B------:R-:W-:Y:S01]  /*0910*/  P2R R128, PR, RZ, 0x8 ;  /* 0x00000008ff807803 */ /* 0x000fe20000000000 */
[----:B------:R-:W2:Y:S01]  /*0920*/  @!P0 LDG.E R6, desc[UR16][R4.64+0x100] ;  /* 0x0001001004068981 */ /* 0x000ea2000c1e1900 */
[----:B------:R-:W-:Y:S02]  /*0930*/  ISETP.GE.AND P0, PT, R44, R53, PT ;  /* 0x000000352c00720c */ /* 0x000fe40003f06270 */
[----:B------:R-:W-:Y:S01]  /*0940*/  P2R R127, PR, RZ, 0x10 ;  /* 0x00000010ff7f7803 */ /* 0x000fe20000000000 */
[----:B------:R-:W3:Y:S01]  /*0950*/  @!P6 LDG.E R13, desc[UR16][R4.64+0x180] ;  /* 0x00018010040de981 */ /* 0x000ee2000c1e1900 */
[----:B------:R-:W-:-:S03]  /*0960*/  P2R R129, PR, RZ, 0x1 ;  /* 0x00000001ff817803 */ /* 0x000fc60000000000 */
[----:B------:R-:W4:Y:S04]  /*0970*/  @!P5 LDG.E R12, desc[UR16][R4.64+0x200] ;  /* 0x00020010040cd981 */ /* 0x000f28000c1e1900 */
[----:B------:R-:W2:Y:S04]  /*0980*/  @!P2 LDG.E R0, desc[UR16][R4.64] ;  /* 0x000000100400a981 */ /* 0x000ea8000c1e1900 */
[----:B------:R-:W4:Y:S01]  /*0990*/  @!P0 LDG.E R17, desc[UR16][R4.64+0x380] ;  /* 0x0003801004118981 */ /* 0x000f22000c1e1900 */
[-C--:B------:R-:W-:Y:S02]  /*09a0*/  ISETP.GE.AND P0, PT, R45, R53.reuse, PT ;  /* 0x000000352d00720c */ /* 0x080fe40003f06270 */
[----:B------:R-:W-:Y:S01]  /*09b0*/  ISETP.GE.AND P6, PT, R46, R53, PT ;  /* 0x000000352e00720c */ /* 0x000fe20003fc6270 */
[----:B------:R-:W3:Y:S01]  /*09c0*/  @!P1 LDG.E R7, desc[UR16][R4.64+0x80] ;  /* 0x0000801004079981 */ /* 0x000ee2000c1e1900 */
[----:B------:R-:W-:-:S02]  /*09d0*/  P2R R130, PR, RZ, 0x1 ;  /* 0x00000001ff827803 */ /* 0x000fc40000000000 */
[-C--:B------:R-:W-:Y:S01]  /*09e0*/  ISETP.GE.AND P5, PT, R47, R53.reuse, PT ;  /* 0x000000352f00720c */ /* 0x080fe20003fa6270 */
[----:B------:R-:W4:Y:S04]  /*09f0*/  @!P3 LDG.E R14, desc[UR16][R4.64+0x300] ;  /* 0x00030010040eb981 */ /* 0x000f28000c1e1900 */
[----:B------:R-:W4:Y:S04]  /*0a00*/  @!P4 LDG.E R15, desc[UR16][R4.64+0x280] ;  /* 0x00028010040fc981 */ /* 0x000f28000c1e1900 */
[----:B------:R-:W4:Y:S01]  /*0a10*/  @!P0 LDG.E R16, desc[UR16][R4.64+0x400] ;  /* 0x0004001004108981 */ /* 0x000f22000c1e1900 */
[----:B------:R-:W-:-:S02]  /*0a20*/  ISETP.GE.AND P0, PT, R48, R53, PT ;  /* 0x000000353000720c */ /* 0x000fc40003f06270 */
[-C--:B------:R-:W-:Y:S01]  /*0a30*/  ISETP.GE.AND P1, PT, R49, R53.reuse, PT ;  /* 0x000000353100720c */ /* 0x080fe20003f26270 */
[----:B------:R-:W4:Y:S01]  /*0a40*/  @!P6 LDG.E R19, desc[UR16][R4.64+0x480] ;  /* 0x000480100413e981 */ /* 0x000f22000c1e1900 */
[-C--:B------:R-:W-:Y:S02]  /*0a50*/  ISETP.GE.AND P2, PT, R50, R53.reuse, PT ;  /* 0x000000353200720c */ /* 0x080fe40003f46270 */
[-C--:B------:R-:W-:Y:S01]  /*0a60*/  ISETP.GE.AND P3, PT, R51, R53.reuse, PT ;  /* 0x000000353300720c */ /* 0x080fe20003f66270 */
[----:B------:R-:W4:Y:S01]  /*0a70*/  @!P5 LDG.E R18, desc[UR16][R4.64+0x500] ;  /* 0x000500100412d981 */ /* 0x000f22000c1e1900 */
[----:B------:R-:W-:-:S05]  /*0a80*/  ISETP.GE.AND P4, PT, R52, R53, PT ;  /* 0x000000353400720c */ /* 0x000fca0003f86270 */
        /* <DEDUP_REMOVED lines=8> */
[----:B------:R-:W-:-:S02]  /*0b10*/  P2R R106, PR, RZ, 0x40 ;  /* 0x00000040ff6a7803 */ /* 0x000fc40000000000 */
[----:B------:R-:W-:Y:S02]  /*0b20*/  P2R R99, PR, RZ, 0x40 ;  /* 0x00000040ff637803 */ /* 0x000fe40000000000 */
[----:B------:R-:W-:-:S04]  /*0b30*/  ISETP.NE.AND P6, PT, R130, RZ, PT ;  /* 0x000000ff8200720c */ /* 0x000fc80003fc5270 */
[----:B------:R-:W-:Y:S02]  /*0b40*/  P2R R98, PR, RZ, 0x40 ;  /* 0x00000040ff627803 */ /* 0x000fe40000000000 */
[----:B------:R-:W-:Y:S01]  /*0b50*/  ISETP.NE.AND P6, PT, R129, RZ, PT ;  /* 0x000000ff8100720c */ /* 0x000fe20003fc5270 */
[----:B0-----:R-:W-:Y:S01]  /*0b60*/  ULEA UR20, UR5, UR4, 0x18 ;  /* 0x0000000405147291 */ /* 0x001fe2000f8ec0ff */
[----:B-1----:R-:W-:-:S04]  /*0b70*/  IADD3 R56, PT, PT, R35, R54, RZ ;  /* 0x0000003623387210 */ /* 0x002fc80007ffe0ff */
        /* <DEDUP_REMOVED lines=37> */
[----:B------:R-:W-:Y:S02]  /*0dd0*/  LOP3.LUT R5, R28, 0x3e0, RZ, 0xc0, !PT ;  /* 0x000003e01c057812 */ /* 0x000fe400078ec0ff */
[----:B------:R-:W-:Y:S02]  /*0de0*/  LEA R61, R61, UR20, 0x2 ;  /* 0x000000143d3d7c11 */ /* 0x000fe4000f8e10ff */
[----:B------:R-:W-:Y:S02]  /*0df0*/  P2R R97, PR, RZ, 0x40 ;  /* 0x00000040ff617803 */ /* 0x000fe40000000000 */
[----:B------:R-:W-:Y:S02]  /*0e00*/  LEA R62, R62, UR20, 0x2 ;  /* 0x000000143e3e7c11 */ /* 0x000fe4000f8e10ff */
[----:B------:R-:W-:-:S02]  /*0e10*/  ISETP.NE.AND P6, PT, R128, RZ, PT ;  /* 0x000000ff8000720c */ /* 0x000fc40003fc5270 */
[----:B------:R-:W-:Y:S02]  /*0e20*/  LEA R63, R69, UR20, 0x2 ;  /* 0x00000014453f7c11 */ /* 0x000fe4000f8e10ff */
[----:B------:R-:W-:Y:S02]  /*0e30*/  LEA R64, R64, UR20, 0x2 ;  /* 0x0000001440407c11 */ /* 0x000fe4000f8e10ff */
[----:B------:R-:W-:Y:S02]  /*0e40*/  IADD3 R5, PT, PT, R5, R54, RZ ;  /* 0x0000003605057210 */ /* 0x000fe40007ffe0ff */
[----:B------:R-:W-:Y:S02]  /*0e50*/  LEA R65, R65, UR20, 0x2 ;  /* 0x0000001441417c11 */ /* 0x000fe4000f8e10ff */
[----:B------:R-:W-:Y:S02]  /*0e60*/  LEA R66, R66, UR20, 0x2 ;  /* 0x0000001442427c11 */ /* 0x000fe4000f8e10ff */
[----:B------:R-:W-:-:S02]  /*0e70*/  P2R R96, PR, RZ, 0x40 ;  /* 0x00000040ff607803 */ /* 0x000fc40000000000 */
[----:B------:R-:W-:Y:S02]  /*0e80*/  ISETP.NE.AND P6, PT, R127, RZ, PT ;  /* 0x000000ff7f00720c */ /* 0x000fe40003fc5270 */
[----:B------:R-:W-:Y:S02]  /*0e90*/  SHF.L.U32 R5, R5, 0x4, RZ ;  /* 0x0000000405057819 */ /* 0x000fe400000006ff */
[----:B------:R-:W-:Y:S02]  /*0ea0*/  LEA R67, R67, UR20, 0x2 ;  /* 0x0000001443437c11 */ /* 0x000fe4000f8e10ff */
[----:B------:R-:W-:Y:S02]  /*0eb0*/  P2R R95, PR, RZ, 0x40 ;  /* 0x00000040ff5f7803 */ /* 0x000fe40000000000 */
[----:B------:R-:W-:Y:S02]  /*0ec0*/  LEA R68, R68, UR20, 0x2 ;  /* 0x0000001444447c11 */ /* 0x000fe4000f8e10ff */
[----:B------:R-:W-:-:S02]  /*0ed0*/  ISETP.NE.AND P6, PT, R120, RZ, PT ;  /* 0x000000ff7800720c */ /* 0x000fc40003fc5270 */
        /* <DEDUP_REMOVED lines=10> */
[----:B--2---:R-:W-:Y:S04]  /*0f80*/  STS [R55], R0 ;  /* 0x0000000037007388 */ /* 0x004fe80000000800 */
[----:B---3--:R-:W-:Y:S04]  /*0f90*/  STS [R56+0x80], R7 ;  /* 0x0000800738007388 */ /* 0x008fe80000000800 */
        /* <DEDUP_REMOVED lines=10> */
[----:B------:R-:W-:Y:S01]  /*1040*/  STS [R67+0x600], R72 ;  /* 0x0006004843007388 */ /* 0x000fe20000000800 */
[----:B0-----:R-:W-:-:S03]  /*1050*/  LEA.HI.SX32 R71, R5, R5, 0x1b ;  /* 0x0000000505477211 */ /* 0x001fc600078fdaff */
[----:B------:R-:W-:Y:S01]  /*1060*/  STS [R68+0x680], R73 ;  /* 0x0006804944007388 */ /* 0x000fe20000000800 */
[----:B------:R-:W-:-:S03]  /*1070*/  LEA R71, R71, UR20, 0x2 ;  /* 0x0000001447477c11 */ /* 0x000fc6000f8e10ff */
        /* <DEDUP_REMOVED lines=21> */
[----:B------:R-:W-:-:S02]  /*11d0*/  CS2R R6, SRZ ;  /* 0x0000000000067805 */ /* 0x000fc4000001ff00 */
[----:B------:R-:W-:-:S03]  /*11e0*/  CS2R R4, SRZ ;  /* 0x0000000000047805 */ /* 0x000fc6000001ff00 */
[----:B------:R-:W2:Y:S01]  /*11f0*/  @!P6 LDG.E R0, desc[UR16][R8.64] ;  /* 0x000000100800e981 */ /* 0x000ea2000c1e1900 */
[----:B------:R-:W-:Y:S02]  /*1200*/  ISETP.NE.AND P6, PT, R90, RZ, PT ;  /* 0x000000ff5a00720c */ /* 0x000fe40003fc5270 */
[----:B------:R-:W-:Y:S02]  /*1210*/  CS2R R12, SRZ ;  /* 0x00000000000c7805 */ /* 0x000fe4000001ff00 */
[----:B------:R-:W-:Y:S02]  /*1220*/  CS2R R14, SRZ ;  /* 0x00000000000e7805 */ /* 0x000fe4000001ff00 */
[----:B------:R-:W-:Y:S02]  /*1230*/  CS2R R16, SRZ ;  /* 0x0000000000107805 */ /* 0x000fe4000001ff00 */
[----:B------:R-:W-:Y:S02]  /*1240*/  CS2R R18, SRZ ;  /* 0x0000000000127805 */ /* 0x000fe4000001ff00 */
[----:B------:R-:W-:-:S02]  /*1250*/  CS2R R88, SRZ ;  /* 0x0000000000587805 */ /* 0x000fc4000001ff00 */
        /* <DEDUP_REMOVED lines=42> */
[----:B------:R-:W-:Y:S02]  /*1500*/  MOV R109, RZ ;  /* 0x000000ff006d7202 */ /* 0x000fe40000000f00 */
[----:B------:R-:W-:Y:S02]  /*1510*/  MOV R111, RZ ;  /* 0x000000ff006f7202 */ /* 0x000fe40000000f00 */
[----:B------:R-:W-:Y:S01]  /*1520*/  MOV R113, RZ ;  /* 0x000000ff00717202 */ /* 0x000fe20000000f00 */
[----:B--2---:R0:W-:Y:S04]  /*1530*/  STS [R55], R0 ;  /* 0x0000000037007388 */ /* 0x0041e80000000800 */
[----:B---3--:R-:W-:Y:S04]  /*1540*/  STS [R56+0x80], R7 ;  /* 0x0000800738007388 */ /* 0x008fe80000000800 */
[----:B----4-:R1:W-:Y:S04]  /*1550*/  STS [R57+0x100], R4 ;  /* 0x0001000439007388 */ /* 0x0103e80000000800 */
        /* <DEDUP_REMOVED lines=14> */
[----:B------:R-:W4:Y:S04]  /*1640*/  LDS R5, [R71] ;  /* 0x0000000047057984 */ /* 0x000f280000000800 */
        /* <DEDUP_REMOVED lines=12> */
[----:B------:R-:W4:Y:S04]  /*1710*/  LDS R103, [R71+0x34] ;  /* 0x0000340047677984 */ /* 0x000f280000000800 */
[----:B------:R-:W4:Y:S04]  /*1720*/  LDS R105, [R71+0x38] ;  /* 0x0000380047697984 */ /* 0x000f280000000800 */
[----:B------:R-:W4:Y:S01]  /*1730*/  LDS R107, [R71+0x3c] ;  /* 0x00003c00476b7984 */ /* 0x000f220000000800 */
[----:B0-----:R-:W-:Y:S01]  /*1740*/  HFMA2 R0, -RZ, RZ, 0, 0 ;  /* 0x00000000ff007431 */ /* 0x001fe200000001ff */
[----:B------:R-:W-:Y:S01]  /*1750*/  BAR.SYNC.DEFER_BLOCKING 0x0 ;  /* 0x0000000000007b1d */ /* 0x000fe20000010000 */
[----:B-1----:R-:W-:-:S05]  /*1760*/  HFMA2 R4, -RZ, RZ, 0, 0 ;  /* 0x00000000ff047431 */ /* 0x002fca00000001ff */
[----:B------:R-:W4:Y:S01]  /*1770*/  @!P6 LDG.E R0, desc[UR16][R2.64] ;  /* 0x000000100200e981 */ /* 0x000f22000c1e1900 */
[----:B------:R-:W-:-:S13]  /*1780*/  ISETP.NE.AND P6, PT, R90, RZ, PT ;  /* 0x000000ff5a00720c */ /* 0x000fda0003fc5270 */
[----:B------:R-:W4:Y:S01]  /*1790*/  @!P6 LDG.E R109, desc[UR16][R2.64+0x80] ;  /* 0x00008010026de981 */ /* 0x000f22000c1e1900 */
[----:B------:R-:W-:-:S13]  /*17a0*/  ISETP.NE.AND P6, PT, R92, RZ, PT ;  /* 0x000000ff5c00720c */ /* 0x000fda0003fc5270 */
[----:B------:R-:W4:Y:S01]  /*17b0*/  @!P6 LDG.E R4, desc[UR16][R2.64+0x100] ;  /* 0x000100100204e981 */ /* 0x000f22000c1e1900 */
[----:B------:R-:W-:Y:S01]  /*17c0*/  ISETP.NE.AND P6, PT, R94, RZ, PT ;  /* 0x000000ff5e00720c */ /* 0x000fe20003fc5270 */
[----:B--2---:R-:W-:-:S12]  /*17d0*/  HFMA2 R6, -RZ, RZ, 0, 0 ;  /* 0x00000000ff067431 */ /* 0x004fd800000001ff */
[----:B------:R-:W2:Y:S01]  /*17e0*/  @!P6 LDG.E R111, desc[UR16][R2.64+0x180] ;  /* 0x00018010026fe981 */ /* 0x000ea2000c1e1900 */
[----:B------:R-:W-:-:S13]  /*17f0*/  ISETP.NE.AND P6, PT, R96, RZ, PT ;  /* 0x000000ff6000720c */ /* 0x000fda0003fc5270 */
[----:B------:R-:W2:Y:S01]  /*1800*/  @!P6 LDG.E R6, desc[UR16][R2.64+0x200] ;  /* 0x000200100206e981 */ /* 0x000ea2000c1e1900 */
[----:B------:R-:W-:Y:S01]  /*1810*/  ISETP.NE.AND P6, PT, R100, RZ, PT ;  /* 0x000000ff6400720c */ /* 0x000fe20003fc5270 */
[----:B---3--:R-:W-:-:S12]  /*1820*/  HFMA2 R12, -RZ, RZ, 0, 0 ;  /* 0x00000000ff0c7431 */ /* 0x008fd800000001ff */
[----:B------:R-:W3:Y:S01]  /*1830*/  @!P6 LDG.E R113, desc[UR16][R2.64+0x280] ;  /* 0x000280100271e981 */ /* 0x000ee2000c1e1900 */
[----:B------:R-:W-:Y:S02]  /*1840*/  ISETP.NE.AND P6, PT, R102, RZ, PT ;  /* 0x000000ff6600720c */ /* 0x000fe40003fc5270 */
[----:B------:R-:W-:-:S11]  /*1850*/  MOV R115, RZ ;  /* 0x000000ff00737202 */ /* 0x000fd60000000f00 */
[----:B------:R-:W3:Y:S01]  /*1860*/  @!P6 LDG.E R12, desc[UR16][R2.64+0x300] ;  /* 0x00030010020ce981 */ /* 0x000ee2000c1e1900 */
[----:B------:R-:W-:Y:S01]  /*1870*/  ISETP.NE.AND P6, PT, R110, RZ, PT ;  /* 0x000000ff6e00720c */ /* 0x000fe20003fc5270 */
[----:B----4-:R-:W-:-:S12]  /*1880*/  HFMA2 R14, -RZ, RZ, 0, 0 ;  /* 0x00000000ff0e7431 */ /* 0x010fd800000001ff */
[----:B------:R-:W4:Y:S01]  /*1890*/  @!P6 LDG.E R115, desc[UR16][R2.64+0x380] ;  /* 0x000380100273e981 */ /* 0x000f22000c1e1900 */
[----:B------:R-:W-:Y:S01]  /*18a0*/  ISETP.NE.AND P6, PT, R112, RZ, PT ;  /* 0x000000ff7000720c */ /* 0x000fe20003fc5270 */
[----:B------:R-:W-:Y:S01]  /*18b0*/  HFMA2 R16, -RZ, RZ, 0, 0 ;  /* 0x00000000ff107431 */ /* 0x000fe200000001ff */
        /* <DEDUP_REMOVED lines=13> */
[----:B------:R-:W4:Y:S04]  /*1990*/  @!P6 LDG.E R117, desc[UR16][R2.64+0x480] ;  /* 0x000480100275e981 */ /* 0x000f28000c1e1900 */
[----:B------:R-:W4:Y:S01]  /*19a0*/  @!P4 LDG.E R123, desc[UR16][R2.64+0x780] ;  /* 0x00078010027bc981 */ /* 0x000f22000c1e1900 */
[----:B-----5:R-:W-:Y:S01]  /*19b0*/  FADD.FTZ R88, R5, R20 ;  /* 0x0000001405587221 */ /* 0x020fe20000010000 */
[----:B------:R-:W-:-:S04]  /*19c0*/  P2R R108, PR, RZ, 0x20 ;  /* 0x00000020ff6c7803 */ /* 0x000fc80000000000 */
[----:B------:R-:W-:Y:S01]  /*19d0*/  FSETP.GTU.FTZ.AND P5, PT, R88, 20, PT ;  /* 0x41a000005800780b */ /* 0x000fe20003fbc000 */
[----:B------:R-:W-:Y:S01]  /*19e0*/  BSSY.RECONVERGENT B0, `(.L_x_3528) ;  /* 0x0000040000007945 */ /* 0x000fe20003800200 */
[--C-:B------:R-:W-:Y:S01]  /*19f0*/  FADD.FTZ R100, R103, R20.reuse ;  /* 0x0000001467647221 */ /* 0x100fe20000010000 */
        /* <DEDUP_REMOVED lines=13> */
[----:B------:R-:W-:Y:S04]  /*1ad0*/  STS [R55], R0 ;  /* 0x0000000037007388 */ /* 0x000fe80000000800 */
[----:B------:R-:W-:Y:S04]  /*1ae0*/  STS [R56+0x80], R109 ;  /* 0x0000806d38007388 */ /* 0x000fe80000000800 */
[----:B------:R-:W-:Y:S04]  /*1af0*/  STS [R57+0x100], R4 ;  /* 0x0001000439007388 */ /* 0x000fe80000000800 */
[----:B--2---:R-:W-:Y:S04]  /*1b00*/  STS [R58+0x180], R111 ;  /* 0x0001806f3a007388 */ /* 0x004fe80000000800 */
[----:B------:R-:W-:Y:S04]  /*1b10*/  STS [R59+0x200], R6 ;  /* 0x000200063b007388 */ /* 0x000fe80000000800 */
[----:B---3--:R-:W-:Y:S04]  /*1b20*/  STS [R60+0x280], R113 ;  /* 0x000280713c007388 */ /* 0x008fe80000000800 */
        /* <DEDUP_REMOVED lines=10> */
[----:B0-----:R-:W-:Y:S01]  /*1bd0*/  FADD.FTZ R98, R19, R20 ;  /* 0x0000001413627221 */ /* 0x001fe20000010000 */
[----:B------:R-:W-:Y:S01]  /*1be0*/  NOP ;  /* 0x0000000000007918 */ /* 0x000fe20000000000 */
[----:B------:R-:W-:Y:S05]  /*1bf0*/  @P5 BRA `(.L_x_3529) ;  /* 0x0000000000785947 */ /* 0x000fea0003800000 */
        /* <DEDUP_REMOVED lines=30> */
.L_x_3529:
[----:B------:R-:W-:Y:S05]  /*1de0*/  BSYNC.RECONVERGENT B0 ;  /* 0x0000000000007941 */ /* 0x000fea0003800200 */
.L_x_3528:
[----:B------:R-:W-:Y:S01]  /*1df0*/  FSETP.GTU.FTZ.AND P5, PT, R89, 20, PT ;  /* 0x41a000005900780b */ /* 0x000fe20003fbc000 */
[----:B------:R-:W-:-:S12]  /*1e00*/  BSSY.RECONVERGENT B0, `(.L_x_3530) ;  /* 0x0000020000007945 */ /* 0x000fd80003800200 */
        /* <DEDUP_REMOVED lines=31> */
.L_x_3531:
[----:B------:R-:W-:Y:S05]  /*2000*/  BSYNC.RECONVERGENT B0 ;  /* 0x0000000000007941 */ /* 0x000fea0003800200 */
.L_x_3530:
        /* <DEDUP_REMOVED lines=33> */
.L_x_3533:
[----:B------:R-:W-:Y:S05]  /*2220*/  BSYNC.RECONVERGENT B0 ;  /* 0x0000000000007941 */ /* 0x000fea0003800200 */
.L_x_3532:
        /* <DEDUP_REMOVED lines=33> */
.L_x_3535:
[----:B------:R-:W-:Y:S05]  /*2440*/  BSYNC.RECONVERGENT B0 ;  /* 0x0000000000007941 */ /* 0x000fea0003800200 */
.L_x_3534:
        /* <DEDUP_REMOVED lines=33> */
.L_x_3537:
[----:B------:R-:W-:Y:S05]  /*2660*/  BSYNC.RECONVERGENT B0 ;  /* 0x0000000000007941 */ /* 0x000fea0003800200 */
.L_x_3536:
        /* <DEDUP_REMOVED lines=33> */
.L_x_3539:
[----:B------:R-:W-:Y:S05]  /*2880*/  BSYNC.RECONVERGENT B0 ;  /* 0x0000000000007941 */ /* 0x000fea0003800200 */
.L_x_3538:
        /* <DEDUP_REMOVED lines=33> */
.L_x_3541:
[----:B------:R-:W-:Y:S05]  /*2aa0*/  BSYNC.RECONVERGENT B0 ;  /* 0x0000000000007941 */ /* 0x000fea0003800200 */
.L_x_3540:
        /* <DEDUP_REMOVED lines=33> */
.L_x_3543:
[----:B------:R-:W-:Y:S05]  /*2cc0*/  BSYNC.RECONVERGENT B0 ;  /* 0x0000000000007941 */ /* 0x000fea0003800200 */
.L_x_3542:
        /* <DEDUP_REMOVED lines=33> */
.L_x_3545:
[----:B------:R-:W-:Y:S05]  /*2ee0*/  BSYNC.RECONVERGENT B0 ;  /* 0x0000000000007941 */ /* 0x000fea0003800200 */
.L_x_3544:
        /* <DEDUP_REMOVED lines=33> */
.L_x_3547:
[----:B------:R-:W-:Y:S05]  /*3100*/  BSYNC.RECONVERGENT B0 ;  /* 0x0000000000007941 */ /* 0x000fea0003800200 */
.L_x_3546:
        /* <DEDUP_REMOVED lines=33> */
.L_x_3549:
[----:B------:R-:W-:Y:S05]  /*3320*/  BSYNC.RECONVERGENT B0 ;  /* 0x0000000000007941 */ /* 0x000fea0003800200 */
.L_x_3548:
        /* <DEDUP_REMOVED lines=33> */
.L_x_3551:
[----:B------:R-:W-:Y:S05]  /*3540*/  BSYNC.RECONVERGENT B0 ;  /* 0x0000000000007941 */ /* 0x000fea0003800200 */
.L_x_3550:
        /* <DEDUP_REMOVED lines=33> */
.L_x_3553:
[----:B------:R-:W-:Y:S05]  /*3760*/  BSYNC.RECONVERGENT B0 ;  /* 0x0000000000007941 */ /* 0x000fea0003800200 */
.L_x_3552:
        /* <DEDUP_REMOVED lines=33> */
.L_x_3555:
[----:B------:R-:W-:Y:S05]  /*3980*/  BSYNC.RECONVERGENT B0 ;  /* 0x0000000000007941 */ /* 0x000fea0003800200 */
.L_x_3554:
        /* <DEDUP_REMOVED lines=33> */
.L_x_3557:
[----:B------:R-:W-:Y:S05]  /*3ba0*/  BSYNC.RECONVERGENT B0 ;  /* 0x0000000000007941 */ /* 0x000fea0003800200 */
.L_x_3556:
        /* <DEDUP_REMOVED lines=33> */
.L_x_3559:
[----:B------:R-:W-:Y:S05]  /*3dc0*/  BSYNC.RECONVERGENT B0 ;  /* 0x0000000000007941 */ /* 0x000fea0003800200 */
.L_x_3558:
[----:B------:R-:W0:Y:S01]  /*3dd0*/  LDCU.128 UR12, c[0x0][0x410] ;  /* 0x00008200ff0c77ac */ /* 0x000e220008000c00 */
[----:B------:R-:W-:Y:S01]  /*3de0*/  P2R R139, PR, RZ, 0x1 ;  /* 0x00000001ff8b7803 */ /* 0x000fe20000000000 */
[----:B------:R-:W-:Y:S01]  /*3df0*/  LDS R119, [R71+0x4] ;  /* 0x0000040047777984 */ /* 0x000fe20000000800 */
[----:B------:R-:W-:Y:S01]  /*3e00*/  ISETP.NE.AND P0, PT, R120, RZ, PT ;  /* 0x000000ff7800720c */ /* 0x000fe20003f05270 */
[----:B------:R-:W-:Y:S01]  /*3e10*/  UMOV UR4, UR19 ;  /* 0x0000001300047c82 */ /* 0x000fe20008000000 */
[----:B------:R-:W-:Y:S01]  /*3e20*/  UMOV UR5, URZ ;  /* 0x000000ff00057c82 */ /* 0x000fe20008000000 */
[----:B------:R-:W-:Y:S01]  /*3e30*/  ISETP.NE.AND P6, PT, R108, RZ, PT ;  /* 0x000000ff6c00720c */ /* 0x000fe20003fc5270 */
[----:B------:R-:W-:Y:S01]  /*3e40*/  LDS R117, [R71+0x8] ;  /* 0x0000080047757984 */ /* 0x000fe20000000800 */
[----:B------:R-:W-:Y:S02]  /*3e50*/  P2R R138, PR, RZ, 0x1 ;  /* 0x00000001ff8a7803 */ /* 0x000fe40000000000 */
[----:B------:R-:W-:-:S02]  /*3e60*/  CS2R R12, SRZ ;  /* 0x00000000000c7805 */ /* 0x000fc4000001ff00 */
[----:B------:R-:W-:Y:S01]  /*3e70*/  ISETP.NE.AND P0, PT, R122, RZ, PT ;  /* 0x000000ff7a00720c */ /* 0x000fe20003f05270 */
[----:B------:R-:W-:Y:S01]  /*3e80*/  LDS R118, [R71+0xc] ;  /* 0x00000c0047767984 */ /* 0x000fe20000000800 */
[----:B------:R-:W-:Y:S02]  /*3e90*/  P2R R140, PR, RZ, 0x2 ;  /* 0x00000002ff8c7803 */ /* 0x000fe40000000000 */
[----:B------:R-:W-:Y:S02]  /*3ea0*/  CS2R R14, SRZ ;  /* 0x00000000000e7805 */ /* 0x000fe4000001ff00 */
[----:B------:R-:W-:Y:S01]  /*3eb0*/  P2R R137, PR, RZ, 0x1 ;  /* 0x00000001ff897803 */ /* 0x000fe20000000000 */
[----:B------:R-:W-:Y:S01]  /*3ec0*/  LDS R115, [R71+0x10] ;  /* 0x0000100047737984 */ /* 0x000fe20000000800 */
[----:B------:R-:W-:Y:S02]  /*3ed0*/  ISETP.NE.AND P0, PT, R124, RZ, PT ;  /* 0x000000ff7c00720c */ /* 0x000fe40003f05270 */
[----:B------:R-:W-:Y:S01]  /*3ee0*/  CS2R R16, SRZ ;  /* 0x0000000000107805 */ /* 0x000fe2000001ff00 */
[----:B0-----:R-:W-:Y:S01]  /*3ef0*/  UIMAD.WIDE.U32 UR8, UR18, UR12, UR4 ;  /* 0x0000000c120872a5 */ /* 0x001fe2000f8e0004 */
[----:B------:R-:W-:Y:S01]  /*3f00*/  LDS R116, [R71+0x14] ;  /* 0x0000140047747984 */ /* 0x000fe20000000800 */
[----:B------:R-:W-:-:S02]  /*3f10*/  P2R R135, PR, RZ, 0x1 ;  /* 0x00000001ff877803 */ /* 0x000fc40000000000 */
[----:B------:R-:W-:Y:S01]  /*3f20*/  CS2R R18, SRZ ;  /* 0x0000000000127805 */ /* 0x000fe2000001ff00 */
[----:B------:R-:W-:Y:S01]  /*3f30*/  UIMAD UR10, UR18, UR13, UR9 ;  /* 0x0000000d120a72a4 */ /* 0x000fe2000f8e0209 */
[----:B------:R-:W-:Y:S01]  /*3f40*/  LDS R113, [R71+0x18] ;  /* 0x0000180047717984 */ /* 0x000fe20000000800 */
[----:B------:R-:W-:Y:S02]  /*3f50*/  MOV R3, UR9 ;  /* 0x0000000900037c02 */ /* 0x000fe40008000f00 */
[----:B------:R-:W-:Y:S02]  /*3f60*/  CS2R R132, SRZ ;  /* 0x0000000000847805 */ /* 0x000fe4000001ff00 */
[----:B------:R-:W-:Y:S01]  /*3f70*/  MOV R2, UR8 ;  /* 0x0000000800027c02 */ /* 0x000fe20008000f00 */
[----:B------:R-:W-:Y:S01]  /*3f80*/  LDS R114, [R71+0x1c] ;  /* 0x00001c0047727984 */ /* 0x000fe20000000800 */
[----:B------:R-:W-:Y:S01]  /*3f90*/  MOV R3, UR10 ;  /* 0x0000000a00037c02 */ /* 0x000fe20008000f00 */
[----:B------:R-:W-:Y:S01]  /*3fa0*/  HFMA2 R121, -RZ, RZ, 0, 0 ;  /* 0x00000000ff797431 */ /* 0x000fe200000001ff */
[----:B------:R-:W-:Y:S01]  /*3fb0*/  ISETP.NE.AND P0, PT, R125, RZ, PT ;  /* 0x000000ff7d00720c */ /* 0x000fe20003f05270 */
[----:B------:R-:W-:Y:S01]  /*3fc0*/  LDS R111, [R71+0x20] ;  /* 0x00002000476f7984 */ /* 0x000fe20000000800 */
[----:B------:R-:W-:Y:S01]  /*3fd0*/  ISETP.NE.AND P1, PT, R127, RZ, PT ;  /* 0x000000ff7f00720c */ /* 0x000fe20003f25270 */
[C---:B------:R-:W-:Y:S01]  /*3fe0*/  IMAD.WIDE.U32 R2, R21.reuse, UR14, R2 ;  /* 0x0000000e15027c25 */ /* 0x040fe2000f8e0002 */
[----:B-1----:R-:W-:Y:S01]  /*3ff0*/  P2R R123, PR, RZ, 0x1 ;  /* 0x00000001ff7b7803 */ /* 0x002fe20000000000 */
[----:B------:R-:W-:Y:S01]  /*4000*/  LDS R112, [R71+0x24] ;  /* 0x0000240047707984 */ /* 0x000fe20000000800 */
[----:B------:R-:W-:Y:S01]  /*4010*/  ISETP.NE.AND P0, PT, R126, RZ, PT ;  /* 0x000000ff7e00720c */ /* 0x000fe20003f05270 */
[----:B------:R-:W-:Y:S01]  /*4020*/  IMAD R6, R21, UR15, R3 ;  /* 0x0000000f15067c24 */ /* 0x000fe2000f8e0203 */
[----:B------:R-:W0:Y:S01]  /*4030*/  LDCU.128 UR12, c[0x0][0x420] ;  /* 0x00008400ff0c77ac */ /* 0x000e220008000c00 */
[----:B------:R-:W-:Y:S01]  /*4040*/  IADD3 R5, P5, PT, R36, R2, RZ ;  /* 0x0000000224057210 */ /* 0x000fe20007fbe0ff */
[----:B------:R-:W-:Y:S01]  /*4050*/  LDS R109, [R71+0x28] ;  /* 0x00002800476d7984 */ /* 0x000fe20000000800 */
[----:B------:R-:W-:Y:S01]  /*4060*/  P2R R141, PR, RZ, 0x4 ;  /* 0x00000004ff8d7803 */ /* 0x000fe20000000000 */
[----:B------:R-:W-:Y:S01]  /*4070*/  HFMA2 R131, -RZ, RZ, 0, 0 ;  /* 0x00000000ff837431 */ /* 0x000fe200000001ff */
[----:B------:R-:W-:Y:S01]  /*4080*/  IADD3.X R6, PT, PT, RZ, R6, RZ, P5, !PT ;  /* 0x00000006ff067210 */ /* 0x000fe20002ffe4ff */
[----:B------:R-:W-:Y:S01]  /*4090*/  LDS R110, [R71+0x2c] ;  /* 0x00002c00476e7984 */ /* 0x000fe20000000800 */
[----:B------:R-:W-:-:S02]  /*40a0*/  ISETP.NE.AND P2, PT, R128, RZ, PT ;  /* 0x000000ff8000720c */ /* 0x000fc40003f45270 */
[----:B------:R-:W-:Y:S01]  /*40b0*/  P2R R142, PR, RZ, 0x8 ;  /* 0x00000008ff8e7803 */ /* 0x000fe20000000000 */
[----:B------:R-:W-:Y:S01]  /*40c0*/  LDS R107, [R71+0x30] ;  /* 0x00003000476b7984 */ /* 0x000fe20000000800 */
[----:B------:R-:W-:Y:S02]  /*40d0*/  ISETP.NE.AND P3, PT, R129, RZ, PT ;  /* 0x000000ff8100720c */ /* 0x000fe40003f65270 */
[----:B------:R-:W-:Y:S01]  /*40e0*/  P2R R143, PR, RZ, 0x10 ;  /* 0x00000010ff8f7803 */ /* 0x000fe20000000000 */
[----:B------:R-:W-:Y:S01]  /*40f0*/  LDS R108, [R71+0x34] ;  /* 0x00003400476c7984 */ /* 0x000fe20000000800 */
[----:B------:R-:W-:Y:S02]  /*4100*/  ISETP.NE.AND P4, PT, R130, RZ, PT ;  /* 0x000000ff8200720c */ /* 0x000fe40003f85270 */
[----:B------:R-:W-:Y:S01]  /*4110*/  MOV R134, RZ ;  /* 0x000000ff00867202 */ /* 0x000fe20000000f00 */
[----:B0-----:R-:W-:Y:S01]  /*4120*/  UIMAD.WIDE.U32 UR8, UR18, UR12, UR4 ;  /* 0x0000000c120872a5 */ /* 0x001fe2000f8e0004 */
[----:B------:R-:W-:Y:S01]  /*4130*/  LDS R105, [R71+0x38] ;  /* 0x0000380047697984 */ /* 0x000fe20000000800 */
[----:B------:R-:W-:-:S02]  /*4140*/  MOV R136, RZ ;  /* 0x000000ff00887202 */ /* 0x000fc40000000f00 */
[----:B------:R-:W-:Y:S02]  /*4150*/  UIMAD UR10, UR18, UR13, UR9 ;  /* 0x0000000d120a72a4 */ /* 0x000fe4000f8e0209 */
[----:B------:R-:W-:Y:S01]  /*4160*/  MOV R2, UR8 ;  /* 0x0000000800027c02 */ /* 0x000fe20008000f00 */
[----:B------:R-:W0:Y:S01]  /*4170*/  LDCU.64 UR12, c[0x0][0x558] ;  /* 0x0000ab00ff0c77ac */ /* 0x000e220008000a00 */
[----:B------:R-:W-:Y:S02]  /*4180*/  MOV R3, UR9 ;  /* 0x0000000900037c02 */ /* 0x000fe40008000f00 */
[----:B------:R-:W-:Y:S01]  /*4190*/  MOV R3, UR10 ;  /* 0x0000000a00037c02 */ /* 0x000fe20008000f00 */
[----:B------:R-:W1:Y:S02]  /*41a0*/  LDCU.64 UR8, c[0x0][0x488] ;  /* 0x00009100ff0877ac */ /* 0x000e640008000a00 */
[C---:B------:R-:W-:Y:S01]  /*41b0*/  IMAD.WIDE.U32 R2, R21.reuse, UR14, R2 ;  /* 0x0000000e15027c25 */ /* 0x040fe2000f8e0002 */
[----:B------:R-:W-:Y:S01]  /*41c0*/  MOV R146, RZ ;  /* 0x000000ff00927202 */ /* 0x000fe20000000f00 */
[----:B------:R-:W2:Y:S02]  /*41d0*/  LDCU.64 UR10, c[0x0][0x508] ;  /* 0x0000a100ff0a77ac */ /* 0x000ea40008000a00 */
[----:B------:R-:W-:Y:S01]  /*41e0*/  IMAD R0, R21, UR15, R3 ;  /* 0x0000000f15007c24 */ /* 0x000fe2000f8e0203 */
[----:B------:R-:W-:-:S04]  /*41f0*/  IADD3 R3, P5, PT, R36, R2, RZ ;  /* 0x0000000224037210 */ /* 0x000fc80007fbe0ff */
[----:B------:R-:W-:Y:S02]  /*4200*/  IADD3.X R0, PT, PT, RZ, R0, RZ, P5, !PT ;  /* 0x00000000ff007210 */ /* 0x000fe40002ffe4ff */
[----:B-1----:R-:W-:-:S04]  /*4210*/  LEA R4, P5, R5, UR8, 0x2 ;  /* 0x0000000805047c11 */ /* 0x002fc8000f8a10ff */
[----:B------:R-:W-:Y:S01]  /*4220*/  LEA.HI.X R5, R5, UR9, R6, 0x2, P5 ;  /* 0x0000000905057c11 */ /* 0x000fe2000a8f1406 */
[----:B------:R-:W1:Y:S01]  /*4230*/  LDCU.64 UR8, c[0x0][0x478] ;  /* 0x00008f00ff0877ac */ /* 0x000e620008000a00 */
[----:B------:R-:W-:Y:S02]  /*4240*/  CS2R R6, SRZ ;  /* 0x0000000000067805 */ /* 0x000fe4000001ff00 */
[----:B-1----:R-:W-:-:S04]  /*4250*/  LEA R2, P5, R3, UR8, 0x2 ;  /* 0x0000000803027c11 */ /* 0x002fc8000f8a10ff */
[----:B------:R-:W-:Y:S02]  /*4260*/  LEA.HI.X R3, R3, UR9, R0, 0x2, P5 ;  /* 0x0000000903037c11 */ /* 0x000fe4000a8f1400 */
[----:B------:R-:W-:Y:S01]  /*4270*/  ISETP.NE.AND P5, PT, R106, RZ, PT ;  /* 0x000000ff6a00720c */ /* 0x000fe20003fa5270 */
[----:B------:R-:W-:Y:S04]  /*4280*/  LDS R0, [R71] ;  /* 0x0000000047007984 */ /* 0x000fe80000000800 */
[----:B------:R-:W-:Y:S01]  /*4290*/  LDS R106, [R71+0x3c] ;  /* 0x00003c00476a7984 */ /* 0x000fe20000000800 */
[----:B------:R-:W-:Y:S06]  /*42a0*/  BAR.SYNC.DEFER_BLOCKING 0x0 ;  /* 0x0000000000007b1d */ /* 0x000fec0000010000 */
        /* <DEDUP_REMOVED lines=43> */
[----:B-1----:R-:W-:Y:S02]  /*4560*/  CS2R R4, SRZ ;  /* 0x0000000000047805 */ /* 0x002fe4000001ff00 */
[----:B------:R-:W-:Y:S01]  /*4570*/  CS2R R142, SRZ ;  /* 0x00000000008e7805 */ /* 0x000fe2000001ff00 */
        /* <DEDUP_REMOVED lines=15> */
[----:B------:R2:W-:Y:S01]  /*4670*/  STS [R70+0x780], R133 ;  /* 0x0007808546007388 */ /* 0x0005e20000000800 */
[----:B------:R-:W-:-:S03]  /*4680*/  NOP ;  /* 0x0000000000007918 */ /* 0x000fc60000000000 */
[----:B------:R-:W-:Y:S04]  /*4690*/  LDS R125, [R71] ;  /* 0x00000000477d7984 */ /* 0x000fe80000000800 */
[----:B------:R-:W3:Y:S04]  /*46a0*/  LDS R124, [R71+0x4] ;  /* 0x00000400477c7984 */ /* 0x000ee80000000800 */
[----:B------:R-:W4:Y:S04]  /*46b0*/  LDS R123, [R71+0x8] ;  /* 0x00000800477b7984 */ /* 0x000f280000000800 */
[----:B------:R-:W5:Y:S04]  /*46c0*/  LDS R122, [R71+0xc] ;  /* 0x00000c00477a7984 */ /* 0x000f680000000800 */
[----:B------:R-:W0:Y:S04]  /*46d0*/  LDS R121, [R71+0x10] ;  /* 0x0000100047797984 */ /* 0x000e280000000800 */
[----:B------:R-:W-:Y:S04]  /*46e0*/  LDS R120, [R71+0x14] ;  /* 0x0000140047787984 */ /* 0x000fe80000000800 */
[----:B------:R-:W0:Y:S04]  /*46f0*/  LDS R19, [R71+0x18] ;  /* 0x0000180047137984 */ /* 0x000e280000000800 */
[----:B------:R-:W-:Y:S04]  /*4700*/  LDS R18, [R71+0x1c] ;  /* 0x00001c0047127984 */ /* 0x000fe80000000800 */
[----:B------:R-:W-:Y:S04]  /*4710*/  LDS R13, [R71+0x20] ;  /* 0x00002000470d7984 */ /* 0x000fe80000000800 */
[----:B------:R-:W-:Y:S04]  /*4720*/  LDS R14, [R71+0x24] ;  /* 0x00002400470e7984 */ /* 0x000fe80000000800 */
[----:B------:R-:W-:Y:S04]  /*4730*/  LDS R15, [R71+0x28] ;  /* 0x00002800470f7984 */ /* 0x000fe80000000800 */
[----:B------:R-:W-:Y:S04]  /*4740*/  LDS R12, [R71+0x2c] ;  /* 0x00002c00470c7984 */ /* 0x000fe80000000800 */
[----:B------:R-:W-:Y:S04]  /*4750*/  LDS R17, [R71+0x30] ;  /* 0x0000300047117984 */ /* 0x000fe80000000800 */
[----:B------:R-:W0:Y:S04]  /*4760*/  LDS R16, [R71+0x34] ;  /* 0x0000340047107984 */ /* 0x000e280000000800 */
[----:B------:R-:W0:Y:S04]  /*4770*/  LDS R7, [R71+0x38] ;  /* 0x0000380047077984 */ /* 0x000e280000000800 */
[----:B------:R-:W0:Y:S01]  /*4780*/  LDS R6, [R71+0x3c] ;  /* 0x00003c0047067984 */ /* 0x000e220000000800 */
[----:B------:R-:W-:Y:S06]  /*4790*/  BAR.SYNC.DEFER_BLOCKING 0x0 ;  /* 0x0000000000007b1d */ /* 0x000fec0000010000 */
[----:B------:R-:W5:Y:S01]  /*47a0*/  @!P5 LDG.E R4, desc[UR16][R2.64] ;  /* 0x000000100204d981 */ /* 0x000f62000c1e1900 */
[----:B------:R-:W-:-:S02]  /*47b0*/  ISETP.NE.AND P5, PT, R127, RZ, PT ;  /* 0x000000ff7f00720c */ /* 0x000fc40003fa5270 */
[----:B------:R-:W-:Y:S02]  /*47c0*/  CS2R R126, SRZ ;  /* 0x00000000007e7805 */ /* 0x000fe4000001ff00 */
[----:B-1----:R-:W-:Y:S02]  /*47d0*/  MOV R131, RZ ;  /* 0x000000ff00837202 */ /* 0x002fe40000000f00 */
[----:B--2---:R-:W-:Y:S01]  /*47e0*/  CS2R R132, SRZ ;  /* 0x0000000000847805 */ /* 0x004fe2000001ff00 */
[----:B------:R-:W-:Y:S01]  /*47f0*/  HFMA2 R136, -RZ, RZ, 0, 0 ;  /* 0x00000000ff887431 */ /* 0x000fe200000001ff */
[----:B------:R-:W2:Y:S04]  /*4800*/  @!P1 LDG.E R142, desc[UR16][R2.64+0x600] ;  /* 0x00060010028e9981 */ /* 0x000ea8000c1e1900 */
[----:B------:R-:W2:Y:S04]  /*4810*/  @!P3 LDG.E R146, desc[UR16][R2.64+0x700] ;  /* 0x000700100292b981 */ /* 0x000ea8000c1e1900 */
[----:B------:R-:W2:Y:S01]  /*4820*/  @!P5 LDG.E R5, desc[UR16][R2.64+0x80] ;  /* 0x000080100205d981 */ /* 0x000ea2000c1e1900 */
[----:B------:R-:W-:-:S03]  /*4830*/  ISETP.NE.AND P5, PT, R128, RZ, PT ;  /* 0x000000ff8000720c */ /* 0x000fc60003fa5270 */
[----:B------:R-:W2:Y:S10]  /*4840*/  @!P4 LDG.E R143, desc[UR16][R2.64+0x780] ;  /* 0x00078010028fc981 */ /* 0x000eb4000c1e1900 */
[----:B------:R-:W2:Y:S01]  /*4850*/  @!P5 LDG.E R126, desc[UR16][R2.64+0x100] ;  /* 0x00010010027ed981 */ /* 0x000ea2000c1e1900 */
[----:B------:R-:W-:-:S13]  /*4860*/  ISETP.NE.AND P5, PT, R129, RZ, PT ;  /* 0x000000ff8100720c */ /* 0x000fda0003fa5270 */
[----:B------:R-:W2:Y:S01]  /*4870*/  @!P5 LDG.E R127, desc[UR16][R2.64+0x180] ;  /* 0x00018010027fd981 */ /* 0x000ea2000c1e1900 */
[----:B------:R-:W-:Y:S01]  /*4880*/  ISETP.NE.AND P5, PT, R130, RZ, PT ;  /* 0x000000ff8200720c */ /* 0x000fe20003fa5270 */
[----:B------:R-:W-:-:S12]  /*4890*/  HFMA2 R130, -RZ, RZ, 0, 0 ;  /* 0x00000000ff827431 */ /* 0x000fd800000001ff */
[----:B------:R-:W2:Y:S01]  /*48a0*/  @!P5 LDG.E R130, desc[UR16][R2.64+0x200] ;  /* 0x000200100282d981 */ /* 0x000ea2000c1e1900 */
[----:B------:R-:W-:-:S13]  /*48b0*/  ISETP.NE.AND P5, PT, R135, RZ, PT ;  /* 0x000000ff8700720c */ /* 0x000fda0003fa5270 */
[----:B------:R-:W2:Y:S01]  /*48c0*/  @!P5 LDG.E R131, desc[UR16][R2.64+0x280] ;  /* 0x000280100283d981 */ /* 0x000ea2000c1e1900 */
[----:B------:R-:W-:-:S13]  /*48d0*/  ISETP.NE.AND P5, PT, R137, RZ, PT ;  /* 0x000000ff8900720c */ /* 0x000fda0003fa5270 */
[----:B------:R-:W2:Y:S01]  /*48e0*/  @!P5 LDG.E R132, desc[UR16][R2.64+0x300] ;  /* 0x000300100284d981 */ /* 0x000ea2000c1e1900 */
[----:B------:R-:W-:-:S13]  /*48f0*/  ISETP.NE.AND P5, PT, R138, RZ, PT ;  /* 0x000000ff8a00720c */ /* 0x000fda0003fa5270 */
[----:B------:R-:W2:Y:S01]  /*4900*/  @!P5 LDG.E R133, desc[UR16][R2.64+0x380] ;  /* 0x000380100285d981 */ /* 0x000ea2000c1e1900 */
[----:B------:R-:W-:Y:S02]  /*4910*/  ISETP.NE.AND P5, PT, R139, RZ, PT ;  /* 0x000000ff8b00720c */ /* 0x000fe40003fa5270 */
[----:B------:R-:W-:Y:S01]  /*4920*/  MOV R135, RZ ;  /* 0x000000ff00877202 */ /* 0x000fe20000000f00 */
[----:B------:R-:W-:-:S06]  /*4930*/  HFMA2 R139, -RZ, RZ, 0, 0 ;  /* 0x00000000ff8b7431 */ /* 0x000fcc00000001ff */
[----:B------:R-:W2:Y:S04]  /*4940*/  @!P0 LDG.E R139, desc[UR16][R2.64+0x580] ;  /* 0x00058010028b8981 */ /* 0x000ea8000c1e1900 */
[----:B------:R-:W2:Y:S01]  /*4950*/  @!P5 LDG.E R136, desc[UR16][R2.64+0x400] ;  /* 0x000400100288d981 */ /* 0x000ea2000c1e1900 */
[----:B------:R-:W-:Y:S02]  /*4960*/  ISETP.NE.AND P5, PT, R140, RZ, PT ;  /* 0x000000ff8c00720c */ /* 0x000fe40003fa5270 */
[----:B------:R-:W-:-:S06]  /*4970*/  CS2R R140, SRZ ;  /* 0x00000000008c7805 */ /* 0x000fcc000001ff00 */
[----:B------:R-:W2:Y:S04]  /*4980*/  @!P6 LDG.E R140, desc[UR16][R2.64+0x500] ;  /* 0x00050010028ce981 */ /* 0x000ea8000c1e1900 */
[----:B------:R-:W2:Y:S04]  /*4990*/  @!P2 LDG.E R141, desc[UR16][R2.64+0x680] ;  /* 0x00068010028da981 */ /* 0x000ea8000c1e1900 */
[----:B------:R1:W2:Y:S01]  /*49a0*/  @!P5 LDG.E R135, desc[UR16][R2.64+0x480] ;  /* 0x000480100287d981 */ /* 0x0002a2000c1e1900 */
[----:B---3--:R-:W-:Y:S01]  /*49b0*/  FMUL.FTZ R129, R124, -1.4426950216293334961 ;  /* 0xbfb8aa3b7c817820 */ /* 0x008fe20000410000 */
[----:B------:R-:W-:-:S05]  /*49c0*/  FMUL.FTZ R128, R125, -1.4426950216293334961 ;  /* 0xbfb8aa3b7d807820 */ /* 0x000fca0000410000 */
[----:B------:R-:W3:Y:S01]  /*49d0*/  MUFU.EX2 R129, R129 ;  /* 0x0000008100817308 */ /* 0x000ee20000000800 */
[----:B----4-:R-:W-:-:S03]  /*49e0*/  FMUL.FTZ R134, R123, -1.4426950216293334961 ;  /* 0xbfb8aa3b7b867820 */ /* 0x010fc60000410000 */
[----:B------:R-:W4:Y:S01]  /*49f0*/  MUFU.EX2 R128, R128 ;  /* 0x0000008000807308 */ /* 0x000f220000000800 */
[----:B-----5:R-:W-:Y:S01]  /*4a00*/  FMUL.FTZ R137, R122, -1.4426950216293334961 ;  /* 0xbfb8aa3b7a897820 */ /* 0x020fe20000410000 */
[----:B0-----:R-:W-:Y:S01]  /*4a10*/  FMUL.FTZ R138, R121, -1.4426950216293334961 ;  /* 0xbfb8aa3b798a7820 */ /* 0x001fe20000410000 */
[----:B-1----:R-:W-:Y:S01]  /*4a20*/  FMUL.FTZ R2, R19, -1.4426950216293334961 ;  /* 0xbfb8aa3b13027820 */ /* 0x002fe20000410000 */
[----:B------:R-:W0:Y:S01]  /*4a30*/  MUFU.EX2 R134, R134 ;  /* 0x0000008600867308 */ /* 0x000e220000000800 */
[----:B------:R-:W-:-:S03]  /*4a40*/  FMUL.FTZ R144, R120, -1.4426950216293334961 ;  /* 0xbfb8aa3b78907820 */ /* 0x000fc60000410000 */
[----:B------:R-:W1:Y:S01]  /*4a50*/  MUFU.EX2 R137, R137 ;  /* 0x0000008900897308 */ /* 0x000e620000000800 */
[----:B---3--:R-:W-:-:S03]  /*4a60*/  FADD.FTZ R129, R129, 1 ;  /* 0x3f80000081817421 */ /* 0x008fc60000010000 */
[----:B------:R-:W3:Y:S01]  /*4a70*/  MUFU.EX2 R138, R138 ;  /* 0x0000008a008a7308 */ /* 0x000ee20000000800 */
[----:B----4-:R-:W-:-:S03]  /*4a80*/  FADD.FTZ R128, R128, 1 ;  /* 0x3f80000080807421 */ /* 0x010fc60000010000 */
[----:B------:R4:W5:Y:S04]  /*4a90*/  MUFU.EX2 R3, R2 ;  /* 0x0000000200037308 */ /* 0x0009680000000800 */
[----:B------:R-:W5:Y:S01]  /*4aa0*/  MUFU.RCP R129, R129 ;  /* 0x0000008100817308 */ /* 0x000f620000001000 */
[----:B0-----:R-:W-:Y:S01]  /*4ab0*/  FADD.FTZ R134, R134, 1 ;  /* 0x3f80000086867421 */ /* 0x001fe20000010000 */
[----:B-1----:R-:W-:-:S06]  /*4ac0*/  FADD.FTZ R137, R137, 1 ;  /* 0x3f80000089897421 */ /* 0x002fcc0000010000 */
[----:B------:R-:W0:Y:S01]  /*4ad0*/  MUFU.EX2 R144, R144 ;  /* 0x0000009000907308 */ /* 0x000e220000000800 */
[----:B---3--:R-:W-:-:S03]  /*4ae0*/  FADD.FTZ R138, R138, 1 ;  /* 0x3f8000008a8a7421 */ /* 0x008fc60000010000 */
[----:B------:R-:W1:Y:S01]  /*4af0*/  MUFU.RCP R128, R128 ;  /* 0x0000008000807308 */ /* 0x000e620000001000 */
[----:B----4-:R-:W-:Y:S01]  /*4b00*/  FMUL.FTZ R2, R16, -1.4426950216293334961 ;  /* 0xbfb8aa3b10027820 */ /* 0x010fe20000410000 */
[----:B------:R-:W-:Y:S01]  /*4b10*/  FMUL.FTZ R147, R13, -1.4426950216293334961 ;  /* 0xbfb8aa3b0d937820 */ /* 0x000fe20000410000 */
[----:B-----5:R-:W-:Y:S01]  /*4b20*/  FADD.FTZ R3, R3, 1 ;  /* 0x3f80000003037421 */ /* 0x020fe20000010000 */
[----:B------:R-:W-:Y:S01]  /*4b30*/  FMUL.FTZ R148, R14, -1.4426950216293334961 ;  /* 0xbfb8aa3b0e947820 */ /* 0x000fe20000410000 */
[----:B------:R-:W-:Y:S01]  /*4b40*/  FMUL.FTZ R149, R15, -1.4426950216293334961 ;  /* 0xbfb8aa3b0f957820 */ /* 0x000fe20000410000 */
[----:B------:R-:W-:Y:S02]  /*4b50*/  FMUL.FTZ R150, R12, -1.4426950216293334961 ;  /* 0xbfb8aa3b0c967820 */ /* 0x000fe40000410000 */
[----:B------:R-:W3:Y:S01]  /*4b60*/  MUFU.RCP R134, R134 ;  /* 0x0000008600867308 */ /* 0x000ee20000001000 */
[----:B------:R-:W-:-:S07]  /*4b70*/  FMUL.FTZ R145, R18, -1.4426950216293334961 ;  /* 0xbfb8aa3b12917820 */ /* 0x000fce0000410000 */
[----:B------:R-:W-:Y:S01]  /*4b80*/  MUFU.RCP R137, R137 ;  /* 0x0000008900897308 */ /* 0x000fe20000001000 */
[----:B------:R-:W-:-:S07]  /*4b90*/  FMUL.FTZ R151, R17, -1.4426950216293334961 ;  /* 0xbfb8aa3b11977820 */ /* 0x000fce0000410000 */
[----:B------:R-:W4:Y:S08]  /*4ba0*/  MUFU.RCP R138, R138 ;  /* 0x0000008a008a7308 */ /* 0x000f300000001000 */
[----:B------:R0:W-:Y:S04]  /*4bb0*/  MUFU.EX2 R152, R2 ;  /* 0x0000000200987308 */ /* 0x0001e80000000800 */
[----:B------:R-:W5:Y:S01]  /*4bc0*/  MUFU.EX2 R147, R147 ;  /* 0x0000009300937308 */ /* 0x000f620000000800 */
[----:B0-----:R-:W-:-:S03]  /*4bd0*/  FADD.FTZ R2, R144, 1 ;  /* 0x3f80000090027421 */ /* 0x001fc60000010000 */
[----:B------:R0:W5:Y:S02]  /*4be0*/  MUFU.RCP R144, R3 ;  /* 0x0000000300907308 */ /* 0x0001640000001000 */
[----:B0-----:R-:W-:-:S06]  /*4bf0*/  FADD.FTZ R3, -R129, 1 ;  /* 0x3f80000081037421 */ /* 0x001fcc0000010100 */
[----:B------:R-:W-:Y:S04]  /*4c00*/  MUFU.EX2 R148, R148 ;  /* 0x0000009400947308 */ /* 0x000fe80000000800 */
[----:B------:R-:W-:Y:S04]  /*4c10*/  MUFU.EX2 R149, R149 ;  /* 0x0000009500957308 */ /* 0x000fe80000000800 */
[----:B------:R-:W-:Y:S04]  /*4c20*/  MUFU.EX2 R150, R150 ;  /* 0x0000009600967308 */ /* 0x000fe80000000800 */
[----:B------:R-:W0:Y:S01]  /*4c30*/  MUFU.EX2 R145, R145 ;  /* 0x0000009100917308 */ /* 0x000e220000000800 */
[----:B------:R-:W-:Y:S04]  /*4c40*/  STS [R55], R4 ;  /* 0x0000000437007388 */ /* 0x000fe80000000800 */
        /* <DEDUP_REMOVED lines=14> */
[----:B------:R-:W-:Y:S01]  /*4d30*/  STS [R70+0x780], R143 ;  /* 0x0007808f46007388 */ /* 0x000fe20000000800 */
[----:B------:R-:W-:-:S03]  /*4d40*/  NOP ;  /* 0x0000000000007918 */ /* 0x000fc60000000000 */
[----:B------:R-:W0:Y:S04]  /*4d50*/  LDS R127, [R71] ;  /* 0x00000000477f7984 */ /* 0x000e280000000800 */
[----:B------:R-:W0:Y:S04]  /*4d60*/  LDS R126, [R71+0x4] ;  /* 0x00000400477e7984 */ /* 0x000e280000000800 */
[----:B------:R-:W0:Y:S04]  /*4d70*/  LDS R130, [R71+0x8] ;  /* 0x0000080047827984 */ /* 0x000e280000000800 */
[----:B------:R-:W0:Y:S04]  /*4d80*/  LDS R131, [R71+0xc] ;  /* 0x00000c0047837984 */ /* 0x000e280000000800 */
[----:B------:R-:W0:Y:S01]  /*4d90*/  LDS R132, [R71+0x10] ;  /* 0x0000100047847984 */ /* 0x000e220000000800 */
[----:B--2---:R1:W-:Y:S01]  /*4da0*/  MUFU.RCP R139, R2 ;  /* 0x00000002008b7308 */ /* 0x0043e20000001000 */
[----:B------:R-:W-:-:S02]  /*4db0*/  FFMA.FTZ R5, R124, R3, 1 ;  /* 0x3f8000007c057423 */ /* 0x000fc40000010003 */
[----:B------:R-:W2:Y:S04]  /*4dc0*/  LDS R133, [R71+0x14] ;  /* 0x0000140047857984 */ /* 0x000ea80000000800 */
[----:B------:R-:W2:Y:S01]  /*4dd0*/  LDS R135, [R71+0x1c] ;  /* 0x00001c0047877984 */ /* 0x000ea20000000800 */
[----:B-1----:R-:W-:Y:S01]  /*4de0*/  FADD.FTZ R2, -R128, 1 ;  /* 0x3f80000080027421 */ /* 0x002fe20000010100 */
[----:B------:R-:W1:Y:S02]  /*4df0*/  MUFU.EX2 R151, R151 ;  /* 0x0000009700977308 */ /* 0x000e640000000800 */
[----:B------:R-:W2:Y:S01]  /*4e00*/  LDS R136, [R71+0x18] ;  /* 0x0000180047887984 */ /* 0x000ea20000000800 */
[----:B------:R-:W-:Y:S01]  /*4e10*/  FFMA.FTZ R2, R125, R2, 1 ;  /* 0x3f8000007d027423 */ /* 0x000fe20000010002 */
[----:B------:R-:W-:Y:S01]  /*4e20*/  FMUL.FTZ R153, R7, -1.4426950216293334961 ;  /* 0xbfb8aa3b07997820 */ /* 0x000fe20000410000 */
[----:B---3--:R-:W-:Y:S01]  /*4e30*/  FADD.FTZ R140, -R134, 1 ;  /* 0x3f800000868c7421 */ /* 0x008fe20000010100 */
[----:B----4-:R-:W-:Y:S01]  /*4e40*/  FADD.FTZ R142, -R138, 1 ;  /* 0x3f8000008a8e7421 */ /* 0x010fe20000010100 */
[----:B-----5:R-:W-:Y:S01]  /*4e50*/  FADD.FTZ R146, R147, 1 ;  /* 0x3f80000093927421 */ /* 0x020fe20000010000 */
[----:B------:R-:W-:Y:S01]  /*4e60*/  FMUL.FTZ R154, R6, -1.4426950216293334961 ;  /* 0xbfb8aa3b069a7820 */ /* 0x000fe20000410000 */
[----:B0-----:R-:W-:Y:S01]  /*4e70*/  FADD.FTZ R145, R145, 1 ;  /* 0x3f80000091917421 */ /* 0x001fe20000010000 */
[----:B------:R-:W-:Y:S01]  /*4e80*/  FADD.FTZ R155, R152, 1 ;  /* 0x3f800000989b7421 */ /* 0x000fe20000010000 */
[----:B------:R-:W-:Y:S01]  /*4e90*/  LDS R143, [R71+0x24] ;  /* 0x00002400478f7984 */ /* 0x000fe20000000800 */
[----:B------:R-:W-:-:S03]  /*4ea0*/  FMUL.FTZ R3, R0, R127 ;  /* 0x0000007f00037220 */ /* 0x000fc60000410000 */
[----:B------:R-:W-:Y:S01]  /*4eb0*/  LDS R141, [R71+0x2c] ;  /* 0x00002c00478d7984 */ /* 0x000fe20000000800 */
[----:B------:R-:W-:Y:S01]  /*4ec0*/  FMUL.FTZ R4, R119, R126 ;  /* 0x0000007e77047220 */ /* 0x000fe20000410000 */
[----:B------:R-:W-:-:S03]  /*4ed0*/  FMUL.FTZ R3, R128, R3 ;  /* 0x0000000380037220 */ /* 0x000fc60000410000 */
[----:B------:R-:W-:Y:S01]  /*4ee0*/  FMUL.FTZ R4, R129, R4 ;  /* 0x0000000481047220 */ /* 0x000fe20000410000 */
[----:B------:R-:W-:Y:S01]  /*4ef0*/  FMUL.FTZ R2, R3, R2 ;  /* 0x0000000203027220 */ /* 0x000fe20000410000 */
[----:B------:R-:W-:Y:S01]  /*4f00*/  FADD.FTZ R3, -R137, 1 ;  /* 0x3f80000089037421 */ /* 0x000fe20000010100 */
[----:B------:R-:W-:Y:S01]  /*4f10*/  FADD.FTZ R147, R148, 1 ;  /* 0x3f80000094937421 */ /* 0x000fe20000010000 */
[----:B------:R-:W-:Y:S01]  /*4f20*/  FADD.FTZ R148, R149, 1 ;  /* 0x3f80000095947421 */ /* 0x000fe20000010000 */
[----:B------:R-:W-:Y:S01]  /*4f30*/  FMUL.FTZ R4, R4, R5 ;  /* 0x0000000504047220 */ /* 0x000fe20000410000 */
[----:B------:R-:W-:Y:S01]  /*4f40*/  FADD.FTZ R149, R150, 1 ;  /* 0x3f80000096957421 */ /* 0x000fe20000010000 */
[----:B------:R-:W-:Y:S01]  /*4f50*/  FFMA.FTZ R5, R122, R3, 1 ;  /* 0x3f8000007a057423 */ /* 0x000fe20000010003 */
[----:B------:R-:W0:Y:S01]  /*4f60*/  MUFU.EX2 R153, R153 ;  /* 0x0000009900997308 */ /* 0x000e220000000800 */
[----:B------:R-:W-:Y:S01]  /*4f70*/  FFMA.FTZ R150, R123, R140, 1 ;  /* 0x3f8000007b967423 */ /* 0x000fe2000001008c */
[----:B------:R-:W-:Y:S01]  /*4f80*/  FFMA.FTZ R156, R121, R142, 1 ;  /* 0x3f800000799c7423 */ /* 0x000fe2000001008e */
[----:B------:R-:W-:Y:S01]  /*4f90*/  FMUL.FTZ R3, R117, R130 ;  /* 0x0000008275037220 */ /* 0x000fe20000410000 */
[----:B------:R-:W3:Y:S01]  /*4fa0*/  LDS R142, [R71+0x20] ;  /* 0x00002000478e7984 */ /* 0x000ee20000000800 */
[----:B------:R1:W4:Y:S03]  /*4fb0*/  MUFU.EX2 R159, R154 ;  /* 0x0000009a009f7308 */ /* 0x0003260000000800 */
[----:B------:R-:W5:Y:S01]  /*4fc0*/  LDS R140, [R71+0x28] ;  /* 0x00002800478c7984 */ /* 0x000f620000000800 */
[----:B------:R-:W-:Y:S01]  /*4fd0*/  FMUL.FTZ R3, R134, R3 ;  /* 0x0000000386037220 */ /* 0x000fe20000410000 */
[----:B------:R-:W-:Y:S01]  /*4fe0*/  FMUL.FTZ R152, R118, R131 ;  /* 0x0000008376987220 */ /* 0x000fe20000410000 */
[----:B-1----:R-:W-:Y:S01]  /*4ff0*/  FADD.FTZ R154, R151, 1 ;  /* 0x3f800000979a7421 */ /* 0x002fe20000010000 */
[----:B------:R-:W-:Y:S01]  /*5000*/  FMUL.FTZ R151, R115, R132 ;  /* 0x0000008473977220 */ /* 0x000fe20000410000 */
[----:B------:R-:W1:Y:S01]  /*5010*/  MUFU.RCP R145, R145 ;  /* 0x0000009100917308 */ /* 0x000e620000001000 */
[----:B------:R-:W-:Y:S01]  /*5020*/  FMUL.FTZ R158, R3, R150 ;  /* 0x00000096039e7220 */ /* 0x000fe20000410000 */
[----:B------:R-:W-:Y:S01]  /*5030*/  FMUL.FTZ R152, R137, R152 ;  /* 0x0000009889987220 */ /* 0x000fe20000410000 */
[----:B------:R-:W-:Y:S01]  /*5040*/  FMUL.FTZ R151, R138, R151 ;  /* 0x000000978a977220 */ /* 0x000fe20000410000 */
[----:B------:R-:W-:-:S02]  /*5050*/  FADD.FTZ R150, -R144, 1 ;  /* 0x3f80000090967421 */ /* 0x000fc40000010100 */
[----:B------:R-:W-:Y:S01]  /*5060*/  FMUL.FTZ R160, R152, R5 ;  /* 0x0000000598a07220 */ /* 0x000fe20000410000 */
[----:B------:R-:W-:Y:S01]  /*5070*/  FMUL.FTZ R162, R151, R156 ;  /* 0x0000009c97a27220 */ /* 0x000fe20000410000 */
[----:B0-----:R-:W-:Y:S01]  /*5080*/  FADD.FTZ R156, R153, 1 ;  /* 0x3f800000999c7421 */ /* 0x001fe20000010000 */
[----:B------:R-:W-:Y:S01]  /*5090*/  FFMA.FTZ R166, R19, R150, 1 ;  /* 0x3f80000013a67423 */ /* 0x000fe20000010096 */
[----:B------:R-:W-:Y:S01]  /*50a0*/  LDS R151, [R71+0x34] ;  /* 0x0000340047977984 */ /* 0x000fe20000000800 */
[----:B------:R-:W0:Y:S03]  /*50b0*/  MUFU.RCP R147, R147 ;  /* 0x0000009300937308 */ /* 0x000e260000001000 */
[----:B------:R-:W5:Y:S04]  /*50c0*/  LDS R150, [R71+0x30] ;  /* 0x0000300047967984 */ /* 0x000f680000000800 */
[----:B------:R-:W5:Y:S01]  /*50d0*/  LDS R152, [R71+0x38] ;  /* 0x0000380047987984 */ /* 0x000f620000000800 */
[----:B------:R-:W3:Y:S03]  /*50e0*/  MUFU.RCP R149, R149 ;  /* 0x0000009500957308 */ /* 0x000ee60000001000 */
[----:B------:R-:W5:Y:S01]  /*50f0*/  LDS R153, [R71+0x3c] ;  /* 0x00003c0047997984 */ /* 0x000f620000000800 */
[----:B-1----:R-:W-:-:S04]  /*5100*/  FADD.FTZ R5, -R145, 1 ;  /* 0x3f80000091057421 */ /* 0x002fc80000010100 */
[----:B------:R-:W1:Y:S01]  /*5110*/  MUFU.RCP R148, R148 ;  /* 0x0000009400947308 */ /* 0x000e620000001000 */
[----:B----4-:R-:W-:Y:S01]  /*5120*/  FADD.FTZ R161, R159, 1 ;  /* 0x3f8000009fa17421 */ /* 0x010fe20000010000 */
[----:B------:R-:W-:Y:S01]  /*5130*/  FADD.FTZ R3, -R139, 1 ;  /* 0x3f8000008b037421 */ /* 0x000fe20000010100 */
[----:B--2---:R-:W-:Y:S01]  /*5140*/  FMUL.FTZ R164, R116, R133 ;  /* 0x0000008574a47220 */ /* 0x004fe20000410000 */
[----:B------:R-:W-:-:S04]  /*5150*/  FMUL.FTZ R168, R114, R135 ;  /* 0x0000008772a87220 */ /* 0x000fc80000410000 */
[----:B------:R-:W2:Y:S01]  /*5160*/  MUFU.RCP R146, R146 ;  /* 0x0000009200927308 */ /* 0x000ea20000001000 */
[----:B------:R-:W-:Y:S01]  /*5170*/  FFMA.FTZ R157, R18, R5, 1 ;  /* 0x3f800000129d7423 */ /* 0x000fe20000010005 */
[----:B------:R-:W-:Y:S01]  /*5180*/  FFMA.FTZ R3, R120, R3, 1 ;  /* 0x3f80000078037423 */ /* 0x000fe20000010003 */
[----:B------:R-:W-:Y:S01]  /*5190*/  FMUL.FTZ R5, R113, R136 ;  /* 0x0000008871057220 */ /* 0x000fe20000410000 */
[----:B------:R-:W-:Y:S01]  /*51a0*/  FMUL.FTZ R164, R139, R164 ;  /* 0x000000a48ba47220 */ /* 0x000fe20000410000 */
[----:B------:R-:W-:Y:S01]  /*51b0*/  FMUL.FTZ R168, R145, R168 ;  /* 0x000000a891a87220 */ /* 0x000fe20000410000 */
[----:B------:R-:W-:Y:S01]  /*51c0*/  BAR.SYNC.DEFER_BLOCKING 0x0 ;  /* 0x0000000000007b1d */ /* 0x000fe20000010000 */
[----:B------:R-:W-:Y:S01]  /*51d0*/  FMUL.FTZ R5, R144, R5 ;  /* 0x0000000590057220 */ /* 0x000fe20000410000 */
[----:B------:R-:W-:Y:S01]  /*51e0*/  FMUL.FTZ R164, R164, R3 ;  /* 0x00000003a4a47220 */ /* 0x000fe20000410000 */
[----:B------:R-:W-:-:S03]  /*51f0*/  FMUL.FTZ R168, R168, R157 ;  /* 0x0000009da8a87220 */ /* 0x000fc60000410000 */
[----:B------:R-:W4:Y:S01]  /*5200*/  MUFU.RCP R155, R155 ;  /* 0x0000009b009b7308 */ /* 0x000f220000001000 */
[----:B0-----:R-:W-:Y:S01]  /*5210*/  FADD.FTZ R3, -R147, 1 ;  /* 0x3f80000093037421 */ /* 0x001fe20000010100 */
[----:B---3--:R-:W-:-:S06]  /*5220*/  FADD.FTZ R157, -R149, 1 ;  /* 0x3f800000959d7421 */ /* 0x008fcc0000010100 */
[----:B------:R-:W0:Y:S01]  /*5230*/  MUFU.RCP R156, R156 ;  /* 0x0000009c009c7308 */ /* 0x000e220000001000 */
[----:B------:R-:W-:-:S07]  /*5240*/  FMUL.FTZ R166, R5, R166 ;  /* 0x000000a605a67220 */ /* 0x000fce0000410000 */
[----:B------:R-:W3:Y:S01]  /*5250*/  MUFU.RCP R161, R161 ;  /* 0x000000a100a17308 */ /* 0x000ee20000001000 */
[----:B-1----:R-:W-:Y:S01]  /*5260*/  FADD.FTZ R172, -R148, 1 ;  /* 0x3f80000094ac7421 */ /* 0x002fe20000010100 */
[----:B------:R-:W-:Y:S01]  /*5270*/  FFMA.FTZ R5, R14, R3, 1 ;  /* 0x3f8000000e057423 */ /* 0x000fe20000010003 */
[----:B------:R-:W-:Y:S01]  /*5280*/  FFMA.FTZ R159, R12, R157, 1 ;  /* 0x3f8000000c9f7423 */ /* 0x000fe2000001009d */
[----:B--2---:R-:W-:-:S04]  /*5290*/  FADD.FTZ R170, -R146, 1 ;  /* 0x3f80000092aa7421 */ /* 0x004fc80000010100 */
[----:B------:R-:W1:Y:S01]  /*52a0*/  MUFU.RCP R154, R154 ;  /* 0x0000009a009a7308 */ /* 0x000e620000001000 */
[----:B------:R-:W-:Y:S01]  /*52b0*/  FMUL.FTZ R3, R111, R142 ;  /* 0x0000008e6f037220 */ /* 0x000fe20000410000 */
[----:B-----5:R-:W-:Y:S01]  /*52c0*/  FMUL.FTZ R157, R109, R140 ;  /* 0x0000008c6d9d7220 */ /* 0x020fe20000410000 */
[----:B------:R-:W-:Y:S01]  /*52d0*/  FFMA.FTZ R174, R15, R172, 1 ;  /* 0x3f8000000fae7423 */ /* 0x000fe200000100ac */
        /* <DEDUP_REMOVED lines=9> */
[----:B----4-:R-:W-:Y:S01]  /*5370*/  FADD.FTZ R3, -R155, 1 ;  /* 0x3f8000009b037421 */ /* 0x010fe20000010100 */
[----:B0-----:R-:W-:Y:S01]  /*5380*/  FADD.FTZ R180, -R156, 1 ;  /* 0x3f8000009cb47421 */ /* 0x001fe20000010100 */
[----:B---3--:R-:W-:Y:S01]  /*5390*/  FADD.FTZ R157, -R161, 1 ;  /* 0x3f800000a19d7421 */ /* 0x008fe20000010100 */
[----:B------:R-:W-:Y:S01]  /*53a0*/  FMUL.FTZ R172, R172, R5 ;  /* 0x00000005acac7220 */ /* 0x000fe20000410000 */
[----:B------:R-:W-:Y:S01]  /*53b0*/  FMUL.FTZ R176, R176, R159 ;  /* 0x0000009fb0b07220 */ /* 0x000fe20000410000 */
[----:B------:R-:W-:Y:S01]  /*53c0*/  FFMA.FTZ R5, R16, R3, 1 ;  /* 0x3f80000010057423 */ /* 0x000fe20000010003 */
[----:B------:R-:W-:Y:S01]  /*53d0*/  FFMA.FTZ R182, R7, R180, 1 ;  /* 0x3f80000007b67423 */ /* 0x000fe200000100b4 */
[----:B------:R-:W-:Y:S01]  /*53e0*/  FFMA.FTZ R159, R6, R157, 1 ;  /* 0x3f800000069f7423 */ /* 0x000fe2000001009d */
[----:B-1----:R-:W-:Y:S01]  /*53f0*/  FADD.FTZ R178, -R154, 1 ;  /* 0x3f8000009ab27421 */ /* 0x002fe20000010100 */
        /* <DEDUP_REMOVED lines=15> */
[----:B------:R1:W-:Y:S04]  /*54f0*/  STS [R71+0x4], R4 ;  /* 0x0000040447007388 */ /* 0x0003e80000000800 */
[----:B------:R-:W-:Y:S01]  /*5500*/  STS [R71+0x8], R158 ;  /* 0x0000089e47007388 */ /* 0x000fe20000000800 */
[----:B0-----:R-:W1:Y:S03]  /*5510*/  LDC.64 R2, c[0x0][0x510] ;  /* 0x00014400ff027b82 */ /* 0x001e660000000a00 */
        /* <DEDUP_REMOVED lines=32> */
[----:B------:R-:W0:Y:S01]  /*5720*/  LDS R191, [UR20+0x1080] ;  /* 0x00108014ffbf7984 */ /* 0x000e220008000800 */
[----:B------:R-:W-:-:S04]  /*5730*/  UIMAD.WIDE.U32 UR8, UR18, UR10, UR4 ;  /* 0x0000000a120872a5 */ /* 0x000fc8000f8e0004 */
[----:B------:R-:W-:-:S06]  /*5740*/  UIMAD UR9, UR18, UR11, UR9 ;  /* 0x0000000b120972a4 */ /* 0x000fcc000f8e0209 */
[----:B-1----:R-:W-:-:S04]  /*5750*/  IMAD.WIDE.U32 R4, R21, R2, UR8 ;  /* 0x0000000815047e25 */ /* 0x002fc8000f8e0002 */
[----:B------:R-:W-:Y:S01]  /*5760*/  IMAD R3, R21, R3, R5 ;  /* 0x0000000315037224 */ /* 0x000fe200078e0205 */
[----:B------:R-:W-:-:S04]  /*5770*/  IADD3 R4, P2, PT, R36, R4, RZ ;  /* 0x0000000424047210 */ /* 0x000fc80007f5e0ff */
[----:B------:R-:W-:Y:S02]  /*5780*/  IADD3.X R3, PT, PT, RZ, R3, RZ, P2, !PT ;  /* 0x00000003ff037210 */ /* 0x000fe400017fe4ff */
[----:B------:R-:W-:-:S04]  /*5790*/  LEA R2, P2, R4, UR12, 0x2 ;  /* 0x0000000c04027c11 */ /* 0x000fc8000f8410ff */
[----:B------:R-:W-:Y:S01]  /*57a0*/  LEA.HI.X R3, R4, UR13, R3, 0x2, P2 ;  /* 0x0000000d04037c11 */ /* 0x000fe200090f1403 */
[----:B------:R-:W1:Y:S01]  /*57b0*/  LDCU.64 UR12, c[0x0][0x490] ;  /* 0x00009200ff0c77ac */ /* 0x000e620008000a00 */
        /* <DEDUP_REMOVED lines=27> */
[----:B------:R0:W-:Y:S04]  /*5970*/  @!P2 STG.E desc[UR16][R2.64+0x500], R179 ;  /* 0x000500b30200a986 */ /* 0x0001e8000c101910 */
[----:B------:R0:W-:Y:S04]  /*5980*/  @!P3 STG.E desc[UR16][R2.64+0x580], R181 ;  /* 0x000580b50200b986 */ /* 0x0001e8000c101910 */
[----:B------:R0:W-:Y:S04]  /*5990*/  @!P6 STG.E desc[UR16][R2.64+0x600], R183 ;  /* 0x000600b70200e986 */ /* 0x0001e8000c101910 */
[----:B------:R0:W-:Y:S04]  /*59a0*/  @!P5 STG.E desc[UR16][R2.64+0x680], R185 ;  /* 0x000680b90200d986 */ /* 0x0001e8000c101910 */
[----:B------:R0:W-:Y:S04]  /*59b0*/  @!P4 STG.E desc[UR16][R2.64+0x700], R187 ;  /* 0x000700bb0200c986 */ /* 0x0001e8000c101910 */
[----:B------:R0:W-:Y:S01]  /*59c0*/  @!P1 STG.E desc[UR16][R2.64+0x780], R189 ;  /* 0x000780bd02009986 */ /* 0x0001e2000c101910 */
[----:B------:R-:W-:Y:S01]  /*59d0*/  FMUL.FTZ R124, R124, R129 ;  /* 0x000000817c7c7220 */ /* 0x000fe20000410000 */
[----:B------:R-:W-:Y:S01]  /*59e0*/  FMUL.FTZ R0, R0, R125 ;  /* 0x0000007d00007220 */ /* 0x000fe20000410000 */
[----:B-1----:R-:W-:Y:S01]  /*59f0*/  UISETP.NE.U32.AND UP0, UPT, UR12, URZ, UPT ;  /* 0x000000ff0c00728c */ /* 0x002fe2000bf05070 */
[----:B------:R-:W-:Y:S01]  /*5a00*/  FMUL.FTZ R123, R123, R134 ;  /* 0x000000867b7b7220 */ /* 0x000fe20000410000 */
[----:B------:R-:W-:Y:S01]  /*5a10*/  FMUL.FTZ R119, R119, R124 ;  /* 0x0000007c77777220 */ /* 0x000fe20000410000 */
[----:B------:R-:W-:Y:S01]  /*5a20*/  FFMA.FTZ R5, R73, R0, R104 ;  /* 0x0000000049057223 */ /* 0x000fe20000010068 */
[----:B------:R-:W-:Y:S01]  /*5a30*/  UISETP.NE.AND.EX UP0, UPT, UR13, URZ, UPT, UP0 ;  /* 0x000000ff0d00728c */ /* 0x000fe2000bf05300 */
        /* <DEDUP_REMOVED lines=49> */
[----:B------:R1:W-:Y:S04]  /*5d50*/  STS [R71], R2 ;  /* 0x0000000247007388 */ /* 0x0003e80000000800 */
[----:B------:R-:W-:Y:S04]  /*5d60*/  STS [R71+0x4], R124 ;  /* 0x0000047c47007388 */ /* 0x000fe80000000800 */
[----:B------:R-:W-:Y:S01]  /*5d70*/  STS [R71+0x8], R130 ;  /* 0x0000088247007388 */ /* 0x000fe20000000800 */
[----:B0-----:R-:W-:-:S03]  /*5d80*/  UIMAD.WIDE.U32 UR4, UR18, UR8, UR4 ;  /* 0x00000008120472a5 */ /* 0x001fc6000f8e0004 */
[----:B------:R-:W-:Y:S01]  /*5d90*/  STS [R71+0xc], R122 ;  /* 0x00000c7a47007388 */ /* 0x000fe20000000800 */
[----:B------:R-:W-:-:S03]  /*5da0*/  UIMAD UR8, UR18, UR9, UR5 ;  /* 0x00000009120872a4 */ /* 0x000fc6000f8e0205 */
[----:B------:R-:W-:Y:S01]  /*5db0*/  STS [R71+0x10], R132 ;  /* 0x0000108447007388 */ /* 0x000fe20000000800 */
[----:B------:R-:W-:Y:S02]  /*5dc0*/  MOV R3, UR5 ;  /* 0x0000000500037c02 */ /* 0x000fe40008000f00 */
[----:B-1----:R-:W-:Y:S01]  /*5dd0*/  MOV R2, UR4 ;  /* 0x0000000400027c02 */ /* 0x002fe20008000f00 */
[----:B------:R-:W-:Y:S01]  /*5de0*/  STS [R71+0x14], R120 ;  /* 0x0000147847007388 */ /* 0x000fe20000000800 */
[----:B------:R-:W-:-:S03]  /*5df0*/  MOV R3, UR8 ;  /* 0x0000000800037c02 */ /* 0x000fc60008000f00 */
[----:B------:R-:W-:Y:S01]  /*5e00*/  STS [R71+0x18], R136 ;  /* 0x0000188847007388 */ /* 0x000fe20000000800 */
[----:B------:R-:W-:-:S03]  /*5e10*/  IMAD.WIDE.U32 R2, R21, UR10, R2 ;  /* 0x0000000a15027c25 */ /* 0x000fc6000f8e0002 */
[----:B------:R-:W-:Y:S01]  /*5e20*/  STS [R71+0x1c], R18 ;  /* 0x00001c1247007388 */ /* 0x000fe20000000800 */
[----:B------:R-:W-:Y:S01]  /*5e30*/  IMAD R4, R21, UR11, R3 ;  /* 0x0000000b15047c24 */ /* 0x000fe2000f8e0203 */
[----:B------:R-:W-:Y:S02]  /*5e40*/  IADD3 R3, P1, PT, R36, R2, RZ ;  /* 0x0000000224037210 */ /* 0x000fe40007f3e0ff */
[----:B------:R-:W-:Y:S02]  /*5e50*/  STS [R71+0x20], R142 ;  /* 0x0000208e47007388 */ /* 0x000fe40000000800 */
[----:B------:R-:W-:Y:S02]  /*5e60*/  IADD3.X R4, PT, PT, RZ, R4, RZ, P1, !PT ;  /* 0x00000004ff047210 */ /* 0x000fe40000ffe4ff */
[----:B------:R-:W-:Y:S01]  /*5e70*/  STS [R71+0x24], R14 ;  /* 0x0000240e47007388 */ /* 0x000fe20000000800 */
[----:B------:R-:W-:-:S03]  /*5e80*/  LEA R2, P5, R3, UR12, 0x2 ;  /* 0x0000000c03027c11 */ /* 0x000fc6000f8a10ff */
[----:B------:R-:W-:Y:S01]  /*5e90*/  STS [R71+0x28], R140 ;  /* 0x0000288c47007388 */ /* 0x000fe20000000800 */
[----:B------:R-:W-:-:S03]  /*5ea0*/  LEA.HI.X R3, R3, UR13, R4, 0x2, P5 ;  /* 0x0000000d03037c11 */ /* 0x000fc6000a8f1404 */
        /* <DEDUP_REMOVED lines=57> */
.L_x_3560:
[----:B0-----:R-:W-:Y:S01]  /*6240*/  FFMA.FTZ R2, R76, R115, R145 ;  /* 0x000000734c027223 */ /* 0x001fe20000010091 */
[----:B------:R-:W0:Y:S01]  /*6250*/  LDCU UR8, c[0x0][0x38c] ;  /* 0x00007180ff0877ac */ /* 0x000e220008000800 */
[----:B------:R-:W-:Y:S01]  /*6260*/  MOV R184, RZ ;  /* 0x000000ff00b87202 */ /* 0x000fe20000000f00 */
[-C--:B------:R-:W-:Y:S01]  /*6270*/  FMUL.FTZ R121, R0, R23.reuse ;  /* 0x0000001700797220 */ /* 0x080fe20000410000 */
[----:B------:R-:W-:Y:S01]  /*6280*/  FFMA.FTZ R3, R77, R116, R2 ;  /* 0x000000744d037223 */ /* 0x000fe20000010002 */
[----:B------:R-:W-:Y:S01]  /*6290*/  MOV R178, RZ ;  /* 0x000000ff00b27202 */ /* 0x000fe20000000f00 */
[----:B------:R-:W-:Y:S01]  /*62a0*/  FMUL.FTZ R148, R119, R23 ;  /* 0x0000001777947220 */ /* 0x000fe20000410000 */
[----:B------:R-:W-:Y:S01]  /*62b0*/  MOV R176, RZ ;  /* 0x000000ff00b07202 */ /* 0x000fe20000000f00 */
[----:B------:R-:W-:Y:S01]  /*62c0*/  FFMA.FTZ R2, R78, R113, R3 ;  /* 0x000000714e027223 */ /* 0x000fe20000010003 */
[----:B------:R-:W-:Y:S01]  /*62d0*/  MOV R174, RZ ;  /* 0x000000ff00ae7202 */ /* 0x000fe20000000f00 */
[-C--:B------:R-:W-:Y:S01]  /*62e0*/  FMUL.FTZ R146, R117, R23.reuse ;  /* 0x0000001775927220 */ /* 0x080fe20000410000 */
[----:B------:R-:W-:Y:S01]  /*62f0*/  MOV R172, RZ ;  /* 0x000000ff00ac7202 */ /* 0x000fe20000000f00 */
[----:B------:R-:W-:Y:S01]  /*6300*/  FFMA.FTZ R3, R79, R114, R2 ;  /* 0x000000724f037223 */ /* 0x000fe20000010002 */
[----:B------:R-:W-:Y:S01]  /*6310*/  MOV R170, RZ ;  /* 0x000000ff00aa7202 */ /* 0x000fe20000000f00 */
[----:B------:R-:W-:Y:S01]  /*6320*/  FMUL.FTZ R144, R118, R23 ;  /* 0x0000001776907220 */ /* 0x000fe20000410000 */
[----:B------:R-:W-:Y:S01]  /*6330*/  MOV R168, RZ ;  /* 0x000000ff00a87202 */ /* 0x000fe20000000f00 */
[----:B------:R-:W-:Y:S01]  /*6340*/  FFMA.FTZ R2, R80, R111, R3 ;  /* 0x0000006f50027223 */ /* 0x000fe20000010003 */
[----:B------:R-:W-:Y:S01]  /*6350*/  MOV R166, RZ ;  /* 0x000000ff00a67202 */ /* 0x000fe20000000f00 */
[-C--:B------:R-:W-:Y:S01]  /*6360*/  FMUL.FTZ R142, R115, R23.reuse ;  /* 0x00000017738e7220 */ /* 0x080fe20000410000 */
[----:B0-----:R-:W-:Y:S01]  /*6370*/  UISETP.GE.AND UP0, UPT, UR8, 0x1, UPT ;  /* 0x000000010800788c */ /* 0x001fe2000bf06270 */
        /* <DEDUP_REMOVED lines=17> */
[----:B------:R-:W-:Y:S01]  /*6490*/  MOV R123, UR20 ;  /* 0x00000014007b7c02 */ /* 0x000fe20008000f00 */
[-C--:B------:R-:W-:Y:S01]  /*64a0*/  FMUL.FTZ R132, R112, R23.reuse ;  /* 0x0000001770847220 */ /* 0x080fe20000410000 */
[----:B------:R-:W-:Y:S01]  /*64b0*/  FMUL.FTZ R130, R109, R23 ;  /* 0x000000176d827220 */ /* 0x000fe20000410000 */
[----:B------:R-:W-:Y:S01]  /*64c0*/  FFMA.FTZ R104, R86, R105, R3 ;  /* 0x0000006956687223 */ /* 0x000fe20000010003 */
        /* <DEDUP_REMOVED lines=8> */
[----:B------:R-:W0:Y:S01]  /*6550*/  LDC.64 R2, c[0x0][0x3a0] ;  /* 0x0000e800ff027b82 */ /* 0x000e220000000a00 */
[----:B------:R-:W-:Y:S01]  /*6560*/  USHF.L.U32 UR4, UR7, 0x8, URZ ;  /* 0x0000000807047899 */ /* 0x000fe200080006ff */
[----:B------:R-:W-:Y:S01]  /*6570*/  LOP3.LUT R199, R199, 0xfffffffd, RZ, 0xc0, !PT ;  /* 0xfffffffdc7c77812 */ /* 0x000fe200078ec0ff */
[----:B------:R-:W-:Y:S01]  /*6580*/  UIADD3 UR5, UPT, UPT, UR6, -0x2, URZ ;  /* 0xfffffffe06057890 */ /* 0x000fe2000fffe0ff */
[----:B------:R-:W-:Y:S01]  /*6590*/  HFMA2 R184, -RZ, RZ, 0, 0 ;  /* 0x00000000ffb87431 */ /* 0x000fe200000001ff */
[----:B------:R-:W-:Y:S01]  /*65a0*/  ULOP3.LUT UR4, UR4, 0x100, URZ, 0xc0, !UPT ;  /* 0x0000010004047892 */ /* 0x000fe2000f8ec0ff */
[----:B------:R-:W-:Y:S01]  /*65b0*/  FMUL.FTZ R180, R73, R88 ;  /* 0x0000005849b47220 */ /* 0x000fe20000410000 */
[----:B------:R-:W-:Y:S01]  /*65c0*/  UIMAD UR5, UR5, UR8, URZ ;  /* 0x00000008050572a4 */ /* 0x000fe2000f8e02ff */
        /* <DEDUP_REMOVED lines=8> */
[----:B------:R-:W2:Y:S01]  /*6650*/  LDC R12, c[0x0][0x394] ;  /* 0x0000e500ff0c7b82 */ /* 0x000ea20000000800 */
[----:B------:R-:W-:Y:S01]  /*6660*/  FMUL.FTZ R151, R80, R97 ;  /* 0x0000006150977220 */ /* 0x000fe20000410000 */
[----:B------:R-:W-:Y:S01]  /*6670*/  FMUL.FTZ R149, R81, R96 ;  /* 0x0000006051957220 */ /* 0x000fe20000410000 */
[----:B------:R-:W-:Y:S01]  /*6680*/  FMUL.FTZ R147, R82, R99 ;  /* 0x0000006352937220 */ /* 0x000fe20000410000 */
[----:B------:R-:W-:Y:S01]  /*6690*/  FMUL.FTZ R145, R83, R98 ;  /* 0x0000006253917220 */ /* 0x000fe20000410000 */
[----:B------:R-:W-:Y:S01]  /*66a0*/  FMUL.FTZ R143, R84, R101 ;  /* 0x00000065548f7220 */ /* 0x000fe20000410000 */
[----:B------:R-:W-:Y:S01]  /*66b0*/  FMUL.FTZ R141, R85, R100 ;  /* 0x00000064558d7220 */ /* 0x000fe20000410000 */
[----:B------:R-:W-:Y:S01]  /*66c0*/  FMUL.FTZ R139, R86, R103 ;  /* 0x00000067568b7220 */ /* 0x000fe20000410000 */
[----:B0-----:R-:W-:Y:S01]  /*66d0*/  IMAD.WIDE.U32 R6, R21, R2, RZ ;  /* 0x0000000215067225 */ /* 0x001fe200078e00ff */
[----:B------:R-:W0:Y:S03]  /*66e0*/  LDC.64 R14, c[0x0][0x3e0] ;  /* 0x0000f800ff0e7b82 */ /* 0x000e260000000a00 */
[----:B------:R-:W-:Y:S01]  /*66f0*/  FMUL.FTZ R137, R87, R102 ;  /* 0x0000006657897220 */ /* 0x000fe20000410000 */
[----:B------:R-:W-:Y:S01]  /*6700*/  IADD3 R135, PT, PT, R123, 0x1dd0, RZ ;  /* 0x00001dd07b877810 */ /* 0x000fe20007ffe0ff */
[----:B------:R-:W-:Y:S01]  /*6710*/  IMAD R3, R21, R3, R7 ;  /* 0x0000000315037224 */ /* 0x000fe200078e0207 */
[----:B------:R-:W-:Y:S01]  /*6720*/  MOV R133, R22 ;  /* 0x0000001600857202 */ /* 0x000fe20000000f00 */
[----:B------:R-:W-:Y:S01]  /*6730*/  UIADD3 UR9, UPT, UPT, -UR8, URZ, URZ ;  /* 0x000000ff08097290 */ /* 0x000fe2000fffe1ff */
[----:B------:R-:W-:Y:S01]  /*6740*/  MOV R131, R24 ;  /* 0x0000001800837202 */ /* 0x000fe20000000f00 */
[----:B------:R-:W3:Y:S01]  /*6750*/  LDCU UR10, c[0x0][0x394] ;  /* 0x00007280ff0a77ac */ /* 0x000ee20008000800 */
[----:B-1----:R-:W-:Y:S01]  /*6760*/  LEA R125, P0, R6, R4, 0x2 ;  /* 0x00000004067d7211 */ /* 0x002fe200078010ff */
[----:B------:R-:W1:Y:S01]  /*6770*/  LDC.64 R16, c[0x0][0x3c0] ;  /* 0x0000f000ff107b82 */ /* 0x000e620000000a00 */
[----:B------:R-:W-:-:S02]  /*6780*/  MOV R129, R25 ;  /* 0x0000001900817202 */ /* 0x000fc40000000f00 */
[----:B------:R-:W-:Y:S02]  /*6790*/  LEA.HI.X R182, R6, R5, R3, 0x2, P0 ;  /* 0x0000000506b67211 */ /* 0x000fe400000f1403 */
[----:B------:R-:W-:Y:S02]  /*67a0*/  MOV R127, R26 ;  /* 0x0000001a007f7202 */ /* 0x000fe40000000f00 */
[----:B--2---:R-:W-:Y:S01]  /*67b0*/  ISETP.LE.AND P0, PT, R12, UR6, PT ;  /* 0x000000060c007c0c */ /* 0x004fe2000bf03270 */
[----:B------:R-:W2:Y:S03]  /*67c0*/  LDC R207, c[0x0][0x394] ;  /* 0x0000e500ffcf7b82 */ /* 0x000ea60000000800 */
[----:B------:R-:W-:Y:S02]  /*67d0*/  ISETP.EQ.AND P0, PT, R197, RZ, !P0 ;  /* 0x000000ffc500720c */ /* 0x000fe40004702270 */
[----:B0-----:R-:W-:-:S03]  /*67e0*/  SHF.L.U64.HI R186, R14, 0x2, R15 ;  /* 0x000000020eba7819 */ /* 0x001fc6000001020f */
[----:B------:R-:W0:Y:S01]  /*67f0*/  LDC.64 R12, c[0x0][0x3a8] ;  /* 0x0000ea00ff0c7b82 */ /* 0x000e220000000a00 */
[----:B------:R-:W-:Y:S02]  /*6800*/  MOV R15, UR5 ;  /* 0x00000005000f7c02 */ /* 0x000fe40008000f00 */
[----:B-1----:R-:W-:-:S05]  /*6810*/  SHF.L.U64.HI R188, R16, 0x2, R17 ;  /* 0x0000000210bc7819 */ /* 0x002fca0000010211 */
[----:B------:R-:W-:Y:S02]  /*6820*/  @P0 LOP3.LUT R199, R199, 0x2, RZ, 0xfc, !PT ;  /* 0x00000002c7c70812 */ /* 0x000fe400078efcff */
[----:B------:R-:W-:Y:S02]  /*6830*/  MOV R17, UR4 ;  /* 0x0000000400117c02 */ /* 0x000fe40008000f00 */
[----:B0-23--:R-:W-:-:S07]  /*6840*/  SHF.L.U64.HI R13, R12, 0x2, R13 ;  /* 0x000000020c0d7819 */ /* 0x00dfce000001020d */
.L_x_3574:
[----:B------:R-:W-:Y:S02]  /*6850*/  MOV R2, R125 ;  /* 0x0000007d00027202 */ /* 0x000fe40000000f00 */
[----:B------:R-:W-:-:S05]  /*6860*/  MOV R3, R182 ;  /* 0x000000b600037202 */ /* 0x000fca0000000f00 */
[----:B0-----:R0:W2:Y:S01]  /*6870*/  LDG.E R167, desc[UR16][R2.64] ;  /* 0x0000001002a77981 */ /* 0x0010a2000c1e1900 */
[----:B------:R-:W-:Y:S02]  /*6880*/  MOV R4, R129 ;  /* 0x0000008100047202 */ /* 0x000fe40000000f00 */
[----:B------:R-:W-:-:S05]  /*6890*/  MOV R5, R127 ;  /* 0x0000007f00057202 */ /* 0x000fca0000000f00 */
[----:B------:R-:W3:Y:S01]  /*68a0*/  LDG.E R4, desc[UR16][R4.64] ;  /* 0x0000001004047981 */ /* 0x000ee2000c1e1900 */
[----:B0-----:R-:W-:Y:S02]  /*68b0*/  MOV R2, R133 ;  /* 0x0000008500027202 */ /* 0x001fe40000000f00 */
[----:B------:R-:W-:-:S05]  /*68c0*/  MOV R3, R131 ;  /* 0x0000008300037202 */ /* 0x000fca0000000f00 */
[----:B------:R0:W3:Y:S01]  /*68d0*/  LDG.E R7, desc[UR16][R2.64] ;  /* 0x0000001002077981 */ /* 0x0000e2000c1e1900 */
[----:B------:R-:W1:Y:S01]  /*68e0*/  S2UR UR4, SR_CgaCtaId ;  /* 0x00000000000479c3 */ /* 0x000e620000008800 */
[C---:B------:R-:W-:Y:S01]  /*68f0*/  ISETP.NE.AND P0, PT, R28.reuse, RZ, PT ;  /* 0x000000ff1c00720c */ /* 0x040fe20003f05270 */
[----:B------:R-:W-:Y:S01]  /*6900*/  UMOV UR20, 0x400 ;  /* 0x0000040000147882 */ /* 0x000fe20000000000 */
[C---:B------:R-:W-:Y:S02]  /*6910*/  ISETP.NE.AND P1, PT, R28.reuse, 0x3f, PT ;  /* 0x0000003f1c00780c */ /* 0x040fe40003f25270 */
[----:B0-----:R-:W-:-:S04]  /*6920*/  IADD3 R2, PT, PT, R28, 0x200, RZ ;  /* 0x000002001c027810 */ /* 0x001fc80007ffe0ff */
[----:B------:R-:W-:Y:S01]  /*6930*/  SEL R2, R17, R2, !P0 ;  /* 0x0000000211027207 */ /* 0x000fe20004000000 */
[----:B-1----:R-:W-:-:S06]  /*6940*/  ULEA UR20, UR4, UR20, 0x18 ;  /* 0x0000001404147291 */ /* 0x002fcc000f8ec0ff */
[----:B------:R-:W-:Y:S01]  /*6950*/  LEA R2, R2, UR20, 0x2 ;  /* 0x0000001402027c11 */ /* 0x000fe2000f8e10ff */
[----:B------:R-:W-:Y:S01]  /*6960*/  BSSY.RECONVERGENT B0, `(.L_x_3562) ;  /* 0x000003f000007945 */ /* 0x000fe20003800200 */
        /* <DEDUP_REMOVED lines=19> */
[----:B------:R-:W2:Y:S04]  /*6aa0*/  MUFU.EX2 R194, R194 ;  /* 0x000000c200c27308 */ /* 0x000ea80000000800 */
[----:B------:R-:W4:Y:S04]  /*6ab0*/  MUFU.EX2 R196, R196 ;  /* 0x000000c400c47308 */ /* 0x000f280000000800 */
        /* <DEDUP_REMOVED lines=12> */
[----:B---3--:R-:W-:Y:S01]  /*6b80*/  FMUL.FTZ R4, R7, R4 ;  /* 0x0000000407047220 */ /* 0x008fe20000410000 */
        /* <DEDUP_REMOVED lines=18> */
[----:B012-4-:R-:W-:Y:S05]  /*6cb0*/  @P1 BRA `(.L_x_3563) ;  /* 0x00000000001c1947 */ /* 0x017fea0003800000 */
[----:B------:R-:W-:Y:S01]  /*6cc0*/  UISETP.NE.AND UP0, UPT, UR6, UR10, UPT ;  /* 0x0000000a0600728c */ /* 0x000fe2000bf05270 */
[----:B------:R-:W-:-:S08]  /*6cd0*/  HFMA2 R203, -RZ, RZ, 1.875, 0 ;  /* 0x3f800000ffcb7431 */ /* 0x000fd000000001ff */
[----:B------:R-:W-:Y:S05]  /*6ce0*/  BRA.U !UP0, `(.L_x_3564) ;  /* 0x0000000108187547 */ /* 0x000fea000b800000 */
[----:B------:R-:W-:-:S04]  /*6cf0*/  USHF.L.U32 UR4, UR6, 0xa, URZ ;  /* 0x0000000a06047899 */ /* 0x000fc800080006ff */
[----:B------:R-:W-:-:S09]  /*6d00*/  ULOP3.LUT UR4, UR4, 0x400, URZ, 0xc0, !UPT ;  /* 0x0000040004047892 */ /* 0x000fd2000f8ec0ff */
[----:B------:R1:W2:Y:S01]  /*6d10*/  LDS R203, [R123+UR4+0x14d0] ;  /* 0x0014d0047bcb7984 */ /* 0x0002a20008000800 */
[----:B------:R-:W-:Y:S05]  /*6d20*/  BRA `(.L_x_3564) ;  /* 0x0000000000087947 */ /* 0x000fea0003800000 */
.L_x_3563:
[----:B------:R-:W-:-:S06]  /*6d30*/  LEA R203, R28, UR20, 0x2 ;  /* 0x000000141ccb7c11 */ /* 0x000fcc000f8e10ff */
[----:B------:R-:W0:Y:S02]  /*6d40*/  LDS R203, [R203+0x1cd4] ;  /* 0x001cd400cbcb7984 */ /* 0x000e240000000800 */
.L_x_3564:
[----:B------:R-:W-:Y:S05]  /*6d50*/  BSYNC.RECONVERGENT B0 ;  /* 0x0000000000007941 */ /* 0x000fea0003800200 */
.L_x_3562:
[-C--:B------:R-:W-:Y:S01]  /*6d60*/  FMUL.FTZ R7, R215, R192.reuse ;  /* 0x000000c0d7077220 */ /* 0x080fe20000410000 */
[----:B------:R-:W-:Y:S01]  /*6d70*/  FFMA.FTZ R6, R180, R192, R165 ;  /* 0x000000c0b4067223 */ /* 0x000fe200000100a5 */
[----:B------:R-:W-:Y:S01]  /*6d80*/  UISETP.NE.AND UP0, UPT, UR6, 0x1, UPT ;  /* 0x000000010600788c */ /* 0x000fe2000bf05270 */
[----:B------:R-:W-:Y:S01]  /*6d90*/  MOV R2, 0x3f800000 ;  /* 0x3f80000000027802 */ /* 0x000fe20000000f00 */
[C---:B------:R-:W-:Y:S01]  /*6da0*/  FMUL.FTZ R7, R194.reuse, R7 ;  /* 0x00000007c2077220 */ /* 0x040fe20000410000 */
[----:B------:R-:W-:Y:S01]  /*6db0*/  FFMA.FTZ R6, R194, R6, R163 ;  /* 0x00000006c2067223 */ /* 0x000fe200000100a3 */
        /* <DEDUP_REMOVED lines=13> */
[----:B------:R-:W-:-:S04]  /*6e90*/  @!P1 IMAD.WIDE R4, R15, 0x8, R10 ;  /* 0x000000080f049825 */ /* 0x000fc800078e020a */
[C---:B------:R-:W-:Y:S01]  /*6ea0*/  FMUL.FTZ R7, R206.reuse, R7 ;  /* 0x00000007ce077220 */ /* 0x040fe20000410000 */
[----:B------:R-:W-:-:S03]  /*6eb0*/  FFMA.FTZ R6, R206, R6, R151 ;  /* 0x00000006ce067223 */ /* 0x000fc60000010097 */
[C---:B------:R-:W-:Y:S01]  /*6ec0*/  FMUL.FTZ R7, R208.reuse, R7 ;  /* 0x00000007d0077220 */ /* 0x040fe20000410000 */
[----:B------:R-:W-:Y:S01]  /*6ed0*/  FFMA.FTZ R6, R208, R6, R149 ;  /* 0x00000006d0067223 */ /* 0x000fe20000010095 */
[----:B------:R-:W-:Y:S01]  /*6ee0*/  ISETP.GT.U32.AND P2, PT, R28, 0x1f, PT ;  /* 0x0000001f1c00780c */ /* 0x000fe20003f44070 */
[----:B------:R3:W5:Y:S01]  /*6ef0*/  @!P1 LDG.E.64 R2, desc[UR16][R4.64] ;  /* 0x0000001004029981 */ /* 0x000762000c1e1b00 */
        /* <DEDUP_REMOVED lines=11> */
[----:B---3--:R-:W-:-:S03]  /*6fb0*/  FFMA.FTZ R5, R216, R6, R139 ;  /* 0x00000006d8057223 */ /* 0x008fc6000001008b */
[C---:B------:R-:W-:Y:S01]  /*6fc0*/  FMUL.FTZ R4, R218.reuse, R7 ;  /* 0x00000007da047220 */ /* 0x040fe20000410000 */
[----:B------:R-:W-:-:S05]  /*6fd0*/  FFMA.FTZ R5, R218, R5, R137 ;  /* 0x00000005da057223 */ /* 0x000fca0000010089 */
[----:B------:R3:W-:Y:S01]  /*6fe0*/  STS.64 [R37+0x10c0], R4 ;  /* 0x0010c00425007388 */ /* 0x0007e20000000a00 */
[----:B------:R-:W-:Y:S06]  /*6ff0*/  BAR.SYNC.DEFER_BLOCKING 0x0 ;  /* 0x0000000000007b1d */ /* 0x000fec0000010000 */
[----:B------:R-:W-:Y:S05]  /*7000*/  @P2 BRA `(.L_x_3565) ;  /* 0x0000000000d02947 */ /* 0x000fea0003800000 */
[----:B------:R-:W-:Y:S01]  /*7010*/  LEA R18, R28, R37, 0x3 ;  /* 0x000000251c127211 */ /* 0x000fe200078e18ff */
[----:B------:R-:W-:Y:S01]  /*7020*/  UMOV UR4, 0xffffffff ;  /* 0xffffffff00047882 */ /* 0x000fe20000000000 */
[C---:B------:R-:W-:Y:S02]  /*7030*/  ISETP.GE.AND P1, PT, R54.reuse, 0x10, PT ;  /* 0x000000103600780c */ /* 0x040fe40003f26270 */
[C---:B------:R-:W-:Y:S01]  /*7040*/  ISETP.GE.AND P2, PT, R54.reuse, 0x8, PT ;  /* 0x000000083600780c */ /* 0x040fe20003f46270 */
[----:B---3--:R-:W3:Y:S01]  /*7050*/  LDS.128 R4, [R18+0x10c0] ;  /* 0x0010c00012047984 */ /* 0x008ee20000000c00 */
[C---:B------:R-:W-:Y:S02]  /*7060*/  ISETP.GE.AND P3, PT, R54.reuse, 0x4, PT ;  /* 0x000000043600780c */ /* 0x040fe40003f66270 */
[C---:B------:R-:W-:Y:S02]  /*7070*/  ISETP.GE.AND P4, PT, R54.reuse, 0x2, PT ;  /* 0x000000023600780c */ /* 0x040fe40003f86270 */
[----:B------:R-:W-:Y:S01]  /*7080*/  ISETP.GE.AND P5, PT, R54, 0x1, PT ;  /* 0x000000013600780c */ /* 0x000fe20003fa6270 */
[-C--:B---3--:R-:W-:Y:S01]  /*7090*/  FFMA.FTZ R222, R5, R6.reuse, R7 ;  /* 0x0000000605de7223 */ /* 0x088fe20000010007 */
[----:B------:R-:W-:Y:S01]  /*70a0*/  FMUL.FTZ R7, R4, R6 ;  /* 0x0000000604077220 */ /* 0x000fe20000410000 */
[----:B------:R-:W-:Y:S10]  /*70b0*/  BRA.DIV UR4, `(.L_x_3566) ;  /* 0x0000003a042c7947 */ /* 0x000ff4000b800000 */
[----:B------:R-:W3:Y:S04]  /*70c0*/  SHFL.UP PT, R5, R222, 0x1, RZ ;  /* 0x04200000de057989 */ /* 0x000ee800000e00ff */
[----:B------:R-:W4:Y:S01]  /*70d0*/  SHFL.UP PT, R4, R7, 0x1, RZ ;  /* 0x0420000007047989 */ /* 0x000f2200000e00ff */
[C---:B---3--:R-:W-:Y:S01]  /*70e0*/  FFMA.FTZ R5, R7.reuse, R5, R222 ;  /* 0x0000000507057223 */ /* 0x048fe200000100de */
[----:B----4-:R-:W-:-:S04]  /*70f0*/  @P5 FMUL.FTZ R7, R7, R4 ;  /* 0x0000000407075220 */ /* 0x010fc80000410000 */
[----:B------:R-:W-:Y:S01]  /*7100*/  FSEL R224, R222, R5, !P5 ;  /* 0x00000005dee07208 */ /* 0x000fe20006800000 */
[----:B------:R-:W-:Y:S04]  /*7110*/  SHFL.UP PT, R4, R7, 0x2, RZ ;  /* 0x0440000007047989 */ /* 0x000fe800000e00ff */
[----:B------:R-:W3:Y:S02]  /*7120*/  SHFL.UP PT, R5, R224, 0x2, RZ ;  /* 0x04400000e0057989 */ /* 0x000ee400000e00ff */
[C---:B---3--:R-:W-:Y:S01]  /*7130*/  FFMA.FTZ R5, R7.reuse, R5, R224 ;  /* 0x0000000507057223 */ /* 0x048fe200000100e0 */
[----:B------:R-:W-:-:S04]  /*7140*/  @P4 FMUL.FTZ R7, R7, R4 ;  /* 0x0000000407074220 */ /* 0x000fc80000410000 */
        /* <DEDUP_REMOVED lines=11> */
[----:B------:R3:W4:Y:S04]  /*7200*/  SHFL.UP PT, R224, R7, 0x10, RZ ;  /* 0x0600000007e07989 */ /* 0x00072800000e00ff */
[----:B------:R3:W0:Y:S02]  /*7210*/  SHFL.UP PT, R5, R4, 0x10, RZ ;  /* 0x0600000004057989 */ /* 0x00062400000e00ff */
.L_x_3592:
[C---:B0-----:R-:W-:Y:S01]  /*7220*/  FFMA.FTZ R5, R7.reuse, R5, R4 ;  /* 0x0000000507057223 */ /* 0x041fe20000010004 */
[----:B------:R-:W-:Y:S01]  /*7230*/  UMOV UR4, 0xffffffff ;  /* 0xffffffff00047882 */ /* 0x000fe20000000000 */
[----:B---34-:R-:W-:-:S03]  /*7240*/  @P1 FMUL.FTZ R7, R7, R224 ;  /* 0x000000e007071220 */ /* 0x018fc60000410000 */
[----:B------:R-:W-:Y:S01]  /*7250*/  FSEL R19, R4, R5, !P1 ;  /* 0x0000000504137208 */ /* 0x000fe20004800000 */
[----:B------:R-:W-:Y:S06]  /*7260*/  BRA.DIV UR4, `(.L_x_3567) ;  /* 0x0000003a04c47947 */ /* 0x000fec000b800000 */
.L_x_3595:
[----:B------:R-:W-:-:S03]  /*7270*/  UMOV UR4, 0xffffffff ;  /* 0xffffffff00047882 */ /* 0x000fc60000000000 */
[----:B------:R-:W-:Y:S05]  /*7280*/  BRA.DIV UR4, `(.L_x_3568) ;  /* 0x0000003a04e47947 */ /* 0x000fea000b800000 */
.L_x_3598:
[----:B------:R-:W-:-:S03]  /*7290*/  UMOV UR4, 0xffffffff ;  /* 0xffffffff00047882 */ /* 0x000fc60000000000 */
[----:B------:R-:W-:Y:S05]  /*72a0*/  BRA.DIV UR4, `(.L_x_3569) ;  /* 0x0000003e04047947 */ /* 0x000fea000b800000 */
[----:B------:R0:W3:Y:S04]  /*72b0*/  SHFL.UP PT, R205, R7, 0x1, RZ ;  /* 0x0420000007cd7989 */ /* 0x0000e800000e00ff */
[----:B------:R0:W4:Y:S04]  /*72c0*/  SHFL.UP PT, R222, R19, 0x1, RZ ;  /* 0x0420000013de7989 */ /* 0x00012800000e00ff */
[----:B-----5:R0:W0:Y:S04]  /*72d0*/  SHFL.IDX PT, R4, R2, RZ, 0x1f ;  /* 0x00001fff02047589 */ /* 0x02002800000e0000 */
[----:B------:R0:W0:Y:S02]  /*72e0*/  SHFL.IDX PT, R5, R3, RZ, 0x1f ;  /* 0x00001fff03057589 */ /* 0x00002400000e0000 */
.L_x_3604:
[----:B0-----:R-:W0:Y:S01]  /*72f0*/  LDS.64 R6, [R18+0x10c0] ;  /* 0x0010c00012067984 */ /* 0x001e220000000a00 */
[C---:B---34-:R-:W-:Y:S01]  /*7300*/  @P0 FFMA.FTZ R5, R205.reuse, R5, R222 ;  /* 0x00000005cd050223 */ /* 0x058fe200000100de */
[----:B------:R-:W-:-:S03]  /*7310*/  @P0 FMUL.FTZ R4, R205, R4 ;  /* 0x00000004cd040220 */ /* 0x000fc60000410000 */
[-C--:B0-----:R-:W-:Y:S01]  /*7320*/  FFMA.FTZ R7, R5, R6.reuse, R7 ;  /* 0x0000000605077223 */ /* 0x081fe20000010007 */
[----:B------:R-:W-:-:S05]  /*7330*/  FMUL.FTZ R6, R4, R6 ;  /* 0x0000000604067220 */ /* 0x000fca0000410000 */
[----:B------:R4:W-:Y:S02]  /*7340*/  STS.128 [R18+0x10c0], R4 ;  /* 0x0010c00412007388 */ /* 0x0009e40000000c00 */
.L_x_3565:
[----:B------:R-:W-:Y:S05]  /*7350*/  WARPSYNC.ALL ;  /* 0x0000000000007948 */ /* 0x000fea0003800000 */
[----:B------:R-:W-:Y:S01]  /*7360*/  BAR.SYNC.DEFER_BLOCKING 0x0 ;  /* 0x0000000000007b1d */ /* 0x000fe20000010000 */
[C---:B0-2--5:R-:W-:Y:S01]  /*7370*/  FMUL.FTZ R3, R218.reuse, R203 ;  /* 0x000000cbda037220 */ /* 0x065fe20000410000 */
[----:B---34-:R-:W-:Y:S01]  /*7380*/  FFMA.FTZ R4, R218, R220, R201 ;  /* 0x000000dcda047223 */ /* 0x018fe200000100c9 */
[----:B------:R-:W-:Y:S02]  /*7390*/  LOP3.LUT P0, RZ, R199, 0x2, RZ, 0xc0, !PT ;  /* 0x00000002c7ff7812 */ /* 0x000fe4000780c0ff */
[C---:B------:R-:W-:Y:S01]  /*73a0*/  FMUL.FTZ R3, R216.reuse, R3 ;  /* 0x00000003d8037220 */ /* 0x040fe20000410000 */
[----:B------:R-:W-:Y:S01]  /*73b0*/  FFMA.FTZ R4, R216, R4, R195 ;  /* 0x00000004d8047223 */ /* 0x000fe200000100c3 */
[----:B------:R-:W-:-:S02]  /*73c0*/  MOV R18, 0x3f800000 ;  /* 0x3f80000000127802 */ /* 0x000fc40000000f00 */
[C---:B------:R-:W-:Y:S01]  /*73d0*/  FMUL.FTZ R3, R214.reuse, R3 ;  /* 0x00000003d6037220 */ /* 0x040fe20000410000 */
[----:B------:R-:W-:Y:S01]  /*73e0*/  FFMA.FTZ R4, R214, R4, R177 ;  /* 0x00000004d6047223 */ /* 0x000fe200000100b1 */
[----:B------:R-:W-:Y:S02]  /*73f0*/  MOV R19, RZ ;  /* 0x000000ff00137202 */ /* 0x000fe40000000f00 */
        /* <DEDUP_REMOVED lines=9> */
[----:B------:R2:W3:Y:S02]  /*7490*/  @P0 LDS.64 R18, [R135] ;  /* 0x0000000087120984 */ /* 0x0004e40000000a00 */
[C---:B------:R-:W-:Y:S01]  /*74a0*/  FMUL.FTZ R3, R206.reuse, R3 ;  /* 0x00000003ce037220 */ /* 0x040fe20000410000 */
[----:B------:R-:W-:Y:S01]  /*74b0*/  FFMA.FTZ R4, R206, R4, R171 ;  /* 0x00000004ce047223 */ /* 0x000fe200000100ab */
[----:B------:R-:W-:-:S02]  /*74c0*/  ISETP.GT.U32.AND P0, PT, R28, 0x1f, PT ;  /* 0x0000001f1c00780c */ /* 0x000fc40003f04070 */
        /* <DEDUP_REMOVED lines=12> */
[----:B0-----:R-:W-:Y:S02]  /*7590*/  FFMA.FTZ R215, R215, R2, R180 ;  /* 0x00000002d7d77223 */ /* 0x001fe400000100b4 */
[C---:B------:R-:W-:Y:S01]  /*75a0*/  FMUL.FTZ R2, R192.reuse, R3 ;  /* 0x00000003c0027220 */ /* 0x040fe20000410000 */
[C---:B------:R-:W-:Y:S01]  /*75b0*/  FFMA.FTZ R3, R192.reuse, R4, R181 ;  /* 0x00000004c0037223 */ /* 0x040fe200000100b5 */
[----:B------:R-:W-:-:S04]  /*75c0*/  FFMA.FTZ R224, R192, R215, R165 ;  /* 0x000000d7c0e07223 */ /* 0x000fc800000100a5 */
        /* <DEDUP_REMOVED lines=16> */
[----:B--23--:R-:W-:Y:S05]  /*76d0*/  @P0 BRA `(.L_x_3570) ;  /* 0x0000000000ec0947 */ /* 0x00cfea0003800000 */
[----:B------:R-:W-:Y:S01]  /*76e0*/  LEA R2, R28, R37, 0x3 ;  /* 0x000000251c027211 */ /* 0x000fe200078e18ff */
[----:B------:R-:W-:Y:S01]  /*76f0*/  UMOV UR4, 0xffffffff ;  /* 0xffffffff00047882 */ /* 0x000fe20000000000 */
[----:B------:R-:W-:-:S03]  /*7700*/  ISETP.NE.AND P0, PT, R197, 0x1f, PT ;  /* 0x0000001fc500780c */ /* 0x000fc60003f05270 */
[----:B------:R-:W0:Y:S02]  /*7710*/  LDS.128 R4, [R2+0x12d0] ;  /* 0x0012d00002047984 */ /* 0x000e240000000c00 */
[C---:B0-----:R-:W-:Y:S01]  /*7720*/  FFMA.FTZ R3, R4.reuse, R7, R5 ;  /* 0x0000000704037223 */ /* 0x041fe20000010005 */
[----:B------:R-:W-:Y:S01]  /*7730*/  FMUL.FTZ R4, R4, R6 ;  /* 0x0000000604047220 */ /* 0x000fe20000410000 */
[----:B------:R-:W-:Y:S06]  /*7740*/  BRA.DIV UR4, `(.L_x_3571) ;  /* 0x0000003a04587947 */ /* 0x000fec000b800000 */
[----:B------:R-:W0:Y:S04]  /*7750*/  SHFL.DOWN PT, R5, R4, 0x1, 0x1f ;  /* 0x08201f0004057f89 */ /* 0x000e2800000e0000 */
        /* <DEDUP_REMOVED lines=37> */
[----:B------:R3:W4:Y:S04]  /*79b0*/  SHFL.IDX PT, R7, R19, RZ, 0x1f ;  /* 0x00001fff13077589 */ /* 0x00072800000e0000 */
[----:B------:R3:W1:Y:S04]  /*79c0*/  SHFL.DOWN PT, R223, R4, 0x1, 0x1f ;  /* 0x08201f0004df7f89 */ /* 0x00066800000e0000 */
[----:B------:R3:W1:Y:S01]  /*79d0*/  SHFL.DOWN PT, R240, R3, 0x1, 0x1f ;  /* 0x08201f0003f07f89 */ /* 0x00066200000e0000 */
[-C--:B0-----:R-:W-:Y:S01]  /*79e0*/  FMUL.FTZ R227, R18, R5.reuse ;  /* 0x0000000512e37220 */ /* 0x081fe20000410000 */
[----:B--23--:R-:W-:-:S07]  /*79f0*/  FFMA.FTZ R238, R19, R5, R238 ;  /* 0x0000000513ee7223 */ /* 0x00cfce00000100ee */
.L_x_3621:
[----:B------:R-:W0:Y:S01]  /*7a00*/  LDS.64 R4, [R2+0x12d8] ;  /* 0x0012d80002047984 */ /* 0x000e220000000a00 */
[----:B------:R-:W-:Y:S01]  /*7a10*/  MOV R6, R225 ;  /* 0x000000e100067202 */ /* 0x000fe20000000f00 */
[C---:B-1--4-:R-:W-:Y:S01]  /*7a20*/  @P0 FFMA.FTZ R7, R223.reuse, R7, R240 ;  /* 0x00000007df070223 */ /* 0x052fe200000100f0 */
[----:B------:R-:W-:Y:S02]  /*7a30*/  MOV R19, R238 ;  /* 0x000000ee00137202 */ /* 0x000fe40000000f00 */
[----:B------:R-:W-:Y:S01]  /*7a40*/  MOV R18, R227 ;  /* 0x000000e300127202 */ /* 0x000fe20000000f00 */
[----:B------:R-:W-:Y:S01]  /*7a50*/  @P0 FMUL.FTZ R6, R223, R6 ;  /* 0x00000006df060220 */ /* 0x000fe20000410000 */
[----:B0-----:R-:W-:-:S03]  /*7a60*/  FFMA.FTZ R5, R4, R7, R5 ;  /* 0x0000000704057223 */ /* 0x001fc60000010005 */
[----:B------:R-:W-:-:S05]  /*7a70*/  FMUL.FTZ R4, R4, R6 ;  /* 0x0000000604047220 */ /* 0x000fca0000410000 */
[----:B------:R0:W-:Y:S02]  /*7a80*/  STS.128 [R2+0x12d0], R4 ;  /* 0x0012d00402007388 */ /* 0x0001e40000000c00 */
.L_x_3570:
[----:B------:R-:W-:Y:S05]  /*7a90*/  WARPSYNC.ALL ;  /* 0x0000000000007948 */ /* 0x000fea0003800000 */
[----:B------:R-:W-:Y:S01]  /*7aa0*/  BAR.SYNC.DEFER_BLOCKING 0x0 ;  /* 0x0000000000007b1d */ /* 0x000fe20000010000 */
[----:B0-----:R-:W-:Y:S01]  /*7ab0*/  FFMA.FTZ R2, R0, R215, RZ ;  /* 0x000000d700027223 */ /* 0x001fe200000100ff */
[----:B------:R-:W-:Y:S01]  /*7ac0*/  FADD.FTZ R215, -R180, R215 ;  /* 0x000000d7b4d77221 */ /* 0x000fe20000010100 */
[C---:B------:R-:W-:Y:S02]  /*7ad0*/  ISETP.GT.AND P1, PT, R54.reuse, 0x1e, PT ;  /* 0x0000001e3600780c */ /* 0x040fe40003f24270 */
[----:B------:R-:W-:Y:S01]  /*7ae0*/  FFMA.FTZ R2, R119, R224, R2 ;  /* 0x000000e077027223 */ /* 0x000fe20000010002 */
[----:B------:R-:W-:Y:S01]  /*7af0*/  FADD.FTZ R224, -R165, R224 ;  /* 0x000000e0a5e07221 */ /* 0x000fe20000010100 */
[C---:B------:R-:W-:Y:S01]  /*7b00*/  ISETP.GT.AND P0, PT, R54.reuse, 0x1d, PT ;  /* 0x0000001d3600780c */ /* 0x040fe20003f04270 */
[----:B------:R-:W-:Y:S01]  /*7b10*/  BSSY.RECONVERGENT B0, `(.L_x_3572) ;  /* 0x00000ca000007945 */ /* 0x000fe20003800200 */
[----:B------:R-:W-:Y:S01]  /*7b20*/  ISETP.GT.AND P2, PT, R54, 0x1b, PT ;  /* 0x0000001b3600780c */ /* 0x000fe20003f44270 */
[----:B------:R-:W0:Y:S02]  /*7b30*/  LDS R3, [R37+0x12d4] ;  /* 0x0012d40025037984 */ /* 0x000e240000000800 */
[----:B0-----:R-:W-:Y:S01]  /*7b40*/  FFMA.FTZ R220, R3, R203, R220 ;  /* 0x000000cb03dc7223 */ /* 0x001fe200000100dc */
[----:B------:R-:W-:Y:S01]  /*7b50*/  FFMA.FTZ R3, R117, R226, R2 ;  /* 0x000000e275037223 */ /* 0x000fe20000010002 */
        /* <DEDUP_REMOVED lines=23> */
[----:B------:R-:W-:Y:S01]  /*7cd0*/  FADD.FTZ R120, R193, R120 ;  /* 0x00000078c1787221 */ /* 0x000fe20000010000 */
[----:B------:R-:W-:Y:S01]  /*7ce0*/  FFMA.FTZ R206, R206, R208, R171 ;  /* 0x000000d0cece7223 */ /* 0x000fe200000100ab */
[----:B------:R-:W-:Y:S01]  /*7cf0*/  FFMA.FTZ R3, R109, R228, R2 ;  /* 0x000000e46d037223 */ /* 0x000fe20000010002 */
[----:B------:R-:W-:Y:S01]  /*7d00*/  FMUL.FTZ R177, R208, R97 ;  /* 0x00000061d0b17220 */ /* 0x000fe20000410000 */
[----:B------:R-:W-:Y:S01]  /*7d10*/  FADD.FTZ R228, -R147, R228 ;  /* 0x000000e493e47221 */ /* 0x000fe20000010100 */
[----:B------:R-:W-:Y:S01]  /*7d20*/  FFMA.FTZ R204, R204, R206, R179 ;  /* 0x000000cecccc7223 */ /* 0x000fe200000100b3 */
[----:B------:R-:W-:Y:S01]  /*7d30*/  FFMA.FTZ R6, R110, R221, R3 ;  /* 0x000000dd6e067223 */ /* 0x000fe20000010003 */
[----:B------:R-:W-:Y:S01]  /*7d40*/  FMUL.FTZ R175, R206, R94 ;  /* 0x0000005eceaf7220 */ /* 0x000fe20000410000 */
[----:B------:R-:W-:Y:S01]  /*7d50*/  FMUL.FTZ R179, R190, R96 ;  /* 0x00000060beb37220 */ /* 0x000fe20000410000 */
[----:B------:R-:W-:Y:S01]  /*7d60*/  FFMA.FTZ R202, R202, R204, R191 ;  /* 0x000000cccaca7223 */ /* 0x000fe200000100bf */
[----:B------:R-:W-:Y:S01]  /*7d70*/  FFMA.FTZ R5, R107, R236, R6 ;  /* 0x000000ec6b057223 */ /* 0x000fe20000010006 */
[----:B------:R-:W-:Y:S01]  /*7d80*/  FADD.FTZ R221, -R145, R221 ;  /* 0x000000dd91dd7221 */ /* 0x000fe20000010100 */
[----:B------:R-:W-:Y:S01]  /*7d90*/  FADD.FTZ R236, -R143, R236 ;  /* 0x000000ec8fec7221 */ /* 0x000fe20000010100 */
        /* <DEDUP_REMOVED lines=9> */
[----:B------:R-:W-:Y:S01]  /*7e30*/  FMUL.FTZ R185, R214, R101 ;  /* 0x00000065d6b97220 */ /* 0x000fe20000410000 */
[----:B------:R-:W-:Y:S01]  /*7e40*/  FADD.FTZ R191, -R139, R234 ;  /* 0x000000ea8bbf7221 */ /* 0x000fe20000010100 */
[----:B------:R-:W-:Y:S01]  /*7e50*/  FMUL.FTZ R189, R218, R103 ;  /* 0x00000067dabd7220 */ /* 0x000fe20000410000 */
[----:B------:R-:W-:Y:S01]  /*7e60*/  FFMA.FTZ R194, R194, R196, R183 ;  /* 0x000000c4c2c27223 */ /* 0x000fe200000100b7 */
[----:B------:R-:W-:Y:S01]  /*7e70*/  FMUL.FTZ R7, R196, R91 ;  /* 0x0000005bc4077220 */ /* 0x000fe20000410000 */
[----:B------:R-:W-:Y:S01]  /*7e80*/  FMUL.FTZ R183, R212, R98 ;  /* 0x00000062d4b77220 */ /* 0x000fe20000410000 */
[----:B------:R-:W-:Y:S01]  /*7e90*/  FADD.FTZ R126, R185, R126 ;  /* 0x0000007eb97e7221 */ /* 0x000fe20000010000 */
[----:B------:R-:W-:Y:S01]  /*7ea0*/  FFMA.FTZ R192, R192, R194, R181 ;  /* 0x000000c2c0c07223 */ /* 0x000fe200000100b5 */
[----:B------:R-:W-:Y:S01]  /*7eb0*/  FMUL.FTZ R3, R194, R89 ;  /* 0x00000059c2037220 */ /* 0x000fe20000410000 */
[----:B------:R-:W-:Y:S01]  /*7ec0*/  FMUL.FTZ R181, R210, R99 ;  /* 0x00000063d2b57220 */ /* 0x000fe20000410000 */
[----:B------:R-:W-:Y:S01]  /*7ed0*/  FADD.FTZ R124, R187, R124 ;  /* 0x0000007cbb7c7221 */ /* 0x000fe20000010000 */
[----:B------:R-:W-:Y:S01]  /*7ee0*/  FMUL.FTZ R2, R192, R88 ;  /* 0x00000058c0027220 */ /* 0x000fe20000410000 */
[----:B------:R-:W-:Y:S01]  /*7ef0*/  FADD.FTZ R132, R179, R132 ;  /* 0x00000084b3847221 */ /* 0x000fe20000010000 */
[----:B------:R-:W-:Y:S01]  /*7f00*/  FADD.FTZ R130, R181, R130 ;  /* 0x00000082b5827221 */ /* 0x000fe20000010000 */
[----:B------:R-:W-:Y:S01]  /*7f10*/  FADD.FTZ R134, R177, R134 ;  /* 0x00000086b1867221 */ /* 0x000fe20000010000 */
[----:B------:R-:W-:Y:S01]  /*7f20*/  FFMA.FTZ R4, R2, R215, RZ ;  /* 0x000000d702047223 */ /* 0x000fe200000100ff */
[----:B------:R-:W-:Y:S01]  /*7f30*/  FADD.FTZ R140, R171, R140 ;  /* 0x0000008cab8c7221 */ /* 0x000fe20000010000 */
[----:B------:R-:W-:Y:S01]  /*7f40*/  FADD.FTZ R136, R175, R136 ;  /* 0x00000088af887221 */ /* 0x000fe20000010000 */
[----:B------:R-:W-:Y:S01]  /*7f50*/  FADD.FTZ R142, R5, R142 ;  /* 0x0000008e058e7221 */ /* 0x000fe20000010000 */
[----:B------:R-:W-:Y:S01]  /*7f60*/  FFMA.FTZ R6, R3, R224, R4 ;  /* 0x000000e003067223 */ /* 0x000fe20000010004 */
[----:B------:R-:W-:Y:S01]  /*7f70*/  FMUL.FTZ R4, R198, R90 ;  /* 0x0000005ac6047220 */ /* 0x000fe20000410000 */
[----:B------:R-:W-:Y:S01]  /*7f80*/  FADD.FTZ R146, R7, R146 ;  /* 0x0000009207927221 */ /* 0x000fe20000010000 */
[----:B------:R-:W-:Y:S01]  /*7f90*/  FADD.FTZ R122, R189, R122 ;  /* 0x0000007abd7a7221 */ /* 0x000fe20000010000 */
[----:B------:R-:W-:Y:S01]  /*7fa0*/  FFMA.FTZ R169, R7, R226, R6 ;  /* 0x000000e207a97223 */ /* 0x000fe20000010006 */
[----:B------:R-:W-:Y:S01]  /*7fb0*/  FFMA.FTZ R6, R106, R217, R173 ;  /* 0x000000d96a067223 */ /* 0x000fe200000100ad */
[----:B------:R-:W-:Y:S01]  /*7fc0*/  FMUL.FTZ R173, R204, R95 ;  /* 0x0000005fccad7220 */ /* 0x000fe20000410000 */
[----:B------:R-:W-:Y:S01]  /*7fd0*/  FADD.FTZ R217, -R137, R217 ;  /* 0x000000d989d97221 */ /* 0x000fe20000010100 */
[C---:B------:R-:W-:Y:S01]  /*7fe0*/  FFMA.FTZ R238, R4.reuse, R211, R169 ;  /* 0x000000d304ee7223 */ /* 0x040fe200000100a9 */
[----:B------:R-:W-:Y:S01]  /*7ff0*/  FMUL.FTZ R7, R167, R194 ;  /* 0x000000c2a7077220 */ /* 0x000fe20000410000 */
[----:B------:R-:W0:Y:S01]  /*8000*/  SHFL.DOWN PT, R169, R6, 0x1, 0x1f ;  /* 0x08201f0006a97f89 */ /* 0x000e2200000e0000 */
[----:B------:R-:W-:Y:S01]  /*8010*/  FADD.FTZ R138, R173, R138 ;  /* 0x0000008aad8a7221 */ /* 0x000fe20000010000 */
[----:B------:R-:W-:Y:S01]  /*8020*/  FFMA.FTZ R238, R5, R230, R238 ;  /* 0x000000e605ee7223 */ /* 0x000fe200000100ee */
[----:B------:R-:W-:Y:S01]  /*8030*/  FADD.FTZ R144, R4, R144 ;  /* 0x0000009004907221 */ /* 0x000fe20000010000 */
[----:B------:R-:W-:Y:S01]  /*8040*/  FMUL.FTZ R7, R224, R7 ;  /* 0x00000007e0077220 */ /* 0x000fe20000410000 */
[----:B------:R-:W-:Y:S01]  /*8050*/  FADD.FTZ R128, R183, R128 ;  /* 0x00000080b7807221 */ /* 0x000fe20000010000 */
[----:B------:R-:W-:Y:S01]  /*8060*/  FFMA.FTZ R238, R171, R205, R238 ;  /* 0x000000cdabee7223 */ /* 0x000fe200000100ee */
[----:B------:R-:W-:Y:S01]  /*8070*/  FADD.FTZ R148, R3, R148 ;  /* 0x0000009403947221 */ /* 0x000fe20000010000 */
[----:B------:R-:W-:Y:S01]  /*8080*/  FFMA.FTZ R7, R72, R194, R7 ;  /* 0x000000c248077223 */ /* 0x000fe20000010007 */
[----:B------:R-:W-:Y:S01]  /*8090*/  FADD.FTZ R121, R2, R121 ;  /* 0x0000007902797221 */ /* 0x000fe20000010000 */
[----:B------:R-:W-:-:S02]  /*80a0*/  FFMA.FTZ R238, R173, R222, R238 ;  /* 0x000000deadee7223 */ /* 0x000fc400000100ee */
[----:B------:R-:W-:Y:S02]  /*80b0*/  FADD.FTZ R152, R7, R152 ;  /* 0x0000009807987221 */ /* 0x000fe40000010000 */
[----:B------:R-:W-:-:S04]  /*80c0*/  FFMA.FTZ R238, R175, R213, R238 ;  /* 0x000000d5afee7223 */ /* 0x000fc800000100ee */
[----:B------:R-:W-:-:S04]  /*80d0*/  FFMA.FTZ R238, R177, R232, R238 ;  /* 0x000000e8b1ee7223 */ /* 0x000fc800000100ee */
        /* <DEDUP_REMOVED lines=9> */
[----:B------:R-:W-:-:S04]  /*8170*/  FMUL.FTZ R238, R167, R218 ;  /* 0x000000daa7ee7220 */ /* 0x000fc80000410000 */
[----:B------:R-:W2:Y:S01]  /*8180*/  SHFL.DOWN PT, R234, R169, 0x1, 0x1f ;  /* 0x08201f00a9ea7f89 */ /* 0x000ea200000e0000 */
[----:B------:R-:W-:Y:S01]  /*8190*/  FMUL.FTZ R191, R191, R238 ;  /* 0x000000eebfbf7220 */ /* 0x000fe20000410000 */
[----:B0-----:R-:W-:-:S03]  /*81a0*/  @!P0 FADD.FTZ R6, R6, R195 ;  /* 0x000000c306068221 */ /* 0x001fc60000010000 */
[----:B------:R-:W-:Y:S02]  /*81b0*/  FFMA.FTZ R191, R86, R218, R191 ;  /* 0x000000da56bf7223 */ /* 0x000fe400000100bf */
[----:B------:R-:W0:Y:S02]  /*81c0*/  SHFL.DOWN PT, R195, R6, 0x4, 0x1f ;  /* 0x08801f0006c37f89 */ /* 0x000e2400000e0000 */
[----:B------:R-:W-:Y:S01]  /*81d0*/  FADD.FTZ R178, R191, R178 ;  /* 0x000000b2bfb27221 */ /* 0x000fe20000010000 */
[----:B--2---:R-:W-:Y:S01]  /*81e0*/  @!P1 FADD.FTZ R169, R169, R234 ;  /* 0x000000eaa9a99221 */ /* 0x004fe20000010000 */
[----:B------:R-:W-:-:S04]  /*81f0*/  ISETP.GT.AND P1, PT, R54, 0x17, PT ;  /* 0x000000173600780c */ /* 0x000fc80003f24270 */
[----:B------:R-:W2:Y:S01]  /*8200*/  SHFL.DOWN PT, R234, R169, 0x2, 0x1f ;  /* 0x08401f00a9ea7f89 */ /* 0x000ea200000e0000 */
[----:B0-----:R-:W-:-:S05]  /*8210*/  @!P2 FADD.FTZ R6, R6, R195 ;  /* 0x000000c30606a221 */ /* 0x001fca0000010000 */
[----:B------:R-:W0:Y:S01]  /*8220*/  SHFL.DOWN PT, R195, R6, 0x8, 0x1f ;  /* 0x09001f0006c37f89 */ /* 0x000e2200000e0000 */
[----:B--2---:R-:W-:Y:S01]  /*8230*/  @!P0 FADD.FTZ R169, R169, R234 ;  /* 0x000000eaa9a98221 */ /* 0x004fe20000010000 */
[----:B------:R-:W-:Y:S01]  /*8240*/  ISETP.NE.AND P0, PT, R28, RZ, PT ;  /* 0x000000ff1c00720c */ /* 0x000fe20003f05270 */
[----:B------:R-:W-:-:S03]  /*8250*/  FMUL.FTZ R234, R167, R220 ;  /* 0x000000dca7ea7220 */ /* 0x000fc60000410000 */
[----:B------:R-:W2:Y:S01]  /*8260*/  SHFL.DOWN PT, R242, R169, 0x4, 0x1f ;  /* 0x08801f00a9f27f89 */ /* 0x000ea200000e0000 */
[----:B------:R-:W-:Y:S01]  /*8270*/  FMUL.FTZ R240, R217, R234 ;  /* 0x000000ead9f07220 */ /* 0x000fe20000410000 */
[----:B------:R-:W-:Y:S01]  /*8280*/  FMUL.FTZ R234, R167, R216 ;  /* 0x000000d8a7ea7220 */ /* 0x000fe20000410000 */
[----:B0-----:R-:W-:Y:S02]  /*8290*/  @!P1 FADD.FTZ R6, R6, R195 ;  /* 0x000000c306069221 */ /* 0x001fe40000010000 */
[----:B------:R-:W-:Y:S01]  /*82a0*/  FFMA.FTZ R189, R87, R220, R240 ;  /* 0x000000dc57bd7223 */ /* 0x000fe200000100f0 */
[----:B------:R-:W-:-:S03]  /*82b0*/  FMUL.FTZ R234, R219, R234 ;  /* 0x000000eadbea7220 */ /* 0x000fc60000410000 */
[----:B------:R0:W-:Y:S01]  /*82c0*/  @!P0 STS.64 [R135], R18 ;  /* 0x0000001287008388 */ /* 0x0001e20000000a00 */
[----:B------:R-:W-:Y:S01]  /*82d0*/  FFMA.FTZ R187, R85, R216, R234 ;  /* 0x000000d855bb7223 */ /* 0x000fe200000100ea */
[----:B------:R-:W-:-:S03]  /*82e0*/  FADD.FTZ R184, R189, R184 ;  /* 0x000000b8bdb87221 */ /* 0x000fc60000010000 */
[----:B------:R-:W-:Y:S01]  /*82f0*/  FADD.FTZ R176, R187, R176 ;  /* 0x000000b0bbb07221 */ /* 0x000fe20000010000 */
[C---:B0-----:R-:W-:Y:S01]  /*8300*/  FMUL.FTZ R19, R167.reuse, R214 ;  /* 0x000000d6a7137220 */ /* 0x041fe20000410000 */
[----:B------:R-:W-:Y:S01]  /*8310*/  FMUL.FTZ R18, R167, R212 ;  /* 0x000000d4a7127220 */ /* 0x000fe20000410000 */
[----:B--2---:R-:W-:Y:S02]  /*8320*/  @!P2 FADD.FTZ R169, R169, R242 ;  /* 0x000000f2a9a9a221 */ /* 0x004fe40000010000 */
[----:B------:R-:W-:Y:S01]  /*8330*/  FMUL.FTZ R185, R236, R19 ;  /* 0x00000013ecb97220 */ /* 0x000fe20000410000 */
[----:B------:R-:W-:Y:S01]  /*8340*/  FMUL.FTZ R19, R167, R210 ;  /* 0x000000d2a7137220 */ /* 0x000fe20000410000 */
[----:B------:R-:W-:Y:S01]  /*8350*/  FMUL.FTZ R216, R221, R18 ;  /* 0x00000012ddd87220 */ /* 0x000fe20000410000 */
[C---:B------:R-:W-:Y:S01]  /*8360*/  FMUL.FTZ R18, R167.reuse, R190 ;  /* 0x000000bea7127220 */ /* 0x040fe20000410000 */
[----:B------:R-:W0:Y:S01]  /*8370*/  SHFL.DOWN PT, R218, R169, 0x8, 0x1f ;  /* 0x09001f00a9da7f89 */ /* 0x000e2200000e0000 */
[----:B------:R-:W-:Y:S01]  /*8380*/  FMUL.FTZ R181, R228, R19 ;  /* 0x00000013e4b57220 */ /* 0x000fe20000410000 */
[----:B------:R-:W-:Y:S01]  /*8390*/  FMUL.FTZ R19, R167, R208 ;  /* 0x000000d0a7137220 */ /* 0x000fe20000410000 */
[----:B------:R-:W-:Y:S01]  /*83a0*/  FMUL.FTZ R18, R209, R18 ;  /* 0x00000012d1127220 */ /* 0x000fe20000410000 */
[----:B------:R-:W-:Y:S01]  /*83b0*/  FFMA.FTZ R185, R84, R214, R185 ;  /* 0x000000d654b97223 */ /* 0x000fe200000100b9 */
[----:B------:R-:W-:Y:S01]  /*83c0*/  FFMA.FTZ R181, R82, R210, R181 ;  /* 0x000000d252b57223 */ /* 0x000fe200000100b5 */
[----:B------:R-:W-:Y:S01]  /*83d0*/  FMUL.FTZ R19, R232, R19 ;  /* 0x00000013e8137220 */ /* 0x000fe20000410000 */
[----:B------:R-:W-:Y:S01]  /*83e0*/  FFMA.FTZ R179, R81, R190, R18 ;  /* 0x000000be51b37223 */ /* 0x000fe20000010012 */
[----:B------:R-:W-:Y:S01]  /*83f0*/  FMUL.FTZ R18, R167, R206 ;  /* 0x000000cea7127220 */ /* 0x000fe20000410000 */
[----:B------:R-:W-:Y:S01]  /*8400*/  FADD.FTZ R170, R181, R170 ;  /* 0x000000aab5aa7221 */ /* 0x000fe20000010000 */
[----:B------:R-:W-:Y:S01]  /*8410*/  FFMA.FTZ R177, R80, R208, R19 ;  /* 0x000000d050b17223 */ /* 0x000fe20000010013 */
[----:B------:R-:W2:Y:S01]  /*8420*/  SHFL.DOWN PT, R181, R6, 0x10, 0x1f ;  /* 0x0a001f0006b57f89 */ /* 0x000ea200000e0000 */
[----:B------:R-:W-:Y:S01]  /*8430*/  FMUL.FTZ R190, R213, R18 ;  /* 0x00000012d5be7220 */ /* 0x000fe20000410000 */
        /* <DEDUP_REMOVED lines=11> */
[----:B0-----:R-:W-:Y:S01]  /*84f0*/  @!P1 FADD.FTZ R169, R169, R218 ;  /* 0x000000daa9a99221 */ /* 0x001fe20000010000 */
[----:B------:R-:W-:Y:S01]  /*8500*/  ISETP.NE.AND P1, PT, R54, RZ, PT ;  /* 0x000000ff3600720c */ /* 0x000fe20003f25270 */
[----:B------:R-:W-:Y:S01]  /*8510*/  FMUL.FTZ R19, R230, R19 ;  /* 0x00000013e6137220 */ /* 0x000fe20000410000 */
[----:B------:R-:W-:Y:S01]  /*8520*/  FMUL.FTZ R18, R211, R18 ;  /* 0x00000012d3127220 */ /* 0x000fe20000410000 */
[----:B------:R-:W-:Y:S01]  /*8530*/  FADD.FTZ R162, R173, R162 ;  /* 0x000000a2ada27221 */ /* 0x000fe20000010000 */
[----:B------:R-:W0:Y:S01]  /*8540*/  SHFL.DOWN PT, R210, R169, 0x10, 0x1f ;  /* 0x0a001f00a9d27f89 */ /* 0x000e2200000e0000 */
[----:B------:R-:W-:Y:S01]  /*8550*/  FADD.FTZ R160, R171, R160 ;  /* 0x000000a0aba07221 */ /* 0x000fe20000010000 */
[----:B------:R-:W-:Y:S01]  /*8560*/  FFMA.FTZ R173, R76, R200, R19 ;  /* 0x000000c84cad7223 */ /* 0x000fe20000010013 */
[----:B------:R-:W-:Y:S01]  /*8570*/  FFMA.FTZ R171, R75, R198, R18 ;  /* 0x000000c64bab7223 */ /* 0x000fe20000010012 */
[C---:B------:R-:W-:Y:S01]  /*8580*/  FMUL.FTZ R19, R167.reuse, R196 ;  /* 0x000000c4a7137220 */ /* 0x040fe20000410000 */
[----:B------:R-:W-:Y:S01]  /*8590*/  FMUL.FTZ R18, R167, R192 ;  /* 0x000000c0a7127220 */ /* 0x000fe20000410000 */
[----:B------:R-:W-:Y:S01]  /*85a0*/  FADD.FTZ R174, R185, R174 ;  /* 0x000000aeb9ae7221 */ /* 0x000fe20000010000 */
[----:B------:R-:W-:Y:S01]  /*85b0*/  FADD.FTZ R172, R183, R172 ;  /* 0x000000acb7ac7221 */ /* 0x000fe20000010000 */
[----:B------:R-:W-:Y:S01]  /*85c0*/  FMUL.FTZ R19, R226, R19 ;  /* 0x00000013e2137220 */ /* 0x000fe20000410000 */
[----:B------:R-:W-:Y:S01]  /*85d0*/  @!P1 SHF.R.U32.HI R5, RZ, 0x2, R28 ;  /* 0x00000002ff059819 */ /* 0x000fe2000001161c */
[----:B------:R-:W-:Y:S01]  /*85e0*/  FMUL.FTZ R18, R215, R18 ;  /* 0x00000012d7127220 */ /* 0x000fe20000410000 */
[----:B------:R-:W-:Y:S01]  /*85f0*/  FADD.FTZ R168, R179, R168 ;  /* 0x000000a8b3a87221 */ /* 0x000fe20000010000 */
[----:B------:R-:W-:Y:S01]  /*8600*/  FFMA.FTZ R19, R74, R196, R19 ;  /* 0x000000c44a137223 */ /* 0x000fe20000010013 */
[----:B------:R-:W-:Y:S01]  /*8610*/  @!P1 LOP3.LUT R175, R5, 0xf8, RZ, 0xc0, !PT ;  /* 0x000000f805af9812 */ /* 0x000fe200078ec0ff */
[----:B--2---:R-:W-:Y:S01]  /*8620*/  FADD.FTZ R5, R6, R181 ;  /* 0x000000b506057221 */ /* 0x004fe20000010000 */
[----:B------:R-:W-:Y:S01]  /*8630*/  FFMA.FTZ R3, R73, R192, R18 ;  /* 0x000000c049037223 */ /* 0x000fe20000010012 */
        /* <DEDUP_REMOVED lines=10> */
[----:B------:R-:W2:Y:S01]  /*86e0*/  LDS.64 R2, [UR20+0x10a0] ;  /* 0x0010a014ff027984 */ /* 0x000ea20008000a00 */
[----:B------:R-:W-:-:S04]  /*86f0*/  ISETP.GT.AND P1, PT, R54, 0xf, PT ;  /* 0x0000000f3600780c */ /* 0x000fc80003f24270 */
[----:B------:R-:W-:Y:S02]  /*8700*/  FSEL R6, R6, R5, P1 ;  /* 0x0000000506067208 */ /* 0x000fe40000800000 */
[----:B------:R-:W-:-:S05]  /*8710*/  FSEL R169, R169, R4, P1 ;  /* 0x00000004a9a97208 */ /* 0x000fca0000800000 */
[----:B------:R-:W0:Y:S04]  /*8720*/  @P2 LDS R7, [R123+0x29d0] ;  /* 0x0029d0007b072984 */ /* 0x000e280000000800 */
[----:B------:R-:W3:Y:S01]  /*8730*/  @P2 LDS R19, [R123+0x25d0] ;  /* 0x0025d0007b132984 */ /* 0x000ee20000000800 */
[----:B--2---:R-:W-:Y:S01]  /*8740*/  FADD.FTZ R6, R3, R6 ;  /* 0x0000000603067221 */ /* 0x004fe20000010000 */
[----:B------:R-:W-:-:S03]  /*8750*/  FADD.FTZ R2, R2, R169 ;  /* 0x000000a902027221 */ /* 0x000fc60000010000 */
[----:B0-----:R-:W-:Y:S01]  /*8760*/  @P2 FADD.FTZ R4, R6, R7 ;  /* 0x0000000706042221 */ /* 0x001fe20000010000 */
[----:B---3--:R-:W-:-:S04]  /*8770*/  @P2 FADD.FTZ R2, R2, R19 ;  /* 0x0000001302022221 */ /* 0x008fc80000010000 */
[----:B------:R2:W-:Y:S04]  /*8780*/  @P2 STS [R123+0x29d0], R4 ;  /* 0x0029d0047b002388 */ /* 0x0005e80000000800 */
[----:B------:R2:W-:Y:S04]  /*8790*/  STS [R123+0x25d0], R2 ;  /* 0x0025d0027b007388 */ /* 0x0005e80000000800 */
[----:B------:R2:W-:Y:S02]  /*87a0*/  @!P2 STS [R123+0x29d0], R6 ;  /* 0x0029d0067b00a388 */ /* 0x0005e40000000800 */
.L_x_3573:
[----:B------:R-:W-:Y:S05]  /*87b0*/  BSYNC.RECONVERGENT B0 ;  /* 0x0000000000007941 */ /* 0x000fea0003800200 */
.L_x_3572:
[----:B------:R-:W-:Y:S01]  /*87c0*/  UIADD3 UR9, UPT, UPT, UR9, 0x1, URZ ;  /* 0x0000000109097890 */ /* 0x000fe2000fffe0ff */
[----:B------:R-:W-:Y:S02]  /*87d0*/  LEA R129, P1, R14, R129, 0x2 ;  /* 0x000000810e817211 */ /* 0x000fe400078210ff */
[----:B------:R-:W-:Y:S01]  /*87e0*/  LEA R133, P2, R16, R133, 0x2 ;  /* 0x0000008510857211 */ /* 0x000fe200078410ff */
[----:B------:R-:W-:Y:S01]  /*87f0*/  UISETP.NE.AND UP0, UPT, UR9, URZ, UPT ;  /* 0x000000ff0900728c */ /* 0x000fe2000bf05270 */
[----:B------:R-:W-:Y:S02]  /*8800*/  LEA R125, P3, R12, R125, 0x2 ;  /* 0x0000007d0c7d7211 */ /* 0x000fe400078610ff */
[----:B------:R-:W-:Y:S02]  /*8810*/  IADD3 R15, PT, PT, R15, 0x1, RZ ;  /* 0x000000010f0f7810 */ /* 0x000fe40007ffe0ff */
[----:B-12---:R-:W-:Y:S02]  /*8820*/  IADD3 R123, PT, PT, R123, 0x4, RZ ;  /* 0x000000047b7b7810 */ /* 0x006fe40007ffe0ff */
[----:B------:R-:W-:-:S02]  /*8830*/  IADD3 R135, PT, PT, R135, 0x8, RZ ;  /* 0x0000000887877810 */ /* 0x000fc40007ffe0ff */
[----:B------:R-:W-:Y:S02]  /*8840*/  IADD3 R17, PT, PT, R17, 0x1, RZ ;  /* 0x0000000111117810 */ /* 0x000fe40007ffe0ff */
[----:B------:R-:W-:Y:S02]  /*8850*/  IADD3.X R127, PT, PT, R127, R186, RZ, P1, !PT ;  /* 0x000000ba7f7f7210 */ /* 0x000fe40000ffe4ff */
[----:B------:R-:W-:Y:S02]  /*8860*/  IADD3.X R131, PT, PT, R131, R188, RZ, P2, !PT ;  /* 0x000000bc83837210 */ /* 0x000fe400017fe4ff */
[----:B------:R-:W-:Y:S01]  /*8870*/  IADD3.X R182, PT, PT, R182, R13, RZ, P3, !PT ;  /* 0x0000000db6b67210 */ /* 0x000fe20001ffe4ff */
[----:B------:R-:W-:Y:S06]  /*8880*/  BRA.U UP0, `(.L_x_3574) ;  /* 0xffffffdd00f07547 */ /* 0x000fec000b83ffff */
.L_x_3561:
[----:B------:R-:W-:Y:S01]  /*8890*/  BAR.SYNC.DEFER_BLOCKING 0x0 ;  /* 0x0000000000007b1d */ /* 0x000fe20000010000 */
[-C--:B------:R-:W-:Y:S01]  /*88a0*/  ISETP.GE.AND P2, PT, R36, R53.reuse, PT ;  /* 0x000000352400720c */ /* 0x080fe20003f46270 */
[----:B------:R-:W-:Y:S01]  /*88b0*/  HFMA2 R0, -RZ, RZ, 0, 0 ;  /* 0x00000000ff007431 */ /* 0x000fe200000001ff */
[-C--:B------:R-:W-:Y:S02]  /*88c0*/  ISETP.GE.AND P3, PT, R38, R53.reuse, PT ;  /* 0x000000352600720c */ /* 0x080fe40003f66270 */
[----:B------:R-:W-:Y:S02]  /*88d0*/  CS2R R2, SRZ ;  /* 0x0000000000027805 */ /* 0x000fe4000001ff00 */
[-C--:B------:R-:W-:Y:S02]  /*88e0*/  ISETP.GE.AND P4, PT, R39, R53.reuse, PT ;  /* 0x000000352700720c */ /* 0x080fe40003f86270 */
[----:B------:R-:W-:Y:S02]  /*88f0*/  ISETP.GE.AND P5, PT, R40, R53, PT ;  /* 0x000000352800720c */ /* 0x000fe40003fa6270 */
[----:B0-----:R-:W-:-:S02]  /*8900*/  CS2R R4, SRZ ;  /* 0x0000000000047805 */ /* 0x001fc4000001ff00 */
[-C--:B------:R-:W-:Y:S02]  /*8910*/  ISETP.GE.AND P6, PT, R41, R53.reuse, PT ;  /* 0x000000352900720c */ /* 0x080fe40003fc6270 */
[----:B------:R-:W-:Y:S02]  /*8920*/  ISETP.GE.AND P1, PT, R42, R53, PT ;  /* 0x000000352a00720c */ /* 0x000fe40003f26270 */
[----:B------:R-:W-:Y:S02]  /*8930*/  CS2R R6, SRZ ;  /* 0x0000000000067805 */ /* 0x000fe4000001ff00 */
[----:B------:R-:W-:Y:S02]  /*8940*/  CS2R R12, SRZ ;  /* 0x00000000000c7805 */ /* 0x000fe4000001ff00 */
[----:B------:R-:W-:Y:S02]  /*8950*/  CS2R R14, SRZ ;  /* 0x00000000000e7805 */ /* 0x000fe4000001ff00 */
[----:B------:R-:W-:-:S02]  /*8960*/  CS2R R16, SRZ ;  /* 0x0000000000107805 */ /* 0x000fc4000001ff00 */
[----:B------:R-:W-:Y:S02]  /*8970*/  CS2R R18, SRZ ;  /* 0x0000000000127805 */ /* 0x000fe4000001ff00 */
[----:B------:R-:W-:Y:S01]  /*8980*/  MOV R73, RZ ;  /* 0x000000ff00497202 */ /* 0x000fe20000000f00 */
[----:B------:R-:W0:Y:S01]  /*8990*/  LDCU.64 UR10, c[0x0][0x4f8] ;  /* 0x00009f00ff0a77ac */ /* 0x000e220008000a00 */
[----:B------:R-:W1:Y:S01]  /*89a0*/  LDC.64 R102, c[0x0][0x500] ;  /* 0x00014000ff667b82 */ /* 0x000e620000000a00 */
[----:B------:R-:W2:Y:S01]  /*89b0*/  @!P2 LDG.E R0, desc[UR16][R8.64] ;  /* 0x000000100800a981 */ /* 0x000ea2000c1e1900 */
[----:B------:R-:W-:-:S03]  /*89c0*/  ISETP.GE.AND P2, PT, R43, R53, PT ;  /* 0x000000352b00720c */ /* 0x000fc60003f46270 */
        /* <DEDUP_REMOVED lines=23> */
[----:B------:R-:W5:Y:S01]  /*8b40*/  @!P5 LDG.E R73, desc[UR16][R8.64+0x780] ;  /* 0x000780100849d981 */ /* 0x000f62000c1e1900 */
[----:B------:R-:W-:Y:S01]  /*8b50*/  UMOV UR4, UR19 ;  /* 0x0000001300047c82 */ /* 0x000fe20008000000 */
[----:B------:R-:W-:Y:S01]  /*8b60*/  UMOV UR5, URZ ;  /* 0x000000ff00057c82 */ /* 0x000fe20008000000 */
[----:B------:R-:W-:-:S02]  /*8b70*/  UISETP.GT.AND UP0, UPT, UR6, 0x1, UPT ;  /* 0x000000010600788c */ /* 0x000fc4000bf04270 */
[----:B0-----:R-:W-:Y:S01]  /*8b80*/  UIMAD.WIDE.U32 UR8, UR18, UR10, UR4 ;  /* 0x0000000a120872a5 */ /* 0x001fe2000f8e0004 */
[----:B------:R-:W-:-:S03]  /*8b90*/  UMOV UR6, UR7 ;  /* 0x0000000700067c82 */ /* 0x000fc60008000000 */
[----:B------:R-:W-:Y:S01]  /*8ba0*/  UIMAD UR9, UR18, UR11, UR9 ;  /* 0x0000000b120972a4 */ /* 0x000fe2000f8e0209 */
[----:B------:R-:W0:Y:S01]  /*8bb0*/  LDCU.64 UR10, c[0x0][0x550] ;  /* 0x0000aa00ff0a77ac */ /* 0x000e220008000a00 */
        /* <DEDUP_REMOVED lines=21> */
[----:B------:R-:W1:Y:S04]  /*8d10*/  LDS R13, [R71+0x20] ;  /* 0x00002000470d7984 */ /* 0x000e680000000800 */
[----:B------:R-:W0:Y:S01]  /*8d20*/  LDS R15, [R71+0x24] ;  /* 0x00002400470f7984 */ /* 0x000e220000000800 */
        /* <DEDUP_REMOVED lines=8> */
[----:B-----5:R-:W-:Y:S01]  /*8db0*/  FADD.FTZ R12, R9, R20 ;  /* 0x00000014090c7221 */ /* 0x020fe20000010000 */
[----:B------:R-:W-:-:S02]  /*8dc0*/  FSETP.GTU.FTZ.AND P1, PT, R6, 20, PT ;  /* 0x41a000000600780b */ /* 0x000fc40003f3c000 */
[----:B------:R-:W5:Y:S01]  /*8dd0*/  LDS R9, [R71+0x1c] ;  /* 0x00001c0047097984 */ /* 0x000f620000000800 */
[--C-:B-1----:R-:W-:Y:S01]  /*8de0*/  FADD.FTZ R13, R13, R20.reuse ;  /* 0x000000140d0d7221 */ /* 0x102fe20000010000 */
[----:B------:R-:W-:Y:S01]  /*8df0*/  FSETP.GTU.FTZ.AND P2, PT, R12, 20, PT ;  /* 0x41a000000c00780b */ /* 0x000fe20003f5c000 */
[----:B------:R-:W-:Y:S01]  /*8e00*/  @!P3 FMUL.FTZ R0, R0, -1.4426950216293334961 ;  /* 0xbfb8aa3b0000b820 */ /* 0x000fe20000410000 */
[----:B0-----:R-:W-:-:S03]  /*8e10*/  FADD.FTZ R15, R15, R20 ;  /* 0x000000140f0f7221 */ /* 0x001fc60000010000 */
[----:B------:R-:W-:Y:S02]  /*8e20*/  @!P5 FMUL.FTZ R2, R2, -1.4426950216293334961 ;  /* 0xbfb8aa3b0202d820 */ /* 0x000fe40000410000 */
[----:B------:R-:W0:Y:S02]  /*8e30*/  @!P3 MUFU.EX2 R0, R0 ;  /* 0x000000000000b308 */ /* 0x000e240000000800 */
[----:B------:R-:W-:Y:S02]  /*8e40*/  @!P1 FMUL.FTZ R6, R6, -1.4426950216293334961 ;  /* 0xbfb8aa3b06069820 */ /* 0x000fe40000410000 */
[----:B------:R-:W1:Y:S02]  /*8e50*/  @!P5 MUFU.EX2 R2, R2 ;  /* 0x000000020002d308 */ /* 0x000e640000000800 */
[----:B------:R-:W-:Y:S02]  /*8e60*/  @!P2 FMUL.FTZ R12, R12, -1.4426950216293334961 ;  /* 0xbfb8aa3b0c0ca820 */ /* 0x000fe40000410000 */
[----:B------:R-:W2:Y:S04]  /*8e70*/  @!P1 MUFU.EX2 R6, R6 ;  /* 0x0000000600069308 */ /* 0x000ea80000000800 */
[----:B------:R-:W4:Y:S01]  /*8e80*/  @!P2 MUFU.EX2 R12, R12 ;  /* 0x0000000c000ca308 */ /* 0x000f220000000800 */
[----:B0-----:R-:W-:Y:S01]  /*8e90*/  @!P3 FADD.FTZ R0, R0, 1 ;  /* 0x3f8000000000b421 */ /* 0x001fe20000010000 */
[----:B-1----:R-:W-:-:S03]  /*8ea0*/  @!P5 FADD.FTZ R4, R2, 1 ;  /* 0x3f8000000204d421 */ /* 0x002fc60000010000 */
[----:B------:R-:W0:Y:S01]  /*8eb0*/  @!P3 MUFU.RCP R17, R0 ;  /* 0x000000000011b308 */ /* 0x000e220000001000 */
[--C-:B--2---:R-:W-:Y:S01]  /*8ec0*/  FADD.FTZ R3, R3, R20.reuse ;  /* 0x0000001403037221 */ /* 0x104fe20000010000 */
[----:B------:R-:W-:Y:S01]  /*8ed0*/  @!P1 FADD.FTZ R8, R6, 1 ;  /* 0x3f80000006089421 */ /* 0x000fe20000010000 */
[----:B---3--:R-:W-:Y:S01]  /*8ee0*/  FADD.FTZ R5, R5, R20 ;  /* 0x0000001405057221 */ /* 0x008fe20000010000 */
[----:B----4-:R-:W-:-:S04]  /*8ef0*/  @!P2 FADD.FTZ R2, R12, 1 ;  /* 0x3f8000000c02a421 */ /* 0x010fc80000010000 */
[----:B------:R-:W1:Y:S01]  /*8f00*/  @!P5 MUFU.RCP R19, R4 ;  /* 0x000000040013d308 */ /* 0x000e620000001000 */
[--C-:B------:R-:W-:Y:S01]  /*8f10*/  FADD.FTZ R7, R7, R20.reuse ;  /* 0x0000001407077221 */ /* 0x100fe20000010000 */
[----:B------:R-:W-:Y:S01]  /*8f20*/  FSETP.GTU.FTZ.AND P4, PT, R5, 20, PT ;  /* 0x41a000000500780b */ /* 0x000fe20003f9c000 */
[----:B-----5:R-:W-:-:S03]  /*8f30*/  FADD.FTZ R9, R9, R20 ;  /* 0x0000001409097221 */ /* 0x020fc60000010000 */
[----:B------:R-:W-:Y:S02]  /*8f40*/  FSETP.GTU.FTZ.AND P6, PT, R7, 20, PT ;  /* 0x41a000000700780b */ /* 0x000fe40003fdc000 */
[----:B------:R-:W2:Y:S01]  /*8f50*/  @!P1 MUFU.RCP R73, R8 ;  /* 0x0000000800499308 */ /* 0x000ea20000001000 */
[----:B0-----:R-:W-:Y:S01]  /*8f60*/  @!P3 FMUL.FTZ R150, R150, R17 ;  /* 0x000000119696b220 */ /* 0x001fe20000410000 */
[----:B------:R-:W-:-:S03]  /*8f70*/  FSETP.GTU.FTZ.AND P3, PT, R3, 20, PT ;  /* 0x41a000000300780b */ /* 0x000fc60003f7c000 */
[----:B------:R-:W-:-:S03]  /*8f80*/  FADD.FTZ R27, R150, R27 ;  /* 0x0000001b961b7221 */ /* 0x000fc60000010000 */
[----:B------:R-:W0:Y:S01]  /*8f90*/  @!P2 MUFU.RCP R75, R2 ;  /* 0x00000002004ba308 */ /* 0x000e220000001000 */
[----:B-1----:R-:W-:Y:S01]  /*8fa0*/  @!P5 FMUL.FTZ R152, R152, R19 ;  /* 0x000000139898d220 */ /* 0x002fe20000410000 */
[----:B------:R-:W-:Y:S01]  /*8fb0*/  FSETP.GTU.FTZ.AND P5, PT, R9, 20, PT ;  /* 0x41a000000900780b */ /* 0x000fe20003fbc000 */
[----:B------:R-:W-:Y:S02]  /*8fc0*/  @!P6 FMUL.FTZ R4, R7, -1.4426950216293334961 ;  /* 0xbfb8aa3b0704e820 */ /* 0x000fe40000410000 */
[----:B------:R-:W-:Y:S02]  /*8fd0*/  FADD.FTZ R27, R27, R152 ;  /* 0x000000981b1b7221 */ /* 0x000fe40000010000 */
[----:B------:R-:W-:Y:S01]  /*8fe0*/  @!P3 FMUL.FTZ R0, R3, -1.4426950216293334961 ;  /* 0xbfb8aa3b0300b820 */ /* 0x000fe20000410000 */
[----:B------:R-:W-:Y:S01]  /*8ff0*/  @!P4 FMUL.FTZ R3, R5, -1.4426950216293334961 ;  /* 0xbfb8aa3b0503c820 */ /* 0x000fe20000410000 */
[----:B--2---:R-:W-:Y:S01]  /*9000*/  @!P1 FMUL.FTZ R154, R154, R73 ;  /* 0x000000499a9a9220 */ /* 0x004fe20000410000 */
[----:B------:R-:W-:Y:S01]  /*9010*/  FSETP.GTU.FTZ.AND P1, PT, R13, 20, PT ;  /* 0x41a000000d00780b */ /* 0x000fe20003f3c000 */
[----:B------:R-:W1:Y:S02]  /*9020*/  @!P6 MUFU.EX2 R4, R4 ;  /* 0x000000040004e308 */ /* 0x000e640000000800 */
[----:B------:R-:W-:-:S02]  /*9030*/  FADD.FTZ R27, R27, R154 ;  /* 0x0000009a1b1b7221 */ /* 0x000fc40000010000 */
[----:B------:R-:W-:Y:S01]  /*9040*/  @!P5 FMUL.FTZ R5, R9, -1.4426950216293334961 ;  /* 0xbfb8aa3b0905d820 */ /* 0x000fe20000410000 */
[----:B------:R-:W2:Y:S01]  /*9050*/  @!P3 MUFU.EX2 R0, R0 ;  /* 0x000000000000b308 */ /* 0x000ea20000000800 */
[----:B0-----:R-:W-:Y:S01]  /*9060*/  @!P2 FMUL.FTZ R156, R156, R75 ;  /* 0x0000004b9c9ca220 */ /* 0x001fe20000410000 */
[----:B------:R-:W-:Y:S02]  /*9070*/  FSETP.GTU.FTZ.AND P2, PT, R15, 20, PT ;  /* 0x41a000000f00780b */ /* 0x000fe40003f5c000 */
[----:B------:R-:W0:Y:S01]  /*9080*/  @!P4 MUFU.EX2 R3, R3 ;  /* 0x000000030003c308 */ /* 0x000e220000000800 */
[----:B------:R-:W-:Y:S02]  /*9090*/  FADD.FTZ R27, R27, R156 ;  /* 0x0000009c1b1b7221 */ /* 0x000fe40000010000 */
[----:B------:R-:W-:Y:S01]  /*90a0*/  @!P1 FMUL.FTZ R7, R13, -1.4426950216293334961 ;  /* 0xbfb8aa3b0d079820 */ /* 0x000fe20000410000 */
[----:B------:R-:W3:Y:S01]  /*90b0*/  @!P5 MUFU.EX2 R5, R5 ;  /* 0x000000050005d308 */ /* 0x000ee20000000800 */
[----:B-1----:R-:W-:Y:S01]  /*90c0*/  @!P6 FADD.FTZ R6, R4, 1 ;  /* 0x3f8000000406e421 */ /* 0x002fe20000010000 */
[----:B------:R-:W1:Y:S02]  /*90d0*/  LDS R13, [R71+0x38] ;  /* 0x00003800470d7984 */ /* 0x000e640000000800 */
[----:B------:R-:W4:Y:S01]  /*90e0*/  @!P1 MUFU.EX2 R8, R7 ;  /* 0x0000000700089308 */ /* 0x000f220000000800 */
[----:B--2---:R-:W-:-:S02]  /*90f0*/  @!P3 FADD.FTZ R2, R0, 1 ;  /* 0x3f8000000002b421 */ /* 0x004fc40000010000 */
[----:B------:R-:W-:Y:S01]  /*9100*/  @!P2 FMUL.FTZ R9, R15, -1.4426950216293334961 ;  /* 0xbfb8aa3b0f09a820 */ /* 0x000fe20000410000 */
[----:B------:R-:W2:Y:S01]  /*9110*/  @!P6 MUFU.RCP R73, R6 ;  /* 0x000000060049e308 */ /* 0x000ea20000001000 */
[----:B------:R-:W5:Y:S01]  /*9120*/  LDS R15, [R71+0x3c] ;  /* 0x00003c00470f7984 */ /* 0x000f620000000800 */
[----:B0-----:R-:W-:-:S03]  /*9130*/  @!P4 FADD.FTZ R0, R3, 1 ;  /* 0x3f8000000300c421 */ /* 0x001fc60000010000 */
[----:B------:R-:W0:Y:S01]  /*9140*/  LDS R3, [R71+0x28] ;  /* 0x0000280047037984 */ /* 0x000e220000000800 */
[----:B---3--:R-:W-:Y:S02]  /*9150*/  @!P5 FADD.FTZ R4, R5, 1 ;  /* 0x3f8000000504d421 */ /* 0x008fe40000010000 */
[----:B------:R3:W2:Y:S01]  /*9160*/  @!P2 MUFU.EX2 R12, R9 ;  /* 0x00000009000ca308 */ /* 0x0006a20000000800 */
[----:B------:R-:W0:Y:S01]  /*9170*/  LDS R5, [R71+0x2c] ;  /* 0x00002c0047057984 */ /* 0x000e220000000800 */
[----:B----4-:R-:W-:Y:S02]  /*9180*/  @!P1 FADD.FTZ R8, R8, 1 ;  /* 0x3f80000008089421 */ /* 0x010fe40000010000 */
[----:B------:R-:W4:Y:S01]  /*9190*/  @!P5 MUFU.RCP R75, R4 ;  /* 0x00000004004bd308 */ /* 0x000f220000001000 */
[----:B------:R-:W0:Y:S04]  /*91a0*/  LDS R7, [R71+0x30] ;  /* 0x0000300047077984 */ /* 0x000e280000000800 */
[----:B---3--:R-:W3:Y:S01]  /*91b0*/  LDS R9, [R71+0x34] ;  /* 0x0000340047097984 */ /* 0x008ee20000000800 */
[----:B--2---:R-:W-:-:S02]  /*91c0*/  @!P6 FMUL.FTZ R162, R162, R73 ;  /* 0x00000049a2a2e220 */ /* 0x004fc40000410000 */
[----:B------:R-:W2:Y:S01]  /*91d0*/  @!P3 MUFU.RCP R17, R2 ;  /* 0x000000020011b308 */ /* 0x000ea20000001000 */
[----:B------:R-:W-:Y:S01]  /*91e0*/  BAR.SYNC.DEFER_BLOCKING 0x0 ;  /* 0x0000000000007b1d */ /* 0x000fe20000010000 */
[----:B------:R-:W-:-:S06]  /*91f0*/  @!P2 FADD.FTZ R12, R12, 1 ;  /* 0x3f8000000c0ca421 */ /* 0x000fcc0000010000 */
[----:B------:R-:W0:Y:S01]  /*9200*/  @!P4 MUFU.RCP R19, R0 ;  /* 0x000000000013c308 */ /* 0x000e220000001000 */
[----:B----4-:R-:W-:Y:S01]  /*9210*/  @!P5 FMUL.FTZ R164, R164, R75 ;  /* 0x0000004ba4a4d220 */ /* 0x010fe20000410000 */
[----:B-1----:R-:W-:-:S06]  /*9220*/  FADD.FTZ R13, R13, R20 ;  /* 0x000000140d0d7221 */ /* 0x002fcc0000010000 */
[----:B------:R-:W1:Y:S01]  /*9230*/  @!P1 MUFU.RCP R77, R8 ;  /* 0x00000008004d9308 */ /* 0x000e620000001000 */
[----:B--2---:R-:W-:Y:S01]  /*9240*/  @!P3 FMUL.FTZ R158, R158, R17 ;  /* 0x000000119e9eb220 */ /* 0x004fe20000410000 */
[----:B-----5:R-:W-:-:S03]  /*9250*/  FADD.FTZ R15, R15, R20 ;  /* 0x000000140f0f7221 */ /* 0x020fc60000010000 */
[----:B------:R-:W-:-:S03]  /*9260*/  FADD.FTZ R27, R27, R158 ;  /* 0x0000009e1b1b7221 */ /* 0x000fc60000010000 */
[----:B------:R-:W2:Y:S01]  /*9270*/  @!P2 MUFU.RCP R79, R12 ;  /* 0x0000000c004fa308 */ /* 0x000ea20000001000 */
[--C-:B0-----:R-:W-:Y:S01]  /*9280*/  FADD.FTZ R3, R3, R20.reuse ;  /* 0x0000001403037221 */ /* 0x101fe20000010000 */
[----:B------:R-:W-:Y:S01]  /*9290*/  @!P4 FMUL.FTZ R160, R160, R19 ;  /* 0x00000013a0a0c220 */ /* 0x000fe20000410000 */
[----:B------:R-:W-:Y:S01]  /*92a0*/  STS [R71], R121 ;  /* 0x0000007947007388 */ /* 0x000fe20000000800 */
[----:B------:R-:W-:Y:S02]  /*92b0*/  FADD.FTZ R5, R5, R20 ;  /* 0x0000001405057221 */ /* 0x000fe40000010000 */
[----:B------:R-:W-:Y:S01]  /*92c0*/  FSETP.GTU.FTZ.AND P5, PT, R3, 20, PT ;  /* 0x41a000000300780b */ /* 0x000fe20003fbc000 */
[----:B------:R-:W-:Y:S01]  /*92d0*/  STS [R71+0x4], R148 ;  /* 0x0000049447007388 */ /* 0x000fe20000000800 */
[----:B------:R-:W-:Y:S01]  /*92e0*/  FADD.FTZ R27, R27, R160 ;  /* 0x000000a01b1b7221 */ /* 0x000fe20000010000 */
[--C-:B------:R-:W-:Y:S01]  /*92f0*/  FADD.FTZ R7, R7, R20.reuse ;  /* 0x0000001407077221 */ /* 0x100fe20000010000 */
[----:B-1----:R-:W-:Y:S01]  /*9300*/  @!P1 FMUL.FTZ R166, R166, R77 ;  /* 0x0000004da6a69220 */ /* 0x002fe20000410000 */
[----:B------:R-:W-:Y:S01]  /*9310*/  FSETP.GTU.FTZ.AND P6, PT, R5, 20, PT ;  /* 0x41a000000500780b */ /* 0x000fe20003fdc000 */
[----:B------:R-:W-:Y:S01]  /*9320*/  STS [R71+0x8], R146 ;  /* 0x0000089247007388 */ /* 0x000fe20000000800 */
[----:B---3--:R-:W-:Y:S01]  /*9330*/  FADD.FTZ R9, R9, R20 ;  /* 0x0000001409097221 */ /* 0x008fe20000010000 */
[----:B------:R-:W-:Y:S01]  /*9340*/  FSETP.GTU.FTZ.AND P4, PT, R7, 20, PT ;  /* 0x41a000000700780b */ /* 0x000fe20003f9c000 */
[----:B------:R-:W-:Y:S01]  /*9350*/  FADD.FTZ R27, R27, R162 ;  /* 0x000000a21b1b7221 */ /* 0x000fe20000010000 */
[----:B------:R-:W-:Y:S01]  /*9360*/  FSETP.GTU.FTZ.AND P1, PT, R15, 20, PT ;  /* 0x41a000000f00780b */ /* 0x000fe20003f3c000 */
[----:B------:R-:W-:Y:S01]  /*9370*/  STS [R71+0xc], R144 ;  /* 0x00000c9047007388 */ /* 0x000fe20000000800 */
[----:B--2---:R-:W-:Y:S01]  /*9380*/  @!P2 FMUL.FTZ R168, R168, R79 ;  /* 0x0000004fa8a8a220 */ /* 0x004fe20000410000 */
[----:B------:R-:W-:Y:S01]  /*9390*/  FSETP.GTU.FTZ.AND P3, PT, R9, 20, PT ;  /* 0x41a000000900780b */ /* 0x000fe20003f7c000 */
[----:B------:R-:W-:Y:S01]  /*93a0*/  @!P5 FMUL.FTZ R0, R3, -1.4426950216293334961 ;  /* 0xbfb8aa3b0300d820 */ /* 0x000fe20000410000 */
[----:B------:R-:W-:Y:S01]  /*93b0*/  FSETP.GTU.FTZ.AND P2, PT, R13, 20, PT ;  /* 0x41a000000d00780b */ /* 0x000fe20003f5c000 */
[----:B------:R-:W-:Y:S01]  /*93c0*/  STS [R71+0x10], R142 ;  /* 0x0000108e47007388 */ /* 0x000fe20000000800 */
[----:B------:R-:W-:Y:S01]  /*93d0*/  FADD.FTZ R27, R27, R164 ;  /* 0x000000a41b1b7221 */ /* 0x000fe20000010000 */
[----:B------:R-:W-:-:S02]  /*93e0*/  @!P6 FMUL.FTZ R2, R5, -1.4426950216293334961 ;  /* 0xbfb8aa3b0502e820 */ /* 0x000fc40000410000 */
[----:B------:R-:W-:Y:S01]  /*93f0*/  STS [R71+0x14], R140 ;  /* 0x0000148c47007388 */ /* 0x000fe20000000800 */
[----:B------:R-:W-:Y:S01]  /*9400*/  @!P4 FMUL.FTZ R3, R7, -1.4426950216293334961 ;  /* 0xbfb8aa3b0703c820 */ /* 0x000fe20000410000 */
[----:B------:R-:W0:Y:S01]  /*9410*/  @!P5 MUFU.EX2 R0, R0 ;  /* 0x000000000000d308 */ /* 0x000e220000000800 */
[----:B------:R-:W-:Y:S01]  /*9420*/  @!P1 FMUL.FTZ R6, R15, -1.4426950216293334961 ;  /* 0xbfb8aa3b0f069820 */ /* 0x000fe20000410000 */
[----:B------:R-:W-:Y:S01]  /*9430*/  STS [R71+0x18], R138 ;  /* 0x0000188a47007388 */ /* 0x000fe20000000800 */
[----:B------:R-:W-:Y:S01]  /*9440*/  FADD.FTZ R27, R27, R166 ;  /* 0x000000a61b1b7221 */ /* 0x000fe20000010000 */
[----:B------:R-:W-:Y:S01]  /*9450*/  @!P3 FMUL.FTZ R4, R9, -1.4426950216293334961 ;  /* 0xbfb8aa3b0904b820 */ /* 0x000fe20000410000 */
[----:B------:R-:W-:Y:S01]  /*9460*/  @!P4 MUFU.EX2 R3, R3 ;  /* 0x000000030003c308 */ /* 0x000fe20000000800 */
[----:B------:R-:W-:Y:S01]  /*9470*/  STS [R71+0x1c], R136 ;  /* 0x00001c8847007388 */ /* 0x000fe20000000800 */
[----:B------:R-:W-:Y:S01]  /*9480*/  @!P2 FMUL.FTZ R5, R13, -1.4426950216293334961 ;  /* 0xbfb8aa3b0d05a820 */ /* 0x000fe20000410000 */
[----:B------:R-:W-:Y:S01]  /*9490*/  FADD.FTZ R27, R27, R168 ;  /* 0x000000a81b1b7221 */ /* 0x000fe20000010000 */
[----:B------:R-:W1:Y:S01]  /*94a0*/  @!P6 MUFU.EX2 R2, R2 ;  /* 0x000000020002e308 */ /* 0x000e620000000800 */
[----:B------:R-:W-:Y:S03]  /*94b0*/  STS [R71+0x20], R134 ;  /* 0x0000208647007388 */ /* 0x000fe60000000800 */
[----:B------:R-:W2:Y:S01]  /*94c0*/  @!P2 MUFU.EX2 R5, R5 ;  /* 0x000000050005a308 */ /* 0x000ea20000000800 */
[----:B------:R-:W-:Y:S01]  /*94d0*/  STS [R71+0x24], R132 ;  /* 0x0000248447007388 */ /* 0x000fe20000000800 */
[----:B0-----:R-:W-:-:S02]  /*94e0*/  @!P5 FADD.FTZ R0, R0, 1 ;  /* 0x3f8000000000d421 */ /* 0x001fc40000010000 */
[----:B------:R-:W0:Y:S01]  /*94f0*/  @!P3 MUFU.EX2 R4, R4 ;  /* 0x000000040004b308 */ /* 0x000e220000000800 */
[----:B------:R-:W-:Y:S03]  /*9500*/  STS [R71+0x28], R130 ;  /* 0x0000288247007388 */ /* 0x000fe60000000800 */
[----:B------:R3:W4:Y:S01]  /*9510*/  @!P5 MUFU.RCP R95, R0 ;  /* 0x00000000005fd308 */ /* 0x0007220000001000 */
[----:B------:R-:W-:Y:S01]  /*9520*/  STS [R71+0x2c], R128 ;  /* 0x00002c8047007388 */ /* 0x000fe20000000800 */
[----:B-1----:R-:W-:-:S03]  /*9530*/  @!P6 FADD.FTZ R2, R2, 1 ;  /* 0x3f8000000202e421 */ /* 0x002fc60000010000 */
[----:B------:R-:W-:Y:S01]  /*9540*/  STS [R71+0x30], R126 ;  /* 0x0000307e47007388 */ /* 0x000fe20000000800 */
[----:B--2---:R-:W-:Y:S02]  /*9550*/  @!P2 FADD.FTZ R5, R5, 1 ;  /* 0x3f8000000505a421 */ /* 0x004fe40000010000 */
[----:B------:R-:W1:Y:S01]  /*9560*/  @!P1 MUFU.EX2 R6, R6 ;  /* 0x0000000600069308 */ /* 0x000e620000000800 */
[----:B------:R-:W-:Y:S01]  /*9570*/  STS [R71+0x34], R124 ;  /* 0x0000347c47007388 */ /* 0x000fe20000000800 */
[----:B---3--:R-:W-:Y:S01]  /*9580*/  @!P4 FADD.FTZ R0, R3, 1 ;  /* 0x3f8000000300c421 */ /* 0x008fe20000010000 */
[----:B0-----:R-:W-:Y:S01]  /*9590*/  @!P3 FADD.FTZ R4, R4, 1 ;  /* 0x3f8000000404b421 */ /* 0x001fe20000010000 */
[----:B------:R-:W0:Y:S01]  /*95a0*/  @!P2 MUFU.RCP R5, R5 ;  /* 0x000000050005a308 */ /* 0x000e220000001000 */
[----:B------:R-:W-:Y:S04]  /*95b0*/  STS [R71+0x38], R122 ;  /* 0x0000387a47007388 */ /* 0x000fe80000000800 */
[----:B------:R-:W-:Y:S01]  /*95c0*/  STS [R71+0x3c], R120 ;  /* 0x00003c7847007388 */ /* 0x000fe20000000800 */
[----:B------:R-:W-:-:S03]  /*95d0*/  NOP ;  /* 0x0000000000007918 */ /* 0x000fc60000000000 */
[----:B------:R-:W-:Y:S01]  /*95e0*/  LDS R7, [R55] ;  /* 0x0000000037077984 */ /* 0x000fe20000000800 */
[----:B------:R-:W2:Y:S01]  /*95f0*/  @!P4 MUFU.RCP R99, R0 ;  /* 0x000000000063c308 */ /* 0x000ea20000001000 */
[----:B-1----:R-:W-:Y:S01]  /*9600*/  @!P1 FADD.FTZ R6, R6, 1 ;  /* 0x3f80000006069421 */ /* 0x002fe20000010000 */
[----:B----4-:R-:W-:Y:S01]  /*9610*/  @!P5 FMUL.FTZ R170, R170, R95 ;  /* 0x0000005faaaad220 */ /* 0x010fe20000410000 */
[----:B------:R-:W-:Y:S01]  /*9620*/  LDS R9, [R56+0x80] ;  /* 0x0000800038097984 */ /* 0x000fe20000000800 */
[----:B0-----:R-:W-:Y:S02]  /*9630*/  @!P2 FMUL.FTZ R178, R178, R5 ;  /* 0x00000005b2b2a220 */ /* 0x001fe40000410000 */
[----:B------:R-:W-:Y:S01]  /*9640*/  FADD.FTZ R27, R27, R170 ;  /* 0x000000aa1b1b7221 */ /* 0x000fe20000010000 */
[----:B------:R-:W-:Y:S01]  /*9650*/  LDS R13, [R57+0x100] ;  /* 0x00010000390d7984 */ /* 0x000fe20000000800 */
[----:B------:R-:W0:Y:S03]  /*9660*/  @!P3 MUFU.RCP R101, R4 ;  /* 0x000000040065b308 */ /* 0x000e260000001000 */
[----:B------:R-:W-:Y:S04]  /*9670*/  LDS R15, [R58+0x180] ;  /* 0x000180003a0f7984 */ /* 0x000fe80000000800 */
[----:B------:R-:W-:Y:S01]  /*9680*/  LDS R17, [R59+0x200] ;  /* 0x000200003b117984 */ /* 0x000fe20000000800 */
[----:B------:R1:W3:Y:S01]  /*9690*/  @!P6 MUFU.RCP R97, R2 ;  /* 0x000000020061e308 */ /* 0x0002e20000001000 */
[----:B--2---:R-:W-:-:S02]  /*96a0*/  @!P4 FMUL.FTZ R174, R174, R99 ;  /* 0x00000063aeaec220 */ /* 0x004fc40000410000 */
[----:B------:R-:W-:Y:S04]  /*96b0*/  LDS R19, [R60+0x280] ;  /* 0x000280003c137984 */ /* 0x000fe80000000800 */
[----:B------:R-:W-:Y:S01]  /*96c0*/  LDS R73, [R61+0x300] ;  /* 0x000300003d497984 */ /* 0x000fe20000000800 */
[----:B------:R-:W2:Y:S01]  /*96d0*/  @!P1 MUFU.RCP R95, R6 ;  /* 0x00000006005f9308 */ /* 0x000ea20000001000 */
[----:B-1----:R-:W-:-:S04]  /*96e0*/  IMAD.WIDE.U32 R2, R21, R102, UR8 ;  /* 0x0000000815027e25 */ /* 0x002fc8000f8e0066 */
[----:B0-----:R-:W-:Y:S01]  /*96f0*/  @!P3 FMUL.FTZ R176, R176, R101 ;  /* 0x00000065b0b0b220 */ /* 0x001fe20000410000 */
[----:B------:R-:W-:Y:S01]  /*9700*/  LDS R75, [R62+0x380] ;  /* 0x000380003e4b7984 */ /* 0x000fe20000000800 */
[----:B------:R-:W0:Y:S01]  /*9710*/  LDCU.64 UR8, c[0x0][0x518] ;  /* 0x0000a300ff0877ac */ /* 0x000e220008000a00 */
[----:B------:R-:W-:Y:S01]  /*9720*/  IMAD R0, R21, R103, R3 ;  /* 0x0000006715007224 */ /* 0x000fe200078e0203 */
[----:B------:R-:W-:Y:S01]  /*9730*/  IADD3 R3, P5, PT, R36, R2, RZ ;  /* 0x0000000224037210 */ /* 0x000fe20007fbe0ff */
[----:B------:R-:W-:Y:S03]  /*9740*/  LDS R77, [R63+0x400] ;  /* 0x000400003f4d7984 */ /* 0x000fe60000000800 */
[----:B------:R-:W-:Y:S01]  /*9750*/  IADD3.X R0, PT, PT, RZ, R0, RZ, P5, !PT ;  /* 0x00000000ff007210 */ /* 0x000fe20002ffe4ff */
[----:B------:R-:W-:Y:S01]  /*9760*/  LDS R79, [R64+0x480] ;  /* 0x00048000404f7984 */ /* 0x000fe20000000800 */
[----:B---3--:R-:W-:Y:S01]  /*9770*/  @!P6 FMUL.FTZ R172, R172, R97 ;  /* 0x00000061acace220 */ /* 0x008fe20000410000 */
[----:B------:R-:W-:-:S02]  /*9780*/  LEA R2, P6, R3, UR10, 0x2 ;  /* 0x0000000a03027c11 */ /* 0x000fc4000f8c10ff */
[----:B------:R-:W-:Y:S01]  /*9790*/  LDS R81, [R65+0x500] ;  /* 0x0005000041517984 */ /* 0x000fe20000000800 */
[----:B------:R-:W-:Y:S01]  /*97a0*/  FADD.FTZ R27, R27, R172 ;  /* 0x000000ac1b1b7221 */ /* 0x000fe20000010000 */
[----:B------:R-:W-:Y:S01]  /*97b0*/  LEA.HI.X R3, R3, UR11, R0, 0x2, P6 ;  /* 0x0000000b03037c11 */ /* 0x000fe2000b0f1400 */
[----:B--2---:R-:W-:Y:S01]  /*97c0*/  @!P1 FMUL.FTZ R184, R184, R95 ;  /* 0x0000005fb8b89220 */ /* 0x004fe20000410000 */
[----:B------:R-:W-:Y:S01]  /*97d0*/  LDS R83, [R66+0x580] ;  /* 0x0005800042537984 */ /* 0x000fe20000000800 */
[----:B------:R-:W1:Y:S01]  /*97e0*/  LDCU.64 UR10, c[0x0][0x560] ;  /* 0x0000ac00ff0a77ac */ /* 0x000e620008000a00 */
[----:B------:R-:W-:Y:S02]  /*97f0*/  FADD.FTZ R27, R27, R174 ;  /* 0x000000ae1b1b7221 */ /* 0x000fe40000010000 */
[----:B------:R-:W-:Y:S01]  /*9800*/  LDS R85, [R67+0x600] ;  /* 0x0006000043557984 */ /* 0x000fe20000000800 */
[----:B0-----:R-:W-:Y:S01]  /*9810*/  UIMAD.WIDE.U32 UR4, UR18, UR8, UR4 ;  /* 0x00000008120472a5 */ /* 0x001fe2000f8e0004 */
[----:B------:R-:W-:-:S02]  /*9820*/  FADD.FTZ R27, R27, R176 ;  /* 0x000000b01b1b7221 */ /* 0x000fc40000010000 */
[----:B------:R-:W-:Y:S01]  /*9830*/  LDS R87, [R68+0x680] ;  /* 0x0006800044577984 */ /* 0x000fe20000000800 */
[----:B------:R-:W-:Y:S01]  /*9840*/  UIMAD UR5, UR18, UR9, UR5 ;  /* 0x00000009120572a4 */ /* 0x000fe2000f8e0205 */
[----:B------:R-:W-:Y:S02]  /*9850*/  FADD.FTZ R27, R27, R178 ;  /* 0x000000b21b1b7221 */ /* 0x000fe40000010000 */
[----:B------:R-:W-:Y:S02]  /*9860*/  LDS R89, [R69+0x700] ;  /* 0x0007000045597984 */ /* 0x000fe40000000800 */
[----:B------:R-:W-:Y:S02]  /*9870*/  FADD.FTZ R27, R27, R184 ;  /* 0x000000b81b1b7221 */ /* 0x000fe40000010000 */
        /* <DEDUP_REMOVED lines=24> */
[----:B------:R0:W-:Y:S01]  /*9a00*/  @!P4 STG.E desc[UR16][R2.64+0x380], R75 ;  /* 0x0003804b0200c986 */ /* 0x0001e2000c101910 */
[----:B------:R-:W-:-:S03]  /*9a10*/  ISETP.GE.AND P4, PT, R50, R93, PT ;  /* 0x0000005d3200720c */ /* 0x000fc60003f86270 */
[----:B------:R-:W-:Y:S01]  /*9a20*/  @!P5 STG.E desc[UR16][R2.64+0x400], R77 ;  /* 0x0004004d0200d986 */ /* 0x000fe2000c101910 */
[----:B------:R-:W-:-:S03]  /*9a30*/  ISETP.GE.AND P5, PT, R51, R93, PT ;  /* 0x0000005d3300720c */ /* 0x000fc60003fa6270 */
[----:B------:R-:W-:Y:S01]  /*9a40*/  @!P6 STG.E desc[UR16][R2.64+0x480], R79 ;  /* 0x0004804f0200e986 */ /* 0x000fe2000c101910 */
[----:B------:R-:W-:-:S03]  /*9a50*/  ISETP.GE.AND P6, PT, R52, R93, PT ;  /* 0x0000005d3400720c */ /* 0x000fc60003fc6270 */
[----:B------:R-:W-:Y:S01]  /*9a60*/  @!P1 STG.E desc[UR16][R2.64+0x500], R81 ;  /* 0x0005005102009986 */ /* 0x000fe2000c101910 */
[----:B0-----:R-:W0:Y:S03]  /*9a70*/  LDC.64 R74, c[0x0][0x520] ;  /* 0x00014800ff4a7b82 */ /* 0x001e260000000a00 */
[----:B------:R-:W-:Y:S04]  /*9a80*/  @!P2 STG.E desc[UR16][R2.64+0x580], R83 ;  /* 0x000580530200a986 */ /* 0x000fe8000c101910 */
[----:B------:R-:W-:Y:S04]  /*9a90*/  @!P3 STG.E desc[UR16][R2.64+0x600], R85 ;  /* 0x000600550200b986 */ /* 0x000fe8000c101910 */
[----:B------:R-:W-:Y:S04]  /*9aa0*/  @!P4 STG.E desc[UR16][R2.64+0x680], R87 ;  /* 0x000680570200c986 */ /* 0x000fe8000c101910 */
[----:B------:R-:W-:Y:S04]  /*9ab0*/  @!P5 STG.E desc[UR16][R2.64+0x700], R89 ;  /* 0x000700590200d986 */ /* 0x000fe8000c101910 */
[----:B------:R0:W-:Y:S01]  /*9ac0*/  @!P6 STG.E desc[UR16][R2.64+0x780], R91 ;  /* 0x0007805b0200e986 */ /* 0x0001e2000c101910 */
[----:B------:R-:W-:Y:S01]  /*9ad0*/  BAR.SYNC.DEFER_BLOCKING 0x0 ;  /* 0x0000000000007b1d */ /* 0x000fe20000010000 */
[----:B0-----:R-:W-:-:S04]  /*9ae0*/  IMAD.WIDE.U32 R2, R21, R74, UR4 ;  /* 0x0000000415027e25 */ /* 0x001fc8000f8e004a */
[----:B------:R-:W-:Y:S01]  /*9af0*/  IMAD R0, R21, R75, R3 ;  /* 0x0000004b15007224 */ /* 0x000fe200078e0203 */
[----:B------:R-:W-:-:S04]  /*9b00*/  IADD3 R3, P2, PT, R36, R2, RZ ;  /* 0x0000000224037210 */ /* 0x000fc80007f5e0ff */
[----:B------:R-:W-:Y:S02]  /*9b10*/  IADD3.X R0, PT, PT, RZ, R0, RZ, P2, !PT ;  /* 0x00000000ff007210 */ /* 0x000fe400017fe4ff */
[----:B-1----:R-:W-:-:S04]  /*9b20*/  LEA R2, P2, R3, UR10, 0x2 ;  /* 0x0000000a03027c11 */ /* 0x002fc8000f8410ff */
        /* <DEDUP_REMOVED lines=60> */
[----:B------:R0:W-:Y:S01]  /*9ef0*/  @!P0 STG.E desc[UR16][R2.64+0x100], R57 ;  /* 0x0001003902008986 */ /* 0x0001e2000c101910 */
[----:B------:R-:W-:-:S03]  /*9f00*/  ISETP.GE.AND P0, PT, R46, R73, PT ;  /* 0x000000492e00720c */ /* 0x000fc60003f06270 */
[----:B------:R0:W-:Y:S01]  /*9f10*/  @!P1 STG.E desc[UR16][R2.64+0x180], R7 ;  /* 0x0001800702009986 */ /* 0x0001e2000c101910 */
[----:B------:R-:W-:-:S03]  /*9f20*/  ISETP.GE.AND P1, PT, R47, R73, PT ;  /* 0x000000492f00720c */ /* 0x000fc60003f26270 */
[----:B------:R0:W-:Y:S01]  /*9f30*/  @!P2 STG.E desc[UR16][R2.64+0x200], R59 ;  /* 0x0002003b0200a986 */ /* 0x0001e2000c101910 */
[----:B------:R-:W-:-:S05]  /*9f40*/  ISETP.GE.AND P2, PT, R48, R73, PT ;  /* 0x000000493000720c */ /* 0x000fca0003f46270 */
[----:B------:R0:W-:Y:S01]  /*9f50*/  @!P0 STG.E desc[UR16][R2.64+0x480], R15 ;  /* 0x0004800f02008986 */ /* 0x0001e2000c101910 */
[----:B------:R-:W-:-:S03]  /*9f60*/  IADD3 R29, P0, PT, R29, -0x1000, RZ ;  /* 0xfffff0001d1d7810 */ /* 0x000fc60007f1e0ff */
[----:B------:R0:W-:Y:S01]  /*9f70*/  @!P1 STG.E desc[UR16][R2.64+0x500], R65 ;  /* 0x0005004102009986 */ /* 0x0001e2000c101910 */
[----:B------:R-:W-:Y:S02]  /*9f80*/  IADD3 R33, P1, PT, R33, -0x1000, RZ ;  /* 0xfffff00021217810 */ /* 0x000fe40007f3e0ff */
[----:B------:R-:W-:Y:S01]  /*9f90*/  IADD3.X R30, PT, PT, R30, -0x1, RZ, P0, !PT ;  /* 0xffffffff1e1e7810 */ /* 0x000fe200007fe4ff */
[----:B------:R0:W-:Y:S01]  /*9fa0*/  @!P2 STG.E desc[UR16][R2.64+0x580], R17 ;  /* 0x000580110200a986 */ /* 0x0001e2000c101910 */
[----:B------:R-:W-:Y:S02]  /*9fb0*/  IADD3 R31, P2, PT, R31, -0x1000, RZ ;  /* 0xfffff0001f1f7810 */ /* 0x000fe40007f5e0ff */
[----:B------:R-:W-:Y:S02]  /*9fc0*/  IADD3.X R34, PT, PT, R34, -0x1, RZ, P1, !PT ;  /* 0xffffffff22227810 */ /* 0x000fe40000ffe4ff */
[----:B------:R-:W-:Y:S01]  /*9fd0*/  IADD3.X R32, PT, PT, R32, -0x1, RZ, P2, !PT ;  /* 0xffffffff20207810 */ /* 0x000fe200017fe4ff */
[----:B------:R-:W-:Y:S08]  /*9fe0*/  BRA.U UP0, `(.L_x_3575) ;  /* 0xffffff6500c47547 */ /* 0x000ff0000b83ffff */
.L_x_3527:
[----:B0-----:R-:W0:Y:S01]  /*9ff0*/  LDC.64 R8, c[0x0][0x548] ;  /* 0x00015200ff087b82 */ /* 0x001e220000000a00 */
[----:B------:R-:W1:Y:S01]  /*a000*/  S2R R19, SR_TID.X ;  /* 0x0000000000137919 */ /* 0x000e620000002100 */
[----:B------:R-:W1:Y:S06]  /*a010*/  LDCU UR7, c[0x0][0x38c] ;  /* 0x00007180ff0777ac */ /* 0x000e6c0008000800 */
[----:B------:R-:W2:Y:S01]  /*a020*/  LDC.64 R10, c[0x0][0x568] ;  /* 0x00015a00ff0a7b82 */ /* 0x000ea20000000a00 */
[----:B0-----:R-:W-:-:S04]  /*a030*/  ISETP.NE.U32.AND P1, PT, R8, RZ, PT ;  /* 0x000000ff0800720c */ /* 0x001fc80003f25070 */
[----:B------:R-:W-:Y:S02]  /*a040*/  ISETP.NE.AND.EX P1, PT, R9, RZ, PT, P1 ;  /* 0x000000ff0900720c */ /* 0x000fe40003f25310 */
[----:B--2---:R-:W-:Y:S02]  /*a050*/  ISETP.NE.U32.AND P0, PT, R10, RZ, PT ;  /* 0x000000ff0a00720c */ /* 0x004fe40003f05070 */
[----:B-1----:R-:W-:Y:S02]  /*a060*/  ISETP.GE.AND P2, PT, R19, UR7, PT ;  /* 0x0000000713007c0c */ /* 0x002fe4000bf46270 */
[----:B------:R-:W-:-:S07]  /*a070*/  ISETP.NE.AND.EX P0, PT, R11, RZ, PT, P0 ;  /* 0x000000ff0b00720c */ /* 0x000fce0003f05300 */
[----:B------:R-:W-:Y:S06]  /*a080*/  @!P1 BRA `(.L_x_3576) ;  /* 0x0000000000849947 */ /* 0x000fec0003800000 */
[----:B------:R-:W0:Y:S01]  /*a090*/  SHFL.DOWN P1, R3, R104, 0x1, 0x1f ;  /* 0x08201f0068037f89 */ /* 0x000e220000020000 */
[----:B------:R-:W-:Y:S01]  /*a0a0*/  BSSY.RECONVERGENT B0, `(.L_x_3576) ;  /* 0x000001f000007945 */ /* 0x000fe20003800200 */
        /* <DEDUP_REMOVED lines=23> */
[----:B------:R-:W-:Y:S01]  /*a220*/  UMOV UR4, 0x400 ;  /* 0x0000040000047882 */ /* 0x000fe20000000000 */
[----:B------:R-:W-:-:S04]  /*a230*/  LEA R2, P1, R21, R8, 0x2 ;  /* 0x0000000815027211 */ /* 0x000fc800078210ff */
[----:B------:R-:W-:Y:S01]  /*a240*/  LEA.HI.X R3, R21, R9, RZ, 0x2, P1 ;  /* 0x0000000915037211 */ /* 0x000fe200008f14ff */
[----:B-1----:R-:W-:-:S09]  /*a250*/  ULEA UR4, UR5, UR4, 0x18 ;  /* 0x0000000405047291 */ /* 0x002fd2000f8ec0ff */
[----:B0-----:R-:W0:Y:S02]  /*a260*/  LDS R0, [UR4+0x1098] ;  /* 0x00109804ff007984 */ /* 0x001e240008000800 */
[----:B0-----:R-:W-:-:S05]  /*a270*/  FADD.FTZ R7, R7, R0 ;  /* 0x0000000007077221 */ /* 0x001fca0000010000 */
[----:B------:R1:W-:Y:S02]  /*a280*/  REDG.E.ADD.F32.FTZ.RN.STRONG.GPU desc[UR16][R2.64], R7 ;  /* 0x00000007020079a6 */ /* 0x0003e4000c12f310 */
.L_x_3577:
[----:B------:R-:W-:Y:S05]  /*a290*/  BSYNC.RECONVERGENT B0 ;  /* 0x0000000000007941 */ /* 0x000fea0003800200 */
.L_x_3576:
[----:B------:R-:W-:Y:S05]  /*a2a0*/  @!P0 BRA `(.L_x_3578) ;  /* 0x0000000000888947 */ /* 0x000fea0003800000 */
[----:B------:R-:W-:Y:S06]  /*a2b0*/  BAR.SYNC.DEFER_BLOCKING 0x0 ;  /* 0x0000000000007b1d */ /* 0x000fec0000010000 */
[----:B------:R-:W-:Y:S01]  /*a2c0*/  BSSY.RECONVERGENT B0, `(.L_x_3578) ;  /* 0x0000020000007945 */ /* 0x000fe20003800200 */
[----:B0-----:R-:W0:Y:S01]  /*a2d0*/  SHFL.DOWN P0, R0, R27, 0x1, 0x1f ;  /* 0x08201f001b007f89 */ /* 0x001e220000000000 */
[----:B------:R-:W2:Y:S01]  /*a2e0*/  S2R R4, SR_LANEID ;  /* 0x0000000000047919 */ /* 0x000ea20000000000 */
[----:B------:R-:W3:Y:S01]  /*a2f0*/  S2R R6, SR_TID.X ;  /* 0x0000000000067919 */ /* 0x000ee20000002100 */
[----:B0-----:R-:W-:-:S05]  /*a300*/  @P0 FADD R0, R0, R27 ;  /* 0x0000001b00000221 */ /* 0x001fca0000000000 */
[----:B-1----:R-:W0:Y:S01]  /*a310*/  SHFL.DOWN P0, R3, R0, 0x2, 0x1f ;  /* 0x08401f0000037f89 */ /* 0x002e220000000000 */
[----:B--2---:R-:W-:-:S13]  /*a320*/  ISETP.NE.AND P1, PT, R4, RZ, PT ;  /* 0x000000ff0400720c */ /* 0x004fda0003f25270 */
[----:B------:R-:W1:Y:S01]  /*a330*/  @!P1 S2R R8, SR_CgaCtaId ;  /* 0x0000000000089919 */ /* 0x000e620000008800 */
[----:B------:R-:W-:Y:S01]  /*a340*/  @!P1 MOV R7, 0x400 ;  /* 0x0000040000079802 */ /* 0x000fe20000000f00 */
[----:B0-----:R-:W-:Y:S01]  /*a350*/  @P0 FADD R3, R0, R3 ;  /* 0x0000000300030221 */ /* 0x001fe20000000000 */
[----:B---3--:R-:W-:-:S04]  /*a360*/  @!P1 SHF.R.U32.HI R0, RZ, 0x3, R6 ;  /* 0x00000003ff009819 */ /* 0x008fc80000011606 */
        /* <DEDUP_REMOVED lines=18> */
[----:B------:R-:W1:Y:S02]  /*a490*/  LDS R5, [UR4+0x1098] ;  /* 0x00109804ff057984 */ /* 0x000e640008000800 */
[----:B-1----:R-:W-:-:S05]  /*a4a0*/  FADD.FTZ R5, R4, R5 ;  /* 0x0000000504057221 */ /* 0x002fca0000010000 */
[----:B------:R1:W-:Y:S02]  /*a4b0*/  REDG.E.ADD.F32.FTZ.RN.STRONG.GPU desc[UR16][R2.64], R5 ;  /* 0x00000005020079a6 */ /* 0x0003e4000c12f310 */
.L_x_3579:
[----:B------:R-:W-:Y:S05]  /*a4c0*/  BSYNC.RECONVERGENT B0 ;  /* 0x0000000000007941 */ /* 0x000fea0003800200 */
.L_x_3578:
[----:B------:R-:W-:Y:S05]  /*a4d0*/  @P2 EXIT ;  /* 0x000000000000294d */ /* 0x000fea0003800000 */
[----:B------:R-:W1:Y:S01]  /*a4e0*/  LDCU.64 UR8, c[0x0][0x4e8] ;  /* 0x00009d00ff0877ac */ /* 0x000e620008000a00 */
[----:B------:R-:W2:Y:S01]  /*a4f0*/  S2UR UR5, SR_CgaCtaId ;  /* 0x00000000000579c3 */ /* 0x000ea20000008800 */
[----:B------:R-:W-:Y:S01]  /*a500*/  BSSY.RECONVERGENT B0, `(.L_x_3580) ;  /* 0x0000045000007945 */ /* 0x000fe20003800200 */
[----:B------:R-:W0:Y:S01]  /*a510*/  LDCU.64 UR10, c[0x0][0x4c8] ;  /* 0x00009900ff0a77ac */ /* 0x000e220008000a00 */
[----:B------:R-:W3:Y:S01]  /*a520*/  LDCU.64 UR12, c[0x0][0x4a8] ;  /* 0x00009500ff0c77ac */ /* 0x000ee20008000a00 */
[----:B------:R-:W-:Y:S01]  /*a530*/  UMOV UR4, 0x400 ;  /* 0x0000040000047882 */ /* 0x000fe20000000000 */
[----:B------:R-:W4:Y:S01]  /*a540*/  LDCU UR6, c[0x0][0x360] ;  /* 0x00006c00ff0677ac */ /* 0x000f220008000800 */
[----:B------:R-:W2:Y:S01]  /*a550*/  LDCU.64 UR28, c[0x0][0x3e0] ;  /* 0x00007c00ff1c77ac */ /* 0x000ea20008000a00 */
[C---:B-1----:R-:W-:Y:S01]  /*a560*/  IMAD.WIDE.U32 R2, R21.reuse, UR8, RZ ;  /* 0x0000000815027c25 */ /* 0x042fe2000f8e00ff */
[----:B------:R-:W1:Y:S03]  /*a570*/  LDCU.64 UR30, c[0x0][0x3c0] ;  /* 0x00007800ff1e77ac */ /* 0x000e660008000a00 */
[C---:B0-----:R-:W-:Y:S01]  /*a580*/  IMAD.WIDE.U32 R4, R21.reuse, UR10, RZ ;  /* 0x0000000a15047c25 */ /* 0x041fe2000f8e00ff */
[----:B------:R-:W0:Y:S03]  /*a590*/  LDCU.64 UR14, c[0x0][0x4b0] ;  /* 0x00009600ff0e77ac */ /* 0x000e260008000a00 */
[C---:B---3--:R-:W-:Y:S01]  /*a5a0*/  IMAD.WIDE.U32 R6, R21.reuse, UR12, RZ ;  /* 0x0000000c15067c25 */ /* 0x048fe2000f8e00ff */
[----:B------:R-:W3:Y:S03]  /*a5b0*/  LDCU.64 UR18, c[0x0][0x4d0] ;  /* 0x00009a00ff1277ac */ /* 0x000ee60008000a00 */
[----:B------:R-:W-:-:S02]  /*a5c0*/  IMAD R29, R21, UR9, R3 ;  /* 0x00000009151d7c24 */ /* 0x000fc4000f8e0203 */
[C---:B------:R-:W-:Y:S01]  /*a5d0*/  IMAD R27, R21.reuse, UR11, R5 ;  /* 0x0000000b151b7c24 */ /* 0x040fe2000f8e0205 */
[----:B------:R-:W0:Y:S01]  /*a5e0*/  LDCU.64 UR24, c[0x0][0x4f0] ;  /* 0x00009e00ff1877ac */ /* 0x000e220008000a00 */
[----:B-----5:R-:W-:Y:S01]  /*a5f0*/  IMAD R23, R21, UR13, R7 ;  /* 0x0000000d15177c24 */ /* 0x020fe2000f8e0207 */
[----:B------:R-:W0:Y:S01]  /*a600*/  LDCU.64 UR26, c[0x0][0x540] ;  /* 0x0000a800ff1a77ac */ /* 0x000e220008000a00 */
[----:B------:R-:W0:Y:S01]  /*a610*/  LDCU.128 UR20, c[0x0][0x530] ;  /* 0x0000a600ff1477ac */ /* 0x000e220008000c00 */
[----:B-12-4-:R-:W-:-:S12]  /*a620*/  ULEA UR4, UR5, UR4, 0x18 ;  /* 0x0000000405047291 */ /* 0x016fd8000f8ec0ff */
.L_x_3581:
[C---:B------:R-:W-:Y:S01]  /*a630*/  LEA R0, R19.reuse, UR4, 0x2 ;  /* 0x0000000413007c11 */ /* 0x040fe2000f8e10ff */
[C---:B-1----:R-:W-:Y:S01]  /*a640*/  IMAD.WIDE.U32 R12, R19.reuse, UR28, RZ ;  /* 0x0000001c130c7c25 */ /* 0x042fe2000f8e00ff */
[----:B------:R-:W-:Y:S02]  /*a650*/  SHF.R.S32.HI R18, RZ, 0x1f, R19 ;  /* 0x0000001fff127819 */ /* 0x000fe40000011413 */
[----:B------:R-:W-:Y:S01]  /*a660*/  MOV R8, R6 ;  /* 0x0000000600087202 */ /* 0x000fe20000000f00 */
[----:B------:R-:W1:Y:S01]  /*a670*/  LDS R21, [R0+0x25d0] ;  /* 0x0025d00000157984 */ /* 0x000e620000000800 */
[----:B------:R-:W-:Y:S01]  /*a680*/  MOV R9, R23 ;  /* 0x0000001700097202 */ /* 0x000fe20000000f00 */
[C---:B0-----:R-:W-:Y:S02]  /*a690*/  IMAD R10, R18.reuse, UR14, RZ ;  /* 0x0000000e120a7c24 */ /* 0x041fe4000f8e02ff */
[----:B------:R-:W-:Y:S01]  /*a6a0*/  IMAD R14, R18, UR28, RZ ;  /* 0x0000001c120e7c24 */ /* 0x000fe2000f8e02ff */
[----:B------:R-:W0:Y:S01]  /*a6b0*/  LDS R0, [R0+0x29d0] ;  /* 0x0029d00000007984 */ /* 0x000e220000000800 */
[----:B------:R-:W-:-:S04]  /*a6c0*/  IMAD.WIDE.U32 R8, R19, UR14, R8 ;  /* 0x0000000e13087c25 */ /* 0x000fc8000f8e0008 */
[C---:B------:R-:W-:Y:S01]  /*a6d0*/  IMAD R11, R19.reuse, UR15, R10 ;  /* 0x0000000f130b7c24 */ /* 0x040fe2000f8e020a */
[----:B------:R-:W-:Y:S01]  /*a6e0*/  LEA R10, P0, R8, UR20, 0x2 ;  /* 0x00000014080a7c11 */ /* 0x000fe2000f8010ff */
[----:B------:R-:W-:Y:S01]  /*a6f0*/  IMAD R15, R19, UR29, R14 ;  /* 0x0000001d130f7c24 */ /* 0x000fe2000f8e020e */
[----:B------:R-:W-:Y:S02]  /*a700*/  LEA R14, P1, R12, R25, 0x2 ;  /* 0x000000190c0e7211 */ /* 0x000fe400078210ff */
[----:B------:R-:W-:Y:S02]  /*a710*/  IADD3 R11, PT, PT, R9, R11, RZ ;  /* 0x0000000b090b7210 */ /* 0x000fe40007ffe0ff */
[----:B------:R-:W-:Y:S02]  /*a720*/  IADD3 R9, PT, PT, R13, R15, RZ ;  /* 0x0000000f0d097210 */ /* 0x000fe40007ffe0ff */
[----:B------:R-:W-:Y:S02]  /*a730*/  LEA.HI.X R11, R8, UR21, R11, 0x2, P0 ;  /* 0x00000015080b7c11 */ /* 0x000fe400080f140b */
[----:B------:R-:W-:-:S03]  /*a740*/  LEA.HI.X R15, R12, R26, R9, 0x2, P1 ;  /* 0x0000001a0c0f7211 */ /* 0x000fc600008f1409 */
[----:B-1----:R1:W-:Y:S04]  /*a750*/  REDG.E.ADD.F32.FTZ.RN.STRONG.GPU desc[UR16][R10.64], R21 ;  /* 0x000000150a0079a6 */ /* 0x0023e8000c12f310 */
[----:B------:R-:W0:Y:S01]  /*a760*/  LDG.E R15, desc[UR16][R14.64] ;  /* 0x000000100e0f7981 */ /* 0x000e22000c1e1900 */
[----:B------:R-:W-:Y:S01]  /*a770*/  MOV R8, R4 ;  /* 0x0000000400087202 */ /* 0x000fe20000000f00 */
[C---:B---3--:R-:W-:Y:S01]  /*a780*/  IMAD R16, R18.reuse, UR18, RZ ;  /* 0x0000001212107c24 */ /* 0x048fe2000f8e02ff */
[----:B------:R-:W-:Y:S01]  /*a790*/  MOV R9, R27 ;  /* 0x0000001b00097202 */ /* 0x000fe20000000f00 */
[----:B------:R-:W-:Y:S02]  /*a7a0*/  IMAD R20, R18, UR30, RZ ;  /* 0x0000001e12147c24 */ /* 0x000fe4000f8e02ff */
[----:B------:R-:W-:-:S02]  /*a7b0*/  IMAD R17, R19, UR19, R16 ;  /* 0x0000001313117c24 */ /* 0x000fc4000f8e0210 */
[----:B------:R-:W-:-:S04]  /*a7c0*/  IMAD.WIDE.U32 R8, R19, UR18, R8 ;  /* 0x0000001213087c25 */ /* 0x000fc8000f8e0008 */
[----:B------:R-:W-:Y:S01]  /*a7d0*/  IMAD.WIDE.U32 R12, R19, UR30, RZ ;  /* 0x0000001e130c7c25 */ /* 0x000fe2000f8e00ff */
[----:B-1----:R-:W-:Y:S02]  /*a7e0*/  IADD3 R11, PT, PT, R9, R17, RZ ;  /* 0x00000011090b7210 */ /* 0x002fe40007ffe0ff */
[----:B------:R-:W-:Y:S01]  /*a7f0*/  LEA R10, P0, R8, UR22, 0x2 ;  /* 0x00000016080a7c11 */ /* 0x000fe2000f8010ff */
[----:B------:R-:W-:Y:S01]  /*a800*/  IMAD R31, R19, UR31, R20 ;  /* 0x0000001f131f7c24 */ /* 0x000fe2000f8e0214 */
[----:B------:R-:W-:Y:S02]  /*a810*/  LEA R16, P1, R12, R22, 0x2 ;  /* 0x000000160c107211 */ /* 0x000fe400078210ff */
[----:B------:R-:W-:Y:S02]  /*a820*/  LEA.HI.X R11, R8, UR23, R11, 0x2, P0 ;  /* 0x00000017080b7c11 */ /* 0x000fe400080f140b */
[----:B------:R-:W-:-:S04]  /*a830*/  IADD3 R9, PT, PT, R13, R31, RZ ;  /* 0x0000001f0d097210 */ /* 0x000fc80007ffe0ff */
[----:B------:R-:W-:Y:S01]  /*a840*/  LEA.HI.X R17, R12, R24, R9, 0x2, P1 ;  /* 0x000000180c117211 */ /* 0x000fe200008f1409 */
[----:B0-----:R-:W-:-:S05]  /*a850*/  FMUL.FTZ R15, R0, R15 ;  /* 0x0000000f000f7220 */ /* 0x001fca0000410000 */
[----:B------:R1:W-:Y:S04]  /*a860*/  REDG.E.ADD.F32.FTZ.RN.STRONG.GPU desc[UR16][R10.64], R15 ;  /* 0x0000000f0a0079a6 */ /* 0x0003e8000c12f310 */
[----:B------:R-:W2:Y:S01]  /*a870*/  LDG.E R17, desc[UR16][R16.64] ;  /* 0x0000001010117981 */ /* 0x000ea2000c1e1900 */
[----:B------:R-:W-:Y:S01]  /*a880*/  MOV R8, R2 ;  /* 0x0000000200087202 */ /* 0x000fe20000000f00 */
[----:B------:R-:W-:Y:S01]  /*a890*/  IMAD R18, R18, UR24, RZ ;  /* 0x0000001812127c24 */ /* 0x000fe2000f8e02ff */
[----:B------:R-:W-:-:S03]  /*a8a0*/  MOV R9, R29 ;  /* 0x0000001d00097202 */ /* 0x000fc60000000f00 */
[C---:B------:R-:W-:Y:S02]  /*a8b0*/  IMAD R13, R19.reuse, UR25, R18 ;  /* 0x00000019130d7c24 */ /* 0x040fe4000f8e0212 */
[C---:B------:R-:W-:Y:S01]  /*a8c0*/  IMAD.WIDE.U32 R8, R19.reuse, UR24, R8 ;  /* 0x0000001813087c25 */ /* 0x040fe2000f8e0008 */
[----:B------:R-:W-:Y:S02]  /*a8d0*/  IADD3 R19, PT, PT, R19, UR6, RZ ;  /* 0x0000000613137c10 */ /* 0x000fe4000fffe0ff */
[----:B------:R-:W-:Y:S02]  /*a8e0*/  LEA R12, P0, R8, UR26, 0x2 ;  /* 0x0000001a080c7c11 */ /* 0x000fe4000f8010ff */
[----:B------:R-:W-:-:S04]  /*a8f0*/  IADD3 R9, PT, PT, R9, R13, RZ ;  /* 0x0000000d09097210 */ /* 0x000fc80007ffe0ff */
[----:B------:R-:W-:Y:S02]  /*a900*/  LEA.HI.X R13, R8, UR27, R9, 0x2, P0 ;  /* 0x0000001b080d7c11 */ /* 0x000fe400080f1409 */
[----:B------:R-:W-:Y:S01]  /*a910*/  ISETP.GE.AND P0, PT, R19, UR7, PT ;  /* 0x0000000713007c0c */ /* 0x000fe2000bf06270 */
[----:B--2---:R-:W-:-:S05]  /*a920*/  FMUL.FTZ R9, R0, R17 ;  /* 0x0000001100097220 */ /* 0x004fca0000410000 */
[----:B------:R1:W-:Y:S07]  /*a930*/  REDG.E.ADD.F32.FTZ.RN.STRONG.GPU desc[UR16][R12.64], R9 ;  /* 0x000000090c0079a6 */ /* 0x0003ee000c12f310 */
[----:B------:R-:W-:Y:S05]  /*a940*/  @!P0 BRA `(.L_x_3581) ;  /* 0xfffffffc00388947 */ /* 0x000fea000383ffff */
[----:B------:R-:W-:Y:S05]  /*a950*/  BSYNC.RECONVERGENT B0 ;  /* 0x0000000000007941 */ /* 0x000fea0003800200 */
.L_x_3580:
[----:B------:R-:W-:Y:S05]  /*a960*/  EXIT ;  /* 0x000000000000794d */ /* 0x000fea0003800000 */
.L_x_3566:
[----:B------:R-:W-:Y:S01]  /*a970*/  MOV R209, R7 ;  /* 0x0000000700d17202 */ /* 0x000fe20000000f00 */
[----:B------:R-:W-:Y:S01]  /*a980*/  HFMA2 R211, -RZ, RZ, 0, 5.9604644775390625e-08 ;  /* 0x00000001ffd37431 */ /* 0x000fe200000001ff */
[----:B------:R-:W-:Y:S02]  /*a990*/  MOV R228, RZ ;  /* 0x000000ff00e47202 */ /* 0x000fe40000000f00 */
[----:B------:R-:W-:-:S07]  /*a9a0*/  MOV R6, 0xffffffff ;  /* 0xffffffff00067802 */ /* 0x000fce0000000f00 */
[----:B012--5:R-:W-:Y:S05]  /*a9b0*/  WARPSYNC.COLLECTIVE R6, `(.L_x_3582) ;  /* 0x0000000006087348 */ /* 0x027fea0003c00000 */
[----:B------:R3:W4:Y:S02]  /*a9c0*/  SHFL.UP P6, R5, R209, R211, R228 ;  /* 0x040000d3d1057389 */ /* 0x00072400000c00e4 */
[----:B012345:R-:W-:Y:S05]  /*a9d0*/  ENDCOLLECTIVE ;  /* 0x000000000000791b */ /* 0x03ffea0003800000 */
.L_x_3582:
[----:B------:R-:W-:Y:S02]  /*a9e0*/  MOV R209, R222 ;  /* 0x000000de00d17202 */ /* 0x000fe40000000f00 */
[----:B------:R-:W-:-:S07]  /*a9f0*/  MOV R4, R5 ;  /* 0x0000000500047202 */ /* 0x000fce0000000f00 */
[----:B------:R-:W-:Y:S05]  /*aa00*/  WARPSYNC.COLLECTIVE R6, `(.L_x_3583) ;  /* 0x0000000006087348 */ /* 0x000fea0003c00000 */
[----:B------:R0:W1:Y:S02]  /*aa10*/  SHFL.UP P6, R5, R209, R211, R228 ;  /* 0x040000d3d1057389 */ /* 0x00006400000c00e4 */
[----:B01----:R-:W-:Y:S05]  /*aa20*/  ENDCOLLECTIVE ;  /* 0x000000000000791b */ /* 0x003fea0003800000 */
.L_x_3583:
        /* <DEDUP_REMOVED lines=8> */
.L_x_3584:
[----:B------:R-:W-:Y:S02]  /*aab0*/  MOV R209, R224 ;  /* 0x000000e000d17202 */ /* 0x000fe40000000f00 */
[----:B------:R-:W-:-:S07]  /*aac0*/  MOV R4, R5 ;  /* 0x0000000500047202 */ /* 0x000fce0000000f00 */
[----:B------:R-:W-:Y:S05]  /*aad0*/  WARPSYNC.COLLECTIVE R6, `(.L_x_3585) ;  /* 0x0000000006087348 */ /* 0x000fea0003c00000 */
[----:B------:R0:W1:Y:S02]  /*aae0*/  SHFL.UP P6, R5, R209, R211, R228 ;  /* 0x040000d3d1057389 */ /* 0x00006400000c00e4 */
[----:B01----:R-:W-:Y:S05]  /*aaf0*/  ENDCOLLECTIVE ;  /* 0x000000000000791b */ /* 0x003fea0003800000 */
.L_x_3585:
        /* <DEDUP_REMOVED lines=8> */
.L_x_3586:
[----:B------:R-:W-:Y:S02]  /*ab80*/  MOV R209, R226 ;  /* 0x000000e200d17202 */ /* 0x000fe40000000f00 */
[----:B------:R-:W-:-:S07]  /*ab90*/  MOV R4, R5 ;  /* 0x0000000500047202 */ /* 0x000fce0000000f00 */
[----:B------:R-:W-:Y:S05]  /*aba0*/  WARPSYNC.COLLECTIVE R6, `(.L_x_3587) ;  /* 0x0000000006087348 */ /* 0x000fea0003c00000 */
[----:B------:R0:W1:Y:S02]  /*abb0*/  SHFL.UP P6, R5, R209, R211, R228 ;  /* 0x040000d3d1057389 */ /* 0x00006400000c00e4 */
[----:B01----:R-:W-:Y:S05]  /*abc0*/  ENDCOLLECTIVE ;  /* 0x000000000000791b */ /* 0x003fea0003800000 */
.L_x_3587:
        /* <DEDUP_REMOVED lines=8> */
.L_x_3588:
[----:B------:R-:W-:Y:S02]  /*ac50*/  MOV R209, R222 ;  /* 0x000000de00d17202 */ /* 0x000fe40000000f00 */
[----:B------:R-:W-:-:S07]  /*ac60*/  MOV R4, R5 ;  /* 0x0000000500047202 */ /* 0x000fce0000000f00 */
[----:B------:R-:W-:Y:S05]  /*ac70*/  WARPSYNC.COLLECTIVE R6, `(.L_x_3589) ;  /* 0x0000000006087348 */ /* 0x000fea0003c00000 */
[----:B------:R0:W1:Y:S02]  /*ac80*/  SHFL.UP P6, R5, R209, R211, R228 ;  /* 0x040000d3d1057389 */ /* 0x00006400000c00e4 */
[----:B01----:R-:W-:Y:S05]  /*ac90*/  ENDCOLLECTIVE ;  /* 0x000000000000791b */ /* 0x003fea0003800000 */
.L_x_3589:
        /* <DEDUP_REMOVED lines=8> */
.L_x_3590:
[----:B------:R-:W-:Y:S02]  /*ad20*/  MOV R209, R4 ;  /* 0x0000000400d17202 */ /* 0x000fe40000000f00 */
[----:B------:R-:W-:-:S07]  /*ad30*/  MOV R224, R5 ;  /* 0x0000000500e07202 */ /* 0x000fce0000000f00 */
[----:B------:R-:W-:Y:S05]  /*ad40*/  WARPSYNC.COLLECTIVE R6, `(.L_x_3591) ;  /* 0x0000000006087348 */ /* 0x000fea0003c00000 */
[----:B------:R0:W1:Y:S02]  /*ad50*/  SHFL.UP P6, R5, R209, R211, R228 ;  /* 0x040000d3d1057389 */ /* 0x00006400000c00e4 */
[----:B01----:R-:W-:Y:S05]  /*ad60*/  ENDCOLLECTIVE ;  /* 0x000000000000791b */ /* 0x003fea0003800000 */
.L_x_3591:
[----:B------:R-:W-:Y:S05]  /*ad70*/  BRA `(.L_x_3592) ;  /* 0xffffffc400287947 */ /* 0x000fea000383ffff */
.L_x_3567:
        /* <DEDUP_REMOVED lines=8> */
.L_x_3594:
[----:B------:R-:W-:Y:S05]  /*ae00*/  BSYNC B0 ;  /* 0x0000000000007941 */ /* 0x000fea0003800000 */
.L_x_3593:
[----:B------:R-:W-:Y:S05]  /*ae10*/  BRA `(.L_x_3595) ;  /* 0xffffffc400147947 */ /* 0x000fea000383ffff */
.L_x_3568:
        /* <DEDUP_REMOVED lines=8> */
.L_x_3597:
[----:B------:R-:W-:Y:S05]  /*aea0*/  BSYNC B0 ;  /* 0x0000000000007941 */ /* 0x000fea0003800000 */
.L_x_3596:
[----:B------:R-:W-:Y:S05]  /*aeb0*/  BRA `(.L_x_3598) ;  /* 0xffffffc000f47947 */ /* 0x000fea000383ffff */
.L_x_3569:
        /* <DEDUP_REMOVED lines=8> */
.L_x_3600:
[----:B------:R-:W-:Y:S05]  /*af40*/  BSYNC B0 ;  /* 0x0000000000007941 */ /* 0x000fea0003800000 */
.L_x_3599:
        /* <DEDUP_REMOVED lines=11> */
.L_x_3601:
[----:B------:R-:W-:Y:S05]  /*b000*/  WARPSYNC.COLLECTIVE R6, `(.L_x_3602) ;  /* 0x0000000006087348 */ /* 0x000fea0003c00000 */
[----:B------:R0:W1:Y:S02]  /*b010*/  SHFL.IDX P1, R229, R231, R233, R242 ;  /* 0x000000e9e7e57389 */ /* 0x00006400000200f2 */
[----:B01----:R-:W-:Y:S05]  /*b020*/  ENDCOLLECTIVE ;  /* 0x000000000000791b */ /* 0x003fea0003800000 */
.L_x_3602:
[----:B------:R-:W-:Y:S02]  /*b030*/  MOV R231, R3 ;  /* 0x0000000300e77202 */ /* 0x000fe40000000f00 */
[----:B------:R-:W-:Y:S02]  /*b040*/  MOV R222, R5 ;  /* 0x0000000500de7202 */ /* 0x000fe40000000f00 */
[----:B------:R-:W-:-:S07]  /*b050*/  MOV R4, R229 ;  /* 0x000000e500047202 */ /* 0x000fce0000000f00 */
[----:B------:R-:W-:Y:S05]  /*b060*/  WARPSYNC.COLLECTIVE R6, `(.L_x_3603) ;  /* 0x0000000006087348 */ /* 0x000fea0003c00000 */
[----:B------:R0:W1:Y:S02]  /*b070*/  SHFL.IDX P1, R229, R231, R233, R242 ;  /* 0x000000e9e7e57389 */ /* 0x00006400000200f2 */
[----:B01----:R-:W-:Y:S05]  /*b080*/  ENDCOLLECTIVE ;  /* 0x000000000000791b */ /* 0x003fea0003800000 */
.L_x_3603:
[----:B------:R-:W-:Y:S01]  /*b090*/  MOV R5, R229 ;  /* 0x000000e500057202 */ /* 0x000fe20000000f00 */
[----:B------:R-:W-:Y:S06]  /*b0a0*/  BRA `(.L_x_3604) ;  /* 0xffffffc000907947 */ /* 0x000fec000383ffff */
.L_x_3571:
[----:B------:R-:W-:Y:S01]  /*b0b0*/  MOV R235, R4 ;  /* 0x0000000400eb7202 */ /* 0x000fe20000000f00 */
[----:B------:R-:W-:Y:S01]  /*b0c0*/  HFMA2 R237, -RZ, RZ, 0, 5.9604644775390625e-08 ;  /* 0x00000001ffed7431 */ /* 0x000fe200000001ff */
[----:B------:R-:W-:Y:S01]  /*b0d0*/  MOV R244, 0x1f ;  /* 0x0000001f00f47802 */ /* 0x000fe20000000f00 */
[----:B------:R-:W-:Y:S01]  /*b0e0*/  HFMA2 R233, -RZ, RZ, 0, 0 ;  /* 0x00000000ffe97431 */ /* 0x000fe200000001ff */
[----:B------:R-:W-:Y:S02]  /*b0f0*/  MOV R6, 0xffffffff ;  /* 0xffffffff00067802 */ /* 0x000fe40000000f00 */
[----:B------:R-:W-:-:S07]  /*b100*/  MOV R242, 0x1f ;  /* 0x0000001f00f27802 */ /* 0x000fce0000000f00 */
[----:B-1----:R-:W-:Y:S05]  /*b110*/  WARPSYNC.COLLECTIVE R6, `(.L_x_3605) ;  /* 0x0000000006087348 */ /* 0x002fea0003c00000 */
[----:B------:R0:W2:Y:S02]  /*b120*/  SHFL.DOWN P1, R7, R235, R237, R244 ;  /* 0x080000edeb077389 */ /* 0x0000a400000200f4 */
[----:B012---:R-:W-:Y:S05]  /*b130*/  ENDCOLLECTIVE ;  /* 0x000000000000791b */ /* 0x007fea0003800000 */
.L_x_3605:
[----:B------:R-:W-:Y:S02]  /*b140*/  MOV R235, R3 ;  /* 0x0000000300eb7202 */ /* 0x000fe40000000f00 */
[----:B------:R-:W-:-:S07]  /*b150*/  MOV R5, R7 ;  /* 0x0000000700057202 */ /* 0x000fce0000000f00 */
[----:B------:R-:W-:Y:S05]  /*b160*/  WARPSYNC.COLLECTIVE R6, `(.L_x_3606) ;  /* 0x0000000006087348 */ /* 0x000fea0003c00000 */
[----:B------:R0:W1:Y:S02]  /*b170*/  SHFL.DOWN P1, R7, R235, R237, R244 ;  /* 0x080000edeb077389 */ /* 0x00006400000200f4 */
[----:B01----:R-:W-:Y:S05]  /*b180*/  ENDCOLLECTIVE ;  /* 0x000000000000791b */ /* 0x003fea0003800000 */
.L_x_3606:
        /* <DEDUP_REMOVED lines=10> */
.L_x_3607:
[----:B------:R-:W-:Y:S02]  /*b230*/  MOV R235, R3 ;  /* 0x0000000300eb7202 */ /* 0x000fe40000000f00 */
[----:B------:R-:W-:-:S07]  /*b240*/  MOV R5, R7 ;  /* 0x0000000700057202 */ /* 0x000fce0000000f00 */
[----:B------:R-:W-:Y:S05]  /*b250*/  WARPSYNC.COLLECTIVE R6, `(.L_x_3608) ;  /* 0x0000000006087348 */ /* 0x000fea0003c00000 */
[----:B------:R0:W1:Y:S02]  /*b260*/  SHFL.DOWN P1, R7, R235, R237, R244 ;  /* 0x080000edeb077389 */ /* 0x00006400000200f4 */
[----:B01----:R-:W-:Y:S05]  /*b270*/  ENDCOLLECTIVE ;  /* 0x000000000000791b */ /* 0x003fea0003800000 */
.L_x_3608:
        /* <DEDUP_REMOVED lines=10> */
.L_x_3609:
[----:B------:R-:W-:Y:S02]  /*b320*/  MOV R235, R3 ;  /* 0x0000000300eb7202 */ /* 0x000fe40000000f00 */
[----:B------:R-:W-:-:S07]  /*b330*/  MOV R5, R7 ;  /* 0x0000000700057202 */ /* 0x000fce0000000f00 */
[----:B------:R-:W-:Y:S05]  /*b340*/  WARPSYNC.COLLECTIVE R6, `(.L_x_3610) ;  /* 0x0000000006087348 */ /* 0x000fea0003c00000 */
[----:B------:R0:W1:Y:S02]  /*b350*/  SHFL.DOWN P1, R7, R235, R237, R244 ;  /* 0x080000edeb077389 */ /* 0x00006400000200f4 */
[----:B01----:R-:W-:Y:S05]  /*b360*/  ENDCOLLECTIVE ;  /* 0x000000000000791b */ /* 0x003fea0003800000 */
.L_x_3610:
[C---:B------:R-:W-:Y:S01]  /*b370*/  @!P0 FMUL.FTZ R5, R4.reuse, R5 ;  /* 0x0000000504058220 */ /* 0x040fe20000410000 */
[----:B------:R-:W-:Y:S02]  /*b380*/  HFMA2 R237, -RZ, RZ, 0, 4.76837158203125e-07 ;  /* 0x00000008ffed7431 */ /* 0x000fe400000001ff */
        /* <DEDUP_REMOVED lines=8> */
.L_x_3611:
[----:B------:R-:W-:Y:S02]  /*b410*/  MOV R235, R3 ;  /* 0x0000000300eb7202 */ /* 0x000fe40000000f00 */
[----:B------:R-:W-:-:S07]  /*b420*/  MOV R5, R7 ;  /* 0x0000000700057202 */ /* 0x000fce0000000f00 */
[----:B------:R-:W-:Y:S05]  /*b430*/  WARPSYNC.COLLECTIVE R6, `(.L_x_3612) ;  /* 0x0000000006087348 */ /* 0x000fea0003c00000 */
[----:B------:R0:W1:Y:S02]  /*b440*/  SHFL.DOWN P1, R7, R235, R237, R244 ;  /* 0x080000edeb077389 */ /* 0x00006400000200f4 */
[----:B01----:R-:W-:Y:S05]  /*b450*/  ENDCOLLECTIVE ;  /* 0x000000000000791b */ /* 0x003fea0003800000 */
.L_x_3612:
[C---:B------:R-:W-:Y:S01]  /*b460*/  @!P0 FMUL.FTZ R5, R4.reuse, R5 ;  /* 0x0000000504058220 */ /* 0x040fe20000410000 */
[----:B------:R-:W-:Y:S02]  /*b470*/  HFMA2 R237, -RZ, RZ, 0, 9.5367431640625e-07 ;  /* 0x00000010ffed7431 */ /* 0x000fe400000001ff */
        /* <DEDUP_REMOVED lines=8> */
.L_x_3613:
[----:B------:R-:W-:Y:S02]  /*b500*/  MOV R235, R3 ;  /* 0x0000000300eb7202 */ /* 0x000fe40000000f00 */
[----:B------:R-:W-:-:S07]  /*b510*/  MOV R5, R7 ;  /* 0x0000000700057202 */ /* 0x000fce0000000f00 */
[----:B------:R-:W-:Y:S05]  /*b520*/  WARPSYNC.COLLECTIVE R6, `(.L_x_3614) ;  /* 0x0000000006087348 */ /* 0x000fea0003c00000 */
[----:B------:R0:W1:Y:S02]  /*b530*/  SHFL.DOWN P1, R7, R235, R237, R244 ;  /* 0x080000edeb077389 */ /* 0x00006400000200f4 */
[----:B01----:R-:W-:Y:S05]  /*b540*/  ENDCOLLECTIVE ;  /* 0x000000000000791b */ /* 0x003fea0003800000 */
.L_x_3614:
[C---:B------:R-:W-:Y:S01]  /*b550*/  @!P0 FMUL.FTZ R5, R4.reuse, R5 ;  /* 0x0000000504058220 */ /* 0x040fe20000410000 */
[----:B------:R-:W-:Y:S02]  /*b560*/  HFMA2 R237, -RZ, RZ, 0, 5.9604644775390625e-08 ;  /* 0x00000001ffed7431 */ /* 0x000fe400000001ff */
[----:B------:R-:W-:Y:S02]  /*b570*/  @!P0 FFMA.FTZ R7, R4, R7, R3 ;  /* 0x0000000704078223 */ /* 0x000fe40000010003 */
[----:B------:R-:W-:-:S04]  /*b580*/  @!P0 MOV R4, R5 ;  /* 0x0000000500048202 */ /* 0x000fc80000000f00 */
[-C--:B------:R-:W-:Y:S02]  /*b590*/  MOV R231, R4.reuse ;  /* 0x0000000400e77202 */ /* 0x080fe40000000f00 */
[----:B------:R-:W-:Y:S02]  /*b5a0*/  @!P0 MOV R3, R7 ;  /* 0x0000000700038202 */ /* 0x000fe40000000f00 */
[----:B------:R-:W-:-:S07]  /*b5b0*/  MOV R235, R4 ;  /* 0x0000000400eb7202 */ /* 0x000fce0000000f00 */
[----:B------:R-:W-:Y:S05]  /*b5c0*/  WARPSYNC.COLLECTIVE R6, `(.L_x_3615) ;  /* 0x0000000006087348 */ /* 0x000fea0003c00000 */
[----:B------:R0:W1:Y:S02]  /*b5d0*/  SHFL.IDX P1, R229, R231, R233, R242 ;  /* 0x000000e9e7e57389 */ /* 0x00006400000200f2 */
[----:B01----:R-:W-:Y:S05]  /*b5e0*/  ENDCOLLECTIVE ;  /* 0x000000000000791b */ /* 0x003fea0003800000 */
.L_x_3615:
[----:B------:R-:W-:Y:S02]  /*b5f0*/  ISETP.NE.AND P0, PT, R28, 0x1f, PT ;  /* 0x0000001f1c00780c */ /* 0x000fe40003f05270 */
[----:B------:R-:W-:Y:S02]  /*b600*/  MOV R231, R3 ;  /* 0x0000000300e77202 */ /* 0x000fe40000000f00 */
[----:B------:R-:W-:-:S09]  /*b610*/  MOV R5, R229 ;  /* 0x000000e500057202 */ /* 0x000fd20000000f00 */
[----:B------:R-:W-:Y:S05]  /*b620*/  WARPSYNC.COLLECTIVE R6, `(.L_x_3616) ;  /* 0x0000000006087348 */ /* 0x000fea0003c00000 */
[----:B------:R0:W1:Y:S02]  /*b630*/  SHFL.IDX P1, R229, R231, R233, R242 ;  /* 0x000000e9e7e57389 */ /* 0x00006400000200f2 */
[----:B01----:R-:W-:Y:S05]  /*b640*/  ENDCOLLECTIVE ;  /* 0x000000000000791b */ /* 0x003fea0003800000 */
.L_x_3616:
[----:B------:R-:W-:-:S07]  /*b650*/  FMUL.FTZ R227, R18, R5 ;  /* 0x0000000512e37220 */ /* 0x000fce0000410000 */
[----:B------:R-:W-:Y:S05]  /*b660*/  WARPSYNC.COLLECTIVE R6, `(.L_x_3617) ;  /* 0x0000000006087348 */ /* 0x000fea0003c00000 */
[----:B------:R0:W1:Y:S02]  /*b670*/  SHFL.DOWN P1, R7, R235, R237, R244 ;  /* 0x080000edeb077389 */ /* 0x00006400000200f4 */
[----:B01----:R-:W-:Y:S05]  /*b680*/  ENDCOLLECTIVE ;  /* 0x000000000000791b */ /* 0x003fea0003800000 */
.L_x_3617:
[----:B------:R-:W-:Y:S02]  /*b690*/  MOV R231, R18 ;  /* 0x0000001200e77202 */ /* 0x000fe40000000f00 */
[----:B------:R-:W-:Y:S02]  /*b6a0*/  MOV R235, R3 ;  /* 0x0000000300eb7202 */ /* 0x000fe40000000f00 */
[----:B------:R-:W-:Y:S02]  /*b6b0*/  MOV R238, R229 ;  /* 0x000000e500ee7202 */ /* 0x000fe40000000f00 */
[----:B------:R-:W-:-:S03]  /*b6c0*/  MOV R223, R7 ;  /* 0x0000000700df7202 */ /* 0x000fc60000000f00 */
[----:B------:R-:W-:-:S07]  /*b6d0*/  FFMA.FTZ R238, R19, R5, R238 ;  /* 0x0000000513ee7223 */ /* 0x000fce00000100ee */
[----:B------:R-:W-:Y:S05]  /*b6e0*/  WARPSYNC.COLLECTIVE R6, `(.L_x_3618) ;  /* 0x0000000006087348 */ /* 0x000fea0003c00000 */
[----:B------:R0:W1:Y:S02]  /*b6f0*/  SHFL.DOWN P1, R7, R235, R237, R244 ;  /* 0x080000edeb077389 */ /* 0x00006400000200f4 */
[----:B01----:R-:W-:Y:S05]  /*b700*/  ENDCOLLECTIVE ;  /* 0x000000000000791b */ /* 0x003fea0003800000 */
.L_x_3618:
[----:B------:R-:W-:Y:S05]  /*b710*/  WARPSYNC.COLLECTIVE R6, `(.L_x_3619) ;  /* 0x0000000006087348 */ /* 0x000fea0003c00000 */
[----:B------:R0:W1:Y:S02]  /*b720*/  SHFL.IDX P1, R229, R231, R233, R242 ;  /* 0x000000e9e7e57389 */ /* 0x00006400000200f2 */
[----:B01----:R-:W-:Y:S05]  /*b730*/  ENDCOLLECTIVE ;  /* 0x000000000000791b */ /* 0x003fea0003800000 */
.L_x_3619:
[----:B------:R-:W-:Y:S02]  /*b740*/  MOV R231, R19 ;  /* 0x0000001300e77202 */ /* 0x000fe40000000f00 */
[----:B------:R-:W-:Y:S02]  /*b750*/  MOV R240, R7 ;  /* 0x0000000700f07202 */ /* 0x000fe40000000f00 */
[----:B------:R-:W-:-:S07]  /*b760*/  MOV R225, R229 ;  /* 0x000000e500e17202 */ /* 0x000fce0000000f00 */
[----:B------:R-:W-:Y:S05]  /*b770*/  WARPSYNC.COLLECTIVE R6, `(.L_x_3620) ;  /* 0x0000000006087348 */ /* 0x000fea0003c00000 */
[----:B------:R0:W1:Y:S02]  /*b780*/  SHFL.IDX P1, R229, R231, R233, R242 ;  /* 0x000000e9e7e57389 */ /* 0x00006400000200f2 */
[----:B01----:R-:W-:Y:S05]  /*b790*/  ENDCOLLECTIVE ;  /* 0x000000000000791b */ /* 0x003fea0003800000 */
.L_x_3620:
[----:B------:R-:W-:Y:S01]  /*b7a0*/  MOV R7, R229 ;  /* 0x000000e500077202 */ /* 0x000fe20000000f00 */
[----:B------:R-:W-:Y:S06]  /*b7b0*/  BRA `(.L_x_3621) ;  /* 0xffffffc000907947 */ /* 0x000fec000383ffff */
.L_x_3622:
        /* <DEDUP_REMOVED lines=12> */
.L_x_10444:


//--------------------- .text._Z25selective_scan_bwd_kernelI32Selective_Scan_bwd_kernel_traitsILi64ELi16ELb0ELb0ELb1ELb0ELb0EffEEv12SSMParamsBwd --------------------------
	.section	.text._Z25selective_scan_bwd_kernelI32Selective_Scan_bwd_kernel_traitsILi64ELi16ELb0ELb0ELb1ELb0ELb0EffEEv12SSMParamsBwd,"ax",@progbits
	.align	128
        .global         _Z25selective_scan_bwd_kernelI32Selective_Scan_bwd_kernel_traitsILi64ELi16ELb0ELb0ELb1ELb0ELb0EffEEv12SSMParamsBwd
        .type           _Z25selective_scan_bwd_kernelI32Selective_Scan_bwd_kernel_traitsILi64ELi16ELb0ELb0ELb1ELb0ELb0EffEEv12SSMParamsBwd,@function
        .size           _Z25selective_scan_bwd_kernelI32Selective_Scan_bwd_kernel_traitsILi64ELi16ELb0ELb0ELb1ELb0ELb0EffEEv12SSMParamsBwd,(.L_x_10445 - _Z25selective_scan_bwd_kernelI32Selective_Scan_bwd_kernel_traitsILi64ELi16ELb0ELb0ELb1ELb0ELb0EffEEv12SSMParamsBwd)
        .other          _Z25selective_scan_bwd_kernelI32Selective_Scan_bwd_kernel_traitsILi64ELi16ELb0ELb0ELb1ELb0ELb0EffEEv12SSMParamsBwd,@"STO_CUDA_ENTRY STV_DEFAULT"
_Z25selective_scan_bwd_kernelI32Selective_Scan_bwd_kernel_traitsILi64ELi16ELb0ELb0ELb1ELb0ELb0EffEEv12SSMParamsBwd:
.text._Z25selective_scan_bwd_kernelI32Selective_Scan_bwd_kernel_traitsILi64ELi16ELb0ELb0ELb1ELb0ELb0EffEEv12SSMParamsBwd:
[----:B------:R-:W-:Y:S08]  /*0000*/  LDC R1, c[0x0][0x37c] ;  /* 0x0000df00ff017b82 */ /* 0x000ff00000000800 */
[----:B------:R-:W0:Y:S01]  /*0010*/  LDC R8, c[0x0][0x398] ;  /* 0x0000e600ff087b82 */ /* 0x000e220000000800 */
[----:B------:R-:W1:Y:S01]  /*0020*/  LDCU.64 UR4, c[0x0][0x458] ;  /* 0x00008b00ff0477ac */ /* 0x000e620008000a00 */
[----:B------:R-:W-:Y:S01]  /*0030*/  HFMA2 R154, -RZ, RZ, 0, 0 ;  /* 0x00000000ff9a7431 */ /* 0x000fe200000001ff */
[----:B------:R-:W-:Y:S01]  /*0040*/  MOV R152, RZ ;  /* 0x000000ff00987202 */ /* 0x000fe20000000f00 */
[----:B------:R-:W2:Y:S04]  /*0050*/  LDCU.64 UR6, c[0x0][0x470] ;  /* 0x00008e00ff0677ac */ /* 0x000ea80008000a00 */
[----:B------:R-:W3:Y:S01]  /*0060*/  S2UR UR26, SR_CTAID.Y ;  /* 0x00000000001a79c3 */ /* 0x000ee20000002600 */
[----:B------:R-:W4:Y:S01]  /*0070*/  LDCU.64 UR24, c[0x0][0x358] ;  /* 0x00006b00ff1877ac */ /* 0x000f220008000a00 */
[----:B------:R-:W4:Y:S06]  /*0080*/  LDCU.128 UR12, c[0x0][0x3f0] ;  /* 0x00007e00ff0c77ac */ /* 0x000f2c0008000c00 */
[----:B------:R-:W4:Y:S01]  /*0090*/  S2UR UR27, SR_CTAID.X ;  /* 0x00000000001b79c3 */ /* 0x000f220000002500 */
[----:B------:R-:W4:Y:S01]  /*00a0*/  LDCU.128 UR16, c[0x0][0x400] ;  /* 0x00008000ff1077ac */ /* 0x000f220008000c00 */
[----:B-1----:R-:W-:-:S02]  /*00b0*/  UISETP.NE.U32.AND UP0, UPT, UR4, URZ, UPT ;  /* 0x000000ff0400728c */ /* 0x002fc4000bf05070 */
[----:B--2---:R-:W-:Y:S01]  /*00c0*/  UISETP.NE.U32.AND UP1, UPT, UR6, URZ, UPT ;  /* 0x000000ff0600728c */ /* 0x004fe2000bf25070 */
[----:B0-----:R-:W-:Y:S01]  /*00d0*/  IABS R9, R8 ;  /* 0x0000000800097213 */ /* 0x001fe20000000000 */
[----:B------:R-:W-:Y:S02]  /*00e0*/  UISETP.NE.AND.EX UP0, UPT, UR5, URZ, UPT, UP0 ;  /* 0x000000ff0500728c */ /* 0x000fe4000bf05300 */
[----:B------:R-:W-:Y:S01]  /*00f0*/  UISETP.NE.AND.EX UP1, UPT, UR7, URZ, UPT, UP1 ;  /* 0x000000ff0700728c */ /* 0x000fe2000bf25310 */
[----:B------:R-:W0:Y:S01]  /*0100*/  I2F.RP R0, R9 ;  /* 0x0000000900007306 */ /* 0x000e220000209400 */
[----:B------:R-:W1:Y:S02]  /*0110*/  LDCU UR28, c[0x0][0x394] ;  /* 0x00007280ff1c77ac */ /* 0x000e640008000800 */
[----:B------:R-:W-:Y:S02]  /*0120*/  PLOP3.LUT P0, PT, PT, PT, UP0, 0x80, 0x8 ;  /* 0x000000000008781c */ /* 0x000fe40003f0f008 */
[----:B------:R-:W-:Y:S01]  /*0130*/  PLOP3.LUT P1, PT, PT, PT, UP1, 0x80, 0x8 ;  /* 0x000000000008781c */ /* 0x000fe20003f2f018 */
[----:B------:R-:W2:Y:S02]  /*0140*/  LDCU.64 UR22, c[0x0][0x480] ;  /* 0x00009000ff1677ac */ /* 0x000ea40008000a00 */
[----:B---3--:R-:W-:-:S02]  /*0150*/  @UP0 ULEA UR4, UP2, UR26, UR4, 0x2 ;  /* 0x000000041a040291 */ /* 0x008fc4000f8410ff */
[----:B------:R-:W-:Y:S02]  /*0160*/  @UP1 ULEA UR6, UP3, UR26, UR6, 0x2 ;  /* 0x000000061a061291 */ /* 0x000fe4000f8610ff */
[----:B------:R-:W-:Y:S01]  /*0170*/  @UP0 ULEA.HI.X UR5, UR26, UR5, URZ, 0x2, UP2 ;  /* 0x000000051a050291 */ /* 0x000fe200090f14ff */
[----:B0-----:R-:W0:Y:S01]  /*0180*/  MUFU.RCP R0, R0 ;  /* 0x0000000000007308 */ /* 0x001e220000001000 */
[----:B------:R-:W-:Y:S01]  /*0190*/  MOV R2, UR4 ;  /* 0x0000000400027c02 */ /* 0x000fe20008000f00 */
[----:B------:R-:W-:Y:S01]  /*01a0*/  @UP1 ULEA.HI.X UR7, UR26, UR7, URZ, 0x2, UP3 ;  /* 0x000000071a071291 */ /* 0x000fe200098f14ff */
[----:B------:R-:W-:Y:S01]  /*01b0*/  MOV R4, UR6 ;  /* 0x0000000600047c02 */ /* 0x000fe20008000f00 */
[----:B------:R-:W3:Y:S01]  /*01c0*/  LDCU.64 UR20, c[0x0][0x3d0] ;  /* 0x00007a00ff1477ac */ /* 0x000ee20008000a00 */
[----:B------:R-:W-:-:S03]  /*01d0*/  IMAD.U32 R3, RZ, RZ, UR5 ;  /* 0x00000005ff037e24 */ /* 0x000fc6000f8e00ff */
[----:B------:R-:W-:Y:S02]  /*01e0*/  MOV R5, UR7 ;  /* 0x0000000700057c02 */ /* 0x000fe40008000f00 */
[----:B----4-:R-:W5:Y:S01]  /*01f0*/  @P0 LDG.E R154, desc[UR24][R2.64] ;  /* 0x00000018029a0981 */ /* 0x010f62000c1e1900 */
[----:B0-----:R-:W-:Y:S01]  /*0200*/  IADD3 R6, PT, PT, R0, 0xffffffe, RZ ;  /* 0x0ffffffe00067810 */ /* 0x001fe20007ffe0ff */
[----:B------:R-:W-:Y:S02]  /*0210*/  UIMAD.WIDE.U32 UR4, UR27, UR12, URZ ;  /* 0x0000000c1b0472a5 */ /* 0x000fe4000f8e00ff */
[----:B------:R0:W5:Y:S01]  /*0220*/  @P1 LDG.E R152, desc[UR24][R4.64] ;  /* 0x0000001804981981 */ /* 0x000162000c1e1900 */
[----:B------:R-:W-:Y:S01]  /*0230*/  UIMAD.WIDE.U32 UR6, UR27, UR16, URZ ;  /* 0x000000101b0672a5 */ /* 0x000fe2000f8e00ff */
[----:B------:R4:W3:Y:S01]  /*0240*/  F2I.FTZ.U32.TRUNC.NTZ R7, R6 ;  /* 0x0000000600077305 */ /* 0x0008e2000021f000 */
[----:B------:R-:W-:Y:S01]  /*0250*/  IABS R0, UR26 ;  /* 0x0000001a00007c13 */ /* 0x000fe20008000000 */
[----:B------:R-:W-:Y:S01]  /*0260*/  UIMAD UR5, UR27, UR13, UR5 ;  /* 0x0000000d1b0572a4 */ /* 0x000fe2000f8e0205 */
[----:B------:R-:W-:Y:S01]  /*0270*/  CS2R R150, SRZ ;  /* 0x0000000000967805 */ /* 0x000fe2000001ff00 */
[----:B------:R-:W-:-:S02]  /*0280*/  UIMAD UR7, UR27, UR17, UR7 ;  /* 0x000000111b0772a4 */ /* 0x000fc4000f8e0207 */
[----:B------:R-:W-:Y:S02]  /*0290*/  UIMAD.WIDE.U32 UR8, UR26, UR14, UR4 ;  /* 0x0000000e1a0872a5 */ /* 0x000fe4000f8e0004 */
[----:B------:R-:W-:Y:S01]  /*02a0*/  UIMAD.WIDE.U32 UR10, UR26, UR18, UR6 ;  /* 0x000000121a0a72a5 */ /* 0x000fe2000f8e0006 */
[----:B----4-:R-:W-:Y:S01]  /*02b0*/  HFMA2 R6, -RZ, RZ, 0, 0 ;  /* 0x00000000ff067431 */ /* 0x010fe200000001ff */
[----:B-1----:R-:W-:Y:S01]  /*02c0*/  ULEA UR12, UR28, 0xfffffc00, 0xa ;  /* 0xfffffc001c0c7891 */ /* 0x002fe2000f8e50ff */
[----:B0-----:R-:W0:Y:S01]  /*02d0*/  LDC.64 R4, c[0x0][0x3e8] ;  /* 0x0000fa00ff047b82 */ /* 0x001e220000000a00 */
[----:B--2---:R-:W-:Y:S02]  /*02e0*/  UISETP.NE.U32.AND UP0, UPT, UR22, URZ, UPT ;  /* 0x000000ff1600728c */ /* 0x004fe4000bf05070 */
[----:B------:R-:W-:Y:S01]  /*02f0*/  UIADD3 UR8, UP1, UPT, UR12, UR8, URZ ;  /* 0x000000080c087290 */ /* 0x000fe2000ff3e0ff */
[----:B---3--:R-:W-:Y:S01]  /*0300*/  IMAD.MOV R2, RZ, RZ, -R7 ;  /* 0x000000ffff027224 */ /* 0x008fe200078e0a07 */
[----:B------:R-:W1:Y:S03]  /*0310*/  LDCU.128 UR4, c[0x0][0x460] ;  /* 0x00008c00ff0477ac */ /* 0x000e660008000c00 */
[----:B------:R-:W-:Y:S01]  /*0320*/  IMAD R3, R2, R9, RZ ;  /* 0x0000000902037224 */ /* 0x000fe200078e02ff */
[----:B------:R-:W-:-:S02]  /*0330*/  UIMAD UR14, UR26, UR15, UR9 ;  /* 0x0000000f1a0e72a4 */ /* 0x000fc4000f8e0209 */
[----:B------:R-:W-:Y:S01]  /*0340*/  UIMAD UR16, UR26, UR19, UR11 ;  /* 0x000000131a1072a4 */ /* 0x000fe2000f8e020b */
[----:B------:R-:W-:Y:S01]  /*0350*/  IMAD.HI.U32 R6, R7, R3, R6 ;  /* 0x0000000307067227 */ /* 0x000fe200078e0006 */
[----:B------:R-:W-:Y:S01]  /*0360*/  USHF.R.S32.HI UR17, URZ, 0x1f, UR12 ;  /* 0x0000001fff117899 */ /* 0x000fe2000801140c */
[----:B------:R-:W2:Y:S04]  /*0370*/  LDCU.64 UR18, c[0x0][0x498] ;  /* 0x00009300ff1277ac */ /* 0x000ea80008000a00 */
[----:B------:R-:W-:Y:S01]  /*0380*/  IMAD.HI.U32 R153, R6, R0, RZ ;  /* 0x0000000006997227 */ /* 0x000fe200078e00ff */
[----:B------:R-:W-:Y:S01]  /*0390*/  UIADD3 UR10, UP3, UPT, UR12, UR10, URZ ;  /* 0x0000000a0c0a7290 */ /* 0x000fe2000ff7e0ff */
[----:B------:R-:W3:Y:S01]  /*03a0*/  LDC.64 R6, c[0x0][0x450] ;  /* 0x00011400ff067b82 */ /* 0x000ee20000000a00 */
[----:B------:R-:W-:-:S02]  /*03b0*/  UISETP.NE.AND.EX UP0, UPT, UR23, URZ, UPT, UP0 ;  /* 0x000000ff1700728c */ /* 0x000fc4000bf05300 */
[----:B------:R-:W-:Y:S01]  /*03c0*/  IADD3 R2, PT, PT, -R153, RZ, RZ ;  /* 0x000000ff99027210 */ /* 0x000fe20007ffe1ff */
[----:B-1----:R-:W-:Y:S02]  /*03d0*/  ULEA UR13, UP2, UR8, UR4, 0x2 ;  /* 0x00000004080d7291 */ /* 0x002fe4000f8410ff */
[----:B------:R-:W-:Y:S02]  /*03e0*/  UIADD3.X UR14, UPT, UPT, UR17, UR14, URZ, UP1, !UPT ;  /* 0x0000000e110e7290 */ /* 0x000fe40008ffe4ff */
[C---:B------:R-:W-:Y:S01]  /*03f0*/  IMAD R0, R9.reuse, R2, R0 ;  /* 0x0000000209007224 */ /* 0x040fe200078e0200 */
[----:B------:R-:W-:Y:S02]  /*0400*/  ULEA UR15, UP4, UR10, UR6, 0x2 ;  /* 0x000000060a0f7291 */ /* 0x000fe4000f8810ff */
[----:B------:R-:W-:Y:S02]  /*0410*/  ULEA.HI.X UR14, UR8, UR5, UR14, 0x2, UP2 ;  /* 0x00000005080e7291 */ /* 0x000fe400090f140e */
[----:B------:R-:W-:Y:S01]  /*0420*/  ISETP.GT.U32.AND P1, PT, R9, R0, PT ;  /* 0x000000000900720c */ /* 0x000fe20003f24070 */
[----:B------:R-:W-:Y:S01]  /*0430*/  UIADD3.X UR16, UPT, UPT, UR17, UR16, URZ, UP3, !UPT ;  /* 0x0000001011107290 */ /* 0x000fe20009ffe4ff */
[----:B------:R-:W1:Y:S03]  /*0440*/  LDCU.64 UR8, c[0x0][0x4a0] ;  /* 0x00009400ff0877ac */ /* 0x000e660008000a00 */
[----:B------:R-:W-:Y:S01]  /*0450*/  ULEA.HI.X UR16, UR10, UR7, UR16, 0x2, UP4 ;  /* 0x000000070a107291 */ /* 0x000fe2000a0f1410 */
[----:B------:R-:W4:Y:S07]  /*0460*/  @UP0 LDCU UR10, c[0x0][0x384] ;  /* 0x00007080ff0a07ac */ /* 0x000f2e0008000800 */
[-C--:B------:R-:W-:Y:S01]  /*0470*/  @!P1 IADD3 R0, PT, PT, R0, -R9.reuse, RZ ;  /* 0x8000000900009210 */ /* 0x080fe20007ffe0ff */
[----:B------:R-:W-:Y:S01]  /*0480*/  @!P1 VIADD R153, R153, 0x1 ;  /* 0x0000000199999836 */ /* 0x000fe20000000000 */
[----:B------:R-:W-:Y:S01]  /*0490*/  ISETP.NE.AND P1, PT, R8, RZ, PT ;  /* 0x000000ff0800720c */ /* 0x000fe20003f25270 */
[----:B--2---:R-:W-:Y:S01]  /*04a0*/  UIMAD.WIDE.U32 UR4, UR27, UR18, URZ ;  /* 0x000000121b0472a5 */ /* 0x004fe2000f8e00ff */
[----:B------:R-:W-:Y:S01]  /*04b0*/  ISETP.GE.U32.AND P0, PT, R0, R9, PT ;  /* 0x000000090000720c */ /* 0x000fe20003f06070 */
[----:B------:R-:W2:Y:S01]  /*04c0*/  LDCU.64 UR22, c[0x0][0x528] ;  /* 0x0000a500ff1677ac */ /* 0x000ea20008000a00 */
[----:B------:R-:W-:Y:S01]  /*04d0*/  LOP3.LUT R0, R8, UR26, RZ, 0x3c, !PT ;  /* 0x0000001a08007c12 */ /* 0x000fe2000f8e3cff */
[----:B------:R-:W3:Y:S03]  /*04e0*/  @UP0 LDCU UR11, c[0x0][0x38c] ;  /* 0x00007180ff0b07ac */ /* 0x000ee60008000800 */
[----:B------:R-:W-:Y:S01]  /*04f0*/  ISETP.GE.AND P2, PT, R0, RZ, PT ;  /* 0x000000ff0000720c */ /* 0x000fe20003f46270 */
[----:B------:R-:W-:Y:S01]  /*0500*/  UIMAD UR5, UR27, UR19, UR5 ;  /* 0x000000131b0572a4 */ /* 0x000fe2000f8e0205 */
[----:B------:R-:W3:Y:S05]  /*0510*/  @UP0 LDCU.64 UR30, c[0x0][0x480] ;  /* 0x00009000ff1e07ac */ /* 0x000eea0008000a00 */
[----:B------:R-:W-:Y:S01]  /*0520*/  @P0 IADD3 R153, PT, PT, R153, 0x1, RZ ;  /* 0x0000000199990810 */ /* 0x000fe20007ffe0ff */
[----:B-1----:R-:W-:-:S02]  /*0530*/  UIMAD.WIDE.U32 UR4, UR26, UR8, UR4 ;  /* 0x000000081a0472a5 */ /* 0x002fc4000f8e0004 */
[----:B------:R-:W-:-:S03]  /*0540*/  UIMAD.WIDE.U32 UR6, UR27, UR20, URZ ;  /* 0x000000141b0672a5 */ /* 0x000fc6000f8e00ff */
[----:B------:R-:W-:Y:S01]  /*0550*/  @!P2 IADD3 R153, PT, PT, -R153, RZ, RZ ;  /* 0x000000ff9999a210 */ /* 0x000fe20007ffe1ff */
[----:B------:R-:W-:Y:S01]  /*0560*/  UIMAD UR20, UR26, UR9, UR5 ;  /* 0x000000091a1472a4 */ /* 0x000fe2000f8e0205 */
[----:B------:R-:W-:Y:S01]  /*0570*/  @!P1 LOP3.LUT R153, RZ, R8, RZ, 0x33, !PT ;  /* 0x00000008ff999212 */ /* 0x000fe200078e33ff */
[----:B----4-:R-:W-:Y:S02]  /*0580*/  @UP0 UIMAD UR5, UR27, UR10, UR26 ;  /* 0x0000000a1b0502a4 */ /* 0x010fe4000f8e021a */
[----:B------:R-:W-:Y:S01]  /*0590*/  UIMAD UR7, UR27, UR21, UR7 ;  /* 0x000000151b0772a4 */ /* 0x000fe2000f8e0207 */
[----:B------:R-:W-:Y:S01]  /*05a0*/  SHF.R.S32.HI R3, RZ, 0x1f, R153 ;  /* 0x0000001fff037819 */ /* 0x000fe20000011499 */
[----:B------:R-:W-:Y:S02]  /*05b0*/  UIADD3 UR4, UP1, UPT, UR12, UR4, URZ ;  /* 0x000000040c047290 */ /* 0x000fe4000ff3e0ff */
[----:B------:R-:W-:Y:S02]  /*05c0*/  @UP0 UIMAD UR5, UR5, UR28, URZ ;  /* 0x0000001c050502a4 */ /* 0x000fe4000f8e02ff */
[----:B------:R-:W-:Y:S01]  /*05d0*/  UIADD3.X UR20, UPT, UPT, UR17, UR20, URZ, UP1, !UPT ;  /* 0x0000001411147290 */ /* 0x000fe20008ffe4ff */
[-C--:B0-----:R-:W-:Y:S01]  /*05e0*/  IMAD R0, R3, R4.reuse, RZ ;  /* 0x0000000403007224 */ /* 0x081fe200078e02ff */
[----:B--2---:R-:W-:Y:S01]  /*05f0*/  ULEA UR19, UP1, UR4, UR22, 0x2 ;  /* 0x0000001604137291 */ /* 0x004fe2000f8210ff */
[----:B------:R-:W-:Y:S01]  /*0600*/  IMAD.WIDE.U32 R2, R153, R4, UR6 ;  /* 0x0000000699027e25 */ /* 0x000fe2000f8e0004 */
[----:B---3--:R-:W-:-:S02]  /*0610*/  @UP0 UIMAD UR6, UR5, UR11, URZ ;  /* 0x0000000b050602a4 */ /* 0x008fc4000f8e02ff */
[----:B------:R-:W-:Y:S01]  /*0620*/  ULEA.HI.X UR20, UR4, UR23, UR20, 0x2, UP1 ;  /* 0x0000001704147291 */ /* 0x000fe200088f1414 */
[----:B------:R-:W-:Y:S01]  /*0630*/  IMAD R5, R153, R5, R0 ;  /* 0x0000000599057224 */ /* 0x000fe200078e0200 */
[----:B------:R-:W-:Y:S01]  /*0640*/  UMOV UR5, URZ ;  /* 0x000000ff00057c82 */ /* 0x000fe20008000000 */
[----:B------:R-:W-:Y:S01]  /*0650*/  UMOV UR4, URZ ;  /* 0x000000ff00047c82 */ /* 0x000fe20008000000 */
[----:B------:R-:W-:Y:S01]  /*0660*/  @UP0 UIMAD.WIDE UR4, UR6, 0x8, UR30 ;  /* 0x00000008060408a5 */ /* 0x000fe2000f8e021e */
[----:B------:R-:W-:Y:S01]  /*0670*/  IADD3 R147, P0, PT, R2, UR12, RZ ;  /* 0x0000000c02937c10 */ /* 0x000fe2000ff1e0ff */
[----:B------:R-:W-:Y:S01]  /*0680*/  UISETP.GE.AND UP0, UPT, UR28, 0x1, UPT ;  /* 0x000000011c00788c */ /* 0x000fe2000bf06270 */
[----:B------:R-:W-:Y:S02]  /*0690*/  IADD3 R0, PT, PT, R3, R5, RZ ;  /* 0x0000000503007210 */ /* 0x000fe40007ffe0ff */
[----:B------:R-:W-:Y:S02]  /*06a0*/  LEA R149, P1, R147, R6, 0x2 ;  /* 0x0000000693957211 */ /* 0x000fe400078210ff */
[----:B------:R-:W-:-:S04]  /*06b0*/  IADD3.X R0, PT, PT, R0, UR17, RZ, P0, !PT ;  /* 0x0000001100007c10 */ /* 0x000fc800087fe4ff */
[----:B------:R-:W-:Y:S01]  /*06c0*/  LEA.HI.X R147, R147, R7, R0, 0x2, P1 ;  /* 0x0000000793937211 */ /* 0x000fe200008f1400 */
[----:B------:R-:W-:Y:S06]  /*06d0*/  BRA.U !UP0, `(.L_x_3623) ;  /* 0x0000005d08cc7547 */ /* 0x000fec000b800000 */
[----:B------:R-:W0:Y:S01]  /*06e0*/  S2R R148, SR_TID.X ;  /* 0x0000000000947919 */ /* 0x000e220000002100 */
[----:B------:R-:W1:Y:S01]  /*06f0*/  S2UR UR18, SR_CgaCtaId ;  /* 0x00000000001279c3 */ /* 0x000e620000008800 */
[----:B------:R-:W2:Y:S01]  /*0700*/  LDCU.64 UR10, c[0x0][0x3a0] ;  /* 0x00007400ff0a77ac */ /* 0x000ea20008000a00 */
[----:B------:R-:W-:Y:S01]  /*0710*/  CS2R R150, SRZ ;  /* 0x0000000000967805 */ /* 0x000fe2000001ff00 */
[----:B------:R-:W3:Y:S01]  /*0720*/  LDCU.64 UR22, c[0x0][0x3b8] ;  /* 0x00007700ff1677ac */ /* 0x000ee20008000a00 */
[----:B------:R-:W-:Y:S01]  /*0730*/  UMOV UR17, 0x400 ;  /* 0x0000040000117882 */ /* 0x000fe20000000000 */
[----:B--2---:R-:W-:Y:S02]  /*0740*/  UIMAD.WIDE.U32 UR8, UR26, UR10, URZ ;  /* 0x0000000a1a0872a5 */ /* 0x004fe4000f8e00ff */
[----:B---3--:R-:W-:Y:S02]  /*0750*/  UIMAD.WIDE.U32 UR6, UR26, UR22, URZ ;  /* 0x000000161a0672a5 */ /* 0x008fe4000f8e00ff */
[----:B-1----:R-:W-:-:S02]  /*0760*/  ULEA UR17, UR18, UR17, 0x18 ;  /* 0x0000001112117291 */ /* 0x002fc4000f8ec0ff */
[----:B------:R-:W-:Y:S02]  /*0770*/  UIMAD UR10, UR26, UR11, UR9 ;  /* 0x0000000b1a0a72a4 */ /* 0x000fe4000f8e0209 */
[----:B------:R-:W-:Y:S01]  /*0780*/  UIMAD UR12, UR26, UR23, UR7 ;  /* 0x000000171a0c72a4 */ /* 0x000fe2000f8e0207 */
[C---:B0-----:R-:W-:Y:S01]  /*0790*/  IMAD.SHL.U32 R0, R148.reuse, 0x10, RZ ;  /* 0x0000001094007824 */ /* 0x041fe200078e00ff */
[C---:B------:R-:W-:Y:S01]  /*07a0*/  LOP3.LUT R187, R148.reuse, 0x1f, RZ, 0xc0, !PT ;  /* 0x0000001f94bb7812 */ /* 0x040fe200078ec0ff */
[----:B------:R-:W0:Y:S01]  /*07b0*/  LDCU UR11, c[0x0][0x394] ;  /* 0x00007280ff0b77ac */ /* 0x000e220008000800 */
[----:B------:R-:W-:Y:S02]  /*07c0*/  LEA R145, R148, UR17, 0x3 ;  /* 0x0000001194917c11 */ /* 0x000fe4000f8e18ff */
[C---:B------:R-:W-:Y:S01]  /*07d0*/  LOP3.LUT R3, R0.reuse, 0x3e00, RZ, 0xc0, !PT ;  /* 0x00003e0000037812 */ /* 0x040fe200078ec0ff */
[----:B------:R-:W-:Y:S01]  /*07e0*/  UMOV UR18, UR20 ;  /* 0x0000001400127c82 */ /* 0x000fe20008000000 */
[----:B------:R-:W-:-:S02]  /*07f0*/  LEA.HI R144, R0, R0, RZ, 0x1b ;  /* 0x0000000000907211 */ /* 0x000fc400078fd8ff */
[----:B------:R-:W-:Y:S02]  /*0800*/  LOP3.LUT R146, R3, 0x1f, R148, 0xf8, !PT ;  /* 0x0000001f03927812 */ /* 0x000fe400078ef894 */
[----:B------:R-:W-:Y:S01]  /*0810*/  LEA R144, R144, UR17, 0x2 ;  /* 0x0000001190907c11 */ /* 0x000fe2000f8e10ff */
[----:B------:R-:W-:Y:S01]  /*0820*/  UMOV UR17, UR19 ;  /* 0x0000001300117c82 */ /* 0x000fe20008000000 */
        /* <DEDUP_REMOVED lines=15> */
.L_x_3670:
[----:B0-----:R-:W0:Y:S01]  /*0920*/  LDCU UR19, c[0x0][0x388] ;  /* 0x00007100ff1377ac */ /* 0x001e220008000800 */
[----:B------:R-:W-:Y:S01]  /*0930*/  SHF.L.U32 R4, R146, 0x2, RZ ;  /* 0x0000000292047819 */ /* 0x000fe200000006ff */
[----:B------:R-:W-:Y:S01]  /*0940*/  HFMA2 R0, -RZ, RZ, 0, 0 ;  /* 0x00000000ff007431 */ /* 0x000fe200000001ff */
[----:B------:R-:W-:Y:S01]  /*0950*/  CS2R R14, SRZ ;  /* 0x00000000000e7805 */ /* 0x000fe2000001ff00 */
[----:B------:R-:W-:Y:S01]  /*0960*/  ULEA UR22, UR11, 0xfffffc00, 0xa ;  /* 0xfffffc000b167891 */ /* 0x000fe2000f8e50ff */
[C---:B------:R-:W-:Y:S02]  /*0970*/  IADD3 R6, P2, PT, R4.reuse, UR13, RZ ;  /* 0x0000000d04067c10 */ /* 0x040fe4000ff5e0ff */
[----:B------:R-:W-:Y:S02]  /*0980*/  CS2R R8, SRZ ;  /* 0x0000000000087805 */ /* 0x000fe4000001ff00 */
[----:B------:R-:W-:Y:S02]  /*0990*/  IADD3 R2, P1, PT, R4, UR15, RZ ;  /* 0x0000000f04027c10 */ /* 0x000fe4000ff3e0ff */
[----:B------:R-:W-:-:S02]  /*09a0*/  CS2R R12, SRZ ;  /* 0x00000000000c7805 */ /* 0x000fc4000001ff00 */
[----:B------:R-:W-:Y:S02]  /*09b0*/  IADD3 R4, P0, PT, R4, UR17, RZ ;  /* 0x0000001104047c10 */ /* 0x000fe4000ff1e0ff */
[----:B------:R-:W-:Y:S02]  /*09c0*/  CS2R R10, SRZ ;  /* 0x00000000000a7805 */ /* 0x000fe4000001ff00 */
[----:B------:R-:W-:Y:S01]  /*09d0*/  IADD3.X R7, PT, PT, RZ, UR14, RZ, P2, !PT ;  /* 0x0000000eff077c10 */ /* 0x000fe200097fe4ff */
[----:B------:R-:W-:Y:S01]  /*09e0*/  IMAD.X R3, RZ, RZ, UR16, P1 ;  /* 0x00000010ff037e24 */ /* 0x000fe200088e06ff */
[----:B------:R-:W-:Y:S02]  /*09f0*/  IADD3.X R5, PT, PT, RZ, UR18, RZ, P0, !PT ;  /* 0x00000012ff057c10 */ /* 0x000fe400087fe4ff */
[----:B------:R-:W-:Y:S02]  /*0a00*/  CS2R R16, SRZ ;  /* 0x0000000000107805 */ /* 0x000fe4000001ff00 */
[----:B------:R-:W-:-:S02]  /*0a10*/  CS2R R18, SRZ ;  /* 0x0000000000127805 */ /* 0x000fc4000001ff00 */
[----:B------:R-:W-:Y:S02]  /*0a20*/  CS2R R20, SRZ ;  /* 0x0000000000147805 */ /* 0x000fe4000001ff00 */
[----:B------:R-:W-:Y:S01]  /*0a30*/  MOV R23, RZ ;  /* 0x000000ff00177202 */ /* 0x000fe20000000f00 */
[----:B0-----:R-:W-:-:S06]  /*0a40*/  UIADD3 UR23, UPT, UPT, -UR22, UR19, URZ ;  /* 0x0000001316177290 */ /* 0x001fcc000fffe1ff */
[----:B------:R-:W-:Y:S01]  /*0a50*/  ISETP.GE.AND P0, PT, R146, UR23, PT ;  /* 0x0000001792007c0c */ /* 0x000fe2000bf06270 */
[----:B------:R-:W-:Y:S01]  /*0a60*/  BAR.SYNC.DEFER_BLOCKING 0x0 ;  /* 0x0000000000007b1d */ /* 0x000fe20000010000 */
[----:B------:R-:W-:Y:S02]  /*0a70*/  ISETP.GE.AND P1, PT, R143, UR23, PT ;  /* 0x000000178f007c0c */ /* 0x000fe4000bf26270 */
[----:B------:R-:W-:Y:S02]  /*0a80*/  ISETP.GE.AND P2, PT, R142, UR23, PT ;  /* 0x000000178e007c0c */ /* 0x000fe4000bf46270 */
[----:B------:R-:W-:Y:S02]  /*0a90*/  ISETP.GE.AND P3, PT, R138, UR23, PT ;  /* 0x000000178a007c0c */ /* 0x000fe4000bf66270 */
[----:B------:R-:W-:Y:S02]  /*0aa0*/  ISETP.GE.AND P6, PT, R141, UR23, PT ;  /* 0x000000178d007c0c */ /* 0x000fe4000bfc6270 */
[----:B------:R-:W-:-:S02]  /*0ab0*/  ISETP.GE.AND P4, PT, R139, UR23, PT ;  /* 0x000000178b007c0c */ /* 0x000fc4000bf86270 */
[----:B------:R-:W-:Y:S01]  /*0ac0*/  ISETP.GE.AND P5, PT, R140, UR23, PT ;  /* 0x000000178c007c0c */ /* 0x000fe2000bfa6270 */
[----:B------:R-:W2:Y:S01]  /*0ad0*/  @!P0 LDG.E R0, desc[UR24][R6.64] ;  /* 0x0000001806008981 */ /* 0x000ea2000c1e1900 */
[----:B------:R-:W-:-:S03]  /*0ae0*/  ISETP.GE.AND P0, PT, R137, UR23, PT ;  /* 0x0000001789007c0c */ /* 0x000fc6000bf06270 */
[----:B------:R-:W3:Y:S04]  /*0af0*/  @!P1 LDG.E R9, desc[UR24][R6.64+0x80] ;  /* 0x0000801806099981 */ /* 0x000ee8000c1e1900 */
[----:B------:R-:W4:Y:S04]  /*0b00*/  @!P2 LDG.E R8, desc[UR24][R6.64+0x100] ;  /* 0x000100180608a981 */ /* 0x000f28000c1e1900 */
[----:B------:R-:W4:Y:S04]  /*0b10*/  @!P3 LDG.E R12, desc[UR24][R6.64+0x300] ;  /* 0x00030018060cb981 */ /* 0x000f28000c1e1900 */
[----:B------:R-:W4:Y:S01]  /*0b20*/  @!P0 LDG.E R15, desc[UR24][R6.64+0x380] ;  /* 0x00038018060f8981 */ /* 0x000f22000c1e1900 */
[----:B------:R-:W-:-:S02]  /*0b30*/  ISETP.GE.AND P0, PT, R136, UR23, PT ;  /* 0x0000001788007c0c */ /* 0x000fc4000bf06270 */
[----:B------:R-:W-:Y:S01]  /*0b40*/  ISETP.GE.AND P1, PT, R134, UR23, PT ;  /* 0x0000001786007c0c */ /* 0x000fe2000bf26270 */
[----:B------:R-:W4:Y:S01]  /*0b50*/  @!P6 LDG.E R11, desc[UR24][R6.64+0x180] ;  /* 0x00018018060be981 */ /* 0x000f22000c1e1900 */
[----:B------:R-:W-:Y:S02]  /*0b60*/  ISETP.GE.AND P2, PT, R133, UR23, PT ;  /* 0x0000001785007c0c */ /* 0x000fe4000bf46270 */
[----:B------:R-:W-:Y:S01]  /*0b70*/  ISETP.GE.AND P3, PT, R132, UR23, PT ;  /* 0x0000001784007c0c */ /* 0x000fe2000bf66270 */
[----:B------:R-:W4:Y:S01]  /*0b80*/  @!P4 LDG.E R13, desc[UR24][R6.64+0x280] ;  /* 0x00028018060dc981 */ /* 0x000f22000c1e1900 */
[----:B------:R-:W-:-:S03]  /*0b90*/  ISETP.GE.AND P4, PT, R131, UR23, PT ;  /* 0x0000001783007c0c */ /* 0x000fc6000bf86270 */
[----:B------:R-:W4:Y:S04]  /*0ba0*/  @!P5 LDG.E R10, desc[UR24][R6.64+0x200] ;  /* 0x00020018060ad981 */ /* 0x000f28000c1e1900 */
        /* <DEDUP_REMOVED lines=13> */
[----:B------:R-:W-:-:S04]  /*0c80*/  SHF.L.U32 R22, R148, 0x4, RZ ;  /* 0x0000000494167819 */ /* 0x000fc800000006ff */
[----:B------:R-:W-:Y:S01]  /*0c90*/  LOP3.LUT R25, R22, 0x3e00, RZ, 0xc0, !PT ;  /* 0x00003e0016197812 */ /* 0x000fe200078ec0ff */
[----:B------:R-:W-:Y:S02]  /*0ca0*/  UMOV UR20, 0x400 ;  /* 0x0000040000147882 */ /* 0x000fe40000000000 */
[----:B0-----:R-:W-:Y:S01]  /*0cb0*/  ULEA UR32, UR21, UR20, 0x18 ;  /* 0x0000001415207291 */ /* 0x001fe2000f8ec0ff */
[----:B------:R-:W-:Y:S02]  /*0cc0*/  P2R R33, PR, RZ, 0x1 ;  /* 0x00000001ff217803 */ /* 0x000fe40000000000 */
[----:B------:R-:W-:Y:S02]  /*0cd0*/  CS2R R34, SRZ ;  /* 0x0000000000227805 */ /* 0x000fe4000001ff00 */
[----:B-1----:R-:W-:Y:S02]  /*0ce0*/  IADD3 R25, PT, PT, R25, R128, RZ ;  /* 0x0000008019197210 */ /* 0x002fe40007ffe0ff */
[----:B------:R-:W-:-:S02]  /*0cf0*/  P2R R31, PR, RZ, 0x2 ;  /* 0x00000002ff1f7803 */ /* 0x000fc40000000000 */
[----:B------:R-:W-:Y:S02]  /*0d00*/  P2R R29, PR, RZ, 0x4 ;  /* 0x00000004ff1d7803 */ /* 0x000fe40000000000 */
[----:B------:R-:W-:Y:S02]  /*0d10*/  P2R R27, PR, RZ, 0x8 ;  /* 0x00000008ff1b7803 */ /* 0x000fe40000000000 */
[----:B------:R-:W-:Y:S02]  /*0d20*/  CS2R R38, SRZ ;  /* 0x0000000000267805 */ /* 0x000fe4000001ff00 */
[C---:B------:R-:W-:Y:S01]  /*0d30*/  LEA.HI.SX32 R127, R25.reuse, R25, 0x1b ;  /* 0x00000019197f7211 */ /* 0x040fe200078fdaff */
[----:B------:R-:W-:Y:S01]  /*0d40*/  VIADD R6, R25, 0x20 ;  /* 0x0000002019067836 */ /* 0x000fe20000000000 */
[----:B------:R-:W-:Y:S01]  /*0d50*/  CS2R R36, SRZ ;  /* 0x0000000000247805 */ /* 0x000fe2000001ff00 */
[----:B------:R-:W-:Y:S01]  /*0d60*/  IMAD.MOV.U32 R7, RZ, RZ, RZ ;  /* 0x000000ffff077224 */ /* 0x000fe200078e00ff */
[----:B------:R-:W-:-:S02]  /*0d70*/  LEA R127, R127, UR32, 0x2 ;  /* 0x000000207f7f7c11 */ /* 0x000fc4000f8e10ff */
[----:B------:R-:W-:Y:S02]  /*0d80*/  CS2R R42, SRZ ;  /* 0x00000000002a7805 */ /* 0x000fe4000001ff00 */
[C---:B------:R-:W-:Y:S02]  /*0d90*/  IADD3 R22, PT, PT, R25.reuse, 0x40, RZ ;  /* 0x0000004019167810 */ /* 0x040fe40007ffe0ff */
[----:B------:R-:W-:Y:S02]  /*0da0*/  CS2R R40, SRZ ;  /* 0x0000000000287805 */ /* 0x000fe4000001ff00 */
[----:B------:R-:W-:Y:S01]  /*0db0*/  LEA.HI.SX32 R6, R6, R25, 0x1b ;  /* 0x0000001906067211 */ /* 0x000fe200078fdaff */
[----:B------:R-:W-:Y:S01]  /*0dc0*/  IMAD.MOV.U32 R44, RZ, RZ, RZ ;  /* 0x000000ffff2c7224 */ /* 0x000fe200078e00ff */
[C---:B------:R-:W-:Y:S01]  /*0dd0*/  IADD3 R24, PT, PT, R25.reuse, 0x60, RZ ;  /* 0x0000006019187810 */ /* 0x040fe20007ffe0ff */
[----:B------:R-:W0:Y:S01]  /*0de0*/  LDCU UR20, c[0x0][0x38c] ;  /* 0x00007180ff1477ac */ /* 0x000e220008000800 */
[----:B------:R-:W-:-:S02]  /*0df0*/  IADD3 R26, PT, PT, R25, 0x80, RZ ;  /* 0x00000080191a7810 */ /* 0x000fc40007ffe0ff */
[-C--:B------:R-:W-:Y:S02]  /*0e00*/  LEA.HI.SX32 R22, R22, R25.reuse, 0x1b ;  /* 0x0000001916167211 */ /* 0x080fe400078fdaff */
[----:B------:R-:W-:Y:S02]  /*0e10*/  LEA R126, R6, UR32, 0x2 ;  /* 0x00000020067e7c11 */ /* 0x000fe4000f8e10ff */
[-C--:B------:R-:W-:Y:S02]  /*0e20*/  LEA.HI.SX32 R24, R24, R25.reuse, 0x1b ;  /* 0x0000001918187211 */ /* 0x080fe400078fdaff */
[C---:B------:R-:W-:Y:S02]  /*0e30*/  IADD3 R6, PT, PT, R25.reuse, 0xe0, RZ ;  /* 0x000000e019067810 */ /* 0x040fe40007ffe0ff */
[----:B------:R-:W-:Y:S02]  /*0e40*/  LEA.HI.SX32 R26, R26, R25, 0x1b ;  /* 0x000000191a1a7211 */ /* 0x000fe400078fdaff */
[----:B------:R-:W-:-:S02]  /*0e50*/  IADD3 R28, PT, PT, R25, 0xa0, RZ ;  /* 0x000000a0191c7810 */ /* 0x000fc40007ffe0ff */
[----:B------:R-:W-:Y:S02]  /*0e60*/  LEA R125, R22, UR32, 0x2 ;  /* 0x00000020167d7c11 */ /* 0x000fe4000f8e10ff */
[----:B------:R-:W-:Y:S02]  /*0e70*/  LEA R124, R24, UR32, 0x2 ;  /* 0x00000020187c7c11 */ /* 0x000fe4000f8e10ff */
[-C--:B------:R-:W-:Y:S02]  /*0e80*/  LEA.HI.SX32 R6, R6, R25.reuse, 0x1b ;  /* 0x0000001906067211 */ /* 0x080fe400078fdaff */
[----:B------:R-:W-:Y:S02]  /*0e90*/  LEA R123, R26, UR32, 0x2 ;  /* 0x000000201a7b7c11 */ /* 0x000fe4000f8e10ff */
[----:B------:R-:W-:Y:S02]  /*0ea0*/  IADD3 R22, PT, PT, R25, 0x100, RZ ;  /* 0x0000010019167810 */ /* 0x000fe40007ffe0ff */
[----:B------:R-:W-:-:S02]  /*0eb0*/  LEA.HI.SX32 R28, R28, R25, 0x1b ;  /* 0x000000191c1c7211 */ /* 0x000fc400078fdaff */
[C---:B------:R-:W-:Y:S02]  /*0ec0*/  IADD3 R24, PT, PT, R25.reuse, 0x120, RZ ;  /* 0x0000012019187810 */ /* 0x040fe40007ffe0ff */
[C---:B------:R-:W-:Y:S02]  /*0ed0*/  IADD3 R26, PT, PT, R25.reuse, 0x140, RZ ;  /* 0x00000140191a7810 */ /* 0x040fe40007ffe0ff */
[----:B------:R-:W-:Y:S02]  /*0ee0*/  LEA R120, R6, UR32, 0x2 ;  /* 0x0000002006787c11 */ /* 0x000fe4000f8e10ff */
[----:B------:R-:W-:Y:S02]  /*0ef0*/  LEA.HI.SX32 R22, R22, R25, 0x1b ;  /* 0x0000001916167211 */ /* 0x000fe400078fdaff */
[----:B------:R-:W-:Y:S02]  /*0f00*/  IADD3 R6, PT, PT, R25, 0x180, RZ ;  /* 0x0000018019067810 */ /* 0x000fe40007ffe0ff */
[----:B------:R-:W-:-:S02]  /*0f10*/  LEA R122, R28, UR32, 0x2 ;  /* 0x000000201c7a7c11 */ /* 0x000fc4000f8e10ff */
[-C--:B------:R-:W-:Y:S02]  /*0f20*/  LEA.HI.SX32 R24, R24, R25.reuse, 0x1b ;  /* 0x0000001918187211 */ /* 0x080fe400078fdaff */
[-C--:B------:R-:W-:Y:S02]  /*0f30*/  LEA.HI.SX32 R26, R26, R25.reuse, 0x1b ;  /* 0x000000191a1a7211 */ /* 0x080fe400078fdaff */
[----:B------:R-:W-:Y:S02]  /*0f40*/  LEA R119, R22, UR32, 0x2 ;  /* 0x0000002016777c11 */ /* 0x000fe4000f8e10ff */
[----:B------:R-:W-:Y:S02]  /*0f50*/  LEA.HI.SX32 R6, R6, R25, 0x1b ;  /* 0x0000001906067211 */ /* 0x000fe400078fdaff */
[----:B------:R-:W-:Y:S02]  /*0f60*/  LEA R118, R24, UR32, 0x2 ;  /* 0x0000002018767c11 */ /* 0x000fe4000f8e10ff */
[----:B------:R-:W-:-:S02]  /*0f70*/  LEA R117, R26, UR32, 0x2 ;  /* 0x000000201a757c11 */ /* 0x000fc4000f8e10ff */
[----:B------:R-:W-:Y:S02]  /*0f80*/  IADD3 R22, PT, PT, R25, 0x1e0, RZ ;  /* 0x000001e019167810 */ /* 0x000fe40007ffe0ff */
[----:B------:R-:W-:Y:S02]  /*0f90*/  LEA R115, R6, UR32, 0x2 ;  /* 0x0000002006737c11 */ /* 0x000fe4000f8e10ff */
[----:B------:R-:W-:-:S04]  /*0fa0*/  LEA.HI.SX32 R22, R22, R25, 0x1b ;  /* 0x0000001916167211 */ /* 0x000fc800078fdaff */
[----:B------:R-:W-:Y:S02]  /*0fb0*/  LEA R112, R22, UR32, 0x2 ;  /* 0x0000002016707c11 */ /* 0x000fe4000f8e10ff */
[----:B------:R-:W-:Y:S02]  /*0fc0*/  ISETP.GE.AND P0, PT, R146, UR23, PT ;  /* 0x0000001792007c0c */ /* 0x000fe4000bf06270 */
[----:B------:R-:W-:Y:S02]  /*0fd0*/  ISETP.GE.AND P1, PT, R141, UR23, PT ;  /* 0x000000178d007c0c */ /* 0x000fe4000bf26270 */
[----:B------:R-:W-:Y:S02]  /*0fe0*/  ISETP.GE.AND P2, PT, R142, UR23, PT ;  /* 0x000000178e007c0c */ /* 0x000fe4000bf46270 */
[----:B------:R-:W-:Y:S02]  /*0ff0*/  ISETP.GE.AND P3, PT, R143, UR23, PT ;  /* 0x000000178f007c0c */ /* 0x000fe4000bf66270 */
[----:B------:R-:W-:-:S02]  /*1000*/  MOV R46, RZ ;  /* 0x000000ff002e7202 */ /* 0x000fc40000000f00 */
[----:B------:R-:W-:Y:S01]  /*1010*/  MOV R48, RZ ;  /* 0x000000ff00307202 */ /* 0x000fe20000000f00 */
[----:B--2---:R1:W-:Y:S02]  /*1020*/  STS [R127], R0 ;  /* 0x000000007f007388 */ /* 0x0043e40000000800 */
[----:B-1----:R-:W-:-:S05]  /*1030*/  VIADD R0, R25, 0xc0 ;  /* 0x000000c019007836 */ /* 0x002fca0000000000 */
[-C--:B------:R-:W-:Y:S01]  /*1040*/  LEA.HI.SX32 R0, R0, R25.reuse, 0x1b ;  /* 0x0000001900007211 */ /* 0x080fe200078fdaff */
[----:B---3--:R-:W-:Y:S03]  /*1050*/  STS [R126+0x80], R9 ;  /* 0x000080097e007388 */ /* 0x008fe60000000800 */
[----:B------:R-:W-:Y:S01]  /*1060*/  LEA R121, R0, UR32, 0x2 ;  /* 0x0000002000797c11 */ /* 0x000fe2000f8e10ff */
[----:B------:R-:W-:Y:S01]  /*1070*/  VIADD R0, R25, 0x160 ;  /* 0x0000016019007836 */ /* 0x000fe20000000000 */
[----:B----4-:R1:W-:Y:S04]  /*1080*/  STS [R125+0x100], R8 ;  /* 0x000100087d007388 */ /* 0x0103e80000000800 */
[----:B------:R-:W-:Y:S01]  /*1090*/  STS [R124+0x180], R11 ;  /* 0x0001800b7c007388 */ /* 0x000fe20000000800 */
[----:B------:R-:W-:-:S03]  /*10a0*/  LEA.HI.SX32 R0, R0, R25, 0x1b ;  /* 0x0000001900007211 */ /* 0x000fc600078fdaff */
[----:B------:R2:W-:Y:S01]  /*10b0*/  STS [R123+0x200], R10 ;  /* 0x0002000a7b007388 */ /* 0x0005e20000000800 */
[----:B-1----:R-:W-:-:S03]  /*10c0*/  IADD3 R8, PT, PT, R25, 0x1a0, RZ ;  /* 0x000001a019087810 */ /* 0x002fc60007ffe0ff */
[----:B------:R-:W-:Y:S01]  /*10d0*/  STS [R122+0x280], R13 ;  /* 0x0002800d7a007388 */ /* 0x000fe20000000800 */
[-C--:B------:R-:W-:Y:S02]  /*10e0*/  LEA.HI.SX32 R8, R8, R25.reuse, 0x1b ;  /* 0x0000001908087211 */ /* 0x080fe400078fdaff */
[----:B--2---:R-:W-:Y:S01]  /*10f0*/  IADD3 R10, PT, PT, R25, 0x1c0, RZ ;  /* 0x000001c0190a7810 */ /* 0x004fe20007ffe0ff */
        /* <DEDUP_REMOVED lines=14> */
[C---:B------:R-:W-:Y:S01]  /*11e0*/  IADD3 R0, PT, PT, R25.reuse, 0x1, RZ ;  /* 0x0000000119007810 */ /* 0x040fe20007ffe0ff */
[C---:B-1----:R-:W-:Y:S02]  /*11f0*/  VIADD R16, R25.reuse, 0x7 ;  /* 0x0000000719107836 */ /* 0x042fe40000000000 */
        /* <DEDUP_REMOVED lines=10> */
[C---:B------:R-:W-:Y:S02]  /*12a0*/  IADD3 R28, PT, PT, R25.reuse, 0xd, RZ ;  /* 0x0000000d191c7810 */ /* 0x040fe40007ffe0ff */
[----:B------:R-:W-:-:S02]  /*12b0*/  IADD3 R30, PT, PT, R25, 0xe, RZ ;  /* 0x0000000e191e7810 */ /* 0x000fc40007ffe0ff */
[----:B------:R-:W-:Y:S02]  /*12c0*/  IADD3 R32, PT, PT, R25, 0xf, RZ ;  /* 0x0000000f19207810 */ /* 0x000fe40007ffe0ff */
        /* <DEDUP_REMOVED lines=15> */
[----:B------:R-:W-:Y:S02]  /*13c0*/  LEA.HI.SX32 R111, R25, R25, 0x1b ;  /* 0x00000019196f7211 */ /* 0x000fe400078fdaff */
        /* <DEDUP_REMOVED lines=15> */
[----:B------:R-:W-:Y:S01]  /*14c0*/  LEA R94, R32, UR32, 0x2 ;  /* 0x00000020205e7c11 */ /* 0x000fe2000f8e10ff */
        /* <DEDUP_REMOVED lines=19> */
[----:B------:R-:W-:-:S05]  /*1600*/  HFMA2 R9, -RZ, RZ, 0, 0 ;  /* 0x00000000ff097431 */ /* 0x000fca00000001ff */
[----:B------:R-:W2:Y:S01]  /*1610*/  @!P0 LDG.E R34, desc[UR24][R2.64] ;  /* 0x0000001802228981 */ /* 0x000ea2000c1e1900 */
[----:B------:R-:W-:-:S03]  /*1620*/  ISETP.GE.AND P0, PT, R140, UR23, PT ;  /* 0x000000178c007c0c */ /* 0x000fc6000bf06270 */
[----:B------:R-:W3:Y:S01]  /*1630*/  @!P1 LDG.E R9, desc[UR24][R2.64+0x180] ;  /* 0x0001801802099981 */ /* 0x000ee2000c1e1900 */
[----:B------:R-:W-:-:S03]  /*1640*/  ISETP.GE.AND P1, PT, R137, UR23, PT ;  /* 0x0000001789007c0c */ /* 0x000fc6000bf26270 */
[----:B------:R-:W4:Y:S01]  /*1650*/  @!P2 LDG.E R36, desc[UR24][R2.64+0x100] ;  /* 0x000100180224a981 */ /* 0x000f22000c1e1900 */
[----:B------:R-:W-:-:S03]  /*1660*/  ISETP.GE.AND P2, PT, R138, UR23, PT ;  /* 0x000000178a007c0c */ /* 0x000fc6000bf46270 */
[----:B------:R-:W3:Y:S04]  /*1670*/  @!P3 LDG.E R7, desc[UR24][R2.64+0x80] ;  /* 0x000080180207b981 */ /* 0x000ee8000c1e1900 */
[----:B------:R-:W4:Y:S01]  /*1680*/  @!P0 LDG.E R38, desc[UR24][R2.64+0x200] ;  /* 0x0002001802268981 */ /* 0x000f22000c1e1900 */
[----:B------:R-:W-:Y:S02]  /*1690*/  ISETP.GE.AND P0, PT, R136, UR23, PT ;  /* 0x0000001788007c0c */ /* 0x000fe4000bf06270 */
[----:B------:R-:W-:Y:S01]  /*16a0*/  ISETP.GE.AND P3, PT, R139, UR23, PT ;  /* 0x000000178b007c0c */ /* 0x000fe2000bf66270 */
[----:B------:R-:W-:Y:S01]  /*16b0*/  HFMA2 R13, -RZ, RZ, 0, 0 ;  /* 0x00000000ff0d7431 */ /* 0x000fe200000001ff */
[----:B------:R-:W-:Y:S01]  /*16c0*/  MOV R11, RZ ;  /* 0x000000ff000b7202 */ /* 0x000fe20000000f00 */
        /* <DEDUP_REMOVED lines=8> */
[----:B------:R-:W-:Y:S01]  /*1750*/  MOV R15, RZ ;  /* 0x000000ff000f7202 */ /* 0x000fe20000000f00 */
[----:B------:R-:W-:Y:S02]  /*1760*/  HFMA2 R17, -RZ, RZ, 0, 0 ;  /* 0x00000000ff117431 */ /* 0x000fe400000001ff */
[----:B------:R-:W-:Y:S02]  /*1770*/  HFMA2 R19, -RZ, RZ, 0, 0 ;  /* 0x00000000ff137431 */ /* 0x000fe400000001ff */
[----:B------:R-:W-:Y:S01]  /*1780*/  IMAD.MOV.U32 R21, RZ, RZ, RZ ;  /* 0x000000ffff157224 */ /* 0x000fe200078e00ff */
        /* <DEDUP_REMOVED lines=8> */
[----:B------:R-:W-:Y:S02]  /*1810*/  ISETP.GE.AND P0, PT, R146, UR23, PT ;  /* 0x0000001792007c0c */ /* 0x000fe4000bf06270 */
[----:B------:R-:W-:Y:S01]  /*1820*/  P2R R10, PR, RZ, 0x2 ;  /* 0x00000002ff0a7803 */ /* 0x000fe20000000000 */
[----:B------:R-:W-:Y:S01]  /*1830*/  HFMA2 R0, -RZ, RZ, 0, 0 ;  /* 0x00000000ff007431 */ /* 0x000fe200000001ff */
[----:B------:R-:W-:Y:S01]  /*1840*/  ISETP.GE.AND P1, PT, R143, UR23, PT ;  /* 0x000000178f007c0c */ /* 0x000fe2000bf26270 */
[----:B-1----:R-:W-:Y:S02]  /*1850*/  HFMA2 R2, -RZ, RZ, 0, 0 ;  /* 0x00000000ff027431 */ /* 0x002fe400000001ff */
[----:B------:R-:W-:Y:S02]  /*1860*/  IMAD.MOV.U32 R6, RZ, RZ, RZ ;  /* 0x000000ffff067224 */ /* 0x000fe400078e00ff */
[----:B------:R-:W-:Y:S01]  /*1870*/  HFMA2 R33, -RZ, RZ, 0, 0 ;  /* 0x00000000ff217431 */ /* 0x000fe200000001ff */
[----:B------:R-:W-:Y:S01]  /*1880*/  MOV R8, RZ ;  /* 0x000000ff00087202 */ /* 0x000fe20000000f00 */
[----:B------:R-:W-:-:S02]  /*1890*/  IMAD.MOV.U32 R14, RZ, RZ, RZ ;  /* 0x000000ffff0e7224 */ /* 0x000fc400078e00ff */
[----:B------:R-:W-:Y:S01]  /*18a0*/  HFMA2 R16, -RZ, RZ, 0, 0 ;  /* 0x00000000ff107431 */ /* 0x000fe200000001ff */
[----:B--2---:R-:W-:Y:S04]  /*18b0*/  STS [R127], R34 ;  /* 0x000000227f007388 */ /* 0x004fe80000000800 */
[----:B---3--:R-:W-:Y:S04]  /*18c0*/  STS [R126+0x80], R7 ;  /* 0x000080077e007388 */ /* 0x008fe80000000800 */
[----:B----4-:R-:W-:Y:S04]  /*18d0*/  STS [R125+0x100], R36 ;  /* 0x000100247d007388 */ /* 0x010fe80000000800 */
        /* <DEDUP_REMOVED lines=31> */
[----:B-1----:R-:W-:-:S02]  /*1ad0*/  MOV R11, RZ ;  /* 0x000000ff000b7202 */ /* 0x002fc40000000f00 */
[----:B--2---:R-:W-:-:S03]  /*1ae0*/  MOV R13, RZ ;  /* 0x000000ff000d7202 */ /* 0x004fc60000000f00 */
[----:B------:R-:W2:Y:S01]  /*1af0*/  @!P0 LDG.E R0, desc[UR24][R4.64] ;  /* 0x0000001804008981 */ /* 0x000ea2000c1e1900 */
[----:B------:R-:W-:-:S03]  /*1b00*/  ISETP.GE.AND P0, PT, R142, UR23, PT ;  /* 0x000000178e007c0c */ /* 0x000fc6000bf06270 */
[----:B------:R-:W4:Y:S01]  /*1b10*/  @!P1 LDG.E R11, desc[UR24][R4.64+0x80] ;  /* 0x00008018040b9981 */ /* 0x000f22000c1e1900 */
[----:B------:R-:W-:-:S03]  /*1b20*/  ISETP.GE.AND P1, PT, R141, UR23, PT ;  /* 0x000000178d007c0c */ /* 0x000fc6000bf26270 */
[----:B------:R-:W4:Y:S04]  /*1b30*/  @!P2 LDG.E R39, desc[UR24][R4.64+0x580] ;  /* 0x000580180427a981 */ /* 0x000f28000c1e1900 */
[----:B------:R-:W4:Y:S04]  /*1b40*/  @!P3 LDG.E R14, desc[UR24][R4.64+0x600] ;  /* 0x00060018040eb981 */ /* 0x000f28000c1e1900 */
[----:B------:R-:W4:Y:S01]  /*1b50*/  @!P0 LDG.E R2, desc[UR24][R4.64+0x100] ;  /* 0x0001001804028981 */ /* 0x000f22000c1e1900 */
        /* <DEDUP_REMOVED lines=9> */
[----:B------:R-:W4:Y:S06]  /*1bf0*/  @!P6 LDG.E R43, desc[UR24][R4.64+0x780] ;  /* 0x00078018042be981 */ /* 0x000f2c000c1e1900 */
[----:B------:R-:W4:Y:S01]  /*1c00*/  @!P0 LDG.E R8, desc[UR24][R4.64+0x300] ;  /* 0x0003001804088981 */ /* 0x000f22000c1e1900 */
[----:B------:R-:W-:-:S03]  /*1c10*/  ISETP.GE.AND P0, PT, R136, UR23, PT ;  /* 0x0000001788007c0c */ /* 0x000fc6000bf06270 */
[----:B------:R-:W4:Y:S01]  /*1c20*/  @!P1 LDG.E R35, desc[UR24][R4.64+0x380] ;  /* 0x0003801804239981 */ /* 0x000f22000c1e1900 */
[----:B------:R-:W-:Y:S01]  /*1c30*/  ISETP.NE.AND P1, PT, R10, RZ, PT ;  /* 0x000000ff0a00720c */ /* 0x000fe20003f25270 */
[----:B------:R-:W-:-:S08]  /*1c40*/  HFMA2 R10, -RZ, RZ, 0, 0 ;  /* 0x00000000ff0a7431 */ /* 0x000fd000000001ff */
[----:B------:R-:W4:Y:S01]  /*1c50*/  @!P0 LDG.E R10, desc[UR24][R4.64+0x400] ;  /* 0x00040018040a8981 */ /* 0x000f22000c1e1900 */
[----:B------:R-:W-:Y:S02]  /*1c60*/  ISETP.NE.AND P0, PT, R12, RZ, PT ;  /* 0x000000ff0c00720c */ /* 0x000fe40003f05270 */
[----:B------:R-:W-:-:S06]  /*1c70*/  MOV R12, RZ ;  /* 0x000000ff000c7202 */ /* 0x000fcc0000000f00 */
[----:B------:R-:W4:Y:S05]  /*1c80*/  @!P1 LDG.E R12, desc[UR24][R4.64+0x500] ;  /* 0x00050018040c9981 */ /* 0x000f2a000c1e1900 */
[----:B------:R-:W4:Y:S01]  /*1c90*/  @!P0 LDG.E R37, desc[UR24][R4.64+0x480] ;  /* 0x0004801804258981 */ /* 0x000f22000c1e1900 */
[----:B0-----:R-:W-:Y:S01]  /*1ca0*/  UISETP.GE.AND UP0, UPT, UR20, 0x1, UPT ;  /* 0x000000011400788c */ /* 0x001fe2000bf06270 */
[----:B------:R-:W-:Y:S01]  /*1cb0*/  HFMA2 R65, -RZ, RZ, 0, 0 ;  /* 0x00000000ff417431 */ /* 0x000fe200000001ff */
[----:B------:R-:W-:Y:S02]  /*1cc0*/  MOV R66, RZ ;  /* 0x000000ff00427202 */ /* 0x000fe40000000f00 */
[----:B------:R-:W-:-:S02]  /*1cd0*/  CS2R R62, SRZ ;  /* 0x00000000003e7805 */ /* 0x000fc4000001ff00 */
[----:B------:R-:W-:Y:S02]  /*1ce0*/  MOV R60, RZ ;  /* 0x000000ff003c7202 */ /* 0x000fe40000000f00 */
[----:B------:R-:W-:Y:S02]  /*1cf0*/  CS2R R58, SRZ ;  /* 0x00000000003a7805 */ /* 0x000fe4000001ff00 */
[----:B------:R-:W-:Y:S02]  /*1d00*/  CS2R R56, SRZ ;  /* 0x0000000000387805 */ /* 0x000fe4000001ff00 */
[----:B------:R-:W-:Y:S02]  /*1d10*/  CS2R R54, SRZ ;  /* 0x0000000000367805 */ /* 0x000fe4000001ff00 */
[----:B------:R-:W-:Y:S02]  /*1d20*/  CS2R R52, SRZ ;  /* 0x0000000000347805 */ /* 0x000fe4000001ff00 */
[----:B------:R-:W-:Y:S01]  /*1d30*/  CS2R R50, SRZ ;  /* 0x0000000000327805 */ /* 0x000fe2000001ff00 */
[----:B---3--:R-:W-:Y:S01]  /*1d40*/  IMAD.MOV.U32 R48, RZ, RZ, RZ ;  /* 0x000000ffff307224 */ /* 0x008fe200078e00ff */
[----:B--2---:R-:W-:Y:S04]  /*1d50*/  STS [R127], R0 ;  /* 0x000000007f007388 */ /* 0x004fe80000000800 */
        /* <DEDUP_REMOVED lines=46> */
[----:B---3--:R-:W-:Y:S01]  /*2040*/  FFMA.FTZ R2, R83, R64, R2 ;  /* 0x0000004053027223 */ /* 0x008fe20000010002 */
[-C--:B-----5:R-:W-:Y:S01]  /*2050*/  FMUL.FTZ R49, R0, R154.reuse ;  /* 0x0000009a00317220 */ /* 0x0a0fe20000410000 */
        /* <DEDUP_REMOVED lines=18> */
[--C-:B------:R-:W-:Y:S01]  /*2180*/  FADD.FTZ R28, R9, R152.reuse ;  /* 0x00000098091c7221 */ /* 0x100fe20000010000 */
[----:B------:R-:W0:Y:S01]  /*2190*/  LDC.64 R10, c[0x0][0x448] ;  /* 0x00011200ff0a7b82 */ /* 0x000e220000000a00 */
[----:B------:R-:W-:Y:S01]  /*21a0*/  ISETP.GE.AND P0, PT, R146, UR23, PT ;  /* 0x0000001792007c0c */ /* 0x000fe2000bf06270 */
[----:B------:R-:W-:Y:S01]  /*21b0*/  UISETP.NE.AND UP0, UPT, UR11, 0x1, UPT ;  /* 0x000000010b00788c */ /* 0x000fe2000bf05270 */
[----:B------:R-:W-:Y:S01]  /*21c0*/  LOP3.LUT R186, R186, 0xfffffffb, RZ, 0xc0, !PT ;  /* 0xfffffffbbaba7812 */ /* 0x000fe200078ec0ff */
[--C-:B------:R-:W-:Y:S01]  /*21d0*/  FADD.FTZ R24, R17, R152.reuse ;  /* 0x0000009811187221 */ /* 0x100fe20000010000 */
[--C-:B------:R-:W-:Y:S01]  /*21e0*/  FADD.FTZ R22, R19, R152.reuse ;  /* 0x0000009813167221 */ /* 0x100fe20000010000 */
[--C-:B------:R-:W-:Y:S01]  /*21f0*/  FADD.FTZ R32, R3, R152.reuse ;  /* 0x0000009803207221 */ /* 0x100fe20000010000 */
[--C-:B------:R-:W-:Y:S01]  /*2200*/  FADD.FTZ R31, R31, R152.reuse ;  /* 0x000000981f1f7221 */ /* 0x100fe20000010000 */
[----:B------:R-:W1:Y:S01]  /*2210*/  LDC.64 R8, c[0x0][0x440] ;  /* 0x00011000ff087b82 */ /* 0x000e620000000a00 */
[----:B------:R-:W-:Y:S01]  /*2220*/  PLOP3.LUT P1, PT, PT, PT, UP0, 0x80, 0x8 ;  /* 0x000000000008781c */ /* 0x000fe20003f2f008 */
[--C-:B------:R-:W-:Y:S01]  /*2230*/  FADD.FTZ R30, R7, R152.reuse ;  /* 0x00000098071e7221 */ /* 0x100fe20000010000 */
[--C-:B------:R-:W-:Y:S01]  /*2240*/  FADD.FTZ R29, R29, R152.reuse ;  /* 0x000000981d1d7221 */ /* 0x100fe20000010000 */
[--C-:B------:R-:W-:Y:S01]  /*2250*/  FADD.FTZ R27, R27, R152.reuse ;  /* 0x000000981b1b7221 */ /* 0x100fe20000010000 */
[--C-:B------:R-:W-:Y:S01]  /*2260*/  FADD.FTZ R26, R15, R152.reuse ;  /* 0x000000980f1a7221 */ /* 0x100fe20000010000 */
[--C-:B------:R-:W-:Y:S01]  /*2270*/  FADD.FTZ R25, R25, R152.reuse ;  /* 0x0000009819197221 */ /* 0x100fe20000010000 */
[--C-:B------:R-:W-:Y:S01]  /*2280*/  FADD.FTZ R23, R23, R152.reuse ;  /* 0x0000009817177221 */ /* 0x100fe20000010000 */
[----:B------:R-:W2:Y:S01]  /*2290*/  LDC.64 R12, c[0x0][0x4d8] ;  /* 0x00013600ff0c7b82 */ /* 0x000ea20000000a00 */
[--C-:B------:R-:W-:Y:S01]  /*22a0*/  FADD.FTZ R21, R21, R152.reuse ;  /* 0x0000009815157221 */ /* 0x100fe20000010000 */
[----:B------:R-:W-:Y:S01]  /*22b0*/  ISETP.EQ.AND P1, PT, R187, RZ, P1 ;  /* 0x000000ffbb00720c */ /* 0x000fe20000f22270 */
[--C-:B------:R-:W-:Y:S01]  /*22c0*/  FADD.FTZ R20, R155, R152.reuse ;  /* 0x000000989b147221 */ /* 0x100fe20000010000 */
[----:B------:R-:W-:Y:S01]  /*22d0*/  @P0 LOP3.LUT R186, R186, 0x4, RZ, 0xfc, !PT ;  /* 0x00000004baba0812 */ /* 0x000fe200078efcff */
[--C-:B------:R-:W-:Y:S01]  /*22e0*/  FADD.FTZ R19, R157, R152.reuse ;  /* 0x000000989d137221 */ /* 0x100fe20000010000 */
[--C-:B------:R-:W-:Y:S01]  /*22f0*/  FADD.FTZ R18, R159, R152.reuse ;  /* 0x000000989f127221 */ /* 0x100fe20000010000 */
[----:B------:R-:W-:Y:S01]  /*2300*/  FADD.FTZ R16, R161, R152 ;  /* 0x00000098a1107221 */ /* 0x000fe20000010000 */
[----:B------:R-:W-:Y:S01]  /*2310*/  MOV R17, RZ ;  /* 0x000000ff00117202 */ /* 0x000fe20000000f00 */
[----:B------:R-:W3:Y:S01]  /*2320*/  LDCU UR42, c[0x0][0x394] ;  /* 0x00007280ff2a77ac */ /* 0x000ee20008000800 */
[----:B------:R-:W-:Y:S01]  /*2330*/  MOV R66, RZ ;  /* 0x000000ff00427202 */ /* 0x000fe20000000f00 */
[----:B------:R-:W4:Y:S01]  /*2340*/  LDCU UR43, c[0x0][0x38c] ;  /* 0x00007180ff2b77ac */ /* 0x000f220008000800 */
[----:B------:R-:W0:Y:S01]  /*2350*/  LDCU UR21, c[0x0][0x388] ;  /* 0x00007100ff1577ac */ /* 0x000e220008000800 */
[----:B------:R-:W0:Y:S01]  /*2360*/  LDCU.64 UR28, c[0x0][0x3a8] ;  /* 0x00007500ff1c77ac */ /* 0x000e220008000a00 */
[----:B------:R-:W0:Y:S01]  /*2370*/  LDCU.64 UR30, c[0x0][0x3c0] ;  /* 0x00007800ff1e77ac */ /* 0x000e220008000a00 */
[----:B------:R-:W0:Y:S01]  /*2380*/  LDCU.64 UR34, c[0x0][0x3e0] ;  /* 0x00007c00ff2277ac */ /* 0x000e220008000a00 */
[----:B------:R-:W0:Y:S01]  /*2390*/  LDCU.64 UR36, c[0x0][0x4e0] ;  /* 0x00009c00ff2477ac */ /* 0x000e220008000a00 */
[----:B------:R-:W0:Y:S01]  /*23a0*/  LDCU.64 UR38, c[0x0][0x4f0] ;  /* 0x00009e00ff2677ac */ /* 0x000e220008000a00 */
[----:B------:R-:W0:Y:S02]  /*23b0*/  LDCU.64 UR40, c[0x0][0x540] ;  /* 0x0000a800ff2877ac */ /* 0x000e240008000a00 */
.L_x_3669:
[----:B0-----:R-:W-:Y:S01]  /*23c0*/  MOV R4, UR8 ;  /* 0x0000000800047c02 */ /* 0x001fe20008000f00 */
[----:B------:R-:W-:Y:S01]  /*23d0*/  IMAD.U32 R5, RZ, RZ, UR9 ;  /* 0x00000009ff057e24 */ /* 0x000fe2000f8e00ff */
[----:B-1----:R-:W-:Y:S01]  /*23e0*/  MOV R3, UR10 ;  /* 0x0000000a00037c02 */ /* 0x002fe20008000f00 */
[----:B------:R-:W-:Y:S01]  /*23f0*/  HFMA2 R5, -RZ, RZ, 0, 0 ;  /* 0x00000000ff057431 */ /* 0x000fe200000001ff */
[----:B------:R-:W-:Y:S02]  /*2400*/  MOV R2, R4 ;  /* 0x0000000400027202 */ /* 0x000fe40000000f00 */
[----:B------:R-:W-:Y:S02]  /*2410*/  MOV R4, R146 ;  /* 0x0000009200047202 */ /* 0x000fe40000000f00 */
[----:B------:R-:W-:Y:S01]  /*2420*/  ISETP.GE.AND P2, PT, R142, UR23, PT ;  /* 0x000000178e007c0c */ /* 0x000fe2000bf46270 */
[----:B0-----:R-:W-:Y:S01]  /*2430*/  IMAD.WIDE.U32 R2, R17, UR28, R2 ;  /* 0x0000001c11027c25 */ /* 0x001fe2000f8e0002 */
[----:B------:R-:W-:-:S03]  /*2440*/  LOP3.LUT P6, RZ, R186, 0x4, RZ, 0xc0, !PT ;  /* 0x00000004baff7812 */ /* 0x000fc600078cc0ff */
[----:B------:R-:W-:Y:S01]  /*2450*/  IMAD.WIDE.U32 R4, R17, UR34, R4 ;  /* 0x0000002211047c25 */ /* 0x000fe2000f8e0004 */
[----:B-1----:R-:W-:-:S03]  /*2460*/  LEA R6, P0, R2, R8, 0x2 ;  /* 0x0000000802067211 */ /* 0x002fc600078010ff */
[C---:B------:R-:W-:Y:S01]  /*2470*/  IMAD R7, R17.reuse, UR29, R3 ;  /* 0x0000001d11077c24 */ /* 0x040fe2000f8e0203 */
[----:B------:R-:W-:Y:S01]  /*2480*/  LEA R14, P3, R4, R149, 0x2 ;  /* 0x00000095040e7211 */ /* 0x000fe200078610ff */
[----:B------:R-:W-:-:S03]  /*2490*/  IMAD R3, R17, UR35, R5 ;  /* 0x0000002311037c24 */ /* 0x000fc6000f8e0205 */
[----:B------:R-:W-:Y:S02]  /*24a0*/  LEA.HI.X R7, R2, R9, R7, 0x2, P0 ;  /* 0x0000000902077211 */ /* 0x000fe400000f1407 */
[----:B------:R-:W-:Y:S02]  /*24b0*/  ISETP.GE.AND P0, PT, R143, UR23, PT ;  /* 0x000000178f007c0c */ /* 0x000fe4000bf06270 */
[----:B------:R-:W-:Y:S02]  /*24c0*/  LEA.HI.X R15, R4, R147, R3, 0x2, P3 ;  /* 0x00000093040f7211 */ /* 0x000fe400018f1403 */
[----:B------:R-:W-:Y:S02]  /*24d0*/  ISETP.GE.AND P4, PT, R140, UR23, PT ;  /* 0x000000178c007c0c */ /* 0x000fe4000bf86270 */
[----:B------:R-:W-:Y:S02]  /*24e0*/  ISETP.GE.AND P5, PT, R139, UR23, PT ;  /* 0x000000178b007c0c */ /* 0x000fe4000bfa6270 */
[----:B------:R-:W-:-:S02]  /*24f0*/  CS2R R156, SRZ ;  /* 0x00000000009c7805 */ /* 0x000fc4000001ff00 */
[----:B------:R-:W-:Y:S02]  /*2500*/  ISETP.GE.AND P3, PT, R141, UR23, PT ;  /* 0x000000178d007c0c */ /* 0x000fe4000bf66270 */
[----:B------:R-:W-:Y:S01]  /*2510*/  CS2R R158, SRZ ;  /* 0x00000000009e7805 */ /* 0x000fe2000001ff00 */
[----:B------:R0:W5:Y:S04]  /*2520*/  LDG.E R155, desc[UR24][R6.64] ;  /* 0x00000018069b7981 */ /* 0x000168000c1e1900 */
[----:B------:R-:W3:Y:S01]  /*2530*/  @!P0 LDG.E R157, desc[UR24][R14.64+0x80] ;  /* 0x000080180e9d8981 */ /* 0x000ee2000c1e1900 */
[----:B------:R-:W-:-:S03]  /*2540*/  ISETP.GE.AND P0, PT, R138, UR23, PT ;  /* 0x000000178a007c0c */ /* 0x000fc6000bf06270 */
[----:B------:R-:W4:Y:S01]  /*2550*/  @!P2 LDG.E R156, desc[UR24][R14.64+0x100] ;  /* 0x000100180e9ca981 */ /* 0x000f22000c1e1900 */
[----:B------:R-:W-:Y:S02]  /*2560*/  ISETP.GE.AND P2, PT, R137, UR23, PT ;  /* 0x0000001789007c0c */ /* 0x000fe4000bf46270 */
[----:B0-----:R-:W-:Y:S01]  /*2570*/  CS2R R6, SRZ ;  /* 0x0000000000067805 */ /* 0x001fe2000001ff00 */
[----:B------:R-:W2:Y:S01]  /*2580*/  @!P3 LDG.E R159, desc[UR24][R14.64+0x180] ;  /* 0x000180180e9fb981 */ /* 0x000ea2000c1e1900 */
[----:B------:R-:W-:-:S03]  /*2590*/  ISETP.GE.AND P3, PT, R136, UR23, PT ;  /* 0x0000001788007c0c */ /* 0x000fc6000bf66270 */
[----:B------:R-:W2:Y:S01]  /*25a0*/  @!P4 LDG.E R158, desc[UR24][R14.64+0x200] ;  /* 0x000200180e9ec981 */ /* 0x000ea2000c1e1900 */
[----:B------:R-:W-:Y:S02]  /*25b0*/  ISETP.GE.AND P4, PT, R135, UR23, PT ;  /* 0x0000001787007c0c */ /* 0x000fe4000bf86270 */
[----:B------:R-:W-:Y:S01]  /*25c0*/  CS2R R162, SRZ ;  /* 0x0000000000a27805 */ /* 0x000fe2000001ff00 */
[----:B------:R-:W2:Y:S01]  /*25d0*/  @!P5 LDG.E R7, desc[UR24][R14.64+0x280] ;  /* 0x000280180e07d981 */ /* 0x000ea2000c1e1900 */
[----:B------:R-:W-:Y:S02]  /*25e0*/  ISETP.GE.AND P5, PT, R134, UR23, PT ;  /* 0x0000001786007c0c */ /* 0x000fe4000bfa6270 */
[----:B------:R-:W-:Y:S02]  /*25f0*/  CS2R R164, SRZ ;  /* 0x0000000000a47805 */ /* 0x000fe4000001ff00 */
[----:B------:R-:W-:Y:S01]  /*2600*/  CS2R R166, SRZ ;  /* 0x0000000000a67805 */ /* 0x000fe2000001ff00 */
[----:B------:R-:W2:Y:S01]  /*2610*/  @!P0 LDG.E R162, desc[UR24][R14.64+0x300] ;  /* 0x000300180ea28981 */ /* 0x000ea2000c1e1900 */
[----:B------:R-:W-:-:S03]  /*2620*/  ISETP.GE.AND P0, PT, R133, UR23, PT ;  /* 0x0000001785007c0c */ /* 0x000fc6000bf06270 */
[----:B------:R-:W2:Y:S01]  /*2630*/  @!P2 LDG.E R163, desc[UR24][R14.64+0x380] ;  /* 0x000380180ea3a981 */ /* 0x000ea2000c1e1900 */
[----:B------:R-:W-:-:S03]  /*2640*/  ISETP.GE.AND P2, PT, R132, UR23, PT ;  /* 0x0000001784007c0c */ /* 0x000fc6000bf46270 */
[----:B------:R-:W2:Y:S01]  /*2650*/  @!P3 LDG.E R164, desc[UR24][R14.64+0x400] ;  /* 0x000400180ea4b981 */ /* 0x000ea2000c1e1900 */
[----:B------:R-:W-:-:S03]  /*2660*/  ISETP.GE.AND P3, PT, R131, UR23, PT ;  /* 0x0000001783007c0c */ /* 0x000fc6000bf66270 */
[----:B------:R-:W3:Y:S04]  /*2670*/  @!P6 LDG.E R6, desc[UR24][R14.64] ;  /* 0x000000180e06e981 */ /* 0x000ee8000c1e1900 */
[----:B------:R-:W2:Y:S01]  /*2680*/  @!P4 LDG.E R165, desc[UR24][R14.64+0x480] ;  /* 0x000480180ea5c981 */ /* 0x000ea2000c1e1900 */
[----:B------:R-:W-:-:S03]  /*2690*/  ISETP.GE.AND P4, PT, R130, UR23, PT ;  /* 0x0000001782007c0c */ /* 0x000fc6000bf86270 */
[----:B------:R-:W2:Y:S01]  /*26a0*/  @!P5 LDG.E R166, desc[UR24][R14.64+0x500] ;  /* 0x000500180ea6d981 */ /* 0x000ea2000c1e1900 */
[----:B------:R-:W-:Y:S02]  /*26b0*/  ISETP.GE.AND P5, PT, R129, UR23, PT ;  /* 0x0000001781007c0c */ /* 0x000fe4000bfa6270 */
[----:B------:R-:W-:Y:S02]  /*26c0*/  CS2R R168, SRZ ;  /* 0x0000000000a87805 */ /* 0x000fe4000001ff00 */
[----:B------:R-:W-:Y:S01]  /*26d0*/  CS2R R170, SRZ ;  /* 0x0000000000aa7805 */ /* 0x000fe2000001ff00 */
[----:B------:R-:W2:Y:S04]  /*26e0*/  @!P0 LDG.E R167, desc[UR24][R14.64+0x580] ;  /* 0x000580180ea78981 */ /* 0x000ea8000c1e1900 */
[----:B------:R-:W2:Y:S04]  /*26f0*/  @!P2 LDG.E R168, desc[UR24][R14.64+0x600] ;  /* 0x000600180ea8a981 */ /* 0x000ea8000c1e1900 */
[----:B------:R-:W2:Y:S04]  /*2700*/  @!P3 LDG.E R169, desc[UR24][R14.64+0x680] ;  /* 0x000680180ea9b981 */ /* 0x000ea8000c1e1900 */
[----:B------:R-:W2:Y:S04]  /*2710*/  @!P4 LDG.E R170, desc[UR24][R14.64+0x700] ;  /* 0x000700180eaac981 */ /* 0x000ea8000c1e1900 */
[----:B------:R-:W2:Y:S01]  /*2720*/  @!P5 LDG.E R171, desc[UR24][R14.64+0x780] ;  /* 0x000780180eabd981 */ /* 0x000ea2000c1e1900 */
[----:B------:R-:W-:Y:S01]  /*2730*/  IMAD.U32 R4, RZ, RZ, UR6 ;  /* 0x00000006ff047e24 */ /* 0x000fe2000f8e00ff */
[----:B------:R-:W-:-:S04]  /*2740*/  MOV R3, UR12 ;  /* 0x0000000c00037c02 */ /* 0x000fc80008000f00 */
[----:B------:R-:W-:-:S05]  /*2750*/  MOV R2, R4 ;  /* 0x0000000400027202 */ /* 0x000fca0000000f00 */
[----:B------:R-:W-:-:S04]  /*2760*/  IMAD.WIDE.U32 R2, R17, UR30, R2 ;  /* 0x0000001e11027c25 */ /* 0x000fc8000f8e0002 */
[----:B------:R-:W-:Y:S01]  /*2770*/  IMAD R3, R17, UR31, R3 ;  /* 0x0000001f11037c24 */ /* 0x000fe2000f8e0203 */
[C---:B------:R-:W-:Y:S02]  /*2780*/  LEA R4, P0, R2.reuse, R10, 0x2 ;  /* 0x0000000a02047211 */ /* 0x040fe400078010ff */
[----:B------:R-:W-:Y:S02]  /*2790*/  MOV R5, UR7 ;  /* 0x0000000700057c02 */ /* 0x000fe40008000f00 */
[----:B------:R-:W-:-:S05]  /*27a0*/  LEA.HI.X R5, R2, R11, R3, 0x2, P0 ;  /* 0x0000000b02057211 */ /* 0x000fca00000f1403 */
[----:B------:R0:W2:Y:S01]  /*27b0*/  LDG.E R191, desc[UR24][R4.64] ;  /* 0x0000001804bf7981 */ /* 0x0000a2000c1e1900 */
[----:B------:R-:W1:Y:S01]  /*27c0*/  S2UR UR20, SR_CgaCtaId ;  /* 0x00000000001479c3 */ /* 0x000e620000008800 */
[----:B------:R-:W-:-:S04]  /*27d0*/  USHF.L.U32 UR33, UR11, 0x8, URZ ;  /* 0x000000080b217899 */ /* 0x000fc800080006ff */
[----:B------:R-:W-:-:S04]  /*27e0*/  UIADD3 UR19, UPT, UPT, UR33, -0x100, URZ ;  /* 0xffffff0021137890 */ /* 0x000fc8000fffe0ff */
[----:B------:R-:W-:Y:S01]  /*27f0*/  ULOP3.LUT UR19, UR19, 0x100, URZ, 0xc0, !UPT ;  /* 0x0000010013137892 */ /* 0x000fe2000f8ec0ff */
[C---:B------:R-:W-:Y:S01]  /*2800*/  ISETP.NE.AND P0, PT, R148.reuse, RZ, PT ;  /* 0x000000ff9400720c */ /* 0x040fe20003f05270 */
[----:B------:R-:W-:Y:S01]  /*2810*/  UMOV UR32, 0x400 ;  /* 0x0000040000207882 */ /* 0x000fe20000000000 */
[----:B------:R-:W-:Y:S01]  /*2820*/  ISETP.NE.AND P2, PT, R148, 0x3f, PT ;  /* 0x0000003f9400780c */ /* 0x000fe20003f45270 */
[----:B-1----:R-:W-:Y:S01]  /*2830*/  ULEA UR32, UR20, UR32, 0x18 ;  /* 0x0000002014207291 */ /* 0x002fe2000f8ec0ff */
[----:B------:R-:W-:Y:S01]  /*2840*/  BSSY.RECONVERGENT B0, `(.L_x_3625) ;  /* 0x0000072000007945 */ /* 0x000fe20003800200 */
[----:B-----5:R-:W-:Y:S01]  /*2850*/  FMUL.FTZ R3, R155, 1.4426950216293334961 ;  /* 0x3fb8aa3b9b037820 */ /* 0x020fe20000410000 */
[----:B---3--:R-:W-:Y:S04]  /*2860*/  STS [R127], R6 ;  /* 0x000000067f007388 */ /* 0x008fe80000000800 */
[----:B------:R-:W-:Y:S04]  /*2870*/  STS [R126+0x80], R157 ;  /* 0x0000809d7e007388 */ /* 0x000fe80000000800 */
[----:B----4-:R-:W-:Y:S04]  /*2880*/  STS [R125+0x100], R156 ;  /* 0x0001009c7d007388 */ /* 0x010fe80000000800 */
[----:B--2---:R1:W-:Y:S04]  /*2890*/  STS [R124+0x180], R159 ;  /* 0x0001809f7c007388 */ /* 0x0043e80000000800 */
        /* <DEDUP_REMOVED lines=15> */
[----:B------:R-:W4:Y:S04]  /*2990*/  LDS R194, [R100+0x2c] ;  /* 0x00002c0064c27984 */ /* 0x000f280000000800 */
[----:B------:R-:W5:Y:S04]  /*29a0*/  LDS R216, [R111] ;  /* 0x000000006fd87984 */ /* 0x000f680000000800 */
[----:B------:R-:W5:Y:S04]  /*29b0*/  LDS R214, [R110+0x4] ;  /* 0x000004006ed67984 */ /* 0x000f680000000800 */
[----:B------:R-:W5:Y:S04]  /*29c0*/  LDS R212, [R109+0x8] ;  /* 0x000008006dd47984 */ /* 0x000f680000000800 */
[----:B------:R-:W5:Y:S04]  /*29d0*/  LDS R210, [R108+0xc] ;  /* 0x00000c006cd27984 */ /* 0x000f680000000800 */
[----:B------:R-:W-:Y:S04]  /*29e0*/  LDS R208, [R106+0x14] ;  /* 0x000014006ad07984 */ /* 0x000fe80000000800 */
[----:B------:R-:W5:Y:S04]  /*29f0*/  LDS R204, [R104+0x1c] ;  /* 0x00001c0068cc7984 */ /* 0x000f680000000800 */
[----:B------:R-:W5:Y:S04]  /*2a00*/  LDS R200, [R102+0x24] ;  /* 0x0000240066c87984 */ /* 0x000f680000000800 */
[----:B------:R-:W5:Y:S04]  /*2a10*/  LDS R198, [R101+0x28] ;  /* 0x0000280065c67984 */ /* 0x000f680000000800 */
[----:B------:R-:W5:Y:S04]  /*2a20*/  LDS R192, [R99+0x30] ;  /* 0x0000300063c07984 */ /* 0x000f680000000800 */
[----:B------:R-:W5:Y:S04]  /*2a30*/  LDS R190, [R98+0x34] ;  /* 0x0000340062be7984 */ /* 0x000f680000000800 */
[----:B------:R-:W5:Y:S04]  /*2a40*/  LDS R182, [R96+0x38] ;  /* 0x0000380060b67984 */ /* 0x000f680000000800 */
[----:B------:R-:W5:Y:S01]  /*2a50*/  LDS R158, [R94+0x3c] ;  /* 0x00003c005e9e7984 */ /* 0x000f620000000800 */
[-C--:B------:R-:W-:Y:S01]  /*2a60*/  FMUL.FTZ R218, R32, R3.reuse ;  /* 0x0000000320da7220 */ /* 0x080fe20000410000 */
[-C--:B------:R-:W-:Y:S01]  /*2a70*/  FMUL.FTZ R2, R29, R3.reuse ;  /* 0x000000031d027220 */ /* 0x080fe20000410000 */
[-C--:B------:R-:W-:Y:S01]  /*2a80*/  FMUL.FTZ R161, R31, R3.reuse ;  /* 0x000000031fa17220 */ /* 0x080fe20000410000 */
[-C--:B------:R-:W-:Y:S01]  /*2a90*/  FMUL.FTZ R160, R30, R3.reuse ;  /* 0x000000031ea07220 */ /* 0x080fe20000410000 */
[-C--:B------:R-:W-:Y:S01]  /*2aa0*/  FMUL.FTZ R189, R27, R3.reuse ;  /* 0x000000031bbd7220 */ /* 0x080fe20000410000 */
[----:B-1----:R1:W-:Y:S01]  /*2ab0*/  MUFU.EX2 R159, R2 ;  /* 0x00000002009f7308 */ /* 0x0023e20000000800 */
[-C--:B------:R-:W-:Y:S01]  /*2ac0*/  FMUL.FTZ R188, R26, R3.reuse ;  /* 0x000000031abc7220 */ /* 0x080fe20000410000 */
[-C--:B------:R-:W-:Y:S01]  /*2ad0*/  FMUL.FTZ R185, R25, R3.reuse ;  /* 0x0000000319b97220 */ /* 0x080fe20000410000 */
[-C--:B------:R-:W-:Y:S01]  /*2ae0*/  FMUL.FTZ R184, R24, R3.reuse ;  /* 0x0000000318b87220 */ /* 0x080fe20000410000 */
[----:B------:R-:W2:Y:S01]  /*2af0*/  MUFU.EX2 R218, R218 ;  /* 0x000000da00da7308 */ /* 0x000ea20000000800 */
[-C--:B------:R-:W-:Y:S01]  /*2b00*/  FMUL.FTZ R183, R23, R3.reuse ;  /* 0x0000000317b77220 */ /* 0x080fe20000410000 */
[-C--:B------:R-:W-:Y:S01]  /*2b10*/  FMUL.FTZ R180, R22, R3.reuse ;  /* 0x0000000316b47220 */ /* 0x080fe20000410000 */
[-C--:B------:R-:W-:Y:S01]  /*2b20*/  FMUL.FTZ R181, R21, R3.reuse ;  /* 0x0000000315b57220 */ /* 0x080fe20000410000 */
[----:B------:R-:W-:Y:S01]  /*2b30*/  IADD3 R157, PT, PT, R148, 0x200, RZ ;  /* 0x00000200949d7810 */ /* 0x000fe20007ffe0ff */
[-C--:B------:R-:W-:Y:S01]  /*2b40*/  FMUL.FTZ R178, R20, R3.reuse ;  /* 0x0000000314b27220 */ /* 0x080fe20000410000 */
[----:B-1----:R-:W-:Y:S01]  /*2b50*/  IADD3 R2, PT, PT, R17, UR19, RZ ;  /* 0x0000001311027c10 */ /* 0x002fe2000fffe0ff */
[-C--:B------:R-:W-:Y:S01]  /*2b60*/  FMUL.FTZ R179, R19, R3.reuse ;  /* 0x0000000313b37220 */ /* 0x080fe20000410000 */
[-C--:B------:R-:W-:Y:S01]  /*2b70*/  FMUL.FTZ R176, R18, R3.reuse ;  /* 0x0000000312b07220 */ /* 0x080fe20000410000 */
[----:B------:R-:W-:Y:S01]  /*2b80*/  FMUL.FTZ R177, R16, R3 ;  /* 0x0000000310b17220 */ /* 0x000fe20000410000 */
[----:B------:R-:W-:Y:S01]  /*2b90*/  SEL R2, R2, R157, !P0 ;  /* 0x0000009d02027207 */ /* 0x000fe20004000000 */
[----:B------:R-:W1:Y:S01]  /*2ba0*/  MUFU.EX2 R161, R161 ;  /* 0x000000a100a17308 */ /* 0x000e620000000800 */
[----:B0-----:R-:W-:Y:S01]  /*2bb0*/  FMUL.FTZ R4, R28, R3 ;  /* 0x000000031c047220 */ /* 0x001fe20000410000 */
[----:B------:R-:W0:Y:S02]  /*2bc0*/  LDS R196, [R107+0x10] ;  /* 0x000010006bc47984 */ /* 0x000e240000000800 */
        /* <DEDUP_REMOVED lines=13> */
[----:B--2---:R2:W-:Y:S01]  /*2ca0*/  STS [R5+0x2550], R218 ;  /* 0x002550da05007388 */ /* 0x0045e20000000800 */
[C---:B------:R-:W-:Y:S01]  /*2cb0*/  FMUL.FTZ R165, R191.reuse, R206 ;  /* 0x000000cebfa57220 */ /* 0x040fe20000410000 */
[C---:B---3--:R-:W-:Y:S01]  /*2cc0*/  FMUL.FTZ R167, R191.reuse, R202 ;  /* 0x000000cabfa77220 */ /* 0x048fe20000410000 */
[----:B------:R3:W0:Y:S01]  /*2cd0*/  MUFU.EX2 R163, R4 ;  /* 0x0000000400a37308 */ /* 0x0006220000000800 */
[C---:B----4-:R-:W-:Y:S01]  /*2ce0*/  FMUL.FTZ R166, R191.reuse, R194 ;  /* 0x000000c2bfa67220 */ /* 0x050fe20000410000 */
[C---:B-----5:R-:W-:Y:S01]  /*2cf0*/  FMUL.FTZ R3, R191.reuse, R216 ;  /* 0x000000d8bf037220 */ /* 0x060fe20000410000 */
[C---:B------:R-:W-:Y:S01]  /*2d00*/  FMUL.FTZ R2, R191.reuse, R214 ;  /* 0x000000d6bf027220 */ /* 0x040fe20000410000 */
[C---:B------:R-:W-:Y:S01]  /*2d10*/  FMUL.FTZ R7, R191.reuse, R212 ;  /* 0x000000d4bf077220 */ /* 0x040fe20000410000 */
[C---:B------:R-:W-:Y:S01]  /*2d20*/  FMUL.FTZ R162, R191.reuse, R210 ;  /* 0x000000d2bfa27220 */ /* 0x040fe20000410000 */
[C---:B------:R-:W-:Y:S01]  /*2d30*/  FMUL.FTZ R6, R191.reuse, R204 ;  /* 0x000000ccbf067220 */ /* 0x040fe20000410000 */
[C---:B------:R-:W-:Y:S01]  /*2d40*/  FMUL.FTZ R164, R191.reuse, R200 ;  /* 0x000000c8bfa47220 */ /* 0x040fe20000410000 */
[C---:B--2---:R-:W-:Y:S01]  /*2d50*/  FMUL.FTZ R5, R191.reuse, R198 ;  /* 0x000000c6bf057220 */ /* 0x044fe20000410000 */
[C---:B---3--:R-:W-:Y:S01]  /*2d60*/  FMUL.FTZ R4, R191.reuse, R208 ;  /* 0x000000d0bf047220 */ /* 0x048fe20000410000 */
[C---:B------:R-:W-:Y:S01]  /*2d70*/  FMUL.FTZ R193, R191.reuse, R192 ;  /* 0x000000c0bfc17220 */ /* 0x040fe20000410000 */
[C---:B------:R-:W-:Y:S01]  /*2d80*/  FMUL.FTZ R220, R191.reuse, R190 ;  /* 0x000000bebfdc7220 */ /* 0x040fe20000410000 */
[C---:B------:R-:W-:Y:S01]  /*2d90*/  FMUL.FTZ R195, R191.reuse, R182 ;  /* 0x000000b6bfc37220 */ /* 0x040fe20000410000 */
        /* <DEDUP_REMOVED lines=19> */
[----:B------:R-:W-:-:S08]  /*2ed0*/  IMAD.MOV.U32 R164, RZ, RZ, 0x3f800000 ;  /* 0x3f800000ffa47424 */ /* 0x000fd000078e00ff */
[----:B------:R-:W-:Y:S05]  /*2ee0*/  BRA.U !UP0, `(.L_x_3627) ;  /* 0x00000001081c7547 */ /* 0x000fea000b800000 */
[----:B------:R-:W-:-:S06]  /*2ef0*/  ULOP3.LUT UR19, UR33, 0x100, URZ, 0xc0, !UPT ;  /* 0x0000010021137892 */ /* 0x000fcc000f8ec0ff */
[----:B------:R-:W-:-:S04]  /*2f00*/  IADD3 R2, PT, PT, R17, UR19, RZ ;  /* 0x0000001311027c10 */ /* 0x000fc8000fffe0ff */
[----:B------:R-:W-:-:S05]  /*2f10*/  LEA R2, R2, UR32, 0x2 ;  /* 0x0000002002027c11 */ /* 0x000fca000f8e10ff */
[----:B------:R1:W2:Y:S01]  /*2f20*/  LDS R164, [R2+0x2550] ;  /* 0x0025500002a47984 */ /* 0x0002a20000000800 */
[----:B------:R-:W-:Y:S05]  /*2f30*/  BRA `(.L_x_3627) ;  /* 0x0000000000087947 */ /* 0x000fea0003800000 */
.L_x_3626:
[----:B------:R-:W-:-:S06]  /*2f40*/  LEA R164, R148, UR32, 0x2 ;  /* 0x0000002094a47c11 */ /* 0x000fcc000f8e10ff */
[----:B------:R-:W0:Y:S02]  /*2f50*/  LDS R164, [R164+0x2d54] ;  /* 0x002d5400a4a47984 */ /* 0x000e240000000800 */
.L_x_3627:
[----:B------:R-:W-:Y:S05]  /*2f60*/  BSYNC.RECONVERGENT B0 ;  /* 0x0000000000007941 */ /* 0x000fea0003800200 */
.L_x_3625:
[----:B------:R-:W3:Y:S01]  /*2f70*/  @P1 LDC R4, c[0x0][0x38c] ;  /* 0x0000e300ff041b82 */ /* 0x000ee20000000800 */
[----:B------:R-:W-:Y:S01]  /*2f80*/  VOTEU.ANY UP0, P1 ;  /* 0x0000000000ff7886 */ /* 0x000fe20000800100 */
[----:B------:R-:W-:Y:S01]  /*2f90*/  FMUL.FTZ R193, R97, R32 ;  /* 0x0000002061c17220 */ /* 0x000fe20000410000 */
[----:B------:R-:W-:Y:S01]  /*2fa0*/  FMUL.FTZ R220, R92, R31 ;  /* 0x0000001f5cdc7220 */ /* 0x000fe20000410000 */
[----:B------:R-:W-:Y:S01]  /*2fb0*/  FMUL.FTZ R7, R218, R161 ;  /* 0x000000a1da077220 */ /* 0x000fe20000410000 */
[----:B------:R-:W-:Y:S01]  /*2fc0*/  FMUL.FTZ R195, R95, R30 ;  /* 0x0000001e5fc37220 */ /* 0x000fe20000410000 */
[----:B------:R-:W-:Y:S01]  /*2fd0*/  @UP0 UIADD3 UR19, UPT, UPT, UR11, -0x2, URZ ;  /* 0xfffffffe0b130890 */ /* 0x000fe2000fffe0ff */
[----:B------:R-:W-:Y:S01]  /*2fe0*/  FFMA.FTZ R6, R161, R193, R220 ;  /* 0x000000c1a1067223 */ /* 0x000fe200000100dc */
[----:B------:R-:W-:Y:S01]  /*2ff0*/  FMUL.FTZ R226, R160, R7 ;  /* 0x00000007a0e27220 */ /* 0x000fe20000410000 */
[----:B------:R-:W-:Y:S02]  /*3000*/  HFMA2 R5, -RZ, RZ, 0, 4.76837158203125e-07 ;  /* 0x00000008ff057431 */ /* 0x000fe400000001ff */
[----:B------:R-:W-:Y:S01]  /*3010*/  FMUL.FTZ R222, R90, R29 ;  /* 0x0000001d5ade7220 */ /* 0x000fe20000410000 */
[----:B------:R-:W-:Y:S01]  /*3020*/  FFMA.FTZ R6, R160, R6, R195 ;  /* 0x00000006a0067223 */ /* 0x000fe200000100c3 */
[----:B------:R-:W-:Y:S01]  /*3030*/  FMUL.FTZ R228, R159, R226 ;  /* 0x000000e29fe47220 */ /* 0x000fe20000410000 */
[----:B-1----:R-:W-:Y:S01]  /*3040*/  MOV R2, 0x3f800000 ;  /* 0x3f80000000027802 */ /* 0x002fe20000000f00 */
[----:B------:R-:W-:-:S02]  /*3050*/  HFMA2 R3, -RZ, RZ, 0, 0 ;  /* 0x00000000ff037431 */ /* 0x000fc400000001ff */
[----:B------:R-:W-:Y:S01]  /*3060*/  FMUL.FTZ R224, R93, R28 ;  /* 0x0000001c5de07220 */ /* 0x000fe20000410000 */
[----:B------:R-:W-:Y:S01]  /*3070*/  FFMA.FTZ R6, R159, R6, R222 ;  /* 0x000000069f067223 */ /* 0x000fe200000100de */
[----:B------:R-:W-:Y:S01]  /*3080*/  FMUL.FTZ R228, R163, R228 ;  /* 0x000000e4a3e47220 */ /* 0x000fe20000410000 */
[----:B---3--:R-:W-:Y:S02]  /*3090*/  @P1 IMAD R4, R4, UR19, R17 ;  /* 0x0000001304041c24 */ /* 0x008fe4000f8e0211 */
[----:B------:R-:W-:Y:S02]  /*30a0*/  FMUL.FTZ R226, R88, R27 ;  /* 0x0000001b58e27220 */ /* 0x000fe40000410000 */
[----:B------:R-:W-:-:S04]  /*30b0*/  @P1 IMAD.WIDE R4, R4, R5, UR4 ;  /* 0x0000000404041e25 */ /* 0x000fc8000f8e0205 */
[----:B------:R-:W-:Y:S01]  /*30c0*/  FFMA.FTZ R6, R163, R6, R224 ;  /* 0x00000006a3067223 */ /* 0x000fe200000100e0 */
[----:B------:R-:W-:Y:S01]  /*30d0*/  FMUL.FTZ R199, R91, R26 ;  /* 0x0000001a5bc77220 */ /* 0x000fe20000410000 */
[----:B------:R1:W5:Y:S02]  /*30e0*/  @P1 LDG.E.64 R2, desc[UR24][R4.64] ;  /* 0x0000001804021981 */ /* 0x000364000c1e1b00 */
        /* <DEDUP_REMOVED lines=9> */
[----:B-1----:R-:W-:Y:S01]  /*3180*/  FMUL.FTZ R5, R189, R228 ;  /* 0x000000e4bd057220 */ /* 0x002fe20000410000 */
[----:B------:R-:W-:Y:S01]  /*3190*/  FMUL.FTZ R236, R80, R19 ;  /* 0x0000001350ec7220 */ /* 0x000fe20000410000 */
[----:B------:R-:W-:Y:S01]  /*31a0*/  FMUL.FTZ R203, R83, R18 ;  /* 0x0000001253cb7220 */ /* 0x000fe20000410000 */
[----:B------:R-:W-:Y:S01]  /*31b0*/  FFMA.FTZ R6, R184, R6, R201 ;  /* 0x00000006b8067223 */ /* 0x000fe200000100c9 */
[----:B------:R-:W-:Y:S01]  /*31c0*/  FMUL.FTZ R4, R188, R5 ;  /* 0x00000005bc047220 */ /* 0x000fe20000410000 */
[----:B------:R-:W-:Y:S01]  /*31d0*/  ISETP.GT.U32.AND P2, PT, R148, 0x1f, PT ;  /* 0x0000001f9400780c */ /* 0x000fe20003f44070 */
[----:B------:R-:W-:Y:S01]  /*31e0*/  FMUL.FTZ R230, R81, R16 ;  /* 0x0000001051e67220 */ /* 0x000fe20000410000 */
[----:B------:R-:W-:Y:S01]  /*31f0*/  FFMA.FTZ R6, R183, R6, R238 ;  /* 0x00000006b7067223 */ /* 0x000fe200000100ee */
[----:B------:R-:W-:Y:S01]  /*3200*/  FMUL.FTZ R5, R185, R4 ;  /* 0x00000004b9057220 */ /* 0x000fe20000410000 */
[----:B------:R-:W-:-:S02]  /*3210*/  LOP3.LUT R186, R186, 0xfffffffd, RZ, 0xc0, !PT ;  /* 0xfffffffdbaba7812 */ /* 0x000fc400078ec0ff */
[----:B------:R-:W-:Y:S01]  /*3220*/  FFMA.FTZ R6, R180, R6, R205 ;  /* 0x00000006b4067223 */ /* 0x000fe200000100cd */
[----:B------:R-:W-:-:S03]  /*3230*/  FMUL.FTZ R4, R184, R5 ;  /* 0x00000005b8047220 */ /* 0x000fc60000410000 */
[----:B------:R-:W-:Y:S01]  /*3240*/  FFMA.FTZ R6, R181, R6, R234 ;  /* 0x00000006b5067223 */ /* 0x000fe200000100ea */
[----:B------:R-:W-:Y:S02]  /*3250*/  FMUL.FTZ R5, R183, R4 ;  /* 0x00000004b7057220 */ /* 0x000fe40000410000 */
[----:B------:R-:W-:Y:S01]  /*3260*/  @P2 LOP3.LUT R186, R186, 0x2, RZ, 0xfc, !PT ;  /* 0x00000002baba2812 */ /* 0x000fe200078efcff */
[----:B------:R-:W-:Y:S01]  /*3270*/  FFMA.FTZ R6, R178, R6, R207 ;  /* 0x00000006b2067223 */ /* 0x000fe200000100cf */
[----:B------:R-:W-:-:S03]  /*3280*/  FMUL.FTZ R4, R180, R5 ;  /* 0x00000005b4047220 */ /* 0x000fc60000410000 */
[----:B------:R-:W-:Y:S01]  /*3290*/  FFMA.FTZ R6, R179, R6, R236 ;  /* 0x00000006b3067223 */ /* 0x000fe200000100ec */
[----:B------:R-:W-:-:S04]  /*32a0*/  FMUL.FTZ R5, R181, R4 ;  /* 0x00000004b5057220 */ /* 0x000fc80000410000 */
[----:B------:R-:W-:-:S04]  /*32b0*/  FMUL.FTZ R4, R178, R5 ;  /* 0x00000005b2047220 */ /* 0x000fc80000410000 */
[----:B------:R-:W-:-:S04]  /*32c0*/  FMUL.FTZ R5, R179, R4 ;  /* 0x00000004b3057220 */ /* 0x000fc80000410000 */
[C---:B------:R-:W-:Y:S01]  /*32d0*/  FMUL.FTZ R4, R176.reuse, R5 ;  /* 0x00000005b0047220 */ /* 0x040fe20000410000 */
[----:B------:R-:W-:-:S03]  /*32e0*/  FFMA.FTZ R5, R176, R6, R203 ;  /* 0x00000006b0057223 */ /* 0x000fc600000100cb */
[C---:B------:R-:W-:Y:S01]  /*32f0*/  FMUL.FTZ R4, R177.reuse, R4 ;  /* 0x00000004b1047220 */ /* 0x040fe20000410000 */
[----:B------:R-:W-:-:S05]  /*3300*/  FFMA.FTZ R5, R177, R5, R230 ;  /* 0x00000005b1057223 */ /* 0x000fca00000100e6 */
[----:B------:R1:W-:Y:S01]  /*3310*/  STS.64 [R145+0x2140], R4 ;  /* 0x0021400491007388 */ /* 0x0003e20000000a00 */
[----:B------:R-:W-:Y:S06]  /*3320*/  BAR.SYNC.DEFER_BLOCKING 0x0 ;  /* 0x0000000000007b1d */ /* 0x000fec0000010000 */
[----:B------:R-:W-:Y:S05]  /*3330*/  @P2 BRA `(.L_x_3628) ;  /* 0x0000000000dc2947 */ /* 0x000fea0003800000 */
[----:B------:R-:W-:Y:S01]  /*3340*/  IMAD R197, R148, 0x8, R145 ;  /* 0x0000000894c57824 */ /* 0x000fe200078e0291 */
[----:B------:R-:W-:Y:S01]  /*3350*/  ISETP.GE.AND P2, PT, R128, 0x10, PT ;  /* 0x000000108000780c */ /* 0x000fe20003f46270 */
[----:B------:R-:W-:Y:S01]  /*3360*/  UMOV UR19, 0xffffffff ;  /* 0xffffffff00137882 */ /* 0x000fe20000000000 */
[----:B------:R-:W-:Y:S02]  /*3370*/  LOP3.LUT R186, R186, 0xfffffffe, RZ, 0xc0, !PT ;  /* 0xfffffffebaba7812 */ /* 0x000fe400078ec0ff */
[----:B-1----:R-:W1:Y:S01]  /*3380*/  LDS.128 R4, [R197+0x2140] ;  /* 0x00214000c5047984 */ /* 0x002e620000000c00 */
[C---:B------:R-:W-:Y:S02]  /*3390*/  ISETP.GE.AND P3, PT, R128.reuse, 0x4, PT ;  /* 0x000000048000780c */ /* 0x040fe40003f66270 */
[C---:B------:R-:W-:Y:S02]  /*33a0*/  ISETP.GE.AND P4, PT, R128.reuse, 0x2, PT ;  /* 0x000000028000780c */ /* 0x040fe40003f86270 */
[----:B------:R-:W-:-:S04]  /*33b0*/  ISETP.GE.AND P5, PT, R128, 0x1, PT ;  /* 0x000000018000780c */ /* 0x000fc80003fa6270 */
[----:B------:R-:W-:Y:S02]  /*33c0*/  @P2 LOP3.LUT R186, R186, 0x1, RZ, 0xfc, !PT ;  /* 0x00000001baba2812 */ /* 0x000fe400078efcff */
[----:B------:R-:W-:Y:S01]  /*33d0*/  ISETP.GE.AND P2, PT, R128, 0x8, PT ;  /* 0x000000088000780c */ /* 0x000fe20003f46270 */
[-C--:B-1----:R-:W-:Y:S01]  /*33e0*/  FFMA.FTZ R228, R5, R6.reuse, R7 ;  /* 0x0000000605e47223 */ /* 0x082fe20000010007 */
[----:B------:R-:W-:Y:S01]  /*33f0*/  FMUL.FTZ R211, R4, R6 ;  /* 0x0000000604d37220 */ /* 0x000fe20000410000 */
[----:B------:R-:W-:Y:S10]  /*3400*/  BRA.DIV UR19, `(.L_x_3629) ;  /* 0x0000003a13707947 */ /* 0x000ff4000b800000 */
[----:B------:R-:W1:Y:S04]  /*3410*/  SHFL.UP PT, R5, R228, 0x1, RZ ;  /* 0x04200000e4057989 */ /* 0x000e6800000e00ff */
[----:B------:R-:W3:Y:S01]  /*3420*/  SHFL.UP PT, R4, R211, 0x1, RZ ;  /* 0x04200000d3047989 */ /* 0x000ee200000e00ff */
[C---:B-1----:R-:W-:Y:S01]  /*3430*/  FFMA.FTZ R5, R211.reuse, R5, R228 ;  /* 0x00000005d3057223 */ /* 0x042fe200000100e4 */
[----:B---3--:R-:W-:-:S04]  /*3440*/  @P5 FMUL.FTZ R211, R211, R4 ;  /* 0x00000004d3d35220 */ /* 0x008fc80000410000 */
[----:B------:R-:W-:Y:S01]  /*3450*/  FSEL R240, R228, R5, !P5 ;  /* 0x00000005e4f07208 */ /* 0x000fe20006800000 */
[----:B------:R-:W-:Y:S04]  /*3460*/  SHFL.UP PT, R4, R211, 0x2, RZ ;  /* 0x04400000d3047989 */ /* 0x000fe800000e00ff */
[----:B------:R-:W1:Y:S02]  /*3470*/  SHFL.UP PT, R5, R240, 0x2, RZ ;  /* 0x04400000f0057989 */ /* 0x000e6400000e00ff */
[C---:B-1----:R-:W-:Y:S01]  /*3480*/  FFMA.FTZ R5, R211.reuse, R5, R240 ;  /* 0x00000005d3057223 */ /* 0x042fe200000100f0 */
[----:B------:R-:W-:-:S04]  /*3490*/  @P4 FMUL.FTZ R211, R211, R4 ;  /* 0x00000004d3d34220 */ /* 0x000fc80000410000 */
        /* <DEDUP_REMOVED lines=11> */
[----:B------:R1:W3:Y:S04]  /*3550*/  SHFL.UP PT, R240, R211, 0x10, RZ ;  /* 0x06000000d3f07989 */ /* 0x0002e800000e00ff */
[----:B------:R1:W4:Y:S02]  /*3560*/  SHFL.UP PT, R5, R4, 0x10, RZ ;  /* 0x0600000004057989 */ /* 0x00032400000e00ff */
.L_x_3687:
[----:B------:R-:W-:Y:S01]  /*3570*/  ISETP.GE.AND P2, PT, R128, 0x10, PT ;  /* 0x000000108000780c */ /* 0x000fe20003f46270 */
[----:B----4-:R-:W-:Y:S01]  /*3580*/  FFMA.FTZ R5, R211, R5, R4 ;  /* 0x00000005d3057223 */ /* 0x010fe20000010004 */
[----:B------:R-:W-:-:S04]  /*3590*/  UMOV UR19, 0xffffffff ;  /* 0xffffffff00137882 */ /* 0x000fc80000000000 */
[----:B------:R-:W-:-:S07]  /*35a0*/  FSEL R213, R4, R5, !P2 ;  /* 0x0000000504d57208 */ /* 0x000fce0005000000 */
[----:B-1-3--:R-:W-:Y:S01]  /*35b0*/  @P2 FMUL.FTZ R211, R211, R240 ;  /* 0x000000f0d3d32220 */ /* 0x00afe20000410000 */
[----:B------:R-:W-:Y:S06]  /*35c0*/  BRA.DIV UR19, `(.L_x_3630) ;  /* 0x0000003e13047947 */ /* 0x000fec000b800000 */
.L_x_3690:
[----:B------:R-:W-:-:S03]  /*35d0*/  UMOV UR19, 0xffffffff ;  /* 0xffffffff00137882 */ /* 0x000fc60000000000 */
[----:B------:R-:W-:Y:S05]  /*35e0*/  BRA.DIV UR19, `(.L_x_3631) ;  /* 0x0000003e13247947 */ /* 0x000fea000b800000 */
.L_x_3693:
[----:B------:R-:W-:-:S03]  /*35f0*/  UMOV UR19, 0xffffffff ;  /* 0xffffffff00137882 */ /* 0x000fc60000000000 */
[----:B------:R-:W-:Y:S05]  /*3600*/  BRA.DIV UR19, `(.L_x_3632) ;  /* 0x0000003e13447947 */ /* 0x000fea000b800000 */
[----:B------:R-:W1:Y:S04]  /*3610*/  SHFL.UP PT, R211, R211, 0x1, RZ ;  /* 0x04200000d3d37989 */ /* 0x000e6800000e00ff */
[----:B------:R3:W4:Y:S04]  /*3620*/  SHFL.UP PT, R228, R213, 0x1, RZ ;  /* 0x04200000d5e47989 */ /* 0x00072800000e00ff */
[----:B-----5:R3:W0:Y:S04]  /*3630*/  SHFL.IDX PT, R4, R2, RZ, 0x1f ;  /* 0x00001fff02047589 */ /* 0x02062800000e0000 */
[----:B------:R3:W0:Y:S02]  /*3640*/  SHFL.IDX PT, R5, R3, RZ, 0x1f ;  /* 0x00001fff03057589 */ /* 0x00062400000e0000 */
.L_x_3699:
[----:B------:R-:W5:Y:S01]  /*3650*/  LDS.64 R6, [R197+0x2140] ;  /* 0x00214000c5067984 */ /* 0x000f620000000a00 */
[C---:B01--4-:R-:W-:Y:S01]  /*3660*/  @P0 FFMA.FTZ R5, R211.reuse, R5, R228 ;  /* 0x00000005d3050223 */ /* 0x053fe200000100e4 */
[----:B------:R-:W-:-:S03]  /*3670*/  @P0 FMUL.FTZ R4, R211, R4 ;  /* 0x00000004d3040220 */ /* 0x000fc60000410000 */
[-C--:B-----5:R-:W-:Y:S01]  /*3680*/  FFMA.FTZ R7, R5, R6.reuse, R7 ;  /* 0x0000000605077223 */ /* 0x0a0fe20000010007 */
[----:B------:R-:W-:-:S05]  /*3690*/  FMUL.FTZ R6, R4, R6 ;  /* 0x0000000604067220 */ /* 0x000fca0000410000 */
[----:B------:R4:W-:Y:S02]  /*36a0*/  STS.128 [R197+0x2140], R4 ;  /* 0x00214004c5007388 */ /* 0x0009e40000000c00 */
.L_x_3628:
[----:B------:R-:W-:Y:S05]  /*36b0*/  WARPSYNC.ALL ;  /* 0x0000000000007948 */ /* 0x000fea0003800000 */
[----:B------:R-:W-:Y:S01]  /*36c0*/  BAR.SYNC.DEFER_BLOCKING 0x0 ;  /* 0x0000000000007b1d */ /* 0x000fe20000010000 */
[C---:B0-23-5:R-:W-:Y:S01]  /*36d0*/  FMUL.FTZ R3, R177.reuse, R164 ;  /* 0x000000a4b1037220 */ /* 0x06dfe20000410000 */
[----:B-1--4-:R-:W-:Y:S01]  /*36e0*/  FFMA.FTZ R4, R177, R165, R166 ;  /* 0x000000a5b1047223 */ /* 0x012fe200000100a6 */
[----:B------:R-:W-:Y:S01]  /*36f0*/  UISETP.GE.AND UP0, UPT, UR11, UR42, UPT ;  /* 0x0000002a0b00728c */ /* 0x000fe2000bf06270 */
[----:B------:R-:W-:Y:S01]  /*3700*/  FMUL.FTZ R7, R191, R196 ;  /* 0x000000c4bf077220 */ /* 0x000fe20000410000 */
[C---:B------:R-:W-:Y:S01]  /*3710*/  FMUL.FTZ R6, R176.reuse, R3 ;  /* 0x00000003b0067220 */ /* 0x040fe20000410000 */
[----:B------:R-:W-:Y:S01]  /*3720*/  FFMA.FTZ R4, R176, R4, R167 ;  /* 0x00000004b0047223 */ /* 0x000fe200000100a7 */
[----:B------:R-:W-:Y:S01]  /*3730*/  ISETP.GT.U32.AND P2, PT, R148, 0x1f, PT ;  /* 0x0000001f9400780c */ /* 0x000fe20003f44070 */
[----:B------:R-:W-:Y:S01]  /*3740*/  FMUL.FTZ R228, R76, R7 ;  /* 0x000000074ce47220 */ /* 0x000fe20000410000 */
[C---:B------:R-:W-:Y:S01]  /*3750*/  FMUL.FTZ R3, R179.reuse, R6 ;  /* 0x00000006b3037220 */ /* 0x040fe20000410000 */
[----:B------:R-:W-:Y:S01]  /*3760*/  FFMA.FTZ R4, R179, R4, R168 ;  /* 0x00000004b3047223 */ /* 0x000fe200000100a8 */
[----:B------:R-:W-:-:S02]  /*3770*/  PLOP3.LUT P0, PT, PT, PT, UP0, 0x80, 0x8 ;  /* 0x000000000008781c */ /* 0x000fc40003f0f008 */
[C---:B------:R-:W-:Y:S01]  /*3780*/  FMUL.FTZ R6, R178.reuse, R3 ;  /* 0x00000003b2067220 */ /* 0x040fe20000410000 */
[----:B------:R-:W-:Y:S01]  /*3790*/  FFMA.FTZ R4, R178, R4, R169 ;  /* 0x00000004b2047223 */ /* 0x000fe200000100a9 */
[----:B------:R-:W-:Y:S02]  /*37a0*/  ISETP.NE.OR P0, PT, R187, RZ, P0 ;  /* 0x000000ffbb00720c */ /* 0x000fe40000705670 */
[C---:B------:R-:W-:Y:S01]  /*37b0*/  FMUL.FTZ R3, R181.reuse, R6 ;  /* 0x00000006b5037220 */ /* 0x040fe20000410000 */
        /* <DEDUP_REMOVED lines=9> */
[----:B------:R-:W-:Y:S01]  /*3850*/  FMUL.FTZ R3, R183, R2 ;  /* 0x00000002b7037220 */ /* 0x000fe20000410000 */
[----:B------:R-:W-:Y:S02]  /*3860*/  HFMA2 R2, -RZ, RZ, 1.875, 0 ;  /* 0x3f800000ff027431 */ /* 0x000fe400000001ff */
[----:B------:R-:W-:Y:S01]  /*3870*/  FFMA.FTZ R220, R160, R193, R195 ;  /* 0x000000c1a0dc7223 */ /* 0x000fe200000100c3 */
[----:B------:R-:W-:Y:S01]  /*3880*/  FMUL.FTZ R6, R184, R3 ;  /* 0x00000003b8067220 */ /* 0x000fe20000410000 */
[----:B------:R-:W-:Y:S02]  /*3890*/  MOV R3, RZ ;  /* 0x000000ff00037202 */ /* 0x000fe40000000f00 */
[----:B------:R-:W-:Y:S01]  /*38a0*/  FFMA.FTZ R195, R159, R220, R222 ;  /* 0x000000dc9fc37223 */ /* 0x000fe200000100de */
[----:B------:R-:W-:Y:S01]  /*38b0*/  FMUL.FTZ R5, R185, R6 ;  /* 0x00000006b9057220 */ /* 0x000fe20000410000 */
[----:B------:R-:W-:-:S02]  /*38c0*/  @!P0 LEA R6, R17, UR32, 0x3 ;  /* 0x0000002011068c11 */ /* 0x000fc4000f8e18ff */
[----:B------:R-:W-:Y:S01]  /*38d0*/  FFMA.FTZ R222, R163, R195, R224 ;  /* 0x000000c3a3de7223 */ /* 0x000fe200000100e0 */
[C---:B------:R-:W-:Y:S01]  /*38e0*/  FMUL.FTZ R224, R188.reuse, R5 ;  /* 0x00000005bce07220 */ /* 0x040fe20000410000 */
[C---:B------:R-:W-:Y:S01]  /*38f0*/  FFMA.FTZ R5, R188.reuse, R4, R175 ;  /* 0x00000004bc057223 */ /* 0x040fe200000100af */
[----:B------:R0:W1:Y:S01]  /*3900*/  @!P0 LDS.64 R2, [R6+0x2e50] ;  /* 0x002e500006028984 */ /* 0x0000620000000a00 */
[C---:B------:R-:W-:Y:S01]  /*3910*/  FFMA.FTZ R197, R189.reuse, R222, R226 ;  /* 0x000000debdc57223 */ /* 0x040fe200000100e2 */
[C---:B------:R-:W-:Y:S01]  /*3920*/  FMUL.FTZ R4, R189.reuse, R224 ;  /* 0x000000e0bd047220 */ /* 0x040fe20000410000 */
[----:B------:R-:W-:Y:S02]  /*3930*/  FFMA.FTZ R5, R189, R5, R228 ;  /* 0x00000005bd057223 */ /* 0x000fe400000100e4 */
        /* <DEDUP_REMOVED lines=18> */
[----:B------:R-:W-:Y:S01]  /*3a60*/  FFMA.FTZ R230, R177, R236, R230 ;  /* 0x000000ecb1e67223 */ /* 0x000fe200000100e6 */
[----:B------:R-:W-:Y:S06]  /*3a70*/  BAR.SYNC.DEFER_BLOCKING 0x0 ;  /* 0x0000000000007b1d */ /* 0x000fec0000010000 */
[----:B01----:R-:W-:Y:S05]  /*3a80*/  @P2 BRA `(.L_x_3633) ;  /* 0x0000000000f02947 */ /* 0x003fea0003800000 */
        /* <DEDUP_REMOVED lines=8> */
[----:B------:R-:W1:Y:S04]  /*3b10*/  SHFL.DOWN PT, R209, R5, 0x1, 0x1f ;  /* 0x08201f0005d17f89 */ /* 0x000e6800000e0000 */
[----:B------:R-:W-:Y:S04]  /*3b20*/  SHFL.IDX PT, R215, R2, RZ, 0x1f ;  /* 0x00001fff02d77589 */ /* 0x000fe800000e0000 */
[----:B------:R-:W-:Y:S01]  /*3b30*/  SHFL.IDX PT, R217, R3, RZ, 0x1f ;  /* 0x00001fff03d97589 */ /* 0x000fe200000e0000 */
        /* <DEDUP_REMOVED lines=22> */
[----:B-1----:R-:W-:-:S03]  /*3ca0*/  @!P0 FFMA.FTZ R209, R4, R209, R5 ;  /* 0x000000d104d18223 */ /* 0x002fc60000010005 */
[----:B------:R-:W-:Y:S02]  /*3cb0*/  @!P0 IMAD.MOV.U32 R4, RZ, RZ, R7 ;  /* 0x000000ffff048224 */ /* 0x000fe400078e0007 */
        /* <DEDUP_REMOVED lines=8> */
[----:B------:R-:W-:Y:S01]  /*3d40*/  SHFL.IDX PT, R211, R4, RZ, 0x1f ;  /* 0x00001fff04d37589 */ /* 0x000fe200000e0000 */
[----:B------:R-:W-:-:S03]  /*3d50*/  ISETP.NE.AND P0, PT, R148, 0x1f, PT ;  /* 0x0000001f9400780c */ /* 0x000fc60003f05270 */
[----:B------:R-:W0:Y:S04]  /*3d60*/  SHFL.IDX PT, R238, R5, RZ, 0x1f ;  /* 0x00001fff05ee7589 */ /* 0x000e2800000e0000 */
[----:B------:R1:W2:Y:S04]  /*3d70*/  SHFL.DOWN PT, R213, R4, 0x1, 0x1f ;  /* 0x08201f0004d57f89 */ /* 0x0002a800000e0000 */
[----:B------:R1:W3:Y:S01]  /*3d80*/  SHFL.DOWN PT, R242, R5, 0x1, 0x1f ;  /* 0x08201f0005f27f89 */ /* 0x0002e200000e0000 */
[-C--:B0-----:R-:W-:Y:S01]  /*3d90*/  FFMA.FTZ R238, R3, R211.reuse, R238 ;  /* 0x000000d303ee7223 */ /* 0x081fe200000100ee */
[----:B-1----:R-:W-:-:S07]  /*3da0*/  FMUL.FTZ R211, R2, R211 ;  /* 0x000000d302d37220 */ /* 0x002fce0000410000 */
.L_x_3716:
[----:B------:R-:W0:Y:S01]  /*3db0*/  LDS.64 R4, [R203+0x2358] ;  /* 0x00235800cb047984 */ /* 0x000e220000000a00 */
[----:B------:R-:W-:Y:S01]  /*3dc0*/  MOV R7, R217 ;  /* 0x000000d900077202 */ /* 0x000fe20000000f00 */
[----:B------:R-:W-:Y:S01]  /*3dd0*/  IMAD.MOV.U32 R6, RZ, RZ, R215 ;  /* 0x000000ffff067224 */ /* 0x000fe200078e00d7 */
[----:B------:R-:W-:Y:S02]  /*3de0*/  MOV R3, R238 ;  /* 0x000000ee00037202 */ /* 0x000fe40000000f00 */
[----:B------:R-:W-:Y:S01]  /*3df0*/  MOV R2, R211 ;  /* 0x000000d300027202 */ /* 0x000fe20000000f00 */
[C---:B--23--:R-:W-:Y:S01]  /*3e00*/  @P0 FFMA.FTZ R7, R213.reuse, R7, R242 ;  /* 0x00000007d5070223 */ /* 0x04cfe200000100f2 */
[----:B------:R-:W-:-:S03]  /*3e10*/  @P0 FMUL.FTZ R6, R213, R6 ;  /* 0x00000006d5060220 */ /* 0x000fc60000410000 */
[C---:B0-----:R-:W-:Y:S01]  /*3e20*/  FFMA.FTZ R5, R4.reuse, R7, R5 ;  /* 0x0000000704057223 */ /* 0x041fe20000010005 */
[----:B------:R-:W-:-:S05]  /*3e30*/  FMUL.FTZ R4, R4, R6 ;  /* 0x0000000604047220 */ /* 0x000fca0000410000 */
[----:B------:R0:W-:Y:S02]  /*3e40*/  STS.128 [R203+0x2350], R4 ;  /* 0x00235004cb007388 */ /* 0x0001e40000000c00 */
.L_x_3633:
[----:B------:R-:W-:Y:S05]  /*3e50*/  WARPSYNC.ALL ;  /* 0x0000000000007948 */ /* 0x000fea0003800000 */
[----:B------:R-:W-:Y:S01]  /*3e60*/  ISETP.NE.AND P5, PT, R148, RZ, PT ;  /* 0x000000ff9400720c */ /* 0x000fe20003fa5270 */
[----:B------:R-:W-:Y:S01]  /*3e70*/  BAR.SYNC.DEFER_BLOCKING 0x0 ;  /* 0x0000000000007b1d */ /* 0x000fe20000010000 */
[----:B0-----:R-:W-:Y:S01]  /*3e80*/  FMUL.FTZ R5, R216, R218 ;  /* 0x000000dad8057220 */ /* 0x001fe20000410000 */
        /* <DEDUP_REMOVED lines=14> */
[----:B------:R-:W-:Y:S01]  /*3f70*/  MOV R4, R148 ;  /* 0x0000009400047202 */ /* 0x000fe20000000f00 */
[----:B------:R-:W-:Y:S01]  /*3f80*/  FFMA.FTZ R5, R77, R210, R212 ;  /* 0x000000d24d057223 */ /* 0x000fe200000100d4 */
[----:B------:R-:W-:Y:S01]  /*3f90*/  SHF.R.U32.HI R203, RZ, 0x1, R148 ;  /* 0x00000001ffcb7819 */ /* 0x000fe20000011694 */
[----:B------:R-:W-:Y:S01]  /*3fa0*/  FMUL.FTZ R192, R192, R234 ;  /* 0x000000eac0c07220 */ /* 0x000fe20000410000 */
[----:B------:R-:W-:Y:S01]  /*3fb0*/  UMOV UR19, UR21 ;  /* 0x0000001500137c82 */ /* 0x000fe20008000000 */
[----:B------:R-:W-:Y:S01]  /*3fc0*/  FFMA.FTZ R196, R76, R196, R5 ;  /* 0x000000c44cc47223 */ /* 0x000fe20000010005 */
[----:B------:R-:W-:Y:S01]  /*3fd0*/  FMUL.FTZ R182, R182, R236 ;  /* 0x000000ecb6b67220 */ /* 0x000fe20000410000 */
[----:B------:R-:W-:Y:S01]  /*3fe0*/  IMAD R203, R148, 0x10, R203 ;  /* 0x0000001094cb7824 */ /* 0x000fe200078e02cb */
[----:B------:R-:W0:Y:S01]  /*3ff0*/  LDS R6, [R145+0x2354] ;  /* 0x0023540091067984 */ /* 0x000e220000000800 */
[----:B------:R-:W-:Y:S01]  /*4000*/  FFMA.FTZ R5, R75, R208, R196 ;  /* 0x000000d04b057223 */ /* 0x000fe200000100c4 */
[----:B------:R-:W-:Y:S01]  /*4010*/  SHF.R.S32.HI R196, RZ, 0x1f, R153 ;  /* 0x0000001fffc47819 */ /* 0x000fe20000011499 */
[----:B------:R-:W-:Y:S01]  /*4020*/  BSSY.RECONVERGENT B0, `(.L_x_3635) ;  /* 0x0000073000007945 */ /* 0x000fe20003800200 */
[----:B------:R-:W-:Y:S01]  /*4030*/  LEA R211, R203, UR32, 0x2 ;  /* 0x00000020cbd37c11 */ /* 0x000fe2000f8e10ff */
[----:B------:R-:W-:-:S02]  /*4040*/  FFMA.FTZ R206, R74, R206, R5 ;  /* 0x000000ce4ace7223 */ /* 0x000fc40000010005 */
[----:B------:R-:W-:Y:S02]  /*4050*/  IMAD R196, R196, UR36, RZ ;  /* 0x00000024c4c47c24 */ /* 0x000fe4000f8e02ff */
[----:B------:R-:W-:Y:S02]  /*4060*/  FFMA.FTZ R5, R73, R204, R206 ;  /* 0x000000cc49057223 */ /* 0x000fe400000100ce */
[----:B------:R-:W-:Y:S01]  /*4070*/  IMAD R209, R153, UR37, R196 ;  /* 0x0000002599d17c24 */ /* 0x000fe2000f8e02c4 */
[----:B------:R-:W-:Y:S01]  /*4080*/  @!P5 LEA R196, R17, UR32, 0x3 ;  /* 0x0000002011c4dc11 */ /* 0x000fe2000f8e18ff */
[----:B------:R-:W-:Y:S01]  /*4090*/  FFMA.FTZ R202, R72, R202, R5 ;  /* 0x000000ca48ca7223 */ /* 0x000fe20000010005 */
[----:B------:R-:W-:-:S03]  /*40a0*/  HFMA2 R5, -RZ, RZ, 0, 0 ;  /* 0x00000000ff057431 */ /* 0x000fc600000001ff */
[----:B------:R-:W-:Y:S01]  /*40b0*/  FFMA.FTZ R7, R71, R200, R202 ;  /* 0x000000c847077223 */ /* 0x000fe200000100ca */
[----:B------:R1:W-:Y:S01]  /*40c0*/  @!P5 STS.64 [R196+0x2e50], R2 ;  /* 0x002e5002c400d388 */ /* 0x0003e20000000a00 */
[----:B------:R-:W-:-:S04]  /*40d0*/  IMAD.WIDE.U32 R4, R12, UR27, R4 ;  /* 0x0000001b0c047c25 */ /* 0x000fc8000f8e0004 */
[----:B------:R-:W-:Y:S01]  /*40e0*/  FFMA.FTZ R198, R70, R198, R7 ;  /* 0x000000c646c67223 */ /* 0x000fe20000010007 */
[----:B------:R-:W-:-:S03]  /*40f0*/  IMAD R5, R13, UR27, R5 ;  /* 0x0000001b0d057c24 */ /* 0x000fc6000f8e0205 */
[----:B------:R-:W-:Y:S01]  /*4100*/  FFMA.FTZ R7, R69, R194, R198 ;  /* 0x000000c245077223 */ /* 0x000fe200000100c6 */
[----:B------:R-:W-:Y:S01]  /*4110*/  FMUL.FTZ R194, R190, R207 ;  /* 0x000000cfbec27220 */ /* 0x000fe20000410000 */
[----:B------:R-:W-:-:S04]  /*4120*/  IMAD.WIDE.U32 R4, R153, UR36, R4 ;  /* 0x0000002499047c25 */ /* 0x000fc8000f8e0004 */
[----:B------:R-:W-:Y:S01]  /*4130*/  FFMA.FTZ R192, R68, R192, R7 ;  /* 0x000000c044c07223 */ /* 0x000fe20000010007 */
[C---:B------:R-:W-:Y:S01]  /*4140*/  FMUL.FTZ R7, R191.reuse, R218 ;  /* 0x000000dabf077220 */ /* 0x040fe20000410000 */
[----:B-1----:R-:W-:Y:S01]  /*4150*/  FMUL.FTZ R2, R191, R197 ;  /* 0x000000c5bf027220 */ /* 0x002fe20000410000 */
[----:B------:R-:W-:Y:S02]  /*4160*/  IADD3 R4, P0, PT, R4, UR22, RZ ;  /* 0x0000001604047c10 */ /* 0x000fe4000ff1e0ff */
[----:B------:R-:W-:Y:S01]  /*4170*/  FMUL.FTZ R190, R0, R7 ;  /* 0x0000000700be7220 */ /* 0x000fe20000410000 */
[----:B------:R-:W-:Y:S01]  /*4180*/  FMUL.FTZ R3, R75, R2 ;  /* 0x000000024b037220 */ /* 0x000fe20000410000 */
[----:B------:R-:W-:Y:S01]  /*4190*/  FMUL.FTZ R2, R191, R201 ;  /* 0x000000c9bf027220 */ /* 0x000fe20000410000 */
[----:B------:R-:W-:Y:S01]  /*41a0*/  IADD3.X R5, PT, PT, R5, R209, RZ, P0, !PT ;  /* 0x000000d105057210 */ /* 0x000fe200007fe4ff */
[----:B------:R-:W-:Y:S01]  /*41b0*/  FFMA.FTZ R7, R67, R194, R192 ;  /* 0x000000c243077223 */ /* 0x000fe200000100c0 */
[----:B------:R1:W-:Y:S01]  /*41c0*/  STS [R211+0x1090], R190 ;  /* 0x001090bed3007388 */ /* 0x0003e20000000800 */
[----:B0-----:R-:W-:Y:S01]  /*41d0*/  FFMA.FTZ R164, R6, R164, R165 ;  /* 0x000000a406a47223 */ /* 0x001fe200000100a5 */
[C---:B------:R-:W-:Y:S01]  /*41e0*/  FMUL.FTZ R6, R191.reuse, R193 ;  /* 0x000000c1bf067220 */ /* 0x040fe20000410000 */
[----:B------:R-:W-:Y:S01]  /*41f0*/  FMUL.FTZ R192, R191, R195 ;  /* 0x000000c3bfc07220 */ /* 0x000fe20000410000 */
[----:B------:R-:W-:Y:S01]  /*4200*/  STS [R144+0x10a4], R3 ;  /* 0x0010a40390007388 */ /* 0x000fe20000000800 */
[----:B------:R-:W-:Y:S01]  /*4210*/  FFMA.FTZ R166, R177, R164, R166 ;  /* 0x000000a4b1a67223 */ /* 0x000fe200000100a6 */
[----:B------:R-:W-:Y:S01]  /*4220*/  FMUL.FTZ R165, R79, R6 ;  /* 0x000000064fa57220 */ /* 0x000fe20000410000 */
[C---:B------:R-:W-:Y:S01]  /*4230*/  FMUL.FTZ R177, R191.reuse, R220 ;  /* 0x000000dcbfb17220 */ /* 0x040fe20000410000 */
[C---:B------:R-:W-:Y:S01]  /*4240*/  FMUL.FTZ R6, R191.reuse, R199 ;  /* 0x000000c7bf067220 */ /* 0x040fe20000410000 */
[----:B------:R-:W-:Y:S01]  /*4250*/  FFMA.FTZ R176, R176, R166, R167 ;  /* 0x000000a6b0b07223 */ /* 0x000fe200000100a7 */
[----:B------:R-:W-:Y:S01]  /*4260*/  FMUL.FTZ R167, R191, R224 ;  /* 0x000000e0bfa77220 */ /* 0x000fe20000410000 */
[----:B------:R0:W-:Y:S01]  /*4270*/  STS [R144+0x1094], R165 ;  /* 0x001094a590007388 */ /* 0x0001e20000000800 */
[----:B------:R-:W-:Y:S01]  /*4280*/  FMUL.FTZ R177, R78, R177 ;  /* 0x000000b14eb17220 */ /* 0x000fe20000410000 */
[----:B------:R-:W-:Y:S01]  /*4290*/  FFMA.FTZ R168, R179, R176, R168 ;  /* 0x000000b0b3a87223 */ /* 0x000fe200000100a8 */
[----:B------:R-:W-:Y:S01]  /*42a0*/  FMUL.FTZ R167, R74, R167 ;  /* 0x000000a74aa77220 */ /* 0x000fe20000410000 */
[C---:B------:R-:W-:Y:S01]  /*42b0*/  FMUL.FTZ R209, R191.reuse, R222 ;  /* 0x000000debfd17220 */ /* 0x040fe20000410000 */
[----:B-1----:R-:W-:Y:S01]  /*42c0*/  FMUL.FTZ R211, R191, R226 ;  /* 0x000000e2bfd37220 */ /* 0x002fe20000410000 */
[----:B------:R-:W-:Y:S01]  /*42d0*/  FFMA.FTZ R178, R178, R168, R169 ;  /* 0x000000a8b2b27223 */ /* 0x000fe200000100a9 */
[----:B------:R-:W-:Y:S01]  /*42e0*/  FMUL.FTZ R169, R71, R2 ;  /* 0x0000000247a97220 */ /* 0x000fe20000410000 */
[----:B------:R1:W-:Y:S01]  /*42f0*/  STS [R144+0x1098], R177 ;  /* 0x001098b190007388 */ /* 0x0003e20000000800 */
[----:B------:R-:W-:Y:S01]  /*4300*/  FMUL.FTZ R179, R191, R234 ;  /* 0x000000eabfb37220 */ /* 0x000fe20000410000 */
[----:B0-----:R-:W-:Y:S01]  /*4310*/  FMUL.FTZ R165, R73, R6 ;  /* 0x0000000649a57220 */ /* 0x001fe20000410000 */
[C---:B------:R-:W-:Y:S01]  /*4320*/  FMUL.FTZ R6, R191.reuse, R205 ;  /* 0x000000cdbf067220 */ /* 0x040fe20000410000 */
[----:B------:R0:W-:Y:S01]  /*4330*/  STS [R144+0x10a8], R167 ;  /* 0x0010a8a790007388 */ /* 0x0001e20000000800 */
[----:B------:R-:W-:Y:S01]  /*4340*/  FMUL.FTZ R2, R191, R207 ;  /* 0x000000cfbf027220 */ /* 0x000fe20000410000 */
[----:B------:R-:W-:Y:S01]  /*4350*/  FMUL.FTZ R203, R77, R192 ;  /* 0x000000c04dcb7220 */ /* 0x000fe20000410000 */
[----:B------:R-:W-:Y:S01]  /*4360*/  FMUL.FTZ R3, R69, R6 ;  /* 0x0000000645037220 */ /* 0x000fe20000410000 */
[C---:B------:R-:W-:Y:S01]  /*4370*/  FMUL.FTZ R6, R191.reuse, R230 ;  /* 0x000000e6bf067220 */ /* 0x040fe20000410000 */
[----:B------:R2:W-:Y:S01]  /*4380*/  STS [R144+0x10ac], R165 ;  /* 0x0010aca590007388 */ /* 0x0005e20000000800 */
[C---:B-1----:R-:W-:Y:S01]  /*4390*/  FMUL.FTZ R177, R191.reuse, R232 ;  /* 0x000000e8bfb17220 */ /* 0x042fe20000410000 */
[----:B------:R-:W-:Y:S01]  /*43a0*/  FMUL.FTZ R209, R76, R209 ;  /* 0x000000d14cd17220 */ /* 0x000fe20000410000 */
[----:B------:R-:W-:Y:S01]  /*43b0*/  FMUL.FTZ R211, R72, R211 ;  /* 0x000000d348d37220 */ /* 0x000fe20000410000 */
[----:B------:R1:W-:Y:S01]  /*43c0*/  STS [R144+0x10b4], R169 ;  /* 0x0010b4a990007388 */ /* 0x0003e20000000800 */
[----:B0-----:R-:W-:Y:S01]  /*43d0*/  FMUL.FTZ R167, R191, R236 ;  /* 0x000000ecbfa77220 */ /* 0x001fe20000410000 */
[----:B------:R-:W-:Y:S01]  /*43e0*/  FMUL.FTZ R177, R70, R177 ;  /* 0x000000b146b17220 */ /* 0x000fe20000410000 */
[----:B------:R-:W-:Y:S01]  /*43f0*/  FMUL.FTZ R179, R68, R179 ;  /* 0x000000b344b37220 */ /* 0x000fe20000410000 */
[----:B------:R-:W-:Y:S01]  /*4400*/  STS [R144+0x109c], R203 ;  /* 0x00109ccb90007388 */ /* 0x000fe20000000800 */
[C---:B------:R-:W-:Y:S01]  /*4410*/  FMUL.FTZ R167, R64.reuse, R167 ;  /* 0x000000a740a77220 */ /* 0x040fe20000410000 */
[----:B--2---:R-:W-:Y:S01]  /*4420*/  FMUL.FTZ R165, R67, R2 ;  /* 0x0000000243a57220 */ /* 0x004fe20000410000 */
[----:B------:R-:W-:Y:S01]  /*4430*/  FFMA.FTZ R170, R181, R178, R170 ;  /* 0x000000b2b5aa7223 */ /* 0x000fe200000100aa */
[----:B------:R-:W-:Y:S01]  /*4440*/  STS [R144+0x10a0], R209 ;  /* 0x0010a0d190007388 */ /* 0x000fe20000000800 */
[----:B------:R-:W-:Y:S01]  /*4450*/  FFMA.FTZ R182, R64, R182, R7 ;  /* 0x000000b640b67223 */ /* 0x000fe20000010007 */
[----:B-1----:R-:W-:Y:S01]  /*4460*/  FMUL.FTZ R169, R61, R6 ;  /* 0x000000063da97220 */ /* 0x002fe20000410000 */
[----:B------:R-:W-:Y:S01]  /*4470*/  FFMA.FTZ R180, R180, R170, R171 ;  /* 0x000000aab4b47223 */ /* 0x000fe200000100ab */
[----:B------:R-:W-:Y:S01]  /*4480*/  STS [R144+0x10b0], R211 ;  /* 0x0010b0d390007388 */ /* 0x000fe20000000800 */
[C---:B------:R-:W-:Y:S01]  /*4490*/  IADD3 R171, PT, PT, R148.reuse, 0x40, RZ ;  /* 0x0000004094ab7810 */ /* 0x040fe20007ffe0ff */
[----:B------:R-:W-:-:S02]  /*44a0*/  VIADD R7, R148, 0xc0 ;  /* 0x000000c094077836 */ /* 0x000fc40000000000 */
[----:B------:R-:W-:Y:S01]  /*44b0*/  FFMA.FTZ R172, R183, R180, R172 ;  /* 0x000000b4b7ac7223 */ /* 0x000fe200000100ac */
[----:B------:R-:W-:Y:S01]  /*44c0*/  STS [R144+0x10b8], R177 ;  /* 0x0010b8b190007388 */ /* 0x000fe20000000800 */
[----:B------:R-:W-:Y:S01]  /*44d0*/  LEA.HI R171, R171, R148, RZ, 0x1b ;  /* 0x00000094abab7211 */ /* 0x000fe200078fd8ff */
[----:B------:R-:W-:Y:S01]  /*44e0*/  FMUL.FTZ R6, R158, R230 ;  /* 0x000000e69e067220 */ /* 0x000fe20000410000 */
[----:B------:R-:W-:Y:S01]  /*44f0*/  FFMA.FTZ R184, R184, R172, R173 ;  /* 0x000000acb8b87223 */ /* 0x000fe200000100ad */
[----:B------:R0:W-:Y:S01]  /*4500*/  STS [R144+0x10bc], R3 ;  /* 0x0010bc0390007388 */ /* 0x0001e20000000800 */
[----:B------:R-:W-:Y:S01]  /*4510*/  LEA R171, R171, UR32, 0x2 ;  /* 0x00000020abab7c11 */ /* 0x000fe2000f8e10ff */
[----:B------:R-:W-:Y:S01]  /*4520*/  FFMA.FTZ R6, R61, R6, R182 ;  /* 0x000000063d067223 */ /* 0x000fe200000100b6 */
[----:B------:R-:W-:Y:S01]  /*4530*/  FFMA.FTZ R174, R185, R184, R174 ;  /* 0x000000b8b9ae7223 */ /* 0x000fe200000100ae */
[----:B------:R1:W-:Y:S01]  /*4540*/  STS [R144+0x10c0], R179 ;  /* 0x0010c0b390007388 */ /* 0x0003e20000000800 */
[----:B------:R-:W-:-:S02]  /*4550*/  LEA.HI R7, R7, R148, RZ, 0x1b ;  /* 0x0000009407077211 */ /* 0x000fc400078fd8ff */
[----:B------:R-:W-:Y:S01]  /*4560*/  FFMA.FTZ R188, R188, R174, R175 ;  /* 0x000000aebcbc7223 */ /* 0x000fe200000100af */
[----:B------:R1:W-:Y:S01]  /*4570*/  STS [R144+0x10c4], R165 ;  /* 0x0010c4a590007388 */ /* 0x0003e20000000800 */
[----:B0-----:R-:W-:-:S04]  /*4580*/  IMAD.WIDE.U32 R2, R17, UR38, R4 ;  /* 0x0000002611027c25 */ /* 0x001fc8000f8e0004 */
[----:B------:R-:W-:Y:S01]  /*4590*/  FFMA.FTZ R228, R189, R188, R228 ;  /* 0x000000bcbde47223 */ /* 0x000fe200000100e4 */
[----:B------:R1:W-:Y:S01]  /*45a0*/  STS [R144+0x10c8], R167 ;  /* 0x0010c8a790007388 */ /* 0x0003e20000000800 */
[----:B------:R-:W-:Y:S02]  /*45b0*/  IMAD R3, R17, UR39, R3 ;  /* 0x0000002711037c24 */ /* 0x000fe4000f8e0203 */
[----:B------:R-:W-:Y:S01]  /*45c0*/  FFMA.FTZ R162, R163, R228, R162 ;  /* 0x000000e4a3a27223 */ /* 0x000fe200000100a2 */
[----:B------:R1:W-:Y:S01]  /*45d0*/  STS [R144+0x10cc], R169 ;  /* 0x0010cca990007388 */ /* 0x0003e20000000800 */
[----:B------:R-:W-:Y:S02]  /*45e0*/  BAR.SYNC.DEFER_BLOCKING 0x0 ;  /* 0x0000000000007b1d */ /* 0x000fe40000010000 */
[----:B------:R-:W-:Y:S01]  /*45f0*/  FFMA.FTZ R14, R159, R162, R14 ;  /* 0x000000a29f0e7223 */ /* 0x000fe2000001000e */
[----:B------:R-:W-:-:S03]  /*4600*/  LEA R4, P0, R2, UR40, 0x2 ;  /* 0x0000002802047c11 */ /* 0x000fc6000f8010ff */
[----:B------:R-:W-:Y:S01]  /*4610*/  FFMA.FTZ R160, R160, R14, R15 ;  /* 0x0000000ea0a07223 */ /* 0x000fe2000001000f */
[----:B------:R-:W-:Y:S02]  /*4620*/  MOV R15, UR19 ;  /* 0x00000013000f7c02 */ /* 0x000fe40008000f00 */
[----:B------:R-:W-:Y:S01]  /*4630*/  LEA.HI.X R5, R2, UR41, R3, 0x2, P0 ;  /* 0x0000002902057c11 */ /* 0x000fe200080f1403 */
[----:B------:R-:W-:Y:S01]  /*4640*/  FFMA.FTZ R156, R161, R160, R156 ;  /* 0x000000a0a19c7223 */ /* 0x000fe2000001009c */
[----:B------:R-:W-:Y:S02]  /*4650*/  IADD3 R161, PT, PT, R15, -UR22, -R148 ;  /* 0x800000160fa17c10 */ /* 0x000fe4000fffe894 */
[----:B------:R-:W-:Y:S02]  /*4660*/  IADD3 R3, PT, PT, R148, 0x80, RZ ;  /* 0x0000008094037810 */ /* 0x000fe40007ffe0ff */
[----:B------:R-:W-:Y:S02]  /*4670*/  ISETP.GE.AND P6, PT, R161, 0x1, PT ;  /* 0x00000001a100780c */ /* 0x000fe40003fc6270 */
[----:B------:R-:W-:-:S02]  /*4680*/  LEA.HI R3, R3, R148, RZ, 0x1b ;  /* 0x0000009403037211 */ /* 0x000fc400078fd8ff */
[----:B------:R-:W-:Y:S02]  /*4690*/  IADD3 R15, PT, PT, R148, 0x100, RZ ;  /* 0x00000100940f7810 */ /* 0x000fe40007ffe0ff */
[----:B------:R-:W-:Y:S02]  /*46a0*/  LEA R158, R3, UR32, 0x2 ;  /* 0x00000020039e7c11 */ /* 0x000fe4000f8e10ff */
[C---:B------:R-:W-:Y:S01]  /*46b0*/  ISETP.GE.AND P4, PT, R161.reuse, 0x41, PT ;  /* 0x00000041a100780c */ /* 0x040fe20003f86270 */
[----:B------:R-:W0:Y:S01]  /*46c0*/  LDS R171, [R171+0x1190] ;  /* 0x00119000abab7984 */ /* 0x000e220000000800 */
[C---:B------:R-:W-:Y:S02]  /*46d0*/  ISETP.GE.AND P3, PT, R161.reuse, 0x81, PT ;  /* 0x00000081a100780c */ /* 0x040fe40003f66270 */
[C---:B------:R-:W-:Y:S02]  /*46e0*/  ISETP.GE.AND P2, PT, R161.reuse, 0xc1, PT ;  /* 0x000000c1a100780c */ /* 0x040fe40003f46270 */
[----:B------:R-:W-:Y:S01]  /*46f0*/  ISETP.GE.AND P0, PT, R161, 0x101, PT ;  /* 0x00000101a100780c */ /* 0x000fe20003f06270 */
[----:B-1----:R-:W-:-:S12]  /*4700*/  @!P6 BRA `(.L_x_3636) ;  /* 0x000000000010e947 */ /* 0x002fd80003800000 */
[----:B------:R-:W-:-:S04]  /*4710*/  LEA.HI R2, R148, R148, RZ, 0x1b ;  /* 0x0000009494027211 */ /* 0x000fc800078fd8ff */
[----:B------:R-:W-:-:S05]  /*4720*/  LEA R2, R2, UR32, 0x2 ;  /* 0x0000002002027c11 */ /* 0x000fca000f8e10ff */
[----:B------:R-:W1:Y:S04]  /*4730*/  LDS R3, [R2+0x1090] ;  /* 0x0010900002037984 */ /* 0x000e680000000800 */
[----:B-1----:R1:W-:Y:S02]  /*4740*/  REDG.E.ADD.F32.FTZ.RN.STRONG.GPU desc[UR24][R4.64], R3 ;  /* 0x00000003040079a6 */ /* 0x0023e4000c12f318 */
.L_x_3636:
[----:B------:R-:W-:Y:S05]  /*4750*/  BSYNC.RECONVERGENT B0 ;  /* 0x0000000000007941 */ /* 0x000fea0003800200 */
.L_x_3635:
[----:B------:R-:W-:Y:S01]  /*4760*/  BSSY.RECONVERGENT B0, `(.L_x_3637) ;  /* 0x0000004000007945 */ /* 0x000fe20003800200 */
[----:B------:R-:W-:-:S03]  /*4770*/  ISETP.GE.AND P6, PT, R161, 0x141, PT ;  /* 0x00000141a100780c */ /* 0x000fc60003fc6270 */
[----:B------:R-:W-:Y:S10]  /*4780*/  @!P4 BRA `(.L_x_3638) ;  /* 0x000000000004c947 */ /* 0x000ff40003800000 */
[----:B0-----:R2:W-:Y:S02]  /*4790*/  REDG.E.ADD.F32.FTZ.RN.STRONG.GPU desc[UR24][R4.64+0x100], R171 ;  /* 0x000100ab040079a6 */ /* 0x0015e4000c12f318 */
.L_x_3638:
[----:B------:R-:W-:Y:S05]  /*47a0*/  BSYNC.RECONVERGENT B0 ;  /* 0x0000000000007941 */ /* 0x000fea0003800200 */
.L_x_3637:
[----:B-1----:R1:W3:Y:S01]  /*47b0*/  LDS R3, [R158+0x1290] ;  /* 0x001290009e037984 */ /* 0x0022e20000000800 */
[----:B------:R-:W-:Y:S01]  /*47c0*/  BSSY.RECONVERGENT B0, `(.L_x_3639) ;  /* 0x0000006000007945 */ /* 0x000fe20003800200 */
[----:B------:R-:W-:Y:S02]  /*47d0*/  IADD3 R159, PT, PT, R148, 0x140, RZ ;  /* 0x00000140949f7810 */ /* 0x000fe40007ffe0ff */
[----:B------:R-:W-:Y:S02]  /*47e0*/  LEA.HI R15, R15, R148, RZ, 0x1b ;  /* 0x000000940f0f7211 */ /* 0x000fe400078fd8ff */
[----:B------:R-:W-:Y:S01]  /*47f0*/  LEA R7, R7, UR32, 0x2 ;  /* 0x0000002007077c11 */ /* 0x000fe2000f8e10ff */
[----:B------:R-:W-:Y:S06]  /*4800*/  @!P3 BRA `(.L_x_3640) ;  /* 0x000000000004b947 */ /* 0x000fec0003800000 */
[----:B---3--:R4:W-:Y:S02]  /*4810*/  REDG.E.ADD.F32.FTZ.RN.STRONG.GPU desc[UR24][R4.64+0x200], R3 ;  /* 0x00020003040079a6 */ /* 0x0089e4000c12f318 */
.L_x_3640:
[----:B------:R-:W-:Y:S05]  /*4820*/  BSYNC.RECONVERGENT B0 ;  /* 0x0000000000007941 */ /* 0x000fea0003800200 */
.L_x_3639:
[----:B---34-:R3:W4:Y:S01]  /*4830*/  LDS R3, [R7+0x1390] ;  /* 0x0013900007037984 */ /* 0x0187220000000800 */
[----:B------:R-:W-:Y:S01]  /*4840*/  BSSY.RECONVERGENT B0, `(.L_x_3641) ;  /* 0x0000005000007945 */ /* 0x000fe20003800200 */
[----:B------:R-:W-:Y:S02]  /*4850*/  LEA.HI R159, R159, R148, RZ, 0x1b ;  /* 0x000000949f9f7211 */ /* 0x000fe400078fd8ff */
[----:B------:R-:W-:Y:S01]  /*4860*/  LEA R15, R15, UR32, 0x2 ;  /* 0x000000200f0f7c11 */ /* 0x000fe2000f8e10ff */
[----:B------:R-:W-:Y:S06]  /*4870*/  @!P2 BRA `(.L_x_3642) ;  /* 0x000000000004a947 */ /* 0x000fec0003800000 */
[----:B----4-:R4:W-:Y:S02]  /*4880*/  REDG.E.ADD.F32.FTZ.RN.STRONG.GPU desc[UR24][R4.64+0x300], R3 ;  /* 0x00030003040079a6 */ /* 0x0109e4000c12f318 */
.L_x_3642:
[----:B------:R-:W-:Y:S05]  /*4890*/  BSYNC.RECONVERGENT B0 ;  /* 0x0000000000007941 */ /* 0x000fea0003800200 */
.L_x_3641:
[----:B----4-:R4:W0:Y:S01]  /*48a0*/  LDS R3, [R15+0x1490] ;  /* 0x001490000f037984 */ /* 0x0108220000000800 */
[----:B------:R-:W-:Y:S01]  /*48b0*/  BSSY.RECONVERGENT B0, `(.L_x_3643) ;  /* 0x0000004000007945 */ /* 0x000fe20003800200 */
[----:B------:R-:W-:-:S03]  /*48c0*/  LEA R159, R159, UR32, 0x2 ;  /* 0x000000209f9f7c11 */ /* 0x000fc6000f8e10ff */
[----:B------:R-:W-:Y:S05]  /*48d0*/  @!P0 BRA `(.L_x_3644) ;  /* 0x0000000000048947 */ /* 0x000fea0003800000 */
[----:B0-----:R0:W-:Y:S02]  /*48e0*/  REDG.E.ADD.F32.FTZ.RN.STRONG.GPU desc[UR24][R4.64+0x400], R3 ;  /* 0x00040003040079a6 */ /* 0x0011e4000c12f318 */
.L_x_3644:
[----:B------:R-:W-:Y:S05]  /*48f0*/  BSYNC.RECONVERGENT B0 ;  /* 0x0000000000007941 */ /* 0x000fea0003800200 */
.L_x_3643:
[----:B0-----:R0:W0:Y:S01]  /*4900*/  LDS R3, [R159+0x1590] ;  /* 0x001590009f037984 */ /* 0x0010220000000800 */
[----:B------:R-:W-:Y:S01]  /*4910*/  BSSY.RECONVERGENT B0, `(.L_x_3645) ;  /* 0x0000005000007945 */ /* 0x000fe20003800200 */
[C---:B---3--:R-:W-:Y:S02]  /*4920*/  IADD3 R7, PT, PT, R148.reuse, 0x180, RZ ;  /* 0x0000018094077810 */ /* 0x048fe40007ffe0ff */
[----:B----4-:R-:W-:Y:S01]  /*4930*/  IADD3 R15, PT, PT, R148, 0x1c0, RZ ;  /* 0x000001c0940f7810 */ /* 0x010fe20007ffe0ff */
[----:B------:R-:W-:Y:S06]  /*4940*/  @!P6 BRA `(.L_x_3646) ;  /* 0x000000000004e947 */ /* 0x000fec0003800000 */
[----:B0-----:R3:W-:Y:S02]  /*4950*/  REDG.E.ADD.F32.FTZ.RN.STRONG.GPU desc[UR24][R4.64+0x500], R3 ;  /* 0x00050003040079a6 */ /* 0x0017e4000c12f318 */
.L_x_3646:
[----:B------:R-:W-:Y:S05]  /*4960*/  BSYNC.RECONVERGENT B0 ;  /* 0x0000000000007941 */ /* 0x000fea0003800200 */
.L_x_3645:
[-C--:B------:R-:W-:Y:S01]  /*4970*/  LEA.HI R7, R7, R148.reuse, RZ, 0x1b ;  /* 0x0000009407077211 */ /* 0x080fe200078fd8ff */
[----:B------:R-:W-:Y:S01]  /*4980*/  BSSY.RECONVERGENT B0, `(.L_x_3647) ;  /* 0x000000e000007945 */ /* 0x000fe20003800200 */
[----:B------:R-:W-:Y:S01]  /*4990*/  ISETP.GE.AND P6, PT, R161, 0x181, PT ;  /* 0x00000181a100780c */ /* 0x000fe20003fc6270 */
[----:B0-----:R-:W-:Y:S01]  /*49a0*/  VIADD R159, R148, 0x240 ;  /* 0x00000240949f7836 */ /* 0x001fe20000000000 */
[----:B---3--:R-:W-:Y:S02]  /*49b0*/  LEA R3, R7, UR32, 0x2 ;  /* 0x0000002007037c11 */ /* 0x008fe4000f8e10ff */
[-C--:B------:R-:W-:Y:S02]  /*49c0*/  LEA.HI R15, R15, R148.reuse, RZ, 0x1b ;  /* 0x000000940f0f7211 */ /* 0x080fe400078fd8ff */
[----:B------:R-:W-:Y:S02]  /*49d0*/  LEA.HI R157, R157, R148, RZ, 0x1b ;  /* 0x000000949d9d7211 */ /* 0x000fe400078fd8ff */
[----:B------:R-:W0:Y:S01]  /*49e0*/  LDS R3, [R3+0x1690] ;  /* 0x0016900003037984 */ /* 0x000e220000000800 */
[----:B------:R-:W-:-:S02]  /*49f0*/  LEA R15, R15, UR32, 0x2 ;  /* 0x000000200f0f7c11 */ /* 0x000fc4000f8e10ff */
[C---:B------:R-:W-:Y:S02]  /*4a00*/  ISETP.GE.AND P0, PT, R161.reuse, 0x1c1, PT ;  /* 0x000001c1a100780c */ /* 0x040fe40003f06270 */
[C---:B------:R-:W-:Y:S02]  /*4a10*/  ISETP.GE.AND P2, PT, R161.reuse, 0x201, PT ;  /* 0x00000201a100780c */ /* 0x040fe40003f46270 */
[C---:B------:R-:W-:Y:S02]  /*4a20*/  ISETP.GE.AND P3, PT, R161.reuse, 0x241, PT ;  /* 0x00000241a100780c */ /* 0x040fe40003f66270 */
[----:B------:R-:W-:Y:S01]  /*4a30*/  ISETP.GE.AND P4, PT, R161, 0x281, PT ;  /* 0x00000281a100780c */ /* 0x000fe20003f86270 */
[----:B------:R-:W-:-:S12]  /*4a40*/  @!P6 BRA `(.L_x_3648) ;  /* 0x000000000004e947 */ /* 0x000fd80003800000 */
[----:B0-----:R3:W-:Y:S02]  /*4a50*/  REDG.E.ADD.F32.FTZ.RN.STRONG.GPU desc[UR24][R4.64+0x600], R3 ;  /* 0x00060003040079a6 */ /* 0x0017e4000c12f318 */
.L_x_3648:
[----:B------:R-:W-:Y:S05]  /*4a60*/  BSYNC.RECONVERGENT B0 ;  /* 0x0000000000007941 */ /* 0x000fea0003800200 */
.L_x_3647:
[----:B0--3--:R0:W3:Y:S01]  /*4a70*/  LDS R3, [R15+0x1790] ;  /* 0x001790000f037984 */ /* 0x0090e20000000800 */
[----:B------:R-:W-:Y:S01]  /*4a80*/  BSSY.RECONVERGENT B0, `(.L_x_3649) ;  /* 0x0000006000007945 */ /* 0x000fe20003800200 */
[----:B------:R-:W-:Y:S02]  /*4a90*/  IADD3 R7, PT, PT, R148, 0x280, RZ ;  /* 0x0000028094077810 */ /* 0x000fe40007ffe0ff */
[----:B------:R-:W-:Y:S02]  /*4aa0*/  LEA R157, R157, UR32, 0x2 ;  /* 0x000000209d9d7c11 */ /* 0x000fe4000f8e10ff */
[----:B------:R-:W-:Y:S01]  /*4ab0*/  LEA.HI R159, R159, R148, RZ, 0x1b ;  /* 0x000000949f9f7211 */ /* 0x000fe200078fd8ff */
[----:B------:R-:W-:Y:S06]  /*4ac0*/  @!P0 BRA `(.L_x_3650) ;  /* 0x0000000000048947 */ /* 0x000fec0003800000 */
[----:B---3--:R4:W-:Y:S02]  /*4ad0*/  REDG.E.ADD.F32.FTZ.RN.STRONG.GPU desc[UR24][R4.64+0x700], R3 ;  /* 0x00070003040079a6 */ /* 0x0089e4000c12f318 */
.L_x_3650:
[----:B------:R-:W-:Y:S05]  /*4ae0*/  BSYNC.RECONVERGENT B0 ;  /* 0x0000000000007941 */ /* 0x000fea0003800200 */
.L_x_3649:
[----:B---34-:R3:W4:Y:S01]  /*4af0*/  LDS R3, [R157+0x1890] ;  /* 0x001890009d037984 */ /* 0x0187220000000800 */
[----:B------:R-:W-:Y:S01]  /*4b00*/  BSSY.RECONVERGENT B0, `(.L_x_3651) ;  /* 0x0000005000007945 */ /* 0x000fe20003800200 */
[----:B------:R-:W-:Y:S02]  /*4b10*/  LEA.HI R7, R7, R148, RZ, 0x1b ;  /* 0x0000009407077211 */ /* 0x000fe400078fd8ff */
[----:B------:R-:W-:Y:S01]  /*4b20*/  LEA R159, R159, UR32, 0x2 ;  /* 0x000000209f9f7c11 */ /* 0x000fe2000f8e10ff */
[----:B------:R-:W-:Y:S06]  /*4b30*/  @!P2 BRA `(.L_x_3652) ;  /* 0x000000000004a947 */ /* 0x000fec0003800000 */
[----:B----4-:R4:W-:Y:S02]  /*4b40*/  REDG.E.ADD.F32.FTZ.RN.STRONG.GPU desc[UR24][R4.64+0x800], R3 ;  /* 0x00080003040079a6 */ /* 0x0109e4000c12f318 */
.L_x_3652:
[----:B------:R-:W-:Y:S05]  /*4b50*/  BSYNC.RECONVERGENT B0 ;  /* 0x0000000000007941 */ /* 0x000fea0003800200 */
.L_x_3651:
[----:B----4-:R4:W1:Y:S01]  /*4b60*/  LDS R3, [R159+0x1990] ;  /* 0x001990009f037984 */ /* 0x0108620000000800 */
[----:B------:R-:W-:Y:S01]  /*4b70*/  BSSY.RECONVERGENT B0, `(.L_x_3653) ;  /* 0x0000005000007945 */ /* 0x000fe20003800200 */
[----:B0-----:R-:W-:Y:S02]  /*4b80*/  IADD3 R15, PT, PT, R148, 0x2c0, RZ ;  /* 0x000002c0940f7810 */ /* 0x001fe40007ffe0ff */
[----:B------:R-:W-:Y:S01]  /*4b90*/  LEA R7, R7, UR32, 0x2 ;  /* 0x0000002007077c11 */ /* 0x000fe2000f8e10ff */
[----:B------:R-:W-:Y:S06]  /*4ba0*/  @!P3 BRA `(.L_x_3654) ;  /* 0x000000000004b947 */ /* 0x000fec0003800000 */
[----:B-1----:R0:W-:Y:S02]  /*4bb0*/  REDG.E.ADD.F32.FTZ.RN.STRONG.GPU desc[UR24][R4.64+0x900], R3 ;  /* 0x00090003040079a6 */ /* 0x0021e4000c12f318 */
.L_x_3654:
[----:B------:R-:W-:Y:S05]  /*4bc0*/  BSYNC.RECONVERGENT B0 ;  /* 0x0000000000007941 */ /* 0x000fea0003800200 */
.L_x_3653:
[----:B01----:R0:W1:Y:S01]  /*4bd0*/  LDS R3, [R7+0x1a90] ;  /* 0x001a900007037984 */ /* 0x0030620000000800 */
[----:B------:R-:W-:Y:S01]  /*4be0*/  BSSY.RECONVERGENT B0, `(.L_x_3655) ;  /* 0x0000004000007945 */ /* 0x000fe20003800200 */
[----:B------:R-:W-:-:S03]  /*4bf0*/  LEA.HI R15, R15, R148, RZ, 0x1b ;  /* 0x000000940f0f7211 */ /* 0x000fc600078fd8ff */
[----:B------:R-:W-:Y:S05]  /*4c00*/  @!P4 BRA `(.L_x_3656) ;  /* 0x000000000004c947 */ /* 0x000fea0003800000 */
[----:B-1----:R1:W-:Y:S02]  /*4c10*/  REDG.E.ADD.F32.FTZ.RN.STRONG.GPU desc[UR24][R4.64+0xa00], R3 ;  /* 0x000a0003040079a6 */ /* 0x0023e4000c12f318 */
.L_x_3656:
[----:B------:R-:W-:Y:S05]  /*4c20*/  BSYNC.RECONVERGENT B0 ;  /* 0x0000000000007941 */ /* 0x000fea0003800200 */
.L_x_3655:
[----:B0-----:R-:W-:Y:S01]  /*4c30*/  LEA R7, R15, UR32, 0x2 ;  /* 0x000000200f077c11 */ /* 0x001fe2000f8e10ff */
[----:B------:R-:W-:Y:S01]  /*4c40*/  BSSY.RECONVERGENT B0, `(.L_x_3657) ;  /* 0x000000b000007945 */ /* 0x000fe20003800200 */
[----:B------:R-:W-:Y:S01]  /*4c50*/  ISETP.GE.AND P6, PT, R161, 0x2c1, PT ;  /* 0x000002c1a100780c */ /* 0x000fe20003fc6270 */
[----:B-1----:R-:W-:Y:S01]  /*4c60*/  FFMA.FTZ R3, R97, -R32, R218 ;  /* 0x8000002061037223 */ /* 0x002fe200000100da */
[C---:B------:R-:W-:Y:S01]  /*4c70*/  ISETP.GE.AND P0, PT, R161.reuse, 0x301, PT ;  /* 0x00000301a100780c */ /* 0x040fe20003f06270 */
[----:B------:R-:W-:Y:S01]  /*4c80*/  FMUL.FTZ R2, R32, R156 ;  /* 0x0000009c20027220 */ /* 0x000fe20000410000 */
[----:B------:R-:W0:Y:S01]  /*4c90*/  LDS R7, [R7+0x1b90] ;  /* 0x001b900007077984 */ /* 0x000e220000000800 */
[C---:B------:R-:W-:Y:S02]  /*4ca0*/  ISETP.GE.AND P2, PT, R161.reuse, 0x341, PT ;  /* 0x00000341a100780c */ /* 0x040fe40003f46270 */
[C---:B------:R-:W-:Y:S02]  /*4cb0*/  ISETP.GE.AND P3, PT, R161.reuse, 0x381, PT ;  /* 0x00000381a100780c */ /* 0x040fe40003f66270 */
[----:B------:R-:W-:-:S04]  /*4cc0*/  ISETP.GE.AND P4, PT, R161, 0x3c1, PT ;  /* 0x000003c1a100780c */ /* 0x000fc80003f86270 */
[----:B------:R-:W-:Y:S09]  /*4cd0*/  @!P6 BRA `(.L_x_3658) ;  /* 0x000000000004e947 */ /* 0x000ff20003800000 */
[----:B0-----:R1:W-:Y:S02]  /*4ce0*/  REDG.E.ADD.F32.FTZ.RN.STRONG.GPU desc[UR24][R4.64+0xb00], R7 ;  /* 0x000b0007040079a6 */ /* 0x0013e4000c12f318 */
.L_x_3658:
[----:B------:R-:W-:Y:S05]  /*4cf0*/  BSYNC.RECONVERGENT B0 ;  /* 0x0000000000007941 */ /* 0x000fea0003800200 */
.L_x_3657:
[----:B----4-:R-:W-:Y:S01]  /*4d00*/  IADD3 R159, PT, PT, R148, 0x300, RZ ;  /* 0x00000300949f7810 */ /* 0x010fe20007ffe0ff */
[----:B------:R-:W-:Y:S01]  /*4d10*/  FFMA.FTZ R193, R92, -R31, R193 ;  /* 0x8000001f5cc17223 */ /* 0x000fe200000100c1 */
[----:B------:R-:W-:Y:S01]  /*4d20*/  IADD3 R161, PT, PT, R148, 0x340, RZ ;  /* 0x0000034094a17810 */ /* 0x000fe20007ffe0ff */
[----:B------:R-:W-:Y:S01]  /*4d30*/  FMUL.FTZ R158, R31, R160 ;  /* 0x000000a01f9e7220 */ /* 0x000fe20000410000 */
[-C--:B------:R-:W-:Y:S01]  /*4d40*/  LEA.HI R159, R159, R148.reuse, RZ, 0x1b ;  /* 0x000000949f9f7211 */ /* 0x080fe200078fd8ff */
[----:B------:R-:W-:Y:S01]  /*4d50*/  FFMA.FTZ R15, R2, R3, RZ ;  /* 0x00000003020f7223 */ /* 0x000fe200000100ff */
[----:B------:R-:W-:Y:S01]  /*4d60*/  LEA.HI R161, R161, R148, RZ, 0x1b ;  /* 0x00000094a1a17211 */ /* 0x000fe200078fd8ff */
[----:B------:R-:W-:Y:S01]  /*4d70*/  FFMA.FTZ R220, R95, -R30, R220 ;  /* 0x8000001e5fdc7223 */ /* 0x000fe200000100dc */
[----:B------:R-:W-:Y:S01]  /*4d80*/  LEA R163, R159, UR32, 0x2 ;  /* 0x000000209fa37c11 */ /* 0x000fe2000f8e10ff */
[----:B01----:R-:W-:Y:S01]  /*4d90*/  FMUL.FTZ R7, R30, R14 ;  /* 0x0000000e1e077220 */ /* 0x003fe20000410000 */
[----:B------:R-:W-:Y:S01]  /*4da0*/  LEA R165, R161, UR32, 0x2 ;  /* 0x00000020a1a57c11 */ /* 0x000fe2000f8e10ff */
[----:B------:R-:W-:Y:S01]  /*4db0*/  FFMA.FTZ R190, R158, R193, R15 ;  /* 0x000000c19ebe7223 */ /* 0x000fe2000001000f */
[----:B------:R-:W-:Y:S01]  /*4dc0*/  FFMA.FTZ R195, R90, -R29, R195 ;  /* 0x8000001d5ac37223 */ /* 0x000fe200000100c3 */
[----:B------:R0:W1:Y:S01]  /*4dd0*/  LDS R161, [R163+0x1c90] ;  /* 0x001c9000a3a17984 */ /* 0x0000620000000800 */
[----:B------:R-:W-:Y:S01]  /*4de0*/  FMUL.FTZ R182, R29, R162 ;  /* 0x000000a21db67220 */ /* 0x000fe20000410000 */
[----:B---3--:R-:W-:Y:S01]  /*4df0*/  FFMA.FTZ R157, R7, R220, R190 ;  /* 0x000000dc079d7223 */ /* 0x008fe200000100be */
[----:B------:R-:W-:Y:S01]  /*4e00*/  FFMA.FTZ R222, R93, -R28, R222 ;  /* 0x8000001c5dde7223 */ /* 0x000fe200000100de */
[----:B------:R-:W-:Y:S01]  /*4e10*/  FMUL.FTZ R15, R28, R228 ;  /* 0x000000e41c0f7220 */ /* 0x000fe20000410000 */
[----:B------:R-:W-:Y:S01]  /*4e20*/  FFMA.FTZ R197, R88, -R27, R197 ;  /* 0x8000001b58c57223 */ /* 0x000fe200000100c5 */
[----:B------:R-:W-:Y:S01]  /*4e30*/  FFMA.FTZ R192, R182, R195, R157 ;  /* 0x000000c3b6c07223 */ /* 0x000fe2000001009d */
[----:B------:R-:W-:Y:S01]  /*4e40*/  FMUL.FTZ R190, R27, R188 ;  /* 0x000000bc1bbe7220 */ /* 0x000fe20000410000 */
[----:B------:R-:W-:Y:S01]  /*4e50*/  FFMA.FTZ R224, R91, -R26, R224 ;  /* 0x8000001a5be07223 */ /* 0x000fe200000100e0 */
[----:B------:R-:W-:Y:S01]  /*4e60*/  FMUL.FTZ R159, R26, R174 ;  /* 0x000000ae1a9f7220 */ /* 0x000fe20000410000 */
[----:B------:R-:W-:Y:S01]  /*4e70*/  FFMA.FTZ R157, R15, R222, R192 ;  /* 0x000000de0f9d7223 */ /* 0x000fe200000100c0 */
[----:B------:R-:W-:Y:S01]  /*4e80*/  BSSY.RECONVERGENT B0, `(.L_x_3659) ;  /* 0x0000007000007945 */ /* 0x000fe20003800200 */
[----:B------:R-:W-:Y:S01]  /*4e90*/  FFMA.FTZ R199, R86, -R25, R199 ;  /* 0x8000001956c77223 */ /* 0x000fe200000100c7 */
[----:B------:R-:W-:Y:S01]  /*4ea0*/  FMUL.FTZ R192, R25, R184 ;  /* 0x000000b819c07220 */ /* 0x000fe20000410000 */
[----:B------:R-:W-:-:S04]  /*4eb0*/  FFMA.FTZ R194, R190, R197, R157 ;  /* 0x000000c5bec27223 */ /* 0x000fc8000001009d */
[----:B------:R-:W-:Y:S01]  /*4ec0*/  FFMA.FTZ R157, R159, R224, R194 ;  /* 0x000000e09f9d7223 */ /* 0x000fe200000100c2 */
[----:B0-----:R-:W-:Y:S06]  /*4ed0*/  @!P0 BRA `(.L_x_3660) ;  /* 0x0000000000048947 */ /* 0x001fec0003800000 */
[----:B-1----:R0:W-:Y:S02]  /*4ee0*/  REDG.E.ADD.F32.FTZ.RN.STRONG.GPU desc[UR24][R4.64+0xc00], R161 ;  /* 0x000c00a1040079a6 */ /* 0x0021e4000c12f318 */
.L_x_3660:
[----:B------:R-:W-:Y:S05]  /*4ef0*/  BSYNC.RECONVERGENT B0 ;  /* 0x0000000000007941 */ /* 0x000fea0003800200 */
.L_x_3659:
[----:B------:R-:W-:Y:S01]  /*4f00*/  FFMA.FTZ R194, R192, R199, R157 ;  /* 0x000000c7c0c27223 */ /* 0x000fe2000001009d */
[----:B------:R-:W-:Y:S01]  /*4f10*/  BSSY.RECONVERGENT B0, `(.L_x_3661) ;  /* 0x0000006000007945 */ /* 0x000fe20003800200 */
[----:B------:R3:W4:Y:S01]  /*4f20*/  LDS R157, [R165+0x1d90] ;  /* 0x001d9000a59d7984 */ /* 0x0007220000000800 */
[----:B------:R-:W-:Y:S01]  /*4f30*/  FFMA.FTZ R226, R89, -R24, R226 ;  /* 0x8000001859e27223 */ /* 0x000fe200000100e2 */
[----:B01----:R-:W-:Y:S01]  /*4f40*/  FMUL.FTZ R161, R24, R172 ;  /* 0x000000ac18a17220 */ /* 0x003fe20000410000 */
[----:B------:R-:W-:Y:S06]  /*4f50*/  @!P2 BRA `(.L_x_3662) ;  /* 0x000000000004a947 */ /* 0x000fec0003800000 */
[----:B----4-:R0:W-:Y:S02]  /*4f60*/  REDG.E.ADD.F32.FTZ.RN.STRONG.GPU desc[UR24][R4.64+0xd00], R157 ;  /* 0x000d009d040079a6 */ /* 0x0101e4000c12f318 */
.L_x_3662:
[----:B------:R-:W-:Y:S05]  /*4f70*/  BSYNC.RECONVERGENT B0 ;  /* 0x0000000000007941 */ /* 0x000fea0003800200 */
.L_x_3661:
[----:B0---4-:R-:W-:Y:S02]  /*4f80*/  VIADD R157, R148, 0x380 ;  /* 0x00000380949d7836 */ /* 0x011fe40000000000 */
[----:B------:R-:W-:Y:S01]  /*4f90*/  FFMA.FTZ R201, R84, -R23, R201 ;  /* 0x8000001754c97223 */ /* 0x000fe200000100c9 */
[----:B------:R-:W-:Y:S01]  /*4fa0*/  FMUL.FTZ R163, R23, R180 ;  /* 0x000000b417a37220 */ /* 0x000fe20000410000 */
[----:B------:R-:W-:Y:S01]  /*4fb0*/  FFMA.FTZ R194, R161, R226, R194 ;  /* 0x000000e2a1c27223 */ /* 0x000fe200000100c2 */
[----:B------:R-:W-:Y:S01]  /*4fc0*/  FFMA.FTZ R232, R87, -R22, R232 ;  /* 0x8000001657e87223 */ /* 0x000fe200000100e8 */
[----:B------:R-:W-:Y:S01]  /*4fd0*/  LEA.HI R157, R157, R148, RZ, 0x1b ;  /* 0x000000949d9d7211 */ /* 0x000fe200078fd8ff */
[----:B---3--:R-:W-:Y:S01]  /*4fe0*/  FMUL.FTZ R165, R22, R170 ;  /* 0x000000aa16a57220 */ /* 0x008fe20000410000 */
[----:B------:R-:W-:Y:S01]  /*4ff0*/  FFMA.FTZ R194, R163, R201, R194 ;  /* 0x000000c9a3c27223 */ /* 0x000fe200000100c2 */
[----:B------:R-:W-:Y:S01]  /*5000*/  FFMA.FTZ R205, R82, -R21, R205 ;  /* 0x8000001552cd7223 */ /* 0x000fe200000100cd */
[----:B------:R-:W-:Y:S01]  /*5010*/  LEA R157, R157, UR32, 0x2 ;  /* 0x000000209d9d7c11 */ /* 0x000fe2000f8e10ff */
[----:B------:R-:W-:Y:S01]  /*5020*/  FMUL.FTZ R167, R21, R178 ;  /* 0x000000b215a77220 */ /* 0x000fe20000410000 */
[----:B------:R-:W-:Y:S01]  /*5030*/  FFMA.FTZ R194, R165, R232, R194 ;  /* 0x000000e8a5c27223 */ /* 0x000fe200000100c2 */
[----:B------:R-:W-:Y:S01]  /*5040*/  FFMA.FTZ R234, R85, -R20, R234 ;  /* 0x8000001455ea7223 */ /* 0x000fe200000100ea */
[----:B------:R-:W-:Y:S01]  /*5050*/  FMUL.FTZ R169, R20, R168 ;  /* 0x000000a814a97220 */ /* 0x000fe20000410000 */
[----:B------:R-:W-:Y:S01]  /*5060*/  IADD3 R173, PT, PT, R148, 0x3c0, RZ ;  /* 0x000003c094ad7810 */ /* 0x000fe20007ffe0ff */
[----:B------:R-:W0:Y:S01]  /*5070*/  LDS R157, [R157+0x1e90] ;  /* 0x001e90009d9d7984 */ /* 0x000e220000000800 */
[----:B------:R-:W-:Y:S01]  /*5080*/  FFMA.FTZ R194, R167, R205, R194 ;  /* 0x000000cda7c27223 */ /* 0x000fe200000100c2 */
[----:B------:R-:W-:Y:S01]  /*5090*/  FFMA.FTZ R207, R80, -R19, R207 ;  /* 0x8000001350cf7223 */ /* 0x000fe200000100cf */
[----:B--2---:R-:W-:Y:S01]  /*50a0*/  FMUL.FTZ R171, R19, R176 ;  /* 0x000000b013ab7220 */ /* 0x004fe20000410000 */
[----:B------:R-:W-:Y:S01]  /*50b0*/  LEA.HI R175, R173, R148, RZ, 0x1b ;  /* 0x00000094adaf7211 */ /* 0x000fe200078fd8ff */
[----:B------:R-:W-:Y:S01]  /*50c0*/  FFMA.FTZ R194, R169, R234, R194 ;  /* 0x000000eaa9c27223 */ /* 0x000fe200000100c2 */
[----:B------:R-:W-:Y:S01]  /*50d0*/  FFMA.FTZ R236, R83, -R18, R236 ;  /* 0x8000001253ec7223 */ /* 0x000fe200000100ec */
[----:B------:R-:W-:Y:S01]  /*50e0*/  FMUL.FTZ R173, R18, R166 ;  /* 0x000000a612ad7220 */ /* 0x000fe20000410000 */
[----:B------:R-:W-:Y:S01]  /*50f0*/  BSSY.RECONVERGENT B0, `(.L_x_3663) ;  /* 0x0000008000007945 */ /* 0x000fe20003800200 */
[----:B------:R-:W-:Y:S01]  /*5100*/  FFMA.FTZ R194, R171, R207, R194 ;  /* 0x000000cfabc27223 */ /* 0x000fe200000100c2 */
[----:B------:R-:W-:Y:S01]  /*5110*/  LEA R177, R175, UR32, 0x2 ;  /* 0x00000020afb17c11 */ /* 0x000fe2000f8e10ff */
[----:B------:R-:W-:Y:S01]  /*5120*/  FFMA.FTZ R230, R81, -R16, R230 ;  /* 0x8000001051e67223 */ /* 0x000fe200000100e6 */
[----:B------:R-:W-:Y:S01]  /*5130*/  FMUL.FTZ R175, R16, R164 ;  /* 0x000000a410af7220 */ /* 0x000fe20000410000 */
[----:B------:R-:W-:Y:S01]  /*5140*/  FFMA.FTZ R194, R173, R236, R194 ;  /* 0x000000ecadc27223 */ /* 0x000fe200000100c2 */
[----:B------:R-:W-:Y:S06]  /*5150*/  @!P3 BRA `(.L_x_3664) ;  /* 0x000000000004b947 */ /* 0x000fec0003800000 */
[----:B0-----:R1:W-:Y:S02]  /*5160*/  REDG.E.ADD.F32.FTZ.RN.STRONG.GPU desc[UR24][R4.64+0xe00], R157 ;  /* 0x000e009d040079a6 */ /* 0x0013e4000c12f318 */
.L_x_3664:
[----:B------:R-:W-:Y:S05]  /*5170*/  BSYNC.RECONVERGENT B0 ;  /* 0x0000000000007941 */ /* 0x000fea0003800200 */
.L_x_3663:
[----:B------:R-:W2:Y:S01]  /*5180*/  LDS R177, [R177+0x1f90] ;  /* 0x001f9000b1b17984 */ /* 0x000ea20000000800 */
[----:B------:R-:W-:Y:S01]  /*5190*/  BSSY.RECONVERGENT B0, `(.L_x_3665) ;  /* 0x0000004000007945 */ /* 0x000fe20003800200 */
[----:B01----:R-:W-:-:S03]  /*51a0*/  FFMA.FTZ R157, R175, R230, R194 ;  /* 0x000000e6af9d7223 */ /* 0x003fc600000100c2 */
[----:B------:R-:W-:Y:S05]  /*51b0*/  @!P4 BRA `(.L_x_3666) ;  /* 0x000000000004c947 */ /* 0x000fea0003800000 */
[----:B--2---:R0:W-:Y:S02]  /*51c0*/  REDG.E.ADD.F32.FTZ.RN.STRONG.GPU desc[UR24][R4.64+0xf00], R177 ;  /* 0x000f00b1040079a6 */ /* 0x0041e4000c12f318 */
.L_x_3666:
[----:B------:R-:W-:Y:S05]  /*51d0*/  BSYNC.RECONVERGENT B0 ;  /* 0x0000000000007941 */ /* 0x000fea0003800200 */
.L_x_3665:
[----:B0-----:R-:W0:Y:S01]  /*51e0*/  SHFL.DOWN PT, R4, R157, 0x1, 0x1f ;  /* 0x08201f009d047f89 */ /* 0x001e2200000e0000 */
[----:B------:R-:W-:Y:S01]  /*51f0*/  ISETP.GT.AND P0, PT, R128, 0x1e, PT ;  /* 0x0000001e8000780c */ /* 0x000fe20003f04270 */
[----:B--2---:R-:W-:Y:S01]  /*5200*/  FMUL.FTZ R177, R155, R164 ;  /* 0x000000a49bb17220 */ /* 0x004fe20000410000 */
[----:B------:R-:W-:Y:S01]  /*5210*/  FADD.FTZ R34, R173, R34 ;  /* 0x00000022ad227221 */ /* 0x000fe20000010000 */
[----:B------:R-:W1:Y:S01]  /*5220*/  SHFL.DOWN PT, R5, R6, 0x1, 0x1f ;  /* 0x08201f0006057f89 */ /* 0x000e6200000e0000 */
[----:B------:R-:W-:Y:S01]  /*5230*/  FADD.FTZ R36, R169, R36 ;  /* 0x00000024a9247221 */ /* 0x000fe20000010000 */
[----:B------:R-:W-:Y:S01]  /*5240*/  FMUL.FTZ R230, R230, R177 ;  /* 0x000000b1e6e67220 */ /* 0x000fe20000410000 */
[----:B------:R-:W-:Y:S01]  /*5250*/  FADD.FTZ R40, R161, R40 ;  /* 0x00000028a1287221 */ /* 0x000fe20000010000 */
[----:B------:R-:W-:Y:S01]  /*5260*/  FADD.FTZ R44, R15, R44 ;  /* 0x0000002c0f2c7221 */ /* 0x000fe20000010000 */
[----:B------:R-:W-:Y:S01]  /*5270*/  FMUL.FTZ R15, R155, R14 ;  /* 0x0000000e9b0f7220 */ /* 0x000fe20000410000 */
[----:B------:R-:W-:Y:S01]  /*5280*/  FFMA.FTZ R173, R81, R164, R230 ;  /* 0x000000a451ad7223 */ /* 0x000fe200000100e6 */
[----:B------:R-:W-:Y:S01]  /*5290*/  FADD.FTZ R42, R159, R42 ;  /* 0x0000002a9f2a7221 */ /* 0x000fe20000010000 */
[----:B------:R-:W-:Y:S01]  /*52a0*/  FADD.FTZ R37, R167, R37 ;  /* 0x00000025a7257221 */ /* 0x000fe20000010000 */
[----:B------:R-:W-:Y:S01]  /*52b0*/  FMUL.FTZ R220, R220, R15 ;  /* 0x0000000fdcdc7220 */ /* 0x000fe20000410000 */
[----:B------:R-:W-:Y:S01]  /*52c0*/  BSSY.RECONVERGENT B0, `(.L_x_3667) ;  /* 0x0000070000007945 */ /* 0x000fe20003800200 */
[----:B------:R-:W-:Y:S01]  /*52d0*/  FADD.FTZ R33, R175, R33 ;  /* 0x00000021af217221 */ /* 0x000fe20000010000 */
[----:B------:R-:W-:Y:S01]  /*52e0*/  FADD.FTZ R35, R171, R35 ;  /* 0x00000023ab237221 */ /* 0x000fe20000010000 */
[----:B------:R-:W-:Y:S01]  /*52f0*/  FFMA.FTZ R220, R95, R14, R220 ;  /* 0x0000000e5fdc7223 */ /* 0x000fe200000100dc */
[----:B------:R-:W-:Y:S01]  /*5300*/  FADD.FTZ R66, R173, R66 ;  /* 0x00000042ad427221 */ /* 0x000fe20000010000 */
[----:B------:R-:W-:Y:S01]  /*5310*/  FADD.FTZ R38, R165, R38 ;  /* 0x00000026a5267221 */ /* 0x000fe20000010000 */
        /* <DEDUP_REMOVED lines=8> */
[----:B-1----:R-:W-:Y:S01]  /*53a0*/  @!P0 FADD.FTZ R6, R6, R5 ;  /* 0x0000000506068221 */ /* 0x002fe20000010000 */
[----:B------:R-:W0:Y:S01]  /*53b0*/  SHFL.DOWN PT, R4, R157, 0x2, 0x1f ;  /* 0x08401f009d047f89 */ /* 0x000e2200000e0000 */
[----:B------:R-:W-:Y:S01]  /*53c0*/  ISETP.GT.AND P0, PT, R128, 0x1d, PT ;  /* 0x0000001d8000780c */ /* 0x000fe20003f04270 */
[----:B------:R-:W-:-:S02]  /*53d0*/  FADD.FTZ R51, R220, R51 ;  /* 0x00000033dc337221 */ /* 0x000fc40000010000 */
[----:B------:R-:W1:Y:S10]  /*53e0*/  SHFL.DOWN PT, R5, R6, 0x2, 0x1f ;  /* 0x08401f0006057f89 */ /* 0x000e7400000e0000 */
[----:B0-----:R-:W-:Y:S01]  /*53f0*/  @!P0 FADD.FTZ R157, R157, R4 ;  /* 0x000000049d9d8221 */ /* 0x001fe20000010000 */
[----:B------:R-:W-:Y:S01]  /*5400*/  FMUL.FTZ R4, R155, R176 ;  /* 0x000000b09b047220 */ /* 0x000fe20000410000 */
[----:B-1----:R-:W-:-:S03]  /*5410*/  @!P0 FADD.FTZ R6, R6, R5 ;  /* 0x0000000506068221 */ /* 0x002fc60000010000 */
[----:B------:R-:W0:Y:S01]  /*5420*/  SHFL.DOWN PT, R194, R157, 0x4, 0x1f ;  /* 0x08801f009dc27f89 */ /* 0x000e2200000e0000 */
[----:B------:R-:W-:Y:S01]  /*5430*/  ISETP.GT.AND P0, PT, R128, 0x1b, PT ;  /* 0x0000001b8000780c */ /* 0x000fe20003f04270 */
[----:B------:R-:W-:Y:S01]  /*5440*/  FMUL.FTZ R5, R155, R166 ;  /* 0x000000a69b057220 */ /* 0x000fe20000410000 */
[----:B------:R-:W-:Y:S01]  /*5450*/  FMUL.FTZ R207, R207, R4 ;  /* 0x00000004cfcf7220 */ /* 0x000fe20000410000 */
[----:B------:R-:W1:Y:S01]  /*5460*/  SHFL.DOWN PT, R179, R6, 0x4, 0x1f ;  /* 0x08801f0006b37f89 */ /* 0x000e6200000e0000 */
[C---:B------:R-:W-:Y:S01]  /*5470*/  FMUL.FTZ R4, R155.reuse, R178 ;  /* 0x000000b29b047220 */ /* 0x040fe20000410000 */
[----:B------:R-:W-:Y:S01]  /*5480*/  FMUL.FTZ R236, R236, R5 ;  /* 0x00000005ecec7220 */ /* 0x000fe20000410000 */
[----:B------:R-:W-:Y:S01]  /*5490*/  FMUL.FTZ R5, R155, R168 ;  /* 0x000000a89b057220 */ /* 0x000fe20000410000 */
[----:B------:R-:W-:Y:S01]  /*54a0*/  FFMA.FTZ R176, R80, R176, R207 ;  /* 0x000000b050b07223 */ /* 0x000fe200000100cf */
[----:B------:R-:W-:Y:S01]  /*54b0*/  FMUL.FTZ R205, R205, R4 ;  /* 0x00000004cdcd7220 */ /* 0x000fe20000410000 */
[----:B------:R-:W-:Y:S01]  /*54c0*/  FFMA.FTZ R236, R83, R166, R236 ;  /* 0x000000a653ec7223 */ /* 0x000fe200000100ec */
        /* <DEDUP_REMOVED lines=13> */
[----:B0-----:R-:W-:Y:S01]  /*55a0*/  @!P0 FADD.FTZ R157, R157, R194 ;  /* 0x000000c29d9d8221 */ /* 0x001fe20000010000 */
[C---:B------:R-:W-:Y:S01]  /*55b0*/  FMUL.FTZ R5, R155.reuse, R174 ;  /* 0x000000ae9b057220 */ /* 0x040fe20000410000 */
[----:B------:R-:W-:Y:S01]  /*55c0*/  FMUL.FTZ R4, R155, R188 ;  /* 0x000000bc9b047220 */ /* 0x000fe20000410000 */
[----:B------:R-:W-:Y:S01]  /*55d0*/  FFMA.FTZ R226, R89, R172, R226 ;  /* 0x000000ac59e27223 */ /* 0x000fe200000100e2 */
[----:B-1----:R-:W-:Y:S01]  /*55e0*/  @!P0 FADD.FTZ R6, R6, R179 ;  /* 0x000000b306068221 */ /* 0x002fe20000010000 */
[----:B------:R-:W0:Y:S01]  /*55f0*/  SHFL.DOWN PT, R164, R157, 0x8, 0x1f ;  /* 0x09001f009da47f89 */ /* 0x000e2200000e0000 */
[----:B------:R-:W-:Y:S01]  /*5600*/  ISETP.GT.AND P0, PT, R128, 0x17, PT ;  /* 0x000000178000780c */ /* 0x000fe20003f04270 */
[----:B------:R-:W-:Y:S01]  /*5610*/  FMUL.FTZ R224, R224, R5 ;  /* 0x00000005e0e07220 */ /* 0x000fe20000410000 */
[----:B------:R-:W-:Y:S01]  /*5620*/  FMUL.FTZ R197, R197, R4 ;  /* 0x00000004c5c57220 */ /* 0x000fe20000410000 */
[----:B------:R-:W1:Y:S01]  /*5630*/  SHFL.DOWN PT, R169, R6, 0x8, 0x1f ;  /* 0x09001f0006a97f89 */ /* 0x000e6200000e0000 */
[----:B------:R-:W-:Y:S01]  /*5640*/  FMUL.FTZ R5, R155, R228 ;  /* 0x000000e49b057220 */ /* 0x000fe20000410000 */
[----:B------:R-:W-:Y:S01]  /*5650*/  FFMA.FTZ R199, R86, R184, R199 ;  /* 0x000000b856c77223 */ /* 0x000fe200000100c7 */
[----:B------:R-:W-:Y:S01]  /*5660*/  FFMA.FTZ R224, R91, R174, R224 ;  /* 0x000000ae5be07223 */ /* 0x000fe200000100e0 */
[----:B------:R-:W-:Y:S01]  /*5670*/  FFMA.FTZ R197, R88, R188, R197 ;  /* 0x000000bc58c57223 */ /* 0x000fe200000100c5 */
[----:B------:R-:W-:Y:S01]  /*5680*/  FMUL.FTZ R222, R222, R5 ;  /* 0x00000005dede7220 */ /* 0x000fe20000410000 */
[----:B------:R-:W-:Y:S01]  /*5690*/  FADD.FTZ R65, R236, R65 ;  /* 0x00000041ec417221 */ /* 0x000fe20000010000 */
        /* <DEDUP_REMOVED lines=12> */
[----:B------:R-:W-:Y:S01]  /*5760*/  FMUL.FTZ R164, R155, R162 ;  /* 0x000000a29ba47220 */ /* 0x000fe20000410000 */
[----:B-1----:R-:W-:-:S03]  /*5770*/  @!P0 FADD.FTZ R6, R6, R169 ;  /* 0x000000a906068221 */ /* 0x002fc60000010000 */
[----:B------:R-:W0:Y:S01]  /*5780*/  SHFL.DOWN PT, R166, R157, 0x10, 0x1f ;  /* 0x0a001f009da67f89 */ /* 0x000e2200000e0000 */
[----:B------:R-:W-:Y:S01]  /*5790*/  ISETP.NE.AND P0, PT, R128, RZ, PT ;  /* 0x000000ff8000720c */ /* 0x000fe20003f05270 */
[----:B------:R-:W-:Y:S01]  /*57a0*/  FMUL.FTZ R195, R195, R164 ;  /* 0x000000a4c3c37220 */ /* 0x000fe20000410000 */
[C---:B------:R-:W-:Y:S01]  /*57b0*/  FMUL.FTZ R164, R155.reuse, R160 ;  /* 0x000000a09ba47220 */ /* 0x040fe20000410000 */
[----:B------:R-:W1:Y:S02]  /*57c0*/  SHFL.DOWN PT, R161, R6, 0x10, 0x1f ;  /* 0x0a001f0006a17f89 */ /* 0x000e6400000e0000 */
[----:B------:R-:W-:Y:S01]  /*57d0*/  FFMA.FTZ R195, R90, R162, R195 ;  /* 0x000000a25ac37223 */ /* 0x000fe200000100c3 */
[----:B------:R-:W-:Y:S01]  /*57e0*/  FMUL.FTZ R162, R155, R156 ;  /* 0x0000009c9ba27220 */ /* 0x000fe20000410000 */
[----:B------:R-:W-:Y:S02]  /*57f0*/  FMUL.FTZ R193, R193, R164 ;  /* 0x000000a4c1c17220 */ /* 0x000fe40000410000 */
[----:B------:R-:W-:Y:S01]  /*5800*/  FADD.FTZ R52, R195, R52 ;  /* 0x00000034c3347221 */ /* 0x000fe20000010000 */
[----:B------:R-:W-:Y:S01]  /*5810*/  FMUL.FTZ R162, R3, R162 ;  /* 0x000000a203a27220 */ /* 0x000fe20000410000 */
[----:B------:R-:W-:-:S02]  /*5820*/  FFMA.FTZ R193, R92, R160, R193 ;  /* 0x000000a05cc17223 */ /* 0x000fc400000100c1 */
[----:B------:R-:W-:Y:S01]  /*5830*/  @!P0 SHF.R.U32.HI R4, RZ, 0x2, R148 ;  /* 0x00000002ff048819 */ /* 0x000fe20000011694 */
[----:B------:R-:W-:Y:S01]  /*5840*/  FFMA.FTZ R3, R97, R156, R162 ;  /* 0x0000009c61037223 */ /* 0x000fe200000100a2 */
[----:B------:R-:W-:Y:S02]  /*5850*/  FADD.FTZ R50, R193, R50 ;  /* 0x00000032c1327221 */ /* 0x000fe40000010000 */
[----:B------:R-:W-:Y:S01]  /*5860*/  @!P0 LOP3.LUT R159, R4, 0xf8, RZ, 0xc0, !PT ;  /* 0x000000f8049f8812 */ /* 0x000fe200078ec0ff */
[----:B------:R-:W-:Y:S01]  /*5870*/  FADD.FTZ R48, R3, R48 ;  /* 0x0000003003307221 */ /* 0x000fe20000010000 */
[----:B0-----:R-:W-:Y:S01]  /*5880*/  FADD.FTZ R4, R157, R166 ;  /* 0x000000a69d047221 */ /* 0x001fe20000010000 */
[----:B-1----:R-:W-:-:S05]  /*5890*/  FADD.FTZ R5, R6, R161 ;  /* 0x000000a106057221 */ /* 0x002fca0000010000 */
[----:B------:R0:W-:Y:S01]  /*58a0*/  @!P0 STS.64 [R159+UR32+0x2118], R4 ;  /* 0x002118049f008988 */ /* 0x0001e20008000a20 */
[----:B------:R-:W-:Y:S06]  /*58b0*/  BAR.SYNC.DEFER_BLOCKING 0x0 ;  /* 0x0000000000007b1d */ /* 0x000fec0000010000 */
[----:B------:R-:W-:Y:S05]  /*58c0*/  @P5 BRA `(.L_x_3668) ;  /* 0x00000000003c5947 */ /* 0x000fea0003800000 */
[----:B------:R-:W-:Y:S01]  /*58d0*/  UISETP.NE.AND UP0, UPT, UR11, UR42, UPT ;  /* 0x0000002a0b00728c */ /* 0x000fe2000bf05270 */
[----:B------:R-:W-:Y:S01]  /*58e0*/  LEA R15, R17, UR32, 0x2 ;  /* 0x00000020110f7c11 */ /* 0x000fe2000f8e10ff */
[----:B------:R-:W1:Y:S01]  /*58f0*/  LDS.64 R2, [UR32+0x2120] ;  /* 0x00212020ff027984 */ /* 0x000e620008000a00 */
[----:B------:R-:W-:-:S03]  /*5900*/  ISETP.GT.AND P0, PT, R128, 0xf, PT ;  /* 0x0000000f8000780c */ /* 0x000fc60003f04270 */
[----:B------:R-:W-:Y:S02]  /*5910*/  PLOP3.LUT P2, PT, PT, PT, UP0, 0x80, 0x8 ;  /* 0x000000000008781c */ /* 0x000fe40003f4f008 */
[----:B------:R-:W-:Y:S02]  /*5920*/  FSEL R6, R6, R5, P0 ;  /* 0x0000000506067208 */ /* 0x000fe40000000000 */
[----:B------:R-:W-:-:S09]  /*5930*/  FSEL R157, R157, R4, P0 ;  /* 0x000000049d9d7208 */ /* 0x000fd20000000000 */
[----:B------:R-:W2:Y:S04]  /*5940*/  @P2 LDS R14, [R15+0x3a50] ;  /* 0x003a50000f0e2984 */ /* 0x000ea80000000800 */
[----:B------:R-:W3:Y:S01]  /*5950*/  @P2 LDS R7, [R15+0x3650] ;  /* 0x003650000f072984 */ /* 0x000ee20000000800 */
[----:B-1----:R-:W-:Y:S01]  /*5960*/  FADD.FTZ R3, R3, R6 ;  /* 0x0000000603037221 */ /* 0x002fe20000010000 */
[----:B------:R-:W-:-:S03]  /*5970*/  FADD.FTZ R2, R2, R157 ;  /* 0x0000009d02027221 */ /* 0x000fc60000010000 */
[----:B--2---:R-:W-:Y:S01]  /*5980*/  @P2 FADD.FTZ R3, R3, R14 ;  /* 0x0000000e03032221 */ /* 0x004fe20000010000 */
[----:B---3--:R-:W-:-:S04]  /*5990*/  @P2 FADD.FTZ R2, R2, R7 ;  /* 0x0000000702022221 */ /* 0x008fc80000010000 */
[----:B------:R1:W-:Y:S04]  /*59a0*/  STS [R15+0x3a50], R3 ;  /* 0x003a50030f007388 */ /* 0x0003e80000000800 */
[----:B------:R1:W-:Y:S02]  /*59b0*/  STS [R15+0x3650], R2 ;  /* 0x003650020f007388 */ /* 0x0003e40000000800 */
.L_x_3668:
[----:B------:R-:W-:Y:S05]  /*59c0*/  BSYNC.RECONVERGENT B0 ;  /* 0x0000000000007941 */ /* 0x000fea0003800200 */
.L_x_3667:
[----:B------:R-:W-:-:S04]  /*59d0*/  IADD3 R17, PT, PT, R17, 0x1, RZ ;  /* 0x0000000111117810 */ /* 0x000fc80007ffe0ff */
[----:B------:R-:W-:-:S13]  /*59e0*/  ISETP.GE.AND P0, PT, R17, UR43, PT ;  /* 0x0000002b11007c0c */ /* 0x000fda000bf06270 */
[----:B------:R-:W-:Y:S05]  /*59f0*/  @!P0 BRA `(.L_x_3669) ;  /* 0xffffffc800708947 */ /* 0x000fea000383ffff */
.L_x_3624:
[----:B------:R-:W-:Y:S01]  /*5a00*/  BAR.SYNC.DEFER_BLOCKING 0x0 ;  /* 0x0000000000007b1d */ /* 0x000fe20000010000 */
[----:B------:R-:W-:Y:S01]  /*5a10*/  ISETP.NE.AND P0, PT, R148, RZ, PT ;  /* 0x000000ff9400720c */ /* 0x000fe20003f05270 */
[----:B------:R-:W-:Y:S01]  /*5a20*/  UIADD3 UR19, UPT, UPT, -UR22, UR19, URZ ;  /* 0x0000001316137290 */ /* 0x000fe2000fffe1ff */
[----:B------:R-:W-:Y:S01]  /*5a30*/  FADD.FTZ R151, R48, R151 ;  /* 0x0000009730977221 */ /* 0x000fe20000010000 */
[----:B------:R-:W-:Y:S02]  /*5a40*/  USHF.R.S32.HI UR23, URZ, 0x1f, UR22 ;  /* 0x0000001fff177899 */ /* 0x000fe40008011416 */
[----:B------:R-:W2:Y:S02]  /*5a50*/  LDCU.64 UR28, c[0x0][0x4f8] ;  /* 0x00009f00ff1c77ac */ /* 0x000ea40008000a00 */
[----:B------:R-:W-:Y:S01]  /*5a60*/  MOV R6, UR19 ;  /* 0x0000001300067c02 */ /* 0x000fe20008000f00 */
[----:B------:R-:W3:Y:S01]  /*5a70*/  LDCU.64 UR30, c[0x0][0x500] ;  /* 0x0000a000ff1e77ac */ /* 0x000ee20008000a00 */
[----:B------:R-:W-:-:S02]  /*5a80*/  UIADD3 UR13, UP0, UPT, UR13, -0x1000, URZ ;  /* 0xfffff0000d0d7890 */ /* 0x000fc4000ff1e0ff */
[----:B------:R-:W-:Y:S02]  /*5a90*/  UIADD3 UR15, UP1, UPT, UR15, -0x1000, URZ ;  /* 0xfffff0000f0f7890 */ /* 0x000fe4000ff3e0ff */
[----:B------:R-:W-:Y:S02]  /*5aa0*/  UIADD3.X UR14, UPT, UPT, UR14, -0x1, URZ, UP0, !UPT ;  /* 0xffffffff0e0e7890 */ /* 0x000fe400087fe4ff */
[----:B------:R-:W-:Y:S02]  /*5ab0*/  UISETP.GT.AND UP0, UPT, UR11, 0x1, UPT ;  /* 0x000000010b00788c */ /* 0x000fe4000bf04270 */
[----:B------:R-:W-:Y:S01]  /*5ac0*/  UIADD3 UR17, UP2, UPT, UR17, -0x1000, URZ ;  /* 0xfffff00011117890 */ /* 0x000fe2000ff5e0ff */
[----:B------:R-:W-:Y:S01]  /*5ad0*/  STS [R111], R49 ;  /* 0x000000316f007388 */ /* 0x000fe20000000800 */
[----:B--2---:R-:W-:Y:S02]  /*5ae0*/  UIMAD.WIDE.U32 UR20, UR27, UR28, UR22 ;  /* 0x0000001c1b1472a5 */ /* 0x004fe4000f8e0016 */
[----:B------:R-:W-:Y:S01]  /*5af0*/  UIADD3.X UR16, UPT, UPT, UR16, -0x1, URZ, UP1, !UPT ;  /* 0xffffffff10107890 */ /* 0x000fe20008ffe4ff */
[----:B------:R-:W-:Y:S01]  /*5b00*/  STS [R110+0x4], R47 ;  /* 0x0000042f6e007388 */ /* 0x000fe20000000800 */
[----:B------:R-:W-:Y:S01]  /*5b10*/  UIMAD UR21, UR27, UR29, UR21 ;  /* 0x0000001d1b1572a4 */ /* 0x000fe2000f8e0215 */
[----:B------:R-:W2:Y:S02]  /*5b20*/  LDCU.64 UR28, c[0x0][0x550] ;  /* 0x0000aa00ff1c77ac */ /* 0x000ea40008000a00 */
[----:B------:R-:W-:Y:S01]  /*5b30*/  STS [R109+0x8], R46 ;  /* 0x0000082e6d007388 */ /* 0x000fe20000000800 */
[----:B---3--:R-:W-:-:S03]  /*5b40*/  UIMAD.WIDE.U32 UR20, UR26, UR30, UR20 ;  /* 0x0000001e1a1472a5 */ /* 0x008fc6000f8e0014 */
[----:B------:R-:W-:Y:S01]  /*5b50*/  STS [R108+0xc], R45 ;  /* 0x00000c2d6c007388 */ /* 0x000fe20000000800 */
[----:B------:R-:W-:Y:S02]  /*5b60*/  UIADD3.X UR18, UPT, UPT, UR18, -0x1, URZ, UP2, !UPT ;  /* 0xffffffff12127890 */ /* 0x000fe400097fe4ff */
[----:B------:R-:W-:Y:S01]  /*5b70*/  UIMAD UR19, UR26, UR31, UR21 ;  /* 0x0000001f1a1372a4 */ /* 0x000fe2000f8e0215 */
[----:B------:R-:W-:Y:S01]  /*5b80*/  STS [R107+0x10], R44 ;  /* 0x0000102c6b007388 */ /* 0x000fe20000000800 */
[----:B-1----:R-:W-:Y:S01]  /*5b90*/  IADD3 R3, P1, PT, R146, UR20, RZ ;  /* 0x0000001492037c10 */ /* 0x002fe2000ff3e0ff */
[----:B------:R-:W1:Y:S02]  /*5ba0*/  LDCU.64 UR30, c[0x0][0x560] ;  /* 0x0000ac00ff1e77ac */ /* 0x000e640008000a00 */
[----:B------:R-:W-:Y:S01]  /*5bb0*/  STS [R106+0x14], R43 ;  /* 0x0000142b6a007388 */ /* 0x000fe20000000800 */
[----:B0-----:R-:W-:Y:S01]  /*5bc0*/  IADD3.X R4, PT, PT, RZ, UR19, RZ, P1, !PT ;  /* 0x00000013ff047c10 */ /* 0x001fe20008ffe4ff */
[----:B------:R-:W0:Y:S02]  /*5bd0*/  LDCU.64 UR20, c[0x0][0x518] ;  /* 0x0000a300ff1477ac */ /* 0x000e240008000a00 */
[----:B------:R-:W-:Y:S01]  /*5be0*/  STS [R105+0x18], R42 ;  /* 0x0000182a69007388 */ /* 0x000fe20000000800 */
[----:B--2---:R-:W-:-:S03]  /*5bf0*/  LEA R2, P5, R3, UR28, 0x2 ;  /* 0x0000001c03027c11 */ /* 0x004fc6000f8a10ff */
[----:B------:R-:W-:Y:S01]  /*5c00*/  STS [R104+0x1c], R41 ;  /* 0x00001c2968007388 */ /* 0x000fe20000000800 */
[----:B------:R-:W-:Y:S01]  /*5c10*/  LEA.HI.X R3, R3, UR29, R4, 0x2, P5 ;  /* 0x0000001d03037c11 */ /* 0x000fe2000a8f1404 */
[----:B------:R-:W2:Y:S02]  /*5c20*/  LDCU.64 UR28, c[0x0][0x520] ;  /* 0x0000a400ff1c77ac */ /* 0x000ea40008000a00 */
[----:B------:R-:W-:Y:S04]  /*5c30*/  STS [R103+0x20], R40 ;  /* 0x0000202867007388 */ /* 0x000fe80000000800 */
[----:B------:R-:W-:Y:S04]  /*5c40*/  STS [R102+0x24], R39 ;  /* 0x0000242766007388 */ /* 0x000fe80000000800 */
[----:B------:R-:W-:Y:S01]  /*5c50*/  STS [R101+0x28], R38 ;  /* 0x0000282665007388 */ /* 0x000fe20000000800 */
[----:B0-----:R-:W-:-:S03]  /*5c60*/  UIMAD.WIDE.U32 UR22, UR27, UR20, UR22 ;  /* 0x000000141b1672a5 */ /* 0x001fc6000f8e0016 */
[----:B------:R-:W-:Y:S01]  /*5c70*/  STS [R100+0x2c], R37 ;  /* 0x00002c2564007388 */ /* 0x000fe20000000800 */
[----:B------:R-:W-:-:S03]  /*5c80*/  UIMAD UR21, UR27, UR21, UR23 ;  /* 0x000000151b1572a4 */ /* 0x000fc6000f8e0217 */
[----:B------:R-:W-:Y:S01]  /*5c90*/  STS [R99+0x30], R36 ;  /* 0x0000302463007388 */ /* 0x000fe20000000800 */
[----:B------:R-:W-:Y:S02]  /*5ca0*/  UMOV UR20, UR22 ;  /* 0x0000001600147c82 */ /* 0x000fe40008000000 */
[----:B--2---:R-:W-:Y:S01]  /*5cb0*/  UIMAD.WIDE.U32 UR20, UR26, UR28, UR20 ;  /* 0x0000001c1a1472a5 */ /* 0x004fe2000f8e0014 */
[----:B------:R-:W-:Y:S03]  /*5cc0*/  STS [R98+0x34], R35 ;  /* 0x0000342362007388 */ /* 0x000fe60000000800 */
[----:B------:R-:W-:Y:S01]  /*5cd0*/  UIMAD UR19, UR26, UR29, UR21 ;  /* 0x0000001d1a1372a4 */ /* 0x000fe2000f8e0215 */
        /* <DEDUP_REMOVED lines=57> */
[----:B-1----:R-:W-:Y:S01]  /*6070*/  LEA R2, P2, R3, UR30, 0x2 ;  /* 0x0000001e03027c11 */ /* 0x002fe2000f8410ff */
[----:B------:R-:W-:-:S03]  /*6080*/  UIADD3 UR19, UPT, UPT, UR11, -0x1, URZ ;  /* 0xffffffff0b137890 */ /* 0x000fc6000fffe0ff */
[----:B------:R-:W-:-:S04]  /*6090*/  LEA.HI.X R3, R3, UR31, R4, 0x2, P2 ;  /* 0x0000001f03037c11 */ /* 0x000fc800090f1404 */
[----:B------:R-:W-:Y:S01]  /*60a0*/  UMOV UR11, UR19 ;  /* 0x00000013000b7c82 */ /* 0x000fe20008000000 */
[----:B------:R-:W-:Y:S04]  /*60b0*/  STS [R111], R48 ;  /* 0x000000306f007388 */ /* 0x000fe80000000800 */
[----:B------:R0:W-:Y:S04]  /*60c0*/  STS [R110+0x4], R50 ;  /* 0x000004326e007388 */ /* 0x0001e80000000800 */
[----:B------:R1:W-:Y:S04]  /*60d0*/  STS [R109+0x8], R51 ;  /* 0x000008336d007388 */ /* 0x0003e80000000800 */
[----:B------:R2:W-:Y:S01]  /*60e0*/  STS [R108+0xc], R52 ;  /* 0x00000c346c007388 */ /* 0x0005e20000000800 */
[----:B0-----:R-:W-:-:S03]  /*60f0*/  FADD.FTZ R50, R151, R50 ;  /* 0x0000003297327221 */ /* 0x001fc60000010000 */
[----:B------:R0:W-:Y:S01]  /*6100*/  STS [R107+0x10], R53 ;  /* 0x000010356b007388 */ /* 0x0001e20000000800 */
[----:B-1----:R-:W-:-:S03]  /*6110*/  FADD.FTZ R51, R50, R51 ;  /* 0x0000003332337221 */ /* 0x002fc60000010000 */
[----:B------:R1:W-:Y:S01]  /*6120*/  STS [R106+0x14], R54 ;  /* 0x000014366a007388 */ /* 0x0003e20000000800 */
[----:B--2---:R-:W-:-:S03]  /*6130*/  FADD.FTZ R52, R51, R52 ;  /* 0x0000003433347221 */ /* 0x004fc60000010000 */
        /* <DEDUP_REMOVED lines=10> */
[----:B------:R-:W-:Y:S01]  /*61e0*/  STS [R100+0x2c], R60 ;  /* 0x00002c3c64007388 */ /* 0x000fe20000000800 */
[----:B--2---:R-:W-:-:S03]  /*61f0*/  FADD.FTZ R58, R57, R58 ;  /* 0x0000003a393a7221 */ /* 0x004fc60000010000 */
[----:B------:R1:W-:Y:S01]  /*6200*/  STS [R99+0x30], R62 ;  /* 0x0000303e63007388 */ /* 0x0003e20000000800 */
[----:B0-----:R-:W-:-:S03]  /*6210*/  FADD.FTZ R59, R58, R59 ;  /* 0x0000003b3a3b7221 */ /* 0x001fc60000010000 */
[----:B------:R-:W-:Y:S01]  /*6220*/  STS [R98+0x34], R63 ;  /* 0x0000343f62007388 */ /* 0x000fe20000000800 */
[----:B------:R-:W-:-:S03]  /*6230*/  FADD.FTZ R59, R59, R60 ;  /* 0x0000003c3b3b7221 */ /* 0x000fc60000010000 */
[----:B------:R0:W-:Y:S01]  /*6240*/  STS [R96+0x38], R65 ;  /* 0x0000384160007388 */ /* 0x0001e20000000800 */
[----:B-1----:R-:W-:-:S03]  /*6250*/  FADD.FTZ R62, R59, R62 ;  /* 0x0000003e3b3e7221 */ /* 0x002fc60000010000 */
[----:B------:R-:W-:Y:S01]  /*6260*/  STS [R94+0x3c], R66 ;  /* 0x00003c425e007388 */ /* 0x000fe20000000800 */
[----:B------:R-:W-:-:S03]  /*6270*/  NOP ;  /* 0x0000000000007918 */ /* 0x000fc60000000000 */
[----:B------:R-:W-:Y:S01]  /*6280*/  LDS R127, [R127] ;  /* 0x000000007f7f7984 */ /* 0x000fe20000000800 */
[----:B------:R-:W-:-:S03]  /*6290*/  FADD.FTZ R62, R62, R63 ;  /* 0x0000003f3e3e7221 */ /* 0x000fc60000010000 */
[----:B------:R-:W-:Y:S01]  /*62a0*/  LDS R5, [R126+0x80] ;  /* 0x000080007e057984 */ /* 0x000fe20000000800 */
[----:B0-----:R-:W-:-:S03]  /*62b0*/  FADD.FTZ R65, R62, R65 ;  /* 0x000000413e417221 */ /* 0x001fc60000010000 */
[----:B------:R-:W-:Y:S01]  /*62c0*/  LDS R125, [R125+0x100] ;  /* 0x000100007d7d7984 */ /* 0x000fe20000000800 */
[----:B------:R-:W-:-:S03]  /*62d0*/  FADD.FTZ R151, R65, R66 ;  /* 0x0000004241977221 */ /* 0x000fc60000010000 */
        /* <DEDUP_REMOVED lines=46> */
[----:B------:R-:W-:-:S13]  /*65c0*/  ISETP.GE.AND P0, PT, R135, R0, PT ;  /* 0x000000008700720c */ /* 0x000fda0003f06270 */
[----:B------:R0:W-:Y:S01]  /*65d0*/  @!P0 STG.E desc[UR24][R2.64+0x480], R13 ;  /* 0x0004800d02008986 */ /* 0x0001e2000c101918 */
[----:B------:R-:W-:-:S04]  /*65e0*/  IADD3 R149, P0, PT, R149, -0x1000, RZ ;  /* 0xfffff00095957810 */ /* 0x000fc80007f1e0ff */
[----:B------:R-:W-:Y:S01]  /*65f0*/  IADD3.X R147, PT, PT, R147, -0x1, RZ, P0, !PT ;  /* 0xffffffff93937810 */ /* 0x000fe200007fe4ff */
[----:B------:R-:W-:Y:S08]  /*6600*/  BRA.U UP0, `(.L_x_3670) ;  /* 0xffffffa100c47547 */ /* 0x000ff0000b83ffff */
.L_x_3623:
[----:B------:R-:W1:Y:S01]  /*6610*/  LDCU.64 UR6, c[0x0][0x548] ;  /* 0x0000a900ff0677ac */ /* 0x000e620008000a00 */
[----:B------:R-:W2:Y:S01]  /*6620*/  S2R R10, SR_TID.X ;  /* 0x00000000000a7919 */ /* 0x000ea20000002100 */
[----:B------:R-:W3:Y:S01]  /*6630*/  LDCU UR15, c[0x0][0x38c] ;  /* 0x00007180ff0f77ac */ /* 0x000ee20008000800 */
[----:B------:R-:W4:Y:S01]  /*6640*/  LDCU.64 UR8, c[0x0][0x568] ;  /* 0x0000ad00ff0877ac */ /* 0x000f220008000a00 */
[----:B-1----:R-:W-:-:S04]  /*6650*/  UISETP.NE.U32.AND UP0, UPT, UR6, URZ, UPT ;  /* 0x000000ff0600728c */ /* 0x002fc8000bf05070 */
[----:B------:R-:W-:-:S09]  /*6660*/  UISETP.NE.AND.EX UP0, UPT, UR7, URZ, UPT, UP0 ;  /* 0x000000ff0700728c */ /* 0x000fd2000bf05300 */
[----:B---34-:R-:W-:Y:S05]  /*6670*/  BRA.U !UP0, `(.L_x_3671) ;  /* 0x00000001088c7547 */ /* 0x018fea000b800000 */
[----:B0-----:R-:W0:Y:S01]  /*6680*/  SHFL.DOWN P0, R3, R150, 0x1, 0x1f ;  /* 0x08201f0096037f89 */ /* 0x001e220000000000 */
[----:B------:R-:W-:Y:S01]  /*6690*/  BSSY.RECONVERGENT B0, `(.L_x_3671) ;  /* 0x0000021000007945 */ /* 0x000fe20003800200 */
[----:B------:R-:W1:Y:S01]  /*66a0*/  S2R R4, SR_LANEID ;  /* 0x0000000000047919 */ /* 0x000e620000000000 */
[----:B0-----:R-:W-:-:S05]  /*66b0*/  @P0 FADD R3, R3, R150 ;  /* 0x0000009603030221 */ /* 0x001fca0000000000 */
[----:B------:R-:W0:Y:S01]  /*66c0*/  SHFL.DOWN P0, R0, R3, 0x2, 0x1f ;  /* 0x08401f0003007f89 */ /* 0x000e220000000000 */
[----:B-1----:R-:W-:Y:S02]  /*66d0*/  ISETP.NE.AND P1, PT, R4, RZ, PT ;  /* 0x000000ff0400720c */ /* 0x002fe40003f25270 */
[----:B------:R-:W1:Y:S11]  /*66e0*/  S2R R4, SR_TID.X ;  /* 0x0000000000047919 */ /* 0x000e760000002100 */
[----:B------:R-:W3:Y:S01]  /*66f0*/  @!P1 S2R R9, SR_CgaCtaId ;  /* 0x0000000000099919 */ /* 0x000ee20000008800 */
[----:B------:R-:W-:Y:S01]  /*6700*/  @!P1 MOV R6, 0x400 ;  /* 0x0000040000069802 */ /* 0x000fe20000000f00 */
[----:B0-----:R-:W-:-:S05]  /*6710*/  @P0 FADD R0, R3, R0 ;  /* 0x0000000003000221 */ /* 0x001fca0000000000 */
[----:B------:R-:W0:Y:S01]  /*6720*/  SHFL.DOWN P0, R5, R0, 0x4, 0x1f ;  /* 0x08801f0000057f89 */ /* 0x000e220000000000 */
[----:B-1----:R-:W-:-:S04]  /*6730*/  @!P1 SHF.R.U32.HI R3, RZ, 0x3, R4 ;  /* 0x00000003ff039819 */ /* 0x002fc80000011604 */
        /* <DEDUP_REMOVED lines=15> */
[----:B0-----:R-:W0:Y:S01]  /*6830*/  LDS R0, [UR4+0x2118] ;  /* 0x00211804ff007984 */ /* 0x001e220008000800 */
[----:B------:R-:W-:-:S04]  /*6840*/  ULEA UR4, UP0, UR26, UR6, 0x2 ;  /* 0x000000061a047291 */ /* 0x000fc8000f8010ff */
[----:B------:R-:W-:Y:S02]  /*6850*/  ULEA.HI.X UR5, UR26, UR7, URZ, 0x2, UP0 ;  /* 0x000000071a057291 */ /* 0x000fe400080f14ff */
[----:B------:R-:W-:-:S04]  /*6860*/  MOV R2, UR4 ;  /* 0x0000000400027c02 */ /* 0x000fc80008000f00 */
[----:B------:R-:W-:Y:S01]  /*6870*/  MOV R3, UR5 ;  /* 0x0000000500037c02 */ /* 0x000fe20008000f00 */
[----:B0-----:R-:W-:-:S05]  /*6880*/  FADD.FTZ R7, R7, R0 ;  /* 0x0000000007077221 */ /* 0x001fca0000010000 */
[----:B------:R1:W-:Y:S02]  /*6890*/  REDG.E.ADD.F32.FTZ.RN.STRONG.GPU desc[UR24][R2.64], R7 ;  /* 0x00000007020079a6 */ /* 0x0003e4000c12f318 */
.L_x_3672:
[----:B------:R-:W-:Y:S05]  /*68a0*/  BSYNC.RECONVERGENT B0 ;  /* 0x0000000000007941 */ /* 0x000fea0003800200 */
.L_x_3671:
[----:B------:R-:W-:Y:S01]  /*68b0*/  UISETP.NE.U32.AND UP0, UPT, UR8, URZ, UPT ;  /* 0x000000ff0800728c */ /* 0x000fe2000bf05070 */
[----:B--2---:R-:W-:-:S03]  /*68c0*/  ISETP.GE.AND P0, PT, R10, UR15, PT ;  /* 0x0000000f0a007c0c */ /* 0x004fc6000bf06270 */
[----:B------:R-:W-:-:S09]  /*68d0*/  UISETP.NE.AND.EX UP0, UPT, UR9, URZ, UPT, UP0 ;  /* 0x000000ff0900728c */ /* 0x000fd2000bf05300 */
[----:B------:R-:W-:Y:S05]  /*68e0*/  BRA.U !UP0, `(.L_x_3673) ;  /* 0x0000000108907547 */ /* 0x000fea000b800000 */
        /* <DEDUP_REMOVED lines=31> */
[----:B------:R-:W-:-:S04]  /*6ae0*/  IMAD.U32 R2, RZ, RZ, UR4 ;  /* 0x00000004ff027e24 */ /* 0x000fc8000f8e00ff */
[----:B------:R-:W-:Y:S01]  /*6af0*/  MOV R3, UR5 ;  /* 0x0000000500037c02 */ /* 0x000fe20008000f00 */
[----:B-1----:R-:W-:-:S05]  /*6b00*/  FADD.FTZ R5, R4, R5 ;  /* 0x0000000504057221 */ /* 0x002fca0000010000 */
[----:B------:R1:W-:Y:S02]  /*6b10*/  REDG.E.ADD.F32.FTZ.RN.STRONG.GPU desc[UR24][R2.64], R5 ;  /* 0x00000005020079a6 */ /* 0x0003e4000c12f318 */
.L_x_3674:
[----:B------:R-:W-:Y:S05]  /*6b20*/  BSYNC.RECONVERGENT B0 ;  /* 0x0000000000007941 */ /* 0x000fea0003800200 */
.L_x_3673:
[----:B------:R-:W-:Y:S05]  /*6b30*/  @P0 EXIT ;  /* 0x000000000000094d */ /* 0x000fea0003800000 */
[----:B------:R-:W2:Y:S01]  /*6b40*/  S2UR UR12, SR_CTAID.Y ;  /* 0x00000000000c79c3 */ /* 0x000ea20000002600 */
[----:B------:R-:W2:Y:S01]  /*6b50*/  LDCU.64 UR8, c[0x0][0x4a8] ;  /* 0x00009500ff0877ac */ /* 0x000ea20008000a00 */
[----:B------:R-:W-:Y:S01]  /*6b60*/  BSSY.RECONVERGENT B0, `(.L_x_3675) ;  /* 0x0000025000007945 */ /* 0x000fe20003800200 */
[----:B0-----:R-:W-:Y:S01]  /*6b70*/  MOV R0, R10 ;  /* 0x0000000a00007202 */ /* 0x001fe20000000f00 */
[----:B------:R-:W0:Y:S04]  /*6b80*/  LDCU.64 UR10, c[0x0][0x4c8] ;  /* 0x00009900ff0a77ac */ /* 0x000e280008000a00 */
[----:B------:R-:W3:Y:S01]  /*6b90*/  S2UR UR13, SR_CgaCtaId ;  /* 0x00000000000d79c3 */ /* 0x000ee20000008800 */
[----:B------:R-:W4:Y:S01]  /*6ba0*/  LDCU UR14, c[0x0][0x360] ;  /* 0x00006c00ff0e77ac */ /* 0x000f220008000800 */
[----:B------:R-:W1:Y:S06]  /*6bb0*/  LDCU.128 UR16, c[0x0][0x530] ;  /* 0x0000a600ff1077ac */ /* 0x000e6c0008000c00 */
[----:B------:R-:W1:Y:S08]  /*6bc0*/  LDC.64 R14, c[0x0][0x4b0] ;  /* 0x00012c00ff0e7b82 */ /* 0x000e700000000a00 */
[----:B------:R-:W1:Y:S01]  /*6bd0*/  LDC.64 R16, c[0x0][0x4d0] ;  /* 0x00013400ff107b82 */ /* 0x000e620000000a00 */
[----:B--2---:R-:W-:-:S02]  /*6be0*/  UIMAD.WIDE.U32 UR4, UR12, UR8, URZ ;  /* 0x000000080c0472a5 */ /* 0x004fc4000f8e00ff */
[----:B0-----:R-:W-:Y:S01]  /*6bf0*/  UIMAD.WIDE.U32 UR6, UR12, UR10, URZ ;  /* 0x0000000a0c0672a5 */ /* 0x001fe2000f8e00ff */
[----:B------:R-:W-:Y:S01]  /*6c00*/  UMOV UR8, 0x400 ;  /* 0x0000040000087882 */ /* 0x000fe20000000000 */
[----:B------:R-:W-:Y:S02]  /*6c10*/  UIMAD UR9, UR12, UR9, UR5 ;  /* 0x000000090c0972a4 */ /* 0x000fe4000f8e0205 */
[----:B------:R-:W-:Y:S02]  /*6c20*/  UIMAD UR11, UR12, UR11, UR7 ;  /* 0x0000000b0c0b72a4 */ /* 0x000fe4000f8e0207 */
[----:B---34-:R-:W-:-:S12]  /*6c30*/  ULEA UR13, UR13, UR8, 0x18 ;  /* 0x000000080d0d7291 */ /* 0x018fd8000f8ec0ff */
.L_x_3676:
[C---:B0-----:R-:W-:Y:S01]  /*6c40*/  LEA R8, R0.reuse, UR13, 0x2 ;  /* 0x0000000d00087c11 */ /* 0x041fe2000f8e10ff */
[----:B------:R-:W-:Y:S01]  /*6c50*/  UMOV UR8, UR4 ;  /* 0x0000000400087c82 */ /* 0x000fe20008000000 */
[----:B-1----:R-:W-:Y:S01]  /*6c60*/  SHF.R.S32.HI R3, RZ, 0x1f, R0 ;  /* 0x0000001fff037819 */ /* 0x002fe20000011400 */
[----:B------:R-:W-:Y:S02]  /*6c70*/  UMOV UR10, UR6 ;  /* 0x00000006000a7c82 */ /* 0x000fe40008000000 */
[----:B------:R-:W0:Y:S01]  /*6c80*/  LDS R11, [R8+0x3650] ;  /* 0x00365000080b7984 */ /* 0x000e220000000800 */
[----:B------:R-:W-:-:S03]  /*6c90*/  IMAD.WIDE.U32 R6, R0, R16, UR10 ;  /* 0x0000000a00067e25 */ /* 0x000fc6000f8e0010 */
[----:B------:R1:W2:Y:S01]  /*6ca0*/  LDS R13, [R8+0x3a50] ;  /* 0x003a5000080d7984 */ /* 0x0002a20000000800 */
[C---:B------:R-:W-:Y:S02]  /*6cb0*/  IMAD R4, R3.reuse, R14, RZ ;  /* 0x0000000e03047224 */ /* 0x040fe400078e02ff */
[----:B------:R-:W-:Y:S02]  /*6cc0*/  IMAD R9, R3, R16, RZ ;  /* 0x0000001003097224 */ /* 0x000fe400078e02ff */
[----:B------:R-:W-:Y:S01]  /*6cd0*/  IMAD.WIDE.U32 R2, R0, R14, UR8 ;  /* 0x0000000800027e25 */ /* 0x000fe2000f8e000e */
[----:B-1----:R-:W-:-:S03]  /*6ce0*/  LEA R8, P1, R6, UR18, 0x2 ;  /* 0x0000001206087c11 */ /* 0x002fc6000f8210ff */
[----:B------:R-:W-:Y:S01]  /*6cf0*/  IMAD R5, R0, R15, R4 ;  /* 0x0000000f00057224 */ /* 0x000fe200078e0204 */
[----:B------:R-:W-:Y:S01]  /*6d00*/  LEA R4, P0, R2, UR16, 0x2 ;  /* 0x0000001002047c11 */ /* 0x000fe2000f8010ff */
[C---:B------:R-:W-:Y:S02]  /*6d10*/  IMAD R9, R0.reuse, R17, R9 ;  /* 0x0000001100097224 */ /* 0x040fe400078e0209 */
[----:B------:R-:W-:Y:S01]  /*6d20*/  VIADD R0, R0, UR14 ;  /* 0x0000000e00007c36 */ /* 0x000fe20008000000 */
[----:B------:R-:W-:Y:S02]  /*6d30*/  IADD3 R5, PT, PT, R3, R5, RZ ;  /* 0x0000000503057210 */ /* 0x000fe40007ffe0ff */
[----:B------:R-:W-:Y:S02]  /*6d40*/  IADD3 R3, PT, PT, R7, R9, RZ ;  /* 0x0000000907037210 */ /* 0x000fe40007ffe0ff */
[----:B------:R-:W-:Y:S02]  /*6d50*/  LEA.HI.X R5, R2, UR17, R5, 0x2, P0 ;  /* 0x0000001102057c11 */ /* 0x000fe400080f1405 */
[----:B------:R-:W-:-:S02]  /*6d60*/  ISETP.GE.AND P0, PT, R0, UR15, PT ;  /* 0x0000000f00007c0c */ /* 0x000fc4000bf06270 */
[----:B------:R-:W-:Y:S01]  /*6d70*/  LEA.HI.X R9, R6, UR19, R3, 0x2, P1 ;  /* 0x0000001306097c11 */ /* 0x000fe200088f1403 */
[----:B0-----:R0:W-:Y:S04]  /*6d80*/  REDG.E.ADD.F32.FTZ.RN.STRONG.GPU desc[UR24][R4.64], R11 ;  /* 0x0000000b040079a6 */ /* 0x0011e8000c12f318 */
[----:B--2---:R0:W-:Y:S06]  /*6d90*/  REDG.E.ADD.F32.FTZ.RN.STRONG.GPU desc[UR24][R8.64], R13 ;  /* 0x0000000d080079a6 */ /* 0x0041ec000c12f318 */
[----:B------:R-:W-:Y:S05]  /*6da0*/  @!P0 BRA `(.L_x_3676) ;  /* 0xfffffffc00a48947 */ /* 0x000fea000383ffff */
[----:B------:R-:W-:Y:S05]  /*6db0*/  BSYNC.RECONVERGENT B0 ;  /* 0x0000000000007941 */ /* 0x000fea0003800200 */
.L_x_3675:
[----:B------:R-:W-:Y:S05]  /*6dc0*/  EXIT ;  /* 0x000000000000794d */ /* 0x000fea0003800000 */
.L_x_3629:
[----:B------:R-:W-:Y:S01]  /*6dd0*/  MOV R215, R211 ;  /* 0x000000d300d77202 */ /* 0x000fe20000000f00 */
[----:B------:R-:W-:Y:S01]  /*6de0*/  HFMA2 R217, -RZ, RZ, 0, 5.9604644775390625e-08 ;  /* 0x00000001ffd97431 */ /* 0x000fe200000001ff */
[----:B------:R-:W-:Y:S02]  /*6df0*/  MOV R244, RZ ;  /* 0x000000ff00f47202 */ /* 0x000fe40000000f00 */
[----:B------:R-:W-:-:S07]  /*6e00*/  MOV R6, 0xffffffff ;  /* 0xffffffff00067802 */ /* 0x000fce0000000f00 */
[----:B0-2--5:R-:W-:Y:S05]  /*6e10*/  WARPSYNC.COLLECTIVE R6, `(.L_x_3677) ;  /* 0x0000000006087348 */ /* 0x025fea0003c00000 */
[----:B------:R1:W3:Y:S02]  /*6e20*/  SHFL.UP P6, R5, R215, R217, R244 ;  /* 0x040000d9d7057389 */ /* 0x0002e400000c00f4 */
[----:B0123-5:R-:W-:Y:S05]  /*6e30*/  ENDCOLLECTIVE ;  /* 0x000000000000791b */ /* 0x02ffea0003800000 */
.L_x_3677:
[----:B------:R-:W-:Y:S01]  /*6e40*/  MOV R215, R228 ;  /* 0x000000e400d77202 */ /* 0x000fe20000000f00 */
[----:B------:R-:W-:-:S07]  /*6e50*/  IMAD.MOV.U32 R4, RZ, RZ, R5 ;  /* 0x000000ffff047224 */ /* 0x000fce00078e0005 */
[----:B------:R-:W-:Y:S05]  /*6e60*/  WARPSYNC.COLLECTIVE R6, `(.L_x_3678) ;  /* 0x0000000006087348 */ /* 0x000fea0003c00000 */
[----:B------:R0:W1:Y:S02]  /*6e70*/  SHFL.UP P6, R5, R215, R217, R244 ;  /* 0x040000d9d7057389 */ /* 0x00006400000c00f4 */
[----:B01----:R-:W-:Y:S05]  /*6e80*/  ENDCOLLECTIVE ;  /* 0x000000000000791b */ /* 0x003fea0003800000 */
.L_x_3678:
        /* <DEDUP_REMOVED lines=8> */
.L_x_3679:
[----:B------:R-:W-:Y:S01]  /*6f10*/  IMAD.MOV.U32 R215, RZ, RZ, R240 ;  /* 0x000000ffffd77224 */ /* 0x000fe200078e00f0 */
[----:B------:R-:W-:-:S07]  /*6f20*/  MOV R4, R5 ;  /* 0x0000000500047202 */ /* 0x000fce0000000f00 */
[----:B------:R-:W-:Y:S05]  /*6f30*/  WARPSYNC.COLLECTIVE R6, `(.L_x_3680) ;  /* 0x0000000006087348 */ /* 0x000fea0003c00000 */
[----:B------:R0:W1:Y:S02]  /*6f40*/  SHFL.UP P6, R5, R215, R217, R244 ;  /* 0x040000d9d7057389 */ /* 0x00006400000c00f4 */
[----:B01----:R-:W-:Y:S05]  /*6f50*/  ENDCOLLECTIVE ;  /* 0x000000000000791b */ /* 0x003fea0003800000 */
.L_x_3680:
        /* <DEDUP_REMOVED lines=8> */
.L_x_3681:
[----:B------:R-:W-:Y:S02]  /*6fe0*/  MOV R215, R242 ;  /* 0x000000f200d77202 */ /* 0x000fe40000000f00 */
[----:B------:R-:W-:-:S07]  /*6ff0*/  MOV R4, R5 ;  /* 0x0000000500047202 */ /* 0x000fce0000000f00 */
[----:B------:R-:W-:Y:S05]  /*7000*/  WARPSYNC.COLLECTIVE R6, `(.L_x_3682) ;  /* 0x0000000006087348 */ /* 0x000fea0003c00000 */
[----:B------:R0:W1:Y:S02]  /*7010*/  SHFL.UP P6, R5, R215, R217, R244 ;  /* 0x040000d9d7057389 */ /* 0x00006400000c00f4 */
[----:B01----:R-:W-:Y:S05]  /*7020*/  ENDCOLLECTIVE ;  /* 0x000000000000791b */ /* 0x003fea0003800000 */
.L_x_3682:
[----:B------:R-:W-:Y:S02]  /*7030*/  HFMA2 R217, -RZ, RZ, 0, 4.76837158203125e-07 ;  /* 0x00000008ffd97431 */ /* 0x000fe400000001ff */
[C---:B------:R-:W-:Y:S01]  /*7040*/  FFMA.FTZ R5, R211.reuse, R5, R242 ;  /* 0x00000005d3057223 */ /* 0x040fe200000100f2 */
[----:B------:R-:W-:-:S04]  /*7050*/  @P3 FMUL.FTZ R211, R211, R4 ;  /* 0x00000004d3d33220 */ /* 0x000fc80000410000 */
[----:B------:R-:W-:Y:S01]  /*7060*/  IMAD.MOV.U32 R215, RZ, RZ, R211 ;  /* 0x000000ffffd77224 */ /* 0x000fe200078e00d3 */
[----:B------:R-:W-:-:S07]  /*7070*/  FSEL R228, R242, R5, !P3 ;  /* 0x00000005f2e47208 */ /* 0x000fce0005800000 */
[----:B------:R-:W-:Y:S05]  /*7080*/  WARPSYNC.COLLECTIVE R6, `(.L_x_3683) ;  /* 0x0000000006087348 */ /* 0x000fea0003c00000 */
[----:B------:R0:W1:Y:S02]  /*7090*/  SHFL.UP P6, R5, R215, R217, R244 ;  /* 0x040000d9d7057389 */ /* 0x00006400000c00f4 */
[----:B01----:R-:W-:Y:S05]  /*70a0*/  ENDCOLLECTIVE ;  /* 0x000000000000791b */ /* 0x003fea0003800000 */
.L_x_3683:
[----:B------:R-:W-:Y:S02]  /*70b0*/  MOV R215, R228 ;  /* 0x000000e400d77202 */ /* 0x000fe40000000f00 */
[----:B------:R-:W-:-:S07]  /*70c0*/  MOV R4, R5 ;  /* 0x0000000500047202 */ /* 0x000fce0000000f00 */
[----:B------:R-:W-:Y:S05]  /*70d0*/  WARPSYNC.COLLECTIVE R6, `(.L_x_3684) ;  /* 0x0000000006087348 */ /* 0x000fea0003c00000 */
[----:B------:R0:W1:Y:S02]  /*70e0*/  SHFL.UP P6, R5, R215, R217, R244 ;  /* 0x040000d9d7057389 */ /* 0x00006400000c00f4 */
[----:B01----:R-:W-:Y:S05]  /*70f0*/  ENDCOLLECTIVE ;  /* 0x000000000000791b */ /* 0x003fea0003800000 */
.L_x_3684:
[----:B------:R-:W-:Y:S02]  /*7100*/  IMAD.MOV.U32 R217, RZ, RZ, 0x10 ;  /* 0x00000010ffd97424 */ /* 0x000fe400078e00ff */
[C---:B------:R-:W-:Y:S01]  /*7110*/  FFMA.FTZ R5, R211.reuse, R5, R228 ;  /* 0x00000005d3057223 */ /* 0x040fe200000100e4 */
[----:B------:R-:W-:-:S04]  /*7120*/  @P2 FMUL.FTZ R211, R211, R4 ;  /* 0x00000004d3d32220 */ /* 0x000fc80000410000 */
[----:B------:R-:W-:Y:S02]  /*7130*/  FSEL R4, R228, R5, !P2 ;  /* 0x00000005e4047208 */ /* 0x000fe40005000000 */
[----:B------:R-:W-:-:S07]  /*7140*/  MOV R215, R211 ;  /* 0x000000d300d77202 */ /* 0x000fce0000000f00 */
[----:B------:R-:W-:Y:S05]  /*7150*/  WARPSYNC.COLLECTIVE R6, `(.L_x_3685) ;  /* 0x0000000006087348 */ /* 0x000fea0003c00000 */
[----:B------:R0:W1:Y:S02]  /*7160*/  SHFL.UP P6, R5, R215, R217, R244 ;  /* 0x040000d9d7057389 */ /* 0x00006400000c00f4 */
[----:B01----:R-:W-:Y:S05]  /*7170*/  ENDCOLLECTIVE ;  /* 0x000000000000791b */ /* 0x003fea0003800000 */
.L_x_3685:
[----:B------:R-:W-:Y:S02]  /*7180*/  MOV R215, R4 ;  /* 0x0000000400d77202 */ /* 0x000fe40000000f00 */
[----:B------:R-:W-:-:S07]  /*7190*/  MOV R240, R5 ;  /* 0x0000000500f07202 */ /* 0x000fce0000000f00 */
[----:B------:R-:W-:Y:S05]  /*71a0*/  WARPSYNC.COLLECTIVE R6, `(.L_x_3686) ;  /* 0x0000000006087348 */ /* 0x000fea0003c00000 */
[----:B------:R0:W1:Y:S02]  /*71b0*/  SHFL.UP P6, R5, R215, R217, R244 ;  /* 0x040000d9d7057389 */ /* 0x00006400000c00f4 */
[----:B01----:R-:W-:Y:S05]  /*71c0*/  ENDCOLLECTIVE ;  /* 0x000000000000791b */ /* 0x003fea0003800000 */
.L_x_3686:
[----:B------:R-:W-:Y:S05]  /*71d0*/  BRA `(.L_x_3687) ;  /* 0xffffffc000e47947 */ /* 0x000fea000383ffff */
.L_x_3630:
[----:B------:R-:W-:Y:S01]  /*71e0*/  HFMA2 R209, -RZ, RZ, 0, 1.847743988037109375e-06 ;  /* 0x0000001fffd17431 */ /* 0x000fe200000001ff */
[----:B------:R-:W-:Y:S01]  /*71f0*/  BSSY B0, `(.L_x_3688) ;  /* 0x0000007000007945 */ /* 0x000fe20003800000 */
[----:B------:R-:W-:Y:S01]  /*7200*/  MOV R240, R211 ;  /* 0x000000d300f07202 */ /* 0x000fe20000000f00 */
[----:B------:R-:W-:Y:S01]  /*7210*/  IMAD.MOV.U32 R7, RZ, RZ, 0x1f ;  /* 0x0000001fff077424 */ /* 0x000fe200078e00ff */
[----:B------:R-:W-:-:S07]  /*7220*/  MOV R6, 0xffffffff ;  /* 0xffffffff00067802 */ /* 0x000fce0000000f00 */
[----:B0-2--5:R-:W-:Y:S05]  /*7230*/  WARPSYNC.COLLECTIVE R6, `(.L_x_3689) ;  /* 0x0000000006087348 */ /* 0x025fea0003c00000 */
[----:B------:R1:W3:Y:S02]  /*7240*/  SHFL.IDX P2, R219, R240, R209, R7 ;  /* 0x000000d1f0db7389 */ /* 0x0002e40000040007 */
[----:B0123-5:R-:W-:Y:S05]  /*7250*/  ENDCOLLECTIVE ;  /* 0x000000000000791b */ /* 0x02ffea0003800000 */
.L_x_3689:
[----:B------:R-:W-:Y:S05]  /*7260*/  BSYNC B0 ;  /* 0x0000000000007941 */ /* 0x000fea0003800000 */
.L_x_3688:
[----:B------:R-:W-:Y:S05]  /*7270*/  BRA `(.L_x_3690) ;  /* 0xffffffc000d47947 */ /* 0x000fea000383ffff */
.L_x_3631:
[----:B------:R-:W-:Y:S01]  /*7280*/  HFMA2 R209, -RZ, RZ, 0, 1.847743988037109375e-06 ;  /* 0x0000001fffd17431 */ /* 0x000fe200000001ff */
[----:B------:R-:W-:Y:S01]  /*7290*/  BSSY B0, `(.L_x_3691) ;  /* 0x0000007000007945 */ /* 0x000fe20003800000 */
[----:B------:R-:W-:Y:S01]  /*72a0*/  MOV R240, R213 ;  /* 0x000000d500f07202 */ /* 0x000fe20000000f00 */
[----:B------:R-:W-:Y:S01]  /*72b0*/  IMAD.MOV.U32 R6, RZ, RZ, -0x1 ;  /* 0xffffffffff067424 */ /* 0x000fe200078e00ff */
[----:B------:R-:W-:-:S07]  /*72c0*/  MOV R7, 0x1f ;  /* 0x0000001f00077802 */ /* 0x000fce0000000f00 */
[----:B0-2--5:R-:W-:Y:S05]  /*72d0*/  WARPSYNC.COLLECTIVE R6, `(.L_x_3692) ;  /* 0x0000000006087348 */ /* 0x025fea0003c00000 */
[----:B------:R1:W3:Y:S02]  /*72e0*/  SHFL.IDX P2, R219, R240, R209, R7 ;  /* 0x000000d1f0db7389 */ /* 0x0002e40000040007 */
[----:B0123-5:R-:W-:Y:S05]  /*72f0*/  ENDCOLLECTIVE ;  /* 0x000000000000791b */ /* 0x02ffea0003800000 */
.L_x_3692:
[----:B------:R-:W-:Y:S05]  /*7300*/  BSYNC B0 ;  /* 0x0000000000007941 */ /* 0x000fea0003800000 */
.L_x_3691:
[----:B------:R-:W-:Y:S05]  /*7310*/  BRA `(.L_x_3693) ;  /* 0xffffffc000b47947 */ /* 0x000fea000383ffff */
.L_x_3632:
[----:B------:R-:W-:Y:S01]  /*7320*/  HFMA2 R217, -RZ, RZ, 0, 5.9604644775390625e-08 ;  /* 0x00000001ffd97431 */ /* 0x000fe200000001ff */
[----:B------:R-:W-:Y:S01]  /*7330*/  BSSY B0, `(.L_x_3694) ;  /* 0x0000007000007945 */ /* 0x000fe20003800000 */
[----:B------:R-:W-:Y:S02]  /*7340*/  MOV R215, R211 ;  /* 0x000000d300d77202 */ /* 0x000fe40000000f00 */
[----:B------:R-:W-:Y:S02]  /*7350*/  MOV R244, RZ ;  /* 0x000000ff00f47202 */ /* 0x000fe40000000f00 */
[----:B------:R-:W-:-:S07]  /*7360*/  MOV R6, 0xffffffff ;  /* 0xffffffff00067802 */ /* 0x000fce0000000f00 */
[----:B0-2--5:R-:W-:Y:S05]  /*7370*/  WARPSYNC.COLLECTIVE R6, `(.L_x_3695) ;  /* 0x0000000006087348 */ /* 0x025fea0003c00000 */
[----:B------:R1:W3:Y:S02]  /*7380*/  SHFL.UP P6, R5, R215, R217, R244 ;  /* 0x040000d9d7057389 */ /* 0x0002e400000c00f4 */
[----:B0123-5:R-:W-:Y:S05]  /*7390*/  ENDCOLLECTIVE ;  /* 0x000000000000791b */ /* 0x02ffea0003800000 */
.L_x_3695:
[----:B------:R-:W-:Y:S05]  /*73a0*/  BSYNC B0 ;  /* 0x0000000000007941 */ /* 0x000fea0003800000 */
.L_x_3694:
[----:B------:R-:W-:Y:S01]  /*73b0*/  MOV R215, R213 ;  /* 0x000000d500d77202 */ /* 0x000fe20000000f00 */
[----:B------:R-:W-:Y:S01]  /*73c0*/  HFMA2 R217, -RZ, RZ, 0, 5.9604644775390625e-08 ;  /* 0x00000001ffd97431 */ /* 0x000fe200000001ff */
[----:B------:R-:W-:Y:S01]  /*73d0*/  MOV R244, RZ ;  /* 0x000000ff00f47202 */ /* 0x000fe20000000f00 */
[----:B------:R-:W-:Y:S01]  /*73e0*/  HFMA2 R209, -RZ, RZ, 0, 0 ;  /* 0x00000000ffd17431 */ /* 0x000fe200000001ff */
[----:B------:R-:W-:Y:S01]  /*73f0*/  MOV R6, 0xffffffff ;  /* 0xffffffff00067802 */ /* 0x000fe20000000f00 */
[----:B------:R-:W-:Y:S01]  /*7400*/  IMAD.MOV.U32 R211, RZ, RZ, R5 ;  /* 0x000000ffffd37224 */ /* 0x000fe200078e0005 */
[----:B------:R-:W-:Y:S02]  /*7410*/  MOV R240, R2 ;  /* 0x0000000200f07202 */ /* 0x000fe40000000f00 */
[----:B------:R-:W-:-:S07]  /*7420*/  MOV R7, 0x1f ;  /* 0x0000001f00077802 */ /* 0x000fce0000000f00 */
[----:B------:R-:W-:Y:S05]  /*7430*/  WARPSYNC.COLLECTIVE R6, `(.L_x_3696) ;  /* 0x0000000006087348 */ /* 0x000fea0003c00000 */
[----:B------:R0:W1:Y:S02]  /*7440*/  SHFL.UP P6, R5, R215, R217, R244 ;  /* 0x040000d9d7057389 */ /* 0x00006400000c00f4 */
[----:B01----:R-:W-:Y:S05]  /*7450*/  ENDCOLLECTIVE ;  /* 0x000000000000791b */ /* 0x003fea0003800000 */
.L_x_3696:
[----:B------:R-:W-:Y:S05]  /*7460*/  WARPSYNC.COLLECTIVE R6, `(.L_x_3697) ;  /* 0x0000000006087348 */ /* 0x000fea0003c00000 */
[----:B------:R0:W1:Y:S02]  /*7470*/  SHFL.IDX P2, R219, R240, R209, R7 ;  /* 0x000000d1f0db7389 */ /* 0x0000640000040007 */
[----:B01----:R-:W-:Y:S05]  /*7480*/  ENDCOLLECTIVE ;  /* 0x000000000000791b */ /* 0x003fea0003800000 */
.L_x_3697:
[----:B------:R-:W-:Y:S02]  /*7490*/  IMAD.MOV.U32 R240, RZ, RZ, R3 ;  /* 0x000000fffff07224 */ /* 0x000fe400078e0003 */
[----:B------:R-:W-:Y:S01]  /*74a0*/  IMAD.MOV.U32 R228, RZ, RZ, R5 ;  /* 0x000000ffffe47224 */ /* 0x000fe200078e0005 */
[----:B------:R-:W-:-:S07]  /*74b0*/  MOV R4, R219 ;  /* 0x000000db00047202 */ /* 0x000fce0000000f00 */
[----:B------:R-:W-:Y:S05]  /*74c0*/  WARPSYNC.COLLECTIVE R6, `(.L_x_3698) ;  /* 0x0000000006087348 */ /* 0x000fea0003c00000 */
[----:B------:R0:W1:Y:S02]  /*74d0*/  SHFL.IDX P2, R219, R240, R209, R7 ;  /* 0x000000d1f0db7389 */ /* 0x0000640000040007 */
[----:B01----:R-:W-:Y:S05]  /*74e0*/  ENDCOLLECTIVE ;  /* 0x000000000000791b */ /* 0x003fea0003800000 */
.L_x_3698:
[----:B------:R-:W-:Y:S01]  /*74f0*/  MOV R5, R219 ;  /* 0x000000db00057202 */ /* 0x000fe20000000f00 */
[----:B------:R-:W-:Y:S06]  /*7500*/  BRA `(.L_x_3699) ;  /* 0xffffffc000507947 */ /* 0x000fec000383ffff */
.L_x_3634:
[----:B------:R-:W-:Y:S01]  /*7510*/  MOV R217, R4 ;  /* 0x0000000400d97202 */ /* 0x000fe20000000f00 */
[----:B------:R-:W-:Y:S01]  /*7520*/  HFMA2 R221, -RZ, RZ, 0, 5.9604644775390625e-08 ;  /* 0x00000001ffdd7431 */ /* 0x000fe200000001ff */
[----:B------:R-:W-:Y:S01]  /*7530*/  MOV R244, 0x1f ;  /* 0x0000001f00f47802 */ /* 0x000fe20000000f00 */
[----:B------:R-:W-:-:S07]  /*7540*/  IMAD.MOV.U32 R6, RZ, RZ, -0x1 ;  /* 0xffffffffff067424 */ /* 0x000fce00078e00ff */
[----:B------:R-:W-:Y:S05]  /*7550*/  WARPSYNC.COLLECTIVE R6, `(.L_x_3700) ;  /* 0x0000000006087348 */ /* 0x000fea0003c00000 */
[----:B------:R0:W1:Y:S02]  /*7560*/  SHFL.DOWN P2, R209, R217, R221, R244 ;  /* 0x080000ddd9d17389 */ /* 0x00006400000400f4 */
[----:B01----:R-:W-:Y:S05]  /*7570*/  ENDCOLLECTIVE ;  /* 0x000000000000791b */ /* 0x003fea0003800000 */
.L_x_3700:
[----:B------:R-:W-:Y:S02]  /*7580*/  MOV R217, R5 ;  /* 0x0000000500d97202 */ /* 0x000fe40000000f00 */
[----:B------:R-:W-:-:S07]  /*7590*/  MOV R7, R209 ;  /* 0x000000d100077202 */ /* 0x000fce0000000f00 */
[----:B------:R-:W-:Y:S05]  /*75a0*/  WARPSYNC.COLLECTIVE R6, `(.L_x_3701) ;  /* 0x0000000006087348 */ /* 0x000fea0003c00000 */
[----:B------:R0:W1:Y:S02]  /*75b0*/  SHFL.DOWN P2, R209, R217, R221, R244 ;  /* 0x080000ddd9d17389 */ /* 0x00006400000400f4 */
[----:B01----:R-:W-:Y:S05]  /*75c0*/  ENDCOLLECTIVE ;  /* 0x000000000000791b */ /* 0x003fea0003800000 */
.L_x_3701:
[----:B------:R-:W-:Y:S01]  /*75d0*/  @P0 FMUL.FTZ R7, R7, R4 ;  /* 0x0000000407070220 */ /* 0x000fe20000410000 */
[----:B------:R-:W-:Y:S02]  /*75e0*/  HFMA2 R221, -RZ, RZ, 0, 1.1920928955078125e-07 ;  /* 0x00000002ffdd7431 */ /* 0x000fe400000001ff */
[----:B------:R-:W-:Y:S02]  /*75f0*/  @P0 FFMA.FTZ R209, R4, R209, R5 ;  /* 0x000000d104d10223 */ /* 0x000fe40000010005 */
[----:B------:R-:W-:-:S03]  /*7600*/  @P0 MOV R4, R7 ;  /* 0x0000000700040202 */ /* 0x000fc60000000f00 */
[----:B------:R-:W-:Y:S02]  /*7610*/  @P0 MOV R5, R209 ;  /* 0x000000d100050202 */ /* 0x000fe40000000f00 */
[----:B------:R-:W-:Y:S01]  /*7620*/  IMAD.MOV.U32 R217, RZ, RZ, R4 ;  /* 0x000000ffffd97224 */ /* 0x000fe200078e0004 */
[----:B------:R-:W-:-:S13]  /*7630*/  ISETP.GT.U32.AND P0, PT, R187, 0x1d, PT ;  /* 0x0000001dbb00780c */ /* 0x000fda0003f04070 */
[----:B------:R-:W-:Y:S05]  /*7640*/  WARPSYNC.COLLECTIVE R6, `(.L_x_3702) ;  /* 0x0000000006087348 */ /* 0x000fea0003c00000 */
[----:B------:R0:W1:Y:S02]  /*7650*/  SHFL.DOWN P2, R209, R217, R221, R244 ;  /* 0x080000ddd9d17389 */ /* 0x00006400000400f4 */
[----:B01----:R-:W-:Y:S05]  /*7660*/  ENDCOLLECTIVE ;  /* 0x000000000000791b */ /* 0x003fea0003800000 */
.L_x_3702:
[----:B------:R-:W-:Y:S02]  /*7670*/  MOV R217, R5 ;  /* 0x0000000500d97202 */ /* 0x000fe40000000f00 */
[----:B------:R-:W-:-:S07]  /*7680*/  MOV R7, R209 ;  /* 0x000000d100077202 */ /* 0x000fce0000000f00 */
[----:B------:R-:W-:Y:S05]  /*7690*/  WARPSYNC.COLLECTIVE R6, `(.L_x_3703) ;  /* 0x0000000006087348 */ /* 0x000fea0003c00000 */
[----:B------:R0:W1:Y:S02]  /*76a0*/  SHFL.DOWN P2, R209, R217, R221, R244 ;  /* 0x080000ddd9d17389 */ /* 0x00006400000400f4 */
[----:B01----:R-:W-:Y:S05]  /*76b0*/  ENDCOLLECTIVE ;  /* 0x000000000000791b */ /* 0x003fea0003800000 */
.L_x_3703:
[C---:B------:R-:W-:Y:S01]  /*76c0*/  @!P0 FMUL.FTZ R7, R4.reuse, R7 ;  /* 0x0000000704078220 */ /* 0x040fe20000410000 */
[----:B------:R-:W-:Y:S02]  /*76d0*/  HFMA2 R221, -RZ, RZ, 0, 2.384185791015625e-07 ;  /* 0x00000004ffdd7431 */ /* 0x000fe400000001ff */
        /* <DEDUP_REMOVED lines=8> */
.L_x_3704:
[----:B------:R-:W-:Y:S02]  /*7760*/  MOV R217, R5 ;  /* 0x0000000500d97202 */ /* 0x000fe40000000f00 */
[----:B------:R-:W-:-:S07]  /*7770*/  MOV R7, R209 ;  /* 0x000000d100077202 */ /* 0x000fce0000000f00 */
[----:B------:R-:W-:Y:S05]  /*7780*/  WARPSYNC.COLLECTIVE R6, `(.L_x_3705) ;  /* 0x0000000006087348 */ /* 0x000fea0003c00000 */
[----:B------:R0:W1:Y:S02]  /*7790*/  SHFL.DOWN P2, R209, R217, R221, R244 ;  /* 0x080000ddd9d17389 */ /* 0x00006400000400f4 */
[----:B01----:R-:W-:Y:S05]  /*77a0*/  ENDCOLLECTIVE ;  /* 0x000000000000791b */ /* 0x003fea0003800000 */
.L_x_3705:
[C---:B------:R-:W-:Y:S01]  /*77b0*/  @!P0 FMUL.FTZ R7, R4.reuse, R7 ;  /* 0x0000000704078220 */ /* 0x040fe20000410000 */
[----:B------:R-:W-:Y:S02]  /*77c0*/  HFMA2 R221, -RZ, RZ, 0, 4.76837158203125e-07 ;  /* 0x00000008ffdd7431 */ /* 0x000fe400000001ff */
[----:B------:R-:W-:Y:S02]  /*77d0*/  @!P0 FFMA.FTZ R209, R4, R209, R5 ;  /* 0x000000d104d18223 */ /* 0x000fe40000010005 */
[----:B------:R-:W-:Y:S02]  /*77e0*/  @!P0 MOV R4, R7 ;  /* 0x0000000700048202 */ /* 0x000fe40000000f00 */
[----:B------:R-:W-:Y:S02]  /*77f0*/  @!P0 IMAD.MOV.U32 R5, RZ, RZ, R209 ;  /* 0x000000ffff058224 */ /* 0x000fe400078e00d1 */
[----:B------:R-:W-:Y:S02]  /*7800*/  MOV R217, R4 ;  /* 0x0000000400d97202 */ /* 0x000fe40000000f00 */
[----:B------:R-:W-:-:S13]  /*7810*/  ISETP.GT.U32.AND P0, PT, R187, 0x17, PT ;  /* 0x00000017bb00780c */ /* 0x000fda0003f04070 */
[----:B------:R-:W-:Y:S05]  /*7820*/  WARPSYNC.COLLECTIVE R6, `(.L_x_3706) ;  /* 0x0000000006087348 */ /* 0x000fea0003c00000 */
[----:B------:R0:W1:Y:S02]  /*7830*/  SHFL.DOWN P2, R209, R217, R221, R244 ;  /* 0x080000ddd9d17389 */ /* 0x00006400000400f4 */
[----:B01----:R-:W-:Y:S05]  /*7840*/  ENDCOLLECTIVE ;  /* 0x000000000000791b */ /* 0x003fea0003800000 */
.L_x_3706:
[----:B------:R-:W-:Y:S01]  /*7850*/  IMAD.MOV.U32 R217, RZ, RZ, R5 ;  /* 0x000000ffffd97224 */ /* 0x000fe200078e0005 */
[----:B------:R-:W-:-:S07]  /*7860*/  MOV R7, R209 ;  /* 0x000000d100077202 */ /* 0x000fce0000000f00 */
[----:B------:R-:W-:Y:S05]  /*7870*/  WARPSYNC.COLLECTIVE R6, `(.L_x_3707) ;  /* 0x0000000006087348 */ /* 0x000fea0003c00000 */
[----:B------:R0:W1:Y:S02]  /*7880*/  SHFL.DOWN P2, R209, R217, R221, R244 ;  /* 0x080000ddd9d17389 */ /* 0x00006400000400f4 */
[----:B01----:R-:W-:Y:S05]  /*7890*/  ENDCOLLECTIVE ;  /* 0x000000000000791b */ /* 0x003fea0003800000 */
.L_x_3707:
        /* <DEDUP_REMOVED lines=10> */
.L_x_3708:
[----:B------:R-:W-:Y:S01]  /*7940*/  MOV R217, R5 ;  /* 0x0000000500d97202 */ /* 0x000fe20000000f00 */
[----:B------:R-:W-:-:S07]  /*7950*/  IMAD.MOV.U32 R7, RZ, RZ, R209 ;  /* 0x000000ffff077224 */ /* 0x000fce00078e00d1 */
[----:B------:R-:W-:Y:S05]  /*7960*/  WARPSYNC.COLLECTIVE R6, `(.L_x_3709) ;  /* 0x0000000006087348 */ /* 0x000fea0003c00000 */
[----:B------:R0:W1:Y:S02]  /*7970*/  SHFL.DOWN P2, R209, R217, R221, R244 ;  /* 0x080000ddd9d17389 */ /* 0x00006400000400f4 */
[----:B01----:R-:W-:Y:S05]  /*7980*/  ENDCOLLECTIVE ;  /* 0x000000000000791b */ /* 0x003fea0003800000 */
.L_x_3709:
[C---:B------:R-:W-:Y:S01]  /*7990*/  @!P0 FMUL.FTZ R7, R4.reuse, R7 ;  /* 0x0000000704078220 */ /* 0x040fe20000410000 */
[----:B------:R-:W-:Y:S02]  /*79a0*/  HFMA2 R221, -RZ, RZ, 0, 5.9604644775390625e-08 ;  /* 0x00000001ffdd7431 */ /* 0x000fe400000001ff */
[----:B------:R-:W-:Y:S02]  /*79b0*/  @!P0 FFMA.FTZ R209, R4, R209, R5 ;  /* 0x000000d104d18223 */ /* 0x000fe40000010005 */
[----:B------:R-:W-:Y:S01]  /*79c0*/  @!P0 MOV R4, R7 ;  /* 0x0000000700048202 */ /* 0x000fe20000000f00 */
[----:B------:R-:W-:Y:S02]  /*79d0*/  HFMA2 R7, -RZ, RZ, 0, 1.847743988037109375e-06 ;  /* 0x0000001fff077431 */ /* 0x000fe400000001ff */
[----:B------:R-:W-:Y:S01]  /*79e0*/  @!P0 MOV R5, R209 ;  /* 0x000000d100058202 */ /* 0x000fe20000000f00 */
[----:B------:R-:W-:Y:S01]  /*79f0*/  IMAD.MOV.U32 R209, RZ, RZ, RZ ;  /* 0x000000ffffd17224 */ /* 0x000fe200078e00ff */
[----:B------:R-:W-:Y:S01]  /*7a00*/  MOV R240, R4 ;  /* 0x0000000400f07202 */ /* 0x000fe20000000f00 */
[----:B------:R-:W-:Y:S01]  /*7a10*/  IMAD.MOV.U32 R217, RZ, RZ, R4 ;  /* 0x000000ffffd97224 */ /* 0x000fe200078e0004 */
[----:B------:R-:W-:-:S13]  /*7a20*/  ISETP.NE.AND P0, PT, R148, 0x1f, PT ;  /* 0x0000001f9400780c */ /* 0x000fda0003f05270 */
[----:B------:R-:W-:Y:S05]  /*7a30*/  WARPSYNC.COLLECTIVE R6, `(.L_x_3710) ;  /* 0x0000000006087348 */ /* 0x000fea0003c00000 */
[----:B------:R0:W1:Y:S02]  /*7a40*/  SHFL.IDX P2, R219, R240, R209, R7 ;  /* 0x000000d1f0db7389 */ /* 0x0000640000040007 */
[----:B01----:R-:W-:Y:S05]  /*7a50*/  ENDCOLLECTIVE ;  /* 0x000000000000791b */ /* 0x003fea0003800000 */
.L_x_3710:
[----:B------:R-:W-:Y:S02]  /*7a60*/  MOV R240, R5 ;  /* 0x0000000500f07202 */ /* 0x000fe40000000f00 */
[----:B------:R-:W-:-:S07]  /*7a70*/  MOV R211, R219 ;  /* 0x000000db00d37202 */ /* 0x000fce0000000f00 */
[----:B------:R-:W-:Y:S05]  /*7a80*/  WARPSYNC.COLLECTIVE R6, `(.L_x_3711) ;  /* 0x0000000006087348 */ /* 0x000fea0003c00000 */
[----:B------:R0:W1:Y:S02]  /*7a90*/  SHFL.IDX P2, R219, R240, R209, R7 ;  /* 0x000000d1f0db7389 */ /* 0x0000640000040007 */
[----:B01----:R-:W-:Y:S05]  /*7aa0*/  ENDCOLLECTIVE ;  /* 0x000000000000791b */ /* 0x003fea0003800000 */
.L_x_3711:
[----:B------:R-:W-:Y:S05]  /*7ab0*/  WARPSYNC.COLLECTIVE R6, `(.L_x_3712) ;  /* 0x0000000006087348 */ /* 0x000fea0003c00000 */
[----:B------:R0:W1:Y:S02]  /*7ac0*/  SHFL.DOWN P2, R209, R217, R221, R244 ;  /* 0x080000ddd9d17389 */ /* 0x00006400000400f4 */
[----:B01----:R-:W-:Y:S05]  /*7ad0*/  ENDCOLLECTIVE ;  /* 0x000000000000791b */ /* 0x003fea0003800000 */
.L_x_3712:
[----:B------:R-:W-:Y:S01]  /*7ae0*/  IMAD.MOV.U32 R240, RZ, RZ, R2 ;  /* 0x000000fffff07224 */ /* 0x000fe200078e0002 */
[----:B------:R-:W-:Y:S02]  /*7af0*/  MOV R217, R5 ;  /* 0x0000000500d97202 */ /* 0x000fe40000000f00 */
[----:B------:R-:W-:Y:S02]  /*7b00*/  MOV R238, R219 ;  /* 0x000000db00ee7202 */ /* 0x000fe40000000f00 */
[----:B------:R-:W-:-:S03]  /*7b10*/  MOV R213, R209 ;  /* 0x000000d100d57202 */ /* 0x000fc60000000f00 */
[----:B------:R-:W-:-:S07]  /*7b20*/  FFMA.FTZ R238, R3, R211, R238 ;  /* 0x000000d303ee7223 */ /* 0x000fce00000100ee */
[----:B------:R-:W-:Y:S05]  /*7b30*/  WARPSYNC.COLLECTIVE R6, `(.L_x_3713) ;  /* 0x0000000006087348 */ /* 0x000fea0003c00000 */
[----:B------:R0:W1:Y:S02]  /*7b40*/  SHFL.DOWN P2, R209, R217, R221, R244 ;  /* 0x080000ddd9d17389 */ /* 0x00006400000400f4 */
[----:B01----:R-:W-:Y:S05]  /*7b50*/  ENDCOLLECTIVE ;  /* 0x000000000000791b */ /* 0x003fea0003800000 */
.L_x_3713:
[----:B------:R-:W-:Y:S01]  /*7b60*/  FMUL.FTZ R211, R2, R211 ;  /* 0x000000d302d37220 */ /* 0x000fe20000410000 */
[----:B------:R-:W-:Y:S01]  /*7b70*/  MOV R242, R209 ;  /* 0x000000d100f27202 */ /* 0x000fe20000000f00 */
[----:B------:R-:W-:-:S07]  /*7b80*/  HFMA2 R209, -RZ, RZ, 0, 0 ;  /* 0x00000000ffd17431 */ /* 0x000fce00000001ff */
[----:B------:R-:W-:Y:S05]  /*7b90*/  WARPSYNC.COLLECTIVE R6, `(.L_x_3714) ;  /* 0x0000000006087348 */ /* 0x000fea0003c00000 */
[----:B------:R0:W1:Y:S02]  /*7ba0*/  SHFL.IDX P2, R219, R240, R209, R7 ;  /* 0x000000d1f0db7389 */ /* 0x0000640000040007 */
[----:B01----:R-:W-:Y:S05]  /*7bb0*/  ENDCOLLECTIVE ;  /* 0x000000000000791b */ /* 0x003fea0003800000 */
.L_x_3714:
[----:B------:R-:W-:Y:S02]  /*7bc0*/  MOV R240, R3 ;  /* 0x0000000300f07202 */ /* 0x000fe40000000f00 */
[----:B------:R-:W-:-:S07]  /*7bd0*/  MOV R215, R219 ;  /* 0x000000db00d77202 */ /* 0x000fce0000000f00 */
[----:B------:R-:W-:Y:S05]  /*7be0*/  WARPSYNC.COLLECTIVE R6, `(.L_x_3715) ;  /* 0x0000000006087348 */ /* 0x000fea0003c00000 */
[----:B------:R0:W1:Y:S02]  /*7bf0*/  SHFL.IDX P2, R219, R240, R209, R7 ;  /* 0x000000d1f0db7389 */ /* 0x0000640000040007 */
[----:B01----:R-:W-:Y:S05]  /*7c00*/  ENDCOLLECTIVE ;  /* 0x000000000000791b */ /* 0x003fea0003800000 */
.L_x_3715:
[----:B------:R-:W-:Y:S01]  /*7c10*/  MOV R217, R219 ;  /* 0x000000db00d97202 */ /* 0x000fe20000000f00 */
[----:B------:R-:W-:Y:S06]  /*7c20*/  BRA `(.L_x_3716) ;  /* 0xffffffc000607947 */ /* 0x000fec000383ffff */
.L_x_3717:
        /* <DEDUP_REMOVED lines=13> */
.L_x_10445:


//--------------------- .text._Z25selective_scan_bwd_kernelI32Selective_Scan_bwd_kernel_traitsILi64ELi16ELb0ELb0ELb1ELb0ELb1EffEEv12SSMParamsBwd --------------------------
	.section	.text._Z25selective_scan_bwd_kernelI32Selective_Scan_bwd_kernel_traitsILi64ELi16ELb0ELb0ELb1ELb0ELb1EffEEv12SSMParamsBwd,"ax",@progbits
	.align	128
        .global         _Z25selective_scan_bwd_kernelI32Selective_Scan_bwd_kernel_traitsILi64ELi16ELb0ELb0ELb1ELb0ELb1EffEEv12SSMParamsBwd
        .type           _Z25selective_scan_bwd_kernelI32Selective_Scan_bwd_kernel_traitsILi64ELi16ELb0ELb0ELb1ELb0ELb1EffEEv12SSMParamsBwd,@function
        .size           _Z25selective_scan_bwd_kernelI32Selective_Scan_bwd_kernel_traitsILi64ELi16ELb0ELb0ELb1ELb0ELb1EffEEv12SSMParamsBwd,(.L_x_10446 - _Z25selective_scan_bwd_kernelI32Selective_Scan_bwd_kernel_traitsILi64ELi16ELb0ELb0ELb1ELb0ELb1EffEEv12SSMParamsBwd)
        .other          _Z25selective_scan_bwd_kernelI32Selective_Scan_bwd_kernel_traitsILi64ELi16ELb0ELb0ELb1ELb0ELb1EffEEv12SSMParamsBwd,@"STO_CUDA_ENTRY STV_DEFAULT"
_Z25selective_scan_bwd_kernelI32Selective_Scan_bwd_kernel_traitsILi64ELi16ELb0ELb0ELb1ELb0ELb1EffEEv12SSMParamsBwd:
.text._Z25selective_scan_bwd_kernelI32Selective_Scan_bwd_kernel_traitsILi64ELi16ELb0ELb0ELb1ELb0ELb1EffEEv12SSMParamsBwd:
[----:B------:R-:W-:Y:S08]  /*0000*/  LDC R1, c[0x0][0x37c] ;  /* 0x0000df00ff017b82 */ /* 0x000ff00000000800 */
[----:B------:R-:W0:Y:S01]  /*0010*/  LDC R8, c[0x0][0x398] ;  /* 0x0000e600ff087b82 */ /* 0x000e220000000800 */
[----:B------:R-:W1:Y:S01]  /*0020*/  LDCU.64 UR4, c[0x0][0x458] ;  /* 0x00008b00ff0477ac */ /* 0x000e620008000a00 */
[----:B------:R-:W-:Y:S01]  /*0030*/  HFMA2 R154, -RZ, RZ, 0, 0 ;  /* 0x00000000ff9a7431 */ /* 0x000fe200000001ff */
[----:B------:R-:W-:Y:S01]  /*0040*/  CS2R R152, SRZ ;  /* 0x0000000000987805 */ /* 0x000fe2000001ff00 */
        /* <DEDUP_REMOVED lines=22> */
[----:B------:R-:W-:Y:S02]  /*01b0*/  MOV R4, UR6 ;  /* 0x0000000600047c02 */ /* 0x000fe40008000f00 */
[----:B------:R-:W-:-:S03]  /*01c0*/  MOV R3, UR5 ;  /* 0x0000000500037c02 */ /* 0x000fc60008000f00 */
[----:B------:R-:W-:Y:S02]  /*01d0*/  MOV R5, UR7 ;  /* 0x0000000700057c02 */ /* 0x000fe40008000f00 */
[----:B----4-:R-:W5:Y:S01]  /*01e0*/  @P0 LDG.E R154, desc[UR30][R2.64] ;  /* 0x0000001e029a0981 */ /* 0x010f62000c1e1900 */
[----:B0-----:R-:W-:Y:S01]  /*01f0*/  IADD3 R6, PT, PT, R0, 0xffffffe, RZ ;  /* 0x0ffffffe00067810 */ /* 0x001fe20007ffe0ff */
[----:B------:R-:W-:Y:S02]  /*0200*/  UIMAD.WIDE.U32 UR4, UR36, UR12, URZ ;  /* 0x0000000c240472a5 */ /* 0x000fe4000f8e00ff */
[----:B------:R0:W5:Y:S01]  /*0210*/  @P1 LDG.E R153, desc[UR30][R4.64] ;  /* 0x0000001e04991981 */ /* 0x000162000c1e1900 */
[----:B------:R-:W-:Y:S01]  /*0220*/  UIMAD.WIDE.U32 UR6, UR36, UR16, URZ ;  /* 0x00000010240672a5 */ /* 0x000fe2000f8e00ff */
[----:B------:R3:W4:Y:S01]  /*0230*/  F2I.FTZ.U32.TRUNC.NTZ R7, R6 ;  /* 0x0000000600077305 */ /* 0x000722000021f000 */
[----:B------:R-:W-:Y:S01]  /*0240*/  IABS R0, UR29 ;  /* 0x0000001d00007c13 */ /* 0x000fe20008000000 */
[----:B------:R-:W-:Y:S01]  /*0250*/  UIMAD UR5, UR36, UR13, UR5 ;  /* 0x0000000d240572a4 */ /* 0x000fe2000f8e0205 */
[----:B------:R-:W-:Y:S01]  /*0260*/  HFMA2 R150, -RZ, RZ, 0, 0 ;  /* 0x00000000ff967431 */ /* 0x000fe200000001ff */
[----:B------:R-:W-:-:S02]  /*0270*/  UIMAD UR7, UR36, UR17, UR7 ;  /* 0x00000011240772a4 */ /* 0x000fc4000f8e0207 */
[----:B------:R-:W-:Y:S02]  /*0280*/  UIMAD.WIDE.U32 UR8, UR29, UR14, UR4 ;  /* 0x0000000e1d0872a5 */ /* 0x000fe4000f8e0004 */
[----:B------:R-:W-:Y:S01]  /*0290*/  UIMAD.WIDE.U32 UR10, UR29, UR18, UR6 ;  /* 0x000000121d0a72a5 */ /* 0x000fe2000f8e0006 */
[----:B---3--:R-:W-:Y:S01]  /*02a0*/  MOV R6, RZ ;  /* 0x000000ff00067202 */ /* 0x008fe20000000f00 */
[----:B-1----:R-:W-:Y:S01]  /*02b0*/  ULEA UR16, UR20, 0xfffffc00, 0xa ;  /* 0xfffffc0014107891 */ /* 0x002fe2000f8e50ff */
[----:B0-----:R-:W0:Y:S01]  /*02c0*/  LDC.64 R4, c[0x0][0x3e8] ;  /* 0x0000fa00ff047b82 */ /* 0x001e220000000a00 */
[----:B------:R-:W1:Y:S01]  /*02d0*/  LDCU.64 UR12, c[0x0][0x498] ;  /* 0x00009300ff0c77ac */ /* 0x000e620008000a00 */
[----:B----4-:R-:W-:Y:S02]  /*02e0*/  IADD3 R2, PT, PT, RZ, -R7, RZ ;  /* 0x80000007ff027210 */ /* 0x010fe40007ffe0ff */
[----:B------:R-:W3:Y:S03]  /*02f0*/  LDCU.128 UR4, c[0x0][0x460] ;  /* 0x00008c00ff0477ac */ /* 0x000ee60008000c00 */
[----:B------:R-:W-:Y:S01]  /*0300*/  IMAD R3, R2, R9, RZ ;  /* 0x0000000902037224 */ /* 0x000fe200078e02ff */
[----:B------:R-:W-:-:S02]  /*0310*/  UIADD3 UR8, UP1, UPT, UR16, UR8, URZ ;  /* 0x0000000810087290 */ /* 0x000fc4000ff3e0ff */
[----:B--2---:R-:W-:Y:S01]  /*0320*/  UISETP.NE.U32.AND UP0, UPT, UR32, URZ, UPT ;  /* 0x000000ff2000728c */ /* 0x004fe2000bf05070 */
[----:B------:R-:W-:Y:S01]  /*0330*/  IMAD.HI.U32 R6, R7, R3, R6 ;  /* 0x0000000307067227 */ /* 0x000fe200078e0006 */
[----:B------:R-:W-:Y:S02]  /*0340*/  UIMAD UR24, UR29, UR15, UR9 ;  /* 0x0000000f1d1872a4 */ /* 0x000fe4000f8e0209 */
[----:B------:R-:W-:Y:S01]  /*0350*/  USHF.R.S32.HI UR17, URZ, 0x1f, UR16 ;  /* 0x0000001fff117899 */ /* 0x000fe20008011410 */
[----:B------:R-:W2:Y:S02]  /*0360*/  LDCU.64 UR14, c[0x0][0x3d0] ;  /* 0x00007a00ff0e77ac */ /* 0x000ea40008000a00 */
[----:B------:R-:W-:Y:S02]  /*0370*/  IMAD.HI.U32 R151, R6, R0, RZ ;  /* 0x0000000006977227 */ /* 0x000fe400078e00ff */
[----:B------:R-:W4:Y:S01]  /*0380*/  LDC.64 R6, c[0x0][0x450] ;  /* 0x00011400ff067b82 */ /* 0x000f220000000a00 */
[----:B------:R-:W-:-:S02]  /*0390*/  UIADD3 UR10, UP3, UPT, UR16, UR10, URZ ;  /* 0x0000000a100a7290 */ /* 0x000fc4000ff7e0ff */
[----:B------:R-:W-:Y:S01]  /*03a0*/  IADD3 R2, PT, PT, -R151, RZ, RZ ;  /* 0x000000ff97027210 */ /* 0x000fe20007ffe1ff */
[----:B------:R-:W-:Y:S02]  /*03b0*/  UISETP.NE.AND.EX UP0, UPT, UR33, URZ, UPT, UP0 ;  /* 0x000000ff2100728c */ /* 0x000fe4000bf05300 */
[----:B---3--:R-:W-:Y:S02]  /*03c0*/  ULEA UR23, UP2, UR8, UR4, 0x2 ;  /* 0x0000000408177291 */ /* 0x008fe4000f8410ff */
[C---:B------:R-:W-:Y:S01]  /*03d0*/  IMAD R0, R9.reuse, R2, R0 ;  /* 0x0000000209007224 */ /* 0x040fe200078e0200 */
[----:B------:R-:W-:Y:S02]  /*03e0*/  UIADD3.X UR24, UPT, UPT, UR17, UR24, URZ, UP1, !UPT ;  /* 0x0000001811187290 */ /* 0x000fe40008ffe4ff */
[----:B------:R-:W-:Y:S02]  /*03f0*/  UIMAD UR26, UR29, UR19, UR11 ;  /* 0x000000131d1a72a4 */ /* 0x000fe4000f8e020b */
[----:B------:R-:W-:Y:S01]  /*0400*/  ISETP.GT.U32.AND P1, PT, R9, R0, PT ;  /* 0x000000000900720c */ /* 0x000fe20003f24070 */
[----:B------:R-:W-:-:S02]  /*0410*/  ULEA.HI.X UR24, UR8, UR5, UR24, 0x2, UP2 ;  /* 0x0000000508187291 */ /* 0x000fc400090f1418 */
[----:B------:R-:W-:Y:S02]  /*0420*/  ULEA UR25, UP4, UR10, UR6, 0x2 ;  /* 0x000000060a197291 */ /* 0x000fe4000f8810ff */
[----:B------:R-:W-:Y:S01]  /*0430*/  UIADD3.X UR26, UPT, UPT, UR17, UR26, URZ, UP3, !UPT ;  /* 0x0000001a111a7290 */ /* 0x000fe20009ffe4ff */
[----:B------:R-:W3:Y:S03]  /*0440*/  LDCU.64 UR8, c[0x0][0x4a0] ;  /* 0x00009400ff0877ac */ /* 0x000ee60008000a00 */
[----:B------:R-:W-:-:S04]  /*0450*/  ULEA.HI.X UR26, UR10, UR7, UR26, 0x2, UP4 ;  /* 0x000000070a1a7291 */ /* 0x000fc8000a0f141a */
[----:B------:R-:W-:Y:S01]  /*0460*/  @!P1 IMAD.IADD R0, R0, 0x1, -R9 ;  /* 0x0000000100009824 */ /* 0x000fe200078e0a09 */
[----:B------:R-:W0:Y:S01]  /*0470*/  @UP0 LDCU UR10, c[0x0][0x384] ;  /* 0x00007080ff0a07ac */ /* 0x000e220008000800 */
[----:B------:R-:W-:Y:S02]  /*0480*/  @!P1 IADD3 R151, PT, PT, R151, 0x1, RZ ;  /* 0x0000000197979810 */ /* 0x000fe40007ffe0ff */
[----:B------:R-:W-:Y:S01]  /*0490*/  ISETP.NE.AND P1, PT, R8, RZ, PT ;  /* 0x000000ff0800720c */ /* 0x000fe20003f25270 */
[----:B-1----:R-:W-:Y:S01]  /*04a0*/  UIMAD.WIDE.U32 UR4, UR36, UR12, URZ ;  /* 0x0000000c240472a5 */ /* 0x002fe2000f8e00ff */
[----:B------:R-:W-:Y:S01]  /*04b0*/  ISETP.GE.U32.AND P0, PT, R0, R9, PT ;  /* 0x000000090000720c */ /* 0x000fe20003f06070 */
[----:B--2---:R-:W-:Y:S01]  /*04c0*/  UIMAD.WIDE.U32 UR6, UR36, UR14, URZ ;  /* 0x0000000e240672a5 */ /* 0x004fe2000f8e00ff */
[----:B------:R-:W-:Y:S01]  /*04d0*/  LOP3.LUT R0, R8, UR29, RZ, 0x3c, !PT ;  /* 0x0000001d08007c12 */ /* 0x000fe2000f8e3cff */
[----:B------:R-:W-:Y:S01]  /*04e0*/  UIMAD UR5, UR36, UR13, UR5 ;  /* 0x0000000d240572a4 */ /* 0x000fe2000f8e0205 */
[----:B------:R-:W1:Y:S02]  /*04f0*/  LDCU.64 UR12, c[0x0][0x528] ;  /* 0x0000a500ff0c77ac */ /* 0x000e640008000a00 */
[----:B------:R-:W-:Y:S01]  /*0500*/  ISETP.GE.AND P2, PT, R0, RZ, PT ;  /* 0x000000ff0000720c */ /* 0x000fe20003f46270 */
[----:B------:R-:W2:Y:S06]  /*0510*/  @UP0 LDCU UR11, c[0x0][0x38c] ;  /* 0x00007180ff0b07ac */ /* 0x000eac0008000800 */
[----:B------:R-:W-:Y:S01]  /*0520*/  @P0 IADD3 R151, PT, PT, R151, 0x1, RZ ;  /* 0x0000000197970810 */ /* 0x000fe20007ffe0ff */
[----:B------:R-:W-:Y:S01]  /*0530*/  UIMAD UR7, UR36, UR15, UR7 ;  /* 0x0000000f240772a4 */ /* 0x000fe2000f8e0207 */
[----:B------:R-:W4:Y:S04]  /*0540*/  @UP0 LDCU.64 UR14, c[0x0][0x480] ;  /* 0x00009000ff0e07ac */ /* 0x000f280008000a00 */
[----:B------:R-:W-:Y:S01]  /*0550*/  @!P2 IADD3 R151, PT, PT, -R151, RZ, RZ ;  /* 0x000000ff9797a210 */ /* 0x000fe20007ffe1ff */
[----:B---3--:R-:W-:Y:S01]  /*0560*/  UIMAD.WIDE.U32 UR4, UR29, UR8, UR4 ;  /* 0x000000081d0472a5 */ /* 0x008fe2000f8e0004 */
[----:B------:R-:W-:-:S03]  /*0570*/  @!P1 LOP3.LUT R151, RZ, R8, RZ, 0x33, !PT ;  /* 0x00000008ff979212 */ /* 0x000fc600078e33ff */
[----:B------:R-:W-:Y:S01]  /*0580*/  UIMAD UR28, UR29, UR9, UR5 ;  /* 0x000000091d1c72a4 */ /* 0x000fe2000f8e0205 */
[----:B------:R-:W-:Y:S01]  /*0590*/  SHF.R.S32.HI R3, RZ, 0x1f, R151 ;  /* 0x0000001fff037819 */ /* 0x000fe20000011497 */
[----:B0-----:R-:W-:Y:S02]  /*05a0*/  @UP0 UIMAD UR5, UR36, UR10, UR29 ;  /* 0x0000000a240502a4 */ /* 0x001fe4000f8e021d */
[----:B------:R-:W-:Y:S02]  /*05b0*/  UIADD3 UR4, UP1, UPT, UR16, UR4, URZ ;  /* 0x0000000410047290 */ /* 0x000fe4000ff3e0ff */
[----:B------:R-:W-:Y:S01]  /*05c0*/  @UP0 UIMAD UR5, UR5, UR20, URZ ;  /* 0x00000014050502a4 */ /* 0x000fe2000f8e02ff */
[-C--:B------:R-:W-:Y:S01]  /*05d0*/  IMAD R0, R3, R4.reuse, RZ ;  /* 0x0000000403007224 */ /* 0x080fe200078e02ff */
[----:B------:R-:W-:Y:S01]  /*05e0*/  UIADD3.X UR28, UPT, UPT, UR17, UR28, URZ, UP1, !UPT ;  /* 0x0000001c111c7290 */ /* 0x000fe20008ffe4ff */
[----:B------:R-:W-:Y:S01]  /*05f0*/  IMAD.WIDE.U32 R2, R151, R4, UR6 ;  /* 0x0000000697027e25 */ /* 0x000fe2000f8e0004 */
[----:B-1----:R-:W-:-:S02]  /*0600*/  ULEA UR27, UP1, UR4, UR12, 0x2 ;  /* 0x0000000c041b7291 */ /* 0x002fc4000f8210ff */
[----:B--2---:R-:W-:Y:S01]  /*0610*/  @UP0 UIMAD UR6, UR5, UR11, URZ ;  /* 0x0000000b050602a4 */ /* 0x004fe2000f8e02ff */
[----:B------:R-:W-:Y:S01]  /*0620*/  IMAD R5, R151, R5, R0 ;  /* 0x0000000597057224 */ /* 0x000fe200078e0200 */
[----:B------:R-:W-:Y:S01]  /*0630*/  ULEA.HI.X UR28, UR4, UR13, UR28, 0x2, UP1 ;  /* 0x0000000d041c7291 */ /* 0x000fe200088f141c */
[----:B------:R-:W-:Y:S01]  /*0640*/  IADD3 R147, P0, PT, R2, UR16, RZ ;  /* 0x0000001002937c10 */ /* 0x000fe2000ff1e0ff */
[----:B------:R-:W-:Y:S01]  /*0650*/  UMOV UR5, URZ ;  /* 0x000000ff00057c82 */ /* 0x000fe20008000000 */
[----:B------:R-:W-:Y:S01]  /*0660*/  UMOV UR4, URZ ;  /* 0x000000ff00047c82 */ /* 0x000fe20008000000 */
[----:B----4-:R-:W-:Y:S01]  /*0670*/  @UP0 UIMAD.WIDE UR4, UR6, 0x8, UR14 ;  /* 0x00000008060408a5 */ /* 0x010fe2000f8e020e */
[----:B------:R-:W-:Y:S01]  /*0680*/  IADD3 R0, PT, PT, R3, R5, RZ ;  /* 0x0000000503007210 */ /* 0x000fe20007ffe0ff */
[----:B------:R-:W-:Y:S01]  /*0690*/  UISETP.GE.AND UP0, UPT, UR20, 0x1, UPT ;  /* 0x000000011400788c */ /* 0x000fe2000bf06270 */
[----:B------:R-:W-:Y:S02]  /*06a0*/  LEA R149, P1, R147, R6, 0x2 ;  /* 0x0000000693957211 */ /* 0x000fe400078210ff */
[----:B------:R-:W-:-:S04]  /*06b0*/  IADD3.X R0, PT, PT, R0, UR17, RZ, P0, !PT ;  /* 0x0000001100007c10 */ /* 0x000fc800087fe4ff */
[----:B------:R-:W-:Y:S02]  /*06c0*/  LEA.HI.X R147, R147, R7, R0, 0x2, P1 ;  /* 0x0000000793937211 */ /* 0x000fe400008f1400 */
[----:B------:R-:W-:Y:S05]  /*06d0*/  BRA.U !UP0, `(.L_x_3718) ;  /* 0x00000081084c7547 */ /* 0x000fea000b800000 */
[----:B------:R-:W0:Y:S01]  /*06e0*/  S2R R148, SR_TID.X ;  /* 0x0000000000947919 */ /* 0x000e220000002100 */
[----:B------:R-:W1:Y:S01]  /*06f0*/  S2UR UR7, SR_CgaCtaId ;  /* 0x00000000000779c3 */ /* 0x000e620000008800 */
[----:B------:R-:W2:Y:S01]  /*0700*/  LDCU.64 UR8, c[0x0][0x3a0] ;  /* 0x00007400ff0877ac */ /* 0x000ea20008000a00 */
[----:B------:R-:W-:Y:S02]  /*0710*/  MOV R150, RZ ;  /* 0x000000ff00967202 */ /* 0x000fe40000000f00 */
[----:B------:R-:W-:Y:S01]  /*0720*/  MOV R152, RZ ;  /* 0x000000ff00987202 */ /* 0x000fe20000000f00 */
[----:B------:R-:W3:Y:S01]  /*0730*/  LDCU.64 UR20, c[0x0][0x3b8] ;  /* 0x00007700ff1477ac */ /* 0x000ee20008000a00 */
[----:B------:R-:W-:Y:S01]  /*0740*/  UMOV UR6, 0x400 ;  /* 0x0000040000067882 */ /* 0x000fe20000000000 */
[----:B------:R-:W4:Y:S01]  /*0750*/  LDCU UR22, c[0x0][0x394] ;  /* 0x00007280ff1677ac */ /* 0x000f220008000800 */
[----:B--2---:R-:W-:Y:S02]  /*0760*/  UIMAD.WIDE.U32 UR16, UR29, UR8, URZ ;  /* 0x000000081d1072a5 */ /* 0x004fe4000f8e00ff */
[----:B---3--:R-:W-:-:S02]  /*0770*/  UIMAD.WIDE.U32 UR18, UR29, UR20, URZ ;  /* 0x000000141d1272a5 */ /* 0x008fc4000f8e00ff */
[----:B-1----:R-:W-:Y:S02]  /*0780*/  ULEA UR6, UR7, UR6, 0x18 ;  /* 0x0000000607067291 */ /* 0x002fe4000f8ec0ff */
[----:B------:R-:W-:Y:S02]  /*0790*/  UIMAD UR20, UR29, UR9, UR17 ;  /* 0x000000091d1472a4 */ /* 0x000fe4000f8e0211 */
[----:B------:R-:W-:Y:S01]  /*07a0*/  UIMAD UR21, UR29, UR21, UR19 ;  /* 0x000000151d1572a4 */ /* 0x000fe2000f8e0213 */
[C---:B0-----:R-:W-:Y:S02]  /*07b0*/  SHF.L.U32 R0, R148.reuse, 0x4, RZ ;  /* 0x0000000494007819 */ /* 0x041fe400000006ff */
[----:B------:R-:W-:Y:S02]  /*07c0*/  LOP3.LUT R187, R148, 0x1f, RZ, 0xc0, !PT ;  /* 0x0000001f94bb7812 */ /* 0x000fe400078ec0ff */
[C---:B------:R-:W-:Y:S02]  /*07d0*/  LOP3.LUT R3, R0.reuse, 0x3e00, RZ, 0xc0, !PT ;  /* 0x00003e0000037812 */ /* 0x040fe400078ec0ff */
[----:B------:R-:W-:-:S02]  /*07e0*/  LEA.HI R144, R0, R0, RZ, 0x1b ;  /* 0x0000000000907211 */ /* 0x000fc400078fd8ff */
[----:B------:R-:W-:Y:S02]  /*07f0*/  LOP3.LUT R146, R3, 0x1f, R148, 0xf8, !PT ;  /* 0x0000001f03927812 */ /* 0x000fe400078ef894 */
[----:B------:R-:W-:Y:S02]  /*0800*/  LEA R145, R148, UR6, 0x3 ;  /* 0x0000000694917c11 */ /* 0x000fe4000f8e18ff */
[----:B------:R-:W-:Y:S02]  /*0810*/  LEA R144, R144, UR6, 0x2 ;  /* 0x0000000690907c11 */ /* 0x000fe4000f8e10ff */
        /* <DEDUP_REMOVED lines=14> */
[----:B----4-:R-:W-:-:S07]  /*0900*/  LOP3.LUT R129, R146, 0x1e0, RZ, 0xfc, !PT ;  /* 0x000001e092817812 */ /* 0x010fce00078efcff */
.L_x_3766:
[----:B0-----:R-:W0:Y:S01]  /*0910*/  LDCU.128 UR12, c[0x0][0x420] ;  /* 0x00008400ff0c77ac */ /* 0x001e220008000c00 */
[----:B------:R-:W-:Y:S02]  /*0920*/  CS2R R18, SRZ ;  /* 0x0000000000127805 */ /* 0x000fe4000001ff00 */
[----:B------:R-:W-:Y:S02]  /*0930*/  CS2R R12, SRZ ;  /* 0x00000000000c7805 */ /* 0x000fe4000001ff00 */
[----:B------:R-:W-:Y:S01]  /*0940*/  CS2R R16, SRZ ;  /* 0x0000000000107805 */ /* 0x000fe2000001ff00 */
[----:B------:R-:W1:Y:S01]  /*0950*/  LDCU.128 UR8, c[0x0][0x410] ;  /* 0x00008200ff0877ac */ /* 0x000e620008000c00 */
[----:B------:R-:W-:Y:S02]  /*0960*/  CS2R R14, SRZ ;  /* 0x00000000000e7805 */ /* 0x000fe4000001ff00 */
[----:B------:R-:W-:Y:S02]  /*0970*/  CS2R R20, SRZ ;  /* 0x0000000000147805 */ /* 0x000fe4000001ff00 */
[----:B------:R-:W-:Y:S01]  /*0980*/  CS2R R22, SRZ ;  /* 0x0000000000167805 */ /* 0x000fe2000001ff00 */
[----:B------:R-:W-:Y:S01]  /*0990*/  ULEA UR6, UR22, 0xfffffc00, 0xa ;  /* 0xfffffc0016067891 */ /* 0x000fe2000f8e50ff */
[----:B------:R-:W-:Y:S01]  /*09a0*/  CS2R R24, SRZ ;  /* 0x0000000000187805 */ /* 0x000fe2000001ff00 */
[----:B------:R-:W-:Y:S01]  /*09b0*/  UMOV UR7, URZ ;  /* 0x000000ff00077c82 */ /* 0x000fe20008000000 */
[----:B------:R-:W2:Y:S01]  /*09c0*/  LDCU.64 UR38, c[0x0][0x488] ;  /* 0x00009100ff2677ac */ /* 0x000ea20008000a00 */
[----:B------:R-:W-:Y:S01]  /*09d0*/  MOV R26, RZ ;  /* 0x000000ff001a7202 */ /* 0x000fe20000000f00 */
[----:B------:R-:W3:Y:S01]  /*09e0*/  LDCU.64 UR40, c[0x0][0x478] ;  /* 0x00008f00ff2877ac */ /* 0x000ee20008000a00 */
[----:B0-----:R-:W-:-:S02]  /*09f0*/  UIMAD.WIDE.U32 UR34, UR36, UR12, UR6 ;  /* 0x0000000c242272a5 */ /* 0x001fc4000f8e0006 */
[----:B-1----:R-:W-:Y:S02]  /*0a00*/  UIMAD.WIDE.U32 UR32, UR36, UR8, UR6 ;  /* 0x00000008242072a5 */ /* 0x002fe4000f8e0006 */
[----:B------:R-:W-:-:S03]  /*0a10*/  UIMAD UR13, UR36, UR13, UR35 ;  /* 0x0000000d240d72a4 */ /* 0x000fc6000f8e0223 */
[----:B------:R-:W-:Y:S01]  /*0a20*/  UMOV UR12, UR34 ;  /* 0x00000022000c7c82 */ /* 0x000fe20008000000 */
[----:B------:R-:W-:Y:S02]  /*0a30*/  UIMAD UR9, UR36, UR9, UR33 ;  /* 0x00000009240972a4 */ /* 0x000fe4000f8e0221 */
[----:B------:R-:W-:Y:S01]  /*0a40*/  UIMAD.WIDE.U32 UR12, UR29, UR14, UR12 ;  /* 0x0000000e1d0c72a5 */ /* 0x000fe2000f8e000c */
[----:B------:R-:W-:Y:S01]  /*0a50*/  UMOV UR8, UR32 ;  /* 0x0000002000087c82 */ /* 0x000fe20008000000 */
[----:B------:R-:W-:Y:S01]  /*0a60*/  BAR.SYNC.DEFER_BLOCKING 0x0 ;  /* 0x0000000000007b1d */ /* 0x000fe20000010000 */
[----:B------:R-:W-:Y:S02]  /*0a70*/  UIMAD.WIDE.U32 UR8, UR29, UR10, UR8 ;  /* 0x0000000a1d0872a5 */ /* 0x000fe4000f8e0008 */
[----:B------:R-:W-:Y:S01]  /*0a80*/  UIMAD UR15, UR29, UR15, UR13 ;  /* 0x0000000f1d0f72a4 */ /* 0x000fe2000f8e020d */
[----:B------:R-:W-:Y:S01]  /*0a90*/  IADD3 R0, P1, PT, R146, UR12, RZ ;  /* 0x0000000c92007c10 */ /* 0x000fe2000ff3e0ff */
[----:B------:R-:W-:-:S02]  /*0aa0*/  UIMAD UR11, UR29, UR11, UR9 ;  /* 0x0000000b1d0b72a4 */ /* 0x000fc4000f8e0209 */
[----:B------:R-:W-:Y:S02]  /*0ab0*/  IADD3 R5, P0, PT, R146, UR8, RZ ;  /* 0x0000000892057c10 */ /* 0x000fe4000ff1e0ff */
[----:B------:R-:W0:Y:S01]  /*0ac0*/  LDCU UR13, c[0x0][0x388] ;  /* 0x00007100ff0d77ac */ /* 0x000e220008000800 */
[----:B------:R-:W-:Y:S02]  /*0ad0*/  IADD3.X R3, PT, PT, RZ, UR15, RZ, P1, !PT ;  /* 0x0000000fff037c10 */ /* 0x000fe40008ffe4ff */
[C---:B---3--:R-:W-:Y:S01]  /*0ae0*/  LEA R2, P1, R0.reuse, UR40, 0x2 ;  /* 0x0000002800027c11 */ /* 0x048fe2000f8210ff */
[----:B------:R-:W-:Y:S01]  /*0af0*/  IMAD.X R6, RZ, RZ, UR11, P0 ;  /* 0x0000000bff067e24 */ /* 0x000fe200080e06ff */
[C---:B--2---:R-:W-:Y:S01]  /*0b00*/  LEA R4, P0, R5.reuse, UR38, 0x2 ;  /* 0x0000002605047c11 */ /* 0x044fe2000f8010ff */
[----:B------:R-:W1:Y:S01]  /*0b10*/  S2R R128, SR_LANEID ;  /* 0x0000000000807919 */ /* 0x000e620000000000 */
[----:B------:R-:W-:Y:S01]  /*0b20*/  LEA.HI.X R3, R0, UR41, R3, 0x2, P1 ;  /* 0x0000002900037c11 */ /* 0x000fe200088f1403 */
[----:B------:R-:W-:Y:S01]  /*0b30*/  HFMA2 R0, -RZ, RZ, 0, 0 ;  /* 0x00000000ff007431 */ /* 0x000fe200000001ff */
[----:B------:R-:W-:Y:S01]  /*0b40*/  LEA.HI.X R5, R5, UR39, R6, 0x2, P0 ;  /* 0x0000002705057c11 */ /* 0x000fe200080f1406 */
[----:B------:R-:W2:Y:S01]  /*0b50*/  S2UR UR8, SR_CgaCtaId ;  /* 0x00000000000879c3 */ /* 0x000ea20000008800 */
[----:B------:R-:W-:-:S02]  /*0b60*/  SHF.L.U32 R6, R146, 0x2, RZ ;  /* 0x0000000292067819 */ /* 0x000fc400000006ff */
[----:B------:R-:W-:Y:S01]  /*0b70*/  SHF.L.U32 R27, R148, 0x4, RZ ;  /* 0x00000004941b7819 */ /* 0x000fe200000006ff */
[----:B------:R-:W-:Y:S01]  /*0b80*/  UMOV UR12, 0x400 ;  /* 0x00000400000c7882 */ /* 0x000fe20000000000 */
[C---:B------:R-:W-:Y:S01]  /*0b90*/  IADD3 R10, P1, PT, R6.reuse, UR23, RZ ;  /* 0x00000017060a7c10 */ /* 0x040fe2000ff3e0ff */
[----:B------:R-:W-:Y:S01]  /*0ba0*/  HFMA2 R38, -RZ, RZ, 0, 0 ;  /* 0x00000000ff267431 */ /* 0x000fe200000001ff */
[C---:B------:R-:W-:Y:S01]  /*0bb0*/  IADD3 R8, P2, PT, R6.reuse, UR25, RZ ;  /* 0x0000001906087c10 */ /* 0x040fe2000ff5e0ff */
[----:B0-----:R-:W-:Y:S01]  /*0bc0*/  UIADD3 UR32, UPT, UPT, -UR6, UR13, URZ ;  /* 0x0000000d06207290 */ /* 0x001fe2000fffe1ff */
[----:B------:R-:W-:Y:S02]  /*0bd0*/  IADD3 R6, P0, PT, R6, UR27, RZ ;  /* 0x0000001b06067c10 */ /* 0x000fe4000ff1e0ff */
[----:B------:R-:W-:Y:S02]  /*0be0*/  CS2R R42, SRZ ;  /* 0x00000000002a7805 */ /* 0x000fe4000001ff00 */
[----:B------:R-:W-:-:S02]  /*0bf0*/  IADD3.X R11, PT, PT, RZ, UR24, RZ, P1, !PT ;  /* 0x00000018ff0b7c10 */ /* 0x000fc40008ffe4ff */
[----:B------:R-:W-:Y:S02]  /*0c00*/  CS2R R40, SRZ ;  /* 0x0000000000287805 */ /* 0x000fe4000001ff00 */
[----:B------:R-:W-:Y:S01]  /*0c10*/  IADD3.X R7, PT, PT, RZ, UR28, RZ, P0, !PT ;  /* 0x0000001cff077c10 */ /* 0x000fe200087fe4ff */
[----:B------:R-:W-:Y:S01]  /*0c20*/  HFMA2 R46, -RZ, RZ, 0, 0 ;  /* 0x00000000ff2e7431 */ /* 0x000fe200000001ff */
[----:B------:R-:W-:Y:S02]  /*0c30*/  ISETP.GE.AND P0, PT, R146, UR32, PT ;  /* 0x0000002092007c0c */ /* 0x000fe4000bf06270 */
[----:B------:R-:W-:Y:S02]  /*0c40*/  CS2R R44, SRZ ;  /* 0x00000000002c7805 */ /* 0x000fe4000001ff00 */
[----:B------:R-:W-:Y:S01]  /*0c50*/  IADD3.X R9, PT, PT, RZ, UR26, RZ, P2, !PT ;  /* 0x0000001aff097c10 */ /* 0x000fe200097fe4ff */
[----:B------:R-:W-:Y:S01]  /*0c60*/  HFMA2 R48, -RZ, RZ, 0, 0 ;  /* 0x00000000ff307431 */ /* 0x000fe200000001ff */
[----:B------:R-:W-:Y:S01]  /*0c70*/  ISETP.GE.AND P1, PT, R142, UR32, PT ;  /* 0x000000208e007c0c */ /* 0x000fe2000bf26270 */
[----:B------:R-:W-:Y:S01]  /*0c80*/  HFMA2 R50, -RZ, RZ, 0, 0 ;  /* 0x00000000ff327431 */ /* 0x000fe200000001ff */
[----:B------:R-:W-:Y:S01]  /*0c90*/  ISETP.GE.AND P2, PT, R143, UR32, PT ;  /* 0x000000208f007c0c */ /* 0x000fe2000bf46270 */
[----:B------:R-:W-:Y:S01]  /*0ca0*/  HFMA2 R52, -RZ, RZ, 0, 0 ;  /* 0x00000000ff347431 */ /* 0x000fe200000001ff */
[----:B------:R-:W-:-:S02]  /*0cb0*/  ISETP.GE.AND P3, PT, R138, UR32, PT ;  /* 0x000000208a007c0c */ /* 0x000fc4000bf66270 */
[----:B------:R-:W-:Y:S01]  /*0cc0*/  MOV R54, RZ ;  /* 0x000000ff00367202 */ /* 0x000fe20000000f00 */
[----:B------:R-:W-:Y:S01]  /*0cd0*/  HFMA2 R56, -RZ, RZ, 0, 0 ;  /* 0x00000000ff387431 */ /* 0x000fe200000001ff */
[----:B------:R-:W-:Y:S01]  /*0ce0*/  ISETP.GE.AND P6, PT, R141, UR32, PT ;  /* 0x000000208d007c0c */ /* 0x000fe2000bfc6270 */
[----:B------:R-:W3:Y:S01]  /*0cf0*/  @!P0 LDG.E R0, desc[UR30][R10.64] ;  /* 0x0000001e0a008981 */ /* 0x000ee2000c1e1900 */
[----:B------:R-:W-:Y:S02]  /*0d00*/  ISETP.GE.AND P0, PT, R137, UR32, PT ;  /* 0x0000002089007c0c */ /* 0x000fe4000bf06270 */
[----:B------:R-:W-:Y:S01]  /*0d10*/  MOV R37, RZ ;  /* 0x000000ff00257202 */ /* 0x000fe20000000f00 */
[----:B------:R-:W4:Y:S01]  /*0d20*/  @!P1 LDG.E R12, desc[UR30][R10.64+0x100] ;  /* 0x0001001e0a0c9981 */ /* 0x000f22000c1e1900 */
[----:B------:R-:W-:Y:S02]  /*0d30*/  ISETP.GE.AND P4, PT, R139, UR32, PT ;  /* 0x000000208b007c0c */ /* 0x000fe4000bf86270 */
[----:B------:R-:W-:Y:S01]  /*0d40*/  MOV R58, RZ ;  /* 0x000000ff003a7202 */ /* 0x000fe20000000f00 */
[----:B------:R-:W4:Y:S01]  /*0d50*/  @!P2 LDG.E R13, desc[UR30][R10.64+0x80] ;  /* 0x0000801e0a0da981 */ /* 0x000f22000c1e1900 */
[----:B------:R-:W-:Y:S01]  /*0d60*/  ISETP.GE.AND P5, PT, R140, UR32, PT ;  /* 0x000000208c007c0c */ /* 0x000fe2000bfa6270 */
[----:B------:R-:W-:Y:S01]  /*0d70*/  HFMA2 R60, -RZ, RZ, 0, 0 ;  /* 0x00000000ff3c7431 */ /* 0x000fe200000001ff */
[----:B------:R-:W-:Y:S01]  /*0d80*/  MOV R156, RZ ;  /* 0x000000ff009c7202 */ /* 0x000fe20000000f00 */
[----:B------:R-:W4:Y:S01]  /*0d90*/  @!P3 LDG.E R16, desc[UR30][R10.64+0x300] ;  /* 0x0003001e0a10b981 */ /* 0x000f22000c1e1900 */
[----:B------:R-:W-:Y:S01]  /*0da0*/  HFMA2 R158, -RZ, RZ, 0, 0 ;  /* 0x00000000ff9e7431 */ /* 0x000fe200000001ff */
[----:B------:R-:W0:Y:S02]  /*0db0*/  LDCU.64 UR10, c[0x0][0x508] ;  /* 0x0000a100ff0a77ac */ /* 0x000e240008000a00 */
[----:B------:R-:W4:Y:S01]  /*0dc0*/  @!P0 LDG.E R19, desc[UR30][R10.64+0x380] ;  /* 0x0003801e0a138981 */ /* 0x000f22000c1e1900 */
[----:B------:R-:W-:Y:S01]  /*0dd0*/  ISETP.GE.AND P0, PT, R136, UR32, PT ;  /* 0x0000002088007c0c */ /* 0x000fe2000bf06270 */
[----:B------:R-:W0:Y:S01]  /*0de0*/  LDCU.64 UR14, c[0x0][0x510] ;  /* 0x0000a200ff0e77ac */ /* 0x000e220008000a00 */
[----:B------:R-:W-:Y:S01]  /*0df0*/  ISETP.GE.AND P1, PT, R134, UR32, PT ;  /* 0x0000002086007c0c */ /* 0x000fe2000bf26270 */
[----:B------:R-:W4:Y:S01]  /*0e00*/  @!P6 LDG.E R15, desc[UR30][R10.64+0x180] ;  /* 0x0001801e0a0fe981 */ /* 0x000f22000c1e1900 */
[----:B------:R-:W-:Y:S01]  /*0e10*/  ISETP.GE.AND P2, PT, R133, UR32, PT ;  /* 0x0000002085007c0c */ /* 0x000fe2000bf46270 */
[----:B------:R-:W0:Y:S01]  /*0e20*/  LDCU.64 UR34, c[0x0][0x490] ;  /* 0x00009200ff2277ac */ /* 0x000e220008000a00 */
        /* <DEDUP_REMOVED lines=15> */
[----:B------:R-:W-:Y:S01]  /*0f20*/  LOP3.LUT R27, R27, 0x3e00, RZ, 0xc0, !PT ;  /* 0x00003e001b1b7812 */ /* 0x000fe200078ec0ff */
[----:B--2---:R-:W-:-:S04]  /*0f30*/  ULEA UR12, UR8, UR12, 0x18 ;  /* 0x0000000c080c7291 */ /* 0x004fc8000f8ec0ff */
[----:B-1----:R-:W-:-:S05]  /*0f40*/  IMAD.IADD R27, R27, 0x1, R128 ;  /* 0x000000011b1b7824 */ /* 0x002fca00078e0280 */
[CC--:B------:R-:W-:Y:S02]  /*0f50*/  LEA.HI.SX32 R127, R27.reuse, R27.reuse, 0x1b ;  /* 0x0000001b1b7f7211 */ /* 0x0c0fe400078fdaff */
[----:B0-----:R-:W-:Y:S02]  /*0f60*/  IADD3 R10, PT, PT, R27, 0x20, RZ ;  /* 0x000000201b0a7810 */ /* 0x001fe40007ffe0ff */
[----:B------:R-:W-:Y:S02]  /*0f70*/  LEA R127, R127, UR12, 0x2 ;  /* 0x0000000c7f7f7c11 */ /* 0x000fe4000f8e10ff */
[C---:B------:R-:W-:Y:S02]  /*0f80*/  IADD3 R28, PT, PT, R27.reuse, 0x40, RZ ;  /* 0x000000401b1c7810 */ /* 0x040fe40007ffe0ff */
[----:B------:R-:W-:Y:S02]  /*0f90*/  LEA.HI.SX32 R10, R10, R27, 0x1b ;  /* 0x0000001b0a0a7211 */ /* 0x000fe400078fdaff */
[----:B------:R-:W-:-:S02]  /*0fa0*/  IADD3 R30, PT, PT, R27, 0x60, RZ ;  /* 0x000000601b1e7810 */ /* 0x000fc40007ffe0ff */
[C---:B------:R-:W-:Y:S02]  /*0fb0*/  IADD3 R32, PT, PT, R27.reuse, 0x80, RZ ;  /* 0x000000801b207810 */ /* 0x040fe40007ffe0ff */
[-C--:B------:R-:W-:Y:S02]  /*0fc0*/  LEA.HI.SX32 R28, R28, R27.reuse, 0x1b ;  /* 0x0000001b1c1c7211 */ /* 0x080fe400078fdaff */
[----:B------:R-:W-:Y:S02]  /*0fd0*/  LEA R126, R10, UR12, 0x2 ;  /* 0x0000000c0a7e7c11 */ /* 0x000fe4000f8e10ff */
[-C--:B------:R-:W-:Y:S02]  /*0fe0*/  LEA.HI.SX32 R30, R30, R27.reuse, 0x1b ;  /* 0x0000001b1e1e7211 */ /* 0x080fe400078fdaff */
[----:B------:R-:W-:Y:S02]  /*0ff0*/  IADD3 R10, PT, PT, R27, 0xe0, RZ ;  /* 0x000000e01b0a7810 */ /* 0x000fe40007ffe0ff */
[----:B------:R-:W-:-:S02]  /*1000*/  LEA.HI.SX32 R32, R32, R27, 0x1b ;  /* 0x0000001b20207211 */ /* 0x000fc400078fdaff */
[C---:B------:R-:W-:Y:S02]  /*1010*/  IADD3 R34, PT, PT, R27.reuse, 0xa0, RZ ;  /* 0x000000a01b227810 */ /* 0x040fe40007ffe0ff */
[----:B------:R-:W-:Y:S02]  /*1020*/  LEA R125, R28, UR12, 0x2 ;  /* 0x0000000c1c7d7c11 */ /* 0x000fe4000f8e10ff */
[C---:B------:R-:W-:Y:S02]  /*1030*/  IADD3 R28, PT, PT, R27.reuse, 0x100, RZ ;  /* 0x000001001b1c7810 */ /* 0x040fe40007ffe0ff */
[----:B------:R-:W-:Y:S01]  /*1040*/  LEA R124, R30, UR12, 0x2 ;  /* 0x0000000c1e7c7c11 */ /* 0x000fe2000f8e10ff */
[----:B------:R-:W-:Y:S01]  /*1050*/  VIADD R30, R27, 0x120 ;  /* 0x000001201b1e7836 */ /* 0x000fe20000000000 */
[----:B------:R-:W-:Y:S02]  /*1060*/  LEA.HI.SX32 R10, R10, R27, 0x1b ;  /* 0x0000001b0a0a7211 */ /* 0x000fe400078fdaff */
[----:B------:R-:W-:-:S02]  /*1070*/  LEA R123, R32, UR12, 0x2 ;  /* 0x0000000c207b7c11 */ /* 0x000fc4000f8e10ff */
[-C--:B------:R-:W-:Y:S02]  /*1080*/  LEA.HI.SX32 R34, R34, R27.reuse, 0x1b ;  /* 0x0000001b22227211 */ /* 0x080fe400078fdaff */
[C---:B------:R-:W-:Y:S02]  /*1090*/  IADD3 R32, PT, PT, R27.reuse, 0x140, RZ ;  /* 0x000001401b207810 */ /* 0x040fe40007ffe0ff */
[----:B------:R-:W-:Y:S02]  /*10a0*/  LEA.HI.SX32 R28, R28, R27, 0x1b ;  /* 0x0000001b1c1c7211 */ /* 0x000fe400078fdaff */
[----:B------:R-:W-:Y:S02]  /*10b0*/  LEA R120, R10, UR12, 0x2 ;  /* 0x0000000c0a787c11 */ /* 0x000fe4000f8e10ff */
[----:B------:R-:W-:Y:S02]  /*10c0*/  IADD3 R10, PT, PT, R27, 0x180, RZ ;  /* 0x000001801b0a7810 */ /* 0x000fe40007ffe0ff */
[----:B------:R-:W-:-:S02]  /*10d0*/  LEA R122, R34, UR12, 0x2 ;  /* 0x0000000c227a7c11 */ /* 0x000fc4000f8e10ff */
[-C--:B------:R-:W-:Y:S02]  /*10e0*/  LEA.HI.SX32 R30, R30, R27.reuse, 0x1b ;  /* 0x0000001b1e1e7211 */ /* 0x080fe400078fdaff */
[-C--:B------:R-:W-:Y:S02]  /*10f0*/  LEA.HI.SX32 R32, R32, R27.reuse, 0x1b ;  /* 0x0000001b20207211 */ /* 0x080fe400078fdaff */
[----:B------:R-:W-:Y:S02]  /*1100*/  LEA R119, R28, UR12, 0x2 ;  /* 0x0000000c1c777c11 */ /* 0x000fe4000f8e10ff */
[----:B------:R-:W-:Y:S02]  /*1110*/  IADD3 R28, PT, PT, R27, 0x1e0, RZ ;  /* 0x000001e01b1c7810 */ /* 0x000fe40007ffe0ff */
[----:B------:R-:W-:Y:S02]  /*1120*/  LEA.HI.SX32 R10, R10, R27, 0x1b ;  /* 0x0000001b0a0a7211 */ /* 0x000fe400078fdaff */
[----:B------:R-:W-:-:S02]  /*1130*/  LEA R118, R30, UR12, 0x2 ;  /* 0x0000000c1e767c11 */ /* 0x000fc4000f8e10ff */
[----:B------:R-:W-:Y:S02]  /*1140*/  LEA R117, R32, UR12, 0x2 ;  /* 0x0000000c20757c11 */ /* 0x000fe4000f8e10ff */
[----:B------:R-:W-:Y:S02]  /*1150*/  LEA.HI.SX32 R28, R28, R27, 0x1b ;  /* 0x0000001b1c1c7211 */ /* 0x000fe400078fdaff */
[----:B------:R-:W-:Y:S02]  /*1160*/  LEA R115, R10, UR12, 0x2 ;  /* 0x0000000c0a737c11 */ /* 0x000fe4000f8e10ff */
[----:B------:R-:W-:Y:S02]  /*1170*/  LEA R111, R28, UR12, 0x2 ;  /* 0x0000000c1c6f7c11 */ /* 0x000fe4000f8e10ff */
[----:B------:R-:W-:Y:S02]  /*1180*/  P2R R35, PR, RZ, 0x1 ;  /* 0x00000001ff237803 */ /* 0x000fe40000000000 */
[----:B------:R-:W-:-:S02]  /*1190*/  ISETP.GE.AND P0, PT, R146, UR32, PT ;  /* 0x0000002092007c0c */ /* 0x000fc4000bf06270 */
[----:B------:R-:W-:Y:S02]  /*11a0*/  P2R R33, PR, RZ, 0x2 ;  /* 0x00000002ff217803 */ /* 0x000fe40000000000 */
[----:B------:R-:W-:Y:S02]  /*11b0*/  P2R R31, PR, RZ, 0x4 ;  /* 0x00000004ff1f7803 */ /* 0x000fe40000000000 */
[----:B------:R-:W-:Y:S02]  /*11c0*/  ISETP.GE.AND P1, PT, R141, UR32, PT ;  /* 0x000000208d007c0c */ /* 0x000fe4000bf26270 */
[----:B------:R-:W-:Y:S02]  /*11d0*/  P2R R29, PR, RZ, 0x8 ;  /* 0x00000008ff1d7803 */ /* 0x000fe40000000000 */
[----:B------:R-:W-:Y:S02]  /*11e0*/  ISETP.GE.AND P2, PT, R142, UR32, PT ;  /* 0x000000208e007c0c */ /* 0x000fe4000bf46270 */
[----:B------:R-:W-:-:S02]  /*11f0*/  ISETP.GE.AND P3, PT, R143, UR32, PT ;  /* 0x000000208f007c0c */ /* 0x000fc4000bf66270 */
[----:B------:R-:W-:Y:S01]  /*1200*/  MOV R11, RZ ;  /* 0x000000ff000b7202 */ /* 0x000fe20000000f00 */
[----:B---3--:R0:W-:Y:S02]  /*1210*/  STS [R127], R0 ;  /* 0x000000007f007388 */ /* 0x0081e40000000800 */
[----:B0-----:R-:W-:-:S04]  /*1220*/  IADD3 R0, PT, PT, R27, 0xc0, RZ ;  /* 0x000000c01b007810 */ /* 0x001fc80007ffe0ff */
[----:B------:R-:W-:Y:S01]  /*1230*/  LEA.HI.SX32 R0, R0, R27, 0x1b ;  /* 0x0000001b00007211 */ /* 0x000fe200078fdaff */
[----:B----4-:R-:W-:Y:S03]  /*1240*/  STS [R126+0x80], R13 ;  /* 0x0000800d7e007388 */ /* 0x010fe60000000800 */
[----:B------:R-:W-:Y:S01]  /*1250*/  LEA R121, R0, UR12, 0x2 ;  /* 0x0000000c00797c11 */ /* 0x000fe2000f8e10ff */
[----:B------:R0:W-:Y:S01]  /*1260*/  STS [R125+0x100], R12 ;  /* 0x0001000c7d007388 */ /* 0x0001e20000000800 */
[----:B------:R-:W-:-:S03]  /*1270*/  IADD3 R0, PT, PT, R27, 0x160, RZ ;  /* 0x000001601b007810 */ /* 0x000fc60007ffe0ff */
[----:B------:R-:W-:Y:S01]  /*1280*/  STS [R124+0x180], R15 ;  /* 0x0001800f7c007388 */ /* 0x000fe20000000800 */
[----:B------:R-:W-:-:S03]  /*1290*/  LEA.HI.SX32 R0, R0, R27, 0x1b ;  /* 0x0000001b00007211 */ /* 0x000fc600078fdaff */
[----:B------:R1:W-:Y:S01]  /*12a0*/  STS [R123+0x200], R14 ;  /* 0x0002000e7b007388 */ /* 0x0003e20000000800 */
[C---:B0-----:R-:W-:Y:S02]  /*12b0*/  IADD3 R12, PT, PT, R27.reuse, 0x1a0, RZ ;  /* 0x000001a01b0c7810 */ /* 0x041fe40007ffe0ff */
[----:B------:R-:W-:Y:S01]  /*12c0*/  LEA R116, R0, UR12, 0x2 ;  /* 0x0000000c00747c11 */ /* 0x000fe2000f8e10ff */
[----:B------:R-:W-:Y:S01]  /*12d0*/  STS [R122+0x280], R17 ;  /* 0x000280117a007388 */ /* 0x000fe20000000800 */
[-C--:B------:R-:W-:Y:S02]  /*12e0*/  LEA.HI.SX32 R12, R12, R27.reuse, 0x1b ;  /* 0x0000001b0c0c7211 */ /* 0x080fe400078fdaff */
[----:B-1----:R-:W-:Y:S01]  /*12f0*/  IADD3 R14, PT, PT, R27, 0x1c0, RZ ;  /* 0x000001c01b0e7810 */ /* 0x002fe20007ffe0ff */
        /* <DEDUP_REMOVED lines=14> */
[----:B------:R-:W-:-:S03]  /*13e0*/  IADD3 R0, PT, PT, R27, 0x1, RZ ;  /* 0x000000011b007810 */ /* 0x000fc60007ffe0ff */
[----:B------:R4:W-:Y:S01]  /*13f0*/  STS [R113+0x700], R24 ;  /* 0x0007001871007388 */ /* 0x0009e20000000800 */
[C---:B------:R-:W-:Y:S02]  /*1400*/  IADD3 R12, PT, PT, R27.reuse, 0x3, RZ ;  /* 0x000000031b0c7810 */ /* 0x040fe40007ffe0ff */
[C---:B------:R-:W-:Y:S01]  /*1410*/  IADD3 R14, PT, PT, R27.reuse, 0x4, RZ ;  /* 0x000000041b0e7810 */ /* 0x040fe20007ffe0ff */
[----:B------:R4:W-:Y:S01]  /*1420*/  STS [R111+0x780], R26 ;  /* 0x0007801a6f007388 */ /* 0x0009e20000000800 */
[C---:B0-----:R-:W-:Y:S02]  /*1430*/  IADD3 R16, PT, PT, R27.reuse, 0x5, RZ ;  /* 0x000000051b107810 */ /* 0x041fe40007ffe0ff */
[C---:B-1----:R-:W-:Y:S02]  /*1440*/  IADD3 R18, PT, PT, R27.reuse, 0x6, RZ ;  /* 0x000000061b127810 */ /* 0x042fe40007ffe0ff */
[C---:B--2---:R-:W-:Y:S02]  /*1450*/  IADD3 R20, PT, PT, R27.reuse, 0x7, RZ ;  /* 0x000000071b147810 */ /* 0x044fe40007ffe0ff */
[----:B---3--:R-:W-:-:S02]  /*1460*/  IADD3 R22, PT, PT, R27, 0x8, RZ ;  /* 0x000000081b167810 */ /* 0x008fc40007ffe0ff */
[C---:B----4-:R-:W-:Y:S02]  /*1470*/  IADD3 R24, PT, PT, R27.reuse, 0x9, RZ ;  /* 0x000000091b187810 */ /* 0x050fe40007ffe0ff */
        /* <DEDUP_REMOVED lines=55> */
[----:B------:R-:W-:-:S05]  /*17f0*/  IMAD.MOV.U32 R13, RZ, RZ, RZ ;  /* 0x000000ffff0d7224 */ /* 0x000fca00078e00ff */
        /* <DEDUP_REMOVED lines=13> */
[----:B------:R-:W-:-:S02]  /*18d0*/  ISETP.NE.AND P2, PT, R31, RZ, PT ;  /* 0x000000ff1f00720c */ /* 0x000fc40003f45270 */
[----:B------:R-:W-:Y:S01]  /*18e0*/  MOV R19, RZ ;  /* 0x000000ff00137202 */ /* 0x000fe20000000f00 */
[----:B------:R-:W4:Y:S04]  /*18f0*/  @!P5 LDG.E R52, desc[UR30][R8.64+0x700] ;  /* 0x0007001e0834d981 */ /* 0x000f28000c1e1900 */
[----:B------:R-:W4:Y:S01]  /*1900*/  @!P0 LDG.E R46, desc[UR30][R8.64+0x400] ;  /* 0x0004001e082e8981 */ /* 0x000f22000c1e1900 */
[----:B------:R-:W-:-:S03]  /*1910*/  ISETP.NE.AND P0, PT, R35, RZ, PT ;  /* 0x000000ff2300720c */ /* 0x000fc60003f05270 */
[----:B------:R-:W4:Y:S01]  /*1920*/  @!P1 LDG.E R17, desc[UR30][R8.64+0x380] ;  /* 0x0003801e08119981 */ /* 0x000f22000c1e1900 */
[----:B------:R-:W-:-:S03]  /*1930*/  ISETP.NE.AND P1, PT, R33, RZ, PT ;  /* 0x000000ff2100720c */ /* 0x000fc60003f25270 */
[----:B------:R-:W4:Y:S01]  /*1940*/  @!P3 LDG.E R15, desc[UR30][R8.64+0x280] ;  /* 0x0002801e080fb981 */ /* 0x000f22000c1e1900 */
[----:B------:R-:W-:Y:S02]  /*1950*/  ISETP.NE.AND P3, PT, R29, RZ, PT ;  /* 0x000000ff1d00720c */ /* 0x000fe40003f65270 */
[----:B------:R-:W-:Y:S01]  /*1960*/  MOV R21, RZ ;  /* 0x000000ff00157202 */ /* 0x000fe20000000f00 */
[----:B------:R-:W4:Y:S01]  /*1970*/  @!P6 LDG.E R54, desc[UR30][R8.64+0x780] ;  /* 0x0007801e0836e981 */ /* 0x000f22000c1e1900 */
[----:B------:R-:W-:-:S03]  /*1980*/  MOV R23, RZ ;  /* 0x000000ff00177202 */ /* 0x000fc60000000f00 */
[----:B------:R-:W4:Y:S04]  /*1990*/  @!P0 LDG.E R19, desc[UR30][R8.64+0x480] ;  /* 0x0004801e08138981 */ /* 0x000f28000c1e1900 */
[----:B------:R-:W4:Y:S04]  /*19a0*/  @!P1 LDG.E R48, desc[UR30][R8.64+0x500] ;  /* 0x0005001e08309981 */ /* 0x000f28000c1e1900 */
[----:B------:R-:W4:Y:S04]  /*19b0*/  @!P2 LDG.E R21, desc[UR30][R8.64+0x580] ;  /* 0x0005801e0815a981 */ /* 0x000f28000c1e1900 */
[----:B------:R-:W4:Y:S04]  /*19c0*/  @!P3 LDG.E R50, desc[UR30][R8.64+0x600] ;  /* 0x0006001e0832b981 */ /* 0x000f28000c1e1900 */
[----:B------:R0:W4:Y:S01]  /*19d0*/  @!P4 LDG.E R23, desc[UR30][R8.64+0x680] ;  /* 0x0006801e0817c981 */ /* 0x000122000c1e1900 */
[----:B------:R-:W-:-:S02]  /*19e0*/  P2R R31, PR, RZ, 0x1 ;  /* 0x00000001ff1f7803 */ /* 0x000fc40000000000 */
[----:B------:R-:W-:Y:S01]  /*19f0*/  ISETP.GE.AND P0, PT, R146, UR32, PT ;  /* 0x0000002092007c0c */ /* 0x000fe2000bf06270 */
[----:B------:R-:W-:Y:S01]  /*1a00*/  HFMA2 R0, -RZ, RZ, 0, 0 ;  /* 0x00000000ff007431 */ /* 0x000fe200000001ff */
[----:B------:R-:W-:Y:S02]  /*1a10*/  P2R R29, PR, RZ, 0x2 ;  /* 0x00000002ff1d7803 */ /* 0x000fe40000000000 */
[----:B------:R-:W-:Y:S02]  /*1a20*/  P2R R27, PR, RZ, 0x4 ;  /* 0x00000004ff1b7803 */ /* 0x000fe40000000000 */
[----:B------:R-:W-:Y:S02]  /*1a30*/  ISETP.GE.AND P1, PT, R141, UR32, PT ;  /* 0x000000208d007c0c */ /* 0x000fe4000bf26270 */
[----:B------:R-:W-:Y:S02]  /*1a40*/  P2R R25, PR, RZ, 0x8 ;  /* 0x00000008ff197803 */ /* 0x000fe40000000000 */
[----:B------:R-:W-:-:S02]  /*1a50*/  ISETP.GE.AND P2, PT, R142, UR32, PT ;  /* 0x000000208e007c0c */ /* 0x000fc4000bf46270 */
[----:B------:R-:W-:Y:S01]  /*1a60*/  ISETP.GE.AND P3, PT, R143, UR32, PT ;  /* 0x000000208f007c0c */ /* 0x000fe2000bf66270 */
[----:B------:R-:W-:Y:S02]  /*1a70*/  IMAD.MOV.U32 R24, RZ, RZ, RZ ;  /* 0x000000ffff187224 */ /* 0x000fe400078e00ff */
[----:B------:R-:W-:Y:S01]  /*1a80*/  HFMA2 R22, -RZ, RZ, 0, 0 ;  /* 0x00000000ff167431 */ /* 0x000fe200000001ff */
[----:B0-----:R-:W-:Y:S02]  /*1a90*/  MOV R9, RZ ;  /* 0x000000ff00097202 */ /* 0x001fe40000000f00 */
[----:B------:R-:W-:Y:S02]  /*1aa0*/  MOV R28, RZ ;  /* 0x000000ff001c7202 */ /* 0x000fe40000000f00 */
[----:B------:R-:W-:Y:S02]  /*1ab0*/  MOV R26, RZ ;  /* 0x000000ff001a7202 */ /* 0x000fe40000000f00 */
[----:B------:R-:W-:Y:S01]  /*1ac0*/  MOV R30, RZ ;  /* 0x000000ff001e7202 */ /* 0x000fe20000000f00 */
[----:B--2---:R-:W-:Y:S04]  /*1ad0*/  STS [R127], R38 ;  /* 0x000000267f007388 */ /* 0x004fe80000000800 */
[----:B---3--:R0:W-:Y:S04]  /*1ae0*/  STS [R126+0x80], R11 ;  /* 0x0000800b7e007388 */ /* 0x0081e80000000800 */
        /* <DEDUP_REMOVED lines=32> */
[----:B0-----:R-:W-:-:S05]  /*1cf0*/  MOV R11, RZ ;  /* 0x000000ff000b7202 */ /* 0x001fca0000000f00 */
[----:B------:R-:W4:Y:S01]  /*1d00*/  @!P0 LDG.E R0, desc[UR30][R6.64] ;  /* 0x0000001e06008981 */ /* 0x000f22000c1e1900 */
[----:B------:R-:W-:-:S03]  /*1d10*/  ISETP.GE.AND P0, PT, R140, UR32, PT ;  /* 0x000000208c007c0c */ /* 0x000fc6000bf06270 */
[----:B------:R-:W4:Y:S01]  /*1d20*/  @!P1 LDG.E R11, desc[UR30][R6.64+0x180] ;  /* 0x0001801e060b9981 */ /* 0x000f22000c1e1900 */
[----:B------:R-:W-:-:S03]  /*1d30*/  ISETP.GE.AND P1, PT, R137, UR32, PT ;  /* 0x0000002089007c0c */ /* 0x000fc6000bf26270 */
[----:B------:R-:W4:Y:S01]  /*1d40*/  @!P2 LDG.E R22, desc[UR30][R6.64+0x100] ;  /* 0x0001001e0616a981 */ /* 0x000f22000c1e1900 */
[----:B------:R-:W-:-:S03]  /*1d50*/  ISETP.GE.AND P2, PT, R138, UR32, PT ;  /* 0x000000208a007c0c */ /* 0x000fc6000bf46270 */
[----:B------:R-:W4:Y:S04]  /*1d60*/  @!P3 LDG.E R9, desc[UR30][R6.64+0x80] ;  /* 0x0000801e0609b981 */ /* 0x000f28000c1e1900 */
[----:B------:R-:W4:Y:S01]  /*1d70*/  @!P0 LDG.E R24, desc[UR30][R6.64+0x200] ;  /* 0x0002001e06188981 */ /* 0x000f22000c1e1900 */
[----:B------:R-:W-:Y:S02]  /*1d80*/  ISETP.GE.AND P0, PT, R136, UR32, PT ;  /* 0x0000002088007c0c */ /* 0x000fe4000bf06270 */
[----:B------:R-:W-:Y:S01]  /*1d90*/  ISETP.GE.AND P3, PT, R139, UR32, PT ;  /* 0x000000208b007c0c */ /* 0x000fe2000bf66270 */
[----:B-1----:R-:W-:Y:S02]  /*1da0*/  HFMA2 R15, -RZ, RZ, 0, 0 ;  /* 0x00000000ff0f7431 */ /* 0x002fe400000001ff */
[----:B------:R-:W-:Y:S01]  /*1db0*/  HFMA2 R13, -RZ, RZ, 0, 0 ;  /* 0x00000000ff0d7431 */ /* 0x000fe200000001ff */
[----:B------:R-:W4:Y:S01]  /*1dc0*/  @!P2 LDG.E R26, desc[UR30][R6.64+0x300] ;  /* 0x0003001e061aa981 */ /* 0x000f22000c1e1900 */
[----:B------:R-:W-:-:S03]  /*1dd0*/  ISETP.NE.AND P2, PT, R27, RZ, PT ;  /* 0x000000ff1b00720c */ /* 0x000fc60003f45270 */
[----:B------:R-:W4:Y:S01]  /*1de0*/  @!P1 LDG.E R15, desc[UR30][R6.64+0x380] ;  /* 0x0003801e060f9981 */ /* 0x000f22000c1e1900 */
[----:B------:R-:W-:-:S03]  /*1df0*/  ISETP.NE.AND P1, PT, R29, RZ, PT ;  /* 0x000000ff1d00720c */ /* 0x000fc60003f25270 */
[----:B------:R-:W4:Y:S01]  /*1e00*/  @!P0 LDG.E R28, desc[UR30][R6.64+0x400] ;  /* 0x0004001e061c8981 */ /* 0x000f22000c1e1900 */
[----:B------:R-:W-:-:S03]  /*1e10*/  ISETP.NE.AND P0, PT, R31, RZ, PT ;  /* 0x000000ff1f00720c */ /* 0x000fc60003f05270 */
[----:B------:R-:W4:Y:S01]  /*1e20*/  @!P3 LDG.E R13, desc[UR30][R6.64+0x280] ;  /* 0x0002801e060db981 */ /* 0x000f22000c1e1900 */
[----:B------:R-:W-:Y:S01]  /*1e30*/  ISETP.NE.AND P3, PT, R25, RZ, PT ;  /* 0x000000ff1900720c */ /* 0x000fe20003f65270 */
[----:B--2---:R-:W-:Y:S01]  /*1e40*/  HFMA2 R17, -RZ, RZ, 0, 0 ;  /* 0x00000000ff117431 */ /* 0x004fe200000001ff */
[----:B---3--:R-:W-:Y:S01]  /*1e50*/  MOV R50, RZ ;  /* 0x000000ff00327202 */ /* 0x008fe20000000f00 */
[----:B------:R-:W-:Y:S02]  /*1e60*/  HFMA2 R19, -RZ, RZ, 0, 0 ;  /* 0x00000000ff137431 */ /* 0x000fe400000001ff */
[----:B----4-:R-:W-:Y:S02]  /*1e70*/  IMAD.MOV.U32 R52, RZ, RZ, RZ ;  /* 0x000000ffff347224 */ /* 0x010fe400078e00ff */
[----:B------:R-:W-:Y:S01]  /*1e80*/  HFMA2 R21, -RZ, RZ, 0, 0 ;  /* 0x00000000ff157431 */ /* 0x000fe200000001ff */
[----:B------:R-:W-:Y:S01]  /*1e90*/  MOV R54, RZ ;  /* 0x000000ff00367202 */ /* 0x000fe20000000f00 */
[----:B------:R-:W2:Y:S04]  /*1ea0*/  @!P1 LDG.E R30, desc[UR30][R6.64+0x500] ;  /* 0x0005001e061e9981 */ /* 0x000ea8000c1e1900 */
[----:B------:R-:W3:Y:S04]  /*1eb0*/  @!P0 LDG.E R17, desc[UR30][R6.64+0x480] ;  /* 0x0004801e06118981 */ /* 0x000ee8000c1e1900 */
[----:B------:R-:W4:Y:S04]  /*1ec0*/  @!P2 LDG.E R19, desc[UR30][R6.64+0x580] ;  /* 0x0005801e0613a981 */ /* 0x000f28000c1e1900 */
[----:B------:R-:W4:Y:S04]  /*1ed0*/  @!P3 LDG.E R50, desc[UR30][R6.64+0x600] ;  /* 0x0006001e0632b981 */ /* 0x000f28000c1e1900 */
[----:B------:R-:W4:Y:S04]  /*1ee0*/  @!P4 LDG.E R21, desc[UR30][R6.64+0x680] ;  /* 0x0006801e0615c981 */ /* 0x000f28000c1e1900 */
[----:B------:R-:W4:Y:S04]  /*1ef0*/  @!P5 LDG.E R52, desc[UR30][R6.64+0x700] ;  /* 0x0007001e0634d981 */ /* 0x000f28000c1e1900 */
[----:B------:R0:W4:Y:S01]  /*1f00*/  @!P6 LDG.E R54, desc[UR30][R6.64+0x780] ;  /* 0x0007801e0636e981 */ /* 0x000122000c1e1900 */
[----:B------:R-:W-:-:S02]  /*1f10*/  P2R R29, PR, RZ, 0x1 ;  /* 0x00000001ff1d7803 */ /* 0x000fc40000000000 */
[----:B------:R-:W-:Y:S02]  /*1f20*/  ISETP.GE.AND P0, PT, R146, UR32, PT ;  /* 0x0000002092007c0c */ /* 0x000fe4000bf06270 */
[----:B0-----:R-:W-:Y:S02]  /*1f30*/  CS2R R6, SRZ ;  /* 0x0000000000067805 */ /* 0x001fe4000001ff00 */
[----:B------:R-:W-:Y:S02]  /*1f40*/  P2R R27, PR, RZ, 0x2 ;  /* 0x00000002ff1b7803 */ /* 0x000fe40000000000 */
[----:B------:R-:W-:Y:S02]  /*1f50*/  P2R R25, PR, RZ, 0x4 ;  /* 0x00000004ff197803 */ /* 0x000fe40000000000 */
[----:B------:R-:W-:Y:S02]  /*1f60*/  ISETP.GE.AND P1, PT, R141, UR32, PT ;  /* 0x000000208d007c0c */ /* 0x000fe4000bf26270 */
[----:B------:R-:W-:-:S02]  /*1f70*/  P2R R23, PR, RZ, 0x8 ;  /* 0x00000008ff177803 */ /* 0x000fc40000000000 */
[----:B------:R-:W-:Y:S02]  /*1f80*/  ISETP.GE.AND P2, PT, R142, UR32, PT ;  /* 0x000000208e007c0c */ /* 0x000fe4000bf46270 */
[----:B------:R-:W-:Y:S01]  /*1f90*/  ISETP.GE.AND P3, PT, R143, UR32, PT ;  /* 0x000000208f007c0c */ /* 0x000fe2000bf66270 */
[----:B------:R-:W-:Y:S04]  /*1fa0*/  STS [R127], R0 ;  /* 0x000000007f007388 */ /* 0x000fe80000000800 */
        /* <DEDUP_REMOVED lines=8> */
[----:B---3--:R-:W-:Y:S04]  /*2030*/  STS [R118+0x480], R17 ;  /* 0x0004801176007388 */ /* 0x008fe80000000800 */
[----:B--2---:R2:W-:Y:S04]  /*2040*/  STS [R117+0x500], R30 ;  /* 0x0005001e75007388 */ /* 0x0045e80000000800 */
[----:B----4-:R-:W-:Y:S04]  /*2050*/  STS [R116+0x580], R19 ;  /* 0x0005801374007388 */ /* 0x010fe80000000800 */
        /* <DEDUP_REMOVED lines=23> */
[----:B------:R-:W-:Y:S01]  /*21d0*/  MOV R9, RZ ;  /* 0x000000ff00097202 */ /* 0x000fe20000000f00 */
[----:B------:R-:W-:-:S03]  /*21e0*/  HFMA2 R22, -RZ, RZ, 0, 0 ;  /* 0x00000000ff167431 */ /* 0x000fc600000001ff */
        /* <DEDUP_REMOVED lines=10> */
[----:B-1----:R-:W-:Y:S01]  /*2290*/  HFMA2 R28, -RZ, RZ, 0, 0 ;  /* 0x00000000ff1c7431 */ /* 0x002fe200000001ff */
[----:B------:R-:W-:Y:S01]  /*22a0*/  MOV R13, RZ ;  /* 0x000000ff000d7202 */ /* 0x000fe20000000f00 */
[----:B------:R-:W-:Y:S01]  /*22b0*/  HFMA2 R26, -RZ, RZ, 0, 0 ;  /* 0x00000000ff1a7431 */ /* 0x000fe200000001ff */
[----:B------:R-:W-:-:S04]  /*22c0*/  MOV R11, RZ ;  /* 0x000000ff000b7202 */ /* 0x000fc80000000f00 */
        /* <DEDUP_REMOVED lines=8> */
[----:B--2---:R-:W-:Y:S02]  /*2350*/  CS2R R30, SRZ ;  /* 0x00000000001e7805 */ /* 0x004fe4000001ff00 */
[----:B------:R-:W-:Y:S01]  /*2360*/  MOV R15, RZ ;  /* 0x000000ff000f7202 */ /* 0x000fe20000000f00 */
[----:B------:R-:W-:Y:S02]  /*2370*/  IMAD.MOV.U32 R17, RZ, RZ, RZ ;  /* 0x000000ffff117224 */ /* 0x000fe400078e00ff */
[----:B---3--:R-:W-:Y:S01]  /*2380*/  HFMA2 R50, -RZ, RZ, 0, 0 ;  /* 0x00000000ff327431 */ /* 0x008fe200000001ff */
[----:B------:R-:W-:Y:S01]  /*2390*/  MOV R19, RZ ;  /* 0x000000ff00137202 */ /* 0x000fe20000000f00 */
[----:B----4-:R-:W-:Y:S01]  /*23a0*/  HFMA2 R52, -RZ, RZ, 0, 0 ;  /* 0x00000000ff347431 */ /* 0x010fe200000001ff */
[----:B------:R-:W-:Y:S01]  /*23b0*/  MOV R54, RZ ;  /* 0x000000ff00367202 */ /* 0x000fe20000000f00 */
[----:B------:R-:W2:Y:S04]  /*23c0*/  @!P0 LDG.E R15, desc[UR30][R4.64+0x480] ;  /* 0x0004801e040f8981 */ /* 0x000ea8000c1e1900 */
[----:B------:R-:W3:Y:S04]  /*23d0*/  @!P1 LDG.E R30, desc[UR30][R4.64+0x500] ;  /* 0x0005001e041e9981 */ /* 0x000ee8000c1e1900 */
[----:B------:R-:W4:Y:S04]  /*23e0*/  @!P2 LDG.E R17, desc[UR30][R4.64+0x580] ;  /* 0x0005801e0411a981 */ /* 0x000f28000c1e1900 */
[----:B------:R-:W4:Y:S04]  /*23f0*/  @!P3 LDG.E R50, desc[UR30][R4.64+0x600] ;  /* 0x0006001e0432b981 */ /* 0x000f28000c1e1900 */
[----:B------:R-:W4:Y:S04]  /*2400*/  @!P4 LDG.E R19, desc[UR30][R4.64+0x680] ;  /* 0x0006801e0413c981 */ /* 0x000f28000c1e1900 */
[----:B------:R-:W4:Y:S04]  /*2410*/  @!P5 LDG.E R52, desc[UR30][R4.64+0x700] ;  /* 0x0007001e0434d981 */ /* 0x000f28000c1e1900 */
[----:B------:R-:W4:Y:S01]  /*2420*/  @!P6 LDG.E R54, desc[UR30][R4.64+0x780] ;  /* 0x0007801e0436e981 */ /* 0x000f22000c1e1900 */
[----:B------:R-:W-:-:S02]  /*2430*/  P2R R35, PR, RZ, 0x1 ;  /* 0x00000001ff237803 */ /* 0x000fc40000000000 */
[----:B------:R-:W-:Y:S02]  /*2440*/  ISETP.GE.AND P0, PT, R146, UR32, PT ;  /* 0x0000002092007c0c */ /* 0x000fe4000bf06270 */
[----:B------:R-:W-:Y:S02]  /*2450*/  P2R R29, PR, RZ, 0x2 ;  /* 0x00000002ff1d7803 */ /* 0x000fe40000000000 */
[----:B------:R-:W-:Y:S02]  /*2460*/  ISETP.GE.AND P1, PT, R143, UR32, PT ;  /* 0x000000208f007c0c */ /* 0x000fe4000bf26270 */
[----:B------:R-:W-:Y:S01]  /*2470*/  MOV R27, RZ ;  /* 0x000000ff001b7202 */ /* 0x000fe20000000f00 */
[----:B------:R-:W-:Y:S01]  /*2480*/  HFMA2 R33, -RZ, RZ, 0, 0 ;  /* 0x00000000ff217431 */ /* 0x000fe200000001ff */
        /* <DEDUP_REMOVED lines=9> */
[----:B--2---:R-:W-:Y:S04]  /*2520*/  STS [R118+0x480], R15 ;  /* 0x0004800f76007388 */ /* 0x004fe80000000800 */
[----:B---3--:R-:W-:Y:S04]  /*2530*/  STS [R117+0x500], R30 ;  /* 0x0005001e75007388 */ /* 0x008fe80000000800 */
[----:B----4-:R-:W-:Y:S04]  /*2540*/  STS [R116+0x580], R17 ;  /* 0x0005801174007388 */ /* 0x010fe80000000800 */
[----:B------:R1:W-:Y:S04]  /*2550*/  STS [R115+0x600], R50 ;  /* 0x0006003273007388 */ /* 0x0003e80000000800 */
[----:B------:R-:W-:Y:S04]  /*2560*/  STS [R114+0x680], R19 ;  /* 0x0006801372007388 */ /* 0x000fe80000000800 */
[----:B------:R2:W-:Y:S04]  /*2570*/  STS [R113+0x700], R52 ;  /* 0x0007003471007388 */ /* 0x0005e80000000800 */
[----:B------:R3:W-:Y:S01]  /*2580*/  STS [R111+0x780], R54 ;  /* 0x000780366f007388 */ /* 0x0007e20000000800 */
[----:B------:R-:W-:-:S03]  /*2590*/  NOP ;  /* 0x0000000000007918 */ /* 0x000fc60000000000 */
[----:B------:R-:W-:Y:S04]  /*25a0*/  LDS R26, [R112] ;  /* 0x00000000701a7984 */ /* 0x000fe80000000800 */
[----:B------:R-:W4:Y:S04]  /*25b0*/  LDS R25, [R110+0x4] ;  /* 0x000004006e197984 */ /* 0x000f280000000800 */
[----:B------:R-:W4:Y:S04]  /*25c0*/  LDS R24, [R109+0x8] ;  /* 0x000008006d187984 */ /* 0x000f280000000800 */
[----:B------:R-:W4:Y:S04]  /*25d0*/  LDS R23, [R108+0xc] ;  /* 0x00000c006c177984 */ /* 0x000f280000000800 */
[----:B------:R-:W4:Y:S04]  /*25e0*/  LDS R22, [R107+0x10] ;  /* 0x000010006b167984 */ /* 0x000f280000000800 */
[----:B------:R-:W-:Y:S04]  /*25f0*/  LDS R21, [R106+0x14] ;  /* 0x000014006a157984 */ /* 0x000fe80000000800 */
[----:B------:R-:W4:Y:S04]  /*2600*/  LDS R19, [R105+0x18] ;  /* 0x0000180069137984 */ /* 0x000f280000000800 */
[----:B------:R-:W4:Y:S04]  /*2610*/  LDS R17, [R104+0x1c] ;  /* 0x00001c0068117984 */ /* 0x000f280000000800 */
[----:B------:R-:W-:Y:S04]  /*2620*/  LDS R15, [R103+0x20] ;  /* 0x00002000670f7984 */ /* 0x000fe80000000800 */
[----:B------:R-:W-:Y:S04]  /*2630*/  LDS R5, [R102+0x24] ;  /* 0x0000240066057984 */ /* 0x000fe80000000800 */
[----:B------:R-:W-:Y:S04]  /*2640*/  LDS R4, [R101+0x28] ;  /* 0x0000280065047984 */ /* 0x000fe80000000800 */
[----:B------:R-:W-:Y:S04]  /*2650*/  LDS R13, [R100+0x2c] ;  /* 0x00002c00640d7984 */ /* 0x000fe80000000800 */
[----:B------:R-:W-:Y:S04]  /*2660*/  LDS R11, [R98+0x30] ;  /* 0x00003000620b7984 */ /* 0x000fe80000000800 */
[----:B------:R-:W4:Y:S04]  /*2670*/  LDS R9, [R96+0x34] ;  /* 0x0000340060097984 */ /* 0x000f280000000800 */
[----:B------:R-:W-:Y:S04]  /*2680*/  LDS R7, [R94+0x38] ;  /* 0x000038005e077984 */ /* 0x000fe80000000800 */
[----:B------:R-:W4:Y:S01]  /*2690*/  LDS R6, [R99+0x3c] ;  /* 0x00003c0063067984 */ /* 0x000f220000000800 */
[----:B------:R-:W-:Y:S01]  /*26a0*/  BAR.SYNC.DEFER_BLOCKING 0x0 ;  /* 0x0000000000007b1d */ /* 0x000fe20000010000 */
[----:B0-----:R-:W-:Y:S01]  /*26b0*/  HFMA2 R28, -RZ, RZ, 0, 0 ;  /* 0x00000000ff1c7431 */ /* 0x001fe200000001ff */
[----:B-1----:R-:W-:-:S04]  /*26c0*/  MOV R50, RZ ;  /* 0x000000ff00327202 */ /* 0x002fc80000000f00 */
[----:B------:R-:W4:Y:S01]  /*26d0*/  @!P0 LDG.E R56, desc[UR30][R2.64] ;  /* 0x0000001e02388981 */ /* 0x000f22000c1e1900 */
[----:B------:R-:W-:-:S03]  /*26e0*/  ISETP.GE.AND P0, PT, R142, UR32, PT ;  /* 0x000000208e007c0c */ /* 0x000fc6000bf06270 */
[----:B------:R-:W4:Y:S01]  /*26f0*/  @!P1 LDG.E R27, desc[UR30][R2.64+0x80] ;  /* 0x0000801e021b9981 */ /* 0x000f22000c1e1900 */
[----:B------:R-:W-:Y:S01]  /*2700*/  ISETP.GE.AND P1, PT, R141, UR32, PT ;  /* 0x000000208d007c0c */ /* 0x000fe2000bf26270 */
[----:B--2---:R-:W-:Y:S02]  /*2710*/  IMAD.MOV.U32 R52, RZ, RZ, RZ ;  /* 0x000000ffff347224 */ /* 0x004fe400078e00ff */
[----:B---3--:R-:W-:Y:S01]  /*2720*/  HFMA2 R54, -RZ, RZ, 0, 0 ;  /* 0x00000000ff367431 */ /* 0x008fe200000001ff */
[----:B------:R-:W2:Y:S04]  /*2730*/  @!P2 LDG.E R43, desc[UR30][R2.64+0x580] ;  /* 0x0005801e022ba981 */ /* 0x000ea8000c1e1900 */
[----:B------:R-:W3:Y:S04]  /*2740*/  @!P3 LDG.E R60, desc[UR30][R2.64+0x600] ;  /* 0x0006001e023cb981 */ /* 0x000ee8000c1e1900 */
[----:B------:R-:W2:Y:S01]  /*2750*/  @!P0 LDG.E R28, desc[UR30][R2.64+0x100] ;  /* 0x0001001e021c8981 */ /* 0x000ea2000c1e1900 */
[----:B------:R-:W-:-:S03]  /*2760*/  ISETP.GE.AND P0, PT, R140, UR32, PT ;  /* 0x000000208c007c0c */ /* 0x000fc6000bf06270 */
[----:B------:R-:W3:Y:S01]  /*2770*/  @!P1 LDG.E R31, desc[UR30][R2.64+0x180] ;  /* 0x0001801e021f9981 */ /* 0x000ee2000c1e1900 */
[----:B------:R-:W-:-:S03]  /*2780*/  ISETP.GE.AND P1, PT, R139, UR32, PT ;  /* 0x000000208b007c0c */ /* 0x000fc6000bf26270 */
[----:B------:R-:W3:Y:S04]  /*2790*/  @!P4 LDG.E R45, desc[UR30][R2.64+0x680] ;  /* 0x0006801e022dc981 */ /* 0x000ee8000c1e1900 */
[----:B------:R-:W3:Y:S04]  /*27a0*/  @!P5 LDG.E R156, desc[UR30][R2.64+0x700] ;  /* 0x0007001e029cd981 */ /* 0x000ee8000c1e1900 */
[----:B------:R-:W3:Y:S01]  /*27b0*/  @!P0 LDG.E R50, desc[UR30][R2.64+0x200] ;  /* 0x0002001e02328981 */ /* 0x000ee2000c1e1900 */
[----:B------:R-:W-:-:S03]  /*27c0*/  ISETP.GE.AND P0, PT, R138, UR32, PT ;  /* 0x000000208a007c0c */ /* 0x000fc6000bf06270 */
[----:B------:R-:W3:Y:S01]  /*27d0*/  @!P1 LDG.E R33, desc[UR30][R2.64+0x280] ;  /* 0x0002801e02219981 */ /* 0x000ee2000c1e1900 */
[----:B------:R-:W-:-:S03]  /*27e0*/  ISETP.GE.AND P1, PT, R137, UR32, PT ;  /* 0x0000002089007c0c */ /* 0x000fc6000bf26270 */
[----:B------:R-:W3:Y:S06]  /*27f0*/  @!P6 LDG.E R158, desc[UR30][R2.64+0x780] ;  /* 0x0007801e029ee981 */ /* 0x000eec000c1e1900 */
[----:B------:R-:W3:Y:S01]  /*2800*/  @!P0 LDG.E R52, desc[UR30][R2.64+0x300] ;  /* 0x0003001e02348981 */ /* 0x000ee2000c1e1900 */
[----:B------:R-:W-:-:S03]  /*2810*/  ISETP.GE.AND P0, PT, R136, UR32, PT ;  /* 0x0000002088007c0c */ /* 0x000fc6000bf06270 */
[----:B------:R-:W3:Y:S01]  /*2820*/  @!P1 LDG.E R37, desc[UR30][R2.64+0x380] ;  /* 0x0003801e02259981 */ /* 0x000ee2000c1e1900 */
[----:B------:R-:W-:-:S09]  /*2830*/  ISETP.NE.AND P1, PT, R29, RZ, PT ;  /* 0x000000ff1d00720c */ /* 0x000fd20003f25270 */
[----:B------:R-:W3:Y:S01]  /*2840*/  @!P0 LDG.E R54, desc[UR30][R2.64+0x400] ;  /* 0x0004001e02368981 */ /* 0x000ee2000c1e1900 */
[----:B------:R-:W-:-:S03]  /*2850*/  ISETP.NE.AND P0, PT, R35, RZ, PT ;  /* 0x000000ff2300720c */ /* 0x000fc60003f05270 */
[----:B------:R-:W3:Y:S10]  /*2860*/  @!P1 LDG.E R58, desc[UR30][R2.64+0x500] ;  /* 0x0005001e023a9981 */ /* 0x000ef4000c1e1900 */
[----:B------:R0:W3:Y:S01]  /*2870*/  @!P0 LDG.E R41, desc[UR30][R2.64+0x480] ;  /* 0x0004801e02298981 */ /* 0x0000e2000c1e1900 */
[----:B----4-:R-:W-:Y:S01]  /*2880*/  FMUL.FTZ R30, R25, -1.4426950216293334961 ;  /* 0xbfb8aa3b191e7820 */ /* 0x010fe20000410000 */
[----:B------:R-:W-:Y:S01]  /*2890*/  FMUL.FTZ R29, R26, -1.4426950216293334961 ;  /* 0xbfb8aa3b1a1d7820 */ /* 0x000fe20000410000 */
[----:B------:R-:W-:-:S04]  /*28a0*/  FMUL.FTZ R35, R24, -1.4426950216293334961 ;  /* 0xbfb8aa3b18237820 */ /* 0x000fc80000410000 */
[----:B------:R-:W1:Y:S01]  /*28b0*/  MUFU.EX2 R30, R30 ;  /* 0x0000001e001e7308 */ /* 0x000e620000000800 */
[----:B------:R-:W-:-:S03]  /*28c0*/  FMUL.FTZ R39, R23, -1.4426950216293334961 ;  /* 0xbfb8aa3b17277820 */ /* 0x000fc60000410000 */
[----:B------:R-:W4:Y:S01]  /*28d0*/  MUFU.EX2 R29, R29 ;  /* 0x0000001d001d7308 */ /* 0x000f220000000800 */
[----:B------:R-:W-:-:S03]  /*28e0*/  FMUL.FTZ R47, R22, -1.4426950216293334961 ;  /* 0xbfb8aa3b162f7820 */ /* 0x000fc60000410000 */
[----:B------:R-:W4:Y:S04]  /*28f0*/  MUFU.EX2 R35, R35 ;  /* 0x0000002300237308 */ /* 0x000f280000000800 */
[----:B------:R-:W4:Y:S01]  /*2900*/  MUFU.EX2 R39, R39 ;  /* 0x0000002700277308 */ /* 0x000f220000000800 */
[----:B-1----:R-:W-:-:S03]  /*2910*/  FADD.FTZ R30, R30, 1 ;  /* 0x3f8000001e1e7421 */ /* 0x002fc60000010000 */
[----:B------:R-:W1:Y:S01]  /*2920*/  MUFU.EX2 R47, R47 ;  /* 0x0000002f002f7308 */ /* 0x000e620000000800 */
[----:B0-----:R-:W-:Y:S01]  /*2930*/  FMUL.FTZ R2, R19, -1.4426950216293334961 ;  /* 0xbfb8aa3b13027820 */ /* 0x001fe20000410000 */
[----:B------:R-:W-:Y:S01]  /*2940*/  FMUL.FTZ R49, R21, -1.4426950216293334961 ;  /* 0xbfb8aa3b15317820 */ /* 0x000fe20000410000 */
[----:B----4-:R-:W-:Y:S01]  /*2950*/  FADD.FTZ R29, R29, 1 ;  /* 0x3f8000001d1d7421 */ /* 0x010fe20000010000 */
[----:B------:R-:W-:Y:S01]  /*2960*/  MUFU.RCP R30, R30 ;  /* 0x0000001e001e7308 */ /* 0x000fe20000001000 */
[----:B------:R-:W-:Y:S01]  /*2970*/  FMUL.FTZ R51, R17, -1.4426950216293334961 ;  /* 0xbfb8aa3b11337820 */ /* 0x000fe20000410000 */
[----:B------:R-:W-:-:S06]  /*2980*/  FADD.FTZ R35, R35, 1 ;  /* 0x3f80000023237421 */ /* 0x000fcc0000010000 */
[----:B------:R0:W4:Y:S04]  /*2990*/  MUFU.EX2 R3, R2 ;  /* 0x0000000200037308 */ /* 0x0001280000000800 */
[----:B------:R-:W4:Y:S01]  /*29a0*/  MUFU.EX2 R49, R49 ;  /* 0x0000003100317308 */ /* 0x000f220000000800 */
[----:B0-----:R-:W-:-:S03]  /*29b0*/  FMUL.FTZ R2, R9, -1.4426950216293334961 ;  /* 0xbfb8aa3b09027820 */ /* 0x001fc60000410000 */
[----:B------:R-:W0:Y:S01]  /*29c0*/  MUFU.RCP R29, R29 ;  /* 0x0000001d001d7308 */ /* 0x000e220000001000 */
[----:B------:R-:W-:-:S07]  /*29d0*/  FMUL.FTZ R55, R5, -1.4426950216293334961 ;  /* 0xbfb8aa3b05377820 */ /* 0x000fce0000410000 */
[----:B------:R-:W0:Y:S04]  /*29e0*/  MUFU.EX2 R51, R51 ;  /* 0x0000003300337308 */ /* 0x000e280000000800 */
[----:B------:R1:W-:Y:S04]  /*29f0*/  MUFU.EX2 R63, R2 ;  /* 0x00000002003f7308 */ /* 0x0003e80000000800 */
[----:B------:R-:W-:Y:S01]  /*2a00*/  MUFU.RCP R35, R35 ;  /* 0x0000002300237308 */ /* 0x000fe20000001000 */
[----:B-1----:R-:W-:Y:S01]  /*2a10*/  FADD.FTZ R2, R39, 1 ;  /* 0x3f80000027027421 */ /* 0x002fe20000010000 */
[----:B------:R-:W-:Y:S01]  /*2a20*/  FADD.FTZ R39, R47, 1 ;  /* 0x3f8000002f277421 */ /* 0x000fe20000010000 */
[----:B------:R-:W-:Y:S01]  /*2a30*/  FMUL.FTZ R53, R15, -1.4426950216293334961 ;  /* 0xbfb8aa3b0f357820 */ /* 0x000fe20000410000 */
[----:B------:R-:W-:Y:S01]  /*2a40*/  FMUL.FTZ R64, R6, -1.4426950216293334961 ;  /* 0xbfb8aa3b06407820 */ /* 0x000fe20000410000 */
[----:B------:R-:W-:-:S03]  /*2a50*/  FMUL.FTZ R62, R7, -1.4426950216293334961 ;  /* 0xbfb8aa3b073e7820 */ /* 0x000fc60000410000 */
[----:B------:R-:W1:Y:S01]  /*2a60*/  MUFU.RCP R39, R39 ;  /* 0x0000002700277308 */ /* 0x000e620000001000 */
[----:B----4-:R-:W-:Y:S01]  /*2a70*/  FADD.FTZ R3, R3, 1 ;  /* 0x3f80000003037421 */ /* 0x010fe20000010000 */
[----:B------:R-:W-:Y:S01]  /*2a80*/  FADD.FTZ R49, R49, 1 ;  /* 0x3f80000031317421 */ /* 0x000fe20000010000 */
[----:B0-----:R-:W-:-:S05]  /*2a90*/  FADD.FTZ R51, R51, 1 ;  /* 0x3f80000033337421 */ /* 0x001fca0000010000 */
[----:B------:R-:W0:Y:S01]  /*2aa0*/  MUFU.EX2 R55, R55 ;  /* 0x0000003700377308 */ /* 0x000e220000000800 */
[----:B------:R-:W-:-:S03]  /*2ab0*/  FMUL.FTZ R57, R4, -1.4426950216293334961 ;  /* 0xbfb8aa3b04397820 */ /* 0x000fc60000410000 */
[----:B------:R-:W4:Y:S04]  /*2ac0*/  MUFU.EX2 R53, R53 ;  /* 0x0000003500357308 */ /* 0x000f280000000800 */
[----:B------:R1:W-:Y:S04]  /*2ad0*/  MUFU.EX2 R157, R64 ;  /* 0x00000040009d7308 */ /* 0x0003e80000000800 */
[----:B------:R0:W-:Y:S04]  /*2ae0*/  MUFU.EX2 R155, R62 ;  /* 0x0000003e009b7308 */ /* 0x0001e80000000800 */
[----:B-1----:R1:W-:Y:S08]  /*2af0*/  MUFU.RCP R64, R3 ;  /* 0x0000000300407308 */ /* 0x0023f00000001000 */
[----:B0-----:R-:W-:Y:S01]  /*2b00*/  MUFU.RCP R62, R49 ;  /* 0x00000031003e7308 */ /* 0x001fe20000001000 */
[----:B-1----:R-:W-:-:S04]  /*2b10*/  FADD.FTZ R3, -R29, 1 ;  /* 0x3f8000001d037421 */ /* 0x002fc80000010100 */
[----:B------:R-:W-:Y:S01]  /*2b20*/  FFMA.FTZ R3, R26, R3, 1 ;  /* 0x3f8000001a037423 */ /* 0x000fe20000010003 */
[----:B------:R-:W-:Y:S02]  /*2b30*/  FMUL.FTZ R59, R13, -1.4426950216293334961 ;  /* 0xbfb8aa3b0d3b7820 */ /* 0x000fe40000410000 */
[----:B------:R-:W-:Y:S01]  /*2b40*/  MUFU.EX2 R57, R57 ;  /* 0x0000003900397308 */ /* 0x000fe20000000800 */
[----:B------:R-:W-:Y:S01]  /*2b50*/  FADD.FTZ R55, R55, 1 ;  /* 0x3f80000037377421 */ /* 0x000fe20000010000 */
[----:B----4-:R-:W-:Y:S02]  /*2b60*/  FADD.FTZ R53, R53, 1 ;  /* 0x3f80000035357421 */ /* 0x010fe40000010000 */
[----:B------:R-:W0:Y:S04]  /*2b70*/  MUFU.EX2 R59, R59 ;  /* 0x0000003b003b7308 */ /* 0x000e280000000800 */
[----:B------:R-:W-:Y:S01]  /*2b80*/  MUFU.RCP R160, R55 ;  /* 0x0000003700a07308 */ /* 0x000fe20000001000 */
[----:B------:R-:W-:-:S07]  /*2b90*/  FMUL.FTZ R61, R11, -1.4426950216293334961 ;  /* 0xbfb8aa3b0b3d7820 */ /* 0x000fce0000410000 */
[----:B------:R-:W1:Y:S01]  /*2ba0*/  MUFU.EX2 R61, R61 ;  /* 0x0000003d003d7308 */ /* 0x000e620000000800 */
[----:B0-----:R-:W-:Y:S01]  /*2bb0*/  FADD.FTZ R59, R59, 1 ;  /* 0x3f8000003b3b7421 */ /* 0x001fe20000010000 */
[----:B------:R0:W-:Y:S04]  /*2bc0*/  STS [R127], R56 ;  /* 0x000000387f007388 */ /* 0x0001e80000000800 */
        /* <DEDUP_REMOVED lines=16> */
[----:B------:R-:W3:Y:S04]  /*2cd0*/  LDS R28, [R110+0x4] ;  /* 0x000004006e1c7984 */ /* 0x000ee80000000800 */
[----:B------:R-:W4:Y:S04]  /*2ce0*/  LDS R27, [R112] ;  /* 0x00000000701b7984 */ /* 0x000f280000000800 */
[----:B------:R-:W1:Y:S04]  /*2cf0*/  LDS R50, [R108+0xc] ;  /* 0x00000c006c327984 */ /* 0x000e680000000800 */
[----:B------:R-:W1:Y:S04]  /*2d00*/  LDS R31, [R107+0x10] ;  /* 0x000010006b1f7984 */ /* 0x000e680000000800 */
[----:B------:R-:W1:Y:S01]  /*2d10*/  LDS R33, [R109+0x8] ;  /* 0x000008006d217984 */ /* 0x000e620000000800 */
[----:B0-----:R0:W1:Y:S03]  /*2d20*/  MUFU.RCP R56, R2 ;  /* 0x0000000200387308 */ /* 0x0010660000001000 */
[----:B------:R-:W1:Y:S04]  /*2d30*/  LDS R37, [R105+0x18] ;  /* 0x0000180069257984 */ /* 0x000e680000000800 */
[----:B------:R-:W1:Y:S01]  /*2d40*/  LDS R52, [R106+0x14] ;  /* 0x000014006a347984 */ /* 0x000e620000000800 */
[----:B0-----:R-:W-:Y:S01]  /*2d50*/  FADD.FTZ R2, -R30, 1 ;  /* 0x3f8000001e027421 */ /* 0x001fe20000010100 */
[----:B--2---:R0:W-:Y:S02]  /*2d60*/  MUFU.RCP R156, R51 ;  /* 0x00000033009c7308 */ /* 0x0041e40000001000 */
[----:B------:R-:W2:Y:S01]  /*2d70*/  LDS R54, [R104+0x1c] ;  /* 0x00001c0068367984 */ /* 0x000ea20000000800 */
[----:B------:R-:W-:Y:S01]  /*2d80*/  FFMA.FTZ R58, R25, R2, 1 ;  /* 0x3f800000193a7423 */ /* 0x000fe20000010002 */
[----:B------:R-:W-:-:S02]  /*2d90*/  FADD.FTZ R43, -R39, 1 ;  /* 0x3f800000272b7421 */ /* 0x000fc40000010100 */
[----:B------:R-:W-:Y:S01]  /*2da0*/  LDS R60, [R100+0x2c] ;  /* 0x00002c00643c7984 */ /* 0x000fe20000000800 */
[----:B---3--:R-:W-:-:S04]  /*2db0*/  FMUL.FTZ R41, R79, R28 ;  /* 0x0000001c4f297220 */ /* 0x008fc80000410000 */
[----:B------:R-:W-:Y:S01]  /*2dc0*/  FMUL.FTZ R41, R30, R41 ;  /* 0x000000291e297220 */ /* 0x000fe20000410000 */
[----:B----4-:R-:W-:-:S03]  /*2dd0*/  FMUL.FTZ R2, R0, R27 ;  /* 0x0000001b00027220 */ /* 0x010fc60000410000 */
[----:B0-----:R-:W-:Y:S01]  /*2de0*/  FMUL.FTZ R51, R41, R58 ;  /* 0x0000003a29337220 */ /* 0x001fe20000410000 */
[----:B------:R-:W-:Y:S01]  /*2df0*/  FADD.FTZ R41, -R35, 1 ;  /* 0x3f80000023297421 */ /* 0x000fe20000010100 */
[----:B------:R-:W-:Y:S01]  /*2e00*/  FMUL.FTZ R2, R29, R2 ;  /* 0x000000021d027220 */ /* 0x000fe20000410000 */
[----:B-1----:R-:W-:Y:S01]  /*2e10*/  FMUL.FTZ R49, R77, R50 ;  /* 0x000000324d317220 */ /* 0x002fe20000410000 */
[----:B------:R-:W-:Y:S01]  /*2e20*/  FMUL.FTZ R166, R76, R31 ;  /* 0x0000001f4ca67220 */ /* 0x000fe20000410000 */
[----:B------:R-:W-:Y:S01]  /*2e30*/  FFMA.FTZ R47, R24, R41, 1 ;  /* 0x3f800000182f7423 */ /* 0x000fe20000010029 */
[----:B------:R-:W-:Y:S01]  /*2e40*/  FMUL.FTZ R3, R2, R3 ;  /* 0x0000000302037220 */ /* 0x000fe20000410000 */
[C---:B------:R-:W-:Y:S01]  /*2e50*/  FADD.FTZ R2, -R56.reuse, 1 ;  /* 0x3f80000038027421 */ /* 0x040fe20000010100 */
[----:B------:R-:W0:Y:S01]  /*2e60*/  LDS R41, [R103+0x20] ;  /* 0x0000200067297984 */ /* 0x000e220000000800 */
[----:B------:R-:W-:Y:S01]  /*2e70*/  FMUL.FTZ R49, R56, R49 ;  /* 0x0000003138317220 */ /* 0x000fe20000410000 */
[----:B------:R-:W-:Y:S01]  /*2e80*/  FFMA.FTZ R55, R22, R43, 1 ;  /* 0x3f80000016377423 */ /* 0x000fe2000001002b */
[----:B------:R-:W-:Y:S01]  /*2e90*/  FFMA.FTZ R164, R23, R2, 1 ;  /* 0x3f80000017a47423 */ /* 0x000fe20000010002 */
[----:B------:R-:W1:Y:S01]  /*2ea0*/  LDS R58, [R102+0x24] ;  /* 0x00002400663a7984 */ /* 0x000e620000000800 */
[----:B------:R-:W-:Y:S01]  /*2eb0*/  FMUL.FTZ R2, R78, R33 ;  /* 0x000000214e027220 */ /* 0x000fe20000410000 */
[----:B------:R-:W-:Y:S01]  /*2ec0*/  FMUL.FTZ R166, R39, R166 ;  /* 0x000000a627a67220 */ /* 0x000fe20000410000 */
[----:B------:R3:W-:Y:S01]  /*2ed0*/  MUFU.RCP R158, R53 ;  /* 0x00000035009e7308 */ /* 0x0007e20000001000 */
[----:B------:R-:W4:Y:S01]  /*2ee0*/  LDS R43, [R101+0x28] ;  /* 0x00002800652b7984 */ /* 0x000f220000000800 */
[----:B------:R-:W-:Y:S01]  /*2ef0*/  FMUL.FTZ R2, R35, R2 ;  /* 0x0000000223027220 */ /* 0x000fe20000410000 */
[----:B------:R-:W-:Y:S01]  /*2f00*/  FMUL.FTZ R174, R166, R55 ;  /* 0x00000037a6ae7220 */ /* 0x000fe20000410000 */
[----:B------:R-:W-:Y:S01]  /*2f10*/  FADD.FTZ R45, R57, 1 ;  /* 0x3f800000392d7421 */ /* 0x000fe20000010000 */
[----:B------:R-:W-:Y:S01]  /*2f20*/  FADD.FTZ R166, -R64, 1 ;  /* 0x3f80000040a67421 */ /* 0x000fe20000010100 */
[----:B---3--:R-:W-:Y:S01]  /*2f30*/  FMUL.FTZ R53, R49, R164 ;  /* 0x000000a431357220 */ /* 0x008fe20000410000 */
[----:B------:R-:W-:Y:S01]  /*2f40*/  FADD.FTZ R164, -R62, 1 ;  /* 0x3f8000003ea47421 */ /* 0x000fe20000010100 */
[----:B------:R-:W-:Y:S01]  /*2f50*/  FMUL.FTZ R2, R2, R47 ;  /* 0x0000002f02027220 */ /* 0x000fe20000410000 */
[----:B------:R-:W-:Y:S01]  /*2f60*/  FFMA.FTZ R178, R19, R166, 1 ;  /* 0x3f80000013b27423 */ /* 0x000fe200000100a6 */
[----:B------:R-:W3:Y:S01]  /*2f70*/  LDS R47, [R98+0x30] ;  /* 0x00003000622f7984 */ /* 0x000ee20000000800 */
[----:B------:R-:W-:Y:S01]  /*2f80*/  FFMA.FTZ R176, R21, R164, 1 ;  /* 0x3f80000015b07423 */ /* 0x000fe200000100a4 */
[----:B------:R-:W2:Y:S02]  /*2f90*/  MUFU.RCP R45, R45 ;  /* 0x0000002d002d7308 */ /* 0x000ea40000001000 */
[----:B------:R-:W3:Y:S04]  /*2fa0*/  LDS R164, [R96+0x34] ;  /* 0x0000340060a47984 */ /* 0x000ee80000000800 */
[----:B------:R-:W3:Y:S04]  /*2fb0*/  LDS R49, [R94+0x38] ;  /* 0x000038005e317984 */ /* 0x000ee80000000800 */
[----:B------:R-:W3:Y:S01]  /*2fc0*/  LDS R166, [R99+0x3c] ;  /* 0x00003c0063a67984 */ /* 0x000ee20000000800 */
[----:B------:R0:W1:Y:S01]  /*2fd0*/  MUFU.RCP R162, R59 ;  /* 0x0000003b00a27308 */ /* 0x0000620000001000 */
[----:B------:R-:W-:Y:S01]  /*2fe0*/  FMUL.FTZ R57, R74, R37 ;  /* 0x000000254a397220 */ /* 0x000fe20000410000 */
[----:B------:R-:W-:Y:S01]  /*2ff0*/  FADD.FTZ R157, R157, 1 ;  /* 0x3f8000009d9d7421 */ /* 0x000fe20000010000 */
[----:B------:R-:W-:Y:S01]  /*3000*/  FMUL.FTZ R55, R75, R52 ;  /* 0x000000344b377220 */ /* 0x000fe20000410000 */
[----:B------:R-:W-:Y:S01]  /*3010*/  BAR.SYNC.DEFER_BLOCKING 0x0 ;  /* 0x0000000000007b1d */ /* 0x000fe20000010000 */
[----:B------:R-:W-:Y:S01]  /*3020*/  FMUL.FTZ R57, R64, R57 ;  /* 0x0000003940397220 */ /* 0x000fe20000410000 */
[----:B------:R-:W-:Y:S01]  /*3030*/  FADD.FTZ R61, R61, 1 ;  /* 0x3f8000003d3d7421 */ /* 0x000fe20000010000 */
[----:B------:R-:W-:-:S03]  /*3040*/  FADD.FTZ R63, R63, 1 ;  /* 0x3f8000003f3f7421 */ /* 0x000fc60000010000 */
[----:B------:R-:W4:Y:S01]  /*3050*/  MUFU.RCP R159, R157 ;  /* 0x0000009d009f7308 */ /* 0x000f220000001000 */
[----:B------:R-:W-:Y:S01]  /*3060*/  FADD.FTZ R155, R155, 1 ;  /* 0x3f8000009b9b7421 */ /* 0x000fe20000010000 */
[----:B------:R-:W-:Y:S01]  /*3070*/  FMUL.FTZ R178, R57, R178 ;  /* 0x000000b239b27220 */ /* 0x000fe20000410000 */
[----:B------:R-:W-:Y:S01]  /*3080*/  FMUL.FTZ R55, R62, R55 ;  /* 0x000000373e377220 */ /* 0x000fe20000410000 */
[----:B--2---:R-:W-:Y:S01]  /*3090*/  FADD.FTZ R57, -R45, 1 ;  /* 0x3f8000002d397421 */ /* 0x004fe20000010100 */
[C---:B------:R-:W-:Y:S01]  /*30a0*/  FADD.FTZ R180, -R156.reuse, 1 ;  /* 0x3f8000009cb47421 */ /* 0x040fe20000010100 */
[----:B0-----:R-:W-:Y:S02]  /*30b0*/  FMUL.FTZ R59, R73, R54 ;  /* 0x00000036493b7220 */ /* 0x001fe40000410000 */
[----:B------:R-:W0:Y:S01]  /*30c0*/  MUFU.RCP R168, R61 ;  /* 0x0000003d00a87308 */ /* 0x000e220000001000 */
[----:B------:R-:W-:Y:S01]  /*30d0*/  FMUL.FTZ R55, R55, R176 ;  /* 0x000000b037377220 */ /* 0x000fe20000410000 */
[----:B------:R-:W-:Y:S01]  /*30e0*/  FFMA.FTZ R180, R17, R180, 1 ;  /* 0x3f80000011b47423 */ /* 0x000fe200000100b4 */
[----:B------:R-:W-:Y:S01]  /*30f0*/  FMUL.FTZ R59, R156, R59 ;  /* 0x0000003b9c3b7220 */ /* 0x000fe20000410000 */
[----:B------:R-:W-:-:S04]  /*3100*/  FADD.FTZ R176, -R158, 1 ;  /* 0x3f8000009eb07421 */ /* 0x000fc80000010100 */
[----:B------:R2:W3:Y:S01]  /*3110*/  MUFU.RCP R170, R63 ;  /* 0x0000003f00aa7308 */ /* 0x0004e20000001000 */
[----:B-1----:R-:W-:Y:S01]  /*3120*/  FADD.FTZ R182, -R162, 1 ;  /* 0x3f800000a2b67421 */ /* 0x002fe20000010100 */
[----:B------:R-:W-:-:S06]  /*3130*/  FMUL.FTZ R59, R59, R180 ;  /* 0x000000b43b3b7220 */ /* 0x000fcc0000410000 */
[----:B------:R1:W3:Y:S01]  /*3140*/  MUFU.RCP R172, R155 ;  /* 0x0000009b00ac7308 */ /* 0x0002e20000001000 */
[----:B--2---:R-:W-:Y:S01]  /*3150*/  FFMA.FTZ R63, R4, R57, 1 ;  /* 0x3f800000043f7423 */ /* 0x004fe20000010039 */
[----:B------:R-:W-:Y:S01]  /*3160*/  FMUL.FTZ R57, R72, R41 ;  /* 0x0000002948397220 */ /* 0x000fe20000410000 */
[----:B------:R-:W-:Y:S01]  /*3170*/  FFMA.FTZ R176, R15, R176, 1 ;  /* 0x3f8000000fb07423 */ /* 0x000fe200000100b0 */
[----:B------:R-:W-:Y:S01]  /*3180*/  FADD.FTZ R180, -R160, 1 ;  /* 0x3f800000a0b47421 */ /* 0x000fe20000010100 */
[----:B------:R-:W-:Y:S01]  /*3190*/  FFMA.FTZ R184, R13, R182, 1 ;  /* 0x3f8000000db87423 */ /* 0x000fe200000100b6 */
[----:B------:R-:W-:Y:S01]  /*31a0*/  FMUL.FTZ R57, R158, R57 ;  /* 0x000000399e397220 */ /* 0x000fe20000410000 */
[----:B------:R-:W-:Y:S01]  /*31b0*/  FMUL.FTZ R61, R71, R58 ;  /* 0x0000003a473d7220 */ /* 0x000fe20000410000 */
[----:B----4-:R-:W-:Y:S01]  /*31c0*/  FMUL.FTZ R182, R70, R43 ;  /* 0x0000002b46b67220 */ /* 0x010fe20000410000 */
[----:B-1----:R-:W-:Y:S01]  /*31d0*/  FMUL.FTZ R155, R69, R60 ;  /* 0x0000003c459b7220 */ /* 0x002fe20000410000 */
[----:B------:R-:W-:Y:S01]  /*31e0*/  FMUL.FTZ R176, R57, R176 ;  /* 0x000000b039b07220 */ /* 0x000fe20000410000 */
[----:B------:R-:W-:Y:S01]  /*31f0*/  FFMA.FTZ R180, R5, R180, 1 ;  /* 0x3f80000005b47423 */ /* 0x000fe200000100b4 */
        /* <DEDUP_REMOVED lines=8> */
[----:B0-----:R-:W-:Y:S01]  /*3280*/  FADD.FTZ R180, -R168, 1 ;  /* 0x3f800000a8b47421 */ /* 0x001fe20000010100 */
[----:B---3--:R-:W-:Y:S01]  /*3290*/  FMUL.FTZ R57, R68, R47 ;  /* 0x0000002f44397220 */ /* 0x008fe20000410000 */
[----:B------:R-:W-:Y:S01]  /*32a0*/  FADD.FTZ R184, -R170, 1 ;  /* 0x3f800000aab87421 */ /* 0x000fe20000010100 */
[----:B------:R-:W-:Y:S01]  /*32b0*/  FMUL.FTZ R63, R67, R164 ;  /* 0x000000a4433f7220 */ /* 0x000fe20000410000 */
[----:B------:R-:W-:Y:S01]  /*32c0*/  STS [R112], R3 ;  /* 0x0000000370007388 */ /* 0x000fe20000000800 */
[----:B------:R-:W-:Y:S01]  /*32d0*/  FADD.FTZ R188, -R172, 1 ;  /* 0x3f800000acbc7421 */ /* 0x000fe20000010100 */
[----:B------:R-:W-:Y:S01]  /*32e0*/  FMUL.FTZ R157, R66, R49 ;  /* 0x00000031429d7220 */ /* 0x000fe20000410000 */
[----:B------:R-:W-:Y:S01]  /*32f0*/  FMUL.FTZ R190, R65, R166 ;  /* 0x000000a641be7220 */ /* 0x000fe20000410000 */
[----:B------:R-:W-:Y:S01]  /*3300*/  STS [R110+0x4], R51 ;  /* 0x000004336e007388 */ /* 0x000fe20000000800 */
[----:B------:R-:W-:Y:S01]  /*3310*/  FFMA.FTZ R180, R11, R180, 1 ;  /* 0x3f8000000bb47423 */ /* 0x000fe200000100b4 */
[----:B------:R-:W-:-:S02]  /*3320*/  FMUL.FTZ R57, R168, R57 ;  /* 0x00000039a8397220 */ /* 0x000fc40000410000 */
[----:B------:R0:W-:Y:S01]  /*3330*/  STS [R109+0x8], R2 ;  /* 0x000008026d007388 */ /* 0x0001e20000000800 */
[----:B------:R-:W-:Y:S01]  /*3340*/  FFMA.FTZ R184, R9, R184, 1 ;  /* 0x3f80000009b87423 */ /* 0x000fe200000100b8 */
[----:B------:R-:W-:Y:S02]  /*3350*/  FMUL.FTZ R63, R170, R63 ;  /* 0x0000003faa3f7220 */ /* 0x000fe40000410000 */
[----:B------:R-:W-:Y:S01]  /*3360*/  STS [R108+0xc], R53 ;  /* 0x00000c356c007388 */ /* 0x000fe20000000800 */
[----:B------:R-:W-:Y:S01]  /*3370*/  FFMA.FTZ R188, R7, R188, 1 ;  /* 0x3f80000007bc7423 */ /* 0x000fe200000100bc */
[----:B------:R-:W-:Y:S01]  /*3380*/  FMUL.FTZ R157, R172, R157 ;  /* 0x0000009dac9d7220 */ /* 0x000fe20000410000 */
[----:B------:R-:W-:Y:S01]  /*3390*/  ISETP.NE.AND P5, PT, R148, RZ, PT ;  /* 0x000000ff9400720c */ /* 0x000fe20003fa5270 */
[----:B------:R-:W-:Y:S01]  /*33a0*/  STS [R107+0x10], R174 ;  /* 0x000010ae6b007388 */ /* 0x000fe20000000800 */
[----:B------:R-:W-:Y:S01]  /*33b0*/  FMUL.FTZ R190, R159, R190 ;  /* 0x000000be9fbe7220 */ /* 0x000fe20000410000 */
[----:B------:R-:W-:-:S02]  /*33c0*/  FMUL.FTZ R57, R57, R180 ;  /* 0x000000b439397220 */ /* 0x000fc40000410000 */
[----:B------:R-:W-:Y:S01]  /*33d0*/  STS [R106+0x14], R55 ;  /* 0x000014376a007388 */ /* 0x000fe20000000800 */
[----:B------:R-:W-:-:S03]  /*33e0*/  FMUL.FTZ R63, R63, R184 ;  /* 0x000000b83f3f7220 */ /* 0x000fc60000410000 */
[----:B------:R-:W-:Y:S01]  /*33f0*/  STS [R105+0x18], R178 ;  /* 0x000018b269007388 */ /* 0x000fe20000000800 */
[----:B------:R-:W-:-:S03]  /*3400*/  FMUL.FTZ R157, R157, R188 ;  /* 0x000000bc9d9d7220 */ /* 0x000fc60000410000 */
[----:B------:R-:W-:Y:S01]  /*3410*/  STS [R104+0x1c], R59 ;  /* 0x00001c3b68007388 */ /* 0x000fe20000000800 */
[----:B------:R-:W-:-:S03]  /*3420*/  FMUL.FTZ R190, R190, R161 ;  /* 0x000000a1bebe7220 */ /* 0x000fc60000410000 */
[----:B------:R1:W-:Y:S04]  /*3430*/  STS [R103+0x20], R176 ;  /* 0x000020b067007388 */ /* 0x0003e80000000800 */
[----:B------:R-:W-:Y:S01]  /*3440*/  STS [R102+0x24], R61 ;  /* 0x0000243d66007388 */ /* 0x000fe20000000800 */
[----:B0-----:R-:W-:-:S03]  /*3450*/  MOV R2, UR32 ;  /* 0x0000002000027c02 */ /* 0x001fc60008000f00 */
        /* <DEDUP_REMOVED lines=26> */
[----:B------:R-:W2:Y:S01]  /*3600*/  LDS R174, [UR12+0x1080] ;  /* 0x0010800cffae7984 */ /* 0x000ea20008000800 */
[----:B------:R-:W-:Y:S01]  /*3610*/  UIMAD UR9, UR36, UR11, UR9 ;  /* 0x0000000b240972a4 */ /* 0x000fe2000f8e0209 */
[----:B------:R-:W0:Y:S03]  /*3620*/  LDCU.64 UR10, c[0x0][0x558] ;  /* 0x0000ab00ff0a77ac */ /* 0x000e260008000a00 */
[----:B------:R-:W-:-:S04]  /*3630*/  UIMAD.WIDE.U32 UR8, UR29, UR14, UR8 ;  /* 0x0000000e1d0872a5 */ /* 0x000fc8000f8e0008 */
[----:B------:R-:W-:Y:S02]  /*3640*/  UIMAD UR9, UR29, UR15, UR9 ;  /* 0x0000000f1d0972a4 */ /* 0x000fe4000f8e0209 */
[----:B------:R-:W-:-:S04]  /*3650*/  IADD3 R3, P0, PT, R146, UR8, RZ ;  /* 0x0000000892037c10 */ /* 0x000fc8000ff1e0ff */
[----:B-1----:R-:W-:Y:S02]  /*3660*/  IADD3.X R176, PT, PT, RZ, UR9, RZ, P0, !PT ;  /* 0x00000009ffb07c10 */ /* 0x002fe400087fe4ff */
[----:B0-----:R-:W-:-:S04]  /*3670*/  LEA R2, P1, R3, UR10, 0x2 ;  /* 0x0000000a03027c11 */ /* 0x001fc8000f8210ff */
[----:B------:R-:W-:Y:S02]  /*3680*/  LEA.HI.X R3, R3, UR11, R176, 0x2, P1 ;  /* 0x0000000b03037c11 */ /* 0x000fe400088f14b0 */
[-C--:B--2---:R-:W-:Y:S02]  /*3690*/  ISETP.GE.AND P0, PT, R146, R174.reuse, PT ;  /* 0x000000ae9200720c */ /* 0x084fe40003f06270 */
        /* <DEDUP_REMOVED lines=86> */
[----:B------:R1:W-:Y:S01]  /*3c00*/  STS [R109+0x8], R24 ;  /* 0x000008186d007388 */ /* 0x0003e20000000800 */
[----:B0-----:R-:W-:-:S03]  /*3c10*/  UIMAD.WIDE.U32 UR14, UR36, UR8, UR6 ;  /* 0x00000008240e72a5 */ /* 0x001fc6000f8e0006 */
[----:B------:R-:W-:Y:S01]  /*3c20*/  STS [R108+0xc], R23 ;  /* 0x00000c176c007388 */ /* 0x000fe20000000800 */
[----:B------:R-:W-:-:S03]  /*3c30*/  UIMAD UR9, UR36, UR9, UR15 ;  /* 0x00000009240972a4 */ /* 0x000fc6000f8e020f */
[----:B------:R-:W-:Y:S01]  /*3c40*/  STS [R107+0x10], R22 ;  /* 0x000010166b007388 */ /* 0x000fe20000000800 */
[----:B-1----:R-:W-:Y:S01]  /*3c50*/  MOV R24, UR32 ;  /* 0x0000002000187c02 */ /* 0x002fe20008000f00 */
[----:B------:R-:W-:Y:S02]  /*3c60*/  UMOV UR8, UR14 ;  /* 0x0000000e00087c82 */ /* 0x000fe40008000000 */
[----:B------:R-:W-:Y:S01]  /*3c70*/  STS [R106+0x14], R21 ;  /* 0x000014156a007388 */ /* 0x000fe20000000800 */
[----:B------:R-:W-:-:S03]  /*3c80*/  UIMAD.WIDE.U32 UR8, UR29, UR10, UR8 ;  /* 0x0000000a1d0872a5 */ /* 0x000fc6000f8e0008 */
[----:B------:R0:W-:Y:S01]  /*3c90*/  STS [R105+0x18], R2 ;  /* 0x0000180269007388 */ /* 0x0001e20000000800 */
[----:B------:R-:W-:Y:S02]  /*3ca0*/  UIMAD UR11, UR29, UR11, UR9 ;  /* 0x0000000b1d0b72a4 */ /* 0x000fe4000f8e0209 */
[----:B------:R-:W-:Y:S01]  /*3cb0*/  IADD3 R3, P0, PT, R146, UR8, RZ ;  /* 0x0000000892037c10 */ /* 0x000fe2000ff1e0ff */
[----:B------:R-:W-:Y:S04]  /*3cc0*/  STS [R104+0x1c], R17 ;  /* 0x00001c1168007388 */ /* 0x000fe80000000800 */
[----:B------:R-:W-:Y:S01]  /*3cd0*/  STS [R103+0x20], R26 ;  /* 0x0000201a67007388 */ /* 0x000fe20000000800 */
[----:B0-----:R-:W-:-:S03]  /*3ce0*/  LEA R2, P4, R3, UR34, 0x2 ;  /* 0x0000002203027c11 */ /* 0x001fc6000f8810ff */
        /* <DEDUP_REMOVED lines=8> */
[----:B------:R-:W-:Y:S01]  /*3d70*/  LDS R15, [R127] ;  /* 0x000000007f0f7984 */ /* 0x000fe20000000800 */
[----:B0-----:R-:W-:-:S03]  /*3d80*/  IMAD.X R6, RZ, RZ, UR11, P0 ;  /* 0x0000000bff067e24 */ /* 0x001fc600080e06ff */
[----:B------:R-:W-:Y:S04]  /*3d90*/  LDS R5, [R126+0x80] ;  /* 0x000080007e057984 */ /* 0x000fe80000000800 */
        /* <DEDUP_REMOVED lines=50> */
.L_x_3719:
[----:B0-----:R-:W-:Y:S01]  /*40c0*/  FFMA.FTZ R3, R97, R0, R152 ;  /* 0x0000000061037223 */ /* 0x001fe20000010098 */
[----:B------:R-:W0:Y:S01]  /*40d0*/  LDCU UR8, c[0x0][0x38c] ;  /* 0x00007180ff0877ac */ /* 0x000e220008000800 */
[--C-:B-----5:R-:W-:Y:S01]  /*40e0*/  FADD.FTZ R47, R20, R153.reuse ;  /* 0x00000099142f7221 */ /* 0x120fe20000010000 */
[----:B------:R-:W-:Y:S01]  /*40f0*/  FADD.FTZ R45, R18, R153 ;  /* 0x00000099122d7221 */ /* 0x000fe20000010000 */
[----:B------:R-:W-:Y:S01]  /*4100*/  FFMA.FTZ R2, R92, R79, R3 ;  /* 0x0000004f5c027223 */ /* 0x000fe20000010003 */
[----:B------:R-:W-:Y:S01]  /*4110*/  FADD.FTZ R43, R16, R153 ;  /* 0x00000099102b7221 */ /* 0x000fe20000010000 */
[----:B------:R-:W-:Y:S02]  /*4120*/  MOV R64, RZ ;  /* 0x000000ff00407202 */ /* 0x000fe40000000f00 */
[----:B------:R-:W-:Y:S01]  /*4130*/  CS2R R62, SRZ ;  /* 0x00000000003e7805 */ /* 0x000fe2000001ff00 */
[----:B------:R-:W-:Y:S01]  /*4140*/  FFMA.FTZ R3, R95, R78, R2 ;  /* 0x0000004e5f037223 */ /* 0x000fe20000010002 */
[----:B------:R-:W-:-:S02]  /*4150*/  CS2R R60, SRZ ;  /* 0x00000000003c7805 */ /* 0x000fc4000001ff00 */
[----:B------:R-:W-:Y:S02]  /*4160*/  CS2R R58, SRZ ;  /* 0x00000000003a7805 */ /* 0x000fe4000001ff00 */
[----:B------:R-:W-:Y:S01]  /*4170*/  CS2R R56, SRZ ;  /* 0x0000000000387805 */ /* 0x000fe2000001ff00 */
[----:B------:R-:W-:Y:S01]  /*4180*/  FFMA.FTZ R2, R90, R77, R3 ;  /* 0x0000004d5a027223 */ /* 0x000fe20000010003 */
[----:B------:R-:W-:Y:S02]  /*4190*/  CS2R R54, SRZ ;  /* 0x0000000000367805 */ /* 0x000fe4000001ff00 */
[----:B------:R-:W-:Y:S02]  /*41a0*/  CS2R R52, SRZ ;  /* 0x0000000000347805 */ /* 0x000fe4000001ff00 */
[----:B------:R-:W-:Y:S01]  /*41b0*/  CS2R R50, SRZ ;  /* 0x0000000000327805 */ /* 0x000fe2000001ff00 */
[----:B------:R-:W-:Y:S01]  /*41c0*/  FFMA.FTZ R3, R93, R76, R2 ;  /* 0x0000004c5d037223 */ /* 0x000fe20000010002 */
[----:B------:R-:W-:Y:S01]  /*41d0*/  MOV R49, RZ ;  /* 0x000000ff00317202 */ /* 0x000fe20000000f00 */
[----:B------:R-:W-:Y:S01]  /*41e0*/  FADD.FTZ R48, R48, R153 ;  /* 0x0000009930307221 */ /* 0x000fe20000010000 */
[----:B0-----:R-:W-:Y:S01]  /*41f0*/  UISETP.GE.AND UP0, UPT, UR8, 0x1, UPT ;  /* 0x000000010800788c */ /* 0x001fe2000bf06270 */
[----:B------:R-:W-:Y:S01]  /*4200*/  FFMA.FTZ R2, R88, R75, R3 ;  /* 0x0000004b58027223 */ /* 0x000fe20000010003 */
[--C-:B------:R-:W-:Y:S01]  /*4210*/  FADD.FTZ R46, R46, R153.reuse ;  /* 0x000000992e2e7221 */ /* 0x100fe20000010000 */
[--C-:B------:R-:W-:Y:S01]  /*4220*/  FADD.FTZ R44, R44, R153.reuse ;  /* 0x000000992c2c7221 */ /* 0x100fe20000010000 */
[--C-:B------:R-:W-:Y:S01]  /*4230*/  FADD.FTZ R42, R42, R153.reuse ;  /* 0x000000992a2a7221 */ /* 0x100fe20000010000 */
[----:B------:R-:W-:Y:S01]  /*4240*/  FFMA.FTZ R3, R91, R74, R2 ;  /* 0x0000004a5b037223 */ /* 0x000fe20000010002 */
[--C-:B------:R-:W-:Y:S01]  /*4250*/  FADD.FTZ R41, R14, R153.reuse ;  /* 0x000000990e297221 */ /* 0x100fe20000010000 */
[--C-:B------:R-:W-:Y:S01]  /*4260*/  FADD.FTZ R40, R40, R153.reuse ;  /* 0x0000009928287221 */ /* 0x100fe20000010000 */
[----:B------:R-:W-:Y:S01]  /*4270*/  FADD.FTZ R39, R12, R153 ;  /* 0x000000990c277221 */ /* 0x000fe20000010000 */
        /* <DEDUP_REMOVED lines=29> */
[----:B------:R-:W-:-:S03]  /*4450*/  FMUL.FTZ R16, R65, R154 ;  /* 0x0000009a41107220 */ /* 0x000fc60000410000 */
[----:B------:R-:W-:Y:S01]  /*4460*/  FFMA.FTZ R152, R81, R65, R2 ;  /* 0x0000004151987223 */ /* 0x000fe20000010002 */
[----:B------:R-:W-:Y:S06]  /*4470*/  BAR.SYNC.DEFER_BLOCKING 0x0 ;  /* 0x0000000000007b1d */ /* 0x000fec0000010000 */
[----:B------:R-:W-:Y:S05]  /*4480*/  BRA.U !UP0, `(.L_x_3720) ;  /* 0x0000003508e47547 */ /* 0x000fea000b800000 */
[----:B------:R-:W0:Y:S01]  /*4490*/  LDC.64 R8, c[0x0][0x440] ;  /* 0x00011000ff087b82 */ /* 0x000e220000000a00 */
[----:B------:R-:W-:Y:S01]  /*44a0*/  ISETP.GE.AND P0, PT, R146, UR32, PT ;  /* 0x0000002092007c0c */ /* 0x000fe2000bf06270 */
[----:B------:R-:W-:Y:S01]  /*44b0*/  UISETP.NE.AND UP0, UPT, UR22, 0x1, UPT ;  /* 0x000000011600788c */ /* 0x000fe2000bf05270 */
[----:B------:R-:W-:Y:S01]  /*44c0*/  LOP3.LUT R186, R186, 0xfffffffb, RZ, 0xc0, !PT ;  /* 0xfffffffbbaba7812 */ /* 0x000fe200078ec0ff */
[----:B------:R-:W-:Y:S01]  /*44d0*/  HFMA2 R64, -RZ, RZ, 0, 0 ;  /* 0x00000000ff407431 */ /* 0x000fe200000001ff */
[----:B------:R-:W-:Y:S01]  /*44e0*/  MOV R17, RZ ;  /* 0x000000ff00117202 */ /* 0x000fe20000000f00 */
[----:B------:R-:W1:Y:S02]  /*44f0*/  LDCU UR33, c[0x0][0x394] ;  /* 0x00007280ff2177ac */ /* 0x000e640008000800 */
[----:B------:R-:W2:Y:S01]  /*4500*/  LDC.64 R10, c[0x0][0x448] ;  /* 0x00011200ff0a7b82 */ /* 0x000ea20000000a00 */
[----:B------:R-:W-:Y:S01]  /*4510*/  PLOP3.LUT P1, PT, PT, PT, UP0, 0x80, 0x8 ;  /* 0x000000000008781c */ /* 0x000fe20003f2f008 */
[----:B------:R-:W3:Y:S03]  /*4520*/  LDCU UR37, c[0x0][0x38c] ;  /* 0x00007180ff2577ac */ /* 0x000ee60008000800 */
[----:B------:R-:W-:Y:S01]  /*4530*/  ISETP.EQ.AND P1, PT, R187, RZ, P1 ;  /* 0x000000ffbb00720c */ /* 0x000fe20000f22270 */
[----:B------:R-:W4:Y:S01]  /*4540*/  LDCU UR13, c[0x0][0x388] ;  /* 0x00007100ff0d77ac */ /* 0x000f220008000800 */
[----:B------:R-:W-:Y:S01]  /*4550*/  @P0 LOP3.LUT R186, R186, 0x4, RZ, 0xfc, !PT ;  /* 0x00000004baba0812 */ /* 0x000fe200078efcff */
[----:B------:R-:W0:Y:S01]  /*4560*/  LDC.64 R12, c[0x0][0x4d8] ;  /* 0x00013600ff0c7b82 */ /* 0x000e220000000a00 */
[----:B------:R-:W0:Y:S01]  /*4570*/  LDCU.64 UR10, c[0x0][0x3a8] ;  /* 0x00007500ff0a77ac */ /* 0x000e220008000a00 */
[----:B------:R-:W0:Y:S01]  /*4580*/  LDCU.64 UR14, c[0x0][0x3c0] ;  /* 0x00007800ff0e77ac */ /* 0x000e220008000a00 */
[----:B------:R-:W0:Y:S01]  /*4590*/  LDCU.64 UR34, c[0x0][0x3e0] ;  /* 0x00007c00ff2277ac */ /* 0x000e220008000a00 */
[----:B------:R-:W0:Y:S01]  /*45a0*/  LDCU.64 UR38, c[0x0][0x4e0] ;  /* 0x00009c00ff2677ac */ /* 0x000e220008000a00 */
[----:B------:R-:W0:Y:S01]  /*45b0*/  LDCU.64 UR40, c[0x0][0x4f0] ;  /* 0x00009e00ff2877ac */ /* 0x000e220008000a00 */
[----:B------:R-:W0:Y:S04]  /*45c0*/  LDCU.64 UR42, c[0x0][0x540] ;  /* 0x0000a800ff2a77ac */ /* 0x000e280008000a00 */
.L_x_3765:
[----:B0-----:R-:W-:Y:S02]  /*45d0*/  MOV R4, UR16 ;  /* 0x0000001000047c02 */ /* 0x001fe40008000f00 */
[----:B-1----:R-:W-:Y:S02]  /*45e0*/  MOV R3, UR20 ;  /* 0x0000001400037c02 */ /* 0x002fe40008000f00 */
[----:B------:R-:W-:Y:S02]  /*45f0*/  MOV R2, R4 ;  /* 0x0000000400027202 */ /* 0x000fe40000000f00 */
[----:B------:R-:W-:Y:S01]  /*4600*/  MOV R5, UR17 ;  /* 0x0000001100057c02 */ /* 0x000fe20008000f00 */
[----:B------:R-:W-:Y:S01]  /*4610*/  IMAD.MOV.U32 R5, RZ, RZ, RZ ;  /* 0x000000ffff057224 */ /* 0x000fe200078e00ff */
[----:B------:R-:W-:Y:S01]  /*4620*/  MOV R4, R146 ;  /* 0x0000009200047202 */ /* 0x000fe20000000f00 */
[----:B0-----:R-:W-:Y:S01]  /*4630*/  IMAD.WIDE.U32 R2, R17, UR10, R2 ;  /* 0x0000000a11027c25 */ /* 0x001fe2000f8e0002 */
[----:B------:R-:W-:-:S02]  /*4640*/  ISETP.GE.AND P3, PT, R141, UR32, PT ;  /* 0x000000208d007c0c */ /* 0x000fc4000bf66270 */
[----:B------:R-:W-:Y:S01]  /*4650*/  LOP3.LUT P6, RZ, R186, 0x4, RZ, 0xc0, !PT ;  /* 0x00000004baff7812 */ /* 0x000fe200078cc0ff */
[----:B------:R-:W-:Y:S01]  /*4660*/  IMAD.WIDE.U32 R4, R17, UR34, R4 ;  /* 0x0000002211047c25 */ /* 0x000fe2000f8e0004 */
[----:B------:R-:W-:-:S03]  /*4670*/  LEA R6, P0, R2, R8, 0x2 ;  /* 0x0000000802067211 */ /* 0x000fc600078010ff */
        /* <DEDUP_REMOVED lines=15> */
[----:B0-----:R-:W-:-:S03]  /*4770*/  CS2R R6, SRZ ;  /* 0x0000000000067805 */ /* 0x001fc6000001ff00 */
[----:B------:R-:W5:Y:S01]  /*4780*/  @!P2 LDG.E R156, desc[UR30][R14.64+0x100] ;  /* 0x0001001e0e9ca981 */ /* 0x000f62000c1e1900 */
[----:B------:R-:W-:Y:S02]  /*4790*/  ISETP.GE.AND P2, PT, R137, UR32, PT ;  /* 0x0000002089007c0c */ /* 0x000fe4000bf46270 */
[----:B------:R-:W-:Y:S01]  /*47a0*/  ISETP.GE.AND P3, PT, R136, UR32, PT ;  /* 0x0000002088007c0c */ /* 0x000fe2000bf66270 */
[----:B------:R-:W4:Y:S01]  /*47b0*/  @!P4 LDG.E R158, desc[UR30][R14.64+0x200] ;  /* 0x0002001e0e9ec981 */ /* 0x000f22000c1e1900 */
[----:B------:R-:W-:-:S03]  /*47c0*/  ISETP.GE.AND P4, PT, R135, UR32, PT ;  /* 0x0000002087007c0c */ /* 0x000fc6000bf86270 */
[----:B------:R-:W4:Y:S01]  /*47d0*/  @!P5 LDG.E R7, desc[UR30][R14.64+0x280] ;  /* 0x0002801e0e07d981 */ /* 0x000f22000c1e1900 */
[----:B------:R-:W-:Y:S02]  /*47e0*/  ISETP.GE.AND P5, PT, R134, UR32, PT ;  /* 0x0000002086007c0c */ /* 0x000fe4000bfa6270 */
[----:B------:R-:W-:Y:S02]  /*47f0*/  CS2R R162, SRZ ;  /* 0x0000000000a27805 */ /* 0x000fe4000001ff00 */
[----:B------:R-:W-:Y:S02]  /*4800*/  MOV R161, RZ ;  /* 0x000000ff00a17202 */ /* 0x000fe40000000f00 */
[----:B------:R-:W-:Y:S02]  /*4810*/  CS2R R164, SRZ ;  /* 0x0000000000a47805 */ /* 0x000fe4000001ff00 */
[----:B------:R-:W-:Y:S01]  /*4820*/  CS2R R166, SRZ ;  /* 0x0000000000a67805 */ /* 0x000fe2000001ff00 */
[----:B------:R-:W3:Y:S04]  /*4830*/  @!P6 LDG.E R6, desc[UR30][R14.64] ;  /* 0x0000001e0e06e981 */ /* 0x000ee8000c1e1900 */
        /* <DEDUP_REMOVED lines=9> */
[----:B------:R-:W-:Y:S02]  /*48d0*/  ISETP.GE.AND P5, PT, R129, UR32, PT ;  /* 0x0000002081007c0c */ /* 0x000fe4000bfa6270 */
[----:B------:R-:W-:Y:S01]  /*48e0*/  MOV R168, RZ ;  /* 0x000000ff00a87202 */ /* 0x000fe20000000f00 */
[----:B------:R-:W4:Y:S01]  /*48f0*/  @!P0 LDG.E R165, desc[UR30][R14.64+0x580] ;  /* 0x0005801e0ea58981 */ /* 0x000f22000c1e1900 */
[----:B------:R-:W-:Y:S02]  /*4900*/  MOV R170, RZ ;  /* 0x000000ff00aa7202 */ /* 0x000fe40000000f00 */
[----:B------:R-:W-:Y:S01]  /*4910*/  MOV R172, RZ ;  /* 0x000000ff00ac7202 */ /* 0x000fe20000000f00 */
[----:B------:R-:W4:Y:S04]  /*4920*/  @!P3 LDG.E R167, desc[UR30][R14.64+0x680] ;  /* 0x0006801e0ea7b981 */ /* 0x000f28000c1e1900 */
[----:B------:R-:W4:Y:S04]  /*4930*/  @!P2 LDG.E R168, desc[UR30][R14.64+0x600] ;  /* 0x0006001e0ea8a981 */ /* 0x000f28000c1e1900 */
[----:B------:R-:W4:Y:S04]  /*4940*/  @!P4 LDG.E R170, desc[UR30][R14.64+0x700] ;  /* 0x0007001e0eaac981 */ /* 0x000f28000c1e1900 */
[----:B------:R-:W4:Y:S01]  /*4950*/  @!P5 LDG.E R172, desc[UR30][R14.64+0x780] ;  /* 0x0007801e0eacd981 */ /* 0x000f22000c1e1900 */
[----:B------:R-:W-:-:S02]  /*4960*/  MOV R4, UR18 ;  /* 0x0000001200047c02 */ /* 0x000fc40008000f00 */
[----:B------:R-:W-:Y:S02]  /*4970*/  MOV R3, UR21 ;  /* 0x0000001500037c02 */ /* 0x000fe40008000f00 */
[----:B------:R-:W-:-:S05]  /*4980*/  MOV R2, R4 ;  /* 0x0000000400027202 */ /* 0x000fca0000000f00 */
[----:B------:R-:W-:-:S04]  /*4990*/  IMAD.WIDE.U32 R2, R17, UR14, R2 ;  /* 0x0000000e11027c25 */ /* 0x000fc8000f8e0002 */
[----:B------:R-:W-:Y:S01]  /*49a0*/  IMAD R3, R17, UR15, R3 ;  /* 0x0000000f11037c24 */ /* 0x000fe2000f8e0203 */
[C---:B--2---:R-:W-:Y:S02]  /*49b0*/  LEA R4, P0, R2.reuse, R10, 0x2 ;  /* 0x0000000a02047211 */ /* 0x044fe400078010ff */
[----:B------:R-:W-:Y:S02]  /*49c0*/  MOV R5, UR19 ;  /* 0x0000001300057c02 */ /* 0x000fe40008000f00 */
[----:B------:R-:W-:-:S05]  /*49d0*/  LEA.HI.X R5, R2, R11, R3, 0x2, P0 ;  /* 0x0000000b02057211 */ /* 0x000fca00000f1403 */
[----:B------:R-:W2:Y:S01]  /*49e0*/  LDG.E R188, desc[UR30][R4.64] ;  /* 0x0000001e04bc7981 */ /* 0x000ea2000c1e1900 */
[----:B------:R-:W0:Y:S01]  /*49f0*/  S2UR UR9, SR_CgaCtaId ;  /* 0x00000000000979c3 */ /* 0x000e220000008800 */
[----:B------:R-:W-:-:S04]  /*4a00*/  ULEA UR8, UR22, 0xffffff00, 0x8 ;  /* 0xffffff0016087891 */ /* 0x000fc8000f8e40ff */
[----:B------:R-:W-:Y:S01]  /*4a10*/  ULOP3.LUT UR8, UR8, 0x100, URZ, 0xc0, !UPT ;  /* 0x0000010008087892 */ /* 0x000fe2000f8ec0ff */
[C---:B------:R-:W-:Y:S01]  /*4a20*/  ISETP.NE.AND P0, PT, R148.reuse, RZ, PT ;  /* 0x000000ff9400720c */ /* 0x040fe20003f05270 */
[----:B------:R-:W-:Y:S01]  /*4a30*/  UMOV UR12, 0x400 ;  /* 0x00000400000c7882 */ /* 0x000fe20000000000 */
[----:B------:R-:W-:Y:S01]  /*4a40*/  ISETP.NE.AND P2, PT, R148, 0x3f, PT ;  /* 0x0000003f9400780c */ /* 0x000fe20003f45270 */
[----:B------:R-:W-:Y:S01]  /*4a50*/  BSSY.RECONVERGENT B0, `(.L_x_3721) ;  /* 0x0000070000007945 */ /* 0x000fe20003800200 */
[----:B0-----:R-:W-:Y:S01]  /*4a60*/  ULEA UR12, UR9, UR12, 0x18 ;  /* 0x0000000c090c7291 */ /* 0x001fe2000f8ec0ff */
[----:B---3--:R-:W-:Y:S04]  /*4a70*/  STS [R127], R6 ;  /* 0x000000067f007388 */ /* 0x008fe80000000800 */
[----:B------:R0:W-:Y:S04]  /*4a80*/  STS [R126+0x80], R157 ;  /* 0x0000809d7e007388 */ /* 0x0001e80000000800 */
[----:B-----5:R-:W-:Y:S04]  /*4a90*/  STS [R125+0x100], R156 ;  /* 0x0001009c7d007388 */ /* 0x020fe80000000800 */
[----:B----4-:R3:W-:Y:S04]  /*4aa0*/  STS [R124+0x180], R159 ;  /* 0x0001809f7c007388 */ /* 0x0107e80000000800 */
        /* <DEDUP_REMOVED lines=25> */
[----:B------:R-:W1:Y:S01]  /*4c40*/  LDS R156, [R99+0x3c] ;  /* 0x00003c00639c7984 */ /* 0x000e620000000800 */
[----:B------:R-:W-:Y:S01]  /*4c50*/  FMUL.FTZ R3, R155, 1.4426950216293334961 ;  /* 0x3fb8aa3b9b037820 */ /* 0x000fe20000410000 */
[----:B0-----:R-:W-:-:S02]  /*4c60*/  IADD3 R157, PT, PT, R148, 0x200, RZ ;  /* 0x00000200949d7810 */ /* 0x001fc40007ffe0ff */
[----:B------:R-:W0:Y:S01]  /*4c70*/  LDS R199, [R112] ;  /* 0x0000000070c77984 */ /* 0x000e220000000800 */
[-C--:B------:R-:W-:Y:S01]  /*4c80*/  FMUL.FTZ R217, R48, R3.reuse ;  /* 0x0000000330d97220 */ /* 0x080fe20000410000 */
[-C--:B------:R-:W-:Y:S01]  /*4c90*/  FMUL.FTZ R2, R46, R3.reuse ;  /* 0x000000032e027220 */ /* 0x080fe20000410000 */
[-C--:B------:R-:W-:Y:S01]  /*4ca0*/  FMUL.FTZ R160, R47, R3.reuse ;  /* 0x000000032fa07220 */ /* 0x080fe20000410000 */
[-C--:B---3--:R-:W-:Y:S01]  /*4cb0*/  FMUL.FTZ R159, R45, R3.reuse ;  /* 0x000000032d9f7220 */ /* 0x088fe20000410000 */
[----:B------:R-:W3:Y:S01]  /*4cc0*/  LDS R197, [R107+0x10] ;  /* 0x000010006bc57984 */ /* 0x000ee20000000800 */
[----:B----4-:R4:W-:Y:S01]  /*4cd0*/  MUFU.EX2 R158, R2 ;  /* 0x00000002009e7308 */ /* 0x0109e20000000800 */
[-C--:B-----5:R-:W-:Y:S01]  /*4ce0*/  FMUL.FTZ R162, R44, R3.reuse ;  /* 0x000000032ca27220 */ /* 0x0a0fe20000410000 */
[-C--:B------:R-:W-:Y:S01]  /*4cf0*/  FMUL.FTZ R185, R43, R3.reuse ;  /* 0x000000032bb97220 */ /* 0x080fe20000410000 */
[-C--:B------:R-:W-:Y:S01]  /*4d00*/  FMUL.FTZ R184, R42, R3.reuse ;  /* 0x000000032ab87220 */ /* 0x080fe20000410000 */
[----:B------:R-:W5:Y:S01]  /*4d10*/  MUFU.EX2 R217, R217 ;  /* 0x000000d900d97308 */ /* 0x000f620000000800 */
[-C--:B------:R-:W-:Y:S01]  /*4d20*/  FMUL.FTZ R183, R41, R3.reuse ;  /* 0x0000000329b77220 */ /* 0x080fe20000410000 */
[-C--:B------:R-:W-:Y:S01]  /*4d30*/  FMUL.FTZ R182, R40, R3.reuse ;  /* 0x0000000328b67220 */ /* 0x080fe20000410000 */
[-C--:B------:R-:W-:Y:S01]  /*4d40*/  FMUL.FTZ R180, R39, R3.reuse ;  /* 0x0000000327b47220 */ /* 0x080fe20000410000 */
[----:B------:R-:W-:Y:S01]  /*4d50*/  FMUL.FTZ R179, R38, R3 ;  /* 0x0000000326b37220 */ /* 0x000fe20000410000 */
[----:B----4-:R-:W-:-:S02]  /*4d60*/  VIADD R2, R17, UR8 ;  /* 0x0000000811027c36 */ /* 0x010fc40008000000 */
[-C--:B------:R-:W-:Y:S01]  /*4d70*/  FMUL.FTZ R178, R37, R3.reuse ;  /* 0x0000000325b27220 */ /* 0x080fe20000410000 */
[-C--:B------:R-:W-:Y:S01]  /*4d80*/  FMUL.FTZ R177, R36, R3.reuse ;  /* 0x0000000324b17220 */ /* 0x080fe20000410000 */
[-C--:B------:R-:W-:Y:S01]  /*4d90*/  FMUL.FTZ R176, R35, R3.reuse ;  /* 0x0000000323b07220 */ /* 0x080fe20000410000 */
[-C--:B------:R-:W-:Y:S01]  /*4da0*/  FMUL.FTZ R175, R34, R3.reuse ;  /* 0x0000000322af7220 */ /* 0x080fe20000410000 */
[----:B------:R-:W-:Y:S01]  /*4db0*/  FMUL.FTZ R174, R32, R3 ;  /* 0x0000000320ae7220 */ /* 0x000fe20000410000 */
[----:B------:R-:W-:Y:S01]  /*4dc0*/  SEL R2, R2, R157, !P0 ;  /* 0x0000009d02027207 */ /* 0x000fe20004000000 */
[----:B------:R-:W4:Y:S01]  /*4dd0*/  MUFU.EX2 R160, R160 ;  /* 0x000000a000a07308 */ /* 0x000f220000000800 */
[----:B------:R-:W0:Y:S03]  /*4de0*/  LDS R195, [R103+0x20] ;  /* 0x0000200067c37984 */ /* 0x000e260000000800 */
        /* <DEDUP_REMOVED lines=14> */
[----:B-----5:R5:W-:Y:S01]  /*4ed0*/  STS [R2+0x2550], R217 ;  /* 0x002550d902007388 */ /* 0x020be20000000800 */
[C---:B--2---:R-:W-:Y:S01]  /*4ee0*/  FMUL.FTZ R164, R188.reuse, R209 ;  /* 0x000000d1bca47220 */ /* 0x044fe20000410000 */
[C---:B-1----:R-:W-:Y:S01]  /*4ef0*/  FMUL.FTZ R166, R188.reuse, R205 ;  /* 0x000000cdbca67220 */ /* 0x042fe20000410000 */
        /* <DEDUP_REMOVED lines=8> */
[C---:B-----5:R-:W-:Y:S01]  /*4f80*/  FMUL.FTZ R2, R188.reuse, R189 ;  /* 0x000000bdbc027220 */ /* 0x060fe20000410000 */
        /* <DEDUP_REMOVED lines=16> */
[----:B0--34-:R-:W-:Y:S05]  /*5090*/  @P2 BRA `(.L_x_3722) ;  /* 0x0000000000242947 */ /* 0x019fea0003800000 */
[----:B------:R-:W-:Y:S01]  /*50a0*/  UISETP.NE.AND UP0, UPT, UR22, UR33, UPT ;  /* 0x000000211600728c */ /* 0x000fe2000bf05270 */
[----:B------:R-:W-:-:S08]  /*50b0*/  MOV R163, 0x3f800000 ;  /* 0x3f80000000a37802 */ /* 0x000fd00000000f00 */
[----:B------:R-:W-:Y:S05]  /*50c0*/  BRA.U !UP0, `(.L_x_3723) ;  /* 0x0000000108207547 */ /* 0x000fea000b800000 */
[----:B------:R-:W-:-:S04]  /*50d0*/  USHF.L.U32 UR8, UR22, 0x8, URZ ;  /* 0x0000000816087899 */ /* 0x000fc800080006ff */
[----:B------:R-:W-:-:S06]  /*50e0*/  ULOP3.LUT UR8, UR8, 0x100, URZ, 0xc0, !UPT ;  /* 0x0000010008087892 */ /* 0x000fcc000f8ec0ff */
[----:B------:R-:W-:-:S04]  /*50f0*/  IADD3 R2, PT, PT, R17, UR8, RZ ;  /* 0x0000000811027c10 */ /* 0x000fc8000fffe0ff */
[----:B------:R-:W-:-:S05]  /*5100*/  LEA R2, R2, UR12, 0x2 ;  /* 0x0000000c02027c11 */ /* 0x000fca000f8e10ff */
[----:B------:R1:W2:Y:S01]  /*5110*/  LDS R163, [R2+0x2550] ;  /* 0x0025500002a37984 */ /* 0x0002a20000000800 */
[----:B------:R-:W-:Y:S05]  /*5120*/  BRA `(.L_x_3723) ;  /* 0x0000000000087947 */ /* 0x000fea0003800000 */
.L_x_3722:
[----:B------:R-:W-:-:S06]  /*5130*/  LEA R163, R148, UR12, 0x2 ;  /* 0x0000000c94a37c11 */ /* 0x000fcc000f8e10ff */
[----:B------:R-:W0:Y:S02]  /*5140*/  LDS R163, [R163+0x2d54] ;  /* 0x002d5400a3a37984 */ /* 0x000e240000000800 */
.L_x_3723:
[----:B------:R-:W-:Y:S05]  /*5150*/  BSYNC.RECONVERGENT B0 ;  /* 0x0000000000007941 */ /* 0x000fea0003800200 */
.L_x_3721:
[----:B------:R-:W3:Y:S01]  /*5160*/  @P1 LDC R4, c[0x0][0x38c] ;  /* 0x0000e300ff041b82 */ /* 0x000ee20000000800 */
[----:B------:R-:W-:Y:S01]  /*5170*/  VOTEU.ANY UP0, P1 ;  /* 0x0000000000ff7886 */ /* 0x000fe20000800100 */
[----:B------:R-:W-:Y:S01]  /*5180*/  FMUL.FTZ R190, R97, R48 ;  /* 0x0000003061be7220 */ /* 0x000fe20000410000 */
[----:B------:R-:W-:Y:S01]  /*5190*/  FMUL.FTZ R227, R92, R47 ;  /* 0x0000002f5ce37220 */ /* 0x000fe20000410000 */
[----:B------:R-:W-:Y:S01]  /*51a0*/  HFMA2 R5, -RZ, RZ, 0, 4.76837158203125e-07 ;  /* 0x00000008ff057431 */ /* 0x000fe200000001ff */
[----:B-1----:R-:W-:Y:S01]  /*51b0*/  MOV R2, 0x3f800000 ;  /* 0x3f80000000027802 */ /* 0x002fe20000000f00 */
[----:B------:R-:W-:Y:S01]  /*51c0*/  @UP0 UIADD3 UR8, UPT, UPT, UR22, -0x2, URZ ;  /* 0xfffffffe16080890 */ /* 0x000fe2000fffe0ff */
[----:B------:R-:W-:Y:S01]  /*51d0*/  FMUL.FTZ R7, R217, R160 ;  /* 0x000000a0d9077220 */ /* 0x000fe20000410000 */
[----:B------:R-:W-:Y:S01]  /*51e0*/  FMUL.FTZ R219, R95, R46 ;  /* 0x0000002e5fdb7220 */ /* 0x000fe20000410000 */
[----:B------:R-:W-:Y:S01]  /*51f0*/  FFMA.FTZ R6, R160, R190, R227 ;  /* 0x000000bea0067223 */ /* 0x000fe200000100e3 */
[----:B------:R-:W-:-:S02]  /*5200*/  HFMA2 R3, -RZ, RZ, 0, 0 ;  /* 0x00000000ff037431 */ /* 0x000fc400000001ff */
[----:B------:R-:W-:Y:S01]  /*5210*/  FMUL.FTZ R192, R158, R7 ;  /* 0x000000079ec07220 */ /* 0x000fe20000410000 */
[----:B------:R-:W-:Y:S01]  /*5220*/  FMUL.FTZ R194, R90, R45 ;  /* 0x0000002d5ac27220 */ /* 0x000fe20000410000 */
[----:B------:R-:W-:Y:S01]  /*5230*/  FFMA.FTZ R6, R158, R6, R219 ;  /* 0x000000069e067223 */ /* 0x000fe200000100db */
[----:B------:R-:W-:Y:S01]  /*5240*/  FMUL.FTZ R223, R93, R44 ;  /* 0x0000002c5ddf7220 */ /* 0x000fe20000410000 */
[C---:B------:R-:W-:Y:S02]  /*5250*/  FMUL.FTZ R7, R159.reuse, R192 ;  /* 0x000000c09f077220 */ /* 0x040fe40000410000 */
[----:B------:R-:W-:Y:S01]  /*5260*/  FFMA.FTZ R6, R159, R6, R194 ;  /* 0x000000069f067223 */ /* 0x000fe200000100c2 */
[----:B---3--:R-:W-:-:S04]  /*5270*/  @P1 IMAD R4, R4, UR8, R17 ;  /* 0x0000000804041c24 */ /* 0x008fc8000f8e0211 */
[----:B------:R-:W-:-:S04]  /*5280*/  @P1 IMAD.WIDE R4, R4, R5, UR4 ;  /* 0x0000000404041e25 */ /* 0x000fc8000f8e0205 */
[----:B------:R-:W-:Y:S01]  /*5290*/  FMUL.FTZ R196, R88, R43 ;  /* 0x0000002b58c47220 */ /* 0x000fe20000410000 */
[----:B------:R-:W-:Y:S01]  /*52a0*/  FFMA.FTZ R6, R162, R6, R223 ;  /* 0x00000006a2067223 */ /* 0x000fe200000100df */
[----:B------:R1:W5:Y:S01]  /*52b0*/  @P1 LDG.E.64 R2, desc[UR30][R4.64] ;  /* 0x0000001e04021981 */ /* 0x000362000c1e1b00 */
[----:B------:R-:W-:Y:S02]  /*52c0*/  FMUL.FTZ R225, R91, R42 ;  /* 0x0000002a5be17220 */ /* 0x000fe40000410000 */
        /* <DEDUP_REMOVED lines=8> */
[----:B-1----:R-:W-:Y:S01]  /*5350*/  FMUL.FTZ R4, R162, R7 ;  /* 0x00000007a2047220 */ /* 0x002fe20000410000 */
[----:B------:R-:W-:Y:S01]  /*5360*/  FFMA.FTZ R6, R183, R6, R200 ;  /* 0x00000006b7067223 */ /* 0x000fe200000100c8 */
[----:B------:R-:W-:Y:S01]  /*5370*/  FMUL.FTZ R237, R80, R35 ;  /* 0x0000002350ed7220 */ /* 0x000fe20000410000 */
[----:B------:R-:W-:Y:S01]  /*5380*/  FMUL.FTZ R204, R83, R34 ;  /* 0x0000002253cc7220 */ /* 0x000fe20000410000 */
[----:B------:R-:W-:Y:S01]  /*5390*/  FMUL.FTZ R5, R185, R4 ;  /* 0x00000004b9057220 */ /* 0x000fe20000410000 */
[----:B------:R-:W-:Y:S01]  /*53a0*/  FFMA.FTZ R6, R182, R6, R229 ;  /* 0x00000006b6067223 */ /* 0x000fe200000100e5 */
[----:B------:R-:W-:Y:S01]  /*53b0*/  ISETP.GT.U32.AND P2, PT, R148, 0x1f, PT ;  /* 0x0000001f9400780c */ /* 0x000fe20003f44070 */
[----:B------:R-:W-:Y:S01]  /*53c0*/  FMUL.FTZ R231, R81, R32 ;  /* 0x0000002051e77220 */ /* 0x000fe20000410000 */
[----:B------:R-:W-:Y:S01]  /*53d0*/  FMUL.FTZ R4, R184, R5 ;  /* 0x00000005b8047220 */ /* 0x000fe20000410000 */
[----:B------:R-:W-:Y:S01]  /*53e0*/  FFMA.FTZ R6, R180, R6, R233 ;  /* 0x00000006b4067223 */ /* 0x000fe200000100e9 */
[----:B------:R-:W-:-:S02]  /*53f0*/  LOP3.LUT R186, R186, 0xfffffffd, RZ, 0xc0, !PT ;  /* 0xfffffffdbaba7812 */ /* 0x000fc400078ec0ff */
[----:B------:R-:W-:Y:S01]  /*5400*/  FMUL.FTZ R5, R183, R4 ;  /* 0x00000004b7057220 */ /* 0x000fe20000410000 */
[----:B------:R-:W-:-:S03]  /*5410*/  FFMA.FTZ R6, R179, R6, R202 ;  /* 0x00000006b3067223 */ /* 0x000fc600000100ca */
[----:B------:R-:W-:Y:S01]  /*5420*/  FMUL.FTZ R5, R182, R5 ;  /* 0x00000005b6057220 */ /* 0x000fe20000410000 */
[----:B------:R-:W-:Y:S02]  /*5430*/  FFMA.FTZ R6, R178, R6, R235 ;  /* 0x00000006b2067223 */ /* 0x000fe400000100eb */
[----:B------:R-:W-:Y:S01]  /*5440*/  @P2 LOP3.LUT R186, R186, 0x2, RZ, 0xfc, !PT ;  /* 0x00000002baba2812 */ /* 0x000fe200078efcff */
[----:B------:R-:W-:Y:S01]  /*5450*/  FMUL.FTZ R4, R180, R5 ;  /* 0x00000005b4047220 */ /* 0x000fe20000410000 */
[----:B------:R-:W-:-:S03]  /*5460*/  FFMA.FTZ R6, R177, R6, R206 ;  /* 0x00000006b1067223 */ /* 0x000fc600000100ce */
[----:B------:R-:W-:Y:S01]  /*5470*/  FMUL.FTZ R5, R179, R4 ;  /* 0x00000004b3057220 */ /* 0x000fe20000410000 */
[----:B------:R-:W-:-:S03]  /*5480*/  FFMA.FTZ R6, R176, R6, R237 ;  /* 0x00000006b0067223 */ /* 0x000fc600000100ed */
[----:B------:R-:W-:Y:S01]  /*5490*/  FMUL.FTZ R4, R178, R5 ;  /* 0x00000005b2047220 */ /* 0x000fe20000410000 */
[----:B------:R-:W-:-:S03]  /*54a0*/  FFMA.FTZ R6, R175, R6, R204 ;  /* 0x00000006af067223 */ /* 0x000fc600000100cc */
[----:B------:R-:W-:-:S04]  /*54b0*/  FMUL.FTZ R5, R177, R4 ;  /* 0x00000004b1057220 */ /* 0x000fc80000410000 */
[----:B------:R-:W-:-:S04]  /*54c0*/  FMUL.FTZ R4, R176, R5 ;  /* 0x00000005b0047220 */ /* 0x000fc80000410000 */
[----:B------:R-:W-:-:S04]  /*54d0*/  FMUL.FTZ R5, R175, R4 ;  /* 0x00000004af057220 */ /* 0x000fc80000410000 */
[C---:B------:R-:W-:Y:S01]  /*54e0*/  FMUL.FTZ R4, R174.reuse, R5 ;  /* 0x00000005ae047220 */ /* 0x040fe20000410000 */
[----:B------:R-:W-:-:S05]  /*54f0*/  FFMA.FTZ R5, R174, R6, R231 ;  /* 0x00000006ae057223 */ /* 0x000fca00000100e7 */
[----:B------:R1:W-:Y:S01]  /*5500*/  STS.64 [R145+0x2140], R4 ;  /* 0x0021400491007388 */ /* 0x0003e20000000a00 */
[----:B------:R-:W-:Y:S06]  /*5510*/  BAR.SYNC.DEFER_BLOCKING 0x0 ;  /* 0x0000000000007b1d */ /* 0x000fec0000010000 */
[----:B------:R-:W-:Y:S05]  /*5520*/  @P2 BRA `(.L_x_3724) ;  /* 0x0000000000dc2947 */ /* 0x000fea0003800000 */
[----:B------:R-:W-:Y:S01]  /*5530*/  LEA R192, R148, R145, 0x3 ;  /* 0x0000009194c07211 */ /* 0x000fe200078e18ff */
[----:B------:R-:W-:Y:S01]  /*5540*/  UMOV UR8, 0xffffffff ;  /* 0xffffffff00087882 */ /* 0x000fe20000000000 */
[----:B------:R-:W-:Y:S02]  /*5550*/  ISETP.GE.AND P2, PT, R128, 0x10, PT ;  /* 0x000000108000780c */ /* 0x000fe40003f46270 */
[----:B------:R-:W-:Y:S01]  /*5560*/  LOP3.LUT R186, R186, 0xfffffffe, RZ, 0xc0, !PT ;  /* 0xfffffffebaba7812 */ /* 0x000fe200078ec0ff */
[----:B-1----:R-:W1:Y:S01]  /*5570*/  LDS.128 R4, [R192+0x2140] ;  /* 0x00214000c0047984 */ /* 0x002e620000000c00 */
[C---:B------:R-:W-:Y:S02]  /*5580*/  ISETP.GE.AND P3, PT, R128.reuse, 0x4, PT ;  /* 0x000000048000780c */ /* 0x040fe40003f66270 */
[C---:B------:R-:W-:Y:S02]  /*5590*/  ISETP.GE.AND P4, PT, R128.reuse, 0x2, PT ;  /* 0x000000028000780c */ /* 0x040fe40003f86270 */
[----:B------:R-:W-:-:S05]  /*55a0*/  ISETP.GE.AND P5, PT, R128, 0x1, PT ;  /* 0x000000018000780c */ /* 0x000fca0003fa6270 */
        /* <DEDUP_REMOVED lines=27> */
.L_x_3783:
[----:B------:R-:W-:Y:S01]  /*5760*/  ISETP.GE.AND P2, PT, R128, 0x10, PT ;  /* 0x000000108000780c */ /* 0x000fe20003f46270 */
[----:B----4-:R-:W-:Y:S01]  /*5770*/  FFMA.FTZ R4, R198, R4, R5 ;  /* 0x00000004c6047223 */ /* 0x010fe20000010005 */
[----:B------:R-:W-:-:S04]  /*5780*/  UMOV UR8, 0xffffffff ;  /* 0xffffffff00087882 */ /* 0x000fc80000000000 */
[----:B------:R-:W-:-:S07]  /*5790*/  FSEL R208, R5, R4, !P2 ;  /* 0x0000000405d07208 */ /* 0x000fce0005000000 */
[----:B-1-3--:R-:W-:Y:S01]  /*57a0*/  @P2 FMUL.FTZ R198, R198, R221 ;  /* 0x000000ddc6c62220 */ /* 0x00afe20000410000 */
[----:B------:R-:W-:Y:S06]  /*57b0*/  BRA.DIV UR8, `(.L_x_3726) ;  /* 0x0000003e08087947 */ /* 0x000fec000b800000 */
.L_x_3786:
[----:B------:R-:W-:-:S03]  /*57c0*/  UMOV UR8, 0xffffffff ;  /* 0xffffffff00087882 */ /* 0x000fc60000000000 */
[----:B------:R-:W-:Y:S05]  /*57d0*/  BRA.DIV UR8, `(.L_x_3727) ;  /* 0x0000003e08287947 */ /* 0x000fea000b800000 */
.L_x_3789:
[----:B------:R-:W-:-:S03]  /*57e0*/  UMOV UR8, 0xffffffff ;  /* 0xffffffff00087882 */ /* 0x000fc60000000000 */
[----:B------:R-:W-:Y:S05]  /*57f0*/  BRA.DIV UR8, `(.L_x_3728) ;  /* 0x0000003e08487947 */ /* 0x000fea000b800000 */
[----:B------:R-:W1:Y:S04]  /*5800*/  SHFL.UP PT, R198, R198, 0x1, RZ ;  /* 0x04200000c6c67989 */ /* 0x000e6800000e00ff */
[----:B------:R3:W4:Y:S04]  /*5810*/  SHFL.UP PT, R221, R208, 0x1, RZ ;  /* 0x04200000d0dd7989 */ /* 0x00072800000e00ff */
[----:B-----5:R3:W0:Y:S04]  /*5820*/  SHFL.IDX PT, R4, R2, RZ, 0x1f ;  /* 0x00001fff02047589 */ /* 0x02062800000e0000 */
[----:B------:R3:W0:Y:S02]  /*5830*/  SHFL.IDX PT, R5, R3, RZ, 0x1f ;  /* 0x00001fff03057589 */ /* 0x00062400000e0000 */
.L_x_3795:
[----:B------:R-:W5:Y:S01]  /*5840*/  LDS.64 R6, [R192+0x2140] ;  /* 0x00214000c0067984 */ /* 0x000f620000000a00 */
[C---:B01--4-:R-:W-:Y:S01]  /*5850*/  @P0 FFMA.FTZ R5, R198.reuse, R5, R221 ;  /* 0x00000005c6050223 */ /* 0x053fe200000100dd */
[----:B------:R-:W-:-:S03]  /*5860*/  @P0 FMUL.FTZ R4, R198, R4 ;  /* 0x00000004c6040220 */ /* 0x000fc60000410000 */
[-C--:B-----5:R-:W-:Y:S01]  /*5870*/  FFMA.FTZ R7, R5, R6.reuse, R7 ;  /* 0x0000000605077223 */ /* 0x0a0fe20000010007 */
[----:B------:R-:W-:-:S05]  /*5880*/  FMUL.FTZ R6, R4, R6 ;  /* 0x0000000604067220 */ /* 0x000fca0000410000 */
[----:B------:R4:W-:Y:S02]  /*5890*/  STS.128 [R192+0x2140], R4 ;  /* 0x00214004c0007388 */ /* 0x0009e40000000c00 */
.L_x_3724:
[----:B------:R-:W-:Y:S05]  /*58a0*/  WARPSYNC.ALL ;  /* 0x0000000000007948 */ /* 0x000fea0003800000 */
[----:B------:R-:W-:Y:S01]  /*58b0*/  BAR.SYNC.DEFER_BLOCKING 0x0 ;  /* 0x0000000000007b1d */ /* 0x000fe20000010000 */
[C---:B012-4-:R-:W-:Y:S01]  /*58c0*/  FMUL.FTZ R4, R174.reuse, R163 ;  /* 0x000000a3ae047220 */ /* 0x057fe20000410000 */
[----:B---3-5:R-:W-:Y:S01]  /*58d0*/  FFMA.FTZ R3, R174, R164, R165 ;  /* 0x000000a4ae037223 */ /* 0x028fe200000100a5 */
[----:B------:R-:W-:Y:S01]  /*58e0*/  FMUL.FTZ R221, R188, R195 ;  /* 0x000000c3bcdd7220 */ /* 0x000fe20000410000 */
[----:B------:R-:W-:Y:S01]  /*58f0*/  UISETP.GE.AND UP0, UPT, UR22, UR33, UPT ;  /* 0x000000211600728c */ /* 0x000fe2000bf06270 */
[C---:B------:R-:W-:Y:S01]  /*5900*/  FMUL.FTZ R5, R175.reuse, R4 ;  /* 0x00000004af057220 */ /* 0x040fe20000410000 */
[----:B------:R-:W-:Y:S01]  /*5910*/  FFMA.FTZ R3, R175, R3, R166 ;  /* 0x00000003af037223 */ /* 0x000fe200000100a6 */
[----:B------:R-:W-:Y:S01]  /*5920*/  FMUL.FTZ R221, R72, R221 ;  /* 0x000000dd48dd7220 */ /* 0x000fe20000410000 */
[----:B------:R-:W-:Y:S01]  /*5930*/  FMUL.FTZ R7, R188, R197 ;  /* 0x000000c5bc077220 */ /* 0x000fe20000410000 */
[C---:B------:R-:W-:Y:S01]  /*5940*/  FMUL.FTZ R4, R176.reuse, R5 ;  /* 0x00000005b0047220 */ /* 0x040fe20000410000 */
[----:B------:R-:W-:Y:S01]  /*5950*/  FFMA.FTZ R3, R176, R3, R167 ;  /* 0x00000003b0037223 */ /* 0x000fe200000100a7 */
[----:B------:R-:W-:Y:S01]  /*5960*/  PLOP3.LUT P0, PT, PT, PT, UP0, 0x80, 0x8 ;  /* 0x000000000008781c */ /* 0x000fe20003f0f008 */
[----:B------:R-:W-:Y:S01]  /*5970*/  FMUL.FTZ R198, R76, R7 ;  /* 0x000000074cc67220 */ /* 0x000fe20000410000 */
[C---:B------:R-:W-:Y:S01]  /*5980*/  FMUL.FTZ R5, R177.reuse, R4 ;  /* 0x00000004b1057220 */ /* 0x040fe20000410000 */
[----:B------:R-:W-:Y:S01]  /*5990*/  FFMA.FTZ R3, R177, R3, R168 ;  /* 0x00000003b1037223 */ /* 0x000fe200000100a8 */
[----:B------:R-:W-:-:S02]  /*59a0*/  ISETP.NE.OR P0, PT, R187, RZ, P0 ;  /* 0x000000ffbb00720c */ /* 0x000fc40000705670 */
[----:B------:R-:W-:Y:S01]  /*59b0*/  ISETP.GT.U32.AND P2, PT, R148, 0x1f, PT ;  /* 0x0000001f9400780c */ /* 0x000fe20003f44070 */
[----:B------:R-:W-:-:S04]  /*59c0*/  FFMA.FTZ R3, R178, R3, R169 ;  /* 0x00000003b2037223 */ /* 0x000fc800000100a9 */
[----:B------:R-:W-:Y:S01]  /*59d0*/  FFMA.FTZ R3, R179, R3, R170 ;  /* 0x00000003b3037223 */ /* 0x000fe200000100aa */
[----:B------:R-:W0:Y:S03]  /*59e0*/  LDS R2, [R145+0x2144] ;  /* 0x0021440091027984 */ /* 0x000e260000000800 */
[----:B------:R-:W-:Y:S01]  /*59f0*/  FFMA.FTZ R4, R180, R3, R221 ;  /* 0x00000003b4047223 */ /* 0x000fe200000100dd */
[----:B------:R-:W-:-:S03]  /*5a00*/  MOV R3, RZ ;  /* 0x000000ff00037202 */ /* 0x000fc60000000f00 */
[----:B------:R-:W-:Y:S01]  /*5a10*/  FFMA.FTZ R4, R182, R4, R171 ;  /* 0x00000004b6047223 */ /* 0x000fe200000100ab */
[----:B0-----:R-:W-:Y:S01]  /*5a20*/  FFMA.FTZ R190, R217, R2, R190 ;  /* 0x00000002d9be7223 */ /* 0x001fe200000100be */
[----:B------:R-:W-:-:S03]  /*5a30*/  FMUL.FTZ R2, R178, R5 ;  /* 0x00000005b2027220 */ /* 0x000fc60000410000 */
[----:B------:R-:W-:Y:S01]  /*5a40*/  FFMA.FTZ R217, R160, R190, R227 ;  /* 0x000000bea0d97223 */ /* 0x000fe200000100e3 */
[----:B------:R-:W-:Y:S01]  /*5a50*/  FMUL.FTZ R5, R179, R2 ;  /* 0x00000002b3057220 */ /* 0x000fe20000410000 */
[----:B------:R-:W-:Y:S01]  /*5a60*/  FMUL.FTZ R227, R188, R199 ;  /* 0x000000c7bce37220 */ /* 0x000fe20000410000 */
[----:B------:R-:W-:Y:S02]  /*5a70*/  HFMA2 R2, -RZ, RZ, 1.875, 0 ;  /* 0x3f800000ff027431 */ /* 0x000fe400000001ff */
[----:B------:R-:W-:Y:S01]  /*5a80*/  FFMA.FTZ R192, R158, R217, R219 ;  /* 0x000000d99ec07223 */ /* 0x000fe200000100db */
[----:B------:R-:W-:Y:S01]  /*5a90*/  FMUL.FTZ R5, R180, R5 ;  /* 0x00000005b4057220 */ /* 0x000fe20000410000 */
[----:B------:R-:W-:Y:S02]  /*5aa0*/  FMUL.FTZ R227, R0, R227 ;  /* 0x000000e300e37220 */ /* 0x000fe40000410000 */
[----:B------:R-:W-:Y:S01]  /*5ab0*/  FFMA.FTZ R219, R159, R192, R194 ;  /* 0x000000c09fdb7223 */ /* 0x000fe200000100c2 */
[----:B------:R-:W-:-:S03]  /*5ac0*/  FMUL.FTZ R6, R182, R5 ;  /* 0x00000005b6067220 */ /* 0x000fc60000410000 */
[----:B------:R-:W-:Y:S01]  /*5ad0*/  FFMA.FTZ R194, R162, R219, R223 ;  /* 0x000000dba2c27223 */ /* 0x000fe200000100df */
[C---:B------:R-:W-:Y:S01]  /*5ae0*/  FMUL.FTZ R5, R183.reuse, R6 ;  /* 0x00000006b7057220 */ /* 0x040fe20000410000 */
[----:B------:R-:W-:Y:S01]  /*5af0*/  FFMA.FTZ R6, R183, R4, R172 ;  /* 0x00000004b7067223 */ /* 0x000fe200000100ac */
[----:B------:R-:W-:Y:S01]  /*5b00*/  @!P0 LEA R4, R17, UR12, 0x3 ;  /* 0x0000000c11048c11 */ /* 0x000fe2000f8e18ff */
[C---:B------:R-:W-:Y:S01]  /*5b10*/  FFMA.FTZ R223, R185.reuse, R194, R196 ;  /* 0x000000c2b9df7223 */ /* 0x040fe200000100c4 */
[C---:B------:R-:W-:Y:S01]  /*5b20*/  FMUL.FTZ R208, R184.reuse, R5 ;  /* 0x00000005b8d07220 */ /* 0x040fe20000410000 */
[C---:B------:R-:W-:Y:S02]  /*5b30*/  FFMA.FTZ R5, R184.reuse, R6, R173 ;  /* 0x00000006b8057223 */ /* 0x040fe400000100ad */
[----:B------:R-:W-:Y:S01]  /*5b40*/  FFMA.FTZ R196, R184, R223, R225 ;  /* 0x000000dfb8c47223 */ /* 0x000fe200000100e1 */
[C---:B------:R-:W-:Y:S01]  /*5b50*/  FMUL.FTZ R7, R185.reuse, R208 ;  /* 0x000000d0b9077220 */ /* 0x040fe20000410000 */
[----:B------:R-:W-:Y:S01]  /*5b60*/  FFMA.FTZ R5, R185, R5, R198 ;  /* 0x00000005b9057223 */ /* 0x000fe200000100c6 */
[----:B------:R0:W1:Y:S01]  /*5b70*/  @!P0 LDS.64 R2, [R4+0x2e50] ;  /* 0x002e500004028984 */ /* 0x0000620000000a00 */
        /* <DEDUP_REMOVED lines=10> */
[C---:B0-----:R-:W-:Y:S01]  /*5c20*/  FMUL.FTZ R4, R160.reuse, R7 ;  /* 0x00000007a0047220 */ /* 0x041fe20000410000 */
        /* <DEDUP_REMOVED lines=8> */
[----:B0-----:R-:W-:Y:S05]  /*5cb0*/  @P2 BRA `(.L_x_3729) ;  /* 0x0000000000f02947 */ /* 0x001fea0003800000 */
        /* <DEDUP_REMOVED lines=9> */
[----:B-1----:R-:W-:Y:S04]  /*5d50*/  SHFL.IDX PT, R218, R2, RZ, 0x1f ;  /* 0x00001fff02da7589 */ /* 0x002fe800000e0000 */
[----:B------:R-:W-:Y:S01]  /*5d60*/  SHFL.IDX PT, R220, R3, RZ, 0x1f ;  /* 0x00001fff03dc7589 */ /* 0x000fe200000e0000 */
[----:B0-----:R-:W-:Y:S01]  /*5d70*/  @P0 FFMA.FTZ R210, R4, R210, R5 ;  /* 0x000000d204d20223 */ /* 0x001fe20000010005 */
[----:B--2---:R-:W-:-:S04]  /*5d80*/  @P0 FMUL.FTZ R7, R7, R4 ;  /* 0x0000000407070220 */ /* 0x004fc80000410000 */
        /* <DEDUP_REMOVED lines=9> */
[----:B------:R-:W0:Y:S01]  /*5e20*/  SHFL.DOWN PT, R210, R5, 0x4, 0x1f ;  /* 0x08801f0005d27f89 */ /* 0x000e2200000e0000 */
[----:B------:R-:W-:-:S03]  /*5e30*/  ISETP.GT.U32.AND P0, PT, R187, 0x1b, PT ;  /* 0x0000001bbb00780c */ /* 0x000fc60003f04070 */
[----:B------:R-:W1:Y:S10]  /*5e40*/  SHFL.DOWN PT, R7, R4, 0x4, 0x1f ;  /* 0x08801f0004077f89 */ /* 0x000e7400000e0000 */
        /* <DEDUP_REMOVED lines=25> */
.L_x_3812:
[----:B------:R-:W0:Y:S01]  /*5fe0*/  LDS.64 R4, [R208+0x2358] ;  /* 0x00235800d0047984 */ /* 0x000e220000000a00 */
[----:B------:R-:W-:Y:S01]  /*5ff0*/  IMAD.MOV.U32 R7, RZ, RZ, R220 ;  /* 0x000000ffff077224 */ /* 0x000fe200078e00dc */
[----:B------:R-:W-:Y:S02]  /*6000*/  MOV R6, R218 ;  /* 0x000000da00067202 */ /* 0x000fe40000000f00 */
[----:B------:R-:W-:Y:S01]  /*6010*/  MOV R3, R214 ;  /* 0x000000d600037202 */ /* 0x000fe20000000f00 */
[C---:B--23--:R-:W-:Y:S01]  /*6020*/  @P0 FFMA.FTZ R7, R216.reuse, R7, R237 ;  /* 0x00000007d8070223 */ /* 0x04cfe200000100ed */
[----:B------:R-:W-:Y:S01]  /*6030*/  MOV R2, R212 ;  /* 0x000000d400027202 */ /* 0x000fe20000000f00 */
[----:B------:R-:W-:Y:S02]  /*6040*/  @P0 FMUL.FTZ R6, R216, R6 ;  /* 0x00000006d8060220 */ /* 0x000fe40000410000 */
[C---:B0-----:R-:W-:Y:S02]  /*6050*/  FFMA.FTZ R5, R4.reuse, R7, R5 ;  /* 0x0000000704057223 */ /* 0x041fe40000010005 */
[----:B------:R-:W-:-:S05]  /*6060*/  FMUL.FTZ R4, R4, R6 ;  /* 0x0000000604047220 */ /* 0x000fca0000410000 */
[----:B------:R0:W-:Y:S02]  /*6070*/  STS.128 [R208+0x2350], R4 ;  /* 0x00235004d0007388 */ /* 0x0001e40000000c00 */
.L_x_3729:
[----:B------:R-:W-:Y:S05]  /*6080*/  WARPSYNC.ALL ;  /* 0x0000000000007948 */ /* 0x000fea0003800000 */
[----:B------:R-:W-:Y:S01]  /*6090*/  ISETP.NE.AND P5, PT, R148, RZ, PT ;  /* 0x000000ff9400720c */ /* 0x000fe20003fa5270 */
[----:B------:R-:W-:Y:S01]  /*60a0*/  BAR.SYNC.DEFER_BLOCKING 0x0 ;  /* 0x0000000000007b1d */ /* 0x000fe20000010000 */
[----:B------:R-:W-:Y:S01]  /*60b0*/  FMUL.FTZ R199, R199, R190 ;  /* 0x000000bec7c77220 */ /* 0x000fe20000410000 */
[----:B------:R-:W-:Y:S01]  /*60c0*/  FMUL.FTZ R215, R215, R217 ;  /* 0x000000d9d7d77220 */ /* 0x000fe20000410000 */
[----:B------:R-:W-:Y:S01]  /*60d0*/  FMUL.FTZ R213, R213, R192 ;  /* 0x000000c0d5d57220 */ /* 0x000fe20000410000 */
[----:B------:R-:W-:Y:S01]  /*60e0*/  FMUL.FTZ R211, R211, R219 ;  /* 0x000000dbd3d37220 */ /* 0x000fe20000410000 */
[----:B0-----:R-:W-:Y:S01]  /*60f0*/  FFMA.FTZ R4, R0, R199, RZ ;  /* 0x000000c700047223 */ /* 0x001fe200000100ff */
        /* <DEDUP_REMOVED lines=12> */
[----:B------:R-:W-:Y:S01]  /*61c0*/  SHF.R.S32.HI R208, RZ, 0x1f, R151 ;  /* 0x0000001fffd07819 */ /* 0x000fe20000011497 */
[----:B------:R-:W-:-:S02]  /*61d0*/  HFMA2 R5, -RZ, RZ, 0, 0 ;  /* 0x00000000ff057431 */ /* 0x000fc400000001ff */
[----:B------:R-:W-:Y:S01]  /*61e0*/  FMUL.FTZ R181, R181, R204 ;  /* 0x000000ccb5b57220 */ /* 0x000fe20000410000 */
[----:B------:R-:W-:Y:S01]  /*61f0*/  FFMA.FTZ R4, R76, R197, R211 ;  /* 0x000000c54c047223 */ /* 0x000fe200000100d3 */
[----:B------:R-:W-:Y:S01]  /*6200*/  @!P5 LEA R197, R17, UR12, 0x3 ;  /* 0x0000000c11c5dc11 */ /* 0x000fe2000f8e18ff */
[----:B------:R-:W-:Y:S01]  /*6210*/  IMAD R208, R208, UR38, RZ ;  /* 0x00000026d0d07c24 */ /* 0x000fe2000f8e02ff */
[----:B------:R-:W0:Y:S01]  /*6220*/  LDS R7, [R145+0x2354] ;  /* 0x0023540091077984 */ /* 0x000e220000000800 */
[----:B------:R-:W-:Y:S01]  /*6230*/  FFMA.FTZ R209, R75, R209, R4 ;  /* 0x000000d14bd17223 */ /* 0x000fe20000010004 */
[----:B------:R-:W-:Y:S01]  /*6240*/  FMUL.FTZ R156, R156, R231 ;  /* 0x000000e79c9c7220 */ /* 0x000fe20000410000 */
[----:B------:R-:W-:Y:S01]  /*6250*/  BSSY.RECONVERGENT B0, `(.L_x_3731) ;  /* 0x0000072000007945 */ /* 0x000fe20003800200 */
[----:B-1----:R1:W-:Y:S01]  /*6260*/  @!P5 STS.64 [R197+0x2e50], R2 ;  /* 0x002e5002c500d388 */ /* 0x0023e20000000a00 */
[----:B------:R-:W-:-:S04]  /*6270*/  FFMA.FTZ R4, R74, R207, R209 ;  /* 0x000000cf4a047223 */ /* 0x000fc800000100d1 */
[----:B------:R-:W-:-:S04]  /*6280*/  FFMA.FTZ R205, R73, R205, R4 ;  /* 0x000000cd49cd7223 */ /* 0x000fc80000010004 */
[----:B------:R-:W-:Y:S01]  /*6290*/  FFMA.FTZ R4, R72, R195, R205 ;  /* 0x000000c348047223 */ /* 0x000fe200000100cd */
[----:B------:R-:W-:Y:S02]  /*62a0*/  IMAD R195, R151, UR39, R208 ;  /* 0x0000002797c37c24 */ /* 0x000fe4000f8e02d0 */
[C---:B------:R-:W-:Y:S01]  /*62b0*/  FMUL.FTZ R208, R188.reuse, R219 ;  /* 0x000000dbbcd07220 */ /* 0x040fe20000410000 */
[----:B-1----:R-:W-:Y:S01]  /*62c0*/  FMUL.FTZ R2, R188, R223 ;  /* 0x000000dfbc027220 */ /* 0x002fe20000410000 */
[----:B------:R-:W-:Y:S01]  /*62d0*/  FFMA.FTZ R203, R71, R203, R4 ;  /* 0x000000cb47cb7223 */ /* 0x000fe20000010004 */
[----:B------:R-:W-:Y:S02]  /*62e0*/  MOV R4, R148 ;  /* 0x0000009400047202 */ /* 0x000fe40000000f00 */
[----:B------:R-:W-:Y:S01]  /*62f0*/  FMUL.FTZ R3, R75, R2 ;  /* 0x000000024b037220 */ /* 0x000fe20000410000 */
[----:B------:R-:W-:Y:S01]  /*6300*/  FFMA.FTZ R6, R70, R201, R203 ;  /* 0x000000c946067223 */ /* 0x000fe200000100cb */
[----:B------:R-:W-:Y:S01]  /*6310*/  FMUL.FTZ R2, R188, R229 ;  /* 0x000000e5bc027220 */ /* 0x000fe20000410000 */
[----:B------:R-:W-:-:S04]  /*6320*/  IMAD.WIDE.U32 R4, R12, UR36, R4 ;  /* 0x000000240c047c25 */ /* 0x000fc8000f8e0004 */
[----:B------:R-:W-:Y:S01]  /*6330*/  FFMA.FTZ R193, R69, R193, R6 ;  /* 0x000000c145c17223 */ /* 0x000fe20000010006 */
[----:B------:R-:W-:-:S03]  /*6340*/  IMAD R5, R13, UR36, R5 ;  /* 0x000000240d057c24 */ /* 0x000fc6000f8e0205 */
[----:B------:R-:W-:Y:S01]  /*6350*/  FFMA.FTZ R6, R68, R191, R193 ;  /* 0x000000bf44067223 */ /* 0x000fe200000100c1 */
[----:B------:R-:W-:Y:S01]  /*6360*/  SHF.R.U32.HI R193, RZ, 0x1, R148 ;  /* 0x00000001ffc17819 */ /* 0x000fe20000011694 */
[----:B------:R-:W-:Y:S01]  /*6370*/  FMUL.FTZ R191, R189, R235 ;  /* 0x000000ebbdbf7220 */ /* 0x000fe20000410000 */
[----:B------:R-:W-:Y:S01]  /*6380*/  FMUL.FTZ R189, R188, R190 ;  /* 0x000000bebcbd7220 */ /* 0x000fe20000410000 */
[----:B------:R-:W-:Y:S01]  /*6390*/  IMAD.WIDE.U32 R4, R151, UR38, R4 ;  /* 0x0000002697047c25 */ /* 0x000fe2000f8e0004 */
[----:B------:R-:W-:-:S03]  /*63a0*/  LEA R193, R148, R193, 0x4 ;  /* 0x000000c194c17211 */ /* 0x000fc600078e20ff */
[----:B------:R-:W-:Y:S01]  /*63b0*/  FMUL.FTZ R189, R0, R189 ;  /* 0x000000bd00bd7220 */ /* 0x000fe20000410000 */
[----:B------:R-:W-:Y:S01]  /*63c0*/  LEA R210, R193, UR12, 0x2 ;  /* 0x0000000cc1d27c11 */ /* 0x000fe2000f8e10ff */
[C---:B------:R-:W-:Y:S01]  /*63d0*/  FMUL.FTZ R193, R188.reuse, R194 ;  /* 0x000000c2bcc17220 */ /* 0x040fe20000410000 */
[----:B0-----:R-:W-:Y:S01]  /*63e0*/  FFMA.FTZ R164, R7, R163, R164 ;  /* 0x000000a307a47223 */ /* 0x001fe200000100a4 */
[----:B------:R-:W-:Y:S01]  /*63f0*/  FFMA.FTZ R7, R67, R191, R6 ;  /* 0x000000bf43077223 */ /* 0x000fe20000010006 */
[----:B------:R-:W-:Y:S01]  /*6400*/  FMUL.FTZ R6, R188, R217 ;  /* 0x000000d9bc067220 */ /* 0x000fe20000410000 */
[----:B------:R0:W-:Y:S01]  /*6410*/  STS [R210+0x1090], R189 ;  /* 0x001090bdd2007388 */ /* 0x0001e20000000800 */
[----:B------:R-:W-:Y:S01]  /*6420*/  FFMA.FTZ R174, R174, R164, R165 ;  /* 0x000000a4aeae7223 */ /* 0x000fe200000100a5 */
[C---:B------:R-:W-:Y:S01]  /*6430*/  FMUL.FTZ R165, R188.reuse, R192 ;  /* 0x000000c0bca57220 */ /* 0x040fe20000410000 */
[----:B------:R-:W-:Y:S01]  /*6440*/  FMUL.FTZ R163, R79, R6 ;  /* 0x000000064fa37220 */ /* 0x000fe20000410000 */
[----:B------:R-:W-:Y:S01]  /*6450*/  FMUL.FTZ R6, R188, R225 ;  /* 0x000000e1bc067220 */ /* 0x000fe20000410000 */
[----:B------:R-:W-:Y:S01]  /*6460*/  FFMA.FTZ R166, R175, R174, R166 ;  /* 0x000000aeafa67223 */ /* 0x000fe200000100a6 */
[----:B------:R-:W-:Y:S01]  /*6470*/  FMUL.FTZ R165, R78, R165 ;  /* 0x000000a54ea57220 */ /* 0x000fe20000410000 */
[----:B------:R-:W-:Y:S01]  /*6480*/  FMUL.FTZ R175, R188, R196 ;  /* 0x000000c4bcaf7220 */ /* 0x000fe20000410000 */
[----:B------:R1:W-:Y:S01]  /*6490*/  STS [R144+0x1094], R163 ;  /* 0x001094a390007388 */ /* 0x0003e20000000800 */
[----:B------:R-:W-:Y:S01]  /*64a0*/  FFMA.FTZ R176, R176, R166, R167 ;  /* 0x000000a6b0b07223 */ /* 0x000fe200000100a7 */
[C---:B0-----:R-:W-:Y:S01]  /*64b0*/  FMUL.FTZ R189, R188.reuse, R200 ;  /* 0x000000c8bcbd7220 */ /* 0x041fe20000410000 */
[----:B------:R-:W-:Y:S01]  /*64c0*/  FMUL.FTZ R167, R188, R202 ;  /* 0x000000cabca77220 */ /* 0x000fe20000410000 */
[----:B------:R0:W-:Y:S01]  /*64d0*/  STS [R144+0x1098], R165 ;  /* 0x001098a590007388 */ /* 0x0001e20000000800 */
[----:B------:R-:W-:Y:S01]  /*64e0*/  FFMA.FTZ R168, R177, R176, R168 ;  /* 0x000000b0b1a87223 */ /* 0x000fe200000100a8 */
[----:B------:R-:W-:Y:S01]  /*64f0*/  FMUL.FTZ R191, R77, R208 ;  /* 0x000000d04dbf7220 */ /* 0x000fe20000410000 */
[----:B------:R-:W-:Y:S01]  /*6500*/  FMUL.FTZ R193, R76, R193 ;  /* 0x000000c14cc17220 */ /* 0x000fe20000410000 */
[----:B------:R2:W-:Y:S01]  /*6510*/  STS [R144+0x10a4], R3 ;  /* 0x0010a40390007388 */ /* 0x0005e20000000800 */
[----:B------:R-:W-:Y:S01]  /*6520*/  FFMA.FTZ R178, R178, R168, R169 ;  /* 0x000000a8b2b27223 */ /* 0x000fe200000100a9 */
[----:B-1----:R-:W-:Y:S01]  /*6530*/  FMUL.FTZ R163, R73, R6 ;  /* 0x0000000649a37220 */ /* 0x002fe20000410000 */
[C---:B------:R-:W-:Y:S01]  /*6540*/  FMUL.FTZ R6, R188.reuse, R233 ;  /* 0x000000e9bc067220 */ /* 0x040fe20000410000 */
[C---:B------:R-:W-:Y:S01]  /*6550*/  FMUL.FTZ R169, R188.reuse, R206 ;  /* 0x000000cebca97220 */ /* 0x040fe20000410000 */
[----:B------:R-:W-:Y:S01]  /*6560*/  FFMA.FTZ R170, R179, R178, R170 ;  /* 0x000000b2b3aa7223 */ /* 0x000fe200000100aa */
[----:B0-----:R-:W-:Y:S01]  /*6570*/  FMUL.FTZ R165, R71, R2 ;  /* 0x0000000247a57220 */ /* 0x001fe20000410000 */
[----:B------:R-:W-:Y:S01]  /*6580*/  FMUL.FTZ R2, R188, R235 ;  /* 0x000000ebbc027220 */ /* 0x000fe20000410000 */
[----:B------:R0:W-:Y:S01]  /*6590*/  STS [R144+0x10ac], R163 ;  /* 0x0010aca390007388 */ /* 0x0001e20000000800 */
[----:B------:R-:W-:Y:S01]  /*65a0*/  FFMA.FTZ R180, R180, R170, R221 ;  /* 0x000000aab4b47223 */ /* 0x000fe200000100dd */
[----:B------:R-:W-:Y:S01]  /*65b0*/  FMUL.FTZ R175, R74, R175 ;  /* 0x000000af4aaf7220 */ /* 0x000fe20000410000 */
[----:B------:R-:W-:Y:S01]  /*65c0*/  FMUL.FTZ R189, R72, R189 ;  /* 0x000000bd48bd7220 */ /* 0x000fe20000410000 */
[----:B------:R1:W-:Y:S01]  /*65d0*/  STS [R144+0x10b4], R165 ;  /* 0x0010b4a590007388 */ /* 0x0003e20000000800 */
[----:B------:R-:W-:Y:S01]  /*65e0*/  FFMA.FTZ R182, R182, R180, R171 ;  /* 0x000000b4b6b67223 */ /* 0x000fe200000100ab */
[C---:B------:R-:W-:Y:S01]  /*65f0*/  FMUL.FTZ R171, R188.reuse, R204 ;  /* 0x000000ccbcab7220 */ /* 0x040fe20000410000 */
[----:B------:R-:W-:Y:S01]  /*6600*/  FMUL.FTZ R188, R188, R231 ;  /* 0x000000e7bcbc7220 */ /* 0x000fe20000410000 */
[----:B------:R-:W-:Y:S01]  /*6610*/  FMUL.FTZ R167, R70, R167 ;  /* 0x000000a746a77220 */ /* 0x000fe20000410000 */
[----:B--2---:R-:W-:Y:S01]  /*6620*/  FMUL.FTZ R3, R69, R6 ;  /* 0x0000000645037220 */ /* 0x004fe20000410000 */
[----:B------:R-:W-:Y:S01]  /*6630*/  FMUL.FTZ R169, R68, R169 ;  /* 0x000000a944a97220 */ /* 0x000fe20000410000 */
[----:B0-----:R-:W-:Y:S01]  /*6640*/  FMUL.FTZ R163, R67, R2 ;  /* 0x0000000243a37220 */ /* 0x001fe20000410000 */
[----:B------:R-:W-:Y:S01]  /*6650*/  FMUL.FTZ R171, R66, R171 ;  /* 0x000000ab42ab7220 */ /* 0x000fe20000410000 */
[----:B------:R-:W-:Y:S01]  /*6660*/  STS [R144+0x109c], R191 ;  /* 0x00109cbf90007388 */ /* 0x000fe20000000800 */
[----:B-1----:R-:W-:Y:S01]  /*6670*/  FMUL.FTZ R165, R65, R188 ;  /* 0x000000bc41a57220 */ /* 0x002fe20000410000 */
[----:B------:R-:W-:Y:S01]  /*6680*/  FFMA.FTZ R172, R183, R182, R172 ;  /* 0x000000b6b7ac7223 */ /* 0x000fe200000100ac */
[----:B------:R-:W-:Y:S01]  /*6690*/  IADD3 R4, P0, PT, R4, UR6, RZ ;  /* 0x0000000604047c10 */ /* 0x000fe2000ff1e0ff */
[----:B------:R-:W-:Y:S01]  /*66a0*/  STS [R144+0x10a0], R193 ;  /* 0x0010a0c190007388 */ /* 0x000fe20000000800 */
[----:B------:R-:W-:Y:S01]  /*66b0*/  FFMA.FTZ R6, R66, R181, R7 ;  /* 0x000000b542067223 */ /* 0x000fe20000010007 */
[----:B------:R-:W-:Y:S01]  /*66c0*/  FFMA.FTZ R184, R184, R172, R173 ;  /* 0x000000acb8b87223 */ /* 0x000fe200000100ad */
[----:B------:R-:W-:Y:S01]  /*66d0*/  IADD3.X R5, PT, PT, R5, R195, RZ, P0, !PT ;  /* 0x000000c305057210 */ /* 0x000fe200007fe4ff */
[----:B------:R0:W-:Y:S01]  /*66e0*/  STS [R144+0x10a8], R175 ;  /* 0x0010a8af90007388 */ /* 0x0001e20000000800 */
[----:B------:R-:W-:Y:S01]  /*66f0*/  IADD3 R7, PT, PT, R148, 0xc0, RZ ;  /* 0x000000c094077810 */ /* 0x000fe20007ffe0ff */
[----:B------:R-:W-:Y:S01]  /*6700*/  FFMA.FTZ R198, R185, R184, R198 ;  /* 0x000000b8b9c67223 */ /* 0x000fe200000100c6 */
[----:B------:R-:W-:Y:S01]  /*6710*/  FFMA.FTZ R6, R65, R156, R6 ;  /* 0x0000009c41067223 */ /* 0x000fe20000010006 */
[----:B------:R-:W-:Y:S01]  /*6720*/  STS [R144+0x10b0], R189 ;  /* 0x0010b0bd90007388 */ /* 0x000fe20000000800 */
[----:B------:R-:W-:Y:S01]  /*6730*/  LEA.HI R7, R7, R148, RZ, 0x1b ;  /* 0x0000009407077211 */ /* 0x000fe200078fd8ff */
[----:B------:R-:W-:Y:S01]  /*6740*/  FFMA.FTZ R162, R162, R198, R161 ;  /* 0x000000c6a2a27223 */ /* 0x000fe200000100a1 */
[----:B------:R-:W-:Y:S01]  /*6750*/  IMAD.U32 R161, RZ, RZ, UR13 ;  /* 0x0000000dffa17e24 */ /* 0x000fe2000f8e00ff */
[----:B------:R1:W-:Y:S01]  /*6760*/  STS [R144+0x10b8], R167 ;  /* 0x0010b8a790007388 */ /* 0x0003e20000000800 */
[----:B0-----:R-:W-:Y:S01]  /*6770*/  IADD3 R175, PT, PT, R148, 0x40, RZ ;  /* 0x0000004094af7810 */ /* 0x001fe20007ffe0ff */
[----:B------:R-:W-:-:S02]  /*6780*/  FFMA.FTZ R14, R159, R162, R14 ;  /* 0x000000a29f0e7223 */ /* 0x000fc4000001000e */
[----:B------:R0:W-:Y:S01]  /*6790*/  STS [R144+0x10bc], R3 ;  /* 0x0010bc0390007388 */ /* 0x0001e20000000800 */
[----:B------:R-:W-:Y:S02]  /*67a0*/  IADD3 R161, PT, PT, R161, -UR6, -R148 ;  /* 0x80000006a1a17c10 */ /* 0x000fe4000fffe894 */
[----:B------:R-:W-:Y:S01]  /*67b0*/  LEA.HI R175, R175, R148, RZ, 0x1b ;  /* 0x00000094afaf7211 */ /* 0x000fe200078fd8ff */
[----:B------:R2:W-:Y:S01]  /*67c0*/  STS [R144+0x10c0], R169 ;  /* 0x0010c0a990007388 */ /* 0x0005e20000000800 */
[----:B------:R-:W-:Y:S01]  /*67d0*/  ISETP.GE.AND P6, PT, R161, 0x1, PT ;  /* 0x00000001a100780c */ /* 0x000fe20003fc6270 */
[----:B------:R-:W-:Y:S01]  /*67e0*/  FFMA.FTZ R158, R158, R14, R15 ;  /* 0x0000000e9e9e7223 */ /* 0x000fe2000001000f */
[----:B-1----:R-:W-:Y:S01]  /*67f0*/  LEA R167, R175, UR12, 0x2 ;  /* 0x0000000cafa77c11 */ /* 0x002fe2000f8e10ff */
[----:B------:R2:W-:Y:S01]  /*6800*/  STS [R144+0x10c4], R163 ;  /* 0x0010c4a390007388 */ /* 0x0005e20000000800 */
[----:B------:R-:W-:Y:S01]  /*6810*/  IADD3 R15, PT, PT, R148, 0x100, RZ ;  /* 0x00000100940f7810 */ /* 0x000fe20007ffe0ff */
[----:B0-----:R-:W-:-:S04]  /*6820*/  IMAD.WIDE.U32 R2, R17, UR40, R4 ;  /* 0x0000002811027c25 */ /* 0x001fc8000f8e0004 */
[----:B------:R-:W-:Y:S01]  /*6830*/  FFMA.FTZ R160, R160, R158, R227 ;  /* 0x0000009ea0a07223 */ /* 0x000fe200000100e3 */
[----:B------:R2:W-:Y:S01]  /*6840*/  STS [R144+0x10c8], R171 ;  /* 0x0010c8ab90007388 */ /* 0x0005e20000000800 */
[----:B------:R-:W-:Y:S01]  /*6850*/  ISETP.GE.AND P4, PT, R161, 0x41, PT ;  /* 0x00000041a100780c */ /* 0x000fe20003f86270 */
[----:B------:R-:W-:Y:S01]  /*6860*/  IMAD R3, R17, UR41, R3 ;  /* 0x0000002911037c24 */ /* 0x000fe2000f8e0203 */
[C---:B------:R-:W-:Y:S01]  /*6870*/  LEA R4, P0, R2.reuse, UR42, 0x2 ;  /* 0x0000002a02047c11 */ /* 0x040fe2000f8010ff */
[----:B------:R2:W-:Y:S01]  /*6880*/  STS [R144+0x10cc], R165 ;  /* 0x0010cca590007388 */ /* 0x0005e20000000800 */
[----:B------:R-:W-:Y:S02]  /*6890*/  BAR.SYNC.DEFER_BLOCKING 0x0 ;  /* 0x0000000000007b1d */ /* 0x000fe40000010000 */
[----:B------:R-:W-:Y:S02]  /*68a0*/  LEA.HI.X R5, R2, UR43, R3, 0x2, P0 ;  /* 0x0000002b02057c11 */ /* 0x000fe400080f1403 */
[----:B------:R-:W-:-:S02]  /*68b0*/  IADD3 R3, PT, PT, R148, 0x80, RZ ;  /* 0x0000008094037810 */ /* 0x000fc40007ffe0ff */
[----:B------:R-:W-:Y:S02]  /*68c0*/  ISETP.GE.AND P3, PT, R161, 0x81, PT ;  /* 0x00000081a100780c */ /* 0x000fe40003f66270 */
[----:B------:R-:W-:Y:S02]  /*68d0*/  LEA.HI R3, R3, R148, RZ, 0x1b ;  /* 0x0000009403037211 */ /* 0x000fe400078fd8ff */
[----:B------:R-:W-:Y:S02]  /*68e0*/  ISETP.GE.AND P2, PT, R161, 0xc1, PT ;  /* 0x000000c1a100780c */ /* 0x000fe40003f46270 */
[----:B------:R-:W-:Y:S02]  /*68f0*/  LEA R156, R3, UR12, 0x2 ;  /* 0x0000000c039c7c11 */ /* 0x000fe4000f8e10ff */
[----:B------:R-:W-:Y:S01]  /*6900*/  ISETP.GE.AND P0, PT, R161, 0x101, PT ;  /* 0x00000101a100780c */ /* 0x000fe20003f06270 */
[----:B------:R-:W0:Y:S01]  /*6910*/  LDS R167, [R167+0x1190] ;  /* 0x00119000a7a77984 */ /* 0x000e220000000800 */
[----:B--2---:R-:W-:Y:S11]  /*6920*/  @!P6 BRA `(.L_x_3732) ;  /* 0x000000000010e947 */ /* 0x004ff60003800000 */
[----:B------:R-:W-:-:S04]  /*6930*/  LEA.HI R2, R148, R148, RZ, 0x1b ;  /* 0x0000009494027211 */ /* 0x000fc800078fd8ff */
[----:B------:R-:W-:-:S05]  /*6940*/  LEA R2, R2, UR12, 0x2 ;  /* 0x0000000c02027c11 */ /* 0x000fca000f8e10ff */
[----:B------:R-:W1:Y:S04]  /*6950*/  LDS R3, [R2+0x1090] ;  /* 0x0010900002037984 */ /* 0x000e680000000800 */
[----:B-1----:R1:W-:Y:S02]  /*6960*/  REDG.E.ADD.F32.FTZ.RN.STRONG.GPU desc[UR30][R4.64], R3 ;  /* 0x00000003040079a6 */ /* 0x0023e4000c12f31e */
.L_x_3732:
[----:B------:R-:W-:Y:S05]  /*6970*/  BSYNC.RECONVERGENT B0 ;  /* 0x0000000000007941 */ /* 0x000fea0003800200 */
.L_x_3731:
[----:B------:R-:W-:Y:S01]  /*6980*/  BSSY.RECONVERGENT B0, `(.L_x_3733) ;  /* 0x0000004000007945 */ /* 0x000fe20003800200 */
[----:B------:R-:W-:-:S03]  /*6990*/  ISETP.GE.AND P6, PT, R161, 0x141, PT ;  /* 0x00000141a100780c */ /* 0x000fc60003fc6270 */
[----:B------:R-:W-:Y:S10]  /*69a0*/  @!P4 BRA `(.L_x_3734) ;  /* 0x000000000004c947 */ /* 0x000ff40003800000 */
[----:B0-----:R2:W-:Y:S02]  /*69b0*/  REDG.E.ADD.F32.FTZ.RN.STRONG.GPU desc[UR30][R4.64+0x100], R167 ;  /* 0x000100a7040079a6 */ /* 0x0015e4000c12f31e */
.L_x_3734:
[----:B------:R-:W-:Y:S05]  /*69c0*/  BSYNC.RECONVERGENT B0 ;  /* 0x0000000000007941 */ /* 0x000fea0003800200 */
.L_x_3733:
[----:B-1----:R1:W3:Y:S01]  /*69d0*/  LDS R3, [R156+0x1290] ;  /* 0x001290009c037984 */ /* 0x0022e20000000800 */
[----:B------:R-:W-:Y:S01]  /*69e0*/  BSSY.RECONVERGENT B0, `(.L_x_3735) ;  /* 0x0000006000007945 */ /* 0x000fe20003800200 */
[----:B------:R-:W-:Y:S02]  /*69f0*/  IADD3 R159, PT, PT, R148, 0x140, RZ ;  /* 0x00000140949f7810 */ /* 0x000fe40007ffe0ff */
[----:B------:R-:W-:Y:S02]  /*6a00*/  LEA.HI R15, R15, R148, RZ, 0x1b ;  /* 0x000000940f0f7211 */ /* 0x000fe400078fd8ff */
[----:B------:R-:W-:Y:S01]  /*6a10*/  LEA R7, R7, UR12, 0x2 ;  /* 0x0000000c07077c11 */ /* 0x000fe2000f8e10ff */
[----:B------:R-:W-:Y:S06]  /*6a20*/  @!P3 BRA `(.L_x_3736) ;  /* 0x000000000004b947 */ /* 0x000fec0003800000 */
[----:B---3--:R4:W-:Y:S02]  /*6a30*/  REDG.E.ADD.F32.FTZ.RN.STRONG.GPU desc[UR30][R4.64+0x200], R3 ;  /* 0x00020003040079a6 */ /* 0x0089e4000c12f31e */
.L_x_3736:
[----:B------:R-:W-:Y:S05]  /*6a40*/  BSYNC.RECONVERGENT B0 ;  /* 0x0000000000007941 */ /* 0x000fea0003800200 */
.L_x_3735:
[----:B---34-:R3:W4:Y:S01]  /*6a50*/  LDS R3, [R7+0x1390] ;  /* 0x0013900007037984 */ /* 0x0187220000000800 */
[----:B------:R-:W-:Y:S01]  /*6a60*/  BSSY.RECONVERGENT B0, `(.L_x_3737) ;  /* 0x0000005000007945 */ /* 0x000fe20003800200 */
[----:B------:R-:W-:Y:S02]  /*6a70*/  LEA.HI R159, R159, R148, RZ, 0x1b ;  /* 0x000000949f9f7211 */ /* 0x000fe400078fd8ff */
[----:B------:R-:W-:Y:S01]  /*6a80*/  LEA R15, R15, UR12, 0x2 ;  /* 0x0000000c0f0f7c11 */ /* 0x000fe2000f8e10ff */
[----:B------:R-:W-:Y:S06]  /*6a90*/  @!P2 BRA `(.L_x_3738) ;  /* 0x000000000004a947 */ /* 0x000fec0003800000 */
[----:B----4-:R4:W-:Y:S02]  /*6aa0*/  REDG.E.ADD.F32.FTZ.RN.STRONG.GPU desc[UR30][R4.64+0x300], R3 ;  /* 0x00030003040079a6 */ /* 0x0109e4000c12f31e */
.L_x_3738:
[----:B------:R-:W-:Y:S05]  /*6ab0*/  BSYNC.RECONVERGENT B0 ;  /* 0x0000000000007941 */ /* 0x000fea0003800200 */
.L_x_3737:
[----:B----4-:R4:W0:Y:S01]  /*6ac0*/  LDS R3, [R15+0x1490] ;  /* 0x001490000f037984 */ /* 0x0108220000000800 */
[----:B------:R-:W-:Y:S01]  /*6ad0*/  BSSY.RECONVERGENT B0, `(.L_x_3739) ;  /* 0x0000004000007945 */ /* 0x000fe20003800200 */
[----:B------:R-:W-:-:S03]  /*6ae0*/  LEA R159, R159, UR12, 0x2 ;  /* 0x0000000c9f9f7c11 */ /* 0x000fc6000f8e10ff */
[----:B------:R-:W-:Y:S05]  /*6af0*/  @!P0 BRA `(.L_x_3740) ;  /* 0x0000000000048947 */ /* 0x000fea0003800000 */
[----:B0-----:R0:W-:Y:S02]  /*6b00*/  REDG.E.ADD.F32.FTZ.RN.STRONG.GPU desc[UR30][R4.64+0x400], R3 ;  /* 0x00040003040079a6 */ /* 0x0011e4000c12f31e */
.L_x_3740:
[----:B------:R-:W-:Y:S05]  /*6b10*/  BSYNC.RECONVERGENT B0 ;  /* 0x0000000000007941 */ /* 0x000fea0003800200 */
.L_x_3739:
[----:B0-----:R0:W0:Y:S01]  /*6b20*/  LDS R3, [R159+0x1590] ;  /* 0x001590009f037984 */ /* 0x0010220000000800 */
[----:B------:R-:W-:Y:S01]  /*6b30*/  BSSY.RECONVERGENT B0, `(.L_x_3741) ;  /* 0x0000005000007945 */ /* 0x000fe20003800200 */
[C---:B---3--:R-:W-:Y:S02]  /*6b40*/  IADD3 R7, PT, PT, R148.reuse, 0x180, RZ ;  /* 0x0000018094077810 */ /* 0x048fe40007ffe0ff */
[----:B----4-:R-:W-:Y:S01]  /*6b50*/  IADD3 R15, PT, PT, R148, 0x1c0, RZ ;  /* 0x000001c0940f7810 */ /* 0x010fe20007ffe0ff */
[----:B------:R-:W-:Y:S06]  /*6b60*/  @!P6 BRA `(.L_x_3742) ;  /* 0x000000000004e947 */ /* 0x000fec0003800000 */
[----:B0-----:R3:W-:Y:S02]  /*6b70*/  REDG.E.ADD.F32.FTZ.RN.STRONG.GPU desc[UR30][R4.64+0x500], R3 ;  /* 0x00050003040079a6 */ /* 0x0017e4000c12f31e */
.L_x_3742:
[----:B------:R-:W-:Y:S05]  /*6b80*/  BSYNC.RECONVERGENT B0 ;  /* 0x0000000000007941 */ /* 0x000fea0003800200 */
.L_x_3741:
[-C--:B------:R-:W-:Y:S01]  /*6b90*/  LEA.HI R7, R7, R148.reuse, RZ, 0x1b ;  /* 0x0000009407077211 */ /* 0x080fe200078fd8ff */
[----:B------:R-:W-:Y:S01]  /*6ba0*/  BSSY.RECONVERGENT B0, `(.L_x_3743) ;  /* 0x000000e000007945 */ /* 0x000fe20003800200 */
[----:B------:R-:W-:Y:S02]  /*6bb0*/  ISETP.GE.AND P6, PT, R161, 0x181, PT ;  /* 0x00000181a100780c */ /* 0x000fe40003fc6270 */
[----:B0--3--:R-:W-:Y:S02]  /*6bc0*/  LEA R3, R7, UR12, 0x2 ;  /* 0x0000000c07037c11 */ /* 0x009fe4000f8e10ff */
[-C--:B------:R-:W-:Y:S02]  /*6bd0*/  LEA.HI R15, R15, R148.reuse, RZ, 0x1b ;  /* 0x000000940f0f7211 */ /* 0x080fe400078fd8ff */
[----:B------:R-:W-:Y:S02]  /*6be0*/  LEA.HI R157, R157, R148, RZ, 0x1b ;  /* 0x000000949d9d7211 */ /* 0x000fe400078fd8ff */
[----:B------:R-:W0:Y:S01]  /*6bf0*/  LDS R3, [R3+0x1690] ;  /* 0x0016900003037984 */ /* 0x000e220000000800 */
[----:B------:R-:W-:-:S02]  /*6c00*/  IADD3 R159, PT, PT, R148, 0x240, RZ ;  /* 0x00000240949f7810 */ /* 0x000fc40007ffe0ff */
[----:B------:R-:W-:Y:S02]  /*6c10*/  LEA R15, R15, UR12, 0x2 ;  /* 0x0000000c0f0f7c11 */ /* 0x000fe4000f8e10ff */
[C---:B------:R-:W-:Y:S02]  /*6c20*/  ISETP.GE.AND P0, PT, R161.reuse, 0x1c1, PT ;  /* 0x000001c1a100780c */ /* 0x040fe40003f06270 */
[C---:B------:R-:W-:Y:S02]  /*6c30*/  ISETP.GE.AND P2, PT, R161.reuse, 0x201, PT ;  /* 0x00000201a100780c */ /* 0x040fe40003f46270 */
[C---:B------:R-:W-:Y:S02]  /*6c40*/  ISETP.GE.AND P3, PT, R161.reuse, 0x241, PT ;  /* 0x00000241a100780c */ /* 0x040fe40003f66270 */
[----:B------:R-:W-:Y:S01]  /*6c50*/  ISETP.GE.AND P4, PT, R161, 0x281, PT ;  /* 0x00000281a100780c */ /* 0x000fe20003f86270 */
[----:B------:R-:W-:-:S12]  /*6c60*/  @!P6 BRA `(.L_x_3744) ;  /* 0x000000000004e947 */ /* 0x000fd80003800000 */
[----:B0-----:R3:W-:Y:S02]  /*6c70*/  REDG.E.ADD.F32.FTZ.RN.STRONG.GPU desc[UR30][R4.64+0x600], R3 ;  /* 0x00060003040079a6 */ /* 0x0017e4000c12f31e */
.L_x_3744:
[----:B------:R-:W-:Y:S05]  /*6c80*/  BSYNC.RECONVERGENT B0 ;  /* 0x0000000000007941 */ /* 0x000fea0003800200 */
.L_x_3743:
[----:B0--3--:R0:W3:Y:S01]  /*6c90*/  LDS R3, [R15+0x1790] ;  /* 0x001790000f037984 */ /* 0x0090e20000000800 */
[----:B------:R-:W-:Y:S01]  /*6ca0*/  BSSY.RECONVERGENT B0, `(.L_x_3745) ;  /* 0x0000006000007945 */ /* 0x000fe20003800200 */
[----:B------:R-:W-:Y:S02]  /*6cb0*/  IADD3 R7, PT, PT, R148, 0x280, RZ ;  /* 0x0000028094077810 */ /* 0x000fe40007ffe0ff */
[----:B------:R-:W-:Y:S02]  /*6cc0*/  LEA R157, R157, UR12, 0x2 ;  /* 0x0000000c9d9d7c11 */ /* 0x000fe4000f8e10ff */
[----:B------:R-:W-:Y:S01]  /*6cd0*/  LEA.HI R159, R159, R148, RZ, 0x1b ;  /* 0x000000949f9f7211 */ /* 0x000fe200078fd8ff */
[----:B------:R-:W-:Y:S06]  /*6ce0*/  @!P0 BRA `(.L_x_3746) ;  /* 0x0000000000048947 */ /* 0x000fec0003800000 */
[----:B---3--:R4:W-:Y:S02]  /*6cf0*/  REDG.E.ADD.F32.FTZ.RN.STRONG.GPU desc[UR30][R4.64+0x700], R3 ;  /* 0x00070003040079a6 */ /* 0x0089e4000c12f31e */
.L_x_3746:
[----:B------:R-:W-:Y:S05]  /*6d00*/  BSYNC.RECONVERGENT B0 ;  /* 0x0000000000007941 */ /* 0x000fea0003800200 */
.L_x_3745:
[----:B---34-:R3:W4:Y:S01]  /*6d10*/  LDS R3, [R157+0x1890] ;  /* 0x001890009d037984 */ /* 0x0187220000000800 */
[----:B------:R-:W-:Y:S01]  /*6d20*/  BSSY.RECONVERGENT B0, `(.L_x_3747) ;  /* 0x0000005000007945 */ /* 0x000fe20003800200 */
[----:B------:R-:W-:Y:S02]  /*6d30*/  LEA.HI R7, R7, R148, RZ, 0x1b ;  /* 0x0000009407077211 */ /* 0x000fe400078fd8ff */
[----:B------:R-:W-:Y:S01]  /*6d40*/  LEA R159, R159, UR12, 0x2 ;  /* 0x0000000c9f9f7c11 */ /* 0x000fe2000f8e10ff */
[----:B------:R-:W-:Y:S06]  /*6d50*/  @!P2 BRA `(.L_x_3748) ;  /* 0x000000000004a947 */ /* 0x000fec0003800000 */
[----:B----4-:R4:W-:Y:S02]  /*6d60*/  REDG.E.ADD.F32.FTZ.RN.STRONG.GPU desc[UR30][R4.64+0x800], R3 ;  /* 0x00080003040079a6 */ /* 0x0109e4000c12f31e */
.L_x_3748:
[----:B------:R-:W-:Y:S05]  /*6d70*/  BSYNC.RECONVERGENT B0 ;  /* 0x0000000000007941 */ /* 0x000fea0003800200 */
.L_x_3747:
[----:B----4-:R4:W1:Y:S01]  /*6d80*/  LDS R3, [R159+0x1990] ;  /* 0x001990009f037984 */ /* 0x0108620000000800 */
[----:B------:R-:W-:Y:S01]  /*6d90*/  BSSY.RECONVERGENT B0, `(.L_x_3749) ;  /* 0x0000005000007945 */ /* 0x000fe20003800200 */
[----:B0-----:R-:W-:Y:S02]  /*6da0*/  IADD3 R15, PT, PT, R148, 0x2c0, RZ ;  /* 0x000002c0940f7810 */ /* 0x001fe40007ffe0ff */
[----:B------:R-:W-:Y:S01]  /*6db0*/  LEA R7, R7, UR12, 0x2 ;  /* 0x0000000c07077c11 */ /* 0x000fe2000f8e10ff */
[----:B------:R-:W-:Y:S06]  /*6dc0*/  @!P3 BRA `(.L_x_3750) ;  /* 0x000000000004b947 */ /* 0x000fec0003800000 */
[----:B-1----:R0:W-:Y:S02]  /*6dd0*/  REDG.E.ADD.F32.FTZ.RN.STRONG.GPU desc[UR30][R4.64+0x900], R3 ;  /* 0x00090003040079a6 */ /* 0x0021e4000c12f31e */
.L_x_3750:
[----:B------:R-:W-:Y:S05]  /*6de0*/  BSYNC.RECONVERGENT B0 ;  /* 0x0000000000007941 */ /* 0x000fea0003800200 */
.L_x_3749:
[----:B01----:R0:W1:Y:S01]  /*6df0*/  LDS R3, [R7+0x1a90] ;  /* 0x001a900007037984 */ /* 0x0030620000000800 */
[----:B------:R-:W-:Y:S01]  /*6e00*/  BSSY.RECONVERGENT B0, `(.L_x_3751) ;  /* 0x0000004000007945 */ /* 0x000fe20003800200 */
[----:B------:R-:W-:-:S03]  /*6e10*/  LEA.HI R15, R15, R148, RZ, 0x1b ;  /* 0x000000940f0f7211 */ /* 0x000fc600078fd8ff */
[----:B------:R-:W-:Y:S05]  /*6e20*/  @!P4 BRA `(.L_x_3752) ;  /* 0x000000000004c947 */ /* 0x000fea0003800000 */
[----:B-1----:R1:W-:Y:S02]  /*6e30*/  REDG.E.ADD.F32.FTZ.RN.STRONG.GPU desc[UR30][R4.64+0xa00], R3 ;  /* 0x000a0003040079a6 */ /* 0x0023e4000c12f31e */
.L_x_3752:
[----:B------:R-:W-:Y:S05]  /*6e40*/  BSYNC.RECONVERGENT B0 ;  /* 0x0000000000007941 */ /* 0x000fea0003800200 */
.L_x_3751:
        /* <DEDUP_REMOVED lines=12> */
.L_x_3754:
[----:B------:R-:W-:Y:S05]  /*6f10*/  BSYNC.RECONVERGENT B0 ;  /* 0x0000000000007941 */ /* 0x000fea0003800200 */
.L_x_3753:
[C---:B----4-:R-:W-:Y:S01]  /*6f20*/  IADD3 R159, PT, PT, R148.reuse, 0x300, RZ ;  /* 0x00000300949f7810 */ /* 0x050fe20007ffe0ff */
[----:B------:R-:W-:Y:S02]  /*6f30*/  VIADD R161, R148, 0x340 ;  /* 0x0000034094a17836 */ /* 0x000fe40000000000 */
[----:B------:R-:W-:Y:S01]  /*6f40*/  FFMA.FTZ R217, R92, -R47, R217 ;  /* 0x8000002f5cd97223 */ /* 0x000fe200000100d9 */
        /* <DEDUP_REMOVED lines=28> */
.L_x_3756:
[----:B------:R-:W-:Y:S05]  /*7110*/  BSYNC.RECONVERGENT B0 ;  /* 0x0000000000007941 */ /* 0x000fea0003800200 */
.L_x_3755:
[----:B------:R-:W-:Y:S01]  /*7120*/  FFMA.FTZ R210, R208, R225, R157 ;  /* 0x000000e1d0d27223 */ /* 0x000fe2000001009d */
[----:B------:R-:W-:Y:S01]  /*7130*/  BSSY.RECONVERGENT B0, `(.L_x_3757) ;  /* 0x0000006000007945 */ /* 0x000fe20003800200 */
[----:B------:R3:W4:Y:S01]  /*7140*/  LDS R157, [R165+0x1d90] ;  /* 0x001d9000a59d7984 */ /* 0x0007220000000800 */
[----:B------:R-:W-:Y:S01]  /*7150*/  FFMA.FTZ R200, R89, -R40, R200 ;  /* 0x8000002859c87223 */ /* 0x000fe200000100c8 */
[----:B01----:R-:W-:Y:S01]  /*7160*/  FMUL.FTZ R161, R40, R180 ;  /* 0x000000b428a17220 */ /* 0x003fe20000410000 */
[----:B------:R-:W-:Y:S06]  /*7170*/  @!P2 BRA `(.L_x_3758) ;  /* 0x000000000004a947 */ /* 0x000fec0003800000 */
[----:B----4-:R0:W-:Y:S02]  /*7180*/  REDG.E.ADD.F32.FTZ.RN.STRONG.GPU desc[UR30][R4.64+0xd00], R157 ;  /* 0x000d009d040079a6 */ /* 0x0101e4000c12f31e */
.L_x_3758:
[----:B------:R-:W-:Y:S05]  /*7190*/  BSYNC.RECONVERGENT B0 ;  /* 0x0000000000007941 */ /* 0x000fea0003800200 */
.L_x_3757:
[----:B0---4-:R-:W-:Y:S01]  /*71a0*/  IADD3 R157, PT, PT, R148, 0x380, RZ ;  /* 0x00000380949d7810 */ /* 0x011fe20007ffe0ff */
[----:B------:R-:W-:Y:S01]  /*71b0*/  FFMA.FTZ R229, R84, -R39, R229 ;  /* 0x8000002754e57223 */ /* 0x000fe200000100e5 */
[----:B------:R-:W-:Y:S01]  /*71c0*/  FMUL.FTZ R163, R39, R170 ;  /* 0x000000aa27a37220 */ /* 0x000fe20000410000 */
[----:B------:R-:W-:Y:S01]  /*71d0*/  FFMA.FTZ R210, R161, R200, R210 ;  /* 0x000000c8a1d27223 */ /* 0x000fe200000100d2 */
[----:B------:R-:W-:Y:S01]  /*71e0*/  LEA.HI R157, R157, R148, RZ, 0x1b ;  /* 0x000000949d9d7211 */ /* 0x000fe200078fd8ff */
[----:B------:R-:W-:Y:S01]  /*71f0*/  FFMA.FTZ R202, R87, -R38, R202 ;  /* 0x8000002657ca7223 */ /* 0x000fe200000100ca */
[----:B---3--:R-:W-:Y:S01]  /*7200*/  FMUL.FTZ R165, R38, R178 ;  /* 0x000000b226a57220 */ /* 0x008fe20000410000 */
[----:B------:R-:W-:Y:S01]  /*7210*/  FFMA.FTZ R210, R163, R229, R210 ;  /* 0x000000e5a3d27223 */ /* 0x000fe200000100d2 */
[----:B------:R-:W-:Y:S01]  /*7220*/  LEA R157, R157, UR12, 0x2 ;  /* 0x0000000c9d9d7c11 */ /* 0x000fe2000f8e10ff */
[----:B------:R-:W-:Y:S01]  /*7230*/  FFMA.FTZ R233, R82, -R37, R233 ;  /* 0x8000002552e97223 */ /* 0x000fe200000100e9 */
[----:B--2---:R-:W-:Y:S01]  /*7240*/  FMUL.FTZ R167, R37, R168 ;  /* 0x000000a825a77220 */ /* 0x004fe20000410000 */
[----:B------:R-:W-:Y:S01]  /*7250*/  FFMA.FTZ R210, R165, R202, R210 ;  /* 0x000000caa5d27223 */ /* 0x000fe200000100d2 */
[----:B------:R-:W-:Y:S01]  /*7260*/  FFMA.FTZ R206, R85, -R36, R206 ;  /* 0x8000002455ce7223 */ /* 0x000fe200000100ce */
[----:B------:R-:W-:Y:S01]  /*7270*/  FMUL.FTZ R169, R36, R176 ;  /* 0x000000b024a97220 */ /* 0x000fe20000410000 */
[----:B------:R-:W0:Y:S01]  /*7280*/  LDS R157, [R157+0x1e90] ;  /* 0x001e90009d9d7984 */ /* 0x000e220000000800 */
[----:B------:R-:W-:Y:S01]  /*7290*/  FFMA.FTZ R210, R167, R233, R210 ;  /* 0x000000e9a7d27223 */ /* 0x000fe200000100d2 */
[----:B------:R-:W-:Y:S01]  /*72a0*/  IADD3 R173, PT, PT, R148, 0x3c0, RZ ;  /* 0x000003c094ad7810 */ /* 0x000fe20007ffe0ff */
[----:B------:R-:W-:Y:S01]  /*72b0*/  FFMA.FTZ R235, R80, -R35, R235 ;  /* 0x8000002350eb7223 */ /* 0x000fe200000100eb */
[----:B------:R-:W-:Y:S01]  /*72c0*/  FMUL.FTZ R171, R35, R166 ;  /* 0x000000a623ab7220 */ /* 0x000fe20000410000 */
[----:B------:R-:W-:Y:S01]  /*72d0*/  FFMA.FTZ R210, R169, R206, R210 ;  /* 0x000000cea9d27223 */ /* 0x000fe200000100d2 */
[----:B------:R-:W-:Y:S01]  /*72e0*/  LEA.HI R175, R173, R148, RZ, 0x1b ;  /* 0x00000094adaf7211 */ /* 0x000fe200078fd8ff */
[----:B------:R-:W-:Y:S01]  /*72f0*/  FFMA.FTZ R204, R83, -R34, R204 ;  /* 0x8000002253cc7223 */ /* 0x000fe200000100cc */
[----:B------:R-:W-:Y:S01]  /*7300*/  FMUL.FTZ R173, R34, R174 ;  /* 0x000000ae22ad7220 */ /* 0x000fe20000410000 */
[----:B------:R-:W-:Y:S01]  /*7310*/  FFMA.FTZ R210, R171, R235, R210 ;  /* 0x000000ebabd27223 */ /* 0x000fe200000100d2 */
[----:B------:R-:W-:Y:S01]  /*7320*/  BSSY.RECONVERGENT B0, `(.L_x_3759) ;  /* 0x0000007000007945 */ /* 0x000fe20003800200 */
[----:B------:R-:W-:Y:S01]  /*7330*/  LEA R177, R175, UR12, 0x2 ;  /* 0x0000000cafb17c11 */ /* 0x000fe2000f8e10ff */
[----:B------:R-:W-:Y:S01]  /*7340*/  FFMA.FTZ R231, R81, -R32, R231 ;  /* 0x8000002051e77223 */ /* 0x000fe200000100e7 */
[----:B------:R-:W-:Y:S01]  /*7350*/  FMUL.FTZ R175, R32, R164 ;  /* 0x000000a420af7220 */ /* 0x000fe20000410000 */
[----:B------:R-:W-:Y:S01]  /*7360*/  FFMA.FTZ R210, R173, R204, R210 ;  /* 0x000000ccadd27223 */ /* 0x000fe200000100d2 */
[----:B------:R-:W-:Y:S06]  /*7370*/  @!P3 BRA `(.L_x_3760) ;  /* 0x000000000004b947 */ /* 0x000fec0003800000 */
[----:B0-----:R1:W-:Y:S02]  /*7380*/  REDG.E.ADD.F32.FTZ.RN.STRONG.GPU desc[UR30][R4.64+0xe00], R157 ;  /* 0x000e009d040079a6 */ /* 0x0013e4000c12f31e */
.L_x_3760:
[----:B------:R-:W-:Y:S05]  /*7390*/  BSYNC.RECONVERGENT B0 ;  /* 0x0000000000007941 */ /* 0x000fea0003800200 */
.L_x_3759:
[----:B------:R-:W2:Y:S01]  /*73a0*/  LDS R177, [R177+0x1f90] ;  /* 0x001f9000b1b17984 */ /* 0x000ea20000000800 */
[----:B------:R-:W-:Y:S01]  /*73b0*/  BSSY.RECONVERGENT B0, `(.L_x_3761) ;  /* 0x0000004000007945 */ /* 0x000fe20003800200 */
[----:B01----:R-:W-:-:S03]  /*73c0*/  FFMA.FTZ R157, R175, R231, R210 ;  /* 0x000000e7af9d7223 */ /* 0x003fc600000100d2 */
[----:B------:R-:W-:Y:S05]  /*73d0*/  @!P4 BRA `(.L_x_3762) ;  /* 0x000000000004c947 */ /* 0x000fea0003800000 */
[----:B--2---:R0:W-:Y:S02]  /*73e0*/  REDG.E.ADD.F32.FTZ.RN.STRONG.GPU desc[UR30][R4.64+0xf00], R177 ;  /* 0x000f00b1040079a6 */ /* 0x0041e4000c12f31e */
.L_x_3762:
[----:B------:R-:W-:Y:S05]  /*73f0*/  BSYNC.RECONVERGENT B0 ;  /* 0x0000000000007941 */ /* 0x000fea0003800200 */
.L_x_3761:
[----:B0-----:R-:W0:Y:S01]  /*7400*/  SHFL.DOWN PT, R4, R157, 0x1, 0x1f ;  /* 0x08201f009d047f89 */ /* 0x001e2200000e0000 */
[----:B------:R-:W-:Y:S01]  /*7410*/  ISETP.GT.AND P0, PT, R128, 0x1e, PT ;  /* 0x0000001e8000780c */ /* 0x000fe20003f04270 */
[----:B------:R-:W-:Y:S01]  /*7420*/  FADD.FTZ R18, R173, R18 ;  /* 0x00000012ad127221 */ /* 0x000fe20000010000 */
[----:B------:R-:W-:Y:S01]  /*7430*/  FADD.FTZ R20, R169, R20 ;  /* 0x00000014a9147221 */ /* 0x000fe20000010000 */
[----:B------:R-:W1:Y:S01]  /*7440*/  SHFL.DOWN PT, R5, R6, 0x1, 0x1f ;  /* 0x08201f0006057f89 */ /* 0x000e6200000e0000 */
[----:B------:R-:W-:Y:S01]  /*7450*/  FADD.FTZ R24, R161, R24 ;  /* 0x00000018a1187221 */ /* 0x000fe20000010000 */
[----:B------:R-:W-:Y:S01]  /*7460*/  FADD.FTZ R28, R15, R28 ;  /* 0x0000001c0f1c7221 */ /* 0x000fe20000010000 */
[-C--:B------:R-:W-:Y:S01]  /*7470*/  FMUL.FTZ R15, R155, R14.reuse ;  /* 0x0000000e9b0f7220 */ /* 0x080fe20000410000 */
[----:B------:R-:W-:Y:S01]  /*7480*/  FADD.FTZ R26, R159, R26 ;  /* 0x0000001a9f1a7221 */ /* 0x000fe20000010000 */
[----:B------:R-:W-:Y:S01]  /*7490*/  BSSY.RECONVERGENT B0, `(.L_x_3763) ;  /* 0x0000075000007945 */ /* 0x000fe20003800200 */
[----:B------:R-:W-:Y:S01]  /*74a0*/  FADD.FTZ R16, R175, R16 ;  /* 0x00000010af107221 */ /* 0x000fe20000010000 */
        /* <DEDUP_REMOVED lines=22> */
[----:B------:R-:W-:Y:S01]  /*7610*/  ISETP.GT.AND P0, PT, R128, 0x1b, PT ;  /* 0x0000001b8000780c */ /* 0x000fe20003f04270 */
[----:B------:R-:W-:Y:S01]  /*7620*/  FMUL.FTZ R210, R231, R4 ;  /* 0x00000004e7d27220 */ /* 0x000fe20000410000 */
[C---:B------:R-:W-:Y:S01]  /*7630*/  FMUL.FTZ R4, R155.reuse, R166 ;  /* 0x000000a69b047220 */ /* 0x040fe20000410000 */
[----:B--2---:R-:W1:Y:S01]  /*7640*/  SHFL.DOWN PT, R177, R6, 0x4, 0x1f ;  /* 0x08801f0006b17f89 */ /* 0x004e6200000e0000 */
        /* <DEDUP_REMOVED lines=20> */
[----:B------:R-:W-:Y:S01]  /*7790*/  FMUL.FTZ R200, R200, R5 ;  /* 0x00000005c8c87220 */ /* 0x000fe20000410000 */
[----:B------:R-:W-:Y:S01]  /*77a0*/  FMUL.FTZ R5, R155, R172 ;  /* 0x000000ac9b057220 */ /* 0x000fe20000410000 */
[----:B------:R-:W-:Y:S01]  /*77b0*/  FMUL.FTZ R223, R223, R4 ;  /* 0x00000004dfdf7220 */ /* 0x000fe20000410000 */
[----:B-1----:R-:W-:Y:S01]  /*77c0*/  @!P0 FADD.FTZ R6, R6, R177 ;  /* 0x000000b106068221 */ /* 0x002fe20000010000 */
[----:B------:R-:W0:Y:S01]  /*77d0*/  SHFL.DOWN PT, R164, R157, 0x8, 0x1f ;  /* 0x09001f009da47f89 */ /* 0x000e2200000e0000 */
[----:B------:R-:W-:Y:S01]  /*77e0*/  ISETP.GT.AND P0, PT, R128, 0x17, PT ;  /* 0x000000178000780c */ /* 0x000fe20003f04270 */
[----:B------:R-:W-:Y:S01]  /*77f0*/  FMUL.FTZ R196, R196, R5 ;  /* 0x00000005c4c47220 */ /* 0x000fe20000410000 */
[----:B------:R-:W-:Y:S01]  /*7800*/  FMUL.FTZ R5, R155, R198 ;  /* 0x000000c69b057220 */ /* 0x000fe20000410000 */
[----:B------:R-:W1:Y:S01]  /*7810*/  SHFL.DOWN PT, R169, R6, 0x8, 0x1f ;  /* 0x09001f0006a97f89 */ /* 0x000e6200000e0000 */
[----:B------:R-:W-:Y:S01]  /*7820*/  FFMA.FTZ R233, R82, R168, R233 ;  /* 0x000000a852e97223 */ /* 0x000fe200000100e9 */
[----:B------:R-:W-:Y:S01]  /*7830*/  FFMA.FTZ R202, R87, R178, R202 ;  /* 0x000000b257ca7223 */ /* 0x000fe200000100ca */
[----:B------:R-:W-:Y:S01]  /*7840*/  FMUL.FTZ R194, R194, R5 ;  /* 0x00000005c2c27220 */ /* 0x000fe20000410000 */
        /* <DEDUP_REMOVED lines=18> */
[----:B------:R-:W-:Y:S01]  /*7970*/  FADD.FTZ R54, R223, R54 ;  /* 0x00000036df367221 */ /* 0x000fe20000010000 */
[----:B------:R-:W-:Y:S01]  /*7980*/  FADD.FTZ R53, R194, R53 ;  /* 0x00000035c2357221 */ /* 0x000fe20000010000 */
[----:B-1----:R-:W-:Y:S01]  /*7990*/  @!P0 FADD.FTZ R6, R6, R169 ;  /* 0x000000a906068221 */ /* 0x002fe20000010000 */
[----:B------:R-:W0:Y:S01]  /*79a0*/  SHFL.DOWN PT, R166, R157, 0x10, 0x1f ;  /* 0x0a001f009da67f89 */ /* 0x000e2200000e0000 */
[----:B------:R-:W-:Y:S01]  /*79b0*/  ISETP.NE.AND P0, PT, R128, RZ, PT ;  /* 0x000000ff8000720c */ /* 0x000fe20003f05270 */
[----:B------:R-:W-:Y:S01]  /*79c0*/  FMUL.FTZ R219, R219, R164 ;  /* 0x000000a4dbdb7220 */ /* 0x000fe20000410000 */
[C---:B------:R-:W-:Y:S01]  /*79d0*/  FMUL.FTZ R164, R155.reuse, R158 ;  /* 0x0000009e9ba47220 */ /* 0x040fe20000410000 */
[----:B------:R-:W1:Y:S02]  /*79e0*/  SHFL.DOWN PT, R161, R6, 0x10, 0x1f ;  /* 0x0a001f0006a17f89 */ /* 0x000e6400000e0000 */
[----:B------:R-:W-:Y:S01]  /*79f0*/  FFMA.FTZ R219, R90, R162, R219 ;  /* 0x000000a25adb7223 */ /* 0x000fe200000100db */
[----:B------:R-:W-:Y:S01]  /*7a00*/  FMUL.FTZ R162, R155, R160 ;  /* 0x000000a09ba27220 */ /* 0x000fe20000410000 */
[----:B------:R-:W-:-:S02]  /*7a10*/  FMUL.FTZ R217, R217, R164 ;  /* 0x000000a4d9d97220 */ /* 0x000fc40000410000 */
[----:B------:R-:W-:Y:S01]  /*7a20*/  FADD.FTZ R52, R219, R52 ;  /* 0x00000034db347221 */ /* 0x000fe20000010000 */
[----:B------:R-:W-:Y:S01]  /*7a30*/  FMUL.FTZ R162, R3, R162 ;  /* 0x000000a203a27220 */ /* 0x000fe20000410000 */
[----:B------:R-:W-:Y:S02]  /*7a40*/  FFMA.FTZ R217, R92, R158, R217 ;  /* 0x0000009e5cd97223 */ /* 0x000fe400000100d9 */
        /* <DEDUP_REMOVED lines=25> */
.L_x_3764:
[----:B------:R-:W-:Y:S05]  /*7be0*/  BSYNC.RECONVERGENT B0 ;  /* 0x0000000000007941 */ /* 0x000fea0003800200 */
.L_x_3763:
[----:B------:R-:W-:-:S04]  /*7bf0*/  IADD3 R17, PT, PT, R17, 0x1, RZ ;  /* 0x0000000111117810 */ /* 0x000fc80007ffe0ff */
[----:B------:R-:W-:-:S13]  /*7c00*/  ISETP.GE.AND P0, PT, R17, UR37, PT ;  /* 0x0000002511007c0c */ /* 0x000fda000bf06270 */
[----:B------:R-:W-:Y:S05]  /*7c10*/  @!P0 BRA `(.L_x_3765) ;  /* 0xffffffc8006c8947 */ /* 0x000fea000383ffff */
.L_x_3720:
[----:B------:R-:W-:Y:S01]  /*7c20*/  BAR.SYNC.DEFER_BLOCKING 0x0 ;  /* 0x0000000000007b1d */ /* 0x000fe20000010000 */
[----:B------:R-:W-:Y:S02]  /*7c30*/  UIADD3 UR13, UPT, UPT, -UR6, UR13, URZ ;  /* 0x0000000d060d7290 */ /* 0x000fe4000fffe1ff */
[----:B------:R-:W-:Y:S02]  /*7c40*/  UIADD3 UR23, UP0, UPT, UR23, -0x1000, URZ ;  /* 0xfffff00017177890 */ /* 0x000fe4000ff1e0ff */
[----:B------:R-:W-:Y:S02]  /*7c50*/  UIADD3 UR25, UP1, UPT, UR25, -0x1000, URZ ;  /* 0xfffff00019197890 */ /* 0x000fe4000ff3e0ff */
[----:B------:R-:W-:Y:S01]  /*7c60*/  MOV R6, UR13 ;  /* 0x0000000d00067c02 */ /* 0x000fe20008000f00 */
[----:B------:R-:W2:Y:S01]  /*7c70*/  LDCU.64 UR10, c[0x0][0x4f8] ;  /* 0x00009f00ff0a77ac */ /* 0x000ea20008000a00 */
[----:B------:R-:W3:Y:S01]  /*7c80*/  LDCU.64 UR14, c[0x0][0x500] ;  /* 0x0000a000ff0e77ac */ /* 0x000ee20008000a00 */
[----:B------:R-:W-:Y:S01]  /*7c90*/  UMOV UR7, URZ ;  /* 0x000000ff00077c82 */ /* 0x000fe20008000000 */
[----:B------:R-:W-:-:S02]  /*7ca0*/  UIADD3.X UR24, UPT, UPT, UR24, -0x1, URZ, UP0, !UPT ;  /* 0xffffffff18187890 */ /* 0x000fc400087fe4ff */
[----:B------:R-:W-:Y:S02]  /*7cb0*/  UISETP.GT.AND UP0, UPT, UR22, 0x1, UPT ;  /* 0x000000011600788c */ /* 0x000fe4000bf04270 */
[----:B------:R-:W-:Y:S02]  /*7cc0*/  UIADD3 UR27, UP2, UPT, UR27, -0x1000, URZ ;  /* 0xfffff0001b1b7890 */ /* 0x000fe4000ff5e0ff */
[----:B------:R-:W-:Y:S01]  /*7cd0*/  UIADD3.X UR26, UPT, UPT, UR26, -0x1, URZ, UP1, !UPT ;  /* 0xffffffff1a1a7890 */ /* 0x000fe20008ffe4ff */
[----:B------:R-:W-:Y:S01]  /*7ce0*/  STS [R112], R33 ;  /* 0x0000002170007388 */ /* 0x000fe20000000800 */
[----:B------:R-:W-:Y:S02]  /*7cf0*/  UIADD3.X UR28, UPT, UPT, UR28, -0x1, URZ, UP2, !UPT ;  /* 0xffffffff1c1c7890 */ /* 0x000fe400097fe4ff */
[----:B--2---:R-:W-:Y:S01]  /*7d00*/  UIMAD.WIDE.U32 UR8, UR36, UR10, UR6 ;  /* 0x0000000a240872a5 */ /* 0x004fe2000f8e0006 */
[----:B------:R-:W-:Y:S03]  /*7d10*/  STS [R110+0x4], R31 ;  /* 0x0000041f6e007388 */ /* 0x000fe60000000800 */
[----:B------:R-:W-:Y:S01]  /*7d20*/  UIMAD UR9, UR36, UR11, UR9 ;  /* 0x0000000b240972a4 */ /* 0x000fe2000f8e0209 */
[----:B------:R-:W-:Y:S01]  /*7d30*/  STS [R109+0x8], R30 ;  /* 0x0000081e6d007388 */ /* 0x000fe20000000800 */
[----:B------:R-:W2:Y:S03]  /*7d40*/  LDCU.64 UR10, c[0x0][0x550] ;  /* 0x0000aa00ff0a77ac */ /* 0x000ea60008000a00 */
[----:B------:R-:W-:Y:S01]  /*7d50*/  STS [R108+0xc], R29 ;  /* 0x00000c1d6c007388 */ /* 0x000fe20000000800 */
[----:B---3--:R-:W-:-:S03]  /*7d60*/  UIMAD.WIDE.U32 UR8, UR29, UR14, UR8 ;  /* 0x0000000e1d0872a5 */ /* 0x008fc6000f8e0008 */
[----:B------:R-:W-:Y:S01]  /*7d70*/  STS [R107+0x10], R28 ;  /* 0x0000101c6b007388 */ /* 0x000fe20000000800 */
[----:B------:R-:W-:Y:S02]  /*7d80*/  UIMAD UR9, UR29, UR15, UR9 ;  /* 0x0000000f1d0972a4 */ /* 0x000fe4000f8e0209 */
[----:B-1----:R-:W-:Y:S01]  /*7d90*/  IADD3 R3, P0, PT, R146, UR8, RZ ;  /* 0x0000000892037c10 */ /* 0x002fe2000ff1e0ff */
[----:B------:R-:W-:Y:S03]  /*7da0*/  STS [R106+0x14], R27 ;  /* 0x0000141b6a007388 */ /* 0x000fe60000000800 */
[----:B0-----:R-:W-:Y:S01]  /*7db0*/  IADD3.X R4, PT, PT, RZ, UR9, RZ, P0, !PT ;  /* 0x00000009ff047c10 */ /* 0x001fe200087fe4ff */
[----:B------:R-:W-:Y:S01]  /*7dc0*/  STS [R105+0x18], R26 ;  /* 0x0000181a69007388 */ /* 0x000fe20000000800 */
[----:B--2---:R-:W-:-:S03]  /*7dd0*/  LEA R2, P4, R3, UR10, 0x2 ;  /* 0x0000000a03027c11 */ /* 0x004fc6000f8810ff */
[----:B------:R-:W-:Y:S01]  /*7de0*/  STS [R104+0x1c], R25 ;  /* 0x00001c1968007388 */ /* 0x000fe20000000800 */
[----:B------:R-:W0:Y:S01]  /*7df0*/  LDCU.64 UR8, c[0x0][0x518] ;  /* 0x0000a300ff0877ac */ /* 0x000e220008000a00 */
[----:B------:R-:W-:Y:S02]  /*7e00*/  LEA.HI.X R3, R3, UR11, R4, 0x2, P4 ;  /* 0x0000000b03037c11 */ /* 0x000fe4000a0f1404 */
[----:B------:R-:W-:Y:S01]  /*7e10*/  STS [R103+0x20], R24 ;  /* 0x0000201867007388 */ /* 0x000fe20000000800 */
[----:B------:R-:W1:Y:S03]  /*7e20*/  LDCU.64 UR10, c[0x0][0x520] ;  /* 0x0000a400ff0a77ac */ /* 0x000e660008000a00 */
[----:B------:R-:W-:Y:S04]  /*7e30*/  STS [R102+0x24], R23 ;  /* 0x0000241766007388 */ /* 0x000fe80000000800 */
[----:B------:R-:W-:Y:S04]  /*7e40*/  STS [R101+0x28], R22 ;  /* 0x0000281665007388 */ /* 0x000fe80000000800 */
[----:B------:R-:W-:Y:S01]  /*7e50*/  STS [R100+0x2c], R21 ;  /* 0x00002c1564007388 */ /* 0x000fe20000000800 */
[----:B0-----:R-:W-:-:S03]  /*7e60*/  UIMAD.WIDE.U32 UR6, UR36, UR8, UR6 ;  /* 0x00000008240672a5 */ /* 0x001fc6000f8e0006 */
[----:B------:R-:W-:Y:S01]  /*7e70*/  STS [R98+0x30], R20 ;  /* 0x0000301462007388 */ /* 0x000fe20000000800 */
[----:B------:R-:W-:-:S03]  /*7e80*/  UIMAD UR7, UR36, UR9, UR7 ;  /* 0x00000009240772a4 */ /* 0x000fc6000f8e0207 */
[----:B------:R-:W-:Y:S01]  /*7e90*/  STS [R96+0x34], R19 ;  /* 0x0000341360007388 */ /* 0x000fe20000000800 */
[----:B------:R-:W0:Y:S03]  /*7ea0*/  LDCU.64 UR8, c[0x0][0x560] ;  /* 0x0000ac00ff0877ac */ /* 0x000e260008000a00 */
[----:B------:R-:W-:Y:S01]  /*7eb0*/  STS [R94+0x38], R18 ;  /* 0x000038125e007388 */ /* 0x000fe20000000800 */
[----:B-1----:R-:W-:-:S03]  /*7ec0*/  UIMAD.WIDE.U32 UR6, UR29, UR10, UR6 ;  /* 0x0000000a1d0672a5 */ /* 0x002fc6000f8e0006 */
[----:B------:R-:W-:Y:S01]  /*7ed0*/  STS [R99+0x3c], R16 ;  /* 0x00003c1063007388 */ /* 0x000fe20000000800 */
[----:B------:R-:W-:-:S03]  /*7ee0*/  NOP ;  /* 0x0000000000007918 */ /* 0x000fc60000000000 */
[----:B------:R-:W-:Y:S01]  /*7ef0*/  LDS R5, [R127] ;  /* 0x000000007f057984 */ /* 0x000fe20000000800 */
[----:B------:R-:W-:-:S03]  /*7f00*/  UIMAD UR7, UR29, UR11, UR7 ;  /* 0x0000000b1d0772a4 */ /* 0x000fc6000f8e0207 */
        /* <DEDUP_REMOVED lines=51> */
[----:B-1----:R-:W-:Y:S01]  /*8240*/  IADD3 R3, P2, PT, R146, UR6, RZ ;  /* 0x0000000692037c10 */ /* 0x002fe2000ff5e0ff */
[----:B------:R-:W-:-:S03]  /*8250*/  UIADD3 UR6, UPT, UPT, UR22, -0x1, URZ ;  /* 0xffffffff16067890 */ /* 0x000fc6000fffe0ff */
[----:B------:R-:W-:Y:S02]  /*8260*/  IADD3.X R4, PT, PT, RZ, UR7, RZ, P2, !PT ;  /* 0x00000007ff047c10 */ /* 0x000fe400097fe4ff */
[C---:B0-----:R-:W-:Y:S02]  /*8270*/  LEA R2, P2, R3.reuse, UR8, 0x2 ;  /* 0x0000000803027c11 */ /* 0x041fe4000f8410ff */
[----:B------:R-:W-:Y:S02]  /*8280*/  UMOV UR22, UR6 ;  /* 0x0000000600167c82 */ /* 0x000fe40008000000 */
[----:B------:R-:W-:Y:S01]  /*8290*/  LEA.HI.X R3, R3, UR9, R4, 0x2, P2 ;  /* 0x0000000903037c11 */ /* 0x000fe200090f1404 */
[----:B------:R0:W-:Y:S04]  /*82a0*/  STS [R112], R49 ;  /* 0x0000003170007388 */ /* 0x0001e80000000800 */
        /* <DEDUP_REMOVED lines=27> */
[----:B------:R-:W-:Y:S01]  /*8460*/  STS [R99+0x3c], R64 ;  /* 0x00003c4063007388 */ /* 0x000fe20000000800 */
[----:B------:R-:W-:-:S03]  /*8470*/  NOP ;  /* 0x0000000000007918 */ /* 0x000fc60000000000 */
[----:B------:R-:W-:Y:S01]  /*8480*/  LDS R127, [R127] ;  /* 0x000000007f7f7984 */ /* 0x000fe20000000800 */
[----:B-1----:R-:W-:-:S03]  /*8490*/  FADD.FTZ R62, R61, R62 ;  /* 0x0000003e3d3e7221 */ /* 0x002fc60000010000 */
[----:B------:R-:W-:Y:S01]  /*84a0*/  LDS R5, [R126+0x80] ;  /* 0x000080007e057984 */ /* 0x000fe20000000800 */
[----:B--2---:R-:W-:-:S03]  /*84b0*/  FADD.FTZ R63, R62, R63 ;  /* 0x0000003f3e3f7221 */ /* 0x004fc60000010000 */
        /* <DEDUP_REMOVED lines=53> */
.L_x_3718:
        /* <DEDUP_REMOVED lines=41> */
.L_x_3768:
[----:B------:R-:W-:Y:S05]  /*8aa0*/  BSYNC.RECONVERGENT B0 ;  /* 0x0000000000007941 */ /* 0x000fea0003800200 */
.L_x_3767:
        /* <DEDUP_REMOVED lines=19> */
[----:B0-----:R-:W-:-:S04]  /*8be0*/  @P1 FADD R5, R0, R5 ;  /* 0x0000000500051221 */ /* 0x001fc80000000000 */
[----:B------:R-:W-:Y:S01]  /*8bf0*/  @!P2 IMAD.IADD R6, R6, 0x1, R3 ;  /* 0x000000010606a824 */ /* 0x000fe200078e0203 */
        /* <DEDUP_REMOVED lines=18> */
.L_x_3770:
[----:B------:R-:W-:Y:S05]  /*8d20*/  BSYNC.RECONVERGENT B0 ;  /* 0x0000000000007941 */ /* 0x000fea0003800200 */
.L_x_3769:
        /* <DEDUP_REMOVED lines=17> */
.L_x_3772:
        /* <DEDUP_REMOVED lines=13> */
[C---:B------:R-:W-:Y:S01]  /*8f10*/  IMAD R9, R0.reuse, R17, R9 ;  /* 0x0000001100097224 */ /* 0x040fe200078e0209 */
[----:B------:R-:W-:Y:S02]  /*8f20*/  IADD3 R0, PT, PT, R0, UR14, RZ ;  /* 0x0000000e00007c10 */ /* 0x000fe4000fffe0ff */
        /* <DEDUP_REMOVED lines=9> */
.L_x_3771:
[----:B------:R-:W-:Y:S05]  /*8fc0*/  EXIT ;  /* 0x000000000000794d */ /* 0x000fea0003800000 */
.L_x_3725:
[----:B------:R-:W-:Y:S01]  /*8fd0*/  MOV R241, R198 ;  /* 0x000000c600f17202 */ /* 0x000fe20000000f00 */
[----:B------:R-:W-:Y:S01]  /*8fe0*/  HFMA2 R212, -RZ, RZ, 0, 5.9604644775390625e-08 ;  /* 0x00000001ffd47431 */ /* 0x000fe200000001ff */
[----:B------:R-:W-:Y:S01]  /*8ff0*/  MOV R243, RZ ;  /* 0x000000ff00f37202 */ /* 0x000fe20000000f00 */
[----:B------:R-:W-:-:S07]  /*9000*/  IMAD.MOV.U32 R6, RZ, RZ, -0x1 ;  /* 0xffffffffff067424 */ /* 0x000fce00078e00ff */
[----:B0-2--5:R-:W-:Y:S05]  /*9010*/  WARPSYNC.COLLECTIVE R6, `(.L_x_3773) ;  /* 0x0000000006087348 */ /* 0x025fea0003c00000 */
[----:B------:R1:W3:Y:S02]  /*9020*/  SHFL.UP P6, R4, R241, R212, R243 ;  /* 0x040000d4f1047389 */ /* 0x0002e400000c00f3 */
[----:B0123-5:R-:W-:Y:S05]  /*9030*/  ENDCOLLECTIVE ;  /* 0x000000000000791b */ /* 0x02ffea0003800000 */
.L_x_3773:
[----:B------:R-:W-:Y:S02]  /*9040*/  MOV R241, R5 ;  /* 0x0000000500f17202 */ /* 0x000fe40000000f00 */
[----:B------:R-:W-:-:S07]  /*9050*/  MOV R7, R4 ;  /* 0x0000000400077202 */ /* 0x000fce0000000f00 */
[----:B------:R-:W-:Y:S05]  /*9060*/  WARPSYNC.COLLECTIVE R6, `(.L_x_3774) ;  /* 0x0000000006087348 */ /* 0x000fea0003c00000 */
[----:B------:R0:W1:Y:S02]  /*9070*/  SHFL.UP P6, R4, R241, R212, R243 ;  /* 0x040000d4f1047389 */ /* 0x00006400000c00f3 */
[----:B01----:R-:W-:Y:S05]  /*9080*/  ENDCOLLECTIVE ;  /* 0x000000000000791b */ /* 0x003fea0003800000 */
.L_x_3774:
        /* <DEDUP_REMOVED lines=8> */
.L_x_3775:
[----:B------:R-:W-:Y:S02]  /*9110*/  MOV R241, R221 ;  /* 0x000000dd00f17202 */ /* 0x000fe40000000f00 */
[----:B------:R-:W-:-:S07]  /*9120*/  MOV R7, R4 ;  /* 0x0000000400077202 */ /* 0x000fce0000000f00 */
[----:B------:R-:W-:Y:S05]  /*9130*/  WARPSYNC.COLLECTIVE R6, `(.L_x_3776) ;  /* 0x0000000006087348 */ /* 0x000fea0003c00000 */
[----:B------:R0:W1:Y:S02]  /*9140*/  SHFL.UP P6, R4, R241, R212, R243 ;  /* 0x040000d4f1047389 */ /* 0x00006400000c00f3 */
[----:B01----:R-:W-:Y:S05]  /*9150*/  ENDCOLLECTIVE ;  /* 0x000000000000791b */ /* 0x003fea0003800000 */
.L_x_3776:
        /* <DEDUP_REMOVED lines=8> */
.L_x_3777:
[----:B------:R-:W-:Y:S01]  /*91e0*/  IMAD.MOV.U32 R241, RZ, RZ, R239 ;  /* 0x000000fffff17224 */ /* 0x000fe200078e00ef */
[----:B------:R-:W-:-:S07]  /*91f0*/  MOV R5, R4 ;  /* 0x0000000400057202 */ /* 0x000fce0000000f00 */
[----:B------:R-:W-:Y:S05]  /*9200*/  WARPSYNC.COLLECTIVE R6, `(.L_x_3778) ;  /* 0x0000000006087348 */ /* 0x000fea0003c00000 */
[----:B------:R0:W1:Y:S02]  /*9210*/  SHFL.UP P6, R4, R241, R212, R243 ;  /* 0x040000d4f1047389 */ /* 0x00006400000c00f3 */
[----:B01----:R-:W-:Y:S05]  /*9220*/  ENDCOLLECTIVE ;  /* 0x000000000000791b */ /* 0x003fea0003800000 */
.L_x_3778:
        /* <DEDUP_REMOVED lines=8> */
.L_x_3779:
[----:B------:R-:W-:Y:S02]  /*92b0*/  MOV R241, R7 ;  /* 0x0000000700f17202 */ /* 0x000fe40000000f00 */
[----:B------:R-:W-:-:S07]  /*92c0*/  MOV R5, R4 ;  /* 0x0000000400057202 */ /* 0x000fce0000000f00 */
[----:B------:R-:W-:Y:S05]  /*92d0*/  WARPSYNC.COLLECTIVE R6, `(.L_x_3780) ;  /* 0x0000000006087348 */ /* 0x000fea0003c00000 */
[----:B------:R0:W1:Y:S02]  /*92e0*/  SHFL.UP P6, R4, R241, R212, R243 ;  /* 0x040000d4f1047389 */ /* 0x00006400000c00f3 */
[----:B01----:R-:W-:Y:S05]  /*92f0*/  ENDCOLLECTIVE ;  /* 0x000000000000791b */ /* 0x003fea0003800000 */
.L_x_3780:
        /* <DEDUP_REMOVED lines=8> */
.L_x_3781:
[----:B------:R-:W-:Y:S02]  /*9380*/  MOV R241, R5 ;  /* 0x0000000500f17202 */ /* 0x000fe40000000f00 */
[----:B------:R-:W-:-:S07]  /*9390*/  MOV R221, R4 ;  /* 0x0000000400dd7202 */ /* 0x000fce0000000f00 */
[----:B------:R-:W-:Y:S05]  /*93a0*/  WARPSYNC.COLLECTIVE R6, `(.L_x_3782) ;  /* 0x0000000006087348 */ /* 0x000fea0003c00000 */
[----:B------:R0:W1:Y:S02]  /*93b0*/  SHFL.UP P6, R4, R241, R212, R243 ;  /* 0x040000d4f1047389 */ /* 0x00006400000c00f3 */
[----:B01----:R-:W-:Y:S05]  /*93c0*/  ENDCOLLECTIVE ;  /* 0x000000000000791b */ /* 0x003fea0003800000 */
.L_x_3782:
[----:B------:R-:W-:Y:S05]  /*93d0*/  BRA `(.L_x_3783) ;  /* 0xffffffc000e07947 */ /* 0x000fea000383ffff */
.L_x_3726:
        /* <DEDUP_REMOVED lines=8> */
.L_x_3785:
[----:B------:R-:W-:Y:S05]  /*9460*/  BSYNC B0 ;  /* 0x0000000000007941 */ /* 0x000fea0003800000 */
.L_x_3784:
[----:B------:R-:W-:Y:S05]  /*9470*/  BRA `(.L_x_3786) ;  /* 0xffffffc000d07947 */ /* 0x000fea000383ffff */
.L_x_3727:
[----:B------:R-:W-:Y:S01]  /*9480*/  HFMA2 R210, -RZ, RZ, 0, 1.847743988037109375e-06 ;  /* 0x0000001fffd27431 */ /* 0x000fe200000001ff */
[----:B------:R-:W-:Y:S01]  /*9490*/  BSSY B0, `(.L_x_3787) ;  /* 0x0000007000007945 */ /* 0x000fe20003800000 */
[----:B------:R-:W-:Y:S02]  /*94a0*/  MOV R239, R208 ;  /* 0x000000d000ef7202 */ /* 0x000fe40000000f00 */
[----:B------:R-:W-:Y:S02]  /*94b0*/  MOV R7, 0x1f ;  /* 0x0000001f00077802 */ /* 0x000fe40000000f00 */
[----:B------:R-:W-:-:S07]  /*94c0*/  MOV R6, 0xffffffff ;  /* 0xffffffff00067802 */ /* 0x000fce0000000f00 */
[----:B0-2--5:R-:W-:Y:S05]  /*94d0*/  WARPSYNC.COLLECTIVE R6, `(.L_x_3788) ;  /* 0x0000000006087348 */ /* 0x025fea0003c00000 */
[----:B------:R1:W3:Y:S02]  /*94e0*/  SHFL.IDX P2, R220, R239, R210, R7 ;  /* 0x000000d2efdc7389 */ /* 0x0002e40000040007 */
[----:B0123-5:R-:W-:Y:S05]  /*94f0*/  ENDCOLLECTIVE ;  /* 0x000000000000791b */ /* 0x02ffea0003800000 */
.L_x_3788:
[----:B------:R-:W-:Y:S05]  /*9500*/  BSYNC B0 ;  /* 0x0000000000007941 */ /* 0x000fea0003800000 */
.L_x_3787:
[----:B------:R-:W-:Y:S05]  /*9510*/  BRA `(.L_x_3789) ;  /* 0xffffffc000b07947 */ /* 0x000fea000383ffff */
.L_x_3728:
[----:B------:R-:W-:Y:S01]  /*9520*/  HFMA2 R212, -RZ, RZ, 0, 5.9604644775390625e-08 ;  /* 0x00000001ffd47431 */ /* 0x000fe200000001ff */
[----:B------:R-:W-:Y:S01]  /*9530*/  BSSY B0, `(.L_x_3790) ;  /* 0x0000007000007945 */ /* 0x000fe20003800000 */
[----:B------:R-:W-:Y:S01]  /*9540*/  MOV R241, R198 ;  /* 0x000000c600f17202 */ /* 0x000fe20000000f00 */
[----:B------:R-:W-:Y:S01]  /*9550*/  IMAD.MOV.U32 R6, RZ, RZ, -0x1 ;  /* 0xffffffffff067424 */ /* 0x000fe200078e00ff */
[----:B------:R-:W-:-:S07]  /*9560*/  MOV R243, RZ ;  /* 0x000000ff00f37202 */ /* 0x000fce0000000f00 */
[----:B0-2--5:R-:W-:Y:S05]  /*9570*/  WARPSYNC.COLLECTIVE R6, `(.L_x_3791) ;  /* 0x0000000006087348 */ /* 0x025fea0003c00000 */
[----:B------:R1:W3:Y:S02]  /*9580*/  SHFL.UP P6, R4, R241, R212, R243 ;  /* 0x040000d4f1047389 */ /* 0x0002e400000c00f3 */
[----:B0123-5:R-:W-:Y:S05]  /*9590*/  ENDCOLLECTIVE ;  /* 0x000000000000791b */ /* 0x02ffea0003800000 */
.L_x_3791:
[----:B------:R-:W-:Y:S05]  /*95a0*/  BSYNC B0 ;  /* 0x0000000000007941 */ /* 0x000fea0003800000 */
.L_x_3790:
        /* <DEDUP_REMOVED lines=11> */
.L_x_3792:
[----:B------:R-:W-:Y:S05]  /*9660*/  WARPSYNC.COLLECTIVE R6, `(.L_x_3793) ;  /* 0x0000000006087348 */ /* 0x000fea0003c00000 */
[----:B------:R0:W1:Y:S02]  /*9670*/  SHFL.IDX P2, R220, R239, R210, R7 ;  /* 0x000000d2efdc7389 */ /* 0x0000640000040007 */
[----:B01----:R-:W-:Y:S05]  /*9680*/  ENDCOLLECTIVE ;  /* 0x000000000000791b */ /* 0x003fea0003800000 */
.L_x_3793:
[----:B------:R-:W-:Y:S02]  /*9690*/  MOV R239, R3 ;  /* 0x0000000300ef7202 */ /* 0x000fe40000000f00 */
[----:B------:R-:W-:Y:S01]  /*96a0*/  MOV R221, R4 ;  /* 0x0000000400dd7202 */ /* 0x000fe20000000f00 */
[----:B------:R-:W-:-:S07]  /*96b0*/  IMAD.MOV.U32 R4, RZ, RZ, R220 ;  /* 0x000000ffff047224 */ /* 0x000fce00078e00dc */
[----:B------:R-:W-:Y:S05]  /*96c0*/  WARPSYNC.COLLECTIVE R6, `(.L_x_3794) ;  /* 0x0000000006087348 */ /* 0x000fea0003c00000 */
[----:B------:R0:W1:Y:S02]  /*96d0*/  SHFL.IDX P2, R220, R239, R210, R7 ;  /* 0x000000d2efdc7389 */ /* 0x0000640000040007 */
[----:B01----:R-:W-:Y:S05]  /*96e0*/  ENDCOLLECTIVE ;  /* 0x000000000000791b */ /* 0x003fea0003800000 */
.L_x_3794:
[----:B------:R-:W-:Y:S01]  /*96f0*/  MOV R5, R220 ;  /* 0x000000dc00057202 */ /* 0x000fe20000000f00 */
[----:B------:R-:W-:Y:S06]  /*9700*/  BRA `(.L_x_3795) ;  /* 0xffffffc0004c7947 */ /* 0x000fec000383ffff */
.L_x_3730:
[----:B------:R-:W-:Y:S01]  /*9710*/  MOV R241, R4 ;  /* 0x0000000400f17202 */ /* 0x000fe20000000f00 */
[----:B------:R-:W-:Y:S01]  /*9720*/  HFMA2 R222, -RZ, RZ, 0, 5.9604644775390625e-08 ;  /* 0x00000001ffde7431 */ /* 0x000fe200000001ff */
[----:B------:R-:W-:Y:S02]  /*9730*/  MOV R243, 0x1f ;  /* 0x0000001f00f37802 */ /* 0x000fe40000000f00 */
[----:B------:R-:W-:-:S07]  /*9740*/  MOV R6, 0xffffffff ;  /* 0xffffffff00067802 */ /* 0x000fce0000000f00 */
[----:B-1----:R-:W-:Y:S05]  /*9750*/  WARPSYNC.COLLECTIVE R6, `(.L_x_3796) ;  /* 0x0000000006087348 */ /* 0x002fea0003c00000 */
[----:B------:R0:W2:Y:S02]  /*9760*/  SHFL.DOWN P2, R210, R241, R222, R243 ;  /* 0x080000def1d27389 */ /* 0x0000a400000400f3 */
[----:B012---:R-:W-:Y:S05]  /*9770*/  ENDCOLLECTIVE ;  /* 0x000000000000791b */ /* 0x007fea0003800000 */
.L_x_3796:
[----:B------:R-:W-:Y:S02]  /*9780*/  MOV R241, R5 ;  /* 0x0000000500f17202 */ /* 0x000fe40000000f00 */
[----:B------:R-:W-:-:S07]  /*9790*/  MOV R7, R210 ;  /* 0x000000d200077202 */ /* 0x000fce0000000f00 */
[----:B------:R-:W-:Y:S05]  /*97a0*/  WARPSYNC.COLLECTIVE R6, `(.L_x_3797) ;  /* 0x0000000006087348 */ /* 0x000fea0003c00000 */
[----:B------:R0:W1:Y:S02]  /*97b0*/  SHFL.DOWN P2, R210, R241, R222, R243 ;  /* 0x080000def1d27389 */ /* 0x00006400000400f3 */
[----:B01----:R-:W-:Y:S05]  /*97c0*/  ENDCOLLECTIVE ;  /* 0x000000000000791b */ /* 0x003fea0003800000 */
.L_x_3797:
[----:B------:R-:W-:Y:S01]  /*97d0*/  @P0 FMUL.FTZ R7, R7, R4 ;  /* 0x0000000407070220 */ /* 0x000fe20000410000 */
[----:B------:R-:W-:Y:S02]  /*97e0*/  HFMA2 R222, -RZ, RZ, 0, 1.1920928955078125e-07 ;  /* 0x00000002ffde7431 */ /* 0x000fe400000001ff */
[----:B------:R-:W-:Y:S01]  /*97f0*/  @P0 FFMA.FTZ R210, R4, R210, R5 ;  /* 0x000000d204d20223 */ /* 0x000fe20000010005 */
[----:B------:R-:W-:-:S04]  /*9800*/  @P0 IMAD.MOV.U32 R4, RZ, RZ, R7 ;  /* 0x000000ffff040224 */ /* 0x000fc800078e0007 */
[----:B------:R-:W-:Y:S02]  /*9810*/  @P0 MOV R5, R210 ;  /* 0x000000d200050202 */ /* 0x000fe40000000f00 */
[----:B------:R-:W-:Y:S02]  /*9820*/  MOV R241, R4 ;  /* 0x0000000400f17202 */ /* 0x000fe40000000f00 */
[----:B------:R-:W-:-:S13]  /*9830*/  ISETP.GT.U32.AND P0, PT, R187, 0x1d, PT ;  /* 0x0000001dbb00780c */ /* 0x000fda0003f04070 */
[----:B------:R-:W-:Y:S05]  /*9840*/  WARPSYNC.COLLECTIVE R6, `(.L_x_3798) ;  /* 0x0000000006087348 */ /* 0x000fea0003c00000 */
[----:B------:R0:W1:Y:S02]  /*9850*/  SHFL.DOWN P2, R210, R241, R222, R243 ;  /* 0x080000def1d27389 */ /* 0x00006400000400f3 */
[----:B01----:R-:W-:Y:S05]  /*9860*/  ENDCOLLECTIVE ;  /* 0x000000000000791b */ /* 0x003fea0003800000 */
.L_x_3798:
[----:B------:R-:W-:Y:S02]  /*9870*/  MOV R241, R5 ;  /* 0x0000000500f17202 */ /* 0x000fe40000000f00 */
[----:B------:R-:W-:-:S07]  /*9880*/  MOV R7, R210 ;  /* 0x000000d200077202 */ /* 0x000fce0000000f00 */
[----:B------:R-:W-:Y:S05]  /*9890*/  WARPSYNC.COLLECTIVE R6, `(.L_x_3799) ;  /* 0x0000000006087348 */ /* 0x000fea0003c00000 */
[----:B------:R0:W1:Y:S02]  /*98a0*/  SHFL.DOWN P2, R210, R241, R222, R243 ;  /* 0x080000def1d27389 */ /* 0x00006400000400f3 */
[----:B01----:R-:W-:Y:S05]  /*98b0*/  ENDCOLLECTIVE ;  /* 0x000000000000791b */ /* 0x003fea0003800000 */
.L_x_3799:
        /* <DEDUP_REMOVED lines=10> */
.L_x_3800:
[----:B------:R-:W-:Y:S01]  /*9960*/  IMAD.MOV.U32 R241, RZ, RZ, R5 ;  /* 0x000000fffff17224 */ /* 0x000fe200078e0005 */
[----:B------:R-:W-:-:S07]  /*9970*/  MOV R7, R210 ;  /* 0x000000d200077202 */ /* 0x000fce0000000f00 */
[----:B------:R-:W-:Y:S05]  /*9980*/  WARPSYNC.COLLECTIVE R6, `(.L_x_3801) ;  /* 0x0000000006087348 */ /* 0x000fea0003c00000 */
[----:B------:R0:W1:Y:S02]  /*9990*/  SHFL.DOWN P2, R210, R241, R222, R243 ;  /* 0x080000def1d27389 */ /* 0x00006400000400f3 */
[----:B01----:R-:W-:Y:S05]  /*99a0*/  ENDCOLLECTIVE ;  /* 0x000000000000791b */ /* 0x003fea0003800000 */
.L_x_3801:
        /* <DEDUP_REMOVED lines=10> */
.L_x_3802:
[----:B------:R-:W-:Y:S02]  /*9a50*/  MOV R241, R5 ;  /* 0x0000000500f17202 */ /* 0x000fe40000000f00 */
[----:B------:R-:W-:-:S07]  /*9a60*/  MOV R7, R210 ;  /* 0x000000d200077202 */ /* 0x000fce0000000f00 */
[----:B------:R-:W-:Y:S05]  /*9a70*/  WARPSYNC.COLLECTIVE R6, `(.L_x_3803) ;  /* 0x0000000006087348 */ /* 0x000fea0003c00000 */
[----:B------:R0:W1:Y:S02]  /*9a80*/  SHFL.DOWN P2, R210, R241, R222, R243 ;  /* 0x080000def1d27389 */ /* 0x00006400000400f3 */
[----:B01----:R-:W-:Y:S05]  /*9a90*/  ENDCOLLECTIVE ;  /* 0x000000000000791b */ /* 0x003fea0003800000 */
.L_x_3803:
[C---:B------:R-:W-:Y:S01]  /*9aa0*/  @!P0 FMUL.FTZ R7, R4.reuse, R7 ;  /* 0x0000000704078220 */ /* 0x040fe20000410000 */
[----:B------:R-:W-:Y:S02]  /*9ab0*/  IMAD.MOV.U32 R222, RZ, RZ, 0x10 ;  /* 0x00000010ffde7424 */ /* 0x000fe400078e00ff */
        /* <DEDUP_REMOVED lines=8> */
.L_x_3804:
[----:B------:R-:W-:Y:S02]  /*9b40*/  MOV R241, R5 ;  /* 0x0000000500f17202 */ /* 0x000fe40000000f00 */
[----:B------:R-:W-:-:S07]  /*9b50*/  MOV R7, R210 ;  /* 0x000000d200077202 */ /* 0x000fce0000000f00 */
[----:B------:R-:W-:Y:S05]  /*9b60*/  WARPSYNC.COLLECTIVE R6, `(.L_x_3805) ;  /* 0x0000000006087348 */ /* 0x000fea0003c00000 */
[----:B------:R0:W1:Y:S02]  /*9b70*/  SHFL.DOWN P2, R210, R241, R222, R243 ;  /* 0x080000def1d27389 */ /* 0x00006400000400f3 */
[----:B01----:R-:W-:Y:S05]  /*9b80*/  ENDCOLLECTIVE ;  /* 0x000000000000791b */ /* 0x003fea0003800000 */
.L_x_3805:
[C---:B------:R-:W-:Y:S01]  /*9b90*/  @!P0 FMUL.FTZ R7, R4.reuse, R7 ;  /* 0x0000000704078220 */ /* 0x040fe20000410000 */
[----:B------:R-:W-:Y:S02]  /*9ba0*/  HFMA2 R222, -RZ, RZ, 0, 5.9604644775390625e-08 ;  /* 0x00000001ffde7431 */ /* 0x000fe400000001ff */
[----:B------:R-:W-:Y:S02]  /*9bb0*/  @!P0 FFMA.FTZ R210, R4, R210, R5 ;  /* 0x000000d204d28223 */ /* 0x000fe40000010005 */
[----:B------:R-:W-:Y:S02]  /*9bc0*/  @!P0 MOV R4, R7 ;  /* 0x0000000700048202 */ /* 0x000fe40000000f00 */
[----:B------:R-:W-:Y:S02]  /*9bd0*/  MOV R7, 0x1f ;  /* 0x0000001f00077802 */ /* 0x000fe40000000f00 */
[----:B------:R-:W-:Y:S01]  /*9be0*/  @!P0 MOV R5, R210 ;  /* 0x000000d200058202 */ /* 0x000fe20000000f00 */
[----:B------:R-:W-:Y:S01]  /*9bf0*/  HFMA2 R210, -RZ, RZ, 0, 0 ;  /* 0x00000000ffd27431 */ /* 0x000fe200000001ff */
[----:B------:R-:W-:-:S02]  /*9c00*/  MOV R239, R4 ;  /* 0x0000000400ef7202 */ /* 0x000fc40000000f00 */
[----:B------:R-:W-:Y:S02]  /*9c10*/  MOV R241, R4 ;  /* 0x0000000400f17202 */ /* 0x000fe40000000f00 */
[----:B------:R-:W-:-:S13]  /*9c20*/  ISETP.NE.AND P0, PT, R148, 0x1f, PT ;  /* 0x0000001f9400780c */ /* 0x000fda0003f05270 */
[----:B------:R-:W-:Y:S05]  /*9c30*/  WARPSYNC.COLLECTIVE R6, `(.L_x_3806) ;  /* 0x0000000006087348 */ /* 0x000fea0003c00000 */
[----:B------:R0:W1:Y:S02]  /*9c40*/  SHFL.IDX P2, R220, R239, R210, R7 ;  /* 0x000000d2efdc7389 */ /* 0x0000640000040007 */
[----:B01----:R-:W-:Y:S05]  /*9c50*/  ENDCOLLECTIVE ;  /* 0x000000000000791b */ /* 0x003fea0003800000 */
.L_x_3806:
[----:B------:R-:W-:Y:S02]  /*9c60*/  MOV R239, R5 ;  /* 0x0000000500ef7202 */ /* 0x000fe40000000f00 */
[----:B------:R-:W-:-:S07]  /*9c70*/  MOV R212, R220 ;  /* 0x000000dc00d47202 */ /* 0x000fce0000000f00 */
[----:B------:R-:W-:Y:S05]  /*9c80*/  WARPSYNC.COLLECTIVE R6, `(.L_x_3807) ;  /* 0x0000000006087348 */ /* 0x000fea0003c00000 */
[----:B------:R0:W1:Y:S02]  /*9c90*/  SHFL.IDX P2, R220, R239, R210, R7 ;  /* 0x000000d2efdc7389 */ /* 0x0000640000040007 */
[----:B01----:R-:W-:Y:S05]  /*9ca0*/  ENDCOLLECTIVE ;  /* 0x000000000000791b */ /* 0x003fea0003800000 */
.L_x_3807:
[----:B------:R-:W-:Y:S05]  /*9cb0*/  WARPSYNC.COLLECTIVE R6, `(.L_x_3808) ;  /* 0x0000000006087348 */ /* 0x000fea0003c00000 */
[----:B------:R0:W1:Y:S02]  /*9cc0*/  SHFL.DOWN P2, R210, R241, R222, R243 ;  /* 0x080000def1d27389 */ /* 0x00006400000400f3 */
[----:B01----:R-:W-:Y:S05]  /*9cd0*/  ENDCOLLECTIVE ;  /* 0x000000000000791b */ /* 0x003fea0003800000 */
.L_x_3808:
[----:B------:R-:W-:Y:S02]  /*9ce0*/  MOV R239, R2 ;  /* 0x0000000200ef7202 */ /* 0x000fe40000000f00 */
[----:B------:R-:W-:Y:S01]  /*9cf0*/  MOV R241, R5 ;  /* 0x0000000500f17202 */ /* 0x000fe20000000f00 */
[----:B------:R-:W-:Y:S01]  /*9d00*/  IMAD.MOV.U32 R214, RZ, RZ, R220 ;  /* 0x000000ffffd67224 */ /* 0x000fe200078e00dc */
[----:B------:R-:W-:-:S03]  /*9d10*/  MOV R216, R210 ;  /* 0x000000d200d87202 */ /* 0x000fc60000000f00 */
[----:B------:R-:W-:-:S07]  /*9d20*/  FFMA.FTZ R214, R3, R212, R214 ;  /* 0x000000d403d67223 */ /* 0x000fce00000100d6 */
[----:B------:R-:W-:Y:S05]  /*9d30*/  WARPSYNC.COLLECTIVE R6, `(.L_x_3809) ;  /* 0x0000000006087348 */ /* 0x000fea0003c00000 */
[----:B------:R0:W1:Y:S02]  /*9d40*/  SHFL.DOWN P2, R210, R241, R222, R243 ;  /* 0x080000def1d27389 */ /* 0x00006400000400f3 */
[----:B01----:R-:W-:Y:S05]  /*9d50*/  ENDCOLLECTIVE ;  /* 0x000000000000791b */ /* 0x003fea0003800000 */
.L_x_3809:
[----:B------:R-:W-:Y:S01]  /*9d60*/  FMUL.FTZ R212, R2, R212 ;  /* 0x000000d402d47220 */ /* 0x000fe20000410000 */
[----:B------:R-:W-:Y:S01]  /*9d70*/  MOV R237, R210 ;  /* 0x000000d200ed7202 */ /* 0x000fe20000000f00 */
[----:B------:R-:W-:-:S07]  /*9d80*/  HFMA2 R210, -RZ, RZ, 0, 0 ;  /* 0x00000000ffd27431 */ /* 0x000fce00000001ff */
[----:B------:R-:W-:Y:S05]  /*9d90*/  WARPSYNC.COLLECTIVE R6, `(.L_x_3810) ;  /* 0x0000000006087348 */ /* 0x000fea0003c00000 */
[----:B------:R0:W1:Y:S02]  /*9da0*/  SHFL.IDX P2, R220, R239, R210, R7 ;  /* 0x000000d2efdc7389 */ /* 0x0000640000040007 */
[----:B01----:R-:W-:Y:S05]  /*9db0*/  ENDCOLLECTIVE ;  /* 0x000000000000791b */ /* 0x003fea0003800000 */
.L_x_3810:
[----:B------:R-:W-:Y:S02]  /*9dc0*/  MOV R239, R3 ;  /* 0x0000000300ef7202 */ /* 0x000fe40000000f00 */
[----:B------:R-:W-:-:S07]  /*9dd0*/  MOV R218, R220 ;  /* 0x000000dc00da7202 */ /* 0x000fce0000000f00 */
[----:B------:R-:W-:Y:S05]  /*9de0*/  WARPSYNC.COLLECTIVE R6, `(.L_x_3811) ;  /* 0x0000000006087348 */ /* 0x000fea0003c00000 */
[----:B------:R0:W1:Y:S02]  /*9df0*/  SHFL.IDX P2, R220, R239, R210, R7 ;  /* 0x000000d2efdc7389 */ /* 0x0000640000040007 */
[----:B01----:R-:W-:Y:S05]  /*9e00*/  ENDCOLLECTIVE ;  /* 0x000000000000791b */ /* 0x003fea0003800000 */
.L_x_3811:
[----:B------:R-:W-:Y:S05]  /*9e10*/  BRA `(.L_x_3812) ;  /* 0xffffffc000707947 */ /* 0x000fea000383ffff */
.L_x_3813:
        /* <DEDUP_REMOVED lines=14> */
.L_x_10446:


//--------------------- .text._Z25selective_scan_bwd_kernelI32Selective_Scan_bwd_kernel_traitsILi64ELi16ELb0ELb0ELb1ELb1ELb0EffEEv12SSMParamsBwd --------------------------
	.section	.text._Z25selective_scan_bwd_kernelI32Selective_Scan_bwd_kernel_traitsILi64ELi16ELb0ELb0ELb1ELb1ELb0EffEEv12SSMParamsBwd,"ax",@progbits
	.align	128
        .global         _Z25selective_scan_bwd_kernelI32Selective_Scan_bwd_kernel_traitsILi64ELi16ELb0ELb0ELb1ELb1ELb0EffEEv12SSMParamsBwd
        .type           _Z25selective_scan_bwd_kernelI32Selective_Scan_bwd_kernel_traitsILi64ELi16ELb0ELb0ELb1ELb1ELb0EffEEv12SSMParamsBwd,@function
        .size           _Z25selective_scan_bwd_kernelI32Selective_Scan_bwd_kernel_traitsILi64ELi16ELb0ELb0ELb1ELb1ELb0EffEEv12SSMParamsBwd,(.L_x_10447 - _Z25selective_scan_bwd_kernelI32Selective_Scan_bwd_kernel_traitsILi64ELi16ELb0ELb0ELb1ELb1ELb0EffEEv12SSMParamsBwd)
        .other          _Z25selective_scan_bwd_kernelI32Selective_Scan_bwd_kernel_traitsILi64ELi16ELb0ELb0ELb1ELb1ELb0EffEEv12SSMParamsBwd,@"STO_CUDA_ENTRY STV_DEFAULT"
_Z25selective_scan_bwd_kernelI32Selective_Scan_bwd_kernel_traitsILi64ELi16ELb0ELb0ELb1ELb1ELb0EffEEv12SSMParamsBwd:
.text._Z25selective_scan_bwd_kernelI32Selective_Scan_bwd_kernel_traitsILi64ELi16ELb0ELb0ELb1ELb1ELb0EffEEv12SSMParamsBwd:
        /* <DEDUP_REMOVED lines=29> */
[----:B------:R-:W-:-:S03]  /*01d0*/  MOV R3, UR5 ;  /* 0x0000000500037c02 */ /* 0x000fc60008000f00 */
        /* <DEDUP_REMOVED lines=18> */
[----:B---3--:R-:W-:Y:S01]  /*0300*/  IADD3 R2, PT, PT, RZ, -R7, RZ ;  /* 0x80000007ff027210 */ /* 0x008fe20007ffe0ff */
[----:B------:R-:W1:Y:S04]  /*0310*/  LDCU.128 UR4, c[0x0][0x460] ;  /* 0x00008c00ff0477ac */ /* 0x000e680008000c00 */
        /* <DEDUP_REMOVED lines=22> */
[----:B--2---:R-:W-:Y:S01]  /*0480*/  UIMAD.WIDE.U32 UR4, UR27, UR18, URZ ;  /* 0x000000121b0472a5 */ /* 0x004fe2000f8e00ff */
[----:B------:R-:W-:Y:S01]  /*0490*/  @!P1 IADD3 R155, PT, PT, R155, 0x1, RZ ;  /* 0x000000019b9b9810 */ /* 0x000fe20007ffe0ff */
[----:B------:R-:W2:Y:S01]  /*04a0*/  LDCU.64 UR22, c[0x0][0x528] ;  /* 0x0000a500ff1677ac */ /* 0x000ea20008000a00 */
[----:B------:R-:W-:-:S02]  /*04b0*/  ISETP.GE.U32.AND P0, PT, R0, R9, PT ;  /* 0x000000090000720c */ /* 0x000fc40003f06070 */
[C---:B------:R-:W-:Y:S01]  /*04c0*/  LOP3.LUT R0, R8.reuse, UR26, RZ, 0x3c, !PT ;  /* 0x0000001a08007c12 */ /* 0x040fe2000f8e3cff */
[----:B------:R-:W3:Y:S01]  /*04d0*/  @UP0 LDCU UR11, c[0x0][0x38c] ;  /* 0x00007180ff0b07ac */ /* 0x000ee20008000800 */
[----:B------:R-:W-:Y:S02]  /*04e0*/  ISETP.NE.AND P1, PT, R8, RZ, PT ;  /* 0x000000ff0800720c */ /* 0x000fe40003f25270 */
[----:B------:R-:W-:Y:S01]  /*04f0*/  ISETP.GE.AND P2, PT, R0, RZ, PT ;  /* 0x000000ff0000720c */ /* 0x000fe20003f46270 */
[----:B------:R-:W-:Y:S01]  /*0500*/  UIMAD UR5, UR27, UR19, UR5 ;  /* 0x000000131b0572a4 */ /* 0x000fe2000f8e0205 */
[----:B------:R-:W3:Y:S05]  /*0510*/  @UP0 LDCU.64 UR30, c[0x0][0x480] ;  /* 0x00009000ff1e07ac */ /* 0x000eea0008000a00 */
[----:B------:R-:W-:Y:S01]  /*0520*/  @P0 IADD3 R155, PT, PT, R155, 0x1, RZ ;  /* 0x000000019b9b0810 */ /* 0x000fe20007ffe0ff */
[----:B-1----:R-:W-:-:S02]  /*0530*/  UIMAD.WIDE.U32 UR4, UR26, UR8, UR4 ;  /* 0x000000081a0472a5 */ /* 0x002fc4000f8e0004 */
[----:B------:R-:W-:Y:S02]  /*0540*/  UIMAD.WIDE.U32 UR6, UR27, UR20, URZ ;  /* 0x000000141b0672a5 */ /* 0x000fe4000f8e00ff */
[----:B------:R-:W-:Y:S01]  /*0550*/  UIMAD UR20, UR26, UR9, UR5 ;  /* 0x000000091a1472a4 */ /* 0x000fe2000f8e0205 */
[----:B------:R-:W-:Y:S01]  /*0560*/  @!P2 IADD3 R155, PT, PT, -R155, RZ, RZ ;  /* 0x000000ff9b9ba210 */ /* 0x000fe20007ffe1ff */
[----:B----4-:R-:W-:Y:S01]  /*0570*/  @UP0 UIMAD UR5, UR27, UR10, UR26 ;  /* 0x0000000a1b0502a4 */ /* 0x010fe2000f8e021a */
[----:B------:R-:W-:Y:S01]  /*0580*/  @!P1 LOP3.LUT R155, RZ, R8, RZ, 0x33, !PT ;  /* 0x00000008ff9b9212 */ /* 0x000fe200078e33ff */
[----:B------:R-:W-:Y:S02]  /*0590*/  UIMAD UR7, UR27, UR21, UR7 ;  /* 0x000000151b0772a4 */ /* 0x000fe4000f8e0207 */
[----:B------:R-:W-:Y:S01]  /*05a0*/  UIADD3 UR4, UP1, UPT, UR12, UR4, URZ ;  /* 0x000000040c047290 */ /* 0x000fe2000ff3e0ff */
[----:B------:R-:W-:Y:S01]  /*05b0*/  SHF.R.S32.HI R3, RZ, 0x1f, R155 ;  /* 0x0000001fff037819 */ /* 0x000fe2000001149b */
[----:B------:R-:W-:-:S02]  /*05c0*/  @UP0 UIMAD UR5, UR5, UR28, URZ ;  /* 0x0000001c050502a4 */ /* 0x000fc4000f8e02ff */
[----:B------:R-:W-:Y:S02]  /*05d0*/  UIADD3.X UR20, UPT, UPT, UR17, UR20, URZ, UP1, !UPT ;  /* 0x0000001411147290 */ /* 0x000fe40008ffe4ff */
[-C--:B0-----:R-:W-:Y:S01]  /*05e0*/  IMAD R0, R3, R4.reuse, RZ ;  /* 0x0000000403007224 */ /* 0x081fe200078e02ff */
[----:B--2---:R-:W-:Y:S01]  /*05f0*/  ULEA UR19, UP1, UR4, UR22, 0x2 ;  /* 0x0000001604137291 */ /* 0x004fe2000f8210ff */
[C---:B------:R-:W-:Y:S01]  /*0600*/  IMAD.WIDE.U32 R2, R155.reuse, R4, UR6 ;  /* 0x000000069b027e25 */ /* 0x040fe2000f8e0004 */
[----:B---3--:R-:W-:Y:S02]  /*0610*/  @UP0 UIMAD UR6, UR5, UR11, URZ ;  /* 0x0000000b050602a4 */ /* 0x008fe4000f8e02ff */
[----:B------:R-:W-:Y:S01]  /*0620*/  ULEA.HI.X UR20, UR4, UR23, UR20, 0x2, UP1 ;  /* 0x0000001704147291 */ /* 0x000fe200088f1414 */
[----:B------:R-:W-:Y:S01]  /*0630*/  IMAD R5, R155, R5, R0 ;  /* 0x000000059b057224 */ /* 0x000fe200078e0200 */
[----:B------:R-:W-:Y:S01]  /*0640*/  UMOV UR5, URZ ;  /* 0x000000ff00057c82 */ /* 0x000fe20008000000 */
[----:B------:R-:W-:Y:S01]  /*0650*/  UMOV UR4, URZ ;  /* 0x000000ff00047c82 */ /* 0x000fe20008000000 */
[----:B------:R-:W-:Y:S01]  /*0660*/  @UP0 UIMAD.WIDE UR4, UR6, 0x8, UR30 ;  /* 0x00000008060408a5 */ /* 0x000fe2000f8e021e */
[----:B------:R-:W-:Y:S01]  /*0670*/  IADD3 R149, P0, PT, R2, UR12, RZ ;  /* 0x0000000c02957c10 */ /* 0x000fe2000ff1e0ff */
[----:B------:R-:W-:Y:S01]  /*0680*/  UISETP.GE.AND UP0, UPT, UR28, 0x1, UPT ;  /* 0x000000011c00788c */ /* 0x000fe2000bf06270 */
[----:B------:R-:W-:-:S02]  /*0690*/  IADD3 R0, PT, PT, R3, R5, RZ ;  /* 0x0000000503007210 */ /* 0x000fc40007ffe0ff */
        /* <DEDUP_REMOVED lines=15> */
[C---:B0-----:R-:W-:Y:S01]  /*0790*/  SHF.L.U32 R0, R150.reuse, 0x4, RZ ;  /* 0x0000000496007819 */ /* 0x041fe200000006ff */
[----:B------:R-:W0:Y:S01]  /*07a0*/  LDCU UR11, c[0x0][0x394] ;  /* 0x00007280ff0b77ac */ /* 0x000e220008000800 */
[----:B------:R-:W-:Y:S02]  /*07b0*/  LOP3.LUT R187, R150, 0x1f, RZ, 0xc0, !PT ;  /* 0x0000001f96bb7812 */ /* 0x000fe400078ec0ff */
[C---:B------:R-:W-:Y:S01]  /*07c0*/  LOP3.LUT R3, R0.reuse, 0x3e00, RZ, 0xc0, !PT ;  /* 0x00003e0000037812 */ /* 0x040fe200078ec0ff */
[----:B------:R-:W-:Y:S01]  /*07d0*/  UMOV UR18, UR20 ;  /* 0x0000001400127c82 */ /* 0x000fe20008000000 */
[----:B------:R-:W-:Y:S02]  /*07e0*/  LEA.HI R146, R0, R0, RZ, 0x1b ;  /* 0x0000000000927211 */ /* 0x000fe400078fd8ff */
[----:B------:R-:W-:-:S02]  /*07f0*/  LOP3.LUT R148, R3, 0x1f, R150, 0xf8, !PT ;  /* 0x0000001f03947812 */ /* 0x000fc400078ef896 */
[----:B------:R-:W-:Y:S02]  /*0800*/  LEA R147, R150, UR17, 0x3 ;  /* 0x0000001196937c11 */ /* 0x000fe4000f8e18ff */
        /* <DEDUP_REMOVED lines=14> */
[----:B------:R-:W-:Y:S02]  /*08f0*/  LOP3.LUT R131, R148, 0x1e0, RZ, 0xfc, !PT ;  /* 0x000001e094837812 */ /* 0x000fe400078efcff */
[----:B------:R-:W-:Y:S01]  /*0900*/  LEA R146, R146, UR17, 0x2 ;  /* 0x0000001192927c11 */ /* 0x000fe2000f8e10ff */
[----:B0-----:R-:W-:-:S06]  /*0910*/  UMOV UR17, UR19 ;  /* 0x0000001300117c82 */ /* 0x001fcc0008000000 */
.L_x_3893:
        /* <DEDUP_REMOVED lines=11> */
[----:B------:R-:W-:Y:S02]  /*09d0*/  IADD3.X R5, PT, PT, RZ, UR14, RZ, P2, !PT ;  /* 0x0000000eff057c10 */ /* 0x000fe400097fe4ff */
[----:B------:R-:W-:Y:S02]  /*09e0*/  CS2R R16, SRZ ;  /* 0x0000000000107805 */ /* 0x000fe4000001ff00 */
[----:B------:R-:W-:Y:S02]  /*09f0*/  IADD3.X R3, PT, PT, RZ, UR18, RZ, P0, !PT ;  /* 0x00000012ff037c10 */ /* 0x000fe400087fe4ff */
[----:B------:R-:W-:-:S02]  /*0a00*/  CS2R R18, SRZ ;  /* 0x0000000000127805 */ /* 0x000fc4000001ff00 */
[----:B------:R-:W-:Y:S02]  /*0a10*/  IADD3.X R9, PT, PT, RZ, UR16, RZ, P1, !PT ;  /* 0x00000010ff097c10 */ /* 0x000fe40008ffe4ff */
        /* <DEDUP_REMOVED lines=42> */
[----:B-1----:R-:W-:-:S04]  /*0cc0*/  IADD3 R25, PT, PT, R25, R130, RZ ;  /* 0x0000008219197210 */ /* 0x002fc80007ffe0ff */
[CC--:B------:R-:W-:Y:S02]  /*0cd0*/  LEA.HI.SX32 R129, R25.reuse, R25.reuse, 0x1b ;  /* 0x0000001919817211 */ /* 0x0c0fe400078fdaff */
[----:B------:R-:W-:Y:S02]  /*0ce0*/  IADD3 R4, PT, PT, R25, 0x20, RZ ;  /* 0x0000002019047810 */ /* 0x000fe40007ffe0ff */
        /* <DEDUP_REMOVED lines=12> */
[----:B------:R-:W-:Y:S02]  /*0db0*/  LEA R126, R24, UR32, 0x2 ;  /* 0x00000020187e7c11 */ /* 0x000fe4000f8e10ff */
[----:B------:R-:W-:Y:S02]  /*0dc0*/  LEA.HI.SX32 R4, R4, R25, 0x1b ;  /* 0x0000001904047211 */ /* 0x000fe400078fdaff */
[----:B------:R-:W-:Y:S02]  /*0dd0*/  LEA R125, R26, UR32, 0x2 ;  /* 0x000000201a7d7c11 */ /* 0x000fe4000f8e10ff */
[----:B------:R-:W-:-:S02]  /*0de0*/  IADD3 R22, PT, PT, R25, 0x100, RZ ;  /* 0x0000010019167810 */ /* 0x000fc40007ffe0ff */
[-C--:B------:R-:W-:Y:S02]  /*0df0*/  LEA.HI.SX32 R28, R28, R25.reuse, 0x1b ;  /* 0x000000191c1c7211 */ /* 0x080fe400078fdaff */
[C---:B------:R-:W-:Y:S02]  /*0e00*/  IADD3 R24, PT, PT, R25.reuse, 0x120, RZ ;  /* 0x0000012019187810 */ /* 0x040fe40007ffe0ff */
[C---:B------:R-:W-:Y:S02]  /*0e10*/  IADD3 R26, PT, PT, R25.reuse, 0x140, RZ ;  /* 0x00000140191a7810 */ /* 0x040fe40007ffe0ff */
[----:B------:R-:W-:Y:S02]  /*0e20*/  LEA R122, R4, UR32, 0x2 ;  /* 0x00000020047a7c11 */ /* 0x000fe4000f8e10ff */
[----:B------:R-:W-:Y:S02]  /*0e30*/  LEA.HI.SX32 R22, R22, R25, 0x1b ;  /* 0x0000001916167211 */ /* 0x000fe400078fdaff */
[----:B------:R-:W-:-:S02]  /*0e40*/  IADD3 R4, PT, PT, R25, 0x180, RZ ;  /* 0x0000018019047810 */ /* 0x000fc40007ffe0ff */
[----:B------:R-:W-:Y:S02]  /*0e50*/  LEA R124, R28, UR32, 0x2 ;  /* 0x000000201c7c7c11 */ /* 0x000fe4000f8e10ff */
[-C--:B------:R-:W-:Y:S02]  /*0e60*/  LEA.HI.SX32 R24, R24, R25.reuse, 0x1b ;  /* 0x0000001918187211 */ /* 0x080fe400078fdaff */
[-C--:B------:R-:W-:Y:S02]  /*0e70*/  LEA.HI.SX32 R26, R26, R25.reuse, 0x1b ;  /* 0x000000191a1a7211 */ /* 0x080fe400078fdaff */
[----:B------:R-:W-:Y:S02]  /*0e80*/  LEA R121, R22, UR32, 0x2 ;  /* 0x0000002016797c11 */ /* 0x000fe4000f8e10ff */
[----:B------:R-:W-:Y:S02]  /*0e90*/  LEA.HI.SX32 R4, R4, R25, 0x1b ;  /* 0x0000001904047211 */ /* 0x000fe400078fdaff */
[----:B------:R-:W-:-:S02]  /*0ea0*/  LEA R120, R24, UR32, 0x2 ;  /* 0x0000002018787c11 */ /* 0x000fc4000f8e10ff */
[----:B------:R-:W-:Y:S02]  /*0eb0*/  LEA R119, R26, UR32, 0x2 ;  /* 0x000000201a777c11 */ /* 0x000fe4000f8e10ff */
[----:B------:R-:W-:Y:S02]  /*0ec0*/  IADD3 R22, PT, PT, R25, 0x1e0, RZ ;  /* 0x000001e019167810 */ /* 0x000fe40007ffe0ff */
[----:B------:R-:W-:Y:S02]  /*0ed0*/  LEA R117, R4, UR32, 0x2 ;  /* 0x0000002004757c11 */ /* 0x000fe4000f8e10ff */
[----:B------:R-:W-:-:S04]  /*0ee0*/  LEA.HI.SX32 R22, R22, R25, 0x1b ;  /* 0x0000001916167211 */ /* 0x000fc800078fdaff */
[----:B------:R-:W-:Y:S02]  /*0ef0*/  LEA R114, R22, UR32, 0x2 ;  /* 0x0000002016727c11 */ /* 0x000fe4000f8e10ff */
[----:B------:R-:W-:Y:S02]  /*0f00*/  P2R R33, PR, RZ, 0x1 ;  /* 0x00000001ff217803 */ /* 0x000fe40000000000 */
[----:B------:R-:W-:Y:S02]  /*0f10*/  ISETP.GE.AND P0, PT, R148, UR23, PT ;  /* 0x0000001794007c0c */ /* 0x000fe4000bf06270 */
[----:B------:R-:W-:Y:S02]  /*0f20*/  CS2R R34, SRZ ;  /* 0x0000000000227805 */ /* 0x000fe4000001ff00 */
[----:B------:R-:W-:Y:S02]  /*0f30*/  P2R R31, PR, RZ, 0x2 ;  /* 0x00000002ff1f7803 */ /* 0x000fe40000000000 */
[----:B------:R-:W-:-:S02]  /*0f40*/  P2R R29, PR, RZ, 0x4 ;  /* 0x00000004ff1d7803 */ /* 0x000fc40000000000 */
[----:B------:R-:W-:Y:S02]  /*0f50*/  ISETP.GE.AND P1, PT, R143, UR23, PT ;  /* 0x000000178f007c0c */ /* 0x000fe4000bf26270 */
[----:B------:R-:W-:Y:S02]  /*0f60*/  P2R R27, PR, RZ, 0x8 ;  /* 0x00000008ff1b7803 */ /* 0x000fe40000000000 */
[----:B------:R-:W-:Y:S02]  /*0f70*/  ISETP.GE.AND P2, PT, R144, UR23, PT ;  /* 0x0000001790007c0c */ /* 0x000fe4000bf46270 */
[----:B------:R-:W-:Y:S02]  /*0f80*/  ISETP.GE.AND P3, PT, R145, UR23, PT ;  /* 0x0000001791007c0c */ /* 0x000fe4000bf66270 */
[----:B------:R-:W-:Y:S02]  /*0f90*/  CS2R R38, SRZ ;  /* 0x0000000000267805 */ /* 0x000fe4000001ff00 */
[----:B------:R-:W-:Y:S01]  /*0fa0*/  CS2R R36, SRZ ;  /* 0x0000000000247805 */ /* 0x000fe2000001ff00 */
[----:B------:R-:W-:Y:S01]  /*0fb0*/  HFMA2 R5, -RZ, RZ, 0, 0 ;  /* 0x00000000ff057431 */ /* 0x000fe200000001ff */
[----:B------:R-:W-:-:S02]  /*0fc0*/  CS2R R42, SRZ ;  /* 0x00000000002a7805 */ /* 0x000fc4000001ff00 */
[----:B------:R-:W-:Y:S01]  /*0fd0*/  CS2R R40, SRZ ;  /* 0x0000000000287805 */ /* 0x000fe2000001ff00 */
[----:B------:R-:W-:Y:S02]  /*0fe0*/  HFMA2 R44, -RZ, RZ, 0, 0 ;  /* 0x00000000ff2c7431 */ /* 0x000fe400000001ff */
[----:B------:R-:W-:Y:S01]  /*0ff0*/  HFMA2 R46, -RZ, RZ, 0, 0 ;  /* 0x00000000ff2e7431 */ /* 0x000fe200000001ff */
[----:B--2---:R0:W-:Y:S02]  /*1000*/  STS [R129], R0 ;  /* 0x0000000081007388 */ /* 0x0041e40000000800 */
[----:B0-----:R-:W-:-:S04]  /*1010*/  IADD3 R0, PT, PT, R25, 0xc0, RZ ;  /* 0x000000c019007810 */ /* 0x001fc80007ffe0ff */
[----:B------:R-:W-:Y:S01]  /*1020*/  LEA.HI.SX32 R0, R0, R25, 0x1b ;  /* 0x0000001900007211 */ /* 0x000fe200078fdaff */
[----:B---3--:R-:W-:Y:S03]  /*1030*/  STS [R128+0x80], R7 ;  /* 0x0000800780007388 */ /* 0x008fe60000000800 */
[----:B------:R-:W-:Y:S01]  /*1040*/  LEA R123, R0, UR32, 0x2 ;  /* 0x00000020007b7c11 */ /* 0x000fe2000f8e10ff */
[----:B----4-:R0:W-:Y:S01]  /*1050*/  STS [R127+0x100], R6 ;  /* 0x000100067f007388 */ /* 0x0101e20000000800 */
        /* <DEDUP_REMOVED lines=12> */
[----:B------:R-:W-:Y:S01]  /*1120*/  LEA R116, R6, UR32, 0x2 ;  /* 0x0000002006747c11 */ /* 0x000fe2000f8e10ff */
[----:B------:R-:W-:Y:S01]  /*1130*/  IMAD R25, R130, 0xf, R25 ;  /* 0x0000000f82197824 */ /* 0x000fe200078e0219 */
[----:B------:R-:W-:Y:S01]  /*1140*/  LEA R115, R10, UR32, 0x2 ;  /* 0x000000200a737c11 */ /* 0x000fe2000f8e10ff */
        /* <DEDUP_REMOVED lines=94> */
[----:B------:R-:W-:Y:S02]  /*1730*/  MOV R15, RZ ;  /* 0x000000ff000f7202 */ /* 0x000fe40000000f00 */
[----:B------:R-:W-:Y:S01]  /*1740*/  MOV R17, RZ ;  /* 0x000000ff00117202 */ /* 0x000fe20000000f00 */
[----:B------:R-:W-:Y:S01]  /*1750*/  HFMA2 R48, -RZ, RZ, 0, 0 ;  /* 0x00000000ff307431 */ /* 0x000fe200000001ff */
[----:B------:R-:W-:Y:S01]  /*1760*/  MOV R19, RZ ;  /* 0x000000ff00137202 */ /* 0x000fe20000000f00 */
[----:B------:R-:W4:Y:S01]  /*1770*/  @!P1 LDG.E R44, desc[UR24][R8.64+0x500] ;  /* 0x00050018082c9981 */ /* 0x000f22000c1e1900 */
[----:B------:R-:W-:-:S03]  /*1780*/  MOV R21, RZ ;  /* 0x000000ff00157202 */ /* 0x000fc60000000f00 */
[----:B------:R-:W4:Y:S04]  /*1790*/  @!P0 LDG.E R15, desc[UR24][R8.64+0x480] ;  /* 0x00048018080f8981 */ /* 0x000f28000c1e1900 */
[----:B------:R-:W4:Y:S04]  /*17a0*/  @!P2 LDG.E R17, desc[UR24][R8.64+0x580] ;  /* 0x000580180811a981 */ /* 0x000f28000c1e1900 */
[----:B------:R-:W4:Y:S04]  /*17b0*/  @!P3 LDG.E R46, desc[UR24][R8.64+0x600] ;  /* 0x00060018082eb981 */ /* 0x000f28000c1e1900 */
[----:B------:R-:W4:Y:S04]  /*17c0*/  @!P4 LDG.E R19, desc[UR24][R8.64+0x680] ;  /* 0x000680180813c981 */ /* 0x000f28000c1e1900 */
[----:B------:R-:W4:Y:S04]  /*17d0*/  @!P5 LDG.E R48, desc[UR24][R8.64+0x700] ;  /* 0x000700180830d981 */ /* 0x000f28000c1e1900 */
[----:B------:R-:W4:Y:S01]  /*17e0*/  @!P6 LDG.E R21, desc[UR24][R8.64+0x780] ;  /* 0x000780180815e981 */ /* 0x000f22000c1e1900 */
[----:B------:R-:W-:-:S02]  /*17f0*/  P2R R14, PR, RZ, 0x1 ;  /* 0x00000001ff0e7803 */ /* 0x000fc40000000000 */
[----:B------:R-:W-:Y:S02]  /*1800*/  ISETP.GE.AND P0, PT, R148, UR23, PT ;  /* 0x0000001794007c0c */ /* 0x000fe4000bf06270 */
[----:B------:R-:W-:Y:S01]  /*1810*/  P2R R12, PR, RZ, 0x2 ;  /* 0x00000002ff0c7803 */ /* 0x000fe20000000000 */
[----:B------:R-:W-:Y:S01]  /*1820*/  HFMA2 R0, -RZ, RZ, 0, 0 ;  /* 0x00000000ff007431 */ /* 0x000fe200000001ff */
[----:B------:R-:W-:Y:S02]  /*1830*/  ISETP.GE.AND P1, PT, R145, UR23, PT ;  /* 0x0000001791007c0c */ /* 0x000fe4000bf26270 */
[----:B------:R-:W-:Y:S01]  /*1840*/  MOV R29, RZ ;  /* 0x000000ff001d7202 */ /* 0x000fe20000000f00 */
[----:B------:R-:W-:Y:S01]  /*1850*/  HFMA2 R4, -RZ, RZ, 0, 0 ;  /* 0x00000000ff047431 */ /* 0x000fe200000001ff */
[----:B------:R-:W-:Y:S01]  /*1860*/  MOV R31, RZ ;  /* 0x000000ff001f7202 */ /* 0x000fe20000000f00 */
[----:B------:R-:W-:Y:S01]  /*1870*/  HFMA2 R6, -RZ, RZ, 0, 0 ;  /* 0x00000000ff067431 */ /* 0x000fe200000001ff */
[----:B------:R-:W-:Y:S01]  /*1880*/  MOV R33, RZ ;  /* 0x000000ff00217202 */ /* 0x000fe20000000f00 */
[----:B------:R-:W-:Y:S01]  /*1890*/  HFMA2 R10, -RZ, RZ, 0, 0 ;  /* 0x00000000ff0a7431 */ /* 0x000fe200000001ff */
[----:B------:R-:W-:Y:S01]  /*18a0*/  MOV R16, RZ ;  /* 0x000000ff00107202 */ /* 0x000fe20000000f00 */
[----:B------:R-:W-:Y:S01]  /*18b0*/  HFMA2 R18, -RZ, RZ, 0, 0 ;  /* 0x00000000ff127431 */ /* 0x000fe200000001ff */
        /* <DEDUP_REMOVED lines=33> */
[----:B------:R-:W-:Y:S06]  /*1ad0*/  BAR.SYNC.DEFER_BLOCKING 0x0 ;  /* 0x0000000000007b1d */ /* 0x000fec0000010000 */
        /* <DEDUP_REMOVED lines=20> */
[----:B------:R-:W-:Y:S02]  /*1c20*/  ISETP.NE.AND P1, PT, R12, RZ, PT ;  /* 0x000000ff0c00720c */ /* 0x000fe40003f25270 */
[----:B------:R-:W-:-:S07]  /*1c30*/  MOV R12, RZ ;  /* 0x000000ff000c7202 */ /* 0x000fce0000000f00 */
[----:B------:R-:W4:Y:S01]  /*1c40*/  @!P0 LDG.E R12, desc[UR24][R2.64+0x400] ;  /* 0x00040018020c8981 */ /* 0x000f22000c1e1900 */
[----:B------:R-:W-:Y:S01]  /*1c50*/  ISETP.NE.AND P0, PT, R14, RZ, PT ;  /* 0x000000ff0e00720c */ /* 0x000fe20003f05270 */
[----:B------:R-:W-:-:S06]  /*1c60*/  HFMA2 R14, -RZ, RZ, 0, 0 ;  /* 0x00000000ff0e7431 */ /* 0x000fcc00000001ff */
[----:B------:R-:W4:Y:S06]  /*1c70*/  @!P1 LDG.E R14, desc[UR24][R2.64+0x500] ;  /* 0x00050018020e9981 */ /* 0x000f2c000c1e1900 */
[----:B------:R-:W4:Y:S01]  /*1c80*/  @!P0 LDG.E R37, desc[UR24][R2.64+0x480] ;  /* 0x0004801802258981 */ /* 0x000f22000c1e1900 */
[----:B0----5:R-:W-:-:S05]  /*1c90*/  FADD.FTZ R66, R23, R154 ;  /* 0x0000009a17427221 */ /* 0x021fca0000010000 */
[----:B------:R-:W-:Y:S01]  /*1ca0*/  FSETP.GTU.FTZ.AND P0, PT, R66, 20, PT ;  /* 0x41a000004200780b */ /* 0x000fe20003f1c000 */
[--C-:B-1----:R-:W-:Y:S01]  /*1cb0*/  FADD.FTZ R65, R65, R154.reuse ;  /* 0x0000009a41417221 */ /* 0x102fe20000010000 */
[--C-:B--2---:R-:W-:Y:S01]  /*1cc0*/  FADD.FTZ R64, R25, R154.reuse ;  /* 0x0000009a19407221 */ /* 0x104fe20000010000 */
[--C-:B---3--:R-:W-:Y:S01]  /*1cd0*/  FADD.FTZ R63, R63, R154.reuse ;  /* 0x0000009a3f3f7221 */ /* 0x108fe20000010000 */
[--C-:B----4-:R-:W-:Y:S01]  /*1ce0*/  FADD.FTZ R62, R17, R154.reuse ;  /* 0x0000009a113e7221 */ /* 0x110fe20000010000 */
        /* <DEDUP_REMOVED lines=72> */
.L_x_3816:
[----:B------:R-:W-:Y:S05]  /*2170*/  BSYNC.RECONVERGENT B0 ;  /* 0x0000000000007941 */ /* 0x000fea0003800200 */
.L_x_3815:
[----:B------:R-:W-:Y:S01]  /*2180*/  BSSY.RECONVERGENT B0, `(.L_x_3817) ;  /* 0x0000022000007945 */ /* 0x000fe20003800200 */
[----:B------:R-:W-:Y:S01]  /*2190*/  FSETP.GTU.FTZ.AND P0, PT, R60, 20, PT ;  /* 0x41a000003c00780b */ /* 0x000fe20003f1c000 */
[----:B------:R-:W-:Y:S02]  /*21a0*/  FADD.FTZ R59, R59, R154 ;  /* 0x0000009a3b3b7221 */ /* 0x000fe40000010000 */
[----:B------:R-:W-:Y:S10]  /*21b0*/  @P1 BRA `(.L_x_3818) ;  /* 0x0000000000781947 */ /* 0x000ff40003800000 */
        /* <DEDUP_REMOVED lines=30> */
.L_x_3818:
[----:B------:R-:W-:Y:S05]  /*23a0*/  BSYNC.RECONVERGENT B0 ;  /* 0x0000000000007941 */ /* 0x000fea0003800200 */
.L_x_3817:
        /* <DEDUP_REMOVED lines=34> */
.L_x_3820:
[----:B------:R-:W-:Y:S05]  /*25d0*/  BSYNC.RECONVERGENT B0 ;  /* 0x0000000000007941 */ /* 0x000fea0003800200 */
.L_x_3819:
        /* <DEDUP_REMOVED lines=34> */
.L_x_3822:
[----:B------:R-:W-:Y:S05]  /*2800*/  BSYNC.RECONVERGENT B0 ;  /* 0x0000000000007941 */ /* 0x000fea0003800200 */
.L_x_3821:
        /* <DEDUP_REMOVED lines=34> */
.L_x_3824:
[----:B------:R-:W-:Y:S05]  /*2a30*/  BSYNC.RECONVERGENT B0 ;  /* 0x0000000000007941 */ /* 0x000fea0003800200 */
.L_x_3823:
[----:B------:R-:W-:Y:S01]  /*2a40*/  BSSY.RECONVERGENT B0, `(.L_x_3825) ;  /* 0x0000024000007945 */ /* 0x000fe20003800200 */
[----:B------:R-:W-:Y:S02]  /*2a50*/  HFMA2 R55, -RZ, RZ, 0, 0 ;  /* 0x00000000ff377431 */ /* 0x000fe400000001ff */
[----:B------:R-:W-:Y:S01]  /*2a60*/  FADD.FTZ R54, R15, R154 ;  /* 0x0000009a0f367221 */ /* 0x000fe20000010000 */
[----:B------:R-:W-:Y:S01]  /*2a70*/  FSETP.GTU.FTZ.AND P4, PT, R56, 20, PT ;  /* 0x41a000003800780b */ /* 0x000fe20003f9c000 */
[----:B------:R-:W-:Y:S01]  /*2a80*/  FFMA.FTZ R15, R103, R0, R152 ;  /* 0x00000000670f7223 */ /* 0x000fe20000010098 */
[----:B------:R-:W-:Y:S11]  /*2a90*/  @P5 BRA `(.L_x_3826) ;  /* 0x0000000000785947 */ /* 0x000ff60003800000 */
        /* <DEDUP_REMOVED lines=30> */
.L_x_3826:
[----:B------:R-:W-:Y:S05]  /*2c80*/  BSYNC.RECONVERGENT B0 ;  /* 0x0000000000007941 */ /* 0x000fea0003800200 */
.L_x_3825:
[----:B------:R-:W-:Y:S01]  /*2c90*/  FFMA.FTZ R2, R90, R81, R15 ;  /* 0x000000515a027223 */ /* 0x000fe2000001000f */
[----:B------:R-:W-:Y:S01]  /*2ca0*/  BSSY.RECONVERGENT B0, `(.L_x_3827) ;  /* 0x0000025000007945 */ /* 0x000fe20003800200 */
[----:B------:R-:W-:Y:S01]  /*2cb0*/  FADD.FTZ R50, R13, R154 ;  /* 0x0000009a0d327221 */ /* 0x000fe20000010000 */
[----:B------:R-:W-:Y:S02]  /*2cc0*/  FSETP.GTU.FTZ.AND P5, PT, R54, 20, PT ;  /* 0x41a000003600780b */ /* 0x000fe40003fbc000 */
[----:B------:R-:W-:Y:S02]  /*2cd0*/  CS2R R52, SRZ ;  /* 0x0000000000347805 */ /* 0x000fe4000001ff00 */
[----:B------:R-:W-:Y:S01]  /*2ce0*/  MOV R51, RZ ;  /* 0x000000ff00337202 */ /* 0x000fe20000000f00 */
[----:B------:R-:W-:Y:S01]  /*2cf0*/  FFMA.FTZ R13, R101, R80, R2 ;  /* 0x00000050650d7223 */ /* 0x000fe20000010002 */
[----:B------:R-:W-:Y:S07]  /*2d00*/  @P0 BRA `(.L_x_3828) ;  /* 0x0000000000780947 */ /* 0x000fee0003800000 */
        /* <DEDUP_REMOVED lines=30> */
.L_x_3828:
[----:B------:R-:W-:Y:S05]  /*2ef0*/  BSYNC.RECONVERGENT B0 ;  /* 0x0000000000007941 */ /* 0x000fea0003800200 */
.L_x_3827:
[----:B------:R-:W-:Y:S01]  /*2f00*/  FFMA.FTZ R2, R88, R79, R13 ;  /* 0x0000004f58027223 */ /* 0x000fe2000001000d */
[----:B------:R-:W-:Y:S01]  /*2f10*/  BSSY.RECONVERGENT B0, `(.L_x_3829) ;  /* 0x0000025000007945 */ /* 0x000fe20003800200 */
[----:B------:R-:W-:Y:S02]  /*2f20*/  HFMA2 R47, -RZ, RZ, 0, 0 ;  /* 0x00000000ff2f7431 */ /* 0x000fe400000001ff */
[----:B------:R-:W-:Y:S01]  /*2f30*/  FADD.FTZ R46, R11, R154 ;  /* 0x0000009a0b2e7221 */ /* 0x000fe20000010000 */
[----:B------:R-:W-:Y:S02]  /*2f40*/  FSETP.GTU.FTZ.AND P0, PT, R50, 20, PT ;  /* 0x41a000003200780b */ /* 0x000fe40003f1c000 */
[----:B------:R-:W-:Y:S01]  /*2f50*/  CS2R R48, SRZ ;  /* 0x0000000000307805 */ /* 0x000fe2000001ff00 */
        /* <DEDUP_REMOVED lines=32> */
.L_x_3830:
[----:B------:R-:W-:Y:S05]  /*3160*/  BSYNC.RECONVERGENT B0 ;  /* 0x0000000000007941 */ /* 0x000fea0003800200 */
.L_x_3829:
        /* <DEDUP_REMOVED lines=38> */
.L_x_3832:
[----:B------:R-:W-:Y:S05]  /*33d0*/  BSYNC.RECONVERGENT B0 ;  /* 0x0000000000007941 */ /* 0x000fea0003800200 */
.L_x_3831:
[----:B------:R-:W-:Y:S01]  /*33e0*/  FFMA.FTZ R2, R84, R75, R7 ;  /* 0x0000004b54027223 */ /* 0x000fe20000010007 */
[----:B------:R-:W-:Y:S01]  /*33f0*/  BSSY.RECONVERGENT B0, `(.L_x_3833) ;  /* 0x0000025000007945 */ /* 0x000fe20003800200 */
[----:B------:R-:W-:Y:S02]  /*3400*/  HFMA2 R39, -RZ, RZ, 0, 0 ;  /* 0x00000000ff277431 */ /* 0x000fe400000001ff */
[----:B------:R-:W-:Y:S01]  /*3410*/  FADD.FTZ R38, R5, R154 ;  /* 0x0000009a05267221 */ /* 0x000fe20000010000 */
[----:B------:R-:W-:Y:S02]  /*3420*/  FSETP.GTU.FTZ.AND P2, PT, R42, 20, PT ;  /* 0x41a000002a00780b */ /* 0x000fe40003f5c000 */
[----:B------:R-:W-:Y:S01]  /*3430*/  CS2R R40, SRZ ;  /* 0x0000000000287805 */ /* 0x000fe2000001ff00 */
        /* <DEDUP_REMOVED lines=32> */
.L_x_3834:
[----:B------:R-:W-:Y:S05]  /*3640*/  BSYNC.RECONVERGENT B0 ;  /* 0x0000000000007941 */ /* 0x000fea0003800200 */
.L_x_3833:
[----:B------:R-:W-:Y:S01]  /*3650*/  FFMA.FTZ R2, R82, R73, R5 ;  /* 0x0000004952027223 */ /* 0x000fe20000010005 */
[----:B------:R-:W-:Y:S01]  /*3660*/  BSSY.RECONVERGENT B0, `(.L_x_3835) ;  /* 0x0000025000007945 */ /* 0x000fe20003800200 */
[----:B------:R-:W-:Y:S02]  /*3670*/  FSETP.GTU.FTZ.AND P3, PT, R38, 20, PT ;  /* 0x41a000002600780b */ /* 0x000fe40003f7c000 */
[----:B------:R-:W-:Y:S02]  /*3680*/  CS2R R36, SRZ ;  /* 0x0000000000247805 */ /* 0x000fe4000001ff00 */
[----:B------:R-:W-:Y:S01]  /*3690*/  MOV R34, RZ ;  /* 0x000000ff00227202 */ /* 0x000fe20000000f00 */
[----:B------:R-:W-:Y:S01]  /*36a0*/  FMUL.FTZ R35, R0, R156 ;  /* 0x0000009c00237220 */ /* 0x000fe20000410000 */
        /* <DEDUP_REMOVED lines=32> */
.L_x_3836:
[----:B------:R-:W-:Y:S05]  /*38b0*/  BSYNC.RECONVERGENT B0 ;  /* 0x0000000000007941 */ /* 0x000fea0003800200 */
.L_x_3835:
        /* <DEDUP_REMOVED lines=32> */
.L_x_3838:
[----:B------:R-:W-:Y:S05]  /*3ac0*/  BSYNC.RECONVERGENT B0 ;  /* 0x0000000000007941 */ /* 0x000fea0003800200 */
.L_x_3837:
        /* <DEDUP_REMOVED lines=32> */
.L_x_3840:
[----:B------:R-:W-:Y:S05]  /*3cd0*/  BSYNC.RECONVERGENT B0 ;  /* 0x0000000000007941 */ /* 0x000fea0003800200 */
.L_x_3839:
[----:B------:R-:W-:Y:S04]  /*3ce0*/  BSSY.RECONVERGENT B0, `(.L_x_3841) ;  /* 0x0000020000007945 */ /* 0x000fe80003800200 */
[----:B------:R-:W-:Y:S05]  /*3cf0*/  @P1 BRA `(.L_x_3842) ;  /* 0x0000000000781947 */ /* 0x000fea0003800000 */
        /* <DEDUP_REMOVED lines=30> */
.L_x_3842:
[----:B------:R-:W-:Y:S05]  /*3ee0*/  BSYNC.RECONVERGENT B0 ;  /* 0x0000000000007941 */ /* 0x000fea0003800200 */
.L_x_3841:
        /* <DEDUP_REMOVED lines=32> */
.L_x_3844:
[----:B------:R-:W-:Y:S05]  /*40f0*/  BSYNC.RECONVERGENT B0 ;  /* 0x0000000000007941 */ /* 0x000fea0003800200 */
.L_x_3843:
        /* <DEDUP_REMOVED lines=32> */
.L_x_3846:
[----:B------:R-:W-:Y:S05]  /*4300*/  BSYNC.RECONVERGENT B0 ;  /* 0x0000000000007941 */ /* 0x000fea0003800200 */
.L_x_3845:
[----:B------:R-:W0:Y:S01]  /*4310*/  LDCU UR20, c[0x0][0x38c] ;  /* 0x00007180ff1477ac */ /* 0x000e220008000800 */
        /* <DEDUP_REMOVED lines=43> */
.L_x_3892:
[----:B0-----:R-:W-:Y:S02]  /*45d0*/  MOV R4, UR8 ;  /* 0x0000000800047c02 */ /* 0x001fe40008000f00 */
[----:B-1----:R-:W-:Y:S02]  /*45e0*/  MOV R3, UR10 ;  /* 0x0000000a00037c02 */ /* 0x002fe40008000f00 */
[----:B------:R-:W-:Y:S02]  /*45f0*/  MOV R5, UR9 ;  /* 0x0000000900057c02 */ /* 0x000fe40008000f00 */
[----:B------:R-:W-:Y:S02]  /*4600*/  MOV R2, R4 ;  /* 0x0000000400027202 */ /* 0x000fe40000000f00 */
[----:B------:R-:W-:Y:S02]  /*4610*/  MOV R4, R148 ;  /* 0x0000009400047202 */ /* 0x000fe40000000f00 */
[----:B------:R-:W-:Y:S01]  /*4620*/  MOV R5, RZ ;  /* 0x000000ff00057202 */ /* 0x000fe20000000f00 */
        /* <DEDUP_REMOVED lines=42> */
[----:B------:R-:W-:Y:S02]  /*48d0*/  CS2R R168, SRZ ;  /* 0x0000000000a87805 */ /* 0x000fe4000001ff00 */
[----:B------:R-:W-:Y:S01]  /*48e0*/  CS2R R170, SRZ ;  /* 0x0000000000aa7805 */ /* 0x000fe2000001ff00 */
[----:B------:R-:W4:Y:S04]  /*48f0*/  @!P0 LDG.E R167, desc[UR24][R16.64+0x580] ;  /* 0x0005801810a78981 */ /* 0x000f28000c1e1900 */
[----:B------:R-:W4:Y:S04]  /*4900*/  @!P2 LDG.E R168, desc[UR24][R16.64+0x600] ;  /* 0x0006001810a8a981 */ /* 0x000f28000c1e1900 */
[----:B------:R-:W4:Y:S04]  /*4910*/  @!P3 LDG.E R169, desc[UR24][R16.64+0x680] ;  /* 0x0006801810a9b981 */ /* 0x000f28000c1e1900 */
[----:B------:R-:W4:Y:S04]  /*4920*/  @!P4 LDG.E R170, desc[UR24][R16.64+0x700] ;  /* 0x0007001810aac981 */ /* 0x000f28000c1e1900 */
[----:B------:R0:W4:Y:S01]  /*4930*/  @!P5 LDG.E R171, desc[UR24][R16.64+0x780] ;  /* 0x0007801810abd981 */ /* 0x000122000c1e1900 */
        /* <DEDUP_REMOVED lines=15> */
[C---:B0-----:R-:W-:Y:S02]  /*4a30*/  IADD3 R17, PT, PT, R150.reuse, 0x200, RZ ;  /* 0x0000020096117810 */ /* 0x041fe40007ffe0ff */
[----:B------:R-:W-:Y:S01]  /*4a40*/  ISETP.NE.AND P2, PT, R150, 0x3f, PT ;  /* 0x0000003f9600780c */ /* 0x000fe20003f45270 */
[----:B-1----:R-:W-:Y:S01]  /*4a50*/  ULEA UR32, UR20, UR32, 0x18 ;  /* 0x0000002014207291 */ /* 0x002fe2000f8ec0ff */
[----:B------:R-:W-:Y:S01]  /*4a60*/  BSSY.RECONVERGENT B0, `(.L_x_3848) ;  /* 0x000006d000007945 */ /* 0x000fe20003800200 */
[----:B---3--:R-:W-:Y:S04]  /*4a70*/  STS [R129], R6 ;  /* 0x0000000681007388 */ /* 0x008fe80000000800 */
[----:B------:R0:W-:Y:S04]  /*4a80*/  STS [R128+0x80], R159 ;  /* 0x0000809f80007388 */ /* 0x0001e80000000800 */
[----:B-----5:R-:W-:Y:S04]  /*4a90*/  STS [R127+0x100], R158 ;  /* 0x0001009e7f007388 */ /* 0x020fe80000000800 */
[----:B----4-:R-:W-:Y:S04]  /*4aa0*/  STS [R126+0x180], R161 ;  /* 0x000180a17e007388 */ /* 0x010fe80000000800 */
        /* <DEDUP_REMOVED lines=13> */
[----:B------:R-:W3:Y:S04]  /*4b80*/  LDS R208, [R104+0x20] ;  /* 0x0000200068d07984 */ /* 0x000ee80000000800 */
[----:B------:R-:W4:Y:S04]  /*4b90*/  LDS R204, [R105+0x28] ;  /* 0x0000280069cc7984 */ /* 0x000f280000000800 */
[----:B------:R-:W5:Y:S04]  /*4ba0*/  LDS R218, [R111+0x8] ;  /* 0x000008006fda7984 */ /* 0x000f680000000800 */
[----:B------:R-:W5:Y:S04]  /*4bb0*/  LDS R216, [R110+0xc] ;  /* 0x00000c006ed87984 */ /* 0x000f680000000800 */
        /* <DEDUP_REMOVED lines=8> */
[----:B------:R-:W5:Y:S01]  /*4c40*/  LDS R158, [R92+0x3c] ;  /* 0x00003c005c9e7984 */ /* 0x000f620000000800 */
[----:B------:R-:W-:-:S03]  /*4c50*/  FMUL.FTZ R3, R157, 1.4426950216293334961 ;  /* 0x3fb8aa3b9d037820 */ /* 0x000fc60000410000 */
[----:B------:R-:W3:Y:S01]  /*4c60*/  LDS R202, [R113] ;  /* 0x0000000071ca7984 */ /* 0x000ee20000000800 */
[C---:B------:R-:W-:Y:S01]  /*4c70*/  FMUL.FTZ R222, R3.reuse, R66 ;  /* 0x0000004203de7220 */ /* 0x040fe20000410000 */
[C---:B------:R-:W-:Y:S01]  /*4c80*/  FMUL.FTZ R2, R3.reuse, R65 ;  /* 0x0000004103027220 */ /* 0x040fe20000410000 */
[C---:B0-----:R-:W-:Y:S01]  /*4c90*/  FMUL.FTZ R159, R3.reuse, R63 ;  /* 0x0000003f039f7220 */ /* 0x041fe20000410000 */
[C---:B-1----:R-:W-:Y:S01]  /*4ca0*/  FMUL.FTZ R163, R3.reuse, R62 ;  /* 0x0000003e03a37220 */ /* 0x042fe20000410000 */
[C---:B------:R-:W-:Y:S01]  /*4cb0*/  FMUL.FTZ R190, R3.reuse, R61 ;  /* 0x0000003d03be7220 */ /* 0x040fe20000410000 */
[----:B------:R0:W-:Y:S01]  /*4cc0*/  MUFU.EX2 R161, R2 ;  /* 0x0000000200a17308 */ /* 0x0001e20000000800 */
[C---:B------:R-:W-:Y:S01]  /*4cd0*/  FMUL.FTZ R188, R3.reuse, R60 ;  /* 0x0000003c03bc7220 */ /* 0x040fe20000410000 */
[C---:B------:R-:W-:Y:S01]  /*4ce0*/  FMUL.FTZ R185, R3.reuse, R59 ;  /* 0x0000003b03b97220 */ /* 0x040fe20000410000 */
[C---:B------:R-:W-:Y:S01]  /*4cf0*/  FMUL.FTZ R184, R3.reuse, R58 ;  /* 0x0000003a03b87220 */ /* 0x040fe20000410000 */
[----:B------:R-:W1:Y:S01]  /*4d00*/  MUFU.EX2 R222, R222 ;  /* 0x000000de00de7308 */ /* 0x000e620000000800 */
[C---:B------:R-:W-:Y:S01]  /*4d10*/  FMUL.FTZ R183, R3.reuse, R57 ;  /* 0x0000003903b77220 */ /* 0x040fe20000410000 */
[C---:B------:R-:W-:Y:S01]  /*4d20*/  FMUL.FTZ R180, R3.reuse, R56 ;  /* 0x0000003803b47220 */ /* 0x040fe20000410000 */
[C---:B------:R-:W-:Y:S01]  /*4d30*/  FMUL.FTZ R181, R3.reuse, R54 ;  /* 0x0000003603b57220 */ /* 0x040fe20000410000 */
[----:B------:R-:W-:Y:S01]  /*4d40*/  FMUL.FTZ R178, R3, R50 ;  /* 0x0000003203b27220 */ /* 0x000fe20000410000 */
[----:B0-----:R-:W-:Y:S01]  /*4d50*/  IADD3 R2, PT, PT, R19, UR19, RZ ;  /* 0x0000001313027c10 */ /* 0x001fe2000fffe0ff */
[C---:B------:R-:W-:Y:S01]  /*4d60*/  FMUL.FTZ R179, R3.reuse, R46 ;  /* 0x0000002e03b37220 */ /* 0x040fe20000410000 */
[C---:B------:R-:W-:Y:S01]  /*4d70*/  FMUL.FTZ R176, R3.reuse, R42 ;  /* 0x0000002a03b07220 */ /* 0x040fe20000410000 */
[C---:B------:R-:W-:Y:S01]  /*4d80*/  FMUL.FTZ R177, R3.reuse, R38 ;  /* 0x0000002603b17220 */ /* 0x040fe20000410000 */
[----:B------:R-:W-:Y:S01]  /*4d90*/  SEL R2, R2, R17, !P0 ;  /* 0x0000001102027207 */ /* 0x000fe20004000000 */
[----:B------:R-:W0:Y:S01]  /*4da0*/  MUFU.EX2 R159, R159 ;  /* 0x0000009f009f7308 */ /* 0x000e220000000800 */
[----:B--2---:R-:W-:Y:S01]  /*4db0*/  FMUL.FTZ R4, R3, R64 ;  /* 0x0000004003047220 */ /* 0x004fe20000410000 */
[----:B------:R-:W2:Y:S02]  /*4dc0*/  LDS R200, [R112+0x4] ;  /* 0x0000040070c87984 */ /* 0x000ea40000000800 */
[----:B------:R-:W0:Y:S01]  /*4dd0*/  MUFU.EX2 R163, R163 ;  /* 0x000000a300a37308 */ /* 0x000e220000000800 */
[----:B------:R-:W-:Y:S01]  /*4de0*/  LEA R5, R2, UR32, 0x2 ;  /* 0x0000002002057c11 */ /* 0x000fe2000f8e10ff */
[----:B------:R-:W0:Y:S02]  /*4df0*/  LDS R198, [R108+0x14] ;  /* 0x000014006cc67984 */ /* 0x000e240000000800 */
        /* <DEDUP_REMOVED lines=11> */
[----:B-1----:R1:W-:Y:S01]  /*4eb0*/  STS [R5+0x2550], R222 ;  /* 0x002550de05007388 */ /* 0x0023e20000000800 */
[C---:B---3--:R-:W-:Y:S01]  /*4ec0*/  FMUL.FTZ R165, R189.reuse, R208 ;  /* 0x000000d0bda57220 */ /* 0x048fe20000410000 */
[C---:B----4-:R-:W-:Y:S01]  /*4ed0*/  FMUL.FTZ R167, R189.reuse, R204 ;  /* 0x000000ccbda77220 */ /* 0x050fe20000410000 */
[----:B------:R3:W4:Y:S01]  /*4ee0*/  MUFU.EX2 R160, R4 ;  /* 0x0000000400a07308 */ /* 0x0007220000000800 */
[C---:B-----5:R-:W-:Y:S01]  /*4ef0*/  FMUL.FTZ R3, R189.reuse, R218 ;  /* 0x000000dabd037220 */ /* 0x060fe20000410000 */
[C---:B------:R-:W-:Y:S01]  /*4f00*/  FMUL.FTZ R162, R189.reuse, R216 ;  /* 0x000000d8bda27220 */ /* 0x040fe20000410000 */
[C---:B------:R-:W-:Y:S01]  /*4f10*/  FMUL.FTZ R175, R189.reuse, R214 ;  /* 0x000000d6bdaf7220 */ /* 0x040fe20000410000 */
[C---:B------:R-:W-:Y:S01]  /*4f20*/  FMUL.FTZ R7, R189.reuse, R212 ;  /* 0x000000d4bd077220 */ /* 0x040fe20000410000 */
[C---:B------:R-:W-:Y:S01]  /*4f30*/  FMUL.FTZ R2, R189.reuse, R210 ;  /* 0x000000d2bd027220 */ /* 0x040fe20000410000 */
[C---:B------:R-:W-:Y:S01]  /*4f40*/  FMUL.FTZ R6, R189.reuse, R196 ;  /* 0x000000c4bd067220 */ /* 0x040fe20000410000 */
[C---:B-1----:R-:W-:Y:S01]  /*4f50*/  FMUL.FTZ R5, R189.reuse, R194 ;  /* 0x000000c2bd057220 */ /* 0x042fe20000410000 */
[C---:B------:R-:W-:Y:S01]  /*4f60*/  FMUL.FTZ R164, R189.reuse, R192 ;  /* 0x000000c0bda47220 */ /* 0x040fe20000410000 */
[C---:B---3--:R-:W-:Y:S01]  /*4f70*/  FMUL.FTZ R4, R189.reuse, R206 ;  /* 0x000000cebd047220 */ /* 0x048fe20000410000 */
        /* <DEDUP_REMOVED lines=16> */
[----:B0-2-4-:R-:W-:Y:S05]  /*5080*/  @P2 BRA `(.L_x_3849) ;  /* 0x0000000000202947 */ /* 0x015fea0003800000 */
[----:B------:R-:W-:Y:S01]  /*5090*/  UISETP.NE.AND UP0, UPT, UR11, UR42, UPT ;  /* 0x0000002a0b00728c */ /* 0x000fe2000bf05270 */
[----:B------:R-:W-:-:S08]  /*50a0*/  HFMA2 R164, -RZ, RZ, 1.875, 0 ;  /* 0x3f800000ffa47431 */ /* 0x000fd000000001ff */
[----:B------:R-:W-:Y:S05]  /*50b0*/  BRA.U !UP0, `(.L_x_3850) ;  /* 0x00000001081c7547 */ /* 0x000fea000b800000 */
[----:B------:R-:W-:-:S06]  /*50c0*/  ULOP3.LUT UR19, UR33, 0x100, URZ, 0xc0, !UPT ;  /* 0x0000010021137892 */ /* 0x000fcc000f8ec0ff */
[----:B------:R-:W-:-:S04]  /*50d0*/  IADD3 R2, PT, PT, R19, UR19, RZ ;  /* 0x0000001313027c10 */ /* 0x000fc8000fffe0ff */
[----:B------:R-:W-:-:S05]  /*50e0*/  LEA R2, R2, UR32, 0x2 ;  /* 0x0000002002027c11 */ /* 0x000fca000f8e10ff */
[----:B------:R1:W2:Y:S01]  /*50f0*/  LDS R164, [R2+0x2550] ;  /* 0x0025500002a47984 */ /* 0x0002a20000000800 */
[----:B------:R-:W-:Y:S05]  /*5100*/  BRA `(.L_x_3850) ;  /* 0x0000000000087947 */ /* 0x000fea0003800000 */
.L_x_3849:
[----:B------:R-:W-:-:S06]  /*5110*/  LEA R164, R150, UR32, 0x2 ;  /* 0x0000002096a47c11 */ /* 0x000fcc000f8e10ff */
[----:B------:R-:W0:Y:S02]  /*5120*/  LDS R164, [R164+0x2d54] ;  /* 0x002d5400a4a47984 */ /* 0x000e240000000800 */
.L_x_3850:
[----:B------:R-:W-:Y:S05]  /*5130*/  BSYNC.RECONVERGENT B0 ;  /* 0x0000000000007941 */ /* 0x000fea0003800200 */
.L_x_3848:
[----:B------:R-:W3:Y:S01]  /*5140*/  @P1 LDC R4, c[0x0][0x38c] ;  /* 0x0000e300ff041b82 */ /* 0x000ee20000000800 */
[----:B------:R-:W-:Y:S01]  /*5150*/  VOTEU.ANY UP0, P1 ;  /* 0x0000000000ff7886 */ /* 0x000fe20000800100 */
[----:B------:R-:W-:Y:S01]  /*5160*/  FMUL.FTZ R191, R103, R66 ;  /* 0x0000004267bf7220 */ /* 0x000fe20000410000 */
[----:B------:R-:W-:Y:S01]  /*5170*/  FMUL.FTZ R220, R90, R65 ;  /* 0x000000415adc7220 */ /* 0x000fe20000410000 */
[----:B------:R-:W-:Y:S01]  /*5180*/  MOV R5, 0x8 ;  /* 0x0000000800057802 */ /* 0x000fe20000000f00 */
[----:B-1----:R-:W-:Y:S01]  /*5190*/  HFMA2 R2, -RZ, RZ, 1.875, 0 ;  /* 0x3f800000ff027431 */ /* 0x002fe200000001ff */
[----:B------:R-:W-:Y:S01]  /*51a0*/  @UP0 UIADD3 UR19, UPT, UPT, UR11, -0x2, URZ ;  /* 0xfffffffe0b130890 */ /* 0x000fe2000fffe0ff */
[----:B------:R-:W-:Y:S01]  /*51b0*/  FMUL.FTZ R7, R222, R161 ;  /* 0x000000a1de077220 */ /* 0x000fe20000410000 */
[----:B------:R-:W-:Y:S01]  /*51c0*/  FMUL.FTZ R193, R101, R64 ;  /* 0x0000004065c17220 */ /* 0x000fe20000410000 */
[----:B------:R-:W-:Y:S01]  /*51d0*/  FFMA.FTZ R6, R161, R191, R220 ;  /* 0x000000bfa1067223 */ /* 0x000fe200000100dc */
[----:B------:R-:W-:Y:S01]  /*51e0*/  MOV R3, RZ ;  /* 0x000000ff00037202 */ /* 0x000fe20000000f00 */
[----:B------:R-:W-:Y:S01]  /*51f0*/  FMUL.FTZ R228, R160, R7 ;  /* 0x00000007a0e47220 */ /* 0x000fe20000410000 */
[----:B------:R-:W-:Y:S01]  /*5200*/  FMUL.FTZ R224, R88, R63 ;  /* 0x0000003f58e07220 */ /* 0x000fe20000410000 */
[----:B------:R-:W-:Y:S01]  /*5210*/  FFMA.FTZ R6, R160, R6, R193 ;  /* 0x00000006a0067223 */ /* 0x000fe200000100c1 */
[----:B------:R-:W-:Y:S01]  /*5220*/  FMUL.FTZ R226, R99, R62 ;  /* 0x0000003e63e27220 */ /* 0x000fe20000410000 */
[----:B------:R-:W-:-:S02]  /*5230*/  FMUL.FTZ R228, R159, R228 ;  /* 0x000000e49fe47220 */ /* 0x000fc40000410000 */
        /* <DEDUP_REMOVED lines=16> */
[----:B------:R-:W-:Y:S01]  /*5340*/  FMUL.FTZ R228, R84, R59 ;  /* 0x0000003b54e47220 */ /* 0x000fe20000410000 */
[----:B------:R-:W-:Y:S01]  /*5350*/  FMUL.FTZ R205, R85, R42 ;  /* 0x0000002a55cd7220 */ /* 0x000fe20000410000 */
[----:B------:R-:W-:Y:S01]  /*5360*/  ISETP.GT.U32.AND P2, PT, R150, 0x1f, PT ;  /* 0x0000001f9600780c */ /* 0x000fe20003f44070 */
[----:B------:R-:W-:Y:S01]  /*5370*/  FMUL.FTZ R5, R190, R5 ;  /* 0x00000005be057220 */ /* 0x000fe20000410000 */
[----:B------:R-:W-:Y:S01]  /*5380*/  FFMA.FTZ R6, R185, R6, R228 ;  /* 0x00000006b9067223 */ /* 0x000fe200000100e4 */
[----:B------:R-:W-:Y:S01]  /*5390*/  FMUL.FTZ R232, R83, R38 ;  /* 0x0000002653e87220 */ /* 0x000fe20000410000 */
[----:B------:R-:W-:Y:S01]  /*53a0*/  LOP3.LUT R186, R186, 0xfffffffd, RZ, 0xc0, !PT ;  /* 0xfffffffdbaba7812 */ /* 0x000fe200078ec0ff */
[----:B------:R-:W-:Y:S01]  /*53b0*/  FMUL.FTZ R4, R188, R5 ;  /* 0x00000005bc047220 */ /* 0x000fe20000410000 */
[----:B------:R-:W-:-:S03]  /*53c0*/  FFMA.FTZ R6, R184, R6, R203 ;  /* 0x00000006b8067223 */ /* 0x000fc600000100cb */
[----:B------:R-:W-:Y:S01]  /*53d0*/  FMUL.FTZ R5, R185, R4 ;  /* 0x00000004b9057220 */ /* 0x000fe20000410000 */
[----:B------:R-:W-:-:S03]  /*53e0*/  FFMA.FTZ R6, R183, R6, R234 ;  /* 0x00000006b7067223 */ /* 0x000fc600000100ea */
[----:B------:R-:W-:Y:S01]  /*53f0*/  FMUL.FTZ R4, R184, R5 ;  /* 0x00000005b8047220 */ /* 0x000fe20000410000 */
[----:B------:R-:W-:Y:S01]  /*5400*/  FFMA.FTZ R6, R180, R6, R209 ;  /* 0x00000006b4067223 */ /* 0x000fe200000100d1 */
[----:B------:R-:W-:Y:S02]  /*5410*/  @P2 LOP3.LUT R186, R186, 0x2, RZ, 0xfc, !PT ;  /* 0x00000002baba2812 */ /* 0x000fe400078efcff */
        /* <DEDUP_REMOVED lines=50> */
.L_x_3910:
[----:B------:R-:W-:Y:S01]  /*5740*/  ISETP.GE.AND P2, PT, R130, 0x10, PT ;  /* 0x000000108200780c */ /* 0x000fe20003f46270 */
[----:B----4-:R-:W-:Y:S01]  /*5750*/  FFMA.FTZ R5, R201, R5, R4 ;  /* 0x00000005c9057223 */ /* 0x010fe20000010004 */
[----:B------:R-:W-:-:S04]  /*5760*/  UMOV UR19, 0xffffffff ;  /* 0xffffffff00137882 */ /* 0x000fc80000000000 */
[----:B------:R-:W-:-:S07]  /*5770*/  FSEL R215, R4, R5, !P2 ;  /* 0x0000000504d77208 */ /* 0x000fce0005000000 */
[----:B-1-3--:R-:W-:Y:S01]  /*5780*/  @P2 FMUL.FTZ R201, R201, R240 ;  /* 0x000000f0c9c92220 */ /* 0x00afe20000410000 */
[----:B------:R-:W-:Y:S06]  /*5790*/  BRA.DIV UR19, `(.L_x_3853) ;  /* 0x0000004a13047947 */ /* 0x000fec000b800000 */
.L_x_3913:
[----:B------:R-:W-:-:S03]  /*57a0*/  UMOV UR19, 0xffffffff ;  /* 0xffffffff00137882 */ /* 0x000fc60000000000 */
[----:B------:R-:W-:Y:S05]  /*57b0*/  BRA.DIV UR19, `(.L_x_3854) ;  /* 0x0000004a13247947 */ /* 0x000fea000b800000 */
.L_x_3916:
[----:B------:R-:W-:-:S03]  /*57c0*/  UMOV UR19, 0xffffffff ;  /* 0xffffffff00137882 */ /* 0x000fc60000000000 */
[----:B------:R-:W-:Y:S05]  /*57d0*/  BRA.DIV UR19, `(.L_x_3855) ;  /* 0x0000004a13447947 */ /* 0x000fea000b800000 */
[----:B------:R-:W1:Y:S04]  /*57e0*/  SHFL.UP PT, R201, R201, 0x1, RZ ;  /* 0x04200000c9c97989 */ /* 0x000e6800000e00ff */
[----:B------:R3:W4:Y:S04]  /*57f0*/  SHFL.UP PT, R230, R215, 0x1, RZ ;  /* 0x04200000d7e67989 */ /* 0x00072800000e00ff */
[----:B-----5:R3:W0:Y:S04]  /*5800*/  SHFL.IDX PT, R4, R2, RZ, 0x1f ;  /* 0x00001fff02047589 */ /* 0x02062800000e0000 */
[----:B------:R3:W0:Y:S02]  /*5810*/  SHFL.IDX PT, R5, R3, RZ, 0x1f ;  /* 0x00001fff03057589 */ /* 0x00062400000e0000 */
.L_x_3922:
[----:B------:R-:W5:Y:S01]  /*5820*/  LDS.64 R6, [R197+0x2140] ;  /* 0x00214000c5067984 */ /* 0x000f620000000a00 */
[C---:B01--4-:R-:W-:Y:S01]  /*5830*/  @P0 FFMA.FTZ R5, R201.reuse, R5, R230 ;  /* 0x00000005c9050223 */ /* 0x053fe200000100e6 */
[----:B------:R-:W-:-:S03]  /*5840*/  @P0 FMUL.FTZ R4, R201, R4 ;  /* 0x00000004c9040220 */ /* 0x000fc60000410000 */
[-C--:B-----5:R-:W-:Y:S01]  /*5850*/  FFMA.FTZ R7, R5, R6.reuse, R7 ;  /* 0x0000000605077223 */ /* 0x0a0fe20000010007 */
[----:B------:R-:W-:-:S05]  /*5860*/  FMUL.FTZ R6, R4, R6 ;  /* 0x0000000604067220 */ /* 0x000fca0000410000 */
[----:B------:R4:W-:Y:S02]  /*5870*/  STS.128 [R197+0x2140], R4 ;  /* 0x00214004c5007388 */ /* 0x0009e40000000c00 */
.L_x_3851:
[----:B------:R-:W-:Y:S05]  /*5880*/  WARPSYNC.ALL ;  /* 0x0000000000007948 */ /* 0x000fea0003800000 */
[----:B------:R-:W-:Y:S01]  /*5890*/  BAR.SYNC.DEFER_BLOCKING 0x0 ;  /* 0x0000000000007b1d */ /* 0x000fe20000010000 */
[C---:B0-23-5:R-:W-:Y:S01]  /*58a0*/  FMUL.FTZ R3, R177.reuse, R164 ;  /* 0x000000a4b1037220 */ /* 0x06dfe20000410000 */
[----:B-1--4-:R-:W-:Y:S01]  /*58b0*/  FFMA.FTZ R4, R177, R165, R166 ;  /* 0x000000a5b1047223 */ /* 0x012fe200000100a6 */
[----:B------:R-:W-:Y:S01]  /*58c0*/  UISETP.GE.AND UP0, UPT, UR11, UR42, UPT ;  /* 0x0000002a0b00728c */ /* 0x000fe2000bf06270 */
[C---:B------:R-:W-:Y:S01]  /*58d0*/  FMUL.FTZ R240, R189.reuse, R198 ;  /* 0x000000c6bdf07220 */ /* 0x040fe20000410000 */
        /* <DEDUP_REMOVED lines=11> */
[C---:B------:R-:W-:Y:S01]  /*5990*/  FMUL.FTZ R3, R181.reuse, R6 ;  /* 0x00000006b5037220 */ /* 0x040fe20000410000 */
[----:B------:R-:W-:Y:S01]  /*59a0*/  FFMA.FTZ R4, R181, R4, R170 ;  /* 0x00000004b5047223 */ /* 0x000fe200000100aa */
[----:B------:R-:W-:Y:S02]  /*59b0*/  ISETP.GT.U32.AND P2, PT, R150, 0x1f, PT ;  /* 0x0000001f9600780c */ /* 0x000fe40003f44070 */
[C---:B------:R-:W-:Y:S01]  /*59c0*/  FMUL.FTZ R6, R180.reuse, R3 ;  /* 0x00000003b4067220 */ /* 0x040fe20000410000 */
[----:B------:R-:W-:Y:S01]  /*59d0*/  FFMA.FTZ R4, R180, R4, R171 ;  /* 0x00000004b4047223 */ /* 0x000fe200000100ab */
[----:B------:R-:W-:Y:S01]  /*59e0*/  MOV R3, RZ ;  /* 0x000000ff00037202 */ /* 0x000fe20000000f00 */
[----:B------:R-:W0:Y:S01]  /*59f0*/  LDS R2, [R147+0x2144] ;  /* 0x0021440093027984 */ /* 0x000e220000000800 */
[C---:B------:R-:W-:Y:S01]  /*5a00*/  FMUL.FTZ R5, R183.reuse, R6 ;  /* 0x00000006b7057220 */ /* 0x040fe20000410000 */
[----:B------:R-:W-:Y:S02]  /*5a10*/  FFMA.FTZ R6, R183, R4, R172 ;  /* 0x00000004b7067223 */ /* 0x000fe400000100ac */
[----:B------:R-:W-:Y:S01]  /*5a20*/  @!P0 LEA R4, R19, UR32, 0x3 ;  /* 0x0000002013048c11 */ /* 0x000fe2000f8e18ff */
        /* <DEDUP_REMOVED lines=13> */
[----:B------:R-:W-:-:S03]  /*5b00*/  HFMA2 R2, -RZ, RZ, 1.875, 0 ;  /* 0x3f800000ff027431 */ /* 0x000fc600000001ff */
[----:B------:R-:W-:-:S03]  /*5b10*/  FFMA.FTZ R191, R161, R222, R220 ;  /* 0x000000dea1bf7223 */ /* 0x000fc600000100dc */
[----:B------:R0:W1:Y:S01]  /*5b20*/  @!P0 LDS.64 R2, [R4+0x2e50] ;  /* 0x002e500004028984 */ /* 0x0000620000000a00 */
[----:B------:R-:W-:-:S04]  /*5b30*/  FFMA.FTZ R220, R160, R191, R193 ;  /* 0x000000bfa0dc7223 */ /* 0x000fc800000100c1 */
[----:B------:R-:W-:Y:S01]  /*5b40*/  FFMA.FTZ R193, R159, R220, R224 ;  /* 0x000000dc9fc17223 */ /* 0x000fe200000100e0 */
[----:B0-----:R-:W-:-:S03]  /*5b50*/  FMUL.FTZ R4, R160, R5 ;  /* 0x00000005a0047220 */ /* 0x001fc60000410000 */
[----:B------:R-:W-:Y:S01]  /*5b60*/  FFMA.FTZ R224, R163, R193, R226 ;  /* 0x000000c1a3e07223 */ /* 0x000fe200000100e2 */
[----:B------:R-:W-:-:S03]  /*5b70*/  FMUL.FTZ R4, R161, R4 ;  /* 0x00000004a1047220 */ /* 0x000fc60000410000 */
[----:B------:R-:W-:-:S04]  /*5b80*/  FFMA.FTZ R195, R190, R224, R195 ;  /* 0x000000e0bec37223 */ /* 0x000fc800000100c3 */
[----:B------:R-:W-:Y:S01]  /*5b90*/  FFMA.FTZ R226, R188, R195, R199 ;  /* 0x000000c3bce27223 */ /* 0x000fe200000100c7 */
[----:B------:R-:W-:-:S03]  /*5ba0*/  FMUL.FTZ R199, R81, R240 ;  /* 0x000000f051c77220 */ /* 0x000fc60000410000 */
[----:B------:R-:W-:Y:S01]  /*5bb0*/  FFMA.FTZ R201, R185, R226, R228 ;  /* 0x000000e2b9c97223 */ /* 0x000fe200000100e4 */
[----:B------:R-:W-:Y:S01]  /*5bc0*/  FMUL.FTZ R228, R0, R7 ;  /* 0x0000000700e47220 */ /* 0x000fe20000410000 */
[----:B------:R-:W-:Y:S02]  /*5bd0*/  FFMA.FTZ R5, R160, R6, R199 ;  /* 0x00000006a0057223 */ /* 0x000fe400000100c7 */
[----:B------:R-:W-:Y:S02]  /*5be0*/  FFMA.FTZ R230, R184, R201, R203 ;  /* 0x000000c9b8e67223 */ /* 0x000fe400000100cb */
[----:B------:R-:W-:Y:S02]  /*5bf0*/  FFMA.FTZ R5, R161, R5, R228 ;  /* 0x00000005a1057223 */ /* 0x000fe400000100e4 */
[----:B------:R-:W-:-:S03]  /*5c00*/  FFMA.FTZ R203, R183, R230, R234 ;  /* 0x000000e6b7cb7223 */ /* 0x000fc600000100ea */
[----:B------:R0:W-:Y:S01]  /*5c10*/  STS.64 [R147+0x2350], R4 ;  /* 0x0023500493007388 */ /* 0x0001e20000000a00 */
        /* <DEDUP_REMOVED lines=8> */
[----:B------:R-:W-:Y:S01]  /*5ca0*/  IMAD R205, R150, 0x8, R147 ;  /* 0x0000000896cd7824 */ /* 0x000fe200078e0293 */
[----:B------:R-:W-:Y:S01]  /*5cb0*/  UMOV UR19, 0xffffffff ;  /* 0xffffffff00137882 */ /* 0x000fe20000000000 */
[----:B------:R-:W-:-:S03]  /*5cc0*/  ISETP.NE.AND P0, PT, R187, 0x1f, PT ;  /* 0x0000001fbb00780c */ /* 0x000fc60003f05270 */
[----:B------:R-:W0:Y:S02]  /*5cd0*/  LDS.128 R4, [R205+0x2350] ;  /* 0x00235000cd047984 */ /* 0x000e240000000c00 */
[C---:B0-----:R-:W-:Y:S01]  /*5ce0*/  FFMA.FTZ R7, R4.reuse, R7, R5 ;  /* 0x0000000704077223 */ /* 0x041fe20000010005 */
[----:B------:R-:W-:Y:S01]  /*5cf0*/  FMUL.FTZ R5, R4, R6 ;  /* 0x0000000604057220 */ /* 0x000fe20000410000 */
[----:B------:R-:W-:Y:S06]  /*5d00*/  BRA.DIV UR19, `(.L_x_3857) ;  /* 0x0000004613747947 */ /* 0x000fec000b800000 */
[----:B------:R-:W0:Y:S01]  /*5d10*/  SHFL.DOWN PT, R244, R5, 0x1, 0x1f ;  /* 0x08201f0005f47f89 */ /* 0x000e2200000e0000 */
[----:B------:R-:W-:-:S03]  /*5d20*/  MOV R4, R7 ;  /* 0x0000000700047202 */ /* 0x000fc60000000f00 */
[----:B------:R-:W1:Y:S04]  /*5d30*/  SHFL.DOWN PT, R207, R7, 0x1, 0x1f ;  /* 0x08201f0007cf7f89 */ /* 0x000e6800000e0000 */
        /* <DEDUP_REMOVED lines=41> */
.L_x_3939:
[----:B------:R-:W0:Y:S01]  /*5fd0*/  LDS.64 R4, [R205+0x2358] ;  /* 0x00235800cd047984 */ /* 0x000e220000000a00 */
[----:B------:R-:W-:Y:S02]  /*5fe0*/  MOV R7, R213 ;  /* 0x000000d500077202 */ /* 0x000fe40000000f00 */
[----:B------:R-:W-:Y:S02]  /*5ff0*/  MOV R6, R215 ;  /* 0x000000d700067202 */ /* 0x000fe40000000f00 */
[----:B------:R-:W-:Y:S01]  /*6000*/  MOV R3, R246 ;  /* 0x000000f600037202 */ /* 0x000fe20000000f00 */
[C---:B--23--:R-:W-:Y:S01]  /*6010*/  @P0 FFMA.FTZ R7, R209.reuse, R7, R248 ;  /* 0x00000007d1070223 */ /* 0x04cfe200000100f8 */
[----:B------:R-:W-:Y:S01]  /*6020*/  MOV R2, R207 ;  /* 0x000000cf00027202 */ /* 0x000fe20000000f00 */
[----:B------:R-:W-:Y:S02]  /*6030*/  @P0 FMUL.FTZ R6, R209, R6 ;  /* 0x00000006d1060220 */ /* 0x000fe40000410000 */
[----:B0-----:R-:W-:-:S02]  /*6040*/  FFMA.FTZ R5, R4, R7, R5 ;  /* 0x0000000704057223 */ /* 0x001fc40000010005 */
[----:B------:R-:W-:-:S05]  /*6050*/  FMUL.FTZ R4, R4, R6 ;  /* 0x0000000604047220 */ /* 0x000fca0000410000 */
[----:B------:R0:W-:Y:S02]  /*6060*/  STS.128 [R205+0x2350], R4 ;  /* 0x00235004cd007388 */ /* 0x0001e40000000c00 */
.L_x_3856:
        /* <DEDUP_REMOVED lines=20> */
[----:B------:R-:W-:Y:S01]  /*61b0*/  FMUL.FTZ R194, R194, R240 ;  /* 0x000000f0c2c27220 */ /* 0x000fe20000410000 */
[----:B------:R-:W-:Y:S01]  /*61c0*/  SHF.R.U32.HI R205, RZ, 0x1, R150 ;  /* 0x00000001ffcd7819 */ /* 0x000fe20000011696 */
[----:B------:R-:W-:Y:S01]  /*61d0*/  UMOV UR19, UR21 ;  /* 0x0000001500137c82 */ /* 0x000fe20008000000 */
[----:B------:R-:W-:Y:S01]  /*61e0*/  FFMA.FTZ R214, R78, R214, R5 ;  /* 0x000000d64ed67223 */ /* 0x000fe20000010005 */
[----:B------:R-:W-:Y:S01]  /*61f0*/  FMUL.FTZ R182, R182, R242 ;  /* 0x000000f2b6b67220 */ /* 0x000fe20000410000 */
[----:B------:R-:W-:Y:S01]  /*6200*/  LEA R205, R150, R205, 0x4 ;  /* 0x000000cd96cd7211 */ /* 0x000fe200078e20ff */
        /* <DEDUP_REMOVED lines=74> */
[----:B------:R-:W-:Y:S01]  /*66b0*/  IADD3 R171, PT, PT, R150, 0x40, RZ ;  /* 0x0000004096ab7810 */ /* 0x000fe20007ffe0ff */
[----:B------:R-:W-:Y:S01]  /*66c0*/  FMUL.FTZ R6, R158, R232 ;  /* 0x000000e89e067220 */ /* 0x000fe20000410000 */
[----:B------:R-:W-:Y:S01]  /*66d0*/  FFMA.FTZ R172, R183, R180, R172 ;  /* 0x000000b4b7ac7223 */ /* 0x000fe200000100ac */
[----:B------:R-:W-:Y:S01]  /*66e0*/  STS [R146+0x10b8], R177 ;  /* 0x0010b8b192007388 */ /* 0x000fe20000000800 */
[----:B------:R-:W-:Y:S01]  /*66f0*/  LEA.HI R171, R171, R150, RZ, 0x1b ;  /* 0x00000096abab7211 */ /* 0x000fe200078fd8ff */
[----:B------:R-:W-:Y:S01]  /*6700*/  FFMA.FTZ R6, R67, R6, R182 ;  /* 0x0000000643067223 */ /* 0x000fe200000100b6 */
[----:B------:R-:W-:Y:S01]  /*6710*/  FFMA.FTZ R184, R184, R172, R173 ;  /* 0x000000acb8b87223 */ /* 0x000fe200000100ad */
[----:B------:R0:W-:Y:S01]  /*6720*/  STS [R146+0x10bc], R3 ;  /* 0x0010bc0392007388 */ /* 0x0001e20000000800 */
[----:B------:R-:W-:-:S02]  /*6730*/  LEA R171, R171, UR32, 0x2 ;  /* 0x00000020abab7c11 */ /* 0x000fc4000f8e10ff */
[----:B------:R-:W-:Y:S01]  /*6740*/  FFMA.FTZ R174, R185, R184, R174 ;  /* 0x000000b8b9ae7223 */ /* 0x000fe200000100ae */
[----:B------:R1:W-:Y:S01]  /*6750*/  STS [R146+0x10c0], R179 ;  /* 0x0010c0b392007388 */ /* 0x0003e20000000800 */
[----:B------:R-:W-:Y:S02]  /*6760*/  IADD3 R7, PT, PT, R150, 0xc0, RZ ;  /* 0x000000c096077810 */ /* 0x000fe40007ffe0ff */
[----:B------:R-:W-:Y:S01]  /*6770*/  FFMA.FTZ R188, R188, R174, R197 ;  /* 0x000000aebcbc7223 */ /* 0x000fe200000100c5 */
[----:B------:R1:W-:Y:S01]  /*6780*/  STS [R146+0x10c4], R165 ;  /* 0x0010c4a592007388 */ /* 0x0003e20000000800 */
[----:B------:R-:W-:Y:S01]  /*6790*/  LEA.HI R7, R7, R150, RZ, 0x1b ;  /* 0x0000009607077211 */ /* 0x000fe200078fd8ff */
[----:B0-----:R-:W-:-:S04]  /*67a0*/  IMAD.WIDE.U32 R2, R19, UR38, R4 ;  /* 0x0000002613027c25 */ /* 0x001fc8000f8e0004 */
[----:B------:R-:W-:Y:S01]  /*67b0*/  FFMA.FTZ R190, R190, R188, R175 ;  /* 0x000000bcbebe7223 */ /* 0x000fe200000100af */
[----:B------:R1:W-:Y:S01]  /*67c0*/  STS [R146+0x10c8], R167 ;  /* 0x0010c8a792007388 */ /* 0x0003e20000000800 */
[----:B------:R-:W-:Y:S02]  /*67d0*/  IMAD R3, R19, UR39, R3 ;  /* 0x0000002713037c24 */ /* 0x000fe4000f8e0203 */
[----:B------:R-:W-:Y:S01]  /*67e0*/  FFMA.FTZ R162, R163, R190, R162 ;  /* 0x000000bea3a27223 */ /* 0x000fe200000100a2 */
[----:B------:R1:W-:Y:S01]  /*67f0*/  STS [R146+0x10cc], R169 ;  /* 0x0010cca992007388 */ /* 0x0003e20000000800 */
[----:B------:R-:W-:Y:S01]  /*6800*/  MOV R163, UR19 ;  /* 0x0000001300a37c02 */ /* 0x000fe20008000f00 */
[----:B------:R-:W-:Y:S03]  /*6810*/  BAR.SYNC.DEFER_BLOCKING 0x0 ;  /* 0x0000000000007b1d */ /* 0x000fe60000010000 */
[----:B------:R-:W-:Y:S01]  /*6820*/  IADD3 R163, PT, PT, R163, -UR22, -R150 ;  /* 0x80000016a3a37c10 */ /* 0x000fe2000fffe896 */
[----:B------:R-:W-:Y:S01]  /*6830*/  FFMA.FTZ R16, R159, R162, R16 ;  /* 0x000000a29f107223 */ /* 0x000fe20000010010 */
[----:B------:R-:W-:-:S02]  /*6840*/  LEA R4, P0, R2, UR40, 0x2 ;  /* 0x0000002802047c11 */ /* 0x000fc4000f8010ff */
[----:B------:R-:W-:Y:S01]  /*6850*/  ISETP.GE.AND P6, PT, R163, 0x1, PT ;  /* 0x00000001a300780c */ /* 0x000fe20003fc6270 */
[----:B------:R-:W-:Y:S01]  /*6860*/  FFMA.FTZ R160, R160, R16, R199 ;  /* 0x00000010a0a07223 */ /* 0x000fe200000100c7 */
[----:B------:R-:W-:Y:S02]  /*6870*/  LEA.HI.X R5, R2, UR41, R3, 0x2, P0 ;  /* 0x0000002902057c11 */ /* 0x000fe400080f1403 */
[C---:B------:R-:W-:Y:S01]  /*6880*/  IADD3 R3, PT, PT, R150.reuse, 0x80, RZ ;  /* 0x0000008096037810 */ /* 0x040fe20007ffe0ff */
[----:B------:R-:W-:Y:S01]  /*6890*/  FFMA.FTZ R228, R161, R160, R228 ;  /* 0x000000a0a1e47223 */ /* 0x000fe200000100e4 */
[----:B------:R-:W-:Y:S02]  /*68a0*/  IADD3 R159, PT, PT, R150, 0x100, RZ ;  /* 0x00000100969f7810 */ /* 0x000fe40007ffe0ff */
[----:B------:R-:W-:Y:S02]  /*68b0*/  LEA.HI R3, R3, R150, RZ, 0x1b ;  /* 0x0000009603037211 */ /* 0x000fe400078fd8ff */
[----:B------:R-:W-:-:S02]  /*68c0*/  ISETP.GE.AND P4, PT, R163, 0x41, PT ;  /* 0x00000041a300780c */ /* 0x000fc40003f86270 */
[----:B------:R-:W-:Y:S02]  /*68d0*/  LEA R158, R3, UR32, 0x2 ;  /* 0x00000020039e7c11 */ /* 0x000fe4000f8e10ff */
[C---:B------:R-:W-:Y:S02]  /*68e0*/  ISETP.GE.AND P3, PT, R163.reuse, 0x81, PT ;  /* 0x00000081a300780c */ /* 0x040fe40003f66270 */
[C---:B------:R-:W-:Y:S02]  /*68f0*/  ISETP.GE.AND P2, PT, R163.reuse, 0xc1, PT ;  /* 0x000000c1a300780c */ /* 0x040fe40003f46270 */
[----:B------:R-:W-:Y:S01]  /*6900*/  ISETP.GE.AND P0, PT, R163, 0x101, PT ;  /* 0x00000101a300780c */ /* 0x000fe20003f06270 */
[----:B------:R-:W0:Y:S01]  /*6910*/  LDS R171, [R171+0x1190] ;  /* 0x00119000abab7984 */ /* 0x000e220000000800 */
[----:B-1----:R-:W-:Y:S11]  /*6920*/  @!P6 BRA `(.L_x_3859) ;  /* 0x000000000010e947 */ /* 0x002ff60003800000 */
[----:B------:R-:W-:-:S04]  /*6930*/  LEA.HI R2, R150, R150, RZ, 0x1b ;  /* 0x0000009696027211 */ /* 0x000fc800078fd8ff */
[----:B------:R-:W-:-:S05]  /*6940*/  LEA R2, R2, UR32, 0x2 ;  /* 0x0000002002027c11 */ /* 0x000fca000f8e10ff */
[----:B------:R-:W1:Y:S04]  /*6950*/  LDS R3, [R2+0x1090] ;  /* 0x0010900002037984 */ /* 0x000e680000000800 */
[----:B-1----:R1:W-:Y:S02]  /*6960*/  REDG.E.ADD.F32.FTZ.RN.STRONG.GPU desc[UR24][R4.64], R3 ;  /* 0x00000003040079a6 */ /* 0x0023e4000c12f318 */
.L_x_3859:
[----:B------:R-:W-:Y:S05]  /*6970*/  BSYNC.RECONVERGENT B0 ;  /* 0x0000000000007941 */ /* 0x000fea0003800200 */
.L_x_3858:
[----:B------:R-:W-:Y:S01]  /*6980*/  BSSY.RECONVERGENT B0, `(.L_x_3860) ;  /* 0x0000004000007945 */ /* 0x000fe20003800200 */
[----:B------:R-:W-:-:S03]  /*6990*/  ISETP.GE.AND P6, PT, R163, 0x141, PT ;  /* 0x00000141a300780c */ /* 0x000fc60003fc6270 */
[----:B------:R-:W-:Y:S10]  /*69a0*/  @!P4 BRA `(.L_x_3861) ;  /* 0x000000000004c947 */ /* 0x000ff40003800000 */
[----:B0-----:R2:W-:Y:S02]  /*69b0*/  REDG.E.ADD.F32.FTZ.RN.STRONG.GPU desc[UR24][R4.64+0x100], R171 ;  /* 0x000100ab040079a6 */ /* 0x0015e4000c12f318 */
.L_x_3861:
[----:B------:R-:W-:Y:S05]  /*69c0*/  BSYNC.RECONVERGENT B0 ;  /* 0x0000000000007941 */ /* 0x000fea0003800200 */
.L_x_3860:
[----:B-1----:R1:W3:Y:S01]  /*69d0*/  LDS R3, [R158+0x1290] ;  /* 0x001290009e037984 */ /* 0x0022e20000000800 */
[----:B------:R-:W-:Y:S01]  /*69e0*/  BSSY.RECONVERGENT B0, `(.L_x_3862) ;  /* 0x0000006000007945 */ /* 0x000fe20003800200 */
[----:B------:R-:W-:Y:S02]  /*69f0*/  IADD3 R161, PT, PT, R150, 0x140, RZ ;  /* 0x0000014096a17810 */ /* 0x000fe40007ffe0ff */
[----:B------:R-:W-:Y:S02]  /*6a00*/  LEA.HI R159, R159, R150, RZ, 0x1b ;  /* 0x000000969f9f7211 */ /* 0x000fe400078fd8ff */
[----:B------:R-:W-:Y:S01]  /*6a10*/  LEA R7, R7, UR32, 0x2 ;  /* 0x0000002007077c11 */ /* 0x000fe2000f8e10ff */
[----:B------:R-:W-:Y:S06]  /*6a20*/  @!P3 BRA `(.L_x_3863) ;  /* 0x000000000004b947 */ /* 0x000fec0003800000 */
[----:B---3--:R4:W-:Y:S02]  /*6a30*/  REDG.E.ADD.F32.FTZ.RN.STRONG.GPU desc[UR24][R4.64+0x200], R3 ;  /* 0x00020003040079a6 */ /* 0x0089e4000c12f318 */
.L_x_3863:
[----:B------:R-:W-:Y:S05]  /*6a40*/  BSYNC.RECONVERGENT B0 ;  /* 0x0000000000007941 */ /* 0x000fea0003800200 */
.L_x_3862:
[----:B---34-:R3:W4:Y:S01]  /*6a50*/  LDS R3, [R7+0x1390] ;  /* 0x0013900007037984 */ /* 0x0187220000000800 */
[----:B------:R-:W-:Y:S01]  /*6a60*/  BSSY.RECONVERGENT B0, `(.L_x_3864) ;  /* 0x0000005000007945 */ /* 0x000fe20003800200 */
[----:B------:R-:W-:Y:S02]  /*6a70*/  LEA.HI R161, R161, R150, RZ, 0x1b ;  /* 0x00000096a1a17211 */ /* 0x000fe400078fd8ff */
[----:B------:R-:W-:Y:S01]  /*6a80*/  LEA R159, R159, UR32, 0x2 ;  /* 0x000000209f9f7c11 */ /* 0x000fe2000f8e10ff */
[----:B------:R-:W-:Y:S06]  /*6a90*/  @!P2 BRA `(.L_x_3865) ;  /* 0x000000000004a947 */ /* 0x000fec0003800000 */
[----:B----4-:R4:W-:Y:S02]  /*6aa0*/  REDG.E.ADD.F32.FTZ.RN.STRONG.GPU desc[UR24][R4.64+0x300], R3 ;  /* 0x00030003040079a6 */ /* 0x0109e4000c12f318 */
.L_x_3865:
[----:B------:R-:W-:Y:S05]  /*6ab0*/  BSYNC.RECONVERGENT B0 ;  /* 0x0000000000007941 */ /* 0x000fea0003800200 */
.L_x_3864:
[----:B----4-:R4:W0:Y:S01]  /*6ac0*/  LDS R3, [R159+0x1490] ;  /* 0x001490009f037984 */ /* 0x0108220000000800 */
[----:B------:R-:W-:Y:S01]  /*6ad0*/  BSSY.RECONVERGENT B0, `(.L_x_3866) ;  /* 0x0000004000007945 */ /* 0x000fe20003800200 */
[----:B------:R-:W-:-:S03]  /*6ae0*/  LEA R161, R161, UR32, 0x2 ;  /* 0x00000020a1a17c11 */ /* 0x000fc6000f8e10ff */
[----:B------:R-:W-:Y:S05]  /*6af0*/  @!P0 BRA `(.L_x_3867) ;  /* 0x0000000000048947 */ /* 0x000fea0003800000 */
[----:B0-----:R0:W-:Y:S02]  /*6b00*/  REDG.E.ADD.F32.FTZ.RN.STRONG.GPU desc[UR24][R4.64+0x400], R3 ;  /* 0x00040003040079a6 */ /* 0x0011e4000c12f318 */
.L_x_3867:
[----:B------:R-:W-:Y:S05]  /*6b10*/  BSYNC.RECONVERGENT B0 ;  /* 0x0000000000007941 */ /* 0x000fea0003800200 */
.L_x_3866:
[----:B0-----:R0:W0:Y:S01]  /*6b20*/  LDS R3, [R161+0x1590] ;  /* 0x00159000a1037984 */ /* 0x0010220000000800 */
[----:B------:R-:W-:Y:S01]  /*6b30*/  BSSY.RECONVERGENT B0, `(.L_x_3868) ;  /* 0x0000005000007945 */ /* 0x000fe20003800200 */
[C---:B---3--:R-:W-:Y:S02]  /*6b40*/  IADD3 R7, PT, PT, R150.reuse, 0x180, RZ ;  /* 0x0000018096077810 */ /* 0x048fe40007ffe0ff */
[----:B----4-:R-:W-:Y:S01]  /*6b50*/  IADD3 R159, PT, PT, R150, 0x1c0, RZ ;  /* 0x000001c0969f7810 */ /* 0x010fe20007ffe0ff */
[----:B------:R-:W-:Y:S06]  /*6b60*/  @!P6 BRA `(.L_x_3869) ;  /* 0x000000000004e947 */ /* 0x000fec0003800000 */
[----:B0-----:R3:W-:Y:S02]  /*6b70*/  REDG.E.ADD.F32.FTZ.RN.STRONG.GPU desc[UR24][R4.64+0x500], R3 ;  /* 0x00050003040079a6 */ /* 0x0017e4000c12f318 */
.L_x_3869:
[----:B------:R-:W-:Y:S05]  /*6b80*/  BSYNC.RECONVERGENT B0 ;  /* 0x0000000000007941 */ /* 0x000fea0003800200 */
.L_x_3868:
        /* <DEDUP_REMOVED lines=15> */
.L_x_3871:
[----:B------:R-:W-:Y:S05]  /*6c80*/  BSYNC.RECONVERGENT B0 ;  /* 0x0000000000007941 */ /* 0x000fea0003800200 */
.L_x_3870:
[----:B0--3--:R0:W3:Y:S01]  /*6c90*/  LDS R3, [R159+0x1790] ;  /* 0x001790009f037984 */ /* 0x0090e20000000800 */
[----:B------:R-:W-:Y:S01]  /*6ca0*/  BSSY.RECONVERGENT B0, `(.L_x_3872) ;  /* 0x0000006000007945 */ /* 0x000fe20003800200 */
[----:B------:R-:W-:Y:S02]  /*6cb0*/  IADD3 R7, PT, PT, R150, 0x280, RZ ;  /* 0x0000028096077810 */ /* 0x000fe40007ffe0ff */
[----:B------:R-:W-:Y:S02]  /*6cc0*/  LEA R17, R17, UR32, 0x2 ;  /* 0x0000002011117c11 */ /* 0x000fe4000f8e10ff */
[----:B------:R-:W-:Y:S01]  /*6cd0*/  LEA.HI R161, R161, R150, RZ, 0x1b ;  /* 0x00000096a1a17211 */ /* 0x000fe200078fd8ff */
[----:B------:R-:W-:Y:S06]  /*6ce0*/  @!P0 BRA `(.L_x_3873) ;  /* 0x0000000000048947 */ /* 0x000fec0003800000 */
[----:B---3--:R4:W-:Y:S02]  /*6cf0*/  REDG.E.ADD.F32.FTZ.RN.STRONG.GPU desc[UR24][R4.64+0x700], R3 ;  /* 0x00070003040079a6 */ /* 0x0089e4000c12f318 */
.L_x_3873:
[----:B------:R-:W-:Y:S05]  /*6d00*/  BSYNC.RECONVERGENT B0 ;  /* 0x0000000000007941 */ /* 0x000fea0003800200 */
.L_x_3872:
[----:B---34-:R3:W4:Y:S01]  /*6d10*/  LDS R3, [R17+0x1890] ;  /* 0x0018900011037984 */ /* 0x0187220000000800 */
[----:B------:R-:W-:Y:S01]  /*6d20*/  BSSY.RECONVERGENT B0, `(.L_x_3874) ;  /* 0x0000005000007945 */ /* 0x000fe20003800200 */
[----:B------:R-:W-:Y:S02]  /*6d30*/  LEA.HI R7, R7, R150, RZ, 0x1b ;  /* 0x0000009607077211 */ /* 0x000fe400078fd8ff */
[----:B------:R-:W-:Y:S01]  /*6d40*/  LEA R161, R161, UR32, 0x2 ;  /* 0x00000020a1a17c11 */ /* 0x000fe2000f8e10ff */
[----:B------:R-:W-:Y:S06]  /*6d50*/  @!P2 BRA `(.L_x_3875) ;  /* 0x000000000004a947 */ /* 0x000fec0003800000 */
[----:B----4-:R4:W-:Y:S02]  /*6d60*/  REDG.E.ADD.F32.FTZ.RN.STRONG.GPU desc[UR24][R4.64+0x800], R3 ;  /* 0x00080003040079a6 */ /* 0x0109e4000c12f318 */
.L_x_3875:
[----:B------:R-:W-:Y:S05]  /*6d70*/  BSYNC.RECONVERGENT B0 ;  /* 0x0000000000007941 */ /* 0x000fea0003800200 */
.L_x_3874:
[----:B----4-:R4:W0:Y:S01]  /*6d80*/  LDS R3, [R161+0x1990] ;  /* 0x00199000a1037984 */ /* 0x0108220000000800 */
[----:B------:R-:W-:Y:S01]  /*6d90*/  BSSY.RECONVERGENT B0, `(.L_x_3876) ;  /* 0x0000005000007945 */ /* 0x000fe20003800200 */
[----:B---3--:R-:W-:Y:S02]  /*6da0*/  IADD3 R17, PT, PT, R150, 0x2c0, RZ ;  /* 0x000002c096117810 */ /* 0x008fe40007ffe0ff */
[----:B------:R-:W-:Y:S01]  /*6db0*/  LEA R7, R7, UR32, 0x2 ;  /* 0x0000002007077c11 */ /* 0x000fe2000f8e10ff */
[----:B------:R-:W-:Y:S06]  /*6dc0*/  @!P3 BRA `(.L_x_3877) ;  /* 0x000000000004b947 */ /* 0x000fec0003800000 */
[----:B0-----:R3:W-:Y:S02]  /*6dd0*/  REDG.E.ADD.F32.FTZ.RN.STRONG.GPU desc[UR24][R4.64+0x900], R3 ;  /* 0x00090003040079a6 */ /* 0x0017e4000c12f318 */
.L_x_3877:
[----:B------:R-:W-:Y:S05]  /*6de0*/  BSYNC.RECONVERGENT B0 ;  /* 0x0000000000007941 */ /* 0x000fea0003800200 */
.L_x_3876:
[----:B0--3--:R0:W3:Y:S01]  /*6df0*/  LDS R3, [R7+0x1a90] ;  /* 0x001a900007037984 */ /* 0x0090e20000000800 */
[----:B------:R-:W-:Y:S01]  /*6e00*/  BSSY.RECONVERGENT B0, `(.L_x_3878) ;  /* 0x0000004000007945 */ /* 0x000fe20003800200 */
[----:B------:R-:W-:-:S03]  /*6e10*/  LEA.HI R17, R17, R150, RZ, 0x1b ;  /* 0x0000009611117211 */ /* 0x000fc600078fd8ff */
[----:B------:R-:W-:Y:S05]  /*6e20*/  @!P4 BRA `(.L_x_3879) ;  /* 0x000000000004c947 */ /* 0x000fea0003800000 */
[----:B---3--:R3:W-:Y:S02]  /*6e30*/  REDG.E.ADD.F32.FTZ.RN.STRONG.GPU desc[UR24][R4.64+0xa00], R3 ;  /* 0x000a0003040079a6 */ /* 0x0087e4000c12f318 */
.L_x_3879:
[----:B------:R-:W-:Y:S05]  /*6e40*/  BSYNC.RECONVERGENT B0 ;  /* 0x0000000000007941 */ /* 0x000fea0003800200 */
.L_x_3878:
[----:B0-----:R-:W-:Y:S01]  /*6e50*/  LEA R7, R17, UR32, 0x2 ;  /* 0x0000002011077c11 */ /* 0x001fe2000f8e10ff */
[----:B------:R-:W-:Y:S01]  /*6e60*/  BSSY.RECONVERGENT B0, `(.L_x_3880) ;  /* 0x000000b000007945 */ /* 0x000fe20003800200 */
[----:B------:R-:W-:Y:S01]  /*6e70*/  ISETP.GE.AND P6, PT, R163, 0x2c1, PT ;  /* 0x000002c1a300780c */ /* 0x000fe20003fc6270 */
[-C--:B---3--:R-:W-:Y:S01]  /*6e80*/  FFMA.FTZ R3, R103, -R66.reuse, R222 ;  /* 0x8000004267037223 */ /* 0x088fe200000100de */
        /* <DEDUP_REMOVED lines=8> */
.L_x_3881:
[----:B------:R-:W-:Y:S05]  /*6f10*/  BSYNC.RECONVERGENT B0 ;  /* 0x0000000000007941 */ /* 0x000fea0003800200 */
.L_x_3880:
[----:B----4-:R-:W-:Y:S01]  /*6f20*/  IADD3 R161, PT, PT, R150, 0x300, RZ ;  /* 0x0000030096a17810 */ /* 0x010fe20007ffe0ff */
[-C--:B------:R-:W-:Y:S01]  /*6f30*/  FFMA.FTZ R191, R90, -R65.reuse, R191 ;  /* 0x800000415abf7223 */ /* 0x080fe200000100bf */
[----:B------:R-:W-:Y:S01]  /*6f40*/  IADD3 R163, PT, PT, R150, 0x340, RZ ;  /* 0x0000034096a37810 */ /* 0x000fe20007ffe0ff */
[----:B-1----:R-:W-:Y:S01]  /*6f50*/  FMUL.FTZ R158, R160, R65 ;  /* 0x00000041a09e7220 */ /* 0x002fe20000410000 */
[-C--:B------:R-:W-:Y:S01]  /*6f60*/  LEA.HI R161, R161, R150.reuse, RZ, 0x1b ;  /* 0x00000096a1a17211 */ /* 0x080fe200078fd8ff */
[----:B------:R-:W-:Y:S01]  /*6f70*/  FFMA.FTZ R17, R2, R3, RZ ;  /* 0x0000000302117223 */ /* 0x000fe200000100ff */
[----:B------:R-:W-:Y:S01]  /*6f80*/  LEA.HI R163, R163, R150, RZ, 0x1b ;  /* 0x00000096a3a37211 */ /* 0x000fe200078fd8ff */
[-C--:B------:R-:W-:Y:S01]  /*6f90*/  FFMA.FTZ R220, R101, -R64.reuse, R220 ;  /* 0x8000004065dc7223 */ /* 0x080fe200000100dc */
[----:B------:R-:W-:Y:S01]  /*6fa0*/  LEA R165, R161, UR32, 0x2 ;  /* 0x00000020a1a57c11 */ /* 0x000fe2000f8e10ff */
[----:B0--3--:R-:W-:Y:S01]  /*6fb0*/  FMUL.FTZ R7, R16, R64 ;  /* 0x0000004010077220 */ /* 0x009fe20000410000 */
[----:B------:R-:W-:Y:S01]  /*6fc0*/  LEA R167, R163, UR32, 0x2 ;  /* 0x00000020a3a77c11 */ /* 0x000fe2000f8e10ff */
[----:B------:R-:W-:Y:S01]  /*6fd0*/  FFMA.FTZ R192, R158, R191, R17 ;  /* 0x000000bf9ec07223 */ /* 0x000fe20000010011 */
[-C--:B------:R-:W-:Y:S01]  /*6fe0*/  FFMA.FTZ R193, R88, -R63.reuse, R193 ;  /* 0x8000003f58c17223 */ /* 0x080fe200000100c1 */
[----:B------:R0:W1:Y:S01]  /*6ff0*/  LDS R163, [R165+0x1c90] ;  /* 0x001c9000a5a37984 */ /* 0x0000620000000800 */
[----:B------:R-:W-:Y:S01]  /*7000*/  FMUL.FTZ R182, R162, R63 ;  /* 0x0000003fa2b67220 */ /* 0x000fe20000410000 */
[----:B------:R-:W-:Y:S01]  /*7010*/  FFMA.FTZ R159, R7, R220, R192 ;  /* 0x000000dc079f7223 */ /* 0x000fe200000100c0 */
[-C--:B------:R-:W-:Y:S01]  /*7020*/  FFMA.FTZ R224, R99, -R62.reuse, R224 ;  /* 0x8000003e63e07223 */ /* 0x080fe200000100e0 */
[----:B------:R-:W-:Y:S01]  /*7030*/  FMUL.FTZ R17, R190, R62 ;  /* 0x0000003ebe117220 */ /* 0x000fe20000410000 */
[----:B------:R-:W-:Y:S01]  /*7040*/  FFMA.FTZ R195, R86, -R61, R195 ;  /* 0x8000003d56c37223 */ /* 0x000fe200000100c3 */
        /* <DEDUP_REMOVED lines=12> */
.L_x_3883:
[----:B------:R-:W-:Y:S05]  /*7110*/  BSYNC.RECONVERGENT B0 ;  /* 0x0000000000007941 */ /* 0x000fea0003800200 */
.L_x_3882:
[----:B------:R-:W-:Y:S01]  /*7120*/  FFMA.FTZ R196, R194, R201, R159 ;  /* 0x000000c9c2c47223 */ /* 0x000fe2000001009f */
[----:B------:R-:W-:Y:S01]  /*7130*/  BSSY.RECONVERGENT B0, `(.L_x_3884) ;  /* 0x0000006000007945 */ /* 0x000fe20003800200 */
[----:B------:R3:W4:Y:S01]  /*7140*/  LDS R159, [R167+0x1d90] ;  /* 0x001d9000a79f7984 */ /* 0x0007220000000800 */
[-C--:B------:R-:W-:Y:S01]  /*7150*/  FFMA.FTZ R230, R95, -R58.reuse, R230 ;  /* 0x8000003a5fe67223 */ /* 0x080fe200000100e6 */
[----:B01----:R-:W-:Y:S01]  /*7160*/  FMUL.FTZ R163, R172, R58 ;  /* 0x0000003aaca37220 */ /* 0x003fe20000410000 */
[----:B------:R-:W-:Y:S06]  /*7170*/  @!P2 BRA `(.L_x_3885) ;  /* 0x000000000004a947 */ /* 0x000fec0003800000 */
[----:B----4-:R0:W-:Y:S02]  /*7180*/  REDG.E.ADD.F32.FTZ.RN.STRONG.GPU desc[UR24][R4.64+0xd00], R159 ;  /* 0x000d009f040079a6 */ /* 0x0101e4000c12f318 */
.L_x_3885:
[----:B------:R-:W-:Y:S05]  /*7190*/  BSYNC.RECONVERGENT B0 ;  /* 0x0000000000007941 */ /* 0x000fea0003800200 */
.L_x_3884:
[----:B0---4-:R-:W-:Y:S01]  /*71a0*/  IADD3 R159, PT, PT, R150, 0x380, RZ ;  /* 0x00000380969f7810 */ /* 0x011fe20007ffe0ff */
[-C--:B------:R-:W-:Y:S01]  /*71b0*/  FFMA.FTZ R203, R82, -R57.reuse, R203 ;  /* 0x8000003952cb7223 */ /* 0x080fe200000100cb */
[----:B------:R-:W-:Y:S01]  /*71c0*/  FMUL.FTZ R165, R180, R57 ;  /* 0x00000039b4a57220 */ /* 0x000fe20000410000 */
[----:B------:R-:W-:Y:S01]  /*71d0*/  FFMA.FTZ R196, R163, R230, R196 ;  /* 0x000000e6a3c47223 */ /* 0x000fe200000100c4 */
[----:B------:R-:W-:Y:S01]  /*71e0*/  LEA.HI R159, R159, R150, RZ, 0x1b ;  /* 0x000000969f9f7211 */ /* 0x000fe200078fd8ff */
[-C--:B------:R-:W-:Y:S01]  /*71f0*/  FFMA.FTZ R234, R93, -R56.reuse, R234 ;  /* 0x800000385dea7223 */ /* 0x080fe200000100ea */
[----:B---3--:R-:W-:Y:S01]  /*7200*/  FMUL.FTZ R167, R170, R56 ;  /* 0x00000038aaa77220 */ /* 0x008fe20000410000 */
[----:B------:R-:W-:Y:S01]  /*7210*/  FFMA.FTZ R196, R165, R203, R196 ;  /* 0x000000cba5c47223 */ /* 0x000fe200000100c4 */
[----:B------:R-:W-:Y:S01]  /*7220*/  LEA R159, R159, UR32, 0x2 ;  /* 0x000000209f9f7c11 */ /* 0x000fe2000f8e10ff */
[-C--:B------:R-:W-:Y:S01]  /*7230*/  FFMA.FTZ R238, R91, -R54.reuse, R238 ;  /* 0x800000365bee7223 */ /* 0x080fe200000100ee */
[----:B------:R-:W-:Y:S01]  /*7240*/  FMUL.FTZ R169, R178, R54 ;  /* 0x00000036b2a97220 */ /* 0x000fe20000410000 */
[----:B------:R-:W-:Y:S01]  /*7250*/  FFMA.FTZ R196, R167, R234, R196 ;  /* 0x000000eaa7c47223 */ /* 0x000fe200000100c4 */
[-C--:B------:R-:W-:Y:S01]  /*7260*/  FFMA.FTZ R240, R89, -R50.reuse, R240 ;  /* 0x8000003259f07223 */ /* 0x080fe200000100f0 */
[----:B--2---:R-:W-:Y:S01]  /*7270*/  FMUL.FTZ R171, R168, R50 ;  /* 0x00000032a8ab7220 */ /* 0x004fe20000410000 */
[----:B------:R-:W0:Y:S01]  /*7280*/  LDS R159, [R159+0x1e90] ;  /* 0x001e90009f9f7984 */ /* 0x000e220000000800 */
[----:B------:R-:W-:Y:S01]  /*7290*/  FFMA.FTZ R196, R169, R238, R196 ;  /* 0x000000eea9c47223 */ /* 0x000fe200000100c4 */
[----:B------:R-:W-:Y:S01]  /*72a0*/  IADD3 R175, PT, PT, R150, 0x3c0, RZ ;  /* 0x000003c096af7810 */ /* 0x000fe20007ffe0ff */
[-C--:B------:R-:W-:Y:S01]  /*72b0*/  FFMA.FTZ R236, R87, -R46.reuse, R236 ;  /* 0x8000002e57ec7223 */ /* 0x080fe200000100ec */
[----:B------:R-:W-:Y:S01]  /*72c0*/  FMUL.FTZ R173, R176, R46 ;  /* 0x0000002eb0ad7220 */ /* 0x000fe20000410000 */
[----:B------:R-:W-:Y:S01]  /*72d0*/  FFMA.FTZ R196, R171, R240, R196 ;  /* 0x000000f0abc47223 */ /* 0x000fe200000100c4 */
[----:B------:R-:W-:Y:S01]  /*72e0*/  LEA.HI R177, R175, R150, RZ, 0x1b ;  /* 0x00000096afb17211 */ /* 0x000fe200078fd8ff */
[-C--:B------:R-:W-:Y:S01]  /*72f0*/  FFMA.FTZ R242, R85, -R42.reuse, R242 ;  /* 0x8000002a55f27223 */ /* 0x080fe200000100f2 */
[----:B------:R-:W-:Y:S01]  /*7300*/  FMUL.FTZ R175, R166, R42 ;  /* 0x0000002aa6af7220 */ /* 0x000fe20000410000 */
[----:B------:R-:W-:Y:S01]  /*7310*/  FFMA.FTZ R196, R173, R236, R196 ;  /* 0x000000ecadc47223 */ /* 0x000fe200000100c4 */
[----:B------:R-:W-:Y:S01]  /*7320*/  BSSY.RECONVERGENT B0, `(.L_x_3886) ;  /* 0x0000007000007945 */ /* 0x000fe20003800200 */
[----:B------:R-:W-:Y:S01]  /*7330*/  LEA R179, R177, UR32, 0x2 ;  /* 0x00000020b1b37c11 */ /* 0x000fe2000f8e10ff */
[-C--:B------:R-:W-:Y:S01]  /*7340*/  FFMA.FTZ R232, R83, -R38.reuse, R232 ;  /* 0x8000002653e87223 */ /* 0x080fe200000100e8 */
[----:B------:R-:W-:Y:S01]  /*7350*/  FMUL.FTZ R177, R164, R38 ;  /* 0x00000026a4b17220 */ /* 0x000fe20000410000 */
[----:B------:R-:W-:Y:S01]  /*7360*/  FFMA.FTZ R196, R175, R242, R196 ;  /* 0x000000f2afc47223 */ /* 0x000fe200000100c4 */
[----:B------:R-:W-:Y:S06]  /*7370*/  @!P3 BRA `(.L_x_3887) ;  /* 0x000000000004b947 */ /* 0x000fec0003800000 */
[----:B0-----:R1:W-:Y:S02]  /*7380*/  REDG.E.ADD.F32.FTZ.RN.STRONG.GPU desc[UR24][R4.64+0xe00], R159 ;  /* 0x000e009f040079a6 */ /* 0x0013e4000c12f318 */
.L_x_3887:
[----:B------:R-:W-:Y:S05]  /*7390*/  BSYNC.RECONVERGENT B0 ;  /* 0x0000000000007941 */ /* 0x000fea0003800200 */
.L_x_3886:
[----:B------:R-:W2:Y:S01]  /*73a0*/  LDS R179, [R179+0x1f90] ;  /* 0x001f9000b3b37984 */ /* 0x000ea20000000800 */
[----:B------:R-:W-:Y:S01]  /*73b0*/  BSSY.RECONVERGENT B0, `(.L_x_3888) ;  /* 0x0000004000007945 */ /* 0x000fe20003800200 */
[----:B01----:R-:W-:-:S03]  /*73c0*/  FFMA.FTZ R159, R177, R232, R196 ;  /* 0x000000e8b19f7223 */ /* 0x003fc600000100c4 */
[----:B------:R-:W-:Y:S05]  /*73d0*/  @!P4 BRA `(.L_x_3889) ;  /* 0x000000000004c947 */ /* 0x000fea0003800000 */
[----:B--2---:R0:W-:Y:S02]  /*73e0*/  REDG.E.ADD.F32.FTZ.RN.STRONG.GPU desc[UR24][R4.64+0xf00], R179 ;  /* 0x000f00b3040079a6 */ /* 0x0041e4000c12f318 */
.L_x_3889:
[----:B------:R-:W-:Y:S05]  /*73f0*/  BSYNC.RECONVERGENT B0 ;  /* 0x0000000000007941 */ /* 0x000fea0003800200 */
.L_x_3888:
[----:B0-----:R-:W0:Y:S01]  /*7400*/  SHFL.DOWN PT, R4, R159, 0x1, 0x1f ;  /* 0x08201f009f047f89 */ /* 0x001e2200000e0000 */
[----:B------:R-:W-:Y:S01]  /*7410*/  ISETP.GT.AND P0, PT, R130, 0x1e, PT ;  /* 0x0000001e8200780c */ /* 0x000fe20003f04270 */
[----:B------:R-:W-:Y:S01]  /*7420*/  FADD.FTZ R21, R173, R21 ;  /* 0x00000015ad157221 */ /* 0x000fe20000010000 */
[----:B------:R-:W-:Y:S01]  /*7430*/  FADD.FTZ R18, R177, R18 ;  /* 0x00000012b1127221 */ /* 0x000fe20000010000 */
[----:B------:R-:W1:Y:S01]  /*7440*/  SHFL.DOWN PT, R5, R6, 0x1, 0x1f ;  /* 0x08201f0006057f89 */ /* 0x000e6200000e0000 */
[----:B------:R-:W-:Y:S01]  /*7450*/  FMUL.FTZ R177, R157, R166 ;  /* 0x000000a69db17220 */ /* 0x000fe20000410000 */
[----:B------:R-:W-:Y:S01]  /*7460*/  FADD.FTZ R26, R163, R26 ;  /* 0x0000001aa31a7221 */ /* 0x000fe20000010000 */
[----:B------:R-:W-:Y:S01]  /*7470*/  FADD.FTZ R25, R165, R25 ;  /* 0x00000019a5197221 */ /* 0x000fe20000010000 */
[----:B------:R-:W-:Y:S01]  /*7480*/  FADD.FTZ R30, R17, R30 ;  /* 0x0000001e111e7221 */ /* 0x000fe20000010000 */
[----:B------:R-:W-:Y:S01]  /*7490*/  FMUL.FTZ R242, R242, R177 ;  /* 0x000000b1f2f27220 */ /* 0x000fe20000410000 */
[----:B------:R-:W-:Y:S01]  /*74a0*/  FMUL.FTZ R17, R157, R16 ;  /* 0x000000109d117220 */ /* 0x000fe20000410000 */
[----:B------:R-:W-:Y:S01]  /*74b0*/  FADD.FTZ R22, R171, R22 ;  /* 0x00000016ab167221 */ /* 0x000fe20000010000 */
[----:B------:R-:W-:Y:S01]  /*74c0*/  FADD.FTZ R28, R161, R28 ;  /* 0x0000001ca11c7221 */ /* 0x000fe20000010000 */
[----:B------:R-:W-:Y:S01]  /*74d0*/  FFMA.FTZ R242, R85, R166, R242 ;  /* 0x000000a655f27223 */ /* 0x000fe200000100f2 */
        /* <DEDUP_REMOVED lines=20> */
[----:B-1----:R-:W-:-:S04]  /*7620*/  @!P0 FADD.FTZ R6, R6, R5 ;  /* 0x0000000506068221 */ /* 0x002fc80000010000 */
[----:B------:R-:W0:Y:S01]  /*7630*/  SHFL.DOWN PT, R4, R159, 0x4, 0x1f ;  /* 0x08801f009f047f89 */ /* 0x000e2200000e0000 */
[----:B------:R-:W-:Y:S01]  /*7640*/  ISETP.GT.AND P0, PT, R130, 0x1b, PT ;  /* 0x0000001b8200780c */ /* 0x000fe20003f04270 */
[C---:B------:R-:W-:Y:S02]  /*7650*/  FMUL.FTZ R5, R157.reuse, R164 ;  /* 0x000000a49d057220 */ /* 0x040fe40000410000 */
[----:B--2---:R-:W1:Y:S02]  /*7660*/  SHFL.DOWN PT, R179, R6, 0x4, 0x1f ;  /* 0x08801f0006b37f89 */ /* 0x004e6400000e0000 */
[----:B------:R-:W-:Y:S01]  /*7670*/  FMUL.FTZ R232, R232, R5 ;  /* 0x00000005e8e87220 */ /* 0x000fe20000410000 */
[----:B------:R-:W-:-:S03]  /*7680*/  FMUL.FTZ R5, R157, R176 ;  /* 0x000000b09d057220 */ /* 0x000fc60000410000 */
[----:B------:R-:W-:Y:S01]  /*7690*/  FFMA.FTZ R232, R83, R164, R232 ;  /* 0x000000a453e87223 */ /* 0x000fe200000100e8 */
[----:B------:R-:W-:Y:S01]  /*76a0*/  FMUL.FTZ R236, R236, R5 ;  /* 0x00000005ecec7220 */ /* 0x000fe20000410000 */
[----:B------:R-:W-:Y:S02]  /*76b0*/  FMUL.FTZ R5, R157, R168 ;  /* 0x000000a89d057220 */ /* 0x000fe40000410000 */
[----:B------:R-:W-:Y:S01]  /*76c0*/  FADD.FTZ R55, R232, R55 ;  /* 0x00000037e8377221 */ /* 0x000fe20000010000 */
[----:B------:R-:W-:Y:S01]  /*76d0*/  FFMA.FTZ R171, R87, R176, R236 ;  /* 0x000000b057ab7223 */ /* 0x000fe200000100ec */
[----:B------:R-:W-:Y:S01]  /*76e0*/  FMUL.FTZ R240, R240, R5 ;  /* 0x00000005f0f07220 */ /* 0x000fe20000410000 */
[----:B------:R-:W-:Y:S02]  /*76f0*/  FMUL.FTZ R5, R157, R178 ;  /* 0x000000b29d057220 */ /* 0x000fe40000410000 */
[----:B------:R-:W-:Y:S01]  /*7700*/  FADD.FTZ R52, R171, R52 ;  /* 0x00000034ab347221 */ /* 0x000fe20000010000 */
[----:B------:R-:W-:Y:S01]  /*7710*/  FFMA.FTZ R240, R89, R168, R240 ;  /* 0x000000a859f07223 */ /* 0x000fe200000100f0 */
[----:B------:R-:W-:Y:S01]  /*7720*/  FMUL.FTZ R238, R238, R5 ;  /* 0x00000005eeee7220 */ /* 0x000fe20000410000 */
[----:B------:R-:W-:Y:S01]  /*7730*/  FMUL.FTZ R5, R157, R170 ;  /* 0x000000aa9d057220 */ /* 0x000fe20000410000 */
[----:B0-----:R-:W-:Y:S01]  /*7740*/  @!P0 FADD.FTZ R159, R159, R4 ;  /* 0x000000049f9f8221 */ /* 0x001fe20000010000 */
[----:B------:R-:W-:-:S02]  /*7750*/  FMUL.FTZ R4, R157, R180 ;  /* 0x000000b49d047220 */ /* 0x000fc40000410000 */
        /* <DEDUP_REMOVED lines=9> */
[----:B------:R-:W-:Y:S01]  /*77f0*/  FMUL.FTZ R230, R230, R5 ;  /* 0x00000005e6e67220 */ /* 0x000fe20000410000 */
[----:B------:R-:W-:Y:S01]  /*7800*/  FMUL.FTZ R201, R201, R4 ;  /* 0x00000004c9c97220 */ /* 0x000fe20000410000 */
[C---:B------:R-:W-:Y:S01]  /*7810*/  FMUL.FTZ R4, R157.reuse, R188 ;  /* 0x000000bc9d047220 */ /* 0x040fe20000410000 */
[----:B------:R-:W-:Y:S01]  /*7820*/  FMUL.FTZ R5, R157, R174 ;  /* 0x000000ae9d057220 */ /* 0x000fe20000410000 */
[----:B------:R-:W-:Y:S01]  /*7830*/  FADD.FTZ R48, R165, R48 ;  /* 0x00000030a5307221 */ /* 0x000fe20000010000 */
[----:B------:R-:W-:Y:S01]  /*7840*/  FFMA.FTZ R238, R91, R178, R238 ;  /* 0x000000b25bee7223 */ /* 0x000fe200000100ee */
[----:B------:R-:W-:Y:S01]  /*7850*/  FMUL.FTZ R195, R195, R4 ;  /* 0x00000004c3c37220 */ /* 0x000fe20000410000 */
[----:B------:R-:W-:Y:S01]  /*7860*/  FMUL.FTZ R226, R226, R5 ;  /* 0x00000005e2e27220 */ /* 0x000fe20000410000 */
[----:B------:R-:W-:Y:S01]  /*7870*/  FMUL.FTZ R5, R157, R190 ;  /* 0x000000be9d057220 */ /* 0x000fe20000410000 */
[----:B------:R-:W-:Y:S01]  /*7880*/  FFMA.FTZ R180, R82, R180, R203 ;  /* 0x000000b452b47223 */ /* 0x000fe200000100cb */
[----:B------:R-:W-:Y:S01]  /*7890*/  FFMA.FTZ R230, R95, R172, R230 ;  /* 0x000000ac5fe67223 */ /* 0x000fe200000100e6 */
[----:B------:R-:W-:Y:S01]  /*78a0*/  FFMA.FTZ R201, R84, R184, R201 ;  /* 0x000000b854c97223 */ /* 0x000fe200000100c9 */
[----:B------:R-:W-:Y:S01]  /*78b0*/  FMUL.FTZ R224, R224, R5 ;  /* 0x00000005e0e07220 */ /* 0x000fe20000410000 */
[----:B------:R-:W-:Y:S01]  /*78c0*/  FFMA.FTZ R226, R97, R174, R226 ;  /* 0x000000ae61e27223 */ /* 0x000fe200000100e2 */
[----:B------:R-:W-:Y:S01]  /*78d0*/  FFMA.FTZ R188, R86, R188, R195 ;  /* 0x000000bc56bc7223 */ /* 0x000fe200000100c3 */
[----:B------:R-:W-:Y:S01]  /*78e0*/  FADD.FTZ R51, R240, R51 ;  /* 0x00000033f0337221 */ /* 0x000fe20000010000 */
[----:B------:R-:W-:Y:S01]  /*78f0*/  FFMA.FTZ R161, R99, R190, R224 ;  /* 0x000000be63a17223 */ /* 0x000fe200000100e0 */
        /* <DEDUP_REMOVED lines=9> */
[----:B------:R-:W-:Y:S01]  /*7990*/  FMUL.FTZ R164, R157, R160 ;  /* 0x000000a09da47220 */ /* 0x000fe20000410000 */
[----:B------:R-:W1:Y:S01]  /*79a0*/  SHFL.DOWN PT, R163, R6, 0x10, 0x1f ;  /* 0x0a001f0006a37f89 */ /* 0x000e6200000e0000 */
[----:B------:R-:W-:Y:S01]  /*79b0*/  FADD.FTZ R44, R201, R44 ;  /* 0x0000002cc92c7221 */ /* 0x000fe20000010000 */
[----:B------:R-:W-:Y:S01]  /*79c0*/  FADD.FTZ R43, R226, R43 ;  /* 0x0000002be22b7221 */ /* 0x000fe20000010000 */
[----:B------:R-:W-:Y:S01]  /*79d0*/  FMUL.FTZ R191, R191, R164 ;  /* 0x000000a4bfbf7220 */ /* 0x000fe20000410000 */
[----:B------:R-:W-:Y:S01]  /*79e0*/  FADD.FTZ R41, R188, R41 ;  /* 0x00000029bc297221 */ /* 0x000fe20000010000 */
[----:B------:R-:W-:-:S02]  /*79f0*/  FADD.FTZ R40, R161, R40 ;  /* 0x00000028a1287221 */ /* 0x000fc40000010000 */
[----:B------:R-:W-:-:S03]  /*7a00*/  FFMA.FTZ R191, R90, R160, R191 ;  /* 0x000000a05abf7223 */ /* 0x000fc600000100bf */
[----:B------:R-:W-:Y:S01]  /*7a10*/  @!P0 SHF.R.U32.HI R4, RZ, 0x2, R150 ;  /* 0x00000002ff048819 */ /* 0x000fe20000011696 */
[----:B------:R-:W-:-:S03]  /*7a20*/  FADD.FTZ R36, R191, R36 ;  /* 0x00000024bf247221 */ /* 0x000fc60000010000 */
[----:B------:R-:W-:Y:S01]  /*7a30*/  @!P0 LOP3.LUT R165, R4, 0xf8, RZ, 0xc0, !PT ;  /* 0x000000f804a58812 */ /* 0x000fe200078ec0ff */
[----:B0-----:R-:W-:Y:S01]  /*7a40*/  FADD.FTZ R4, R159, R166 ;  /* 0x000000a69f047221 */ /* 0x001fe20000010000 */
[----:B------:R-:W-:Y:S01]  /*7a50*/  FFMA.FTZ R166, R88, R162, R193 ;  /* 0x000000a258a67223 */ /* 0x000fe200000100c1 */
[----:B------:R-:W-:Y:S01]  /*7a60*/  FMUL.FTZ R162, R157, R228 ;  /* 0x000000e49da27220 */ /* 0x000fe20000410000 */
[----:B-1----:R-:W-:Y:S02]  /*7a70*/  FADD.FTZ R5, R6, R163 ;  /* 0x000000a306057221 */ /* 0x002fe40000010000 */
[----:B------:R-:W-:Y:S01]  /*7a80*/  FADD.FTZ R39, R166, R39 ;  /* 0x00000027a6277221 */ /* 0x000fe20000010000 */
[----:B------:R-:W-:Y:S02]  /*7a90*/  FMUL.FTZ R162, R3, R162 ;  /* 0x000000a203a27220 */ /* 0x000fe40000410000 */
[----:B------:R0:W-:Y:S02]  /*7aa0*/  @!P0 STS.64 [R165+UR32+0x2118], R4 ;  /* 0x00211804a5008988 */ /* 0x0001e40008000a20 */
[----:B------:R-:W-:-:S04]  /*7ab0*/  FFMA.FTZ R3, R103, R228, R162 ;  /* 0x000000e467037223 */ /* 0x000fc800000100a2 */
[----:B------:R-:W-:Y:S01]  /*7ac0*/  FADD.FTZ R34, R3, R34 ;  /* 0x0000002203227221 */ /* 0x000fe20000010000 */
        /* <DEDUP_REMOVED lines=17> */
.L_x_3891:
[----:B------:R-:W-:Y:S05]  /*7be0*/  BSYNC.RECONVERGENT B0 ;  /* 0x0000000000007941 */ /* 0x000fea0003800200 */
.L_x_3890:
[----:B------:R-:W-:-:S04]  /*7bf0*/  IADD3 R19, PT, PT, R19, 0x1, RZ ;  /* 0x0000000113137810 */ /* 0x000fc80007ffe0ff */
[----:B------:R-:W-:-:S13]  /*7c00*/  ISETP.GE.AND P0, PT, R19, UR43, PT ;  /* 0x0000002b13007c0c */ /* 0x000fda000bf06270 */
[----:B------:R-:W-:Y:S05]  /*7c10*/  @!P0 BRA `(.L_x_3892) ;  /* 0xffffffc8006c8947 */ /* 0x000fea000383ffff */
.L_x_3847:
[----:B------:R-:W-:Y:S01]  /*7c20*/  BAR.SYNC.DEFER_BLOCKING 0x0 ;  /* 0x0000000000007b1d */ /* 0x000fe20000010000 */
[----:B------:R-:W-:Y:S01]  /*7c30*/  UIADD3 UR19, UPT, UPT, -UR22, UR19, URZ ;  /* 0x0000001316137290 */ /* 0x000fe2000fffe1ff */
[----:B------:R-:W-:Y:S01]  /*7c40*/  HFMA2 R0, -RZ, RZ, 0, 0 ;  /* 0x00000000ff007431 */ /* 0x000fe200000001ff */
[----:B-1----:R-:W-:Y:S02]  /*7c50*/  CS2R R2, SRZ ;  /* 0x0000000000027805 */ /* 0x002fe4000001ff00 */
[----:B0-----:R-:W-:Y:S02]  /*7c60*/  CS2R R4, SRZ ;  /* 0x0000000000047805 */ /* 0x001fe4000001ff00 */
[----:B------:R-:W-:Y:S02]  /*7c70*/  CS2R R6, SRZ ;  /* 0x0000000000067805 */ /* 0x000fe4000001ff00 */
[----:B------:R-:W-:Y:S02]  /*7c80*/  CS2R R10, SRZ ;  /* 0x00000000000a7805 */ /* 0x000fe4000001ff00 */
[----:B------:R-:W-:-:S02]  /*7c90*/  ISETP.GE.AND P2, PT, R148, UR19, PT ;  /* 0x0000001394007c0c */ /* 0x000fc4000bf46270 */
[----:B------:R-:W-:Y:S02]  /*7ca0*/  CS2R R12, SRZ ;  /* 0x00000000000c7805 */ /* 0x000fe4000001ff00 */
[----:B------:R-:W-:Y:S02]  /*7cb0*/  ISETP.GE.AND P1, PT, R145, UR19, PT ;  /* 0x0000001391007c0c */ /* 0x000fe4000bf26270 */
[----:B------:R-:W-:Y:S02]  /*7cc0*/  CS2R R14, SRZ ;  /* 0x00000000000e7805 */ /* 0x000fe4000001ff00 */
[----:B------:R-:W-:Y:S02]  /*7cd0*/  ISETP.GE.AND P0, PT, R144, UR19, PT ;  /* 0x0000001390007c0c */ /* 0x000fe4000bf06270 */
[----:B------:R-:W-:Y:S02]  /*7ce0*/  CS2R R16, SRZ ;  /* 0x0000000000107805 */ /* 0x000fe4000001ff00 */
[----:B------:R-:W-:Y:S01]  /*7cf0*/  ISETP.GE.AND P4, PT, R143, UR19, PT ;  /* 0x000000138f007c0c */ /* 0x000fe2000bf86270 */
[----:B------:R-:W-:Y:S01]  /*7d00*/  IMAD.MOV.U32 R19, RZ, RZ, RZ ;  /* 0x000000ffff137224 */ /* 0x000fe200078e00ff */
[----:B------:R-:W-:Y:S01]  /*7d10*/  ISETP.GE.AND P6, PT, R142, UR19, PT ;  /* 0x000000138e007c0c */ /* 0x000fe2000bfc6270 */
[----:B------:R-:W0:Y:S01]  /*7d20*/  LDCU.64 UR28, c[0x0][0x4f8] ;  /* 0x00009f00ff1c77ac */ /* 0x000e220008000a00 */
[----:B------:R-:W-:-:S02]  /*7d30*/  ISETP.GE.AND P5, PT, R141, UR19, PT ;  /* 0x000000138d007c0c */ /* 0x000fc4000bfa6270 */
[----:B------:R-:W-:Y:S01]  /*7d40*/  ISETP.GE.AND P3, PT, R140, UR19, PT ;  /* 0x000000138c007c0c */ /* 0x000fe2000bf66270 */
[----:B------:R-:W1:Y:S01]  /*7d50*/  LDCU.64 UR30, c[0x0][0x500] ;  /* 0x0000a000ff1e77ac */ /* 0x000e620008000a00 */
[----:B------:R-:W2:Y:S01]  /*7d60*/  @!P2 LDG.E R0, desc[UR24][R8.64] ;  /* 0x000000180800a981 */ /* 0x000ea2000c1e1900 */
[----:B------:R-:W-:-:S03]  /*7d70*/  ISETP.GE.AND P2, PT, R139, UR19, PT ;  /* 0x000000138b007c0c */ /* 0x000fc6000bf46270 */
[----:B------:R-:W3:Y:S01]  /*7d80*/  @!P1 LDG.E R3, desc[UR24][R8.64+0x80] ;  /* 0x0000801808039981 */ /* 0x000ee2000c1e1900 */
[----:B------:R-:W-:-:S03]  /*7d90*/  ISETP.GE.AND P1, PT, R138, UR19, PT ;  /* 0x000000138a007c0c */ /* 0x000fc6000bf26270 */
[----:B------:R-:W4:Y:S01]  /*7da0*/  @!P0 LDG.E R2, desc[UR24][R8.64+0x100] ;  /* 0x0001001808028981 */ /* 0x000f22000c1e1900 */
[----:B------:R-:W-:-:S03]  /*7db0*/  ISETP.GE.AND P0, PT, R137, UR19, PT ;  /* 0x0000001389007c0c */ /* 0x000fc6000bf06270 */
[----:B------:R-:W5:Y:S01]  /*7dc0*/  @!P4 LDG.E R5, desc[UR24][R8.64+0x180] ;  /* 0x000180180805c981 */ /* 0x000f62000c1e1900 */
        /* <DEDUP_REMOVED lines=19> */
[----:B------:R-:W-:Y:S02]  /*7f00*/  UIADD3 UR13, UP0, UPT, UR13, -0x1000, URZ ;  /* 0xfffff0000d0d7890 */ /* 0x000fe4000ff1e0ff */
[----:B0-----:R-:W-:Y:S02]  /*7f10*/  UIMAD.WIDE.U32 UR20, UR27, UR28, UR22 ;  /* 0x0000001c1b1472a5 */ /* 0x001fe4000f8e0016 */
[----:B------:R-:W-:Y:S02]  /*7f20*/  UIADD3.X UR14, UPT, UPT, UR14, -0x1, URZ, UP0, !UPT ;  /* 0xffffffff0e0e7890 */ /* 0x000fe400087fe4ff */
[----:B------:R-:W-:Y:S01]  /*7f30*/  UIMAD UR21, UR27, UR29, UR21 ;  /* 0x0000001d1b1572a4 */ /* 0x000fe2000f8e0215 */
[----:B------:R-:W0:Y:S03]  /*7f40*/  LDCU.64 UR28, c[0x0][0x550] ;  /* 0x0000aa00ff1c77ac */ /* 0x000e260008000a00 */
[----:B-1----:R-:W-:-:S02]  /*7f50*/  UIMAD.WIDE.U32 UR20, UR26, UR30, UR20 ;  /* 0x0000001e1a1472a5 */ /* 0x002fc4000f8e0014 */
[----:B------:R-:W-:Y:S02]  /*7f60*/  UISETP.GT.AND UP0, UPT, UR11, 0x1, UPT ;  /* 0x000000010b00788c */ /* 0x000fe4000bf04270 */
[----:B------:R-:W-:Y:S02]  /*7f70*/  UIADD3 UR17, UP1, UPT, UR17, -0x1000, URZ ;  /* 0xfffff00011117890 */ /* 0x000fe4000ff3e0ff */
[----:B------:R-:W-:Y:S02]  /*7f80*/  UIADD3 UR15, UP2, UPT, UR15, -0x1000, URZ ;  /* 0xfffff0000f0f7890 */ /* 0x000fe4000ff5e0ff */
[----:B------:R-:W-:Y:S02]  /*7f90*/  UIADD3.X UR18, UPT, UPT, UR18, -0x1, URZ, UP1, !UPT ;  /* 0xffffffff12127890 */ /* 0x000fe40008ffe4ff */
[----:B------:R-:W-:Y:S01]  /*7fa0*/  UIADD3.X UR16, UPT, UPT, UR16, -0x1, URZ, UP2, !UPT ;  /* 0xffffffff10107890 */ /* 0x000fe200097fe4ff */
        /* <DEDUP_REMOVED lines=17> */
[----:B------:R-:W1:Y:S04]  /*80c0*/  LDS R7, [R111+0x8] ;  /* 0x000008006f077984 */ /* 0x000e680000000800 */
[----:B------:R-:W2:Y:S04]  /*80d0*/  LDS R3, [R113] ;  /* 0x0000000071037984 */ /* 0x000ea80000000800 */
[----:B------:R-:W3:Y:S04]  /*80e0*/  LDS R5, [R112+0x4] ;  /* 0x0000040070057984 */ /* 0x000ee80000000800 */
[----:B------:R-:W4:Y:S04]  /*80f0*/  LDS R9, [R107+0x18] ;  /* 0x000018006b097984 */ /* 0x000f280000000800 */
[----:B------:R-:W5:Y:S04]  /*8100*/  LDS R11, [R106+0x1c] ;  /* 0x00001c006a0b7984 */ /* 0x000f680000000800 */
[----:B------:R-:W0:Y:S04]  /*8110*/  LDS R13, [R104+0x20] ;  /* 0x00002000680d7984 */ /* 0x000e280000000800 */
[----:B------:R-:W0:Y:S01]  /*8120*/  LDS R15, [R102+0x24] ;  /* 0x00002400660f7984 */ /* 0x000e220000000800 */
[----:B-1----:R-:W-:-:S03]  /*8130*/  FADD.FTZ R8, R7, R154 ;  /* 0x0000009a07087221 */ /* 0x002fc60000010000 */
[----:B------:R-:W1:Y:S01]  /*8140*/  LDS R7, [R108+0x14] ;  /* 0x000014006c077984 */ /* 0x000e620000000800 */
[--C-:B--2---:R-:W-:Y:S01]  /*8150*/  FADD.FTZ R0, R3, R154.reuse ;  /* 0x0000009a03007221 */ /* 0x104fe20000010000 */
[----:B------:R-:W-:Y:S02]  /*8160*/  FSETP.GTU.FTZ.AND P2, PT, R8, 20, PT ;  /* 0x41a000000800780b */ /* 0x000fe40003f5c000 */
[----:B------:R-:W2:Y:S01]  /*8170*/  LDS R3, [R110+0xc] ;  /* 0x00000c006e037984 */ /* 0x000ea20000000800 */
[--C-:B---3--:R-:W-:Y:S01]  /*8180*/  FADD.FTZ R4, R5, R154.reuse ;  /* 0x0000009a05047221 */ /* 0x108fe20000010000 */
[----:B------:R-:W-:Y:S02]  /*8190*/  FSETP.GTU.FTZ.AND P0, PT, R0, 20, PT ;  /* 0x41a000000000780b */ /* 0x000fe40003f1c000 */
[----:B------:R-:W3:Y:S01]  /*81a0*/  LDS R5, [R109+0x10] ;  /* 0x000010006d057984 */ /* 0x000ee20000000800 */
[--C-:B----4-:R-:W-:Y:S01]  /*81b0*/  FADD.FTZ R9, R9, R154.reuse ;  /* 0x0000009a09097221 */ /* 0x110fe20000010000 */
[----:B------:R-:W-:Y:S01]  /*81c0*/  FSETP.GTU.FTZ.AND P1, PT, R4, 20, PT ;  /* 0x41a000000400780b */ /* 0x000fe20003f3c000 */
[----:B-----5:R-:W-:-:S04]  /*81d0*/  FADD.FTZ R11, R11, R154 ;  /* 0x0000009a0b0b7221 */ /* 0x020fc80000010000 */
[----:B------:R-:W-:Y:S01]  /*81e0*/  @!P2 FMUL.FTZ R8, R8, -1.4426950216293334961 ;  /* 0xbfb8aa3b0808a820 */ /* 0x000fe20000410000 */
[----:B0-----:R-:W-:-:S03]  /*81f0*/  FADD.FTZ R13, R13, R154 ;  /* 0x0000009a0d0d7221 */ /* 0x001fc60000010000 */
[----:B------:R-:W-:Y:S02]  /*8200*/  @!P0 FMUL.FTZ R0, R0, -1.4426950216293334961 ;  /* 0xbfb8aa3b00008820 */ /* 0x000fe40000410000 */
[----:B------:R-:W0:Y:S01]  /*8210*/  @!P2 MUFU.EX2 R8, R8 ;  /* 0x000000080008a308 */ /* 0x000e220000000800 */
[--C-:B------:R-:W-:Y:S01]  /*8220*/  FADD.FTZ R15, R15, R154.reuse ;  /* 0x0000009a0f0f7221 */ /* 0x100fe20000010000 */
[----:B------:R-:W-:Y:S02]  /*8230*/  @!P1 FMUL.FTZ R4, R4, -1.4426950216293334961 ;  /* 0xbfb8aa3b04049820 */ /* 0x000fe40000410000 */
[----:B------:R-:W4:Y:S02]  /*8240*/  @!P0 MUFU.EX2 R0, R0 ;  /* 0x0000000000008308 */ /* 0x000f240000000800 */
[----:B------:R-:W-:Y:S02]  /*8250*/  FSETP.GTU.FTZ.AND P3, PT, R15, 20, PT ;  /* 0x41a000000f00780b */ /* 0x000fe40003f7c000 */
[----:B------:R-:W5:Y:S01]  /*8260*/  @!P1 MUFU.EX2 R4, R4 ;  /* 0x0000000400049308 */ /* 0x000f620000000800 */
[----:B0-----:R-:W-:Y:S01]  /*8270*/  @!P2 FADD.FTZ R10, R8, 1 ;  /* 0x3f800000080aa421 */ /* 0x001fe20000010000 */
[----:B----4-:R-:W-:Y:S01]  /*8280*/  @!P0 FADD.FTZ R2, R0, 1 ;  /* 0x3f80000000028421 */ /* 0x010fe20000010000 */
[----:B-1----:R-:W-:-:S04]  /*8290*/  FADD.FTZ R7, R7, R154 ;  /* 0x0000009a07077221 */ /* 0x002fc80000010000 */
[----:B------:R-:W0:Y:S04]  /*82a0*/  @!P2 MUFU.RCP R10, R10 ;  /* 0x0000000a000aa308 */ /* 0x000e280000001000 */
[----:B------:R-:W-:Y:S01]  /*82b0*/  @!P3 FMUL.FTZ R12, R15, -1.4426950216293334961 ;  /* 0xbfb8aa3b0f0cb820 */ /* 0x000fe20000410000 */
[----:B-----5:R-:W-:Y:S01]  /*82c0*/  @!P1 FADD.FTZ R6, R4, 1 ;  /* 0x3f80000004069421 */ /* 0x020fe20000010000 */
[--C-:B--2---:R-:W-:Y:S01]  /*82d0*/  FADD.FTZ R3, R3, R154.reuse ;  /* 0x0000009a03037221 */ /* 0x104fe20000010000 */
[----:B------:R-:W-:Y:S01]  /*82e0*/  FSETP.GTU.FTZ.AND P6, PT, R7, 20, PT ;  /* 0x41a000000700780b */ /* 0x000fe20003fdc000 */
[----:B---3--:R-:W-:Y:S01]  /*82f0*/  FADD.FTZ R5, R5, R154 ;  /* 0x0000009a05057221 */ /* 0x008fe20000010000 */
[----:B------:R1:W2:Y:S02]  /*8300*/  @!P0 MUFU.RCP R17, R2 ;  /* 0x0000000200118308 */ /* 0x0002a40000001000 */
[----:B------:R-:W-:-:S02]  /*8310*/  FSETP.GTU.FTZ.AND P4, PT, R3, 20, PT ;  /* 0x41a000000300780b */ /* 0x000fc40003f9c000 */
[----:B------:R-:W-:-:S04]  /*8320*/  FSETP.GTU.FTZ.AND P5, PT, R5, 20, PT ;  /* 0x41a000000500780b */ /* 0x000fc80003fbc000 */
[----:B------:R-:W3:Y:S03]  /*8330*/  @!P1 MUFU.RCP R19, R6 ;  /* 0x0000000600139308 */ /* 0x000ee60000001000 */
[----:B------:R-:W-:Y:S01]  /*8340*/  @!P6 FMUL.FTZ R4, R7, -1.4426950216293334961 ;  /* 0xbfb8aa3b0704e820 */ /* 0x000fe20000410000 */
[----:B0-----:R-:W-:Y:S01]  /*8350*/  @!P2 FMUL.FTZ R37, R37, R10 ;  /* 0x0000000a2525a220 */ /* 0x001fe20000410000 */
[----:B------:R-:W-:Y:S01]  /*8360*/  FSETP.GTU.FTZ.AND P2, PT, R13, 20, PT ;  /* 0x41a000000d00780b */ /* 0x000fe20003f5c000 */
[----:B------:R-:W0:Y:S01]  /*8370*/  LDS R7, [R98+0x30] ;  /* 0x0000300062077984 */ /* 0x000e220000000800 */
[----:B------:R-:W-:Y:S02]  /*8380*/  @!P4 FMUL.FTZ R0, R3, -1.4426950216293334961 ;  /* 0xbfb8aa3b0300c820 */ /* 0x000fe40000410000 */
[----:B-1----:R-:W-:Y:S01]  /*8390*/  @!P5 FMUL.FTZ R2, R5, -1.4426950216293334961 ;  /* 0xbfb8aa3b0502d820 */ /* 0x002fe20000410000 */
[----:B------:R-:W1:Y:S01]  /*83a0*/  LDS R3, [R105+0x28] ;  /* 0x0000280069037984 */ /* 0x000e620000000800 */
[----:B--2---:R-:W-:Y:S01]  /*83b0*/  @!P0 FMUL.FTZ R34, R34, R17 ;  /* 0x0000001122228220 */ /* 0x004fe20000410000 */
[----:B------:R-:W-:Y:S01]  /*83c0*/  FSETP.GTU.FTZ.AND P0, PT, R9, 20, PT ;  /* 0x41a000000900780b */ /* 0x000fe20003f1c000 */
[----:B------:R-:W2:Y:S01]  /*83d0*/  @!P4 MUFU.EX2 R0, R0 ;  /* 0x000000000000c308 */ /* 0x000ea20000000800 */
[----:B------:R-:W4:Y:S01]  /*83e0*/  LDS R5, [R100+0x2c] ;  /* 0x00002c0064057984 */ /* 0x000f220000000800 */
[----:B------:R-:W-:-:S03]  /*83f0*/  FADD.FTZ R153, R34, R153 ;  /* 0x0000009922997221 */ /* 0x000fc60000010000 */
[----:B------:R-:W-:Y:S01]  /*8400*/  @!P2 FMUL.FTZ R10, R13, -1.4426950216293334961 ;  /* 0xbfb8aa3b0d0aa820 */ /* 0x000fe20000410000 */
[----:B------:R-:W5:Y:S01]  /*8410*/  @!P6 MUFU.EX2 R4, R4 ;  /* 0x000000040004e308 */ /* 0x000f620000000800 */
[----:B---3--:R-:W-:Y:S01]  /*8420*/  @!P1 FMUL.FTZ R36, R36, R19 ;  /* 0x0000001324249220 */ /* 0x008fe20000410000 */
[----:B------:R-:W-:Y:S01]  /*8430*/  FSETP.GTU.FTZ.AND P1, PT, R11, 20, PT ;  /* 0x41a000000b00780b */ /* 0x000fe20003f3c000 */
[----:B------:R-:W3:Y:S01]  /*8440*/  LDS R13, [R92+0x3c] ;  /* 0x00003c005c0d7984 */ /* 0x000ee20000000800 */
[----:B------:R-:W5:Y:S02]  /*8450*/  @!P5 MUFU.EX2 R2, R2 ;  /* 0x000000020002d308 */ /* 0x000f640000000800 */
[----:B------:R-:W-:Y:S02]  /*8460*/  @!P0 FMUL.FTZ R6, R9, -1.4426950216293334961 ;  /* 0xbfb8aa3b09068820 */ /* 0x000fe40000410000 */
[----:B------:R-:W0:Y:S01]  /*8470*/  @!P2 MUFU.EX2 R10, R10 ;  /* 0x0000000a000aa308 */ /* 0x000e220000000800 */
[----:B------:R-:W3:Y:S01]  /*8480*/  LDS R9, [R96+0x34] ;  /* 0x0000340060097984 */ /* 0x000ee20000000800 */
[----:B--2---:R-:W-:-:S02]  /*8490*/  @!P4 FADD.FTZ R0, R0, 1 ;  /* 0x3f8000000000c421 */ /* 0x004fc40000010000 */
[----:B------:R-:W2:Y:S01]  /*84a0*/  @!P3 MUFU.EX2 R12, R12 ;  /* 0x0000000c000cb308 */ /* 0x000ea20000000800 */
[----:B-----5:R-:W-:Y:S02]  /*84b0*/  @!P6 FADD.FTZ R4, R4, 1 ;  /* 0x3f8000000404e421 */ /* 0x020fe40000010000 */
[----:B------:R-:W-:Y:S01]  /*84c0*/  @!P1 FMUL.FTZ R8, R11, -1.4426950216293334961 ;  /* 0xbfb8aa3b0b089820 */ /* 0x000fe20000410000 */
[----:B------:R-:W5:Y:S01]  /*84d0*/  @!P0 MUFU.EX2 R6, R6 ;  /* 0x0000000600068308 */ /* 0x000f620000000800 */
[----:B------:R-:W3:Y:S01]  /*84e0*/  LDS R11, [R94+0x38] ;  /* 0x000038005e0b7984 */ /* 0x000ee20000000800 */
[----:B------:R-:W-:Y:S02]  /*84f0*/  @!P5 FADD.FTZ R2, R2, 1 ;  /* 0x3f8000000202d421 */ /* 0x000fe40000010000 */
[----:B------:R-:W4:Y:S01]  /*8500*/  @!P4 MUFU.RCP R0, R0 ;  /* 0x000000000000c308 */ /* 0x000f220000001000 */
[----:B------:R-:W-:Y:S01]  /*8510*/  BAR.SYNC.DEFER_BLOCKING 0x0 ;  /* 0x0000000000007b1d */ /* 0x000fe20000010000 */
[----:B0-----:R-:W-:Y:S01]  /*8520*/  @!P2 FADD.FTZ R10, R10, 1 ;  /* 0x3f8000000a0aa421 */ /* 0x001fe20000010000 */
[----:B--2---:R-:W-:Y:S01]  /*8530*/  @!P3 FADD.FTZ R12, R12, 1 ;  /* 0x3f8000000c0cb421 */ /* 0x004fe20000010000 */
[----:B------:R-:W-:-:S04]  /*8540*/  FADD.FTZ R7, R7, R154 ;  /* 0x0000009a07077221 */ /* 0x000fc80000010000 */
[----:B------:R-:W0:Y:S01]  /*8550*/  @!P1 MUFU.EX2 R8, R8 ;  /* 0x0000000800089308 */ /* 0x000e220000000800 */
[----:B-----5:R-:W-:-:S03]  /*8560*/  @!P0 FADD.FTZ R6, R6, 1 ;  /* 0x3f80000006068421 */ /* 0x020fc60000010000 */
[----:B------:R-:W2:Y:S01]  /*8570*/  @!P5 MUFU.RCP R15, R2 ;  /* 0x00000002000fd308 */ /* 0x000ea20000001000 */
[--C-:B-1----:R-:W-:Y:S01]  /*8580*/  FADD.FTZ R3, R3, R154.reuse ;  /* 0x0000009a03037221 */ /* 0x102fe20000010000 */
[----:B----4-:R-:W-:Y:S01]  /*8590*/  FADD.FTZ R5, R5, R154 ;  /* 0x0000009a05057221 */ /* 0x010fe20000010000 */
[----:B------:R-:W-:-:S03]  /*85a0*/  @!P4 FMUL.FTZ R39, R39, R0 ;  /* 0x000000002727c220 */ /* 0x000fc60000410000 */
[----:B------:R-:W-:Y:S02]  /*85b0*/  FSETP.GTU.FTZ.AND P4, PT, R3, 20, PT ;  /* 0x41a000000300780b */ /* 0x000fe40003f9c000 */
[----:B------:R-:W1:Y:S01]  /*85c0*/  @!P6 MUFU.RCP R4, R4 ;  /* 0x000000040004e308 */ /* 0x000e620000001000 */
[----:B0-----:R-:W-:Y:S01]  /*85d0*/  @!P1 FADD.FTZ R8, R8, 1 ;  /* 0x3f80000008089421 */ /* 0x001fe20000010000 */
[--C-:B---3--:R-:W-:Y:S01]  /*85e0*/  FADD.FTZ R13, R13, R154.reuse ;  /* 0x0000009a0d0d7221 */ /* 0x108fe20000010000 */
[----:B------:R-:W-:Y:S05]  /*85f0*/  STS [R113], R35 ;  /* 0x0000002371007388 */ /* 0x000fea0000000800 */
[----:B------:R-:W0:Y:S01]  /*8600*/  @!P0 MUFU.RCP R6, R6 ;  /* 0x0000000600068308 */ /* 0x000e220000001000 */
[----:B------:R-:W-:Y:S01]  /*8610*/  FADD.FTZ R9, R9, R154 ;  /* 0x0000009a09097221 */ /* 0x000fe20000010000 */
[----:B--2---:R-:W-:Y:S01]  /*8620*/  @!P5 FMUL.FTZ R40, R40, R15 ;  /* 0x0000000f2828d220 */ /* 0x004fe20000410000 */
[----:B------:R-:W-:Y:S01]  /*8630*/  STS [R112+0x4], R33 ;  /* 0x0000042170007388 */ /* 0x000fe20000000800 */
[----:B------:R-:W-:Y:S01]  /*8640*/  FSETP.GTU.FTZ.AND P5, PT, R5, 20, PT ;  /* 0x41a000000500780b */ /* 0x000fe20003fbc000 */
[----:B------:R-:W-:-:S02]  /*8650*/  @!P4 FMUL.FTZ R0, R3, -1.4426950216293334961 ;  /* 0xbfb8aa3b0300c820 */ /* 0x000fc40000410000 */
[----:B------:R-:W-:Y:S01]  /*8660*/  STS [R111+0x8], R32 ;  /* 0x000008206f007388 */ /* 0x000fe20000000800 */
[----:B------:R-:W2:Y:S01]  /*8670*/  @!P1 MUFU.RCP R17, R8 ;  /* 0x0000000800119308 */ /* 0x000ea20000001000 */
[----:B------:R-:W-:Y:S01]  /*8680*/  FADD.FTZ R11, R11, R154 ;  /* 0x0000009a0b0b7221 */ /* 0x000fe20000010000 */
[----:B-1----:R-:W-:Y:S01]  /*8690*/  @!P6 FMUL.FTZ R41, R41, R4 ;  /* 0x000000042929e220 */ /* 0x002fe20000410000 */
[----:B------:R-:W-:Y:S01]  /*86a0*/  FSETP.GTU.FTZ.AND P6, PT, R7, 20, PT ;  /* 0x41a000000700780b */ /* 0x000fe20003fdc000 */
[----:B------:R-:W-:Y:S04]  /*86b0*/  STS [R110+0xc], R31 ;  /* 0x00000c1f6e007388 */ /* 0x000fe80000000800 */
[----:B------:R-:W1:Y:S01]  /*86c0*/  @!P2 MUFU.RCP R10, R10 ;  /* 0x0000000a000aa308 */ /* 0x000e620000001000 */
[----:B------:R-:W-:Y:S01]  /*86d0*/  STS [R109+0x10], R30 ;  /* 0x0000101e6d007388 */ /* 0x000fe20000000800 */
[----:B0-----:R-:W-:Y:S01]  /*86e0*/  @!P0 FMUL.FTZ R43, R43, R6 ;  /* 0x000000062b2b8220 */ /* 0x001fe20000410000 */
[----:B------:R-:W-:Y:S01]  /*86f0*/  FSETP.GTU.FTZ.AND P0, PT, R9, 20, PT ;  /* 0x41a000000900780b */ /* 0x000fe20003f1c000 */
[----:B------:R-:W-:Y:S01]  /*8700*/  @!P5 FMUL.FTZ R2, R5, -1.4426950216293334961 ;  /* 0xbfb8aa3b0502d820 */ /* 0x000fe20000410000 */
[----:B------:R-:W-:Y:S03]  /*8710*/  STS [R108+0x14], R29 ;  /* 0x0000141d6c007388 */ /* 0x000fe60000000800 */
[----:B------:R-:W0:Y:S01]  /*8720*/  @!P3 MUFU.RCP R12, R12 ;  /* 0x0000000c000cb308 */ /* 0x000e220000001000 */
[----:B------:R-:W-:Y:S01]  /*8730*/  STS [R107+0x18], R28 ;  /* 0x0000181c6b007388 */ /* 0x000fe20000000800 */
[----:B--2---:R-:W-:Y:S01]  /*8740*/  @!P1 FMUL.FTZ R44, R44, R17 ;  /* 0x000000112c2c9220 */ /* 0x004fe20000410000 */
[----:B------:R-:W-:Y:S01]  /*8750*/  FSETP.GTU.FTZ.AND P1, PT, R11, 20, PT ;  /* 0x41a000000b00780b */ /* 0x000fe20003f3c000 */
[----:B------:R-:W-:Y:S01]  /*8760*/  @!P6 FMUL.FTZ R3, R7, -1.4426950216293334961 ;  /* 0xbfb8aa3b0703e820 */ /* 0x000fe20000410000 */
[----:B------:R-:W-:Y:S03]  /*8770*/  STS [R106+0x1c], R27 ;  /* 0x00001c1b6a007388 */ /* 0x000fe60000000800 */
[----:B------:R-:W-:Y:S01]  /*8780*/  @!P0 FMUL.FTZ R4, R9, -1.4426950216293334961 ;  /* 0xbfb8aa3b09048820 */ /* 0x000fe20000410000 */
[----:B------:R-:W-:Y:S01]  /*8790*/  STS [R104+0x20], R26 ;  /* 0x0000201a68007388 */ /* 0x000fe20000000800 */
[----:B-1----:R-:W-:Y:S01]  /*87a0*/  @!P2 FMUL.FTZ R45, R45, R10 ;  /* 0x0000000a2d2da220 */ /* 0x002fe20000410000 */
[----:B------:R-:W-:Y:S01]  /*87b0*/  FSETP.GTU.FTZ.AND P2, PT, R13, 20, PT ;  /* 0x41a000000d00780b */ /* 0x000fe20003f5c000 */
[----:B------:R-:W1:Y:S01]  /*87c0*/  @!P4 MUFU.EX2 R0, R0 ;  /* 0x000000000000c308 */ /* 0x000e620000000800 */
[----:B------:R-:W-:Y:S03]  /*87d0*/  STS [R102+0x24], R25 ;  /* 0x0000241966007388 */ /* 0x000fe60000000800 */
[----:B------:R-:W-:Y:S01]  /*87e0*/  @!P1 FMUL.FTZ R5, R11, -1.4426950216293334961 ;  /* 0xbfb8aa3b0b059820 */ /* 0x000fe20000410000 */
[----:B------:R-:W-:Y:S01]  /*87f0*/  STS [R105+0x28], R24 ;  /* 0x0000281869007388 */ /* 0x000fe20000000800 */
[----:B0-----:R-:W-:Y:S01]  /*8800*/  @!P3 FMUL.FTZ R47, R47, R12 ;  /* 0x0000000c2f2fb220 */ /* 0x001fe20000410000 */
[----:B------:R-:W-:Y:S01]  /*8810*/  ISETP.NE.AND P3, PT, R150, RZ, PT ;  /* 0x000000ff9600720c */ /* 0x000fe20003f65270 */
[----:B------:R-:W0:Y:S01]  /*8820*/  @!P5 MUFU.EX2 R2, R2 ;  /* 0x000000020002d308 */ /* 0x000e220000000800 */
[----:B------:R-:W-:Y:S01]  /*8830*/  STS [R100+0x2c], R23 ;  /* 0x00002c1764007388 */ /* 0x000fe20000000800 */
[----:B------:R-:W-:Y:S01]  /*8840*/  MOV R12, UR19 ;  /* 0x00000013000c7c02 */ /* 0x000fe20008000f00 */
[----:B------:R-:W-:Y:S01]  /*8850*/  UIMAD UR19, UR26, UR31, UR21 ;  /* 0x0000001f1a1372a4 */ /* 0x000fe2000f8e0215 */
[----:B------:R-:W-:Y:S01]  /*8860*/  @!P2 FMUL.FTZ R6, R13, -1.4426950216293334961 ;  /* 0xbfb8aa3b0d06a820 */ /* 0x000fe20000410000 */
[----:B------:R-:W-:Y:S01]  /*8870*/  STS [R98+0x30], R22 ;  /* 0x0000301662007388 */ /* 0x000fe20000000800 */
[----:B-1----:R-:W-:Y:S01]  /*8880*/  @!P4 FADD.FTZ R0, R0, 1 ;  /* 0x3f8000000000c421 */ /* 0x002fe20000010000 */
[----:B------:R-:W1:Y:S01]  /*8890*/  @!P0 MUFU.EX2 R4, R4 ;  /* 0x0000000400048308 */ /* 0x000e620000000800 */
[----:B------:R-:W2:Y:S01]  /*88a0*/  LDCU.64 UR30, c[0x0][0x560] ;  /* 0x0000ac00ff1e77ac */ /* 0x000ea20008000a00 */
[----:B------:R-:W-:Y:S02]  /*88b0*/  STS [R96+0x34], R21 ;  /* 0x0000341560007388 */ /* 0x000fe40000000800 */
[----:B------:R-:W3:Y:S02]  /*88c0*/  @!P4 MUFU.RCP R59, R0 ;  /* 0x00000000003bc308 */ /* 0x000ee40000001000 */
[----:B------:R-:W-:Y:S01]  /*88d0*/  STS [R94+0x38], R20 ;  /* 0x000038145e007388 */ /* 0x000fe20000000800 */
[----:B0-----:R-:W-:-:S03]  /*88e0*/  @!P5 FADD.FTZ R2, R2, 1 ;  /* 0x3f8000000202d421 */ /* 0x001fc60000010000 */
[----:B------:R-:W-:Y:S01]  /*88f0*/  STS [R92+0x3c], R18 ;  /* 0x00003c125c007388 */ /* 0x000fe20000000800 */
[----:B------:R-:W-:-:S03]  /*8900*/  NOP ;  /* 0x0000000000007918 */ /* 0x000fc60000000000 */
[----:B------:R-:W-:Y:S01]  /*8910*/  LDS R7, [R129] ;  /* 0x0000000081077984 */ /* 0x000fe20000000800 */
[----:B------:R-:W0:Y:S01]  /*8920*/  @!P1 MUFU.EX2 R5, R5 ;  /* 0x0000000500059308 */ /* 0x000e220000000800 */
[----:B-1----:R-:W-:Y:S02]  /*8930*/  @!P0 FADD.FTZ R4, R4, 1 ;  /* 0x3f80000004048421 */ /* 0x002fe40000010000 */
[----:B------:R-:W-:Y:S01]  /*8940*/  LDS R9, [R128+0x80] ;  /* 0x0000800080097984 */ /* 0x000fe20000000800 */
[----:B------:R-:W1:Y:S01]  /*8950*/  @!P6 MUFU.EX2 R3, R3 ;  /* 0x000000030003e308 */ /* 0x000e620000000800 */
[----:B---3--:R-:W-:Y:S02]  /*8960*/  @!P4 FMUL.FTZ R48, R48, R59 ;  /* 0x0000003b3030c220 */ /* 0x008fe40000410000 */
[----:B------:R-:W-:Y:S01]  /*8970*/  LDS R11, [R127+0x100] ;  /* 0x000100007f0b7984 */ /* 0x000fe20000000800 */
[----:B------:R-:W3:Y:S03]  /*8980*/  @!P2 MUFU.EX2 R6, R6 ;  /* 0x000000060006a308 */ /* 0x000ee60000000800 */
[----:B------:R-:W-:Y:S01]  /*8990*/  LDS R13, [R126+0x180] ;  /* 0x000180007e0d7984 */ /* 0x000fe20000000800 */
[----:B------:R-:W4:Y:S01]  /*89a0*/  @!P5 MUFU.RCP R2, R2 ;  /* 0x000000020002d308 */ /* 0x000f220000001000 */
[----:B0-----:R-:W-:-:S02]  /*89b0*/  @!P1 FADD.FTZ R5, R5, 1 ;  /* 0x3f80000005059421 */ /* 0x001fc40000010000 */
[----:B------:R-:W-:Y:S01]  /*89c0*/  LDS R15, [R125+0x200] ;  /* 0x000200007d0f7984 */ /* 0x000fe20000000800 */
[----:B-1----:R-:W-:-:S03]  /*89d0*/  @!P6 FADD.FTZ R3, R3, 1 ;  /* 0x3f8000000303e421 */ /* 0x002fc60000010000 */
[----:B------:R-:W-:Y:S01]  /*89e0*/  LDS R17, [R124+0x280] ;  /* 0x000280007c117984 */ /* 0x000fe20000000800 */
[----:B------:R-:W0:Y:S01]  /*89f0*/  @!P0 MUFU.RCP R61, R4 ;  /* 0x00000004003d8308 */ /* 0x000e220000001000 */
[----:B---3--:R-:W-:Y:S02]  /*8a00*/  @!P2 FADD.FTZ R6, R6, 1 ;  /* 0x3f8000000606a421 */ /* 0x008fe40000010000 */
[----:B------:R-:W-:Y:S04]  /*8a10*/  LDS R19, [R123+0x300] ;  /* 0x000300007b137984 */ /* 0x000fe80000000800 */
[----:B------:R-:W-:Y:S01]  /*8a20*/  LDS R21, [R122+0x380] ;  /* 0x000380007a157984 */ /* 0x000fe20000000800 */
[----:B------:R-:W1:Y:S01]  /*8a30*/  @!P1 MUFU.RCP R10, R5 ;  /* 0x00000005000a9308 */ /* 0x000e620000001000 */
[----:B----4-:R-:W-:-:S02]  /*8a40*/  @!P5 FMUL.FTZ R49, R49, R2 ;  /* 0x000000023131d220 */ /* 0x010fc40000410000 */
[----:B------:R-:W-:Y:S04]  /*8a50*/  LDS R23, [R121+0x400] ;  /* 0x0004000079177984 */ /* 0x000fe80000000800 */
[----:B------:R-:W-:Y:S01]  /*8a60*/  LDS R25, [R120+0x480] ;  /* 0x0004800078197984 */ /* 0x000fe20000000800 */
[----:B------:R3:W4:Y:S01]  /*8a70*/  @!P6 MUFU.RCP R8, R3 ;  /* 0x000000030008e308 */ /* 0x0007220000001000 */
[----:B0-----:R-:W-:Y:S02]  /*8a80*/  @!P0 FMUL.FTZ R52, R52, R61 ;  /* 0x0000003d34348220 */ /* 0x001fe40000410000 */
[----:B------:R-:W-:Y:S04]  /*8a90*/  LDS R27, [R119+0x500] ;  /* 0x00050000771b7984 */ /* 0x000fe80000000800 */
[----:B------:R-:W-:Y:S01]  /*8aa0*/  LDS R29, [R118+0x580] ;  /* 0x00058000761d7984 */ /* 0x000fe20000000800 */
[----:B------:R-:W0:Y:S01]  /*8ab0*/  @!P2 MUFU.RCP R6, R6 ;  /* 0x000000060006a308 */ /* 0x000e220000001000 */
[----:B---3--:R-:W-:Y:S01]  /*8ac0*/  IADD3 R3, P4, PT, R148, UR20, RZ ;  /* 0x0000001494037c10 */ /* 0x008fe2000ff9e0ff */
[----:B-1----:R-:W-:Y:S01]  /*8ad0*/  @!P1 FMUL.FTZ R53, R53, R10 ;  /* 0x0000000a35359220 */ /* 0x002fe20000410000 */
[----:B------:R-:W-:Y:S01]  /*8ae0*/  LDS R31, [R117+0x600] ;  /* 0x00060000751f7984 */ /* 0x000fe20000000800 */
[----:B------:R-:W1:Y:S01]  /*8af0*/  LDCU.64 UR20, c[0x0][0x518] ;  /* 0x0000a300ff1477ac */ /* 0x000e620008000a00 */
[----:B------:R-:W-:-:S02]  /*8b00*/  IADD3.X R4, PT, PT, RZ, UR19, RZ, P4, !PT ;  /* 0x00000013ff047c10 */ /* 0x000fc4000a7fe4ff */
[----:B------:R-:W-:Y:S01]  /*8b10*/  LDS R33, [R116+0x680] ;  /* 0x0006800074217984 */ /* 0x000fe20000000800 */
[----:B----4-:R-:W-:-:S03]  /*8b20*/  @!P6 FMUL.FTZ R51, R51, R8 ;  /* 0x000000083333e220 */ /* 0x010fc60000410000 */
[----:B------:R-:W-:Y:S01]  /*8b30*/  LDS R35, [R115+0x700] ;  /* 0x0007000073237984 */ /* 0x000fe20000000800 */
[----:B------:R-:W-:-:S03]  /*8b40*/  LEA R2, P6, R3, UR28, 0x2 ;  /* 0x0000001c03027c11 */ /* 0x000fc6000f8c10ff */
[----:B------:R-:W-:Y:S01]  /*8b50*/  LDS R57, [R114+0x780] ;  /* 0x0007800072397984 */ /* 0x000fe20000000800 */
[----:B------:R-:W-:Y:S01]  /*8b60*/  LEA.HI.X R3, R3, UR29, R4, 0x2, P6 ;  /* 0x0000001d03037c11 */ /* 0x000fe2000b0f1404 */
[----:B------:R-:W3:Y:S01]  /*8b70*/  LDCU.64 UR28, c[0x0][0x520] ;  /* 0x0000a400ff1c77ac */ /* 0x000ee20008000a00 */
[----:B0-----:R-:W-:Y:S01]  /*8b80*/  @!P2 FMUL.FTZ R55, R55, R6 ;  /* 0x000000063737a220 */ /* 0x001fe20000410000 */
[----:B------:R-:W-:Y:S01]  /*8b90*/  @!P3 STS [UR32+0x1080], R12 ;  /* 0x0010800cff00b988 */ /* 0x000fe20008000820 */
[----:B-1----:R-:W-:Y:S01]  /*8ba0*/  UIMAD.WIDE.U32 UR22, UR27, UR20, UR22 ;  /* 0x000000141b1672a5 */ /* 0x002fe2000f8e0016 */
[----:B------:R-:W-:Y:S03]  /*8bb0*/  BAR.SYNC.DEFER_BLOCKING 0x0 ;  /* 0x0000000000007b1d */ /* 0x000fe60000010000 */
[----:B------:R-:W-:-:S03]  /*8bc0*/  UIMAD UR21, UR27, UR21, UR23 ;  /* 0x000000151b1572a4 */ /* 0x000fc6000f8e0217 */
[----:B------:R-:W-:Y:S02]  /*8bd0*/  UMOV UR20, UR22 ;  /* 0x0000001600147c82 */ /* 0x000fe40008000000 */
[----:B---3--:R-:W-:-:S04]  /*8be0*/  UIMAD.WIDE.U32 UR20, UR26, UR28, UR20 ;  /* 0x0000001c1a1472a5 */ /* 0x008fc8000f8e0014 */
[----:B------:R-:W-:Y:S01]  /*8bf0*/  UIMAD UR19, UR26, UR29, UR21 ;  /* 0x0000001d1a1372a4 */ /* 0x000fe2000f8e0215 */
[----:B------:R-:W0:Y:S02]  /*8c00*/  LDS R0, [UR32+0x1080] ;  /* 0x00108020ff007984 */ /* 0x000e240008000800 */
[-C--:B0-----:R-:W-:Y:S02]  /*8c10*/  ISETP.GE.AND P0, PT, R148, R0.reuse, PT ;  /* 0x000000009400720c */ /* 0x081fe40003f06270 */
[-C--:B------:R-:W-:Y:S02]  /*8c20*/  ISETP.GE.AND P1, PT, R145, R0.reuse, PT ;  /* 0x000000009100720c */ /* 0x080fe40003f26270 */
[-C--:B------:R-:W-:Y:S02]  /*8c30*/  ISETP.GE.AND P4, PT, R144, R0.reuse, PT ;  /* 0x000000009000720c */ /* 0x080fe40003f86270 */
[-C--:B------:R-:W-:Y:S02]  /*8c40*/  ISETP.GE.AND P5, PT, R143, R0.reuse, PT ;  /* 0x000000008f00720c */ /* 0x080fe40003fa6270 */
        /* <DEDUP_REMOVED lines=29> */
[----:B0-----:R-:W-:-:S04]  /*8e20*/  IADD3 R3, P0, PT, R148, UR20, RZ ;  /* 0x0000001494037c10 */ /* 0x001fc8000ff1e0ff */
[----:B------:R-:W-:Y:S01]  /*8e30*/  IADD3.X R4, PT, PT, RZ, UR19, RZ, P0, !PT ;  /* 0x00000013ff047c10 */ /* 0x000fe200087fe4ff */
[----:B------:R-:W-:Y:S01]  /*8e40*/  UIADD3 UR19, UPT, UPT, UR11, -0x1, URZ ;  /* 0xffffffff0b137890 */ /* 0x000fe2000fffe0ff */
[----:B--2---:R-:W-:-:S04]  /*8e50*/  LEA R2, P2, R3, UR30, 0x2 ;  /* 0x0000001e03027c11 */ /* 0x004fc8000f8410ff */
[----:B------:R-:W-:Y:S02]  /*8e60*/  LEA.HI.X R3, R3, UR31, R4, 0x2, P2 ;  /* 0x0000001f03037c11 */ /* 0x000fe400090f1404 */
[----:B------:R-:W-:Y:S01]  /*8e70*/  UMOV UR11, UR19 ;  /* 0x00000013000b7c82 */ /* 0x000fe20008000000 */
[----:B------:R-:W-:Y:S04]  /*8e80*/  STS [R113], R34 ;  /* 0x0000002271007388 */ /* 0x000fe80000000800 */
[----:B------:R0:W-:Y:S04]  /*8e90*/  STS [R112+0x4], R36 ;  /* 0x0000042470007388 */ /* 0x0001e80000000800 */
[----:B------:R-:W-:Y:S04]  /*8ea0*/  STS [R111+0x8], R37 ;  /* 0x000008256f007388 */ /* 0x000fe80000000800 */
[----:B------:R1:W-:Y:S01]  /*8eb0*/  STS [R110+0xc], R39 ;  /* 0x00000c276e007388 */ /* 0x0003e20000000800 */
[----:B0-----:R-:W-:-:S03]  /*8ec0*/  FADD.FTZ R36, R153, R36 ;  /* 0x0000002499247221 */ /* 0x001fc60000010000 */
[----:B------:R0:W-:Y:S01]  /*8ed0*/  STS [R109+0x10], R40 ;  /* 0x000010286d007388 */ /* 0x0001e20000000800 */
[----:B------:R-:W-:-:S03]  /*8ee0*/  FADD.FTZ R36, R36, R37 ;  /* 0x0000002524247221 */ /* 0x000fc60000010000 */
[----:B------:R-:W-:Y:S01]  /*8ef0*/  STS [R108+0x14], R41 ;  /* 0x000014296c007388 */ /* 0x000fe20000000800 */
[----:B-1----:R-:W-:-:S03]  /*8f00*/  FADD.FTZ R39, R36, R39 ;  /* 0x0000002724277221 */ /* 0x002fc60000010000 */
        /* <DEDUP_REMOVED lines=18> */
[----:B------:R-:W-:Y:S01]  /*9030*/  STS [R92+0x3c], R55 ;  /* 0x00003c375c007388 */ /* 0x000fe20000000800 */
[----:B------:R-:W-:-:S03]  /*9040*/  NOP ;  /* 0x0000000000007918 */ /* 0x000fc60000000000 */
[----:B------:R-:W-:Y:S01]  /*9050*/  LDS R129, [R129] ;  /* 0x0000000081817984 */ /* 0x000fe20000000800 */
[----:B0-----:R-:W-:-:S03]  /*9060*/  FADD.FTZ R52, R51, R52 ;  /* 0x0000003433347221 */ /* 0x001fc60000010000 */
[----:B------:R-:W-:Y:S01]  /*9070*/  LDS R5, [R128+0x80] ;  /* 0x0000800080057984 */ /* 0x000fe20000000800 */
[----:B------:R-:W-:-:S03]  /*9080*/  FADD.FTZ R52, R52, R53 ;  /* 0x0000003534347221 */ /* 0x000fc60000010000 */
        /* <DEDUP_REMOVED lines=53> */
.L_x_3814:
        /* <DEDUP_REMOVED lines=41> */
.L_x_3895:
[----:B------:R-:W-:Y:S05]  /*9670*/  BSYNC.RECONVERGENT B0 ;  /* 0x0000000000007941 */ /* 0x000fea0003800200 */
.L_x_3894:
        /* <DEDUP_REMOVED lines=36> */
[----:B------:R-:W-:Y:S01]  /*98c0*/  MOV R3, UR5 ;  /* 0x0000000500037c02 */ /* 0x000fe20008000f00 */
[----:B-1----:R-:W-:-:S05]  /*98d0*/  FADD.FTZ R5, R4, R5 ;  /* 0x0000000504057221 */ /* 0x002fca0000010000 */
[----:B------:R1:W-:Y:S02]  /*98e0*/  REDG.E.ADD.F32.FTZ.RN.STRONG.GPU desc[UR24][R2.64], R5 ;  /* 0x00000005020079a6 */ /* 0x0003e4000c12f318 */
.L_x_3897:
[----:B------:R-:W-:Y:S05]  /*98f0*/  BSYNC.RECONVERGENT B0 ;  /* 0x0000000000007941 */ /* 0x000fea0003800200 */
.L_x_3896:
        /* <DEDUP_REMOVED lines=17> */
.L_x_3899:
        /* <DEDUP_REMOVED lines=24> */
.L_x_3898:
[----:B------:R-:W-:Y:S05]  /*9b90*/  EXIT ;  /* 0x000000000000794d */ /* 0x000fea0003800000 */
.L_x_3852:
[----:B------:R-:W-:Y:S01]  /*9ba0*/  MOV R217, R201 ;  /* 0x000000c900d97202 */ /* 0x000fe20000000f00 */
[----:B------:R-:W-:Y:S01]  /*9bb0*/  HFMA2 R219, -RZ, RZ, 0, 5.9604644775390625e-08 ;  /* 0x00000001ffdb7431 */ /* 0x000fe200000001ff */
[----:B------:R-:W-:Y:S02]  /*9bc0*/  MOV R246, RZ ;  /* 0x000000ff00f67202 */ /* 0x000fe40000000f00 */
[----:B------:R-:W-:-:S07]  /*9bd0*/  MOV R6, 0xffffffff ;  /* 0xffffffff00067802 */ /* 0x000fce0000000f00 */
[----:B0-2--5:R-:W-:Y:S05]  /*9be0*/  WARPSYNC.COLLECTIVE R6, `(.L_x_3900) ;  /* 0x0000000006087348 */ /* 0x025fea0003c00000 */
[----:B------:R1:W3:Y:S02]  /*9bf0*/  SHFL.UP P6, R5, R217, R219, R246 ;  /* 0x040000dbd9057389 */ /* 0x0002e400000c00f6 */
[----:B0123-5:R-:W-:Y:S05]  /*9c00*/  ENDCOLLECTIVE ;  /* 0x000000000000791b */ /* 0x02ffea0003800000 */
.L_x_3900:
[----:B------:R-:W-:Y:S02]  /*9c10*/  MOV R217, R230 ;  /* 0x000000e600d97202 */ /* 0x000fe40000000f00 */
[----:B------:R-:W-:-:S07]  /*9c20*/  MOV R4, R5 ;  /* 0x0000000500047202 */ /* 0x000fce0000000f00 */
[----:B------:R-:W-:Y:S05]  /*9c30*/  WARPSYNC.COLLECTIVE R6, `(.L_x_3901) ;  /* 0x0000000006087348 */ /* 0x000fea0003c00000 */
[----:B------:R0:W1:Y:S02]  /*9c40*/  SHFL.UP P6, R5, R217, R219, R246 ;  /* 0x040000dbd9057389 */ /* 0x00006400000c00f6 */
[----:B01----:R-:W-:Y:S05]  /*9c50*/  ENDCOLLECTIVE ;  /* 0x000000000000791b */ /* 0x003fea0003800000 */
.L_x_3901:
        /* <DEDUP_REMOVED lines=8> */
.L_x_3902:
[----:B------:R-:W-:Y:S02]  /*9ce0*/  MOV R217, R240 ;  /* 0x000000f000d97202 */ /* 0x000fe40000000f00 */
[----:B------:R-:W-:-:S07]  /*9cf0*/  MOV R4, R5 ;  /* 0x0000000500047202 */ /* 0x000fce0000000f00 */
[----:B------:R-:W-:Y:S05]  /*9d00*/  WARPSYNC.COLLECTIVE R6, `(.L_x_3903) ;  /* 0x0000000006087348 */ /* 0x000fea0003c00000 */
[----:B------:R0:W1:Y:S02]  /*9d10*/  SHFL.UP P6, R5, R217, R219, R246 ;  /* 0x040000dbd9057389 */ /* 0x00006400000c00f6 */
[----:B01----:R-:W-:Y:S05]  /*9d20*/  ENDCOLLECTIVE ;  /* 0x000000000000791b */ /* 0x003fea0003800000 */
.L_x_3903:
        /* <DEDUP_REMOVED lines=8> */
.L_x_3904:
[----:B------:R-:W-:Y:S02]  /*9db0*/  MOV R217, R242 ;  /* 0x000000f200d97202 */ /* 0x000fe40000000f00 */
[----:B------:R-:W-:-:S07]  /*9dc0*/  MOV R4, R5 ;  /* 0x0000000500047202 */ /* 0x000fce0000000f00 */
[----:B------:R-:W-:Y:S05]  /*9dd0*/  WARPSYNC.COLLECTIVE R6, `(.L_x_3905) ;  /* 0x0000000006087348 */ /* 0x000fea0003c00000 */
[----:B------:R0:W1:Y:S02]  /*9de0*/  SHFL.UP P6, R5, R217, R219, R246 ;  /* 0x040000dbd9057389 */ /* 0x00006400000c00f6 */
[----:B01----:R-:W-:Y:S05]  /*9df0*/  ENDCOLLECTIVE ;  /* 0x000000000000791b */ /* 0x003fea0003800000 */
.L_x_3905:
        /* <DEDUP_REMOVED lines=8> */
.L_x_3906:
[----:B------:R-:W-:Y:S02]  /*9e80*/  MOV R217, R230 ;  /* 0x000000e600d97202 */ /* 0x000fe40000000f00 */
[----:B------:R-:W-:-:S07]  /*9e90*/  MOV R4, R5 ;  /* 0x0000000500047202 */ /* 0x000fce0000000f00 */
[----:B------:R-:W-:Y:S05]  /*9ea0*/  WARPSYNC.COLLECTIVE R6, `(.L_x_3907) ;  /* 0x0000000006087348 */ /* 0x000fea0003c00000 */
[----:B------:R0:W1:Y:S02]  /*9eb0*/  SHFL.UP P6, R5, R217, R219, R246 ;  /* 0x040000dbd9057389 */ /* 0x00006400000c00f6 */
[----:B01----:R-:W-:Y:S05]  /*9ec0*/  ENDCOLLECTIVE ;  /* 0x000000000000791b */ /* 0x003fea0003800000 */
.L_x_3907:
        /* <DEDUP_REMOVED lines=8> */
.L_x_3908:
[----:B------:R-:W-:Y:S02]  /*9f50*/  MOV R217, R4 ;  /* 0x0000000400d97202 */ /* 0x000fe40000000f00 */
[----:B------:R-:W-:-:S07]  /*9f60*/  MOV R240, R5 ;  /* 0x0000000500f07202 */ /* 0x000fce0000000f00 */
[----:B------:R-:W-:Y:S05]  /*9f70*/  WARPSYNC.COLLECTIVE R6, `(.L_x_3909) ;  /* 0x0000000006087348 */ /* 0x000fea0003c00000 */
[----:B------:R0:W1:Y:S02]  /*9f80*/  SHFL.UP P6, R5, R217, R219, R246 ;  /* 0x040000dbd9057389 */ /* 0x00006400000c00f6 */
[----:B01----:R-:W-:Y:S05]  /*9f90*/  ENDCOLLECTIVE ;  /* 0x000000000000791b */ /* 0x003fea0003800000 */
.L_x_3909:
[----:B------:R-:W-:Y:S05]  /*9fa0*/  BRA `(.L_x_3910) ;  /* 0xffffffb400e47947 */ /* 0x000fea000383ffff */
.L_x_3853:
        /* <DEDUP_REMOVED lines=8> */
.L_x_3912:
[----:B------:R-:W-:Y:S05]  /*a030*/  BSYNC B0 ;  /* 0x0000000000007941 */ /* 0x000fea0003800000 */
.L_x_3911:
[----:B------:R-:W-:Y:S05]  /*a040*/  BRA `(.L_x_3913) ;  /* 0xffffffb400d47947 */ /* 0x000fea000383ffff */
.L_x_3854:
        /* <DEDUP_REMOVED lines=8> */
.L_x_3915:
[----:B------:R-:W-:Y:S05]  /*a0d0*/  BSYNC B0 ;  /* 0x0000000000007941 */ /* 0x000fea0003800000 */
.L_x_3914:
[----:B------:R-:W-:Y:S05]  /*a0e0*/  BRA `(.L_x_3916) ;  /* 0xffffffb400b47947 */ /* 0x000fea000383ffff */
.L_x_3855:
        /* <DEDUP_REMOVED lines=8> */
.L_x_3918:
[----:B------:R-:W-:Y:S05]  /*a170*/  BSYNC B0 ;  /* 0x0000000000007941 */ /* 0x000fea0003800000 */
.L_x_3917:
        /* <DEDUP_REMOVED lines=11> */
.L_x_3919:
[----:B------:R-:W-:Y:S05]  /*a230*/  WARPSYNC.COLLECTIVE R6, `(.L_x_3920) ;  /* 0x0000000006087348 */ /* 0x000fea0003c00000 */
[----:B------:R0:W1:Y:S02]  /*a240*/  SHFL.IDX P2, R213, R244, R211, R7 ;  /* 0x000000d3f4d57389 */ /* 0x0000640000040007 */
[----:B01----:R-:W-:Y:S05]  /*a250*/  ENDCOLLECTIVE ;  /* 0x000000000000791b */ /* 0x003fea0003800000 */
.L_x_3920:
[----:B------:R-:W-:Y:S02]  /*a260*/  MOV R244, R3 ;  /* 0x0000000300f47202 */ /* 0x000fe40000000f00 */
[----:B------:R-:W-:Y:S02]  /*a270*/  MOV R230, R5 ;  /* 0x0000000500e67202 */ /* 0x000fe40000000f00 */
[----:B------:R-:W-:-:S07]  /*a280*/  MOV R4, R213 ;  /* 0x000000d500047202 */ /* 0x000fce0000000f00 */
[----:B------:R-:W-:Y:S05]  /*a290*/  WARPSYNC.COLLECTIVE R6, `(.L_x_3921) ;  /* 0x0000000006087348 */ /* 0x000fea0003c00000 */
[----:B------:R0:W1:Y:S02]  /*a2a0*/  SHFL.IDX P2, R213, R244, R211, R7 ;  /* 0x000000d3f4d57389 */ /* 0x0000640000040007 */
[----:B01----:R-:W-:Y:S05]  /*a2b0*/  ENDCOLLECTIVE ;  /* 0x000000000000791b */ /* 0x003fea0003800000 */
.L_x_3921:
[----:B------:R-:W-:Y:S01]  /*a2c0*/  MOV R5, R213 ;  /* 0x000000d500057202 */ /* 0x000fe20000000f00 */
[----:B------:R-:W-:Y:S06]  /*a2d0*/  BRA `(.L_x_3922) ;  /* 0xffffffb400507947 */ /* 0x000fec000383ffff */
.L_x_3857:
[----:B------:R-:W-:Y:S01]  /*a2e0*/  MOV R217, R5 ;  /* 0x0000000500d97202 */ /* 0x000fe20000000f00 */
[----:B------:R-:W-:Y:S01]  /*a2f0*/  HFMA2 R219, -RZ, RZ, 0, 5.9604644775390625e-08 ;  /* 0x00000001ffdb7431 */ /* 0x000fe200000001ff */
[----:B------:R-:W-:Y:S01]  /*a300*/  MOV R250, 0x1f ;  /* 0x0000001f00fa7802 */ /* 0x000fe20000000f00 */
[----:B------:R-:W-:Y:S01]  /*a310*/  HFMA2 R211, -RZ, RZ, 0, 0 ;  /* 0x00000000ffd37431 */ /* 0x000fe200000001ff */
[----:B------:R-:W-:Y:S02]  /*a320*/  MOV R6, 0xffffffff ;  /* 0xffffffff00067802 */ /* 0x000fe40000000f00 */
[----:B------:R-:W-:-:S07]  /*a330*/  MOV R4, R7 ;  /* 0x0000000700047202 */ /* 0x000fce0000000f00 */
[----:B------:R-:W-:Y:S05]  /*a340*/  WARPSYNC.COLLECTIVE R6, `(.L_x_3923) ;  /* 0x0000000006087348 */ /* 0x000fea0003c00000 */
[----:B------:R0:W1:Y:S02]  /*a350*/  SHFL.DOWN P2, R248, R217, R219, R250 ;  /* 0x080000dbd9f87389 */ /* 0x00006400000400fa */
[----:B01----:R-:W-:Y:S05]  /*a360*/  ENDCOLLECTIVE ;  /* 0x000000000000791b */ /* 0x003fea0003800000 */
.L_x_3923:
[----:B------:R-:W-:Y:S02]  /*a370*/  MOV R217, R7 ;  /* 0x0000000700d97202 */ /* 0x000fe40000000f00 */
[----:B------:R-:W-:-:S07]  /*a380*/  MOV R244, R248 ;  /* 0x000000f800f47202 */ /* 0x000fce0000000f00 */
[----:B------:R-:W-:Y:S05]  /*a390*/  WARPSYNC.COLLECTIVE R6, `(.L_x_3924) ;  /* 0x0000000006087348 */ /* 0x000fea0003c00000 */
[----:B------:R0:W1:Y:S02]  /*a3a0*/  SHFL.DOWN P2, R248, R217, R219, R250 ;  /* 0x080000dbd9f87389 */ /* 0x00006400000400fa */
[----:B01----:R-:W-:Y:S05]  /*a3b0*/  ENDCOLLECTIVE ;  /* 0x000000000000791b */ /* 0x003fea0003800000 */
.L_x_3924:
[----:B------:R-:W-:Y:S01]  /*a3c0*/  @P0 FMUL.FTZ R244, R244, R5 ;  /* 0x00000005f4f40220 */ /* 0x000fe20000410000 */
[----:B------:R-:W-:Y:S01]  /*a3d0*/  HFMA2 R219, -RZ, RZ, 0, 1.1920928955078125e-07 ;  /* 0x00000002ffdb7431 */ /* 0x000fe200000001ff */
        /* <DEDUP_REMOVED lines=9> */
.L_x_3925:
[----:B------:R-:W-:Y:S02]  /*a470*/  MOV R217, R4 ;  /* 0x0000000400d97202 */ /* 0x000fe40000000f00 */
[----:B------:R-:W-:-:S07]  /*a480*/  MOV R244, R248 ;  /* 0x000000f800f47202 */ /* 0x000fce0000000f00 */
[----:B------:R-:W-:Y:S05]  /*a490*/  WARPSYNC.COLLECTIVE R6, `(.L_x_3926) ;  /* 0x0000000006087348 */ /* 0x000fea0003c00000 */
[----:B------:R0:W1:Y:S02]  /*a4a0*/  SHFL.DOWN P2, R248, R217, R219, R250 ;  /* 0x080000dbd9f87389 */ /* 0x00006400000400fa */
[----:B01----:R-:W-:Y:S05]  /*a4b0*/  ENDCOLLECTIVE ;  /* 0x000000000000791b */ /* 0x003fea0003800000 */
.L_x_3926:
[----:B------:R-:W-:Y:S01]  /*a4c0*/  @!P0 FMUL.FTZ R244, R5, R244 ;  /* 0x000000f405f48220 */ /* 0x000fe20000410000 */
[----:B------:R-:W-:Y:S02]  /*a4d0*/  HFMA2 R219, -RZ, RZ, 0, 2.384185791015625e-07 ;  /* 0x00000004ffdb7431 */ /* 0x000fe400000001ff */
[----:B------:R-:W-:-:S04]  /*a4e0*/  IMAD.MOV.U32 R207, RZ, RZ, R248 ;  /* 0x000000ffffcf7224 */ /* 0x000fc800078e00f8 */
        /* <DEDUP_REMOVED lines=8> */
.L_x_3927:
[----:B------:R-:W-:Y:S02]  /*a570*/  MOV R217, R4 ;  /* 0x0000000400d97202 */ /* 0x000fe40000000f00 */
[----:B------:R-:W-:-:S07]  /*a580*/  MOV R244, R248 ;  /* 0x000000f800f47202 */ /* 0x000fce0000000f00 */
[----:B------:R-:W-:Y:S05]  /*a590*/  WARPSYNC.COLLECTIVE R6, `(.L_x_3928) ;  /* 0x0000000006087348 */ /* 0x000fea0003c00000 */
[----:B------:R0:W1:Y:S02]  /*a5a0*/  SHFL.DOWN P2, R248, R217, R219, R250 ;  /* 0x080000dbd9f87389 */ /* 0x00006400000400fa */
[----:B01----:R-:W-:Y:S05]  /*a5b0*/  ENDCOLLECTIVE ;  /* 0x000000000000791b */ /* 0x003fea0003800000 */
.L_x_3928:
        /* <DEDUP_REMOVED lines=11> */
.L_x_3929:
[----:B------:R-:W-:Y:S02]  /*a670*/  MOV R217, R4 ;  /* 0x0000000400d97202 */ /* 0x000fe40000000f00 */
[----:B------:R-:W-:-:S07]  /*a680*/  MOV R244, R248 ;  /* 0x000000f800f47202 */ /* 0x000fce0000000f00 */
[----:B------:R-:W-:Y:S05]  /*a690*/  WARPSYNC.COLLECTIVE R6, `(.L_x_3930) ;  /* 0x0000000006087348 */ /* 0x000fea0003c00000 */
[----:B------:R0:W1:Y:S02]  /*a6a0*/  SHFL.DOWN P2, R248, R217, R219, R250 ;  /* 0x080000dbd9f87389 */ /* 0x00006400000400fa */
[----:B01----:R-:W-:Y:S05]  /*a6b0*/  ENDCOLLECTIVE ;  /* 0x000000000000791b */ /* 0x003fea0003800000 */
.L_x_3930:
        /* <DEDUP_REMOVED lines=11> */
.L_x_3931:
[----:B------:R-:W-:Y:S02]  /*a770*/  MOV R217, R4 ;  /* 0x0000000400d97202 */ /* 0x000fe40000000f00 */
[----:B------:R-:W-:-:S07]  /*a780*/  MOV R244, R248 ;  /* 0x000000f800f47202 */ /* 0x000fce0000000f00 */
[----:B------:R-:W-:Y:S05]  /*a790*/  WARPSYNC.COLLECTIVE R6, `(.L_x_3932) ;  /* 0x0000000006087348 */ /* 0x000fea0003c00000 */
[----:B------:R0:W1:Y:S02]  /*a7a0*/  SHFL.DOWN P2, R248, R217, R219, R250 ;  /* 0x080000dbd9f87389 */ /* 0x00006400000400fa */
[----:B01----:R-:W-:Y:S05]  /*a7b0*/  ENDCOLLECTIVE ;  /* 0x000000000000791b */ /* 0x003fea0003800000 */
.L_x_3932:
[----:B------:R-:W-:Y:S01]  /*a7c0*/  @!P0 FMUL.FTZ R244, R5, R244 ;  /* 0x000000f405f48220 */ /* 0x000fe20000410000 */
[----:B------:R-:W-:Y:S01]  /*a7d0*/  HFMA2 R219, -RZ, RZ, 0, 5.9604644775390625e-08 ;  /* 0x00000001ffdb7431 */ /* 0x000fe200000001ff */
[----:B------:R-:W-:-:S05]  /*a7e0*/  MOV R7, R248 ;  /* 0x000000f800077202 */ /* 0x000fca0000000f00 */
[----:B------:R-:W-:Y:S01]  /*a7f0*/  @!P0 FFMA.FTZ R7, R5, R7, R4 ;  /* 0x0000000705078223 */ /* 0x000fe20000010004 */
[----:B------:R-:W-:-:S04]  /*a800*/  @!P0 MOV R5, R244 ;  /* 0x000000f400058202 */ /* 0x000fc80000000f00 */
[----:B------:R-:W-:Y:S02]  /*a810*/  @!P0 MOV R4, R7 ;  /* 0x0000000700048202 */ /* 0x000fe40000000f00 */
[-C--:B------:R-:W-:Y:S02]  /*a820*/  MOV R244, R5.reuse ;  /* 0x0000000500f47202 */ /* 0x080fe40000000f00 */
[----:B------:R-:W-:Y:S02]  /*a830*/  MOV R7, 0x1f ;  /* 0x0000001f00077802 */ /* 0x000fe40000000f00 */
[----:B------:R-:W-:Y:S02]  /*a840*/  MOV R217, R5 ;  /* 0x0000000500d97202 */ /* 0x000fe40000000f00 */
[----:B------:R-:W-:-:S13]  /*a850*/  ISETP.NE.AND P0, PT, R150, 0x1f, PT ;  /* 0x0000001f9600780c */ /* 0x000fda0003f05270 */
[----:B------:R-:W-:Y:S05]  /*a860*/  WARPSYNC.COLLECTIVE R6, `(.L_x_3933) ;  /* 0x0000000006087348 */ /* 0x000fea0003c00000 */
[----:B------:R0:W1:Y:S02]  /*a870*/  SHFL.IDX P2, R213, R244, R211, R7 ;  /* 0x000000d3f4d57389 */ /* 0x0000640000040007 */
[----:B01----:R-:W-:Y:S05]  /*a880*/  ENDCOLLECTIVE ;  /* 0x000000000000791b */ /* 0x003fea0003800000 */
.L_x_3933:
[----:B------:R-:W-:Y:S02]  /*a890*/  MOV R244, R4 ;  /* 0x0000000400f47202 */ /* 0x000fe40000000f00 */
[----:B------:R-:W-:-:S07]  /*a8a0*/  MOV R207, R213 ;  /* 0x000000d500cf7202 */ /* 0x000fce0000000f00 */
[----:B------:R-:W-:Y:S05]  /*a8b0*/  WARPSYNC.COLLECTIVE R6, `(.L_x_3934) ;  /* 0x0000000006087348 */ /* 0x000fea0003c00000 */
[----:B------:R0:W1:Y:S02]  /*a8c0*/  SHFL.IDX P2, R213, R244, R211, R7 ;  /* 0x000000d3f4d57389 */ /* 0x0000640000040007 */
[----:B01----:R-:W-:Y:S05]  /*a8d0*/  ENDCOLLECTIVE ;  /* 0x000000000000791b */ /* 0x003fea0003800000 */
.L_x_3934:
[----:B------:R-:W-:Y:S05]  /*a8e0*/  WARPSYNC.COLLECTIVE R6, `(.L_x_3935) ;  /* 0x0000000006087348 */ /* 0x000fea0003c00000 */
[----:B------:R0:W1:Y:S02]  /*a8f0*/  SHFL.DOWN P2, R248, R217, R219, R250 ;  /* 0x080000dbd9f87389 */ /* 0x00006400000400fa */
[----:B01----:R-:W-:Y:S05]  /*a900*/  ENDCOLLECTIVE ;  /* 0x000000000000791b */ /* 0x003fea0003800000 */
.L_x_3935:
        /* <DEDUP_REMOVED lines=8> */
.L_x_3936:
[----:B------:R-:W-:-:S07]  /*a990*/  FMUL.FTZ R207, R2, R207 ;  /* 0x000000cf02cf7220 */ /* 0x000fce0000410000 */
[----:B------:R-:W-:Y:S05]  /*a9a0*/  WARPSYNC.COLLECTIVE R6, `(.L_x_3937) ;  /* 0x0000000006087348 */ /* 0x000fea0003c00000 */
[----:B------:R0:W1:Y:S02]  /*a9b0*/  SHFL.IDX P2, R213, R244, R211, R7 ;  /* 0x000000d3f4d57389 */ /* 0x0000640000040007 */
[----:B01----:R-:W-:Y:S05]  /*a9c0*/  ENDCOLLECTIVE ;  /* 0x000000000000791b */ /* 0x003fea0003800000 */
.L_x_3937:
[----:B------:R-:W-:Y:S02]  /*a9d0*/  MOV R244, R3 ;  /* 0x0000000300f47202 */ /* 0x000fe40000000f00 */
[----:B------:R-:W-:-:S07]  /*a9e0*/  MOV R215, R213 ;  /* 0x000000d500d77202 */ /* 0x000fce0000000f00 */
[----:B------:R-:W-:Y:S05]  /*a9f0*/  WARPSYNC.COLLECTIVE R6, `(.L_x_3938) ;  /* 0x0000000006087348 */ /* 0x000fea0003c00000 */
[----:B------:R0:W1:Y:S02]  /*aa00*/  SHFL.IDX P2, R213, R244, R211, R7 ;  /* 0x000000d3f4d57389 */ /* 0x0000640000040007 */
[----:B01----:R-:W-:Y:S05]  /*aa10*/  ENDCOLLECTIVE ;  /* 0x000000000000791b */ /* 0x003fea0003800000 */
.L_x_3938:
[----:B------:R-:W-:Y:S05]  /*aa20*/  BRA `(.L_x_3939) ;  /* 0xffffffb400687947 */ /* 0x000fea000383ffff */
.L_x_3940:
        /* <DEDUP_REMOVED lines=13> */
.L_x_10447:


//--------------------- .text._Z25selective_scan_bwd_kernelI32Selective_Scan_bwd_kernel_traitsILi64ELi16ELb0ELb0ELb1ELb1ELb1EffEEv12SSMParamsBwd --------------------------
	.section	.text._Z25selective_scan_bwd_kernelI32Selective_Scan_bwd_kernel_traitsILi64ELi16ELb0ELb0ELb1ELb1ELb1EffEEv12SSMParamsBwd,"ax",@progbits
	.align	128
        .global         _Z25selective_scan_bwd_kernelI32Selective_Scan_bwd_kernel_traitsILi64ELi16ELb0ELb0ELb1ELb1ELb1EffEEv12SSMParamsBwd
        .type           _Z25selective_scan_bwd_kernelI32Selective_Scan_bwd_kernel_traitsILi64ELi16ELb0ELb0ELb1ELb1ELb1EffEEv12SSMParamsBwd,@function
        .size           _Z25selective_scan_bwd_kernelI32Selective_Scan_bwd_kernel_traitsILi64ELi16ELb0ELb0ELb1ELb1ELb1EffEEv12SSMParamsBwd,(.L_x_10448 - _Z25selective_scan_bwd_kernelI32Selective_Scan_bwd_kernel_traitsILi64ELi16ELb0ELb0ELb1ELb1ELb1EffEEv12SSMParamsBwd)
        .other          _Z25selective_scan_bwd_kernelI32Selective_Scan_bwd_kernel_traitsILi64ELi16ELb0ELb0ELb1ELb1ELb1EffEEv12SSMParamsBwd,@"STO_CUDA_ENTRY STV_DEFAULT"
_Z25selective_scan_bwd_kernelI32Selective_Scan_bwd_kernel_traitsILi64ELi16ELb0ELb0ELb1ELb1ELb1EffEEv12SSMParamsBwd:
.text._Z25selective_scan_bwd_kernelI32Selective_Scan_bwd_kernel_traitsILi64ELi16ELb0ELb0ELb1ELb1ELb1EffEEv12SSMParamsBwd:
        /* <DEDUP_REMOVED lines=38> */
[----:B------:R-:W-:Y:S01]  /*0260*/  CS2R R98, SRZ ;  /* 0x0000000000627805 */ /* 0x000fe2000001ff00 */
[----:B------:R-:W-:-:S02]  /*0270*/  UIMAD UR7, UR31, UR17, UR7 ;  /* 0x000000111f0772a4 */ /* 0x000fc4000f8e0207 */
[----:B------:R-:W-:Y:S02]  /*0280*/  UIMAD.WIDE.U32 UR8, UR30, UR14, UR4 ;  /* 0x0000000e1e0872a5 */ /* 0x000fe4000f8e0004 */
[----:B------:R-:W-:Y:S01]  /*0290*/  UIMAD.WIDE.U32 UR10, UR30, UR18, UR6 ;  /* 0x000000121e0a72a5 */ /* 0x000fe2000f8e0006 */
[----:B---3--:R-:W-:Y:S01]  /*02a0*/  HFMA2 R6, -RZ, RZ, 0, 0 ;  /* 0x00000000ff067431 */ /* 0x008fe200000001ff */
        /* <DEDUP_REMOVED lines=27> */
[-C--:B------:R-:W-:Y:S01]  /*0460*/  @!P1 IADD3 R0, PT, PT, R0, -R9.reuse, RZ ;  /* 0x8000000900009210 */ /* 0x080fe20007ffe0ff */
[----:B------:R-:W0:Y:S01]  /*0470*/  @UP0 LDCU UR10, c[0x0][0x384] ;  /* 0x00007080ff0a07ac */ /* 0x000e220008000800 */
[----:B------:R-:W-:Y:S02]  /*0480*/  @!P1 IADD3 R101, PT, PT, R101, 0x1, RZ ;  /* 0x0000000165659810 */ /* 0x000fe40007ffe0ff */
[----:B------:R-:W-:Y:S01]  /*0490*/  ISETP.GE.U32.AND P0, PT, R0, R9, PT ;  /* 0x000000090000720c */ /* 0x000fe20003f06070 */
[----:B-1----:R-:W-:Y:S01]  /*04a0*/  UIMAD.WIDE.U32 UR4, UR31, UR12, URZ ;  /* 0x0000000c1f0472a5 */ /* 0x002fe2000f8e00ff */
[C---:B------:R-:W-:Y:S01]  /*04b0*/  LOP3.LUT R0, R8.reuse, UR30, RZ, 0x3c, !PT ;  /* 0x0000001e08007c12 */ /* 0x040fe2000f8e3cff */
[----:B--2---:R-:W-:Y:S01]  /*04c0*/  UIMAD.WIDE.U32 UR6, UR31, UR14, URZ ;  /* 0x0000000e1f0672a5 */ /* 0x004fe2000f8e00ff */
[----:B------:R-:W-:Y:S01]  /*04d0*/  ISETP.NE.AND P1, PT, R8, RZ, PT ;  /* 0x000000ff0800720c */ /* 0x000fe20003f25270 */
[----:B------:R-:W-:Y:S01]  /*04e0*/  UIMAD UR5, UR31, UR13, UR5 ;  /* 0x0000000d1f0572a4 */ /* 0x000fe2000f8e0205 */
[----:B------:R-:W-:Y:S01]  /*04f0*/  ISETP.GE.AND P2, PT, R0, RZ, PT ;  /* 0x000000ff0000720c */ /* 0x000fe20003f46270 */
[----:B------:R-:W1:Y:S01]  /*0500*/  LDCU.64 UR12, c[0x0][0x528] ;  /* 0x0000a500ff0c77ac */ /* 0x000e620008000a00 */
[----:B------:R-:W2:Y:S05]  /*0510*/  @UP0 LDCU UR11, c[0x0][0x38c] ;  /* 0x00007180ff0b07ac */ /* 0x000eaa0008000800 */
        /* <DEDUP_REMOVED lines=31> */
[----:B------:R-:W-:Y:S01]  /*0710*/  CS2R R98, SRZ ;  /* 0x0000000000627805 */ /* 0x000fe2000001ff00 */
[----:B------:R-:W3:Y:S01]  /*0720*/  LDCU.64 UR8, c[0x0][0x3b8] ;  /* 0x00007700ff0877ac */ /* 0x000ee20008000a00 */
[----:B------:R-:W-:Y:S01]  /*0730*/  UMOV UR6, 0x400 ;  /* 0x0000040000067882 */ /* 0x000fe20000000000 */
[----:B--2---:R-:W-:Y:S01]  /*0740*/  UIMAD.WIDE.U32 UR12, UR30, UR16, URZ ;  /* 0x000000101e0c72a5 */ /* 0x004fe2000f8e00ff */
[----:B------:R-:W2:Y:S01]  /*0750*/  LDCU UR16, c[0x0][0x394] ;  /* 0x00007280ff1077ac */ /* 0x000ea20008000800 */
[----:B-1----:R-:W-:Y:S02]  /*0760*/  ULEA UR6, UR7, UR6, 0x18 ;  /* 0x0000000607067291 */ /* 0x002fe4000f8ec0ff */
[----:B---3--:R-:W-:-:S02]  /*0770*/  UIMAD.WIDE.U32 UR14, UR30, UR8, URZ ;  /* 0x000000081e0e72a5 */ /* 0x008fc4000f8e00ff */
[----:B------:R-:W-:Y:S01]  /*0780*/  UIMAD UR17, UR30, UR17, UR13 ;  /* 0x000000111e1172a4 */ /* 0x000fe2000f8e020d */
[C---:B0-----:R-:W-:Y:S01]  /*0790*/  SHF.L.U32 R0, R96.reuse, 0x4, RZ ;  /* 0x0000000460007819 */ /* 0x041fe200000006ff */
[----:B------:R-:W-:Y:S01]  /*07a0*/  UIMAD UR19, UR30, UR9, UR15 ;  /* 0x000000091e1372a4 */ /* 0x000fe2000f8e020f */
[----:B------:R-:W-:Y:S02]  /*07b0*/  LOP3.LUT R189, R96, 0x1f, RZ, 0xc0, !PT ;  /* 0x0000001f60bd7812 */ /* 0x000fe400078ec0ff */
[C---:B------:R-:W-:Y:S02]  /*07c0*/  LOP3.LUT R3, R0.reuse, 0x3e00, RZ, 0xc0, !PT ;  /* 0x00003e0000037812 */ /* 0x040fe400078ec0ff */
[----:B------:R-:W-:Y:S02]  /*07d0*/  LEA.HI R0, R0, R0, RZ, 0x1b ;  /* 0x0000000000007211 */ /* 0x000fe400078fd8ff */
[----:B------:R-:W-:Y:S02]  /*07e0*/  LOP3.LUT R94, R3, 0x1f, R96, 0xf8, !PT ;  /* 0x0000001f035e7812 */ /* 0x000fe400078ef860 */
[----:B------:R-:W-:-:S02]  /*07f0*/  LEA R93, R96, UR6, 0x3 ;  /* 0x00000006605d7c11 */ /* 0x000fc4000f8e18ff */
        /* <DEDUP_REMOVED lines=15> */
[----:B--2---:R-:W-:-:S07]  /*08f0*/  LOP3.LUT R77, R94, 0x1e0, RZ, 0xfc, !PT ;  /* 0x000001e05e4d7812 */ /* 0x004fce00078efcff */
.L_x_4021:
        /* <DEDUP_REMOVED lines=19> */
[----:B------:R-:W-:Y:S02]  /*0a30*/  ISETP.GE.AND P5, PT, R94, UR34, PT ;  /* 0x000000225e007c0c */ /* 0x000fe4000bfa6270 */
[----:B------:R-:W-:Y:S02]  /*0a40*/  ISETP.GE.AND P4, PT, R91, UR34, PT ;  /* 0x000000225b007c0c */ /* 0x000fe4000bf86270 */
[----:B------:R-:W-:Y:S02]  /*0a50*/  P2R R127, PR, RZ, 0x20 ;  /* 0x00000020ff7f7803 */ /* 0x000fe40000000000 */
[----:B------:R-:W-:Y:S02]  /*0a60*/  ISETP.GE.AND P3, PT, R90, UR34, PT ;  /* 0x000000225a007c0c */ /* 0x000fe4000bf66270 */
[----:B------:R-:W-:Y:S01]  /*0a70*/  ISETP.NE.AND P0, PT, R127, RZ, PT ;  /* 0x000000ff7f00720c */ /* 0x000fe20003f05270 */
[----:B------:R-:W-:Y:S01]  /*0a80*/  BAR.SYNC.DEFER_BLOCKING 0x0 ;  /* 0x0000000000007b1d */ /* 0x000fe20000010000 */
[----:B------:R-:W-:-:S02]  /*0a90*/  P2R R126, PR, RZ, 0x10 ;  /* 0x00000010ff7e7803 */ /* 0x000fc40000000000 */
[----:B------:R-:W-:Y:S02]  /*0aa0*/  P2R R124, PR, RZ, 0x8 ;  /* 0x00000008ff7c7803 */ /* 0x000fe40000000000 */
[----:B------:R-:W-:Y:S02]  /*0ab0*/  ISETP.GE.AND P6, PT, R89, UR34, PT ;  /* 0x0000002259007c0c */ /* 0x000fe4000bfc6270 */
[----:B------:R-:W-:Y:S02]  /*0ac0*/  ISETP.GE.AND P5, PT, R88, UR34, PT ;  /* 0x0000002258007c0c */ /* 0x000fe4000bfa6270 */
[----:B------:R-:W-:Y:S02]  /*0ad0*/  ISETP.NE.AND P1, PT, R126, RZ, PT ;  /* 0x000000ff7e00720c */ /* 0x000fe40003f25270 */
[----:B------:R-:W-:Y:S02]  /*0ae0*/  ISETP.NE.AND P2, PT, R124, RZ, PT ;  /* 0x000000ff7c00720c */ /* 0x000fe40003f45270 */
[----:B------:R-:W-:-:S02]  /*0af0*/  ISETP.GE.AND P3, PT, R86, UR34, PT ;  /* 0x0000002256007c0c */ /* 0x000fc4000bf66270 */
[----:B------:R-:W-:Y:S02]  /*0b00*/  ISETP.GE.AND P4, PT, R87, UR34, PT ;  /* 0x0000002257007c0c */ /* 0x000fe4000bf86270 */
[----:B------:R-:W-:Y:S02]  /*0b10*/  P2R R122, PR, RZ, 0x40 ;  /* 0x00000040ff7a7803 */ /* 0x000fe40000000000 */
[----:B------:R-:W-:Y:S02]  /*0b20*/  P2R R120, PR, RZ, 0x20 ;  /* 0x00000020ff787803 */ /* 0x000fe40000000000 */
[----:B------:R-:W-:Y:S02]  /*0b30*/  P2R R129, PR, RZ, 0x8 ;  /* 0x00000008ff817803 */ /* 0x000fe40000000000 */
[----:B------:R-:W-:Y:S01]  /*0b40*/  P2R R128, PR, RZ, 0x10 ;  /* 0x00000010ff807803 */ /* 0x000fe20000000000 */
[----:B------:R-:W2:Y:S01]  /*0b50*/  @!P0 LDG.E R0, desc[UR28][R4.64] ;  /* 0x0000001c04008981 */ /* 0x000ea2000c1e1900 */
[----:B------:R-:W-:-:S03]  /*0b60*/  ISETP.GE.AND P0, PT, R85, UR34, PT ;  /* 0x0000002255007c0c */ /* 0x000fc6000bf06270 */
[----:B------:R-:W3:Y:S01]  /*0b70*/  @!P6 LDG.E R11, desc[UR28][R4.64+0x180] ;  /* 0x0001801c040be981 */ /* 0x000ee2000c1e1900 */
[----:B------:R-:W-:-:S03]  /*0b80*/  P2R R130, PR, RZ, 0x1 ;  /* 0x00000001ff827803 */ /* 0x000fc60000000000 */
[----:B------:R-:W4:Y:S04]  /*0b90*/  @!P5 LDG.E R10, desc[UR28][R4.64+0x200] ;  /* 0x0002001c040ad981 */ /* 0x000f28000c1e1900 */
[----:B------:R-:W3:Y:S04]  /*0ba0*/  @!P1 LDG.E R7, desc[UR28][R4.64+0x80] ;  /* 0x0000801c04079981 */ /* 0x000ee8000c1e1900 */
[----:B------:R-:W4:Y:S01]  /*0bb0*/  @!P0 LDG.E R15, desc[UR28][R4.64+0x380] ;  /* 0x0003801c040f8981 */ /* 0x000f22000c1e1900 */
[----:B------:R-:W-:Y:S02]  /*0bc0*/  ISETP.GE.AND P0, PT, R84, UR34, PT ;  /* 0x0000002254007c0c */ /* 0x000fe4000bf06270 */
[----:B------:R-:W-:Y:S01]  /*0bd0*/  ISETP.GE.AND P6, PT, R83, UR34, PT ;  /* 0x0000002253007c0c */ /* 0x000fe2000bfc6270 */
[----:B------:R-:W4:Y:S01]  /*0be0*/  @!P2 LDG.E R6, desc[UR28][R4.64+0x100] ;  /* 0x0001001c0406a981 */ /* 0x000f22000c1e1900 */
[----:B------:R-:W-:-:S02]  /*0bf0*/  P2R R131, PR, RZ, 0x1 ;  /* 0x00000001ff837803 */ /* 0x000fc40000000000 */
[----:B------:R-:W-:Y:S01]  /*0c00*/  ISETP.GE.AND P5, PT, R82, UR34, PT ;  /* 0x0000002252007c0c */ /* 0x000fe2000bfa6270 */
[----:B------:R-:W4:Y:S01]  /*0c10*/  @!P3 LDG.E R12, desc[UR28][R4.64+0x300] ;  /* 0x0003001c040cb981 */ /* 0x000f22000c1e1900 */
[----:B------:R-:W-:Y:S02]  /*0c20*/  ISETP.GE.AND P1, PT, R80, UR34, PT ;  /* 0x0000002250007c0c */ /* 0x000fe4000bf26270 */
[----:B------:R-:W-:Y:S01]  /*0c30*/  ISETP.GE.AND P2, PT, R79, UR34, PT ;  /* 0x000000224f007c0c */ /* 0x000fe2000bf46270 */
[----:B------:R-:W4:Y:S04]  /*0c40*/  @!P4 LDG.E R13, desc[UR28][R4.64+0x280] ;  /* 0x0002801c040dc981 */ /* 0x000f28000c1e1900 */
[----:B------:R-:W4:Y:S01]  /*0c50*/  @!P0 LDG.E R14, desc[UR28][R4.64+0x400] ;  /* 0x0004001c040e8981 */ /* 0x000f22000c1e1900 */
[----:B------:R-:W-:-:S02]  /*0c60*/  ISETP.GE.AND P0, PT, R81, UR34, PT ;  /* 0x0000002251007c0c */ /* 0x000fc4000bf06270 */
        /* <DEDUP_REMOVED lines=24> */
[----:B------:R-:W-:Y:S01]  /*0df0*/  LEA R74, R4, UR26, 0x2 ;  /* 0x0000001a044a7c11 */ /* 0x000fe2000f8e10ff */
[C---:B------:R-:W-:Y:S01]  /*0e00*/  VIADD R28, R25.reuse, 0xa0 ;  /* 0x000000a0191c7836 */ /* 0x040fe20000000000 */
[-C--:B------:R-:W-:Y:S02]  /*0e10*/  LEA.HI.SX32 R24, R24, R25.reuse, 0x1b ;  /* 0x0000001918187211 */ /* 0x080fe400078fdaff */
[----:B------:R-:W-:Y:S02]  /*0e20*/  IADD3 R4, PT, PT, R25, 0xe0, RZ ;  /* 0x000000e019047810 */ /* 0x000fe40007ffe0ff */
[----:B------:R-:W-:-:S02]  /*0e30*/  LEA.HI.SX32 R26, R26, R25, 0x1b ;  /* 0x000000191a1a7211 */ /* 0x000fc400078fdaff */
[----:B------:R-:W-:Y:S02]  /*0e40*/  LEA R73, R22, UR26, 0x2 ;  /* 0x0000001a16497c11 */ /* 0x000fe4000f8e10ff */
[----:B------:R-:W-:Y:S02]  /*0e50*/  LEA R72, R24, UR26, 0x2 ;  /* 0x0000001a18487c11 */ /* 0x000fe4000f8e10ff */
[-C--:B------:R-:W-:Y:S02]  /*0e60*/  LEA.HI.SX32 R4, R4, R25.reuse, 0x1b ;  /* 0x0000001904047211 */ /* 0x080fe400078fdaff */
[----:B------:R-:W-:Y:S02]  /*0e70*/  LEA R71, R26, UR26, 0x2 ;  /* 0x0000001a1a477c11 */ /* 0x000fe4000f8e10ff */
[----:B------:R-:W-:Y:S02]  /*0e80*/  IADD3 R22, PT, PT, R25, 0x100, RZ ;  /* 0x0000010019167810 */ /* 0x000fe40007ffe0ff */
[----:B------:R-:W-:-:S02]  /*0e90*/  LEA.HI.SX32 R28, R28, R25, 0x1b ;  /* 0x000000191c1c7211 */ /* 0x000fc400078fdaff */
[C---:B------:R-:W-:Y:S02]  /*0ea0*/  IADD3 R24, PT, PT, R25.reuse, 0x120, RZ ;  /* 0x0000012019187810 */ /* 0x040fe40007ffe0ff */
[----:B------:R-:W-:Y:S02]  /*0eb0*/  IADD3 R26, PT, PT, R25, 0x140, RZ ;  /* 0x00000140191a7810 */ /* 0x000fe40007ffe0ff */
[----:B------:R-:W-:Y:S02]  /*0ec0*/  LEA R68, R4, UR26, 0x2 ;  /* 0x0000001a04447c11 */ /* 0x000fe4000f8e10ff */
[----:B------:R-:W-:Y:S02]  /*0ed0*/  P2R R118, PR, RZ, 0x40 ;  /* 0x00000040ff767803 */ /* 0x000fe40000000000 */
[----:B------:R-:W-:Y:S02]  /*0ee0*/  P2R R119, PR, RZ, 0x40 ;  /* 0x00000040ff777803 */ /* 0x000fe40000000000 */
[----:B------:R-:W-:-:S02]  /*0ef0*/  LEA.HI.SX32 R22, R22, R25, 0x1b ;  /* 0x0000001916167211 */ /* 0x000fc400078fdaff */
[----:B------:R-:W-:Y:S02]  /*0f00*/  IADD3 R4, PT, PT, R25, 0x180, RZ ;  /* 0x0000018019047810 */ /* 0x000fe40007ffe0ff */
[----:B------:R-:W-:Y:S02]  /*0f10*/  ISETP.NE.AND P6, PT, R131, RZ, PT ;  /* 0x000000ff8300720c */ /* 0x000fe40003fc5270 */
[----:B------:R-:W-:Y:S02]  /*0f20*/  LEA R70, R28, UR26, 0x2 ;  /* 0x0000001a1c467c11 */ /* 0x000fe4000f8e10ff */
[-C--:B------:R-:W-:Y:S02]  /*0f30*/  LEA.HI.SX32 R24, R24, R25.reuse, 0x1b ;  /* 0x0000001918187211 */ /* 0x080fe400078fdaff */
[----:B------:R-:W-:Y:S02]  /*0f40*/  LEA.HI.SX32 R26, R26, R25, 0x1b ;  /* 0x000000191a1a7211 */ /* 0x000fe400078fdaff */
[----:B------:R-:W-:-:S02]  /*0f50*/  LEA R67, R22, UR26, 0x2 ;  /* 0x0000001a16437c11 */ /* 0x000fc4000f8e10ff */
[----:B------:R-:W-:Y:S02]  /*0f60*/  LEA.HI.SX32 R4, R4, R25, 0x1b ;  /* 0x0000001904047211 */ /* 0x000fe400078fdaff */
[----:B------:R-:W-:Y:S02]  /*0f70*/  P2R R117, PR, RZ, 0x40 ;  /* 0x00000040ff757803 */ /* 0x000fe40000000000 */
[----:B------:R-:W-:Y:S02]  /*0f80*/  LEA R66, R24, UR26, 0x2 ;  /* 0x0000001a18427c11 */ /* 0x000fe4000f8e10ff */
[----:B------:R-:W-:Y:S02]  /*0f90*/  ISETP.NE.AND P6, PT, R130, RZ, PT ;  /* 0x000000ff8200720c */ /* 0x000fe40003fc5270 */
[----:B------:R-:W-:Y:S02]  /*0fa0*/  LEA R65, R26, UR26, 0x2 ;  /* 0x0000001a1a417c11 */ /* 0x000fe4000f8e10ff */
[----:B------:R-:W-:-:S02]  /*0fb0*/  IADD3 R22, PT, PT, R25, 0x1e0, RZ ;  /* 0x000001e019167810 */ /* 0x000fc40007ffe0ff */
[----:B------:R-:W-:Y:S02]  /*0fc0*/  LEA R63, R4, UR26, 0x2 ;  /* 0x0000001a043f7c11 */ /* 0x000fe4000f8e10ff */
[----:B------:R-:W-:Y:S02]  /*0fd0*/  P2R R115, PR, RZ, 0x40 ;  /* 0x00000040ff737803 */ /* 0x000fe40000000000 */
[----:B------:R-:W-:Y:S02]  /*0fe0*/  LEA.HI.SX32 R22, R22, R25, 0x1b ;  /* 0x0000001916167211 */ /* 0x000fe400078fdaff */
        /* <DEDUP_REMOVED lines=15> */
[----:B------:R-:W-:Y:S01]  /*10e0*/  MOV R5, RZ ;  /* 0x000000ff00057202 */ /* 0x000fe20000000f00 */
        /* <DEDUP_REMOVED lines=10> */
[----:B0-----:R-:W-:-:S03]  /*1190*/  IADD3 R6, PT, PT, R25, 0x1a0, RZ ;  /* 0x000001a019067810 */ /* 0x001fc60007ffe0ff */
[----:B------:R-:W-:Y:S01]  /*11a0*/  STS [R70+0x280], R13 ;  /* 0x0002800d46007388 */ /* 0x000fe20000000800 */
[-C--:B------:R-:W-:Y:S02]  /*11b0*/  LEA.HI.SX32 R6, R6, R25.reuse, 0x1b ;  /* 0x0000001906067211 */ /* 0x080fe400078fdaff */
[----:B-1----:R-:W-:Y:S01]  /*11c0*/  IADD3 R10, PT, PT, R25, 0x1c0, RZ ;  /* 0x000001c0190a7810 */ /* 0x002fe20007ffe0ff */
[----:B------:R0:W-:Y:S01]  /*11d0*/  STS [R69+0x300], R12 ;  /* 0x0003000c45007388 */ /* 0x0001e20000000800 */
[----:B------:R-:W-:Y:S02]  /*11e0*/  LEA R64, R0, UR26, 0x2 ;  /* 0x0000001a00407c11 */ /* 0x000fe4000f8e10ff */
[----:B------:R-:W-:Y:S01]  /*11f0*/  LEA.HI.SX32 R10, R10, R25, 0x1b ;  /* 0x000000190a0a7211 */ /* 0x000fe200078fdaff */
[----:B------:R-:W-:Y:S01]  /*1200*/  STS [R68+0x380], R15 ;  /* 0x0003800f44007388 */ /* 0x000fe20000000800 */
[----:B------:R-:W-:Y:S01]  /*1210*/  LEA R62, R6, UR26, 0x2 ;  /* 0x0000001a063e7c11 */ /* 0x000fe2000f8e10ff */
[----:B------:R-:W-:Y:S01]  /*1220*/  IMAD R25, R76, 0xf, R25 ;  /* 0x0000000f4c197824 */ /* 0x000fe200078e0219 */
[----:B------:R-:W-:Y:S01]  /*1230*/  LEA R61, R10, UR26, 0x2 ;  /* 0x0000001a0a3d7c11 */ /* 0x000fe2000f8e10ff */
[----:B------:R1:W-:Y:S04]  /*1240*/  STS [R67+0x400], R14 ;  /* 0x0004000e43007388 */ /* 0x0003e80000000800 */
        /* <DEDUP_REMOVED lines=9> */
[C---:B0-----:R-:W-:Y:S01]  /*12e0*/  IADD3 R12, PT, PT, R25.reuse, 0x5, RZ ;  /* 0x00000005190c7810 */ /* 0x041fe20007ffe0ff */
[----:B------:R0:W-:Y:S01]  /*12f0*/  STS [R61+0x700], R20 ;  /* 0x000700143d007388 */ /* 0x0001e20000000800 */
[C---:B-1----:R-:W-:Y:S02]  /*1300*/  IADD3 R14, PT, PT, R25.reuse, 0x6, RZ ;  /* 0x00000006190e7810 */ /* 0x042fe40007ffe0ff */
[C---:B--2---:R-:W-:Y:S02]  /*1310*/  IADD3 R16, PT, PT, R25.reuse, 0x7, RZ ;  /* 0x0000000719107810 */ /* 0x044fe40007ffe0ff */
[C---:B---3--:R-:W-:Y:S02]  /*1320*/  IADD3 R18, PT, PT, R25.reuse, 0x8, RZ ;  /* 0x0000000819127810 */ /* 0x048fe40007ffe0ff */
[----:B------:R-:W-:-:S02]  /*1330*/  IADD3 R22, PT, PT, R25, 0xa, RZ ;  /* 0x0000000a19167810 */ /* 0x000fc40007ffe0ff */
[C---:B------:R-:W-:Y:S02]  /*1340*/  IADD3 R24, PT, PT, R25.reuse, 0xb, RZ ;  /* 0x0000000b19187810 */ /* 0x040fe40007ffe0ff */
[C---:B0-----:R-:W-:Y:S02]  /*1350*/  IADD3 R20, PT, PT, R25.reuse, 0x9, RZ ;  /* 0x0000000919147810 */ /* 0x041fe40007ffe0ff */
        /* <DEDUP_REMOVED lines=64> */
[----:B------:R-:W4:Y:S01]  /*1760*/  @!P6 LDG.E R7, desc[UR28][R8.64+0x180] ;  /* 0x0001801c0807e981 */ /* 0x000f22000c1e1900 */
        /* <DEDUP_REMOVED lines=49> */
[----:B------:R-:W-:Y:S01]  /*1a80*/  HFMA2 R4, -RZ, RZ, 0, 0 ;  /* 0x00000000ff047431 */ /* 0x000fe200000001ff */
[----:B------:R-:W-:Y:S01]  /*1a90*/  MOV R117, RZ ;  /* 0x000000ff00757202 */ /* 0x000fe20000000f00 */
[----:B------:R-:W-:Y:S01]  /*1aa0*/  HFMA2 R6, -RZ, RZ, 0, 0 ;  /* 0x00000000ff067431 */ /* 0x000fe200000001ff */
[----:B------:R-:W-:Y:S01]  /*1ab0*/  MOV R119, RZ ;  /* 0x000000ff00777202 */ /* 0x000fe20000000f00 */
[----:B--2---:R0:W-:Y:S04]  /*1ac0*/  STS [R75], R102 ;  /* 0x000000664b007388 */ /* 0x0041e80000000800 */
        /* <DEDUP_REMOVED lines=17> */
[----:B------:R-:W-:Y:S04]  /*1be0*/  LDS R5, [R58+0x4] ;  /* 0x000004003a057984 */ /* 0x000fe80000000800 */
[----:B------:R-:W-:Y:S04]  /*1bf0*/  LDS R25, [R57+0x8] ;  /* 0x0000080039197984 */ /* 0x000fe80000000800 */
[----:B------:R-:W-:Y:S04]  /*1c00*/  LDS R7, [R56+0xc] ;  /* 0x00000c0038077984 */ /* 0x000fe80000000800 */
[----:B------:R-:W-:Y:S04]  /*1c10*/  LDS R23, [R55+0x10] ;  /* 0x0000100037177984 */ /* 0x000fe80000000800 */
[----:B------:R-:W-:Y:S04]  /*1c20*/  LDS R11, [R54+0x14] ;  /* 0x00001400360b7984 */ /* 0x000fe80000000800 */
[----:B------:R-:W-:Y:S04]  /*1c30*/  LDS R21, [R53+0x18] ;  /* 0x0000180035157984 */ /* 0x000fe80000000800 */
[----:B------:R-:W2:Y:S04]  /*1c40*/  LDS R13, [R52+0x1c] ;  /* 0x00001c00340d7984 */ /* 0x000ea80000000800 */
[----:B------:R-:W-:Y:S04]  /*1c50*/  LDS R19, [R51+0x20] ;  /* 0x0000200033137984 */ /* 0x000fe80000000800 */
[----:B------:R-:W3:Y:S04]  /*1c60*/  LDS R15, [R50+0x24] ;  /* 0x00002400320f7984 */ /* 0x000ee80000000800 */
[----:B------:R-:W4:Y:S04]  /*1c70*/  LDS R17, [R49+0x28] ;  /* 0x0000280031117984 */ /* 0x000f280000000800 */
[----:B------:R-:W-:Y:S04]  /*1c80*/  LDS R105, [R48+0x2c] ;  /* 0x00002c0030697984 */ /* 0x000fe80000000800 */
[----:B------:R-:W4:Y:S04]  /*1c90*/  LDS R107, [R47+0x30] ;  /* 0x000030002f6b7984 */ /* 0x000f280000000800 */
[----:B------:R-:W-:Y:S04]  /*1ca0*/  LDS R109, [R46+0x34] ;  /* 0x000034002e6d7984 */ /* 0x000fe80000000800 */
[----:B------:R-:W4:Y:S04]  /*1cb0*/  LDS R111, [R45+0x38] ;  /* 0x000038002d6f7984 */ /* 0x000f280000000800 */
[----:B------:R-:W4:Y:S01]  /*1cc0*/  LDS R113, [R44+0x3c] ;  /* 0x00003c002c717984 */ /* 0x000f220000000800 */
[----:B------:R-:W-:Y:S06]  /*1cd0*/  BAR.SYNC.DEFER_BLOCKING 0x0 ;  /* 0x0000000000007b1d */ /* 0x000fec0000010000 */
        /* <DEDUP_REMOVED lines=21> */
[----:B------:R-:W-:Y:S01]  /*1e30*/  IMAD.MOV.U32 R16, RZ, RZ, RZ ;  /* 0x000000ffff107224 */ /* 0x000fe200078e00ff */
[----:B------:R-:W-:Y:S01]  /*1e40*/  MOV R125, RZ ;  /* 0x000000ff007d7202 */ /* 0x000fe20000000f00 */
[----:B------:R-:W-:Y:S01]  /*1e50*/  HFMA2 R133, -RZ, RZ, 0, 0 ;  /* 0x00000000ff857431 */ /* 0x000fe200000001ff */
[----:B0-----:R-:W-:Y:S01]  /*1e60*/  MOV R102, RZ ;  /* 0x000000ff00667202 */ /* 0x001fe20000000f00 */
[----:B------:R-:W-:Y:S01]  /*1e70*/  HFMA2 R135, -RZ, RZ, 0, 0 ;  /* 0x00000000ff877431 */ /* 0x000fe200000001ff */
        /* <DEDUP_REMOVED lines=9> */
[----:B-1---5:R-:W-:Y:S01]  /*1f10*/  FADD.FTZ R27, R27, R100 ;  /* 0x000000641b1b7221 */ /* 0x022fe20000010000 */
[----:B------:R-:W-:-:S04]  /*1f20*/  P2R R132, PR, RZ, 0x20 ;  /* 0x00000020ff847803 */ /* 0x000fc80000000000 */
[----:B------:R-:W-:Y:S01]  /*1f30*/  FSETP.GTU.FTZ.AND P5, PT, R27, 20, PT ;  /* 0x41a000001b00780b */ /* 0x000fe20003fbc000 */
[----:B------:R-:W-:Y:S01]  /*1f40*/  BSSY.RECONVERGENT B0, `(.L_x_3942) ;  /* 0x0000040000007945 */ /* 0x000fe20003800200 */
[--C-:B--2---:R-:W-:Y:S01]  /*1f50*/  FADD.FTZ R20, R13, R100.reuse ;  /* 0x000000640d147221 */ /* 0x104fe20000010000 */
[--C-:B---3--:R-:W-:Y:S01]  /*1f60*/  FADD.FTZ R18, R15, R100.reuse ;  /* 0x000000640f127221 */ /* 0x108fe20000010000 */
[--C-:B------:R-:W-:Y:S01]  /*1f70*/  FADD.FTZ R26, R5, R100.reuse ;  /* 0x00000064051a7221 */ /* 0x100fe20000010000 */
[--C-:B------:R-:W-:Y:S01]  /*1f80*/  FADD.FTZ R25, R25, R100.reuse ;  /* 0x0000006419197221 */ /* 0x100fe20000010000 */
[--C-:B------:R-:W-:Y:S01]  /*1f90*/  FADD.FTZ R24, R7, R100.reuse ;  /* 0x0000006407187221 */ /* 0x100fe20000010000 */
[--C-:B------:R-:W-:Y:S01]  /*1fa0*/  FADD.FTZ R23, R23, R100.reuse ;  /* 0x0000006417177221 */ /* 0x100fe20000010000 */
[--C-:B------:R-:W-:Y:S01]  /*1fb0*/  FADD.FTZ R22, R11, R100.reuse ;  /* 0x000000640b167221 */ /* 0x100fe20000010000 */
[--C-:B------:R-:W-:Y:S01]  /*1fc0*/  FADD.FTZ R21, R21, R100.reuse ;  /* 0x0000006415157221 */ /* 0x100fe20000010000 */
[--C-:B------:R-:W-:Y:S01]  /*1fd0*/  FADD.FTZ R19, R19, R100.reuse ;  /* 0x0000006413137221 */ /* 0x100fe20000010000 */
[--C-:B----4-:R-:W-:Y:S01]  /*1fe0*/  FADD.FTZ R17, R17, R100.reuse ;  /* 0x0000006411117221 */ /* 0x110fe20000010000 */
[--C-:B------:R-:W-:Y:S01]  /*1ff0*/  FADD.FTZ R15, R107, R100.reuse ;  /* 0x000000646b0f7221 */ /* 0x100fe20000010000 */
[--C-:B------:R-:W-:Y:S01]  /*2000*/  FADD.FTZ R13, R111, R100.reuse ;  /* 0x000000646f0d7221 */ /* 0x100fe20000010000 */
        /* <DEDUP_REMOVED lines=16> */
[--C-:B0-----:R-:W-:Y:S01]  /*2110*/  FADD.FTZ R16, R105, R100.reuse ;  /* 0x0000006469107221 */ /* 0x101fe20000010000 */
[--C-:B------:R-:W-:Y:S01]  /*2120*/  FADD.FTZ R14, R109, R100.reuse ;  /* 0x000000646d0e7221 */ /* 0x100fe20000010000 */
[----:B------:R-:W-:Y:S01]  /*2130*/  FADD.FTZ R12, R113, R100 ;  /* 0x00000064710c7221 */ /* 0x000fe20000010000 */
        /* <DEDUP_REMOVED lines=32> */
.L_x_3943:
[----:B------:R-:W-:Y:S05]  /*2340*/  BSYNC.RECONVERGENT B0 ;  /* 0x0000000000007941 */ /* 0x000fea0003800200 */
.L_x_3942:
[----:B------:R-:W-:Y:S01]  /*2350*/  FSETP.GTU.FTZ.AND P5, PT, R26, 20, PT ;  /* 0x41a000001a00780b */ /* 0x000fe20003fbc000 */
[----:B------:R-:W-:-:S12]  /*2360*/  BSSY.RECONVERGENT B0, `(.L_x_3944) ;  /* 0x0000020000007945 */ /* 0x000fd80003800200 */
[----:B------:R-:W-:Y:S05]  /*2370*/  @P5 BRA `(.L_x_3945) ;  /* 0x0000000000785947 */ /* 0x000fea0003800000 */
        /* <DEDUP_REMOVED lines=30> */
.L_x_3945:
[----:B------:R-:W-:Y:S05]  /*2560*/  BSYNC.RECONVERGENT B0 ;  /* 0x0000000000007941 */ /* 0x000fea0003800200 */
.L_x_3944:
        /* <DEDUP_REMOVED lines=33> */
.L_x_3947:
[----:B------:R-:W-:Y:S05]  /*2780*/  BSYNC.RECONVERGENT B0 ;  /* 0x0000000000007941 */ /* 0x000fea0003800200 */
.L_x_3946:
        /* <DEDUP_REMOVED lines=33> */
.L_x_3949:
[----:B------:R-:W-:Y:S05]  /*29a0*/  BSYNC.RECONVERGENT B0 ;  /* 0x0000000000007941 */ /* 0x000fea0003800200 */
.L_x_3948:
[----:B------:R-:W-:Y:S01]  /*29b0*/  FSETP.GTU.FTZ.AND P5, PT, R23, 20, PT ;  /* 0x41a000001700780b */ /* 0x000fe20003fbc000 */
[----:B------:R-:W-:-:S12]  /*29c0*/  BSSY.RECONVERGENT B0, `(.L_x_3950) ;  /* 0x0000020000007945 */ /* 0x000fd80003800200 */
[----:B------:R-:W-:Y:S05]  /*29d0*/  @P5 BRA `(.L_x_3951) ;  /* 0x0000000000785947 */ /* 0x000fea0003800000 */
        /* <DEDUP_REMOVED lines=30> */
.L_x_3951:
[----:B------:R-:W-:Y:S05]  /*2bc0*/  BSYNC.RECONVERGENT B0 ;  /* 0x0000000000007941 */ /* 0x000fea0003800200 */
.L_x_3950:
        /* <DEDUP_REMOVED lines=33> */
.L_x_3953:
[----:B------:R-:W-:Y:S05]  /*2de0*/  BSYNC.RECONVERGENT B0 ;  /* 0x0000000000007941 */ /* 0x000fea0003800200 */
.L_x_3952:
        /* <DEDUP_REMOVED lines=33> */
.L_x_3955:
[----:B------:R-:W-:Y:S05]  /*3000*/  BSYNC.RECONVERGENT B0 ;  /* 0x0000000000007941 */ /* 0x000fea0003800200 */
.L_x_3954:
        /* <DEDUP_REMOVED lines=33> */
.L_x_3957:
[----:B------:R-:W-:Y:S05]  /*3220*/  BSYNC.RECONVERGENT B0 ;  /* 0x0000000000007941 */ /* 0x000fea0003800200 */
.L_x_3956:
        /* <DEDUP_REMOVED lines=33> */
.L_x_3959:
[----:B------:R-:W-:Y:S05]  /*3440*/  BSYNC.RECONVERGENT B0 ;  /* 0x0000000000007941 */ /* 0x000fea0003800200 */
.L_x_3958:
        /* <DEDUP_REMOVED lines=33> */
.L_x_3961:
[----:B------:R-:W-:Y:S05]  /*3660*/  BSYNC.RECONVERGENT B0 ;  /* 0x0000000000007941 */ /* 0x000fea0003800200 */
.L_x_3960:
        /* <DEDUP_REMOVED lines=33> */
.L_x_3963:
[----:B------:R-:W-:Y:S05]  /*3880*/  BSYNC.RECONVERGENT B0 ;  /* 0x0000000000007941 */ /* 0x000fea0003800200 */
.L_x_3962:
        /* <DEDUP_REMOVED lines=33> */
.L_x_3965:
[----:B------:R-:W-:Y:S05]  /*3aa0*/  BSYNC.RECONVERGENT B0 ;  /* 0x0000000000007941 */ /* 0x000fea0003800200 */
.L_x_3964:
        /* <DEDUP_REMOVED lines=33> */
.L_x_3967:
[----:B------:R-:W-:Y:S05]  /*3cc0*/  BSYNC.RECONVERGENT B0 ;  /* 0x0000000000007941 */ /* 0x000fea0003800200 */
.L_x_3966:
        /* <DEDUP_REMOVED lines=33> */
.L_x_3969:
[----:B------:R-:W-:Y:S05]  /*3ee0*/  BSYNC.RECONVERGENT B0 ;  /* 0x0000000000007941 */ /* 0x000fea0003800200 */
.L_x_3968:
        /* <DEDUP_REMOVED lines=33> */
.L_x_3971:
[----:B------:R-:W-:Y:S05]  /*4100*/  BSYNC.RECONVERGENT B0 ;  /* 0x0000000000007941 */ /* 0x000fea0003800200 */
.L_x_3970:
        /* <DEDUP_REMOVED lines=33> */
.L_x_3973:
[----:B------:R-:W-:Y:S05]  /*4320*/  BSYNC.RECONVERGENT B0 ;  /* 0x0000000000007941 */ /* 0x000fea0003800200 */
.L_x_3972:
[----:B------:R-:W0:Y:S01]  /*4330*/  LDCU.128 UR8, c[0x0][0x410] ;  /* 0x00008200ff0877ac */ /* 0x000e220008000c00 */
[----:B------:R-:W-:Y:S01]  /*4340*/  P2R R143, PR, RZ, 0x1 ;  /* 0x00000001ff8f7803 */ /* 0x000fe20000000000 */
[----:B------:R-:W-:Y:S01]  /*4350*/  LDS R115, [R57+0x8] ;  /* 0x0000080039737984 */ /* 0x000fe20000000800 */
[----:B------:R-:W-:Y:S01]  /*4360*/  ISETP.NE.AND P0, PT, R120, RZ, PT ;  /* 0x000000ff7800720c */ /* 0x000fe20003f05270 */
[----:B------:R-:W-:Y:S01]  /*4370*/  UMOV UR6, UR25 ;  /* 0x0000001900067c82 */ /* 0x000fe20008000000 */
[----:B------:R-:W-:Y:S01]  /*4380*/  UMOV UR7, URZ ;  /* 0x000000ff00077c82 */ /* 0x000fe20008000000 */
[----:B------:R-:W-:Y:S01]  /*4390*/  LDS R116, [R56+0xc] ;  /* 0x00000c0038747984 */ /* 0x000fe20000000800 */
[----:B------:R-:W-:Y:S02]  /*43a0*/  P2R R141, PR, RZ, 0x1 ;  /* 0x00000001ff8d7803 */ /* 0x000fe40000000000 */
[----:B------:R-:W-:Y:S02]  /*43b0*/  CS2R R6, SRZ ;  /* 0x0000000000067805 */ /* 0x000fe4000001ff00 */
[----:B------:R-:W-:Y:S01]  /*43c0*/  ISETP.NE.AND P0, PT, R122, RZ, PT ;  /* 0x000000ff7a00720c */ /* 0x000fe20003f05270 */
[----:B------:R-:W-:Y:S01]  /*43d0*/  LDS R113, [R55+0x10] ;  /* 0x0000100037717984 */ /* 0x000fe20000000800 */
[----:B------:R-:W-:-:S02]  /*43e0*/  CS2R R10, SRZ ;  /* 0x00000000000a7805 */ /* 0x000fc4000001ff00 */
[----:B------:R-:W-:Y:S01]  /*43f0*/  P2R R144, PR, RZ, 0x2 ;  /* 0x00000002ff907803 */ /* 0x000fe20000000000 */
[----:B------:R-:W-:Y:S01]  /*4400*/  HFMA2 R117, -RZ, RZ, 0, 0 ;  /* 0x00000000ff757431 */ /* 0x000fe200000001ff */
[----:B------:R-:W-:Y:S01]  /*4410*/  LDS R114, [R54+0x14] ;  /* 0x0000140036727984 */ /* 0x000fe20000000800 */
[----:B------:R-:W-:Y:S02]  /*4420*/  P2R R139, PR, RZ, 0x1 ;  /* 0x00000001ff8b7803 */ /* 0x000fe40000000000 */
[----:B-1----:R-:W-:Y:S02]  /*4430*/  CS2R R134, SRZ ;  /* 0x0000000000867805 */ /* 0x002fe4000001ff00 */
[----:B------:R-:W-:Y:S01]  /*4440*/  ISETP.NE.AND P0, PT, R124, RZ, PT ;  /* 0x000000ff7c00720c */ /* 0x000fe20003f05270 */
[----:B0-----:R-:W-:Y:S01]  /*4450*/  UIMAD.WIDE.U32 UR32, UR31, UR8, UR6 ;  /* 0x000000081f2072a5 */ /* 0x001fe2000f8e0006 */
[----:B------:R-:W-:Y:S01]  /*4460*/  LDS R111, [R53+0x18] ;  /* 0x00001800356f7984 */ /* 0x000fe20000000800 */
[----:B------:R-:W-:Y:S01]  /*4470*/  ISETP.NE.AND P1, PT, R128, RZ, PT ;  /* 0x000000ff8000720c */ /* 0x000fe20003f25270 */
[----:B------:R-:W-:Y:S01]  /*4480*/  HFMA2 R136, -RZ, RZ, 0, 0 ;  /* 0x00000000ff887431 */ /* 0x000fe200000001ff */
[----:B------:R-:W-:Y:S01]  /*4490*/  UIMAD UR9, UR31, UR9, UR33 ;  /* 0x000000091f0972a4 */ /* 0x000fe2000f8e0221 */
[----:B------:R-:W-:Y:S01]  /*44a0*/  LDS R112, [R52+0x1c] ;  /* 0x00001c0034707984 */ /* 0x000fe20000000800 */
[----:B------:R-:W-:Y:S01]  /*44b0*/  P2R R137, PR, RZ, 0x1 ;  /* 0x00000001ff897803 */ /* 0x000fe20000000000 */
[----:B------:R-:W-:Y:S01]  /*44c0*/  UMOV UR8, UR32 ;  /* 0x0000002000087c82 */ /* 0x000fe20008000000 */
[----:B------:R-:W-:Y:S01]  /*44d0*/  ISETP.NE.AND P0, PT, R126, RZ, PT ;  /* 0x000000ff7e00720c */ /* 0x000fe20003f05270 */
[----:B------:R-:W-:Y:S01]  /*44e0*/  UIMAD.WIDE.U32 UR8, UR30, UR10, UR8 ;  /* 0x0000000a1e0872a5 */ /* 0x000fe2000f8e0008 */
[----:B------:R-:W-:Y:S01]  /*44f0*/  LDS R109, [R51+0x20] ;  /* 0x00002000336d7984 */ /* 0x000fe20000000800 */
[----:B------:R-:W-:Y:S01]  /*4500*/  P2R R145, PR, RZ, 0x4 ;  /* 0x00000004ff917803 */ /* 0x000fe20000000000 */
[----:B------:R-:W-:Y:S01]  /*4510*/  HFMA2 R138, -RZ, RZ, 0, 0 ;  /* 0x00000000ff8a7431 */ /* 0x000fe200000001ff */
[----:B------:R-:W-:Y:S01]  /*4520*/  UIMAD UR11, UR30, UR11, UR9 ;  /* 0x0000000b1e0b72a4 */ /* 0x000fe2000f8e0209 */
[----:B------:R-:W-:Y:S01]  /*4530*/  LDS R110, [R50+0x24] ;  /* 0x00002400326e7984 */ /* 0x000fe20000000800 */
[----:B------:R-:W-:Y:S01]  /*4540*/  IADD3 R2, P5, PT, R94, UR8, RZ ;  /* 0x000000085e027c10 */ /* 0x000fe2000ffbe0ff */
[----:B------:R-:W-:Y:S01]  /*4550*/  HFMA2 R140, -RZ, RZ, 0, 0 ;  /* 0x00000000ff8c7431 */ /* 0x000fe200000001ff */
[----:B------:R-:W-:Y:S01]  /*4560*/  P2R R125, PR, RZ, 0x1 ;  /* 0x00000001ff7d7803 */ /* 0x000fe20000000000 */
[----:B------:R-:W-:Y:S01]  /*4570*/  LDS R107, [R49+0x28] ;  /* 0x00002800316b7984 */ /* 0x000fe20000000800 */
[----:B------:R-:W-:-:S02]  /*4580*/  IADD3.X R5, PT, PT, RZ, UR11, RZ, P5, !PT ;  /* 0x0000000bff057c10 */ /* 0x000fc4000affe4ff */
[----:B------:R-:W-:Y:S01]  /*4590*/  ISETP.NE.AND P0, PT, R127, RZ, PT ;  /* 0x000000ff7f00720c */ /* 0x000fe20003f05270 */
[----:B------:R-:W-:Y:S01]  /*45a0*/  LDS R108, [R48+0x2c] ;  /* 0x00002c00306c7984 */ /* 0x000fe20000000800 */
[----:B------:R-:W-:Y:S01]  /*45b0*/  ISETP.NE.AND P2, PT, R129, RZ, PT ;  /* 0x000000ff8100720c */ /* 0x000fe20003f45270 */
[----:B------:R-:W0:Y:S01]  /*45c0*/  LDCU.128 UR8, c[0x0][0x420] ;  /* 0x00008400ff0877ac */ /* 0x000e220008000c00 */
[----:B------:R-:W-:Y:S01]  /*45d0*/  P2R R146, PR, RZ, 0x8 ;  /* 0x00000008ff927803 */ /* 0x000fe20000000000 */
[----:B------:R-:W-:Y:S01]  /*45e0*/  LDS R105, [R47+0x30] ;  /* 0x000030002f697984 */ /* 0x000fe20000000800 */
[----:B------:R-:W-:Y:S02]  /*45f0*/  ISETP.NE.AND P3, PT, R130, RZ, PT ;  /* 0x000000ff8200720c */ /* 0x000fe40003f65270 */
[----:B------:R-:W-:Y:S01]  /*4600*/  P2R R147, PR, RZ, 0x10 ;  /* 0x00000010ff937803 */ /* 0x000fe20000000000 */
[----:B------:R-:W-:Y:S01]  /*4610*/  LDS R106, [R46+0x34] ;  /* 0x000034002e6a7984 */ /* 0x000fe20000000800 */
[----:B------:R-:W-:-:S02]  /*4620*/  ISETP.NE.AND P4, PT, R131, RZ, PT ;  /* 0x000000ff8300720c */ /* 0x000fc40003f85270 */
[----:B------:R-:W-:Y:S01]  /*4630*/  ISETP.NE.AND P6, PT, R132, RZ, PT ;  /* 0x000000ff8400720c */ /* 0x000fe20003fc5270 */
[----:B------:R-:W-:Y:S01]  /*4640*/  LDS R104, [R45+0x38] ;  /* 0x000038002d687984 */ /* 0x000fe20000000800 */
[----:B------:R-:W-:Y:S02]  /*4650*/  CS2R R132, SRZ ;  /* 0x0000000000847805 */ /* 0x000fe4000001ff00 */
[----:B------:R-:W-:Y:S01]  /*4660*/  MOV R119, RZ ;  /* 0x000000ff00777202 */ /* 0x000fe20000000f00 */
[----:B------:R-:W-:Y:S01]  /*4670*/  LDS R102, [R44+0x3c] ;  /* 0x00003c002c667984 */ /* 0x000fe20000000800 */
[----:B------:R-:W-:Y:S02]  /*4680*/  MOV R121, RZ ;  /* 0x000000ff00797202 */ /* 0x000fe40000000f00 */
[----:B------:R-:W-:Y:S01]  /*4690*/  MOV R123, RZ ;  /* 0x000000ff007b7202 */ /* 0x000fe20000000f00 */
[----:B0-----:R-:W-:Y:S01]  /*46a0*/  UIMAD.WIDE.U32 UR32, UR31, UR8, UR6 ;  /* 0x000000081f2072a5 */ /* 0x001fe2000f8e0006 */
[----:B------:R-:W-:-:S03]  /*46b0*/  MOV R142, RZ ;  /* 0x000000ff008e7202 */ /* 0x000fc60000000f00 */
[----:B------:R-:W-:-:S03]  /*46c0*/  UIMAD UR9, UR31, UR9, UR33 ;  /* 0x000000091f0972a4 */ /* 0x000fc6000f8e0221 */
        /* <DEDUP_REMOVED lines=41> */
[----:B------:R-:W2:Y:S01]  /*4960*/  @!P4 LDG.E R135, desc[UR28][R4.64+0x780] ;  /* 0x0007801c0487c981 */ /* 0x000ea2000c1e1900 */
        /* <DEDUP_REMOVED lines=20> */
[----:B---3--:R-:W-:Y:S04]  /*4ab0*/  STS [R75], R6 ;  /* 0x000000064b007388 */ /* 0x008fe80000000800 */
[----:B----4-:R-:W-:Y:S04]  /*4ac0*/  STS [R74+0x80], R7 ;  /* 0x000080074a007388 */ /* 0x010fe80000000800 */
[----:B-----5:R-:W-:Y:S04]  /*4ad0*/  STS [R73+0x100], R10 ;  /* 0x0001000a49007388 */ /* 0x020fe80000000800 */
        /* <DEDUP_REMOVED lines=14> */
[----:B------:R-:W-:Y:S04]  /*4bc0*/  LDS R127, [R59] ;  /* 0x000000003b7f7984 */ /* 0x000fe80000000800 */
[----:B------:R-:W4:Y:S04]  /*4bd0*/  LDS R126, [R58+0x4] ;  /* 0x000004003a7e7984 */ /* 0x000f280000000800 */
[----:B------:R-:W-:Y:S04]  /*4be0*/  LDS R125, [R57+0x8] ;  /* 0x00000800397d7984 */ /* 0x000fe80000000800 */
[----:B------:R-:W-:Y:S04]  /*4bf0*/  LDS R124, [R56+0xc] ;  /* 0x00000c00387c7984 */ /* 0x000fe80000000800 */
[----:B------:R-:W5:Y:S04]  /*4c00*/  LDS R123, [R55+0x10] ;  /* 0x00001000377b7984 */ /* 0x000f680000000800 */
        /* <DEDUP_REMOVED lines=8> */
[----:B------:R-:W0:Y:S04]  /*4c90*/  LDS R117, [R46+0x34] ;  /* 0x000034002e757984 */ /* 0x000e280000000800 */
[----:B------:R-:W0:Y:S04]  /*4ca0*/  LDS R5, [R45+0x38] ;  /* 0x000038002d057984 */ /* 0x000e280000000800 */
[----:B------:R-:W-:Y:S01]  /*4cb0*/  LDS R4, [R44+0x3c] ;  /* 0x00003c002c047984 */ /* 0x000fe20000000800 */
[----:B------:R-:W-:Y:S01]  /*4cc0*/  BAR.SYNC.DEFER_BLOCKING 0x0 ;  /* 0x0000000000007b1d */ /* 0x000fe20000010000 */
[----:B-1----:R-:W-:-:S05]  /*4cd0*/  HFMA2 R132, -RZ, RZ, 0, 0 ;  /* 0x00000000ff847431 */ /* 0x002fca00000001ff */
[----:B------:R-:W5:Y:S01]  /*4ce0*/  @!P5 LDG.E R130, desc[UR28][R2.64] ;  /* 0x0000001c0282d981 */ /* 0x000f62000c1e1900 */
[----:B------:R-:W-:-:S13]  /*4cf0*/  ISETP.NE.AND P5, PT, R128, RZ, PT ;  /* 0x000000ff8000720c */ /* 0x000fda0003fa5270 */
[----:B------:R-:W5:Y:S01]  /*4d00*/  @!P5 LDG.E R129, desc[UR28][R2.64+0x80] ;  /* 0x0000801c0281d981 */ /* 0x000f62000c1e1900 */
[----:B------:R-:W-:Y:S02]  /*4d10*/  ISETP.NE.AND P5, PT, R131, RZ, PT ;  /* 0x000000ff8300720c */ /* 0x000fe40003fa5270 */
[----:B------:R-:W-:-:S11]  /*4d20*/  MOV R131, RZ ;  /* 0x000000ff00837202 */ /* 0x000fd60000000f00 */
[----:B------:R-:W5:Y:S01]  /*4d30*/  @!P5 LDG.E R132, desc[UR28][R2.64+0x100] ;  /* 0x0001001c0284d981 */ /* 0x000f62000c1e1900 */
[----:B------:R-:W-:Y:S02]  /*4d40*/  ISETP.NE.AND P5, PT, R137, RZ, PT ;  /* 0x000000ff8900720c */ /* 0x000fe40003fa5270 */
[----:B--2---:R-:W-:-:S11]  /*4d50*/  CS2R R136, SRZ ;  /* 0x0000000000887805 */ /* 0x004fd6000001ff00 */
[----:B------:R-:W2:Y:S01]  /*4d60*/  @!P5 LDG.E R131, desc[UR28][R2.64+0x180] ;  /* 0x0001801c0283d981 */ /* 0x000ea2000c1e1900 */
[----:B------:R-:W-:Y:S01]  /*4d70*/  ISETP.NE.AND P5, PT, R139, RZ, PT ;  /* 0x000000ff8b00720c */ /* 0x000fe20003fa5270 */
[----:B---3--:R-:W-:-:S12]  /*4d80*/  HFMA2 R135, -RZ, RZ, 0, 0 ;  /* 0x00000000ff877431 */ /* 0x008fd800000001ff */
[----:B------:R-:W3:Y:S01]  /*4d90*/  @!P5 LDG.E R136, desc[UR28][R2.64+0x200] ;  /* 0x0002001c0288d981 */ /* 0x000ee2000c1e1900 */
[----:B------:R-:W-:Y:S02]  /*4da0*/  ISETP.NE.AND P5, PT, R141, RZ, PT ;  /* 0x000000ff8d00720c */ /* 0x000fe40003fa5270 */
[----:B------:R-:W-:-:S11]  /*4db0*/  CS2R R138, SRZ ;  /* 0x00000000008a7805 */ /* 0x000fd6000001ff00 */
[----:B------:R-:W3:Y:S01]  /*4dc0*/  @!P5 LDG.E R135, desc[UR28][R2.64+0x280] ;  /* 0x0002801c0287d981 */ /* 0x000ee2000c1e1900 */
[----:B------:R-:W-:-:S13]  /*4dd0*/  ISETP.NE.AND P5, PT, R143, RZ, PT ;  /* 0x000000ff8f00720c */ /* 0x000fda0003fa5270 */
[----:B------:R-:W3:Y:S01]  /*4de0*/  @!P5 LDG.E R138, desc[UR28][R2.64+0x300] ;  /* 0x0003001c028ad981 */ /* 0x000ee2000c1e1900 */
[----:B------:R-:W-:Y:S02]  /*4df0*/  ISETP.NE.AND P5, PT, R144, RZ, PT ;  /* 0x000000ff9000720c */ /* 0x000fe40003fa5270 */
[----:B------:R-:W-:-:S11]  /*4e00*/  MOV R140, RZ ;  /* 0x000000ff008c7202 */ /* 0x000fd60000000f00 */
        /* <DEDUP_REMOVED lines=9> */
[----:B------:R-:W3:Y:S04]  /*4ea0*/  @!P1 LDG.E R144, desc[UR28][R2.64+0x600] ;  /* 0x0006001c02909981 */ /* 0x000ee8000c1e1900 */
[----:B------:R-:W3:Y:S04]  /*4eb0*/  @!P2 LDG.E R145, desc[UR28][R2.64+0x680] ;  /* 0x0006801c0291a981 */ /* 0x000ee8000c1e1900 */
[----:B------:R-:W3:Y:S04]  /*4ec0*/  @!P3 LDG.E R146, desc[UR28][R2.64+0x700] ;  /* 0x0007001c0292b981 */ /* 0x000ee8000c1e1900 */
[----:B------:R-:W3:Y:S04]  /*4ed0*/  @!P5 LDG.E R139, desc[UR28][R2.64+0x480] ;  /* 0x0004801c028bd981 */ /* 0x000ee8000c1e1900 */
[----:B------:R0:W3:Y:S01]  /*4ee0*/  @!P4 LDG.E R147, desc[UR28][R2.64+0x780] ;  /* 0x0007801c0293c981 */ /* 0x0000e2000c1e1900 */
[----:B----4-:R-:W-:Y:S01]  /*4ef0*/  FMUL.FTZ R133, R126, -1.4426950216293334961 ;  /* 0xbfb8aa3b7e857820 */ /* 0x010fe20000410000 */
[----:B------:R-:W-:-:S05]  /*4f00*/  FMUL.FTZ R128, R127, -1.4426950216293334961 ;  /* 0xbfb8aa3b7f807820 */ /* 0x000fca0000410000 */
[----:B------:R-:W1:Y:S01]  /*4f10*/  MUFU.EX2 R133, R133 ;  /* 0x0000008500857308 */ /* 0x000e620000000800 */
[----:B-----5:R-:W-:-:S03]  /*4f20*/  FMUL.FTZ R148, R123, -1.4426950216293334961 ;  /* 0xbfb8aa3b7b947820 */ /* 0x020fc60000410000 */
[----:B------:R-:W4:Y:S01]  /*4f30*/  MUFU.EX2 R128, R128 ;  /* 0x0000008000807308 */ /* 0x000f220000000800 */
[----:B------:R-:W-:Y:S01]  /*4f40*/  FMUL.FTZ R134, R125, -1.4426950216293334961 ;  /* 0xbfb8aa3b7d867820 */ /* 0x000fe20000410000 */
[----:B------:R-:W-:Y:S02]  /*4f50*/  FMUL.FTZ R141, R124, -1.4426950216293334961 ;  /* 0xbfb8aa3b7c8d7820 */ /* 0x000fe40000410000 */
[----:B------:R-:W5:Y:S01]  /*4f60*/  MUFU.EX2 R148, R148 ;  /* 0x0000009400947308 */ /* 0x000f620000000800 */
[----:B0-----:R-:W-:-:S03]  /*4f70*/  FMUL.FTZ R2, R121, -1.4426950216293334961 ;  /* 0xbfb8aa3b79027820 */ /* 0x001fc60000410000 */
[----:B------:R-:W0:Y:S01]  /*4f80*/  MUFU.EX2 R134, R134 ;  /* 0x0000008600867308 */ /* 0x000e220000000800 */
[----:B-1----:R-:W-:-:S03]  /*4f90*/  FADD.FTZ R133, R133, 1 ;  /* 0x3f80000085857421 */ /* 0x002fc60000010000 */
[----:B------:R-:W1:Y:S01]  /*4fa0*/  MUFU.EX2 R141, R141 ;  /* 0x0000008d008d7308 */ /* 0x000e620000000800 */
[----:B------:R-:W-:Y:S01]  /*4fb0*/  FMUL.FTZ R149, R122, -1.4426950216293334961 ;  /* 0xbfb8aa3b7a957820 */ /* 0x000fe20000410000 */
[----:B----4-:R-:W-:Y:S01]  /*4fc0*/  FADD.FTZ R128, R128, 1 ;  /* 0x3f80000080807421 */ /* 0x010fe20000010000 */
[----:B------:R-:W-:Y:S01]  /*4fd0*/  FMUL.FTZ R150, R120, -1.4426950216293334961 ;  /* 0xbfb8aa3b78967820 */ /* 0x000fe20000410000 */
[----:B------:R4:W4:Y:S04]  /*4fe0*/  MUFU.EX2 R3, R2 ;  /* 0x0000000200037308 */ /* 0x0009280000000800 */
[----:B------:R-:W3:Y:S01]  /*4ff0*/  MUFU.RCP R133, R133 ;  /* 0x0000008500857308 */ /* 0x000ee20000001000 */
[----:B-----5:R-:W-:Y:S01]  /*5000*/  FADD.FTZ R148, R148, 1 ;  /* 0x3f80000094947421 */ /* 0x020fe20000010000 */
[----:B0-----:R-:W-:-:S06]  /*5010*/  FADD.FTZ R134, R134, 1 ;  /* 0x3f80000086867421 */ /* 0x001fcc0000010000 */
[----:B------:R-:W0:Y:S04]  /*5020*/  MUFU.EX2 R149, R149 ;  /* 0x0000009500957308 */ /* 0x000e280000000800 */
[----:B------:R-:W5:Y:S01]  /*5030*/  MUFU.RCP R128, R128 ;  /* 0x0000008000807308 */ /* 0x000f620000001000 */
[----:B-1----:R-:W-:Y:S01]  /*5040*/  FADD.FTZ R141, R141, 1 ;  /* 0x3f8000008d8d7421 */ /* 0x002fe20000010000 */
[----:B------:R-:W-:-:S06]  /*5050*/  FMUL.FTZ R152, R11, -1.4426950216293334961 ;  /* 0xbfb8aa3b0b987820 */ /* 0x000fcc0000410000 */
[----:B------:R-:W1:Y:S01]  /*5060*/  MUFU.EX2 R150, R150 ;  /* 0x0000009600967308 */ /* 0x000e620000000800 */
[----:B------:R-:W-:Y:S01]  /*5070*/  FMUL.FTZ R151, R7, -1.4426950216293334961 ;  /* 0xbfb8aa3b07977820 */ /* 0x000fe20000410000 */
[----:B------:R-:W-:Y:S01]  /*5080*/  FMUL.FTZ R155, R119, -1.4426950216293334961 ;  /* 0xbfb8aa3b779b7820 */ /* 0x000fe20000410000 */
[----:B------:R-:W-:Y:S01]  /*5090*/  FMUL.FTZ R153, R10, -1.4426950216293334961 ;  /* 0xbfb8aa3b0a997820 */ /* 0x000fe20000410000 */
[----:B----4-:R-:W-:Y:S01]  /*50a0*/  FMUL.FTZ R2, R117, -1.4426950216293334961 ;  /* 0xbfb8aa3b75027820 */ /* 0x010fe20000410000 */
[----:B------:R-:W-:Y:S01]  /*50b0*/  FADD.FTZ R3, R3, 1 ;  /* 0x3f80000003037421 */ /* 0x000fe20000010000 */
[----:B------:R-:W-:Y:S01]  /*50c0*/  FMUL.FTZ R154, R6, -1.4426950216293334961 ;  /* 0xbfb8aa3b069a7820 */ /* 0x000fe20000410000 */
[----:B------:R-:W-:Y:S08]  /*50d0*/  MUFU.RCP R134, R134 ;  /* 0x0000008600867308 */ /* 0x000ff00000001000 */
[----:B------:R-:W-:Y:S08]  /*50e0*/  MUFU.RCP R141, R141 ;  /* 0x0000008d008d7308 */ /* 0x000ff00000001000 */
[----:B------:R-:W-:Y:S04]  /*50f0*/  MUFU.EX2 R152, R152 ;  /* 0x0000009800987308 */ /* 0x000fe80000000800 */
[----:B------:R0:W-:Y:S04]  /*5100*/  MUFU.EX2 R156, R2 ;  /* 0x00000002009c7308 */ /* 0x0001e80000000800 */
[----:B------:R-:W4:Y:S04]  /*5110*/  MUFU.EX2 R151, R151 ;  /* 0x0000009700977308 */ /* 0x000f280000000800 */
[----:B------:R-:W5:Y:S01]  /*5120*/  MUFU.EX2 R155, R155 ;  /* 0x0000009b009b7308 */ /* 0x000f620000000800 */
[----:B0-----:R-:W-:Y:S01]  /*5130*/  FADD.FTZ R2, R149, 1 ;  /* 0x3f80000095027421 */ /* 0x001fe20000010000 */
[----:B-1----:R-:W-:-:S02]  /*5140*/  FADD.FTZ R149, R150, 1 ;  /* 0x3f80000096957421 */ /* 0x002fc40000010000 */
[----:B------:R-:W0:Y:S04]  /*5150*/  MUFU.EX2 R153, R153 ;  /* 0x0000009900997308 */ /* 0x000e280000000800 */
[----:B------:R-:W1:Y:S01]  /*5160*/  MUFU.EX2 R154, R154 ;  /* 0x0000009a009a7308 */ /* 0x000e620000000800 */
[----:B------:R-:W-:-:S03]  /*5170*/  FMUL.FTZ R157, R5, -1.4426950216293334961 ;  /* 0xbfb8aa3b059d7820 */ /* 0x000fc60000410000 */
[----:B------:R-:W-:Y:S01]  /*5180*/  MUFU.RCP R149, R149 ;  /* 0x0000009500957308 */ /* 0x000fe20000001000 */
[----:B------:R-:W-:Y:S04]  /*5190*/  STS [R75], R130 ;  /* 0x000000824b007388 */ /* 0x000fe80000000800 */
[----:B------:R-:W-:Y:S04]  /*51a0*/  STS [R74+0x80], R129 ;  /* 0x000080814a007388 */ /* 0x000fe80000000800 */
[----:B------:R-:W-:Y:S04]  /*51b0*/  STS [R73+0x100], R132 ;  /* 0x0001008449007388 */ /* 0x000fe80000000800 */
[----:B--2---:R-:W-:Y:S04]  /*51c0*/  STS [R72+0x180], R131 ;  /* 0x0001808348007388 */ /* 0x004fe80000000800 */
[----:B---3--:R-:W-:Y:S04]  /*51d0*/  STS [R71+0x200], R136 ;  /* 0x0002008847007388 */ /* 0x008fe80000000800 */
[----:B------:R-:W-:Y:S04]  /*51e0*/  STS [R70+0x280], R135 ;  /* 0x0002808746007388 */ /* 0x000fe80000000800 */
[----:B------:R2:W-:Y:S04]  /*51f0*/  STS [R69+0x300], R138 ;  /* 0x0003008a45007388 */ /* 0x0005e80000000800 */
        /* <DEDUP_REMOVED lines=8> */
[----:B------:R-:W-:Y:S01]  /*5280*/  STS [R60+0x780], R147 ;  /* 0x000780933c007388 */ /* 0x000fe20000000800 */
[----:B------:R-:W-:-:S03]  /*5290*/  NOP ;  /* 0x0000000000007918 */ /* 0x000fc60000000000 */
[----:B------:R-:W1:Y:S04]  /*52a0*/  LDS R129, [R59] ;  /* 0x000000003b817984 */ /* 0x000e680000000800 */
[----:B------:R-:W5:Y:S04]  /*52b0*/  LDS R131, [R58+0x4] ;  /* 0x000004003a837984 */ /* 0x000f680000000800 */
[----:B------:R-:W5:Y:S04]  /*52c0*/  LDS R130, [R57+0x8] ;  /* 0x0000080039827984 */ /* 0x000f680000000800 */
[----:B------:R-:W5:Y:S04]  /*52d0*/  LDS R135, [R56+0xc] ;  /* 0x00000c0038877984 */ /* 0x000f680000000800 */
[----:B------:R-:W5:Y:S01]  /*52e0*/  LDS R132, [R55+0x10] ;  /* 0x0000100037847984 */ /* 0x000f620000000800 */
[----:B--2---:R-:W2:Y:S03]  /*52f0*/  MUFU.RCP R138, R148 ;  /* 0x00000094008a7308 */ /* 0x004ea60000001000 */
[----:B------:R-:W2:Y:S04]  /*5300*/  LDS R136, [R53+0x18] ;  /* 0x0000180035887984 */ /* 0x000ea80000000800 */
[----:B------:R-:W-:Y:S01]  /*5310*/  LDS R137, [R54+0x14] ;  /* 0x0000140036897984 */ /* 0x000fe20000000800 */
[----:B---3--:R3:W2:Y:S08]  /*5320*/  MUFU.RCP R144, R3 ;  /* 0x0000000300907308 */ /* 0x0086b00000001000 */
[----:B------:R5:W2:Y:S01]  /*5330*/  MUFU.RCP R143, R2 ;  /* 0x00000002008f7308 */ /* 0x000aa20000001000 */
[----:B---3--:R-:W-:Y:S01]  /*5340*/  FADD.FTZ R3, -R133, 1 ;  /* 0x3f80000085037421 */ /* 0x008fe20000010100 */
[----:B------:R-:W3:Y:S03]  /*5350*/  LDS R139, [R52+0x1c] ;  /* 0x00001c00348b7984 */ /* 0x000ee60000000800 */
[----:B----4-:R-:W-:Y:S01]  /*5360*/  FFMA.FTZ R145, R126, R3, 1 ;  /* 0x3f8000007e917423 */ /* 0x010fe20000010003 */
[----:B0-----:R-:W-:Y:S01]  /*5370*/  FADD.FTZ R146, R151, 1 ;  /* 0x3f80000097927421 */ /* 0x001fe20000010000 */
[----:B-1----:R-:W-:Y:S01]  /*5380*/  FMUL.FTZ R3, R0, R129 ;  /* 0x0000008100037220 */ /* 0x002fe20000410000 */
[----:B------:R0:W1:Y:S01]  /*5390*/  MUFU.EX2 R163, R157 ;  /* 0x0000009d00a37308 */ /* 0x0000620000000800 */
[----:B-----5:R-:W-:Y:S01]  /*53a0*/  FADD.FTZ R2, -R128, 1 ;  /* 0x3f80000080027421 */ /* 0x020fe20000010100 */
[----:B------:R-:W-:Y:S01]  /*53b0*/  FMUL.FTZ R158, R4, -1.4426950216293334961 ;  /* 0xbfb8aa3b049e7820 */ /* 0x000fe20000410000 */
[----:B------:R-:W-:Y:S01]  /*53c0*/  FMUL.FTZ R140, R118, R131 ;  /* 0x00000083768c7220 */ /* 0x000fe20000410000 */
[----:B------:R-:W-:Y:S01]  /*53d0*/  FMUL.FTZ R3, R128, R3 ;  /* 0x0000000380037220 */ /* 0x000fe20000410000 */
[----:B------:R-:W-:Y:S01]  /*53e0*/  FFMA.FTZ R2, R127, R2, 1 ;  /* 0x3f8000007f027423 */ /* 0x000fe20000010002 */
[----:B--2---:R-:W-:Y:S01]  /*53f0*/  FADD.FTZ R142, -R138, 1 ;  /* 0x3f8000008a8e7421 */ /* 0x004fe20000010100 */
[----:B------:R-:W-:Y:S01]  /*5400*/  FMUL.FTZ R140, R133, R140 ;  /* 0x0000008c858c7220 */ /* 0x000fe20000410000 */
[----:B------:R-:W-:Y:S01]  /*5410*/  FADD.FTZ R148, R152, 1 ;  /* 0x3f80000098947421 */ /* 0x000fe20000010000 */
[----:B------:R-:W-:Y:S01]  /*5420*/  FMUL.FTZ R2, R3, R2 ;  /* 0x0000000203027220 */ /* 0x000fe20000410000 */
[----:B------:R-:W-:Y:S01]  /*5430*/  FADD.FTZ R152, R155, 1 ;  /* 0x3f8000009b987421 */ /* 0x000fe20000010000 */
[----:B------:R-:W-:Y:S01]  /*5440*/  FMUL.FTZ R3, R140, R145 ;  /* 0x000000918c037220 */ /* 0x000fe20000410000 */
[----:B------:R-:W-:Y:S01]  /*5450*/  FADD.FTZ R151, R153, 1 ;  /* 0x3f80000099977421 */ /* 0x000fe20000010000 */
[----:B------:R-:W-:Y:S01]  /*5460*/  FADD.FTZ R140, -R134, 1 ;  /* 0x3f800000868c7421 */ /* 0x000fe20000010100 */
[----:B------:R-:W-:Y:S01]  /*5470*/  FFMA.FTZ R160, R123, R142, 1 ;  /* 0x3f8000007ba07423 */ /* 0x000fe2000001008e */
[----:B------:R-:W-:Y:S01]  /*5480*/  FMUL.FTZ R155, R115, R130 ;  /* 0x00000082739b7220 */ /* 0x000fe20000410000 */
[----:B------:R-:W-:Y:S01]  /*5490*/  FADD.FTZ R153, R154, 1 ;  /* 0x3f8000009a997421 */ /* 0x000fe20000010000 */
[----:B------:R-:W-:Y:S01]  /*54a0*/  FADD.FTZ R145, -R141, 1 ;  /* 0x3f8000008d917421 */ /* 0x000fe20000010100 */
[----:B------:R-:W2:Y:S01]  /*54b0*/  LDS R142, [R51+0x20] ;  /* 0x00002000338e7984 */ /* 0x000ea20000000800 */
[----:B------:R-:W-:Y:S01]  /*54c0*/  FMUL.FTZ R154, R116, R135 ;  /* 0x00000087749a7220 */ /* 0x000fe20000410000 */
[----:B------:R-:W-:Y:S01]  /*54d0*/  FFMA.FTZ R150, R125, R140, 1 ;  /* 0x3f8000007d967423 */ /* 0x000fe2000001008c */
[----:B------:R-:W-:Y:S01]  /*54e0*/  FMUL.FTZ R155, R134, R155 ;  /* 0x0000009b869b7220 */ /* 0x000fe20000410000 */
[----:B------:R-:W-:Y:S01]  /*54f0*/  FADD.FTZ R162, R156, 1 ;  /* 0x3f8000009ca27421 */ /* 0x000fe20000010000 */
[----:B0-----:R-:W-:Y:S01]  /*5500*/  FFMA.FTZ R157, R124, R145, 1 ;  /* 0x3f8000007c9d7423 */ /* 0x001fe20000010091 */
[----:B------:R-:W0:Y:S01]  /*5510*/  LDS R147, [R50+0x24] ;  /* 0x0000240032937984 */ /* 0x000e220000000800 */
[----:B------:R-:W-:Y:S01]  /*5520*/  FMUL.FTZ R156, R141, R154 ;  /* 0x0000009a8d9c7220 */ /* 0x000fe20000410000 */
[----:B------:R4:W5:Y:S01]  /*5530*/  MUFU.EX2 R168, R158 ;  /* 0x0000009e00a87308 */ /* 0x0009620000000800 */
[----:B------:R-:W-:Y:S01]  /*5540*/  FMUL.FTZ R159, R113, R132 ;  /* 0x00000084719f7220 */ /* 0x000fe20000410000 */
[----:B------:R-:W0:Y:S01]  /*5550*/  LDS R140, [R49+0x28] ;  /* 0x00002800318c7984 */ /* 0x000e220000000800 */
[----:B------:R-:W-:-:S03]  /*5560*/  FMUL.FTZ R161, R156, R157 ;  /* 0x0000009d9ca17220 */ /* 0x000fc60000410000 */
[----:B------:R-:W0:Y:S01]  /*5570*/  LDS R145, [R48+0x2c] ;  /* 0x00002c0030917984 */ /* 0x000e220000000800 */
[----:B----4-:R-:W-:Y:S01]  /*5580*/  FMUL.FTZ R158, R155, R150 ;  /* 0x000000969b9e7220 */ /* 0x010fe20000410000 */
[----:B------:R-:W-:Y:S01]  /*5590*/  FADD.FTZ R150, -R144, 1 ;  /* 0x3f80000090967421 */ /* 0x000fe20000010100 */
[----:B------:R-:W-:Y:S01]  /*55a0*/  FADD.FTZ R155, -R143, 1 ;  /* 0x3f8000008f9b7421 */ /* 0x000fe20000010100 */
[----:B------:R-:W-:Y:S01]  /*55b0*/  FADD.FTZ R157, -R149, 1 ;  /* 0x3f800000959d7421 */ /* 0x000fe20000010100 */
[----:B------:R-:W-:Y:S01]  /*55c0*/  FMUL.FTZ R159, R138, R159 ;  /* 0x0000009f8a9f7220 */ /* 0x000fe20000410000 */
[----:B-1----:R-:W-:Y:S01]  /*55d0*/  FADD.FTZ R156, R163, 1 ;  /* 0x3f800000a39c7421 */ /* 0x002fe20000010000 */
[----:B------:R-:W-:Y:S01]  /*55e0*/  FFMA.FTZ R164, R121, R150, 1 ;  /* 0x3f80000079a47423 */ /* 0x000fe20000010096 */
[----:B------:R-:W-:Y:S01]  /*55f0*/  FFMA.FTZ R163, R122, R155, 1 ;  /* 0x3f8000007aa37423 */ /* 0x000fe2000001009b */
[----:B------:R-:W1:Y:S01]  /*5600*/  LDS R150, [R47+0x30] ;  /* 0x000030002f967984 */ /* 0x000e620000000800 */
[----:B------:R-:W-:Y:S01]  /*5610*/  FFMA.FTZ R167, R120, R157, 1 ;  /* 0x3f80000078a77423 */ /* 0x000fe2000001009d */
[----:B------:R-:W-:-:S02]  /*5620*/  FMUL.FTZ R160, R159, R160 ;  /* 0x000000a09fa07220 */ /* 0x000fc40000410000 */
[----:B------:R-:W4:Y:S01]  /*5630*/  LDS R155, [R46+0x34] ;  /* 0x000034002e9b7984 */ /* 0x000f220000000800 */
[----:B------:R-:W3:Y:S03]  /*5640*/  MUFU.RCP R151, R151 ;  /* 0x0000009700977308 */ /* 0x000ee60000001000 */
[----:B------:R-:W4:Y:S04]  /*5650*/  LDS R157, [R45+0x38] ;  /* 0x000038002d9d7984 */ /* 0x000f280000000800 */
[----:B------:R-:W4:Y:S01]  /*5660*/  LDS R159, [R44+0x3c] ;  /* 0x00003c002c9f7984 */ /* 0x000f220000000800 */
[----:B------:R-:W2:Y:S01]  /*5670*/  MUFU.RCP R146, R146 ;  /* 0x0000009200927308 */ /* 0x000ea20000001000 */
[----:B------:R-:W-:Y:S01]  /*5680*/  FMUL.FTZ R165, R111, R136 ;  /* 0x000000886fa57220 */ /* 0x000fe20000410000 */
[----:B-----5:R-:W-:Y:S01]  /*5690*/  FADD.FTZ R168, R168, 1 ;  /* 0x3f800000a8a87421 */ /* 0x020fe20000010000 */
[----:B------:R-:W-:Y:S06]  /*56a0*/  BAR.SYNC.DEFER_BLOCKING 0x0 ;  /* 0x0000000000007b1d */ /* 0x000fec0000010000 */
[----:B------:R-:W5:Y:S01]  /*56b0*/  MUFU.RCP R153, R153 ;  /* 0x0000009900997308 */ /* 0x000f620000001000 */
[----:B------:R-:W-:-:S07]  /*56c0*/  FMUL.FTZ R165, R144, R165 ;  /* 0x000000a590a57220 */ /* 0x000fce0000410000 */
[----:B------:R-:W0:Y:S01]  /*56d0*/  MUFU.RCP R148, R148 ;  /* 0x0000009400947308 */ /* 0x000e220000001000 */
[----:B------:R-:W-:Y:S01]  /*56e0*/  FMUL.FTZ R164, R165, R164 ;  /* 0x000000a4a5a47220 */ /* 0x000fe20000410000 */
[----:B---3--:R-:W-:-:S06]  /*56f0*/  FADD.FTZ R165, -R151, 1 ;  /* 0x3f80000097a57421 */ /* 0x008fcc0000010100 */
[----:B------:R3:W-:Y:S01]  /*5700*/  MUFU.RCP R154, R162 ;  /* 0x000000a2009a7308 */ /* 0x0007e20000001000 */
[----:B------:R-:W-:-:S07]  /*5710*/  FMUL.FTZ R166, R112, R139 ;  /* 0x0000008b70a67220 */ /* 0x000fce0000410000 */
[----:B------:R1:W4:Y:S01]  /*5720*/  MUFU.RCP R177, R168 ;  /* 0x000000a800b17308 */ /* 0x0003220000001000 */
[----:B---3--:R-:W-:-:S04]  /*5730*/  FMUL.FTZ R162, R114, R137 ;  /* 0x0000008972a27220 */ /* 0x008fc80000410000 */
[----:B------:R-:W-:-:S03]  /*5740*/  FMUL.FTZ R162, R143, R162 ;  /* 0x000000a28fa27220 */ /* 0x000fc60000410000 */
[----:B------:R-:W3:Y:S01]  /*5750*/  MUFU.RCP R152, R152 ;  /* 0x0000009800987308 */ /* 0x000ee20000001000 */
[----:B------:R-:W-:Y:S01]  /*5760*/  FMUL.FTZ R163, R162, R163 ;  /* 0x000000a3a2a37220 */ /* 0x000fe20000410000 */
[----:B------:R-:W-:Y:S01]  /*5770*/  FFMA.FTZ R171, R10, R165, 1 ;  /* 0x3f8000000aab7423 */ /* 0x000fe200000100a5 */
[----:B------:R-:W-:Y:S01]  /*5780*/  FMUL.FTZ R166, R149, R166 ;  /* 0x000000a695a67220 */ /* 0x000fe20000410000 */
[----:B--2---:R-:W-:Y:S01]  /*5790*/  FADD.FTZ R162, -R146, 1 ;  /* 0x3f80000092a27421 */ /* 0x004fe20000010100 */
[----:B-----5:R-:W-:Y:S01]  /*57a0*/  FADD.FTZ R169, -R153, 1 ;  /* 0x3f80000099a97421 */ /* 0x020fe20000010100 */
[----:B------:R-:W-:Y:S02]  /*57b0*/  FMUL.FTZ R165, R109, R142 ;  /* 0x0000008e6da57220 */ /* 0x000fe40000410000 */
[----:B------:R-:W2:Y:S01]  /*57c0*/  MUFU.RCP R156, R156 ;  /* 0x0000009c009c7308 */ /* 0x000ea20000001000 */
[----:B------:R-:W-:Y:S01]  /*57d0*/  FMUL.FTZ R167, R166, R167 ;  /* 0x000000a7a6a77220 */ /* 0x000fe20000410000 */
[----:B------:R-:W-:Y:S01]  /*57e0*/  FFMA.FTZ R162, R7, R162, 1 ;  /* 0x3f80000007a27423 */ /* 0x000fe200000100a2 */
[----:B------:R-:W-:Y:S01]  /*57f0*/  FFMA.FTZ R173, R6, R169, 1 ;  /* 0x3f80000006ad7423 */ /* 0x000fe200000100a9 */
[----:B------:R-:W-:Y:S01]  /*5800*/  FMUL.FTZ R165, R146, R165 ;  /* 0x000000a592a57220 */ /* 0x000fe20000410000 */
[----:B0-----:R-:W-:Y:S01]  /*5810*/  FADD.FTZ R166, -R148, 1 ;  /* 0x3f80000094a67421 */ /* 0x001fe20000010100 */
[----:B------:R-:W-:Y:S01]  /*5820*/  FMUL.FTZ R169, R110, R147 ;  /* 0x000000936ea97220 */ /* 0x000fe20000410000 */
[----:B-1----:R-:W-:Y:S01]  /*5830*/  FMUL.FTZ R168, R107, R140 ;  /* 0x0000008c6ba87220 */ /* 0x002fe20000410000 */
[----:B------:R-:W-:Y:S01]  /*5840*/  FMUL.FTZ R170, R108, R145 ;  /* 0x000000916caa7220 */ /* 0x000fe20000410000 */
[----:B------:R-:W-:Y:S01]  /*5850*/  FMUL.FTZ R162, R165, R162 ;  /* 0x000000a2a5a27220 */ /* 0x000fe20000410000 */
[----:B------:R-:W-:Y:S01]  /*5860*/  FFMA.FTZ R166, R11, R166, 1 ;  /* 0x3f8000000ba67423 */ /* 0x000fe200000100a6 */
[----:B------:R-:W-:Y:S01]  /*5870*/  FMUL.FTZ R169, R148, R169 ;  /* 0x000000a994a97220 */ /* 0x000fe20000410000 */
[----:B----4-:R-:W-:Y:S01]  /*5880*/  FADD.FTZ R165, -R177, 1 ;  /* 0x3f800000b1a57421 */ /* 0x010fe20000010100 */
[----:B------:R-:W-:Y:S01]  /*5890*/  FMUL.FTZ R168, R151, R168 ;  /* 0x000000a897a87220 */ /* 0x000fe20000410000 */
[----:B------:R-:W-:Y:S01]  /*58a0*/  FMUL.FTZ R170, R153, R170 ;  /* 0x000000aa99aa7220 */ /* 0x000fe20000410000 */
[----:B------:R-:W-:Y:S01]  /*58b0*/  FMUL.FTZ R169, R169, R166 ;  /* 0x000000a6a9a97220 */ /* 0x000fe20000410000 */
[----:B------:R-:W-:Y:S01]  /*58c0*/  FFMA.FTZ R179, R4, R165, 1 ;  /* 0x3f80000004b37423 */ /* 0x000fe200000100a5 */
[----:B------:R-:W-:Y:S01]  /*58d0*/  FMUL.FTZ R168, R168, R171 ;  /* 0x000000aba8a87220 */ /* 0x000fe20000410000 */
[----:B------:R-:W-:Y:S01]  /*58e0*/  FMUL.FTZ R173, R170, R173 ;  /* 0x000000adaaad7220 */ /* 0x000fe20000410000 */
[----:B---3--:R-:W-:Y:S01]  /*58f0*/  FADD.FTZ R166, -R152, 1 ;  /* 0x3f80000098a67421 */ /* 0x008fe20000010100 */
[----:B------:R-:W-:Y:S01]  /*5900*/  FMUL.FTZ R165, R105, R150 ;  /* 0x0000009669a57220 */ /* 0x000fe20000410000 */
[----:B------:R-:W-:Y:S01]  /*5910*/  FADD.FTZ R170, -R154, 1 ;  /* 0x3f8000009aaa7421 */ /* 0x000fe20000010100 */
[----:B------:R-:W-:Y:S01]  /*5920*/  FMUL.FTZ R171, R106, R155 ;  /* 0x0000009b6aab7220 */ /* 0x000fe20000410000 */
[----:B------:R0:W-:Y:S01]  /*5930*/  STS [R59], R2 ;  /* 0x000000023b007388 */ /* 0x0001e20000000800 */
[----:B--2---:R-:W-:Y:S01]  /*5940*/  FADD.FTZ R172, -R156, 1 ;  /* 0x3f8000009cac7421 */ /* 0x004fe20000010100 */
[----:B------:R-:W-:Y:S01]  /*5950*/  FMUL.FTZ R175, R104, R157 ;  /* 0x0000009d68af7220 */ /* 0x000fe20000410000 */
[----:B------:R-:W-:Y:S01]  /*5960*/  FMUL.FTZ R174, R102, R159 ;  /* 0x0000009f66ae7220 */ /* 0x000fe20000410000 */
[----:B------:R1:W-:Y:S01]  /*5970*/  STS [R58+0x4], R3 ;  /* 0x000004033a007388 */ /* 0x0003e20000000800 */
[----:B------:R-:W-:Y:S01]  /*5980*/  FFMA.FTZ R166, R119, R166, 1 ;  /* 0x3f80000077a67423 */ /* 0x000fe200000100a6 */
[----:B------:R-:W-:-:S02]  /*5990*/  FMUL.FTZ R165, R152, R165 ;  /* 0x000000a598a57220 */ /* 0x000fc40000410000 */
[----:B------:R-:W-:Y:S01]  /*59a0*/  STS [R57+0x8], R158 ;  /* 0x0000089e39007388 */ /* 0x000fe20000000800 */
[----:B------:R-:W-:Y:S01]  /*59b0*/  FFMA.FTZ R170, R117, R170, 1 ;  /* 0x3f80000075aa7423 */ /* 0x000fe200000100aa */
[----:B------:R-:W-:Y:S02]  /*59c0*/  FMUL.FTZ R171, R154, R171 ;  /* 0x000000ab9aab7220 */ /* 0x000fe40000410000 */
[----:B------:R-:W-:Y:S01]  /*59d0*/  STS [R56+0xc], R161 ;  /* 0x00000ca138007388 */ /* 0x000fe20000000800 */
[----:B------:R-:W-:Y:S01]  /*59e0*/  FFMA.FTZ R172, R5, R172, 1 ;  /* 0x3f80000005ac7423 */ /* 0x000fe200000100ac */
[----:B------:R-:W-:Y:S01]  /*59f0*/  FMUL.FTZ R175, R156, R175 ;  /* 0x000000af9caf7220 */ /* 0x000fe20000410000 */
[----:B------:R-:W-:Y:S01]  /*5a00*/  ISETP.NE.AND P5, PT, R96, RZ, PT ;  /* 0x000000ff6000720c */ /* 0x000fe20003fa5270 */
[----:B------:R2:W-:Y:S01]  /*5a10*/  STS [R55+0x10], R160 ;  /* 0x000010a037007388 */ /* 0x0005e20000000800 */
        /* <DEDUP_REMOVED lines=8> */
[----:B------:R-:W-:Y:S04]  /*5aa0*/  STS [R51+0x20], R162 ;  /* 0x000020a233007388 */ /* 0x000fe80000000800 */
        /* <DEDUP_REMOVED lines=28> */
[----:B------:R-:W3:Y:S01]  /*5c70*/  LDS R158, [UR26+0x1080] ;  /* 0x0010801aff9e7984 */ /* 0x000ee20008000800 */
[----:B------:R-:W-:Y:S01]  /*5c80*/  UIMAD UR9, UR31, UR11, UR9 ;  /* 0x0000000b1f0972a4 */ /* 0x000fe2000f8e0209 */
[----:B------:R-:W0:Y:S03]  /*5c90*/  LDCU.64 UR10, c[0x0][0x558] ;  /* 0x0000ab00ff0a77ac */ /* 0x000e260008000a00 */
[----:B------:R-:W-:-:S04]  /*5ca0*/  UIMAD.WIDE.U32 UR8, UR30, UR32, UR8 ;  /* 0x000000201e0872a5 */ /* 0x000fc8000f8e0008 */
[----:B------:R-:W-:Y:S02]  /*5cb0*/  UIMAD UR9, UR30, UR33, UR9 ;  /* 0x000000211e0972a4 */ /* 0x000fe4000f8e0209 */
[----:B-1----:R-:W-:Y:S01]  /*5cc0*/  IADD3 R3, P0, PT, R94, UR8, RZ ;  /* 0x000000085e037c10 */ /* 0x002fe2000ff1e0ff */
[----:B------:R-:W1:Y:S03]  /*5cd0*/  LDCU.64 UR32, c[0x0][0x490] ;  /* 0x00009200ff2077ac */ /* 0x000e660008000a00 */
[----:B--2---:R-:W-:Y:S02]  /*5ce0*/  IADD3.X R160, PT, PT, RZ, UR9, RZ, P0, !PT ;  /* 0x00000009ffa07c10 */ /* 0x004fe400087fe4ff */
[----:B0-----:R-:W-:-:S04]  /*5cf0*/  LEA R2, P1, R3, UR10, 0x2 ;  /* 0x0000000a03027c11 */ /* 0x001fc8000f8210ff */
[----:B------:R-:W-:Y:S02]  /*5d00*/  LEA.HI.X R3, R3, UR11, R160, 0x2, P1 ;  /* 0x0000000b03037c11 */ /* 0x000fe400088f14a0 */
[-C--:B---3--:R-:W-:Y:S02]  /*5d10*/  ISETP.GE.AND P0, PT, R94, R158.reuse, PT ;  /* 0x0000009e5e00720c */ /* 0x088fe40003f06270 */
        /* <DEDUP_REMOVED lines=25> */
[----:B------:R-:W-:Y:S01]  /*5eb0*/  FMUL.FTZ R127, R127, R128 ;  /* 0x000000807f7f7220 */ /* 0x000fe20000410000 */
[----:B------:R-:W-:Y:S01]  /*5ec0*/  FMUL.FTZ R126, R126, R133 ;  /* 0x000000857e7e7220 */ /* 0x000fe20000410000 */
[----:B------:R0:W-:Y:S02]  /*5ed0*/  @!P1 STG.E desc[UR28][R2.64+0x500], R183 ;  /* 0x000500b702009986 */ /* 0x0001e4000c10191c */
[----:B------:R-:W-:Y:S02]  /*5ee0*/  FMUL.FTZ R0, R0, R127 ;  /* 0x0000007f00007220 */ /* 0x000fe40000410000 */
[----:B------:R0:W-:Y:S04]  /*5ef0*/  @!P2 STG.E desc[UR28][R2.64+0x580], R185 ;  /* 0x000580b90200a986 */ /* 0x0001e8000c10191c */
[----:B------:R0:W-:Y:S04]  /*5f00*/  @!P6 STG.E desc[UR28][R2.64+0x600], R191 ;  /* 0x000600bf0200e986 */ /* 0x0001e8000c10191c */
[----:B------:R0:W-:Y:S04]  /*5f10*/  @!P4 STG.E desc[UR28][R2.64+0x680], R193 ;  /* 0x000680c10200c986 */ /* 0x0001e8000c10191c */
[----:B------:R0:W-:Y:S04]  /*5f20*/  @!P3 STG.E desc[UR28][R2.64+0x700], R195 ;  /* 0x000700c30200b986 */ /* 0x0001e8000c10191c */
[----:B------:R0:W-:Y:S01]  /*5f30*/  @!P0 STG.E desc[UR28][R2.64+0x780], R197 ;  /* 0x000780c502008986 */ /* 0x0001e2000c10191c */
[----:B------:R-:W-:Y:S01]  /*5f40*/  FMUL.FTZ R125, R125, R134 ;  /* 0x000000867d7d7220 */ /* 0x000fe20000410000 */
[----:B------:R-:W-:Y:S01]  /*5f50*/  FMUL.FTZ R118, R118, R126 ;  /* 0x0000007e76767220 */ /* 0x000fe20000410000 */
[----:B------:R-:W-:Y:S01]  /*5f60*/  FFMA.FTZ R128, R42, R0, R99 ;  /* 0x000000002a807223 */ /* 0x000fe20000010063 */
        /* <DEDUP_REMOVED lines=64> */
[----:B------:R-:W-:Y:S01]  /*6370*/  IADD3 R3, P0, PT, R94, UR6, RZ ;  /* 0x000000065e037c10 */ /* 0x000fe2000ff1e0ff */
[----:B------:R-:W-:Y:S03]  /*6380*/  STS [R52+0x1c], R139 ;  /* 0x00001c8b34007388 */ /* 0x000fe60000000800 */
[----:B-1----:R-:W-:Y:S01]  /*6390*/  LEA R2, P4, R3, UR32, 0x2 ;  /* 0x0000002003027c11 */ /* 0x002fe2000f8810ff */
        /* <DEDUP_REMOVED lines=9> */
[----:B------:R-:W-:Y:S01]  /*6430*/  LDS R5, [R75] ;  /* 0x000000004b057984 */ /* 0x000fe20000000800 */
[----:B0-----:R-:W-:-:S03]  /*6440*/  IADD3.X R6, PT, PT, RZ, UR11, RZ, P0, !PT ;  /* 0x0000000bff067c10 */ /* 0x001fc600087fe4ff */
        /* <DEDUP_REMOVED lines=51> */
.L_x_3974:
        /* <DEDUP_REMOVED lines=13> */
[-C--:B------:R-:W-:Y:S01]  /*6850*/  FMUL.FTZ R133, R0, R103.reuse ;  /* 0x0000006700857220 */ /* 0x080fe20000410000 */
[-C--:B------:R-:W-:Y:S01]  /*6860*/  FMUL.FTZ R131, R118, R103.reuse ;  /* 0x0000006776837220 */ /* 0x080fe20000410000 */
[-C--:B------:R-:W-:Y:S01]  /*6870*/  FMUL.FTZ R132, R115, R103.reuse ;  /* 0x0000006773847220 */ /* 0x080fe20000410000 */
[----:B------:R-:W-:Y:S01]  /*6880*/  FFMA.FTZ R3, R35, R110, R2 ;  /* 0x0000006e23037223 */ /* 0x000fe20000010002 */
[-C--:B------:R-:W-:Y:S01]  /*6890*/  FMUL.FTZ R129, R116, R103.reuse ;  /* 0x0000006774817220 */ /* 0x080fe20000410000 */
[----:B------:R-:W-:Y:S01]  /*68a0*/  FMUL.FTZ R130, R113, R103 ;  /* 0x0000006771827220 */ /* 0x000fe20000410000 */
[----:B0-----:R-:W-:Y:S01]  /*68b0*/  UISETP.GE.AND UP0, UPT, UR6, 0x1, UPT ;  /* 0x000000010600788c */ /* 0x001fe2000bf06270 */
        /* <DEDUP_REMOVED lines=14> */
[----:B------:R-:W-:-:S02]  /*69a0*/  FMUL.FTZ R117, R102, R103 ;  /* 0x0000006766757220 */ /* 0x000fc40000410000 */
[----:B------:R-:W-:-:S04]  /*69b0*/  FFMA.FTZ R2, R28, R104, R3 ;  /* 0x000000681c027223 */ /* 0x000fc80000010003 */
[----:B------:R-:W-:Y:S01]  /*69c0*/  FFMA.FTZ R99, R29, R102, R2 ;  /* 0x000000661d637223 */ /* 0x000fe20000010002 */
[----:B------:R-:W-:Y:S06]  /*69d0*/  BAR.SYNC.DEFER_BLOCKING 0x0 ;  /* 0x0000000000007b1d */ /* 0x000fec0000010000 */
[----:B------:R-:W-:Y:S05]  /*69e0*/  BRA.U !UP0, `(.L_x_3975) ;  /* 0x00000039080c7547 */ /* 0x000fea000b800000 */
[----:B------:R-:W0:Y:S01]  /*69f0*/  LDC.64 R10, c[0x0][0x4d8] ;  /* 0x00013600ff0a7b82 */ /* 0x000e220000000a00 */
[----:B------:R-:W-:Y:S01]  /*6a00*/  ISETP.GE.AND P0, PT, R94, UR34, PT ;  /* 0x000000225e007c0c */ /* 0x000fe2000bf06270 */
[----:B------:R-:W-:Y:S01]  /*6a10*/  UIADD3 UR7, UPT, UPT, UR16, -0x1, URZ ;  /* 0xffffffff10077890 */ /* 0x000fe2000fffe0ff */
[----:B------:R-:W-:Y:S01]  /*6a20*/  LOP3.LUT R187, R187, 0xfffffffb, RZ, 0xc0, !PT ;  /* 0xfffffffbbbbb7812 */ /* 0x000fe200078ec0ff */
[----:B------:R-:W-:Y:S01]  /*6a30*/  UISETP.NE.AND UP0, UPT, UR16, 0x1, UPT ;  /* 0x000000011000788c */ /* 0x000fe2000bf05270 */
[----:B------:R-:W-:Y:S01]  /*6a40*/  HFMA2 R149, -RZ, RZ, 0, 0 ;  /* 0x00000000ff957431 */ /* 0x000fe200000001ff */
[----:B------:R-:W-:Y:S01]  /*6a50*/  ULEA.HI UR6, UR7, UR7, URZ, 0x1 ;  /* 0x0000000707067291 */ /* 0x000fe2000f8f08ff */
[----:B------:R-:W1:Y:S03]  /*6a60*/  LDCU UR35, c[0x0][0x394] ;  /* 0x00007280ff2377ac */ /* 0x000e660008000800 */
[----:B------:R-:W-:Y:S01]  /*6a70*/  PLOP3.LUT P1, PT, PT, PT, UP0, 0x80, 0x8 ;  /* 0x000000000008781c */ /* 0x000fe20003f2f008 */
[----:B------:R-:W-:-:S03]  /*6a80*/  ULOP3.LUT UR6, UR6, 0xfffffe, URZ, 0xc0, !UPT ;  /* 0x00fffffe06067892 */ /* 0x000fc6000f8ec0ff */
[----:B------:R-:W-:Y:S01]  /*6a90*/  ISETP.EQ.AND P1, PT, R189, RZ, P1 ;  /* 0x000000ffbd00720c */ /* 0x000fe20000f22270 */
[----:B------:R-:W2:Y:S01]  /*6aa0*/  LDCU UR48, c[0x0][0x38c] ;  /* 0x00007180ff3077ac */ /* 0x000ea20008000800 */
[----:B------:R-:W-:Y:S01]  /*6ab0*/  @P0 LOP3.LUT R187, R187, 0x4, RZ, 0xfc, !PT ;  /* 0x00000004bbbb0812 */ /* 0x000fe200078efcff */
[----:B------:R-:W-:Y:S01]  /*6ac0*/  UIADD3 UR7, UPT, UPT, UR7, -UR6, URZ ;  /* 0x8000000607077290 */ /* 0x000fe2000fffe0ff */
[----:B------:R-:W3:Y:S01]  /*6ad0*/  LDCU UR27, c[0x0][0x388] ;  /* 0x00007100ff1b77ac */ /* 0x000ee20008000800 */
[----:B------:R-:W4:Y:S01]  /*6ae0*/  LDCU.64 UR36, c[0x0][0x3a8] ;  /* 0x00007500ff2477ac */ /* 0x000f220008000a00 */
[----:B------:R-:W0:Y:S01]  /*6af0*/  LDCU.64 UR38, c[0x0][0x3c0] ;  /* 0x00007800ff2677ac */ /* 0x000e220008000a00 */
[----:B------:R-:W0:Y:S01]  /*6b00*/  LDCU.64 UR40, c[0x0][0x3e0] ;  /* 0x00007c00ff2877ac */ /* 0x000e220008000a00 */
[----:B------:R-:W0:Y:S01]  /*6b10*/  LDCU.64 UR42, c[0x0][0x4e0] ;  /* 0x00009c00ff2a77ac */ /* 0x000e220008000a00 */
[----:B------:R-:W0:Y:S01]  /*6b20*/  LDCU.64 UR44, c[0x0][0x4f0] ;  /* 0x00009e00ff2c77ac */ /* 0x000e220008000a00 */
[----:B------:R-:W0:Y:S01]  /*6b30*/  LDCU.64 UR46, c[0x0][0x540] ;  /* 0x0000a800ff2e77ac */ /* 0x000e220008000a00 */
[----:B------:R-:W0:Y:S01]  /*6b40*/  LDCU.128 UR8, c[0x0][0x440] ;  /* 0x00008800ff0877ac */ /* 0x000e220008000c00 */
[----:B-1----:R-:W-:-:S05]  /*6b50*/  UMOV UR6, URZ ;  /* 0x000000ff00067c82 */ /* 0x002fca0008000000 */
.L_x_4020:
[----:B0-----:R-:W-:Y:S01]  /*6b60*/  MOV R5, UR40 ;  /* 0x0000002800057c02 */ /* 0x001fe20008000f00 */
[----:B------:R-:W-:Y:S01]  /*6b70*/  UMOV UR32, UR12 ;  /* 0x0000000c00207c82 */ /* 0x000fe20008000000 */
[----:B-1----:R-:W-:Y:S01]  /*6b80*/  MOV R2, R94 ;  /* 0x0000005e00027202 */ /* 0x002fe20000000f00 */
[----:B------:R-:W-:Y:S01]  /*6b90*/  UMOV UR33, UR17 ;  /* 0x0000001100217c82 */ /* 0x000fe20008000000 */
[----:B------:R-:W-:Y:S01]  /*6ba0*/  MOV R3, RZ ;  /* 0x000000ff00037202 */ /* 0x000fe20000000f00 */
[----:B----4-:R-:W-:Y:S01]  /*6bb0*/  UIMAD.WIDE.U32 UR32, UR6, UR36, UR32 ;  /* 0x00000024062072a5 */ /* 0x010fe2000f8e0020 */
[----:B------:R-:W-:Y:S02]  /*6bc0*/  MOV R7, UR41 ;  /* 0x0000002900077c02 */ /* 0x000fe40008000f00 */
[----:B------:R-:W-:Y:S01]  /*6bd0*/  ISETP.GE.AND P0, PT, R91, UR34, PT ;  /* 0x000000225b007c0c */ /* 0x000fe2000bf06270 */
[----:B------:R-:W-:Y:S01]  /*6be0*/  IMAD.WIDE.U32 R2, R5, UR6, R2 ;  /* 0x0000000605027c25 */ /* 0x000fe2000f8e0002 */
[----:B------:R-:W-:Y:S01]  /*6bf0*/  UIMAD UR26, UR6, UR37, UR33 ;  /* 0x00000025061a72a4 */ /* 0x000fe2000f8e0221 */
[----:B------:R-:W-:Y:S01]  /*6c00*/  ISETP.GE.AND P2, PT, R90, UR34, PT ;  /* 0x000000225a007c0c */ /* 0x000fe2000bf46270 */
[----:B------:R-:W-:Y:S01]  /*6c10*/  ULEA UR33, UP0, UR32, UR8, 0x2 ;  /* 0x0000000820217291 */ /* 0x000fe2000f8010ff */
[----:B------:R-:W-:Y:S01]  /*6c20*/  IMAD R3, R7, UR6, R3 ;  /* 0x0000000607037c24 */ /* 0x000fe2000f8e0203 */
[----:B------:R-:W-:-:S02]  /*6c30*/  LEA R4, P3, R2, R97, 0x2 ;  /* 0x0000006102047211 */ /* 0x000fc400078610ff */
[----:B------:R-:W-:Y:S01]  /*6c40*/  ULEA.HI.X UR32, UR32, UR9, UR26, 0x2, UP0 ;  /* 0x0000000920207291 */ /* 0x000fe200080f141a */
[----:B------:R-:W-:Y:S01]  /*6c50*/  LOP3.LUT P6, RZ, R187, 0x4, RZ, 0xc0, !PT ;  /* 0x00000004bbff7812 */ /* 0x000fe200078cc0ff */
[----:B------:R-:W-:Y:S01]  /*6c60*/  IMAD.U32 R6, RZ, RZ, UR33 ;  /* 0x00000021ff067e24 */ /* 0x000fe2000f8e00ff */
[----:B------:R-:W-:Y:S02]  /*6c70*/  LEA.HI.X R5, R2, R95, R3, 0x2, P3 ;  /* 0x0000005f02057211 */ /* 0x000fe400018f1403 */
[----:B------:R-:W-:Y:S02]  /*6c80*/  ISETP.GE.AND P3, PT, R89, UR34, PT ;  /* 0x0000002259007c0c */ /* 0x000fe4000bf66270 */
[----:B------:R-:W-:Y:S02]  /*6c90*/  ISETP.GE.AND P4, PT, R88, UR34, PT ;  /* 0x0000002258007c0c */ /* 0x000fe4000bf86270 */
[----:B------:R-:W-:Y:S02]  /*6ca0*/  ISETP.GE.AND P5, PT, R87, UR34, PT ;  /* 0x0000002257007c0c */ /* 0x000fe4000bfa6270 */
[----:B------:R-:W-:-:S02]  /*6cb0*/  MOV R7, UR32 ;  /* 0x0000002000077c02 */ /* 0x000fc40008000f00 */
[----:B------:R-:W-:Y:S02]  /*6cc0*/  CS2R R152, SRZ ;  /* 0x0000000000987805 */ /* 0x000fe4000001ff00 */
[----:B------:R-:W-:Y:S02]  /*6cd0*/  MOV R151, RZ ;  /* 0x000000ff00977202 */ /* 0x000fe40000000f00 */
[----:B------:R-:W-:Y:S01]  /*6ce0*/  CS2R R154, SRZ ;  /* 0x00000000009a7805 */ /* 0x000fe2000001ff00 */
[----:B------:R0:W4:Y:S04]  /*6cf0*/  LDG.E R150, desc[UR28][R6.64] ;  /* 0x0000001c06967981 */ /* 0x000128000c1e1900 */
[----:B------:R-:W5:Y:S01]  /*6d00*/  @!P0 LDG.E R151, desc[UR28][R4.64+0x80] ;  /* 0x0000801c04978981 */ /* 0x000f62000c1e1900 */
[----:B------:R-:W-:-:S03]  /*6d10*/  ISETP.GE.AND P0, PT, R86, UR34, PT ;  /* 0x0000002256007c0c */ /* 0x000fc6000bf06270 */
[----:B--2---:R-:W2:Y:S01]  /*6d20*/  @!P2 LDG.E R152, desc[UR28][R4.64+0x100] ;  /* 0x0001001c0498a981 */ /* 0x004ea2000c1e1900 */
[----:B------:R-:W-:Y:S02]  /*6d30*/  ISETP.GE.AND P2, PT, R85, UR34, PT ;  /* 0x0000002255007c0c */ /* 0x000fe4000bf46270 */
[----:B0-----:R-:W-:Y:S01]  /*6d40*/  CS2R R6, SRZ ;  /* 0x0000000000067805 */ /* 0x001fe2000001ff00 */
[----:B------:R-:W3:Y:S01]  /*6d50*/  @!P3 LDG.E R153, desc[UR28][R4.64+0x180] ;  /* 0x0001801c0499b981 */ /* 0x000ee2000c1e1900 */
[----:B------:R-:W-:Y:S02]  /*6d60*/  ISETP.GE.AND P3, PT, R84, UR34, PT ;  /* 0x0000002254007c0c */ /* 0x000fe4000bf66270 */
[----:B------:R-:W-:Y:S01]  /*6d70*/  CS2R R160, SRZ ;  /* 0x0000000000a07805 */ /* 0x000fe2000001ff00 */
[----:B------:R-:W3:Y:S01]  /*6d80*/  @!P4 LDG.E R154, desc[UR28][R4.64+0x200] ;  /* 0x0002001c049ac981 */ /* 0x000ee2000c1e1900 */
[----:B------:R-:W-:-:S03]  /*6d90*/  ISETP.GE.AND P4, PT, R83, UR34, PT ;  /* 0x0000002253007c0c */ /* 0x000fc6000bf86270 */
[----:B------:R-:W3:Y:S01]  /*6da0*/  @!P5 LDG.E R7, desc[UR28][R4.64+0x280] ;  /* 0x0002801c0407d981 */ /* 0x000ee2000c1e1900 */
[----:B------:R-:W-:Y:S02]  /*6db0*/  ISETP.GE.AND P5, PT, R82, UR34, PT ;  /* 0x0000002252007c0c */ /* 0x000fe4000bfa6270 */
[----:B------:R-:W-:Y:S02]  /*6dc0*/  CS2R R162, SRZ ;  /* 0x0000000000a27805 */ /* 0x000fe4000001ff00 */
[----:B------:R-:W-:Y:S02]  /*6dd0*/  MOV R159, RZ ;  /* 0x000000ff009f7202 */ /* 0x000fe40000000f00 */
[----:B------:R-:W-:Y:S01]  /*6de0*/  CS2R R164, SRZ ;  /* 0x0000000000a47805 */ /* 0x000fe2000001ff00 */
[----:B------:R-:W3:Y:S01]  /*6df0*/  @!P0 LDG.E R160, desc[UR28][R4.64+0x300] ;  /* 0x0003001c04a08981 */ /* 0x000ee2000c1e1900 */
[----:B------:R-:W-:-:S03]  /*6e00*/  ISETP.GE.AND P0, PT, R81, UR34, PT ;  /* 0x0000002251007c0c */ /* 0x000fc6000bf06270 */
[----:B------:R-:W3:Y:S01]  /*6e10*/  @!P2 LDG.E R155, desc[UR28][R4.64+0x380] ;  /* 0x0003801c049ba981 */ /* 0x000ee2000c1e1900 */
[----:B------:R-:W-:-:S03]  /*6e20*/  ISETP.GE.AND P2, PT, R80, UR34, PT ;  /* 0x0000002250007c0c */ /* 0x000fc6000bf46270 */
[----:B------:R-:W3:Y:S01]  /*6e30*/  @!P3 LDG.E R162, desc[UR28][R4.64+0x400] ;  /* 0x0004001c04a2b981 */ /* 0x000ee2000c1e1900 */
[----:B------:R-:W-:-:S03]  /*6e40*/  ISETP.GE.AND P3, PT, R79, UR34, PT ;  /* 0x000000224f007c0c */ /* 0x000fc6000bf66270 */
[----:B------:R-:W5:Y:S04]  /*6e50*/  @!P6 LDG.E R6, desc[UR28][R4.64] ;  /* 0x0000001c0406e981 */ /* 0x000f68000c1e1900 */
[----:B------:R-:W3:Y:S01]  /*6e60*/  @!P4 LDG.E R159, desc[UR28][R4.64+0x480] ;  /* 0x0004801c049fc981 */ /* 0x000ee2000c1e1900 */
[----:B------:R-:W-:-:S03]  /*6e70*/  ISETP.GE.AND P4, PT, R78, UR34, PT ;  /* 0x000000224e007c0c */ /* 0x000fc6000bf86270 */
[----:B------:R-:W3:Y:S01]  /*6e80*/  @!P5 LDG.E R164, desc[UR28][R4.64+0x500] ;  /* 0x0005001c04a4d981 */ /* 0x000ee2000c1e1900 */
[----:B------:R-:W-:Y:S02]  /*6e90*/  ISETP.GE.AND P5, PT, R77, UR34, PT ;  /* 0x000000224d007c0c */ /* 0x000fe4000bfa6270 */
[----:B------:R-:W-:Y:S01]  /*6ea0*/  MOV R166, RZ ;  /* 0x000000ff00a67202 */ /* 0x000fe20000000f00 */
[----:B------:R-:W3:Y:S01]  /*6eb0*/  @!P0 LDG.E R161, desc[UR28][R4.64+0x580] ;  /* 0x0005801c04a18981 */ /* 0x000ee2000c1e1900 */
[----:B------:R-:W-:-:S03]  /*6ec0*/  MOV R168, RZ ;  /* 0x000000ff00a87202 */ /* 0x000fc60000000f00 */
[----:B------:R-:W3:Y:S04]  /*6ed0*/  @!P3 LDG.E R163, desc[UR28][R4.64+0x680] ;  /* 0x0006801c04a3b981 */ /* 0x000ee8000c1e1900 */
[----:B------:R-:W3:Y:S04]  /*6ee0*/  @!P2 LDG.E R166, desc[UR28][R4.64+0x600] ;  /* 0x0006001c04a6a981 */ /* 0x000ee8000c1e1900 */
[----:B------:R-:W3:Y:S04]  /*6ef0*/  @!P4 LDG.E R168, desc[UR28][R4.64+0x700] ;  /* 0x0007001c04a8c981 */ /* 0x000ee8000c1e1900 */
[----:B------:R-:W3:Y:S01]  /*6f00*/  @!P5 LDG.E R165, desc[UR28][R4.64+0x780] ;  /* 0x0007801c04a5d981 */ /* 0x000ee2000c1e1900 */
[----:B------:R-:W-:Y:S01]  /*6f10*/  UMOV UR32, UR14 ;  /* 0x0000000e00207c82 */ /* 0x000fe20008000000 */
[----:B------:R-:W-:-:S02]  /*6f20*/  UMOV UR33, UR19 ;  /* 0x0000001300217c82 */ /* 0x000fc40008000000 */
[----:B------:R-:W-:-:S04]  /*6f30*/  UIMAD.WIDE.U32 UR32, UR6, UR38, UR32 ;  /* 0x00000026062072a5 */ /* 0x000fc8000f8e0020 */
[----:B------:R-:W-:Y:S02]  /*6f40*/  UIMAD UR26, UR6, UR39, UR33 ;  /* 0x00000027061a72a4 */ /* 0x000fe4000f8e0221 */
[----:B------:R-:W-:-:S04]  /*6f50*/  ULEA UR33, UP0, UR32, UR10, 0x2 ;  /* 0x0000000a20217291 */ /* 0x000fc8000f8010ff */
[----:B------:R-:W-:Y:S02]  /*6f60*/  ULEA.HI.X UR32, UR32, UR11, UR26, 0x2, UP0 ;  /* 0x0000000b20207291 */ /* 0x000fe400080f141a */
[----:B------:R-:W-:-:S04]  /*6f70*/  MOV R2, UR33 ;  /* 0x0000002100027c02 */ /* 0x000fc80008000f00 */
[----:B------:R-:W-:-:S05]  /*6f80*/  MOV R3, UR32 ;  /* 0x0000002000037c02 */ /* 0x000fca0008000f00 */
[----:B------:R0:W3:Y:S01]  /*6f90*/  LDG.E R177, desc[UR28][R2.64] ;  /* 0x0000001c02b17981 */ /* 0x0000e2000c1e1900 */
[----:B------:R-:W1:Y:S01]  /*6fa0*/  S2UR UR32, SR_CgaCtaId ;  /* 0x00000000002079c3 */ /* 0x000e620000008800 */
[----:B------:R-:W-:Y:S01]  /*6fb0*/  ULEA UR33, UR7, UR6, 0x8 ;  /* 0x0000000607217291 */ /* 0x000fe2000f8e40ff */
[C---:B------:R-:W-:Y:S01]  /*6fc0*/  ISETP.NE.AND P0, PT, R96.reuse, RZ, PT ;  /* 0x000000ff6000720c */ /* 0x040fe20003f05270 */
[----:B------:R-:W-:Y:S01]  /*6fd0*/  UMOV UR26, 0x400 ;  /* 0x00000400001a7882 */ /* 0x000fe20000000000 */
[----:B------:R-:W-:Y:S01]  /*6fe0*/  ISETP.NE.AND P2, PT, R96, 0x3f, PT ;  /* 0x0000003f6000780c */ /* 0x000fe20003f45270 */
[----:B------:R-:W-:Y:S01]  /*6ff0*/  BSSY.RECONVERGENT B0, `(.L_x_3976) ;  /* 0x0000075000007945 */ /* 0x000fe20003800200 */
[----:B-1----:R-:W-:Y:S01]  /*7000*/  ULEA UR26, UR32, UR26, 0x18 ;  /* 0x0000001a201a7291 */ /* 0x002fe2000f8ec0ff */
[----:B----4-:R-:W-:Y:S01]  /*7010*/  FMUL.FTZ R167, R150, 1.4426950216293334961 ;  /* 0x3fb8aa3b96a77820 */ /* 0x010fe20000410000 */
[----:B-----5:R-:W-:Y:S04]  /*7020*/  STS [R75], R6 ;  /* 0x000000064b007388 */ /* 0x020fe80000000800 */
        /* <DEDUP_REMOVED lines=38> */
[----:B------:R-:W2:Y:S01]  /*7290*/  MUFU.EX2 R191, R191 ;  /* 0x000000bf00bf7308 */ /* 0x000ea20000000800 */
        /* <DEDUP_REMOVED lines=10> */
[----:B------:R-:W-:Y:S01]  /*7340*/  IADD3 R155, PT, PT, R96, 0x200, RZ ;  /* 0x00000200609b7810 */ /* 0x000fe20007ffe0ff */
[----:B------:R-:W1:Y:S03]  /*7350*/  MUFU.EX2 R158, R158 ;  /* 0x0000009e009e7308 */ /* 0x000e660000000800 */
[----:B0-----:R-:W-:Y:S01]  /*7360*/  SEL R2, R155, UR33, P0 ;  /* 0x000000219b027c07 */ /* 0x001fe20008000000 */
[----:B------:R-:W0:Y:S04]  /*7370*/  MUFU.EX2 R157, R157 ;  /* 0x0000009d009d7308 */ /* 0x000e280000000800 */
        /* <DEDUP_REMOVED lines=17> */
[C---:B----4-:R-:W-:Y:S01]  /*7490*/  FMUL.FTZ R4, R177.reuse, R210 ;  /* 0x000000d2b1047220 */ /* 0x050fe20000410000 */
[C---:B-----5:R-:W-:Y:S01]  /*74a0*/  FMUL.FTZ R167, R177.reuse, R208 ;  /* 0x000000d0b1a77220 */ /* 0x060fe20000410000 */
        /* <DEDUP_REMOVED lines=39> */
.L_x_3977:
[----:B------:R-:W-:-:S06]  /*7720*/  LEA R192, R96, UR26, 0x2 ;  /* 0x0000001a60c07c11 */ /* 0x000fcc000f8e10ff */
[----:B------:R-:W0:Y:S02]  /*7730*/  LDS R192, [R192+0x2d54] ;  /* 0x002d5400c0c07984 */ /* 0x000e240000000800 */
.L_x_3978:
[----:B------:R-:W-:Y:S05]  /*7740*/  BSYNC.RECONVERGENT B0 ;  /* 0x0000000000007941 */ /* 0x000fea0003800200 */
.L_x_3976:
[----:B------:R-:W2:Y:S01]  /*7750*/  @P1 LDC R3, c[0x0][0x38c] ;  /* 0x0000e300ff031b82 */ /* 0x000ea20000000800 */
[----:B------:R-:W-:Y:S01]  /*7760*/  MOV R2, UR16 ;  /* 0x0000001000027c02 */ /* 0x000fe20008000f00 */
[----:B------:R-:W-:Y:S01]  /*7770*/  FMUL.FTZ R216, R42, R27 ;  /* 0x0000001b2ad87220 */ /* 0x000fe20000410000 */
[----:B------:R-:W-:Y:S01]  /*7780*/  FMUL.FTZ R193, R43, R26 ;  /* 0x0000001a2bc17220 */ /* 0x000fe20000410000 */
[----:B------:R-:W-:Y:S02]  /*7790*/  MOV R5, 0x8 ;  /* 0x0000000800057802 */ /* 0x000fe40000000f00 */
[----:B------:R-:W-:Y:S01]  /*77a0*/  @P1 IADD3 R2, PT, PT, R2, -0x2, RZ ;  /* 0xfffffffe02021810 */ /* 0x000fe20007ffe0ff */
[----:B------:R-:W-:Y:S01]  /*77b0*/  FMUL.FTZ R6, R191, R158 ;  /* 0x0000009ebf067220 */ /* 0x000fe20000410000 */
[----:B------:R-:W-:Y:S01]  /*77c0*/  FMUL.FTZ R218, R40, R25 ;  /* 0x0000001928da7220 */ /* 0x000fe20000410000 */
[----:B------:R-:W-:Y:S01]  /*77d0*/  FFMA.FTZ R7, R158, R216, R193 ;  /* 0x000000d89e077223 */ /* 0x000fe200000100c1 */
[----:B------:R-:W-:Y:S01]  /*77e0*/  FMUL.FTZ R195, R41, R24 ;  /* 0x0000001829c37220 */ /* 0x000fe20000410000 */
[----:B------:R-:W-:-:S02]  /*77f0*/  FMUL.FTZ R199, R157, R6 ;  /* 0x000000069dc77220 */ /* 0x000fc40000410000 */
[----:B------:R-:W-:Y:S01]  /*7800*/  FFMA.FTZ R7, R157, R7, R218 ;  /* 0x000000079d077223 */ /* 0x000fe200000100da */
[----:B------:R-:W-:Y:S01]  /*7810*/  FMUL.FTZ R197, R38, R23 ;  /* 0x0000001726c57220 */ /* 0x000fe20000410000 */
[C---:B------:R-:W-:Y:S02]  /*7820*/  FMUL.FTZ R199, R156.reuse, R199 ;  /* 0x000000c79cc77220 */ /* 0x040fe40000410000 */
[----:B------:R-:W-:Y:S01]  /*7830*/  FFMA.FTZ R7, R156, R7, R195 ;  /* 0x000000079c077223 */ /* 0x000fe200000100c3 */
[----:B--2---:R-:W-:Y:S02]  /*7840*/  @P1 IMAD R4, R2, R3, UR6 ;  /* 0x0000000602041e24 */ /* 0x004fe4000f8e0203 */
[----:B------:R-:W-:Y:S01]  /*7850*/  HFMA2 R2, -RZ, RZ, 1.875, 0 ;  /* 0x3f800000ff027431 */ /* 0x000fe200000001ff */
[----:B------:R-:W-:Y:S01]  /*7860*/  MOV R3, RZ ;  /* 0x000000ff00037202 */ /* 0x000fe20000000f00 */
[----:B------:R-:W-:-:S04]  /*7870*/  @P1 IMAD.WIDE R4, R4, R5, UR4 ;  /* 0x0000000404041e25 */ /* 0x000fc8000f8e0205 */
[----:B------:R-:W-:Y:S01]  /*7880*/  FMUL.FTZ R220, R39, R22 ;  /* 0x0000001627dc7220 */ /* 0x000fe20000410000 */
[----:B------:R-:W-:Y:S01]  /*7890*/  FFMA.FTZ R7, R178, R7, R197 ;  /* 0x00000007b2077223 */ /* 0x000fe200000100c5 */
[----:B------:R2:W5:Y:S03]  /*78a0*/  @P1 LDG.E.64 R2, desc[UR28][R4.64] ;  /* 0x0000001c04021981 */ /* 0x000566000c1e1b00 */
        /* <DEDUP_REMOVED lines=19> */
[C---:B------:R-:W-:Y:S02]  /*79e0*/  FFMA.FTZ R7, R174.reuse, R7, R201 ;  /* 0x00000007ae077223 */ /* 0x040fe400000100c9 */
[----:B------:R-:W-:Y:S01]  /*79f0*/  @P2 LOP3.LUT R187, R187, 0x2, RZ, 0xfc, !PT ;  /* 0x00000002bbbb2812 */ /* 0x000fe200078efcff */
        /* <DEDUP_REMOVED lines=14> */
[----:B------:R-:W-:-:S05]  /*7ae0*/  FMUL.FTZ R4, R183, R4 ;  /* 0x00000004b7047220 */ /* 0x000fca0000410000 */
[----:B------:R2:W-:Y:S01]  /*7af0*/  STS.64 [R93+0x2140], R4 ;  /* 0x002140045d007388 */ /* 0x0005e20000000a00 */
[----:B------:R-:W-:Y:S06]  /*7b00*/  BAR.SYNC.DEFER_BLOCKING 0x0 ;  /* 0x0000000000007b1d */ /* 0x000fec0000010000 */
[----:B------:R-:W-:Y:S05]  /*7b10*/  @P2 BRA `(.L_x_3979) ;  /* 0x0000000000dc2947 */ /* 0x000fea0003800000 */
[----:B------:R-:W-:Y:S01]  /*7b20*/  LEA R207, R96, R93, 0x3 ;  /* 0x0000005d60cf7211 */ /* 0x000fe200078e18ff */
[----:B------:R-:W-:Y:S01]  /*7b30*/  UMOV UR32, 0xffffffff ;  /* 0xffffffff00207882 */ /* 0x000fe20000000000 */
[C---:B------:R-:W-:Y:S02]  /*7b40*/  ISETP.GE.AND P2, PT, R76.reuse, 0x10, PT ;  /* 0x000000104c00780c */ /* 0x040fe40003f46270 */
[----:B------:R-:W-:Y:S01]  /*7b50*/  LOP3.LUT R187, R187, 0xfffffffe, RZ, 0xc0, !PT ;  /* 0xfffffffebbbb7812 */ /* 0x000fe200078ec0ff */
[----:B--2---:R-:W2:Y:S01]  /*7b60*/  LDS.128 R4, [R207+0x2140] ;  /* 0x00214000cf047984 */ /* 0x004ea20000000c00 */
[C---:B------:R-:W-:Y:S02]  /*7b70*/  ISETP.GE.AND P3, PT, R76.reuse, 0x4, PT ;  /* 0x000000044c00780c */ /* 0x040fe40003f66270 */
[C---:B------:R-:W-:Y:S02]  /*7b80*/  ISETP.GE.AND P4, PT, R76.reuse, 0x2, PT ;  /* 0x000000024c00780c */ /* 0x040fe40003f86270 */
[----:B------:R-:W-:-:S05]  /*7b90*/  ISETP.GE.AND P5, PT, R76, 0x1, PT ;  /* 0x000000014c00780c */ /* 0x000fca0003fa6270 */
[----:B------:R-:W-:Y:S02]  /*7ba0*/  @P2 LOP3.LUT R187, R187, 0x1, RZ, 0xfc, !PT ;  /* 0x00000001bbbb2812 */ /* 0x000fe400078efcff */
[----:B------:R-:W-:Y:S01]  /*7bb0*/  ISETP.GE.AND P2, PT, R76, 0x8, PT ;  /* 0x000000084c00780c */ /* 0x000fe20003f46270 */
[-C--:B--2---:R-:W-:Y:S01]  /*7bc0*/  FFMA.FTZ R234, R5, R6.reuse, R7 ;  /* 0x0000000605ea7223 */ /* 0x084fe20000010007 */
[----:B------:R-:W-:Y:S01]  /*7bd0*/  FMUL.FTZ R7, R4, R6 ;  /* 0x0000000604077220 */ /* 0x000fe20000410000 */
[----:B------:R-:W-:Y:S10]  /*7be0*/  BRA.DIV UR32, `(.L_x_3980) ;  /* 0x0000004620687947 */ /* 0x000ff4000b800000 */
        /* <DEDUP_REMOVED lines=22> */
.L_x_4038:
[----:B------:R-:W-:Y:S01]  /*7d50*/  ISETP.GE.AND P2, PT, R76, 0x10, PT ;  /* 0x000000104c00780c */ /* 0x000fe20003f46270 */
[----:B----4-:R-:W-:Y:S01]  /*7d60*/  FFMA.FTZ R5, R7, R5, R4 ;  /* 0x0000000507057223 */ /* 0x010fe20000010004 */
[----:B------:R-:W-:-:S04]  /*7d70*/  UMOV UR32, 0xffffffff ;  /* 0xffffffff00207882 */ /* 0x000fc80000000000 */
[----:B------:R-:W-:-:S07]  /*7d80*/  FSEL R209, R4, R5, !P2 ;  /* 0x0000000504d17208 */ /* 0x000fce0005000000 */
[----:B--23--:R-:W-:Y:S01]  /*7d90*/  @P2 FMUL.FTZ R7, R7, R236 ;  /* 0x000000ec07072220 */ /* 0x00cfe20000410000 */
[----:B------:R-:W-:Y:S06]  /*7da0*/  BRA.DIV UR32, `(.L_x_3981) ;  /* 0x0000004620fc7947 */ /* 0x000fec000b800000 */
.L_x_4041:
[----:B------:R-:W-:-:S03]  /*7db0*/  UMOV UR32, 0xffffffff ;  /* 0xffffffff00207882 */ /* 0x000fc60000000000 */
[----:B------:R-:W-:Y:S05]  /*7dc0*/  BRA.DIV UR32, `(.L_x_3982) ;  /* 0x0000004a201c7947 */ /* 0x000fea000b800000 */
.L_x_4044:
[----:B------:R-:W-:-:S03]  /*7dd0*/  UMOV UR32, 0xffffffff ;  /* 0xffffffff00207882 */ /* 0x000fc60000000000 */
[----:B------:R-:W-:Y:S05]  /*7de0*/  BRA.DIV UR32, `(.L_x_3983) ;  /* 0x0000004a203c7947 */ /* 0x000fea000b800000 */
[----:B------:R2:W3:Y:S04]  /*7df0*/  SHFL.UP PT, R211, R7, 0x1, RZ ;  /* 0x0420000007d37989 */ /* 0x0004e800000e00ff */
[----:B------:R2:W4:Y:S04]  /*7e00*/  SHFL.UP PT, R234, R209, 0x1, RZ ;  /* 0x04200000d1ea7989 */ /* 0x00052800000e00ff */
[----:B-----5:R2:W0:Y:S04]  /*7e10*/  SHFL.IDX PT, R4, R2, RZ, 0x1f ;  /* 0x00001fff02047589 */ /* 0x02042800000e0000 */
[----:B------:R2:W0:Y:S02]  /*7e20*/  SHFL.IDX PT, R5, R3, RZ, 0x1f ;  /* 0x00001fff03057589 */ /* 0x00042400000e0000 */
.L_x_4050:
[----:B--2---:R-:W2:Y:S01]  /*7e30*/  LDS.64 R6, [R207+0x2140] ;  /* 0x00214000cf067984 */ /* 0x004ea20000000a00 */
[C---:B0--34-:R-:W-:Y:S01]  /*7e40*/  @P0 FFMA.FTZ R5, R211.reuse, R5, R234 ;  /* 0x00000005d3050223 */ /* 0x059fe200000100ea */
[----:B------:R-:W-:-:S03]  /*7e50*/  @P0 FMUL.FTZ R4, R211, R4 ;  /* 0x00000004d3040220 */ /* 0x000fc60000410000 */
[-C--:B--2---:R-:W-:Y:S01]  /*7e60*/  FFMA.FTZ R7, R5, R6.reuse, R7 ;  /* 0x0000000605077223 */ /* 0x084fe20000010007 */
[----:B------:R-:W-:-:S05]  /*7e70*/  FMUL.FTZ R6, R4, R6 ;  /* 0x0000000604067220 */ /* 0x000fca0000410000 */
[----:B------:R3:W-:Y:S02]  /*7e80*/  STS.128 [R207+0x2140], R4 ;  /* 0x00214004cf007388 */ /* 0x0007e40000000c00 */
.L_x_3979:
[----:B------:R-:W-:Y:S05]  /*7e90*/  WARPSYNC.ALL ;  /* 0x0000000000007948 */ /* 0x000fea0003800000 */
[----:B------:R-:W-:Y:S01]  /*7ea0*/  BAR.SYNC.DEFER_BLOCKING 0x0 ;  /* 0x0000000000007b1d */ /* 0x000fe20000010000 */
[C---:B0123--:R-:W-:Y:S01]  /*7eb0*/  FMUL.FTZ R4, R183.reuse, R192 ;  /* 0x000000c0b7047220 */ /* 0x04ffe20000410000 */
[----:B-----5:R-:W-:Y:S01]  /*7ec0*/  FFMA.FTZ R3, R183, R185, R190 ;  /* 0x000000b9b7037223 */ /* 0x020fe200000100be */
[----:B------:R-:W-:Y:S01]  /*7ed0*/  UISETP.GE.AND UP0, UPT, UR16, UR35, UPT ;  /* 0x000000231000728c */ /* 0x000fe2000bf06270 */
[----:B------:R-:W-:Y:S01]  /*7ee0*/  ISETP.GT.U32.AND P2, PT, R96, 0x1f, PT ;  /* 0x0000001f6000780c */ /* 0x000fe20003f44070 */
[C---:B------:R-:W-:Y:S01]  /*7ef0*/  FMUL.FTZ R4, R181.reuse, R4 ;  /* 0x00000004b5047220 */ /* 0x040fe20000410000 */
[----:B------:R-:W-:-:S03]  /*7f00*/  FFMA.FTZ R3, R181, R3, R188 ;  /* 0x00000003b5037223 */ /* 0x000fc600000100bc */
[C---:B------:R-:W-:Y:S01]  /*7f10*/  FMUL.FTZ R5, R179.reuse, R4 ;  /* 0x00000004b3057220 */ /* 0x040fe20000410000 */
[----:B------:R-:W-:Y:S01]  /*7f20*/  FFMA.FTZ R3, R179, R3, R186 ;  /* 0x00000003b3037223 */ /* 0x000fe200000100ba */
[----:B------:R-:W-:Y:S02]  /*7f30*/  PLOP3.LUT P0, PT, PT, PT, UP0, 0x80, 0x8 ;  /* 0x000000000008781c */ /* 0x000fe40003f0f008 */
[C---:B------:R-:W-:Y:S01]  /*7f40*/  FMUL.FTZ R4, R168.reuse, R5 ;  /* 0x00000005a8047220 */ /* 0x040fe20000410000 */
[----:B------:R-:W-:Y:S01]  /*7f50*/  FFMA.FTZ R3, R168, R3, R159 ;  /* 0x00000003a8037223 */ /* 0x000fe2000001009f */
[----:B------:R-:W-:Y:S02]  /*7f60*/  ISETP.NE.OR P0, PT, R189, RZ, P0 ;  /* 0x000000ffbd00720c */ /* 0x000fe40000705670 */
[C---:B------:R-:W-:Y:S01]  /*7f70*/  FMUL.FTZ R5, R169.reuse, R4 ;  /* 0x00000004a9057220 */ /* 0x040fe20000410000 */
[----:B------:R-:W-:-:S04]  /*7f80*/  FFMA.FTZ R3, R169, R3, R160 ;  /* 0x00000003a9037223 */ /* 0x000fc800000100a0 */
[----:B------:R-:W-:Y:S01]  /*7f90*/  FFMA.FTZ R3, R170, R3, R161 ;  /* 0x00000003aa037223 */ /* 0x000fe200000100a1 */
[----:B------:R-:W0:Y:S03]  /*7fa0*/  LDS R2, [R93+0x2144] ;  /* 0x002144005d027984 */ /* 0x000e260000000800 */
[----:B------:R-:W-:Y:S02]  /*7fb0*/  FFMA.FTZ R3, R171, R3, R162 ;  /* 0x00000003ab037223 */ /* 0x000fe400000100a2 */
[----:B------:R-:W-:Y:S02]  /*7fc0*/  VOTEU.ALL UP0, P0 ;  /* 0x0000000000ff7886 */ /* 0x000fe40000000000 */
[----:B------:R-:W-:-:S03]  /*7fd0*/  FFMA.FTZ R3, R174, R3, R163 ;  /* 0x00000003ae037223 */ /* 0x000fc600000100a3 */
[----:B------:R-:W-:Y:S01]  /*7fe0*/  @!UP0 ULEA UR32, UR6, UR26, 0x3 ;  /* 0x0000001a06208291 */ /* 0x000fe2000f8e18ff */
[----:B------:R-:W-:Y:S01]  /*7ff0*/  FFMA.FTZ R3, R173, R3, R164 ;  /* 0x00000003ad037223 */ /* 0x000fe200000100a4 */
[----:B0-----:R-:W-:Y:S01]  /*8000*/  FFMA.FTZ R191, R191, R2, R216 ;  /* 0x00000002bfbf7223 */ /* 0x001fe200000100d8 */
[----:B------:R-:W-:-:S03]  /*8010*/  FMUL.FTZ R2, R170, R5 ;  /* 0x00000005aa027220 */ /* 0x000fc60000410000 */
[----:B------:R-:W-:Y:S01]  /*8020*/  FFMA.FTZ R216, R158, R191, R193 ;  /* 0x000000bf9ed87223 */ /* 0x000fe200000100c1 */
[----:B------:R-:W-:Y:S01]  /*8030*/  FMUL.FTZ R5, R171, R2 ;  /* 0x00000002ab057220 */ /* 0x000fe20000410000 */
[----:B------:R-:W-:Y:S02]  /*8040*/  HFMA2 R2, -RZ, RZ, 1.875, 0 ;  /* 0x3f800000ff027431 */ /* 0x000fe400000001ff */
[----:B------:R-:W-:Y:S01]  /*8050*/  FFMA.FTZ R193, R157, R216, R218 ;  /* 0x000000d89dc17223 */ /* 0x000fe200000100da */
[----:B------:R-:W-:-:S03]  /*8060*/  FMUL.FTZ R4, R174, R5 ;  /* 0x00000005ae047220 */ /* 0x000fc60000410000 */
[----:B------:R-:W-:Y:S01]  /*8070*/  FFMA.FTZ R218, R156, R193, R195 ;  /* 0x000000c19cda7223 */ /* 0x000fe200000100c3 */
[----:B------:R-:W-:-:S03]  /*8080*/  FMUL.FTZ R5, R173, R4 ;  /* 0x00000004ad057220 */ /* 0x000fc60000410000 */
[----:B------:R-:W-:Y:S01]  /*8090*/  FFMA.FTZ R195, R178, R218, R197 ;  /* 0x000000dab2c37223 */ /* 0x000fe200000100c5 */
[C---:B------:R-:W-:Y:S01]  /*80a0*/  FMUL.FTZ R4, R176.reuse, R5 ;  /* 0x00000005b0047220 */ /* 0x040fe20000410000 */
[C---:B------:R-:W-:Y:S01]  /*80b0*/  FFMA.FTZ R5, R176.reuse, R3, R165 ;  /* 0x00000003b0057223 */ /* 0x040fe200000100a5 */
[----:B------:R-:W-:Y:S01]  /*80c0*/  MOV R3, RZ ;  /* 0x000000ff00037202 */ /* 0x000fe20000000f00 */
[C---:B------:R-:W-:Y:S01]  /*80d0*/  FFMA.FTZ R220, R175.reuse, R195, R220 ;  /* 0x000000c3afdc7223 */ /* 0x040fe200000100dc */
[C---:B------:R-:W-:Y:S01]  /*80e0*/  FMUL.FTZ R7, R175.reuse, R4 ;  /* 0x00000004af077220 */ /* 0x040fe20000410000 */
[----:B------:R-:W-:Y:S02]  /*80f0*/  FFMA.FTZ R5, R175, R5, R166 ;  /* 0x00000005af057223 */ /* 0x000fe400000100a6 */
[----:B------:R-:W-:Y:S01]  /*8100*/  FFMA.FTZ R197, R176, R220, R199 ;  /* 0x000000dcb0c57223 */ /* 0x000fe200000100c7 */
[C---:B------:R-:W-:Y:S01]  /*8110*/  FMUL.FTZ R7, R178.reuse, R7 ;  /* 0x00000007b2077220 */ /* 0x040fe20000410000 */
[----:B------:R-:W-:Y:S01]  /*8120*/  FFMA.FTZ R5, R178, R5, R167 ;  /* 0x00000005b2057223 */ /* 0x000fe200000100a7 */
[----:B------:R-:W0:Y:S01]  /*8130*/  @!P0 LDS.64 R2, [UR32+0x2e50] ;  /* 0x002e5020ff028984 */ /* 0x000e220008000a00 */
        /* <DEDUP_REMOVED lines=17> */
[----:B-1----:R-:W-:Y:S05]  /*8250*/  @P2 BRA `(.L_x_3984) ;  /* 0x0000000000f42947 */ /* 0x002fea0003800000 */
[----:B------:R-:W-:Y:S01]  /*8260*/  LEA R207, R96, R93, 0x3 ;  /* 0x0000005d60cf7211 */ /* 0x000fe200078e18ff */
[----:B------:R-:W-:Y:S01]  /*8270*/  UMOV UR32, 0xffffffff ;  /* 0xffffffff00207882 */ /* 0x000fe20000000000 */
[----:B------:R-:W-:-:S03]  /*8280*/  ISETP.NE.AND P0, PT, R189, 0x1f, PT ;  /* 0x0000001fbd00780c */ /* 0x000fc60003f05270 */
[----:B------:R-:W1:Y:S02]  /*8290*/  LDS.128 R4, [R207+0x2350] ;  /* 0x00235000cf047984 */ /* 0x000e640000000c00 */
[C---:B-1----:R-:W-:Y:S01]  /*82a0*/  FFMA.FTZ R7, R4.reuse, R7, R5 ;  /* 0x0000000704077223 */ /* 0x042fe20000010005 */
[----:B------:R-:W-:Y:S01]  /*82b0*/  FMUL.FTZ R5, R4, R6 ;  /* 0x0000000604057220 */ /* 0x000fe20000410000 */
[----:B------:R-:W-:Y:S06]  /*82c0*/  BRA.DIV UR32, `(.L_x_3985) ;  /* 0x0000004620807947 */ /* 0x000fec000b800000 */
[----:B------:R-:W1:Y:S01]  /*82d0*/  SHFL.DOWN PT, R209, R7, 0x1, 0x1f ;  /* 0x08201f0007d17f89 */ /* 0x000e6200000e0000 */
[----:B------:R-:W-:-:S03]  /*82e0*/  MOV R4, R7 ;  /* 0x0000000700047202 */ /* 0x000fc60000000f00 */
[----:B------:R-:W2:Y:S04]  /*82f0*/  SHFL.DOWN PT, R232, R5, 0x1, 0x1f ;  /* 0x08201f0005e87f89 */ /* 0x000ea800000e0000 */
[----:B0-----:R-:W-:Y:S04]  /*8300*/  SHFL.IDX PT, R211, R2, RZ, 0x1f ;  /* 0x00001fff02d37589 */ /* 0x001fe800000e0000 */
[----:B------:R-:W-:Y:S01]  /*8310*/  SHFL.IDX PT, R213, R3, RZ, 0x1f ;  /* 0x00001fff03d57589 */ /* 0x000fe200000e0000 */
[----:B-1----:R-:W-:Y:S01]  /*8320*/  @P0 FFMA.FTZ R209, R5, R209, R4 ;  /* 0x000000d105d10223 */ /* 0x002fe20000010004 */
[----:B--2---:R-:W-:-:S04]  /*8330*/  @P0 FMUL.FTZ R232, R232, R5 ;  /* 0x00000005e8e80220 */ /* 0x004fc80000410000 */
        /* <DEDUP_REMOVED lines=28> */
[----:B------:R-:W-:Y:S01]  /*8500*/  @!P0 MOV R4, R7 ;  /* 0x0000000700048202 */ /* 0x000fe20000000f00 */
[----:B------:R-:W-:Y:S01]  /*8510*/  @!P0 IMAD.MOV.U32 R5, RZ, RZ, R232 ;  /* 0x000000ffff058224 */ /* 0x000fe200078e00e8 */
[----:B------:R-:W-:-:S03]  /*8520*/  ISETP.NE.AND P0, PT, R96, 0x1f, PT ;  /* 0x0000001f6000780c */ /* 0x000fc60003f05270 */
[----:B------:R-:W-:Y:S04]  /*8530*/  SHFL.IDX PT, R232, R4, RZ, 0x1f ;  /* 0x00001fff04e87589 */ /* 0x000fe800000e0000 */
[----:B------:R-:W0:Y:S04]  /*8540*/  SHFL.IDX PT, R7, R5, RZ, 0x1f ;  /* 0x00001fff05077589 */ /* 0x000e2800000e0000 */
[----:B------:R1:W2:Y:S04]  /*8550*/  SHFL.DOWN PT, R209, R5, 0x1, 0x1f ;  /* 0x08201f0005d17f89 */ /* 0x0002a800000e0000 */
[----:B------:R1:W3:Y:S01]  /*8560*/  SHFL.DOWN PT, R234, R4, 0x1, 0x1f ;  /* 0x08201f0004ea7f89 */ /* 0x0002e200000e0000 */
[-C--:B0-----:R-:W-:Y:S01]  /*8570*/  FFMA.FTZ R232, R3, R7.reuse, R232 ;  /* 0x0000000703e87223 */ /* 0x081fe200000100e8 */
[----:B-1----:R-:W-:-:S07]  /*8580*/  FMUL.FTZ R215, R2, R7 ;  /* 0x0000000702d77220 */ /* 0x002fce0000410000 */
.L_x_4067:
        /* <DEDUP_REMOVED lines=10> */
.L_x_3984:
[----:B------:R-:W-:Y:S05]  /*8630*/  WARPSYNC.ALL ;  /* 0x0000000000007948 */ /* 0x000fea0003800000 */
[----:B------:R-:W-:Y:S01]  /*8640*/  ISETP.NE.AND P5, PT, R96, RZ, PT ;  /* 0x000000ff6000720c */ /* 0x000fe20003fa5270 */
        /* <DEDUP_REMOVED lines=11> */
[----:B------:R-:W-:Y:S01]  /*8700*/  MOV R4, R96 ;  /* 0x0000006000047202 */ /* 0x000fe20000000f00 */
[----:B------:R-:W-:Y:S01]  /*8710*/  FMUL.FTZ R198, R198, R199 ;  /* 0x000000c7c6c67220 */ /* 0x000fe20000410000 */
[----:B------:R-:W-:Y:S01]  /*8720*/  FFMA.FTZ R5, R115, R210, R212 ;  /* 0x000000d273057223 */ /* 0x000fe200000100d4 */
[----:B------:R-:W-:Y:S01]  /*8730*/  FMUL.FTZ R196, R196, R224 ;  /* 0x000000e0c4c47220 */ /* 0x000fe20000410000 */
[----:B------:R-:W-:Y:S01]  /*8740*/  FMUL.FTZ R194, R194, R201 ;  /* 0x000000c9c2c27220 */ /* 0x000fe20000410000 */
[----:B------:R-:W-:Y:S01]  /*8750*/  VOTEU.ALL UP0, P5 ;  /* 0x0000000000ff7886 */ /* 0x000fe20002800000 */
[----:B------:R-:W-:Y:S01]  /*8760*/  FFMA.FTZ R208, R116, R208, R5 ;  /* 0x000000d074d07223 */ /* 0x000fe20000010005 */
[----:B------:R-:W-:Y:S01]  /*8770*/  FMUL.FTZ R180, R180, R226 ;  /* 0x000000e2b4b47220 */ /* 0x000fe20000410000 */
[----:B------:R-:W-:Y:S01]  /*8780*/  SHF.L.U32 R217, R96, 0x4, RZ ;  /* 0x0000000460d97819 */ /* 0x000fe200000006ff */
[----:B------:R-:W-:Y:S01]  /*8790*/  FMUL.FTZ R182, R182, R203 ;  /* 0x000000cbb6b67220 */ /* 0x000fe20000410000 */
[----:B------:R-:W-:Y:S01]  /*87a0*/  FFMA.FTZ R5, R113, R206, R208 ;  /* 0x000000ce71057223 */ /* 0x000fe200000100d0 */
[----:B------:R-:W-:Y:S01]  /*87b0*/  @!UP0 ULEA UR32, UR6, UR26, 0x3 ;  /* 0x0000001a06208291 */ /* 0x000fe2000f8e18ff */
[----:B------:R-:W-:Y:S01]  /*87c0*/  FMUL.FTZ R211, R177, R218 ;  /* 0x000000dab1d37220 */ /* 0x000fe20000410000 */
[----:B------:R-:W1:Y:S01]  /*87d0*/  LDS R6, [R93+0x2354] ;  /* 0x002354005d067984 */ /* 0x000e620000000800 */
[----:B------:R-:W-:Y:S01]  /*87e0*/  FFMA.FTZ R204, R114, R204, R5 ;  /* 0x000000cc72cc7223 */ /* 0x000fe20000010005 */
[----:B------:R-:W-:-:S02]  /*87f0*/  HFMA2 R5, -RZ, RZ, 0, 0 ;  /* 0x00000000ff057431 */ /* 0x000fc400000001ff */
[----:B------:R-:W-:Y:S01]  /*8800*/  FMUL.FTZ R213, R177, R220 ;  /* 0x000000dcb1d57220 */ /* 0x000fe20000410000 */
[----:B------:R-:W-:Y:S01]  /*8810*/  FMUL.FTZ R211, R116, R211 ;  /* 0x000000d374d37220 */ /* 0x000fe20000410000 */
[----:B------:R-:W-:Y:S01]  /*8820*/  FFMA.FTZ R7, R111, R202, R204 ;  /* 0x000000ca6f077223 */ /* 0x000fe200000100cc */
[----:B------:R-:W-:Y:S01]  /*8830*/  SHF.R.S32.HI R202, RZ, 0x1f, R101 ;  /* 0x0000001fffca7819 */ /* 0x000fe20000011465 */
[----:B------:R-:W-:Y:S01]  /*8840*/  IMAD.WIDE.U32 R4, R10, UR31, R4 ;  /* 0x0000001f0a047c25 */ /* 0x000fe2000f8e0004 */
[----:B0-----:R0:W-:Y:S03]  /*8850*/  @!P5 STS.64 [UR32+0x2e50], R2 ;  /* 0x002e5002ff00d988 */ /* 0x0011e60008000a20 */
[----:B------:R-:W-:Y:S01]  /*8860*/  FFMA.FTZ R200, R112, R200, R7 ;  /* 0x000000c870c87223 */ /* 0x000fe20000010007 */
[----:B------:R-:W-:Y:S01]  /*8870*/  FMUL.FTZ R213, R114, R213 ;  /* 0x000000d572d57220 */ /* 0x000fe20000410000 */
[----:B------:R-:W-:Y:S01]  /*8880*/  IMAD R5, R11, UR31, R5 ;  /* 0x0000001f0b057c24 */ /* 0x000fe2000f8e0205 */
[----:B------:R-:W-:Y:S01]  /*8890*/  MOV R219, UR44 ;  /* 0x0000002c00db7c02 */ /* 0x000fe20008000f00 */
[----:B------:R-:W-:Y:S01]  /*88a0*/  FFMA.FTZ R7, R109, R198, R200 ;  /* 0x000000c66d077223 */ /* 0x000fe200000100c8 */
[----:B------:R-:W-:-:S02]  /*88b0*/  IMAD R198, R202, UR42, RZ ;  /* 0x0000002acac67c24 */ /* 0x000fc4000f8e02ff */
[----:B------:R-:W-:Y:S01]  /*88c0*/  FMUL.FTZ R184, R184, R228 ;  /* 0x000000e4b8b87220 */ /* 0x000fe20000410000 */
[----:B------:R-:W-:-:S04]  /*88d0*/  IMAD.WIDE.U32 R4, R101, UR42, R4 ;  /* 0x0000002a65047c25 */ /* 0x000fc8000f8e0004 */
[----:B------:R-:W-:Y:S01]  /*88e0*/  FFMA.FTZ R196, R110, R196, R7 ;  /* 0x000000c46ec47223 */ /* 0x000fe20000010007 */
[----:B0-----:R-:W-:Y:S01]  /*88f0*/  FMUL.FTZ R2, R177, R199 ;  /* 0x000000c7b1027220 */ /* 0x001fe20000410000 */
[----:B------:R-:W-:Y:S01]  /*8900*/  FMUL.FTZ R172, R172, R205 ;  /* 0x000000cdacac7220 */ /* 0x000fe20000410000 */
[----:B------:R-:W-:Y:S02]  /*8910*/  IMAD R207, R101, UR43, R198 ;  /* 0x0000002b65cf7c24 */ /* 0x000fe4000f8e02c6 */
[----:B------:R-:W-:Y:S01]  /*8920*/  FFMA.FTZ R7, R107, R194, R196 ;  /* 0x000000c26b077223 */ /* 0x000fe200000100c4 */
[----:B------:R-:W-:Y:S01]  /*8930*/  IADD3 R4, P0, PT, R4, UR25, RZ ;  /* 0x0000001904047c10 */ /* 0x000fe2000ff1e0ff */
[----:B------:R-:W-:Y:S02]  /*8940*/  BSSY.RECONVERGENT B0, `(.L_x_3986) ;  /* 0x0000063000007945 */ /* 0x000fe40003800200 */
[----:B------:R-:W-:Y:S01]  /*8950*/  FFMA.FTZ R180, R108, R180, R7 ;  /* 0x000000b46cb47223 */ /* 0x000fe20000010007 */
[----:B------:R-:W-:Y:S01]  /*8960*/  FMUL.FTZ R7, R177, R191 ;  /* 0x000000bfb1077220 */ /* 0x000fe20000410000 */
[----:B------:R-:W-:Y:S01]  /*8970*/  IADD3.X R5, PT, PT, R5, R207, RZ, P0, !PT ;  /* 0x000000cf05057210 */ /* 0x000fe200007fe4ff */
[----:B------:R-:W-:Y:S01]  /*8980*/  FMUL.FTZ R207, R177, R216 ;  /* 0x000000d8b1cf7220 */ /* 0x000fe20000410000 */
[----:B------:R-:W-:Y:S01]  /*8990*/  FFMA.FTZ R215, R105, R182, R180 ;  /* 0x000000b669d77223 */ /* 0x000fe200000100b4 */
[----:B------:R-:W-:Y:S01]  /*89a0*/  FMUL.FTZ R7, R0, R7 ;  /* 0x0000000700077220 */ /* 0x000fe20000410000 */
[C---:B------:R-:W-:Y:S01]  /*89b0*/  FMUL.FTZ R180, R177.reuse, R195 ;  /* 0x000000c3b1b47220 */ /* 0x040fe20000410000 */
[----:B------:R-:W-:Y:S01]  /*89c0*/  FMUL.FTZ R182, R177, R197 ;  /* 0x000000c5b1b67220 */ /* 0x000fe20000410000 */
[----:B------:R-:W-:Y:S01]  /*89d0*/  FMUL.FTZ R207, R118, R207 ;  /* 0x000000cf76cf7220 */ /* 0x000fe20000410000 */
[----:B------:R-:W-:Y:S01]  /*89e0*/  FFMA.FTZ R215, R106, R184, R215 ;  /* 0x000000b86ad77223 */ /* 0x000fe200000100d7 */
[----:B------:R-:W-:-:S03]  /*89f0*/  FMUL.FTZ R3, R113, R180 ;  /* 0x000000b471037220 */ /* 0x000fc60000410000 */
[----:B------:R-:W-:Y:S01]  /*8a00*/  FFMA.FTZ R215, R104, R172, R215 ;  /* 0x000000ac68d77223 */ /* 0x000fe200000100d7 */
[----:B-1----:R-:W-:Y:S01]  /*8a10*/  FFMA.FTZ R185, R6, R192, R185 ;  /* 0x000000c006b97223 */ /* 0x002fe200000100b9 */
[-C--:B------:R-:W-:Y:S02]  /*8a20*/  LEA.HI R6, R96, R217.reuse, RZ, 0x1f ;  /* 0x000000d960067211 */ /* 0x080fe400078ff8ff */
[----:B------:R-:W-:Y:S01]  /*8a30*/  LEA.HI R217, R217, R217, RZ, 0x1b ;  /* 0x000000d9d9d97211 */ /* 0x000fe200078fd8ff */
[----:B------:R-:W-:Y:S01]  /*8a40*/  FFMA.FTZ R183, R183, R185, R190 ;  /* 0x000000b9b7b77223 */ /* 0x000fe200000100be */
[----:B------:R-:W-:Y:S01]  /*8a50*/  LEA R192, R6, UR26, 0x2 ;  /* 0x0000001a06c07c11 */ /* 0x000fe2000f8e10ff */
[----:B------:R-:W-:Y:S02]  /*8a60*/  FMUL.FTZ R6, R177, R193 ;  /* 0x000000c1b1067220 */ /* 0x000fe40000410000 */
[----:B------:R-:W-:Y:S02]  /*8a70*/  FFMA.FTZ R181, R181, R183, R188 ;  /* 0x000000b7b5b57223 */ /* 0x000fe400000100bc */
[----:B------:R0:W-:Y:S01]  /*8a80*/  STS [R192+0x1090], R7 ;  /* 0x00109007c0007388 */ /* 0x0001e20000000800 */
[----:B------:R-:W-:Y:S01]  /*8a90*/  FMUL.FTZ R209, R115, R6 ;  /* 0x0000000673d17220 */ /* 0x000fe20000410000 */
[----:B------:R-:W-:Y:S01]  /*8aa0*/  FMUL.FTZ R6, R177, R203 ;  /* 0x000000cbb1067220 */ /* 0x000fe20000410000 */
[----:B------:R-:W-:Y:S01]  /*8ab0*/  FFMA.FTZ R179, R179, R181, R186 ;  /* 0x000000b5b3b37223 */ /* 0x000fe200000100ba */
[----:B------:R1:W-:Y:S03]  /*8ac0*/  STS [R92+0x1094], R207 ;  /* 0x001094cf5c007388 */ /* 0x0003e60000000800 */
[----:B------:R-:W-:Y:S01]  /*8ad0*/  FFMA.FTZ R159, R168, R179, R159 ;  /* 0x000000b3a89f7223 */ /* 0x000fe2000001009f */
[----:B------:R2:W-:Y:S01]  /*8ae0*/  STS [R92+0x1098], R209 ;  /* 0x001098d15c007388 */ /* 0x0005e20000000800 */
[----:B0-----:R-:W-:-:S02]  /*8af0*/  FMUL.FTZ R7, R111, R182 ;  /* 0x000000b66f077220 */ /* 0x001fc40000410000 */
[----:B------:R-:W-:Y:S01]  /*8b00*/  FFMA.FTZ R169, R169, R159, R160 ;  /* 0x0000009fa9a97223 */ /* 0x000fe200000100a0 */
[----:B------:R0:W-:Y:S01]  /*8b10*/  STS [R92+0x109c], R211 ;  /* 0x00109cd35c007388 */ /* 0x0001e20000000800 */
[----:B-1----:R-:W-:Y:S02]  /*8b20*/  FMUL.FTZ R207, R177, R222 ;  /* 0x000000deb1cf7220 */ /* 0x002fe40000410000 */
[----:B------:R-:W-:Y:S01]  /*8b30*/  FFMA.FTZ R161, R170, R169, R161 ;  /* 0x000000a9aaa17223 */ /* 0x000fe200000100a1 */
[----:B------:R1:W-:Y:S01]  /*8b40*/  STS [R92+0x10a0], R3 ;  /* 0x0010a0035c007388 */ /* 0x0003e20000000800 */
[----:B--2---:R-:W-:Y:S01]  /*8b50*/  FMUL.FTZ R209, R109, R2 ;  /* 0x000000026dd17220 */ /* 0x004fe20000410000 */
[----:B------:R-:W-:Y:S02]  /*8b60*/  FMUL.FTZ R207, R112, R207 ;  /* 0x000000cf70cf7220 */ /* 0x000fe40000410000 */
[----:B------:R2:W-:Y:S01]  /*8b70*/  STS [R92+0x10a4], R213 ;  /* 0x0010a4d55c007388 */ /* 0x0005e20000000800 */
[----:B------:R-:W-:Y:S01]  /*8b80*/  FFMA.FTZ R171, R171, R161, R162 ;  /* 0x000000a1abab7223 */ /* 0x000fe200000100a2 */
[----:B0-----:R-:W-:-:S02]  /*8b90*/  FMUL.FTZ R211, R177, R226 ;  /* 0x000000e2b1d37220 */ /* 0x001fc40000410000 */
[----:B------:R0:W-:Y:S01]  /*8ba0*/  STS [R92+0x10a8], R7 ;  /* 0x0010a8075c007388 */ /* 0x0001e20000000800 */
[----:B------:R-:W-:Y:S01]  /*8bb0*/  FFMA.FTZ R163, R174, R171, R163 ;  /* 0x000000abaea37223 */ /* 0x000fe200000100a3 */
[----:B-1----:R-:W-:-:S04]  /*8bc0*/  IMAD.WIDE.U32 R2, R219, UR6, R4 ;  /* 0x00000006db027c25 */ /* 0x002fc8000f8e0004 */
[C---:B------:R-:W-:Y:S01]  /*8bd0*/  FMUL.FTZ R5, R177.reuse, R224 ;  /* 0x000000e0b1057220 */ /* 0x040fe20000410000 */
[C---:B------:R-:W-:Y:S01]  /*8be0*/  FMUL.FTZ R4, R177.reuse, R201 ;  /* 0x000000c9b1047220 */ /* 0x040fe20000410000 */
[----:B------:R-:W-:Y:S01]  /*8bf0*/  FMUL.FTZ R211, R108, R211 ;  /* 0x000000d36cd37220 */ /* 0x000fe20000410000 */
[----:B--2---:R-:W-:Y:S01]  /*8c00*/  FMUL.FTZ R213, R177, R205 ;  /* 0x000000cdb1d57220 */ /* 0x004fe20000410000 */
[----:B------:R-:W-:Y:S01]  /*8c10*/  FMUL.FTZ R5, R110, R5 ;  /* 0x000000056e057220 */ /* 0x000fe20000410000 */
[----:B------:R-:W-:Y:S01]  /*8c20*/  FFMA.FTZ R173, R173, R163, R164 ;  /* 0x000000a3adad7223 */ /* 0x000fe200000100a4 */
[----:B0-----:R-:W-:Y:S01]  /*8c30*/  LEA R92, R217, UR26, 0x2 ;  /* 0x0000001ad95c7c11 */ /* 0x001fe2000f8e10ff */
[----:B------:R-:W-:Y:S01]  /*8c40*/  FMUL.FTZ R7, R107, R4 ;  /* 0x000000046b077220 */ /* 0x000fe20000410000 */
[----:B------:R-:W-:Y:S01]  /*8c50*/  FMUL.FTZ R213, R104, R213 ;  /* 0x000000d568d57220 */ /* 0x000fe20000410000 */
[----:B------:R-:W-:Y:S01]  /*8c60*/  FFMA.FTZ R165, R176, R173, R165 ;  /* 0x000000adb0a57223 */ /* 0x000fe200000100a5 */
[----:B------:R-:W-:Y:S01]  /*8c70*/  LEA R4, P0, R2, UR46, 0x2 ;  /* 0x0000002e02047c11 */ /* 0x000fe2000f8010ff */
[----:B------:R0:W-:Y:S02]  /*8c80*/  STS [R92+0x10b0], R209 ;  /* 0x0010b0d15c007388 */ /* 0x0001e40000000800 */
[----:B------:R-:W-:-:S02]  /*8c90*/  FFMA.FTZ R175, R175, R165, R166 ;  /* 0x000000a5afaf7223 */ /* 0x000fc400000100a6 */
[----:B------:R1:W-:Y:S02]  /*8ca0*/  STS [R92+0x10ac], R207 ;  /* 0x0010accf5c007388 */ /* 0x0003e40000000800 */
[----:B------:R-:W-:Y:S02]  /*8cb0*/  FFMA.FTZ R167, R178, R175, R167 ;  /* 0x000000afb2a77223 */ /* 0x000fe400000100a7 */
[----:B------:R2:W-:Y:S01]  /*8cc0*/  STS [R92+0x10b4], R5 ;  /* 0x0010b4055c007388 */ /* 0x0005e20000000800 */
[C---:B0-----:R-:W-:Y:S01]  /*8cd0*/  FMUL.FTZ R209, R177.reuse, R228 ;  /* 0x000000e4b1d17220 */ /* 0x041fe20000410000 */
[----:B------:R-:W-:Y:S02]  /*8ce0*/  FMUL.FTZ R177, R177, R230 ;  /* 0x000000e6b1b17220 */ /* 0x000fe40000410000 */
[----:B------:R0:W-:Y:S01]  /*8cf0*/  STS [R92+0x10b8], R7 ;  /* 0x0010b8075c007388 */ /* 0x0001e20000000800 */
[----:B------:R-:W-:Y:S01]  /*8d00*/  FFMA.FTZ R151, R156, R167, R151 ;  /* 0x000000a79c977223 */ /* 0x000fe20000010097 */
[----:B-1----:R-:W-:Y:S01]  /*8d10*/  FMUL.FTZ R207, R105, R6 ;  /* 0x0000000669cf7220 */ /* 0x002fe20000410000 */
[----:B------:R-:W-:Y:S01]  /*8d20*/  FMUL.FTZ R209, R106, R209 ;  /* 0x000000d16ad17220 */ /* 0x000fe20000410000 */
[----:B------:R-:W-:Y:S01]  /*8d30*/  FMUL.FTZ R177, R102, R177 ;  /* 0x000000b166b17220 */ /* 0x000fe20000410000 */
[----:B------:R-:W-:Y:S01]  /*8d40*/  STS [R92+0x10bc], R211 ;  /* 0x0010bcd35c007388 */ /* 0x000fe20000000800 */
[----:B--2---:R-:W-:Y:S01]  /*8d50*/  IADD3 R5, PT, PT, R96, 0x40, RZ ;  /* 0x0000004060057810 */ /* 0x004fe20007ffe0ff */
[----:B------:R-:W-:Y:S01]  /*8d60*/  FMUL.FTZ R6, R154, R230 ;  /* 0x000000e69a067220 */ /* 0x000fe20000410000 */
[----:B------:R-:W-:Y:S01]  /*8d70*/  FFMA.FTZ R157, R157, R151, R152 ;  /* 0x000000979d9d7223 */ /* 0x000fe20000010098 */
[----:B------:R1:W-:Y:S01]  /*8d80*/  STS [R92+0x10c0], R207 ;  /* 0x0010c0cf5c007388 */ /* 0x0003e20000000800 */
[----:B------:R-:W-:Y:S01]  /*8d90*/  LEA.HI R5, R5, R96, RZ, 0x1b ;  /* 0x0000006005057211 */ /* 0x000fe200078fd8ff */
[----:B------:R-:W-:Y:S01]  /*8da0*/  FFMA.FTZ R6, R102, R6, R215 ;  /* 0x0000000666067223 */ /* 0x000fe200000100d7 */
[----:B------:R-:W-:Y:S01]  /*8db0*/  FFMA.FTZ R153, R158, R157, R153 ;  /* 0x0000009d9e997223 */ /* 0x000fe20000010099 */
[----:B------:R-:W-:Y:S01]  /*8dc0*/  STS [R92+0x10c4], R209 ;  /* 0x0010c4d15c007388 */ /* 0x000fe20000000800 */
[----:B0-----:R-:W-:-:S02]  /*8dd0*/  LEA R7, R5, UR26, 0x2 ;  /* 0x0000001a05077c11 */ /* 0x001fc4000f8e10ff */
[----:B------:R-:W-:Y:S01]  /*8de0*/  MOV R5, UR45 ;  /* 0x0000002d00057c02 */ /* 0x000fe20008000f00 */
[----:B------:R-:W-:Y:S01]  /*8df0*/  STS [R92+0x10c8], R213 ;  /* 0x0010c8d55c007388 */ /* 0x000fe20000000800 */
[----:B-1----:R-:W-:-:S03]  /*8e00*/  MOV R207, UR27 ;  /* 0x0000001b00cf7c02 */ /* 0x002fc60008000f00 */
[----:B------:R0:W-:Y:S01]  /*8e10*/  STS [R92+0x10cc], R177 ;  /* 0x0010ccb15c007388 */ /* 0x0001e20000000800 */
[----:B------:R-:W-:Y:S01]  /*8e20*/  IMAD R3, R5, UR6, R3 ;  /* 0x0000000605037c24 */ /* 0x000fe2000f8e0203 */
[----:B------:R-:W-:Y:S01]  /*8e30*/  IADD3 R154, PT, PT, R207, -UR25, -R96 ;  /* 0x80000019cf9a7c10 */ /* 0x000fe2000fffe860 */
[----:B------:R-:W-:Y:S01]  /*8e40*/  BAR.SYNC.DEFER_BLOCKING 0x0 ;  /* 0x0000000000007b1d */ /* 0x000fe20000010000 */
[----:B------:R-:W-:Y:S02]  /*8e50*/  IADD3 R207, PT, PT, R96, 0x100, RZ ;  /* 0x0000010060cf7810 */ /* 0x000fe40007ffe0ff */
[----:B------:R-:W-:Y:S02]  /*8e60*/  ISETP.GE.AND P6, PT, R154, 0x1, PT ;  /* 0x000000019a00780c */ /* 0x000fe40003fc6270 */
[----:B------:R-:W-:Y:S02]  /*8e70*/  LEA.HI.X R5, R2, UR47, R3, 0x2, P0 ;  /* 0x0000002f02057c11 */ /* 0x000fe400080f1403 */
[----:B------:R-:W-:-:S02]  /*8e80*/  IADD3 R3, PT, PT, R96, 0x80, RZ ;  /* 0x0000008060037810 */ /* 0x000fc40007ffe0ff */
[----:B0-----:R-:W-:Y:S02]  /*8e90*/  IADD3 R177, PT, PT, R96, 0xc0, RZ ;  /* 0x000000c060b17810 */ /* 0x001fe40007ffe0ff */
[-C--:B------:R-:W-:Y:S02]  /*8ea0*/  LEA.HI R3, R3, R96.reuse, RZ, 0x1b ;  /* 0x0000006003037211 */ /* 0x080fe400078fd8ff */
[----:B------:R-:W-:Y:S02]  /*8eb0*/  LEA.HI R177, R177, R96, RZ, 0x1b ;  /* 0x00000060b1b17211 */ /* 0x000fe400078fd8ff */
[----:B------:R-:W-:Y:S02]  /*8ec0*/  LEA R152, R3, UR26, 0x2 ;  /* 0x0000001a03987c11 */ /* 0x000fe4000f8e10ff */
[C---:B------:R-:W-:Y:S02]  /*8ed0*/  ISETP.GE.AND P4, PT, R154.reuse, 0x41, PT ;  /* 0x000000419a00780c */ /* 0x040fe40003f86270 */
[----:B------:R-:W-:-:S02]  /*8ee0*/  ISETP.GE.AND P3, PT, R154, 0x81, PT ;  /* 0x000000819a00780c */ /* 0x000fc40003f66270 */
[C---:B------:R-:W-:Y:S02]  /*8ef0*/  ISETP.GE.AND P2, PT, R154.reuse, 0xc1, PT ;  /* 0x000000c19a00780c */ /* 0x040fe40003f46270 */
[----:B------:R-:W-:Y:S01]  /*8f00*/  ISETP.GE.AND P0, PT, R154, 0x101, PT ;  /* 0x000001019a00780c */ /* 0x000fe20003f06270 */
[----:B------:R-:W0:Y:S01]  /*8f10*/  LDS R7, [R7+0x1190] ;  /* 0x0011900007077984 */ /* 0x000e220000000800 */
[----:B------:R-:W-:Y:S11]  /*8f20*/  @!P6 BRA `(.L_x_3987) ;  /* 0x000000000010e947 */ /* 0x000ff60003800000 */
[----:B------:R-:W-:-:S04]  /*8f30*/  LEA.HI R2, R96, R96, RZ, 0x1b ;  /* 0x0000006060027211 */ /* 0x000fc800078fd8ff */
[----:B------:R-:W-:-:S05]  /*8f40*/  LEA R2, R2, UR26, 0x2 ;  /* 0x0000001a02027c11 */ /* 0x000fca000f8e10ff */
[----:B------:R-:W1:Y:S04]  /*8f50*/  LDS R3, [R2+0x1090] ;  /* 0x0010900002037984 */ /* 0x000e680000000800 */
[----:B-1----:R1:W-:Y:S02]  /*8f60*/  REDG.E.ADD.F32.FTZ.RN.STRONG.GPU desc[UR28][R4.64], R3 ;  /* 0x00000003040079a6 */ /* 0x0023e4000c12f31c */
.L_x_3987:
[----:B------:R-:W-:Y:S05]  /*8f70*/  BSYNC.RECONVERGENT B0 ;  /* 0x0000000000007941 */ /* 0x000fea0003800200 */
.L_x_3986:
[----:B------:R-:W-:Y:S01]  /*8f80*/  BSSY.RECONVERGENT B0, `(.L_x_3988) ;  /* 0x0000004000007945 */ /* 0x000fe20003800200 */
[----:B------:R-:W-:-:S03]  /*8f90*/  ISETP.GE.AND P6, PT, R154, 0x141, PT ;  /* 0x000001419a00780c */ /* 0x000fc60003fc6270 */
[----:B------:R-:W-:Y:S10]  /*8fa0*/  @!P4 BRA `(.L_x_3989) ;  /* 0x000000000004c947 */ /* 0x000ff40003800000 */
[----:B0-----:R2:W-:Y:S02]  /*8fb0*/  REDG.E.ADD.F32.FTZ.RN.STRONG.GPU desc[UR28][R4.64+0x100], R7 ;  /* 0x00010007040079a6 */ /* 0x0015e4000c12f31c */
.L_x_3989:
[----:B------:R-:W-:Y:S05]  /*8fc0*/  BSYNC.RECONVERGENT B0 ;  /* 0x0000000000007941 */ /* 0x000fea0003800200 */
.L_x_3988:
[----:B-1----:R1:W3:Y:S01]  /*8fd0*/  LDS R3, [R152+0x1290] ;  /* 0x0012900098037984 */ /* 0x0022e20000000800 */
[----:B------:R-:W-:Y:S01]  /*8fe0*/  BSSY.RECONVERGENT B0, `(.L_x_3990) ;  /* 0x0000006000007945 */ /* 0x000fe20003800200 */
[----:B0-2---:R-:W-:Y:S02]  /*8ff0*/  IADD3 R7, PT, PT, R96, 0x140, RZ ;  /* 0x0000014060077810 */ /* 0x005fe40007ffe0ff */
[----:B------:R-:W-:Y:S02]  /*9000*/  LEA.HI R207, R207, R96, RZ, 0x1b ;  /* 0x00000060cfcf7211 */ /* 0x000fe400078fd8ff */
[----:B------:R-:W-:Y:S01]  /*9010*/  LEA R177, R177, UR26, 0x2 ;  /* 0x0000001ab1b17c11 */ /* 0x000fe2000f8e10ff */
[----:B------:R-:W-:Y:S06]  /*9020*/  @!P3 BRA `(.L_x_3991) ;  /* 0x000000000004b947 */ /* 0x000fec0003800000 */
[----:B---3--:R0:W-:Y:S02]  /*9030*/  REDG.E.ADD.F32.FTZ.RN.STRONG.GPU desc[UR28][R4.64+0x200], R3 ;  /* 0x00020003040079a6 */ /* 0x0081e4000c12f31c */
.L_x_3991:
[----:B------:R-:W-:Y:S05]  /*9040*/  BSYNC.RECONVERGENT B0 ;  /* 0x0000000000007941 */ /* 0x000fea0003800200 */
.L_x_3990:
[----:B0--3--:R0:W2:Y:S01]  /*9050*/  LDS R3, [R177+0x1390] ;  /* 0x00139000b1037984 */ /* 0x0090a20000000800 */
[----:B------:R-:W-:Y:S01]  /*9060*/  BSSY.RECONVERGENT B0, `(.L_x_3992) ;  /* 0x0000005000007945 */ /* 0x000fe20003800200 */
[----:B------:R-:W-:Y:S02]  /*9070*/  LEA.HI R7, R7, R96, RZ, 0x1b ;  /* 0x0000006007077211 */ /* 0x000fe400078fd8ff */
[----:B------:R-:W-:Y:S01]  /*9080*/  LEA R207, R207, UR26, 0x2 ;  /* 0x0000001acfcf7c11 */ /* 0x000fe2000f8e10ff */
[----:B------:R-:W-:Y:S06]  /*9090*/  @!P2 BRA `(.L_x_3993) ;  /* 0x000000000004a947 */ /* 0x000fec0003800000 */
[----:B--2---:R3:W-:Y:S02]  /*90a0*/  REDG.E.ADD.F32.FTZ.RN.STRONG.GPU desc[UR28][R4.64+0x300], R3 ;  /* 0x00030003040079a6 */ /* 0x0047e4000c12f31c */
.L_x_3993:
[----:B------:R-:W-:Y:S05]  /*90b0*/  BSYNC.RECONVERGENT B0 ;  /* 0x0000000000007941 */ /* 0x000fea0003800200 */
.L_x_3992:
[----:B--23--:R2:W3:Y:S01]  /*90c0*/  LDS R3, [R207+0x1490] ;  /* 0x00149000cf037984 */ /* 0x00c4e20000000800 */
[----:B------:R-:W-:Y:S01]  /*90d0*/  BSSY.RECONVERGENT B0, `(.L_x_3994) ;  /* 0x0000004000007945 */ /* 0x000fe20003800200 */
[----:B------:R-:W-:-:S03]  /*90e0*/  LEA R2, R7, UR26, 0x2 ;  /* 0x0000001a07027c11 */ /* 0x000fc6000f8e10ff */
[----:B------:R-:W-:Y:S05]  /*90f0*/  @!P0 BRA `(.L_x_3995) ;  /* 0x0000000000048947 */ /* 0x000fea0003800000 */
[----:B---3--:R4:W-:Y:S02]  /*9100*/  REDG.E.ADD.F32.FTZ.RN.STRONG.GPU desc[UR28][R4.64+0x400], R3 ;  /* 0x00040003040079a6 */ /* 0x0089e4000c12f31c */
.L_x_3995:
[----:B------:R-:W-:Y:S05]  /*9110*/  BSYNC.RECONVERGENT B0 ;  /* 0x0000000000007941 */ /* 0x000fea0003800200 */
.L_x_3994:
[----:B---34-:R3:W4:Y:S01]  /*9120*/  LDS R3, [R2+0x1590] ;  /* 0x0015900002037984 */ /* 0x0187220000000800 */
[----:B------:R-:W-:Y:S01]  /*9130*/  BSSY.RECONVERGENT B0, `(.L_x_3996) ;  /* 0x0000005000007945 */ /* 0x000fe20003800200 */
[C---:B------:R-:W-:Y:S02]  /*9140*/  IADD3 R7, PT, PT, R96.reuse, 0x180, RZ ;  /* 0x0000018060077810 */ /* 0x040fe40007ffe0ff */
[----:B0-----:R-:W-:Y:S01]  /*9150*/  IADD3 R177, PT, PT, R96, 0x1c0, RZ ;  /* 0x000001c060b17810 */ /* 0x001fe20007ffe0ff */
[----:B------:R-:W-:Y:S06]  /*9160*/  @!P6 BRA `(.L_x_3997) ;  /* 0x000000000004e947 */ /* 0x000fec0003800000 */
[----:B----4-:R0:W-:Y:S02]  /*9170*/  REDG.E.ADD.F32.FTZ.RN.STRONG.GPU desc[UR28][R4.64+0x500], R3 ;  /* 0x00050003040079a6 */ /* 0x0101e4000c12f31c */
.L_x_3997:
[----:B------:R-:W-:Y:S05]  /*9180*/  BSYNC.RECONVERGENT B0 ;  /* 0x0000000000007941 */ /* 0x000fea0003800200 */
.L_x_3996:
[-C--:B------:R-:W-:Y:S01]  /*9190*/  LEA.HI R7, R7, R96.reuse, RZ, 0x1b ;  /* 0x0000006007077211 */ /* 0x080fe200078fd8ff */
[----:B------:R-:W-:Y:S01]  /*91a0*/  BSSY.RECONVERGENT B0, `(.L_x_3998) ;  /* 0x000000e000007945 */ /* 0x000fe20003800200 */
[----:B------:R-:W-:Y:S02]  /*91b0*/  ISETP.GE.AND P6, PT, R154, 0x181, PT ;  /* 0x000001819a00780c */ /* 0x000fe40003fc6270 */
[----:B0---4-:R-:W-:Y:S02]  /*91c0*/  LEA R3, R7, UR26, 0x2 ;  /* 0x0000001a07037c11 */ /* 0x011fe4000f8e10ff */
[-C--:B------:R-:W-:Y:S02]  /*91d0*/  LEA.HI R177, R177, R96.reuse, RZ, 0x1b ;  /* 0x00000060b1b17211 */ /* 0x080fe400078fd8ff */
[----:B------:R-:W-:Y:S02]  /*91e0*/  LEA.HI R155, R155, R96, RZ, 0x1b ;  /* 0x000000609b9b7211 */ /* 0x000fe400078fd8ff */
[----:B------:R-:W0:Y:S01]  /*91f0*/  LDS R3, [R3+0x1690] ;  /* 0x0016900003037984 */ /* 0x000e220000000800 */
[----:B--2---:R-:W-:-:S02]  /*9200*/  IADD3 R207, PT, PT, R96, 0x240, RZ ;  /* 0x0000024060cf7810 */ /* 0x004fc40007ffe0ff */
[----:B------:R-:W-:Y:S02]  /*9210*/  LEA R177, R177, UR26, 0x2 ;  /* 0x0000001ab1b17c11 */ /* 0x000fe4000f8e10ff */
[C---:B------:R-:W-:Y:S02]  /*9220*/  ISETP.GE.AND P0, PT, R154.reuse, 0x1c1, PT ;  /* 0x000001c19a00780c */ /* 0x040fe40003f06270 */
[C---:B------:R-:W-:Y:S02]  /*9230*/  ISETP.GE.AND P2, PT, R154.reuse, 0x201, PT ;  /* 0x000002019a00780c */ /* 0x040fe40003f46270 */
[C---:B------:R-:W-:Y:S02]  /*9240*/  ISETP.GE.AND P3, PT, R154.reuse, 0x241, PT ;  /* 0x000002419a00780c */ /* 0x040fe40003f66270 */
[----:B------:R-:W-:Y:S01]  /*9250*/  ISETP.GE.AND P4, PT, R154, 0x281, PT ;  /* 0x000002819a00780c */ /* 0x000fe20003f86270 */
[----:B------:R-:W-:-:S12]  /*9260*/  @!P6 BRA `(.L_x_3999) ;  /* 0x000000000004e947 */ /* 0x000fd80003800000 */
[----:B0-----:R2:W-:Y:S02]  /*9270*/  REDG.E.ADD.F32.FTZ.RN.STRONG.GPU desc[UR28][R4.64+0x600], R3 ;  /* 0x00060003040079a6 */ /* 0x0015e4000c12f31c */
.L_x_3999:
[----:B------:R-:W-:Y:S05]  /*9280*/  BSYNC.RECONVERGENT B0 ;  /* 0x0000000000007941 */ /* 0x000fea0003800200 */
.L_x_3998:
[----:B0-2---:R0:W2:Y:S01]  /*9290*/  LDS R3, [R177+0x1790] ;  /* 0x00179000b1037984 */ /* 0x0050a20000000800 */
[----:B------:R-:W-:Y:S01]  /*92a0*/  BSSY.RECONVERGENT B0, `(.L_x_4000) ;  /* 0x0000006000007945 */ /* 0x000fe20003800200 */
[----:B------:R-:W-:Y:S02]  /*92b0*/  IADD3 R7, PT, PT, R96, 0x280, RZ ;  /* 0x0000028060077810 */ /* 0x000fe40007ffe0ff */
[----:B------:R-:W-:Y:S02]  /*92c0*/  LEA R155, R155, UR26, 0x2 ;  /* 0x0000001a9b9b7c11 */ /* 0x000fe4000f8e10ff */
[----:B------:R-:W-:Y:S01]  /*92d0*/  LEA.HI R207, R207, R96, RZ, 0x1b ;  /* 0x00000060cfcf7211 */ /* 0x000fe200078fd8ff */
[----:B------:R-:W-:Y:S06]  /*92e0*/  @!P0 BRA `(.L_x_4001) ;  /* 0x0000000000048947 */ /* 0x000fec0003800000 */
[----:B--2---:R4:W-:Y:S02]  /*92f0*/  REDG.E.ADD.F32.FTZ.RN.STRONG.GPU desc[UR28][R4.64+0x700], R3 ;  /* 0x00070003040079a6 */ /* 0x0049e4000c12f31c */
.L_x_4001:
[----:B------:R-:W-:Y:S05]  /*9300*/  BSYNC.RECONVERGENT B0 ;  /* 0x0000000000007941 */ /* 0x000fea0003800200 */
.L_x_4000:
[----:B--2-4-:R2:W4:Y:S01]  /*9310*/  LDS R3, [R155+0x1890] ;  /* 0x001890009b037984 */ /* 0x0145220000000800 */
[----:B------:R-:W-:Y:S01]  /*9320*/  BSSY.RECONVERGENT B0, `(.L_x_4002) ;  /* 0x0000005000007945 */ /* 0x000fe20003800200 */
[----:B------:R-:W-:Y:S02]  /*9330*/  LEA.HI R7, R7, R96, RZ, 0x1b ;  /* 0x0000006007077211 */ /* 0x000fe400078fd8ff */
[----:B------:R-:W-:Y:S01]  /*9340*/  LEA R207, R207, UR26, 0x2 ;  /* 0x0000001acfcf7c11 */ /* 0x000fe2000f8e10ff */
[----:B------:R-:W-:Y:S06]  /*9350*/  @!P2 BRA `(.L_x_4003) ;  /* 0x000000000004a947 */ /* 0x000fec0003800000 */
[----:B----4-:R4:W-:Y:S02]  /*9360*/  REDG.E.ADD.F32.FTZ.RN.STRONG.GPU desc[UR28][R4.64+0x800], R3 ;  /* 0x00080003040079a6 */ /* 0x0109e4000c12f31c */
.L_x_4003:
[----:B------:R-:W-:Y:S05]  /*9370*/  BSYNC.RECONVERGENT B0 ;  /* 0x0000000000007941 */ /* 0x000fea0003800200 */
.L_x_4002:
[----:B----4-:R4:W0:Y:S01]  /*9380*/  LDS R3, [R207+0x1990] ;  /* 0x00199000cf037984 */ /* 0x0108220000000800 */
[----:B------:R-:W-:Y:S01]  /*9390*/  BSSY.RECONVERGENT B0, `(.L_x_4004) ;  /* 0x0000005000007945 */ /* 0x000fe20003800200 */
[----:B--2---:R-:W-:Y:S02]  /*93a0*/  IADD3 R155, PT, PT, R96, 0x2c0, RZ ;  /* 0x000002c0609b7810 */ /* 0x004fe40007ffe0ff */
[----:B------:R-:W-:Y:S01]  /*93b0*/  LEA R7, R7, UR26, 0x2 ;  /* 0x0000001a07077c11 */ /* 0x000fe2000f8e10ff */
[----:B------:R-:W-:Y:S06]  /*93c0*/  @!P3 BRA `(.L_x_4005) ;  /* 0x000000000004b947 */ /* 0x000fec0003800000 */
[----:B0-----:R2:W-:Y:S02]  /*93d0*/  REDG.E.ADD.F32.FTZ.RN.STRONG.GPU desc[UR28][R4.64+0x900], R3 ;  /* 0x00090003040079a6 */ /* 0x0015e4000c12f31c */
.L_x_4005:
[----:B------:R-:W-:Y:S05]  /*93e0*/  BSYNC.RECONVERGENT B0 ;  /* 0x0000000000007941 */ /* 0x000fea0003800200 */
.L_x_4004:
[----:B0-2---:R0:W2:Y:S01]  /*93f0*/  LDS R3, [R7+0x1a90] ;  /* 0x001a900007037984 */ /* 0x0050a20000000800 */
[----:B------:R-:W-:Y:S01]  /*9400*/  BSSY.RECONVERGENT B0, `(.L_x_4006) ;  /* 0x0000004000007945 */ /* 0x000fe20003800200 */
[----:B------:R-:W-:-:S03]  /*9410*/  LEA.HI R155, R155, R96, RZ, 0x1b ;  /* 0x000000609b9b7211 */ /* 0x000fc600078fd8ff */
[----:B------:R-:W-:Y:S05]  /*9420*/  @!P4 BRA `(.L_x_4007) ;  /* 0x000000000004c947 */ /* 0x000fea0003800000 */
[----:B--2---:R2:W-:Y:S02]  /*9430*/  REDG.E.ADD.F32.FTZ.RN.STRONG.GPU desc[UR28][R4.64+0xa00], R3 ;  /* 0x000a0003040079a6 */ /* 0x0045e4000c12f31c */
.L_x_4007:
[----:B------:R-:W-:Y:S05]  /*9440*/  BSYNC.RECONVERGENT B0 ;  /* 0x0000000000007941 */ /* 0x000fea0003800200 */
.L_x_4006:
[----:B--2---:R-:W-:Y:S01]  /*9450*/  LEA R3, R155, UR26, 0x2 ;  /* 0x0000001a9b037c11 */ /* 0x004fe2000f8e10ff */
[----:B------:R-:W-:Y:S01]  /*9460*/  BSSY.RECONVERGENT B0, `(.L_x_4008) ;  /* 0x000000b000007945 */ /* 0x000fe20003800200 */
[----:B------:R-:W-:Y:S01]  /*9470*/  ISETP.GE.AND P6, PT, R154, 0x2c1, PT ;  /* 0x000002c19a00780c */ /* 0x000fe20003fc6270 */
[-C--:B------:R-:W-:Y:S01]  /*9480*/  FFMA.FTZ R191, R42, -R27.reuse, R191 ;  /* 0x8000001b2abf7223 */ /* 0x080fe200000100bf */
[C---:B------:R-:W-:Y:S01]  /*9490*/  ISETP.GE.AND P0, PT, R154.reuse, 0x301, PT ;  /* 0x000003019a00780c */ /* 0x040fe20003f06270 */
[----:B---3--:R-:W-:Y:S01]  /*94a0*/  FMUL.FTZ R2, R153, R27 ;  /* 0x0000001b99027220 */ /* 0x008fe20000410000 */
[----:B------:R-:W2:Y:S01]  /*94b0*/  LDS R3, [R3+0x1b90] ;  /* 0x001b900003037984 */ /* 0x000ea20000000800 */
[C---:B------:R-:W-:Y:S02]  /*94c0*/  ISETP.GE.AND P2, PT, R154.reuse, 0x341, PT ;  /* 0x000003419a00780c */ /* 0x040fe40003f46270 */
[C---:B------:R-:W-:Y:S02]  /*94d0*/  ISETP.GE.AND P3, PT, R154.reuse, 0x381, PT ;  /* 0x000003819a00780c */ /* 0x040fe40003f66270 */
[----:B------:R-:W-:-:S04]  /*94e0*/  ISETP.GE.AND P4, PT, R154, 0x3c1, PT ;  /* 0x000003c19a00780c */ /* 0x000fc80003f86270 */
[----:B------:R-:W-:Y:S09]  /*94f0*/  @!P6 BRA `(.L_x_4009) ;  /* 0x000000000004e947 */ /* 0x000ff20003800000 */
[----:B--2---:R3:W-:Y:S02]  /*9500*/  REDG.E.ADD.F32.FTZ.RN.STRONG.GPU desc[UR28][R4.64+0xb00], R3 ;  /* 0x000b0003040079a6 */ /* 0x0047e4000c12f31c */
.L_x_4009:
[----:B------:R-:W-:Y:S05]  /*9510*/  BSYNC.RECONVERGENT B0 ;  /* 0x0000000000007941 */ /* 0x000fea0003800200 */
.L_x_4008:
[----:B----4-:R-:W-:Y:S01]  /*9520*/  IADD3 R207, PT, PT, R96, 0x300, RZ ;  /* 0x0000030060cf7810 */ /* 0x010fe20007ffe0ff */
[-C--:B------:R-:W-:Y:S01]  /*9530*/  FFMA.FTZ R216, R43, -R26.reuse, R216 ;  /* 0x8000001a2bd87223 */ /* 0x080fe200000100d8 */
[----:B--23--:R-:W-:Y:S01]  /*9540*/  FMUL.FTZ R3, R157, R26 ;  /* 0x0000001a9d037220 */ /* 0x00cfe20000410000 */
[----:B-1----:R-:W-:Y:S01]  /*9550*/  FFMA.FTZ R152, R2, R191, RZ ;  /* 0x000000bf02987223 */ /* 0x002fe200000100ff */
[----:B------:R-:W-:Y:S01]  /*9560*/  LEA.HI R207, R207, R96, RZ, 0x1b ;  /* 0x00000060cfcf7211 */ /* 0x000fe200078fd8ff */
[-C--:B------:R-:W-:Y:S01]  /*9570*/  FFMA.FTZ R193, R40, -R25.reuse, R193 ;  /* 0x8000001928c17223 */ /* 0x080fe200000100c1 */
[----:B0-----:R-:W-:Y:S01]  /*9580*/  FMUL.FTZ R7, R151, R25 ;  /* 0x0000001997077220 */ /* 0x001fe20000410000 */
[----:B------:R-:W-:Y:S01]  /*9590*/  FFMA.FTZ R154, R3, R216, R152 ;  /* 0x000000d8039a7223 */ /* 0x000fe20000010098 */
[----:B------:R-:W-:Y:S01]  /*95a0*/  LEA R207, R207, UR26, 0x2 ;  /* 0x0000001acfcf7c11 */ /* 0x000fe2000f8e10ff */
[-C--:B------:R-:W-:Y:S01]  /*95b0*/  FFMA.FTZ R218, R41, -R24.reuse, R218 ;  /* 0x8000001829da7223 */ /* 0x080fe200000100da */
[----:B------:R-:W-:Y:S01]  /*95c0*/  FMUL.FTZ R152, R167, R24 ;  /* 0x00000018a7987220 */ /* 0x000fe20000410000 */
[----:B------:R-:W-:Y:S01]  /*95d0*/  FFMA.FTZ R155, R7, R193, R154 ;  /* 0x000000c1079b7223 */ /* 0x000fe2000001009a */
[-C--:B------:R-:W-:Y:S01]  /*95e0*/  FFMA.FTZ R195, R38, -R23.reuse, R195 ;  /* 0x8000001726c37223 */ /* 0x080fe200000100c3 */
[----:B------:R-:W-:Y:S01]  /*95f0*/  FMUL.FTZ R154, R175, R23 ;  /* 0x00000017af9a7220 */ /* 0x000fe20000410000 */
[----:B------:R-:W0:Y:S01]  /*9600*/  LDS R207, [R207+0x1c90] ;  /* 0x001c9000cfcf7984 */ /* 0x000e220000000800 */
[----:B------:R-:W-:Y:S01]  /*9610*/  FFMA.FTZ R177, R152, R218, R155 ;  /* 0x000000da98b17223 */ /* 0x000fe2000001009b */
[-C--:B------:R-:W-:Y:S01]  /*9620*/  FFMA.FTZ R220, R39, -R22.reuse, R220 ;  /* 0x8000001627dc7223 */ /* 0x080fe200000100dc */
[----:B------:R-:W-:Y:S01]  /*9630*/  IADD3 R209, PT, PT, R96, 0x340, RZ ;  /* 0x0000034060d17810 */ /* 0x000fe20007ffe0ff */
[----:B------:R-:W-:Y:S01]  /*9640*/  FMUL.FTZ R155, R165, R22 ;  /* 0x00000016a59b7220 */ /* 0x000fe20000410000 */
[----:B------:R-:W-:Y:S01]  /*9650*/  FFMA.FTZ R158, R154, R195, R177 ;  /* 0x000000c39a9e7223 */ /* 0x000fe200000100b1 */
[-C--:B------:R-:W-:Y:S01]  /*9660*/  FFMA.FTZ R197, R36, -R21.reuse, R197 ;  /* 0x8000001524c57223 */ /* 0x080fe200000100c5 */
[----:B------:R-:W-:Y:S01]  /*9670*/  LEA.HI R209, R209, R96, RZ, 0x1b ;  /* 0x00000060d1d17211 */ /* 0x000fe200078fd8ff */
[----:B------:R-:W-:Y:S01]  /*9680*/  FMUL.FTZ R156, R173, R21 ;  /* 0x00000015ad9c7220 */ /* 0x000fe20000410000 */
[----:B------:R-:W-:Y:S01]  /*9690*/  FFMA.FTZ R177, R155, R220, R158 ;  /* 0x000000dc9bb17223 */ /* 0x000fe2000001009e */
[----:B------:R-:W-:Y:S01]  /*96a0*/  BSSY.RECONVERGENT B0, `(.L_x_4010) ;  /* 0x0000007000007945 */ /* 0x000fe20003800200 */
[-C--:B------:R-:W-:Y:S01]  /*96b0*/  FFMA.FTZ R222, R37, -R20.reuse, R222 ;  /* 0x8000001425de7223 */ /* 0x080fe200000100de */
[----:B------:R-:W-:Y:S01]  /*96c0*/  LEA R209, R209, UR26, 0x2 ;  /* 0x0000001ad1d17c11 */ /* 0x000fe2000f8e10ff */
[----:B------:R-:W-:Y:S01]  /*96d0*/  FMUL.FTZ R158, R163, R20 ;  /* 0x00000014a39e7220 */ /* 0x000fe20000410000 */
[----:B------:R-:W-:Y:S01]  /*96e0*/  FFMA.FTZ R177, R156, R197, R177 ;  /* 0x000000c59cb17223 */ /* 0x000fe200000100b1 */
[----:B------:R-:W-:Y:S06]  /*96f0*/  @!P0 BRA `(.L_x_4011) ;  /* 0x0000000000048947 */ /* 0x000fec0003800000 */
[----:B0-----:R1:W-:Y:S02]  /*9700*/  REDG.E.ADD.F32.FTZ.RN.STRONG.GPU desc[UR28][R4.64+0xc00], R207 ;  /* 0x000c00cf040079a6 */ /* 0x0013e4000c12f31c */
.L_x_4011:
[----:B------:R-:W-:Y:S05]  /*9710*/  BSYNC.RECONVERGENT B0 ;  /* 0x0000000000007941 */ /* 0x000fea0003800200 */
.L_x_4010:
[----:B------:R-:W-:Y:S01]  /*9720*/  FFMA.FTZ R162, R158, R222, R177 ;  /* 0x000000de9ea27223 */ /* 0x000fe200000100b1 */
[----:B------:R-:W-:Y:S01]  /*9730*/  BSSY.RECONVERGENT B0, `(.L_x_4012) ;  /* 0x0000006000007945 */ /* 0x000fe20003800200 */
[----:B------:R2:W3:Y:S01]  /*9740*/  LDS R177, [R209+0x1d90] ;  /* 0x001d9000d1b17984 */ /* 0x0004e20000000800 */
[-C--:B------:R-:W-:Y:S01]  /*9750*/  FFMA.FTZ R160, R34, -R19.reuse, R199 ;  /* 0x8000001322a07223 */ /* 0x080fe200000100c7 */
[----:B------:R-:W-:Y:S01]  /*9760*/  FMUL.FTZ R199, R171, R19 ;  /* 0x00000013abc77220 */ /* 0x000fe20000410000 */
[----:B------:R-:W-:Y:S06]  /*9770*/  @!P2 BRA `(.L_x_4013) ;  /* 0x000000000004a947 */ /* 0x000fec0003800000 */
[----:B---3--:R4:W-:Y:S02]  /*9780*/  REDG.E.ADD.F32.FTZ.RN.STRONG.GPU desc[UR28][R4.64+0xd00], R177 ;  /* 0x000d00b1040079a6 */ /* 0x0089e4000c12f31c */
.L_x_4013:
[----:B------:R-:W-:Y:S05]  /*9790*/  BSYNC.RECONVERGENT B0 ;  /* 0x0000000000007941 */ /* 0x000fea0003800200 */
.L_x_4012:
[----:B---34-:R-:W-:Y:S01]  /*97a0*/  IADD3 R177, PT, PT, R96, 0x380, RZ ;  /* 0x0000038060b17810 */ /* 0x018fe20007ffe0ff */
[-C--:B------:R-:W-:Y:S01]  /*97b0*/  FFMA.FTZ R224, R35, -R18.reuse, R224 ;  /* 0x8000001223e07223 */ /* 0x080fe200000100e0 */
[----:B01----:R-:W-:Y:S01]  /*97c0*/  FMUL.FTZ R207, R161, R18 ;  /* 0x00000012a1cf7220 */ /* 0x003fe20000410000 */
[----:B------:R-:W-:Y:S01]  /*97d0*/  FFMA.FTZ R162, R199, R160, R162 ;  /* 0x000000a0c7a27223 */ /* 0x000fe200000100a2 */
[----:B------:R-:W-:Y:S01]  /*97e0*/  LEA.HI R177, R177, R96, RZ, 0x1b ;  /* 0x00000060b1b17211 */ /* 0x000fe200078fd8ff */
[-C--:B------:R-:W-:Y:S01]  /*97f0*/  FFMA.FTZ R164, R32, -R17.reuse, R201 ;  /* 0x8000001120a47223 */ /* 0x080fe200000100c9 */
[----:B------:R-:W-:Y:S01]  /*9800*/  FMUL.FTZ R201, R169, R17 ;  /* 0x00000011a9c97220 */ /* 0x000fe20000410000 */
[----:B------:R-:W-:Y:S01]  /*9810*/  FFMA.FTZ R162, R207, R224, R162 ;  /* 0x000000e0cfa27223 */ /* 0x000fe200000100a2 */
[----:B------:R-:W-:Y:S01]  /*9820*/  LEA R177, R177, UR26, 0x2 ;  /* 0x0000001ab1b17c11 */ /* 0x000fe2000f8e10ff */
[----:B------:R-:W-:Y:S01]  /*9830*/  FFMA.FTZ R166, R30, -R15, R203 ;  /* 0x8000000f1ea67223 */ /* 0x000fe200000100cb */
[-C--:B------:R-:W-:Y:S01]  /*9840*/  FFMA.FTZ R226, R33, -R16.reuse, R226 ;  /* 0x8000001021e27223 */ /* 0x080fe200000100e2 */
[----:B------:R-:W-:Y:S01]  /*9850*/  FMUL.FTZ R203, R159, R16 ;  /* 0x000000109fcb7220 */ /* 0x000fe20000410000 */
[----:B------:R-:W-:Y:S01]  /*9860*/  FFMA.FTZ R162, R201, R164, R162 ;  /* 0x000000a4c9a27223 */ /* 0x000fe200000100a2 */
[----:B------:R-:W-:Y:S01]  /*9870*/  FFMA.FTZ R168, R28, -R13, R205 ;  /* 0x8000000d1ca87223 */ /* 0x000fe200000100cd */
[----:B------:R-:W0:Y:S01]  /*9880*/  LDS R177, [R177+0x1e90] ;  /* 0x001e9000b1b17984 */ /* 0x000e220000000800 */
[----:B------:R-:W-:Y:S01]  /*9890*/  FMUL.FTZ R205, R179, R15 ;  /* 0x0000000fb3cd7220 */ /* 0x000fe20000410000 */
[----:B------:R-:W-:Y:S01]  /*98a0*/  FFMA.FTZ R162, R203, R226, R162 ;  /* 0x000000e2cba27223 */ /* 0x000fe200000100a2 */
[----:B------:R-:W-:Y:S01]  /*98b0*/  IADD3 R211, PT, PT, R96, 0x3c0, RZ ;  /* 0x000003c060d37810 */ /* 0x000fe20007ffe0ff */
[-C--:B------:R-:W-:Y:S01]  /*98c0*/  FFMA.FTZ R228, R31, -R14.reuse, R228 ;  /* 0x8000000e1fe47223 */ /* 0x080fe200000100e4 */
[----:B--2---:R-:W-:Y:S01]  /*98d0*/  FMUL.FTZ R209, R181, R14 ;  /* 0x0000000eb5d17220 */ /* 0x004fe20000410000 */
[----:B------:R-:W-:Y:S01]  /*98e0*/  FFMA.FTZ R162, R205, R166, R162 ;  /* 0x000000a6cda27223 */ /* 0x000fe200000100a2 */
[----:B------:R-:W-:Y:S01]  /*98f0*/  LEA.HI R170, R211, R96, RZ, 0x1b ;  /* 0x00000060d3aa7211 */ /* 0x000fe200078fd8ff */
[----:B------:R-:W-:Y:S01]  /*9900*/  FMUL.FTZ R211, R183, R13 ;  /* 0x0000000db7d37220 */ /* 0x000fe20000410000 */
[----:B------:R-:W-:Y:S01]  /*9910*/  BSSY.RECONVERGENT B0, `(.L_x_4014) ;  /* 0x0000008000007945 */ /* 0x000fe20003800200 */
[----:B------:R-:W-:Y:S01]  /*9920*/  FFMA.FTZ R162, R209, R228, R162 ;  /* 0x000000e4d1a27223 */ /* 0x000fe200000100a2 */
[-C--:B------:R-:W-:Y:S01]  /*9930*/  FFMA.FTZ R230, R29, -R12.reuse, R230 ;  /* 0x8000000c1de67223 */ /* 0x080fe200000100e6 */
[----:B------:R-:W-:Y:S01]  /*9940*/  LEA R170, R170, UR26, 0x2 ;  /* 0x0000001aaaaa7c11 */ /* 0x000fe2000f8e10ff */
[----:B------:R-:W-:Y:S01]  /*9950*/  FMUL.FTZ R213, R185, R12 ;  /* 0x0000000cb9d57220 */ /* 0x000fe20000410000 */
[----:B------:R-:W-:Y:S01]  /*9960*/  FFMA.FTZ R162, R211, R168, R162 ;  /* 0x000000a8d3a27223 */ /* 0x000fe200000100a2 */
[----:B------:R-:W-:Y:S06]  /*9970*/  @!P3 BRA `(.L_x_4015) ;  /* 0x000000000004b947 */ /* 0x000fec0003800000 */
[----:B0-----:R1:W-:Y:S02]  /*9980*/  REDG.E.ADD.F32.FTZ.RN.STRONG.GPU desc[UR28][R4.64+0xe00], R177 ;  /* 0x000e00b1040079a6 */ /* 0x0013e4000c12f31c */
.L_x_4015:
[----:B------:R-:W-:Y:S05]  /*9990*/  BSYNC.RECONVERGENT B0 ;  /* 0x0000000000007941 */ /* 0x000fea0003800200 */
.L_x_4014:
[----:B------:R2:W3:Y:S01]  /*99a0*/  LDS R215, [R170+0x1f90] ;  /* 0x001f9000aad77984 */ /* 0x0004e20000000800 */
[----:B------:R-:W-:Y:S01]  /*99b0*/  BSSY.RECONVERGENT B0, `(.L_x_4016) ;  /* 0x0000004000007945 */ /* 0x000fe20003800200 */
[----:B01----:R-:W-:-:S03]  /*99c0*/  FFMA.FTZ R177, R213, R230, R162 ;  /* 0x000000e6d5b17223 */ /* 0x003fc600000100a2 */
[----:B------:R-:W-:Y:S05]  /*99d0*/  @!P4 BRA `(.L_x_4017) ;  /* 0x000000000004c947 */ /* 0x000fea0003800000 */
[----:B---3--:R0:W-:Y:S02]  /*99e0*/  REDG.E.ADD.F32.FTZ.RN.STRONG.GPU desc[UR28][R4.64+0xf00], R215 ;  /* 0x000f00d7040079a6 */ /* 0x0081e4000c12f31c */
.L_x_4017:
[----:B------:R-:W-:Y:S05]  /*99f0*/  BSYNC.RECONVERGENT B0 ;  /* 0x0000000000007941 */ /* 0x000fea0003800200 */
.L_x_4016:
[----:B0-----:R-:W0:Y:S01]  /*9a00*/  SHFL.DOWN PT, R4, R177, 0x1, 0x1f ;  /* 0x08201f00b1047f89 */ /* 0x001e2200000e0000 */
[----:B------:R-:W-:Y:S01]  /*9a10*/  ISETP.GT.AND P0, PT, R76, 0x1e, PT ;  /* 0x0000001e4c00780c */ /* 0x000fe20003f04270 */
[----:B------:R-:W-:Y:S01]  /*9a20*/  FADD.FTZ R117, R213, R117 ;  /* 0x00000075d5757221 */ /* 0x000fe20000010000 */
[----:B------:R-:W-:Y:S01]  /*9a30*/  FMUL.FTZ R213, R150, R183 ;  /* 0x000000b796d57220 */ /* 0x000fe20000410000 */
[----:B------:R-:W1:Y:S01]  /*9a40*/  SHFL.DOWN PT, R5, R6, 0x1, 0x1f ;  /* 0x08201f0006057f89 */ /* 0x000e6200000e0000 */
[----:B------:R-:W-:Y:S01]  /*9a50*/  FADD.FTZ R125, R158, R125 ;  /* 0x0000007d9e7d7221 */ /* 0x000fe20000010000 */
[----:B------:R-:W-:Y:S01]  /*9a60*/  FADD.FTZ R127, R155, R127 ;  /* 0x0000007f9b7f7221 */ /* 0x000fe20000010000 */
[----:B------:R-:W-:Y:S01]  /*9a70*/  FMUL.FTZ R213, R168, R213 ;  /* 0x000000d5a8d57220 */ /* 0x000fe20000410000 */
[----:B------:R-:W-:Y:S01]  /*9a80*/  FADD.FTZ R129, R152, R129 ;  /* 0x0000008198817221 */ /* 0x000fe20000010000 */
[----:B------:R-:W-:Y:S01]  /*9a90*/  FADD.FTZ R132, R7, R132 ;  /* 0x0000008407847221 */ /* 0x000fe20000010000 */
[----:B------:R-:W-:Y:S01]  /*9aa0*/  FMUL.FTZ R155, R150, R167 ;  /* 0x000000a7969b7220 */ /* 0x000fe20000410000 */
[----:B------:R-:W-:Y:S01]  /*9ab0*/  FFMA.FTZ R213, R28, R183, R213 ;  /* 0x000000b71cd57223 */ /* 0x000fe200000100d5 */
[C---:B------:R-:W-:Y:S01]  /*9ac0*/  FMUL.FTZ R152, R150.reuse, R151 ;  /* 0x0000009796987220 */ /* 0x040fe20000410000 */
[----:B------:R-:W-:Y:S01]  /*9ad0*/  FMUL.FTZ R7, R150, R157 ;  /* 0x0000009d96077220 */ /* 0x000fe20000410000 */
[----:B------:R-:W-:Y:S01]  /*9ae0*/  FADD.FTZ R130, R154, R130 ;  /* 0x000000829a827221 */ /* 0x000fe20000010000 */
[----:B------:R-:W-:Y:S01]  /*9af0*/  FMUL.FTZ R218, R218, R155 ;  /* 0x0000009bdada7220 */ /* 0x000fe20000410000 */
[----:B------:R-:W-:Y:S01]  /*9b00*/  FMUL.FTZ R193, R193, R152 ;  /* 0x00000098c1c17220 */ /* 0x000fe20000410000 */
[----:B------:R-:W-:Y:S01]  /*9b10*/  FMUL.FTZ R216, R216, R7 ;  /* 0x00000007d8d87220 */ /* 0x000fe20000410000 */
[----:B------:R-:W-:Y:S01]  /*9b20*/  BSSY.RECONVERGENT B0, `(.L_x_4018) ;  /* 0x000006c000007945 */ /* 0x000fe20003800200 */
[----:B------:R-:W-:Y:S01]  /*9b30*/  FFMA.FTZ R218, R41, R167, R218 ;  /* 0x000000a729da7223 */ /* 0x000fe200000100da */
[----:B------:R-:W-:Y:S01]  /*9b40*/  FFMA.FTZ R193, R40, R151, R193 ;  /* 0x0000009728c17223 */ /* 0x000fe200000100c1 */
[----:B------:R-:W-:Y:S01]  /*9b50*/  FFMA.FTZ R216, R43, R157, R216 ;  /* 0x0000009d2bd87223 */ /* 0x000fe200000100d8 */
        /* <DEDUP_REMOVED lines=18> */
[----:B------:R-:W-:-:S03]  /*9c80*/  FADD.FTZ R135, R216, R135 ;  /* 0x00000087d8877221 */ /* 0x000fc60000010000 */
[----:B0-----:R-:W-:Y:S01]  /*9c90*/  @!P0 FADD.FTZ R177, R177, R4 ;  /* 0x00000004b1b18221 */ /* 0x001fe20000010000 */
[----:B-1----:R-:W-:-:S04]  /*9ca0*/  @!P0 FADD.FTZ R6, R6, R5 ;  /* 0x0000000506068221 */ /* 0x002fc80000010000 */
[----:B------:R-:W0:Y:S01]  /*9cb0*/  SHFL.DOWN PT, R4, R177, 0x4, 0x1f ;  /* 0x08801f00b1047f89 */ /* 0x000e2200000e0000 */
[----:B------:R-:W-:Y:S01]  /*9cc0*/  ISETP.GT.AND P0, PT, R76, 0x1b, PT ;  /* 0x0000001b4c00780c */ /* 0x000fe20003f04270 */
[----:B------:R-:W-:Y:S02]  /*9cd0*/  FMUL.FTZ R5, R150, R185 ;  /* 0x000000b996057220 */ /* 0x000fe40000410000 */
[----:B---3--:R-:W1:Y:S02]  /*9ce0*/  SHFL.DOWN PT, R215, R6, 0x4, 0x1f ;  /* 0x08801f0006d77f89 */ /* 0x008e6400000e0000 */
        /* <DEDUP_REMOVED lines=13> */
[----:B0-----:R-:W-:-:S02]  /*9dc0*/  @!P0 FADD.FTZ R177, R177, R4 ;  /* 0x00000004b1b18221 */ /* 0x001fc40000010000 */
[----:B------:R-:W-:Y:S01]  /*9dd0*/  FFMA.FTZ R226, R33, R159, R226 ;  /* 0x0000009f21e27223 */ /* 0x000fe200000100e2 */
        /* <DEDUP_REMOVED lines=24> */
[----:B0-----:R-:W-:Y:S01]  /*9f60*/  @!P0 FADD.FTZ R177, R177, R4 ;  /* 0x00000004b1b18221 */ /* 0x001fe20000010000 */
[----:B------:R-:W-:Y:S02]  /*9f70*/  FMUL.FTZ R4, R150, R173 ;  /* 0x000000ad96047220 */ /* 0x000fe40000410000 */
[----:B------:R-:W-:Y:S01]  /*9f80*/  FADD.FTZ R139, R220, R139 ;  /* 0x0000008bdc8b7221 */ /* 0x000fe20000010000 */
[----:B-1----:R-:W-:Y:S01]  /*9f90*/  @!P0 FADD.FTZ R6, R6, R185 ;  /* 0x000000b906068221 */ /* 0x002fe20000010000 */
[----:B------:R-:W0:Y:S01]  /*9fa0*/  SHFL.DOWN PT, R158, R177, 0x10, 0x1f ;  /* 0x0a001f00b19e7f89 */ /* 0x000e2200000e0000 */
[----:B------:R-:W-:Y:S01]  /*9fb0*/  ISETP.NE.AND P0, PT, R76, RZ, PT ;  /* 0x000000ff4c00720c */ /* 0x000fe20003f05270 */
[----:B------:R-:W-:Y:S01]  /*9fc0*/  FMUL.FTZ R197, R197, R4 ;  /* 0x00000004c5c57220 */ /* 0x000fe20000410000 */
[C---:B------:R-:W-:Y:S01]  /*9fd0*/  FMUL.FTZ R4, R150.reuse, R175 ;  /* 0x000000af96047220 */ /* 0x040fe20000410000 */
[----:B------:R-:W1:Y:S01]  /*9fe0*/  SHFL.DOWN PT, R161, R6, 0x10, 0x1f ;  /* 0x0a001f0006a17f89 */ /* 0x000e6200000e0000 */
[----:B------:R-:W-:Y:S01]  /*9ff0*/  FMUL.FTZ R150, R150, R153 ;  /* 0x0000009996967220 */ /* 0x000fe20000410000 */
[----:B------:R-:W-:Y:S01]  /*a000*/  FFMA.FTZ R197, R36, R173, R197 ;  /* 0x000000ad24c57223 */ /* 0x000fe200000100c5 */
[----:B------:R-:W-:-:S02]  /*a010*/  FMUL.FTZ R195, R195, R4 ;  /* 0x00000004c3c37220 */ /* 0x000fc40000410000 */
[----:B------:R-:W-:Y:S01]  /*a020*/  FMUL.FTZ R191, R191, R150 ;  /* 0x00000096bfbf7220 */ /* 0x000fe20000410000 */
[----:B------:R-:W-:Y:S01]  /*a030*/  FADD.FTZ R140, R197, R140 ;  /* 0x0000008cc58c7221 */ /* 0x000fe20000010000 */
[----:B------:R-:W-:Y:S02]  /*a040*/  FFMA.FTZ R195, R38, R175, R195 ;  /* 0x000000af26c37223 */ /* 0x000fe400000100c3 */
[----:B------:R-:W-:Y:S01]  /*a050*/  FFMA.FTZ R191, R42, R153, R191 ;  /* 0x000000992abf7223 */ /* 0x000fe200000100bf */
[----:B------:R-:W-:Y:S01]  /*a060*/  @!P0 SHF.R.U32.HI R4, RZ, 0x2, R96 ;  /* 0x00000002ff048819 */ /* 0x000fe20000011660 */
[----:B------:R-:W-:Y:S02]  /*a070*/  FADD.FTZ R138, R195, R138 ;  /* 0x0000008ac38a7221 */ /* 0x000fe40000010000 */
[----:B------:R-:W-:Y:S01]  /*a080*/  FADD.FTZ R134, R191, R134 ;  /* 0x00000086bf867221 */ /* 0x000fe20000010000 */
[----:B------:R-:W-:Y:S01]  /*a090*/  @!P0 LOP3.LUT R154, R4, 0xf8, RZ, 0xc0, !PT ;  /* 0x000000f8049a8812 */ /* 0x000fe200078ec0ff */
[----:B0-----:R-:W-:Y:S01]  /*a0a0*/  FADD.FTZ R4, R177, R158 ;  /* 0x0000009eb1047221 */ /* 0x001fe20000010000 */
[----:B-1----:R-:W-:-:S05]  /*a0b0*/  FADD.FTZ R5, R6, R161 ;  /* 0x000000a106057221 */ /* 0x002fca0000010000 */
[----:B------:R0:W-:Y:S01]  /*a0c0*/  @!P0 STS.64 [R154+UR26+0x2118], R4 ;  /* 0x002118049a008988 */ /* 0x0001e20008000a1a */
[----:B------:R-:W-:Y:S06]  /*a0d0*/  BAR.SYNC.DEFER_BLOCKING 0x0 ;  /* 0x0000000000007b1d */ /* 0x000fec0000010000 */
[----:B------:R-:W-:Y:S05]  /*a0e0*/  @P5 BRA `(.L_x_4019) ;  /* 0x00000000003c5947 */ /* 0x000fea0003800000 */
[----:B------:R-:W-:Y:S01]  /*a0f0*/  UISETP.NE.AND UP0, UPT, UR16, UR35, UPT ;  /* 0x000000231000728c */ /* 0x000fe2000bf05270 */
[----:B------:R-:W1:Y:S01]  /*a100*/  LDS.64 R2, [UR26+0x2120] ;  /* 0x0021201aff027984 */ /* 0x000e620008000a00 */
[----:B------:R-:W-:Y:S01]  /*a110*/  ULEA UR32, UR6, UR26, 0x2 ;  /* 0x0000001a06207291 */ /* 0x000fe2000f8e10ff */
[----:B------:R-:W-:-:S03]  /*a120*/  ISETP.GT.AND P0, PT, R76, 0xf, PT ;  /* 0x0000000f4c00780c */ /* 0x000fc60003f04270 */
[----:B------:R-:W-:Y:S02]  /*a130*/  PLOP3.LUT P2, PT, PT, PT, UP0, 0x80, 0x8 ;  /* 0x000000000008781c */ /* 0x000fe40003f4f008 */
[----:B------:R-:W-:Y:S02]  /*a140*/  FSEL R6, R6, R5, P0 ;  /* 0x0000000506067208 */ /* 0x000fe40000000000 */
[----:B------:R-:W-:-:S09]  /*a150*/  FSEL R177, R177, R4, P0 ;  /* 0x00000004b1b17208 */ /* 0x000fd20000000000 */
[----:B------:R-:W3:Y:S04]  /*a160*/  @P2 LDS R150, [UR32+0x3a50] ;  /* 0x003a5020ff962984 */ /* 0x000ee80008000800 */
[----:B------:R-:W4:Y:S01]  /*a170*/  @P2 LDS R7, [UR32+0x3650] ;  /* 0x00365020ff072984 */ /* 0x000f220008000800 */
[----:B-1----:R-:W-:Y:S01]  /*a180*/  FADD.FTZ R3, R3, R6 ;  /* 0x0000000603037221 */ /* 0x002fe20000010000 */
[----:B------:R-:W-:-:S03]  /*a190*/  FADD.FTZ R2, R2, R177 ;  /* 0x000000b102027221 */ /* 0x000fc60000010000 */
[----:B---3--:R-:W-:Y:S01]  /*a1a0*/  @P2 FADD.FTZ R3, R3, R150 ;  /* 0x0000009603032221 */ /* 0x008fe20000010000 */
[----:B----4-:R-:W-:-:S04]  /*a1b0*/  @P2 FADD.FTZ R2, R2, R7 ;  /* 0x0000000702022221 */ /* 0x010fc80000010000 */
[----:B------:R1:W-:Y:S04]  /*a1c0*/  STS [UR32+0x3a50], R3 ;  /* 0x003a5003ff007988 */ /* 0x0003e80008000820 */
[----:B------:R1:W-:Y:S02]  /*a1d0*/  STS [UR32+0x3650], R2 ;  /* 0x00365002ff007988 */ /* 0x0003e40008000820 */
.L_x_4019:
[----:B------:R-:W-:Y:S05]  /*a1e0*/  BSYNC.RECONVERGENT B0 ;  /* 0x0000000000007941 */ /* 0x000fea0003800200 */
.L_x_4018:
[----:B------:R-:W-:-:S04]  /*a1f0*/  UIADD3 UR6, UPT, UPT, UR6, 0x1, URZ ;  /* 0x0000000106067890 */ /* 0x000fc8000fffe0ff */
[----:B------:R-:W-:-:S09]  /*a200*/  UISETP.GE.AND UP0, UPT, UR6, UR48, UPT ;  /* 0x000000300600728c */ /* 0x000fd2000bf06270 */
[----:B------:R-:W-:Y:S05]  /*a210*/  BRA.U !UP0, `(.L_x_4020) ;  /* 0xffffffc908507547 */ /* 0x000fea000b83ffff */
.L_x_3975:
[----:B------:R-:W-:Y:S01]  /*a220*/  BAR.SYNC.DEFER_BLOCKING 0x0 ;  /* 0x0000000000007b1d */ /* 0x000fe20000010000 */
[----:B------:R-:W-:Y:S01]  /*a230*/  UIADD3 UR27, UPT, UPT, -UR25, UR27, URZ ;  /* 0x0000001b191b7290 */ /* 0x000fe2000fffe1ff */
[----:B------:R-:W-:Y:S02]  /*a240*/  MOV R0, RZ ;  /* 0x000000ff00007202 */ /* 0x000fe40000000f00 */
[----:B-1----:R-:W-:Y:S02]  /*a250*/  CS2R R2, SRZ ;  /* 0x0000000000027805 */ /* 0x002fe4000001ff00 */
[----:B0-----:R-:W-:Y:S02]  /*a260*/  CS2R R4, SRZ ;  /* 0x0000000000047805 */ /* 0x001fe4000001ff00 */
[----:B------:R-:W-:Y:S02]  /*a270*/  CS2R R6, SRZ ;  /* 0x0000000000067805 */ /* 0x000fe4000001ff00 */
[----:B------:R-:W-:-:S02]  /*a280*/  CS2R R10, SRZ ;  /* 0x00000000000a7805 */ /* 0x000fc4000001ff00 */
[----:B------:R-:W-:Y:S02]  /*a290*/  ISETP.GE.AND P1, PT, R94, UR27, PT ;  /* 0x0000001b5e007c0c */ /* 0x000fe4000bf26270 */
[----:B------:R-:W-:Y:S02]  /*a2a0*/  CS2R R12, SRZ ;  /* 0x00000000000c7805 */ /* 0x000fe4000001ff00 */
[----:B------:R-:W-:Y:S02]  /*a2b0*/  ISETP.GE.AND P2, PT, R91, UR27, PT ;  /* 0x0000001b5b007c0c */ /* 0x000fe4000bf46270 */
[----:B------:R-:W-:Y:S02]  /*a2c0*/  CS2R R14, SRZ ;  /* 0x00000000000e7805 */ /* 0x000fe4000001ff00 */
[----:B------:R-:W-:Y:S02]  /*a2d0*/  ISETP.GE.AND P3, PT, R90, UR27, PT ;  /* 0x0000001b5a007c0c */ /* 0x000fe4000bf66270 */
[----:B------:R-:W-:-:S02]  /*a2e0*/  CS2R R16, SRZ ;  /* 0x0000000000107805 */ /* 0x000fc4000001ff00 */
[----:B------:R-:W-:Y:S01]  /*a2f0*/  ISETP.GE.AND P4, PT, R89, UR27, PT ;  /* 0x0000001b59007c0c */ /* 0x000fe2000bf86270 */
[----:B------:R-:W-:Y:S01]  /*a300*/  IMAD.MOV.U32 R19, RZ, RZ, RZ ;  /* 0x000000ffff137224 */ /* 0x000fe200078e00ff */
[----:B------:R-:W-:Y:S01]  /*a310*/  ISETP.GE.AND P6, PT, R88, UR27, PT ;  /* 0x0000001b58007c0c */ /* 0x000fe2000bfc6270 */
[----:B------:R-:W0:Y:S01]  /*a320*/  LDCU.64 UR10, c[0x0][0x4f8] ;  /* 0x00009f00ff0a77ac */ /* 0x000e220008000a00 */
[----:B------:R-:W-:Y:S01]  /*a330*/  ISETP.GE.AND P0, PT, R87, UR27, PT ;  /* 0x0000001b57007c0c */ /* 0x000fe2000bf06270 */
[----:B------:R-:W1:Y:S01]  /*a340*/  LDCU.64 UR32, c[0x0][0x500] ;  /* 0x0000a000ff2077ac */ /* 0x000e620008000a00 */
[----:B------:R-:W3:Y:S01]  /*a350*/  @!P1 LDG.E R0, desc[UR28][R8.64] ;  /* 0x0000001c08009981 */ /* 0x000ee2000c1e1900 */
[----:B------:R-:W-:-:S03]  /*a360*/  ISETP.GE.AND P1, PT, R86, UR27, PT ;  /* 0x0000001b56007c0c */ /* 0x000fc6000bf26270 */
[----:B------:R-:W4:Y:S01]  /*a370*/  @!P2 LDG.E R3, desc[UR28][R8.64+0x80] ;  /* 0x0000801c0803a981 */ /* 0x000f22000c1e1900 */
[----:B------:R-:W-:-:S03]  /*a380*/  ISETP.GE.AND P2, PT, R85, UR27, PT ;  /* 0x0000001b55007c0c */ /* 0x000fc6000bf46270 */
[----:B------:R-:W5:Y:S01]  /*a390*/  @!P3 LDG.E R2, desc[UR28][R8.64+0x100] ;  /* 0x0001001c0802b981 */ /* 0x000f62000c1e1900 */
[----:B------:R-:W-:-:S03]  /*a3a0*/  ISETP.GE.AND P3, PT, R84, UR27, PT ;  /* 0x0000001b54007c0c */ /* 0x000fc6000bf66270 */
[----:B------:R-:W2:Y:S01]  /*a3b0*/  @!P4 LDG.E R5, desc[UR28][R8.64+0x180] ;  /* 0x0001801c0805c981 */ /* 0x000ea2000c1e1900 */
        /* <DEDUP_REMOVED lines=13> */
[----:B------:R-:W2:Y:S04]  /*a490*/  @!P6 LDG.E R12, desc[UR28][R8.64+0x500] ;  /* 0x0005001c080ce981 */ /* 0x000ea8000c1e1900 */
[----:B------:R-:W2:Y:S04]  /*a4a0*/  @!P0 LDG.E R15, desc[UR28][R8.64+0x580] ;  /* 0x0005801c080f8981 */ /* 0x000ea8000c1e1900 */
[----:B------:R-:W2:Y:S04]  /*a4b0*/  @!P1 LDG.E R14, desc[UR28][R8.64+0x600] ;  /* 0x0006001c080e9981 */ /* 0x000ea8000c1e1900 */
[----:B------:R-:W2:Y:S04]  /*a4c0*/  @!P2 LDG.E R17, desc[UR28][R8.64+0x680] ;  /* 0x0006801c0811a981 */ /* 0x000ea8000c1e1900 */
[----:B------:R-:W2:Y:S04]  /*a4d0*/  @!P3 LDG.E R16, desc[UR28][R8.64+0x700] ;  /* 0x0007001c0810b981 */ /* 0x000ea8000c1e1900 */
[----:B------:R-:W2:Y:S01]  /*a4e0*/  @!P4 LDG.E R19, desc[UR28][R8.64+0x780] ;  /* 0x0007801c0813c981 */ /* 0x000ea2000c1e1900 */
[----:B------:R-:W-:Y:S01]  /*a4f0*/  UMOV UR6, UR25 ;  /* 0x0000001900067c82 */ /* 0x000fe20008000000 */
[----:B------:R-:W-:Y:S01]  /*a500*/  UMOV UR7, URZ ;  /* 0x000000ff00077c82 */ /* 0x000fe20008000000 */
[----:B------:R-:W-:-:S02]  /*a510*/  UIADD3 UR18, UP0, UPT, UR18, -0x1000, URZ ;  /* 0xfffff00012127890 */ /* 0x000fc4000ff1e0ff */
[----:B0-----:R-:W-:Y:S02]  /*a520*/  UIMAD.WIDE.U32 UR8, UR31, UR10, UR6 ;  /* 0x0000000a1f0872a5 */ /* 0x001fe4000f8e0006 */
[----:B------:R-:W-:Y:S02]  /*a530*/  UIADD3.X UR20, UPT, UPT, UR20, -0x1, URZ, UP0, !UPT ;  /* 0xffffffff14147890 */ /* 0x000fe400087fe4ff */
[----:B------:R-:W-:Y:S01]  /*a540*/  UIMAD UR9, UR31, UR11, UR9 ;  /* 0x0000000b1f0972a4 */ /* 0x000fe2000f8e0209 */
[----:B------:R-:W0:Y:S03]  /*a550*/  LDCU.64 UR10, c[0x0][0x550] ;  /* 0x0000aa00ff0a77ac */ /* 0x000e260008000a00 */
[----:B-1----:R-:W-:Y:S02]  /*a560*/  UIMAD.WIDE.U32 UR8, UR30, UR32, UR8 ;  /* 0x000000201e0872a5 */ /* 0x002fe4000f8e0008 */
[----:B------:R-:W-:-:S02]  /*a570*/  UISETP.GT.AND UP0, UPT, UR16, 0x1, UPT ;  /* 0x000000011000788c */ /* 0x000fc4000bf04270 */
[----:B------:R-:W-:Y:S02]  /*a580*/  UIMAD UR9, UR30, UR33, UR9 ;  /* 0x000000211e0972a4 */ /* 0x000fe4000f8e0209 */
[----:B------:R-:W-:Y:S02]  /*a590*/  UIADD3 UR23, UP1, UPT, UR23, -0x1000, URZ ;  /* 0xfffff00017177890 */ /* 0x000fe4000ff3e0ff */
[----:B------:R-:W-:Y:S02]  /*a5a0*/  UIADD3 UR21, UP2, UPT, UR21, -0x1000, URZ ;  /* 0xfffff00015157890 */ /* 0x000fe4000ff5e0ff */
[----:B------:R-:W-:Y:S02]  /*a5b0*/  UIADD3.X UR24, UPT, UPT, UR24, -0x1, URZ, UP1, !UPT ;  /* 0xffffffff18187890 */ /* 0x000fe40008ffe4ff */
[----:B------:R-:W-:Y:S01]  /*a5c0*/  UIADD3.X UR22, UPT, UPT, UR22, -0x1, URZ, UP2, !UPT ;  /* 0xffffffff16167890 */ /* 0x000fe200097fe4ff */
        /* <DEDUP_REMOVED lines=31> */
[----:B----4-:R-:W-:Y:S01]  /*a7c0*/  FADD.FTZ R6, R7, R100 ;  /* 0x0000006407067221 */ /* 0x010fe20000010000 */
[----:B------:R-:W-:-:S02]  /*a7d0*/  FSETP.GTU.FTZ.AND P3, PT, R10, 20, PT ;  /* 0x41a000000a00780b */ /* 0x000fc40003f7c000 */
[----:B------:R-:W4:Y:S01]  /*a7e0*/  LDS R7, [R53+0x18] ;  /* 0x0000180035077984 */ /* 0x000f220000000800 */
[--C-:B-----5:R-:W-:Y:S01]  /*a7f0*/  FADD.FTZ R11, R11, R100.reuse ;  /* 0x000000640b0b7221 */ /* 0x120fe20000010000 */
[----:B------:R-:W-:Y:S01]  /*a800*/  FSETP.GTU.FTZ.AND P2, PT, R6, 20, PT ;  /* 0x41a000000600780b */ /* 0x000fe20003f5c000 */
[----:B------:R-:W-:Y:S01]  /*a810*/  @!P0 FMUL.FTZ R0, R0, -1.4426950216293334961 ;  /* 0xbfb8aa3b00008820 */ /* 0x000fe20000410000 */
[----:B0-----:R-:W-:-:S03]  /*a820*/  FADD.FTZ R13, R13, R100 ;  /* 0x000000640d0d7221 */ /* 0x001fc60000010000 */
[----:B------:R-:W-:Y:S02]  /*a830*/  @!P1 FMUL.FTZ R4, R4, -1.4426950216293334961 ;  /* 0xbfb8aa3b04049820 */ /* 0x000fe40000410000 */
[----:B------:R-:W0:Y:S02]  /*a840*/  @!P0 MUFU.EX2 R0, R0 ;  /* 0x0000000000008308 */ /* 0x000e240000000800 */
[----:B------:R-:W-:Y:S02]  /*a850*/  @!P3 FMUL.FTZ R10, R10, -1.4426950216293334961 ;  /* 0xbfb8aa3b0a0ab820 */ /* 0x000fe40000410000 */
[----:B------:R-:W5:Y:S02]  /*a860*/  @!P1 MUFU.EX2 R4, R4 ;  /* 0x0000000400049308 */ /* 0x000f640000000800 */
[----:B------:R-:W-:Y:S02]  /*a870*/  @!P2 FMUL.FTZ R6, R6, -1.4426950216293334961 ;  /* 0xbfb8aa3b0606a820 */ /* 0x000fe40000410000 */
[----:B------:R-:W1:Y:S04]  /*a880*/  @!P3 MUFU.EX2 R10, R10 ;  /* 0x0000000a000ab308 */ /* 0x000e680000000800 */
[----:B------:R-:W3:Y:S01]  /*a890*/  @!P2 MUFU.EX2 R6, R6 ;  /* 0x000000060006a308 */ /* 0x000ee20000000800 */
[----:B0-----:R-:W-:Y:S01]  /*a8a0*/  @!P0 FADD.FTZ R2, R0, 1 ;  /* 0x3f80000000028421 */ /* 0x001fe20000010000 */
[----:B-----5:R-:W-:-:S03]  /*a8b0*/  @!P1 FADD.FTZ R0, R4, 1 ;  /* 0x3f80000004009421 */ /* 0x020fc60000010000 */
[----:B------:R-:W0:Y:S01]  /*a8c0*/  @!P0 MUFU.RCP R15, R2 ;  /* 0x00000002000f8308 */ /* 0x000e220000001000 */
[--C-:B-1----:R-:W-:Y:S01]  /*a8d0*/  FADD.FTZ R3, R3, R100.reuse ;  /* 0x0000006403037221 */ /* 0x102fe20000010000 */
[----:B------:R-:W-:Y:S01]  /*a8e0*/  @!P3 FADD.FTZ R4, R10, 1 ;  /* 0x3f8000000a04b421 */ /* 0x000fe20000010000 */
[----:B--2---:R-:W-:-:S03]  /*a8f0*/  FADD.FTZ R5, R5, R100 ;  /* 0x0000006405057221 */ /* 0x004fc60000010000 */
[----:B------:R-:W-:Y:S01]  /*a900*/  FSETP.GTU.FTZ.AND P4, PT, R3, 20, PT ;  /* 0x41a000000300780b */ /* 0x000fe20003f9c000 */
[----:B---3--:R-:W-:Y:S01]  /*a910*/  @!P2 FADD.FTZ R8, R6, 1 ;  /* 0x3f8000000608a421 */ /* 0x008fe20000010000 */
[----:B------:R-:W1:Y:S01]  /*a920*/  @!P1 MUFU.RCP R0, R0 ;  /* 0x0000000000009308 */ /* 0x000e620000001000 */
[--C-:B------:R-:W-:Y:S01]  /*a930*/  FADD.FTZ R9, R9, R100.reuse ;  /* 0x0000006409097221 */ /* 0x100fe20000010000 */
[----:B------:R-:W-:Y:S01]  /*a940*/  FSETP.GTU.FTZ.AND P6, PT, R5, 20, PT ;  /* 0x41a000000500780b */ /* 0x000fe20003fdc000 */
[----:B----4-:R-:W-:-:S05]  /*a950*/  FADD.FTZ R7, R7, R100 ;  /* 0x0000006407077221 */ /* 0x010fca0000010000 */
[----:B------:R-:W2:Y:S01]  /*a960*/  @!P2 MUFU.RCP R17, R8 ;  /* 0x000000080011a308 */ /* 0x000ea20000001000 */
[----:B0-----:R-:W-:Y:S01]  /*a970*/  @!P0 FMUL.FTZ R134, R134, R15 ;  /* 0x0000000f86868220 */ /* 0x001fe20000410000 */
[----:B------:R-:W-:-:S03]  /*a980*/  FSETP.GTU.FTZ.AND P0, PT, R7, 20, PT ;  /* 0x41a000000700780b */ /* 0x000fc60003f1c000 */
[----:B------:R-:W-:Y:S02]  /*a990*/  FADD.FTZ R98, R134, R98 ;  /* 0x0000006286627221 */ /* 0x000fe40000010000 */
[----:B------:R-:W-:Y:S01]  /*a9a0*/  @!P6 FMUL.FTZ R2, R5, -1.4426950216293334961 ;  /* 0xbfb8aa3b0502e820 */ /* 0x000fe20000410000 */
[----:B------:R-:W0:Y:S01]  /*a9b0*/  @!P3 MUFU.RCP R4, R4 ;  /* 0x000000040004b308 */ /* 0x000e220000001000 */
[----:B------:R-:W3:Y:S01]  /*a9c0*/  LDS R5, [R48+0x2c] ;  /* 0x00002c0030057984 */ /* 0x000ee20000000800 */
[----:B-1----:R-:W-:Y:S01]  /*a9d0*/  @!P1 FMUL.FTZ R135, R135, R0 ;  /* 0x0000000087879220 */ /* 0x002fe20000410000 */
[----:B------:R-:W-:Y:S01]  /*a9e0*/  FSETP.GTU.FTZ.AND P1, PT, R9, 20, PT ;  /* 0x41a000000900780b */ /* 0x000fe20003f3c000 */
[----:B------:R-:W-:Y:S02]  /*a9f0*/  @!P4 FMUL.FTZ R0, R3, -1.4426950216293334961 ;  /* 0xbfb8aa3b0300c820 */ /* 0x000fe40000410000 */
[----:B------:R-:W1:Y:S02]  /*aa00*/  LDS R3, [R49+0x28] ;  /* 0x0000280031037984 */ /* 0x000e640000000800 */
[----:B------:R-:W4:Y:S01]  /*aa10*/  @!P6 MUFU.EX2 R2, R2 ;  /* 0x000000020002e308 */ /* 0x000f220000000800 */
[----:B--2---:R-:W-:Y:S01]  /*aa20*/  @!P2 FMUL.FTZ R136, R136, R17 ;  /* 0x000000118888a220 */ /* 0x004fe20000410000 */
[----:B------:R-:W-:-:S02]  /*aa30*/  FSETP.GTU.FTZ.AND P2, PT, R11, 20, PT ;  /* 0x41a000000b00780b */ /* 0x000fc40003f5c000 */
[----:B------:R-:W2:Y:S04]  /*aa40*/  @!P4 MUFU.EX2 R0, R0 ;  /* 0x000000000000c308 */ /* 0x000ea80000000800 */
[----:B------:R-:W-:Y:S01]  /*aa50*/  @!P1 FMUL.FTZ R6, R9, -1.4426950216293334961 ;  /* 0xbfb8aa3b09069820 */ /* 0x000fe20000410000 */
[----:B0-----:R-:W-:Y:S01]  /*aa60*/  @!P3 FMUL.FTZ R137, R137, R4 ;  /* 0x000000048989b220 */ /* 0x001fe20000410000 */
[----:B------:R-:W-:Y:S01]  /*aa70*/  FSETP.GTU.FTZ.AND P3, PT, R13, 20, PT ;  /* 0x41a000000d00780b */ /* 0x000fe20003f7c000 */
[----:B------:R-:W-:Y:S01]  /*aa80*/  @!P0 FMUL.FTZ R4, R7, -1.4426950216293334961 ;  /* 0xbfb8aa3b07048820 */ /* 0x000fe20000410000 */
[----:B------:R-:W0:Y:S02]  /*aa90*/  LDS R9, [R46+0x34] ;  /* 0x000034002e097984 */ /* 0x000e240000000800 */
[----:B------:R-:W5:Y:S01]  /*aaa0*/  @!P1 MUFU.EX2 R6, R6 ;  /* 0x0000000600069308 */ /* 0x000f620000000800 */
[----:B----4-:R-:W-:Y:S01]  /*aab0*/  @!P6 FADD.FTZ R2, R2, 1 ;  /* 0x3f8000000202e421 */ /* 0x010fe20000010000 */
[----:B------:R-:W-:Y:S01]  /*aac0*/  @!P2 FMUL.FTZ R8, R11, -1.4426950216293334961 ;  /* 0xbfb8aa3b0b08a820 */ /* 0x000fe20000410000 */
[----:B------:R-:W4:Y:S01]  /*aad0*/  LDS R7, [R47+0x30] ;  /* 0x000030002f077984 */ /* 0x000f220000000800 */
[----:B------:R-:W3:Y:S01]  /*aae0*/  @!P0 MUFU.EX2 R4, R4 ;  /* 0x0000000400048308 */ /* 0x000ee20000000800 */
[----:B--2---:R-:W-:-:S02]  /*aaf0*/  @!P4 FADD.FTZ R0, R0, 1 ;  /* 0x3f8000000000c421 */ /* 0x004fc40000010000 */
[----:B------:R-:W2:Y:S01]  /*ab00*/  LDS R11, [R45+0x38] ;  /* 0x000038002d0b7984 */ /* 0x000ea20000000800 */
[----:B------:R-:W1:Y:S01]  /*ab10*/  @!P2 MUFU.EX2 R8, R8 ;  /* 0x000000080008a308 */ /* 0x000e620000000800 */
[----:B------:R-:W-:Y:S02]  /*ab20*/  @!P3 FMUL.FTZ R10, R13, -1.4426950216293334961 ;  /* 0xbfb8aa3b0d0ab820 */ /* 0x000fe40000410000 */
[----:B------:R-:W2:Y:S01]  /*ab30*/  LDS R13, [R44+0x3c] ;  /* 0x00003c002c0d7984 */ /* 0x000ea20000000800 */
[----:B------:R-:W1:Y:S01]  /*ab40*/  @!P4 MUFU.RCP R15, R0 ;  /* 0x00000000000fc308 */ /* 0x000e620000001000 */
[----:B-----5:R-:W-:Y:S01]  /*ab50*/  @!P1 FADD.FTZ R6, R6, 1 ;  /* 0x3f80000006069421 */ /* 0x020fe20000010000 */
[----:B------:R-:W-:Y:S01]  /*ab60*/  BAR.SYNC.DEFER_BLOCKING 0x0 ;  /* 0x0000000000007b1d */ /* 0x000fe20000010000 */
[----:B---3--:R-:W-:Y:S01]  /*ab70*/  @!P0 FADD.FTZ R4, R4, 1 ;  /* 0x3f80000004048421 */ /* 0x008fe20000010000 */
[----:B------:R-:W-:-:S04]  /*ab80*/  FADD.FTZ R5, R5, R100 ;  /* 0x0000006405057221 */ /* 0x000fc80000010000 */
[----:B------:R-:W3:Y:S01]  /*ab90*/  @!P3 MUFU.EX2 R10, R10 ;  /* 0x0000000a000ab308 */ /* 0x000ee20000000800 */
[----:B-1----:R-:W-:Y:S01]  /*aba0*/  @!P2 FADD.FTZ R8, R8, 1 ;  /* 0x3f8000000808a421 */ /* 0x002fe20000010000 */
[----:B------:R-:W-:Y:S02]  /*abb0*/  FADD.FTZ R3, R3, R100 ;  /* 0x0000006403037221 */ /* 0x000fe40000010000 */
[----:B------:R-:W1:Y:S01]  /*abc0*/  @!P6 MUFU.RCP R2, R2 ;  /* 0x000000020002e308 */ /* 0x000e620000001000 */
[----:B------:R-:W-:Y:S02]  /*abd0*/  @!P4 FMUL.FTZ R138, R138, R15 ;  /* 0x0000000f8a8ac220 */ /* 0x000fe40000410000 */
[----:B------:R-:W-:-:S05]  /*abe0*/  FSETP.GTU.FTZ.AND P4, PT, R3, 20, PT ;  /* 0x41a000000300780b */ /* 0x000fca0003f9c000 */
[----:B------:R-:W5:Y:S01]  /*abf0*/  @!P0 MUFU.RCP R17, R4 ;  /* 0x0000000400118308 */ /* 0x000f620000001000 */
[----:B---3--:R-:W-:Y:S01]  /*ac00*/  @!P3 FADD.FTZ R10, R10, 1 ;  /* 0x3f8000000a0ab421 */ /* 0x008fe20000010000 */
[--C-:B0-----:R-:W-:Y:S01]  /*ac10*/  FADD.FTZ R9, R9, R100.reuse ;  /* 0x0000006409097221 */ /* 0x101fe20000010000 */
[----:B------:R-:W-:Y:S05]  /*ac20*/  STS [R59], R133 ;  /* 0x000000853b007388 */ /* 0x000fea0000000800 */
[----:B------:R-:W0:Y:S01]  /*ac30*/  @!P1 MUFU.RCP R6, R6 ;  /* 0x0000000600069308 */ /* 0x000e220000001000 */
[--C-:B----4-:R-:W-:Y:S01]  /*ac40*/  FADD.FTZ R7, R7, R100.reuse ;  /* 0x0000006407077221 */ /* 0x110fe20000010000 */
[----:B-1----:R-:W-:Y:S01]  /*ac50*/  @!P6 FMUL.FTZ R139, R139, R2 ;  /* 0x000000028b8be220 */ /* 0x002fe20000410000 */
[----:B------:R-:W-:Y:S01]  /*ac60*/  STS [R58+0x4], R131 ;  /* 0x000004833a007388 */ /* 0x000fe20000000800 */
[----:B------:R-:W-:Y:S01]  /*ac70*/  FSETP.GTU.FTZ.AND P6, PT, R5, 20, PT ;  /* 0x41a000000500780b */ /* 0x000fe20003fdc000 */
[--C-:B--2---:R-:W-:Y:S01]  /*ac80*/  FADD.FTZ R11, R11, R100.reuse ;  /* 0x000000640b0b7221 */ /* 0x104fe20000010000 */
[----:B------:R-:W-:Y:S01]  /*ac90*/  @!P4 FMUL.FTZ R0, R3, -1.4426950216293334961 ;  /* 0xbfb8aa3b0300c820 */ /* 0x000fe20000410000 */
[----:B------:R-:W-:Y:S01]  /*aca0*/  STS [R57+0x8], R132 ;  /* 0x0000088439007388 */ /* 0x000fe20000000800 */
[----:B------:R-:W1:Y:S01]  /*acb0*/  @!P2 MUFU.RCP R19, R8 ;  /* 0x000000080013a308 */ /* 0x000e620000001000 */
[----:B------:R-:W-:Y:S01]  /*acc0*/  FADD.FTZ R13, R13, R100 ;  /* 0x000000640d0d7221 */ /* 0x000fe20000010000 */
[----:B-----5:R-:W-:Y:S01]  /*acd0*/  @!P0 FMUL.FTZ R140, R140, R17 ;  /* 0x000000118c8c8220 */ /* 0x020fe20000410000 */
[----:B------:R-:W-:Y:S01]  /*ace0*/  FSETP.GTU.FTZ.AND P0, PT, R7, 20, PT ;  /* 0x41a000000700780b */ /* 0x000fe20003f1c000 */
[----:B------:R-:W-:Y:S04]  /*acf0*/  STS [R56+0xc], R129 ;  /* 0x00000c8138007388 */ /* 0x000fe80000000800 */
[----:B------:R-:W2:Y:S01]  /*ad00*/  @!P3 MUFU.RCP R10, R10 ;  /* 0x0000000a000ab308 */ /* 0x000ea20000001000 */
[----:B------:R-:W-:Y:S01]  /*ad10*/  STS [R55+0x10], R130 ;  /* 0x0000108237007388 */ /* 0x000fe20000000800 */
[----:B0-----:R-:W-:Y:S01]  /*ad20*/  @!P1 FMUL.FTZ R141, R141, R6 ;  /* 0x000000068d8d9220 */ /* 0x001fe20000410000 */
[----:B------:R-:W-:Y:S01]  /*ad30*/  FSETP.GTU.FTZ.AND P1, PT, R9, 20, PT ;  /* 0x41a000000900780b */ /* 0x000fe20003f3c000 */
[----:B------:R-:W-:Y:S01]  /*ad40*/  @!P6 FMUL.FTZ R2, R5, -1.4426950216293334961 ;  /* 0xbfb8aa3b0502e820 */ /* 0x000fe20000410000 */
[----:B------:R-:W-:Y:S03]  /*ad50*/  STS [R54+0x14], R127 ;  /* 0x0000147f36007388 */ /* 0x000fe60000000800 */
[----:B------:R-:W0:Y:S01]  /*ad60*/  @!P4 MUFU.EX2 R0, R0 ;  /* 0x000000000000c308 */ /* 0x000e220000000800 */
[----:B------:R-:W-:Y:S01]  /*ad70*/  STS [R53+0x18], R128 ;  /* 0x0000188035007388 */ /* 0x000fe20000000800 */
[----:B-1----:R-:W-:Y:S01]  /*ad80*/  @!P2 FMUL.FTZ R142, R142, R19 ;  /* 0x000000138e8ea220 */ /* 0x002fe20000410000 */
[----:B------:R-:W-:Y:S01]  /*ad90*/  FSETP.GTU.FTZ.AND P2, PT, R11, 20, PT ;  /* 0x41a000000b00780b */ /* 0x000fe20003f5c000 */
[----:B------:R-:W-:Y:S01]  /*ada0*/  @!P0 FMUL.FTZ R3, R7, -1.4426950216293334961 ;  /* 0xbfb8aa3b07038820 */ /* 0x000fe20000410000 */
[----:B------:R-:W-:Y:S01]  /*adb0*/  STS [R52+0x1c], R125 ;  /* 0x00001c7d34007388 */ /* 0x000fe20000000800 */
[----:B------:R-:W1:Y:S02]  /*adc0*/  @!P6 MUFU.EX2 R2, R2 ;  /* 0x000000020002e308 */ /* 0x000e640000000800 */
[----:B------:R-:W-:Y:S01]  /*add0*/  @!P1 FMUL.FTZ R4, R9, -1.4426950216293334961 ;  /* 0xbfb8aa3b09049820 */ /* 0x000fe20000410000 */
[----:B------:R-:W-:Y:S01]  /*ade0*/  STS [R51+0x20], R126 ;  /* 0x0000207e33007388 */ /* 0x000fe20000000800 */
[----:B--2---:R-:W-:Y:S01]  /*adf0*/  @!P3 FMUL.FTZ R143, R143, R10 ;  /* 0x0000000a8f8fb220 */ /* 0x004fe20000410000 */
[----:B------:R-:W-:Y:S01]  /*ae00*/  FSETP.GTU.FTZ.AND P3, PT, R13, 20, PT ;  /* 0x41a000000d00780b */ /* 0x000fe20003f7c000 */
[----:B------:R-:W2:Y:S01]  /*ae10*/  @!P0 MUFU.EX2 R3, R3 ;  /* 0x0000000300038308 */ /* 0x000ea20000000800 */
[----:B------:R-:W-:Y:S01]  /*ae20*/  STS [R50+0x24], R123 ;  /* 0x0000247b32007388 */ /* 0x000fe20000000800 */
[----:B------:R-:W-:Y:S01]  /*ae30*/  MOV R10, UR27 ;  /* 0x0000001b000a7c02 */ /* 0x000fe20008000f00 */
[----:B0-----:R-:W-:Y:S01]  /*ae40*/  @!P4 FADD.FTZ R0, R0, 1 ;  /* 0x3f8000000000c421 */ /* 0x001fe20000010000 */
[----:B------:R-:W-:Y:S01]  /*ae50*/  @!P2 FMUL.FTZ R5, R11, -1.4426950216293334961 ;  /* 0xbfb8aa3b0b05a820 */ /* 0x000fe20000410000 */
[----:B------:R-:W-:Y:S01]  /*ae60*/  STS [R49+0x28], R124 ;  /* 0x0000287c31007388 */ /* 0x000fe20000000800 */
[----:B------:R-:W0:Y:S01]  /*ae70*/  @!P1 MUFU.EX2 R4, R4 ;  /* 0x0000000400049308 */ /* 0x000e220000000800 */
[----:B-1----:R-:W-:-:S02]  /*ae80*/  @!P6 FADD.FTZ R2, R2, 1 ;  /* 0x3f8000000202e421 */ /* 0x002fc40000010000 */
[----:B------:R-:W-:Y:S01]  /*ae90*/  STS [R48+0x2c], R121 ;  /* 0x00002c7930007388 */ /* 0x000fe20000000800 */
[----:B------:R-:W1:Y:S02]  /*aea0*/  @!P4 MUFU.RCP R39, R0 ;  /* 0x000000000027c308 */ /* 0x000e640000001000 */
[----:B------:R-:W-:Y:S01]  /*aeb0*/  @!P3 FMUL.FTZ R6, R13, -1.4426950216293334961 ;  /* 0xbfb8aa3b0d06b820 */ /* 0x000fe20000410000 */
[----:B------:R-:W-:Y:S01]  /*aec0*/  STS [R47+0x30], R122 ;  /* 0x0000307a2f007388 */ /* 0x000fe20000000800 */
[----:B--2---:R-:W-:-:S03]  /*aed0*/  @!P0 FADD.FTZ R3, R3, 1 ;  /* 0x3f80000003038421 */ /* 0x004fc60000010000 */
[----:B------:R-:W-:Y:S01]  /*aee0*/  STS [R46+0x34], R119 ;  /* 0x000034772e007388 */ /* 0x000fe20000000800 */
[----:B------:R-:W2:Y:S01]  /*aef0*/  @!P2 MUFU.EX2 R5, R5 ;  /* 0x000000050005a308 */ /* 0x000ea20000000800 */
[----:B0-----:R-:W-:Y:S02]  /*af00*/  @!P1 FADD.FTZ R4, R4, 1 ;  /* 0x3f80000004049421 */ /* 0x001fe40000010000 */
[----:B------:R-:W-:Y:S01]  /*af10*/  STS [R45+0x38], R120 ;  /* 0x000038782d007388 */ /* 0x000fe20000000800 */
[----:B------:R-:W0:Y:S03]  /*af20*/  @!P3 MUFU.EX2 R6, R6 ;  /* 0x000000060006b308 */ /* 0x000e260000000800 */
[----:B------:R-:W-:Y:S01]  /*af30*/  STS [R44+0x3c], R117 ;  /* 0x00003c752c007388 */ /* 0x000fe20000000800 */
[----:B------:R-:W-:-:S03]  /*af40*/  NOP ;  /* 0x0000000000007918 */ /* 0x000fc60000000000 */
[----:B------:R-:W-:Y:S01]  /*af50*/  LDS R7, [R75] ;  /* 0x000000004b077984 */ /* 0x000fe20000000800 */
[----:B--2---:R-:W-:Y:S01]  /*af60*/  @!P2 FADD.FTZ R5, R5, 1 ;  /* 0x3f8000000505a421 */ /* 0x004fe20000010000 */
[----:B------:R-:W2:Y:S01]  /*af70*/  @!P0 MUFU.RCP R3, R3 ;  /* 0x0000000300038308 */ /* 0x000ea20000001000 */
[----:B-1----:R-:W-:Y:S01]  /*af80*/  @!P4 FMUL.FTZ R144, R144, R39 ;  /* 0x000000279090c220 */ /* 0x002fe20000410000 */
[----:B------:R-:W-:Y:S01]  /*af90*/  LDS R9, [R74+0x80] ;  /* 0x000080004a097984 */ /* 0x000fe20000000800 */
[----:B0-----:R-:W-:Y:S01]  /*afa0*/  @!P3 FADD.FTZ R6, R6, 1 ;  /* 0x3f8000000606b421 */ /* 0x001fe20000010000 */
[----:B------:R-:W-:Y:S02]  /*afb0*/  IADD3 R8, P4, PT, R94, UR8, RZ ;  /* 0x000000085e087c10 */ /* 0x000fe4000ff9e0ff */
[----:B------:R-:W-:Y:S02]  /*afc0*/  LDS R11, [R73+0x100] ;  /* 0x00010000490b7984 */ /* 0x000fe40000000800 */
[----:B------:R-:W0:Y:S02]  /*afd0*/  @!P1 MUFU.RCP R4, R4 ;  /* 0x0000000400049308 */ /* 0x000e240000001000 */
[----:B------:R-:W-:Y:S04]  /*afe0*/  LDS R13, [R72+0x180] ;  /* 0x00018000480d7984 */ /* 0x000fe80000000800 */
[----:B------:R-:W-:Y:S02]  /*aff0*/  LDS R15, [R71+0x200] ;  /* 0x00020000470f7984 */ /* 0x000fe40000000800 */
[----:B------:R-:W1:Y:S02]  /*b000*/  @!P2 MUFU.RCP R5, R5 ;  /* 0x000000050005a308 */ /* 0x000e640000001000 */
[----:B------:R-:W-:Y:S01]  /*b010*/  LDS R17, [R70+0x280] ;  /* 0x0002800046117984 */ /* 0x000fe20000000800 */
[----:B--2---:R-:W-:Y:S01]  /*b020*/  @!P0 FMUL.FTZ R146, R146, R3 ;  /* 0x0000000392928220 */ /* 0x004fe20000410000 */
[----:B------:R-:W-:Y:S01]  /*b030*/  IADD3.X R3, PT, PT, RZ, UR9, RZ, P4, !PT ;  /* 0x00000009ff037c10 */ /* 0x000fe2000a7fe4ff */
[----:B------:R-:W2:Y:S01]  /*b040*/  LDCU.64 UR8, c[0x0][0x518] ;  /* 0x0000a300ff0877ac */ /* 0x000ea20008000a00 */
[----:B------:R-:W-:Y:S02]  /*b050*/  LDS R19, [R69+0x300] ;  /* 0x0003000045137984 */ /* 0x000fe40000000800 */
[----:B------:R-:W3:Y:S02]  /*b060*/  @!P6 MUFU.RCP R2, R2 ;  /* 0x000000020002e308 */ /* 0x000ee40000001000 */
[----:B------:R-:W-:Y:S01]  /*b070*/  LDS R21, [R68+0x380] ;  /* 0x0003800044157984 */ /* 0x000fe20000000800 */
[----:B0-----:R-:W-:-:S03]  /*b080*/  @!P1 FMUL.FTZ R147, R147, R4 ;  /* 0x0000000493939220 */ /* 0x001fc60000410000 */
[----:B------:R-:W-:Y:S02]  /*b090*/  LDS R23, [R67+0x400] ;  /* 0x0004000043177984 */ /* 0x000fe40000000800 */
[----:B------:R-:W0:Y:S02]  /*b0a0*/  @!P3 MUFU.RCP R6, R6 ;  /* 0x000000060006b308 */ /* 0x000e240000001000 */
[----:B------:R-:W-:Y:S01]  /*b0b0*/  LDS R25, [R66+0x480] ;  /* 0x0004800042197984 */ /* 0x000fe20000000800 */
[----:B-1----:R-:W-:-:S03]  /*b0c0*/  @!P2 FMUL.FTZ R148, R148, R5 ;  /* 0x000000059494a220 */ /* 0x002fc60000410000 */
[----:B------:R-:W-:Y:S01]  /*b0d0*/  LDS R27, [R65+0x500] ;  /* 0x00050000411b7984 */ /* 0x000fe20000000800 */
[----:B--2---:R-:W-:-:S03]  /*b0e0*/  UIMAD.WIDE.U32 UR6, UR31, UR8, UR6 ;  /* 0x000000081f0672a5 */ /* 0x004fc6000f8e0006 */
[----:B------:R-:W-:Y:S01]  /*b0f0*/  LDS R29, [R64+0x580] ;  /* 0x00058000401d7984 */ /* 0x000fe20000000800 */
[----:B---3--:R-:W-:Y:S01]  /*b100*/  @!P6 FMUL.FTZ R145, R145, R2 ;  /* 0x000000029191e220 */ /* 0x008fe20000410000 */
[C---:B------:R-:W-:Y:S01]  /*b110*/  LEA R2, P6, R8.reuse, UR10, 0x2 ;  /* 0x0000000a08027c11 */ /* 0x040fe2000f8c10ff */
[----:B------:R-:W-:Y:S01]  /*b120*/  UIMAD UR7, UR31, UR9, UR7 ;  /* 0x000000091f0772a4 */ /* 0x000fe2000f8e0207 */
[----:B------:R-:W-:Y:S01]  /*b130*/  LDS R31, [R63+0x600] ;  /* 0x000600003f1f7984 */ /* 0x000fe20000000800 */
[----:B------:R-:W1:Y:S01]  /*b140*/  LDCU.64 UR8, c[0x0][0x560] ;  /* 0x0000ac00ff0877ac */ /* 0x000e620008000a00 */
[----:B------:R-:W-:Y:S02]  /*b150*/  LEA.HI.X R3, R8, UR11, R3, 0x2, P6 ;  /* 0x0000000b08037c11 */ /* 0x000fe4000b0f1403 */
[----:B------:R-:W-:Y:S01]  /*b160*/  LDS R33, [R62+0x680] ;  /* 0x000680003e217984 */ /* 0x000fe20000000800 */
[----:B0-----:R-:W-:Y:S01]  /*b170*/  @!P3 FMUL.FTZ R149, R149, R6 ;  /* 0x000000069595b220 */ /* 0x001fe20000410000 */
[----:B------:R-:W0:Y:S02]  /*b180*/  LDCU.64 UR10, c[0x0][0x520] ;  /* 0x0000a400ff0a77ac */ /* 0x000e240008000a00 */
[----:B------:R-:W-:Y:S04]  /*b190*/  LDS R35, [R61+0x700] ;  /* 0x000700003d237984 */ /* 0x000fe80000000800 */
[----:B------:R-:W-:Y:S04]  /*b1a0*/  LDS R37, [R60+0x780] ;  /* 0x000780003c257984 */ /* 0x000fe80000000800 */
[----:B------:R-:W-:Y:S01]  /*b1b0*/  @!P5 STS [UR26+0x1080], R10 ;  /* 0x0010800aff00d988 */ /* 0x000fe2000800081a */
[----:B------:R-:W-:Y:S01]  /*b1c0*/  BAR.SYNC.DEFER_BLOCKING 0x0 ;  /* 0x0000000000007b1d */ /* 0x000fe20000010000 */
[----:B0-----:R-:W-:-:S04]  /*b1d0*/  UIMAD.WIDE.U32 UR6, UR30, UR10, UR6 ;  /* 0x0000000a1e0672a5 */ /* 0x001fc8000f8e0006 */
        /* <DEDUP_REMOVED lines=35> */
[----:B0-----:R-:W-:Y:S01]  /*b410*/  IADD3 R3, P0, PT, R94, UR6, RZ ;  /* 0x000000065e037c10 */ /* 0x001fe2000ff1e0ff */
[----:B------:R-:W-:-:S03]  /*b420*/  UIADD3 UR6, UPT, UPT, UR16, -0x1, URZ ;  /* 0xffffffff10067890 */ /* 0x000fc6000fffe0ff */
[----:B------:R-:W-:Y:S02]  /*b430*/  IADD3.X R4, PT, PT, RZ, UR7, RZ, P0, !PT ;  /* 0x00000007ff047c10 */ /* 0x000fe400087fe4ff */
[C---:B-1----:R-:W-:Y:S02]  /*b440*/  LEA R2, P2, R3.reuse, UR8, 0x2 ;  /* 0x0000000803027c11 */ /* 0x042fe4000f8410ff */
[----:B------:R-:W-:Y:S02]  /*b450*/  UMOV UR16, UR6 ;  /* 0x0000000600107c82 */ /* 0x000fe40008000000 */
[----:B------:R-:W-:Y:S01]  /*b460*/  LEA.HI.X R3, R3, UR9, R4, 0x2, P2 ;  /* 0x0000000903037c11 */ /* 0x000fe200090f1404 */
        /* <DEDUP_REMOVED lines=86> */
.L_x_3941:
[----:B------:R-:W1:Y:S01]  /*b9d0*/  LDCU.64 UR6, c[0x0][0x548] ;  /* 0x0000a900ff0677ac */ /* 0x000e620008000a00 */
[----:B------:R-:W2:Y:S01]  /*b9e0*/  S2R R10, SR_TID.X ;  /* 0x00000000000a7919 */ /* 0x000ea20000002100 */
        /* <DEDUP_REMOVED lines=39> */
.L_x_4023:
[----:B------:R-:W-:Y:S05]  /*bc60*/  BSYNC.RECONVERGENT B0 ;  /* 0x0000000000007941 */ /* 0x000fea0003800200 */
.L_x_4022:
        /* <DEDUP_REMOVED lines=39> */
.L_x_4025:
[----:B------:R-:W-:Y:S05]  /*bee0*/  BSYNC.RECONVERGENT B0 ;  /* 0x0000000000007941 */ /* 0x000fea0003800200 */
.L_x_4024:
[----:B------:R-:W-:Y:S05]  /*bef0*/  @P0 EXIT ;  /* 0x000000000000094d */ /* 0x000fea0003800000 */
[----:B------:R-:W2:Y:S01]  /*bf00*/  S2UR UR12, SR_CTAID.Y ;  /* 0x00000000000c79c3 */ /* 0x000ea20000002600 */
[----:B------:R-:W2:Y:S01]  /*bf10*/  LDCU.64 UR8, c[0x0][0x4a8] ;  /* 0x00009500ff0877ac */ /* 0x000ea20008000a00 */
[----:B------:R-:W-:Y:S01]  /*bf20*/  BSSY.RECONVERGENT B0, `(.L_x_4026) ;  /* 0x0000025000007945 */ /* 0x000fe20003800200 */
[----:B------:R-:W-:Y:S01]  /*bf30*/  MOV R0, R10 ;  /* 0x0000000a00007202 */ /* 0x000fe20000000f00 */
[----:B------:R-:W3:Y:S04]  /*bf40*/  LDCU.64 UR10, c[0x0][0x4c8] ;  /* 0x00009900ff0a77ac */ /* 0x000ee80008000a00 */
[----:B------:R-:W4:Y:S01]  /*bf50*/  S2UR UR13, SR_CgaCtaId ;  /* 0x00000000000d79c3 */ /* 0x000f220000008800 */
[----:B------:R-:W1:Y:S01]  /*bf60*/  LDCU UR14, c[0x0][0x360] ;  /* 0x00006c00ff0e77ac */ /* 0x000e620008000800 */
[----:B------:R-:W1:Y:S06]  /*bf70*/  LDCU.128 UR16, c[0x0][0x530] ;  /* 0x0000a600ff1077ac */ /* 0x000e6c0008000c00 */
[----:B0-----:R-:W0:Y:S08]  /*bf80*/  LDC.64 R14, c[0x0][0x4b0] ;  /* 0x00012c00ff0e7b82 */ /* 0x001e300000000a00 */
[----:B------:R-:W0:Y:S01]  /*bf90*/  LDC.64 R16, c[0x0][0x4d0] ;  /* 0x00013400ff107b82 */ /* 0x000e220000000a00 */
[----:B--2---:R-:W-:-:S02]  /*bfa0*/  UIMAD.WIDE.U32 UR4, UR12, UR8, URZ ;  /* 0x000000080c0472a5 */ /* 0x004fc4000f8e00ff */
[----:B---3--:R-:W-:Y:S01]  /*bfb0*/  UIMAD.WIDE.U32 UR6, UR12, UR10, URZ ;  /* 0x0000000a0c0672a5 */ /* 0x008fe2000f8e00ff */
[----:B------:R-:W-:Y:S01]  /*bfc0*/  UMOV UR8, 0x400 ;  /* 0x0000040000087882 */ /* 0x000fe20000000000 */
[----:B------:R-:W-:Y:S02]  /*bfd0*/  UIMAD UR9, UR12, UR9, UR5 ;  /* 0x000000090c0972a4 */ /* 0x000fe4000f8e0205 */
[----:B------:R-:W-:Y:S02]  /*bfe0*/  UIMAD UR11, UR12, UR11, UR7 ;  /* 0x0000000b0c0b72a4 */ /* 0x000fe4000f8e0207 */
[----:B-1--4-:R-:W-:-:S12]  /*bff0*/  ULEA UR13, UR13, UR8, 0x18 ;  /* 0x000000080d0d7291 */ /* 0x012fd8000f8ec0ff */
.L_x_4027:
[C---:B-1----:R-:W-:Y:S01]  /*c000*/  LEA R8, R0.reuse, UR13, 0x2 ;  /* 0x0000000d00087c11 */ /* 0x042fe2000f8e10ff */
[----:B------:R-:W-:Y:S01]  /*c010*/  UMOV UR8, UR4 ;  /* 0x0000000400087c82 */ /* 0x000fe20008000000 */
[----:B------:R-:W-:Y:S01]  /*c020*/  SHF.R.S32.HI R3, RZ, 0x1f, R0 ;  /* 0x0000001fff037819 */ /* 0x000fe20000011400 */
[----:B------:R-:W-:Y:S02]  /*c030*/  UMOV UR10, UR6 ;  /* 0x00000006000a7c82 */ /* 0x000fe40008000000 */
[----:B------:R-:W1:Y:S01]  /*c040*/  LDS R11, [R8+0x3650] ;  /* 0x00365000080b7984 */ /* 0x000e620000000800 */
[----:B0-----:R-:W-:-:S03]  /*c050*/  IMAD.WIDE.U32 R6, R0, R16, UR10 ;  /* 0x0000000a00067e25 */ /* 0x001fc6000f8e0010 */
[----:B------:R0:W2:Y:S01]  /*c060*/  LDS R13, [R8+0x3a50] ;  /* 0x003a5000080d7984 */ /* 0x0000a20000000800 */
[C---:B------:R-:W-:Y:S02]  /*c070*/  IMAD R4, R3.reuse, R14, RZ ;  /* 0x0000000e03047224 */ /* 0x040fe400078e02ff */
[----:B------:R-:W-:Y:S02]  /*c080*/  IMAD R9, R3, R16, RZ ;  /* 0x0000001003097224 */ /* 0x000fe400078e02ff */
[----:B------:R-:W-:Y:S01]  /*c090*/  IMAD.WIDE.U32 R2, R0, R14, UR8 ;  /* 0x0000000800027e25 */ /* 0x000fe2000f8e000e */
[----:B0-----:R-:W-:-:S03]  /*c0a0*/  LEA R8, P1, R6, UR18, 0x2 ;  /* 0x0000001206087c11 */ /* 0x001fc6000f8210ff */
        /* <DEDUP_REMOVED lines=9> */
[----:B-1----:R1:W-:Y:S04]  /*c140*/  REDG.E.ADD.F32.FTZ.RN.STRONG.GPU desc[UR28][R4.64], R11 ;  /* 0x0000000b040079a6 */ /* 0x0023e8000c12f31c */
[----:B--2---:R1:W-:Y:S06]  /*c150*/  REDG.E.ADD.F32.FTZ.RN.STRONG.GPU desc[UR28][R8.64], R13 ;  /* 0x0000000d080079a6 */ /* 0x0043ec000c12f31c */
[----:B------:R-:W-:Y:S05]  /*c160*/  @!P0 BRA `(.L_x_4027) ;  /* 0xfffffffc00a48947 */ /* 0x000fea000383ffff */
[----:B------:R-:W-:Y:S05]  /*c170*/  BSYNC.RECONVERGENT B0 ;  /* 0x0000000000007941 */ /* 0x000fea0003800200 */
.L_x_4026:
[----:B------:R-:W-:Y:S05]  /*c180*/  EXIT ;  /* 0x000000000000794d */ /* 0x000fea0003800000 */
.L_x_3980:
[----:B------:R-:W-:Y:S01]  /*c190*/  MOV R213, R7 ;  /* 0x0000000700d57202 */ /* 0x000fe20000000f00 */
[----:B------:R-:W-:Y:S01]  /*c1a0*/  HFMA2 R215, -RZ, RZ, 0, 5.9604644775390625e-08 ;  /* 0x00000001ffd77431 */ /* 0x000fe200000001ff */
[----:B------:R-:W-:Y:S02]  /*c1b0*/  MOV R240, RZ ;  /* 0x000000ff00f07202 */ /* 0x000fe40000000f00 */
[----:B------:R-:W-:-:S07]  /*c1c0*/  MOV R6, 0xffffffff ;  /* 0xffffffff00067802 */ /* 0x000fce0000000f00 */
[----:B01---5:R-:W-:Y:S05]  /*c1d0*/  WARPSYNC.COLLECTIVE R6, `(.L_x_4028) ;  /* 0x0000000006087348 */ /* 0x023fea0003c00000 */
[----:B------:R2:W3:Y:S02]  /*c1e0*/  SHFL.UP P6, R5, R213, R215, R240 ;  /* 0x040000d7d5057389 */ /* 0x0004e400000c00f0 */
[----:B0123-5:R-:W-:Y:S05]  /*c1f0*/  ENDCOLLECTIVE ;  /* 0x000000000000791b */ /* 0x02ffea0003800000 */
.L_x_4028:
[----:B------:R-:W-:Y:S02]  /*c200*/  MOV R213, R234 ;  /* 0x000000ea00d57202 */ /* 0x000fe40000000f00 */
[----:B------:R-:W-:-:S07]  /*c210*/  MOV R4, R5 ;  /* 0x0000000500047202 */ /* 0x000fce0000000f00 */
[----:B------:R-:W-:Y:S05]  /*c220*/  WARPSYNC.COLLECTIVE R6, `(.L_x_4029) ;  /* 0x0000000006087348 */ /* 0x000fea0003c00000 */
[----:B------:R0:W1:Y:S02]  /*c230*/  SHFL.UP P6, R5, R213, R215, R240 ;  /* 0x040000d7d5057389 */ /* 0x00006400000c00f0 */
[----:B01----:R-:W-:Y:S05]  /*c240*/  ENDCOLLECTIVE ;  /* 0x000000000000791b */ /* 0x003fea0003800000 */
.L_x_4029:
        /* <DEDUP_REMOVED lines=8> */
.L_x_4030:
[----:B------:R-:W-:Y:S02]  /*c2d0*/  MOV R213, R236 ;  /* 0x000000ec00d57202 */ /* 0x000fe40000000f00 */
[----:B------:R-:W-:-:S07]  /*c2e0*/  MOV R4, R5 ;  /* 0x0000000500047202 */ /* 0x000fce0000000f00 */
[----:B------:R-:W-:Y:S05]  /*c2f0*/  WARPSYNC.COLLECTIVE R6, `(.L_x_4031) ;  /* 0x0000000006087348 */ /* 0x000fea0003c00000 */
[----:B------:R0:W1:Y:S02]  /*c300*/  SHFL.UP P6, R5, R213, R215, R240 ;  /* 0x040000d7d5057389 */ /* 0x00006400000c00f0 */
[----:B01----:R-:W-:Y:S05]  /*c310*/  ENDCOLLECTIVE ;  /* 0x000000000000791b */ /* 0x003fea0003800000 */
.L_x_4031:
        /* <DEDUP_REMOVED lines=8> */
.L_x_4032:
[----:B------:R-:W-:Y:S02]  /*c3a0*/  MOV R213, R238 ;  /* 0x000000ee00d57202 */ /* 0x000fe40000000f00 */
[----:B------:R-:W-:-:S07]  /*c3b0*/  MOV R4, R5 ;  /* 0x0000000500047202 */ /* 0x000fce0000000f00 */
[----:B------:R-:W-:Y:S05]  /*c3c0*/  WARPSYNC.COLLECTIVE R6, `(.L_x_4033) ;  /* 0x0000000006087348 */ /* 0x000fea0003c00000 */
[----:B------:R0:W1:Y:S02]  /*c3d0*/  SHFL.UP P6, R5, R213, R215, R240 ;  /* 0x040000d7d5057389 */ /* 0x00006400000c00f0 */
[----:B01----:R-:W-:Y:S05]  /*c3e0*/  ENDCOLLECTIVE ;  /* 0x000000000000791b */ /* 0x003fea0003800000 */
.L_x_4033:
        /* <DEDUP_REMOVED lines=8> */
.L_x_4034:
[----:B------:R-:W-:Y:S02]  /*c470*/  MOV R213, R234 ;  /* 0x000000ea00d57202 */ /* 0x000fe40000000f00 */
[----:B------:R-:W-:-:S07]  /*c480*/  MOV R4, R5 ;  /* 0x0000000500047202 */ /* 0x000fce0000000f00 */
[----:B------:R-:W-:Y:S05]  /*c490*/  WARPSYNC.COLLECTIVE R6, `(.L_x_4035) ;  /* 0x0000000006087348 */ /* 0x000fea0003c00000 */
[----:B------:R0:W1:Y:S02]  /*c4a0*/  SHFL.UP P6, R5, R213, R215, R240 ;  /* 0x040000d7d5057389 */ /* 0x00006400000c00f0 */
[----:B01----:R-:W-:Y:S05]  /*c4b0*/  ENDCOLLECTIVE ;  /* 0x000000000000791b */ /* 0x003fea0003800000 */
.L_x_4035:
        /* <DEDUP_REMOVED lines=8> */
.L_x_4036:
[----:B------:R-:W-:Y:S02]  /*c540*/  MOV R213, R4 ;  /* 0x0000000400d57202 */ /* 0x000fe40000000f00 */
[----:B------:R-:W-:-:S07]  /*c550*/  MOV R236, R5 ;  /* 0x0000000500ec7202 */ /* 0x000fce0000000f00 */
[----:B------:R-:W-:Y:S05]  /*c560*/  WARPSYNC.COLLECTIVE R6, `(.L_x_4037) ;  /* 0x0000000006087348 */ /* 0x000fea0003c00000 */
[----:B------:R0:W1:Y:S02]  /*c570*/  SHFL.UP P6, R5, R213, R215, R240 ;  /* 0x040000d7d5057389 */ /* 0x00006400000c00f0 */
[----:B01----:R-:W-:Y:S05]  /*c580*/  ENDCOLLECTIVE ;  /* 0x000000000000791b */ /* 0x003fea0003800000 */
.L_x_4037:
[----:B------:R-:W-:Y:S05]  /*c590*/  BRA `(.L_x_4038) ;  /* 0xffffffb400ec7947 */ /* 0x000fea000383ffff */
.L_x_3981:
        /* <DEDUP_REMOVED lines=8> */
.L_x_4040:
[----:B------:R-:W-:Y:S05]  /*c620*/  BSYNC B0 ;  /* 0x0000000000007941 */ /* 0x000fea0003800000 */
.L_x_4039:
[----:B------:R-:W-:Y:S05]  /*c630*/  BRA `(.L_x_4041) ;  /* 0xffffffb400dc7947 */ /* 0x000fea000383ffff */
.L_x_3982:
        /* <DEDUP_REMOVED lines=8> */
.L_x_4043:
[----:B------:R-:W-:Y:S05]  /*c6c0*/  BSYNC B0 ;  /* 0x0000000000007941 */ /* 0x000fea0003800000 */
.L_x_4042:
[----:B------:R-:W-:Y:S05]  /*c6d0*/  BRA `(.L_x_4044) ;  /* 0xffffffb400bc7947 */ /* 0x000fea000383ffff */
.L_x_3983:
        /* <DEDUP_REMOVED lines=8> */
.L_x_4046:
[----:B------:R-:W-:Y:S05]  /*c760*/  BSYNC B0 ;  /* 0x0000000000007941 */ /* 0x000fea0003800000 */
.L_x_4045:
[----:B------:R-:W-:Y:S01]  /*c770*/  MOV R213, R209 ;  /* 0x000000d100d57202 */ /* 0x000fe20000000f00 */
[----:B------:R-:W-:Y:S01]  /*c780*/  HFMA2 R215, -RZ, RZ, 0, 5.9604644775390625e-08 ;  /* 0x00000001ffd77431 */ /* 0x000fe200000001ff */
[----:B------:R-:W-:Y:S01]  /*c790*/  MOV R240, RZ ;  /* 0x000000ff00f07202 */ /* 0x000fe20000000f00 */
[----:B------:R-:W-:Y:S01]  /*c7a0*/  HFMA2 R221, -RZ, RZ, 0, 0 ;  /* 0x00000000ffdd7431 */ /* 0x000fe200000001ff */
[----:B------:R-:W-:Y:S01]  /*c7b0*/  MOV R6, 0xffffffff ;  /* 0xffffffff00067802 */ /* 0x000fe20000000f00 */
[----:B------:R-:W-:Y:S01]  /*c7c0*/  IMAD.MOV.U32 R236, RZ, RZ, 0x1f ;  /* 0x0000001fffec7424 */ /* 0x000fe200078e00ff */
[----:B------:R-:W-:Y:S02]  /*c7d0*/  MOV R219, R2 ;  /* 0x0000000200db7202 */ /* 0x000fe40000000f00 */
[----:B------:R-:W-:-:S07]  /*c7e0*/  MOV R211, R5 ;  /* 0x0000000500d37202 */ /* 0x000fce0000000f00 */
[----:B------:R-:W-:Y:S05]  /*c7f0*/  WARPSYNC.COLLECTIVE R6, `(.L_x_4047) ;  /* 0x0000000006087348 */ /* 0x000fea0003c00000 */
[----:B------:R0:W1:Y:S02]  /*c800*/  SHFL.UP P6, R5, R213, R215, R240 ;  /* 0x040000d7d5057389 */ /* 0x00006400000c00f0 */
[----:B01----:R-:W-:Y:S05]  /*c810*/  ENDCOLLECTIVE ;  /* 0x000000000000791b */ /* 0x003fea0003800000 */
.L_x_4047:
[----:B------:R-:W-:Y:S05]  /*c820*/  WARPSYNC.COLLECTIVE R6, `(.L_x_4048) ;  /* 0x0000000006087348 */ /* 0x000fea0003c00000 */
[----:B------:R0:W1:Y:S02]  /*c830*/  SHFL.IDX P2, R217, R219, R221, R236 ;  /* 0x000000dddbd97389 */ /* 0x00006400000400ec */
[----:B01----:R-:W-:Y:S05]  /*c840*/  ENDCOLLECTIVE ;  /* 0x000000000000791b */ /* 0x003fea0003800000 */
.L_x_4048:
[----:B------:R-:W-:Y:S02]  /*c850*/  MOV R219, R3 ;  /* 0x0000000300db7202 */ /* 0x000fe40000000f00 */
[----:B------:R-:W-:Y:S02]  /*c860*/  MOV R234, R5 ;  /* 0x0000000500ea7202 */ /* 0x000fe40000000f00 */
[----:B------:R-:W-:-:S07]  /*c870*/  MOV R4, R217 ;  /* 0x000000d900047202 */ /* 0x000fce0000000f00 */
[----:B------:R-:W-:Y:S05]  /*c880*/  WARPSYNC.COLLECTIVE R6, `(.L_x_4049) ;  /* 0x0000000006087348 */ /* 0x000fea0003c00000 */
[----:B------:R0:W1:Y:S02]  /*c890*/  SHFL.IDX P2, R217, R219, R221, R236 ;  /* 0x000000dddbd97389 */ /* 0x00006400000400ec */
[----:B01----:R-:W-:Y:S05]  /*c8a0*/  ENDCOLLECTIVE ;  /* 0x000000000000791b */ /* 0x003fea0003800000 */
.L_x_4049:
[----:B------:R-:W-:Y:S01]  /*c8b0*/  MOV R5, R217 ;  /* 0x000000d900057202 */ /* 0x000fe20000000f00 */
[----:B------:R-:W-:Y:S06]  /*c8c0*/  BRA `(.L_x_4050) ;  /* 0xffffffb400587947 */ /* 0x000fec000383ffff */
.L_x_3985:
[----:B------:R-:W-:Y:S01]  /*c8d0*/  MOV R213, R5 ;  /* 0x0000000500d57202 */ /* 0x000fe20000000f00 */
[----:B------:R-:W-:Y:S01]  /*c8e0*/  HFMA2 R223, -RZ, RZ, 0, 5.9604644775390625e-08 ;  /* 0x00000001ffdf7431 */ /* 0x000fe200000001ff */
[----:B------:R-:W-:Y:S01]  /*c8f0*/  MOV R238, 0x1f ;  /* 0x0000001f00ee7802 */ /* 0x000fe20000000f00 */
[----:B------:R-:W-:Y:S01]  /*c900*/  HFMA2 R221, -RZ, RZ, 0, 0 ;  /* 0x00000000ffdd7431 */ /* 0x000fe200000001ff */
[----:B------:R-:W-:Y:S02]  /*c910*/  MOV R6, 0xffffffff ;  /* 0xffffffff00067802 */ /* 0x000fe40000000f00 */
[----:B------:R-:W-:Y:S02]  /*c920*/  MOV R4, R7 ;  /* 0x0000000700047202 */ /* 0x000fe40000000f00 */
[----:B------:R-:W-:-:S07]  /*c930*/  MOV R236, 0x1f ;  /* 0x0000001f00ec7802 */ /* 0x000fce0000000f00 */
[----:B0-----:R-:W-:Y:S05]  /*c940*/  WARPSYNC.COLLECTIVE R6, `(.L_x_4051) ;  /* 0x0000000006087348 */ /* 0x001fea0003c00000 */
[----:B------:R1:W2:Y:S02]  /*c950*/  SHFL.DOWN P2, R234, R213, R223, R238 ;  /* 0x080000dfd5ea7389 */ /* 0x0002a400000400ee */
[----:B012---:R-:W-:Y:S05]  /*c960*/  ENDCOLLECTIVE ;  /* 0x000000000000791b */ /* 0x007fea0003800000 */
.L_x_4051:
[----:B------:R-:W-:Y:S02]  /*c970*/  MOV R213, R7 ;  /* 0x0000000700d57202 */ /* 0x000fe40000000f00 */
[----:B------:R-:W-:-:S07]  /*c980*/  MOV R232, R234 ;  /* 0x000000ea00e87202 */ /* 0x000fce0000000f00 */
[----:B------:R-:W-:Y:S05]  /*c990*/  WARPSYNC.COLLECTIVE R6, `(.L_x_4052) ;  /* 0x0000000006087348 */ /* 0x000fea0003c00000 */
[----:B------:R0:W1:Y:S02]  /*c9a0*/  SHFL.DOWN P2, R234, R213, R223, R238 ;  /* 0x080000dfd5ea7389 */ /* 0x00006400000400ee */
[----:B01----:R-:W-:Y:S05]  /*c9b0*/  ENDCOLLECTIVE ;  /* 0x000000000000791b */ /* 0x003fea0003800000 */
.L_x_4052:
        /* <DEDUP_REMOVED lines=11> */
.L_x_4053:
[----:B------:R-:W-:Y:S02]  /*ca70*/  MOV R213, R4 ;  /* 0x0000000400d57202 */ /* 0x000fe40000000f00 */
[----:B------:R-:W-:-:S07]  /*ca80*/  MOV R232, R234 ;  /* 0x000000ea00e87202 */ /* 0x000fce0000000f00 */
[----:B------:R-:W-:Y:S05]  /*ca90*/  WARPSYNC.COLLECTIVE R6, `(.L_x_4054) ;  /* 0x0000000006087348 */ /* 0x000fea0003c00000 */
[----:B------:R0:W1:Y:S02]  /*caa0*/  SHFL.DOWN P2, R234, R213, R223, R238 ;  /* 0x080000dfd5ea7389 */ /* 0x00006400000400ee */
[----:B01----:R-:W-:Y:S05]  /*cab0*/  ENDCOLLECTIVE ;  /* 0x000000000000791b */ /* 0x003fea0003800000 */
.L_x_4054:
[----:B------:R-:W-:Y:S01]  /*cac0*/  @!P0 FMUL.FTZ R232, R5, R232 ;  /* 0x000000e805e88220 */ /* 0x000fe20000410000 */
[----:B------:R-:W-:Y:S01]  /*cad0*/  HFMA2 R223, -RZ, RZ, 0, 2.384185791015625e-07 ;  /* 0x00000004ffdf7431 */ /* 0x000fe200000001ff */
        /* <DEDUP_REMOVED lines=9> */
.L_x_4055:
[----:B------:R-:W-:Y:S02]  /*cb70*/  MOV R213, R4 ;  /* 0x0000000400d57202 */ /* 0x000fe40000000f00 */
[----:B------:R-:W-:-:S07]  /*cb80*/  MOV R232, R234 ;  /* 0x000000ea00e87202 */ /* 0x000fce0000000f00 */
[----:B------:R-:W-:Y:S05]  /*cb90*/  WARPSYNC.COLLECTIVE R6, `(.L_x_4056) ;  /* 0x0000000006087348 */ /* 0x000fea0003c00000 */
[----:B------:R0:W1:Y:S02]  /*cba0*/  SHFL.DOWN P2, R234, R213, R223, R238 ;  /* 0x080000dfd5ea7389 */ /* 0x00006400000400ee */
[----:B01----:R-:W-:Y:S05]  /*cbb0*/  ENDCOLLECTIVE ;  /* 0x000000000000791b */ /* 0x003fea0003800000 */
.L_x_4056:
[----:B------:R-:W-:Y:S01]  /*cbc0*/  @!P0 FMUL.FTZ R232, R5, R232 ;  /* 0x000000e805e88220 */ /* 0x000fe20000410000 */
[----:B------:R-:W-:Y:S01]  /*cbd0*/  HFMA2 R223, -RZ, RZ, 0, 4.76837158203125e-07 ;  /* 0x00000008ffdf7431 */ /* 0x000fe200000001ff */
[----:B------:R-:W-:-:S05]  /*cbe0*/  MOV R7, R234 ;  /* 0x000000ea00077202 */ /* 0x000fca0000000f00 */
[----:B------:R-:W-:Y:S01]  /*cbf0*/  @!P0 FFMA.FTZ R7, R5, R7, R4 ;  /* 0x0000000705078223 */ /* 0x000fe20000010004 */
[----:B------:R-:W-:-:S04]  /*cc00*/  @!P0 MOV R5, R232 ;  /* 0x000000e800058202 */ /* 0x000fc80000000f00 */
[----:B------:R-:W-:Y:S01]  /*cc10*/  @!P0 MOV R4, R7 ;  /* 0x0000000700048202 */ /* 0x000fe20000000f00 */
[----:B------:R-:W-:Y:S01]  /*cc20*/  IMAD.MOV.U32 R213, RZ, RZ, R5 ;  /* 0x000000ffffd57224 */ /* 0x000fe200078e0005 */
[----:B------:R-:W-:-:S13]  /*cc30*/  ISETP.GT.U32.AND P0, PT, R189, 0x17, PT ;  /* 0x00000017bd00780c */ /* 0x000fda0003f04070 */
[----:B------:R-:W-:Y:S05]  /*cc40*/  WARPSYNC.COLLECTIVE R6, `(.L_x_4057) ;  /* 0x0000000006087348 */ /* 0x000fea0003c00000 */
[----:B------:R0:W1:Y:S02]  /*cc50*/  SHFL.DOWN P2, R234, R213, R223, R238 ;  /* 0x080000dfd5ea7389 */ /* 0x00006400000400ee */
[----:B01----:R-:W-:Y:S05]  /*cc60*/  ENDCOLLECTIVE ;  /* 0x000000000000791b */ /* 0x003fea0003800000 */
.L_x_4057:
[----:B------:R-:W-:Y:S02]  /*cc70*/  MOV R213, R4 ;  /* 0x0000000400d57202 */ /* 0x000fe40000000f00 */
[----:B------:R-:W-:-:S07]  /*cc80*/  MOV R232, R234 ;  /* 0x000000ea00e87202 */ /* 0x000fce0000000f00 */
[----:B------:R-:W-:Y:S05]  /*cc90*/  WARPSYNC.COLLECTIVE R6, `(.L_x_4058) ;  /* 0x0000000006087348 */ /* 0x000fea0003c00000 */
[----:B------:R0:W1:Y:S02]  /*cca0*/  SHFL.DOWN P2, R234, R213, R223, R238 ;  /* 0x080000dfd5ea7389 */ /* 0x00006400000400ee */
[----:B01----:R-:W-:Y:S05]  /*ccb0*/  ENDCOLLECTIVE ;  /* 0x000000000000791b */ /* 0x003fea0003800000 */
.L_x_4058:
        /* <DEDUP_REMOVED lines=11> */
.L_x_4059:
[----:B------:R-:W-:Y:S02]  /*cd70*/  MOV R213, R4 ;  /* 0x0000000400d57202 */ /* 0x000fe40000000f00 */
[----:B------:R-:W-:-:S07]  /*cd80*/  MOV R232, R234 ;  /* 0x000000ea00e87202 */ /* 0x000fce0000000f00 */
[----:B------:R-:W-:Y:S05]  /*cd90*/  WARPSYNC.COLLECTIVE R6, `(.L_x_4060) ;  /* 0x0000000006087348 */ /* 0x000fea0003c00000 */
[----:B------:R0:W1:Y:S02]  /*cda0*/  SHFL.DOWN P2, R234, R213, R223, R238 ;  /* 0x080000dfd5ea7389 */ /* 0x00006400000400ee */
[----:B01----:R-:W-:Y:S05]  /*cdb0*/  ENDCOLLECTIVE ;  /* 0x000000000000791b */ /* 0x003fea0003800000 */
.L_x_4060:
        /* <DEDUP_REMOVED lines=11> */
.L_x_4061:
[----:B------:R-:W-:Y:S02]  /*ce70*/  ISETP.NE.AND P0, PT, R96, 0x1f, PT ;  /* 0x0000001f6000780c */ /* 0x000fe40003f05270 */
[----:B------:R-:W-:Y:S02]  /*ce80*/  MOV R219, R4 ;  /* 0x0000000400db7202 */ /* 0x000fe40000000f00 */
[----:B------:R-:W-:-:S09]  /*ce90*/  MOV R7, R217 ;  /* 0x000000d900077202 */ /* 0x000fd20000000f00 */
[----:B------:R-:W-:Y:S05]  /*cea0*/  WARPSYNC.COLLECTIVE R6, `(.L_x_4062) ;  /* 0x0000000006087348 */ /* 0x000fea0003c00000 */
[----:B------:R0:W1:Y:S02]  /*ceb0*/  SHFL.IDX P2, R217, R219, R221, R236 ;  /* 0x000000dddbd97389 */ /* 0x00006400000400ec */
[----:B01----:R-:W-:Y:S05]  /*cec0*/  ENDCOLLECTIVE ;  /* 0x000000000000791b */ /* 0x003fea0003800000 */
.L_x_4062:
[----:B------:R-:W-:-:S07]  /*ced0*/  FMUL.FTZ R215, R2, R7 ;  /* 0x0000000702d77220 */ /* 0x000fce0000410000 */
[----:B------:R-:W-:Y:S05]  /*cee0*/  WARPSYNC.COLLECTIVE R6, `(.L_x_4063) ;  /* 0x0000000006087348 */ /* 0x000fea0003c00000 */
[----:B------:R0:W1:Y:S02]  /*cef0*/  SHFL.DOWN P2, R234, R213, R223, R238 ;  /* 0x080000dfd5ea7389 */ /* 0x00006400000400ee */
[----:B01----:R-:W-:Y:S05]  /*cf00*/  ENDCOLLECTIVE ;  /* 0x000000000000791b */ /* 0x003fea0003800000 */
.L_x_4063:
        /* <DEDUP_REMOVED lines=8> */
.L_x_4064:
[----:B------:R-:W-:Y:S05]  /*cf90*/  WARPSYNC.COLLECTIVE R6, `(.L_x_4065) ;  /* 0x0000000006087348 */ /* 0x000fea0003c00000 */
[----:B------:R0:W1:Y:S02]  /*cfa0*/  SHFL.IDX P2, R217, R219, R221, R236 ;  /* 0x000000dddbd97389 */ /* 0x00006400000400ec */
[----:B01----:R-:W-:Y:S05]  /*cfb0*/  ENDCOLLECTIVE ;  /* 0x000000000000791b */ /* 0x003fea0003800000 */
.L_x_4065:
[----:B------:R-:W-:Y:S02]  /*cfc0*/  MOV R219, R3 ;  /* 0x0000000300db7202 */ /* 0x000fe40000000f00 */
[----:B------:R-:W-:-:S07]  /*cfd0*/  MOV R211, R217 ;  /* 0x000000d900d37202 */ /* 0x000fce0000000f00 */
[----:B------:R-:W-:Y:S05]  /*cfe0*/  WARPSYNC.COLLECTIVE R6, `(.L_x_4066) ;  /* 0x0000000006087348 */ /* 0x000fea0003c00000 */
[----:B------:R0:W1:Y:S02]  /*cff0*/  SHFL.IDX P2, R217, R219, R221, R236 ;  /* 0x000000dddbd97389 */ /* 0x00006400000400ec */
[----:B01----:R-:W-:Y:S05]  /*d000*/  ENDCOLLECTIVE ;  /* 0x000000000000791b */ /* 0x003fea0003800000 */
.L_x_4066:
[----:B------:R-:W-:Y:S01]  /*d010*/  MOV R213, R217 ;  /* 0x000000d900d57202 */ /* 0x000fe20000000f00 */
[----:B------:R-:W-:Y:S06]  /*d020*/  BRA `(.L_x_4067) ;  /* 0xffffffb400587947 */ /* 0x000fec000383ffff */
.L_x_4068:
        /* <DEDUP_REMOVED lines=13> */
.L_x_10448:


//--------------------- .text._Z25selective_scan_bwd_kernelI32Selective_Scan_bwd_kernel_traitsILi64ELi16ELb0ELb1ELb0ELb0ELb0EffEEv12SSMParamsBwd --------------------------
	.section	.text._Z25selective_scan_bwd_kernelI32Selective_Scan_bwd_kernel_traitsILi64ELi16ELb0ELb1ELb0ELb0ELb0EffEEv12SSMParamsBwd,"ax",@progbits
	.align	128
        .global         _Z25selective_scan_bwd_kernelI32Selective_Scan_bwd_kernel_traitsILi64ELi16ELb0ELb1ELb0ELb0ELb0EffEEv12SSMParamsBwd
        .type           _Z25selective_scan_bwd_kernelI32Selective_Scan_bwd_kernel_traitsILi64ELi16ELb0ELb1ELb0ELb0ELb0EffEEv12SSMParamsBwd,@function
        .size           _Z25selective_scan_bwd_kernelI32Selective_Scan_bwd_kernel_traitsILi64ELi16ELb0ELb1ELb0ELb0ELb0EffEEv12SSMParamsBwd,(.L_x_10449 - _Z25selective_scan_bwd_kernelI32Selective_Scan_bwd_kernel_traitsILi64ELi16ELb0ELb1ELb0ELb0ELb0EffEEv12SSMParamsBwd)
        .other          _Z25selective_scan_bwd_kernelI32Selective_Scan_bwd_kernel_traitsILi64ELi16ELb0ELb1ELb0ELb0ELb0EffEEv12SSMParamsBwd,@"STO_CUDA_ENTRY STV_DEFAULT"
_Z25selective_scan_bwd_kernelI32Selective_Scan_bwd_kernel_traitsILi64ELi16ELb0ELb1ELb0ELb0ELb0EffEEv12SSMParamsBwd:
.text._Z25selective_scan_bwd_kernelI32Selective_Scan_bwd_kernel_traitsILi64ELi16ELb0ELb1ELb0ELb0ELb0EffEEv12SSMParamsBwd:
[----:B------:R-:W-:Y:S01]  /*0000*/  LDC R1, c[0x0][0x37c] ;  /* 0x0000df00ff017b82 */ /* 0x000fe20000000800 */
[----:B------:R-:W0:Y:S07]  /*0010*/  LDCU.64 UR8, c[0x0][0x470] ;  /* 0x00008e00ff0877ac */ /* 0x000e2e0008000a00 */
[----:B------:R-:W1:Y:S01]  /*0020*/  S2UR UR7, SR_CTAID.Y ;  /* 0x00000000000779c3 */ /* 0x000e620000002600 */
[----:B------:R-:W-:Y:S01]  /*0030*/  MOV R142, RZ ;  /* 0x000000ff008e7202 */ /* 0x000fe20000000f00 */
[----:B------:R-:W-:Y:S01]  /*0040*/  HFMA2 R149, -RZ, RZ, 0, 0 ;  /* 0x00000000ff957431 */ /* 0x000fe200000001ff */
[----:B------:R-:W2:Y:S01]  /*0050*/  LDCU.64 UR28, c[0x0][0x358] ;  /* 0x00006b00ff1c77ac */ /* 0x000ea20008000a00 */
[----:B------:R-:W3:Y:S01]  /*0060*/  LDCU UR24, c[0x0][0x398] ;  /* 0x00007300ff1877ac */ /* 0x000ee20008000800 */
[----:B------:R-:W4:Y:S03]  /*0070*/  LDCU.64 UR4, c[0x0][0x458] ;  /* 0x00008b00ff0477ac */ /* 0x000f260008000a00 */
[----:B------:R-:W2:Y:S01]  /*0080*/  S2UR UR32, SR_CTAID.X ;  /* 0x00000000002079c3 */ /* 0x000ea20000002500 */
[----:B------:R-:W2:Y:S01]  /*0090*/  LDCU.128 UR16, c[0x0][0x3f0] ;  /* 0x00007e00ff1077ac */ /* 0x000ea20008000c00 */
[----:B0-----:R-:W-:Y:S01]  /*00a0*/  UISETP.NE.U32.AND UP1, UPT, UR8, URZ, UPT ;  /* 0x000000ff0800728c */ /* 0x001fe2000bf25070 */
[----:B------:R-:W0:Y:S03]  /*00b0*/  LDCU.128 UR12, c[0x0][0x400] ;  /* 0x00008000ff0c77ac */ /* 0x000e260008000c00 */
[----:B------:R-:W-:Y:S01]  /*00c0*/  UISETP.NE.AND.EX UP1, UPT, UR9, URZ, UPT, UP1 ;  /* 0x000000ff0900728c */ /* 0x000fe2000bf25310 */
[----:B---3--:R-:W-:Y:S01]  /*00d0*/  MOV R0, UR24 ;  /* 0x0000001800007c02 */ /* 0x008fe20008000f00 */
[----:B------:R-:W3:Y:S04]  /*00e0*/  LDCU.64 UR22, c[0x0][0x498] ;  /* 0x00009300ff1677ac */ /* 0x000ee80008000a00 */
[----:B------:R-:W-:Y:S01]  /*00f0*/  PLOP3.LUT P1, PT, PT, PT, UP1, 0x80, 0x8 ;  /* 0x000000000008781c */ /* 0x000fe20003f2f018 */
[----:B----4-:R-:W-:Y:S01]  /*0100*/  UISETP.NE.U32.AND UP0, UPT, UR4, URZ, UPT ;  /* 0x000000ff0400728c */ /* 0x010fe2000bf05070 */
[----:B------:R-:W4:Y:S03]  /*0110*/  LDCU UR25, c[0x0][0x394] ;  /* 0x00007280ff1977ac */ /* 0x000f260008000800 */
[----:B-1----:R-:W-:Y:S01]  /*0120*/  @UP1 ULEA UR8, UP3, UR7, UR8, 0x2 ;  /* 0x0000000807081291 */ /* 0x002fe2000f8610ff */
[----:B------:R-:W-:Y:S01]  /*0130*/  IABS R9, R0 ;  /* 0x0000000000097213 */ /* 0x000fe20000000000 */
[----:B------:R-:W-:-:S02]  /*0140*/  UISETP.NE.AND.EX UP0, UPT, UR5, URZ, UPT, UP0 ;  /* 0x000000ff0500728c */ /* 0x000fc4000bf05300 */
[----:B------:R-:W-:Y:S02]  /*0150*/  @UP1 ULEA.HI.X UR9, UR7, UR9, URZ, 0x2, UP3 ;  /* 0x0000000907091291 */ /* 0x000fe400098f14ff */
[----:B------:R-:W-:Y:S01]  /*0160*/  MOV R4, UR8 ;  /* 0x0000000800047c02 */ /* 0x000fe20008000f00 */
[----:B------:R-:W1:Y:S01]  /*0170*/  I2F.RP R0, R9 ;  /* 0x0000000900007306 */ /* 0x000e620000209400 */
[----:B------:R-:W-:Y:S01]  /*0180*/  PLOP3.LUT P0, PT, PT, PT, UP0, 0x80, 0x8 ;  /* 0x000000000008781c */ /* 0x000fe20003f0f008 */
[----:B------:R-:W4:Y:S01]  /*0190*/  LDCU.64 UR30, c[0x0][0x480] ;  /* 0x00009000ff1e77ac */ /* 0x000f220008000a00 */
[----:B------:R-:W-:-:S03]  /*01a0*/  MOV R5, UR9 ;  /* 0x0000000900057c02 */ /* 0x000fc60008000f00 */
[----:B------:R-:W-:Y:S02]  /*01b0*/  @UP0 ULEA UR4, UP2, UR7, UR4, 0x2 ;  /* 0x0000000407040291 */ /* 0x000fe4000f8410ff */
[----:B--2---:R-:W5:Y:S01]  /*01c0*/  @P1 LDG.E R142, desc[UR28][R4.64] ;  /* 0x0000001c048e1981 */ /* 0x004f62000c1e1900 */
[----:B------:R-:W2:Y:S03]  /*01d0*/  LDCU.64 UR26, c[0x0][0x3b0] ;  /* 0x00007600ff1a77ac */ /* 0x000ea60008000a00 */
[----:B------:R-:W-:Y:S01]  /*01e0*/  MOV R2, UR4 ;  /* 0x0000000400027c02 */ /* 0x000fe20008000f00 */
[----:B------:R-:W-:Y:S01]  /*01f0*/  @UP0 ULEA.HI.X UR5, UR7, UR5, URZ, 0x2, UP2 ;  /* 0x0000000507050291 */ /* 0x000fe200090f14ff */
[----:B-1----:R-:W1:Y:S05]  /*0200*/  MUFU.RCP R0, R0 ;  /* 0x0000000000007308 */ /* 0x002e6a0000001000 */
[----:B------:R-:W-:-:S05]  /*0210*/  IMAD.U32 R3, RZ, RZ, UR5 ;  /* 0x00000005ff037e24 */ /* 0x000fca000f8e00ff */
[----:B------:R0:W5:Y:S01]  /*0220*/  @P0 LDG.E R149, desc[UR28][R2.64] ;  /* 0x0000001c02950981 */ /* 0x000162000c1e1900 */
[----:B-1----:R-:W-:-:S04]  /*0230*/  VIADD R6, R0, 0xffffffe ;  /* 0x0ffffffe00067836 */ /* 0x002fc80000000000 */
[----:B------:R1:W3:Y:S02]  /*0240*/  F2I.FTZ.U32.TRUNC.NTZ R7, R6 ;  /* 0x0000000600077305 */ /* 0x0002e4000021f000 */
[----:B-1----:R-:W-:-:S05]  /*0250*/  HFMA2 R6, -RZ, RZ, 0, 0 ;  /* 0x00000000ff067431 */ /* 0x002fca00000001ff */
[----:B------:R-:W-:Y:S02]  /*0260*/  R2UR UR4, R6 ;  /* 0x00000000060472ca */ /* 0x000fe400000e0000 */
[----:B---3--:R-:W-:Y:S02]  /*0270*/  R2UR UR5, R7 ;  /* 0x00000000070572ca */ /* 0x008fe400000e0000 */
[----:B0-----:R-:W-:-:S05]  /*0280*/  IADD3 R2, PT, PT, RZ, -R7, RZ ;  /* 0x80000007ff027210 */ /* 0x001fca0007ffe0ff */
[----:B------:R-:W-:Y:S01]  /*0290*/  IMAD R3, R2, R9, RZ ;  /* 0x0000000902037224 */ /* 0x000fe200078e02ff */
[----:B------:R-:W-:-:S05]  /*02a0*/  IABS R0, UR7 ;  /* 0x0000000700007c13 */ /* 0x000fca0008000000 */
[----:B------:R-:W-:Y:S01]  /*02b0*/  IMAD.HI.U32 R3, R7, R3, UR4 ;  /* 0x0000000407037e27 */ /* 0x000fe2000f8e0003 */
[----:B------:R-:W-:-:S04]  /*02c0*/  R2UR UR10, R0 ;  /* 0x00000000000a72ca */ /* 0x000fc800000e0000 */
[----:B------:R-:W-:-:S13]  /*02d0*/  R2UR UR8, R3 ;  /* 0x00000000030872ca */ /* 0x000fda00000e0000 */
[----:B------:R-:W-:-:S07]  /*02e0*/  UIMAD.WIDE.U32 UR8, UR8, UR10, URZ ;  /* 0x0000000a080872a5 */ /* 0x000fce000f8e00ff */
[----:B------:R-:W-:Y:S02]  /*02f0*/  UMOV UR6, UR9 ;  /* 0x0000000900067c82 */ /* 0x000fe40008000000 */
[----:B------:R-:W-:-:S05]  /*0300*/  IADD3 R0, PT, PT, RZ, -UR6, RZ ;  /* 0x80000006ff007c10 */ /* 0x000fca000fffe0ff */
[C---:B------:R-:W-:Y:S01]  /*0310*/  IMAD R0, R9.reuse, R0, UR10 ;  /* 0x0000000a09007e24 */ /* 0x040fe2000f8e0200 */
[----:B------:R-:W-:Y:S02]  /*0320*/  UIMAD.WIDE.U32 UR4, UR32, UR16, URZ ;  /* 0x00000010200472a5 */ /* 0x000fe4000f8e00ff */
[----:B------:R-:W-:Y:S02]  /*0330*/  UIMAD.WIDE.U32 UR20, UR32, UR12, URZ ;  /* 0x0000000c201472a5 */ /* 0x000fe4000f8e00ff */
[----:B------:R-:W-:Y:S01]  /*0340*/  ISETP.GT.U32.AND P0, PT, R9, R0, PT ;  /* 0x000000000900720c */ /* 0x000fe20003f04070 */
[----:B------:R-:W-:Y:S01]  /*0350*/  UIMAD UR5, UR32, UR17, UR5 ;  /* 0x00000011200572a4 */ /* 0x000fe2000f8e0205 */
[----:B------:R-:W0:Y:S01]  /*0360*/  LDCU.128 UR8, c[0x0][0x460] ;  /* 0x00008c00ff0877ac */ /* 0x000e220008000c00 */
[----:B------:R-:W-:Y:S02]  /*0370*/  UIMAD UR13, UR32, UR13, UR21 ;  /* 0x0000000d200d72a4 */ /* 0x000fe4000f8e0215 */
[----:B------:R-:W-:Y:S01]  /*0380*/  UIMAD.WIDE.U32 UR4, UR7, UR18, UR4 ;  /* 0x00000012070472a5 */ /* 0x000fe2000f8e0004 */
[----:B------:R-:W-:-:S07]  /*0390*/  UMOV UR12, UR20 ;  /* 0x00000014000c7c82 */ /* 0x000fce0008000000 */
[----:B------:R-:W-:Y:S01]  /*03a0*/  VOTEU.ANY UP1, P0 ;  /* 0x0000000000ff7886 */ /* 0x000fe20000020100 */
[----:B------:R-:W-:Y:S01]  /*03b0*/  PLOP3.LUT P0, PT, PT, PT, UP1, 0x80, 0x8 ;  /* 0x000000000008781c */ /* 0x000fe20003f0f018 */
[----:B------:R-:W-:Y:S02]  /*03c0*/  UIMAD.WIDE.U32 UR20, UR32, UR22, URZ ;  /* 0x00000016201472a5 */ /* 0x000fe4000f8e00ff */
[----:B------:R-:W-:Y:S02]  /*03d0*/  UIMAD.WIDE.U32 UR12, UR7, UR14, UR12 ;  /* 0x0000000e070c72a5 */ /* 0x000fe4000f8e000c */
[----:B------:R-:W-:Y:S02]  /*03e0*/  UIMAD UR17, UR7, UR19, UR5 ;  /* 0x00000013071172a4 */ /* 0x000fe4000f8e0205 */
[----:B------:R-:W-:Y:S01]  /*03f0*/  UIMAD UR5, UR32, UR23, UR21 ;  /* 0x00000017200572a4 */ /* 0x000fe2000f8e0215 */
[----:B------:R-:W1:Y:S01]  /*0400*/  LDCU.64 UR22, c[0x0][0x4a0] ;  /* 0x00009400ff1677ac */ /* 0x000e620008000a00 */
[----:B------:R-:W-:-:S02]  /*0410*/  UIMAD UR15, UR7, UR15, UR13 ;  /* 0x0000000f070f72a4 */ /* 0x000fc4000f8e020d */
[----:B----4-:R-:W-:Y:S02]  /*0420*/  ULEA UR13, UR25, 0xfffffc00, 0xa ;  /* 0xfffffc00190d7891 */ /* 0x010fe4000f8e50ff */
[----:B------:R-:W-:Y:S02]  /*0430*/  @!P0 IMAD.IADD R0, R0, 0x1, -R9 ;  /* 0x0000000100008824 */ /* 0x000fe400078e0a09 */
[----:B------:R-:W-:Y:S02]  /*0440*/  UIADD3 UR4, UP0, UPT, UR13, UR4, URZ ;  /* 0x000000040d047290 */ /* 0x000fe4000ff1e0ff */
[----:B------:R-:W-:Y:S01]  /*0450*/  USHF.R.S32.HI UR14, URZ, 0x1f, UR13 ;  /* 0x0000001fff0e7899 */ /* 0x000fe2000801140d */
[----:B------:R-:W-:Y:S01]  /*0460*/  ISETP.GE.U32.AND P0, PT, R0, R9, PT ;  /* 0x000000090000720c */ /* 0x000fe20003f06070 */
[----:B0-----:R-:W-:Y:S02]  /*0470*/  ULEA UR16, UP2, UR4, UR8, 0x2 ;  /* 0x0000000804107291 */ /* 0x001fe4000f8410ff */
[----:B------:R-:W-:-:S04]  /*0480*/  UIADD3.X UR17, UPT, UPT, UR14, UR17, URZ, UP0, !UPT ;  /* 0x000000110e117290 */ /* 0x000fc800087fe4ff */
[----:B------:R-:W-:-:S03]  /*0490*/  ULEA.HI.X UR17, UR4, UR9, UR17, 0x2, UP2 ;  /* 0x0000000904117291 */ /* 0x000fc600090f1411 */
[----:B------:R-:W-:Y:S01]  /*04a0*/  UMOV UR4, UR20 ;  /* 0x0000001400047c82 */ /* 0x000fe20008000000 */
[----:B------:R-:W-:Y:S02]  /*04b0*/  UISETP.NE.U32.AND UP0, UPT, UR30, URZ, UPT ;  /* 0x000000ff1e00728c */ /* 0x000fe4000bf05070 */
[----:B-1----:R-:W-:Y:S02]  /*04c0*/  UIMAD.WIDE.U32 UR4, UR7, UR22, UR4 ;  /* 0x00000016070472a5 */ /* 0x002fe4000f8e0004 */
[----:B------:R-:W-:Y:S02]  /*04d0*/  UIADD3 UR12, UP3, UPT, UR13, UR12, URZ ;  /* 0x0000000c0d0c7290 */ /* 0x000fe4000ff7e0ff */
[----:B------:R-:W-:Y:S02]  /*04e0*/  UIMAD UR21, UR7, UR23, UR5 ;  /* 0x00000017071572a4 */ /* 0x000fe4000f8e0205 */
[----:B------:R-:W-:Y:S02]  /*04f0*/  UISETP.NE.AND.EX UP0, UPT, UR31, URZ, UPT, UP0 ;  /* 0x000000ff1f00728c */ /* 0x000fe4000bf05300 */
[----:B------:R-:W-:-:S02]  /*0500*/  ULOP3.LUT UR5, UR7, UR24, URZ, 0x3c, !UPT ;  /* 0x0000001807057292 */ /* 0x000fc4000f8e3cff */
[----:B------:R-:W-:Y:S02]  /*0510*/  ULEA UR18, UP4, UR12, UR10, 0x2 ;  /* 0x0000000a0c127291 */ /* 0x000fe4000f8810ff */
[----:B------:R-:W-:Y:S01]  /*0520*/  UIADD3.X UR19, UPT, UPT, UR14, UR15, URZ, UP3, !UPT ;  /* 0x0000000f0e137290 */ /* 0x000fe20009ffe4ff */
[----:B------:R-:W-:Y:S01]  /*0530*/  VOTEU.ANY UP2, P0 ;  /* 0x0000000000ff7886 */ /* 0x000fe20000040100 */
[----:B------:R-:W-:Y:S02]  /*0540*/  @!UP1 UIADD3 UR6, UPT, UPT, UR6, 0x1, URZ ;  /* 0x0000000106069890 */ /* 0x000fe4000fffe0ff */
[----:B------:R-:W-:Y:S02]  /*0550*/  UISETP.GE.AND UP1, UPT, UR5, URZ, UPT ;  /* 0x000000ff0500728c */ /* 0x000fe4000bf26270 */
[----:B------:R-:W-:Y:S02]  /*0560*/  ULEA.HI.X UR19, UR12, UR11, UR19, 0x2, UP4 ;  /* 0x0000000b0c137291 */ /* 0x000fe4000a0f1413 */
[----:B------:R-:W-:Y:S01]  /*0570*/  UISETP.NE.AND UP3, UPT, UR24, URZ, UPT ;  /* 0x000000ff1800728c */ /* 0x000fe2000bf65270 */
[----:B------:R-:W0:Y:S01]  /*0580*/  LDCU.64 UR10, c[0x0][0x3c8] ;  /* 0x00007900ff0a77ac */ /* 0x000e220008000a00 */
[----:B------:R-:W-:Y:S01]  /*0590*/  @UP2 UIADD3 UR6, UPT, UPT, UR6, 0x1, URZ ;  /* 0x0000000106062890 */ /* 0x000fe2000fffe0ff */
[----:B------:R-:W1:Y:S01]  /*05a0*/  @UP0 LDCU UR5, c[0x0][0x384] ;  /* 0x00007080ff0507ac */ /* 0x000e620008000800 */
[----:B--2---:R-:W-:-:S05]  /*05b0*/  UIMAD.WIDE.U32 UR8, UR32, UR26, URZ ;  /* 0x0000001a200872a5 */ /* 0x004fca000f8e00ff */
[----:B------:R-:W-:Y:S01]  /*05c0*/  UMOV UR12, UR6 ;  /* 0x00000006000c7c82 */ /* 0x000fe20008000000 */
[----:B------:R-:W2:Y:S01]  /*05d0*/  @UP0 LDCU UR15, c[0x0][0x38c] ;  /* 0x00007180ff0f07ac */ /* 0x000ea20008000800 */
[----:B------:R-:W-:Y:S02]  /*05e0*/  @!UP1 UIADD3 UR12, UPT, UPT, -UR12, URZ, URZ ;  /* 0x000000ff0c0c9290 */ /* 0x000fe4000fffe1ff */
[----:B------:R-:W-:Y:S02]  /*05f0*/  UIMAD UR9, UR32, UR27, UR9 ;  /* 0x0000001b200972a4 */ /* 0x000fe4000f8e0209 */
[----:B------:R-:W-:Y:S01]  /*0600*/  @!UP3 ULOP3.LUT UR12, URZ, UR24, URZ, 0x33, !UPT ;  /* 0x00000018ff0cb292 */ /* 0x000fe2000f8e33ff */
[----:B------:R-:W3:Y:S03]  /*0610*/  LDCU.64 UR26, c[0x0][0x528] ;  /* 0x0000a500ff1a77ac */ /* 0x000ee60008000a00 */
[----:B------:R-:W-:Y:S01]  /*0620*/  USHF.R.S32.HI UR6, URZ, 0x1f, UR12 ;  /* 0x0000001fff067899 */ /* 0x000fe2000801140c */
[----:B------:R-:W4:Y:S03]  /*0630*/  @UP0 LDCU.64 UR34, c[0x0][0x480] ;  /* 0x00009000ff2207ac */ /* 0x000f260008000a00 */
[----:B0-----:R-:W-:-:S02]  /*0640*/  UIMAD UR6, UR6, UR10, URZ ;  /* 0x0000000a060672a4 */ /* 0x001fc4000f8e02ff */
[----:B------:R-:W-:Y:S02]  /*0650*/  UIMAD.WIDE.U32 UR8, UR12, UR10, UR8 ;  /* 0x0000000a0c0872a5 */ /* 0x000fe4000f8e0008 */
[----:B------:R-:W-:Y:S02]  /*0660*/  UIMAD UR6, UR12, UR11, UR6 ;  /* 0x0000000b0c0672a4 */ /* 0x000fe4000f8e0206 */
[----:B-1----:R-:W-:Y:S02]  /*0670*/  @UP0 UIMAD UR5, UR32, UR5, UR7 ;  /* 0x00000005200502a4 */ /* 0x002fe4000f8e0207 */
[----:B------:R-:W-:Y:S02]  /*0680*/  UIADD3 UR4, UP1, UPT, UR13, UR4, URZ ;  /* 0x000000040d047290 */ /* 0x000fe4000ff3e0ff */
[----:B------:R-:W-:Y:S02]  /*0690*/  UIADD3 UR13, UP2, UPT, UR13, UR8, URZ ;  /* 0x000000080d0d7290 */ /* 0x000fe4000ff5e0ff */
[----:B------:R-:W-:-:S02]  /*06a0*/  UIADD3 UR6, UPT, UPT, UR9, UR6, URZ ;  /* 0x0000000609067290 */ /* 0x000fc4000fffe0ff */
[----:B------:R-:W-:Y:S01]  /*06b0*/  @UP0 UIMAD UR5, UR5, UR25, URZ ;  /* 0x00000019050502a4 */ /* 0x000fe2000f8e02ff */
[----:B------:R-:W0:Y:S01]  /*06c0*/  LDCU.64 UR30, c[0x0][0x448] ;  /* 0x00008900ff1e77ac */ /* 0x000e220008000a00 */
[----:B------:R-:W-:Y:S02]  /*06d0*/  UIADD3.X UR21, UPT, UPT, UR14, UR21, URZ, UP1, !UPT ;  /* 0x000000150e157290 */ /* 0x000fe40008ffe4ff */
[----:B---3--:R-:W-:Y:S02]  /*06e0*/  ULEA UR20, UP1, UR4, UR26, 0x2 ;  /* 0x0000001a04147291 */ /* 0x008fe4000f8210ff */
[----:B------:R-:W-:Y:S02]  /*06f0*/  UIADD3.X UR24, UPT, UPT, UR14, UR6, URZ, UP2, !UPT ;  /* 0x000000060e187290 */ /* 0x000fe400097fe4ff */
[----:B--2---:R-:W-:Y:S02]  /*0700*/  @UP0 UIMAD UR6, UR5, UR15, URZ ;  /* 0x0000000f050602a4 */ /* 0x004fe4000f8e02ff */
[----:B------:R-:W-:Y:S01]  /*0710*/  ULEA.HI.X UR21, UR4, UR27, UR21, 0x2, UP1 ;  /* 0x0000001b04157291 */ /* 0x000fe200088f1415 */
[----:B------:R-:W-:-:S02]  /*0720*/  UMOV UR5, URZ ;  /* 0x000000ff00057c82 */ /* 0x000fc40008000000 */
[----:B------:R-:W-:Y:S01]  /*0730*/  UMOV UR4, URZ ;  /* 0x000000ff00047c82 */ /* 0x000fe20008000000 */
[----:B----4-:R-:W-:Y:S02]  /*0740*/  @UP0 UIMAD.WIDE UR4, UR6, 0x8, UR34 ;  /* 0x00000008060408a5 */ /* 0x010fe4000f8e0222 */
[----:B------:R-:W-:Y:S01]  /*0750*/  UISETP.GE.AND UP0, UPT, UR25, 0x1, UPT ;  /* 0x000000011900788c */ /* 0x000fe2000bf06270 */
[----:B------:R-:W-:Y:S01]  /*0760*/  HFMA2 R147, -RZ, RZ, 0, 0 ;  /* 0x00000000ff937431 */ /* 0x000fe200000001ff */
[----:B0-----:R-:W-:Y:S01]  /*0770*/  ULEA UR23, UP3, UR13, UR30, 0x2 ;  /* 0x0000001e0d177291 */ /* 0x001fe2000f8610ff */
[----:B------:R-:W-:-:S03]  /*0780*/  MOV R145, RZ ;  /* 0x000000ff00917202 */ /* 0x000fc60000000f00 */
[----:B------:R-:W-:-:S03]  /*0790*/  ULEA.HI.X UR24, UR13, UR31, UR24, 0x2, UP3 ;  /* 0x0000001f0d187291 */ /* 0x000fc600098f1418 */
[----:B------:R-:W-:Y:S09]  /*07a0*/  BRA.U !UP0, `(.L_x_4069) ;  /* 0x0000005d08dc7547 */ /* 0x000ff2000b800000 */
[----:B------:R-:W0:Y:S01]  /*07b0*/  S2R R143, SR_TID.X ;  /* 0x00000000008f7919 */ /* 0x000e220000002100 */
[----:B------:R-:W1:Y:S01]  /*07c0*/  S2UR UR22, SR_CgaCtaId ;  /* 0x00000000001679c3 */ /* 0x000e620000008800 */
[----:B------:R-:W2:Y:S01]  /*07d0*/  LDCU.64 UR14, c[0x0][0x3a0] ;  /* 0x00007400ff0e77ac */ /* 0x000ea20008000a00 */
[----:B------:R-:W-:Y:S01]  /*07e0*/  IMAD.MOV.U32 R145, RZ, RZ, RZ ;  /* 0x000000ffff917224 */ /* 0x000fe200078e00ff */
[----:B------:R-:W-:Y:S01]  /*07f0*/  MOV R147, RZ ;  /* 0x000000ff00937202 */ /* 0x000fe20000000f00 */
        /* <DEDUP_REMOVED lines=8> */
[----:B------:R-:W-:Y:S01]  /*0880*/  UMOV UR22, UR23 ;  /* 0x0000001700167c82 */ /* 0x000fe20008000000 */
[C---:B------:R-:W-:Y:S01]  /*0890*/  LOP3.LUT R201, R143.reuse, 0x1f, RZ, 0xc0, !PT ;  /* 0x0000001f8fc97812 */ /* 0x040fe200078ec0ff */
[----:B------:R-:W-:Y:S01]  /*08a0*/  UIMAD UR15, UR7, UR27, UR11 ;  /* 0x0000001b070f72a4 */ /* 0x000fe2000f8e020b */
[C---:B------:R-:W-:Y:S01]  /*08b0*/  LOP3.LUT R2, R0.reuse, 0x3e00, RZ, 0xc0, !PT ;  /* 0x00003e0000027812 */ /* 0x040fe200078ec0ff */
[----:B------:R-:W-:Y:S01]  /*08c0*/  UMOV UR23, UR24 ;  /* 0x0000001800177c82 */ /* 0x000fe20008000000 */
        /* <DEDUP_REMOVED lines=19> */
.L_x_4116:
[----:B0-----:R-:W0:Y:S01]  /*0a00*/  LDCU UR26, c[0x0][0x388] ;  /* 0x00007100ff1a77ac */ /* 0x001e220008000800 */
[----:B------:R-:W-:Y:S02]  /*0a10*/  SHF.L.U32 R2, R141, 0x2, RZ ;  /* 0x000000028d027819 */ /* 0x000fe400000006ff */
[----:B------:R-:W-:Y:S02]  /*0a20*/  CS2R R8, SRZ ;  /* 0x0000000000087805 */ /* 0x000fe4000001ff00 */
[----:B------:R-:W-:Y:S01]  /*0a30*/  CS2R R12, SRZ ;  /* 0x00000000000c7805 */ /* 0x000fe2000001ff00 */
[----:B------:R-:W-:Y:S01]  /*0a40*/  ULEA UR24, UR14, 0xfffffc00, 0xa ;  /* 0xfffffc000e187891 */ /* 0x000fe2000f8e50ff */
[C---:B------:R-:W-:Y:S02]  /*0a50*/  IADD3 R6, P2, PT, R2.reuse, UR16, RZ ;  /* 0x0000001002067c10 */ /* 0x040fe4000ff5e0ff */
[----:B------:R-:W-:Y:S02]  /*0a60*/  CS2R R16, SRZ ;  /* 0x0000000000107805 */ /* 0x000fe4000001ff00 */
[C---:B------:R-:W-:Y:S01]  /*0a70*/  IADD3 R4, P1, PT, R2.reuse, UR18, RZ ;  /* 0x0000001202047c10 */ /* 0x040fe2000ff3e0ff */
[----:B------:R-:W-:Y:S01]  /*0a80*/  HFMA2 R0, -RZ, RZ, 0, 0 ;  /* 0x00000000ff007431 */ /* 0x000fe200000001ff */
[----:B------:R-:W-:Y:S01]  /*0a90*/  IADD3 R2, P0, PT, R2, UR20, RZ ;  /* 0x0000001402027c10 */ /* 0x000fe2000ff1e0ff */
[----:B------:R-:W-:Y:S01]  /*0aa0*/  IMAD.X R7, RZ, RZ, UR17, P2 ;  /* 0x00000011ff077e24 */ /* 0x000fe200090e06ff */
[----:B------:R-:W-:-:S02]  /*0ab0*/  IADD3.X R5, PT, PT, RZ, UR19, RZ, P1, !PT ;  /* 0x00000013ff057c10 */ /* 0x000fc40008ffe4ff */
[----:B------:R-:W-:Y:S02]  /*0ac0*/  CS2R R10, SRZ ;  /* 0x00000000000a7805 */ /* 0x000fe4000001ff00 */
[----:B------:R-:W-:Y:S02]  /*0ad0*/  IADD3.X R3, PT, PT, RZ, UR21, RZ, P0, !PT ;  /* 0x00000015ff037c10 */ /* 0x000fe400087fe4ff */
[----:B------:R-:W-:Y:S02]  /*0ae0*/  CS2R R14, SRZ ;  /* 0x00000000000e7805 */ /* 0x000fe4000001ff00 */
[----:B------:R-:W-:Y:S02]  /*0af0*/  CS2R R18, SRZ ;  /* 0x0000000000127805 */ /* 0x000fe4000001ff00 */
        /* <DEDUP_REMOVED lines=13> */
[----:B---3--:R-:W3:Y:S04]  /*0bd0*/  @!P1 LDG.E R0, desc[UR28][R6.64+0x80] ;  /* 0x0000801c06009981 */ /* 0x008ee8000c1e1900 */
[----:B----4-:R-:W4:Y:S04]  /*0be0*/  @!P2 LDG.E R11, desc[UR28][R6.64+0x100] ;  /* 0x0001001c060ba981 */ /* 0x010f28000c1e1900 */
        /* <DEDUP_REMOVED lines=23> */
[----:B------:R-:W-:Y:S01]  /*0d60*/  IMAD.SHL.U32 R22, R143, 0x10, RZ ;  /* 0x000000108f167824 */ /* 0x000fe200078e00ff */
[----:B------:R-:W-:-:S04]  /*0d70*/  UMOV UR25, 0x400 ;  /* 0x0000040000197882 */ /* 0x000fc80000000000 */
[----:B------:R-:W-:Y:S01]  /*0d80*/  LOP3.LUT R22, R22, 0x3e00, RZ, 0xc0, !PT ;  /* 0x00003e0016167812 */ /* 0x000fe200078ec0ff */
[----:B0-----:R-:W-:Y:S01]  /*0d90*/  ULEA UR25, UR6, UR25, 0x18 ;  /* 0x0000001906197291 */ /* 0x001fe2000f8ec0ff */
[----:B------:R-:W-:Y:S01]  /*0da0*/  P2R R30, PR, RZ, 0x1 ;  /* 0x00000001ff1e7803 */ /* 0x000fe20000000000 */
[----:B------:R-:W-:Y:S01]  /*0db0*/  HFMA2 R37, -RZ, RZ, 0, 0 ;  /* 0x00000000ff257431 */ /* 0x000fe200000001ff */
[----:B-1----:R-:W-:Y:S02]  /*0dc0*/  IADD3 R22, PT, PT, R22, R123, RZ ;  /* 0x0000007b16167210 */ /* 0x002fe40007ffe0ff */
[----:B------:R-:W-:Y:S02]  /*0dd0*/  P2R R28, PR, RZ, 0x2 ;  /* 0x00000002ff1c7803 */ /* 0x000fe40000000000 */
[----:B------:R-:W-:Y:S02]  /*0de0*/  P2R R26, PR, RZ, 0x4 ;  /* 0x00000004ff1a7803 */ /* 0x000fe40000000000 */
[----:B------:R-:W-:Y:S01]  /*0df0*/  P2R R24, PR, RZ, 0x8 ;  /* 0x00000008ff187803 */ /* 0x000fe20000000000 */
[----:B------:R-:W-:Y:S01]  /*0e00*/  IMAD.MOV.U32 R6, RZ, RZ, RZ ;  /* 0x000000ffff067224 */ /* 0x000fe200078e00ff */
[----:B------:R-:W-:-:S02]  /*0e10*/  LEA.HI.SX32 R122, R22, R22, 0x1b ;  /* 0x00000016167a7211 */ /* 0x000fc400078fdaff */
[----:B------:R-:W-:Y:S01]  /*0e20*/  MOV R41, RZ ;  /* 0x000000ff00297202 */ /* 0x000fe20000000f00 */
[----:B------:R-:W-:Y:S01]  /*0e30*/  HFMA2 R39, -RZ, RZ, 0, 0 ;  /* 0x00000000ff277431 */ /* 0x000fe200000001ff */
[----:B------:R-:W-:Y:S01]  /*0e40*/  IADD3 R7, PT, PT, R22, 0x20, RZ ;  /* 0x0000002016077810 */ /* 0x000fe20007ffe0ff */
[----:B------:R-:W-:Y:S01]  /*0e50*/  HFMA2 R45, -RZ, RZ, 0, 0 ;  /* 0x00000000ff2d7431 */ /* 0x000fe200000001ff */
[----:B------:R-:W-:Y:S02]  /*0e60*/  LEA R122, R122, UR25, 0x2 ;  /* 0x000000197a7a7c11 */ /* 0x000fe4000f8e10ff */
[----:B------:R-:W-:Y:S01]  /*0e70*/  MOV R43, RZ ;  /* 0x000000ff002b7202 */ /* 0x000fe20000000f00 */
[----:B------:R-:W-:Y:S01]  /*0e80*/  HFMA2 R47, -RZ, RZ, 0, 0 ;  /* 0x00000000ff2f7431 */ /* 0x000fe200000001ff */
[----:B------:R-:W-:Y:S01]  /*0e90*/  LEA.HI.SX32 R7, R7, R22, 0x1b ;  /* 0x0000001607077211 */ /* 0x000fe200078fdaff */
[C---:B------:R-:W-:Y:S01]  /*0ea0*/  VIADD R27, R22.reuse, 0x60 ;  /* 0x00000060161b7836 */ /* 0x040fe20000000000 */
[C---:B------:R-:W-:Y:S01]  /*0eb0*/  IADD3 R25, PT, PT, R22.reuse, 0x40, RZ ;  /* 0x0000004016197810 */ /* 0x040fe20007ffe0ff */
[----:B------:R-:W0:Y:S01]  /*0ec0*/  LDCU UR6, c[0x0][0x38c] ;  /* 0x00007180ff0677ac */ /* 0x000e220008000800 */
[----:B------:R-:W-:-:S02]  /*0ed0*/  IADD3 R29, PT, PT, R22, 0x80, RZ ;  /* 0x00000080161d7810 */ /* 0x000fc40007ffe0ff */
[----:B------:R-:W-:Y:S02]  /*0ee0*/  LEA R121, R7, UR25, 0x2 ;  /* 0x0000001907797c11 */ /* 0x000fe4000f8e10ff */
[C---:B------:R-:W-:Y:S02]  /*0ef0*/  IADD3 R7, PT, PT, R22.reuse, 0xc0, RZ ;  /* 0x000000c016077810 */ /* 0x040fe40007ffe0ff */
[-C--:B------:R-:W-:Y:S02]  /*0f00*/  LEA.HI.SX32 R25, R25, R22.reuse, 0x1b ;  /* 0x0000001619197211 */ /* 0x080fe400078fdaff */
[-C--:B------:R-:W-:Y:S02]  /*0f10*/  LEA.HI.SX32 R27, R27, R22.reuse, 0x1b ;  /* 0x000000161b1b7211 */ /* 0x080fe400078fdaff */
        /* <DEDUP_REMOVED lines=8> */
[C---:B------:R-:W-:Y:S02]  /*0fa0*/  IADD3 R27, PT, PT, R22.reuse, 0x120, RZ ;  /* 0x00000120161b7810 */ /* 0x040fe40007ffe0ff */
[----:B------:R-:W-:Y:S01]  /*0fb0*/  LEA R116, R7, UR25, 0x2 ;  /* 0x0000001907747c11 */ /* 0x000fe2000f8e10ff */
[C---:B------:R-:W-:Y:S01]  /*0fc0*/  VIADD R7, R22.reuse, 0x160 ;  /* 0x0000016016077836 */ /* 0x040fe20000000000 */
[----:B------:R-:W-:Y:S02]  /*0fd0*/  IADD3 R29, PT, PT, R22, 0x140, RZ ;  /* 0x00000140161d7810 */ /* 0x000fe40007ffe0ff */
[-C--:B------:R-:W-:Y:S02]  /*0fe0*/  LEA.HI.SX32 R25, R25, R22.reuse, 0x1b ;  /* 0x0000001619197211 */ /* 0x080fe400078fdaff */
[----:B------:R-:W-:Y:S02]  /*0ff0*/  LEA R117, R31, UR25, 0x2 ;  /* 0x000000191f757c11 */ /* 0x000fe4000f8e10ff */
[----:B------:R-:W-:-:S02]  /*1000*/  LEA.HI.SX32 R27, R27, R22, 0x1b ;  /* 0x000000161b1b7211 */ /* 0x000fc400078fdaff */
[-C--:B------:R-:W-:Y:S02]  /*1010*/  LEA.HI.SX32 R29, R29, R22.reuse, 0x1b ;  /* 0x000000161d1d7211 */ /* 0x080fe400078fdaff */
[----:B------:R-:W-:Y:S02]  /*1020*/  LEA.HI.SX32 R7, R7, R22, 0x1b ;  /* 0x0000001607077211 */ /* 0x000fe400078fdaff */
[----:B------:R-:W-:Y:S01]  /*1030*/  LEA R114, R25, UR25, 0x2 ;  /* 0x0000001919727c11 */ /* 0x000fe2000f8e10ff */
[----:B------:R-:W-:Y:S01]  /*1040*/  VIADD R25, R22, 0x1e0 ;  /* 0x000001e016197836 */ /* 0x000fe20000000000 */
[----:B------:R-:W-:Y:S02]  /*1050*/  LEA R113, R27, UR25, 0x2 ;  /* 0x000000191b717c11 */ /* 0x000fe4000f8e10ff */
[----:B------:R-:W-:Y:S02]  /*1060*/  LEA R112, R29, UR25, 0x2 ;  /* 0x000000191d707c11 */ /* 0x000fe4000f8e10ff */
[----:B------:R-:W-:-:S02]  /*1070*/  LEA R111, R7, UR25, 0x2 ;  /* 0x00000019076f7c11 */ /* 0x000fc4000f8e10ff */
        /* <DEDUP_REMOVED lines=9> */
[C---:B-1----:R-:W-:Y:S02]  /*1110*/  VIADD R9, R22.reuse, 0xe0 ;  /* 0x000000e016097836 */ /* 0x042fe40000000000 */
[----:B---3--:R-:W-:Y:S03]  /*1120*/  STS [R121+0x80], R0 ;  /* 0x0000800079007388 */ /* 0x008fe60000000800 */
[----:B------:R-:W-:Y:S01]  /*1130*/  LEA.HI.SX32 R9, R9, R22, 0x1b ;  /* 0x0000001609097211 */ /* 0x000fe200078fdaff */
[----:B----4-:R1:W-:Y:S03]  /*1140*/  STS [R120+0x100], R11 ;  /* 0x0001000b78007388 */ /* 0x0103e60000000800 */
[----:B------:R-:W-:Y:S01]  /*1150*/  LEA R115, R9, UR25, 0x2 ;  /* 0x0000001909737c11 */ /* 0x000fe2000f8e10ff */
[----:B------:R-:W-:Y:S01]  /*1160*/  STS [R119+0x180], R8 ;  /* 0x0001800877007388 */ /* 0x000fe20000000800 */
[----:B------:R-:W-:-:S02]  /*1170*/  IADD3 R9, PT, PT, R22, 0x180, RZ ;  /* 0x0000018016097810 */ /* 0x000fc40007ffe0ff */
[C---:B-1----:R-:W-:Y:S01]  /*1180*/  IADD3 R11, PT, PT, R22.reuse, 0x1a0, RZ ;  /* 0x000001a0160b7810 */ /* 0x042fe20007ffe0ff */
[----:B------:R1:W-:Y:S01]  /*1190*/  STS [R118+0x200], R13 ;  /* 0x0002000d76007388 */ /* 0x0003e20000000800 */
[-C--:B------:R-:W-:Y:S02]  /*11a0*/  LEA.HI.SX32 R9, R9, R22.reuse, 0x1b ;  /* 0x0000001609097211 */ /* 0x080fe400078fdaff */
[----:B------:R-:W-:Y:S01]  /*11b0*/  LEA.HI.SX32 R11, R11, R22, 0x1b ;  /* 0x000000160b0b7211 */ /* 0x000fe200078fdaff */
[----:B------:R-:W-:Y:S01]  /*11c0*/  STS [R117+0x280], R10 ;  /* 0x0002800a75007388 */ /* 0x000fe20000000800 */
[----:B-1----:R-:W-:-:S03]  /*11d0*/  IADD3 R13, PT, PT, R22, 0x1c0, RZ ;  /* 0x000001c0160d7810 */ /* 0x002fc60007ffe0ff */
[----:B------:R-:W-:Y:S01]  /*11e0*/  STS [R116+0x300], R15 ;  /* 0x0003000f74007388 */ /* 0x000fe20000000800 */
        /* <DEDUP_REMOVED lines=11> */
[----:B-1----:R-:W-:-:S03]  /*12a0*/  VIADD R17, R22, 0x6 ;  /* 0x0000000616117836 */ /* 0x002fc60000000000 */
[----:B------:R1:W-:Y:S01]  /*12b0*/  STS [R110+0x600], R21 ;  /* 0x000600156e007388 */ /* 0x0003e20000000800 */
[C---:B------:R-:W-:Y:S01]  /*12c0*/  VIADD R25, R22.reuse, 0xa ;  /* 0x0000000a16197836 */ /* 0x040fe20000000000 */
[C---:B------:R-:W-:Y:S01]  /*12d0*/  IADD3 R7, PT, PT, R22.reuse, 0x1, RZ ;  /* 0x0000000116077810 */ /* 0x040fe20007ffe0ff */
[C---:B------:R-:W-:Y:S01]  /*12e0*/  VIADD R33, R22.reuse, 0xe ;  /* 0x0000000e16217836 */ /* 0x040fe20000000000 */
[----:B------:R-:W-:Y:S01]  /*12f0*/  STS [R109+0x680], R18 ;  /* 0x000680126d007388 */ /* 0x000fe20000000800 */
[C---:B------:R-:W-:Y:S02]  /*1300*/  IADD3 R11, PT, PT, R22.reuse, 0x3, RZ ;  /* 0x00000003160b7810 */ /* 0x040fe40007ffe0ff */
[C---:B------:R-:W-:Y:S01]  /*1310*/  IADD3 R13, PT, PT, R22.reuse, 0x4, RZ ;  /* 0x00000004160d7810 */ /* 0x040fe20007ffe0ff */
[----:B------:R3:W-:Y:S01]  /*1320*/  STS [R108+0x700], R23 ;  /* 0x000700176c007388 */ /* 0x0007e20000000800 */
[C---:B------:R-:W-:Y:S02]  /*1330*/  IADD3 R15, PT, PT, R22.reuse, 0x5, RZ ;  /* 0x00000005160f7810 */ /* 0x040fe40007ffe0ff */
[----:B--2---:R-:W-:-:S02]  /*1340*/  IADD3 R19, PT, PT, R22, 0x7, RZ ;  /* 0x0000000716137810 */ /* 0x004fc40007ffe0ff */
[C---:B-1----:R-:W-:Y:S02]  /*1350*/  IADD3 R21, PT, PT, R22.reuse, 0x8, RZ ;  /* 0x0000000816157810 */ /* 0x042fe40007ffe0ff */
[C---:B------:R-:W-:Y:S02]  /*1360*/  IADD3 R27, PT, PT, R22.reuse, 0xb, RZ ;  /* 0x0000000b161b7810 */ /* 0x040fe40007ffe0ff */
[C---:B------:R-:W-:Y:S02]  /*1370*/  IADD3 R29, PT, PT, R22.reuse, 0xc, RZ ;  /* 0x0000000c161d7810 */ /* 0x040fe40007ffe0ff */
[C---:B---3--:R-:W-:Y:S02]  /*1380*/  IADD3 R23, PT, PT, R22.reuse, 0x9, RZ ;  /* 0x0000000916177810 */ /* 0x048fe40007ffe0ff */
        /* <DEDUP_REMOVED lines=53> */
[----:B------:R-:W-:-:S05]  /*16e0*/  MOV R0, RZ ;  /* 0x000000ff00007202 */ /* 0x000fca0000000f00 */
        /* <DEDUP_REMOVED lines=10> */
[----:B------:R-:W-:Y:S02]  /*1790*/  IMAD.MOV.U32 R10, RZ, RZ, RZ ;  /* 0x000000ffff0a7224 */ /* 0x000fe400078e00ff */
        /* <DEDUP_REMOVED lines=10> */
[----:B------:R-:W-:Y:S02]  /*1840*/  IMAD.MOV.U32 R14, RZ, RZ, RZ ;  /* 0x000000ffff0e7224 */ /* 0x000fe400078e00ff */
[----:B------:R-:W-:Y:S01]  /*1850*/  HFMA2 R16, -RZ, RZ, 0, 0 ;  /* 0x00000000ff107431 */ /* 0x000fe200000001ff */
[----:B------:R-:W4:Y:S01]  /*1860*/  @!P1 LDG.E R47, desc[UR28][R4.64+0x500] ;  /* 0x0005001c042f9981 */ /* 0x000f22000c1e1900 */
[----:B------:R-:W-:-:S03]  /*1870*/  HFMA2 R18, -RZ, RZ, 0, 0 ;  /* 0x00000000ff127431 */ /* 0x000fc600000001ff */
[----:B------:R-:W4:Y:S04]  /*1880*/  @!P0 LDG.E R12, desc[UR28][R4.64+0x480] ;  /* 0x0004801c040c8981 */ /* 0x000f28000c1e1900 */
[----:B------:R-:W4:Y:S04]  /*1890*/  @!P2 LDG.E R14, desc[UR28][R4.64+0x580] ;  /* 0x0005801c040ea981 */ /* 0x000f28000c1e1900 */
[----:B------:R-:W4:Y:S04]  /*18a0*/  @!P3 LDG.E R49, desc[UR28][R4.64+0x600] ;  /* 0x0006001c0431b981 */ /* 0x000f28000c1e1900 */
[----:B------:R-:W4:Y:S04]  /*18b0*/  @!P4 LDG.E R16, desc[UR28][R4.64+0x680] ;  /* 0x0006801c0410c981 */ /* 0x000f28000c1e1900 */
[----:B------:R-:W4:Y:S04]  /*18c0*/  @!P5 LDG.E R51, desc[UR28][R4.64+0x700] ;  /* 0x0007001c0433d981 */ /* 0x000f28000c1e1900 */
[----:B------:R0:W4:Y:S01]  /*18d0*/  @!P6 LDG.E R18, desc[UR28][R4.64+0x780] ;  /* 0x0007801c0412e981 */ /* 0x000122000c1e1900 */
[----:B------:R-:W-:-:S02]  /*18e0*/  P2R R22, PR, RZ, 0x1 ;  /* 0x00000001ff167803 */ /* 0x000fc40000000000 */
[----:B------:R-:W-:Y:S01]  /*18f0*/  ISETP.GE.AND P0, PT, R141, UR33, PT ;  /* 0x000000218d007c0c */ /* 0x000fe2000bf06270 */
[----:B------:R-:W-:Y:S01]  /*1900*/  IMAD.MOV.U32 R9, RZ, RZ, RZ ;  /* 0x000000ffff097224 */ /* 0x000fe200078e00ff */
[----:B-1----:R-:W-:Y:S02]  /*1910*/  P2R R20, PR, RZ, 0x2 ;  /* 0x00000002ff147803 */ /* 0x002fe40000000000 */
[----:B------:R-:W-:Y:S01]  /*1920*/  ISETP.GE.AND P1, PT, R138, UR33, PT ;  /* 0x000000218a007c0c */ /* 0x000fe2000bf26270 */
[----:B------:R-:W-:Y:S02]  /*1930*/  HFMA2 R29, -RZ, RZ, 0, 0 ;  /* 0x00000000ff1d7431 */ /* 0x000fe400000001ff */
[----:B------:R-:W-:Y:S01]  /*1940*/  IMAD.MOV.U32 R31, RZ, RZ, RZ ;  /* 0x000000ffff1f7224 */ /* 0x000fe200078e00ff */
[----:B0-----:R-:W-:Y:S02]  /*1950*/  MOV R4, RZ ;  /* 0x000000ff00047202 */ /* 0x001fe40000000f00 */
[----:B------:R-:W-:Y:S01]  /*1960*/  MOV R33, RZ ;  /* 0x000000ff00217202 */ /* 0x000fe20000000f00 */
[----:B------:R-:W-:Y:S01]  /*1970*/  IMAD.MOV.U32 R35, RZ, RZ, RZ ;  /* 0x000000ffff237224 */ /* 0x000fe200078e00ff */
[----:B--2---:R-:W-:Y:S04]  /*1980*/  STS [R122], R37 ;  /* 0x000000257a007388 */ /* 0x004fe80000000800 */
[----:B---3--:R0:W-:Y:S04]  /*1990*/  STS [R121+0x80], R0 ;  /* 0x0000800079007388 */ /* 0x0081e80000000800 */
[----:B----4-:R-:W-:Y:S04]  /*19a0*/  STS [R120+0x100], R39 ;  /* 0x0001002778007388 */ /* 0x010fe80000000800 */
        /* <DEDUP_REMOVED lines=35> */
[----:B------:R-:W-:-:S09]  /*1be0*/  ISETP.GE.AND P1, PT, R136, UR33, PT ;  /* 0x0000002188007c0c */ /* 0x000fd2000bf26270 */
[----:B------:R-:W4:Y:S01]  /*1bf0*/  @!P0 LDG.E R29, desc[UR28][R2.64+0x100] ;  /* 0x0001001c021d8981 */ /* 0x000f22000c1e1900 */
[----:B------:R-:W-:-:S03]  /*1c00*/  ISETP.GE.AND P0, PT, R135, UR33, PT ;  /* 0x0000002187007c0c */ /* 0x000fc6000bf06270 */
[----:B------:R-:W4:Y:S01]  /*1c10*/  @!P1 LDG.E R4, desc[UR28][R2.64+0x180] ;  /* 0x0001801c02049981 */ /* 0x000f22000c1e1900 */
[----:B------:R-:W-:-:S09]  /*1c20*/  ISETP.GE.AND P1, PT, R134, UR33, PT ;  /* 0x0000002186007c0c */ /* 0x000fd2000bf26270 */
[----:B------:R-:W4:Y:S01]  /*1c30*/  @!P0 LDG.E R31, desc[UR28][R2.64+0x200] ;  /* 0x0002001c021f8981 */ /* 0x000f22000c1e1900 */
[----:B------:R-:W-:Y:S01]  /*1c40*/  ISETP.GE.AND P0, PT, R133, UR33, PT ;  /* 0x0000002185007c0c */ /* 0x000fe2000bf06270 */
[----:B-1----:R-:W-:-:S06]  /*1c50*/  HFMA2 R6, -RZ, RZ, 0, 0 ;  /* 0x00000000ff067431 */ /* 0x002fcc00000001ff */
[----:B------:R-:W4:Y:S01]  /*1c60*/  @!P1 LDG.E R6, desc[UR28][R2.64+0x280] ;  /* 0x0002801c02069981 */ /* 0x000f22000c1e1900 */
[----:B------:R-:W-:-:S05]  /*1c70*/  ISETP.GE.AND P1, PT, R132, UR33, PT ;  /* 0x0000002184007c0c */ /* 0x000fca000bf26270 */
[----:B------:R-:W4:Y:S01]  /*1c80*/  @!P0 LDG.E R33, desc[UR28][R2.64+0x300] ;  /* 0x0003001c02218981 */ /* 0x000f22000c1e1900 */
[----:B------:R-:W-:Y:S01]  /*1c90*/  ISETP.GE.AND P0, PT, R131, UR33, PT ;  /* 0x0000002183007c0c */ /* 0x000fe2000bf06270 */
[----:B--2---:R-:W-:-:S06]  /*1ca0*/  HFMA2 R8, -RZ, RZ, 0, 0 ;  /* 0x00000000ff087431 */ /* 0x004fcc00000001ff */
[----:B------:R-:W2:Y:S01]  /*1cb0*/  @!P1 LDG.E R8, desc[UR28][R2.64+0x380] ;  /* 0x0003801c02089981 */ /* 0x000ea2000c1e1900 */
[----:B------:R-:W-:-:S05]  /*1cc0*/  ISETP.NE.AND P1, PT, R20, RZ, PT ;  /* 0x000000ff1400720c */ /* 0x000fca0003f25270 */
[----:B------:R-:W2:Y:S01]  /*1cd0*/  @!P0 LDG.E R35, desc[UR28][R2.64+0x400] ;  /* 0x0004001c02238981 */ /* 0x000ea2000c1e1900 */
[----:B------:R-:W-:Y:S01]  /*1ce0*/  ISETP.NE.AND P0, PT, R22, RZ, PT ;  /* 0x000000ff1600720c */ /* 0x000fe20003f05270 */
[----:B------:R-:W-:Y:S01]  /*1cf0*/  HFMA2 R37, -RZ, RZ, 0, 0 ;  /* 0x00000000ff257431 */ /* 0x000fe200000001ff */
[----:B---3--:R-:W-:Y:S01]  /*1d00*/  MOV R10, RZ ;  /* 0x000000ff000a7202 */ /* 0x008fe20000000f00 */
[----:B------:R-:W-:Y:S01]  /*1d10*/  IMAD.MOV.U32 R39, RZ, RZ, RZ ;  /* 0x000000ffff277224 */ /* 0x000fe200078e00ff */
[----:B----4-:R-:W-:Y:S01]  /*1d20*/  MOV R12, RZ ;  /* 0x000000ff000c7202 */ /* 0x010fe20000000f00 */
[----:B------:R-:W-:Y:S01]  /*1d30*/  HFMA2 R14, -RZ, RZ, 0, 0 ;  /* 0x00000000ff0e7431 */ /* 0x000fe200000001ff */
[----:B------:R-:W-:Y:S01]  /*1d40*/  MOV R41, RZ ;  /* 0x000000ff00297202 */ /* 0x000fe20000000f00 */
[----:B------:R-:W-:Y:S01]  /*1d50*/  HFMA2 R16, -RZ, RZ, 0, 0 ;  /* 0x00000000ff107431 */ /* 0x000fe200000001ff */
[----:B------:R-:W3:Y:S04]  /*1d60*/  @!P1 LDG.E R37, desc[UR28][R2.64+0x500] ;  /* 0x0005001c02259981 */ /* 0x000ee8000c1e1900 */
[----:B------:R-:W4:Y:S04]  /*1d70*/  @!P2 LDG.E R12, desc[UR28][R2.64+0x580] ;  /* 0x0005801c020ca981 */ /* 0x000f28000c1e1900 */
[----:B------:R-:W3:Y:S04]  /*1d80*/  @!P0 LDG.E R10, desc[UR28][R2.64+0x480] ;  /* 0x0004801c020a8981 */ /* 0x000ee8000c1e1900 */
[----:B------:R-:W4:Y:S04]  /*1d90*/  @!P3 LDG.E R39, desc[UR28][R2.64+0x600] ;  /* 0x0006001c0227b981 */ /* 0x000f28000c1e1900 */
[----:B------:R-:W4:Y:S04]  /*1da0*/  @!P4 LDG.E R14, desc[UR28][R2.64+0x680] ;  /* 0x0006801c020ec981 */ /* 0x000f28000c1e1900 */
[----:B------:R-:W4:Y:S04]  /*1db0*/  @!P5 LDG.E R41, desc[UR28][R2.64+0x700] ;  /* 0x0007001c0229d981 */ /* 0x000f28000c1e1900 */
[----:B------:R-:W4:Y:S01]  /*1dc0*/  @!P6 LDG.E R16, desc[UR28][R2.64+0x780] ;  /* 0x0007801c0210e981 */ /* 0x000f22000c1e1900 */
[----:B------:R-:W-:Y:S01]  /*1dd0*/  UISETP.GE.AND UP0, UPT, UR6, 0x1, UPT ;  /* 0x000000010600788c */ /* 0x000fe2000bf06270 */
[----:B------:R-:W-:Y:S01]  /*1de0*/  CS2R R60, SRZ ;  /* 0x00000000003c7805 */ /* 0x000fe2000001ff00 */
[----:B------:R-:W-:Y:S01]  /*1df0*/  IMAD.MOV.U32 R58, RZ, RZ, RZ ;  /* 0x000000ffff3a7224 */ /* 0x000fe200078e00ff */
[----:B------:R-:W-:-:S02]  /*1e00*/  MOV R57, RZ ;  /* 0x000000ff00397202 */ /* 0x000fc40000000f00 */
[----:B------:R-:W-:Y:S02]  /*1e10*/  CS2R R54, SRZ ;  /* 0x0000000000367805 */ /* 0x000fe4000001ff00 */
[----:B------:R-:W-:Y:S02]  /*1e20*/  CS2R R52, SRZ ;  /* 0x0000000000347805 */ /* 0x000fe4000001ff00 */
[----:B------:R-:W-:Y:S02]  /*1e30*/  CS2R R50, SRZ ;  /* 0x0000000000327805 */ /* 0x000fe4000001ff00 */
[----:B------:R-:W-:Y:S02]  /*1e40*/  CS2R R48, SRZ ;  /* 0x0000000000307805 */ /* 0x000fe4000001ff00 */
[----:B------:R-:W-:Y:S02]  /*1e50*/  CS2R R46, SRZ ;  /* 0x00000000002e7805 */ /* 0x000fe4000001ff00 */
[----:B------:R-:W-:Y:S01]  /*1e60*/  CS2R R44, SRZ ;  /* 0x00000000002c7805 */ /* 0x000fe2000001ff00 */
[----:B------:R-:W-:Y:S04]  /*1e70*/  STS [R122], R9 ;  /* 0x000000097a007388 */ /* 0x000fe80000000800 */
[----:B------:R-:W-:Y:S04]  /*1e80*/  STS [R121+0x80], R0 ;  /* 0x0000800079007388 */ /* 0x000fe80000000800 */
[----:B------:R-:W-:Y:S04]  /*1e90*/  STS [R120+0x100], R29 ;  /* 0x0001001d78007388 */ /* 0x000fe80000000800 */
[----:B------:R-:W-:Y:S04]  /*1ea0*/  STS [R119+0x180], R4 ;  /* 0x0001800477007388 */ /* 0x000fe80000000800 */
[----:B------:R-:W-:Y:S04]  /*1eb0*/  STS [R118+0x200], R31 ;  /* 0x0002001f76007388 */ /* 0x000fe80000000800 */
        /* <DEDUP_REMOVED lines=70> */
[----:B------:R-:W-:Y:S01]  /*2320*/  PLOP3.LUT P1, PT, PT, PT, UP0, 0x80, 0x8 ;  /* 0x000000000008781c */ /* 0x000fe20003f2f008 */
[--C-:B------:R-:W-:Y:S01]  /*2330*/  FADD.FTZ R25, R25, R142.reuse ;  /* 0x0000008e19197221 */ /* 0x100fe20000010000 */
[--C-:B------:R-:W-:Y:S01]  /*2340*/  FADD.FTZ R24, R7, R142.reuse ;  /* 0x0000008e07187221 */ /* 0x100fe20000010000 */
[--C-:B------:R-:W-:Y:S01]  /*2350*/  FADD.FTZ R23, R23, R142.reuse ;  /* 0x0000008e17177221 */ /* 0x100fe20000010000 */
[--C-:B------:R-:W-:Y:S01]  /*2360*/  FADD.FTZ R22, R11, R142.reuse ;  /* 0x0000008e0b167221 */ /* 0x100fe20000010000 */
[--C-:B------:R-:W-:Y:S01]  /*2370*/  FADD.FTZ R21, R21, R142.reuse ;  /* 0x0000008e15157221 */ /* 0x100fe20000010000 */
[--C-:B------:R-:W-:Y:S01]  /*2380*/  FADD.FTZ R19, R19, R142.reuse ;  /* 0x0000008e13137221 */ /* 0x100fe20000010000 */
[--C-:B------:R-:W-:Y:S01]  /*2390*/  FADD.FTZ R17, R17, R142.reuse ;  /* 0x0000008e11117221 */ /* 0x100fe20000010000 */
[----:B------:R-:W-:Y:S01]  /*23a0*/  ISETP.EQ.AND P1, PT, R201, RZ, P1 ;  /* 0x000000ffc900720c */ /* 0x000fe20000f22270 */
[--C-:B------:R-:W-:Y:S01]  /*23b0*/  FADD.FTZ R16, R151, R142.reuse ;  /* 0x0000008e97107221 */ /* 0x100fe20000010000 */
[----:B------:R-:W-:Y:S01]  /*23c0*/  @P0 LOP3.LUT R200, R200, 0x4, RZ, 0xfc, !PT ;  /* 0x00000004c8c80812 */ /* 0x000fe200078efcff */
[--C-:B------:R-:W-:Y:S01]  /*23d0*/  FADD.FTZ R15, R153, R142.reuse ;  /* 0x0000008e990f7221 */ /* 0x100fe20000010000 */
[--C-:B------:R-:W-:Y:S01]  /*23e0*/  FADD.FTZ R14, R155, R142.reuse ;  /* 0x0000008e9b0e7221 */ /* 0x100fe20000010000 */
[--C-:B------:R-:W-:Y:S01]  /*23f0*/  FADD.FTZ R13, R157, R142.reuse ;  /* 0x0000008e9d0d7221 */ /* 0x100fe20000010000 */
[----:B------:R-:W-:Y:S01]  /*2400*/  FADD.FTZ R12, R159, R142 ;  /* 0x0000008e9f0c7221 */ /* 0x000fe20000010000 */
[----:B------:R-:W-:Y:S01]  /*2410*/  MOV R61, RZ ;  /* 0x000000ff003d7202 */ /* 0x000fe20000000f00 */
[----:B------:R-:W1:Y:S01]  /*2420*/  LDCU UR50, c[0x0][0x394] ;  /* 0x00007280ff3277ac */ /* 0x000e620008000800 */
[----:B------:R-:W2:Y:S01]  /*2430*/  LDCU UR51, c[0x0][0x38c] ;  /* 0x00007180ff3377ac */ /* 0x000ea20008000800 */
[----:B------:R-:W3:Y:S01]  /*2440*/  LDCU UR26, c[0x0][0x388] ;  /* 0x00007100ff1a77ac */ /* 0x000ee20008000800 */
[----:B------:R-:W4:Y:S01]  /*2450*/  LDCU.64 UR34, c[0x0][0x3a8] ;  /* 0x00007500ff2277ac */ /* 0x000f220008000a00 */
[----:B------:R-:W0:Y:S01]  /*2460*/  LDCU.64 UR36, c[0x0][0x440] ;  /* 0x00008800ff2477ac */ /* 0x000e220008000a00 */
[----:B------:R-:W0:Y:S01]  /*2470*/  LDCU.64 UR38, c[0x0][0x3c0] ;  /* 0x00007800ff2677ac */ /* 0x000e220008000a00 */
[----:B------:R-:W0:Y:S01]  /*2480*/  LDCU.64 UR40, c[0x0][0x450] ;  /* 0x00008a00ff2877ac */ /* 0x000e220008000a00 */
[----:B------:R-:W0:Y:S01]  /*2490*/  LDCU.64 UR42, c[0x0][0x3e0] ;  /* 0x00007c00ff2a77ac */ /* 0x000e220008000a00 */
[----:B------:R-:W0:Y:S01]  /*24a0*/  LDCU.64 UR44, c[0x0][0x4c0] ;  /* 0x00009800ff2c77ac */ /* 0x000e220008000a00 */
[----:B------:R-:W0:Y:S01]  /*24b0*/  LDCU.64 UR46, c[0x0][0x4d0] ;  /* 0x00009a00ff2e77ac */ /* 0x000e220008000a00 */
[----:B------:R-:W0:Y:S01]  /*24c0*/  LDCU.64 UR48, c[0x0][0x538] ;  /* 0x0000a700ff3077ac */ /* 0x000e220008000a00 */
[----:B------:R-:W-:-:S05]  /*24d0*/  UMOV UR6, URZ ;  /* 0x000000ff00067c82 */ /* 0x000fca0008000000 */
.L_x_4115:
[----:B0-----:R-:W-:Y:S01]  /*24e0*/  MOV R5, UR38 ;  /* 0x0000002600057c02 */ /* 0x001fe20008000f00 */
[----:B-1----:R-:W-:Y:S01]  /*24f0*/  HFMA2 R3, -RZ, RZ, 0, 0 ;  /* 0x00000000ff037431 */ /* 0x002fe200000001ff */
[----:B------:R-:W-:Y:S01]  /*2500*/  MOV R2, R141 ;  /* 0x0000008d00027202 */ /* 0x000fe20000000f00 */
[----:B------:R-:W-:Y:S01]  /*2510*/  IMAD.U32 R7, RZ, RZ, UR39 ;  /* 0x00000027ff077e24 */ /* 0x000fe2000f8e00ff */
[----:B------:R-:W-:Y:S02]  /*2520*/  ISETP.GE.AND P0, PT, R138, UR33, PT ;  /* 0x000000218a007c0c */ /* 0x000fe4000bf06270 */
[----:B------:R-:W-:Y:S02]  /*2530*/  CS2R R10, SRZ ;  /* 0x00000000000a7805 */ /* 0x000fe4000001ff00 */
[----:B------:R-:W-:Y:S01]  /*2540*/  ISETP.GE.AND P2, PT, R137, UR33, PT ;  /* 0x0000002189007c0c */ /* 0x000fe2000bf46270 */
[----:B------:R-:W-:Y:S01]  /*2550*/  IMAD.WIDE.U32 R2, R5, UR6, R2 ;  /* 0x0000000605027c25 */ /* 0x000fe2000f8e0002 */
[----:B------:R-:W-:-:S02]  /*2560*/  ISETP.GE.AND P4, PT, R135, UR33, PT ;  /* 0x0000002187007c0c */ /* 0x000fc4000bf86270 */
[----:B------:R-:W-:Y:S01]  /*2570*/  ISETP.GE.AND P5, PT, R134, UR33, PT ;  /* 0x0000002186007c0c */ /* 0x000fe2000bfa6270 */
[----:B------:R-:W-:Y:S01]  /*2580*/  IMAD R3, R7, UR6, R3 ;  /* 0x0000000607037c24 */ /* 0x000fe2000f8e0203 */
[----:B------:R-:W-:Y:S02]  /*2590*/  LEA R4, P3, R2, UR22, 0x2 ;  /* 0x0000001602047c11 */ /* 0x000fe4000f8610ff */
[----:B------:R-:W-:Y:S02]  /*25a0*/  CS2R R6, SRZ ;  /* 0x0000000000067805 */ /* 0x000fe4000001ff00 */
[----:B------:R-:W-:Y:S02]  /*25b0*/  LOP3.LUT P6, RZ, R200, 0x4, RZ, 0xc0, !PT ;  /* 0x00000004c8ff7812 */ /* 0x000fe400078cc0ff */
[----:B------:R-:W-:Y:S02]  /*25c0*/  LEA.HI.X R5, R2, UR23, R3, 0x2, P3 ;  /* 0x0000001702057c11 */ /* 0x000fe400098f1403 */
[----:B------:R-:W-:-:S02]  /*25d0*/  ISETP.GE.AND P3, PT, R136, UR33, PT ;  /* 0x0000002188007c0c */ /* 0x000fc4000bf66270 */
[----:B------:R-:W-:Y:S02]  /*25e0*/  CS2R R150, SRZ ;  /* 0x0000000000967805 */ /* 0x000fe4000001ff00 */
[----:B------:R-:W-:Y:S01]  /*25f0*/  MOV R146, RZ ;  /* 0x000000ff00927202 */ /* 0x000fe20000000f00 */
[----:B------:R-:W5:Y:S01]  /*2600*/  @!P0 LDG.E R6, desc[UR28][R4.64+0x80] ;  /* 0x0000801c04068981 */ /* 0x000f62000c1e1900 */
[----:B------:R-:W-:-:S03]  /*2610*/  ISETP.GE.AND P0, PT, R133, UR33, PT ;  /* 0x0000002185007c0c */ /* 0x000fc6000bf06270 */
[----:B------:R-:W2:Y:S01]  /*2620*/  @!P2 LDG.E R11, desc[UR28][R4.64+0x100] ;  /* 0x0001001c040ba981 */ /* 0x000ea2000c1e1900 */
[----:B------:R-:W-:-:S03]  /*2630*/  ISETP.GE.AND P2, PT, R132, UR33, PT ;  /* 0x0000002184007c0c */ /* 0x000fc6000bf46270 */
[----:B---3--:R-:W3:Y:S01]  /*2640*/  @!P4 LDG.E R151, desc[UR28][R4.64+0x200] ;  /* 0x0002001c0497c981 */ /* 0x008ee2000c1e1900 */
[----:B------:R-:W-:-:S03]  /*2650*/  ISETP.GE.AND P4, PT, R130, UR33, PT ;  /* 0x0000002182007c0c */ /* 0x000fc6000bf86270 */
[----:B------:R-:W3:Y:S01]  /*2660*/  @!P3 LDG.E R10, desc[UR28][R4.64+0x180] ;  /* 0x0001801c040ab981 */ /* 0x000ee2000c1e1900 */
[----:B------:R-:W-:-:S03]  /*2670*/  ISETP.GE.AND P3, PT, R131, UR33, PT ;  /* 0x0000002183007c0c */ /* 0x000fc6000bf66270 */
[----:B------:R-:W3:Y:S01]  /*2680*/  @!P5 LDG.E R146, desc[UR28][R4.64+0x280] ;  /* 0x0002801c0492d981 */ /* 0x000ee2000c1e1900 */
[----:B------:R-:W-:Y:S02]  /*2690*/  ISETP.GE.AND P5, PT, R129, UR33, PT ;  /* 0x0000002181007c0c */ /* 0x000fe4000bfa6270 */
[----:B------:R-:W-:Y:S01]  /*26a0*/  CS2R R152, SRZ ;  /* 0x0000000000987805 */ /* 0x000fe2000001ff00 */
[----:B------:R-:W-:Y:S01]  /*26b0*/  IMAD.MOV.U32 R148, RZ, RZ, RZ ;  /* 0x000000ffff947224 */ /* 0x000fe200078e00ff */
[----:B------:R-:W-:Y:S02]  /*26c0*/  CS2R R154, SRZ ;  /* 0x00000000009a7805 */ /* 0x000fe4000001ff00 */
[----:B------:R-:W-:Y:S01]  /*26d0*/  CS2R R156, SRZ ;  /* 0x00000000009c7805 */ /* 0x000fe2000001ff00 */
[----:B------:R-:W5:Y:S04]  /*26e0*/  @!P6 LDG.E R7, desc[UR28][R4.64] ;  /* 0x0000001c0407e981 */ /* 0x000f68000c1e1900 */
[----:B------:R-:W3:Y:S01]  /*26f0*/  @!P0 LDG.E R153, desc[UR28][R4.64+0x300] ;  /* 0x0003001c04998981 */ /* 0x000ee2000c1e1900 */
[----:B------:R-:W-:-:S03]  /*2700*/  ISETP.GE.AND P0, PT, R128, UR33, PT ;  /* 0x0000002180007c0c */ /* 0x000fc6000bf06270 */
[----:B------:R-:W3:Y:S01]  /*2710*/  @!P2 LDG.E R148, desc[UR28][R4.64+0x380] ;  /* 0x0003801c0494a981 */ /* 0x000ee2000c1e1900 */
[----:B------:R-:W-:-:S03]  /*2720*/  ISETP.GE.AND P2, PT, R127, UR33, PT ;  /* 0x000000217f007c0c */ /* 0x000fc6000bf46270 */
[----:B------:R-:W3:Y:S01]  /*2730*/  @!P3 LDG.E R155, desc[UR28][R4.64+0x400] ;  /* 0x0004001c049bb981 */ /* 0x000ee2000c1e1900 */
[----:B------:R-:W-:-:S03]  /*2740*/  ISETP.GE.AND P3, PT, R126, UR33, PT ;  /* 0x000000217e007c0c */ /* 0x000fc6000bf66270 */
[----:B------:R-:W3:Y:S01]  /*2750*/  @!P4 LDG.E R150, desc[UR28][R4.64+0x480] ;  /* 0x0004801c0496c981 */ /* 0x000ee2000c1e1900 */
[----:B------:R-:W-:-:S03]  /*2760*/  ISETP.GE.AND P4, PT, R125, UR33, PT ;  /* 0x000000217d007c0c */ /* 0x000fc6000bf86270 */
[----:B------:R-:W3:Y:S01]  /*2770*/  @!P5 LDG.E R157, desc[UR28][R4.64+0x500] ;  /* 0x0005001c049dd981 */ /* 0x000ee2000c1e1900 */
[----:B------:R-:W-:Y:S01]  /*2780*/  ISETP.GE.AND P5, PT, R124, UR33, PT ;  /* 0x000000217c007c0c */ /* 0x000fe2000bfa6270 */
[----:B------:R-:W-:Y:S01]  /*2790*/  HFMA2 R159, -RZ, RZ, 0, 0 ;  /* 0x00000000ff9f7431 */ /* 0x000fe200000001ff */
[----:B------:R-:W-:Y:S01]  /*27a0*/  MOV R161, RZ ;  /* 0x000000ff00a17202 */ /* 0x000fe20000000f00 */
[----:B------:R-:W3:Y:S04]  /*27b0*/  @!P0 LDG.E R152, desc[UR28][R4.64+0x580] ;  /* 0x0005801c04988981 */ /* 0x000ee8000c1e1900 */
[----:B------:R-:W3:Y:S04]  /*27c0*/  @!P2 LDG.E R159, desc[UR28][R4.64+0x600] ;  /* 0x0006001c049fa981 */ /* 0x000ee8000c1e1900 */
[----:B------:R-:W3:Y:S04]  /*27d0*/  @!P3 LDG.E R154, desc[UR28][R4.64+0x680] ;  /* 0x0006801c049ab981 */ /* 0x000ee8000c1e1900 */
[----:B------:R-:W3:Y:S04]  /*27e0*/  @!P4 LDG.E R161, desc[UR28][R4.64+0x700] ;  /* 0x0007001c04a1c981 */ /* 0x000ee8000c1e1900 */
[----:B------:R-:W3:Y:S01]  /*27f0*/  @!P5 LDG.E R156, desc[UR28][R4.64+0x780] ;  /* 0x0007801c049cd981 */ /* 0x000ee2000c1e1900 */
[----:B------:R-:W-:Y:S01]  /*2800*/  UMOV UR30, UR8 ;  /* 0x00000008001e7c82 */ /* 0x000fe20008000000 */
[----:B------:R-:W-:-:S02]  /*2810*/  UMOV UR31, UR13 ;  /* 0x0000000d001f7c82 */ /* 0x000fc40008000000 */
[----:B----4-:R-:W-:-:S04]  /*2820*/  UIMAD.WIDE.U32 UR30, UR6, UR34, UR30 ;  /* 0x00000022061e72a5 */ /* 0x010fc8000f8e001e */
[----:B------:R-:W-:Y:S02]  /*2830*/  UIMAD UR25, UR6, UR35, UR31 ;  /* 0x00000023061972a4 */ /* 0x000fe4000f8e021f */
[----:B------:R-:W-:-:S04]  /*2840*/  ULEA UR27, UP0, UR30, UR36, 0x2 ;  /* 0x000000241e1b7291 */ /* 0x000fc8000f8010ff */
[----:B------:R-:W-:Y:S02]  /*2850*/  ULEA.HI.X UR30, UR30, UR37, UR25, 0x2, UP0 ;  /* 0x000000251e1e7291 */ /* 0x000fe400080f1419 */
[----:B------:R-:W-:-:S04]  /*2860*/  MOV R2, UR27 ;  /* 0x0000001b00027c02 */ /* 0x000fc80008000f00 */
[----:B------:R-:W-:-:S05]  /*2870*/  IMAD.U32 R3, RZ, RZ, UR30 ;  /* 0x0000001eff037e24 */ /* 0x000fca000f8e00ff */
[----:B------:R0:W4:Y:S01]  /*2880*/  LDG.E R144, desc[UR28][R2.64] ;  /* 0x0000001c02907981 */ /* 0x000122000c1e1900 */
[----:B------:R-:W-:Y:S01]  /*2890*/  UMOV UR30, UR10 ;  /* 0x0000000a001e7c82 */ /* 0x000fe20008000000 */
[----:B------:R-:W-:Y:S02]  /*28a0*/  UMOV UR31, UR15 ;  /* 0x0000000f001f7c82 */ /* 0x000fe40008000000 */
[----:B------:R-:W-:-:S04]  /*28b0*/  UIMAD.WIDE.U32 UR30, UR6, UR42, UR30 ;  /* 0x0000002a061e72a5 */ /* 0x000fc8000f8e001e */
[----:B------:R-:W-:Y:S02]  /*28c0*/  UIMAD UR25, UR6, UR43, UR31 ;  /* 0x0000002b061972a4 */ /* 0x000fe4000f8e021f */
[----:B------:R-:W-:-:S04]  /*28d0*/  ULEA UR27, UP0, UR30, UR40, 0x2 ;  /* 0x000000281e1b7291 */ /* 0x000fc8000f8010ff */
[----:B------:R-:W-:Y:S02]  /*28e0*/  ULEA.HI.X UR30, UR30, UR41, UR25, 0x2, UP0 ;  /* 0x000000291e1e7291 */ /* 0x000fe400080f1419 */
[----:B0-----:R-:W-:-:S04]  /*28f0*/  MOV R2, UR27 ;  /* 0x0000001b00027c02 */ /* 0x001fc80008000f00 */
[----:B------:R-:W-:Y:S01]  /*2900*/  MOV R3, UR30 ;  /* 0x0000001e00037c02 */ /* 0x000fe20008000f00 */
[----:B-----5:R-:W-:Y:S04]  /*2910*/  STS [R122], R7 ;  /* 0x000000077a007388 */ /* 0x020fe80000000800 */
[----:B------:R-:W-:Y:S04]  /*2920*/  STS [R121+0x80], R6 ;  /* 0x0000800679007388 */ /* 0x000fe80000000800 */
[----:B--2---:R-:W-:Y:S04]  /*2930*/  STS [R120+0x100], R11 ;  /* 0x0001000b78007388 */ /* 0x004fe80000000800 */
        /* <DEDUP_REMOVED lines=14> */
[----:B------:R3:W5:Y:S01]  /*2a20*/  LDG.E R3, desc[UR28][R2.64] ;  /* 0x0000001c02037981 */ /* 0x000762000c1e1900 */
[----:B------:R-:W1:Y:S01]  /*2a30*/  S2UR UR31, SR_CgaCtaId ;  /* 0x00000000001f79c3 */ /* 0x000e620000008800 */
[----:B------:R-:W-:Y:S01]  /*2a40*/  USHF.L.U32 UR52, UR14, 0x8, URZ ;  /* 0x000000080e347899 */ /* 0x000fe200080006ff */
[----:B----4-:R-:W-:Y:S01]  /*2a50*/  FMUL.FTZ R4, R144, 1.4426950216293334961 ;  /* 0x3fb8aa3b90047820 */ /* 0x010fe20000410000 */
[----:B------:R-:W-:Y:S01]  /*2a60*/  UMOV UR30, 0x400 ;  /* 0x00000400001e7882 */ /* 0x000fe20000000000 */
[----:B------:R-:W-:Y:S01]  /*2a70*/  ISETP.NE.AND P0, PT, R143, RZ, PT ;  /* 0x000000ff8f00720c */ /* 0x000fe20003f05270 */
[----:B------:R-:W-:Y:S01]  /*2a80*/  UIADD3 UR25, UPT, UPT, UR52, -0x100, URZ ;  /* 0xffffff0034197890 */ /* 0x000fe2000fffe0ff */
[-C--:B0-----:R-:W-:Y:S01]  /*2a90*/  FMUL.FTZ R10, R27, R4.reuse ;  /* 0x000000041b0a7220 */ /* 0x081fe20000410000 */
[----:B------:R-:W-:Y:S01]  /*2aa0*/  ISETP.NE.AND P2, PT, R143, 0x3f, PT ;  /* 0x0000003f8f00780c */ /* 0x000fe20003f45270 */
[----:B------:R2:W0:Y:S01]  /*2ab0*/  LDS R148, [R105] ;  /* 0x0000000069947984 */ /* 0x0004220000000800 */
[----:B------:R-:W-:Y:S01]  /*2ac0*/  ULOP3.LUT UR25, UR25, 0x100, URZ, 0xc0, !UPT ;  /* 0x0000010019197892 */ /* 0x000fe2000f8ec0ff */
[-C--:B------:R-:W-:Y:S01]  /*2ad0*/  FMUL.FTZ R173, R26, R4.reuse ;  /* 0x000000041aad7220 */ /* 0x080fe20000410000 */
[-C--:B------:R-:W-:Y:S01]  /*2ae0*/  FMUL.FTZ R172, R25, R4.reuse ;  /* 0x0000000419ac7220 */ /* 0x080fe20000410000 */
[----:B------:R-:W4:Y:S01]  /*2af0*/  MUFU.EX2 R10, R10 ;  /* 0x0000000a000a7308 */ /* 0x000f220000000800 */
[----:B------:R-:W-:Y:S01]  /*2b00*/  UIADD3 UR27, UPT, UPT, UR25, UR6, URZ ;  /* 0x00000006191b7290 */ /* 0x000fe2000fffe0ff */
        /* <DEDUP_REMOVED lines=13> */
[----:B---3--:R-:W-:Y:S01]  /*2be0*/  IADD3 R2, PT, PT, R143, 0x200, RZ ;  /* 0x000002008f027810 */ /* 0x008fe20007ffe0ff */
[----:B-1----:R-:W-:Y:S01]  /*2bf0*/  ULEA UR25, UR31, UR30, 0x18 ;  /* 0x0000001e1f197291 */ /* 0x002fe2000f8ec0ff */
[----:B------:R-:W1:Y:S01]  /*2c00*/  MUFU.EX2 R173, R173 ;  /* 0x000000ad00ad7308 */ /* 0x000e620000000800 */
[----:B------:R2:W3:Y:S01]  /*2c10*/  LDS R146, [R106+0x4] ;  /* 0x000004006a927984 */ /* 0x0004e20000000800 */
[----:B------:R-:W-:-:S02]  /*2c20*/  SEL R2, R2, UR27, P0 ;  /* 0x0000001b02027c07 */ /* 0x000fc40008000000 */
[----:B------:R-:W0:Y:S01]  /*2c30*/  MUFU.EX2 R172, R172 ;  /* 0x000000ac00ac7308 */ /* 0x000e220000000800 */
[----:B------:R2:W0:Y:S03]  /*2c40*/  LDS R163, [R103+0x8] ;  /* 0x0000080067a37984 */ /* 0x0004260000000800 */
[----:B------:R-:W0:Y:S01]  /*2c50*/  MUFU.EX2 R171, R171 ;  /* 0x000000ab00ab7308 */ /* 0x000e220000000800 */
[----:B------:R-:W-:Y:S01]  /*2c60*/  LEA R5, R2, UR25, 0x2 ;  /* 0x0000001902057c11 */ /* 0x000fe2000f8e10ff */
[----:B------:R2:W0:Y:S02]  /*2c70*/  LDS R162, [R104+0xc] ;  /* 0x00000c0068a27984 */ /* 0x0004240000000800 */
[----:B------:R-:W0:Y:S02]  /*2c80*/  MUFU.EX2 R180, R180 ;  /* 0x000000b400b47308 */ /* 0x000e240000000800 */
        /* <DEDUP_REMOVED lines=22> */
[----:B------:R2:W0:Y:S01]  /*2df0*/  LDS R150, [R92+0x3c] ;  /* 0x00003c005c967984 */ /* 0x0004220000000800 */
[----:B------:R-:W-:Y:S03]  /*2e00*/  BSSY.RECONVERGENT B0, `(.L_x_4071) ;  /* 0x000001e000007945 */ /* 0x000fe60003800200 */
[----:B----4-:R2:W-:Y:S01]  /*2e10*/  STS [R5+0x2550], R10 ;  /* 0x0025500a05007388 */ /* 0x0105e20000000800 */
[----:B------:R-:W-:Y:S01]  /*2e20*/  BAR.SYNC.DEFER_BLOCKING 0x0 ;  /* 0x0000000000007b1d */ /* 0x000fe20000010000 */
        /* <DEDUP_REMOVED lines=16> */
[----:B0123--:R-:W-:Y:S06]  /*2f30*/  @P2 BRA `(.L_x_4072) ;  /* 0x0000000000202947 */ /* 0x00ffec0003800000 */
[----:B------:R-:W-:Y:S01]  /*2f40*/  UISETP.NE.AND UP0, UPT, UR14, UR50, UPT ;  /* 0x000000320e00728c */ /* 0x000fe2000bf05270 */
[----:B------:R-:W-:-:S08]  /*2f50*/  IMAD.MOV.U32 R198, RZ, RZ, 0x3f800000 ;  /* 0x3f800000ffc67424 */ /* 0x000fd000078e00ff */
[----:B------:R-:W-:Y:S05]  /*2f60*/  BRA.U !UP0, `(.L_x_4073) ;  /* 0x00000001081c7547 */ /* 0x000fea000b800000 */
[----:B------:R-:W-:-:S04]  /*2f70*/  ULOP3.LUT UR27, UR52, 0x100, URZ, 0xc0, !UPT ;  /* 0x00000100341b7892 */ /* 0x000fc8000f8ec0ff */
[----:B------:R-:W-:-:S04]  /*2f80*/  UIADD3 UR27, UPT, UPT, UR27, UR6, URZ ;  /* 0x000000061b1b7290 */ /* 0x000fc8000fffe0ff */
[----:B------:R-:W-:-:S09]  /*2f90*/  ULEA UR27, UR27, UR25, 0x2 ;  /* 0x000000191b1b7291 */ /* 0x000fd2000f8e10ff */
[----:B------:R-:W1:Y:S01]  /*2fa0*/  LDS R198, [UR27+0x2550] ;  /* 0x0025501bffc67984 */ /* 0x000e620008000800 */
[----:B------:R-:W-:Y:S05]  /*2fb0*/  BRA `(.L_x_4073) ;  /* 0x0000000000087947 */ /* 0x000fea0003800000 */
.L_x_4072:
[----:B------:R-:W-:-:S06]  /*2fc0*/  LEA R198, R143, UR25, 0x2 ;  /* 0x000000198fc67c11 */ /* 0x000fcc000f8e10ff */
[----:B------:R-:W0:Y:S02]  /*2fd0*/  LDS R198, [R198+0x2d54] ;  /* 0x002d5400c6c67984 */ /* 0x000e240000000800 */
.L_x_4073:
[----:B------:R-:W-:Y:S05]  /*2fe0*/  BSYNC.RECONVERGENT B0 ;  /* 0x0000000000007941 */ /* 0x000fea0003800200 */
.L_x_4071:
[----:B------:R-:W2:Y:S01]  /*2ff0*/  @P1 LDC R3, c[0x0][0x38c] ;  /* 0x0000e300ff031b82 */ /* 0x000ea20000000800 */
[----:B------:R-:W-:Y:S01]  /*3000*/  MOV R2, UR14 ;  /* 0x0000000e00027c02 */ /* 0x000fe20008000f00 */
[----:B------:R-:W-:-:S03]  /*3010*/  HFMA2 R5, -RZ, RZ, 0, 4.76837158203125e-07 ;  /* 0x00000008ff057431 */ /* 0x000fc600000001ff */
        /* <DEDUP_REMOVED lines=9> */
[----:B------:R-:W-:Y:S01]  /*30b0*/  FFMA.FTZ R6, R173, R6, R164 ;  /* 0x00000006ad067223 */ /* 0x000fe200000100a4 */
[----:B--2---:R-:W-:Y:S01]  /*30c0*/  @P1 IMAD R4, R2, R3, UR6 ;  /* 0x0000000602041e24 */ /* 0x004fe2000f8e0203 */
[----:B------:R-:W-:Y:S01]  /*30d0*/  MOV R3, RZ ;  /* 0x000000ff00037202 */ /* 0x000fe20000000f00 */
[----:B------:R-:W-:-:S02]  /*30e0*/  IMAD.MOV.U32 R2, RZ, RZ, 0x3f800000 ;  /* 0x3f800000ff027424 */ /* 0x000fc400078e00ff */
[----:B------:R-:W-:-:S04]  /*30f0*/  @P1 IMAD.WIDE R4, R4, R5, UR4 ;  /* 0x0000000404041e25 */ /* 0x000fc8000f8e0205 */
[----:B------:R-:W-:Y:S01]  /*3100*/  FMUL.FTZ R190, R86, R23 ;  /* 0x0000001756be7220 */ /* 0x000fe20000410000 */
[----:B------:R-:W-:Y:S01]  /*3110*/  FMUL.FTZ R214, R162, R193 ;  /* 0x000000c1a2d67220 */ /* 0x000fe20000410000 */
[----:B------:R-:W-:Y:S01]  /*3120*/  FFMA.FTZ R6, R172, R6, R213 ;  /* 0x00000006ac067223 */ /* 0x000fe200000100d5 */
        /* <DEDUP_REMOVED lines=10> */
[----:B--2---:R-:W-:Y:S01]  /*31d0*/  FMUL.FTZ R4, R172, R7 ;  /* 0x00000007ac047220 */ /* 0x004fe20000410000 */
        /* <DEDUP_REMOVED lines=34> */
[----:B------:R-:W-:Y:S01]  /*3400*/  LOP3.LUT R200, R200, 0xfffffffd, RZ, 0xc0, !PT ;  /* 0xfffffffdc8c87812 */ /* 0x000fe200078ec0ff */
[----:B------:R-:W-:-:S04]  /*3410*/  FMUL.FTZ R5, R211, R4 ;  /* 0x00000004d3057220 */ /* 0x000fc80000410000 */
[----:B------:R-:W-:-:S04]  /*3420*/  FMUL.FTZ R4, R210, R5 ;  /* 0x00000005d2047220 */ /* 0x000fc80000410000 */
[----:B------:R-:W-:Y:S01]  /*3430*/  FMUL.FTZ R5, R209, R4 ;  /* 0x00000004d1057220 */ /* 0x000fe20000410000 */
[----:B------:R-:W-:-:S03]  /*3440*/  @P2 LOP3.LUT R200, R200, 0x2, RZ, 0xfc, !PT ;  /* 0x00000002c8c82812 */ /* 0x000fc600078efcff */
        /* <DEDUP_REMOVED lines=42> */
.L_x_4133:
[----:B------:R-:W-:Y:S01]  /*36f0*/  ISETP.GE.AND P2, PT, R123, 0x10, PT ;  /* 0x000000107b00780c */ /* 0x000fe20003f46270 */
[----:B----4-:R-:W-:Y:S01]  /*3700*/  FFMA.FTZ R5, R217, R5, R4 ;  /* 0x00000005d9057223 */ /* 0x010fe20000010004 */
[----:B------:R-:W-:-:S04]  /*3710*/  UMOV UR27, 0xffffffff ;  /* 0xffffffff001b7882 */ /* 0x000fc80000000000 */
[----:B------:R-:W-:-:S07]  /*3720*/  FSEL R222, R4, R5, !P2 ;  /* 0x0000000504de7208 */ /* 0x000fce0005000000 */
[----:B--23--:R-:W-:Y:S01]  /*3730*/  @P2 FMUL.FTZ R217, R217, R224 ;  /* 0x000000e0d9d92220 */ /* 0x00cfe20000410000 */
[----:B------:R-:W-:Y:S06]  /*3740*/  BRA.DIV UR27, `(.L_x_4076) ;  /* 0x0000003a1bf47947 */ /* 0x000fec000b800000 */
.L_x_4136:
[----:B------:R-:W-:-:S03]  /*3750*/  UMOV UR27, 0xffffffff ;  /* 0xffffffff001b7882 */ /* 0x000fc60000000000 */
[----:B------:R-:W-:Y:S05]  /*3760*/  BRA.DIV UR27, `(.L_x_4077) ;  /* 0x0000003e1b147947 */ /* 0x000fea000b800000 */
.L_x_4139:
[----:B------:R-:W-:-:S03]  /*3770*/  UMOV UR27, 0xffffffff ;  /* 0xffffffff001b7882 */ /* 0x000fc60000000000 */
[----:B------:R-:W-:Y:S05]  /*3780*/  BRA.DIV UR27, `(.L_x_4078) ;  /* 0x0000003e1b347947 */ /* 0x000fea000b800000 */
[----:B------:R-:W2:Y:S04]  /*3790*/  SHFL.UP PT, R217, R217, 0x1, RZ ;  /* 0x04200000d9d97989 */ /* 0x000ea800000e00ff */
[----:B------:R-:W3:Y:S04]  /*37a0*/  SHFL.UP PT, R222, R222, 0x1, RZ ;  /* 0x04200000dede7989 */ /* 0x000ee800000e00ff */
[----:B-----5:R4:W0:Y:S04]  /*37b0*/  SHFL.IDX PT, R4, R2, RZ, 0x1f ;  /* 0x00001fff02047589 */ /* 0x02082800000e0000 */
[----:B------:R4:W0:Y:S02]  /*37c0*/  SHFL.IDX PT, R5, R3, RZ, 0x1f ;  /* 0x00001fff03057589 */ /* 0x00082400000e0000 */
.L_x_4145:
[----:B------:R-:W5:Y:S01]  /*37d0*/  LDS.64 R6, [R215+0x2140] ;  /* 0x00214000d7067984 */ /* 0x000f620000000a00 */
[C---:B0-23--:R-:W-:Y:S01]  /*37e0*/  @P0 FFMA.FTZ R5, R217.reuse, R5, R222 ;  /* 0x00000005d9050223 */ /* 0x04dfe200000100de */
[----:B------:R-:W-:-:S03]  /*37f0*/  @P0 FMUL.FTZ R4, R217, R4 ;  /* 0x00000004d9040220 */ /* 0x000fc60000410000 */
[-C--:B-----5:R-:W-:Y:S01]  /*3800*/  FFMA.FTZ R7, R5, R6.reuse, R7 ;  /* 0x0000000605077223 */ /* 0x0a0fe20000010007 */
[----:B------:R-:W-:-:S05]  /*3810*/  FMUL.FTZ R6, R4, R6 ;  /* 0x0000000604067220 */ /* 0x000fca0000410000 */
[----:B------:R3:W-:Y:S02]  /*3820*/  STS.128 [R215+0x2140], R4 ;  /* 0x00214004d7007388 */ /* 0x0007e40000000c00 */
.L_x_4074:
[----:B------:R-:W-:Y:S01]  /*3830*/  FMUL.FTZ R231, R90, R27 ;  /* 0x0000001b5ae77220 */ /* 0x000fe20000410000 */
[----:B------:R-:W-:Y:S01]  /*3840*/  FMUL.FTZ R227, R89, R26 ;  /* 0x0000001a59e37220 */ /* 0x000fe20000410000 */
[----:B------:R-:W-:Y:S05]  /*3850*/  WARPSYNC.ALL ;  /* 0x0000000000007948 */ /* 0x000fea0003800000 */
[----:B--23--:R-:W-:Y:S01]  /*3860*/  FMUL.FTZ R5, R148, R231 ;  /* 0x000000e794057220 */ /* 0x00cfe20000410000 */
[----:B------:R-:W-:Y:S01]  /*3870*/  FMUL.FTZ R6, R146, R227 ;  /* 0x000000e392067220 */ /* 0x000fe20000410000 */
[----:B------:R-:W-:Y:S01]  /*3880*/  BAR.SYNC.DEFER_BLOCKING 0x0 ;  /* 0x0000000000007b1d */ /* 0x000fe20000010000 */
[C---:B01--45:R-:W-:Y:S01]  /*3890*/  FMUL.FTZ R3, R207.reuse, R198 ;  /* 0x000000c6cf037220 */ /* 0x073fe20000410000 */
[----:B------:R-:W-:Y:S01]  /*38a0*/  FFMA.FTZ R2, R207, R199, R202 ;  /* 0x000000c7cf027223 */ /* 0x000fe200000100ca */
        /* <DEDUP_REMOVED lines=11> */
[----:B------:R-:W-:-:S03]  /*3960*/  FFMA.FTZ R2, R211, R2, R206 ;  /* 0x00000002d3027223 */ /* 0x000fc600000100ce */
[C---:B------:R-:W-:Y:S01]  /*3970*/  FMUL.FTZ R4, R197.reuse, R4 ;  /* 0x00000004c5047220 */ /* 0x040fe20000410000 */
[----:B------:R-:W-:Y:S01]  /*3980*/  FFMA.FTZ R2, R197, R2, R196 ;  /* 0x00000002c5027223 */ /* 0x000fe200000100c4 */
[----:B------:R-:W0:Y:S02]  /*3990*/  LDS R233, [R140+0x2144] ;  /* 0x002144008ce97984 */ /* 0x000e240000000800 */
[C---:B------:R-:W-:Y:S01]  /*39a0*/  FMUL.FTZ R4, R195.reuse, R4 ;  /* 0x00000004c3047220 */ /* 0x040fe20000410000 */
[----:B------:R-:W-:Y:S02]  /*39b0*/  FFMA.FTZ R2, R195, R2, R192 ;  /* 0x00000002c3027223 */ /* 0x000fe400000100c0 */
[----:B------:R-:W-:Y:S01]  /*39c0*/  VOTEU.ALL UP0, P0 ;  /* 0x0000000000ff7886 */ /* 0x000fe20000000000 */
[C---:B------:R-:W-:Y:S01]  /*39d0*/  FMUL.FTZ R4, R189.reuse, R4 ;  /* 0x00000004bd047220 */ /* 0x040fe20000410000 */
[----:B------:R-:W-:-:S03]  /*39e0*/  FFMA.FTZ R2, R189, R2, R186 ;  /* 0x00000002bd027223 */ /* 0x000fc600000100ba */
[C---:B------:R-:W-:Y:S01]  /*39f0*/  FMUL.FTZ R4, R191.reuse, R4 ;  /* 0x00000004bf047220 */ /* 0x040fe20000410000 */
[----:B------:R-:W-:Y:S01]  /*3a00*/  FFMA.FTZ R2, R191, R2, R188 ;  /* 0x00000002bf027223 */ /* 0x000fe200000100bc */
[----:B------:R-:W-:Y:S02]  /*3a10*/  @!UP0 ULEA UR27, UR6, UR25, 0x3 ;  /* 0x00000019061b8291 */ /* 0x000fe4000f8e18ff */
[C---:B------:R-:W-:Y:S01]  /*3a20*/  FMUL.FTZ R4, R181.reuse, R4 ;  /* 0x00000004b5047220 */ /* 0x040fe20000410000 */
[----:B------:R-:W-:-:S04]  /*3a30*/  FFMA.FTZ R3, R181, R2, R176 ;  /* 0x00000002b5037223 */ /* 0x000fc800000100b0 */
[----:B------:R-:W-:-:S04]  /*3a40*/  FFMA.FTZ R3, R183, R3, R178 ;  /* 0x00000003b7037223 */ /* 0x000fc800000100b2 */
[----:B------:R-:W-:-:S04]  /*3a50*/  FFMA.FTZ R3, R180, R3, R179 ;  /* 0x00000003b4037223 */ /* 0x000fc800000100b3 */
[----:B------:R-:W-:-:S04]  /*3a60*/  FFMA.FTZ R3, R171, R3, R168 ;  /* 0x00000003ab037223 */ /* 0x000fc800000100a8 */
[----:B------:R-:W-:-:S04]  /*3a70*/  FFMA.FTZ R3, R172, R3, R169 ;  /* 0x00000003ac037223 */ /* 0x000fc800000100a9 */
[----:B------:R-:W-:Y:S01]  /*3a80*/  FFMA.FTZ R3, R173, R3, R170 ;  /* 0x00000003ad037223 */ /* 0x000fe200000100aa */
[----:B0-----:R-:W-:Y:S01]  /*3a90*/  FFMA.FTZ R233, R10, R233, R5 ;  /* 0x000000e90ae97223 */ /* 0x001fe20000010005 */
[----:B------:R-:W-:Y:S01]  /*3aa0*/  FMUL.FTZ R5, R183, R4 ;  /* 0x00000004b7057220 */ /* 0x000fe20000410000 */
[----:B------:R-:W-:Y:S02]  /*3ab0*/  HFMA2 R10, -RZ, RZ, 1.875, 0 ;  /* 0x3f800000ff0a7431 */ /* 0x000fe400000001ff */
[----:B------:R-:W-:Y:S01]  /*3ac0*/  FFMA.FTZ R229, R173, R233, R6 ;  /* 0x000000e9ade57223 */ /* 0x000fe20000010006 */
[----:B------:R-:W-:-:S03]  /*3ad0*/  FMUL.FTZ R2, R180, R5 ;  /* 0x00000005b4027220 */ /* 0x000fc60000410000 */
[----:B------:R-:W-:Y:S01]  /*3ae0*/  FFMA.FTZ R224, R172, R229, R213 ;  /* 0x000000e5ace07223 */ /* 0x000fe200000100d5 */
[----:B------:R-:W-:-:S03]  /*3af0*/  FMUL.FTZ R5, R171, R2 ;  /* 0x00000002ab057220 */ /* 0x000fc60000410000 */
[----:B------:R-:W-:Y:S01]  /*3b00*/  FFMA.FTZ R225, R171, R224, R214 ;  /* 0x000000e0abe17223 */ /* 0x000fe200000100d6 */
[----:B------:R-:W-:-:S03]  /*3b10*/  FMUL.FTZ R2, R172, R5 ;  /* 0x00000005ac027220 */ /* 0x000fc60000410000 */
[----:B------:R-:W-:Y:S01]  /*3b20*/  FFMA.FTZ R222, R180, R225, R11 ;  /* 0x000000e1b4de7223 */ /* 0x000fe2000001000b */
[----:B------:R-:W-:Y:S02]  /*3b30*/  IMAD.MOV.U32 R11, RZ, RZ, RZ ;  /* 0x000000ffff0b7224 */ /* 0x000fe400078e00ff */
[----:B------:R-:W-:Y:S01]  /*3b40*/  FMUL.FTZ R2, R173, R2 ;  /* 0x00000002ad027220 */ /* 0x000fe20000410000 */
[----:B------:R-:W-:-:S03]  /*3b50*/  FFMA.FTZ R217, R183, R222, R216 ;  /* 0x000000deb7d97223 */ /* 0x000fc600000100d8 */
[----:B------:R-:W0:Y:S01]  /*3b60*/  @!P0 LDS.64 R10, [UR27+0x2e50] ;  /* 0x002e501bff0a8984 */ /* 0x000e220008000a00 */
        /* <DEDUP_REMOVED lines=41> */
[----:B------:R-:W-:Y:S01]  /*3e00*/  @!P0 MOV R3, R226 ;  /* 0x000000e200038202 */ /* 0x000fe20000000f00 */
[----:B------:R-:W-:Y:S01]  /*3e10*/  @!P0 IMAD.MOV.U32 R4, RZ, RZ, R5 ;  /* 0x000000ffff048224 */ /* 0x000fe200078e0005 */
        /* <DEDUP_REMOVED lines=21> */
.L_x_4162:
[----:B------:R-:W0:Y:S01]  /*3f70*/  LDS.64 R4, [R2+0x2358] ;  /* 0x0023580002047984 */ /* 0x000e220000000a00 */
[----:B------:R-:W-:Y:S01]  /*3f80*/  MOV R7, R232 ;  /* 0x000000e800077202 */ /* 0x000fe20000000f00 */
[----:B------:R-:W-:Y:S01]  /*3f90*/  IMAD.MOV.U32 R10, RZ, RZ, R226 ;  /* 0x000000ffff0a7224 */ /* 0x000fe200078e00e2 */
[----:B------:R-:W-:Y:S02]  /*3fa0*/  MOV R6, R230 ;  /* 0x000000e600067202 */ /* 0x000fe40000000f00 */
[----:B------:R-:W-:Y:S01]  /*3fb0*/  MOV R11, R234 ;  /* 0x000000ea000b7202 */ /* 0x000fe20000000f00 */
[C---:B--23--:R-:W-:Y:S02]  /*3fc0*/  @P0 FFMA.FTZ R7, R228.reuse, R7, R237 ;  /* 0x00000007e4070223 */ /* 0x04cfe400000100ed */
[----:B------:R-:W-:Y:S02]  /*3fd0*/  @P0 FMUL.FTZ R6, R228, R6 ;  /* 0x00000006e4060220 */ /* 0x000fe40000410000 */
[----:B0-----:R-:W-:-:S02]  /*3fe0*/  FFMA.FTZ R5, R4, R7, R5 ;  /* 0x0000000704057223 */ /* 0x001fc40000010005 */
[----:B------:R-:W-:-:S05]  /*3ff0*/  FMUL.FTZ R4, R4, R6 ;  /* 0x0000000604047220 */ /* 0x000fca0000410000 */
[----:B------:R0:W-:Y:S02]  /*4000*/  STS.128 [R2+0x2350], R4 ;  /* 0x0023500402007388 */ /* 0x0001e40000000c00 */
.L_x_4079:
[----:B------:R-:W-:Y:S05]  /*4010*/  WARPSYNC.ALL ;  /* 0x0000000000007948 */ /* 0x000fea0003800000 */
[C---:B------:R-:W-:Y:S02]  /*4020*/  ISETP.NE.AND P5, PT, R143.reuse, RZ, PT ;  /* 0x000000ff8f00720c */ /* 0x040fe40003fa5270 */
[----:B------:R-:W-:Y:S01]  /*4030*/  IADD3 R226, PT, PT, R143, 0x200, RZ ;  /* 0x000002008fe27810 */ /* 0x000fe20007ffe0ff */
[----:B------:R-:W-:Y:S01]  /*4040*/  BAR.SYNC.DEFER_BLOCKING 0x0 ;  /* 0x0000000000007b1d */ /* 0x000fe20000010000 */
[----:B------:R-:W-:Y:S01]  /*4050*/  FFMA.FTZ R3, R0, R233, RZ ;  /* 0x000000e900037223 */ /* 0x000fe200000100ff */
[----:B0-----:R-:W-:Y:S01]  /*4060*/  MOV R4, R143 ;  /* 0x0000008f00047202 */ /* 0x001fe20000000f00 */
[----:B------:R-:W-:Y:S01]  /*4070*/  HFMA2 R5, -RZ, RZ, 0, 0 ;  /* 0x00000000ff057431 */ /* 0x000fe200000001ff */
[----:B------:R-:W-:Y:S01]  /*4080*/  MOV R7, UR44 ;  /* 0x0000002c00077c02 */ /* 0x000fe20008000f00 */
[----:B------:R-:W-:Y:S01]  /*4090*/  FFMA.FTZ R6, R74, R229, R3 ;  /* 0x000000e54a067223 */ /* 0x000fe20000010003 */
[----:B------:R-:W-:Y:S01]  /*40a0*/  USHF.R.S32.HI UR27, URZ, 0x1f, UR12 ;  /* 0x0000001fff1b7899 */ /* 0x000fe2000801140c */
[----:B------:R-:W-:Y:S01]  /*40b0*/  FFMA.FTZ R227, R146, -R227, R229 ;  /* 0x800000e392e37223 */ /* 0x000fe200000100e5 */
[----:B------:R-:W-:-:S04]  /*40c0*/  IMAD.WIDE.U32 R4, R8, UR32, R4 ;  /* 0x0000002008047c25 */ /* 0x000fc8000f8e0004 */
[----:B------:R-:W-:Y:S01]  /*40d0*/  FFMA.FTZ R3, R73, R224, R6 ;  /* 0x000000e049037223 */ /* 0x000fe20000010006 */
[----:B------:R-:W-:Y:S01]  /*40e0*/  UIMAD UR27, UR27, UR44, URZ ;  /* 0x0000002c1b1b72a4 */ /* 0x000fe2000f8e02ff */
[----:B------:R-:W-:Y:S01]  /*40f0*/  FFMA.FTZ R194, R163, -R194, R224 ;  /* 0x800000c2a3c27223 */ /* 0x000fe200000100e0 */
[----:B------:R-:W-:Y:S02]  /*4100*/  IMAD R5, R9, UR32, R5 ;  /* 0x0000002009057c24 */ /* 0x000fe4000f8e0205 */
[----:B------:R-:W-:Y:S01]  /*4110*/  FFMA.FTZ R6, R72, R225, R3 ;  /* 0x000000e148067223 */ /* 0x000fe20000010003 */
[----:B------:R-:W-:Y:S01]  /*4120*/  UIMAD UR27, UR12, UR45, UR27 ;  /* 0x0000002d0c1b72a4 */ /* 0x000fe2000f8e021b */
[----:B------:R-:W-:Y:S01]  /*4130*/  FFMA.FTZ R193, R162, -R193, R225 ;  /* 0x800000c1a2c17223 */ /* 0x000fe200000100e1 */
[----:B------:R-:W-:-:S04]  /*4140*/  IMAD.WIDE.U32 R4, R7, UR12, R4 ;  /* 0x0000000c07047c25 */ /* 0x000fc8000f8e0004 */
[----:B------:R-:W-:Y:S01]  /*4150*/  FFMA.FTZ R3, R71, R222, R6 ;  /* 0x000000de47037223 */ /* 0x000fe20000010006 */
[----:B------:R-:W-:Y:S01]  /*4160*/  VOTEU.ALL UP0, P5 ;  /* 0x0000000000ff7886 */ /* 0x000fe20002800000 */
[----:B------:R-:W-:Y:S01]  /*4170*/  FFMA.FTZ R190, R161, -R190, R222 ;  /* 0x800000bea1be7223 */ /* 0x000fe200000100de */
[----:B------:R-:W-:Y:S01]  /*4180*/  FFMA.FTZ R187, R160, -R187, R217 ;  /* 0x800000bba0bb7223 */ /* 0x000fe200000100d9 */
[----:B------:R-:W-:Y:S01]  /*4190*/  FFMA.FTZ R6, R70, R217, R3 ;  /* 0x000000d946067223 */ /* 0x000fe20000010003 */
[----:B------:R-:W-:Y:S01]  /*41a0*/  IADD3 R4, P0, PT, R4, UR24, RZ ;  /* 0x0000001804047c10 */ /* 0x000fe2000ff1e0ff */
[----:B------:R-:W-:Y:S01]  /*41b0*/  FFMA.FTZ R184, R159, -R184, R216 ;  /* 0x800000b89fb87223 */ /* 0x000fe200000100d8 */
[----:B------:R-:W0:Y:S01]  /*41c0*/  LDS R2, [R140+0x2354] ;  /* 0x002354008c027984 */ /* 0x000e220000000800 */
[----:B------:R-:W-:Y:S01]  /*41d0*/  FFMA.FTZ R3, R69, R216, R6 ;  /* 0x000000d845037223 */ /* 0x000fe20000010006 */
[----:B------:R-:W-:Y:S01]  /*41e0*/  IADD3.X R5, PT, PT, R5, UR27, RZ, P0, !PT ;  /* 0x0000001b05057c10 */ /* 0x000fe200087fe4ff */
[----:B------:R-:W-:Y:S01]  /*41f0*/  @!UP0 ULEA UR27, UR6, UR25, 0x3 ;  /* 0x00000019061b8291 */ /* 0x000fe2000f8e18ff */
[----:B------:R-:W-:Y:S01]  /*4200*/  FFMA.FTZ R185, R158, -R185, R215 ;  /* 0x800000b99eb97223 */ /* 0x000fe200000100d7 */
[----:B------:R-:W-:Y:S01]  /*4210*/  FFMA.FTZ R6, R68, R215, R3 ;  /* 0x000000d744067223 */ /* 0x000fe20000010003 */
[----:B------:R-:W-:Y:S01]  /*4220*/  FFMA.FTZ R182, R157, -R182, R214 ;  /* 0x800000b69db67223 */ /* 0x000fe200000100d6 */
[----:B------:R-:W-:Y:S01]  /*4230*/  FFMA.FTZ R177, R156, -R177, R213 ;  /* 0x800000b19cb17223 */ /* 0x000fe200000100d5 */
[----:B------:R-:W-:Y:S01]  /*4240*/  FFMA.FTZ R174, R155, -R174, R212 ;  /* 0x800000ae9bae7223 */ /* 0x000fe200000100d4 */
[----:B------:R-:W-:Y:S01]  /*4250*/  FFMA.FTZ R3, R67, R214, R6 ;  /* 0x000000d643037223 */ /* 0x000fe20000010006 */
[----:B------:R-:W-:Y:S01]  /*4260*/  FFMA.FTZ R175, R154, -R175, R223 ;  /* 0x800000af9aaf7223 */ /* 0x000fe200000100df */
[----:B------:R-:W-:Y:S01]  /*4270*/  FFMA.FTZ R166, R153, -R166, R220 ;  /* 0x800000a699a67223 */ /* 0x000fe200000100dc */
[----:B------:R1:W-:Y:S01]  /*4280*/  @!P5 STS.64 [UR27+0x2e50], R10 ;  /* 0x002e500aff00d988 */ /* 0x0003e20008000a1b */
[----:B------:R-:W-:Y:S01]  /*4290*/  FFMA.FTZ R6, R66, R213, R3 ;  /* 0x000000d542067223 */ /* 0x000fe20000010003 */
[----:B------:R-:W-:Y:S01]  /*42a0*/  FFMA.FTZ R167, R152, -R167, R221 ;  /* 0x800000a798a77223 */ /* 0x000fe200000100dd */
[----:B------:R-:W-:Y:S01]  /*42b0*/  FFMA.FTZ R164, R151, -R164, R218 ;  /* 0x800000a497a47223 */ /* 0x000fe200000100da */
[----:B------:R-:W-:Y:S01]  /*42c0*/  FFMA.FTZ R165, R150, -R165, R219 ;  /* 0x800000a596a57223 */ /* 0x000fe200000100db */
[----:B------:R-:W-:Y:S01]  /*42d0*/  FFMA.FTZ R7, R65, R212, R6 ;  /* 0x000000d441077223 */ /* 0x000fe20000010006 */
[----:B------:R-:W-:Y:S01]  /*42e0*/  SHF.R.U32.HI R6, RZ, 0x1, R143 ;  /* 0x00000001ff067819 */ /* 0x000fe2000001168f */
[----:B------:R-:W-:Y:S01]  /*42f0*/  BSSY.RECONVERGENT B0, `(.L_x_4081) ;  /* 0x0000076000007945 */ /* 0x000fe20003800200 */
[----:B0-----:R-:W-:Y:S01]  /*4300*/  FFMA.FTZ R199, R2, R198, R199 ;  /* 0x000000c602c77223 */ /* 0x001fe200000100c7 */
[----:B------:R-:W-:-:S03]  /*4310*/  FFMA.FTZ R2, R148, -R231, R233 ;  /* 0x800000e794027223 */ /* 0x000fc600000100e9 */
[----:B------:R-:W-:-:S04]  /*4320*/  FFMA.FTZ R202, R207, R199, R202 ;  /* 0x000000c7cfca7223 */ /* 0x000fc800000100ca */
[----:B------:R-:W-:-:S04]  /*4330*/  FFMA.FTZ R203, R208, R202, R203 ;  /* 0x000000cad0cb7223 */ /* 0x000fc800000100cb */
[----:B------:R-:W-:-:S04]  /*4340*/  FFMA.FTZ R204, R209, R203, R204 ;  /* 0x000000cbd1cc7223 */ /* 0x000fc800000100cc */
[----:B------:R-:W-:-:S04]  /*4350*/  FFMA.FTZ R205, R210, R204, R205 ;  /* 0x000000ccd2cd7223 */ /* 0x000fc800000100cd */
[-C--:B------:R-:W-:Y:S01]  /*4360*/  FFMA.FTZ R206, R211, R205.reuse, R206 ;  /* 0x000000cdd3ce7223 */ /* 0x080fe200000100ce */
[----:B------:R-:W-:-:S03]  /*4370*/  FMUL.FTZ R208, R16, R205 ;  /* 0x000000cd10d07220 */ /* 0x000fc60000410000 */
[----:B------:R-:W-:-:S04]  /*4380*/  FFMA.FTZ R197, R197, R206, R196 ;  /* 0x000000cec5c57223 */ /* 0x000fc800000100c4 */
[----:B------:R-:W-:-:S04]  /*4390*/  FFMA.FTZ R192, R195, R197, R192 ;  /* 0x000000c5c3c07223 */ /* 0x000fc800000100c0 */
[-C--:B------:R-:W-:Y:S01]  /*43a0*/  FFMA.FTZ R189, R189, R192.reuse, R186 ;  /* 0x000000c0bdbd7223 */ /* 0x080fe200000100ba */
[----:B-1----:R-:W-:-:S03]  /*43b0*/  FMUL.FTZ R11, R19, R192 ;  /* 0x000000c0130b7220 */ /* 0x002fc60000410000 */
[-C--:B------:R-:W-:Y:S01]  /*43c0*/  FFMA.FTZ R188, R191, R189.reuse, R188 ;  /* 0x000000bdbfbc7223 */ /* 0x080fe200000100bc */
[----:B------:R-:W-:-:S03]  /*43d0*/  FMUL.FTZ R198, R20, R189 ;  /* 0x000000bd14c67220 */ /* 0x000fc60000410000 */
[----:B------:R-:W-:-:S04]  /*43e0*/  FFMA.FTZ R181, R181, R188, R176 ;  /* 0x000000bcb5b57223 */ /* 0x000fc800000100b0 */
[----:B------:R-:W-:-:S04]  /*43f0*/  FFMA.FTZ R178, R183, R181, R178 ;  /* 0x000000b5b7b27223 */ /* 0x000fc800000100b2 */
[-C--:B------:R-:W-:Y:S01]  /*4400*/  FFMA.FTZ R179, R180, R178.reuse, R179 ;  /* 0x000000b2b4b37223 */ /* 0x080fe200000100b3 */
[----:B------:R-:W-:-:S03]  /*4410*/  FMUL.FTZ R183, R23, R178 ;  /* 0x000000b217b77220 */ /* 0x000fc60000410000 */
[-C--:B------:R-:W-:Y:S01]  /*4420*/  FFMA.FTZ R168, R171, R179.reuse, R168 ;  /* 0x000000b3aba87223 */ /* 0x080fe200000100a8 */
[----:B------:R-:W-:Y:S02]  /*4430*/  IMAD.U32 R171, RZ, RZ, UR46 ;  /* 0x0000002effab7e24 */ /* 0x000fe4000f8e00ff */
[----:B------:R-:W-:Y:S01]  /*4440*/  FMUL.FTZ R176, R24, R179 ;  /* 0x000000b318b07220 */ /* 0x000fe20000410000 */
[----:B------:R-:W-:Y:S01]  /*4450*/  FMUL.FTZ R10, R86, R183 ;  /* 0x000000b7560a7220 */ /* 0x000fe20000410000 */
[----:B------:R-:W-:Y:S01]  /*4460*/  FFMA.FTZ R169, R172, R168, R169 ;  /* 0x000000a8aca97223 */ /* 0x000fe200000100a9 */
[----:B------:R-:W-:-:S04]  /*4470*/  IMAD.WIDE.U32 R4, R171, UR6, R4 ;  /* 0x00000006ab047c25 */ /* 0x000fc8000f8e0004 */
[----:B------:R-:W-:Y:S01]  /*4480*/  FMUL.FTZ R171, R25, R168 ;  /* 0x000000a819ab7220 */ /* 0x000fe20000410000 */
[----:B------:R-:W-:Y:S01]  /*4490*/  FMUL.FTZ R180, R87, R176 ;  /* 0x000000b057b47220 */ /* 0x000fe20000410000 */
[----:B------:R-:W-:Y:S01]  /*44a0*/  FFMA.FTZ R173, R173, R169, R170 ;  /* 0x000000a9adad7223 */ /* 0x000fe200000100aa */
[----:B------:R-:W-:Y:S01]  /*44b0*/  LEA R170, R143, R6, 0x4 ;  /* 0x000000068faa7211 */ /* 0x000fe200078e20ff */
[----:B------:R-:W-:Y:S01]  /*44c0*/  FFMA.FTZ R6, R64, R223, R7 ;  /* 0x000000df40067223 */ /* 0x000fe20000010007 */
[----:B------:R-:W-:Y:S01]  /*44d0*/  FMUL.FTZ R172, R88, R171 ;  /* 0x000000ab58ac7220 */ /* 0x000fe20000410000 */
[----:B------:R-:W-:Y:S01]  /*44e0*/  FMUL.FTZ R3, R27, R173 ;  /* 0x000000ad1b037220 */ /* 0x000fe20000410000 */
[----:B------:R-:W-:Y:S01]  /*44f0*/  LEA R186, R170, UR25, 0x2 ;  /* 0x00000019aaba7c11 */ /* 0x000fe2000f8e10ff */
[----:B------:R-:W-:Y:S01]  /*4500*/  FFMA.FTZ R191, R63, R220, R6 ;  /* 0x000000dc3fbf7223 */ /* 0x000fe20000010006 */
[----:B------:R-:W-:Y:S01]  /*4510*/  FMUL.FTZ R170, R26, R169 ;  /* 0x000000a91aaa7220 */ /* 0x000fe20000410000 */
[-C--:B------:R-:W-:Y:S01]  /*4520*/  FFMA.FTZ R6, R2, R3.reuse, RZ ;  /* 0x0000000302067223 */ /* 0x080fe200000100ff */
[----:B------:R-:W-:-:S03]  /*4530*/  FMUL.FTZ R7, R90, R3 ;  /* 0x000000035a077220 */ /* 0x000fc60000410000 */
[-C--:B------:R-:W-:Y:S01]  /*4540*/  FFMA.FTZ R3, R227, R170.reuse, R6 ;  /* 0x000000aae3037223 */ /* 0x080fe20000010006 */
[----:B------:R-:W-:Y:S01]  /*4550*/  FMUL.FTZ R170, R89, R170 ;  /* 0x000000aa59aa7220 */ /* 0x000fe20000410000 */
[----:B------:R0:W-:Y:S02]  /*4560*/  STS [R186+0x1090], R7 ;  /* 0x00109007ba007388 */ /* 0x0001e40000000800 */
[----:B------:R-:W-:Y:S01]  /*4570*/  FFMA.FTZ R6, R194, R171, R3 ;  /* 0x000000abc2067223 */ /* 0x000fe20000010003 */
[----:B------:R-:W-:Y:S01]  /*4580*/  FMUL.FTZ R171, R17, R206 ;  /* 0x000000ce11ab7220 */ /* 0x000fe20000410000 */
[----:B------:R1:W-:Y:S02]  /*4590*/  STS [R139+0x1098], R172 ;  /* 0x001098ac8b007388 */ /* 0x0003e40000000800 */
[----:B------:R-:W-:Y:S02]  /*45a0*/  FFMA.FTZ R3, R193, R176, R6 ;  /* 0x000000b0c1037223 */ /* 0x000fe40000010006 */
[----:B------:R2:W-:Y:S01]  /*45b0*/  STS [R139+0x10a0], R10 ;  /* 0x0010a00a8b007388 */ /* 0x0005e20000000800 */
[----:B0-----:R-:W-:Y:S01]  /*45c0*/  FMUL.FTZ R186, R22, R181 ;  /* 0x000000b516ba7220 */ /* 0x001fe20000410000 */
[----:B------:R-:W-:Y:S01]  /*45d0*/  FFMA.FTZ R6, R190, R183, R3 ;  /* 0x000000b7be067223 */ /* 0x000fe20000010003 */
[----:B------:R-:W-:Y:S01]  /*45e0*/  FMUL.FTZ R7, R21, R188 ;  /* 0x000000bc15077220 */ /* 0x000fe20000410000 */
[----:B------:R0:W-:Y:S01]  /*45f0*/  STS [R139+0x1094], R170 ;  /* 0x001094aa8b007388 */ /* 0x0001e20000000800 */
[----:B-1----:R-:W-:Y:S01]  /*4600*/  FMUL.FTZ R172, R82, R11 ;  /* 0x0000000b52ac7220 */ /* 0x002fe20000410000 */
[-C--:B------:R-:W-:Y:S01]  /*4610*/  FFMA.FTZ R3, R187, R186.reuse, R6 ;  /* 0x000000babb037223 */ /* 0x080fe20000010006 */
[----:B------:R-:W-:Y:S01]  /*4620*/  FMUL.FTZ R196, R85, R186 ;  /* 0x000000ba55c47220 */ /* 0x000fe20000410000 */
[----:B------:R1:W-:Y:S01]  /*4630*/  STS [R139+0x109c], R180 ;  /* 0x00109cb48b007388 */ /* 0x0003e20000000800 */
[----:B--2---:R-:W-:Y:S01]  /*4640*/  FMUL.FTZ R10, R18, R197 ;  /* 0x000000c5120a7220 */ /* 0x004fe20000410000 */
[-C--:B------:R-:W-:Y:S01]  /*4650*/  FFMA.FTZ R6, R184, R7.reuse, R3 ;  /* 0x00000007b8067223 */ /* 0x080fe20000010003 */
[----:B------:R-:W-:Y:S01]  /*4660*/  FMUL.FTZ R176, R84, R7 ;  /* 0x0000000754b07220 */ /* 0x000fe20000410000 */
[----:B------:R-:W-:Y:S01]  /*4670*/  FMUL.FTZ R186, R80, R171 ;  /* 0x000000ab50ba7220 */ /* 0x000fe20000410000 */
[----:B------:R2:W-:Y:S01]  /*4680*/  STS [R139+0x10b0], R172 ;  /* 0x0010b0ac8b007388 */ /* 0x0005e20000000800 */
[-C--:B------:R-:W-:Y:S01]  /*4690*/  FFMA.FTZ R3, R185, R198.reuse, R6 ;  /* 0x000000c6b9037223 */ /* 0x080fe20000010006 */
[----:B0-----:R-:W-:Y:S01]  /*46a0*/  FMUL.FTZ R170, R83, R198 ;  /* 0x000000c653aa7220 */ /* 0x001fe20000410000 */
[----:B------:R-:W-:Y:S01]  /*46b0*/  FMUL.FTZ R183, R15, R204 ;  /* 0x000000cc0fb77220 */ /* 0x000fe20000410000 */
[----:B------:R-:W-:Y:S01]  /*46c0*/  FMUL.FTZ R198, R12, R199 ;  /* 0x000000c70cc67220 */ /* 0x000fe20000410000 */
[----:B-1----:R-:W-:Y:S01]  /*46d0*/  FMUL.FTZ R180, R81, R10 ;  /* 0x0000000a51b47220 */ /* 0x002fe20000410000 */
[----:B------:R-:W-:Y:S01]  /*46e0*/  FFMA.FTZ R6, R182, R11, R3 ;  /* 0x0000000bb6067223 */ /* 0x000fe20000010003 */
[----:B------:R-:W-:Y:S01]  /*46f0*/  FMUL.FTZ R11, R13, R202 ;  /* 0x000000ca0d0b7220 */ /* 0x000fe20000410000 */
[----:B------:R0:W-:Y:S01]  /*4700*/  STS [R139+0x10a4], R196 ;  /* 0x0010a4c48b007388 */ /* 0x0001e20000000800 */
[----:B--2---:R-:W-:Y:S01]  /*4710*/  FMUL.FTZ R172, R14, R203 ;  /* 0x000000cb0eac7220 */ /* 0x004fe20000410000 */
[----:B------:R-:W-:-:S02]  /*4720*/  FFMA.FTZ R3, R177, R10, R6 ;  /* 0x0000000ab1037223 */ /* 0x000fc40000010006 */
[----:B------:R1:W-:Y:S01]  /*4730*/  STS [R139+0x10a8], R176 ;  /* 0x0010a8b08b007388 */ /* 0x0003e20000000800 */
[----:B------:R-:W-:-:S03]  /*4740*/  IADD3 R6, PT, PT, R143, 0x40, RZ ;  /* 0x000000408f067810 */ /* 0x000fc60007ffe0ff */
[----:B------:R2:W-:Y:S01]  /*4750*/  STS [R139+0x10ac], R170 ;  /* 0x0010acaa8b007388 */ /* 0x0005e20000000800 */
[----:B------:R-:W-:Y:S01]  /*4760*/  LEA.HI R7, R6, R143, RZ, 0x1b ;  /* 0x0000008f06077211 */ /* 0x000fe200078fd8ff */
[----:B0-----:R-:W-:Y:S01]  /*4770*/  FMUL.FTZ R196, R77, R172 ;  /* 0x000000ac4dc47220 */ /* 0x001fe20000410000 */
[----:B------:R-:W-:Y:S01]  /*4780*/  FFMA.FTZ R6, R174, R171, R3 ;  /* 0x000000abae067223 */ /* 0x000fe20000010003 */
[----:B------:R0:W-:Y:S01]  /*4790*/  STS [R139+0x10b4], R180 ;  /* 0x0010b4b48b007388 */ /* 0x0001e20000000800 */
[----:B------:R-:W-:Y:S01]  /*47a0*/  LEA R171, R7, UR25, 0x2 ;  /* 0x0000001907ab7c11 */ /* 0x000fe2000f8e10ff */
[-C--:B-1----:R-:W-:Y:S01]  /*47b0*/  FMUL.FTZ R176, R79, R208.reuse ;  /* 0x000000d04fb07220 */ /* 0x082fe20000410000 */
[----:B------:R-:W-:Y:S01]  /*47c0*/  FFMA.FTZ R3, R175, R208, R6 ;  /* 0x000000d0af037223 */ /* 0x000fe20000010006 */
[----:B------:R1:W-:Y:S01]  /*47d0*/  STS [R139+0x10b8], R186 ;  /* 0x0010b8ba8b007388 */ /* 0x0003e20000000800 */
[----:B------:R-:W-:Y:S01]  /*47e0*/  MOV R7, UR47 ;  /* 0x0000002f00077c02 */ /* 0x000fe20008000f00 */
[-C--:B--2---:R-:W-:Y:S01]  /*47f0*/  FMUL.FTZ R170, R78, R183.reuse ;  /* 0x000000b74eaa7220 */ /* 0x084fe20000410000 */
[----:B------:R-:W-:Y:S01]  /*4800*/  FFMA.FTZ R10, R166, R183, R3 ;  /* 0x000000b7a60a7223 */ /* 0x000fe20000010003 */
[----:B------:R-:W-:Y:S01]  /*4810*/  STS [R139+0x10bc], R176 ;  /* 0x0010bcb08b007388 */ /* 0x000fe20000000800 */
[----:B------:R-:W-:Y:S01]  /*4820*/  LEA R6, P0, R4, UR48, 0x2 ;  /* 0x0000003004067c11 */ /* 0x000fe2000f8010ff */
[-C--:B0-----:R-:W-:Y:S01]  /*4830*/  FMUL.FTZ R180, R76, R11.reuse ;  /* 0x0000000b4cb47220 */ /* 0x081fe20000410000 */
[----:B------:R-:W-:Y:S01]  /*4840*/  IMAD R7, R7, UR6, R5 ;  /* 0x0000000607077c24 */ /* 0x000fe2000f8e0205 */
[----:B------:R0:W-:Y:S01]  /*4850*/  STS [R139+0x10c0], R170 ;  /* 0x0010c0aa8b007388 */ /* 0x0001e20000000800 */
[----:B------:R-:W-:Y:S01]  /*4860*/  FFMA.FTZ R3, R167, R172, R10 ;  /* 0x000000aca7037223 */ /* 0x000fe2000001000a */
[----:B-1----:R-:W-:Y:S01]  /*4870*/  FMUL.FTZ R186, R75, R198 ;  /* 0x000000c64bba7220 */ /* 0x002fe20000410000 */
[----:B------:R-:W-:Y:S01]  /*4880*/  IADD3 R172, PT, PT, R143, 0x100, RZ ;  /* 0x000001008fac7810 */ /* 0x000fe20007ffe0ff */
[----:B------:R-:W-:Y:S01]  /*4890*/  STS [R139+0x10c4], R196 ;  /* 0x0010c4c48b007388 */ /* 0x000fe20000000800 */
[----:B------:R-:W-:Y:S01]  /*48a0*/  LEA.HI.X R7, R4, UR49, R7, 0x2, P0 ;  /* 0x0000003104077c11 */ /* 0x000fe200080f1407 */
[----:B------:R-:W-:-:S02]  /*48b0*/  FFMA.FTZ R4, R164, R11, R3 ;  /* 0x0000000ba4047223 */ /* 0x000fc40000010003 */
[----:B------:R1:W-:Y:S01]  /*48c0*/  STS [R139+0x10c8], R180 ;  /* 0x0010c8b48b007388 */ /* 0x0003e20000000800 */
[----:B0-----:R-:W-:Y:S01]  /*48d0*/  FFMA.FTZ R170, R62, R221, R191 ;  /* 0x000000dd3eaa7223 */ /* 0x001fe200000100bf */
[----:B------:R-:W-:Y:S02]  /*48e0*/  FFMA.FTZ R11, R165, R198, R4 ;  /* 0x000000c6a50b7223 */ /* 0x000fe40000010004 */
[----:B------:R0:W-:Y:S01]  /*48f0*/  STS [R139+0x10cc], R186 ;  /* 0x0010ccba8b007388 */ /* 0x0001e20000000800 */
[----:B------:R-:W-:Y:S01]  /*4900*/  IADD3 R4, PT, PT, R143, 0xc0, RZ ;  /* 0x000000c08f047810 */ /* 0x000fe20007ffe0ff */
[----:B------:R-:W-:Y:S01]  /*4910*/  FFMA.FTZ R5, R59, R218, R170 ;  /* 0x000000da3b057223 */ /* 0x000fe200000100aa */
[----:B------:R-:W-:Y:S01]  /*4920*/  IADD3 R170, PT, PT, R143, 0x80, RZ ;  /* 0x000000808faa7810 */ /* 0x000fe20007ffe0ff */
[----:B------:R-:W-:Y:S01]  /*4930*/  BAR.SYNC.DEFER_BLOCKING 0x0 ;  /* 0x0000000000007b1d */ /* 0x000fe20000010000 */
[-C--:B------:R-:W-:Y:S01]  /*4940*/  LEA.HI R4, R4, R143.reuse, RZ, 0x1b ;  /* 0x0000008f04047211 */ /* 0x080fe200078fd8ff */
[----:B-1----:R-:W-:Y:S01]  /*4950*/  IMAD.U32 R180, RZ, RZ, UR26 ;  /* 0x0000001affb47e24 */ /* 0x002fe2000f8e00ff */
[----:B------:R-:W-:Y:S01]  /*4960*/  LEA.HI R170, R170, R143, RZ, 0x1b ;  /* 0x0000008faaaa7211 */ /* 0x000fe200078fd8ff */
[----:B------:R-:W-:-:S03]  /*4970*/  FFMA.FTZ R10, R56, R219, R5 ;  /* 0x000000db380a7223 */ /* 0x000fc60000010005 */
[----:B------:R-:W-:Y:S02]  /*4980*/  IADD3 R180, PT, PT, R180, -UR24, -R143 ;  /* 0x80000018b4b47c10 */ /* 0x000fe4000fffe88f */
[----:B------:R-:W-:Y:S02]  /*4990*/  LEA R5, R170, UR25, 0x2 ;  /* 0x00000019aa057c11 */ /* 0x000fe4000f8e10ff */
[C---:B------:R-:W-:Y:S02]  /*49a0*/  ISETP.GE.AND P6, PT, R180.reuse, 0x1, PT ;  /* 0x00000001b400780c */ /* 0x040fe40003fc6270 */
[C---:B------:R-:W-:Y:S02]  /*49b0*/  ISETP.GE.AND P4, PT, R180.reuse, 0x41, PT ;  /* 0x00000041b400780c */ /* 0x040fe40003f86270 */
[C---:B------:R-:W-:Y:S02]  /*49c0*/  ISETP.GE.AND P3, PT, R180.reuse, 0x81, PT ;  /* 0x00000081b400780c */ /* 0x040fe40003f66270 */
[----:B------:R-:W-:-:S02]  /*49d0*/  ISETP.GE.AND P2, PT, R180, 0xc1, PT ;  /* 0x000000c1b400780c */ /* 0x000fc40003f46270 */
[----:B------:R-:W-:Y:S01]  /*49e0*/  ISETP.GE.AND P0, PT, R180, 0x101, PT ;  /* 0x00000101b400780c */ /* 0x000fe20003f06270 */
[----:B------:R-:W1:Y:S04]  /*49f0*/  LDS R171, [R171+0x1190] ;  /* 0x00119000abab7984 */ /* 0x000e680000000800 */
[----:B0-----:R-:W-:Y:S08]  /*4a00*/  @!P6 BRA `(.L_x_4082) ;  /* 0x000000000010e947 */ /* 0x001ff00003800000 */
[----:B------:R-:W-:-:S04]  /*4a10*/  LEA.HI R3, R143, R143, RZ, 0x1b ;  /* 0x0000008f8f037211 */ /* 0x000fc800078fd8ff */
[----:B------:R-:W-:-:S06]  /*4a20*/  LEA R3, R3, UR25, 0x2 ;  /* 0x0000001903037c11 */ /* 0x000fcc000f8e10ff */
[----:B------:R-:W0:Y:S04]  /*4a30*/  LDS R3, [R3+0x1090] ;  /* 0x0010900003037984 */ /* 0x000e280000000800 */
[----:B0-----:R0:W-:Y:S02]  /*4a40*/  REDG.E.ADD.F32.FTZ.RN.STRONG.GPU desc[UR28][R6.64], R3 ;  /* 0x00000003060079a6 */ /* 0x0011e4000c12f31c */
.L_x_4082:
[----:B------:R-:W-:Y:S05]  /*4a50*/  BSYNC.RECONVERGENT B0 ;  /* 0x0000000000007941 */ /* 0x000fea0003800200 */
.L_x_4081:
[----:B------:R-:W-:Y:S01]  /*4a60*/  BSSY.RECONVERGENT B0, `(.L_x_4083) ;  /* 0x0000004000007945 */ /* 0x000fe20003800200 */
[----:B------:R-:W-:-:S03]  /*4a70*/  ISETP.GE.AND P6, PT, R180, 0x141, PT ;  /* 0x00000141b400780c */ /* 0x000fc60003fc6270 */
[----:B------:R-:W-:Y:S10]  /*4a80*/  @!P4 BRA `(.L_x_4084) ;  /* 0x000000000004c947 */ /* 0x000ff40003800000 */
[----:B-1----:R2:W-:Y:S02]  /*4a90*/  REDG.E.ADD.F32.FTZ.RN.STRONG.GPU desc[UR28][R6.64+0x100], R171 ;  /* 0x000100ab060079a6 */ /* 0x0025e4000c12f31c */
.L_x_4084:
[----:B------:R-:W-:Y:S05]  /*4aa0*/  BSYNC.RECONVERGENT B0 ;  /* 0x0000000000007941 */ /* 0x000fea0003800200 */
.L_x_4083:
[----:B0-----:R0:W3:Y:S01]  /*4ab0*/  LDS R3, [R5+0x1290] ;  /* 0x0012900005037984 */ /* 0x0010e20000000800 */
[----:B------:R-:W-:Y:S01]  /*4ac0*/  BSSY.RECONVERGENT B0, `(.L_x_4085) ;  /* 0x0000006000007945 */ /* 0x000fe20003800200 */
[----:B------:R-:W-:Y:S02]  /*4ad0*/  IADD3 R170, PT, PT, R143, 0x140, RZ ;  /* 0x000001408faa7810 */ /* 0x000fe40007ffe0ff */
[----:B------:R-:W-:Y:S02]  /*4ae0*/  LEA.HI R172, R172, R143, RZ, 0x1b ;  /* 0x0000008facac7211 */ /* 0x000fe400078fd8ff */
[----:B------:R-:W-:Y:S01]  /*4af0*/  LEA R4, R4, UR25, 0x2 ;  /* 0x0000001904047c11 */ /* 0x000fe2000f8e10ff */
[----:B------:R-:W-:Y:S06]  /*4b00*/  @!P3 BRA `(.L_x_4086) ;  /* 0x000000000004b947 */ /* 0x000fec0003800000 */
[----:B---3--:R4:W-:Y:S02]  /*4b10*/  REDG.E.ADD.F32.FTZ.RN.STRONG.GPU desc[UR28][R6.64+0x200], R3 ;  /* 0x00020003060079a6 */ /* 0x0089e4000c12f31c */
.L_x_4086:
[----:B------:R-:W-:Y:S05]  /*4b20*/  BSYNC.RECONVERGENT B0 ;  /* 0x0000000000007941 */ /* 0x000fea0003800200 */
.L_x_4085:
[----:B---34-:R3:W4:Y:S01]  /*4b30*/  LDS R3, [R4+0x1390] ;  /* 0x0013900004037984 */ /* 0x0187220000000800 */
[----:B------:R-:W-:Y:S01]  /*4b40*/  BSSY.RECONVERGENT B0, `(.L_x_4087) ;  /* 0x0000005000007945 */ /* 0x000fe20003800200 */
[----:B------:R-:W-:Y:S02]  /*4b50*/  LEA.HI R170, R170, R143, RZ, 0x1b ;  /* 0x0000008faaaa7211 */ /* 0x000fe400078fd8ff */
[----:B------:R-:W-:Y:S01]  /*4b60*/  LEA R172, R172, UR25, 0x2 ;  /* 0x00000019acac7c11 */ /* 0x000fe2000f8e10ff */
[----:B------:R-:W-:Y:S06]  /*4b70*/  @!P2 BRA `(.L_x_4088) ;  /* 0x000000000004a947 */ /* 0x000fec0003800000 */
[----:B----4-:R4:W-:Y:S02]  /*4b80*/  REDG.E.ADD.F32.FTZ.RN.STRONG.GPU desc[UR28][R6.64+0x300], R3 ;  /* 0x00030003060079a6 */ /* 0x0109e4000c12f31c */
.L_x_4088:
[----:B------:R-:W-:Y:S05]  /*4b90*/  BSYNC.RECONVERGENT B0 ;  /* 0x0000000000007941 */ /* 0x000fea0003800200 */
.L_x_4087:
[----:B----4-:R4:W1:Y:S01]  /*4ba0*/  LDS R3, [R172+0x1490] ;  /* 0x00149000ac037984 */ /* 0x0108620000000800 */
[----:B------:R-:W-:Y:S01]  /*4bb0*/  BSSY.RECONVERGENT B0, `(.L_x_4089) ;  /* 0x0000004000007945 */ /* 0x000fe20003800200 */
[----:B0-----:R-:W-:-:S03]  /*4bc0*/  LEA R5, R170, UR25, 0x2 ;  /* 0x00000019aa057c11 */ /* 0x001fc6000f8e10ff */
[----:B------:R-:W-:Y:S05]  /*4bd0*/  @!P0 BRA `(.L_x_4090) ;  /* 0x0000000000048947 */ /* 0x000fea0003800000 */
[----:B-1----:R0:W-:Y:S02]  /*4be0*/  REDG.E.ADD.F32.FTZ.RN.STRONG.GPU desc[UR28][R6.64+0x400], R3 ;  /* 0x00040003060079a6 */ /* 0x0021e4000c12f31c */
.L_x_4090:
[----:B------:R-:W-:Y:S05]  /*4bf0*/  BSYNC.RECONVERGENT B0 ;  /* 0x0000000000007941 */ /* 0x000fea0003800200 */
.L_x_4089:
[----:B01----:R0:W1:Y:S01]  /*4c00*/  LDS R3, [R5+0x1590] ;  /* 0x0015900005037984 */ /* 0x0030620000000800 */
[----:B------:R-:W-:Y:S01]  /*4c10*/  BSSY.RECONVERGENT B0, `(.L_x_4091) ;  /* 0x0000005000007945 */ /* 0x000fe20003800200 */
[C---:B---3--:R-:W-:Y:S01]  /*4c20*/  IADD3 R4, PT, PT, R143.reuse, 0x180, RZ ;  /* 0x000001808f047810 */ /* 0x048fe20007ffe0ff */
[----:B------:R-:W-:Y:S02]  /*4c30*/  VIADD R170, R143, 0x1c0 ;  /* 0x000001c08faa7836 */ /* 0x000fe40000000000 */
[----:B------:R-:W-:Y:S05]  /*4c40*/  @!P6 BRA `(.L_x_4092) ;  /* 0x000000000004e947 */ /* 0x000fea0003800000 */
[----:B-1----:R3:W-:Y:S02]  /*4c50*/  REDG.E.ADD.F32.FTZ.RN.STRONG.GPU desc[UR28][R6.64+0x500], R3 ;  /* 0x00050003060079a6 */ /* 0x0027e4000c12f31c */
.L_x_4092:
[----:B------:R-:W-:Y:S05]  /*4c60*/  BSYNC.RECONVERGENT B0 ;  /* 0x0000000000007941 */ /* 0x000fea0003800200 */
.L_x_4091:
[-C--:B------:R-:W-:Y:S01]  /*4c70*/  LEA.HI R4, R4, R143.reuse, RZ, 0x1b ;  /* 0x0000008f04047211 */ /* 0x080fe200078fd8ff */
[----:B------:R-:W-:Y:S01]  /*4c80*/  BSSY.RECONVERGENT B0, `(.L_x_4093) ;  /* 0x000000e000007945 */ /* 0x000fe20003800200 */
[----:B------:R-:W-:Y:S02]  /*4c90*/  ISETP.GE.AND P6, PT, R180, 0x181, PT ;  /* 0x00000181b400780c */ /* 0x000fe40003fc6270 */
[----:B-1-3--:R-:W-:Y:S02]  /*4ca0*/  LEA R3, R4, UR25, 0x2 ;  /* 0x0000001904037c11 */ /* 0x00afe4000f8e10ff */
[-C--:B------:R-:W-:Y:S02]  /*4cb0*/  LEA.HI R170, R170, R143.reuse, RZ, 0x1b ;  /* 0x0000008faaaa7211 */ /* 0x080fe400078fd8ff */
[----:B------:R-:W-:Y:S02]  /*4cc0*/  LEA.HI R226, R226, R143, RZ, 0x1b ;  /* 0x0000008fe2e27211 */ /* 0x000fe400078fd8ff */
[----:B------:R-:W1:Y:S01]  /*4cd0*/  LDS R3, [R3+0x1690] ;  /* 0x0016900003037984 */ /* 0x000e620000000800 */
[----:B----4-:R-:W-:-:S02]  /*4ce0*/  IADD3 R172, PT, PT, R143, 0x240, RZ ;  /* 0x000002408fac7810 */ /* 0x010fc40007ffe0ff */
[----:B------:R-:W-:Y:S02]  /*4cf0*/  LEA R170, R170, UR25, 0x2 ;  /* 0x00000019aaaa7c11 */ /* 0x000fe4000f8e10ff */
[C---:B------:R-:W-:Y:S02]  /*4d00*/  ISETP.GE.AND P0, PT, R180.reuse, 0x1c1, PT ;  /* 0x000001c1b400780c */ /* 0x040fe40003f06270 */
[C---:B------:R-:W-:Y:S02]  /*4d10*/  ISETP.GE.AND P2, PT, R180.reuse, 0x201, PT ;  /* 0x00000201b400780c */ /* 0x040fe40003f46270 */
[C---:B------:R-:W-:Y:S02]  /*4d20*/  ISETP.GE.AND P3, PT, R180.reuse, 0x241, PT ;  /* 0x00000241b400780c */ /* 0x040fe40003f66270 */
[----:B------:R-:W-:Y:S01]  /*4d30*/  ISETP.GE.AND P4, PT, R180, 0x281, PT ;  /* 0x00000281b400780c */ /* 0x000fe20003f86270 */
[----:B------:R-:W-:-:S12]  /*4d40*/  @!P6 BRA `(.L_x_4094) ;  /* 0x000000000004e947 */ /* 0x000fd80003800000 */
[----:B-1----:R3:W-:Y:S02]  /*4d50*/  REDG.E.ADD.F32.FTZ.RN.STRONG.GPU desc[UR28][R6.64+0x600], R3 ;  /* 0x00060003060079a6 */ /* 0x0027e4000c12f31c */
.L_x_4094:
[----:B------:R-:W-:Y:S05]  /*4d60*/  BSYNC.RECONVERGENT B0 ;  /* 0x0000000000007941 */ /* 0x000fea0003800200 */
.L_x_4093:
[----:B-1-3--:R1:W3:Y:S01]  /*4d70*/  LDS R3, [R170+0x1790] ;  /* 0x00179000aa037984 */ /* 0x00a2e20000000800 */
[----:B------:R-:W-:Y:S01]  /*4d80*/  BSSY.RECONVERGENT B0, `(.L_x_4095) ;  /* 0x0000006000007945 */ /* 0x000fe20003800200 */
[----:B------:R-:W-:Y:S02]  /*4d90*/  IADD3 R4, PT, PT, R143, 0x280, RZ ;  /* 0x000002808f047810 */ /* 0x000fe40007ffe0ff */
[----:B------:R-:W-:Y:S02]  /*4da0*/  LEA R226, R226, UR25, 0x2 ;  /* 0x00000019e2e27c11 */ /* 0x000fe4000f8e10ff */
[----:B------:R-:W-:Y:S01]  /*4db0*/  LEA.HI R172, R172, R143, RZ, 0x1b ;  /* 0x0000008facac7211 */ /* 0x000fe200078fd8ff */
[----:B------:R-:W-:Y:S06]  /*4dc0*/  @!P0 BRA `(.L_x_4096) ;  /* 0x0000000000048947 */ /* 0x000fec0003800000 */
[----:B---3--:R4:W-:Y:S02]  /*4dd0*/  REDG.E.ADD.F32.FTZ.RN.STRONG.GPU desc[UR28][R6.64+0x700], R3 ;  /* 0x00070003060079a6 */ /* 0x0089e4000c12f31c */
.L_x_4096:
[----:B------:R-:W-:Y:S05]  /*4de0*/  BSYNC.RECONVERGENT B0 ;  /* 0x0000000000007941 */ /* 0x000fea0003800200 */
.L_x_4095:
[----:B---34-:R3:W4:Y:S01]  /*4df0*/  LDS R3, [R226+0x1890] ;  /* 0x00189000e2037984 */ /* 0x0187220000000800 */
[----:B------:R-:W-:Y:S01]  /*4e00*/  BSSY.RECONVERGENT B0, `(.L_x_4097) ;  /* 0x0000005000007945 */ /* 0x000fe20003800200 */
[----:B------:R-:W-:Y:S02]  /*4e10*/  LEA.HI R4, R4, R143, RZ, 0x1b ;  /* 0x0000008f04047211 */ /* 0x000fe400078fd8ff */
[----:B------:R-:W-:Y:S01]  /*4e20*/  LEA R172, R172, UR25, 0x2 ;  /* 0x00000019acac7c11 */ /* 0x000fe2000f8e10ff */
[----:B------:R-:W-:Y:S06]  /*4e30*/  @!P2 BRA `(.L_x_4098) ;  /* 0x000000000004a947 */ /* 0x000fec0003800000 */
[----:B----4-:R4:W-:Y:S02]  /*4e40*/  REDG.E.ADD.F32.FTZ.RN.STRONG.GPU desc[UR28][R6.64+0x800], R3 ;  /* 0x00080003060079a6 */ /* 0x0109e4000c12f31c */
.L_x_4098:
[----:B------:R-:W-:Y:S05]  /*4e50*/  BSYNC.RECONVERGENT B0 ;  /* 0x0000000000007941 */ /* 0x000fea0003800200 */
.L_x_4097:
[----:B----4-:R4:W1:Y:S01]  /*4e60*/  LDS R3, [R172+0x1990] ;  /* 0x00199000ac037984 */ /* 0x0108620000000800 */
[----:B------:R-:W-:Y:S01]  /*4e70*/  BSSY.RECONVERGENT B0, `(.L_x_4099) ;  /* 0x0000004000007945 */ /* 0x000fe20003800200 */
[----:B0-----:R-:W-:-:S03]  /*4e80*/  LEA R5, R4, UR25, 0x2 ;  /* 0x0000001904057c11 */ /* 0x001fc6000f8e10ff */
[----:B------:R-:W-:Y:S05]  /*4e90*/  @!P3 BRA `(.L_x_4100) ;  /* 0x000000000004b947 */ /* 0x000fea0003800000 */
[----:B-1----:R0:W-:Y:S02]  /*4ea0*/  REDG.E.ADD.F32.FTZ.RN.STRONG.GPU desc[UR28][R6.64+0x900], R3 ;  /* 0x00090003060079a6 */ /* 0x0021e4000c12f31c */
.L_x_4100:
[----:B------:R-:W-:Y:S05]  /*4eb0*/  BSYNC.RECONVERGENT B0 ;  /* 0x0000000000007941 */ /* 0x000fea0003800200 */
.L_x_4099:
[----:B01----:R0:W1:Y:S01]  /*4ec0*/  LDS R3, [R5+0x1a90] ;  /* 0x001a900005037984 */ /* 0x0030620000000800 */
[----:B------:R-:W-:Y:S01]  /*4ed0*/  BSSY.RECONVERGENT B0, `(.L_x_4101) ;  /* 0x0000005000007945 */ /* 0x000fe20003800200 */
[C---:B------:R-:W-:Y:S02]  /*4ee0*/  IADD3 R4, PT, PT, R143.reuse, 0x2c0, RZ ;  /* 0x000002c08f047810 */ /* 0x040fe40007ffe0ff */
[----:B------:R-:W-:Y:S01]  /*4ef0*/  IADD3 R170, PT, PT, R143, 0x300, RZ ;  /* 0x000003008faa7810 */ /* 0x000fe20007ffe0ff */
[----:B------:R-:W-:Y:S06]  /*4f00*/  @!P4 BRA `(.L_x_4102) ;  /* 0x000000000004c947 */ /* 0x000fec0003800000 */
[----:B-1----:R1:W-:Y:S02]  /*4f10*/  REDG.E.ADD.F32.FTZ.RN.STRONG.GPU desc[UR28][R6.64+0xa00], R3 ;  /* 0x000a0003060079a6 */ /* 0x0023e4000c12f31c */
.L_x_4102:
[----:B------:R-:W-:Y:S05]  /*4f20*/  BSYNC.RECONVERGENT B0 ;  /* 0x0000000000007941 */ /* 0x000fea0003800200 */
.L_x_4101:
[-C--:B------:R-:W-:Y:S01]  /*4f30*/  LEA.HI R4, R4, R143.reuse, RZ, 0x1b ;  /* 0x0000008f04047211 */ /* 0x080fe200078fd8ff */
[C---:B----4-:R-:W-:Y:S01]  /*4f40*/  VIADD R172, R143.reuse, 0x340 ;  /* 0x000003408fac7836 */ /* 0x050fe20000000000 */
[----:B------:R-:W-:Y:S01]  /*4f50*/  ISETP.GE.AND P6, PT, R180, 0x2c1, PT ;  /* 0x000002c1b400780c */ /* 0x000fe20003fc6270 */
[----:B------:R-:W-:Y:S01]  /*4f60*/  BSSY.RECONVERGENT B0, `(.L_x_4103) ;  /* 0x000000d000007945 */ /* 0x000fe20003800200 */
[----:B-1----:R-:W-:Y:S02]  /*4f70*/  LEA R3, R4, UR25, 0x2 ;  /* 0x0000001904037c11 */ /* 0x002fe4000f8e10ff */
[-C--:B------:R-:W-:Y:S02]  /*4f80*/  LEA.HI R170, R170, R143.reuse, RZ, 0x1b ;  /* 0x0000008faaaa7211 */ /* 0x080fe400078fd8ff */
[----:B------:R-:W-:Y:S02]  /*4f90*/  IADD3 R176, PT, PT, R143, 0x380, RZ ;  /* 0x000003808fb07810 */ /* 0x000fe40007ffe0ff */
[----:B------:R-:W1:Y:S01]  /*4fa0*/  LDS R3, [R3+0x1b90] ;  /* 0x001b900003037984 */ /* 0x000e620000000800 */
[----:B------:R-:W-:-:S02]  /*4fb0*/  LEA.HI R172, R172, R143, RZ, 0x1b ;  /* 0x0000008facac7211 */ /* 0x000fc400078fd8ff */
[----:B------:R-:W-:Y:S02]  /*4fc0*/  LEA R170, R170, UR25, 0x2 ;  /* 0x00000019aaaa7c11 */ /* 0x000fe4000f8e10ff */
[C---:B------:R-:W-:Y:S02]  /*4fd0*/  ISETP.GE.AND P0, PT, R180.reuse, 0x301, PT ;  /* 0x00000301b400780c */ /* 0x040fe40003f06270 */
[C---:B------:R-:W-:Y:S02]  /*4fe0*/  ISETP.GE.AND P2, PT, R180.reuse, 0x341, PT ;  /* 0x00000341b400780c */ /* 0x040fe40003f46270 */
[C---:B------:R-:W-:Y:S02]  /*4ff0*/  ISETP.GE.AND P3, PT, R180.reuse, 0x381, PT ;  /* 0x00000381b400780c */ /* 0x040fe40003f66270 */
[----:B------:R-:W-:Y:S01]  /*5000*/  ISETP.GE.AND P4, PT, R180, 0x3c1, PT ;  /* 0x000003c1b400780c */ /* 0x000fe20003f86270 */
[----:B------:R-:W-:-:S12]  /*5010*/  @!P6 BRA `(.L_x_4104) ;  /* 0x000000000004e947 */ /* 0x000fd80003800000 */
[----:B-1----:R4:W-:Y:S02]  /*5020*/  REDG.E.ADD.F32.FTZ.RN.STRONG.GPU desc[UR28][R6.64+0xb00], R3 ;  /* 0x000b0003060079a6 */ /* 0x0029e4000c12f31c */
.L_x_4104:
[----:B------:R-:W-:Y:S05]  /*5030*/  BSYNC.RECONVERGENT B0 ;  /* 0x0000000000007941 */ /* 0x000fea0003800200 */
.L_x_4103:
[----:B-1--4-:R1:W4:Y:S01]  /*5040*/  LDS R3, [R170+0x1c90] ;  /* 0x001c9000aa037984 */ /* 0x0123220000000800 */
[----:B------:R-:W-:Y:S01]  /*5050*/  BSSY.RECONVERGENT B0, `(.L_x_4105) ;  /* 0x0000006000007945 */ /* 0x000fe20003800200 */
[----:B------:R-:W-:Y:S02]  /*5060*/  IADD3 R4, PT, PT, R143, 0x3c0, RZ ;  /* 0x000003c08f047810 */ /* 0x000fe40007ffe0ff */
[----:B------:R-:W-:Y:S02]  /*5070*/  LEA.HI R176, R176, R143, RZ, 0x1b ;  /* 0x0000008fb0b07211 */ /* 0x000fe400078fd8ff */
[----:B------:R-:W-:Y:S01]  /*5080*/  LEA R172, R172, UR25, 0x2 ;  /* 0x00000019acac7c11 */ /* 0x000fe2000f8e10ff */
[----:B------:R-:W-:Y:S06]  /*5090*/  @!P0 BRA `(.L_x_4106) ;  /* 0x0000000000048947 */ /* 0x000fec0003800000 */
[----:B----4-:R4:W-:Y:S02]  /*50a0*/  REDG.E.ADD.F32.FTZ.RN.STRONG.GPU desc[UR28][R6.64+0xc00], R3 ;  /* 0x000c0003060079a6 */ /* 0x0109e4000c12f31c */
.L_x_4106:
[----:B------:R-:W-:Y:S05]  /*50b0*/  BSYNC.RECONVERGENT B0 ;  /* 0x0000000000007941 */ /* 0x000fea0003800200 */
.L_x_4105:
[----:B----4-:R4:W0:Y:S01]  /*50c0*/  LDS R3, [R172+0x1d90] ;  /* 0x001d9000ac037984 */ /* 0x0108220000000800 */
[----:B------:R-:W-:Y:S01]  /*50d0*/  BSSY.RECONVERGENT B0, `(.L_x_4107) ;  /* 0x0000005000007945 */ /* 0x000fe20003800200 */
[----:B------:R-:W-:Y:S02]  /*50e0*/  LEA.HI R4, R4, R143, RZ, 0x1b ;  /* 0x0000008f04047211 */ /* 0x000fe400078fd8ff */
[----:B------:R-:W-:Y:S01]  /*50f0*/  LEA R176, R176, UR25, 0x2 ;  /* 0x00000019b0b07c11 */ /* 0x000fe2000f8e10ff */
[----:B------:R-:W-:Y:S06]  /*5100*/  @!P2 BRA `(.L_x_4108) ;  /* 0x000000000004a947 */ /* 0x000fec0003800000 */
[----:B0-----:R0:W-:Y:S02]  /*5110*/  REDG.E.ADD.F32.FTZ.RN.STRONG.GPU desc[UR28][R6.64+0xd00], R3 ;  /* 0x000d0003060079a6 */ /* 0x0011e4000c12f31c */
.L_x_4108:
[----:B------:R-:W-:Y:S05]  /*5120*/  BSYNC.RECONVERGENT B0 ;  /* 0x0000000000007941 */ /* 0x000fea0003800200 */
.L_x_4107:
[----:B0-----:R0:W0:Y:S01]  /*5130*/  LDS R3, [R176+0x1e90] ;  /* 0x001e9000b0037984 */ /* 0x0010220000000800 */
[----:B------:R-:W-:Y:S01]  /*5140*/  BSSY.RECONVERGENT B0, `(.L_x_4109) ;  /* 0x0000004000007945 */ /* 0x000fe20003800200 */
[----:B------:R-:W-:-:S03]  /*5150*/  LEA R4, R4, UR25, 0x2 ;  /* 0x0000001904047c11 */ /* 0x000fc6000f8e10ff */
[----:B------:R-:W-:Y:S05]  /*5160*/  @!P3 BRA `(.L_x_4110) ;  /* 0x000000000004b947 */ /* 0x000fea0003800000 */
[----:B0-----:R0:W-:Y:S02]  /*5170*/  REDG.E.ADD.F32.FTZ.RN.STRONG.GPU desc[UR28][R6.64+0xe00], R3 ;  /* 0x000e0003060079a6 */ /* 0x0011e4000c12f31c */
.L_x_4110:
[----:B------:R-:W-:Y:S05]  /*5180*/  BSYNC.RECONVERGENT B0 ;  /* 0x0000000000007941 */ /* 0x000fea0003800200 */
.L_x_4109:
[----:B0-----:R0:W0:Y:S01]  /*5190*/  LDS R3, [R4+0x1f90] ;  /* 0x001f900004037984 */ /* 0x0010220000000800 */
[----:B------:R-:W-:Y:S04]  /*51a0*/  BSSY.RECONVERGENT B0, `(.L_x_4111) ;  /* 0x0000003000007945 */ /* 0x000fe80003800200 */
[----:B------:R-:W-:Y:S05]  /*51b0*/  @!P4 BRA `(.L_x_4112) ;  /* 0x000000000004c947 */ /* 0x000fea0003800000 */
[----:B0-----:R0:W-:Y:S02]  /*51c0*/  REDG.E.ADD.F32.FTZ.RN.STRONG.GPU desc[UR28][R6.64+0xf00], R3 ;  /* 0x000f0003060079a6 */ /* 0x0011e4000c12f31c */
.L_x_4112:
[----:B------:R-:W-:Y:S05]  /*51d0*/  BSYNC.RECONVERGENT B0 ;  /* 0x0000000000007941 */ /* 0x000fea0003800200 */
.L_x_4111:
[----:B0-----:R-:W0:Y:S01]  /*51e0*/  SHFL.DOWN PT, R3, R10, 0x1, 0x1f ;  /* 0x08201f000a037f89 */ /* 0x001e2200000e0000 */
[----:B------:R-:W-:Y:S01]  /*51f0*/  ISETP.GT.AND P0, PT, R123, 0x1e, PT ;  /* 0x0000001e7b00780c */ /* 0x000fe20003f04270 */
[----:B------:R-:W-:Y:S01]  /*5200*/  FMUL.FTZ R150, R150, R199 ;  /* 0x000000c796967220 */ /* 0x000fe20000410000 */
[----:B------:R-:W-:Y:S01]  /*5210*/  FMUL.FTZ R152, R152, R203 ;  /* 0x000000cb98987220 */ /* 0x000fe20000410000 */
[----:B------:R-:W5:Y:S01]  /*5220*/  SHFL.DOWN PT, R4, R11, 0x1, 0x1f ;  /* 0x08201f000b047f89 */ /* 0x000f6200000e0000 */
[----:B------:R-:W-:Y:S01]  /*5230*/  FMUL.FTZ R151, R151, R202 ;  /* 0x000000ca97977220 */ /* 0x000fe20000410000 */
[----:B------:R-:W-:Y:S01]  /*5240*/  FFMA.FTZ R29, R12, R150, R29 ;  /* 0x000000960c1d7223 */ /* 0x000fe2000001001d */
[----:B------:R-:W-:Y:S01]  /*5250*/  FFMA.FTZ R31, R14, R152, R31 ;  /* 0x000000980e1f7223 */ /* 0x000fe2000001001f */
[----:B------:R-:W-:Y:S01]  /*5260*/  FMUL.FTZ R153, R153, R204 ;  /* 0x000000cc99997220 */ /* 0x000fe20000410000 */
[----:B------:R-:W-:Y:S01]  /*5270*/  FFMA.FTZ R28, R13, R151, R28 ;  /* 0x000000970d1c7223 */ /* 0x000fe2000001001c */
        /* <DEDUP_REMOVED lines=8> */
[----:B------:R-:W-:Y:S01]  /*5300*/  FMUL.FTZ R159, R159, R188 ;  /* 0x000000bc9f9f7220 */ /* 0x000fe20000410000 */
[----:B------:R-:W-:Y:S01]  /*5310*/  FMUL.FTZ R158, R158, R189 ;  /* 0x000000bd9e9e7220 */ /* 0x000fe20000410000 */
[----:B------:R-:W-:Y:S01]  /*5320*/  FMUL.FTZ R161, R161, R178 ;  /* 0x000000b2a1a17220 */ /* 0x000fe20000410000 */
[----:B------:R-:W-:Y:S01]  /*5330*/  FMUL.FTZ R160, R160, R181 ;  /* 0x000000b5a0a07220 */ /* 0x000fe20000410000 */
[----:B------:R-:W-:Y:S01]  /*5340*/  FMUL.FTZ R162, R162, R179 ;  /* 0x000000b3a2a27220 */ /* 0x000fe20000410000 */
[----:B------:R-:W-:Y:S01]  /*5350*/  FFMA.FTZ R37, R20, R158, R37 ;  /* 0x0000009e14257223 */ /* 0x000fe20000010025 */
[----:B0-----:R-:W-:Y:S01]  /*5360*/  @!P0 FADD.FTZ R10, R10, R3 ;  /* 0x000000030a0a8221 */ /* 0x001fe20000010000 */
[----:B------:R-:W-:Y:S01]  /*5370*/  FMUL.FTZ R3, R144, R202 ;  /* 0x000000ca90037220 */ /* 0x000fe20000410000 */
[----:B------:R-:W-:Y:S01]  /*5380*/  FFMA.FTZ R38, R23, R161, R38 ;  /* 0x000000a117267223 */ /* 0x000fe20000010026 */
[----:B------:R-:W-:Y:S01]  /*5390*/  FFMA.FTZ R39, R22, R160, R39 ;  /* 0x000000a016277223 */ /* 0x000fe20000010027 */
[----:B-----5:R-:W-:Y:S01]  /*53a0*/  @!P0 FADD.FTZ R11, R11, R4 ;  /* 0x000000040b0b8221 */ /* 0x020fe20000010000 */
[----:B------:R-:W0:Y:S01]  /*53b0*/  SHFL.DOWN PT, R5, R10, 0x2, 0x1f ;  /* 0x08401f000a057f89 */ /* 0x000e2200000e0000 */
[----:B------:R-:W-:Y:S01]  /*53c0*/  ISETP.GT.AND P0, PT, R123, 0x1d, PT ;  /* 0x0000001d7b00780c */ /* 0x000fe20003f04270 */
[----:B------:R-:W-:Y:S01]  /*53d0*/  FMUL.FTZ R4, R144, R199 ;  /* 0x000000c790047220 */ /* 0x000fe20000410000 */
[----:B------:R-:W-:Y:S01]  /*53e0*/  FFMA.FTZ R41, R24, R162, R41 ;  /* 0x000000a218297223 */ /* 0x000fe20000010029 */
[----:B-1----:R-:W1:Y:S01]  /*53f0*/  SHFL.DOWN PT, R170, R11, 0x2, 0x1f ;  /* 0x08401f000baa7f89 */ /* 0x002e6200000e0000 */
[----:B------:R-:W-:Y:S01]  /*5400*/  FMUL.FTZ R163, R163, R168 ;  /* 0x000000a8a3a37220 */ /* 0x000fe20000410000 */
[----:B--2---:R-:W-:Y:S01]  /*5410*/  FMUL.FTZ R6, R165, R4 ;  /* 0x00000004a5067220 */ /* 0x004fe20000410000 */
[----:B------:R-:W-:Y:S01]  /*5420*/  FMUL.FTZ R4, R144, R203 ;  /* 0x000000cb90047220 */ /* 0x000fe20000410000 */
[----:B------:R-:W-:Y:S01]  /*5430*/  FMUL.FTZ R146, R146, R169 ;  /* 0x000000a992927220 */ /* 0x000fe20000410000 */
[----:B------:R-:W-:Y:S01]  /*5440*/  BSSY.RECONVERGENT B0, `(.L_x_4113) ;  /* 0x0000068000007945 */ /* 0x000fe20003800200 */
[----:B------:R-:W-:Y:S01]  /*5450*/  FFMA.FTZ R150, R75, R150, R6 ;  /* 0x000000964b967223 */ /* 0x000fe20000010006 */
[----:B------:R-:W-:Y:S01]  /*5460*/  FMUL.FTZ R6, R167, R4 ;  /* 0x00000004a7067220 */ /* 0x000fe20000410000 */
[----:B------:R-:W-:Y:S01]  /*5470*/  FMUL.FTZ R4, R144, R205 ;  /* 0x000000cd90047220 */ /* 0x000fe20000410000 */
[----:B------:R-:W-:Y:S01]  /*5480*/  FFMA.FTZ R30, R15, R153, R30 ;  /* 0x000000990f1e7223 */ /* 0x000fe2000001001e */
[----:B------:R-:W-:Y:S01]  /*5490*/  FADD.FTZ R61, R150, R61 ;  /* 0x0000003d963d7221 */ /* 0x000fe20000010000 */
[----:B------:R-:W-:Y:S01]  /*54a0*/  FFMA.FTZ R7, R77, R152, R6 ;  /* 0x000000984d077223 */ /* 0x000fe20000010006 */
[----:B------:R-:W-:Y:S01]  /*54b0*/  FMUL.FTZ R6, R175, R4 ;  /* 0x00000004af067220 */ /* 0x000fe20000410000 */
[C---:B------:R-:W-:Y:S01]  /*54c0*/  FMUL.FTZ R4, R144.reuse, R197 ;  /* 0x000000c590047220 */ /* 0x040fe20000410000 */
[----:B------:R-:W-:Y:S01]  /*54d0*/  FFMA.FTZ R36, R21, R159, R36 ;  /* 0x0000009f15247223 */ /* 0x000fe20000010024 */
[----:B------:R-:W-:Y:S01]  /*54e0*/  FADD.FTZ R58, R7, R58 ;  /* 0x0000003a073a7221 */ /* 0x000fe20000010000 */
        /* <DEDUP_REMOVED lines=8> */
[----:B-1----:R-:W-:Y:S01]  /*5570*/  @!P0 FADD.FTZ R11, R11, R170 ;  /* 0x000000aa0b0b8221 */ /* 0x002fe20000010000 */
[----:B------:R-:W0:Y:S01]  /*5580*/  SHFL.DOWN PT, R165, R10, 0x4, 0x1f ;  /* 0x08801f000aa57f89 */ /* 0x000e2200000e0000 */
[----:B------:R-:W-:Y:S01]  /*5590*/  ISETP.GT.AND P0, PT, R123, 0x1b, PT ;  /* 0x0000001b7b00780c */ /* 0x000fe20003f04270 */
[----:B------:R-:W-:Y:S01]  /*55a0*/  FFMA.FTZ R151, R76, R151, R5 ;  /* 0x000000974c977223 */ /* 0x000fe20000010005 */
[----:B------:R-:W-:Y:S01]  /*55b0*/  FMUL.FTZ R5, R166, R3 ;  /* 0x00000003a6057220 */ /* 0x000fe20000410000 */
[----:B------:R-:W1:Y:S01]  /*55c0*/  SHFL.DOWN PT, R164, R11, 0x4, 0x1f ;  /* 0x08801f000ba47f89 */ /* 0x000e6200000e0000 */
[----:B------:R-:W-:Y:S01]  /*55d0*/  FMUL.FTZ R3, R144, R206 ;  /* 0x000000ce90037220 */ /* 0x000fe20000410000 */
[----:B------:R-:W-:Y:S01]  /*55e0*/  FMUL.FTZ R6, R185, R4 ;  /* 0x00000004b9067220 */ /* 0x000fe20000410000 */
[----:B------:R-:W-:Y:S01]  /*55f0*/  FFMA.FTZ R150, R78, R153, R5 ;  /* 0x000000994e967223 */ /* 0x000fe20000010005 */
[----:B------:R-:W-:Y:S01]  /*5600*/  FMUL.FTZ R4, R144, R181 ;  /* 0x000000b590047220 */ /* 0x000fe20000410000 */
[----:B------:R-:W-:Y:S01]  /*5610*/  FMUL.FTZ R5, R174, R3 ;  /* 0x00000003ae057220 */ /* 0x000fe20000410000 */
[----:B------:R-:W-:Y:S01]  /*5620*/  FMUL.FTZ R3, R144, R192 ;  /* 0x000000c090037220 */ /* 0x000fe20000410000 */
[----:B------:R-:W-:Y:S01]  /*5630*/  FADD.FTZ R57, R150, R57 ;  /* 0x0000003996397221 */ /* 0x000fe20000010000 */
[----:B------:R-:W-:Y:S01]  /*5640*/  FFMA.FTZ R158, R83, R158, R6 ;  /* 0x0000009e539e7223 */ /* 0x000fe20000010006 */
        /* <DEDUP_REMOVED lines=9> */
[----:B------:R-:W-:Y:S01]  /*56e0*/  FADD.FTZ R60, R151, R60 ;  /* 0x0000003c973c7221 */ /* 0x000fe20000010000 */
[----:B------:R-:W-:Y:S01]  /*56f0*/  FFMA.FTZ R5, R84, R159, R5 ;  /* 0x0000009f54057223 */ /* 0x000fe20000010005 */
[----:B0-----:R-:W-:Y:S01]  /*5700*/  @!P0 FADD.FTZ R10, R10, R165 ;  /* 0x000000a50a0a8221 */ /* 0x001fe20000010000 */
[----:B------:R-:W-:Y:S01]  /*5710*/  FMUL.FTZ R3, R190, R3 ;  /* 0x00000003be037220 */ /* 0x000fe20000410000 */
[----:B------:R-:W-:Y:S01]  /*5720*/  FMUL.FTZ R6, R193, R4 ;  /* 0x00000004c1067220 */ /* 0x000fe20000410000 */
[----:B------:R-:W-:Y:S01]  /*5730*/  FADD.FTZ R50, R5, R50 ;  /* 0x0000003205327221 */ /* 0x000fe20000010000 */
[----:B-1----:R-:W-:Y:S01]  /*5740*/  @!P0 FADD.FTZ R11, R11, R164 ;  /* 0x000000a40b0b8221 */ /* 0x002fe20000010000 */
[----:B------:R-:W0:Y:S01]  /*5750*/  SHFL.DOWN PT, R7, R10, 0x8, 0x1f ;  /* 0x09001f000a077f89 */ /* 0x000e2200000e0000 */
[----:B------:R-:W-:Y:S01]  /*5760*/  ISETP.GT.AND P0, PT, R123, 0x17, PT ;  /* 0x000000177b00780c */ /* 0x000fe20003f04270 */
[----:B------:R-:W-:Y:S01]  /*5770*/  FFMA.FTZ R161, R86, R161, R3 ;  /* 0x000000a156a17223 */ /* 0x000fe20000010003 */
[C---:B------:R-:W-:Y:S01]  /*5780*/  FMUL.FTZ R3, R144.reuse, R168 ;  /* 0x000000a890037220 */ /* 0x040fe20000410000 */
[----:B------:R-:W1:Y:S01]  /*5790*/  SHFL.DOWN PT, R152, R11, 0x8, 0x1f ;  /* 0x09001f000b987f89 */ /* 0x000e6200000e0000 */
[----:B------:R-:W-:Y:S01]  /*57a0*/  FFMA.FTZ R162, R87, R162, R6 ;  /* 0x000000a257a27223 */ /* 0x000fe20000010006 */
[----:B------:R-:W-:Y:S01]  /*57b0*/  FMUL.FTZ R6, R144, R169 ;  /* 0x000000a990067220 */ /* 0x000fe20000410000 */
[----:B------:R-:W-:Y:S01]  /*57c0*/  FADD.FTZ R55, R154, R55 ;  /* 0x000000379a377221 */ /* 0x000fe20000010000 */
[----:B------:R-:W-:Y:S01]  /*57d0*/  FADD.FTZ R54, R155, R54 ;  /* 0x000000369b367221 */ /* 0x000fe20000010000 */
[----:B------:R-:W-:Y:S01]  /*57e0*/  FADD.FTZ R53, R156, R53 ;  /* 0x000000359c357221 */ /* 0x000fe20000010000 */
[----:B------:R-:W-:Y:S01]  /*57f0*/  FMUL.FTZ R6, R227, R6 ;  /* 0x00000006e3067220 */ /* 0x000fe20000410000 */
[----:B------:R-:W-:Y:S01]  /*5800*/  FADD.FTZ R52, R157, R52 ;  /* 0x000000349d347221 */ /* 0x000fe20000010000 */
[----:B------:R-:W-:Y:S01]  /*5810*/  FADD.FTZ R51, R158, R51 ;  /* 0x000000339e337221 */ /* 0x000fe20000010000 */
[----:B------:R-:W-:Y:S01]  /*5820*/  FADD.FTZ R49, R160, R49 ;  /* 0x00000031a0317221 */ /* 0x000fe20000010000 */
[-C--:B------:R-:W-:Y:S01]  /*5830*/  FFMA.FTZ R6, R89, R146.reuse, R6 ;  /* 0x0000009259067223 */ /* 0x080fe20000010006 */
[----:B------:R-:W-:Y:S01]  /*5840*/  FADD.FTZ R48, R161, R48 ;  /* 0x00000030a1307221 */ /* 0x000fe20000010000 */
[----:B------:R-:W-:Y:S01]  /*5850*/  FADD.FTZ R47, R162, R47 ;  /* 0x0000002fa22f7221 */ /* 0x000fe20000010000 */
[----:B------:R-:W-:Y:S01]  /*5860*/  FFMA.FTZ R43, R26, R146, R43 ;  /* 0x000000921a2b7223 */ /* 0x000fe2000001002b */
[----:B------:R-:W-:Y:S01]  /*5870*/  FADD.FTZ R45, R6, R45 ;  /* 0x0000002d062d7221 */ /* 0x000fe20000010000 */
        /* <DEDUP_REMOVED lines=8> */
[----:B------:R-:W-:Y:S01]  /*5900*/  FMUL.FTZ R7, R194, R3 ;  /* 0x00000003c2077220 */ /* 0x000fe20000410000 */
[-C--:B------:R-:W-:Y:S01]  /*5910*/  FMUL.FTZ R3, R148, R173.reuse ;  /* 0x000000ad94037220 */ /* 0x080fe20000410000 */
[----:B------:R-:W-:Y:S01]  /*5920*/  FMUL.FTZ R173, R144, R173 ;  /* 0x000000ad90ad7220 */ /* 0x000fe20000410000 */
[----:B-1----:R-:W-:Y:S01]  /*5930*/  FADD.FTZ R4, R11, R150 ;  /* 0x000000960b047221 */ /* 0x002fe20000010000 */
[----:B------:R-:W-:Y:S01]  /*5940*/  FFMA.FTZ R7, R88, R163, R7 ;  /* 0x000000a358077223 */ /* 0x000fe20000010007 */
[----:B------:R-:W-:Y:S01]  /*5950*/  FFMA.FTZ R42, R27, R3, R42 ;  /* 0x000000031b2a7223 */ /* 0x000fe2000001002a */
[----:B------:R-:W-:Y:S02]  /*5960*/  FMUL.FTZ R173, R2, R173 ;  /* 0x000000ad02ad7220 */ /* 0x000fe40000410000 */
[----:B------:R0:W-:Y:S01]  /*5970*/  @!P0 STS.64 [R151+UR25+0x2118], R4 ;  /* 0x0021180497008988 */ /* 0x0001e20008000a19 */
[----:B------:R-:W-:Y:S01]  /*5980*/  FADD.FTZ R46, R7, R46 ;  /* 0x0000002e072e7221 */ /* 0x000fe20000010000 */
[----:B------:R-:W-:-:S04]  /*5990*/  FFMA.FTZ R173, R90, R3, R173 ;  /* 0x000000035aad7223 */ /* 0x000fc800000100ad */
[----:B------:R-:W-:Y:S01]  /*59a0*/  FADD.FTZ R44, R173, R44 ;  /* 0x0000002cad2c7221 */ /* 0x000fe20000010000 */
        /* <DEDUP_REMOVED lines=9> */
[----:B------:R-:W2:Y:S04]  /*5a40*/  @P2 LDS R6, [UR27+0x3a50] ;  /* 0x003a501bff062984 */ /* 0x000ea80008000800 */
[----:B------:R-:W5:Y:S01]  /*5a50*/  @P2 LDS R7, [UR27+0x3650] ;  /* 0x0036501bff072984 */ /* 0x000f620008000800 */
[----:B-1----:R-:W-:Y:S01]  /*5a60*/  FADD.FTZ R3, R3, R10 ;  /* 0x0000000a03037221 */ /* 0x002fe20000010000 */
[----:B------:R-:W-:-:S03]  /*5a70*/  FADD.FTZ R2, R2, R11 ;  /* 0x0000000b02027221 */ /* 0x000fc60000010000 */
[----:B--2---:R-:W-:Y:S01]  /*5a80*/  @P2 FADD.FTZ R3, R3, R6 ;  /* 0x0000000603032221 */ /* 0x004fe20000010000 */
[----:B-----5:R-:W-:-:S04]  /*5a90*/  @P2 FADD.FTZ R2, R2, R7 ;  /* 0x0000000702022221 */ /* 0x020fc80000010000 */
[----:B------:R1:W-:Y:S04]  /*5aa0*/  STS [UR27+0x3a50], R3 ;  /* 0x003a5003ff007988 */ /* 0x0003e8000800081b */
[----:B------:R1:W-:Y:S02]  /*5ab0*/  STS [UR27+0x3650], R2 ;  /* 0x00365002ff007988 */ /* 0x0003e4000800081b */
.L_x_4114:
[----:B------:R-:W-:Y:S05]  /*5ac0*/  BSYNC.RECONVERGENT B0 ;  /* 0x0000000000007941 */ /* 0x000fea0003800200 */
.L_x_4113:
[----:B------:R-:W-:-:S04]  /*5ad0*/  UIADD3 UR6, UPT, UPT, UR6, 0x1, URZ ;  /* 0x0000000106067890 */ /* 0x000fc8000fffe0ff */
[----:B------:R-:W-:-:S09]  /*5ae0*/  UISETP.GE.AND UP0, UPT, UR6, UR51, UPT ;  /* 0x000000330600728c */ /* 0x000fd2000bf06270 */
[----:B------:R-:W-:Y:S05]  /*5af0*/  BRA.U !UP0, `(.L_x_4115) ;  /* 0xffffffc908787547 */ /* 0x000fea000b83ffff */
.L_x_4070:
[----:B------:R-:W-:Y:S01]  /*5b00*/  BAR.SYNC.DEFER_BLOCKING 0x0 ;  /* 0x0000000000007b1d */ /* 0x000fe20000010000 */
[----:B------:R-:W-:Y:S01]  /*5b10*/  ISETP.NE.AND P0, PT, R143, RZ, PT ;  /* 0x000000ff8f00720c */ /* 0x000fe20003f05270 */
[----:B------:R-:W-:Y:S02]  /*5b20*/  UIADD3 UR26, UPT, UPT, -UR24, UR26, URZ ;  /* 0x0000001a181a7290 */ /* 0x000fe4000fffe1ff */
[----:B------:R-:W-:Y:S02]  /*5b30*/  USHF.R.S32.HI UR31, URZ, 0x1f, UR24 ;  /* 0x0000001fff1f7899 */ /* 0x000fe40008011418 */
[----:B------:R-:W2:Y:S02]  /*5b40*/  LDCU.64 UR34, c[0x0][0x4f8] ;  /* 0x00009f00ff2277ac */ /* 0x000ea40008000a00 */
[----:B------:R-:W-:Y:S01]  /*5b50*/  MOV R6, UR26 ;  /* 0x0000001a00067c02 */ /* 0x000fe20008000f00 */
[----:B------:R-:W5:Y:S01]  /*5b60*/  LDCU.64 UR36, c[0x0][0x500] ;  /* 0x0000a000ff2477ac */ /* 0x000f620008000a00 */
[----:B------:R-:W-:Y:S01]  /*5b70*/  UMOV UR30, UR24 ;  /* 0x00000018001e7c82 */ /* 0x000fe20008000000 */
[----:B------:R-:W-:-:S02]  /*5b80*/  UIADD3 UR22, UP0, UPT, UR22, -0x1000, URZ ;  /* 0xfffff00016167890 */ /* 0x000fc4000ff1e0ff */
[----:B------:R-:W-:Y:S02]  /*5b90*/  UIADD3 UR16, UP1, UPT, UR16, -0x1000, URZ ;  /* 0xfffff00010107890 */ /* 0x000fe4000ff3e0ff */
[----:B------:R-:W-:Y:S02]  /*5ba0*/  UIADD3.X UR23, UPT, UPT, UR23, -0x1, URZ, UP0, !UPT ;  /* 0xffffffff17177890 */ /* 0x000fe400087fe4ff */
[----:B------:R-:W-:Y:S02]  /*5bb0*/  UISETP.GT.AND UP0, UPT, UR14, 0x1, UPT ;  /* 0x000000010e00788c */ /* 0x000fe4000bf04270 */
[----:B------:R-:W-:Y:S01]  /*5bc0*/  UIADD3 UR18, UP2, UPT, UR18, -0x1000, URZ ;  /* 0xfffff00012127890 */ /* 0x000fe2000ff5e0ff */
[----:B------:R-:W-:Y:S01]  /*5bd0*/  STS [R105], R42 ;  /* 0x0000002a69007388 */ /* 0x000fe20000000800 */
[----:B--2---:R-:W-:Y:S02]  /*5be0*/  UIMAD.WIDE.U32 UR26, UR32, UR34, UR30 ;  /* 0x00000022201a72a5 */ /* 0x004fe4000f8e001e */
[----:B------:R-:W-:Y:S01]  /*5bf0*/  UIADD3 UR20, UP3, UPT, UR20, -0x1000, URZ ;  /* 0xfffff00014147890 */ /* 0x000fe2000ff7e0ff */
[----:B------:R-:W-:Y:S01]  /*5c00*/  STS [R106+0x4], R43 ;  /* 0x0000042b6a007388 */ /* 0x000fe20000000800 */
[----:B------:R-:W-:Y:S01]  /*5c10*/  UIMAD UR27, UR32, UR35, UR27 ;  /* 0x00000023201b72a4 */ /* 0x000fe2000f8e021b */
[----:B------:R-:W2:Y:S02]  /*5c20*/  LDCU.64 UR34, c[0x0][0x550] ;  /* 0x0000aa00ff2277ac */ /* 0x000ea40008000a00 */
[----:B------:R-:W-:Y:S01]  /*5c30*/  STS [R103+0x8], R40 ;  /* 0x0000082867007388 */ /* 0x000fe20000000800 */
[----:B-----5:R-:W-:-:S03]  /*5c40*/  UIMAD.WIDE.U32 UR26, UR7, UR36, UR26 ;  /* 0x00000024071a72a5 */ /* 0x020fc6000f8e001a */
[----:B------:R-:W-:Y:S01]  /*5c50*/  STS [R104+0xc], R41 ;  /* 0x00000c2968007388 */ /* 0x000fe20000000800 */
[----:B------:R-:W-:Y:S02]  /*5c60*/  UIADD3.X UR17, UPT, UPT, UR17, -0x1, URZ, UP1, !UPT ;  /* 0xffffffff11117890 */ /* 0x000fe40008ffe4ff */
[----:B------:R-:W-:Y:S01]  /*5c70*/  UIMAD UR6, UR7, UR37, UR27 ;  /* 0x00000025070672a4 */ /* 0x000fe2000f8e021b */
[----:B------:R-:W-:Y:S01]  /*5c80*/  STS [R101+0x10], R38 ;  /* 0x0000102665007388 */ /* 0x000fe20000000800 */
[----:B-1----:R-:W-:Y:S01]  /*5c90*/  IADD3 R3, P1, PT, R141, UR26, RZ ;  /* 0x0000001a8d037c10 */ /* 0x002fe2000ff3e0ff */
[----:B------:R-:W-:Y:S02]  /*5ca0*/  UIADD3.X UR19, UPT, UPT, UR19, -0x1, URZ, UP2, !UPT ;  /* 0xffffffff13137890 */ /* 0x000fe400097fe4ff */
[----:B------:R-:W-:Y:S01]  /*5cb0*/  STS [R102+0x14], R39 ;  /* 0x0000142766007388 */ /* 0x000fe20000000800 */
[----:B0-----:R-:W-:Y:S01]  /*5cc0*/  IADD3.X R4, PT, PT, RZ, UR6, RZ, P1, !PT ;  /* 0x00000006ff047c10 */ /* 0x001fe20008ffe4ff */
[----:B------:R-:W0:Y:S02]  /*5cd0*/  LDCU.64 UR26, c[0x0][0x518] ;  /* 0x0000a300ff1a77ac */ /* 0x000e240008000a00 */
[----:B------:R-:W-:Y:S01]  /*5ce0*/  STS [R99+0x18], R36 ;  /* 0x0000182463007388 */ /* 0x000fe20000000800 */
[----:B--2---:R-:W-:Y:S01]  /*5cf0*/  LEA R2, P5, R3, UR34, 0x2 ;  /* 0x0000002203027c11 */ /* 0x004fe2000f8a10ff */
[----:B------:R-:W-:-:S02]  /*5d00*/  UIADD3.X UR21, UPT, UPT, UR21, -0x1, URZ, UP3, !UPT ;  /* 0xffffffff15157890 */ /* 0x000fc40009ffe4ff */
[----:B------:R-:W-:Y:S01]  /*5d10*/  STS [R100+0x1c], R37 ;  /* 0x00001c2564007388 */ /* 0x000fe20000000800 */
[----:B------:R-:W-:Y:S01]  /*5d20*/  LEA.HI.X R3, R3, UR35, R4, 0x2, P5 ;  /* 0x0000002303037c11 */ /* 0x000fe2000a8f1404 */
[----:B------:R-:W1:Y:S02]  /*5d30*/  LDCU.64 UR34, c[0x0][0x520] ;  /* 0x0000a400ff2277ac */ /* 0x000e640008000a00 */
[----:B------:R-:W-:Y:S04]  /*5d40*/  STS [R97+0x20], R34 ;  /* 0x0000202261007388 */ /* 0x000fe80000000800 */
[----:B------:R-:W-:Y:S04]  /*5d50*/  STS [R98+0x24], R35 ;  /* 0x0000242362007388 */ /* 0x000fe80000000800 */
[----:B------:R-:W-:Y:S01]  /*5d60*/  STS [R95+0x28], R32 ;  /* 0x000028205f007388 */ /* 0x000fe20000000800 */
[----:B0-----:R-:W-:-:S03]  /*5d70*/  UIMAD.WIDE.U32 UR30, UR32, UR26, UR30 ;  /* 0x0000001a201e72a5 */ /* 0x001fc6000f8e001e */
[----:B------:R-:W-:Y:S04]  /*5d80*/  STS [R96+0x2c], R33 ;  /* 0x00002c2160007388 */ /* 0x000fe80000000800 */
[----:B------:R-:W-:Y:S01]  /*5d90*/  STS [R94+0x30], R30 ;  /* 0x0000301e5e007388 */ /* 0x000fe20000000800 */
[----:B------:R-:W-:-:S03]  /*5da0*/  UMOV UR24, UR30 ;  /* 0x0000001e00187c82 */ /* 0x000fc60008000000 */
        /* <DEDUP_REMOVED lines=59> */
[----:B0-----:R-:W-:-:S03]  /*6160*/  FADD.FTZ R44, R44, R145 ;  /* 0x000000912c2c7221 */ /* 0x001fc60000010000 */
[----:B------:R0:W-:Y:S01]  /*6170*/  STS [R104+0xc], R47 ;  /* 0x00000c2f68007388 */ /* 0x0001e20000000800 */
[----:B--2---:R-:W-:-:S03]  /*6180*/  FADD.FTZ R45, R44, R45 ;  /* 0x0000002d2c2d7221 */ /* 0x004fc60000010000 */
[----:B------:R2:W-:Y:S01]  /*6190*/  STS [R101+0x10], R48 ;  /* 0x0000103065007388 */ /* 0x0005e20000000800 */
[----:B-----5:R-:W-:-:S03]  /*61a0*/  FADD.FTZ R46, R45, R46 ;  /* 0x0000002e2d2e7221 */ /* 0x020fc60000010000 */
        /* <DEDUP_REMOVED lines=12> */
[----:B------:R-:W-:Y:S01]  /*6270*/  STS [R96+0x2c], R55 ;  /* 0x00002c3760007388 */ /* 0x000fe20000000800 */
[----:B0-----:R-:W-:-:S03]  /*6280*/  FADD.FTZ R53, R52, R53 ;  /* 0x0000003534357221 */ /* 0x001fc60000010000 */
[----:B------:R0:W-:Y:S01]  /*6290*/  STS [R94+0x30], R57 ;  /* 0x000030395e007388 */ /* 0x0001e20000000800 */
[----:B--2---:R-:W-:-:S03]  /*62a0*/  FADD.FTZ R54, R53, R54 ;  /* 0x0000003635367221 */ /* 0x004fc60000010000 */
[----:B------:R-:W-:Y:S01]  /*62b0*/  STS [R93+0x34], R58 ;  /* 0x0000343a5d007388 */ /* 0x000fe20000000800 */
[----:B------:R-:W-:-:S03]  /*62c0*/  FADD.FTZ R54, R54, R55 ;  /* 0x0000003736367221 */ /* 0x000fc60000010000 */
[----:B------:R2:W-:Y:S01]  /*62d0*/  STS [R91+0x38], R60 ;  /* 0x0000383c5b007388 */ /* 0x0005e20000000800 */
[----:B0-----:R-:W-:-:S03]  /*62e0*/  FADD.FTZ R57, R54, R57 ;  /* 0x0000003936397221 */ /* 0x001fc60000010000 */
[----:B------:R-:W-:Y:S01]  /*62f0*/  STS [R92+0x3c], R61 ;  /* 0x00003c3d5c007388 */ /* 0x000fe20000000800 */
[----:B------:R-:W-:-:S03]  /*6300*/  NOP ;  /* 0x0000000000007918 */ /* 0x000fc60000000000 */
[----:B------:R-:W-:Y:S01]  /*6310*/  LDS R5, [R122] ;  /* 0x000000007a057984 */ /* 0x000fe20000000800 */
[----:B------:R-:W-:-:S03]  /*6320*/  FADD.FTZ R57, R57, R58 ;  /* 0x0000003a39397221 */ /* 0x000fc60000010000 */
        /* <DEDUP_REMOVED lines=20> */
[----:B------:R-:W-:Y:S01]  /*6470*/  UIMAD UR25, UR32, UR27, UR31 ;  /* 0x0000001b201972a4 */ /* 0x000fe2000f8e021f */
[----:B------:R-:W2:Y:S03]  /*6480*/  LDCU.64 UR26, c[0x0][0x560] ;  /* 0x0000ac00ff1a77ac */ /* 0x000ea60008000a00 */
[----:B-1----:R-:W-:-:S04]  /*6490*/  UIMAD.WIDE.U32 UR24, UR7, UR34, UR24 ;  /* 0x00000022071872a5 */ /* 0x002fc8000f8e0018 */
[----:B------:R-:W-:Y:S02]  /*64a0*/  UIMAD UR6, UR7, UR35, UR25 ;  /* 0x00000023070672a4 */ /* 0x000fe4000f8e0219 */
[----:B------:R-:W-:-:S05]  /*64b0*/  IADD3 R3, P2, PT, R141, UR24, RZ ;  /* 0x000000188d037c10 */ /* 0x000fca000ff5e0ff */
[----:B------:R-:W-:Y:S01]  /*64c0*/  IMAD.X R4, RZ, RZ, UR6, P2 ;  /* 0x00000006ff047e24 */ /* 0x000fe200090e06ff */
[----:B------:R-:W-:Y:S01]  /*64d0*/  UIADD3 UR6, UPT, UPT, UR14, -0x1, URZ ;  /* 0xffffffff0e067890 */ /* 0x000fe2000fffe0ff */
[----:B--2---:R-:W-:-:S04]  /*64e0*/  LEA R2, P2, R3, UR26, 0x2 ;  /* 0x0000001a03027c11 */ /* 0x004fc8000f8410ff */
[----:B------:R-:W-:Y:S02]  /*64f0*/  LEA.HI.X R3, R3, UR27, R4, 0x2, P2 ;  /* 0x0000001b03037c11 */ /* 0x000fe400090f1404 */
[----:B------:R-:W-:Y:S01]  /*6500*/  UMOV UR14, UR6 ;  /* 0x00000006000e7c82 */ /* 0x000fe20008000000 */
        /* <DEDUP_REMOVED lines=33> */
.L_x_4069:
[----:B------:R-:W1:Y:S01]  /*6720*/  LDCU.64 UR8, c[0x0][0x548] ;  /* 0x0000a900ff0877ac */ /* 0x000e620008000a00 */
[----:B0-----:R-:W0:Y:S01]  /*6730*/  S2R R11, SR_TID.X ;  /* 0x00000000000b7919 */ /* 0x001e220000002100 */
[----:B------:R-:W2:Y:S01]  /*6740*/  LDCU UR22, c[0x0][0x38c] ;  /* 0x00007180ff1677ac */ /* 0x000ea20008000800 */
[----:B------:R-:W0:Y:S01]  /*6750*/  LDCU.64 UR10, c[0x0][0x568] ;  /* 0x0000ad00ff0a77ac */ /* 0x000e220008000a00 */
[----:B-1----:R-:W-:-:S04]  /*6760*/  UISETP.NE.U32.AND UP0, UPT, UR8, URZ, UPT ;  /* 0x000000ff0800728c */ /* 0x002fc8000bf05070 */
[----:B------:R-:W-:-:S09]  /*6770*/  UISETP.NE.AND.EX UP0, UPT, UR9, URZ, UPT, UP0 ;  /* 0x000000ff0900728c */ /* 0x000fd2000bf05300 */
[----:B--2---:R-:W-:Y:S05]  /*6780*/  BRA.U !UP0, `(.L_x_4117) ;  /* 0x00000001088c7547 */ /* 0x004fea000b800000 */
[----:B------:R-:W1:Y:S01]  /*6790*/  SHFL.DOWN P0, R0, R147, 0x1, 0x1f ;  /* 0x08201f0093007f89 */ /* 0x000e620000000000 */
[----:B------:R-:W-:Y:S01]  /*67a0*/  BSSY.RECONVERGENT B0, `(.L_x_4117) ;  /* 0x0000021000007945 */ /* 0x000fe20003800200 */
[----:B------:R-:W2:Y:S01]  /*67b0*/  S2R R4, SR_LANEID ;  /* 0x0000000000047919 */ /* 0x000ea20000000000 */
[----:B------:R-:W0:Y:S01]  /*67c0*/  S2R R6, SR_TID.X ;  /* 0x0000000000067919 */ /* 0x000e220000002100 */
[----:B-1----:R-:W-:-:S05]  /*67d0*/  @P0 FADD R0, R0, R147 ;  /* 0x0000009300000221 */ /* 0x002fca0000000000 */
[----:B------:R-:W1:Y:S01]  /*67e0*/  SHFL.DOWN P0, R3, R0, 0x2, 0x1f ;  /* 0x08401f0000037f89 */ /* 0x000e620000000000 */
[----:B--2---:R-:W-:-:S13]  /*67f0*/  ISETP.NE.AND P1, PT, R4, RZ, PT ;  /* 0x000000ff0400720c */ /* 0x004fda0003f25270 */
[----:B------:R-:W2:Y:S01]  /*6800*/  @!P1 S2R R8, SR_CgaCtaId ;  /* 0x0000000000089919 */ /* 0x000ea20000008800 */
[----:B------:R-:W-:Y:S01]  /*6810*/  @!P1 MOV R7, 0x400 ;  /* 0x0000040000079802 */ /* 0x000fe20000000f00 */
[----:B-1----:R-:W-:Y:S01]  /*6820*/  @P0 FADD R3, R0, R3 ;  /* 0x0000000300030221 */ /* 0x002fe20000000000 */
[----:B0-----:R-:W-:-:S04]  /*6830*/  @!P1 SHF.R.U32.HI R0, RZ, 0x3, R6 ;  /* 0x00000003ff009819 */ /* 0x001fc80000011606 */
        /* <DEDUP_REMOVED lines=23> */
.L_x_4118:
[----:B------:R-:W-:Y:S05]  /*69b0*/  BSYNC.RECONVERGENT B0 ;  /* 0x0000000000007941 */ /* 0x000fea0003800200 */
.L_x_4117:
[----:B0-----:R-:W-:Y:S01]  /*69c0*/  UISETP.NE.U32.AND UP0, UPT, UR10, URZ, UPT ;  /* 0x000000ff0a00728c */ /* 0x001fe2000bf05070 */
[----:B------:R-:W-:-:S03]  /*69d0*/  ISETP.GE.AND P0, PT, R11, UR22, PT ;  /* 0x000000160b007c0c */ /* 0x000fc6000bf06270 */
[----:B------:R-:W-:-:S09]  /*69e0*/  UISETP.NE.AND.EX UP0, UPT, UR11, URZ, UPT, UP0 ;  /* 0x000000ff0b00728c */ /* 0x000fd2000bf05300 */
[----:B------:R-:W-:Y:S05]  /*69f0*/  BRA.U !UP0, `(.L_x_4119) ;  /* 0x0000000108907547 */ /* 0x000fea000b800000 */
[----:B------:R-:W-:Y:S06]  /*6a00*/  BAR.SYNC.DEFER_BLOCKING 0x0 ;  /* 0x0000000000007b1d */ /* 0x000fec0000010000 */
[----:B------:R-:W-:Y:S01]  /*6a10*/  BSSY.RECONVERGENT B0, `(.L_x_4119) ;  /* 0x0000022000007945 */ /* 0x000fe20003800200 */
[----:B------:R-:W0:Y:S01]  /*6a20*/  SHFL.DOWN P1, R0, R145, 0x1, 0x1f ;  /* 0x08201f0091007f89 */ /* 0x000e220000020000 */
        /* <DEDUP_REMOVED lines=32> */
.L_x_4120:
[----:B------:R-:W-:Y:S05]  /*6c30*/  BSYNC.RECONVERGENT B0 ;  /* 0x0000000000007941 */ /* 0x000fea0003800200 */
.L_x_4119:
[----:B------:R-:W-:Y:S05]  /*6c40*/  @P0 EXIT ;  /* 0x000000000000094d */ /* 0x000fea0003800000 */
[----:B------:R-:W2:Y:S01]  /*6c50*/  S2UR UR6, SR_CTAID.Y ;  /* 0x00000000000679c3 */ /* 0x000ea20000002600 */
[----:B------:R-:W0:Y:S01]  /*6c60*/  LDCU.64 UR10, c[0x0][0x4e8] ;  /* 0x00009d00ff0a77ac */ /* 0x000e220008000a00 */
[----:B------:R-:W-:Y:S01]  /*6c70*/  BSSY.RECONVERGENT B0, `(.L_x_4121) ;  /* 0x0000028000007945 */ /* 0x000fe20003800200 */
[----:B------:R-:W2:Y:S05]  /*6c80*/  LDCU.64 UR12, c[0x0][0x4a8] ;  /* 0x00009500ff0c77ac */ /* 0x000eaa0008000a00 */
[----:B------:R-:W1:Y:S01]  /*6c90*/  S2UR UR14, SR_CgaCtaId ;  /* 0x00000000000e79c3 */ /* 0x000e620000008800 */
[----:B------:R-:W1:Y:S01]  /*6ca0*/  LDCU UR15, c[0x0][0x360] ;  /* 0x00006c00ff0f77ac */ /* 0x000e620008000800 */
[----:B------:R-:W1:Y:S06]  /*6cb0*/  LDCU.64 UR16, c[0x0][0x530] ;  /* 0x0000a600ff1077ac */ /* 0x000e6c0008000a00 */
[----:B------:R-:W3:Y:S01]  /*6cc0*/  LDC.64 R16, c[0x0][0x4b0] ;  /* 0x00012c00ff107b82 */ /* 0x000ee20000000a00 */
[----:B------:R-:W3:Y:S01]  /*6cd0*/  LDCU.64 UR18, c[0x0][0x4f0] ;  /* 0x00009e00ff1277ac */ /* 0x000ee20008000a00 */
[----:B0-----:R-:W-:Y:S01]  /*6ce0*/  UIMAD.WIDE.U32 UR4, UR7, UR10, URZ ;  /* 0x0000000a070472a5 */ /* 0x001fe2000f8e00ff */
[----:B------:R-:W0:Y:S01]  /*6cf0*/  LDCU.64 UR20, c[0x0][0x540] ;  /* 0x0000a800ff1477ac */ /* 0x000e220008000a00 */
[----:B--2---:R-:W-:-:S02]  /*6d00*/  UIMAD.WIDE.U32 UR8, UR6, UR12, URZ ;  /* 0x0000000c060872a5 */ /* 0x004fc4000f8e00ff */
[----:B------:R-:W-:Y:S02]  /*6d10*/  UIMAD UR10, UR7, UR11, UR5 ;  /* 0x0000000b070a72a4 */ /* 0x000fe4000f8e0205 */
[----:B------:R-:W-:-:S03]  /*6d20*/  UIMAD UR7, UR6, UR13, UR9 ;  /* 0x0000000d060772a4 */ /* 0x000fc6000f8e0209 */
[----:B------:R-:W-:Y:S02]  /*6d30*/  UMOV UR6, 0x400 ;  /* 0x0000040000067882 */ /* 0x000fe40000000000 */
[----:B-1----:R-:W-:-:S12]  /*6d40*/  ULEA UR14, UR14, UR6, 0x18 ;  /* 0x000000060e0e7291 */ /* 0x002fd8000f8ec0ff */
.L_x_4122:
[----:B------:R-:W-:Y:S01]  /*6d50*/  LEA R0, R11, UR14, 0x2 ;  /* 0x0000000e0b007c11 */ /* 0x000fe2000f8e10ff */
[----:B------:R-:W-:Y:S01]  /*6d60*/  UMOV UR6, UR8 ;  /* 0x0000000800067c82 */ /* 0x000fe20008000000 */
[----:B------:R-:W-:Y:S02]  /*6d70*/  MOV R3, UR5 ;  /* 0x0000000500037c02 */ /* 0x000fe40008000f00 */
[----:B------:R-:W-:Y:S01]  /*6d80*/  SHF.R.S32.HI R3, RZ, 0x1f, R11 ;  /* 0x0000001fff037819 */ /* 0x000fe2000001140b */
[----:B-1----:R-:W1:Y:S01]  /*6d90*/  LDS R13, [R0+0x3650] ;  /* 0x00365000000d7984 */ /* 0x002e620000000800 */
[----:B------:R-:W-:Y:S02]  /*6da0*/  MOV R2, UR4 ;  /* 0x0000000400027c02 */ /* 0x000fe40008000f00 */
[----:B------:R-:W-:Y:S01]  /*6db0*/  MOV R7, UR10 ;  /* 0x0000000a00077c02 */ /* 0x000fe20008000f00 */
[----:B------:R-:W2:Y:S01]  /*6dc0*/  LDS R15, [R0+0x3a50] ;  /* 0x003a5000000f7984 */ /* 0x000ea20000000800 */
[----:B---3--:R-:W-:-:S02]  /*6dd0*/  IMAD R4, R3, R16, RZ ;  /* 0x0000001003047224 */ /* 0x008fc400078e02ff */
[----:B------:R-:W-:Y:S02]  /*6de0*/  IMAD.MOV.U32 R6, RZ, RZ, R2 ;  /* 0x000000ffff067224 */ /* 0x000fe400078e0002 */
[----:B------:R-:W-:Y:S02]  /*6df0*/  IMAD R8, R3, UR18, RZ ;  /* 0x0000001203087c24 */ /* 0x000fe4000f8e02ff */
[----:B------:R-:W-:-:S04]  /*6e00*/  IMAD.WIDE.U32 R2, R11, R16, UR6 ;  /* 0x000000060b027e25 */ /* 0x000fc8000f8e0010 */
[C---:B------:R-:W-:Y:S01]  /*6e10*/  IMAD R5, R11.reuse, R17, R4 ;  /* 0x000000110b057224 */ /* 0x040fe200078e0204 */
        /* <DEDUP_REMOVED lines=8> */
[----:B0-----:R-:W-:-:S04]  /*6ea0*/  LEA R8, P1, R6, UR20, 0x2 ;  /* 0x0000001406087c11 */ /* 0x001fc8000f8210ff */
[----:B------:R-:W-:Y:S01]  /*6eb0*/  LEA.HI.X R9, R6, UR21, R3, 0x2, P1 ;  /* 0x0000001506097c11 */ /* 0x000fe200088f1403 */
[----:B-1----:R1:W-:Y:S04]  /*6ec0*/  REDG.E.ADD.F32.FTZ.RN.STRONG.GPU desc[UR28][R4.64], R13 ;  /* 0x0000000d040079a6 */ /* 0x0023e8000c12f31c */
[----:B--2---:R1:W-:Y:S01]  /*6ed0*/  REDG.E.ADD.F32.FTZ.RN.STRONG.GPU desc[UR28][R8.64], R15 ;  /* 0x0000000f080079a6 */ /* 0x0043e2000c12f31c */
[----:B------:R-:W-:Y:S05]  /*6ee0*/  @!P0 BRA `(.L_x_4122) ;  /* 0xfffffffc00988947 */ /* 0x000fea000383ffff */
[----:B------:R-:W-:Y:S05]  /*6ef0*/  BSYNC.RECONVERGENT B0 ;  /* 0x0000000000007941 */ /* 0x000fea0003800200 */
.L_x_4121:
[----:B------:R-:W-:Y:S05]  /*6f00*/  EXIT ;  /* 0x000000000000794d */ /* 0x000fea0003800000 */
.L_x_4075:
[----:B------:R-:W-:Y:S01]  /*6f10*/  MOV R223, R217 ;  /* 0x000000d900df7202 */ /* 0x000fe20000000f00 */
[----:B------:R-:W-:Y:S02]  /*6f20*/  IMAD.MOV.U32 R225, RZ, RZ, 0x1 ;  /* 0x00000001ffe17424 */ /* 0x000fe400078e00ff */
[----:B------:R-:W-:Y:S01]  /*6f30*/  HFMA2 R238, -RZ, RZ, 0, 0 ;  /* 0x00000000ffee7431 */ /* 0x000fe200000001ff */
[----:B------:R-:W-:-:S07]  /*6f40*/  MOV R6, 0xffffffff ;  /* 0xffffffff00067802 */ /* 0x000fce0000000f00 */
[----:B01---5:R-:W-:Y:S05]  /*6f50*/  WARPSYNC.COLLECTIVE R6, `(.L_x_4123) ;  /* 0x0000000006087348 */ /* 0x023fea0003c00000 */
[----:B------:R2:W3:Y:S02]  /*6f60*/  SHFL.UP P6, R5, R223, R225, R238 ;  /* 0x040000e1df057389 */ /* 0x0004e400000c00ee */
[----:B0123-5:R-:W-:Y:S05]  /*6f70*/  ENDCOLLECTIVE ;  /* 0x000000000000791b */ /* 0x02ffea0003800000 */
.L_x_4123:
[----:B------:R-:W-:Y:S02]  /*6f80*/  MOV R223, R222 ;  /* 0x000000de00df7202 */ /* 0x000fe40000000f00 */
[----:B------:R-:W-:-:S07]  /*6f90*/  MOV R4, R5 ;  /* 0x0000000500047202 */ /* 0x000fce0000000f00 */
[----:B------:R-:W-:Y:S05]  /*6fa0*/  WARPSYNC.COLLECTIVE R6, `(.L_x_4124) ;  /* 0x0000000006087348 */ /* 0x000fea0003c00000 */
[----:B------:R0:W1:Y:S02]  /*6fb0*/  SHFL.UP P6, R5, R223, R225, R238 ;  /* 0x040000e1df057389 */ /* 0x00006400000c00ee */
[----:B01----:R-:W-:Y:S05]  /*6fc0*/  ENDCOLLECTIVE ;  /* 0x000000000000791b */ /* 0x003fea0003800000 */
.L_x_4124:
[----:B------:R-:W-:Y:S02]  /*6fd0*/  HFMA2 R225, -RZ, RZ, 0, 1.1920928955078125e-07 ;  /* 0x00000002ffe17431 */ /* 0x000fe400000001ff */
[C---:B------:R-:W-:Y:S01]  /*6fe0*/  FFMA.FTZ R5, R217.reuse, R5, R222 ;  /* 0x00000005d9057223 */ /* 0x040fe200000100de */
[----:B------:R-:W-:-:S04]  /*6ff0*/  @P5 FMUL.FTZ R217, R217, R4 ;  /* 0x00000004d9d95220 */ /* 0x000fc80000410000 */
[----:B------:R-:W-:Y:S01]  /*7000*/  IMAD.MOV.U32 R223, RZ, RZ, R217 ;  /* 0x000000ffffdf7224 */ /* 0x000fe200078e00d9 */
[----:B------:R-:W-:-:S07]  /*7010*/  FSEL R224, R222, R5, !P5 ;  /* 0x00000005dee07208 */ /* 0x000fce0006800000 */
[----:B------:R-:W-:Y:S05]  /*7020*/  WARPSYNC.COLLECTIVE R6, `(.L_x_4125) ;  /* 0x0000000006087348 */ /* 0x000fea0003c00000 */
[----:B------:R0:W1:Y:S02]  /*7030*/  SHFL.UP P6, R5, R223, R225, R238 ;  /* 0x040000e1df057389 */ /* 0x00006400000c00ee */
[----:B01----:R-:W-:Y:S05]  /*7040*/  ENDCOLLECTIVE ;  /* 0x000000000000791b */ /* 0x003fea0003800000 */
.L_x_4125:
[----:B------:R-:W-:Y:S02]  /*7050*/  MOV R223, R224 ;  /* 0x000000e000df7202 */ /* 0x000fe40000000f00 */
[----:B------:R-:W-:-:S07]  /*7060*/  MOV R4, R5 ;  /* 0x0000000500047202 */ /* 0x000fce0000000f00 */
[----:B------:R-:W-:Y:S05]  /*7070*/  WARPSYNC.COLLECTIVE R6, `(.L_x_4126) ;  /* 0x0000000006087348 */ /* 0x000fea0003c00000 */
[----:B------:R0:W1:Y:S02]  /*7080*/  SHFL.UP P6, R5, R223, R225, R238 ;  /* 0x040000e1df057389 */ /* 0x00006400000c00ee */
[----:B01----:R-:W-:Y:S05]  /*7090*/  ENDCOLLECTIVE ;  /* 0x000000000000791b */ /* 0x003fea0003800000 */
.L_x_4126:
        /* <DEDUP_REMOVED lines=8> */
.L_x_4127:
[----:B------:R-:W-:Y:S02]  /*7120*/  MOV R223, R236 ;  /* 0x000000ec00df7202 */ /* 0x000fe40000000f00 */
[----:B------:R-:W-:-:S07]  /*7130*/  MOV R4, R5 ;  /* 0x0000000500047202 */ /* 0x000fce0000000f00 */
[----:B------:R-:W-:Y:S05]  /*7140*/  WARPSYNC.COLLECTIVE R6, `(.L_x_4128) ;  /* 0x0000000006087348 */ /* 0x000fea0003c00000 */
[----:B------:R0:W1:Y:S02]  /*7150*/  SHFL.UP P6, R5, R223, R225, R238 ;  /* 0x040000e1df057389 */ /* 0x00006400000c00ee */
[----:B01----:R-:W-:Y:S05]  /*7160*/  ENDCOLLECTIVE ;  /* 0x000000000000791b */ /* 0x003fea0003800000 */
.L_x_4128:
        /* <DEDUP_REMOVED lines=8> */
.L_x_4129:
[----:B------:R-:W-:Y:S01]  /*71f0*/  MOV R223, R222 ;  /* 0x000000de00df7202 */ /* 0x000fe20000000f00 */
[----:B------:R-:W-:-:S07]  /*7200*/  IMAD.MOV.U32 R4, RZ, RZ, R5 ;  /* 0x000000ffff047224 */ /* 0x000fce00078e0005 */
[----:B------:R-:W-:Y:S05]  /*7210*/  WARPSYNC.COLLECTIVE R6, `(.L_x_4130) ;  /* 0x0000000006087348 */ /* 0x000fea0003c00000 */
[----:B------:R0:W1:Y:S02]  /*7220*/  SHFL.UP P6, R5, R223, R225, R238 ;  /* 0x040000e1df057389 */ /* 0x00006400000c00ee */
[----:B01----:R-:W-:Y:S05]  /*7230*/  ENDCOLLECTIVE ;  /* 0x000000000000791b */ /* 0x003fea0003800000 */
.L_x_4130:
        /* <DEDUP_REMOVED lines=8> */
.L_x_4131:
[----:B------:R-:W-:Y:S01]  /*72c0*/  IMAD.MOV.U32 R223, RZ, RZ, R4 ;  /* 0x000000ffffdf7224 */ /* 0x000fe200078e0004 */
[----:B------:R-:W-:-:S07]  /*72d0*/  MOV R224, R5 ;  /* 0x0000000500e07202 */ /* 0x000fce0000000f00 */
[----:B------:R-:W-:Y:S05]  /*72e0*/  WARPSYNC.COLLECTIVE R6, `(.L_x_4132) ;  /* 0x0000000006087348 */ /* 0x000fea0003c00000 */
[----:B------:R0:W1:Y:S02]  /*72f0*/  SHFL.UP P6, R5, R223, R225, R238 ;  /* 0x040000e1df057389 */ /* 0x00006400000c00ee */
[----:B01----:R-:W-:Y:S05]  /*7300*/  ENDCOLLECTIVE ;  /* 0x000000000000791b */ /* 0x003fea0003800000 */
.L_x_4132:
[----:B------:R-:W-:Y:S05]  /*7310*/  BRA `(.L_x_4133) ;  /* 0xffffffc000f47947 */ /* 0x000fea000383ffff */
.L_x_4076:
        /* <DEDUP_REMOVED lines=8> */
.L_x_4135:
[----:B------:R-:W-:Y:S05]  /*73a0*/  BSYNC B0 ;  /* 0x0000000000007941 */ /* 0x000fea0003800000 */
.L_x_4134:
[----:B------:R-:W-:Y:S05]  /*73b0*/  BRA `(.L_x_4136) ;  /* 0xffffffc000e47947 */ /* 0x000fea000383ffff */
.L_x_4077:
[----:B------:R-:W-:Y:S01]  /*73c0*/  HFMA2 R235, -RZ, RZ, 0, 1.847743988037109375e-06 ;  /* 0x0000001fffeb7431 */ /* 0x000fe200000001ff */
[----:B------:R-:W-:Y:S01]  /*73d0*/  BSSY B0, `(.L_x_4137) ;  /* 0x0000007000007945 */ /* 0x000fe20003800000 */
[----:B------:R-:W-:Y:S01]  /*73e0*/  IMAD.MOV.U32 R236, RZ, RZ, R222 ;  /* 0x000000ffffec7224 */ /* 0x000fe200078e00de */
[----:B------:R-:W-:Y:S02]  /*73f0*/  MOV R7, 0x1f ;  /* 0x0000001f00077802 */ /* 0x000fe40000000f00 */
[----:B------:R-:W-:-:S07]  /*7400*/  MOV R6, 0xffffffff ;  /* 0xffffffff00067802 */ /* 0x000fce0000000f00 */
[----:B01---5:R-:W-:Y:S05]  /*7410*/  WARPSYNC.COLLECTIVE R6, `(.L_x_4138) ;  /* 0x0000000006087348 */ /* 0x023fea0003c00000 */
[----:B------:R2:W3:Y:S02]  /*7420*/  SHFL.IDX P2, R5, R236, R235, R7 ;  /* 0x000000ebec057389 */ /* 0x0004e40000040007 */
[----:B0123-5:R-:W-:Y:S05]  /*7430*/  ENDCOLLECTIVE ;  /* 0x000000000000791b */ /* 0x02ffea0003800000 */
.L_x_4138:
[----:B------:R-:W-:Y:S05]  /*7440*/  BSYNC B0 ;  /* 0x0000000000007941 */ /* 0x000fea0003800000 */
.L_x_4137:
[----:B------:R-:W-:Y:S05]  /*7450*/  BRA `(.L_x_4139) ;  /* 0xffffffc000c47947 */ /* 0x000fea000383ffff */
.L_x_4078:
[----:B------:R-:W-:Y:S01]  /*7460*/  HFMA2 R238, -RZ, RZ, 0, 0 ;  /* 0x00000000ffee7431 */ /* 0x000fe200000001ff */
[----:B------:R-:W-:Y:S01]  /*7470*/  BSSY B0, `(.L_x_4140) ;  /* 0x0000007000007945 */ /* 0x000fe20003800000 */
[----:B------:R-:W-:Y:S01]  /*7480*/  MOV R223, R217 ;  /* 0x000000d900df7202 */ /* 0x000fe20000000f00 */
[----:B------:R-:W-:Y:S01]  /*7490*/  IMAD.MOV.U32 R225, RZ, RZ, 0x1 ;  /* 0x00000001ffe17424 */ /* 0x000fe200078e00ff */
[----:B------:R-:W-:-:S07]  /*74a0*/  MOV R6, 0xffffffff ;  /* 0xffffffff00067802 */ /* 0x000fce0000000f00 */
[----:B01---5:R-:W-:Y:S05]  /*74b0*/  WARPSYNC.COLLECTIVE R6, `(.L_x_4141) ;  /* 0x0000000006087348 */ /* 0x023fea0003c00000 */
[----:B------:R2:W3:Y:S02]  /*74c0*/  SHFL.UP P6, R5, R223, R225, R238 ;  /* 0x040000e1df057389 */ /* 0x0004e400000c00ee */
[----:B0123-5:R-:W-:Y:S05]  /*74d0*/  ENDCOLLECTIVE ;  /* 0x000000000000791b */ /* 0x02ffea0003800000 */
.L_x_4141:
[----:B------:R-:W-:Y:S05]  /*74e0*/  BSYNC B0 ;  /* 0x0000000000007941 */ /* 0x000fea0003800000 */
.L_x_4140:
[----:B------:R-:W-:Y:S01]  /*74f0*/  MOV R223, R222 ;  /* 0x000000de00df7202 */ /* 0x000fe20000000f00 */
[----:B------:R-:W-:Y:S02]  /*7500*/  IMAD.MOV.U32 R225, RZ, RZ, 0x1 ;  /* 0x00000001ffe17424 */ /* 0x000fe400078e00ff */
[----:B------:R-:W-:Y:S01]  /*7510*/  HFMA2 R238, -RZ, RZ, 0, 0 ;  /* 0x00000000ffee7431 */ /* 0x000fe200000001ff */
[----:B------:R-:W-:Y:S01]  /*7520*/  MOV R6, 0xffffffff ;  /* 0xffffffff00067802 */ /* 0x000fe20000000f00 */
[----:B------:R-:W-:Y:S01]  /*7530*/  IMAD.MOV.U32 R235, RZ, RZ, RZ ;  /* 0x000000ffffeb7224 */ /* 0x000fe200078e00ff */
[----:B------:R-:W-:Y:S01]  /*7540*/  MOV R217, R5 ;  /* 0x0000000500d97202 */ /* 0x000fe20000000f00 */
[----:B------:R-:W-:Y:S01]  /*7550*/  HFMA2 R7, -RZ, RZ, 0, 1.847743988037109375e-06 ;  /* 0x0000001fff077431 */ /* 0x000fe200000001ff */
[----:B------:R-:W-:-:S07]  /*7560*/  MOV R236, R2 ;  /* 0x0000000200ec7202 */ /* 0x000fce0000000f00 */
[----:B------:R-:W-:Y:S05]  /*7570*/  WARPSYNC.COLLECTIVE R6, `(.L_x_4142) ;  /* 0x0000000006087348 */ /* 0x000fea0003c00000 */
[----:B------:R0:W1:Y:S02]  /*7580*/  SHFL.UP P6, R5, R223, R225, R238 ;  /* 0x040000e1df057389 */ /* 0x00006400000c00ee */
[----:B01----:R-:W-:Y:S05]  /*7590*/  ENDCOLLECTIVE ;  /* 0x000000000000791b */ /* 0x003fea0003800000 */
.L_x_4142:
[----:B------:R-:W-:-:S07]  /*75a0*/  MOV R222, R5 ;  /* 0x0000000500de7202 */ /* 0x000fce0000000f00 */
[----:B------:R-:W-:Y:S05]  /*75b0*/  WARPSYNC.COLLECTIVE R6, `(.L_x_4143) ;  /* 0x0000000006087348 */ /* 0x000fea0003c00000 */
[----:B------:R0:W1:Y:S02]  /*75c0*/  SHFL.IDX P2, R5, R236, R235, R7 ;  /* 0x000000ebec057389 */ /* 0x0000640000040007 */
[----:B01----:R-:W-:Y:S05]  /*75d0*/  ENDCOLLECTIVE ;  /* 0x000000000000791b */ /* 0x003fea0003800000 */
.L_x_4143:
[----:B------:R-:W-:Y:S02]  /*75e0*/  MOV R236, R3 ;  /* 0x0000000300ec7202 */ /* 0x000fe40000000f00 */
[----:B------:R-:W-:-:S07]  /*75f0*/  MOV R4, R5 ;  /* 0x0000000500047202 */ /* 0x000fce0000000f00 */
[----:B------:R-:W-:Y:S05]  /*7600*/  WARPSYNC.COLLECTIVE R6, `(.L_x_4144) ;  /* 0x0000000006087348 */ /* 0x000fea0003c00000 */
[----:B------:R0:W1:Y:S02]  /*7610*/  SHFL.IDX P2, R5, R236, R235, R7 ;  /* 0x000000ebec057389 */ /* 0x0000640000040007 */
[----:B01----:R-:W-:Y:S05]  /*7620*/  ENDCOLLECTIVE ;  /* 0x000000000000791b */ /* 0x003fea0003800000 */
.L_x_4144:
[----:B------:R-:W-:Y:S05]  /*7630*/  BRA `(.L_x_4145) ;  /* 0xffffffc000647947 */ /* 0x000fea000383ffff */
.L_x_4080:
[----:B------:R-:W-:Y:S01]  /*7640*/  MOV R239, R3 ;  /* 0x0000000300ef7202 */ /* 0x000fe20000000f00 */
[----:B------:R-:W-:Y:S02]  /*7650*/  IMAD.MOV.U32 R232, RZ, RZ, 0x1 ;  /* 0x00000001ffe87424 */ /* 0x000fe400078e00ff */
[----:B------:R-:W-:Y:S01]  /*7660*/  HFMA2 R241, -RZ, RZ, 0, 1.847743988037109375e-06 ;  /* 0x0000001ffff17431 */ /* 0x000fe200000001ff */
[----:B------:R-:W-:Y:S01]  /*7670*/  MOV R6, 0xffffffff ;  /* 0xffffffff00067802 */ /* 0x000fe20000000f00 */
[----:B------:R-:W-:Y:S01]  /*7680*/  HFMA2 R235, -RZ, RZ, 0, 0 ;  /* 0x00000000ffeb7431 */ /* 0x000fe200000001ff */
[----:B------:R-:W-:-:S07]  /*7690*/  MOV R4, R5 ;  /* 0x0000000500047202 */ /* 0x000fce0000000f00 */
[----:B------:R-:W-:Y:S05]  /*76a0*/  WARPSYNC.COLLECTIVE R6, `(.L_x_4146) ;  /* 0x0000000006087348 */ /* 0x000fea0003c00000 */
[----:B------:R0:W1:Y:S02]  /*76b0*/  SHFL.DOWN P2, R237, R239, R232, R241 ;  /* 0x080000e8efed7389 */ /* 0x00006400000400f1 */
[----:B01----:R-:W-:Y:S05]  /*76c0*/  ENDCOLLECTIVE ;  /* 0x000000000000791b */ /* 0x003fea0003800000 */
.L_x_4146:
[----:B------:R-:W-:Y:S02]  /*76d0*/  MOV R239, R5 ;  /* 0x0000000500ef7202 */ /* 0x000fe40000000f00 */
[----:B------:R-:W-:-:S07]  /*76e0*/  MOV R226, R237 ;  /* 0x000000ed00e27202 */ /* 0x000fce0000000f00 */
[----:B------:R-:W-:Y:S05]  /*76f0*/  WARPSYNC.COLLECTIVE R6, `(.L_x_4147) ;  /* 0x0000000006087348 */ /* 0x000fea0003c00000 */
[----:B------:R0:W1:Y:S02]  /*7700*/  SHFL.DOWN P2, R237, R239, R232, R241 ;  /* 0x080000e8efed7389 */ /* 0x00006400000400f1 */
[----:B01----:R-:W-:Y:S05]  /*7710*/  ENDCOLLECTIVE ;  /* 0x000000000000791b */ /* 0x003fea0003800000 */
.L_x_4147:
[----:B------:R-:W-:Y:S01]  /*7720*/  @P0 FMUL.FTZ R226, R226, R3 ;  /* 0x00000003e2e20220 */ /* 0x000fe20000410000 */
[----:B------:R-:W-:Y:S02]  /*7730*/  IMAD.MOV.U32 R232, RZ, RZ, 0x2 ;  /* 0x00000002ffe87424 */ /* 0x000fe400078e00ff */
[----:B------:R-:W-:-:S04]  /*7740*/  IMAD.MOV.U32 R7, RZ, RZ, R237 ;  /* 0x000000ffff077224 */ /* 0x000fc800078e00ed */
        /* <DEDUP_REMOVED lines=8> */
.L_x_4148:
[----:B------:R-:W-:Y:S02]  /*77d0*/  MOV R239, R4 ;  /* 0x0000000400ef7202 */ /* 0x000fe40000000f00 */
[----:B------:R-:W-:-:S07]  /*77e0*/  MOV R226, R237 ;  /* 0x000000ed00e27202 */ /* 0x000fce0000000f00 */
[----:B------:R-:W-:Y:S05]  /*77f0*/  WARPSYNC.COLLECTIVE R6, `(.L_x_4149) ;  /* 0x0000000006087348 */ /* 0x000fea0003c00000 */
[----:B------:R0:W1:Y:S02]  /*7800*/  SHFL.DOWN P2, R237, R239, R232, R241 ;  /* 0x080000e8efed7389 */ /* 0x00006400000400f1 */
[----:B01----:R-:W-:Y:S05]  /*7810*/  ENDCOLLECTIVE ;  /* 0x000000000000791b */ /* 0x003fea0003800000 */
.L_x_4149:
[----:B------:R-:W-:Y:S01]  /*7820*/  @!P0 FMUL.FTZ R226, R3, R226 ;  /* 0x000000e203e28220 */ /* 0x000fe20000410000 */
[----:B------:R-:W-:Y:S01]  /*7830*/  HFMA2 R232, -RZ, RZ, 0, 2.384185791015625e-07 ;  /* 0x00000004ffe87431 */ /* 0x000fe200000001ff */
[----:B------:R-:W-:-:S05]  /*7840*/  MOV R7, R237 ;  /* 0x000000ed00077202 */ /* 0x000fca0000000f00 */
[----:B------:R-:W-:Y:S01]  /*7850*/  @!P0 FFMA.FTZ R7, R3, R7, R4 ;  /* 0x0000000703078223 */ /* 0x000fe20000010004 */
[----:B------:R-:W-:-:S04]  /*7860*/  @!P0 IMAD.MOV.U32 R3, RZ, RZ, R226 ;  /* 0x000000ffff038224 */ /* 0x000fc800078e00e2 */
[----:B------:R-:W-:Y:S02]  /*7870*/  @!P0 MOV R4, R7 ;  /* 0x0000000700048202 */ /* 0x000fe40000000f00 */
[----:B------:R-:W-:Y:S02]  /*7880*/  MOV R239, R3 ;  /* 0x0000000300ef7202 */ /* 0x000fe40000000f00 */
[----:B------:R-:W-:Y:S02]  /*7890*/  ISETP.GT.U32.AND P0, PT, R201, 0x1b, PT ;  /* 0x0000001bc900780c */ /* 0x000fe40003f04070 */
[----:B------:R-:W-:-:S11]  /*78a0*/  MOV R7, 0x1f ;  /* 0x0000001f00077802 */ /* 0x000fd60000000f00 */
[----:B------:R-:W-:Y:S05]  /*78b0*/  WARPSYNC.COLLECTIVE R6, `(.L_x_4150) ;  /* 0x0000000006087348 */ /* 0x000fea0003c00000 */
[----:B------:R0:W1:Y:S02]  /*78c0*/  SHFL.DOWN P2, R237, R239, R232, R241 ;  /* 0x080000e8efed7389 */ /* 0x00006400000400f1 */
[----:B01----:R-:W-:Y:S05]  /*78d0*/  ENDCOLLECTIVE ;  /* 0x000000000000791b */ /* 0x003fea0003800000 */
.L_x_4150:
[----:B------:R-:W-:Y:S02]  /*78e0*/  MOV R239, R4 ;  /* 0x0000000400ef7202 */ /* 0x000fe40000000f00 */
[----:B------:R-:W-:-:S07]  /*78f0*/  MOV R226, R237 ;  /* 0x000000ed00e27202 */ /* 0x000fce0000000f00 */
[----:B------:R-:W-:Y:S05]  /*7900*/  WARPSYNC.COLLECTIVE R6, `(.L_x_4151) ;  /* 0x0000000006087348 */ /* 0x000fea0003c00000 */
[----:B------:R0:W1:Y:S02]  /*7910*/  SHFL.DOWN P2, R237, R239, R232, R241 ;  /* 0x080000e8efed7389 */ /* 0x00006400000400f1 */
[----:B01----:R-:W-:Y:S05]  /*7920*/  ENDCOLLECTIVE ;  /* 0x000000000000791b */ /* 0x003fea0003800000 */
.L_x_4151:
[----:B------:R-:W-:Y:S01]  /*7930*/  @!P0 FMUL.FTZ R226, R3, R226 ;  /* 0x000000e203e28220 */ /* 0x000fe20000410000 */
[----:B------:R-:W-:Y:S02]  /*7940*/  HFMA2 R232, -RZ, RZ, 0, 4.76837158203125e-07 ;  /* 0x00000008ffe87431 */ /* 0x000fe400000001ff */
        /* <DEDUP_REMOVED lines=9> */
.L_x_4152:
[----:B------:R-:W-:Y:S01]  /*79e0*/  MOV R239, R4 ;  /* 0x0000000400ef7202 */ /* 0x000fe20000000f00 */
[----:B------:R-:W-:-:S07]  /*79f0*/  IMAD.MOV.U32 R226, RZ, RZ, R237 ;  /* 0x000000ffffe27224 */ /* 0x000fce00078e00ed */
[----:B------:R-:W-:Y:S05]  /*7a00*/  WARPSYNC.COLLECTIVE R6, `(.L_x_4153) ;  /* 0x0000000006087348 */ /* 0x000fea0003c00000 */
[----:B------:R0:W1:Y:S02]  /*7a10*/  SHFL.DOWN P2, R237, R239, R232, R241 ;  /* 0x080000e8efed7389 */ /* 0x00006400000400f1 */
[----:B01----:R-:W-:Y:S05]  /*7a20*/  ENDCOLLECTIVE ;  /* 0x000000000000791b */ /* 0x003fea0003800000 */
.L_x_4153:
[----:B------:R-:W-:Y:S01]  /*7a30*/  @!P0 FMUL.FTZ R226, R3, R226 ;  /* 0x000000e203e28220 */ /* 0x000fe20000410000 */
[----:B------:R-:W-:Y:S01]  /*7a40*/  HFMA2 R232, -RZ, RZ, 0, 9.5367431640625e-07 ;  /* 0x00000010ffe87431 */ /* 0x000fe200000001ff */
        /* <DEDUP_REMOVED lines=9> */
.L_x_4154:
[----:B------:R-:W-:Y:S02]  /*7ae0*/  MOV R239, R4 ;  /* 0x0000000400ef7202 */ /* 0x000fe40000000f00 */
[----:B------:R-:W-:-:S07]  /*7af0*/  MOV R226, R237 ;  /* 0x000000ed00e27202 */ /* 0x000fce0000000f00 */
[----:B------:R-:W-:Y:S05]  /*7b00*/  WARPSYNC.COLLECTIVE R6, `(.L_x_4155) ;  /* 0x0000000006087348 */ /* 0x000fea0003c00000 */
[----:B------:R0:W1:Y:S02]  /*7b10*/  SHFL.DOWN P2, R237, R239, R232, R241 ;  /* 0x080000e8efed7389 */ /* 0x00006400000400f1 */
[----:B01----:R-:W-:Y:S05]  /*7b20*/  ENDCOLLECTIVE ;  /* 0x000000000000791b */ /* 0x003fea0003800000 */
.L_x_4155:
[----:B------:R-:W-:Y:S01]  /*7b30*/  @!P0 FMUL.FTZ R226, R3, R226 ;  /* 0x000000e203e28220 */ /* 0x000fe20000410000 */
[----:B------:R-:W-:Y:S01]  /*7b40*/  HFMA2 R232, -RZ, RZ, 0, 5.9604644775390625e-08 ;  /* 0x00000001ffe87431 */ /* 0x000fe200000001ff */
[----:B------:R-:W-:-:S05]  /*7b50*/  MOV R5, R237 ;  /* 0x000000ed00057202 */ /* 0x000fca0000000f00 */
[----:B------:R-:W-:Y:S01]  /*7b60*/  @!P0 FFMA.FTZ R5, R3, R5, R4 ;  /* 0x0000000503058223 */ /* 0x000fe20000010004 */
[----:B------:R-:W-:-:S03]  /*7b70*/  @!P0 MOV R3, R226 ;  /* 0x000000e200038202 */ /* 0x000fc60000000f00 */
[----:B------:R-:W-:Y:S01]  /*7b80*/  @!P0 IMAD.MOV.U32 R4, RZ, RZ, R5 ;  /* 0x000000ffff048224 */ /* 0x000fe200078e0005 */
[-C--:B------:R-:W-:Y:S02]  /*7b90*/  MOV R236, R3.reuse ;  /* 0x0000000300ec7202 */ /* 0x080fe40000000f00 */
[----:B------:R-:W-:Y:S02]  /*7ba0*/  MOV R239, R3 ;  /* 0x0000000300ef7202 */ /* 0x000fe40000000f00 */
[----:B------:R-:W-:-:S13]  /*7bb0*/  ISETP.NE.AND P0, PT, R143, 0x1f, PT ;  /* 0x0000001f8f00780c */ /* 0x000fda0003f05270 */
[----:B------:R-:W-:Y:S05]  /*7bc0*/  WARPSYNC.COLLECTIVE R6, `(.L_x_4156) ;  /* 0x0000000006087348 */ /* 0x000fea0003c00000 */
[----:B------:R0:W1:Y:S02]  /*7bd0*/  SHFL.IDX P2, R5, R236, R235, R7 ;  /* 0x000000ebec057389 */ /* 0x0000640000040007 */
[----:B01----:R-:W-:Y:S05]  /*7be0*/  ENDCOLLECTIVE ;  /* 0x000000000000791b */ /* 0x003fea0003800000 */
.L_x_4156:
[----:B------:R-:W-:Y:S01]  /*7bf0*/  MOV R236, R4 ;  /* 0x0000000400ec7202 */ /* 0x000fe20000000f00 */
[----:B------:R-:W-:-:S07]  /*7c00*/  IMAD.MOV.U32 R226, RZ, RZ, R5 ;  /* 0x000000ffffe27224 */ /* 0x000fce00078e0005 */
[----:B------:R-:W-:Y:S05]  /*7c10*/  WARPSYNC.COLLECTIVE R6, `(.L_x_4157) ;  /* 0x0000000006087348 */ /* 0x000fea0003c00000 */
[----:B------:R0:W1:Y:S02]  /*7c20*/  SHFL.IDX P2, R5, R236, R235, R7 ;  /* 0x000000ebec057389 */ /* 0x0000640000040007 */
[----:B01----:R-:W-:Y:S05]  /*7c30*/  ENDCOLLECTIVE ;  /* 0x000000000000791b */ /* 0x003fea0003800000 */
.L_x_4157:
[----:B------:R-:W-:Y:S05]  /*7c40*/  WARPSYNC.COLLECTIVE R6, `(.L_x_4158) ;  /* 0x0000000006087348 */ /* 0x000fea0003c00000 */
[----:B------:R0:W1:Y:S02]  /*7c50*/  SHFL.DOWN P2, R237, R239, R232, R241 ;  /* 0x080000e8efed7389 */ /* 0x00006400000400f1 */
[----:B01----:R-:W-:Y:S05]  /*7c60*/  ENDCOLLECTIVE ;  /* 0x000000000000791b */ /* 0x003fea0003800000 */
.L_x_4158:
[----:B------:R-:W-:Y:S01]  /*7c70*/  MOV R236, R10 ;  /* 0x0000000a00ec7202 */ /* 0x000fe20000000f00 */
[----:B------:R-:W-:Y:S02]  /*7c80*/  IMAD.MOV.U32 R239, RZ, RZ, R4 ;  /* 0x000000ffffef7224 */ /* 0x000fe400078e0004 */
[-C--:B------:R-:W-:Y:S01]  /*7c90*/  FFMA.FTZ R234, R11, R226.reuse, R5 ;  /* 0x000000e20bea7223 */ /* 0x080fe20000010005 */
[----:B------:R-:W-:Y:S01]  /*7ca0*/  FMUL.FTZ R226, R10, R226 ;  /* 0x000000e20ae27220 */ /* 0x000fe20000410000 */
[----:B------:R-:W-:-:S07]  /*7cb0*/  MOV R228, R237 ;  /* 0x000000ed00e47202 */ /* 0x000fce0000000f00 */
[----:B------:R-:W-:Y:S05]  /*7cc0*/  WARPSYNC.COLLECTIVE R6, `(.L_x_4159) ;  /* 0x0000000006087348 */ /* 0x000fea0003c00000 */
[----:B------:R0:W1:Y:S02]  /*7cd0*/  SHFL.DOWN P2, R237, R239, R232, R241 ;  /* 0x080000e8efed7389 */ /* 0x00006400000400f1 */
[----:B01----:R-:W-:Y:S05]  /*7ce0*/  ENDCOLLECTIVE ;  /* 0x000000000000791b */ /* 0x003fea0003800000 */
.L_x_4159:
[----:B------:R-:W-:Y:S05]  /*7cf0*/  WARPSYNC.COLLECTIVE R6, `(.L_x_4160) ;  /* 0x0000000006087348 */ /* 0x000fea0003c00000 */
[----:B------:R0:W1:Y:S02]  /*7d00*/  SHFL.IDX P2, R5, R236, R235, R7 ;  /* 0x000000ebec057389 */ /* 0x0000640000040007 */
[----:B01----:R-:W-:Y:S05]  /*7d10*/  ENDCOLLECTIVE ;  /* 0x000000000000791b */ /* 0x003fea0003800000 */
.L_x_4160:
[----:B------:R-:W-:Y:S02]  /*7d20*/  MOV R236, R11 ;  /* 0x0000000b00ec7202 */ /* 0x000fe40000000f00 */
[----:B------:R-:W-:-:S07]  /*7d30*/  MOV R230, R5 ;  /* 0x0000000500e67202 */ /* 0x000fce0000000f00 */
[----:B------:R-:W-:Y:S05]  /*7d40*/  WARPSYNC.COLLECTIVE R6, `(.L_x_4161) ;  /* 0x0000000006087348 */ /* 0x000fea0003c00000 */
[----:B------:R0:W1:Y:S02]  /*7d50*/  SHFL.IDX P2, R5, R236, R235, R7 ;  /* 0x000000ebec057389 */ /* 0x0000640000040007 */
[----:B01----:R-:W-:Y:S05]  /*7d60*/  ENDCOLLECTIVE ;  /* 0x000000000000791b */ /* 0x003fea0003800000 */
.L_x_4161:
[----:B------:R-:W-:Y:S01]  /*7d70*/  MOV R232, R5 ;  /* 0x0000000500e87202 */ /* 0x000fe20000000f00 */
[----:B------:R-:W-:Y:S06]  /*7d80*/  BRA `(.L_x_4162) ;  /* 0xffffffc000787947 */ /* 0x000fec000383ffff */
.L_x_4163:
        /* <DEDUP_REMOVED lines=15> */
.L_x_10449:


//--------------------- .text._Z25selective_scan_bwd_kernelI32Selective_Scan_bwd_kernel_traitsILi64ELi16ELb0ELb1ELb0ELb0ELb1EffEEv12SSMParamsBwd --------------------------
	.section	.text._Z25selective_scan_bwd_kernelI32Selective_Scan_bwd_kernel_traitsILi64ELi16ELb0ELb1ELb0ELb0ELb1EffEEv12SSMParamsBwd,"ax",@progbits
	.align	128
        .global         _Z25selective_scan_bwd_kernelI32Selective_Scan_bwd_kernel_traitsILi64ELi16ELb0ELb1ELb0ELb0ELb1EffEEv12SSMParamsBwd
        .type           _Z25selective_scan_bwd_kernelI32Selective_Scan_bwd_kernel_traitsILi64ELi16ELb0ELb1ELb0ELb0ELb1EffEEv12SSMParamsBwd,@function
        .size           _Z25selective_scan_bwd_kernelI32Selective_Scan_bwd_kernel_traitsILi64ELi16ELb0ELb1ELb0ELb0ELb1EffEEv12SSMParamsBwd,(.L_x_10450 - _Z25selective_scan_bwd_kernelI32Selective_Scan_bwd_kernel_traitsILi64ELi16ELb0ELb1ELb0ELb0ELb1EffEEv12SSMParamsBwd)
        .other          _Z25selective_scan_bwd_kernelI32Selective_Scan_bwd_kernel_traitsILi64ELi16ELb0ELb1ELb0ELb0ELb1EffEEv12SSMParamsBwd,@"STO_CUDA_ENTRY STV_DEFAULT"
_Z25selective_scan_bwd_kernelI32Selective_Scan_bwd_kernel_traitsILi64ELi16ELb0ELb1ELb0ELb0ELb1EffEEv12SSMParamsBwd:
.text._Z25selective_scan_bwd_kernelI32Selective_Scan_bwd_kernel_traitsILi64ELi16ELb0ELb1ELb0ELb0ELb1EffEEv12SSMParamsBwd:
[----:B------:R-:W-:Y:S01]  /*0000*/  LDC R1, c[0x0][0x37c] ;  /* 0x0000df00ff017b82 */ /* 0x000fe20000000800 */
[----:B------:R-:W0:Y:S07]  /*0010*/  LDCU.64 UR6, c[0x0][0x470] ;  /* 0x00008e00ff0677ac */ /* 0x000e2e0008000a00 */
[----:B------:R-:W1:Y:S01]  /*0020*/  S2UR UR16, SR_CTAID.Y ;  /* 0x00000000001079c3 */ /* 0x000e620000002600 */
[----:B------:R-:W-:Y:S01]  /*0030*/  CS2R R144, SRZ ;  /* 0x0000000000907805 */ /* 0x000fe2000001ff00 */
        /* <DEDUP_REMOVED lines=10> */
[----:B------:R-:W3:Y:S04]  /*00e0*/  LDCU UR25, c[0x0][0x394] ;  /* 0x00007280ff1977ac */ /* 0x000ee80008000800 */
[----:B------:R-:W-:Y:S01]  /*00f0*/  PLOP3.LUT P1, PT, PT, PT, UP1, 0x80, 0x8 ;  /* 0x000000000008781c */ /* 0x000fe20003f2f018 */
[----:B----4-:R-:W-:Y:S01]  /*0100*/  UISETP.NE.U32.AND UP0, UPT, UR4, URZ, UPT ;  /* 0x000000ff0400728c */ /* 0x010fe2000bf05070 */
[----:B------:R-:W4:Y:S03]  /*0110*/  LDCU.64 UR22, c[0x0][0x498] ;  /* 0x00009300ff1677ac */ /* 0x000f260008000a00 */
        /* <DEDUP_REMOVED lines=10> */
[----:B--2---:R-:W5:Y:S02]  /*01c0*/  @P1 LDG.E R144, desc[UR34][R4.64] ;  /* 0x0000002204901981 */ /* 0x004f64000c1e1900 */
[----:B------:R-:W-:Y:S02]  /*01d0*/  @UP0 ULEA.HI.X UR5, UR16, UR5, URZ, 0x2, UP2 ;  /* 0x0000000510050291 */ /* 0x000fe400090f14ff */
[----:B------:R-:W-:Y:S01]  /*01e0*/  MOV R2, UR4 ;  /* 0x0000000400027c02 */ /* 0x000fe20008000f00 */
[----:B-1----:R-:W1:Y:S03]  /*01f0*/  MUFU.RCP R0, R0 ;  /* 0x0000000000007308 */ /* 0x002e660000001000 */
[----:B------:R-:W-:-:S05]  /*0200*/  MOV R3, UR5 ;  /* 0x0000000500037c02 */ /* 0x000fca0008000f00 */
[----:B------:R2:W5:Y:S01]  /*0210*/  @P0 LDG.E R147, desc[UR34][R2.64] ;  /* 0x0000002202930981 */ /* 0x000562000c1e1900 */
[----:B-1----:R-:W-:-:S04]  /*0220*/  IADD3 R6, PT, PT, R0, 0xffffffe, RZ ;  /* 0x0ffffffe00067810 */ /* 0x002fc80007ffe0ff */
[----:B------:R1:W0:Y:S02]  /*0230*/  F2I.FTZ.U32.TRUNC.NTZ R7, R6 ;  /* 0x0000000600077305 */ /* 0x000224000021f000 */
[----:B-1----:R-:W-:-:S05]  /*0240*/  IMAD.MOV.U32 R6, RZ, RZ, RZ ;  /* 0x000000ffff067224 */ /* 0x002fca00078e00ff */
[----:B------:R-:W-:Y:S02]  /*0250*/  R2UR UR4, R6 ;  /* 0x00000000060472ca */ /* 0x000fe400000e0000 */
[----:B0-----:R-:W-:Y:S02]  /*0260*/  R2UR UR5, R7 ;  /* 0x00000000070572ca */ /* 0x001fe400000e0000 */
[----:B--2---:R-:W-:-:S05]  /*0270*/  IADD3 R2, PT, PT, RZ, -R7, RZ ;  /* 0x80000007ff027210 */ /* 0x004fca0007ffe0ff */
[----:B------:R-:W-:Y:S01]  /*0280*/  IMAD R3, R2, R9, RZ ;  /* 0x0000000902037224 */ /* 0x000fe200078e02ff */
[----:B------:R-:W-:-:S05]  /*0290*/  IABS R0, UR16 ;  /* 0x0000001000007c13 */ /* 0x000fca0008000000 */
[----:B------:R-:W-:Y:S01]  /*02a0*/  IMAD.HI.U32 R3, R7, R3, UR4 ;  /* 0x0000000407037e27 */ /* 0x000fe2000f8e0003 */
[----:B------:R-:W-:-:S04]  /*02b0*/  R2UR UR6, R0 ;  /* 0x00000000000672ca */ /* 0x000fc800000e0000 */
[----:B------:R-:W-:Y:S01]  /*02c0*/  R2UR UR4, R3 ;  /* 0x00000000030472ca */ /* 0x000fe200000e0000 */
[----:B------:R-:W-:-:S12]  /*02d0*/  UIMAD.WIDE.U32 UR20, UR33, UR8, URZ ;  /* 0x00000008211472a5 */ /* 0x000fd8000f8e00ff */
[----:B------:R-:W-:-:S07]  /*02e0*/  UIMAD.WIDE.U32 UR4, UR4, UR6, URZ ;  /* 0x00000006040472a5 */ /* 0x000fce000f8e00ff */
[----:B------:R-:W-:Y:S02]  /*02f0*/  UMOV UR17, UR5 ;  /* 0x0000000500117c82 */ /* 0x000fe40008000000 */
[----:B------:R-:W-:Y:S01]  /*0300*/  IADD3 R0, PT, PT, RZ, -UR17, RZ ;  /* 0x80000011ff007c10 */ /* 0x000fe2000fffe0ff */
[----:B------:R-:W-:-:S04]  /*0310*/  UIMAD.WIDE.U32 UR18, UR33, UR12, URZ ;  /* 0x0000000c211272a5 */ /* 0x000fc8000f8e00ff */
[----:B------:R-:W-:Y:S01]  /*0320*/  IMAD R0, R9, R0, UR6 ;  /* 0x0000000609007e24 */ /* 0x000fe2000f8e0200 */
[----:B------:R-:W0:Y:S01]  /*0330*/  LDCU.128 UR4, c[0x0][0x460] ;  /* 0x00008c00ff0477ac */ /* 0x000e220008000c00 */
[----:B------:R-:W-:-:S03]  /*0340*/  UIMAD UR19, UR33, UR13, UR19 ;  /* 0x0000000d211372a4 */ /* 0x000fc6000f8e0213 */
[----:B------:R-:W-:Y:S01]  /*0350*/  ISETP.GT.U32.AND P0, PT, R9, R0, PT ;  /* 0x000000000900720c */ /* 0x000fe20003f04070 */
[----:B------:R-:W-:Y:S01]  /*0360*/  UIMAD UR13, UR33, UR9, UR21 ;  /* 0x00000009210d72a4 */ /* 0x000fe2000f8e0215 */
[----:B------:R-:W-:Y:S01]  /*0370*/  UMOV UR12, UR20 ;  /* 0x00000014000c7c82 */ /* 0x000fe20008000000 */
[----:B------:R-:W-:Y:S01]  /*0380*/  UIMAD.WIDE.U32 UR8, UR16, UR14, UR18 ;  /* 0x0000000e100872a5 */ /* 0x000fe2000f8e0012 */
[----:B------:R-:W1:Y:S03]  /*0390*/  LDCU.64 UR20, c[0x0][0x4a0] ;  /* 0x00009400ff1477ac */ /* 0x000e660008000a00 */
[----:B------:R-:W-:Y:S02]  /*03a0*/  UIMAD UR15, UR16, UR15, UR9 ;  /* 0x0000000f100f72a4 */ /* 0x000fe4000f8e0209 */
[----:B---3--:R-:W-:Y:S02]  /*03b0*/  ULEA UR9, UR25, 0xfffffc00, 0xa ;  /* 0xfffffc0019097891 */ /* 0x008fe4000f8e50ff */
[----:B------:R-:W-:-:S02]  /*03c0*/  UIMAD.WIDE.U32 UR12, UR16, UR10, UR12 ;  /* 0x0000000a100c72a5 */ /* 0x000fc4000f8e000c */
[----:B------:R-:W-:Y:S02]  /*03d0*/  UIADD3 UR8, UP0, UPT, UR9, UR8, URZ ;  /* 0x0000000809087290 */ /* 0x000fe4000ff1e0ff */
[----:B------:R-:W-:Y:S02]  /*03e0*/  USHF.R.S32.HI UR10, URZ, 0x1f, UR9 ;  /* 0x0000001fff0a7899 */ /* 0x000fe40008011409 */
[----:B----4-:R-:W-:Y:S01]  /*03f0*/  UIMAD.WIDE.U32 UR18, UR33, UR22, URZ ;  /* 0x00000016211272a5 */ /* 0x010fe2000f8e00ff */
[----:B------:R-:W-:Y:S01]  /*0400*/  VOTEU.ANY UP1, P0 ;  /* 0x0000000000ff7886 */ /* 0x000fe20000020100 */
[----:B------:R-:W-:Y:S01]  /*0410*/  PLOP3.LUT P0, PT, PT, PT, UP1, 0x80, 0x8 ;  /* 0x000000000008781c */ /* 0x000fe20003f0f018 */
[----:B0-----:R-:W-:Y:S02]  /*0420*/  ULEA UR24, UP2, UR8, UR4, 0x2 ;  /* 0x0000000408187291 */ /* 0x001fe4000f8410ff */
[----:B------:R-:W-:Y:S02]  /*0430*/  UIADD3.X UR26, UPT, UPT, UR10, UR15, URZ, UP0, !UPT ;  /* 0x0000000f0a1a7290 */ /* 0x000fe400087fe4ff */
[----:B------:R-:W-:-:S02]  /*0440*/  UIMAD UR19, UR33, UR23, UR19 ;  /* 0x00000017211372a4 */ /* 0x000fc4000f8e0213 */
[----:B------:R-:W-:Y:S02]  /*0450*/  ULEA.HI.X UR26, UR8, UR5, UR26, 0x2, UP2 ;  /* 0x00000005081a7291 */ /* 0x000fe400090f141a */
[----:B-1----:R-:W-:Y:S02]  /*0460*/  UIMAD.WIDE.U32 UR4, UR16, UR20, UR18 ;  /* 0x00000014100472a5 */ /* 0x002fe4000f8e0012 */
[----:B------:R-:W-:Y:S02]  /*0470*/  UISETP.NE.U32.AND UP0, UPT, UR30, URZ, UPT ;  /* 0x000000ff1e00728c */ /* 0x000fe4000bf05070 */
[----:B------:R-:W-:Y:S01]  /*0480*/  UIMAD UR30, UR16, UR21, UR5 ;  /* 0x00000015101e72a4 */ /* 0x000fe2000f8e0205 */
[----:B------:R-:W-:Y:S01]  /*0490*/  @!P0 IADD3 R0, PT, PT, R0, -R9, RZ ;  /* 0x8000000900008210 */ /* 0x000fe20007ffe0ff */
[----:B------:R-:W-:Y:S02]  /*04a0*/  UISETP.NE.AND.EX UP0, UPT, UR31, URZ, UPT, UP0 ;  /* 0x000000ff1f00728c */ /* 0x000fe4000bf05300 */
[----:B------:R-:W-:-:S02]  /*04b0*/  ULOP3.LUT UR5, UR16, UR29, URZ, 0x3c, !UPT ;  /* 0x0000001d10057292 */ /* 0x000fc4000f8e3cff */
[----:B------:R-:W-:Y:S01]  /*04c0*/  UIADD3 UR12, UP3, UPT, UR9, UR12, URZ ;  /* 0x0000000c090c7290 */ /* 0x000fe2000ff7e0ff */
[----:B------:R-:W-:Y:S01]  /*04d0*/  ISETP.GE.U32.AND P0, PT, R0, R9, PT ;  /* 0x000000090000720c */ /* 0x000fe20003f06070 */
[----:B------:R-:W-:Y:S01]  /*04e0*/  UIMAD UR11, UR16, UR11, UR13 ;  /* 0x0000000b100b72a4 */ /* 0x000fe2000f8e020d */
[----:B------:R-:W0:Y:S01]  /*04f0*/  LDCU.64 UR22, c[0x0][0x3b0] ;  /* 0x00007600ff1677ac */ /* 0x000e220008000a00 */
[----:B------:R-:W-:Y:S02]  /*0500*/  ULEA UR27, UP4, UR12, UR6, 0x2 ;  /* 0x000000060c1b7291 */ /* 0x000fe4000f8810ff */
[----:B------:R-:W-:Y:S02]  /*0510*/  UIADD3.X UR28, UPT, UPT, UR10, UR11, URZ, UP3, !UPT ;  /* 0x0000000b0a1c7290 */ /* 0x000fe40009ffe4ff */
[----:B------:R-:W-:Y:S02]  /*0520*/  @!UP1 UIADD3 UR17, UPT, UPT, UR17, 0x1, URZ ;  /* 0x0000000111119890 */ /* 0x000fe4000fffe0ff */
[----:B------:R-:W-:Y:S01]  /*0530*/  UISETP.GE.AND UP1, UPT, UR5, URZ, UPT ;  /* 0x000000ff0500728c */ /* 0x000fe2000bf26270 */
[----:B------:R-:W1:Y:S01]  /*0540*/  @UP0 LDCU UR5, c[0x0][0x384] ;  /* 0x00007080ff0507ac */ /* 0x000e620008000800 */
[----:B------:R-:W-:Y:S01]  /*0550*/  ULEA.HI.X UR28, UR12, UR7, UR28, 0x2, UP4 ;  /* 0x000000070c1c7291 */ /* 0x000fe2000a0f141c */
[----:B------:R-:W2:Y:S01]  /*0560*/  LDCU.64 UR12, c[0x0][0x3c8] ;  /* 0x00007900ff0c77ac */ /* 0x000ea20008000a00 */
[----:B------:R-:W-:Y:S01]  /*0570*/  UISETP.NE.AND UP3, UPT, UR29, URZ, UPT ;  /* 0x000000ff1d00728c */ /* 0x000fe2000bf65270 */
[----:B------:R-:W3:Y:S01]  /*0580*/  LDCU.64 UR14, c[0x0][0x528] ;  /* 0x0000a500ff0e77ac */ /* 0x000ee20008000a00 */
[----:B------:R-:W-:Y:S01]  /*0590*/  VOTEU.ANY UP2, P0 ;  /* 0x0000000000ff7886 */ /* 0x000fe20000040100 */
[----:B------:R-:W4:Y:S04]  /*05a0*/  @UP0 LDCU UR11, c[0x0][0x38c] ;  /* 0x00007180ff0b07ac */ /* 0x000f280008000800 */
[----:B------:R-:W-:Y:S01]  /*05b0*/  @UP2 UIADD3 UR17, UPT, UPT, UR17, 0x1, URZ ;  /* 0x0000000111112890 */ /* 0x000fe2000fffe0ff */
[----:B------:R-:W4:Y:S01]  /*05c0*/  @UP0 LDCU.64 UR20, c[0x0][0x480] ;  /* 0x00009000ff1407ac */ /* 0x000f220008000a00 */
[----:B0-----:R-:W-:-:S02]  /*05d0*/  UIMAD.WIDE.U32 UR6, UR33, UR22, URZ ;  /* 0x00000016210672a5 */ /* 0x001fc4000f8e00ff */
[----:B------:R-:W-:Y:S02]  /*05e0*/  @!UP1 UIADD3 UR17, UPT, UPT, -UR17, URZ, URZ ;  /* 0x000000ff11119290 */ /* 0x000fe4000fffe1ff */
[----:B------:R-:W-:Y:S02]  /*05f0*/  UIMAD UR7, UR33, UR23, UR7 ;  /* 0x00000017210772a4 */ /* 0x000fe4000f8e0207 */
[----:B------:R-:W-:Y:S02]  /*0600*/  @!UP3 ULOP3.LUT UR17, URZ, UR29, URZ, 0x33, !UPT ;  /* 0x0000001dff11b292 */ /* 0x000fe4000f8e33ff */
[----:B-1----:R-:W-:Y:S02]  /*0610*/  @UP0 UIMAD UR5, UR33, UR5, UR16 ;  /* 0x00000005210502a4 */ /* 0x002fe4000f8e0210 */
[----:B------:R-:W-:Y:S02]  /*0620*/  UIADD3 UR4, UP1, UPT, UR9, UR4, URZ ;  /* 0x0000000409047290 */ /* 0x000fe4000ff3e0ff */
[----:B--2---:R-:W-:-:S02]  /*0630*/  UIMAD.WIDE.U32 UR6, UR17, UR12, UR6 ;  /* 0x0000000c110672a5 */ /* 0x004fc4000f8e0006 */
[----:B------:R-:W-:Y:S01]  /*0640*/  @UP0 UIMAD UR5, UR5, UR25, URZ ;  /* 0x00000019050502a4 */ /* 0x000fe2000f8e02ff */
[----:B------:R-:W0:Y:S01]  /*0650*/  LDCU.64 UR18, c[0x0][0x448] ;  /* 0x00008900ff1277ac */ /* 0x000e220008000a00 */
[----:B------:R-:W-:Y:S02]  /*0660*/  UIADD3.X UR30, UPT, UPT, UR10, UR30, URZ, UP1, !UPT ;  /* 0x0000001e0a1e7290 */ /* 0x000fe40008ffe4ff */
[----:B---3--:R-:W-:Y:S02]  /*0670*/  ULEA UR29, UP1, UR4, UR14, 0x2 ;  /* 0x0000000e041d7291 */ /* 0x008fe4000f8210ff */
[----:B------:R-:W-:Y:S02]  /*0680*/  USHF.R.S32.HI UR8, URZ, 0x1f, UR17 ;  /* 0x0000001fff087899 */ /* 0x000fe40008011411 */
[----:B------:R-:W-:Y:S02]  /*0690*/  UIADD3 UR9, UP2, UPT, UR9, UR6, URZ ;  /* 0x0000000609097290 */ /* 0x000fe4000ff5e0ff */
[----:B----4-:R-:W-:-:S02]  /*06a0*/  @UP0 UIMAD UR6, UR5, UR11, URZ ;  /* 0x0000000b050602a4 */ /* 0x010fc4000f8e02ff */
[----:B------:R-:W-:Y:S02]  /*06b0*/  ULEA.HI.X UR30, UR4, UR15, UR30, 0x2, UP1 ;  /* 0x0000000f041e7291 */ /* 0x000fe400088f141e */
[----:B------:R-:W-:Y:S01]  /*06c0*/  UIMAD UR8, UR8, UR12, URZ ;  /* 0x0000000c080872a4 */ /* 0x000fe2000f8e02ff */
[----:B------:R-:W-:Y:S01]  /*06d0*/  UMOV UR4, URZ ;  /* 0x000000ff00047c82 */ /* 0x000fe20008000000 */
[----:B------:R-:W-:Y:S01]  /*06e0*/  UMOV UR5, URZ ;  /* 0x000000ff00057c82 */ /* 0x000fe20008000000 */
[----:B------:R-:W-:Y:S02]  /*06f0*/  @UP0 UIMAD.WIDE UR4, UR6, 0x8, UR20 ;  /* 0x00000008060408a5 */ /* 0x000fe4000f8e0214 */
[----:B------:R-:W-:Y:S02]  /*0700*/  UISETP.GE.AND UP0, UPT, UR25, 0x1, UPT ;  /* 0x000000011900788c */ /* 0x000fe4000bf06270 */
[----:B------:R-:W-:Y:S01]  /*0710*/  UIMAD UR8, UR17, UR13, UR8 ;  /* 0x0000000d110872a4 */ /* 0x000fe2000f8e0208 */
[----:B------:R-:W-:-:S03]  /*0720*/  HFMA2 R142, -RZ, RZ, 0, 0 ;  /* 0x00000000ff8e7431 */ /* 0x000fc600000001ff */
[----:B------:R-:W-:Y:S02]  /*0730*/  UIADD3 UR8, UPT, UPT, UR7, UR8, URZ ;  /* 0x0000000807087290 */ /* 0x000fe4000fffe0ff */
[----:B0-----:R-:W-:Y:S02]  /*0740*/  ULEA UR32, UP3, UR9, UR18, 0x2 ;  /* 0x0000001209207291 */ /* 0x001fe4000f8610ff */
[----:B------:R-:W-:-:S04]  /*0750*/  UIADD3.X UR31, UPT, UPT, UR10, UR8, URZ, UP2, !UPT ;  /* 0x000000080a1f7290 */ /* 0x000fc800097fe4ff */
[----:B------:R-:W-:Y:S01]  /*0760*/  ULEA.HI.X UR31, UR9, UR19, UR31, 0x2, UP3 ;  /* 0x00000013091f7291 */ /* 0x000fe200098f141f */
[----:B------:R-:W-:Y:S11]  /*0770*/  BRA.U !UP0, `(.L_x_4164) ;  /* 0x0000008108447547 */ /* 0x000ff6000b800000 */
[----:B------:R-:W0:Y:S01]  /*0780*/  S2R R143, SR_TID.X ;  /* 0x00000000008f7919 */ /* 0x000e220000002100 */
[----:B------:R-:W1:Y:S01]  /*0790*/  S2UR UR7, SR_CgaCtaId ;  /* 0x00000000000779c3 */ /* 0x000e620000008800 */
[----:B------:R-:W2:Y:S01]  /*07a0*/  LDCU.64 UR22, c[0x0][0x3a0] ;  /* 0x00007400ff1677ac */ /* 0x000ea20008000a00 */
[----:B------:R-:W-:Y:S02]  /*07b0*/  MOV R145, RZ ;  /* 0x000000ff00917202 */ /* 0x000fe40000000f00 */
[----:B------:R-:W-:Y:S01]  /*07c0*/  MOV R142, RZ ;  /* 0x000000ff008e7202 */ /* 0x000fe20000000f00 */
[----:B------:R-:W3:Y:S01]  /*07d0*/  LDCU.64 UR8, c[0x0][0x3d8] ;  /* 0x00007b00ff0877ac */ /* 0x000ee20008000a00 */
[----:B------:R-:W-:Y:S01]  /*07e0*/  UMOV UR6, 0x400 ;  /* 0x0000040000067882 */ /* 0x000fe20000000000 */
[----:B--2---:R-:W-:Y:S01]  /*07f0*/  UIMAD.WIDE.U32 UR18, UR16, UR22, URZ ;  /* 0x00000016101272a5 */ /* 0x004fe2000f8e00ff */
[----:B------:R-:W2:Y:S01]  /*0800*/  LDCU UR22, c[0x0][0x394] ;  /* 0x00007280ff1677ac */ /* 0x000ea20008000800 */
[----:B-1----:R-:W-:-:S02]  /*0810*/  ULEA UR6, UR7, UR6, 0x18 ;  /* 0x0000000607067291 */ /* 0x002fc4000f8ec0ff */
[----:B---3--:R-:W-:Y:S02]  /*0820*/  UIMAD.WIDE.U32 UR20, UR16, UR8, URZ ;  /* 0x00000008101472a5 */ /* 0x008fe4000f8e00ff */
[----:B------:R-:W-:Y:S01]  /*0830*/  UIMAD UR23, UR16, UR23, UR19 ;  /* 0x00000017101772a4 */ /* 0x000fe2000f8e0213 */
[C---:B0-----:R-:W-:Y:S01]  /*0840*/  SHF.L.U32 R0, R143.reuse, 0x4, RZ ;  /* 0x000000048f007819 */ /* 0x041fe200000006ff */
[----:B------:R-:W-:Y:S01]  /*0850*/  UIMAD UR25, UR16, UR9, UR21 ;  /* 0x00000009101972a4 */ /* 0x000fe2000f8e0215 */
[----:B------:R-:W-:Y:S02]  /*0860*/  LOP3.LUT R201, R143, 0x1f, RZ, 0xc0, !PT ;  /* 0x0000001f8fc97812 */ /* 0x000fe400078ec0ff */
[C---:B------:R-:W-:Y:S02]  /*0870*/  LOP3.LUT R2, R0.reuse, 0x3e00, RZ, 0xc0, !PT ;  /* 0x00003e0000027812 */ /* 0x040fe400078ec0ff */
[----:B------:R-:W-:Y:S02]  /*0880*/  LEA.HI R0, R0, R0, RZ, 0x1b ;  /* 0x0000000000007211 */ /* 0x000fe400078fd8ff */
[----:B------:R-:W-:-:S02]  /*0890*/  LOP3.LUT R141, R2, 0x1f, R143, 0xf8, !PT ;  /* 0x0000001f028d7812 */ /* 0x000fc400078ef88f */
[----:B------:R-:W-:Y:S02]  /*08a0*/  LEA R140, R143, UR6, 0x3 ;  /* 0x000000068f8c7c11 */ /* 0x000fe4000f8e18ff */
[----:B------:R-:W-:Y:S02]  /*08b0*/  LEA R139, R0, UR6, 0x2 ;  /* 0x00000006008b7c11 */ /* 0x000fe4000f8e10ff */
        /* <DEDUP_REMOVED lines=14> */
[----:B--2---:R-:W-:-:S07]  /*09a0*/  LOP3.LUT R124, R141, 0x1e0, RZ, 0xfc, !PT ;  /* 0x000001e08d7c7812 */ /* 0x004fce00078efcff */
.L_x_4212:
        /* <DEDUP_REMOVED lines=13> */
[----:B---3--:R-:W3:Y:S01]  /*0a80*/  LDCU.64 UR42, c[0x0][0x478] ;  /* 0x00008f00ff2a77ac */ /* 0x008ee20008000a00 */
[----:B0-----:R-:W-:-:S02]  /*0a90*/  UIMAD.WIDE.U32 UR38, UR33, UR12, UR6 ;  /* 0x0000000c212672a5 */ /* 0x001fc4000f8e0006 */
[----:B-1----:R-:W-:Y:S02]  /*0aa0*/  UIMAD.WIDE.U32 UR36, UR33, UR8, UR6 ;  /* 0x00000008212472a5 */ /* 0x002fe4000f8e0006 */
[----:B------:R-:W-:-:S03]  /*0ab0*/  UIMAD UR13, UR33, UR13, UR39 ;  /* 0x0000000d210d72a4 */ /* 0x000fc6000f8e0227 */
[----:B------:R-:W-:Y:S01]  /*0ac0*/  UMOV UR12, UR38 ;  /* 0x00000026000c7c82 */ /* 0x000fe20008000000 */
[----:B------:R-:W-:Y:S02]  /*0ad0*/  UIMAD UR9, UR33, UR9, UR37 ;  /* 0x00000009210972a4 */ /* 0x000fe4000f8e0225 */
[----:B------:R-:W-:Y:S01]  /*0ae0*/  UIMAD.WIDE.U32 UR12, UR16, UR14, UR12 ;  /* 0x0000000e100c72a5 */ /* 0x000fe2000f8e000c */
[----:B------:R-:W-:Y:S02]  /*0af0*/  UMOV UR8, UR36 ;  /* 0x0000002400087c82 */ /* 0x000fe40008000000 */
        /* <DEDUP_REMOVED lines=10> */
[----:B------:R-:W-:Y:S01]  /*0ba0*/  BAR.SYNC.DEFER_BLOCKING 0x0 ;  /* 0x0000000000007b1d */ /* 0x000fe20000010000 */
[----:B------:R-:W-:Y:S01]  /*0bb0*/  LEA.HI.X R3, R0, UR43, R3, 0x2, P1 ;  /* 0x0000002b00037c11 */ /* 0x000fe200088f1403 */
[----:B------:R-:W-:Y:S01]  /*0bc0*/  HFMA2 R0, -RZ, RZ, 0, 0 ;  /* 0x00000000ff007431 */ /* 0x000fe200000001ff */
[----:B------:R-:W-:-:S02]  /*0bd0*/  LEA.HI.X R5, R5, UR41, R6, 0x2, P0 ;  /* 0x0000002905057c11 */ /* 0x000fc400080f1406 */
[----:B------:R-:W-:Y:S01]  /*0be0*/  SHF.L.U32 R6, R141, 0x2, RZ ;  /* 0x000000028d067819 */ /* 0x000fe200000006ff */
[----:B------:R-:W1:Y:S03]  /*0bf0*/  S2R R123, SR_LANEID ;  /* 0x00000000007b7919 */ /* 0x000e660000000000 */
[C---:B------:R-:W-:Y:S01]  /*0c00*/  IADD3 R10, P1, PT, R6.reuse, UR24, RZ ;  /* 0x00000018060a7c10 */ /* 0x040fe2000ff3e0ff */
[----:B------:R-:W2:Y:S01]  /*0c10*/  S2UR UR8, SR_CgaCtaId ;  /* 0x00000000000879c3 */ /* 0x000ea20000008800 */
[C---:B------:R-:W-:Y:S01]  /*0c20*/  IADD3 R8, P2, PT, R6.reuse, UR27, RZ ;  /* 0x0000001b06087c10 */ /* 0x040fe2000ff5e0ff */
[----:B0-----:R-:W-:Y:S01]  /*0c30*/  UIADD3 UR50, UPT, UPT, -UR6, UR13, URZ ;  /* 0x0000000d06327290 */ /* 0x001fe2000fffe1ff */
[----:B------:R-:W-:Y:S01]  /*0c40*/  IADD3 R6, P0, PT, R6, UR29, RZ ;  /* 0x0000001d06067c10 */ /* 0x000fe2000ff1e0ff */
[----:B------:R-:W-:Y:S01]  /*0c50*/  IMAD.SHL.U32 R26, R143, 0x10, RZ ;  /* 0x000000108f1a7824 */ /* 0x000fe200078e00ff */
[----:B------:R-:W-:Y:S01]  /*0c60*/  IADD3.X R11, PT, PT, RZ, UR26, RZ, P1, !PT ;  /* 0x0000001aff0b7c10 */ /* 0x000fe20008ffe4ff */
[----:B------:R-:W-:Y:S01]  /*0c70*/  UMOV UR12, 0x400 ;  /* 0x00000400000c7882 */ /* 0x000fe20000000000 */
[----:B------:R-:W-:Y:S01]  /*0c80*/  IADD3.X R7, PT, PT, RZ, UR30, RZ, P0, !PT ;  /* 0x0000001eff077c10 */ /* 0x000fe200087fe4ff */
[----:B------:R-:W-:Y:S01]  /*0c90*/  HFMA2 R41, -RZ, RZ, 0, 0 ;  /* 0x00000000ff297431 */ /* 0x000fe200000001ff */
[----:B------:R-:W-:-:S02]  /*0ca0*/  ISETP.GE.AND P0, PT, R141, UR50, PT ;  /* 0x000000328d007c0c */ /* 0x000fc4000bf06270 */
[----:B------:R-:W-:Y:S02]  /*0cb0*/  MOV R45, RZ ;  /* 0x000000ff002d7202 */ /* 0x000fe40000000f00 */
[----:B------:R-:W-:Y:S02]  /*0cc0*/  CS2R R42, SRZ ;  /* 0x00000000002a7805 */ /* 0x000fe4000001ff00 */
[----:B------:R-:W-:Y:S01]  /*0cd0*/  IADD3.X R9, PT, PT, RZ, UR28, RZ, P2, !PT ;  /* 0x0000001cff097c10 */ /* 0x000fe200097fe4ff */
[----:B------:R-:W-:Y:S01]  /*0ce0*/  IMAD.MOV.U32 R49, RZ, RZ, RZ ;  /* 0x000000ffff317224 */ /* 0x000fe200078e00ff */
[----:B------:R-:W-:Y:S02]  /*0cf0*/  ISETP.GE.AND P1, PT, R137, UR50, PT ;  /* 0x0000003289007c0c */ /* 0x000fe4000bf26270 */
[----:B------:R-:W-:Y:S01]  /*0d00*/  MOV R47, RZ ;  /* 0x000000ff002f7202 */ /* 0x000fe20000000f00 */
[----:B------:R-:W-:Y:S01]  /*0d10*/  HFMA2 R51, -RZ, RZ, 0, 0 ;  /* 0x00000000ff337431 */ /* 0x000fe200000001ff */
[----:B------:R-:W-:Y:S01]  /*0d20*/  ISETP.GE.AND P2, PT, R138, UR50, PT ;  /* 0x000000328a007c0c */ /* 0x000fe2000bf46270 */
[----:B------:R-:W-:Y:S01]  /*0d30*/  HFMA2 R53, -RZ, RZ, 0, 0 ;  /* 0x00000000ff357431 */ /* 0x000fe200000001ff */
[----:B------:R-:W-:Y:S01]  /*0d40*/  ISETP.GE.AND P3, PT, R133, UR50, PT ;  /* 0x0000003285007c0c */ /* 0x000fe2000bf66270 */
[----:B------:R-:W3:Y:S01]  /*0d50*/  @!P0 LDG.E R13, desc[UR34][R10.64] ;  /* 0x000000220a0d8981 */ /* 0x000ee2000c1e1900 */
[----:B------:R-:W-:Y:S01]  /*0d60*/  ISETP.GE.AND P0, PT, R132, UR50, PT ;  /* 0x0000003284007c0c */ /* 0x000fe2000bf06270 */
[----:B------:R-:W-:Y:S01]  /*0d70*/  HFMA2 R55, -RZ, RZ, 0, 0 ;  /* 0x00000000ff377431 */ /* 0x000fe200000001ff */
[----:B------:R-:W-:Y:S01]  /*0d80*/  ISETP.GE.AND P6, PT, R136, UR50, PT ;  /* 0x0000003288007c0c */ /* 0x000fe2000bfc6270 */
[----:B------:R-:W-:Y:S01]  /*0d90*/  IMAD.MOV.U32 R36, RZ, RZ, RZ ;  /* 0x000000ffff247224 */ /* 0x000fe200078e00ff */
[----:B------:R-:W-:Y:S01]  /*0da0*/  ISETP.GE.AND P4, PT, R134, UR50, PT ;  /* 0x0000003286007c0c */ /* 0x000fe2000bf86270 */
[----:B----4-:R-:W4:Y:S01]  /*0db0*/  @!P1 LDG.E R15, desc[UR34][R10.64+0x100] ;  /* 0x000100220a0f9981 */ /* 0x010f22000c1e1900 */
[----:B------:R-:W-:Y:S01]  /*0dc0*/  ISETP.GE.AND P5, PT, R135, UR50, PT ;  /* 0x0000003287007c0c */ /* 0x000fe2000bfa6270 */
[----:B------:R-:W-:Y:S01]  /*0dd0*/  HFMA2 R38, -RZ, RZ, 0, 0 ;  /* 0x00000000ff267431 */ /* 0x000fe200000001ff */
[----:B------:R-:W-:Y:S01]  /*0de0*/  MOV R149, RZ ;  /* 0x000000ff00957202 */ /* 0x000fe20000000f00 */
[----:B------:R-:W4:Y:S01]  /*0df0*/  @!P2 LDG.E R0, desc[UR34][R10.64+0x80] ;  /* 0x000080220a00a981 */ /* 0x000f22000c1e1900 */
[----:B------:R-:W-:Y:S01]  /*0e00*/  HFMA2 R151, -RZ, RZ, 0, 0 ;  /* 0x00000000ff977431 */ /* 0x000fe200000001ff */
[----:B------:R-:W-:Y:S01]  /*0e10*/  MOV R157, RZ ;  /* 0x000000ff009d7202 */ /* 0x000fe20000000f00 */
[----:B------:R-:W0:Y:S01]  /*0e20*/  LDCU.64 UR10, c[0x0][0x508] ;  /* 0x0000a100ff0a77ac */ /* 0x000e220008000a00 */
[----:B------:R-:W4:Y:S01]  /*0e30*/  @!P0 LDG.E R16, desc[UR34][R10.64+0x380] ;  /* 0x000380220a108981 */ /* 0x000f22000c1e1900 */
[----:B------:R-:W-:-:S02]  /*0e40*/  ISETP.GE.AND P0, PT, R131, UR50, PT ;  /* 0x0000003283007c0c */ /* 0x000fc4000bf06270 */
[----:B------:R-:W-:Y:S01]  /*0e50*/  ISETP.GE.AND P1, PT, R129, UR50, PT ;  /* 0x0000003281007c0c */ /* 0x000fe2000bf26270 */
[----:B------:R-:W4:Y:S01]  /*0e60*/  @!P3 LDG.E R19, desc[UR34][R10.64+0x300] ;  /* 0x000300220a13b981 */ /* 0x000f22000c1e1900 */
[----:B------:R-:W-:Y:S01]  /*0e70*/  ISETP.GE.AND P2, PT, R128, UR50, PT ;  /* 0x0000003280007c0c */ /* 0x000fe2000bf46270 */
[----:B------:R-:W0:Y:S01]  /*0e80*/  LDCU.64 UR14, c[0x0][0x510] ;  /* 0x0000a200ff0e77ac */ /* 0x000e220008000a00 */
[----:B------:R-:W-:Y:S01]  /*0e90*/  ISETP.GE.AND P3, PT, R127, UR50, PT ;  /* 0x000000327f007c0c */ /* 0x000fe2000bf66270 */
[----:B------:R-:W4:Y:S01]  /*0ea0*/  @!P6 LDG.E R12, desc[UR34][R10.64+0x180] ;  /* 0x000180220a0ce981 */ /* 0x000f22000c1e1900 */
[----:B------:R-:W0:Y:S03]  /*0eb0*/  LDCU.64 UR36, c[0x0][0x490] ;  /* 0x00009200ff2477ac */ /* 0x000e260008000a00 */
[----:B------:R-:W4:Y:S04]  /*0ec0*/  @!P4 LDG.E R14, desc[UR34][R10.64+0x280] ;  /* 0x000280220a0ec981 */ /* 0x000f28000c1e1900 */
[----:B------:R-:W4:Y:S01]  /*0ed0*/  @!P0 LDG.E R21, desc[UR34][R10.64+0x400] ;  /* 0x000400220a158981 */ /* 0x000f22000c1e1900 */
[----:B------:R-:W-:-:S02]  /*0ee0*/  ISETP.GE.AND P0, PT, R130, UR50, PT ;  /* 0x0000003282007c0c */ /* 0x000fc4000bf06270 */
[----:B------:R-:W-:Y:S01]  /*0ef0*/  ISETP.GE.AND P4, PT, R126, UR50, PT ;  /* 0x000000327e007c0c */ /* 0x000fe2000bf86270 */
        /* <DEDUP_REMOVED lines=11> */
[----:B--2---:R-:W-:-:S03]  /*0fb0*/  ULEA UR12, UR8, UR12, 0x18 ;  /* 0x0000000c080c7291 */ /* 0x004fc6000f8ec0ff */
[----:B-1----:R-:W-:-:S04]  /*0fc0*/  IADD3 R26, PT, PT, R26, R123, RZ ;  /* 0x0000007b1a1a7210 */ /* 0x002fc80007ffe0ff */
[CC--:B------:R-:W-:Y:S02]  /*0fd0*/  LEA.HI.SX32 R122, R26.reuse, R26.reuse, 0x1b ;  /* 0x0000001a1a7a7211 */ /* 0x0c0fe400078fdaff */
[----:B0-----:R-:W-:Y:S02]  /*0fe0*/  IADD3 R11, PT, PT, R26, 0x20, RZ ;  /* 0x000000201a0b7810 */ /* 0x001fe40007ffe0ff */
[----:B------:R-:W-:Y:S02]  /*0ff0*/  LEA R122, R122, UR12, 0x2 ;  /* 0x0000000c7a7a7c11 */ /* 0x000fe4000f8e10ff */
[----:B------:R-:W-:Y:S02]  /*1000*/  LEA.HI.SX32 R11, R11, R26, 0x1b ;  /* 0x0000001a0b0b7211 */ /* 0x000fe400078fdaff */
[C---:B------:R-:W-:Y:S02]  /*1010*/  IADD3 R29, PT, PT, R26.reuse, 0x40, RZ ;  /* 0x000000401a1d7810 */ /* 0x040fe40007ffe0ff */
[----:B------:R-:W-:-:S02]  /*1020*/  IADD3 R31, PT, PT, R26, 0x60, RZ ;  /* 0x000000601a1f7810 */ /* 0x000fc40007ffe0ff */
[C---:B------:R-:W-:Y:S02]  /*1030*/  IADD3 R33, PT, PT, R26.reuse, 0x80, RZ ;  /* 0x000000801a217810 */ /* 0x040fe40007ffe0ff */
[----:B------:R-:W-:Y:S02]  /*1040*/  LEA R121, R11, UR12, 0x2 ;  /* 0x0000000c0b797c11 */ /* 0x000fe4000f8e10ff */
[-C--:B------:R-:W-:Y:S02]  /*1050*/  LEA.HI.SX32 R29, R29, R26.reuse, 0x1b ;  /* 0x0000001a1d1d7211 */ /* 0x080fe400078fdaff */
[----:B------:R-:W-:Y:S02]  /*1060*/  IADD3 R11, PT, PT, R26, 0xc0, RZ ;  /* 0x000000c01a0b7810 */ /* 0x000fe40007ffe0ff */
[-C--:B------:R-:W-:Y:S02]  /*1070*/  LEA.HI.SX32 R31, R31, R26.reuse, 0x1b ;  /* 0x0000001a1f1f7211 */ /* 0x080fe400078fdaff */
[----:B------:R-:W-:-:S02]  /*1080*/  LEA.HI.SX32 R33, R33, R26, 0x1b ;  /* 0x0000001a21217211 */ /* 0x000fc400078fdaff */
[C---:B------:R-:W-:Y:S02]  /*1090*/  IADD3 R35, PT, PT, R26.reuse, 0xa0, RZ ;  /* 0x000000a01a237810 */ /* 0x040fe40007ffe0ff */
[----:B------:R-:W-:Y:S02]  /*10a0*/  LEA R120, R29, UR12, 0x2 ;  /* 0x0000000c1d787c11 */ /* 0x000fe4000f8e10ff */
[----:B------:R-:W-:Y:S02]  /*10b0*/  LEA.HI.SX32 R11, R11, R26, 0x1b ;  /* 0x0000001a0b0b7211 */ /* 0x000fe400078fdaff */
[----:B------:R-:W-:Y:S02]  /*10c0*/  LEA R119, R31, UR12, 0x2 ;  /* 0x0000000c1f777c11 */ /* 0x000fe4000f8e10ff */
[----:B------:R-:W-:Y:S02]  /*10d0*/  LEA R118, R33, UR12, 0x2 ;  /* 0x0000000c21767c11 */ /* 0x000fe4000f8e10ff */
[----:B------:R-:W-:-:S02]  /*10e0*/  IADD3 R29, PT, PT, R26, 0x100, RZ ;  /* 0x000001001a1d7810 */ /* 0x000fc40007ffe0ff */
[-C--:B------:R-:W-:Y:S02]  /*10f0*/  LEA.HI.SX32 R35, R35, R26.reuse, 0x1b ;  /* 0x0000001a23237211 */ /* 0x080fe400078fdaff */
[C---:B------:R-:W-:Y:S02]  /*1100*/  IADD3 R31, PT, PT, R26.reuse, 0x120, RZ ;  /* 0x000001201a1f7810 */ /* 0x040fe40007ffe0ff */
[C---:B------:R-:W-:Y:S02]  /*1110*/  IADD3 R33, PT, PT, R26.reuse, 0x140, RZ ;  /* 0x000001401a217810 */ /* 0x040fe40007ffe0ff */
[----:B------:R-:W-:Y:S02]  /*1120*/  LEA R116, R11, UR12, 0x2 ;  /* 0x0000000c0b747c11 */ /* 0x000fe4000f8e10ff */
[----:B------:R-:W-:Y:S02]  /*1130*/  IADD3 R11, PT, PT, R26, 0x160, RZ ;  /* 0x000001601a0b7810 */ /* 0x000fe40007ffe0ff */
[----:B------:R-:W-:-:S02]  /*1140*/  LEA.HI.SX32 R29, R29, R26, 0x1b ;  /* 0x0000001a1d1d7211 */ /* 0x000fc400078fdaff */
[----:B------:R-:W-:Y:S02]  /*1150*/  LEA R117, R35, UR12, 0x2 ;  /* 0x0000000c23757c11 */ /* 0x000fe4000f8e10ff */
[-C--:B------:R-:W-:Y:S02]  /*1160*/  LEA.HI.SX32 R31, R31, R26.reuse, 0x1b ;  /* 0x0000001a1f1f7211 */ /* 0x080fe400078fdaff */
[-C--:B------:R-:W-:Y:S02]  /*1170*/  LEA.HI.SX32 R33, R33, R26.reuse, 0x1b ;  /* 0x0000001a21217211 */ /* 0x080fe400078fdaff */
[----:B------:R-:W-:Y:S02]  /*1180*/  LEA.HI.SX32 R11, R11, R26, 0x1b ;  /* 0x0000001a0b0b7211 */ /* 0x000fe400078fdaff */
[----:B------:R-:W-:Y:S01]  /*1190*/  LEA R114, R29, UR12, 0x2 ;  /* 0x0000000c1d727c11 */ /* 0x000fe2000f8e10ff */
[----:B------:R-:W-:Y:S01]  /*11a0*/  VIADD R29, R26, 0x1e0 ;  /* 0x000001e01a1d7836 */ /* 0x000fe20000000000 */
[----:B------:R-:W-:-:S02]  /*11b0*/  LEA R113, R31, UR12, 0x2 ;  /* 0x0000000c1f717c11 */ /* 0x000fc4000f8e10ff */
[----:B------:R-:W-:Y:S02]  /*11c0*/  LEA R112, R33, UR12, 0x2 ;  /* 0x0000000c21707c11 */ /* 0x000fe4000f8e10ff */
[----:B------:R-:W-:Y:S02]  /*11d0*/  LEA R111, R11, UR12, 0x2 ;  /* 0x0000000c0b6f7c11 */ /* 0x000fe4000f8e10ff */
[----:B------:R-:W-:-:S04]  /*11e0*/  LEA.HI.SX32 R29, R29, R26, 0x1b ;  /* 0x0000001a1d1d7211 */ /* 0x000fc800078fdaff */
[----:B------:R-:W-:Y:S02]  /*11f0*/  LEA R107, R29, UR12, 0x2 ;  /* 0x0000000c1d6b7c11 */ /* 0x000fe4000f8e10ff */
[----:B------:R-:W-:Y:S02]  /*1200*/  P2R R34, PR, RZ, 0x1 ;  /* 0x00000001ff227803 */ /* 0x000fe40000000000 */
[----:B------:R-:W-:Y:S02]  /*1210*/  ISETP.GE.AND P0, PT, R141, UR50, PT ;  /* 0x000000328d007c0c */ /* 0x000fe4000bf06270 */
[----:B------:R-:W-:Y:S02]  /*1220*/  P2R R32, PR, RZ, 0x2 ;  /* 0x00000002ff207803 */ /* 0x000fe40000000000 */
[----:B------:R-:W-:Y:S02]  /*1230*/  P2R R30, PR, RZ, 0x4 ;  /* 0x00000004ff1e7803 */ /* 0x000fe40000000000 */
[----:B------:R-:W-:-:S02]  /*1240*/  ISETP.GE.AND P1, PT, R136, UR50, PT ;  /* 0x0000003288007c0c */ /* 0x000fc4000bf26270 */
[----:B------:R-:W-:Y:S02]  /*1250*/  P2R R28, PR, RZ, 0x8 ;  /* 0x00000008ff1c7803 */ /* 0x000fe40000000000 */
[----:B------:R-:W-:Y:S02]  /*1260*/  ISETP.GE.AND P2, PT, R137, UR50, PT ;  /* 0x0000003289007c0c */ /* 0x000fe4000bf46270 */
[----:B------:R-:W-:Y:S01]  /*1270*/  ISETP.GE.AND P3, PT, R138, UR50, PT ;  /* 0x000000328a007c0c */ /* 0x000fe2000bf66270 */
[----:B------:R-:W-:Y:S01]  /*1280*/  HFMA2 R10, -RZ, RZ, 0, 0 ;  /* 0x00000000ff0a7431 */ /* 0x000fe200000001ff */
[----:B---3--:R0:W-:Y:S02]  /*1290*/  STS [R122], R13 ;  /* 0x0000000d7a007388 */ /* 0x0081e40000000800 */
[----:B0-----:R-:W-:Y:S02]  /*12a0*/  VIADD R13, R26, 0xe0 ;  /* 0x000000e01a0d7836 */ /* 0x001fe40000000000 */
[----:B----4-:R-:W-:Y:S03]  /*12b0*/  STS [R121+0x80], R0 ;  /* 0x0000800079007388 */ /* 0x010fe60000000800 */
[----:B------:R-:W-:Y:S01]  /*12c0*/  LEA.HI.SX32 R13, R13, R26, 0x1b ;  /* 0x0000001a0d0d7211 */ /* 0x000fe200078fdaff */
[----:B------:R0:W-:Y:S03]  /*12d0*/  STS [R120+0x100], R15 ;  /* 0x0001000f78007388 */ /* 0x0001e60000000800 */
[----:B------:R-:W-:-:S02]  /*12e0*/  LEA R115, R13, UR12, 0x2 ;  /* 0x0000000c0d737c11 */ /* 0x000fc4000f8e10ff */
[C---:B------:R-:W-:Y:S01]  /*12f0*/  IADD3 R13, PT, PT, R26.reuse, 0x180, RZ ;  /* 0x000001801a0d7810 */ /* 0x040fe20007ffe0ff */
[----:B------:R-:W-:Y:S01]  /*1300*/  STS [R119+0x180], R12 ;  /* 0x0001800c77007388 */ /* 0x000fe20000000800 */
[----:B0-----:R-:W-:Y:S02]  /*1310*/  IADD3 R15, PT, PT, R26, 0x1a0, RZ ;  /* 0x000001a01a0f7810 */ /* 0x001fe40007ffe0ff */
[-C--:B------:R-:W-:Y:S02]  /*1320*/  LEA.HI.SX32 R13, R13, R26.reuse, 0x1b ;  /* 0x0000001a0d0d7211 */ /* 0x080fe400078fdaff */
[----:B------:R-:W-:Y:S01]  /*1330*/  LEA.HI.SX32 R15, R15, R26, 0x1b ;  /* 0x0000001a0f0f7211 */ /* 0x000fe200078fdaff */
[----:B------:R0:W-:Y:S01]  /*1340*/  STS [R118+0x200], R17 ;  /* 0x0002001176007388 */ /* 0x0001e20000000800 */
[----:B------:R-:W-:-:S03]  /*1350*/  LEA R110, R13, UR12, 0x2 ;  /* 0x0000000c0d6e7c11 */ /* 0x000fc6000f8e10ff */
[----:B------:R-:W-:Y:S01]  /*1360*/  STS [R117+0x280], R14 ;  /* 0x0002800e75007388 */ /* 0x000fe20000000800 */
[----:B0-----:R-:W-:-:S03]  /*1370*/  IADD3 R17, PT, PT, R26, 0x1c0, RZ ;  /* 0x000001c01a117810 */ /* 0x001fc60007ffe0ff */
[----:B------:R0:W-:Y:S01]  /*1380*/  STS [R116+0x300], R19 ;  /* 0x0003001374007388 */ /* 0x0001e20000000800 */
[----:B------:R-:W-:-:S03]  /*1390*/  LEA.HI.SX32 R17, R17, R26, 0x1b ;  /* 0x0000001a11117211 */ /* 0x000fc600078fdaff */
        /* <DEDUP_REMOVED lines=88> */
[----:B------:R-:W-:Y:S02]  /*1920*/  HFMA2 R14, -RZ, RZ, 0, 0 ;  /* 0x00000000ff0e7431 */ /* 0x000fe400000001ff */
        /* <DEDUP_REMOVED lines=11> */
[----:B------:R-:W-:Y:S02]  /*19e0*/  MOV R18, RZ ;  /* 0x000000ff00127202 */ /* 0x000fe40000000f00 */
        /* <DEDUP_REMOVED lines=14> */
[----:B0-----:R-:W-:Y:S02]  /*1ad0*/  P2R R24, PR, RZ, 0x8 ;  /* 0x00000008ff187803 */ /* 0x001fe40000000000 */
[----:B------:R-:W-:-:S02]  /*1ae0*/  ISETP.GE.AND P2, PT, R137, UR50, PT ;  /* 0x0000003289007c0c */ /* 0x000fc4000bf46270 */
[----:B------:R-:W-:Y:S01]  /*1af0*/  ISETP.GE.AND P3, PT, R138, UR50, PT ;  /* 0x000000328a007c0c */ /* 0x000fe2000bf66270 */
[----:B-1----:R-:W-:Y:S01]  /*1b00*/  HFMA2 R8, -RZ, RZ, 0, 0 ;  /* 0x00000000ff087431 */ /* 0x002fe200000001ff */
[----:B------:R-:W-:Y:S01]  /*1b10*/  MOV R27, RZ ;  /* 0x000000ff001b7202 */ /* 0x000fe20000000f00 */
[----:B--2---:R-:W-:Y:S04]  /*1b20*/  STS [R122], R41 ;  /* 0x000000297a007388 */ /* 0x004fe80000000800 */
[----:B---3--:R-:W-:Y:S04]  /*1b30*/  STS [R121+0x80], R0 ;  /* 0x0000800079007388 */ /* 0x008fe80000000800 */
[----:B----4-:R-:W-:Y:S04]  /*1b40*/  STS [R120+0x100], R43 ;  /* 0x0001002b78007388 */ /* 0x010fe80000000800 */
[----:B------:R-:W-:Y:S04]  /*1b50*/  STS [R119+0x180], R10 ;  /* 0x0001800a77007388 */ /* 0x000fe80000000800 */
[----:B------:R0:W-:Y:S04]  /*1b60*/  STS [R118+0x200], R45 ;  /* 0x0002002d76007388 */ /* 0x0001e80000000800 */
[----:B------:R1:W-:Y:S04]  /*1b70*/  STS [R117+0x280], R12 ;  /* 0x0002800c75007388 */ /* 0x0003e80000000800 */
        /* <DEDUP_REMOVED lines=28> */
[----:B0-----:R-:W-:Y:S01]  /*1d40*/  MOV R45, RZ ;  /* 0x000000ff002d7202 */ /* 0x001fe20000000f00 */
[----:B------:R-:W-:-:S04]  /*1d50*/  IMAD.MOV.U32 R0, RZ, RZ, RZ ;  /* 0x000000ffff007224 */ /* 0x000fc800078e00ff */
        /* <DEDUP_REMOVED lines=11> */
[----:B--2---:R-:W-:Y:S01]  /*1e10*/  MOV R49, RZ ;  /* 0x000000ff00317202 */ /* 0x004fe20000000f00 */
[----:B------:R-:W-:Y:S01]  /*1e20*/  HFMA2 R10, -RZ, RZ, 0, 0 ;  /* 0x00000000ff0a7431 */ /* 0x000fe200000001ff */
[----:B------:R-:W-:-:S03]  /*1e30*/  MOV R47, RZ ;  /* 0x000000ff002f7202 */ /* 0x000fc60000000f00 */
[----:B------:R-:W2:Y:S01]  /*1e40*/  @!P1 LDG.E R12, desc[UR34][R6.64+0x380] ;  /* 0x00038022060c9981 */ /* 0x000ea2000c1e1900 */
[----:B------:R-:W-:-:S03]  /*1e50*/  ISETP.NE.AND P1, PT, R28, RZ, PT ;  /* 0x000000ff1c00720c */ /* 0x000fc60003f25270 */
[----:B------:R-:W2:Y:S01]  /*1e60*/  @!P0 LDG.E R49, desc[UR34][R6.64+0x400] ;  /* 0x0004002206318981 */ /* 0x000ea2000c1e1900 */
[----:B------:R-:W-:-:S03]  /*1e70*/  ISETP.NE.AND P0, PT, R30, RZ, PT ;  /* 0x000000ff1e00720c */ /* 0x000fc60003f05270 */
[----:B------:R-:W2:Y:S01]  /*1e80*/  @!P2 LDG.E R47, desc[UR34][R6.64+0x300] ;  /* 0x00030022062fa981 */ /* 0x000ea2000c1e1900 */
[----:B------:R-:W-:-:S03]  /*1e90*/  ISETP.NE.AND P2, PT, R26, RZ, PT ;  /* 0x000000ff1a00720c */ /* 0x000fc60003f45270 */
[----:B------:R-:W2:Y:S01]  /*1ea0*/  @!P3 LDG.E R10, desc[UR34][R6.64+0x280] ;  /* 0x00028022060ab981 */ /* 0x000ea2000c1e1900 */
[----:B------:R-:W-:Y:S01]  /*1eb0*/  ISETP.NE.AND P3, PT, R24, RZ, PT ;  /* 0x000000ff1800720c */ /* 0x000fe20003f65270 */
[----:B------:R-:W-:Y:S02]  /*1ec0*/  IMAD.MOV.U32 R14, RZ, RZ, RZ ;  /* 0x000000ffff0e7224 */ /* 0x000fe400078e00ff */
[----:B---3--:R-:W-:Y:S01]  /*1ed0*/  HFMA2 R51, -RZ, RZ, 0, 0 ;  /* 0x00000000ff337431 */ /* 0x008fe200000001ff */
[----:B------:R-:W-:Y:S01]  /*1ee0*/  MOV R16, RZ ;  /* 0x000000ff00107202 */ /* 0x000fe20000000f00 */
[----:B----4-:R-:W-:Y:S01]  /*1ef0*/  HFMA2 R53, -RZ, RZ, 0, 0 ;  /* 0x00000000ff357431 */ /* 0x010fe200000001ff */
[----:B------:R-:W-:Y:S01]  /*1f00*/  MOV R18, RZ ;  /* 0x000000ff00127202 */ /* 0x000fe20000000f00 */
[----:B------:R-:W-:Y:S01]  /*1f10*/  HFMA2 R55, -RZ, RZ, 0, 0 ;  /* 0x00000000ff377431 */ /* 0x000fe200000001ff */
        /* <DEDUP_REMOVED lines=16> */
[----:B------:R-:W-:Y:S02]  /*2020*/  ISETP.GE.AND P3, PT, R138, UR50, PT ;  /* 0x000000328a007c0c */ /* 0x000fe4000bf66270 */
[----:B------:R-:W-:Y:S01]  /*2030*/  MOV R28, RZ ;  /* 0x000000ff001c7202 */ /* 0x000fe20000000f00 */
[----:B------:R-:W-:Y:S04]  /*2040*/  STS [R122], R25 ;  /* 0x000000197a007388 */ /* 0x000fe80000000800 */
[----:B------:R-:W-:Y:S04]  /*2050*/  STS [R121+0x80], R0 ;  /* 0x0000800079007388 */ /* 0x000fe80000000800 */
[----:B------:R0:W-:Y:S04]  /*2060*/  STS [R120+0x100], R27 ;  /* 0x0001001b78007388 */ /* 0x0001e80000000800 */
[----:B------:R1:W-:Y:S04]  /*2070*/  STS [R119+0x180], R8 ;  /* 0x0001800877007388 */ /* 0x0003e80000000800 */
[----:B------:R-:W-:Y:S04]  /*2080*/  STS [R118+0x200], R45 ;  /* 0x0002002d76007388 */ /* 0x000fe80000000800 */
[----:B--2---:R-:W-:Y:S04]  /*2090*/  STS [R117+0x280], R10 ;  /* 0x0002800a75007388 */ /* 0x004fe80000000800 */
[----:B------:R-:W-:Y:S04]  /*20a0*/  STS [R116+0x300], R47 ;  /* 0x0003002f74007388 */ /* 0x000fe80000000800 */
[----:B------:R2:W-:Y:S04]  /*20b0*/  STS [R115+0x380], R12 ;  /* 0x0003800c73007388 */ /* 0x0005e80000000800 */
[----:B------:R-:W-:Y:S04]  /*20c0*/  STS [R114+0x400], R49 ;  /* 0x0004003172007388 */ /* 0x000fe80000000800 */
[----:B---3--:R3:W-:Y:S04]  /*20d0*/  STS [R113+0x480], R14 ;  /* 0x0004800e71007388 */ /* 0x0087e80000000800 */
[----:B----4-:R-:W-:Y:S04]  /*20e0*/  STS [R112+0x500], R51 ;  /* 0x0005003370007388 */ /* 0x010fe80000000800 */
        /* <DEDUP_REMOVED lines=24> */
[----:B-1----:R-:W-:-:S02]  /*2270*/  IMAD.MOV.U32 R8, RZ, RZ, RZ ;  /* 0x000000ffff087224 */ /* 0x002fc400078e00ff */
[----:B------:R-:W-:Y:S02]  /*2280*/  HFMA2 R25, -RZ, RZ, 0, 0 ;  /* 0x00000000ff197431 */ /* 0x000fe400000001ff */
        /* <DEDUP_REMOVED lines=10> */
[----:B--2---:R-:W-:Y:S01]  /*2330*/  HFMA2 R12, -RZ, RZ, 0, 0 ;  /* 0x00000000ff0c7431 */ /* 0x004fe200000001ff */
[----:B------:R-:W-:Y:S01]  /*2340*/  MOV R47, RZ ;  /* 0x000000ff002f7202 */ /* 0x000fe20000000f00 */
[----:B------:R-:W-:Y:S01]  /*2350*/  HFMA2 R10, -RZ, RZ, 0, 0 ;  /* 0x00000000ff0a7431 */ /* 0x000fe200000001ff */
[----:B------:R-:W-:Y:S01]  /*2360*/  MOV R45, RZ ;  /* 0x000000ff002d7202 */ /* 0x000fe20000000f00 */
[----:B---3--:R-:W-:Y:S01]  /*2370*/  HFMA2 R14, -RZ, RZ, 0, 0 ;  /* 0x00000000ff0e7431 */ /* 0x008fe200000001ff */
[----:B------:R-:W-:Y:S01]  /*2380*/  MOV R49, RZ ;  /* 0x000000ff00317202 */ /* 0x000fe20000000f00 */
[----:B------:R-:W2:Y:S01]  /*2390*/  @!P1 LDG.E R12, desc[UR34][R4.64+0x380] ;  /* 0x00038022040c9981 */ /* 0x000ea2000c1e1900 */
[----:B------:R-:W-:-:S03]  /*23a0*/  ISETP.NE.AND P1, PT, R26, RZ, PT ;  /* 0x000000ff1a00720c */ /* 0x000fc60003f25270 */
[----:B------:R-:W3:Y:S01]  /*23b0*/  @!P0 LDG.E R47, desc[UR34][R4.64+0x400] ;  /* 0x00040022042f8981 */ /* 0x000ee2000c1e1900 */
[----:B------:R-:W-:-:S03]  /*23c0*/  ISETP.NE.AND P0, PT, R30, RZ, PT ;  /* 0x000000ff1e00720c */ /* 0x000fc60003f05270 */
[----:B------:R-:W2:Y:S01]  /*23d0*/  @!P2 LDG.E R45, desc[UR34][R4.64+0x300] ;  /* 0x00030022042da981 */ /* 0x000ea2000c1e1900 */
[----:B------:R-:W-:-:S03]  /*23e0*/  ISETP.NE.AND P2, PT, R24, RZ, PT ;  /* 0x000000ff1800720c */ /* 0x000fc60003f45270 */
[----:B------:R-:W3:Y:S01]  /*23f0*/  @!P3 LDG.E R10, desc[UR34][R4.64+0x280] ;  /* 0x00028022040ab981 */ /* 0x000ee2000c1e1900 */
[----:B------:R-:W-:Y:S01]  /*2400*/  ISETP.NE.AND P3, PT, R22, RZ, PT ;  /* 0x000000ff1600720c */ /* 0x000fe20003f65270 */
[----:B----4-:R-:W-:Y:S02]  /*2410*/  IMAD.MOV.U32 R16, RZ, RZ, RZ ;  /* 0x000000ffff107224 */ /* 0x010fe400078e00ff */
[----:B------:R-:W-:Y:S01]  /*2420*/  HFMA2 R51, -RZ, RZ, 0, 0 ;  /* 0x00000000ff337431 */ /* 0x000fe200000001ff */
[----:B------:R-:W-:Y:S01]  /*2430*/  MOV R18, RZ ;  /* 0x000000ff00127202 */ /* 0x000fe20000000f00 */
[----:B------:R-:W-:Y:S01]  /*2440*/  HFMA2 R53, -RZ, RZ, 0, 0 ;  /* 0x00000000ff357431 */ /* 0x000fe200000001ff */
[----:B------:R-:W4:Y:S04]  /*2450*/  @!P0 LDG.E R14, desc[UR34][R4.64+0x480] ;  /* 0x00048022040e8981 */ /* 0x000f28000c1e1900 */
[----:B------:R-:W4:Y:S04]  /*2460*/  @!P1 LDG.E R49, desc[UR34][R4.64+0x500] ;  /* 0x0005002204319981 */ /* 0x000f28000c1e1900 */
[----:B------:R-:W4:Y:S04]  /*2470*/  @!P2 LDG.E R16, desc[UR34][R4.64+0x580] ;  /* 0x000580220410a981 */ /* 0x000f28000c1e1900 */
[----:B------:R-:W4:Y:S04]  /*2480*/  @!P3 LDG.E R51, desc[UR34][R4.64+0x600] ;  /* 0x000600220433b981 */ /* 0x000f28000c1e1900 */
[----:B------:R-:W4:Y:S04]  /*2490*/  @!P4 LDG.E R18, desc[UR34][R4.64+0x680] ;  /* 0x000680220412c981 */ /* 0x000f28000c1e1900 */
[----:B------:R-:W4:Y:S04]  /*24a0*/  @!P5 LDG.E R53, desc[UR34][R4.64+0x700] ;  /* 0x000700220435d981 */ /* 0x000f28000c1e1900 */
[----:B------:R-:W4:Y:S01]  /*24b0*/  @!P6 LDG.E R28, desc[UR34][R4.64+0x780] ;  /* 0x00078022041ce981 */ /* 0x000f22000c1e1900 */
[----:B------:R-:W-:-:S02]  /*24c0*/  P2R R40, PR, RZ, 0x1 ;  /* 0x00000001ff287803 */ /* 0x000fc40000000000 */
[----:B------:R-:W-:Y:S01]  /*24d0*/  ISETP.GE.AND P0, PT, R141, UR50, PT ;  /* 0x000000328d007c0c */ /* 0x000fe2000bf06270 */
[----:B------:R-:W-:Y:S01]  /*24e0*/  HFMA2 R55, -RZ, RZ, 0, 0 ;  /* 0x00000000ff377431 */ /* 0x000fe200000001ff */
        /* <DEDUP_REMOVED lines=9> */
[----:B---3--:R-:W-:Y:S04]  /*2580*/  STS [R117+0x280], R10 ;  /* 0x0002800a75007388 */ /* 0x008fe80000000800 */
[----:B--2---:R0:W-:Y:S04]  /*2590*/  STS [R116+0x300], R45 ;  /* 0x0003002d74007388 */ /* 0x0041e80000000800 */
[----:B------:R-:W-:Y:S04]  /*25a0*/  STS [R115+0x380], R12 ;  /* 0x0003800c73007388 */ /* 0x000fe80000000800 */
[----:B------:R1:W-:Y:S04]  /*25b0*/  STS [R114+0x400], R47 ;  /* 0x0004002f72007388 */ /* 0x0003e80000000800 */
[----:B----4-:R-:W-:Y:S04]  /*25c0*/  STS [R113+0x480], R14 ;  /* 0x0004800e71007388 */ /* 0x010fe80000000800 */
        /* <DEDUP_REMOVED lines=18> */
[----:B------:R-:W4:Y:S04]  /*26f0*/  LDS R12, [R95+0x2c] ;  /* 0x00002c005f0c7984 */ /* 0x000f280000000800 */
[----:B------:R-:W-:Y:S04]  /*2700*/  LDS R10, [R94+0x30] ;  /* 0x000030005e0a7984 */ /* 0x000fe80000000800 */
[----:B------:R-:W-:Y:S04]  /*2710*/  LDS R8, [R93+0x34] ;  /* 0x000034005d087984 */ /* 0x000fe80000000800 */
[----:B------:R-:W-:Y:S04]  /*2720*/  LDS R7, [R92+0x38] ;  /* 0x000038005c077984 */ /* 0x000fe80000000800 */
[----:B------:R-:W4:Y:S01]  /*2730*/  LDS R6, [R91+0x3c] ;  /* 0x00003c005b067984 */ /* 0x000f220000000800 */
[----:B------:R-:W-:Y:S01]  /*2740*/  BAR.SYNC.DEFER_BLOCKING 0x0 ;  /* 0x0000000000007b1d */ /* 0x000fe20000010000 */
[----:B0-----:R-:W-:-:S02]  /*2750*/  CS2R R44, SRZ ;  /* 0x00000000002c7805 */ /* 0x001fc4000001ff00 */
[----:B-1----:R-:W-:-:S03]  /*2760*/  CS2R R46, SRZ ;  /* 0x00000000002e7805 */ /* 0x002fc6000001ff00 */
[----:B------:R-:W4:Y:S01]  /*2770*/  @!P0 LDG.E R55, desc[UR34][R2.64] ;  /* 0x0000002202378981 */ /* 0x000f22000c1e1900 */
[----:B------:R-:W-:-:S03]  /*2780*/  ISETP.GE.AND P0, PT, R137, UR50, PT ;  /* 0x0000003289007c0c */ /* 0x000fc6000bf06270 */
[----:B------:R-:W4:Y:S01]  /*2790*/  @!P1 LDG.E R30, desc[UR34][R2.64+0x80] ;  /* 0x00008022021e9981 */ /* 0x000f22000c1e1900 */
[----:B------:R-:W-:Y:S02]  /*27a0*/  ISETP.GE.AND P1, PT, R136, UR50, PT ;  /* 0x0000003288007c0c */ /* 0x000fe4000bf26270 */
[----:B--2---:R-:W-:Y:S01]  /*27b0*/  MOV R51, RZ ;  /* 0x000000ff00337202 */ /* 0x004fe20000000f00 */
[----:B------:R-:W2:Y:S01]  /*27c0*/  @!P2 LDG.E R42, desc[UR34][R2.64+0x580] ;  /* 0x00058022022aa981 */ /* 0x000ea2000c1e1900 */
[----:B---3--:R-:W-:-:S03]  /*27d0*/  MOV R53, RZ ;  /* 0x000000ff00357202 */ /* 0x008fc60000000f00 */
        /* <DEDUP_REMOVED lines=17> */
[----:B------:R-:W-:Y:S01]  /*28f0*/  ISETP.NE.AND P0, PT, R40, RZ, PT ;  /* 0x000000ff2800720c */ /* 0x000fe20003f05270 */
[----:B------:R-:W-:Y:S02]  /*2900*/  HFMA2 R40, -RZ, RZ, 0, 0 ;  /* 0x00000000ff287431 */ /* 0x000fe400000001ff */
[----:B------:R-:W3:Y:S10]  /*2910*/  @!P1 LDG.E R149, desc[UR34][R2.64+0x500] ;  /* 0x0005002202959981 */ /* 0x000ef4000c1e1900 */
[----:B------:R0:W3:Y:S01]  /*2920*/  @!P0 LDG.E R40, desc[UR34][R2.64+0x480] ;  /* 0x0004802202288981 */ /* 0x0000e2000c1e1900 */
[----:B----4-:R-:W-:Y:S01]  /*2930*/  FMUL.FTZ R34, R26, -1.4426950216293334961 ;  /* 0xbfb8aa3b1a227820 */ /* 0x010fe20000410000 */
[----:B------:R-:W-:Y:S01]  /*2940*/  FMUL.FTZ R28, R27, -1.4426950216293334961 ;  /* 0xbfb8aa3b1b1c7820 */ /* 0x000fe20000410000 */
[----:B------:R-:W-:-:S04]  /*2950*/  FMUL.FTZ R49, R24, -1.4426950216293334961 ;  /* 0xbfb8aa3b18317820 */ /* 0x000fc80000410000 */
[----:B------:R-:W-:Y:S04]  /*2960*/  MUFU.EX2 R34, R34 ;  /* 0x0000002200227308 */ /* 0x000fe80000000800 */
[----:B------:R-:W1:Y:S01]  /*2970*/  MUFU.EX2 R28, R28 ;  /* 0x0000001c001c7308 */ /* 0x000e620000000800 */
[----:B------:R-:W-:-:S03]  /*2980*/  FMUL.FTZ R48, R25, -1.4426950216293334961 ;  /* 0xbfb8aa3b19307820 */ /* 0x000fc60000410000 */
[----:B------:R4:W-:Y:S01]  /*2990*/  MUFU.EX2 R50, R49 ;  /* 0x0000003100327308 */ /* 0x0009e20000000800 */
[----:B------:R-:W-:Y:S01]  /*29a0*/  FMUL.FTZ R52, R22, -1.4426950216293334961 ;  /* 0xbfb8aa3b16347820 */ /* 0x000fe20000410000 */
[----:B----4-:R-:W-:Y:S02]  /*29b0*/  FMUL.FTZ R49, R4, -1.4426950216293334961 ;  /* 0xbfb8aa3b04317820 */ /* 0x010fe40000410000 */
[----:B------:R-:W4:Y:S04]  /*29c0*/  MUFU.EX2 R48, R48 ;  /* 0x0000003000307308 */ /* 0x000f280000000800 */
[----:B------:R1:W-:Y:S01]  /*29d0*/  MUFU.EX2 R146, R49 ;  /* 0x0000003100927308 */ /* 0x0003e20000000800 */
[----:B0-----:R-:W-:Y:S01]  /*29e0*/  FMUL.FTZ R3, R16, -1.4426950216293334961 ;  /* 0xbfb8aa3b10037820 */ /* 0x001fe20000410000 */
[----:B------:R-:W-:Y:S01]  /*29f0*/  FMUL.FTZ R2, R18, -1.4426950216293334961 ;  /* 0xbfb8aa3b12027820 */ /* 0x000fe20000410000 */
[----:B-1----:R-:W-:Y:S01]  /*2a00*/  FADD.FTZ R28, R28, 1 ;  /* 0x3f8000001c1c7421 */ /* 0x002fe20000010000 */
[----:B------:R-:W-:Y:S01]  /*2a10*/  FADD.FTZ R49, R34, 1 ;  /* 0x3f80000022317421 */ /* 0x000fe20000010000 */
[----:B------:R-:W0:Y:S05]  /*2a20*/  MUFU.EX2 R52, R52 ;  /* 0x0000003400347308 */ /* 0x000e2a0000000800 */
[----:B------:R-:W-:Y:S01]  /*2a30*/  MUFU.RCP R49, R49 ;  /* 0x0000003100317308 */ /* 0x000fe20000001000 */
[----:B------:R-:W-:Y:S01]  /*2a40*/  FMUL.FTZ R54, R20, -1.4426950216293334961 ;  /* 0xbfb8aa3b14367820 */ /* 0x000fe20000410000 */
[----:B----4-:R-:W-:-:S06]  /*2a50*/  FADD.FTZ R34, R48, 1 ;  /* 0x3f80000030227421 */ /* 0x010fcc0000010000 */
[----:B------:R-:W-:Y:S04]  /*2a60*/  MUFU.EX2 R3, R3 ;  /* 0x0000000300037308 */ /* 0x000fe80000000800 */
[----:B------:R-:W1:Y:S04]  /*2a70*/  MUFU.EX2 R2, R2 ;  /* 0x0000000200027308 */ /* 0x000e680000000800 */
[----:B------:R-:W4:Y:S01]  /*2a80*/  MUFU.RCP R28, R28 ;  /* 0x0000001c001c7308 */ /* 0x000f220000001000 */
[----:B------:R-:W-:Y:S01]  /*2a90*/  FMUL.FTZ R57, R5, -1.4426950216293334961 ;  /* 0xbfb8aa3b05397820 */ /* 0x000fe20000410000 */
[----:B------:R-:W-:Y:S01]  /*2aa0*/  FMUL.FTZ R59, R12, -1.4426950216293334961 ;  /* 0xbfb8aa3b0c3b7820 */ /* 0x000fe20000410000 */
[----:B------:R-:W-:Y:S01]  /*2ab0*/  FMUL.FTZ R155, R6, -1.4426950216293334961 ;  /* 0xbfb8aa3b069b7820 */ /* 0x000fe20000410000 */
[----:B------:R-:W-:-:S04]  /*2ac0*/  FADD.FTZ R50, R50, 1 ;  /* 0x3f80000032327421 */ /* 0x000fc80000010000 */
[----:B------:R-:W1:Y:S01]  /*2ad0*/  MUFU.EX2 R54, R54 ;  /* 0x0000003600367308 */ /* 0x000e620000000800 */
[----:B0-----:R-:W-:-:S03]  /*2ae0*/  FADD.FTZ R52, R52, 1 ;  /* 0x3f80000034347421 */ /* 0x001fc60000010000 */
[----:B------:R-:W-:Y:S01]  /*2af0*/  MUFU.RCP R34, R34 ;  /* 0x0000002200227308 */ /* 0x000fe20000001000 */
[----:B-1----:R-:W-:Y:S01]  /*2b00*/  FADD.FTZ R2, R2, 1 ;  /* 0x3f80000002027421 */ /* 0x002fe20000010000 */
[----:B------:R-:W-:-:S06]  /*2b10*/  FMUL.FTZ R153, R7, -1.4426950216293334961 ;  /* 0xbfb8aa3b07997820 */ /* 0x000fcc0000410000 */
[----:B------:R0:W1:Y:S04]  /*2b20*/  MUFU.EX2 R58, R57 ;  /* 0x00000039003a7308 */ /* 0x0000680000000800 */
[----:B------:R1:W-:Y:S04]  /*2b30*/  MUFU.EX2 R148, R59 ;  /* 0x0000003b00947308 */ /* 0x0003e80000000800 */
[----:B------:R1:W-:Y:S04]  /*2b40*/  MUFU.EX2 R156, R155 ;  /* 0x0000009b009c7308 */ /* 0x0003e80000000800 */
[----:B0-----:R-:W-:Y:S01]  /*2b50*/  MUFU.RCP R57, R50 ;  /* 0x0000003200397308 */ /* 0x001fe20000001000 */
[----:B------:R-:W-:-:S07]  /*2b60*/  FADD.FTZ R54, R54, 1 ;  /* 0x3f80000036367421 */ /* 0x000fce0000010000 */
[----:B-1----:R-:W0:Y:S08]  /*2b70*/  MUFU.RCP R59, R52 ;  /* 0x00000034003b7308 */ /* 0x002e300000001000 */
[----:B------:R4:W-:Y:S02]  /*2b80*/  MUFU.RCP R155, R2 ;  /* 0x00000002009b7308 */ /* 0x0009e40000001000 */
[----:B----4-:R-:W-:-:S06]  /*2b90*/  FADD.FTZ R2, -R28, 1 ;  /* 0x3f8000001c027421 */ /* 0x010fcc0000010100 */
[----:B------:R1:W-:Y:S01]  /*2ba0*/  MUFU.EX2 R154, R153 ;  /* 0x00000099009a7308 */ /* 0x0003e20000000800 */
[----:B------:R-:W-:-:S03]  /*2bb0*/  FFMA.FTZ R2, R27, R2, 1 ;  /* 0x3f8000001b027423 */ /* 0x000fc60000010002 */
[----:B-1----:R-:W1:Y:S01]  /*2bc0*/  MUFU.RCP R153, R54 ;  /* 0x0000003600997308 */ /* 0x002e620000001000 */
[----:B------:R-:W-:-:S07]  /*2bd0*/  FMUL.FTZ R56, R14, -1.4426950216293334961 ;  /* 0xbfb8aa3b0e387820 */ /* 0x000fce0000410000 */
[----:B------:R-:W4:Y:S01]  /*2be0*/  MUFU.EX2 R56, R56 ;  /* 0x0000003800387308 */ /* 0x000f220000000800 */
[----:B------:R-:W-:Y:S01]  /*2bf0*/  FMUL.FTZ R150, R10, -1.4426950216293334961 ;  /* 0xbfb8aa3b0a967820 */ /* 0x000fe20000410000 */
[----:B------:R-:W-:Y:S01]  /*2c00*/  FMUL.FTZ R152, R8, -1.4426950216293334961 ;  /* 0xbfb8aa3b08987820 */ /* 0x000fe20000410000 */
[----:B------:R-:W-:Y:S04]  /*2c10*/  STS [R122], R55 ;  /* 0x000000377a007388 */ /* 0x000fe80000000800 */
        /* <DEDUP_REMOVED lines=16> */
[----:B------:R-:W1:Y:S04]  /*2d20*/  LDS R45, [R106] ;  /* 0x000000006a2d7984 */ /* 0x000e680000000800 */
[----:B------:R-:W4:Y:S04]  /*2d30*/  LDS R47, [R105+0x4] ;  /* 0x00000400692f7984 */ /* 0x000f280000000800 */
[----:B------:R-:W4:Y:S04]  /*2d40*/  LDS R30, [R104+0x8] ;  /* 0x00000800681e7984 */ /* 0x000f280000000800 */
[----:B------:R-:W4:Y:S04]  /*2d50*/  LDS R51, [R103+0xc] ;  /* 0x00000c0067337984 */ /* 0x000f280000000800 */
[----:B------:R-:W4:Y:S01]  /*2d60*/  LDS R32, [R102+0x10] ;  /* 0x0000100066207984 */ /* 0x000f220000000800 */
[----:B--2---:R-:W-:Y:S01]  /*2d70*/  FADD.FTZ R36, R3, 1 ;  /* 0x3f80000003247421 */ /* 0x004fe20000010000 */
[----:B------:R-:W-:-:S02]  /*2d80*/  FADD.FTZ R3, -R49, 1 ;  /* 0x3f80000031037421 */ /* 0x000fc40000010100 */
[----:B------:R-:W-:Y:S02]  /*2d90*/  LDS R53, [R101+0x14] ;  /* 0x0000140065357984 */ /* 0x000fe40000000800 */
[----:B---3--:R-:W-:Y:S01]  /*2da0*/  FFMA.FTZ R149, R26, R3, 1 ;  /* 0x3f8000001a957423 */ /* 0x008fe20000010003 */
[----:B0-----:R0:W2:Y:S01]  /*2db0*/  MUFU.RCP R157, R36 ;  /* 0x00000024009d7308 */ /* 0x0010a20000001000 */
[----:B------:R-:W-:Y:S01]  /*2dc0*/  LDS R55, [R99+0x1c] ;  /* 0x00001c0063377984 */ /* 0x000fe20000000800 */
[----:B------:R-:W-:-:S03]  /*2dd0*/  FADD.FTZ R151, -R59, 1 ;  /* 0x3f8000003b977421 */ /* 0x000fc60000010100 */
[----:B------:R-:W-:Y:S04]  /*2de0*/  LDS R40, [R96+0x28] ;  /* 0x0000280060287984 */ /* 0x000fe80000000800 */
[----:B0-----:R-:W0:Y:S01]  /*2df0*/  LDS R36, [R100+0x18] ;  /* 0x0000180064247984 */ /* 0x001e220000000800 */
[----:B-1----:R-:W-:Y:S01]  /*2e00*/  FMUL.FTZ R3, R0, R45 ;  /* 0x0000002d00037220 */ /* 0x002fe20000410000 */
[----:B----4-:R-:W-:-:S03]  /*2e10*/  FMUL.FTZ R38, R74, R47 ;  /* 0x0000002f4a267220 */ /* 0x010fc60000410000 */
[----:B------:R-:W-:Y:S01]  /*2e20*/  FMUL.FTZ R3, R28, R3 ;  /* 0x000000031c037220 */ /* 0x000fe20000410000 */
[----:B------:R-:W-:-:S03]  /*2e30*/  FMUL.FTZ R38, R49, R38 ;  /* 0x0000002631267220 */ /* 0x000fc60000410000 */
[----:B------:R-:W-:Y:S01]  /*2e40*/  FMUL.FTZ R3, R3, R2 ;  /* 0x0000000203037220 */ /* 0x000fe20000410000 */
[----:B------:R-:W-:Y:S01]  /*2e50*/  FMUL.FTZ R2, R38, R149 ;  /* 0x0000009526027220 */ /* 0x000fe20000410000 */
[----:B------:R-:W-:Y:S01]  /*2e60*/  FADD.FTZ R38, -R34, 1 ;  /* 0x3f80000022267421 */ /* 0x000fe20000010100 */
[----:B------:R-:W-:Y:S01]  /*2e70*/  FADD.FTZ R149, -R57, 1 ;  /* 0x3f80000039957421 */ /* 0x000fe20000010100 */
[----:B------:R-:W-:Y:S02]  /*2e80*/  FMUL.FTZ R165, R73, R30 ;  /* 0x0000001e49a57220 */ /* 0x000fe40000410000 */
[----:B------:R-:W-:Y:S02]  /*2e90*/  FFMA.FTZ R44, R25, R38, 1 ;  /* 0x3f800000192c7423 */ /* 0x000fe40000010026 */
[----:B------:R-:W1:Y:S01]  /*2ea0*/  LDS R38, [R98+0x20] ;  /* 0x0000200062267984 */ /* 0x000e620000000800 */
[----:B------:R-:W-:Y:S01]  /*2eb0*/  FMUL.FTZ R46, R72, R51 ;  /* 0x00000033482e7220 */ /* 0x000fe20000410000 */
[----:B------:R-:W-:Y:S01]  /*2ec0*/  FFMA.FTZ R167, R24, R149, 1 ;  /* 0x3f80000018a77423 */ /* 0x000fe20000010095 */
[----:B------:R-:W-:Y:S01]  /*2ed0*/  FMUL.FTZ R165, R34, R165 ;  /* 0x000000a522a57220 */ /* 0x000fe20000410000 */
[----:B------:R-:W-:Y:S01]  /*2ee0*/  FFMA.FTZ R175, R22, R151, 1 ;  /* 0x3f80000016af7423 */ /* 0x000fe20000010097 */
[----:B------:R-:W3:Y:S01]  /*2ef0*/  LDS R149, [R97+0x24] ;  /* 0x0000240061957984 */ /* 0x000ee20000000800 */
[----:B------:R-:W-:Y:S01]  /*2f00*/  FMUL.FTZ R48, R71, R32 ;  /* 0x0000002047307220 */ /* 0x000fe20000410000 */
[----:B------:R-:W-:-:S02]  /*2f10*/  FMUL.FTZ R46, R57, R46 ;  /* 0x0000002e392e7220 */ /* 0x000fc40000410000 */
[----:B------:R-:W4:Y:S01]  /*2f20*/  LDS R151, [R95+0x2c] ;  /* 0x00002c005f977984 */ /* 0x000f220000000800 */
[----:B------:R-:W-:Y:S01]  /*2f30*/  FMUL.FTZ R173, R165, R44 ;  /* 0x0000002ca5ad7220 */ /* 0x000fe20000410000 */
[----:B------:R-:W-:Y:S01]  /*2f40*/  FMUL.FTZ R50, R59, R48 ;  /* 0x000000303b327220 */ /* 0x000fe20000410000 */
[----:B------:R-:W-:Y:S01]  /*2f50*/  FADD.FTZ R165, -R153, 1 ;  /* 0x3f80000099a57421 */ /* 0x000fe20000010100 */
[----:B------:R-:W-:Y:S01]  /*2f60*/  FMUL.FTZ R48, R46, R167 ;  /* 0x000000a72e307220 */ /* 0x000fe20000410000 */
[----:B------:R-:W-:Y:S01]  /*2f70*/  FADD.FTZ R42, R58, 1 ;  /* 0x3f8000003a2a7421 */ /* 0x000fe20000010000 */
[----:B------:R-:W-:Y:S01]  /*2f80*/  FADD.FTZ R167, -R155, 1 ;  /* 0x3f8000009ba77421 */ /* 0x000fe20000010100 */
[----:B------:R-:W-:Y:S01]  /*2f90*/  FFMA.FTZ R177, R20, R165, 1 ;  /* 0x3f80000014b17423 */ /* 0x000fe200000100a5 */
[----:B------:R-:W4:Y:S02]  /*2fa0*/  LDS R44, [R94+0x30] ;  /* 0x000030005e2c7984 */ /* 0x000f240000000800 */
[----:B------:R-:W-:-:S02]  /*2fb0*/  FFMA.FTZ R179, R18, R167, 1 ;  /* 0x3f80000012b37423 */ /* 0x000fc400000100a7 */
[----:B------:R-:W4:Y:S01]  /*2fc0*/  LDS R165, [R93+0x34] ;  /* 0x000034005da57984 */ /* 0x000f220000000800 */
[----:B------:R-:W1:Y:S01]  /*2fd0*/  MUFU.RCP R42, R42 ;  /* 0x0000002a002a7308 */ /* 0x000e620000001000 */
[----:B------:R-:W-:Y:S02]  /*2fe0*/  FADD.FTZ R56, R56, 1 ;  /* 0x3f80000038387421 */ /* 0x000fe40000010000 */
[----:B------:R-:W4:Y:S01]  /*2ff0*/  LDS R46, [R92+0x38] ;  /* 0x000038005c2e7984 */ /* 0x000f220000000800 */
[----:B------:R-:W-:-:S03]  /*3000*/  FADD.FTZ R146, R146, 1 ;  /* 0x3f80000092927421 */ /* 0x000fc60000010000 */
[----:B------:R-:W4:Y:S01]  /*3010*/  LDS R167, [R91+0x3c] ;  /* 0x00003c005ba77984 */ /* 0x000f220000000800 */
[----:B------:R-:W1:Y:S04]  /*3020*/  MUFU.EX2 R150, R150 ;  /* 0x0000009600967308 */ /* 0x000e680000000800 */
[----:B------:R-:W3:Y:S01]  /*3030*/  MUFU.EX2 R152, R152 ;  /* 0x0000009800987308 */ /* 0x000ee20000000800 */
[----:B------:R-:W-:Y:S01]  /*3040*/  FADD.FTZ R148, R148, 1 ;  /* 0x3f80000094947421 */ /* 0x000fe20000010000 */
[----:B------:R-:W-:Y:S01]  /*3050*/  FADD.FTZ R154, R154, 1 ;  /* 0x3f8000009a9a7421 */ /* 0x000fe20000010000 */
[----:B0-----:R-:W-:Y:S01]  /*3060*/  FMUL.FTZ R52, R69, R36 ;  /* 0x0000002445347220 */ /* 0x001fe20000410000 */
[----:B------:R0:W0:Y:S01]  /*3070*/  MUFU.RCP R159, R56 ;  /* 0x00000038009f7308 */ /* 0x0000220000001000 */
[----:B------:R-:W-:Y:S01]  /*3080*/  FADD.FTZ R156, R156, 1 ;  /* 0x3f8000009c9c7421 */ /* 0x000fe20000010000 */
[----:B------:R-:W-:-:S06]  /*3090*/  FMUL.FTZ R175, R50, R175 ;  /* 0x000000af32af7220 */ /* 0x000fcc0000410000 */
[----:B------:R-:W4:Y:S01]  /*30a0*/  MUFU.RCP R161, R146 ;  /* 0x0000009200a17308 */ /* 0x000f220000001000 */
[----:B------:R-:W-:Y:S01]  /*30b0*/  FMUL.FTZ R52, R155, R52 ;  /* 0x000000349b347220 */ /* 0x000fe20000410000 */
[----:B--2---:R-:W-:Y:S01]  /*30c0*/  FADD.FTZ R181, -R157, 1 ;  /* 0x3f8000009db57421 */ /* 0x004fe20000010100 */
[----:B------:R-:W-:Y:S01]  /*30d0*/  FMUL.FTZ R50, R70, R53 ;  /* 0x0000003546327220 */ /* 0x000fe20000410000 */
[----:B------:R-:W-:Y:S01]  /*30e0*/  FMUL.FTZ R54, R68, R55 ;  /* 0x0000003744367220 */ /* 0x000fe20000410000 */
[----:B------:R-:W-:Y:S01]  /*30f0*/  BAR.SYNC.DEFER_BLOCKING 0x0 ;  /* 0x0000000000007b1d */ /* 0x000fe20000010000 */
[----:B-1----:R-:W-:-:S05]  /*3100*/  FADD.FTZ R150, R150, 1 ;  /* 0x3f80000096967421 */ /* 0x002fca0000010000 */
[----:B------:R-:W1:Y:S01]  /*3110*/  MUFU.RCP R163, R148 ;  /* 0x0000009400a37308 */ /* 0x000e620000001000 */
[----:B---3--:R-:W-:Y:S01]  /*3120*/  FADD.FTZ R152, R152, 1 ;  /* 0x3f80000098987421 */ /* 0x008fe20000010000 */
[----:B------:R-:W-:Y:S01]  /*3130*/  FMUL.FTZ R179, R52, R179 ;  /* 0x000000b334b37220 */ /* 0x000fe20000410000 */
[----:B------:R-:W-:Y:S01]  /*3140*/  FFMA.FTZ R181, R16, R181, 1 ;  /* 0x3f80000010b57423 */ /* 0x000fe200000100b5 */
[----:B------:R-:W-:-:S04]  /*3150*/  FMUL.FTZ R50, R153, R50 ;  /* 0x0000003299327220 */ /* 0x000fc80000410000 */
[----:B------:R-:W2:Y:S01]  /*3160*/  MUFU.RCP R154, R154 ;  /* 0x0000009a009a7308 */ /* 0x000ea20000001000 */
[----:B------:R-:W-:Y:S01]  /*3170*/  FMUL.FTZ R54, R157, R54 ;  /* 0x000000369d367220 */ /* 0x000fe20000410000 */
[----:B------:R-:W-:-:S06]  /*3180*/  FADD.FTZ R52, -R42, 1 ;  /* 0x3f8000002a347421 */ /* 0x000fcc0000010100 */
[----:B------:R-:W3:Y:S01]  /*3190*/  MUFU.RCP R189, R156 ;  /* 0x0000009c00bd7308 */ /* 0x000ee20000001000 */
[----:B------:R-:W-:Y:S01]  /*31a0*/  FMUL.FTZ R50, R50, R177 ;  /* 0x000000b132327220 */ /* 0x000fe20000410000 */
[----:B------:R-:W-:Y:S01]  /*31b0*/  FMUL.FTZ R54, R54, R181 ;  /* 0x000000b536367220 */ /* 0x000fe20000410000 */
[----:B0-----:R-:W-:Y:S01]  /*31c0*/  FFMA.FTZ R56, R5, R52, 1 ;  /* 0x3f80000005387423 */ /* 0x001fe20000010034 */
[----:B------:R-:W-:-:S04]  /*31d0*/  FADD.FTZ R177, -R159, 1 ;  /* 0x3f8000009fb17421 */ /* 0x000fc80000010100 */
[----:B------:R-:W0:Y:S01]  /*31e0*/  MUFU.RCP R169, R150 ;  /* 0x0000009600a97308 */ /* 0x000e220000001000 */
[----:B----4-:R-:W-:Y:S01]  /*31f0*/  FADD.FTZ R181, -R161, 1 ;  /* 0x3f800000a1b57421 */ /* 0x010fe20000010100 */
[----:B------:R-:W-:-:S06]  /*3200*/  FMUL.FTZ R52, R67, R38 ;  /* 0x0000002643347220 */ /* 0x000fcc0000410000 */
[----:B------:R-:W4:Y:S01]  /*3210*/  MUFU.RCP R171, R152 ;  /* 0x0000009800ab7308 */ /* 0x000f220000001000 */
[----:B------:R-:W-:Y:S01]  /*3220*/  FFMA.FTZ R177, R14, R177, 1 ;  /* 0x3f8000000eb17423 */ /* 0x000fe200000100b1 */
[----:B------:R-:W-:Y:S01]  /*3230*/  FFMA.FTZ R183, R4, R181, 1 ;  /* 0x3f80000004b77423 */ /* 0x000fe200000100b5 */
[----:B------:R-:W-:Y:S01]  /*3240*/  FMUL.FTZ R52, R159, R52 ;  /* 0x000000349f347220 */ /* 0x000fe20000410000 */
[----:B------:R-:W-:Y:S01]  /*3250*/  FMUL.FTZ R181, R66, R149 ;  /* 0x0000009542b57220 */ /* 0x000fe20000410000 */
[----:B-1----:R-:W-:Y:S01]  /*3260*/  FADD.FTZ R185, -R163, 1 ;  /* 0x3f800000a3b97421 */ /* 0x002fe20000010100 */
[----:B------:R-:W-:Y:S01]  /*3270*/  FMUL.FTZ R58, R65, R40 ;  /* 0x00000028413a7220 */ /* 0x000fe20000410000 */
[----:B------:R-:W-:Y:S01]  /*3280*/  FMUL.FTZ R146, R64, R151 ;  /* 0x0000009740927220 */ /* 0x000fe20000410000 */
[----:B------:R-:W-:Y:S01]  /*3290*/  FMUL.FTZ R177, R52, R177 ;  /* 0x000000b134b17220 */ /* 0x000fe20000410000 */
[----:B------:R-:W-:Y:S01]  /*32a0*/  FMUL.FTZ R181, R42, R181 ;  /* 0x000000b52ab57220 */ /* 0x000fe20000410000 */
[----:B--2---:R-:W-:Y:S01]  /*32b0*/  FADD.FTZ R52, -R154, 1 ;  /* 0x3f8000009a347421 */ /* 0x004fe20000010100 */
[----:B------:R-:W-:Y:S01]  /*32c0*/  FFMA.FTZ R185, R12, R185, 1 ;  /* 0x3f8000000cb97423 */ /* 0x000fe200000100b9 */
[----:B------:R-:W-:Y:S01]  /*32d0*/  FMUL.FTZ R58, R161, R58 ;  /* 0x0000003aa13a7220 */ /* 0x000fe20000410000 */
[----:B------:R-:W-:Y:S01]  /*32e0*/  FMUL.FTZ R146, R163, R146 ;  /* 0x00000092a3927220 */ /* 0x000fe20000410000 */
[----:B---3--:R-:W-:Y:S01]  /*32f0*/  FADD.FTZ R187, -R189, 1 ;  /* 0x3f800000bdbb7421 */ /* 0x008fe20000010100 */
[----:B------:R-:W-:Y:S01]  /*3300*/  FMUL.FTZ R56, R181, R56 ;  /* 0x00000038b5387220 */ /* 0x000fe20000410000 */
[----:B------:R-:W-:Y:S01]  /*3310*/  FFMA.FTZ R148, R7, R52, 1 ;  /* 0x3f80000007947423 */ /* 0x000fe20000010034 */
[----:B------:R-:W-:Y:S01]  /*3320*/  FMUL.FTZ R183, R58, R183 ;  /* 0x000000b73ab77220 */ /* 0x000fe20000410000 */
[----:B------:R-:W-:Y:S01]  /*3330*/  FMUL.FTZ R146, R146, R185 ;  /* 0x000000b992927220 */ /* 0x000fe20000410000 */
[----:B0-----:R-:W-:Y:S01]  /*3340*/  FADD.FTZ R181, -R169, 1 ;  /* 0x3f800000a9b57421 */ /* 0x001fe20000010100 */
[----:B------:R-:W-:Y:S01]  /*3350*/  FMUL.FTZ R52, R63, R44 ;  /* 0x0000002c3f347220 */ /* 0x000fe20000410000 */
[----:B----4-:R-:W-:Y:S01]  /*3360*/  FADD.FTZ R185, -R171, 1 ;  /* 0x3f800000abb97421 */ /* 0x010fe20000010100 */
[----:B------:R-:W-:Y:S01]  /*3370*/  FFMA.FTZ R191, R6, R187, 1 ;  /* 0x3f80000006bf7423 */ /* 0x000fe200000100bb */
[----:B------:R-:W-:Y:S01]  /*3380*/  FMUL.FTZ R58, R62, R165 ;  /* 0x000000a53e3a7220 */ /* 0x000fe20000410000 */
[----:B------:R-:W-:Y:S01]  /*3390*/  STS [R106], R3 ;  /* 0x000000036a007388 */ /* 0x000fe20000000800 */
[----:B------:R-:W-:Y:S01]  /*33a0*/  FMUL.FTZ R187, R61, R46 ;  /* 0x0000002e3dbb7220 */ /* 0x000fe20000410000 */
[----:B------:R-:W-:-:S02]  /*33b0*/  FMUL.FTZ R150, R60, R167 ;  /* 0x000000a73c967220 */ /* 0x000fc40000410000 */
[----:B------:R0:W-:Y:S01]  /*33c0*/  STS [R105+0x4], R2 ;  /* 0x0000040269007388 */ /* 0x0001e20000000800 */
[----:B------:R-:W-:Y:S01]  /*33d0*/  FFMA.FTZ R181, R10, R181, 1 ;  /* 0x3f8000000ab57423 */ /* 0x000fe200000100b5 */
[----:B------:R-:W-:Y:S02]  /*33e0*/  FMUL.FTZ R52, R169, R52 ;  /* 0x00000034a9347220 */ /* 0x000fe40000410000 */
[----:B------:R-:W-:Y:S01]  /*33f0*/  STS [R104+0x8], R173 ;  /* 0x000008ad68007388 */ /* 0x000fe20000000800 */
[----:B------:R-:W-:Y:S01]  /*3400*/  FFMA.FTZ R185, R8, R185, 1 ;  /* 0x3f80000008b97423 */ /* 0x000fe200000100b9 */
[----:B------:R-:W-:Y:S02]  /*3410*/  FMUL.FTZ R58, R171, R58 ;  /* 0x0000003aab3a7220 */ /* 0x000fe40000410000 */
[----:B------:R-:W-:Y:S01]  /*3420*/  STS [R103+0xc], R48 ;  /* 0x00000c3067007388 */ /* 0x000fe20000000800 */
[----:B------:R-:W-:Y:S01]  /*3430*/  FMUL.FTZ R187, R154, R187 ;  /* 0x000000bb9abb7220 */ /* 0x000fe20000410000 */
[----:B------:R-:W-:-:S02]  /*3440*/  ISETP.NE.AND P5, PT, R143, RZ, PT ;  /* 0x000000ff8f00720c */ /* 0x000fc40003fa5270 */
[----:B------:R-:W-:Y:S01]  /*3450*/  STS [R102+0x10], R175 ;  /* 0x000010af66007388 */ /* 0x000fe20000000800 */
[----:B------:R-:W-:Y:S01]  /*3460*/  FMUL.FTZ R150, R189, R150 ;  /* 0x00000096bd967220 */ /* 0x000fe20000410000 */
[----:B------:R-:W-:Y:S02]  /*3470*/  FMUL.FTZ R181, R52, R181 ;  /* 0x000000b534b57220 */ /* 0x000fe40000410000 */
[----:B------:R1:W-:Y:S01]  /*3480*/  STS [R101+0x14], R50 ;  /* 0x0000143265007388 */ /* 0x0003e20000000800 */
[----:B------:R-:W-:-:S03]  /*3490*/  FMUL.FTZ R58, R58, R185 ;  /* 0x000000b93a3a7220 */ /* 0x000fc60000410000 */
[----:B------:R-:W-:Y:S01]  /*34a0*/  STS [R100+0x18], R179 ;  /* 0x000018b364007388 */ /* 0x000fe20000000800 */
[----:B------:R-:W-:-:S03]  /*34b0*/  FMUL.FTZ R187, R187, R148 ;  /* 0x00000094bbbb7220 */ /* 0x000fc60000410000 */
[----:B------:R-:W-:Y:S01]  /*34c0*/  STS [R99+0x1c], R54 ;  /* 0x00001c3663007388 */ /* 0x000fe20000000800 */
[----:B------:R-:W-:-:S03]  /*34d0*/  FMUL.FTZ R150, R150, R191 ;  /* 0x000000bf96967220 */ /* 0x000fc60000410000 */
[----:B------:R-:W-:Y:S04]  /*34e0*/  STS [R98+0x20], R177 ;  /* 0x000020b162007388 */ /* 0x000fe80000000800 */
[----:B------:R-:W-:Y:S01]  /*34f0*/  STS [R97+0x24], R56 ;  /* 0x0000243861007388 */ /* 0x000fe20000000800 */
[----:B0-----:R-:W-:-:S03]  /*3500*/  IMAD.U32 R2, RZ, RZ, UR50 ;  /* 0x00000032ff027e24 */ /* 0x001fc6000f8e00ff */
        /* <DEDUP_REMOVED lines=121> */
[----:B------:R-:W-:Y:S04]  /*3ca0*/  STS [R106], R27 ;  /* 0x0000001b6a007388 */ /* 0x000fe80000000800 */
[----:B------:R-:W-:Y:S04]  /*3cb0*/  STS [R105+0x4], R26 ;  /* 0x0000041a69007388 */ /* 0x000fe80000000800 */
[----:B------:R-:W-:Y:S04]  /*3cc0*/  STS [R104+0x8], R25 ;  /* 0x0000081968007388 */ /* 0x000fe80000000800 */
[----:B------:R-:W-:Y:S01]  /*3cd0*/  STS [R103+0xc], R24 ;  /* 0x00000c1867007388 */ /* 0x000fe20000000800 */
[----:B0-----:R-:W-:-:S03]  /*3ce0*/  UIMAD.WIDE.U32 UR14, UR33, UR8, UR6 ;  /* 0x00000008210e72a5 */ /* 0x001fc6000f8e0006 */
[----:B------:R0:W-:Y:S01]  /*3cf0*/  STS [R102+0x10], R3 ;  /* 0x0000100366007388 */ /* 0x0001e20000000800 */
[----:B------:R-:W-:-:S03]  /*3d00*/  UIMAD UR9, UR33, UR9, UR15 ;  /* 0x00000009210972a4 */ /* 0x000fc6000f8e020f */
[----:B------:R-:W-:Y:S01]  /*3d10*/  STS [R101+0x14], R20 ;  /* 0x0000141465007388 */ /* 0x000fe20000000800 */
[----:B------:R-:W-:Y:S02]  /*3d20*/  UMOV UR8, UR14 ;  /* 0x0000000e00087c82 */ /* 0x000fe40008000000 */
[----:B------:R-:W-:Y:S01]  /*3d30*/  UIMAD.WIDE.U32 UR8, UR16, UR10, UR8 ;  /* 0x0000000a100872a5 */ /* 0x000fe2000f8e0008 */
[----:B------:R-:W-:Y:S03]  /*3d40*/  STS [R100+0x18], R45 ;  /* 0x0000182d64007388 */ /* 0x000fe60000000800 */
[----:B------:R-:W-:Y:S01]  /*3d50*/  UIMAD UR11, UR16, UR11, UR9 ;  /* 0x0000000b100b72a4 */ /* 0x000fe2000f8e0209 */
[----:B------:R-:W-:Y:S01]  /*3d60*/  STS [R99+0x1c], R16 ;  /* 0x00001c1063007388 */ /* 0x000fe20000000800 */
[----:B0-----:R-:W-:-:S03]  /*3d70*/  IADD3 R3, P0, PT, R141, UR8, RZ ;  /* 0x000000088d037c10 */ /* 0x001fc6000ff1e0ff */
[----:B------:R-:W-:Y:S04]  /*3d80*/  STS [R98+0x20], R47 ;  /* 0x0000202f62007388 */ /* 0x000fe80000000800 */
[----:B------:R0:W-:Y:S04]  /*3d90*/  STS [R97+0x24], R2 ;  /* 0x0000240261007388 */ /* 0x0001e80000000800 */
[----:B------:R-:W-:Y:S04]  /*3da0*/  STS [R96+0x28], R5 ;  /* 0x0000280560007388 */ /* 0x000fe80000000800 */
[----:B------:R-:W-:Y:S01]  /*3db0*/  STS [R95+0x2c], R12 ;  /* 0x00002c0c5f007388 */ /* 0x000fe20000000800 */
[----:B0-----:R-:W-:-:S03]  /*3dc0*/  LEA R2, P4, R3, UR36, 0x2 ;  /* 0x0000002403027c11 */ /* 0x001fc6000f8810ff */
[----:B------:R-:W-:Y:S04]  /*3dd0*/  STS [R94+0x30], R49 ;  /* 0x000030315e007388 */ /* 0x000fe80000000800 */
[----:B------:R-:W-:Y:S04]  /*3de0*/  STS [R93+0x34], R8 ;  /* 0x000034085d007388 */ /* 0x000fe80000000800 */
[----:B------:R-:W-:Y:S04]  /*3df0*/  STS [R92+0x38], R7 ;  /* 0x000038075c007388 */ /* 0x000fe80000000800 */
[----:B------:R0:W-:Y:S01]  /*3e00*/  STS [R91+0x3c], R6 ;  /* 0x00003c065b007388 */ /* 0x0001e20000000800 */
        /* <DEDUP_REMOVED lines=54> */
.L_x_4165:
[----:B0-----:R-:W-:Y:S01]  /*4170*/  FFMA.FTZ R3, R89, R0, R142 ;  /* 0x0000000059037223 */ /* 0x001fe2000001008e */
[----:B------:R-:W0:Y:S01]  /*4180*/  LDCU UR8, c[0x0][0x38c] ;  /* 0x00007180ff0877ac */ /* 0x000e220008000800 */
[--C-:B-----5:R-:W-:Y:S01]  /*4190*/  FADD.FTZ R42, R23, R144.reuse ;  /* 0x00000090172a7221 */ /* 0x120fe20000010000 */
[--C-:B------:R-:W-:Y:S01]  /*41a0*/  FADD.FTZ R40, R21, R144.reuse ;  /* 0x0000009015287221 */ /* 0x100fe20000010000 */
[----:B------:R-:W-:Y:S01]  /*41b0*/  FFMA.FTZ R3, R90, R74, R3 ;  /* 0x0000004a5a037223 */ /* 0x000fe20000010003 */
[--C-:B------:R-:W-:Y:S01]  /*41c0*/  FADD.FTZ R38, R19, R144.reuse ;  /* 0x0000009013267221 */ /* 0x100fe20000010000 */
[--C-:B------:R-:W-:Y:S01]  /*41d0*/  FADD.FTZ R36, R17, R144.reuse ;  /* 0x0000009011247221 */ /* 0x100fe20000010000 */
[--C-:B------:R-:W-:Y:S01]  /*41e0*/  FADD.FTZ R34, R15, R144.reuse ;  /* 0x000000900f227221 */ /* 0x100fe20000010000 */
[----:B------:R-:W-:Y:S01]  /*41f0*/  FFMA.FTZ R2, R88, R73, R3 ;  /* 0x0000004958027223 */ /* 0x000fe20000010003 */
[----:B------:R-:W-:Y:S01]  /*4200*/  FADD.FTZ R32, R13, R144 ;  /* 0x000000900d207221 */ /* 0x000fe20000010000 */
[----:B------:R-:W-:-:S02]  /*4210*/  CS2R R58, SRZ ;  /* 0x00000000003a7805 */ /* 0x000fc4000001ff00 */
[----:B------:R-:W-:Y:S01]  /*4220*/  CS2R R56, SRZ ;  /* 0x0000000000387805 */ /* 0x000fe2000001ff00 */
[----:B------:R-:W-:Y:S01]  /*4230*/  FFMA.FTZ R3, R87, R72, R2 ;  /* 0x0000004857037223 */ /* 0x000fe20000010002 */
[----:B------:R-:W-:Y:S02]  /*4240*/  CS2R R54, SRZ ;  /* 0x0000000000367805 */ /* 0x000fe4000001ff00 */
[----:B------:R-:W-:Y:S02]  /*4250*/  CS2R R52, SRZ ;  /* 0x0000000000347805 */ /* 0x000fe4000001ff00 */
[----:B------:R-:W-:Y:S01]  /*4260*/  CS2R R50, SRZ ;  /* 0x0000000000327805 */ /* 0x000fe2000001ff00 */
[----:B------:R-:W-:Y:S01]  /*4270*/  FFMA.FTZ R2, R86, R71, R3 ;  /* 0x0000004756027223 */ /* 0x000fe20000010003 */
[----:B------:R-:W-:Y:S02]  /*4280*/  CS2R R48, SRZ ;  /* 0x0000000000307805 */ /* 0x000fe4000001ff00 */
[----:B------:R-:W-:Y:S01]  /*4290*/  CS2R R46, SRZ ;  /* 0x00000000002e7805 */ /* 0x000fe2000001ff00 */
[----:B0-----:R-:W-:Y:S01]  /*42a0*/  UISETP.GE.AND UP0, UPT, UR8, 0x1, UPT ;  /* 0x000000010800788c */ /* 0x001fe2000bf06270 */
[----:B------:R-:W-:Y:S01]  /*42b0*/  FFMA.FTZ R3, R85, R70, R2 ;  /* 0x0000004655037223 */ /* 0x000fe20000010002 */
[----:B------:R-:W-:Y:S01]  /*42c0*/  CS2R R44, SRZ ;  /* 0x00000000002c7805 */ /* 0x000fe2000001ff00 */
        /* <DEDUP_REMOVED lines=34> */
[----:B------:R-:W-:-:S04]  /*44f0*/  FFMA.FTZ R142, R76, R61, R3 ;  /* 0x0000003d4c8e7223 */ /* 0x000fc80000010003 */
        /* <DEDUP_REMOVED lines=8> */
[----:B------:R-:W1:Y:S03]  /*4580*/  LDCU UR51, c[0x0][0x394] ;  /* 0x00007280ff3377ac */ /* 0x000e660008000800 */
[----:B------:R-:W-:Y:S01]  /*4590*/  PLOP3.LUT P1, PT, PT, PT, UP0, 0x80, 0x8 ;  /* 0x000000000008781c */ /* 0x000fe20003f2f008 */
[----:B------:R-:W2:Y:S03]  /*45a0*/  LDCU UR52, c[0x0][0x38c] ;  /* 0x00007180ff3477ac */ /* 0x000ea60008000800 */
[----:B------:R-:W-:Y:S01]  /*45b0*/  ISETP.EQ.AND P1, PT, R201, RZ, P1 ;  /* 0x000000ffc900720c */ /* 0x000fe20000f22270 */
[----:B------:R-:W3:Y:S01]  /*45c0*/  LDCU UR9, c[0x0][0x388] ;  /* 0x00007100ff0977ac */ /* 0x000ee20008000800 */
[----:B------:R-:W-:Y:S01]  /*45d0*/  @P0 LOP3.LUT R200, R200, 0x4, RZ, 0xfc, !PT ;  /* 0x00000004c8c80812 */ /* 0x000fe200078efcff */
        /* <DEDUP_REMOVED lines=8> */
[----:B-1----:R-:W-:-:S05]  /*4660*/  UMOV UR8, URZ ;  /* 0x000000ff00087c82 */ /* 0x002fca0008000000 */
.L_x_4211:
[----:B0-----:R-:W-:Y:S01]  /*4670*/  MOV R5, UR38 ;  /* 0x0000002600057c02 */ /* 0x001fe20008000f00 */
[----:B-1----:R-:W-:Y:S01]  /*4680*/  IMAD.MOV.U32 R3, RZ, RZ, RZ ;  /* 0x000000ffff037224 */ /* 0x002fe200078e00ff */
[----:B------:R-:W-:Y:S02]  /*4690*/  MOV R2, R141 ;  /* 0x0000008d00027202 */ /* 0x000fe40000000f00 */
[----:B------:R-:W-:Y:S02]  /*46a0*/  CS2R R10, SRZ ;  /* 0x00000000000a7805 */ /* 0x000fe4000001ff00 */
[----:B------:R-:W-:Y:S02]  /*46b0*/  MOV R7, UR39 ;  /* 0x0000002700077c02 */ /* 0x000fe40008000f00 */
[----:B------:R-:W-:Y:S01]  /*46c0*/  ISETP.GE.AND P0, PT, R138, UR50, PT ;  /* 0x000000328a007c0c */ /* 0x000fe2000bf06270 */
[----:B------:R-:W-:Y:S01]  /*46d0*/  IMAD.WIDE.U32 R2, R5, UR8, R2 ;  /* 0x0000000805027c25 */ /* 0x000fe2000f8e0002 */
[----:B------:R-:W-:-:S02]  /*46e0*/  ISETP.GE.AND P2, PT, R137, UR50, PT ;  /* 0x0000003289007c0c */ /* 0x000fc4000bf46270 */
[----:B------:R-:W-:Y:S01]  /*46f0*/  ISETP.GE.AND P4, PT, R135, UR50, PT ;  /* 0x0000003287007c0c */ /* 0x000fe2000bf86270 */
[----:B------:R-:W-:Y:S01]  /*4700*/  IMAD R3, R7, UR8, R3 ;  /* 0x0000000807037c24 */ /* 0x000fe2000f8e0203 */
[----:B------:R-:W-:Y:S02]  /*4710*/  LEA R4, P3, R2, UR32, 0x2 ;  /* 0x0000002002047c11 */ /* 0x000fe4000f8610ff */
[----:B------:R-:W-:Y:S02]  /*4720*/  CS2R R6, SRZ ;  /* 0x0000000000067805 */ /* 0x000fe4000001ff00 */
[----:B------:R-:W-:Y:S02]  /*4730*/  ISETP.GE.AND P5, PT, R134, UR50, PT ;  /* 0x0000003286007c0c */ /* 0x000fe4000bfa6270 */
[----:B------:R-:W-:Y:S02]  /*4740*/  LEA.HI.X R5, R2, UR31, R3, 0x2, P3 ;  /* 0x0000001f02057c11 */ /* 0x000fe400098f1403 */
[----:B------:R-:W-:-:S02]  /*4750*/  ISETP.GE.AND P3, PT, R136, UR50, PT ;  /* 0x0000003288007c0c */ /* 0x000fc4000bf66270 */
[----:B------:R-:W-:Y:S02]  /*4760*/  CS2R R148, SRZ ;  /* 0x0000000000947805 */ /* 0x000fe4000001ff00 */
[----:B------:R-:W-:Y:S01]  /*4770*/  LOP3.LUT P6, RZ, R200, 0x4, RZ, 0xc0, !PT ;  /* 0x00000004c8ff7812 */ /* 0x000fe200078cc0ff */
        /* <DEDUP_REMOVED lines=10> */
[----:B------:R-:W-:Y:S02]  /*4820*/  CS2R R150, SRZ ;  /* 0x0000000000967805 */ /* 0x000fe4000001ff00 */
        /* <DEDUP_REMOVED lines=12> */
[----:B------:R-:W-:Y:S02]  /*48f0*/  ISETP.GE.AND P5, PT, R124, UR50, PT ;  /* 0x000000327c007c0c */ /* 0x000fe4000bfa6270 */
[----:B------:R-:W-:Y:S02]  /*4900*/  CS2R R156, SRZ ;  /* 0x00000000009c7805 */ /* 0x000fe4000001ff00 */
[----:B------:R-:W-:Y:S01]  /*4910*/  CS2R R158, SRZ ;  /* 0x00000000009e7805 */ /* 0x000fe2000001ff00 */
        /* <DEDUP_REMOVED lines=12> */
[----:B------:R-:W-:-:S05]  /*49e0*/  MOV R3, UR10 ;  /* 0x0000000a00037c02 */ /* 0x000fca0008000f00 */
        /* <DEDUP_REMOVED lines=9> */
[----:B-----5:R0:W-:Y:S04]  /*4a80*/  STS [R122], R7 ;  /* 0x000000077a007388 */ /* 0x0201e80000000800 */
        /* <DEDUP_REMOVED lines=16> */
[----:B------:R1:W2:Y:S01]  /*4b90*/  LDG.E R3, desc[UR34][R2.64] ;  /* 0x0000002202037981 */ /* 0x0002a2000c1e1900 */
[----:B------:R-:W3:Y:S01]  /*4ba0*/  S2UR UR11, SR_CgaCtaId ;  /* 0x00000000000b79c3 */ /* 0x000ee20000008800 */
[----:B----4-:R-:W-:Y:S01]  /*4bb0*/  FMUL.FTZ R4, R146, 1.4426950216293334961 ;  /* 0x3fb8aa3b92047820 */ /* 0x010fe20000410000 */
[----:B------:R-:W-:Y:S01]  /*4bc0*/  ULEA UR10, UR22, 0xffffff00, 0x8 ;  /* 0xffffff00160a7891 */ /* 0x000fe2000f8e40ff */
[----:B------:R-:W-:Y:S01]  /*4bd0*/  ISETP.NE.AND P0, PT, R143, RZ, PT ;  /* 0x000000ff8f00720c */ /* 0x000fe20003f05270 */
[----:B------:R-:W-:Y:S01]  /*4be0*/  UMOV UR12, 0x400 ;  /* 0x00000400000c7882 */ /* 0x000fe20000000000 */
[-C--:B------:R-:W-:Y:S01]  /*4bf0*/  FMUL.FTZ R228, R42, R4.reuse ;  /* 0x000000042ae47220 */ /* 0x080fe20000410000 */
[----:B------:R-:W-:Y:S01]  /*4c00*/  ULOP3.LUT UR10, UR10, 0x100, URZ, 0xc0, !UPT ;  /* 0x000001000a0a7892 */ /* 0x000fe2000f8ec0ff */
[-C--:B------:R-:W-:Y:S01]  /*4c10*/  FMUL.FTZ R173, R43, R4.reuse ;  /* 0x000000042bad7220 */ /* 0x080fe20000410000 */
[-C--:B------:R-:W-:Y:S01]  /*4c20*/  FMUL.FTZ R172, R40, R4.reuse ;  /* 0x0000000428ac7220 */ /* 0x080fe20000410000 */
[-C--:B------:R-:W-:Y:S01]  /*4c30*/  FMUL.FTZ R171, R41, R4.reuse ;  /* 0x0000000429ab7220 */ /* 0x080fe20000410000 */
[----:B------:R-:W-:Y:S01]  /*4c40*/  UIADD3 UR10, UPT, UPT, UR10, UR8, URZ ;  /* 0x000000080a0a7290 */ /* 0x000fe2000fffe0ff */
        /* <DEDUP_REMOVED lines=13> */
[C---:B-1----:R-:W-:Y:S01]  /*4d20*/  IADD3 R2, PT, PT, R143.reuse, 0x200, RZ ;  /* 0x000002008f027810 */ /* 0x042fe20007ffe0ff */
[----:B---3--:R-:W-:Y:S01]  /*4d30*/  ULEA UR12, UR11, UR12, 0x18 ;  /* 0x0000000c0b0c7291 */ /* 0x008fe2000f8ec0ff */
[----:B------:R-:W-:Y:S01]  /*4d40*/  ISETP.NE.AND P2, PT, R143, 0x3f, PT ;  /* 0x0000003f8f00780c */ /* 0x000fe20003f45270 */
[----:B------:R-:W1:Y:S01]  /*4d50*/  MUFU.EX2 R173, R173 ;  /* 0x000000ad00ad7308 */ /* 0x000e620000000800 */
[----:B------:R-:W-:Y:S01]  /*4d60*/  SEL R2, R2, UR10, P0 ;  /* 0x0000000a02027c07 */ /* 0x000fe20008000000 */
[----:B------:R0:W3:Y:S02]  /*4d70*/  LDS R149, [R106] ;  /* 0x000000006a957984 */ /* 0x0000e40000000800 */
        /* <DEDUP_REMOVED lines=30> */
[----:B------:R0:W0:Y:S04]  /*4f60*/  LDS R150, [R91+0x3c] ;  /* 0x00003c005b967984 */ /* 0x0000280000000800 */
[----:B----4-:R4:W-:Y:S01]  /*4f70*/  STS [R5+0x2550], R228 ;  /* 0x002550e405007388 */ /* 0x0109e20000000800 */
        /* <DEDUP_REMOVED lines=17> */
[----:B01-34-:R-:W-:Y:S06]  /*5090*/  @P2 BRA `(.L_x_4168) ;  /* 0x0000000000242947 */ /* 0x01bfec0003800000 */
        /* <DEDUP_REMOVED lines=9> */
.L_x_4168:
[----:B------:R-:W-:-:S06]  /*5130*/  LEA R198, R143, UR12, 0x2 ;  /* 0x0000000c8fc67c11 */ /* 0x000fcc000f8e10ff */
[----:B------:R-:W0:Y:S02]  /*5140*/  LDS R198, [R198+0x2d54] ;  /* 0x002d5400c6c67984 */ /* 0x000e240000000800 */
.L_x_4169:
[----:B------:R-:W-:Y:S05]  /*5150*/  BSYNC.RECONVERGENT B0 ;  /* 0x0000000000007941 */ /* 0x000fea0003800200 */
.L_x_4167:
[----:B------:R-:W2:Y:S01]  /*5160*/  @P1 LDC R3, c[0x0][0x38c] ;  /* 0x0000e300ff031b82 */ /* 0x000ea20000000800 */
[----:B------:R-:W-:Y:S01]  /*5170*/  MOV R2, UR22 ;  /* 0x0000001600027c02 */ /* 0x000fe20008000f00 */
[----:B------:R-:W-:Y:S01]  /*5180*/  FMUL.FTZ R6, R89, R42 ;  /* 0x0000002a59067220 */ /* 0x000fe20000410000 */
[----:B------:R-:W-:-:S03]  /*5190*/  MOV R5, 0x8 ;  /* 0x0000000800057802 */ /* 0x000fc60000000f00 */
[----:B------:R-:W-:Y:S02]  /*51a0*/  @P1 VIADD R2, R2, 0xfffffffe ;  /* 0xfffffffe02021836 */ /* 0x000fe40000000000 */
[----:B------:R-:W-:Y:S01]  /*51b0*/  FMUL.FTZ R7, R90, R43 ;  /* 0x0000002b5a077220 */ /* 0x000fe20000410000 */
[----:B------:R-:W-:Y:S01]  /*51c0*/  FMUL.FTZ R6, R149, R6 ;  /* 0x0000000695067220 */ /* 0x000fe20000410000 */
[----:B------:R-:W-:Y:S02]  /*51d0*/  FMUL.FTZ R194, R88, R40 ;  /* 0x0000002858c27220 */ /* 0x000fe40000410000 */
[----:B------:R-:W-:Y:S01]  /*51e0*/  FMUL.FTZ R10, R148, R7 ;  /* 0x00000007940a7220 */ /* 0x000fe20000410000 */
[----:B------:R-:W-:Y:S01]  /*51f0*/  FMUL.FTZ R7, R228, R173 ;  /* 0x000000ade4077220 */ /* 0x000fe20000410000 */
[----:B------:R-:W-:Y:S01]  /*5200*/  FMUL.FTZ R193, R87, R41 ;  /* 0x0000002957c17220 */ /* 0x000fe20000410000 */
[----:B------:R-:W-:Y:S01]  /*5210*/  FMUL.FTZ R213, R163, R194 ;  /* 0x000000c2a3d57220 */ /* 0x000fe20000410000 */
[----:B------:R-:W-:Y:S01]  /*5220*/  FFMA.FTZ R6, R173, R6, R10 ;  /* 0x00000006ad067223 */ /* 0x000fe2000001000a */
[----:B--2---:R-:W-:-:S02]  /*5230*/  @P1 IMAD R4, R2, R3, UR8 ;  /* 0x0000000802041e24 */ /* 0x004fc4000f8e0203 */
[----:B------:R-:W-:Y:S01]  /*5240*/  HFMA2 R2, -RZ, RZ, 1.875, 0 ;  /* 0x3f800000ff027431 */ /* 0x000fe200000001ff */
[----:B------:R-:W-:Y:S01]  /*5250*/  MOV R3, RZ ;  /* 0x000000ff00037202 */ /* 0x000fe20000000f00 */
        /* <DEDUP_REMOVED lines=96> */
.L_x_4229:
[----:B------:R-:W-:Y:S01]  /*5860*/  ISETP.GE.AND P2, PT, R123, 0x10, PT ;  /* 0x000000107b00780c */ /* 0x000fe20003f46270 */
[----:B----4-:R-:W-:Y:S01]  /*5870*/  FFMA.FTZ R5, R215, R5, R4 ;  /* 0x00000005d7057223 */ /* 0x010fe20000010004 */
[----:B------:R-:W-:-:S04]  /*5880*/  UMOV UR10, 0xffffffff ;  /* 0xffffffff000a7882 */ /* 0x000fc80000000000 */
[----:B------:R-:W-:-:S07]  /*5890*/  FSEL R217, R4, R5, !P2 ;  /* 0x0000000504d97208 */ /* 0x000fce0005000000 */
[----:B--23--:R-:W-:Y:S01]  /*58a0*/  @P2 FMUL.FTZ R215, R215, R224 ;  /* 0x000000e0d7d72220 */ /* 0x00cfe20000410000 */
[----:B------:R-:W-:Y:S06]  /*58b0*/  BRA.DIV UR10, `(.L_x_4172) ;  /* 0x0000003a0af47947 */ /* 0x000fec000b800000 */
.L_x_4232:
[----:B------:R-:W-:-:S03]  /*58c0*/  UMOV UR10, 0xffffffff ;  /* 0xffffffff000a7882 */ /* 0x000fc60000000000 */
[----:B------:R-:W-:Y:S05]  /*58d0*/  BRA.DIV UR10, `(.L_x_4173) ;  /* 0x0000003e0a147947 */ /* 0x000fea000b800000 */
.L_x_4235:
[----:B------:R-:W-:-:S03]  /*58e0*/  UMOV UR10, 0xffffffff ;  /* 0xffffffff000a7882 */ /* 0x000fc60000000000 */
[----:B------:R-:W-:Y:S05]  /*58f0*/  BRA.DIV UR10, `(.L_x_4174) ;  /* 0x0000003e0a347947 */ /* 0x000fea000b800000 */
[----:B------:R-:W2:Y:S04]  /*5900*/  SHFL.UP PT, R215, R215, 0x1, RZ ;  /* 0x04200000d7d77989 */ /* 0x000ea800000e00ff */
[----:B------:R3:W4:Y:S04]  /*5910*/  SHFL.UP PT, R222, R217, 0x1, RZ ;  /* 0x04200000d9de7989 */ /* 0x00072800000e00ff */
[----:B-----5:R3:W0:Y:S04]  /*5920*/  SHFL.IDX PT, R4, R2, RZ, 0x1f ;  /* 0x00001fff02047589 */ /* 0x02062800000e0000 */
[----:B------:R3:W0:Y:S02]  /*5930*/  SHFL.IDX PT, R5, R3, RZ, 0x1f ;  /* 0x00001fff03057589 */ /* 0x00062400000e0000 */
.L_x_4241:
[----:B------:R-:W5:Y:S01]  /*5940*/  LDS.64 R6, [R10+0x2140] ;  /* 0x002140000a067984 */ /* 0x000f620000000a00 */
[C---:B0-2-4-:R-:W-:Y:S01]  /*5950*/  @P0 FFMA.FTZ R5, R215.reuse, R5, R222 ;  /* 0x00000005d7050223 */ /* 0x055fe200000100de */
[----:B------:R-:W-:-:S03]  /*5960*/  @P0 FMUL.FTZ R4, R215, R4 ;  /* 0x00000004d7040220 */ /* 0x000fc60000410000 */
[-C--:B-----5:R-:W-:Y:S01]  /*5970*/  FFMA.FTZ R7, R5, R6.reuse, R7 ;  /* 0x0000000605077223 */ /* 0x0a0fe20000010007 */
[----:B------:R-:W-:-:S05]  /*5980*/  FMUL.FTZ R6, R4, R6 ;  /* 0x0000000604067220 */ /* 0x000fca0000410000 */
[----:B------:R4:W-:Y:S02]  /*5990*/  STS.128 [R10+0x2140], R4 ;  /* 0x002140040a007388 */ /* 0x0009e40000000c00 */
.L_x_4170:
[----:B------:R-:W-:Y:S01]  /*59a0*/  FMUL.FTZ R226, R89, R42 ;  /* 0x0000002a59e27220 */ /* 0x000fe20000410000 */
[----:B------:R-:W-:Y:S01]  /*59b0*/  FMUL.FTZ R227, R90, R43 ;  /* 0x0000002b5ae37220 */ /* 0x000fe20000410000 */
[----:B------:R-:W-:Y:S05]  /*59c0*/  WARPSYNC.ALL ;  /* 0x0000000000007948 */ /* 0x000fea0003800000 */
[----:B----4-:R-:W-:Y:S01]  /*59d0*/  FMUL.FTZ R7, R149, R226 ;  /* 0x000000e295077220 */ /* 0x010fe20000410000 */
[----:B------:R-:W-:Y:S01]  /*59e0*/  FMUL.FTZ R6, R148, R227 ;  /* 0x000000e394067220 */ /* 0x000fe20000410000 */
[----:B------:R-:W-:Y:S01]  /*59f0*/  BAR.SYNC.DEFER_BLOCKING 0x0 ;  /* 0x0000000000007b1d */ /* 0x000fe20000010000 */
[C---:B012---:R-:W-:Y:S01]  /*5a00*/  FMUL.FTZ R5, R207.reuse, R198 ;  /* 0x000000c6cf057220 */ /* 0x047fe20000410000 */
[----:B---3-5:R-:W-:Y:S01]  /*5a10*/  FFMA.FTZ R2, R207, R199, R202 ;  /* 0x000000c7cf027223 */ /* 0x028fe200000100ca */
[----:B------:R-:W-:Y:S01]  /*5a20*/  UISETP.GE.AND UP0, UPT, UR22, UR51, UPT ;  /* 0x000000331600728c */ /* 0x000fe2000bf06270 */
[----:B------:R-:W-:Y:S01]  /*5a30*/  ISETP.GT.U32.AND P2, PT, R143, 0x1f, PT ;  /* 0x0000001f8f00780c */ /* 0x000fe20003f44070 */
[C---:B------:R-:W-:Y:S01]  /*5a40*/  FMUL.FTZ R4, R208.reuse, R5 ;  /* 0x00000005d0047220 */ /* 0x040fe20000410000 */
[----:B------:R-:W-:Y:S01]  /*5a50*/  FFMA.FTZ R2, R208, R2, R203 ;  /* 0x00000002d0027223 */ /* 0x000fe200000100cb */
[----:B------:R-:W-:-:S02]  /*5a60*/  HFMA2 R10, -RZ, RZ, 1.875, 0 ;  /* 0x3f800000ff0a7431 */ /* 0x000fc400000001ff */
        /* <DEDUP_REMOVED lines=19> */
[----:B------:R-:W-:-:S04]  /*5ba0*/  FMUL.FTZ R4, R181, R4 ;  /* 0x00000004b5047220 */ /* 0x000fc80000410000 */
[----:B------:R-:W-:Y:S01]  /*5bb0*/  FMUL.FTZ R5, R183, R4 ;  /* 0x00000004b7057220 */ /* 0x000fe20000410000 */
[----:B0-----:R-:W-:Y:S01]  /*5bc0*/  FFMA.FTZ R228, R228, R3, R7 ;  /* 0x00000003e4e47223 */ /* 0x001fe20000010007 */
[----:B------:R-:W-:Y:S02]  /*5bd0*/  FFMA.FTZ R3, R181, R2, R176 ;  /* 0x00000002b5037223 */ /* 0x000fe400000100b0 */
[----:B------:R-:W-:Y:S01]  /*5be0*/  FMUL.FTZ R2, R180, R5 ;  /* 0x00000005b4027220 */ /* 0x000fe20000410000 */
[----:B------:R-:W-:Y:S01]  /*5bf0*/  FFMA.FTZ R229, R173, R228, R6 ;  /* 0x000000e4ade57223 */ /* 0x000fe20000010006 */
[----:B------:R-:W-:Y:S02]  /*5c00*/  FFMA.FTZ R3, R183, R3, R178 ;  /* 0x00000003b7037223 */ /* 0x000fe400000100b2 */
[----:B------:R-:W-:Y:S01]  /*5c10*/  FMUL.FTZ R5, R171, R2 ;  /* 0x00000002ab057220 */ /* 0x000fe20000410000 */
[----:B------:R-:W-:Y:S01]  /*5c20*/  FFMA.FTZ R224, R172, R229, R213 ;  /* 0x000000e5ace07223 */ /* 0x000fe200000100d5 */
[----:B------:R-:W-:-:S02]  /*5c30*/  FFMA.FTZ R3, R180, R3, R179 ;  /* 0x00000003b4037223 */ /* 0x000fc400000100b3 */
[----:B------:R-:W-:Y:S01]  /*5c40*/  FMUL.FTZ R2, R172, R5 ;  /* 0x00000005ac027220 */ /* 0x000fe20000410000 */
[C---:B------:R-:W-:Y:S01]  /*5c50*/  FFMA.FTZ R225, R171.reuse, R224, R214 ;  /* 0x000000e0abe17223 */ /* 0x040fe200000100d6 */
[----:B------:R-:W-:Y:S02]  /*5c60*/  FFMA.FTZ R3, R171, R3, R168 ;  /* 0x00000003ab037223 */ /* 0x000fe400000100a8 */
[----:B------:R-:W-:Y:S01]  /*5c70*/  FMUL.FTZ R2, R173, R2 ;  /* 0x00000002ad027220 */ /* 0x000fe20000410000 */
[----:B------:R-:W-:Y:S01]  /*5c80*/  FFMA.FTZ R222, R180, R225, R11 ;  /* 0x000000e1b4de7223 */ /* 0x000fe2000001000b */
[----:B------:R-:W-:Y:S01]  /*5c90*/  FFMA.FTZ R3, R172, R3, R169 ;  /* 0x00000003ac037223 */ /* 0x000fe200000100a9 */
[----:B------:R-:W-:Y:S02]  /*5ca0*/  MOV R11, RZ ;  /* 0x000000ff000b7202 */ /* 0x000fe40000000f00 */
        /* <DEDUP_REMOVED lines=24> */
[----:B------:R-:W-:-:S03]  /*5e30*/  IMAD.MOV.U32 R4, RZ, RZ, R5 ;  /* 0x000000ffff047224 */ /* 0x000fc600078e0005 */
[----:B------:R-:W2:Y:S04]  /*5e40*/  SHFL.DOWN PT, R7, R5, 0x1, 0x1f ;  /* 0x08201f0005077f89 */ /* 0x000ea800000e0000 */
        /* <DEDUP_REMOVED lines=41> */
.L_x_4258:
        /* <DEDUP_REMOVED lines=10> */
.L_x_4175:
[----:B------:R-:W-:Y:S05]  /*6180*/  WARPSYNC.ALL ;  /* 0x0000000000007948 */ /* 0x000fea0003800000 */
[C---:B------:R-:W-:Y:S02]  /*6190*/  ISETP.NE.AND P5, PT, R143.reuse, RZ, PT ;  /* 0x000000ff8f00720c */ /* 0x040fe40003fa5270 */
[----:B------:R-:W-:Y:S01]  /*61a0*/  IADD3 R230, PT, PT, R143, 0x200, RZ ;  /* 0x000002008fe67810 */ /* 0x000fe20007ffe0ff */
[----:B------:R-:W-:Y:S01]  /*61b0*/  BAR.SYNC.DEFER_BLOCKING 0x0 ;  /* 0x0000000000007b1d */ /* 0x000fe20000010000 */
[----:B------:R-:W-:Y:S01]  /*61c0*/  FFMA.FTZ R3, R0, R228, RZ ;  /* 0x000000e400037223 */ /* 0x000fe200000100ff */
[----:B-1----:R-:W-:-:S02]  /*61d0*/  HFMA2 R5, -RZ, RZ, 0, 0 ;  /* 0x00000000ff057431 */ /* 0x002fc400000001ff */
[----:B------:R-:W-:Y:S01]  /*61e0*/  IMAD.MOV.U32 R4, RZ, RZ, R143 ;  /* 0x000000ffff047224 */ /* 0x000fe200078e008f */
[----:B------:R-:W-:Y:S01]  /*61f0*/  MOV R7, UR44 ;  /* 0x0000002c00077c02 */ /* 0x000fe20008000f00 */
[----:B------:R-:W-:Y:S01]  /*6200*/  FFMA.FTZ R6, R74, R229, R3 ;  /* 0x000000e54a067223 */ /* 0x000fe20000010003 */
[----:B------:R-:W-:Y:S01]  /*6210*/  USHF.R.S32.HI UR10, URZ, 0x1f, UR17 ;  /* 0x0000001fff0a7899 */ /* 0x000fe20008011411 */
[----:B------:R-:W-:Y:S02]  /*6220*/  IMAD.WIDE.U32 R4, R8, UR33, R4 ;  /* 0x0000002108047c25 */ /* 0x000fe4000f8e0004 */
[----:B------:R-:W-:Y:S02]  /*6230*/  VOTEU.ALL UP0, P5 ;  /* 0x0000000000ff7886 */ /* 0x000fe40002800000 */
[----:B------:R-:W-:Y:S01]  /*6240*/  FFMA.FTZ R3, R73, R224, R6 ;  /* 0x000000e049037223 */ /* 0x000fe20000010006 */
[----:B------:R-:W-:Y:S01]  /*6250*/  UIMAD UR10, UR10, UR44, URZ ;  /* 0x0000002c0a0a72a4 */ /* 0x000fe2000f8e02ff */
[----:B------:R-:W-:-:S02]  /*6260*/  IMAD R5, R9, UR33, R5 ;  /* 0x0000002109057c24 */ /* 0x000fc4000f8e0205 */
[----:B------:R-:W-:Y:S01]  /*6270*/  FFMA.FTZ R177, R156, -R177, R213 ;  /* 0x800000b19cb17223 */ /* 0x000fe200000100d5 */
[----:B------:R-:W-:Y:S01]  /*6280*/  FFMA.FTZ R6, R72, R225, R3 ;  /* 0x000000e148067223 */ /* 0x000fe20000010003 */
[----:B------:R-:W-:Y:S02]  /*6290*/  UIMAD UR10, UR17, UR45, UR10 ;  /* 0x0000002d110a72a4 */ /* 0x000fe4000f8e020a */
[----:B------:R-:W-:-:S04]  /*62a0*/  IMAD.WIDE.U32 R4, R7, UR17, R4 ;  /* 0x0000001107047c25 */ /* 0x000fc8000f8e0004 */
[----:B------:R-:W-:Y:S01]  /*62b0*/  FFMA.FTZ R227, R148, -R227, R229 ;  /* 0x800000e394e37223 */ /* 0x000fe200000100e5 */
[----:B------:R-:W-:Y:S01]  /*62c0*/  FFMA.FTZ R3, R71, R222, R6 ;  /* 0x000000de47037223 */ /* 0x000fe20000010006 */
[----:B------:R-:W-:Y:S01]  /*62d0*/  FFMA.FTZ R185, R158, -R185, R215 ;  /* 0x800000b99eb97223 */ /* 0x000fe200000100d7 */
[----:B------:R-:W-:Y:S01]  /*62e0*/  FFMA.FTZ R194, R163, -R194, R224 ;  /* 0x800000c2a3c27223 */ /* 0x000fe200000100e0 */
[----:B------:R-:W-:Y:S01]  /*62f0*/  IADD3 R4, P0, PT, R4, UR6, RZ ;  /* 0x0000000604047c10 */ /* 0x000fe2000ff1e0ff */
[----:B------:R-:W-:Y:S01]  /*6300*/  FFMA.FTZ R6, R70, R217, R3 ;  /* 0x000000d946067223 */ /* 0x000fe20000010003 */
[----:B------:R-:W-:Y:S01]  /*6310*/  FFMA.FTZ R193, R162, -R193, R225 ;  /* 0x800000c1a2c17223 */ /* 0x000fe200000100e1 */
[----:B------:R-:W-:Y:S01]  /*6320*/  FFMA.FTZ R187, R160, -R187, R217 ;  /* 0x800000bba0bb7223 */ /* 0x000fe200000100d9 */
[----:B------:R-:W1:Y:S01]  /*6330*/  LDS R2, [R140+0x2354] ;  /* 0x002354008c027984 */ /* 0x000e620000000800 */
        /* <DEDUP_REMOVED lines=10> */
[----:B------:R-:W-:Y:S01]  /*63e0*/  UMOV UR13, UR9 ;  /* 0x00000009000d7c82 */ /* 0x000fe20008000000 */
[----:B0-----:R0:W-:Y:S01]  /*63f0*/  @!P5 STS.64 [UR10+0x2e50], R10 ;  /* 0x002e500aff00d988 */ /* 0x0011e20008000a0a */
[----:B------:R-:W-:Y:S01]  /*6400*/  FFMA.FTZ R6, R66, R213, R3 ;  /* 0x000000d542067223 */ /* 0x000fe20000010003 */
[----:B------:R-:W-:Y:S01]  /*6410*/  FFMA.FTZ R166, R153, -R166, R220 ;  /* 0x800000a699a67223 */ /* 0x000fe200000100dc */
[----:B------:R-:W-:Y:S01]  /*6420*/  FFMA.FTZ R167, R152, -R167, R221 ;  /* 0x800000a798a77223 */ /* 0x000fe200000100dd */
[----:B------:R-:W-:Y:S01]  /*6430*/  FFMA.FTZ R164, R151, -R164, R218 ;  /* 0x800000a497a47223 */ /* 0x000fe200000100da */
[----:B------:R-:W-:Y:S01]  /*6440*/  FFMA.FTZ R3, R65, R212, R6 ;  /* 0x000000d441037223 */ /* 0x000fe20000010006 */
[----:B------:R-:W-:Y:S01]  /*6450*/  FFMA.FTZ R165, R150, -R165, R219 ;  /* 0x800000a596a57223 */ /* 0x000fe200000100db */
[----:B------:R-:W-:Y:S01]  /*6460*/  BSSY.RECONVERGENT B0, `(.L_x_4177) ;  /* 0x0000079000007945 */ /* 0x000fe20003800200 */
[----:B-1----:R-:W-:Y:S01]  /*6470*/  FFMA.FTZ R199, R2, R198, R199 ;  /* 0x000000c602c77223 */ /* 0x002fe200000100c7 */
[----:B------:R-:W-:-:S03]  /*6480*/  FFMA.FTZ R2, R149, -R226, R228 ;  /* 0x800000e295027223 */ /* 0x000fc600000100e4 */
[----:B------:R-:W-:-:S04]  /*6490*/  FFMA.FTZ R207, R207, R199, R202 ;  /* 0x000000c7cfcf7223 */ /* 0x000fc800000100ca */
[----:B------:R-:W-:-:S04]  /*64a0*/  FFMA.FTZ R203, R208, R207, R203 ;  /* 0x000000cfd0cb7223 */ /* 0x000fc800000100cb */
[----:B------:R-:W-:-:S04]  /*64b0*/  FFMA.FTZ R209, R209, R203, R204 ;  /* 0x000000cbd1d17223 */ /* 0x000fc800000100cc */
[----:B------:R-:W-:-:S04]  /*64c0*/  FFMA.FTZ R205, R210, R209, R205 ;  /* 0x000000d1d2cd7223 */ /* 0x000fc800000100cd */
[----:B------:R-:W-:-:S04]  /*64d0*/  FFMA.FTZ R211, R211, R205, R206 ;  /* 0x000000cdd3d37223 */ /* 0x000fc800000100ce */
[----:B------:R-:W-:Y:S01]  /*64e0*/  FFMA.FTZ R197, R197, R211, R196 ;  /* 0x000000d3c5c57223 */ /* 0x000fe200000100c4 */
[----:B------:R-:W-:-:S03]  /*64f0*/  SHF.L.U32 R196, R143, 0x4, RZ ;  /* 0x000000048fc47819 */ /* 0x000fc600000006ff */
[----:B------:R-:W-:Y:S01]  /*6500*/  FFMA.FTZ R195, R195, R197, R192 ;  /* 0x000000c5c3c37223 */ /* 0x000fe200000100c0 */
[----:B------:R-:W-:Y:S01]  /*6510*/  FFMA.FTZ R192, R64, R223, R3 ;  /* 0x000000df40c07223 */ /* 0x000fe20000010003 */
[-C--:B------:R-:W-:Y:S02]  /*6520*/  LEA.HI R6, R143, R196.reuse, RZ, 0x1f ;  /* 0x000000c48f067211 */ /* 0x080fe400078ff8ff */
[-C--:B------:R-:W-:Y:S01]  /*6530*/  FFMA.FTZ R189, R189, R195.reuse, R186 ;  /* 0x000000c3bdbd7223 */ /* 0x080fe200000100ba */
[----:B0-----:R-:W-:Y:S01]  /*6540*/  FMUL.FTZ R11, R34, R195 ;  /* 0x000000c3220b7220 */ /* 0x001fe20000410000 */
[----:B------:R-:W-:Y:S02]  /*6550*/  LEA.HI R196, R196, R196, RZ, 0x1b ;  /* 0x000000c4c4c47211 */ /* 0x000fe400078fd8ff */
[-C--:B------:R-:W-:Y:S01]  /*6560*/  FFMA.FTZ R191, R191, R189.reuse, R188 ;  /* 0x000000bdbfbf7223 */ /* 0x080fe200000100bc */
[----:B------:R-:W-:-:S03]  /*6570*/  FMUL.FTZ R188, R37, R189 ;  /* 0x000000bd25bc7220 */ /* 0x000fc60000410000 */
[-C--:B------:R-:W-:Y:S01]  /*6580*/  FFMA.FTZ R181, R181, R191.reuse, R176 ;  /* 0x000000bfb5b57223 */ /* 0x080fe200000100b0 */
[----:B------:R-:W-:-:S03]  /*6590*/  FMUL.FTZ R223, R36, R191 ;  /* 0x000000bf24df7220 */ /* 0x000fc60000410000 */
[-C--:B------:R-:W-:Y:S01]  /*65a0*/  FFMA.FTZ R183, R183, R181.reuse, R178 ;  /* 0x000000b5b7b77223 */ /* 0x080fe200000100b2 */
[----:B------:R-:W-:Y:S01]  /*65b0*/  FMUL.FTZ R178, R39, R181 ;  /* 0x000000b527b27220 */ /* 0x000fe20000410000 */
[----:B------:R-:W-:Y:S02]  /*65c0*/  FMUL.FTZ R186, R84, R223 ;  /* 0x000000df54ba7220 */ /* 0x000fe40000410000 */
[-C--:B------:R-:W-:Y:S01]  /*65d0*/  FFMA.FTZ R179, R180, R183.reuse, R179 ;  /* 0x000000b7b4b37223 */ /* 0x080fe200000100b3 */
[----:B------:R-:W-:Y:S01]  /*65e0*/  LEA R180, R6, UR12, 0x2 ;  /* 0x0000000c06b47c11 */ /* 0x000fe2000f8e10ff */
[----:B------:R-:W-:Y:S02]  /*65f0*/  FMUL.FTZ R217, R38, R183 ;  /* 0x000000b726d97220 */ /* 0x000fe40000410000 */
[----:B------:R-:W-:Y:S02]  /*6600*/  FFMA.FTZ R171, R171, R179, R168 ;  /* 0x000000b3abab7223 */ /* 0x000fe400000100a8 */
[----:B------:R-:W-:-:S02]  /*6610*/  FMUL.FTZ R10, R86, R217 ;  /* 0x000000d9560a7220 */ /* 0x000fc40000410000 */
[-C--:B------:R-:W-:Y:S01]  /*6620*/  FFMA.FTZ R169, R172, R171.reuse, R169 ;  /* 0x000000abaca97223 */ /* 0x080fe200000100a9 */
[----:B------:R-:W-:Y:S01]  /*6630*/  FMUL.FTZ R215, R40, R171 ;  /* 0x000000ab28d77220 */ /* 0x000fe20000410000 */
[----:B------:R-:W-:Y:S02]  /*6640*/  FMUL.FTZ R172, R41, R179 ;  /* 0x000000b329ac7220 */ /* 0x000fe40000410000 */
[-C--:B------:R-:W-:Y:S01]  /*6650*/  FFMA.FTZ R173, R173, R169.reuse, R170 ;  /* 0x000000a9adad7223 */ /* 0x080fe200000100aa */
[----:B------:R-:W-:Y:S01]  /*6660*/  FMUL.FTZ R213, R43, R169 ;  /* 0x000000a92bd57220 */ /* 0x000fe20000410000 */
[----:B------:R-:W-:Y:S01]  /*6670*/  FMUL.FTZ R170, R88, R215 ;  /* 0x000000d758aa7220 */ /* 0x000fe20000410000 */
[----:B------:R-:W-:Y:S01]  /*6680*/  FMUL.FTZ R176, R87, R172 ;  /* 0x000000ac57b07220 */ /* 0x000fe20000410000 */
[----:B------:R-:W-:Y:S01]  /*6690*/  FMUL.FTZ R3, R42, R173 ;  /* 0x000000ad2a037220 */ /* 0x000fe20000410000 */
[----:B------:R-:W-:-:S03]  /*66a0*/  FMUL.FTZ R168, R90, R213 ;  /* 0x000000d55aa87220 */ /* 0x000fc60000410000 */
[-C--:B------:R-:W-:Y:S01]  /*66b0*/  FFMA.FTZ R6, R2, R3.reuse, RZ ;  /* 0x0000000302067223 */ /* 0x080fe200000100ff */
[----:B------:R-:W-:-:S03]  /*66c0*/  FMUL.FTZ R7, R89, R3 ;  /* 0x0000000359077220 */ /* 0x000fc60000410000 */
[----:B------:R-:W-:Y:S02]  /*66d0*/  FFMA.FTZ R213, R227, R213, R6 ;  /* 0x000000d5e3d57223 */ /* 0x000fe40000010006 */
[----:B------:R0:W-:Y:S02]  /*66e0*/  STS [R180+0x1090], R7 ;  /* 0x00109007b4007388 */ /* 0x0001e40000000800 */
[----:B------:R-:W-:Y:S01]  /*66f0*/  FFMA.FTZ R6, R194, R215, R213 ;  /* 0x000000d7c2067223 */ /* 0x000fe200000100d5 */
[----:B------:R-:W-:Y:S01]  /*6700*/  FMUL.FTZ R213, R30, R209 ;  /* 0x000000d11ed57220 */ /* 0x000fe20000410000 */
[----:B------:R1:W-:Y:S01]  /*6710*/  STS [R139+0x1094], R168 ;  /* 0x001094a88b007388 */ /* 0x0003e20000000800 */
[----:B------:R-:W-:Y:S01]  /*6720*/  FFMA.FTZ R215, R63, R220, R192 ;  /* 0x000000dc3fd77223 */ /* 0x000fe200000100c0 */
[----:B------:R-:W-:Y:S02]  /*6730*/  FFMA.FTZ R3, R193, R172, R6 ;  /* 0x000000acc1037223 */ /* 0x000fe40000010006 */
[----:B------:R2:W-:Y:S01]  /*6740*/  STS [R139+0x1098], R170 ;  /* 0x001098aa8b007388 */ /* 0x0005e20000000800 */
[----:B0-----:R-:W-:Y:S01]  /*6750*/  MOV R7, UR46 ;  /* 0x0000002e00077c02 */ /* 0x001fe20008000f00 */
[----:B------:R-:W-:-:S02]  /*6760*/  FMUL.FTZ R180, R85, R178 ;  /* 0x000000b255b47220 */ /* 0x000fc40000410000 */
[----:B------:R0:W-:Y:S01]  /*6770*/  STS [R139+0x109c], R176 ;  /* 0x00109cb08b007388 */ /* 0x0001e20000000800 */
[----:B-1----:R-:W-:Y:S01]  /*6780*/  FMUL.FTZ R168, R83, R188 ;  /* 0x000000bc53a87220 */ /* 0x002fe20000410000 */
[----:B------:R-:W-:-:S04]  /*6790*/  IMAD.WIDE.U32 R6, R7, UR8, R4 ;  /* 0x0000000807067c25 */ /* 0x000fc8000f8e0004 */
[----:B------:R-:W-:Y:S01]  /*67a0*/  FFMA.FTZ R4, R190, R217, R3 ;  /* 0x000000d9be047223 */ /* 0x000fe20000010003 */
[----:B------:R1:W-:Y:S01]  /*67b0*/  STS [R139+0x10a0], R10 ;  /* 0x0010a00a8b007388 */ /* 0x0003e20000000800 */
[----:B--2---:R-:W-:Y:S01]  /*67c0*/  FMUL.FTZ R170, R82, R11 ;  /* 0x0000000b52aa7220 */ /* 0x004fe20000410000 */
[----:B------:R-:W-:Y:S01]  /*67d0*/  FMUL.FTZ R5, R32, R211 ;  /* 0x000000d320057220 */ /* 0x000fe20000410000 */
[----:B------:R-:W-:Y:S01]  /*67e0*/  FFMA.FTZ R3, R187, R178, R4 ;  /* 0x000000b2bb037223 */ /* 0x000fe20000010004 */
[----:B------:R2:W-:Y:S01]  /*67f0*/  STS [R139+0x10a4], R180 ;  /* 0x0010a4b48b007388 */ /* 0x0005e20000000800 */
[----:B0-----:R-:W-:Y:S01]  /*6800*/  FMUL.FTZ R176, R33, R205 ;  /* 0x000000cd21b07220 */ /* 0x001fe20000410000 */
[----:B------:R-:W-:Y:S01]  /*6810*/  FMUL.FTZ R172, R80, R5 ;  /* 0x0000000550ac7220 */ /* 0x000fe20000410000 */
[----:B------:R-:W-:Y:S01]  /*6820*/  FFMA.FTZ R4, R184, R223, R3 ;  /* 0x000000dfb8047223 */ /* 0x000fe20000010003 */
[----:B------:R-:W-:Y:S01]  /*6830*/  STS [R139+0x10a8], R186 ;  /* 0x0010a8ba8b007388 */ /* 0x000fe20000000800 */
[----:B------:R-:W-:Y:S01]  /*6840*/  FMUL.FTZ R178, R79, R176 ;  /* 0x000000b04fb27220 */ /* 0x000fe20000410000 */
[----:B-1----:R-:W-:Y:S01]  /*6850*/  FMUL.FTZ R10, R35, R197 ;  /* 0x000000c5230a7220 */ /* 0x002fe20000410000 */
[----:B------:R-:W-:Y:S01]  /*6860*/  FFMA.FTZ R3, R185, R188, R4 ;  /* 0x000000bcb9037223 */ /* 0x000fe20000010004 */
[----:B------:R0:W-:Y:S01]  /*6870*/  STS [R139+0x10ac], R168 ;  /* 0x0010aca88b007388 */ /* 0x0001e20000000800 */
[----:B------:R-:W-:Y:S01]  /*6880*/  FMUL.FTZ R188, R29, R199 ;  /* 0x000000c71dbc7220 */ /* 0x000fe20000410000 */
[----:B--2---:R-:W-:Y:S01]  /*6890*/  FMUL.FTZ R180, R78, R213 ;  /* 0x000000d54eb47220 */ /* 0x004fe20000410000 */
[----:B------:R-:W-:Y:S01]  /*68a0*/  FFMA.FTZ R4, R182, R11, R3 ;  /* 0x0000000bb6047223 */ /* 0x000fe20000010003 */
[----:B------:R-:W-:Y:S01]  /*68b0*/  FMUL.FTZ R11, R28, R207 ;  /* 0x000000cf1c0b7220 */ /* 0x000fe20000410000 */
[----:B------:R-:W-:-:S02]  /*68c0*/  FMUL.FTZ R192, R75, R188 ;  /* 0x000000bc4bc07220 */ /* 0x000fc40000410000 */
[-C--:B------:R-:W-:Y:S01]  /*68d0*/  FFMA.FTZ R3, R177, R10.reuse, R4 ;  /* 0x0000000ab1037223 */ /* 0x080fe20000010004 */
[----:B------:R-:W-:Y:S02]  /*68e0*/  IADD3 R4, PT, PT, R143, 0x40, RZ ;  /* 0x000000408f047810 */ /* 0x000fe40007ffe0ff */
[----:B0-----:R-:W-:Y:S01]  /*68f0*/  LEA R139, R196, UR12, 0x2 ;  /* 0x0000000cc48b7c11 */ /* 0x001fe2000f8e10ff */
[----:B------:R-:W-:Y:S01]  /*6900*/  FMUL.FTZ R168, R81, R10 ;  /* 0x0000000a51a87220 */ /* 0x000fe20000410000 */
[----:B------:R-:W-:Y:S01]  /*6910*/  LEA.HI R10, R4, R143, RZ, 0x1b ;  /* 0x0000008f040a7211 */ /* 0x000fe200078fd8ff */
[----:B------:R-:W-:Y:S01]  /*6920*/  FFMA.FTZ R4, R174, R5, R3 ;  /* 0x00000005ae047223 */ /* 0x000fe20000010003 */
[----:B------:R-:W-:Y:S01]  /*6930*/  MOV R5, UR47 ;  /* 0x0000002f00057c02 */ /* 0x000fe20008000f00 */
[----:B------:R0:W-:Y:S01]  /*6940*/  STS [R139+0x10b0], R170 ;  /* 0x0010b0aa8b007388 */ /* 0x0001e20000000800 */
[----:B------:R-:W-:Y:S01]  /*6950*/  LEA R217, R10, UR12, 0x2 ;  /* 0x0000000c0ad97c11 */ /* 0x000fe2000f8e10ff */
[----:B------:R-:W-:Y:S01]  /*6960*/  FFMA.FTZ R3, R175, R176, R4 ;  /* 0x000000b0af037223 */ /* 0x000fe20000010004 */
[----:B------:R-:W-:Y:S01]  /*6970*/  IMAD.U32 R176, RZ, RZ, UR13 ;  /* 0x0000000dffb07e24 */ /* 0x000fe2000f8e00ff */
[----:B------:R1:W-:Y:S01]  /*6980*/  STS [R139+0x10b8], R172 ;  /* 0x0010b8ac8b007388 */ /* 0x0003e20000000800 */
[----:B------:R-:W-:-:S02]  /*6990*/  IMAD R5, R5, UR8, R7 ;  /* 0x0000000805057c24 */ /* 0x000fc4000f8e0207 */
[----:B------:R-:W-:Y:S01]  /*69a0*/  FFMA.FTZ R10, R166, R213, R3 ;  /* 0x000000d5a60a7223 */ /* 0x000fe20000010003 */
[----:B------:R-:W-:Y:S01]  /*69b0*/  LEA R4, P0, R6, UR48, 0x2 ;  /* 0x0000003006047c11 */ /* 0x000fe2000f8010ff */
[----:B------:R2:W-:Y:S01]  /*69c0*/  STS [R139+0x10b4], R168 ;  /* 0x0010b4a88b007388 */ /* 0x0005e20000000800 */
[----:B------:R-:W-:Y:S01]  /*69d0*/  IADD3 R176, PT, PT, R176, -UR6, -R143 ;  /* 0x80000006b0b07c10 */ /* 0x000fe2000fffe88f */
[----:B0-----:R-:W-:Y:S01]  /*69e0*/  FMUL.FTZ R170, R31, R203 ;  /* 0x000000cb1faa7220 */ /* 0x001fe20000410000 */
[----:B------:R-:W-:Y:S01]  /*69f0*/  LEA.HI.X R5, R6, UR49, R5, 0x2, P0 ;  /* 0x0000003106057c11 */ /* 0x000fe200080f1405 */
[----:B------:R0:W-:Y:S01]  /*6a00*/  STS [R139+0x10bc], R178 ;  /* 0x0010bcb28b007388 */ /* 0x0001e20000000800 */
[----:B------:R-:W-:Y:S01]  /*6a10*/  ISETP.GE.AND P6, PT, R176, 0x1, PT ;  /* 0x00000001b000780c */ /* 0x000fe20003fc6270 */
[-C--:B------:R-:W-:Y:S01]  /*6a20*/  FMUL.FTZ R186, R77, R170.reuse ;  /* 0x000000aa4dba7220 */ /* 0x080fe20000410000 */
[----:B-1----:R-:W-:Y:S01]  /*6a30*/  FMUL.FTZ R172, R76, R11 ;  /* 0x0000000b4cac7220 */ /* 0x002fe20000410000 */
[----:B------:R0:W-:Y:S01]  /*6a40*/  STS [R139+0x10c0], R180 ;  /* 0x0010c0b48b007388 */ /* 0x0001e20000000800 */
[----:B------:R-:W-:Y:S01]  /*6a50*/  FFMA.FTZ R3, R167, R170, R10 ;  /* 0x000000aaa7037223 */ /* 0x000fe2000001000a */
[----:B--2---:R-:W-:Y:S01]  /*6a60*/  FFMA.FTZ R168, R62, R221, R215 ;  /* 0x000000dd3ea87223 */ /* 0x004fe200000100d7 */
[----:B------:R-:W-:Y:S01]  /*6a70*/  IADD3 R170, PT, PT, R143, 0x100, RZ ;  /* 0x000001008faa7810 */ /* 0x000fe20007ffe0ff */
[----:B------:R0:W-:Y:S01]  /*6a80*/  STS [R139+0x10c4], R186 ;  /* 0x0010c4ba8b007388 */ /* 0x0001e20000000800 */
[----:B------:R-:W-:Y:S01]  /*6a90*/  FFMA.FTZ R10, R164, R11, R3 ;  /* 0x0000000ba40a7223 */ /* 0x000fe20000010003 */
[----:B------:R-:W-:Y:S01]  /*6aa0*/  FFMA.FTZ R7, R61, R218, R168 ;  /* 0x000000da3d077223 */ /* 0x000fe200000100a8 */
[----:B------:R-:W-:Y:S01]  /*6ab0*/  IADD3 R168, PT, PT, R143, 0x80, RZ ;  /* 0x000000808fa87810 */ /* 0x000fe20007ffe0ff */
[----:B------:R0:W-:Y:S01]  /*6ac0*/  STS [R139+0x10c8], R172 ;  /* 0x0010c8ac8b007388 */ /* 0x0001e20000000800 */
[----:B------:R-:W-:Y:S01]  /*6ad0*/  ISETP.GE.AND P4, PT, R176, 0x41, PT ;  /* 0x00000041b000780c */ /* 0x000fe20003f86270 */
[----:B------:R-:W-:Y:S01]  /*6ae0*/  FFMA.FTZ R6, R60, R219, R7 ;  /* 0x000000db3c067223 */ /* 0x000fe20000010007 */
[----:B------:R-:W-:Y:S01]  /*6af0*/  FFMA.FTZ R7, R165, R188, R10 ;  /* 0x000000bca5077223 */ /* 0x000fe2000001000a */
[----:B------:R0:W-:Y:S01]  /*6b00*/  STS [R139+0x10cc], R192 ;  /* 0x0010ccc08b007388 */ /* 0x0001e20000000800 */
[----:B------:R-:W-:-:S02]  /*6b10*/  IADD3 R10, PT, PT, R143, 0xc0, RZ ;  /* 0x000000c08f0a7810 */ /* 0x000fc40007ffe0ff */
[-C--:B------:R-:W-:Y:S01]  /*6b20*/  LEA.HI R168, R168, R143.reuse, RZ, 0x1b ;  /* 0x0000008fa8a87211 */ /* 0x080fe200078fd8ff */
[----:B------:R-:W-:Y:S01]  /*6b30*/  BAR.SYNC.DEFER_BLOCKING 0x0 ;  /* 0x0000000000007b1d */ /* 0x000fe20000010000 */
[----:B------:R-:W-:Y:S02]  /*6b40*/  LEA.HI R10, R10, R143, RZ, 0x1b ;  /* 0x0000008f0a0a7211 */ /* 0x000fe400078fd8ff */
[----:B------:R-:W-:Y:S02]  /*6b50*/  LEA R11, R168, UR12, 0x2 ;  /* 0x0000000ca80b7c11 */ /* 0x000fe4000f8e10ff */
[C---:B------:R-:W-:Y:S02]  /*6b60*/  ISETP.GE.AND P3, PT, R176.reuse, 0x81, PT ;  /* 0x00000081b000780c */ /* 0x040fe40003f66270 */
[C---:B------:R-:W-:Y:S02]  /*6b70*/  ISETP.GE.AND P2, PT, R176.reuse, 0xc1, PT ;  /* 0x000000c1b000780c */ /* 0x040fe40003f46270 */
[----:B------:R-:W-:Y:S01]  /*6b80*/  ISETP.GE.AND P0, PT, R176, 0x101, PT ;  /* 0x00000101b000780c */ /* 0x000fe20003f06270 */
[----:B------:R-:W1:Y:S01]  /*6b90*/  LDS R217, [R217+0x1190] ;  /* 0x00119000d9d97984 */ /* 0x000e620000000800 */
[----:B0-----:R-:W-:Y:S11]  /*6ba0*/  @!P6 BRA `(.L_x_4178) ;  /* 0x000000000010e947 */ /* 0x001ff60003800000 */
[----:B------:R-:W-:-:S04]  /*6bb0*/  LEA.HI R3, R143, R143, RZ, 0x1b ;  /* 0x0000008f8f037211 */ /* 0x000fc800078fd8ff */
[----:B------:R-:W-:-:S06]  /*6bc0*/  LEA R3, R3, UR12, 0x2 ;  /* 0x0000000c03037c11 */ /* 0x000fcc000f8e10ff */
[----:B------:R-:W0:Y:S04]  /*6bd0*/  LDS R3, [R3+0x1090] ;  /* 0x0010900003037984 */ /* 0x000e280000000800 */
[----:B0-----:R0:W-:Y:S02]  /*6be0*/  REDG.E.ADD.F32.FTZ.RN.STRONG.GPU desc[UR34][R4.64], R3 ;  /* 0x00000003040079a6 */ /* 0x0011e4000c12f322 */
.L_x_4178:
[----:B------:R-:W-:Y:S05]  /*6bf0*/  BSYNC.RECONVERGENT B0 ;  /* 0x0000000000007941 */ /* 0x000fea0003800200 */
.L_x_4177:
[----:B------:R-:W-:Y:S01]  /*6c00*/  BSSY.RECONVERGENT B0, `(.L_x_4179) ;  /* 0x0000004000007945 */ /* 0x000fe20003800200 */
[----:B------:R-:W-:-:S03]  /*6c10*/  ISETP.GE.AND P6, PT, R176, 0x141, PT ;  /* 0x00000141b000780c */ /* 0x000fc60003fc6270 */
[----:B------:R-:W-:Y:S10]  /*6c20*/  @!P4 BRA `(.L_x_4180) ;  /* 0x000000000004c947 */ /* 0x000ff40003800000 */
[----:B-1----:R2:W-:Y:S02]  /*6c30*/  REDG.E.ADD.F32.FTZ.RN.STRONG.GPU desc[UR34][R4.64+0x100], R217 ;  /* 0x000100d9040079a6 */ /* 0x0025e4000c12f322 */
.L_x_4180:
[----:B------:R-:W-:Y:S05]  /*6c40*/  BSYNC.RECONVERGENT B0 ;  /* 0x0000000000007941 */ /* 0x000fea0003800200 */
.L_x_4179:
[----:B0-----:R0:W3:Y:S01]  /*6c50*/  LDS R3, [R11+0x1290] ;  /* 0x001290000b037984 */ /* 0x0010e20000000800 */
[----:B------:R-:W-:Y:S01]  /*6c60*/  BSSY.RECONVERGENT B0, `(.L_x_4181) ;  /* 0x0000006000007945 */ /* 0x000fe20003800200 */
[----:B------:R-:W-:Y:S02]  /*6c70*/  IADD3 R168, PT, PT, R143, 0x140, RZ ;  /* 0x000001408fa87810 */ /* 0x000fe40007ffe0ff */
[----:B------:R-:W-:Y:S02]  /*6c80*/  LEA.HI R170, R170, R143, RZ, 0x1b ;  /* 0x0000008faaaa7211 */ /* 0x000fe400078fd8ff */
[----:B------:R-:W-:Y:S01]  /*6c90*/  LEA R10, R10, UR12, 0x2 ;  /* 0x0000000c0a0a7c11 */ /* 0x000fe2000f8e10ff */
[----:B------:R-:W-:Y:S06]  /*6ca0*/  @!P3 BRA `(.L_x_4182) ;  /* 0x000000000004b947 */ /* 0x000fec0003800000 */
[----:B---3--:R4:W-:Y:S02]  /*6cb0*/  REDG.E.ADD.F32.FTZ.RN.STRONG.GPU desc[UR34][R4.64+0x200], R3 ;  /* 0x00020003040079a6 */ /* 0x0089e4000c12f322 */
.L_x_4182:
[----:B------:R-:W-:Y:S05]  /*6cc0*/  BSYNC.RECONVERGENT B0 ;  /* 0x0000000000007941 */ /* 0x000fea0003800200 */
.L_x_4181:
[----:B---34-:R3:W4:Y:S01]  /*6cd0*/  LDS R3, [R10+0x1390] ;  /* 0x001390000a037984 */ /* 0x0187220000000800 */
[----:B------:R-:W-:Y:S01]  /*6ce0*/  BSSY.RECONVERGENT B0, `(.L_x_4183) ;  /* 0x0000005000007945 */ /* 0x000fe20003800200 */
[----:B------:R-:W-:Y:S02]  /*6cf0*/  LEA.HI R168, R168, R143, RZ, 0x1b ;  /* 0x0000008fa8a87211 */ /* 0x000fe400078fd8ff */
[----:B------:R-:W-:Y:S01]  /*6d00*/  LEA R170, R170, UR12, 0x2 ;  /* 0x0000000caaaa7c11 */ /* 0x000fe2000f8e10ff */
[----:B------:R-:W-:Y:S06]  /*6d10*/  @!P2 BRA `(.L_x_4184) ;  /* 0x000000000004a947 */ /* 0x000fec0003800000 */
[----:B----4-:R4:W-:Y:S02]  /*6d20*/  REDG.E.ADD.F32.FTZ.RN.STRONG.GPU desc[UR34][R4.64+0x300], R3 ;  /* 0x00030003040079a6 */ /* 0x0109e4000c12f322 */
.L_x_4184:
[----:B------:R-:W-:Y:S05]  /*6d30*/  BSYNC.RECONVERGENT B0 ;  /* 0x0000000000007941 */ /* 0x000fea0003800200 */
.L_x_4183:
[----:B----4-:R4:W1:Y:S01]  /*6d40*/  LDS R3, [R170+0x1490] ;  /* 0x00149000aa037984 */ /* 0x0108620000000800 */
[----:B------:R-:W-:Y:S01]  /*6d50*/  BSSY.RECONVERGENT B0, `(.L_x_4185) ;  /* 0x0000004000007945 */ /* 0x000fe20003800200 */
[----:B0-----:R-:W-:-:S03]  /*6d60*/  LEA R11, R168, UR12, 0x2 ;  /* 0x0000000ca80b7c11 */ /* 0x001fc6000f8e10ff */
[----:B------:R-:W-:Y:S05]  /*6d70*/  @!P0 BRA `(.L_x_4186) ;  /* 0x0000000000048947 */ /* 0x000fea0003800000 */
[----:B-1----:R0:W-:Y:S02]  /*6d80*/  REDG.E.ADD.F32.FTZ.RN.STRONG.GPU desc[UR34][R4.64+0x400], R3 ;  /* 0x00040003040079a6 */ /* 0x0021e4000c12f322 */
.L_x_4186:
[----:B------:R-:W-:Y:S05]  /*6d90*/  BSYNC.RECONVERGENT B0 ;  /* 0x0000000000007941 */ /* 0x000fea0003800200 */
.L_x_4185:
[----:B01----:R0:W1:Y:S01]  /*6da0*/  LDS R3, [R11+0x1590] ;  /* 0x001590000b037984 */ /* 0x0030620000000800 */
[----:B------:R-:W-:Y:S01]  /*6db0*/  BSSY.RECONVERGENT B0, `(.L_x_4187) ;  /* 0x0000005000007945 */ /* 0x000fe20003800200 */
[C---:B---3--:R-:W-:Y:S02]  /*6dc0*/  IADD3 R10, PT, PT, R143.reuse, 0x180, RZ ;  /* 0x000001808f0a7810 */ /* 0x048fe40007ffe0ff */
[----:B------:R-:W-:Y:S01]  /*6dd0*/  IADD3 R168, PT, PT, R143, 0x1c0, RZ ;  /* 0x000001c08fa87810 */ /* 0x000fe20007ffe0ff */
[----:B------:R-:W-:Y:S06]  /*6de0*/  @!P6 BRA `(.L_x_4188) ;  /* 0x000000000004e947 */ /* 0x000fec0003800000 */
[----:B-1----:R3:W-:Y:S02]  /*6df0*/  REDG.E.ADD.F32.FTZ.RN.STRONG.GPU desc[UR34][R4.64+0x500], R3 ;  /* 0x00050003040079a6 */ /* 0x0027e4000c12f322 */
.L_x_4188:
[----:B------:R-:W-:Y:S05]  /*6e00*/  BSYNC.RECONVERGENT B0 ;  /* 0x0000000000007941 */ /* 0x000fea0003800200 */
.L_x_4187:
        /* <DEDUP_REMOVED lines=15> */
.L_x_4190:
[----:B------:R-:W-:Y:S05]  /*6f00*/  BSYNC.RECONVERGENT B0 ;  /* 0x0000000000007941 */ /* 0x000fea0003800200 */
.L_x_4189:
[----:B-1-3--:R1:W3:Y:S01]  /*6f10*/  LDS R3, [R168+0x1790] ;  /* 0x00179000a8037984 */ /* 0x00a2e20000000800 */
[----:B------:R-:W-:Y:S01]  /*6f20*/  BSSY.RECONVERGENT B0, `(.L_x_4191) ;  /* 0x0000006000007945 */ /* 0x000fe20003800200 */
[----:B------:R-:W-:Y:S02]  /*6f30*/  IADD3 R10, PT, PT, R143, 0x280, RZ ;  /* 0x000002808f0a7810 */ /* 0x000fe40007ffe0ff */
[----:B------:R-:W-:Y:S02]  /*6f40*/  LEA R230, R230, UR12, 0x2 ;  /* 0x0000000ce6e67c11 */ /* 0x000fe4000f8e10ff */
[----:B------:R-:W-:Y:S01]  /*6f50*/  LEA.HI R170, R170, R143, RZ, 0x1b ;  /* 0x0000008faaaa7211 */ /* 0x000fe200078fd8ff */
[----:B------:R-:W-:Y:S06]  /*6f60*/  @!P0 BRA `(.L_x_4192) ;  /* 0x0000000000048947 */ /* 0x000fec0003800000 */
[----:B---3--:R4:W-:Y:S02]  /*6f70*/  REDG.E.ADD.F32.FTZ.RN.STRONG.GPU desc[UR34][R4.64+0x700], R3 ;  /* 0x00070003040079a6 */ /* 0x0089e4000c12f322 */
.L_x_4192:
[----:B------:R-:W-:Y:S05]  /*6f80*/  BSYNC.RECONVERGENT B0 ;  /* 0x0000000000007941 */ /* 0x000fea0003800200 */
.L_x_4191:
[----:B---34-:R3:W4:Y:S01]  /*6f90*/  LDS R3, [R230+0x1890] ;  /* 0x00189000e6037984 */ /* 0x0187220000000800 */
[----:B------:R-:W-:Y:S01]  /*6fa0*/  BSSY.RECONVERGENT B0, `(.L_x_4193) ;  /* 0x0000005000007945 */ /* 0x000fe20003800200 */
[----:B------:R-:W-:Y:S02]  /*6fb0*/  LEA.HI R10, R10, R143, RZ, 0x1b ;  /* 0x0000008f0a0a7211 */ /* 0x000fe400078fd8ff */
[----:B------:R-:W-:Y:S01]  /*6fc0*/  LEA R170, R170, UR12, 0x2 ;  /* 0x0000000caaaa7c11 */ /* 0x000fe2000f8e10ff */
[----:B------:R-:W-:Y:S06]  /*6fd0*/  @!P2 BRA `(.L_x_4194) ;  /* 0x000000000004a947 */ /* 0x000fec0003800000 */
[----:B----4-:R4:W-:Y:S02]  /*6fe0*/  REDG.E.ADD.F32.FTZ.RN.STRONG.GPU desc[UR34][R4.64+0x800], R3 ;  /* 0x00080003040079a6 */ /* 0x0109e4000c12f322 */
.L_x_4194:
[----:B------:R-:W-:Y:S05]  /*6ff0*/  BSYNC.RECONVERGENT B0 ;  /* 0x0000000000007941 */ /* 0x000fea0003800200 */
.L_x_4193:
[----:B----4-:R4:W1:Y:S01]  /*7000*/  LDS R3, [R170+0x1990] ;  /* 0x00199000aa037984 */ /* 0x0108620000000800 */
[----:B------:R-:W-:Y:S01]  /*7010*/  BSSY.RECONVERGENT B0, `(.L_x_4195) ;  /* 0x0000004000007945 */ /* 0x000fe20003800200 */
[----:B0-----:R-:W-:-:S03]  /*7020*/  LEA R11, R10, UR12, 0x2 ;  /* 0x0000000c0a0b7c11 */ /* 0x001fc6000f8e10ff */
[----:B------:R-:W-:Y:S05]  /*7030*/  @!P3 BRA `(.L_x_4196) ;  /* 0x000000000004b947 */ /* 0x000fea0003800000 */
[----:B-1----:R0:W-:Y:S02]  /*7040*/  REDG.E.ADD.F32.FTZ.RN.STRONG.GPU desc[UR34][R4.64+0x900], R3 ;  /* 0x00090003040079a6 */ /* 0x0021e4000c12f322 */
.L_x_4196:
[----:B------:R-:W-:Y:S05]  /*7050*/  BSYNC.RECONVERGENT B0 ;  /* 0x0000000000007941 */ /* 0x000fea0003800200 */
.L_x_4195:
[----:B01----:R0:W1:Y:S01]  /*7060*/  LDS R3, [R11+0x1a90] ;  /* 0x001a90000b037984 */ /* 0x0030620000000800 */
[----:B------:R-:W-:Y:S01]  /*7070*/  BSSY.RECONVERGENT B0, `(.L_x_4197) ;  /* 0x0000005000007945 */ /* 0x000fe20003800200 */
[C---:B------:R-:W-:Y:S01]  /*7080*/  VIADD R10, R143.reuse, 0x2c0 ;  /* 0x000002c08f0a7836 */ /* 0x040fe20000000000 */
[----:B------:R-:W-:Y:S02]  /*7090*/  IADD3 R168, PT, PT, R143, 0x300, RZ ;  /* 0x000003008fa87810 */ /* 0x000fe40007ffe0ff */
[----:B------:R-:W-:Y:S05]  /*70a0*/  @!P4 BRA `(.L_x_4198) ;  /* 0x000000000004c947 */ /* 0x000fea0003800000 */
[----:B-1----:R1:W-:Y:S02]  /*70b0*/  REDG.E.ADD.F32.FTZ.RN.STRONG.GPU desc[UR34][R4.64+0xa00], R3 ;  /* 0x000a0003040079a6 */ /* 0x0023e4000c12f322 */
.L_x_4198:
[----:B------:R-:W-:Y:S05]  /*70c0*/  BSYNC.RECONVERGENT B0 ;  /* 0x0000000000007941 */ /* 0x000fea0003800200 */
.L_x_4197:
[-C--:B------:R-:W-:Y:S01]  /*70d0*/  LEA.HI R10, R10, R143.reuse, RZ, 0x1b ;  /* 0x0000008f0a0a7211 */ /* 0x080fe200078fd8ff */
[----:B------:R-:W-:Y:S01]  /*70e0*/  BSSY.RECONVERGENT B0, `(.L_x_4199) ;  /* 0x000000f000007945 */ /* 0x000fe20003800200 */
[----:B------:R-:W-:Y:S02]  /*70f0*/  ISETP.GE.AND P6, PT, R176, 0x2c1, PT ;  /* 0x000002c1b000780c */ /* 0x000fe40003fc6270 */
[----:B-1----:R-:W-:Y:S02]  /*7100*/  LEA R3, R10, UR12, 0x2 ;  /* 0x0000000c0a037c11 */ /* 0x002fe4000f8e10ff */
[C---:B----4-:R-:W-:Y:S02]  /*7110*/  IADD3 R170, PT, PT, R143.reuse, 0x340, RZ ;  /* 0x000003408faa7810 */ /* 0x050fe40007ffe0ff */
[----:B------:R-:W-:Y:S02]  /*7120*/  LEA.HI R168, R168, R143, RZ, 0x1b ;  /* 0x0000008fa8a87211 */ /* 0x000fe400078fd8ff */
[----:B------:R-:W1:Y:S01]  /*7130*/  LDS R3, [R3+0x1b90] ;  /* 0x001b900003037984 */ /* 0x000e620000000800 */
[----:B------:R-:W-:-:S02]  /*7140*/  IADD3 R172, PT, PT, R143, 0x380, RZ ;  /* 0x000003808fac7810 */ /* 0x000fc40007ffe0ff */
[----:B------:R-:W-:Y:S02]  /*7150*/  LEA.HI R170, R170, R143, RZ, 0x1b ;  /* 0x0000008faaaa7211 */ /* 0x000fe400078fd8ff */
[----:B------:R-:W-:Y:S02]  /*7160*/  LEA R168, R168, UR12, 0x2 ;  /* 0x0000000ca8a87c11 */ /* 0x000fe4000f8e10ff */
[C---:B------:R-:W-:Y:S02]  /*7170*/  ISETP.GE.AND P0, PT, R176.reuse, 0x301, PT ;  /* 0x00000301b000780c */ /* 0x040fe40003f06270 */
[C---:B------:R-:W-:Y:S02]  /*7180*/  ISETP.GE.AND P2, PT, R176.reuse, 0x341, PT ;  /* 0x00000341b000780c */ /* 0x040fe40003f46270 */
[C---:B------:R-:W-:Y:S02]  /*7190*/  ISETP.GE.AND P3, PT, R176.reuse, 0x381, PT ;  /* 0x00000381b000780c */ /* 0x040fe40003f66270 */
[----:B------:R-:W-:Y:S01]  /*71a0*/  ISETP.GE.AND P4, PT, R176, 0x3c1, PT ;  /* 0x000003c1b000780c */ /* 0x000fe20003f86270 */
[----:B------:R-:W-:-:S12]  /*71b0*/  @!P6 BRA `(.L_x_4200) ;  /* 0x000000000004e947 */ /* 0x000fd80003800000 */
[----:B-1----:R4:W-:Y:S02]  /*71c0*/  REDG.E.ADD.F32.FTZ.RN.STRONG.GPU desc[UR34][R4.64+0xb00], R3 ;  /* 0x000b0003040079a6 */ /* 0x0029e4000c12f322 */
.L_x_4200:
[----:B------:R-:W-:Y:S05]  /*71d0*/  BSYNC.RECONVERGENT B0 ;  /* 0x0000000000007941 */ /* 0x000fea0003800200 */
.L_x_4199:
[----:B-1--4-:R1:W4:Y:S01]  /*71e0*/  LDS R3, [R168+0x1c90] ;  /* 0x001c9000a8037984 */ /* 0x0123220000000800 */
[----:B------:R-:W-:Y:S01]  /*71f0*/  BSSY.RECONVERGENT B0, `(.L_x_4201) ;  /* 0x0000006000007945 */ /* 0x000fe20003800200 */
[----:B------:R-:W-:Y:S02]  /*7200*/  IADD3 R10, PT, PT, R143, 0x3c0, RZ ;  /* 0x000003c08f0a7810 */ /* 0x000fe40007ffe0ff */
[----:B------:R-:W-:Y:S02]  /*7210*/  LEA.HI R172, R172, R143, RZ, 0x1b ;  /* 0x0000008facac7211 */ /* 0x000fe400078fd8ff */
[----:B------:R-:W-:Y:S01]  /*7220*/  LEA R170, R170, UR12, 0x2 ;  /* 0x0000000caaaa7c11 */ /* 0x000fe2000f8e10ff */
[----:B------:R-:W-:Y:S06]  /*7230*/  @!P0 BRA `(.L_x_4202) ;  /* 0x0000000000048947 */ /* 0x000fec0003800000 */
[----:B----4-:R4:W-:Y:S02]  /*7240*/  REDG.E.ADD.F32.FTZ.RN.STRONG.GPU desc[UR34][R4.64+0xc00], R3 ;  /* 0x000c0003040079a6 */ /* 0x0109e4000c12f322 */
.L_x_4202:
[----:B------:R-:W-:Y:S05]  /*7250*/  BSYNC.RECONVERGENT B0 ;  /* 0x0000000000007941 */ /* 0x000fea0003800200 */
.L_x_4201:
[----:B----4-:R4:W0:Y:S01]  /*7260*/  LDS R3, [R170+0x1d90] ;  /* 0x001d9000aa037984 */ /* 0x0108220000000800 */
[----:B------:R-:W-:Y:S01]  /*7270*/  BSSY.RECONVERGENT B0, `(.L_x_4203) ;  /* 0x0000005000007945 */ /* 0x000fe20003800200 */
[----:B------:R-:W-:Y:S02]  /*7280*/  LEA.HI R10, R10, R143, RZ, 0x1b ;  /* 0x0000008f0a0a7211 */ /* 0x000fe400078fd8ff */
[----:B------:R-:W-:Y:S01]  /*7290*/  LEA R172, R172, UR12, 0x2 ;  /* 0x0000000cacac7c11 */ /* 0x000fe2000f8e10ff */
[----:B------:R-:W-:Y:S06]  /*72a0*/  @!P2 BRA `(.L_x_4204) ;  /* 0x000000000004a947 */ /* 0x000fec0003800000 */
[----:B0-----:R0:W-:Y:S02]  /*72b0*/  REDG.E.ADD.F32.FTZ.RN.STRONG.GPU desc[UR34][R4.64+0xd00], R3 ;  /* 0x000d0003040079a6 */ /* 0x0011e4000c12f322 */
.L_x_4204:
[----:B------:R-:W-:Y:S05]  /*72c0*/  BSYNC.RECONVERGENT B0 ;  /* 0x0000000000007941 */ /* 0x000fea0003800200 */
.L_x_4203:
[----:B0-----:R0:W0:Y:S01]  /*72d0*/  LDS R3, [R172+0x1e90] ;  /* 0x001e9000ac037984 */ /* 0x0010220000000800 */
[----:B------:R-:W-:Y:S01]  /*72e0*/  BSSY.RECONVERGENT B0, `(.L_x_4205) ;  /* 0x0000004000007945 */ /* 0x000fe20003800200 */
[----:B------:R-:W-:-:S03]  /*72f0*/  LEA R10, R10, UR12, 0x2 ;  /* 0x0000000c0a0a7c11 */ /* 0x000fc6000f8e10ff */
[----:B------:R-:W-:Y:S05]  /*7300*/  @!P3 BRA `(.L_x_4206) ;  /* 0x000000000004b947 */ /* 0x000fea0003800000 */
[----:B0-----:R0:W-:Y:S02]  /*7310*/  REDG.E.ADD.F32.FTZ.RN.STRONG.GPU desc[UR34][R4.64+0xe00], R3 ;  /* 0x000e0003040079a6 */ /* 0x0011e4000c12f322 */
.L_x_4206:
[----:B------:R-:W-:Y:S05]  /*7320*/  BSYNC.RECONVERGENT B0 ;  /* 0x0000000000007941 */ /* 0x000fea0003800200 */
.L_x_4205:
[----:B0-----:R0:W0:Y:S01]  /*7330*/  LDS R3, [R10+0x1f90] ;  /* 0x001f90000a037984 */ /* 0x0010220000000800 */
[----:B------:R-:W-:Y:S04]  /*7340*/  BSSY.RECONVERGENT B0, `(.L_x_4207) ;  /* 0x0000003000007945 */ /* 0x000fe80003800200 */
[----:B------:R-:W-:Y:S05]  /*7350*/  @!P4 BRA `(.L_x_4208) ;  /* 0x000000000004c947 */ /* 0x000fea0003800000 */
[----:B0-----:R0:W-:Y:S02]  /*7360*/  REDG.E.ADD.F32.FTZ.RN.STRONG.GPU desc[UR34][R4.64+0xf00], R3 ;  /* 0x000f0003040079a6 */ /* 0x0011e4000c12f322 */
.L_x_4208:
[----:B------:R-:W-:Y:S05]  /*7370*/  BSYNC.RECONVERGENT B0 ;  /* 0x0000000000007941 */ /* 0x000fea0003800200 */
.L_x_4207:
[----:B0-2---:R-:W0:Y:S01]  /*7380*/  SHFL.DOWN PT, R4, R7, 0x1, 0x1f ;  /* 0x08201f0007047f89 */ /* 0x005e2200000e0000 */
[----:B------:R-:W-:Y:S01]  /*7390*/  ISETP.GT.AND P0, PT, R123, 0x1e, PT ;  /* 0x0000001e7b00780c */ /* 0x000fe20003f04270 */
[-C--:B------:R-:W-:Y:S01]  /*73a0*/  FMUL.FTZ R151, R151, R207.reuse ;  /* 0x000000cf97977220 */ /* 0x080fe20000410000 */
[----:B------:R-:W-:Y:S01]  /*73b0*/  FMUL.FTZ R207, R146, R207 ;  /* 0x000000cf92cf7220 */ /* 0x000fe20000410000 */
[----:B------:R-:W2:Y:S01]  /*73c0*/  SHFL.DOWN PT, R3, R6, 0x1, 0x1f ;  /* 0x08201f0006037f89 */ /* 0x000ea200000e0000 */
[----:B------:R-:W-:Y:S01]  /*73d0*/  FMUL.FTZ R150, R150, R199 ;  /* 0x000000c796967220 */ /* 0x000fe20000410000 */
        /* <DEDUP_REMOVED lines=8> */
[----:B------:R-:W-:Y:S01]  /*7460*/  FMUL.FTZ R160, R160, R181 ;  /* 0x000000b5a0a07220 */ /* 0x000fe20000410000 */
[----:B------:R-:W-:Y:S01]  /*7470*/  FFMA.FTZ R18, R35, R156, R18 ;  /* 0x0000009c23127223 */ /* 0x000fe20000010012 */
        /* <DEDUP_REMOVED lines=13> */
[----:B-1----:R-:W0:Y:S01]  /*7550*/  SHFL.DOWN PT, R168, R7, 0x2, 0x1f ;  /* 0x08401f0007a87f89 */ /* 0x002e2200000e0000 */
[----:B------:R-:W-:Y:S01]  /*7560*/  ISETP.GT.AND P0, PT, R123, 0x1d, PT ;  /* 0x0000001d7b00780c */ /* 0x000fe20003f04270 */
[----:B------:R-:W-:Y:S01]  /*7570*/  FMUL.FTZ R10, R165, R4 ;  /* 0x00000004a50a7220 */ /* 0x000fe20000410000 */
[C---:B------:R-:W-:Y:S01]  /*7580*/  FMUL.FTZ R4, R146.reuse, R203 ;  /* 0x000000cb92047220 */ /* 0x040fe20000410000 */
[----:B------:R-:W1:Y:S01]  /*7590*/  SHFL.DOWN PT, R3, R6, 0x2, 0x1f ;  /* 0x08401f0006037f89 */ /* 0x000e6200000e0000 */
[C---:B------:R-:W-:Y:S01]  /*75a0*/  FMUL.FTZ R209, R146.reuse, R209 ;  /* 0x000000d192d17220 */ /* 0x040fe20000410000 */
[----:B------:R-:W-:Y:S01]  /*75b0*/  FFMA.FTZ R150, R75, R150, R10 ;  /* 0x000000964b967223 */ /* 0x000fe2000001000a */
[----:B------:R-:W-:Y:S01]  /*75c0*/  FMUL.FTZ R10, R167, R4 ;  /* 0x00000004a70a7220 */ /* 0x000fe20000410000 */
[C---:B------:R-:W-:Y:S01]  /*75d0*/  FMUL.FTZ R4, R146.reuse, R205 ;  /* 0x000000cd92047220 */ /* 0x040fe20000410000 */
[----:B------:R-:W-:Y:S01]  /*75e0*/  FMUL.FTZ R211, R146, R211 ;  /* 0x000000d392d37220 */ /* 0x000fe20000410000 */
[----:B------:R-:W-:Y:S01]  /*75f0*/  FADD.FTZ R59, R150, R59 ;  /* 0x0000003b963b7221 */ /* 0x000fe20000010000 */
[----:B------:R-:W-:Y:S01]  /*7600*/  FFMA.FTZ R152, R77, R152, R10 ;  /* 0x000000984d987223 */ /* 0x000fe2000001000a */
[----:B------:R-:W-:Y:S01]  /*7610*/  FMUL.FTZ R10, R175, R4 ;  /* 0x00000004af0a7220 */ /* 0x000fe20000410000 */
[C---:B------:R-:W-:Y:S01]  /*7620*/  FMUL.FTZ R4, R146.reuse, R197 ;  /* 0x000000c592047220 */ /* 0x040fe20000410000 */
[C---:B------:R-:W-:Y:S01]  /*7630*/  FMUL.FTZ R195, R146.reuse, R195 ;  /* 0x000000c392c37220 */ /* 0x040fe20000410000 */
[C---:B------:R-:W-:Y:S01]  /*7640*/  FMUL.FTZ R191, R146.reuse, R191 ;  /* 0x000000bf92bf7220 */ /* 0x040fe20000410000 */
[----:B------:R-:W-:Y:S01]  /*7650*/  FFMA.FTZ R154, R79, R154, R10 ;  /* 0x0000009a4f9a7223 */ /* 0x000fe2000001000a */
[----:B------:R-:W-:Y:S01]  /*7660*/  FMUL.FTZ R10, R177, R4 ;  /* 0x00000004b10a7220 */ /* 0x000fe20000410000 */
[C---:B------:R-:W-:Y:S01]  /*7670*/  FMUL.FTZ R4, R146.reuse, R189 ;  /* 0x000000bd92047220 */ /* 0x040fe20000410000 */
[C---:B------:R-:W-:Y:S01]  /*7680*/  FMUL.FTZ R183, R146.reuse, R183 ;  /* 0x000000b792b77220 */ /* 0x040fe20000410000 */
[C---:B------:R-:W-:Y:S01]  /*7690*/  FMUL.FTZ R171, R146.reuse, R171 ;  /* 0x000000ab92ab7220 */ /* 0x040fe20000410000 */
[----:B------:R-:W-:Y:S01]  /*76a0*/  FFMA.FTZ R156, R81, R156, R10 ;  /* 0x0000009c519c7223 */ /* 0x000fe2000001000a */
[----:B------:R-:W-:Y:S01]  /*76b0*/  FMUL.FTZ R10, R185, R4 ;  /* 0x00000004b90a7220 */ /* 0x000fe20000410000 */
[----:B------:R-:W-:Y:S01]  /*76c0*/  FMUL.FTZ R4, R146, R181 ;  /* 0x000000b592047220 */ /* 0x000fe20000410000 */
[----:B0-----:R-:W-:Y:S01]  /*76d0*/  @!P0 FADD.FTZ R7, R7, R168 ;  /* 0x000000a807078221 */ /* 0x001fe20000010000 */
[----:B------:R-:W-:Y:S01]  /*76e0*/  FMUL.FTZ R209, R166, R209 ;  /* 0x000000d1a6d17220 */ /* 0x000fe20000410000 */
[----:B------:R-:W-:Y:S01]  /*76f0*/  FFMA.FTZ R158, R83, R158, R10 ;  /* 0x0000009e539e7223 */ /* 0x000fe2000001000a */
[----:B------:R-:W-:Y:S01]  /*7700*/  FMUL.FTZ R10, R187, R4 ;  /* 0x00000004bb0a7220 */ /* 0x000fe20000410000 */
[----:B-1----:R-:W-:Y:S01]  /*7710*/  @!P0 FADD.FTZ R6, R6, R3 ;  /* 0x0000000306068221 */ /* 0x002fe20000010000 */
[----:B------:R-:W0:Y:S01]  /*7720*/  SHFL.DOWN PT, R164, R7, 0x4, 0x1f ;  /* 0x08801f0007a47f89 */ /* 0x000e2200000e0000 */
[----:B------:R-:W-:Y:S01]  /*7730*/  ISETP.GT.AND P0, PT, R123, 0x1b, PT ;  /* 0x0000001b7b00780c */ /* 0x000fe20003f04270 */
[----:B------:R-:W-:Y:S01]  /*7740*/  FMUL.FTZ R4, R146, R179 ;  /* 0x000000b392047220 */ /* 0x000fe20000410000 */
[----:B------:R-:W-:Y:S01]  /*7750*/  FFMA.FTZ R160, R85, R160, R10 ;  /* 0x000000a055a07223 */ /* 0x000fe2000001000a */
[----:B------:R-:W1:Y:S01]  /*7760*/  SHFL.DOWN PT, R3, R6, 0x4, 0x1f ;  /* 0x08801f0006037f89 */ /* 0x000e6200000e0000 */
[----:B------:R-:W-:Y:S01]  /*7770*/  FMUL.FTZ R211, R174, R211 ;  /* 0x000000d3aed37220 */ /* 0x000fe20000410000 */
[----:B------:R-:W-:Y:S01]  /*7780*/  FMUL.FTZ R10, R193, R4 ;  /* 0x00000004c10a7220 */ /* 0x000fe20000410000 */
[----:B------:R-:W-:Y:S01]  /*7790*/  FMUL.FTZ R195, R182, R195 ;  /* 0x000000c3b6c37220 */ /* 0x000fe20000410000 */
[----:B------:R-:W-:Y:S01]  /*77a0*/  FMUL.FTZ R191, R184, R191 ;  /* 0x000000bfb8bf7220 */ /* 0x000fe20000410000 */
[----:B------:R-:W-:Y:S01]  /*77b0*/  FMUL.FTZ R183, R190, R183 ;  /* 0x000000b7beb77220 */ /* 0x000fe20000410000 */
[----:B------:R-:W-:Y:S01]  /*77c0*/  FFMA.FTZ R162, R87, R162, R10 ;  /* 0x000000a257a27223 */ /* 0x000fe2000001000a */
[-C--:B------:R-:W-:Y:S01]  /*77d0*/  FMUL.FTZ R10, R149, R173.reuse ;  /* 0x000000ad950a7220 */ /* 0x080fe20000410000 */
[----:B------:R-:W-:Y:S01]  /*77e0*/  FMUL.FTZ R173, R146, R173 ;  /* 0x000000ad92ad7220 */ /* 0x000fe20000410000 */
[----:B------:R-:W-:Y:S01]  /*77f0*/  FMUL.FTZ R171, R194, R171 ;  /* 0x000000abc2ab7220 */ /* 0x000fe20000410000 */
        /* <DEDUP_REMOVED lines=8> */
[----:B------:R-:W-:Y:S01]  /*7880*/  BSSY.RECONVERGENT B0, `(.L_x_4209) ;  /* 0x000003e000007945 */ /* 0x000fe20003800200 */
[----:B------:R-:W-:Y:S01]  /*7890*/  FFMA.FTZ R13, R28, R151, R13 ;  /* 0x000000971c0d7223 */ /* 0x000fe2000001000d */
[----:B0-----:R-:W-:Y:S01]  /*78a0*/  @!P0 FADD.FTZ R7, R7, R164 ;  /* 0x000000a407078221 */ /* 0x001fe20000010000 */
[----:B------:R-:W-:Y:S01]  /*78b0*/  FADD.FTZ R58, R207, R58 ;  /* 0x0000003acf3a7221 */ /* 0x000fe20000010000 */
[----:B------:R-:W-:Y:S01]  /*78c0*/  FFMA.FTZ R15, R30, R153, R15 ;  /* 0x000000991e0f7223 */ /* 0x000fe2000001000f */
[----:B------:R-:W-:Y:S01]  /*78d0*/  FADD.FTZ R57, R152, R57 ;  /* 0x0000003998397221 */ /* 0x000fe20000010000 */
[----:B-1----:R-:W-:Y:S01]  /*78e0*/  @!P0 FADD.FTZ R6, R6, R3 ;  /* 0x0000000306068221 */ /* 0x002fe20000010000 */
[----:B------:R-:W0:Y:S01]  /*78f0*/  SHFL.DOWN PT, R150, R7, 0x8, 0x1f ;  /* 0x09001f0007967f89 */ /* 0x000e2200000e0000 */
[----:B------:R-:W-:Y:S01]  /*7900*/  ISETP.GT.AND P0, PT, R123, 0x17, PT ;  /* 0x000000177b00780c */ /* 0x000fe20003f04270 */
[----:B------:R-:W-:Y:S01]  /*7910*/  FADD.FTZ R56, R209, R56 ;  /* 0x00000038d1387221 */ /* 0x000fe20000010000 */
[----:B------:R-:W-:Y:S01]  /*7920*/  FFMA.FTZ R17, R32, R155, R17 ;  /* 0x0000009b20117223 */ /* 0x000fe20000010011 */
[----:B------:R-:W1:Y:S01]  /*7930*/  SHFL.DOWN PT, R3, R6, 0x8, 0x1f ;  /* 0x09001f0006037f89 */ /* 0x000e6200000e0000 */
[----:B------:R-:W-:Y:S01]  /*7940*/  FADD.FTZ R55, R154, R55 ;  /* 0x000000379a377221 */ /* 0x000fe20000010000 */
[----:B------:R-:W-:Y:S01]  /*7950*/  FADD.FTZ R54, R211, R54 ;  /* 0x00000036d3367221 */ /* 0x000fe20000010000 */
[----:B------:R-:W-:Y:S01]  /*7960*/  FFMA.FTZ R19, R34, R157, R19 ;  /* 0x0000009d22137223 */ /* 0x000fe20000010013 */
        /* <DEDUP_REMOVED lines=19> */
[-C--:B------:R-:W-:Y:S01]  /*7aa0*/  FMUL.FTZ R3, R148, R169.reuse ;  /* 0x000000a994037220 */ /* 0x080fe20000410000 */
[----:B------:R-:W-:-:S03]  /*7ab0*/  FMUL.FTZ R148, R146, R169 ;  /* 0x000000a992947220 */ /* 0x000fc60000410000 */
[----:B------:R-:W-:Y:S01]  /*7ac0*/  FFMA.FTZ R26, R43, R3, R26 ;  /* 0x000000032b1a7223 */ /* 0x000fe2000001001a */
[----:B0-----:R-:W-:Y:S01]  /*7ad0*/  FADD.FTZ R4, R7, R150 ;  /* 0x0000009607047221 */ /* 0x001fe20000010000 */
[----:B------:R-:W-:Y:S01]  /*7ae0*/  FMUL.FTZ R227, R227, R148 ;  /* 0x00000094e3e37220 */ /* 0x000fe20000410000 */
[----:B-1----:R-:W-:-:S03]  /*7af0*/  FADD.FTZ R5, R6, R5 ;  /* 0x0000000506057221 */ /* 0x002fc60000010000 */
[----:B------:R-:W-:Y:S01]  /*7b00*/  FFMA.FTZ R146, R90, R3, R227 ;  /* 0x000000035a927223 */ /* 0x000fe200000100e3 */
[----:B------:R-:W-:Y:S01]  /*7b10*/  FFMA.FTZ R3, R89, R10, R2 ;  /* 0x0000000a59037223 */ /* 0x000fe20000010002 */
[----:B------:R0:W-:Y:S02]  /*7b20*/  @!P0 STS.64 [R11+UR12+0x2118], R4 ;  /* 0x002118040b008988 */ /* 0x0001e40008000a0c */
[----:B------:R-:W-:Y:S01]  /*7b30*/  FADD.FTZ R45, R146, R45 ;  /* 0x0000002d922d7221 */ /* 0x000fe20000010000 */
        /* <DEDUP_REMOVED lines=11> */
[----:B0-----:R-:W0:Y:S01]  /*7bf0*/  @P2 LDS R11, [UR10+0x3650] ;  /* 0x0036500aff0b2984 */ /* 0x001e220008000800 */
[----:B-1----:R-:W-:Y:S01]  /*7c00*/  FADD.FTZ R3, R3, R6 ;  /* 0x0000000603037221 */ /* 0x002fe20000010000 */
[----:B------:R-:W-:-:S03]  /*7c10*/  FADD.FTZ R2, R2, R7 ;  /* 0x0000000702027221 */ /* 0x000fc60000010000 */
[----:B--2---:R-:W-:Y:S01]  /*7c20*/  @P2 FADD.FTZ R3, R3, R10 ;  /* 0x0000000a03032221 */ /* 0x004fe20000010000 */
[----:B0-----:R-:W-:-:S04]  /*7c30*/  @P2 FADD.FTZ R2, R2, R11 ;  /* 0x0000000b02022221 */ /* 0x001fc80000010000 */
[----:B------:R1:W-:Y:S04]  /*7c40*/  STS [UR10+0x3a50], R3 ;  /* 0x003a5003ff007988 */ /* 0x0003e8000800080a */
[----:B------:R1:W-:Y:S02]  /*7c50*/  STS [UR10+0x3650], R2 ;  /* 0x00365002ff007988 */ /* 0x0003e4000800080a */
.L_x_4210:
[----:B------:R-:W-:Y:S05]  /*7c60*/  BSYNC.RECONVERGENT B0 ;  /* 0x0000000000007941 */ /* 0x000fea0003800200 */
.L_x_4209:
[----:B------:R-:W-:-:S04]  /*7c70*/  UIADD3 UR8, UPT, UPT, UR8, 0x1, URZ ;  /* 0x0000000108087890 */ /* 0x000fc8000fffe0ff */
[----:B------:R-:W-:-:S09]  /*7c80*/  UISETP.GE.AND UP0, UPT, UR8, UR52, UPT ;  /* 0x000000340800728c */ /* 0x000fd2000bf06270 */
[----:B------:R-:W-:Y:S05]  /*7c90*/  BRA.U !UP0, `(.L_x_4211) ;  /* 0xffffffc908747547 */ /* 0x000fea000b83ffff */
.L_x_4166:
[----:B------:R-:W-:Y:S01]  /*7ca0*/  BAR.SYNC.DEFER_BLOCKING 0x0 ;  /* 0x0000000000007b1d */ /* 0x000fe20000010000 */
[----:B------:R-:W-:Y:S02]  /*7cb0*/  UIADD3 UR13, UPT, UPT, -UR6, UR13, URZ ;  /* 0x0000000d060d7290 */ /* 0x000fe4000fffe1ff */
[----:B------:R-:W-:Y:S02]  /*7cc0*/  UIADD3 UR32, UP0, UPT, UR32, -0x1000, URZ ;  /* 0xfffff00020207890 */ /* 0x000fe4000ff1e0ff */
[----:B------:R-:W-:Y:S02]  /*7cd0*/  UIADD3 UR24, UP1, UPT, UR24, -0x1000, URZ ;  /* 0xfffff00018187890 */ /* 0x000fe4000ff3e0ff */
[----:B------:R-:W-:Y:S01]  /*7ce0*/  MOV R6, UR13 ;  /* 0x0000000d00067c02 */ /* 0x000fe20008000f00 */
[----:B------:R-:W2:Y:S01]  /*7cf0*/  LDCU.64 UR10, c[0x0][0x4f8] ;  /* 0x00009f00ff0a77ac */ /* 0x000ea20008000a00 */
[----:B------:R-:W5:Y:S01]  /*7d00*/  LDCU.64 UR14, c[0x0][0x500] ;  /* 0x0000a000ff0e77ac */ /* 0x000f620008000a00 */
[----:B------:R-:W-:Y:S01]  /*7d10*/  UMOV UR7, URZ ;  /* 0x000000ff00077c82 */ /* 0x000fe20008000000 */
[----:B------:R-:W-:-:S02]  /*7d20*/  UIADD3.X UR31, UPT, UPT, UR31, -0x1, URZ, UP0, !UPT ;  /* 0xffffffff1f1f7890 */ /* 0x000fc400087fe4ff */
[----:B------:R-:W-:Y:S02]  /*7d30*/  UISETP.GT.AND UP0, UPT, UR22, 0x1, UPT ;  /* 0x000000011600788c */ /* 0x000fe4000bf04270 */
[----:B------:R-:W-:Y:S02]  /*7d40*/  UIADD3 UR27, UP2, UPT, UR27, -0x1000, URZ ;  /* 0xfffff0001b1b7890 */ /* 0x000fe4000ff5e0ff */
[----:B------:R-:W-:Y:S01]  /*7d50*/  UIADD3 UR29, UP3, UPT, UR29, -0x1000, URZ ;  /* 0xfffff0001d1d7890 */ /* 0x000fe2000ff7e0ff */
[----:B------:R-:W-:Y:S01]  /*7d60*/  STS [R106], R27 ;  /* 0x0000001b6a007388 */ /* 0x000fe20000000800 */
[----:B------:R-:W-:Y:S02]  /*7d70*/  UIADD3.X UR26, UPT, UPT, UR26, -0x1, URZ, UP1, !UPT ;  /* 0xffffffff1a1a7890 */ /* 0x000fe40008ffe4ff */
[----:B--2---:R-:W-:Y:S01]  /*7d80*/  UIMAD.WIDE.U32 UR8, UR33, UR10, UR6 ;  /* 0x0000000a210872a5 */ /* 0x004fe2000f8e0006 */
[----:B------:R-:W-:Y:S01]  /*7d90*/  STS [R105+0x4], R26 ;  /* 0x0000041a69007388 */ /* 0x000fe20000000800 */
[----:B------:R-:W-:-:S02]  /*7da0*/  UIADD3.X UR28, UPT, UPT, UR28, -0x1, URZ, UP2, !UPT ;  /* 0xffffffff1c1c7890 */ /* 0x000fc400097fe4ff */
[----:B------:R-:W-:Y:S01]  /*7db0*/  UIMAD UR9, UR33, UR11, UR9 ;  /* 0x0000000b210972a4 */ /* 0x000fe2000f8e0209 */
[----:B------:R-:W-:Y:S01]  /*7dc0*/  STS [R104+0x8], R25 ;  /* 0x0000081968007388 */ /* 0x000fe20000000800 */
[----:B------:R-:W2:Y:S03]  /*7dd0*/  LDCU.64 UR10, c[0x0][0x550] ;  /* 0x0000aa00ff0a77ac */ /* 0x000ea60008000a00 */
[----:B------:R-:W-:Y:S01]  /*7de0*/  STS [R103+0xc], R24 ;  /* 0x00000c1867007388 */ /* 0x000fe20000000800 */
[----:B-----5:R-:W-:Y:S02]  /*7df0*/  UIMAD.WIDE.U32 UR8, UR16, UR14, UR8 ;  /* 0x0000000e100872a5 */ /* 0x020fe4000f8e0008 */
[----:B------:R-:W-:Y:S01]  /*7e00*/  UIADD3.X UR30, UPT, UPT, UR30, -0x1, URZ, UP3, !UPT ;  /* 0xffffffff1e1e7890 */ /* 0x000fe20009ffe4ff */
[----:B------:R-:W-:Y:S01]  /*7e10*/  STS [R102+0x10], R23 ;  /* 0x0000101766007388 */ /* 0x000fe20000000800 */
[----:B------:R-:W-:-:S02]  /*7e20*/  UIMAD UR9, UR16, UR15, UR9 ;  /* 0x0000000f100972a4 */ /* 0x000fc4000f8e0209 */
        /* <DEDUP_REMOVED lines=166> */
.L_x_4164:
        /* <DEDUP_REMOVED lines=10> */
[----:B-1----:R-:W-:-:S05]  /*8930*/  @P0 FADD R3, R3, R142 ;  /* 0x0000008e03030221 */ /* 0x002fca0000000000 */
[----:B------:R-:W1:Y:S01]  /*8940*/  SHFL.DOWN P0, R0, R3, 0x2, 0x1f ;  /* 0x08401f0003007f89 */ /* 0x000e620000000000 */
[----:B--2---:R-:W-:Y:S02]  /*8950*/  ISETP.NE.AND P1, PT, R4, RZ, PT ;  /* 0x000000ff0400720c */ /* 0x004fe40003f25270 */
[----:B------:R-:W2:Y:S11]  /*8960*/  S2R R4, SR_TID.X ;  /* 0x0000000000047919 */ /* 0x000eb60000002100 */
[----:B------:R-:W0:Y:S01]  /*8970*/  @!P1 S2R R9, SR_CgaCtaId ;  /* 0x0000000000099919 */ /* 0x000e220000008800 */
[----:B------:R-:W-:Y:S01]  /*8980*/  @!P1 MOV R6, 0x400 ;  /* 0x0000040000069802 */ /* 0x000fe20000000f00 */
[----:B-1----:R-:W-:-:S05]  /*8990*/  @P0 FADD R0, R3, R0 ;  /* 0x0000000003000221 */ /* 0x002fca0000000000 */
[----:B------:R-:W1:Y:S01]  /*89a0*/  SHFL.DOWN P0, R5, R0, 0x4, 0x1f ;  /* 0x08801f0000057f89 */ /* 0x000e620000000000 */
[----:B--2---:R-:W-:-:S04]  /*89b0*/  @!P1 SHF.R.U32.HI R3, RZ, 0x3, R4 ;  /* 0x00000003ff039819 */ /* 0x004fc80000011604 */
        /* <DEDUP_REMOVED lines=18> */
[----:B------:R-:W-:-:S04]  /*8ae0*/  IMAD.U32 R2, RZ, RZ, UR4 ;  /* 0x00000004ff027e24 */ /* 0x000fc8000f8e00ff */
[----:B------:R-:W-:Y:S01]  /*8af0*/  MOV R3, UR5 ;  /* 0x0000000500037c02 */ /* 0x000fe20008000f00 */
[----:B0-----:R-:W-:-:S05]  /*8b00*/  FADD.FTZ R7, R7, R0 ;  /* 0x0000000007077221 */ /* 0x001fca0000010000 */
[----:B------:R1:W-:Y:S02]  /*8b10*/  REDG.E.ADD.F32.FTZ.RN.STRONG.GPU desc[UR34][R2.64], R7 ;  /* 0x00000007020079a6 */ /* 0x0003e4000c12f322 */
.L_x_4214:
[----:B------:R-:W-:Y:S05]  /*8b20*/  BSYNC.RECONVERGENT B0 ;  /* 0x0000000000007941 */ /* 0x000fea0003800200 */
.L_x_4213:
        /* <DEDUP_REMOVED lines=39> */
.L_x_4216:
[----:B------:R-:W-:Y:S05]  /*8da0*/  BSYNC.RECONVERGENT B0 ;  /* 0x0000000000007941 */ /* 0x000fea0003800200 */
.L_x_4215:
        /* <DEDUP_REMOVED lines=12> */
[----:B--2---:R-:W-:Y:S01]  /*8e70*/  UIMAD.WIDE.U32 UR6, UR12, UR10, URZ ;  /* 0x0000000a0c0672a5 */ /* 0x004fe2000f8e00ff */
[----:B------:R-:W-:Y:S01]  /*8e80*/  UMOV UR8, 0x400 ;  /* 0x0000040000087882 */ /* 0x000fe20000000000 */
[----:B------:R-:W-:-:S02]  /*8e90*/  UIMAD UR16, UR16, UR9, UR5 ;  /* 0x00000009101072a4 */ /* 0x000fc4000f8e0205 */
[----:B------:R-:W-:Y:S02]  /*8ea0*/  UIMAD UR9, UR12, UR11, UR7 ;  /* 0x0000000b0c0972a4 */ /* 0x000fe4000f8e0207 */
[----:B-1----:R-:W-:-:S12]  /*8eb0*/  ULEA UR13, UR13, UR8, 0x18 ;  /* 0x000000080d0d7291 */ /* 0x002fd8000f8ec0ff */
.L_x_4218:
        /* <DEDUP_REMOVED lines=8> */
[C---:B---3--:R-:W-:Y:S01]  /*8f40*/  IMAD R4, R3.reuse, R16, RZ ;  /* 0x0000001003047224 */ /* 0x048fe200078e02ff */
[----:B------:R-:W-:Y:S01]  /*8f50*/  MOV R6, R2 ;  /* 0x0000000200067202 */ /* 0x000fe20000000f00 */
[----:B------:R-:W-:-:S02]  /*8f60*/  IMAD R8, R3, UR20, RZ ;  /* 0x0000001403087c24 */ /* 0x000fc4000f8e02ff */
[----:B------:R-:W-:-:S04]  /*8f70*/  IMAD.WIDE.U32 R2, R11, R16, UR8 ;  /* 0x000000080b027e25 */ /* 0x000fc8000f8e0010 */
[C---:B------:R-:W-:Y:S01]  /*8f80*/  IMAD R5, R11.reuse, R17, R4 ;  /* 0x000000110b057224 */ /* 0x040fe200078e0204 */
        /* <DEDUP_REMOVED lines=14> */
.L_x_4217:
[----:B------:R-:W-:Y:S05]  /*9070*/  EXIT ;  /* 0x000000000000794d */ /* 0x000fea0003800000 */
.L_x_4171:
[----:B------:R-:W-:Y:S01]  /*9080*/  MOV R223, R215 ;  /* 0x000000d700df7202 */ /* 0x000fe20000000f00 */
[----:B------:R-:W-:Y:S01]  /*9090*/  HFMA2 R225, -RZ, RZ, 0, 5.9604644775390625e-08 ;  /* 0x00000001ffe17431 */ /* 0x000fe200000001ff */
[----:B------:R-:W-:Y:S02]  /*90a0*/  MOV R242, RZ ;  /* 0x000000ff00f27202 */ /* 0x000fe40000000f00 */
[----:B------:R-:W-:-:S07]  /*90b0*/  MOV R6, 0xffffffff ;  /* 0xffffffff00067802 */ /* 0x000fce0000000f00 */
[----:B01---5:R-:W-:Y:S05]  /*90c0*/  WARPSYNC.COLLECTIVE R6, `(.L_x_4219) ;  /* 0x0000000006087348 */ /* 0x023fea0003c00000 */
[----:B------:R2:W3:Y:S02]  /*90d0*/  SHFL.UP P6, R5, R223, R225, R242 ;  /* 0x040000e1df057389 */ /* 0x0004e400000c00f2 */
[----:B0123-5:R-:W-:Y:S05]  /*90e0*/  ENDCOLLECTIVE ;  /* 0x000000000000791b */ /* 0x02ffea0003800000 */
.L_x_4219:
[----:B------:R-:W-:Y:S02]  /*90f0*/  MOV R223, R222 ;  /* 0x000000de00df7202 */ /* 0x000fe40000000f00 */
[----:B------:R-:W-:-:S07]  /*9100*/  MOV R4, R5 ;  /* 0x0000000500047202 */ /* 0x000fce0000000f00 */
[----:B------:R-:W-:Y:S05]  /*9110*/  WARPSYNC.COLLECTIVE R6, `(.L_x_4220) ;  /* 0x0000000006087348 */ /* 0x000fea0003c00000 */
[----:B------:R0:W1:Y:S02]  /*9120*/  SHFL.UP P6, R5, R223, R225, R242 ;  /* 0x040000e1df057389 */ /* 0x00006400000c00f2 */
[----:B01----:R-:W-:Y:S05]  /*9130*/  ENDCOLLECTIVE ;  /* 0x000000000000791b */ /* 0x003fea0003800000 */
.L_x_4220:
        /* <DEDUP_REMOVED lines=8> */
.L_x_4221:
[----:B------:R-:W-:Y:S02]  /*91c0*/  MOV R223, R224 ;  /* 0x000000e000df7202 */ /* 0x000fe40000000f00 */
[----:B------:R-:W-:-:S07]  /*91d0*/  MOV R4, R5 ;  /* 0x0000000500047202 */ /* 0x000fce0000000f00 */
[----:B------:R-:W-:Y:S05]  /*91e0*/  WARPSYNC.COLLECTIVE R6, `(.L_x_4222) ;  /* 0x0000000006087348 */ /* 0x000fea0003c00000 */
[----:B------:R0:W1:Y:S02]  /*91f0*/  SHFL.UP P6, R5, R223, R225, R242 ;  /* 0x040000e1df057389 */ /* 0x00006400000c00f2 */
[----:B01----:R-:W-:Y:S05]  /*9200*/  ENDCOLLECTIVE ;  /* 0x000000000000791b */ /* 0x003fea0003800000 */
.L_x_4222:
        /* <DEDUP_REMOVED lines=8> */
.L_x_4223:
[----:B------:R-:W-:Y:S02]  /*9290*/  MOV R223, R226 ;  /* 0x000000e200df7202 */ /* 0x000fe40000000f00 */
[----:B------:R-:W-:-:S07]  /*92a0*/  MOV R4, R5 ;  /* 0x0000000500047202 */ /* 0x000fce0000000f00 */
[----:B------:R-:W-:Y:S05]  /*92b0*/  WARPSYNC.COLLECTIVE R6, `(.L_x_4224) ;  /* 0x0000000006087348 */ /* 0x000fea0003c00000 */
[----:B------:R0:W1:Y:S02]  /*92c0*/  SHFL.UP P6, R5, R223, R225, R242 ;  /* 0x040000e1df057389 */ /* 0x00006400000c00f2 */
[----:B01----:R-:W-:Y:S05]  /*92d0*/  ENDCOLLECTIVE ;  /* 0x000000000000791b */ /* 0x003fea0003800000 */
.L_x_4224:
        /* <DEDUP_REMOVED lines=8> */
.L_x_4225:
[----:B------:R-:W-:Y:S02]  /*9360*/  MOV R223, R222 ;  /* 0x000000de00df7202 */ /* 0x000fe40000000f00 */
[----:B------:R-:W-:-:S07]  /*9370*/  MOV R4, R5 ;  /* 0x0000000500047202 */ /* 0x000fce0000000f00 */
[----:B------:R-:W-:Y:S05]  /*9380*/  WARPSYNC.COLLECTIVE R6, `(.L_x_4226) ;  /* 0x0000000006087348 */ /* 0x000fea0003c00000 */
[----:B------:R0:W1:Y:S02]  /*9390*/  SHFL.UP P6, R5, R223, R225, R242 ;  /* 0x040000e1df057389 */ /* 0x00006400000c00f2 */
[----:B01----:R-:W-:Y:S05]  /*93a0*/  ENDCOLLECTIVE ;  /* 0x000000000000791b */ /* 0x003fea0003800000 */
.L_x_4226:
        /* <DEDUP_REMOVED lines=8> */
.L_x_4227:
[----:B------:R-:W-:Y:S02]  /*9430*/  MOV R223, R4 ;  /* 0x0000000400df7202 */ /* 0x000fe40000000f00 */
[----:B------:R-:W-:-:S07]  /*9440*/  MOV R224, R5 ;  /* 0x0000000500e07202 */ /* 0x000fce0000000f00 */
[----:B------:R-:W-:Y:S05]  /*9450*/  WARPSYNC.COLLECTIVE R6, `(.L_x_4228) ;  /* 0x0000000006087348 */ /* 0x000fea0003c00000 */
[----:B------:R0:W1:Y:S02]  /*9460*/  SHFL.UP P6, R5, R223, R225, R242 ;  /* 0x040000e1df057389 */ /* 0x00006400000c00f2 */
[----:B01----:R-:W-:Y:S05]  /*9470*/  ENDCOLLECTIVE ;  /* 0x000000000000791b */ /* 0x003fea0003800000 */
.L_x_4228:
[----:B------:R-:W-:Y:S05]  /*9480*/  BRA `(.L_x_4229) ;  /* 0xffffffc000f47947 */ /* 0x000fea000383ffff */
.L_x_4172:
[----:B------:R-:W-:Y:S01]  /*9490*/  HFMA2 R231, -RZ, RZ, 0, 1.847743988037109375e-06 ;  /* 0x0000001fffe77431 */ /* 0x000fe200000001ff */
[----:B------:R-:W-:Y:S01]  /*94a0*/  BSSY B0, `(.L_x_4230) ;  /* 0x0000007000007945 */ /* 0x000fe20003800000 */
[----:B------:R-:W-:Y:S01]  /*94b0*/  MOV R240, R215 ;  /* 0x000000d700f07202 */ /* 0x000fe20000000f00 */
[----:B------:R-:W-:Y:S01]  /*94c0*/  IMAD.MOV.U32 R7, RZ, RZ, 0x1f ;  /* 0x0000001fff077424 */ /* 0x000fe200078e00ff */
[----:B------:R-:W-:-:S07]  /*94d0*/  MOV R6, 0xffffffff ;  /* 0xffffffff00067802 */ /* 0x000fce0000000f00 */
[----:B01---5:R-:W-:Y:S05]  /*94e0*/  WARPSYNC.COLLECTIVE R6, `(.L_x_4231) ;  /* 0x0000000006087348 */ /* 0x023fea0003c00000 */
[----:B------:R2:W3:Y:S02]  /*94f0*/  SHFL.IDX P2, R5, R240, R231, R7 ;  /* 0x000000e7f0057389 */ /* 0x0004e40000040007 */
[----:B0123-5:R-:W-:Y:S05]  /*9500*/  ENDCOLLECTIVE ;  /* 0x000000000000791b */ /* 0x02ffea0003800000 */
.L_x_4231:
[----:B------:R-:W-:Y:S05]  /*9510*/  BSYNC B0 ;  /* 0x0000000000007941 */ /* 0x000fea0003800000 */
.L_x_4230:
[----:B------:R-:W-:Y:S05]  /*9520*/  BRA `(.L_x_4232) ;  /* 0xffffffc000e47947 */ /* 0x000fea000383ffff */
.L_x_4173:
        /* <DEDUP_REMOVED lines=8> */
.L_x_4234:
[----:B------:R-:W-:Y:S05]  /*95b0*/  BSYNC B0 ;  /* 0x0000000000007941 */ /* 0x000fea0003800000 */
.L_x_4233:
[----:B------:R-:W-:Y:S05]  /*95c0*/  BRA `(.L_x_4235) ;  /* 0xffffffc000c47947 */ /* 0x000fea000383ffff */
.L_x_4174:
[----:B------:R-:W-:Y:S01]  /*95d0*/  HFMA2 R225, -RZ, RZ, 0, 5.9604644775390625e-08 ;  /* 0x00000001ffe17431 */ /* 0x000fe200000001ff */
[----:B------:R-:W-:Y:S01]  /*95e0*/  BSSY B0, `(.L_x_4236) ;  /* 0x0000007000007945 */ /* 0x000fe20003800000 */
[----:B------:R-:W-:Y:S01]  /*95f0*/  MOV R223, R215 ;  /* 0x000000d700df7202 */ /* 0x000fe20000000f00 */
[----:B------:R-:W-:Y:S01]  /*9600*/  IMAD.MOV.U32 R6, RZ, RZ, -0x1 ;  /* 0xffffffffff067424 */ /* 0x000fe200078e00ff */
[----:B------:R-:W-:-:S07]  /*9610*/  MOV R242, RZ ;  /* 0x000000ff00f27202 */ /* 0x000fce0000000f00 */
[----:B01---5:R-:W-:Y:S05]  /*9620*/  WARPSYNC.COLLECTIVE R6, `(.L_x_4237) ;  /* 0x0000000006087348 */ /* 0x023fea0003c00000 */
[----:B------:R2:W3:Y:S02]  /*9630*/  SHFL.UP P6, R5, R223, R225, R242 ;  /* 0x040000e1df057389 */ /* 0x0004e400000c00f2 */
[----:B0123-5:R-:W-:Y:S05]  /*9640*/  ENDCOLLECTIVE ;  /* 0x000000000000791b */ /* 0x02ffea0003800000 */
.L_x_4237:
[----:B------:R-:W-:Y:S05]  /*9650*/  BSYNC B0 ;  /* 0x0000000000007941 */ /* 0x000fea0003800000 */
.L_x_4236:
        /* <DEDUP_REMOVED lines=11> */
.L_x_4238:
[----:B------:R-:W-:-:S07]  /*9710*/  MOV R222, R5 ;  /* 0x0000000500de7202 */ /* 0x000fce0000000f00 */
[----:B------:R-:W-:Y:S05]  /*9720*/  WARPSYNC.COLLECTIVE R6, `(.L_x_4239) ;  /* 0x0000000006087348 */ /* 0x000fea0003c00000 */
[----:B------:R0:W1:Y:S02]  /*9730*/  SHFL.IDX P2, R5, R240, R231, R7 ;  /* 0x000000e7f0057389 */ /* 0x0000640000040007 */
[----:B01----:R-:W-:Y:S05]  /*9740*/  ENDCOLLECTIVE ;  /* 0x000000000000791b */ /* 0x003fea0003800000 */
.L_x_4239:
[----:B------:R-:W-:Y:S02]  /*9750*/  MOV R240, R3 ;  /* 0x0000000300f07202 */ /* 0x000fe40000000f00 */
[----:B------:R-:W-:-:S07]  /*9760*/  MOV R4, R5 ;  /* 0x0000000500047202 */ /* 0x000fce0000000f00 */
[----:B------:R-:W-:Y:S05]  /*9770*/  WARPSYNC.COLLECTIVE R6, `(.L_x_4240) ;  /* 0x0000000006087348 */ /* 0x000fea0003c00000 */
[----:B------:R0:W1:Y:S02]  /*9780*/  SHFL.IDX P2, R5, R240, R231, R7 ;  /* 0x000000e7f0057389 */ /* 0x0000640000040007 */
[----:B01----:R-:W-:Y:S05]  /*9790*/  ENDCOLLECTIVE ;  /* 0x000000000000791b */ /* 0x003fea0003800000 */
.L_x_4240:
[----:B------:R-:W-:Y:S05]  /*97a0*/  BRA `(.L_x_4241) ;  /* 0xffffffc000647947 */ /* 0x000fea000383ffff */
.L_x_4176:
[----:B------:R-:W-:Y:S01]  /*97b0*/  MOV R235, R3 ;  /* 0x0000000300eb7202 */ /* 0x000fe20000000f00 */
[----:B------:R-:W-:Y:S01]  /*97c0*/  HFMA2 R237, -RZ, RZ, 0, 5.9604644775390625e-08 ;  /* 0x00000001ffed7431 */ /* 0x000fe200000001ff */
[----:B------:R-:W-:Y:S01]  /*97d0*/  MOV R238, 0x1f ;  /* 0x0000001f00ee7802 */ /* 0x000fe20000000f00 */
[----:B------:R-:W-:Y:S01]  /*97e0*/  HFMA2 R231, -RZ, RZ, 0, 0 ;  /* 0x00000000ffe77431 */ /* 0x000fe200000001ff */
[----:B------:R-:W-:Y:S02]  /*97f0*/  MOV R6, 0xffffffff ;  /* 0xffffffff00067802 */ /* 0x000fe40000000f00 */
[----:B------:R-:W-:-:S07]  /*9800*/  MOV R4, R5 ;  /* 0x0000000500047202 */ /* 0x000fce0000000f00 */
[----:B0-----:R-:W-:Y:S05]  /*9810*/  WARPSYNC.COLLECTIVE R6, `(.L_x_4242) ;  /* 0x0000000006087348 */ /* 0x001fea0003c00000 */
[----:B------:R1:W2:Y:S02]  /*9820*/  SHFL.DOWN P2, R233, R235, R237, R238 ;  /* 0x080000edebe97389 */ /* 0x0002a400000400ee */
[----:B012---:R-:W-:Y:S05]  /*9830*/  ENDCOLLECTIVE ;  /* 0x000000000000791b */ /* 0x007fea0003800000 */
.L_x_4242:
[----:B------:R-:W-:Y:S02]  /*9840*/  MOV R235, R5 ;  /* 0x0000000500eb7202 */ /* 0x000fe40000000f00 */
[----:B------:R-:W-:-:S07]  /*9850*/  MOV R230, R233 ;  /* 0x000000e900e67202 */ /* 0x000fce0000000f00 */
[----:B------:R-:W-:Y:S05]  /*9860*/  WARPSYNC.COLLECTIVE R6, `(.L_x_4243) ;  /* 0x0000000006087348 */ /* 0x000fea0003c00000 */
[----:B------:R0:W1:Y:S02]  /*9870*/  SHFL.DOWN P2, R233, R235, R237, R238 ;  /* 0x080000edebe97389 */ /* 0x00006400000400ee */
[----:B01----:R-:W-:Y:S05]  /*9880*/  ENDCOLLECTIVE ;  /* 0x000000000000791b */ /* 0x003fea0003800000 */
.L_x_4243:
[----:B------:R-:W-:Y:S01]  /*9890*/  @P0 FMUL.FTZ R230, R230, R3 ;  /* 0x00000003e6e60220 */ /* 0x000fe20000410000 */
[----:B------:R-:W-:Y:S02]  /*98a0*/  HFMA2 R237, -RZ, RZ, 0, 1.1920928955078125e-07 ;  /* 0x00000002ffed7431 */ /* 0x000fe400000001ff */
        /* <DEDUP_REMOVED lines=9> */
.L_x_4244:
[----:B------:R-:W-:Y:S02]  /*9940*/  MOV R235, R4 ;  /* 0x0000000400eb7202 */ /* 0x000fe40000000f00 */
[----:B------:R-:W-:-:S07]  /*9950*/  MOV R230, R233 ;  /* 0x000000e900e67202 */ /* 0x000fce0000000f00 */
[----:B------:R-:W-:Y:S05]  /*9960*/  WARPSYNC.COLLECTIVE R6, `(.L_x_4245) ;  /* 0x0000000006087348 */ /* 0x000fea0003c00000 */
[----:B------:R0:W1:Y:S02]  /*9970*/  SHFL.DOWN P2, R233, R235, R237, R238 ;  /* 0x080000edebe97389 */ /* 0x00006400000400ee */
[----:B01----:R-:W-:Y:S05]  /*9980*/  ENDCOLLECTIVE ;  /* 0x000000000000791b */ /* 0x003fea0003800000 */
.L_x_4245:
[----:B------:R-:W-:Y:S01]  /*9990*/  @!P0 FMUL.FTZ R230, R3, R230 ;  /* 0x000000e603e68220 */ /* 0x000fe20000410000 */
[----:B------:R-:W-:Y:S01]  /*99a0*/  HFMA2 R237, -RZ, RZ, 0, 2.384185791015625e-07 ;  /* 0x00000004ffed7431 */ /* 0x000fe200000001ff */
[----:B------:R-:W-:-:S05]  /*99b0*/  MOV R7, R233 ;  /* 0x000000e900077202 */ /* 0x000fca0000000f00 */
[----:B------:R-:W-:Y:S01]  /*99c0*/  @!P0 FFMA.FTZ R7, R3, R7, R4 ;  /* 0x0000000703078223 */ /* 0x000fe20000010004 */
[----:B------:R-:W-:-:S03]  /*99d0*/  @!P0 MOV R3, R230 ;  /* 0x000000e600038202 */ /* 0x000fc60000000f00 */
[----:B------:R-:W-:Y:S01]  /*99e0*/  @!P0 IMAD.MOV.U32 R4, RZ, RZ, R7 ;  /* 0x000000ffff048224 */ /* 0x000fe200078e0007 */
[----:B------:R-:W-:Y:S02]  /*99f0*/  MOV R235, R3 ;  /* 0x0000000300eb7202 */ /* 0x000fe40000000f00 */
[----:B------:R-:W-:Y:S02]  /*9a00*/  ISETP.GT.U32.AND P0, PT, R201, 0x1b, PT ;  /* 0x0000001bc900780c */ /* 0x000fe40003f04070 */
[----:B------:R-:W-:-:S11]  /*9a10*/  MOV R7, 0x1f ;  /* 0x0000001f00077802 */ /* 0x000fd60000000f00 */
[----:B------:R-:W-:Y:S05]  /*9a20*/  WARPSYNC.COLLECTIVE R6, `(.L_x_4246) ;  /* 0x0000000006087348 */ /* 0x000fea0003c00000 */
[----:B------:R0:W1:Y:S02]  /*9a30*/  SHFL.DOWN P2, R233, R235, R237, R238 ;  /* 0x080000edebe97389 */ /* 0x00006400000400ee */
[----:B01----:R-:W-:Y:S05]  /*9a40*/  ENDCOLLECTIVE ;  /* 0x000000000000791b */ /* 0x003fea0003800000 */
.L_x_4246:
[----:B------:R-:W-:Y:S02]  /*9a50*/  MOV R235, R4 ;  /* 0x0000000400eb7202 */ /* 0x000fe40000000f00 */
[----:B------:R-:W-:-:S07]  /*9a60*/  MOV R230, R233 ;  /* 0x000000e900e67202 */ /* 0x000fce0000000f00 */
[----:B------:R-:W-:Y:S05]  /*9a70*/  WARPSYNC.COLLECTIVE R6, `(.L_x_4247) ;  /* 0x0000000006087348 */ /* 0x000fea0003c00000 */
[----:B------:R0:W1:Y:S02]  /*9a80*/  SHFL.DOWN P2, R233, R235, R237, R238 ;  /* 0x080000edebe97389 */ /* 0x00006400000400ee */
[----:B01----:R-:W-:Y:S05]  /*9a90*/  ENDCOLLECTIVE ;  /* 0x000000000000791b */ /* 0x003fea0003800000 */
.L_x_4247:
        /* <DEDUP_REMOVED lines=11> */
.L_x_4248:
[----:B------:R-:W-:Y:S02]  /*9b50*/  MOV R235, R4 ;  /* 0x0000000400eb7202 */ /* 0x000fe40000000f00 */
[----:B------:R-:W-:-:S07]  /*9b60*/  MOV R230, R233 ;  /* 0x000000e900e67202 */ /* 0x000fce0000000f00 */
[----:B------:R-:W-:Y:S05]  /*9b70*/  WARPSYNC.COLLECTIVE R6, `(.L_x_4249) ;  /* 0x0000000006087348 */ /* 0x000fea0003c00000 */
[----:B------:R0:W1:Y:S02]  /*9b80*/  SHFL.DOWN P2, R233, R235, R237, R238 ;  /* 0x080000edebe97389 */ /* 0x00006400000400ee */
[----:B01----:R-:W-:Y:S05]  /*9b90*/  ENDCOLLECTIVE ;  /* 0x000000000000791b */ /* 0x003fea0003800000 */
.L_x_4249:
        /* <DEDUP_REMOVED lines=11> */
.L_x_4250:
[----:B------:R-:W-:Y:S01]  /*9c50*/  MOV R235, R4 ;  /* 0x0000000400eb7202 */ /* 0x000fe20000000f00 */
[----:B------:R-:W-:-:S07]  /*9c60*/  IMAD.MOV.U32 R230, RZ, RZ, R233 ;  /* 0x000000ffffe67224 */ /* 0x000fce00078e00e9 */
[----:B------:R-:W-:Y:S05]  /*9c70*/  WARPSYNC.COLLECTIVE R6, `(.L_x_4251) ;  /* 0x0000000006087348 */ /* 0x000fea0003c00000 */
[----:B------:R0:W1:Y:S02]  /*9c80*/  SHFL.DOWN P2, R233, R235, R237, R238 ;  /* 0x080000edebe97389 */ /* 0x00006400000400ee */
[----:B01----:R-:W-:Y:S05]  /*9c90*/  ENDCOLLECTIVE ;  /* 0x000000000000791b */ /* 0x003fea0003800000 */
.L_x_4251:
        /* <DEDUP_REMOVED lines=11> */
.L_x_4252:
[----:B------:R-:W-:Y:S01]  /*9d50*/  ISETP.NE.AND P0, PT, R143, 0x1f, PT ;  /* 0x0000001f8f00780c */ /* 0x000fe20003f05270 */
[----:B------:R-:W-:Y:S01]  /*9d60*/  IMAD.MOV.U32 R240, RZ, RZ, R4 ;  /* 0x000000fffff07224 */ /* 0x000fe200078e0004 */
[----:B------:R-:W-:-:S11]  /*9d70*/  MOV R230, R5 ;  /* 0x0000000500e67202 */ /* 0x000fd60000000f00 */
[----:B------:R-:W-:Y:S05]  /*9d80*/  WARPSYNC.COLLECTIVE R6, `(.L_x_4253) ;  /* 0x0000000006087348 */ /* 0x000fea0003c00000 */
[----:B------:R0:W1:Y:S02]  /*9d90*/  SHFL.IDX P2, R5, R240, R231, R7 ;  /* 0x000000e7f0057389 */ /* 0x0000640000040007 */
[----:B01----:R-:W-:Y:S05]  /*9da0*/  ENDCOLLECTIVE ;  /* 0x000000000000791b */ /* 0x003fea0003800000 */
.L_x_4253:
[----:B------:R-:W-:Y:S05]  /*9db0*/  WARPSYNC.COLLECTIVE R6, `(.L_x_4254) ;  /* 0x0000000006087348 */ /* 0x000fea0003c00000 */
[----:B------:R0:W1:Y:S02]  /*9dc0*/  SHFL.DOWN P2, R233, R235, R237, R238 ;  /* 0x080000edebe97389 */ /* 0x00006400000400ee */
[----:B01----:R-:W-:Y:S05]  /*9dd0*/  ENDCOLLECTIVE ;  /* 0x000000000000791b */ /* 0x003fea0003800000 */
.L_x_4254:
        /* <DEDUP_REMOVED lines=8> */
.L_x_4255:
[----:B------:R-:W-:Y:S05]  /*9e60*/  WARPSYNC.COLLECTIVE R6, `(.L_x_4256) ;  /* 0x0000000006087348 */ /* 0x000fea0003c00000 */
[----:B------:R0:W1:Y:S02]  /*9e70*/  SHFL.IDX P2, R5, R240, R231, R7 ;  /* 0x000000e7f0057389 */ /* 0x0000640000040007 */
[----:B01----:R-:W-:Y:S05]  /*9e80*/  ENDCOLLECTIVE ;  /* 0x000000000000791b */ /* 0x003fea0003800000 */
.L_x_4256:
[----:B------:R-:W-:Y:S02]  /*9e90*/  MOV R240, R11 ;  /* 0x0000000b00f07202 */ /* 0x000fe40000000f00 */
[----:B------:R-:W-:-:S07]  /*9ea0*/  MOV R234, R5 ;  /* 0x0000000500ea7202 */ /* 0x000fce0000000f00 */
[----:B------:R-:W-:Y:S05]  /*9eb0*/  WARPSYNC.COLLECTIVE R6, `(.L_x_4257) ;  /* 0x0000000006087348 */ /* 0x000fea0003c00000 */
[----:B------:R0:W1:Y:S02]  /*9ec0*/  SHFL.IDX P2, R5, R240, R231, R7 ;  /* 0x000000e7f0057389 */ /* 0x0000640000040007 */
[----:B01----:R-:W-:Y:S05]  /*9ed0*/  ENDCOLLECTIVE ;  /* 0x000000000000791b */ /* 0x003fea0003800000 */
.L_x_4257:
[----:B------:R-:W-:Y:S01]  /*9ee0*/  MOV R235, R5 ;  /* 0x0000000500eb7202 */ /* 0x000fe20000000f00 */
[----:B------:R-:W-:Y:S06]  /*9ef0*/  BRA `(.L_x_4258) ;  /* 0xffffffc000787947 */ /* 0x000fec000383ffff */
.L_x_4259:
        /* <DEDUP_REMOVED lines=16> */
.L_x_10450:


//--------------------- .text._Z25selective_scan_bwd_kernelI32Selective_Scan_bwd_kernel_traitsILi64ELi16ELb0ELb1ELb0ELb1ELb0EffEEv12SSMParamsBwd --------------------------
	.section	.text._Z25selective_scan_bwd_kernelI32Selective_Scan_bwd_kernel_traitsILi64ELi16ELb0ELb1ELb0ELb1ELb0EffEEv12SSMParamsBwd,"ax",@progbits
	.align	128
        .global         _Z25selective_scan_bwd_kernelI32Selective_Scan_bwd_kernel_traitsILi64ELi16ELb0ELb1ELb0ELb1ELb0EffEEv12SSMParamsBwd
        .type           _Z25selective_scan_bwd_kernelI32Selective_Scan_bwd_kernel_traitsILi64ELi16ELb0ELb1ELb0ELb1ELb0EffEEv12SSMParamsBwd,@function
        .size           _Z25selective_scan_bwd_kernelI32Selective_Scan_bwd_kernel_traitsILi64ELi16ELb0ELb1ELb0ELb1ELb0EffEEv12SSMParamsBwd,(.L_x_10451 - _Z25selective_scan_bwd_kernelI32Selective_Scan_bwd_kernel_traitsILi64ELi16ELb0ELb1ELb0ELb1ELb0EffEEv12SSMParamsBwd)
        .other          _Z25selective_scan_bwd_kernelI32Selective_Scan_bwd_kernel_traitsILi64ELi16ELb0ELb1ELb0ELb1ELb0EffEEv12SSMParamsBwd,@"STO_CUDA_ENTRY STV_DEFAULT"
_Z25selective_scan_bwd_kernelI32Selective_Scan_bwd_kernel_traitsILi64ELi16ELb0ELb1ELb0ELb1ELb0EffEEv12SSMParamsBwd:
.text._Z25selective_scan_bwd_kernelI32Selective_Scan_bwd_kernel_traitsILi64ELi16ELb0ELb1ELb0ELb1ELb0EffEEv12SSMParamsBwd:
[----:B------:R-:W-:Y:S01]  /*0000*/  LDC R1, c[0x0][0x37c] ;  /* 0x0000df00ff017b82 */ /* 0x000fe20000000800 */
[----:B------:R-:W0:Y:S07]  /*0010*/  LDCU.64 UR4, c[0x0][0x470] ;  /* 0x00008e00ff0477ac */ /* 0x000e2e0008000a00 */
[----:B------:R-:W1:Y:S01]  /*0020*/  S2UR UR7, SR_CTAID.Y ;  /* 0x00000000000779c3 */ /* 0x000e620000002600 */
[----:B------:R-:W2:Y:S01]  /*0030*/  LDCU.64 UR26, c[0x0][0x358] ;  /* 0x00006b00ff1a77ac */ /* 0x000ea20008000a00 */
[----:B------:R-:W3:Y:S01]  /*0040*/  LDCU UR33, c[0x0][0x398] ;  /* 0x00007300ff2177ac */ /* 0x000ee20008000800 */
[----:B------:R-:W4:Y:S01]  /*0050*/  LDCU.64 UR8, c[0x0][0x458] ;  /* 0x00008b00ff0877ac */ /* 0x000f220008000a00 */
[----:B------:R-:W-:-:S04]  /*0060*/  HFMA2 R149, -RZ, RZ, 0, 0 ;  /* 0x00000000ff957431 */ /* 0x000fc800000001ff */
[----:B------:R-:W2:Y:S01]  /*0070*/  S2UR UR32, SR_CTAID.X ;  /* 0x00000000002079c3 */ /* 0x000ea20000002500 */
[----:B------:R-:W2:Y:S01]  /*0080*/  LDCU.128 UR12, c[0x0][0x3f0] ;  /* 0x00007e00ff0c77ac */ /* 0x000ea20008000c00 */
[----:B0-----:R-:W-:Y:S01]  /*0090*/  UISETP.NE.U32.AND UP0, UPT, UR4, URZ, UPT ;  /* 0x000000ff0400728c */ /* 0x001fe2000bf05070 */
[----:B------:R-:W0:Y:S03]  /*00a0*/  LDCU.64 UR30, c[0x0][0x480] ;  /* 0x00009000ff1e77ac */ /* 0x000e260008000a00 */
[----:B------:R-:W-:Y:S01]  /*00b0*/  UISETP.NE.AND.EX UP0, UPT, UR5, URZ, UPT, UP0 ;  /* 0x000000ff0500728c */ /* 0x000fe2000bf05300 */
[----:B---3--:R-:W-:Y:S01]  /*00c0*/  MOV R0, UR33 ;  /* 0x0000002100007c02 */ /* 0x008fe20008000f00 */
[----:B------:R-:W3:Y:S04]  /*00d0*/  LDCU.64 UR20, c[0x0][0x498] ;  /* 0x00009300ff1477ac */ /* 0x000ee80008000a00 */
[----:B------:R-:W-:Y:S01]  /*00e0*/  PLOP3.LUT P1, PT, PT, PT, UP0, 0x80, 0x8 ;  /* 0x000000000008781c */ /* 0x000fe20003f2f008 */
[----:B----4-:R-:W-:Y:S01]  /*00f0*/  UISETP.NE.U32.AND UP1, UPT, UR8, URZ, UPT ;  /* 0x000000ff0800728c */ /* 0x010fe2000bf25070 */
[----:B------:R-:W4:Y:S03]  /*0100*/  LDCU.64 UR28, c[0x0][0x3b0] ;  /* 0x00007600ff1c77ac */ /* 0x000f260008000a00 */
[----:B-1----:R-:W-:Y:S01]  /*0110*/  @UP0 ULEA UR4, UP2, UR7, UR4, 0x2 ;  /* 0x0000000407040291 */ /* 0x002fe2000f8410ff */
[----:B------:R-:W1:Y:S03]  /*0120*/  LDCU UR36, c[0x0][0x394] ;  /* 0x00007280ff2477ac */ /* 0x000e660008000800 */
[----:B------:R-:W-:-:S02]  /*0130*/  @UP0 ULEA.HI.X UR5, UR7, UR5, URZ, 0x2, UP2 ;  /* 0x0000000507050291 */ /* 0x000fc400090f14ff */
[----:B------:R-:W-:Y:S01]  /*0140*/  MOV R4, UR4 ;  /* 0x0000000400047c02 */ /* 0x000fe20008000f00 */
[----:B------:R-:W-:Y:S01]  /*0150*/  UISETP.NE.AND.EX UP0, UPT, UR9, URZ, UPT, UP1 ;  /* 0x000000ff0900728c */ /* 0x000fe2000bf05310 */
[----:B------:R-:W1:Y:S02]  /*0160*/  LDCU.64 UR22, c[0x0][0x4a0] ;  /* 0x00009400ff1677ac */ /* 0x000e640008000a00 */
[----:B------:R-:W-:Y:S01]  /*0170*/  MOV R5, UR5 ;  /* 0x0000000500057c02 */ /* 0x000fe20008000f00 */
[----:B------:R-:W1:Y:S04]  /*0180*/  LDCU.64 UR34, c[0x0][0x528] ;  /* 0x0000a500ff2277ac */ /* 0x000e680008000a00 */
[----:B--2---:R2:W4:Y:S01]  /*0190*/  @P1 LDG.E R6, desc[UR26][R4.64] ;  /* 0x0000001a04061981 */ /* 0x004522000c1e1900 */
[----:B------:R-:W-:-:S02]  /*01a0*/  IABS R7, R0 ;  /* 0x0000000000077213 */ /* 0x000fc40000000000 */
[----:B------:R-:W-:Y:S02]  /*01b0*/  @UP0 ULEA UR4, UP1, UR7, UR8, 0x2 ;  /* 0x0000000807040291 */ /* 0x000fe4000f8210ff */
[----:B------:R-:W0:Y:S08]  /*01c0*/  I2F.RP R0, R7 ;  /* 0x0000000700007306 */ /* 0x000e300000209400 */
[----:B0-----:R-:W2:Y:S01]  /*01d0*/  MUFU.RCP R0, R0 ;  /* 0x0000000000007308 */ /* 0x001ea20000001000 */
[----:B------:R-:W-:Y:S01]  /*01e0*/  PLOP3.LUT P0, PT, PT, PT, UP0, 0x80, 0x8 ;  /* 0x000000000008781c */ /* 0x000fe20003f0f008 */
[----:B------:R-:W-:Y:S01]  /*01f0*/  @UP0 ULEA.HI.X UR5, UR7, UR9, URZ, 0x2, UP1 ;  /* 0x0000000907050291 */ /* 0x000fe200088f14ff */
[----:B------:R-:W-:Y:S01]  /*0200*/  MOV R2, UR4 ;  /* 0x0000000400027c02 */ /* 0x000fe20008000f00 */
[----:B------:R-:W0:Y:S01]  /*0210*/  LDCU.128 UR8, c[0x0][0x400] ;  /* 0x00008000ff0877ac */ /* 0x000e220008000c00 */
[----:B--2---:R-:W-:-:S04]  /*0220*/  IADD3 R4, PT, PT, R0, 0xffffffe, RZ ;  /* 0x0ffffffe00047810 */ /* 0x004fc80007ffe0ff */
[----:B------:R2:W3:Y:S01]  /*0230*/  F2I.FTZ.U32.TRUNC.NTZ R5, R4 ;  /* 0x0000000400057305 */ /* 0x0004e2000021f000 */
[----:B------:R-:W-:-:S05]  /*0240*/  MOV R3, UR5 ;  /* 0x0000000500037c02 */ /* 0x000fca0008000f00 */
[----:B------:R1:W5:Y:S01]  /*0250*/  @P0 LDG.E R149, desc[UR26][R2.64] ;  /* 0x0000001a02950981 */ /* 0x000362000c1e1900 */
[----:B--2---:R-:W-:-:S04]  /*0260*/  MOV R4, RZ ;  /* 0x000000ff00047202 */ /* 0x004fc80000000f00 */
[----:B------:R-:W-:Y:S02]  /*0270*/  R2UR UR4, R4 ;  /* 0x00000000040472ca */ /* 0x000fe400000e0000 */
[----:B---3--:R-:W-:Y:S02]  /*0280*/  R2UR UR5, R5 ;  /* 0x00000000050572ca */ /* 0x008fe400000e0000 */
[----:B-1----:R-:W-:Y:S02]  /*0290*/  IADD3 R2, PT, PT, RZ, -R5, RZ ;  /* 0x80000005ff027210 */ /* 0x002fe40007ffe0ff */
[----:B------:R-:W-:-:S03]  /*02a0*/  IABS R8, UR7 ;  /* 0x0000000700087c13 */ /* 0x000fc60008000000 */
[----:B------:R-:W-:Y:S01]  /*02b0*/  IMAD R3, R2, R7, RZ ;  /* 0x0000000702037224 */ /* 0x000fe200078e02ff */
[----:B------:R-:W-:-:S05]  /*02c0*/  MOV R2, R8 ;  /* 0x0000000800027202 */ /* 0x000fca0000000f00 */
[----:B------:R-:W-:Y:S01]  /*02d0*/  IMAD.HI.U32 R3, R5, R3, UR4 ;  /* 0x0000000405037e27 */ /* 0x000fe2000f8e0003 */
[----:B------:R-:W-:-:S04]  /*02e0*/  R2UR UR18, R2 ;  /* 0x00000000021272ca */ /* 0x000fc800000e0000 */
[----:B------:R-:W-:-:S13]  /*02f0*/  R2UR UR4, R3 ;  /* 0x00000000030472ca */ /* 0x000fda00000e0000 */
[----:B------:R-:W-:-:S07]  /*0300*/  UIMAD.WIDE.U32 UR4, UR4, UR18, URZ ;  /* 0x00000012040472a5 */ /* 0x000fce000f8e00ff */
[----:B------:R-:W-:Y:S02]  /*0310*/  UMOV UR6, UR5 ;  /* 0x0000000500067c82 */ /* 0x000fe40008000000 */
[----:B------:R-:W-:-:S05]  /*0320*/  IADD3 R0, PT, PT, RZ, -UR6, RZ ;  /* 0x80000006ff007c10 */ /* 0x000fca000fffe0ff */
[----:B------:R-:W-:-:S05]  /*0330*/  IMAD R0, R7, R0, UR18 ;  /* 0x0000001207007e24 */ /* 0x000fca000f8e0200 */
[----:B------:R-:W-:-:S13]  /*0340*/  ISETP.GT.U32.AND P0, PT, R7, R0, PT ;  /* 0x000000000700720c */ /* 0x000fda0003f04070 */
[----:B------:R-:W-:Y:S01]  /*0350*/  VOTEU.ANY UP1, P0 ;  /* 0x0000000000ff7886 */ /* 0x000fe20000020100 */
[----:B------:R-:W-:Y:S01]  /*0360*/  PLOP3.LUT P0, PT, PT, PT, UP1, 0x80, 0x8 ;  /* 0x000000000008781c */ /* 0x000fe20003f0f018 */
[----:B0-----:R-:W-:-:S04]  /*0370*/  UIMAD.WIDE.U32 UR16, UR32, UR8, URZ ;  /* 0x00000008201072a5 */ /* 0x001fc8000f8e00ff */
[----:B------:R-:W-:-:S08]  /*0380*/  UIMAD UR17, UR32, UR9, UR17 ;  /* 0x00000009201172a4 */ /* 0x000fd0000f8e0211 */
[----:B------:R-:W-:-:S04]  /*0390*/  @!P0 IADD3 R0, PT, PT, R0, -R7, RZ ;  /* 0x8000000700008210 */ /* 0x000fc80007ffe0ff */
[----:B------:R-:W-:Y:S01]  /*03a0*/  ISETP.GE.U32.AND P0, PT, R0, R7, PT ;  /* 0x000000070000720c */ /* 0x000fe20003f06070 */
[----:B------:R-:W-:Y:S02]  /*03b0*/  UIMAD.WIDE.U32 UR18, UR7, UR10, UR16 ;  /* 0x0000000a071272a5 */ /* 0x000fe4000f8e0010 */
[----:B------:R-:W-:Y:S02]  /*03c0*/  UIMAD.WIDE.U32 UR4, UR32, UR12, URZ ;  /* 0x0000000c200472a5 */ /* 0x000fe4000f8e00ff */
[----:B------:R-:W-:Y:S02]  /*03d0*/  UIMAD UR24, UR7, UR11, UR19 ;  /* 0x0000000b071872a4 */ /* 0x000fe4000f8e0213 */
[----:B------:R-:W-:Y:S01]  /*03e0*/  UIMAD UR5, UR32, UR13, UR5 ;  /* 0x0000000d200572a4 */ /* 0x000fe2000f8e0205 */
[----:B------:R-:W0:Y:S01]  /*03f0*/  LDCU.128 UR8, c[0x0][0x460] ;  /* 0x00008c00ff0877ac */ /* 0x000e220008000c00 */
[----:B------:R-:W-:Y:S02]  /*0400*/  ULOP3.LUT UR19, UR7, UR33, URZ, 0x3c, !UPT ;  /* 0x0000002107137292 */ /* 0x000fe4000f8e3cff */
[----:B------:R-:W-:-:S02]  /*0410*/  @!UP1 UIADD3 UR6, UPT, UPT, UR6, 0x1, URZ ;  /* 0x0000000106069890 */ /* 0x000fc4000fffe0ff */
[----:B------:R-:W-:Y:S01]  /*0420*/  UISETP.NE.U32.AND UP0, UPT, UR30, URZ, UPT ;  /* 0x000000ff1e00728c */ /* 0x000fe2000bf05070 */
[----:B------:R-:W-:Y:S01]  /*0430*/  VOTEU.ANY UP1, P0 ;  /* 0x0000000000ff7886 */ /* 0x000fe20000020100 */
[----:B------:R-:W-:Y:S02]  /*0440*/  UIMAD.WIDE.U32 UR12, UR7, UR14, UR4 ;  /* 0x0000000e070c72a5 */ /* 0x000fe4000f8e0004 */
[----:B------:R-:W-:Y:S02]  /*0450*/  UIMAD.WIDE.U32 UR4, UR32, UR20, URZ ;  /* 0x00000014200472a5 */ /* 0x000fe4000f8e00ff */
[----:B------:R-:W-:Y:S02]  /*0460*/  UISETP.GE.AND UP6, UPT, UR19, URZ, UPT ;  /* 0x000000ff1300728c */ /* 0x000fe4000bfc6270 */
[----:B------:R-:W-:Y:S02]  /*0470*/  UISETP.NE.AND.EX UP0, UPT, UR31, URZ, UPT, UP0 ;  /* 0x000000ff1f00728c */ /* 0x000fe4000bf05300 */
[----:B------:R-:W-:-:S02]  /*0480*/  UIMAD UR25, UR7, UR15, UR13 ;  /* 0x0000000f071972a4 */ /* 0x000fc4000f8e020d */
[----:B------:R-:W-:Y:S02]  /*0490*/  @UP1 UIADD3 UR6, UPT, UPT, UR6, 0x1, URZ ;  /* 0x0000000106061890 */ /* 0x000fe4000fffe0ff */
[----:B------:R-:W-:Y:S02]  /*04a0*/  UIMAD UR5, UR32, UR21, UR5 ;  /* 0x00000015200572a4 */ /* 0x000fe4000f8e0205 */
[----:B----4-:R-:W-:Y:S02]  /*04b0*/  UIMAD.WIDE.U32 UR14, UR32, UR28, URZ ;  /* 0x0000001c200e72a5 */ /* 0x010fe4000f8e00ff */
[----:B------:R-:W-:Y:S02]  /*04c0*/  ULEA UR13, UR36, 0xfffffc00, 0xa ;  /* 0xfffffc00240d7891 */ /* 0x000fe4000f8e50ff */
[----:B------:R-:W-:Y:S01]  /*04d0*/  UISETP.NE.AND UP2, UPT, UR33, URZ, UPT ;  /* 0x000000ff2100728c */ /* 0x000fe2000bf45270 */
[----:B------:R-:W1:Y:S01]  /*04e0*/  LDCU.64 UR16, c[0x0][0x3c8] ;  /* 0x00007900ff1077ac */ /* 0x000e620008000a00 */
[----:B------:R-:W-:-:S02]  /*04f0*/  UIMAD.WIDE.U32 UR20, UR7, UR22, UR4 ;  /* 0x00000016071472a5 */ /* 0x000fc4000f8e0004 */
[----:B------:R-:W-:Y:S02]  /*0500*/  UIMAD UR15, UR32, UR29, UR15 ;  /* 0x0000001d200f72a4 */ /* 0x000fe4000f8e020f */
[----:B------:R-:W-:Y:S02]  /*0510*/  UIADD3 UR29, UP5, UPT, UR13, UR12, URZ ;  /* 0x0000000c0d1d7290 */ /* 0x000fe4000ffbe0ff */
[----:B------:R-:W-:Y:S02]  /*0520*/  UIADD3 UR22, UP3, UPT, UR13, UR18, URZ ;  /* 0x000000120d167290 */ /* 0x000fe4000ff7e0ff */
[----:B------:R-:W-:Y:S01]  /*0530*/  USHF.R.S32.HI UR19, URZ, 0x1f, UR13 ;  /* 0x0000001fff137899 */ /* 0x000fe2000801140d */
[----:B------:R-:W-:Y:S01]  /*0540*/  UMOV UR12, UR6 ;  /* 0x00000006000c7c82 */ /* 0x000fe20008000000 */
[----:B------:R-:W2:Y:S01]  /*0550*/  @UP0 LDCU UR30, c[0x0][0x384] ;  /* 0x00007080ff1e07ac */ /* 0x000ea20008000800 */
[----:B------:R-:W-:Y:S02]  /*0560*/  @!UP6 UIADD3 UR12, UPT, UPT, -UR12, URZ, URZ ;  /* 0x000000ff0c0ce290 */ /* 0x000fe4000fffe1ff */
[----:B0-----:R-:W-:-:S02]  /*0570*/  ULEA UR18, UP6, UR22, UR10, 0x2 ;  /* 0x0000000a16127291 */ /* 0x001fc4000f8c10ff */
[----:B------:R-:W-:Y:S02]  /*0580*/  UIADD3.X UR10, UPT, UPT, UR19, UR24, URZ, UP3, !UPT ;  /* 0x00000018130a7290 */ /* 0x000fe40009ffe4ff */
[----:B------:R-:W-:Y:S02]  /*0590*/  ULEA UR28, UP1, UR29, UR8, 0x2 ;  /* 0x000000081d1c7291 */ /* 0x000fe4000f8210ff */
[----:B------:R-:W-:Y:S02]  /*05a0*/  UIADD3.X UR6, UPT, UPT, UR19, UR25, URZ, UP5, !UPT ;  /* 0x0000001913067290 */ /* 0x000fe4000affe4ff */
[----:B------:R-:W-:Y:S01]  /*05b0*/  @!UP2 ULOP3.LUT UR12, URZ, UR33, URZ, 0x33, !UPT ;  /* 0x00000021ff0ca292 */ /* 0x000fe2000f8e33ff */
[----:B------:R-:W0:Y:S01]  /*05c0*/  LDCU.64 UR4, c[0x0][0x448] ;  /* 0x00008900ff0477ac */ /* 0x000e220008000a00 */
[----:B------:R-:W-:Y:S02]  /*05d0*/  ULEA.HI.X UR29, UR29, UR9, UR6, 0x2, UP1 ;  /* 0x000000091d1d7291 */ /* 0x000fe400088f1406 */
[----:B------:R-:W-:Y:S01]  /*05e0*/  UIMAD UR23, UR7, UR23, UR21 ;  /* 0x00000017071772a4 */ /* 0x000fe2000f8e0215 */
[----:B------:R-:W3:Y:S01]  /*05f0*/  @UP0 LDCU UR31, c[0x0][0x38c] ;  /* 0x00007180ff1f07ac */ /* 0x000ee20008000800 */
[----:B------:R-:W-:-:S02]  /*0600*/  USHF.R.S32.HI UR6, URZ, 0x1f, UR12 ;  /* 0x0000001fff067899 */ /* 0x000fc4000801140c */
[----:B------:R-:W-:Y:S02]  /*0610*/  UIADD3 UR21, UP4, UPT, UR13, UR20, URZ ;  /* 0x000000140d157290 */ /* 0x000fe4000ff9e0ff */
[----:B------:R-:W-:Y:S02]  /*0620*/  ULEA.HI.X UR22, UR22, UR11, UR10, 0x2, UP6 ;  /* 0x0000000b16167291 */ /* 0x000fe4000b0f140a */
[----:B-1----:R-:W-:Y:S01]  /*0630*/  UIMAD UR6, UR6, UR16, URZ ;  /* 0x00000010060672a4 */ /* 0x002fe2000f8e02ff */
[----:B------:R-:W1:Y:S01]  /*0640*/  @UP0 LDCU.64 UR10, c[0x0][0x480] ;  /* 0x00009000ff0a07ac */ /* 0x000e620008000a00 */
[----:B------:R-:W-:Y:S02]  /*0650*/  UIADD3.X UR8, UPT, UPT, UR19, UR23, URZ, UP4, !UPT ;  /* 0x0000001713087290 */ /* 0x000fe4000a7fe4ff */
[----:B------:R-:W-:Y:S02]  /*0660*/  ULEA UR20, UP2, UR21, UR34, 0x2 ;  /* 0x0000002215147291 */ /* 0x000fe4000f8410ff */
[----:B------:R-:W-:-:S02]  /*0670*/  UIMAD.WIDE.U32 UR14, UR12, UR16, UR14 ;  /* 0x000000100c0e72a5 */ /* 0x000fc4000f8e000e */
[----:B------:R-:W-:Y:S02]  /*0680*/  UIMAD UR17, UR12, UR17, UR6 ;  /* 0x000000110c1172a4 */ /* 0x000fe4000f8e0206 */
[----:B------:R-:W-:Y:S02]  /*0690*/  ULEA.HI.X UR21, UR21, UR35, UR8, 0x2, UP2 ;  /* 0x0000002315157291 */ /* 0x000fe400090f1408 */
[----:B--2---:R-:W-:Y:S02]  /*06a0*/  @UP0 UIMAD UR8, UR32, UR30, UR7 ;  /* 0x0000001e200802a4 */ /* 0x004fe4000f8e0207 */
[----:B------:R-:W-:Y:S02]  /*06b0*/  UIADD3 UR13, UP1, UPT, UR13, UR14, URZ ;  /* 0x0000000e0d0d7290 */ /* 0x000fe4000ff3e0ff */
[----:B------:R-:W-:Y:S02]  /*06c0*/  UIADD3 UR17, UPT, UPT, UR15, UR17, URZ ;  /* 0x000000110f117290 */ /* 0x000fe4000fffe0ff */
[----:B------:R-:W-:-:S02]  /*06d0*/  @UP0 UIMAD UR8, UR8, UR36, URZ ;  /* 0x00000024080802a4 */ /* 0x000fc4000f8e02ff */
[----:B0-----:R-:W-:Y:S02]  /*06e0*/  ULEA UR24, UP2, UR13, UR4, 0x2 ;  /* 0x000000040d187291 */ /* 0x001fe4000f8410ff */
[----:B------:R-:W-:Y:S02]  /*06f0*/  UIADD3.X UR25, UPT, UPT, UR19, UR17, URZ, UP1, !UPT ;  /* 0x0000001113197290 */ /* 0x000fe40008ffe4ff */
[----:B---3--:R-:W-:Y:S02]  /*0700*/  @UP0 UIMAD UR8, UR8, UR31, URZ ;  /* 0x0000001f080802a4 */ /* 0x008fe4000f8e02ff */
[----:B------:R-:W-:Y:S01]  /*0710*/  ULEA.HI.X UR25, UR13, UR5, UR25, 0x2, UP2 ;  /* 0x000000050d197291 */ /* 0x000fe200090f1419 */
[----:B------:R-:W-:Y:S02]  /*0720*/  UMOV UR4, URZ ;  /* 0x000000ff00047c82 */ /* 0x000fe40008000000 */
[----:B------:R-:W-:Y:S01]  /*0730*/  UMOV UR5, URZ ;  /* 0x000000ff00057c82 */ /* 0x000fe20008000000 */
[----:B-1----:R-:W-:-:S02]  /*0740*/  @UP0 UIMAD.WIDE UR4, UR8, 0x8, UR10 ;  /* 0x00000008080408a5 */ /* 0x002fc4000f8e020a */
[----:B------:R-:W-:Y:S01]  /*0750*/  UISETP.GE.AND UP0, UPT, UR36, 0x1, UPT ;  /* 0x000000012400788c */ /* 0x000fe2000bf06270 */
[----:B------:R-:W-:Y:S01]  /*0760*/  UMOV UR6, URZ ;  /* 0x000000ff00067c82 */ /* 0x000fe20008000000 */
[----:B------:R-:W-:Y:S01]  /*0770*/  HFMA2 R147, -RZ, RZ, 0, 0 ;  /* 0x00000000ff937431 */ /* 0x000fe200000001ff */
[----:B------:R-:W-:Y:S02]  /*0780*/  MOV R150, RZ ;  /* 0x000000ff00967202 */ /* 0x000fe40000000f00 */
[----:B------:R-:W-:-:S04]  /*0790*/  @P1 R2UR UR6, R6 ;  /* 0x00000000060612ca */ /* 0x000fc800000e0000 */
[----:B------:R-:W-:Y:S11]  /*07a0*/  BRA.U !UP0, `(.L_x_4260) ;  /* 0x0000008d083c7547 */ /* 0x000ff6000b800000 */
[----:B------:R-:W0:Y:S01]  /*07b0*/  S2R R148, SR_TID.X ;  /* 0x0000000000947919 */ /* 0x000e220000002100 */
[----:B------:R-:W1:Y:S01]  /*07c0*/  S2UR UR23, SR_CgaCtaId ;  /* 0x00000000001779c3 */ /* 0x000e620000008800 */
[----:B------:R-:W2:Y:S01]  /*07d0*/  LDCU.64 UR14, c[0x0][0x3a0] ;  /* 0x00007400ff0e77ac */ /* 0x000ea20008000a00 */
[----:B------:R-:W-:Y:S02]  /*07e0*/  MOV R150, RZ ;  /* 0x000000ff00967202 */ /* 0x000fe40000000f00 */
[----:B------:R-:W-:Y:S01]  /*07f0*/  MOV R147, RZ ;  /* 0x000000ff00937202 */ /* 0x000fe20000000f00 */
[----:B------:R-:W3:Y:S01]  /*0800*/  LDCU.64 UR16, c[0x0][0x3d8] ;  /* 0x00007b00ff1077ac */ /* 0x000ee20008000a00 */
[----:B------:R-:W-:Y:S01]  /*0810*/  UMOV UR19, UR22 ;  /* 0x0000001600137c82 */ /* 0x000fe20008000000 */
        /* <DEDUP_REMOVED lines=8> */
[----:B------:R-:W-:Y:S01]  /*08a0*/  LOP3.LUT R189, R148, 0x1f, RZ, 0xc0, !PT ;  /* 0x0000001f94bd7812 */ /* 0x000fe200078ec0ff */
[----:B------:R-:W-:Y:S01]  /*08b0*/  UMOV UR16, UR28 ;  /* 0x0000001c00107c82 */ /* 0x000fe20008000000 */
[C---:B------:R-:W-:Y:S01]  /*08c0*/  LOP3.LUT R3, R0.reuse, 0x3e00, RZ, 0xc0, !PT ;  /* 0x00003e0000037812 */ /* 0x040fe200078ec0ff */
[----:B------:R-:W-:Y:S01]  /*08d0*/  UMOV UR17, UR29 ;  /* 0x0000001d00117c82 */ /* 0x000fe20008000000 */
[----:B------:R-:W-:Y:S01]  /*08e0*/  LEA.HI R0, R0, R0, RZ, 0x1b ;  /* 0x0000000000007211 */ /* 0x000fe200078fd8ff */
[----:B------:R-:W-:Y:S01]  /*08f0*/  UMOV UR23, UR25 ;  /* 0x0000001900177c82 */ /* 0x000fe20008000000 */
        /* <DEDUP_REMOVED lines=18> */
[----:B--2---:R-:W-:-:S06]  /*0a20*/  UMOV UR22, UR24 ;  /* 0x0000001800167c82 */ /* 0x004fcc0008000000 */
.L_x_4339:
[----:B------:R-:W0:Y:S01]  /*0a30*/  LDCU UR25, c[0x0][0x388] ;  /* 0x00007100ff1977ac */ /* 0x000e220008000800 */
[----:B------:R-:W-:Y:S02]  /*0a40*/  IMAD.SHL.U32 R2, R146, 0x4, RZ ;  /* 0x0000000492027824 */ /* 0x000fe400078e00ff */
[----:B------:R-:W-:Y:S01]  /*0a50*/  HFMA2 R0, -RZ, RZ, 0, 0 ;  /* 0x00000000ff007431 */ /* 0x000fe200000001ff */
[----:B------:R-:W-:Y:S01]  /*0a60*/  CS2R R14, SRZ ;  /* 0x00000000000e7805 */ /* 0x000fe2000001ff00 */
[----:B------:R-:W-:Y:S01]  /*0a70*/  ULEA UR30, UR14, 0xfffffc00, 0xa ;  /* 0xfffffc000e1e7891 */ /* 0x000fe2000f8e50ff */
[----:B------:R-:W-:Y:S02]  /*0a80*/  CS2R R8, SRZ ;  /* 0x0000000000087805 */ /* 0x000fe4000001ff00 */
[----:B------:R-:W-:Y:S02]  /*0a90*/  IADD3 R6, P2, PT, R2, UR16, RZ ;  /* 0x0000001002067c10 */ /* 0x000fe4000ff5e0ff */
[----:B------:R-:W-:-:S02]  /*0aa0*/  CS2R R12, SRZ ;  /* 0x00000000000c7805 */ /* 0x000fc4000001ff00 */
[C---:B------:R-:W-:Y:S02]  /*0ab0*/  IADD3 R4, P1, PT, R2.reuse, UR18, RZ ;  /* 0x0000001202047c10 */ /* 0x040fe4000ff3e0ff */
[----:B------:R-:W-:Y:S02]  /*0ac0*/  CS2R R10, SRZ ;  /* 0x00000000000a7805 */ /* 0x000fe4000001ff00 */
[----:B------:R-:W-:Y:S02]  /*0ad0*/  IADD3 R2, P0, PT, R2, UR20, RZ ;  /* 0x0000001402027c10 */ /* 0x000fe4000ff1e0ff */
[----:B------:R-:W-:Y:S02]  /*0ae0*/  CS2R R16, SRZ ;  /* 0x0000000000107805 */ /* 0x000fe4000001ff00 */
[----:B------:R-:W-:Y:S02]  /*0af0*/  IADD3.X R7, PT, PT, RZ, UR17, RZ, P2, !PT ;  /* 0x00000011ff077c10 */ /* 0x000fe400097fe4ff */
[----:B------:R-:W-:-:S02]  /*0b00*/  CS2R R18, SRZ ;  /* 0x0000000000127805 */ /* 0x000fc4000001ff00 */
[----:B------:R-:W-:Y:S02]  /*0b10*/  IADD3.X R3, PT, PT, RZ, UR21, RZ, P0, !PT ;  /* 0x00000015ff037c10 */ /* 0x000fe400087fe4ff */
[----:B------:R-:W-:Y:S02]  /*0b20*/  CS2R R20, SRZ ;  /* 0x0000000000147805 */ /* 0x000fe4000001ff00 */
[----:B------:R-:W-:Y:S01]  /*0b30*/  IADD3.X R5, PT, PT, RZ, UR19, RZ, P1, !PT ;  /* 0x00000013ff057c10 */ /* 0x000fe20008ffe4ff */
[----:B0-----:R-:W-:Y:S01]  /*0b40*/  UIADD3 UR31, UPT, UPT, -UR30, UR25, URZ ;  /* 0x000000191e1f7290 */ /* 0x001fe2000fffe1ff */
[----:B------:R-:W-:-:S05]  /*0b50*/  MOV R23, RZ ;  /* 0x000000ff00177202 */ /* 0x000fca0000000f00 */
        /* <DEDUP_REMOVED lines=56> */
[----:B------:R-:W-:Y:S01]  /*0ee0*/  LEA R123, R26, UR24, 0x2 ;  /* 0x000000181a7b7c11 */ /* 0x000fe2000f8e10ff */
[C---:B------:R-:W-:Y:S01]  /*0ef0*/  VIADD R26, R25.reuse, 0x140 ;  /* 0x00000140191a7836 */ /* 0x040fe20000000000 */
[----:B------:R-:W-:-:S02]  /*0f00*/  IADD3 R22, PT, PT, R25, 0x100, RZ ;  /* 0x0000010019167810 */ /* 0x000fc40007ffe0ff */
[-C--:B------:R-:W-:Y:S02]  /*0f10*/  LEA.HI.SX32 R28, R28, R25.reuse, 0x1b ;  /* 0x000000191c1c7211 */ /* 0x080fe400078fdaff */
        /* <DEDUP_REMOVED lines=15> */
[----:B------:R-:W-:Y:S02]  /*1010*/  P2R R33, PR, RZ, 0x1 ;  /* 0x00000001ff217803 */ /* 0x000fe40000000000 */
[----:B------:R-:W-:Y:S01]  /*1020*/  ISETP.GE.AND P0, PT, R146, UR31, PT ;  /* 0x0000001f92007c0c */ /* 0x000fe2000bf06270 */
[----:B------:R-:W-:Y:S01]  /*1030*/  HFMA2 R34, -RZ, RZ, 0, 0 ;  /* 0x00000000ff227431 */ /* 0x000fe200000001ff */
[----:B------:R-:W-:Y:S02]  /*1040*/  P2R R31, PR, RZ, 0x2 ;  /* 0x00000002ff1f7803 */ /* 0x000fe40000000000 */
[----:B------:R-:W-:Y:S02]  /*1050*/  P2R R29, PR, RZ, 0x4 ;  /* 0x00000004ff1d7803 */ /* 0x000fe40000000000 */
[----:B------:R-:W-:-:S02]  /*1060*/  ISETP.GE.AND P1, PT, R141, UR31, PT ;  /* 0x0000001f8d007c0c */ /* 0x000fc4000bf26270 */
[----:B------:R-:W-:Y:S02]  /*1070*/  P2R R27, PR, RZ, 0x8 ;  /* 0x00000008ff1b7803 */ /* 0x000fe40000000000 */
[----:B------:R-:W-:Y:S02]  /*1080*/  ISETP.GE.AND P2, PT, R142, UR31, PT ;  /* 0x0000001f8e007c0c */ /* 0x000fe4000bf46270 */
[----:B------:R-:W-:Y:S01]  /*1090*/  ISETP.GE.AND P3, PT, R143, UR31, PT ;  /* 0x0000001f8f007c0c */ /* 0x000fe2000bf66270 */
[----:B------:R-:W-:Y:S01]  /*10a0*/  HFMA2 R38, -RZ, RZ, 0, 0 ;  /* 0x00000000ff267431 */ /* 0x000fe200000001ff */
[----:B------:R-:W-:Y:S01]  /*10b0*/  MOV R7, RZ ;  /* 0x000000ff00077202 */ /* 0x000fe20000000f00 */
[----:B------:R-:W-:Y:S02]  /*10c0*/  HFMA2 R36, -RZ, RZ, 0, 0 ;  /* 0x00000000ff247431 */ /* 0x000fe400000001ff */
[----:B------:R-:W-:Y:S02]  /*10d0*/  HFMA2 R42, -RZ, RZ, 0, 0 ;  /* 0x00000000ff2a7431 */ /* 0x000fe400000001ff */
[----:B------:R-:W-:-:S02]  /*10e0*/  HFMA2 R40, -RZ, RZ, 0, 0 ;  /* 0x00000000ff287431 */ /* 0x000fc400000001ff */
        /* <DEDUP_REMOVED lines=106> */
[----:B------:R-:W-:Y:S02]  /*1790*/  ISETP.GE.AND P3, PT, R139, UR31, PT ;  /* 0x0000001f8b007c0c */ /* 0x000fe4000bf66270 */
[----:B------:R-:W-:Y:S01]  /*17a0*/  MOV R13, RZ ;  /* 0x000000ff000d7202 */ /* 0x000fe20000000f00 */
[----:B------:R-:W4:Y:S01]  /*17b0*/  @!P2 LDG.E R40, desc[UR26][R4.64+0x300] ;  /* 0x0003001a0428a981 */ /* 0x000f22000c1e1900 */
[----:B------:R-:W-:-:S02]  /*17c0*/  MOV R11, RZ ;  /* 0x000000ff000b7202 */ /* 0x000fc40000000f00 */
[----:B------:R-:W-:Y:S02]  /*17d0*/  ISETP.NE.AND P2, PT, R29, RZ, PT ;  /* 0x000000ff1d00720c */ /* 0x000fe40003f45270 */
        /* <DEDUP_REMOVED lines=20> */
[----:B------:R-:W-:Y:S02]  /*1920*/  P2R R10, PR, RZ, 0x2 ;  /* 0x00000002ff0a7803 */ /* 0x000fe40000000000 */
[----:B------:R-:W-:Y:S02]  /*1930*/  ISETP.GE.AND P1, PT, R143, UR31, PT ;  /* 0x0000001f8f007c0c */ /* 0x000fe4000bf26270 */
[----:B------:R-:W-:Y:S02]  /*1940*/  MOV R0, RZ ;  /* 0x000000ff00007202 */ /* 0x000fe40000000f00 */
[----:B0-----:R-:W-:Y:S01]  /*1950*/  CS2R R4, SRZ ;  /* 0x0000000000047805 */ /* 0x001fe2000001ff00 */
        /* <DEDUP_REMOVED lines=32> */
[----:B------:R1:W3:Y:S01]  /*1b60*/  LDS R37, [R96+0x3c] ;  /* 0x00003c0060257984 */ /* 0x0002e20000000800 */
[----:B------:R-:W-:Y:S01]  /*1b70*/  BAR.SYNC.DEFER_BLOCKING 0x0 ;  /* 0x0000000000007b1d */ /* 0x000fe20000010000 */
[----:B0-----:R-:W-:-:S05]  /*1b80*/  CS2R R6, SRZ ;  /* 0x0000000000067805 */ /* 0x001fca000001ff00 */
[----:B------:R-:W4:Y:S01]  /*1b90*/  @!P0 LDG.E R0, desc[UR26][R2.64] ;  /* 0x0000001a02008981 */ /* 0x000f22000c1e1900 */
[----:B------:R-:W-:-:S03]  /*1ba0*/  ISETP.GE.AND P0, PT, R142, UR31, PT ;  /* 0x0000001f8e007c0c */ /* 0x000fc6000bf06270 */
[----:B------:R-:W4:Y:S01]  /*1bb0*/  @!P1 LDG.E R5, desc[UR26][R2.64+0x80] ;  /* 0x0000801a02059981 */ /* 0x000f22000c1e1900 */
[----:B------:R-:W-:-:S09]  /*1bc0*/  ISETP.GE.AND P1, PT, R141, UR31, PT ;  /* 0x0000001f8d007c0c */ /* 0x000fd2000bf26270 */
[----:B------:R-:W4:Y:S01]  /*1bd0*/  @!P0 LDG.E R4, desc[UR26][R2.64+0x100] ;  /* 0x0001001a02048981 */ /* 0x000f22000c1e1900 */
[----:B------:R-:W-:-:S03]  /*1be0*/  ISETP.GE.AND P0, PT, R140, UR31, PT ;  /* 0x0000001f8c007c0c */ /* 0x000fc6000bf06270 */
[----:B------:R-:W4:Y:S01]  /*1bf0*/  @!P1 LDG.E R7, desc[UR26][R2.64+0x180] ;  /* 0x0001801a02079981 */ /* 0x000f22000c1e1900 */
[----:B------:R-:W-:Y:S02]  /*1c00*/  ISETP.GE.AND P1, PT, R139, UR31, PT ;  /* 0x0000001f8b007c0c */ /* 0x000fe4000bf26270 */
[----:B-1----:R-:W-:-:S07]  /*1c10*/  CS2R R8, SRZ ;  /* 0x0000000000087805 */ /* 0x002fce000001ff00 */
[----:B------:R-:W4:Y:S01]  /*1c20*/  @!P0 LDG.E R6, desc[UR26][R2.64+0x200] ;  /* 0x0002001a02068981 */ /* 0x000f22000c1e1900 */
[----:B------:R-:W-:-:S03]  /*1c30*/  ISETP.GE.AND P0, PT, R138, UR31, PT ;  /* 0x0000001f8a007c0c */ /* 0x000fc6000bf06270 */
[----:B------:R-:W4:Y:S01]  /*1c40*/  @!P1 LDG.E R9, desc[UR26][R2.64+0x280] ;  /* 0x0002801a02099981 */ /* 0x000f22000c1e1900 */
[----:B------:R-:W-:Y:S01]  /*1c50*/  ISETP.GE.AND P1, PT, R137, UR31, PT ;  /* 0x0000001f89007c0c */ /* 0x000fe2000bf26270 */
[----:B--2---:R-:W-:-:S08]  /*1c60*/  HFMA2 R11, -RZ, RZ, 0, 0 ;  /* 0x00000000ff0b7431 */ /* 0x004fd000000001ff */
[----:B------:R-:W2:Y:S01]  /*1c70*/  @!P0 LDG.E R8, desc[UR26][R2.64+0x300] ;  /* 0x0003001a02088981 */ /* 0x000ea2000c1e1900 */
[----:B------:R-:W-:-:S03]  /*1c80*/  ISETP.GE.AND P0, PT, R136, UR31, PT ;  /* 0x0000001f88007c0c */ /* 0x000fc6000bf06270 */
[----:B------:R-:W2:Y:S01]  /*1c90*/  @!P1 LDG.E R11, desc[UR26][R2.64+0x380] ;  /* 0x0003801a020b9981 */ /* 0x000ea2000c1e1900 */
[----:B------:R-:W-:Y:S02]  /*1ca0*/  ISETP.NE.AND P1, PT, R10, RZ, PT ;  /* 0x000000ff0a00720c */ /* 0x000fe40003f25270 */
[----:B------:R-:W-:-:S07]  /*1cb0*/  MOV R10, RZ ;  /* 0x000000ff000a7202 */ /* 0x000fce0000000f00 */
[----:B------:R-:W2:Y:S01]  /*1cc0*/  @!P0 LDG.E R10, desc[UR26][R2.64+0x400] ;  /* 0x0004001a020a8981 */ /* 0x000ea2000c1e1900 */
[----:B------:R-:W-:Y:S02]  /*1cd0*/  ISETP.NE.AND P0, PT, R12, RZ, PT ;  /* 0x000000ff0c00720c */ /* 0x000fe40003f05270 */
[----:B---3--:R-:W-:Y:S02]  /*1ce0*/  CS2R R12, SRZ ;  /* 0x00000000000c7805 */ /* 0x008fe4000001ff00 */
[----:B----4-:R-:W-:Y:S02]  /*1cf0*/  CS2R R14, SRZ ;  /* 0x00000000000e7805 */ /* 0x010fe4000001ff00 */
[----:B------:R-:W-:Y:S01]  /*1d00*/  CS2R R16, SRZ ;  /* 0x0000000000107805 */ /* 0x000fe2000001ff00 */
        /* <DEDUP_REMOVED lines=8> */
[----:B------:R-:W-:-:S05]  /*1d90*/  FADD.FTZ R65, R65, UR6 ;  /* 0x0000000641417e21 */ /* 0x000fca0008010000 */
        /* <DEDUP_REMOVED lines=19> */
[----:B--2---:R0:W-:Y:S04]  /*1ed0*/  STS [R121+0x300], R8 ;  /* 0x0003000879007388 */ /* 0x0041e80000000800 */
[----:B------:R0:W-:Y:S04]  /*1ee0*/  STS [R120+0x380], R11 ;  /* 0x0003800b78007388 */ /* 0x0001e80000000800 */
[----:B------:R0:W-:Y:S04]  /*1ef0*/  STS [R119+0x400], R10 ;  /* 0x0004000a77007388 */ /* 0x0001e80000000800 */
[----:B---3--:R0:W-:Y:S04]  /*1f00*/  STS [R118+0x480], R13 ;  /* 0x0004800d76007388 */ /* 0x0081e80000000800 */
[----:B------:R0:W-:Y:S04]  /*1f10*/  STS [R117+0x500], R12 ;  /* 0x0005000c75007388 */ /* 0x0001e80000000800 */
[----:B----4-:R0:W-:Y:S04]  /*1f20*/  STS [R116+0x580], R15 ;  /* 0x0005800f74007388 */ /* 0x0101e80000000800 */
        /* <DEDUP_REMOVED lines=52> */
.L_x_4262:
[----:B------:R-:W-:Y:S05]  /*2270*/  BSYNC.RECONVERGENT B0 ;  /* 0x0000000000007941 */ /* 0x000fea0003800200 */
.L_x_4261:
        /* <DEDUP_REMOVED lines=34> */
.L_x_4264:
[----:B------:R-:W-:Y:S05]  /*24a0*/  BSYNC.RECONVERGENT B0 ;  /* 0x0000000000007941 */ /* 0x000fea0003800200 */
.L_x_4263:
        /* <DEDUP_REMOVED lines=34> */
.L_x_4266:
[----:B------:R-:W-:Y:S05]  /*26d0*/  BSYNC.RECONVERGENT B0 ;  /* 0x0000000000007941 */ /* 0x000fea0003800200 */
.L_x_4265:
        /* <DEDUP_REMOVED lines=34> */
.L_x_4268:
[----:B------:R-:W-:Y:S05]  /*2900*/  BSYNC.RECONVERGENT B0 ;  /* 0x0000000000007941 */ /* 0x000fea0003800200 */
.L_x_4267:
        /* <DEDUP_REMOVED lines=34> */
.L_x_4270:
[----:B------:R-:W-:Y:S05]  /*2b30*/  BSYNC.RECONVERGENT B0 ;  /* 0x0000000000007941 */ /* 0x000fea0003800200 */
.L_x_4269:
[----:B------:R-:W-:Y:S01]  /*2b40*/  BSSY.RECONVERGENT B0, `(.L_x_4271) ;  /* 0x0000024000007945 */ /* 0x000fe20003800200 */
[----:B------:R-:W-:Y:S01]  /*2b50*/  HFMA2 R53, -RZ, RZ, 0, 0 ;  /* 0x00000000ff357431 */ /* 0x000fe200000001ff */
[----:B------:R-:W-:Y:S01]  /*2b60*/  FSETP.GTU.FTZ.AND P4, PT, R55, 20, PT ;  /* 0x41a000003700780b */ /* 0x000fe20003f9c000 */
[----:B------:R-:W-:Y:S01]  /*2b70*/  FADD.FTZ R52, R52, UR6 ;  /* 0x0000000634347e21 */ /* 0x000fe20008010000 */
[----:B0-----:R-:W-:Y:S01]  /*2b80*/  FFMA.FTZ R6, R94, R0, R147 ;  /* 0x000000005e067223 */ /* 0x001fe20000010093 */
[----:B------:R-:W-:Y:S10]  /*2b90*/  @P5 BRA `(.L_x_4272) ;  /* 0x0000000000785947 */ /* 0x000ff40003800000 */
        /* <DEDUP_REMOVED lines=30> */
.L_x_4272:
[----:B------:R-:W-:Y:S05]  /*2d80*/  BSYNC.RECONVERGENT B0 ;  /* 0x0000000000007941 */ /* 0x000fea0003800200 */
.L_x_4271:
        /* <DEDUP_REMOVED lines=38> */
.L_x_4274:
[----:B------:R-:W-:Y:S05]  /*2ff0*/  BSYNC.RECONVERGENT B0 ;  /* 0x0000000000007941 */ /* 0x000fea0003800200 */
.L_x_4273:
        /* <DEDUP_REMOVED lines=38> */
.L_x_4276:
[----:B------:R-:W-:Y:S05]  /*3260*/  BSYNC.RECONVERGENT B0 ;  /* 0x0000000000007941 */ /* 0x000fea0003800200 */
.L_x_4275:
        /* <DEDUP_REMOVED lines=38> */
.L_x_4278:
[----:B------:R-:W-:Y:S05]  /*34d0*/  BSYNC.RECONVERGENT B0 ;  /* 0x0000000000007941 */ /* 0x000fea0003800200 */
.L_x_4277:
        /* <DEDUP_REMOVED lines=38> */
.L_x_4280:
[----:B------:R-:W-:Y:S05]  /*3740*/  BSYNC.RECONVERGENT B0 ;  /* 0x0000000000007941 */ /* 0x000fea0003800200 */
.L_x_4279:
[----:B------:R-:W-:Y:S01]  /*3750*/  FFMA.FTZ R2, R86, R71, R5 ;  /* 0x0000004756027223 */ /* 0x000fe20000010005 */
[----:B------:R-:W-:Y:S01]  /*3760*/  BSSY.RECONVERGENT B0, `(.L_x_4281) ;  /* 0x0000025000007945 */ /* 0x000fe20003800200 */
[----:B------:R-:W-:Y:S02]  /*3770*/  FSETP.GTU.FTZ.AND P3, PT, R37, 20, PT ;  /* 0x41a000002500780b */ /* 0x000fe40003f7c000 */
[----:B------:R-:W-:Y:S02]  /*3780*/  CS2R R34, SRZ ;  /* 0x0000000000227805 */ /* 0x000fe4000001ff00 */
[----:B------:R-:W-:Y:S01]  /*3790*/  MOV R33, RZ ;  /* 0x000000ff00217202 */ /* 0x000fe20000000f00 */
[----:B-----5:R-:W-:Y:S01]  /*37a0*/  FMUL.FTZ R32, R0, R149 ;  /* 0x0000009500207220 */ /* 0x020fe20000410000 */
        /* <DEDUP_REMOVED lines=32> */
.L_x_4282:
[----:B------:R-:W-:Y:S05]  /*39b0*/  BSYNC.RECONVERGENT B0 ;  /* 0x0000000000007941 */ /* 0x000fea0003800200 */
.L_x_4281:
        /* <DEDUP_REMOVED lines=32> */
.L_x_4284:
[----:B------:R-:W-:Y:S05]  /*3bc0*/  BSYNC.RECONVERGENT B0 ;  /* 0x0000000000007941 */ /* 0x000fea0003800200 */
.L_x_4283:
        /* <DEDUP_REMOVED lines=32> */
.L_x_4286:
[----:B------:R-:W-:Y:S05]  /*3dd0*/  BSYNC.RECONVERGENT B0 ;  /* 0x0000000000007941 */ /* 0x000fea0003800200 */
.L_x_4285:
        /* <DEDUP_REMOVED lines=32> */
.L_x_4288:
[----:B------:R-:W-:Y:S05]  /*3fe0*/  BSYNC.RECONVERGENT B0 ;  /* 0x0000000000007941 */ /* 0x000fea0003800200 */
.L_x_4287:
        /* <DEDUP_REMOVED lines=32> */
.L_x_4290:
[----:B------:R-:W-:Y:S05]  /*41f0*/  BSYNC.RECONVERGENT B0 ;  /* 0x0000000000007941 */ /* 0x000fea0003800200 */
.L_x_4289:
        /* <DEDUP_REMOVED lines=12> */
[C---:B------:R-:W-:Y:S01]  /*42c0*/  IMAD.IADD R4, R7.reuse, 0x1, -R2 ;  /* 0x0000000107047824 */ /* 0x040fe200078e0a02 */
        /* <DEDUP_REMOVED lines=19> */
.L_x_4292:
[----:B------:R-:W-:Y:S05]  /*4400*/  BSYNC.RECONVERGENT B0 ;  /* 0x0000000000007941 */ /* 0x000fea0003800200 */
.L_x_4291:
        /* <DEDUP_REMOVED lines=44> */
.L_x_4338:
[----:B-1----:R-:W-:Y:S02]  /*46d0*/  MOV R2, R146 ;  /* 0x0000009200027202 */ /* 0x002fe40000000f00 */
[----:B------:R-:W-:Y:S02]  /*46e0*/  CS2R R152, SRZ ;  /* 0x0000000000987805 */ /* 0x000fe4000001ff00 */
[----:B------:R-:W-:Y:S02]  /*46f0*/  MOV R3, RZ ;  /* 0x000000ff00037202 */ /* 0x000fe40000000f00 */
[----:B------:R-:W-:Y:S02]  /*4700*/  CS2R R154, SRZ ;  /* 0x00000000009a7805 */ /* 0x000fe4000001ff00 */
[----:B------:R-:W-:Y:S02]  /*4710*/  ISETP.GE.AND P0, PT, R143, UR31, PT ;  /* 0x0000001f8f007c0c */ /* 0x000fe4000bf06270 */
[----:B------:R-:W-:Y:S01]  /*4720*/  ISETP.GE.AND P2, PT, R142, UR31, PT ;  /* 0x0000001f8e007c0c */ /* 0x000fe2000bf46270 */
[----:B0-----:R-:W-:Y:S01]  /*4730*/  IMAD.WIDE.U32 R2, R17, UR36, R2 ;  /* 0x0000002411027c25 */ /* 0x001fe2000f8e0002 */
[----:B------:R-:W-:-:S02]  /*4740*/  ISETP.GE.AND P3, PT, R141, UR31, PT ;  /* 0x0000001f8d007c0c */ /* 0x000fc4000bf66270 */
[----:B------:R-:W-:Y:S01]  /*4750*/  ISETP.GE.AND P5, PT, R139, UR31, PT ;  /* 0x0000001f8b007c0c */ /* 0x000fe2000bfa6270 */
[----:B------:R-:W-:Y:S01]  /*4760*/  IMAD R3, R17, UR37, R3 ;  /* 0x0000002511037c24 */ /* 0x000fe2000f8e0203 */
[----:B------:R-:W-:Y:S02]  /*4770*/  LEA R4, P4, R2, UR22, 0x2 ;  /* 0x0000001602047c11 */ /* 0x000fe4000f8810ff */
[----:B------:R-:W-:Y:S02]  /*4780*/  LOP3.LUT P6, RZ, R188, 0x4, RZ, 0xc0, !PT ;  /* 0x00000004bcff7812 */ /* 0x000fe400078cc0ff */
[----:B------:R-:W-:Y:S02]  /*4790*/  LEA.HI.X R5, R2, UR23, R3, 0x2, P4 ;  /* 0x0000001702057c11 */ /* 0x000fe4000a0f1403 */
[----:B------:R-:W-:Y:S02]  /*47a0*/  ISETP.GE.AND P4, PT, R140, UR31, PT ;  /* 0x0000001f8c007c0c */ /* 0x000fe4000bf86270 */
[----:B------:R-:W-:Y:S01]  /*47b0*/  CS2R R156, SRZ ;  /* 0x00000000009c7805 */ /* 0x000fe2000001ff00 */
[----:B------:R-:W5:Y:S01]  /*47c0*/  @!P0 LDG.E R153, desc[UR26][R4.64+0x80] ;  /* 0x0000801a04998981 */ /* 0x000f62000c1e1900 */
[----:B------:R-:W-:-:S03]  /*47d0*/  ISETP.GE.AND P0, PT, R138, UR31, PT ;  /* 0x0000001f8a007c0c */ /* 0x000fc6000bf06270 */
[----:B---3--:R-:W3:Y:S01]  /*47e0*/  @!P2 LDG.E R154, desc[UR26][R4.64+0x100] ;  /* 0x0001001a049aa981 */ /* 0x008ee2000c1e1900 */
[----:B------:R-:W-:-:S03]  /*47f0*/  ISETP.GE.AND P2, PT, R137, UR31, PT ;  /* 0x0000001f89007c0c */ /* 0x000fc6000bf46270 */
[----:B------:R-:W4:Y:S01]  /*4800*/  @!P3 LDG.E R155, desc[UR26][R4.64+0x180] ;  /* 0x0001801a049bb981 */ /* 0x000f22000c1e1900 */
[----:B------:R-:W-:Y:S02]  /*4810*/  ISETP.GE.AND P3, PT, R136, UR31, PT ;  /* 0x0000001f88007c0c */ /* 0x000fe4000bf66270 */
[----:B------:R-:W-:Y:S01]  /*4820*/  CS2R R158, SRZ ;  /* 0x00000000009e7805 */ /* 0x000fe2000001ff00 */
[----:B------:R-:W4:Y:S01]  /*4830*/  @!P4 LDG.E R156, desc[UR26][R4.64+0x200] ;  /* 0x0002001a049cc981 */ /* 0x000f22000c1e1900 */
[----:B------:R-:W-:-:S03]  /*4840*/  ISETP.GE.AND P4, PT, R135, UR31, PT ;  /* 0x0000001f87007c0c */ /* 0x000fc6000bf86270 */
[----:B------:R-:W4:Y:S01]  /*4850*/  @!P5 LDG.E R157, desc[UR26][R4.64+0x280] ;  /* 0x0002801a049dd981 */ /* 0x000f22000c1e1900 */
[----:B------:R-:W-:Y:S02]  /*4860*/  ISETP.GE.AND P5, PT, R134, UR31, PT ;  /* 0x0000001f86007c0c */ /* 0x000fe4000bfa6270 */
[----:B------:R-:W-:Y:S02]  /*4870*/  CS2R R160, SRZ ;  /* 0x0000000000a07805 */ /* 0x000fe4000001ff00 */
[----:B------:R-:W-:Y:S01]  /*4880*/  CS2R R162, SRZ ;  /* 0x0000000000a27805 */ /* 0x000fe2000001ff00 */
        /* <DEDUP_REMOVED lines=8> */
[----:B------:R-:W5:Y:S04]  /*4910*/  @!P6 LDG.E R152, desc[UR26][R4.64] ;  /* 0x0000001a0498e981 */ /* 0x000f68000c1e1900 */
        /* <DEDUP_REMOVED lines=8> */
[----:B--2---:R2:W4:Y:S01]  /*49a0*/  @!P5 LDG.E R167, desc[UR26][R4.64+0x780] ;  /* 0x0007801a04a7d981 */ /* 0x004522000c1e1900 */
[----:B------:R-:W-:-:S02]  /*49b0*/  MOV R6, UR8 ;  /* 0x0000000800067c02 */ /* 0x000fc40008000f00 */
[----:B------:R-:W-:Y:S02]  /*49c0*/  MOV R3, UR13 ;  /* 0x0000000d00037c02 */ /* 0x000fe40008000f00 */
[----:B------:R-:W-:Y:S02]  /*49d0*/  MOV R2, R6 ;  /* 0x0000000600027202 */ /* 0x000fe40000000f00 */
[----:B------:R-:W-:-:S03]  /*49e0*/  MOV R7, UR9 ;  /* 0x0000000900077c02 */ /* 0x000fc60008000f00 */
[----:B------:R-:W-:-:S04]  /*49f0*/  IMAD.WIDE.U32 R2, R17, UR34, R2 ;  /* 0x0000002211027c25 */ /* 0x000fc8000f8e0002 */
[----:B------:R-:W-:Y:S01]  /*4a00*/  IMAD R3, R17, UR35, R3 ;  /* 0x0000002311037c24 */ /* 0x000fe2000f8e0203 */
[----:B------:R-:W-:-:S04]  /*4a10*/  LEA R6, P0, R2, R8, 0x2 ;  /* 0x0000000802067211 */ /* 0x000fc800078010ff */
[----:B------:R-:W-:-:S05]  /*4a20*/  LEA.HI.X R7, R2, R9, R3, 0x2, P0 ;  /* 0x0000000902077211 */ /* 0x000fca00000f1403 */
[----:B------:R-:W4:Y:S01]  /*4a30*/  LDG.E R151, desc[UR26][R6.64] ;  /* 0x0000001a06977981 */ /* 0x000f22000c1e1900 */
[----:B------:R-:W-:Y:S02]  /*4a40*/  MOV R14, UR10 ;  /* 0x0000000a000e7c02 */ /* 0x000fe40008000f00 */
[----:B------:R-:W-:Y:S02]  /*4a50*/  MOV R3, UR15 ;  /* 0x0000000f00037c02 */ /* 0x000fe40008000f00 */
[----:B------:R-:W-:Y:S02]  /*4a60*/  MOV R2, R14 ;  /* 0x0000000e00027202 */ /* 0x000fe40000000f00 */
[----:B------:R-:W-:-:S03]  /*4a70*/  MOV R15, UR11 ;  /* 0x0000000b000f7c02 */ /* 0x000fc60008000f00 */
[----:B------:R-:W-:-:S04]  /*4a80*/  IMAD.WIDE.U32 R2, R17, UR38, R2 ;  /* 0x0000002611027c25 */ /* 0x000fc8000f8e0002 */
[----:B------:R-:W-:Y:S01]  /*4a90*/  IMAD R3, R17, UR39, R3 ;  /* 0x0000002711037c24 */ /* 0x000fe2000f8e0203 */
[----:B--2---:R-:W-:-:S04]  /*4aa0*/  LEA R4, P0, R2, R10, 0x2 ;  /* 0x0000000a02047211 */ /* 0x004fc800078010ff */
[----:B------:R-:W-:Y:S01]  /*4ab0*/  LEA.HI.X R5, R2, R11, R3, 0x2, P0 ;  /* 0x0000000b02057211 */ /* 0x000fe200000f1403 */
[----:B-----5:R0:W-:Y:S04]  /*4ac0*/  STS [R127], R152 ;  /* 0x000000987f007388 */ /* 0x0201e80000000800 */
        /* <DEDUP_REMOVED lines=16> */
[----:B------:R2:W3:Y:S01]  /*4bd0*/  LDG.E R5, desc[UR26][R4.64] ;  /* 0x0000001a04057981 */ /* 0x0004e2000c1e1900 */
[----:B------:R-:W4:Y:S01]  /*4be0*/  S2UR UR28, SR_CgaCtaId ;  /* 0x00000000001c79c3 */ /* 0x000f220000008800 */
[----:B------:R-:W-:Y:S01]  /*4bf0*/  USHF.L.U32 UR33, UR14, 0x8, URZ ;  /* 0x000000080e217899 */ /* 0x000fe200080006ff */
[----:B------:R-:W-:Y:S01]  /*4c00*/  FMUL.FTZ R2, R151, 1.4426950216293334961 ;  /* 0x3fb8aa3b97027820 */ /* 0x000fe20000410000 */
[----:B------:R-:W-:Y:S01]  /*4c10*/  UMOV UR25, 0x400 ;  /* 0x0000040000197882 */ /* 0x000fe20000000000 */
[----:B------:R-:W-:Y:S01]  /*4c20*/  ISETP.NE.AND P0, PT, R148, RZ, PT ;  /* 0x000000ff9400720c */ /* 0x000fe20003f05270 */
[----:B------:R-:W-:Y:S01]  /*4c30*/  UIADD3 UR24, UPT, UPT, UR33, -0x100, URZ ;  /* 0xffffff0021187890 */ /* 0x000fe2000fffe0ff */
[C---:B------:R-:W-:Y:S01]  /*4c40*/  FMUL.FTZ R236, R2.reuse, R65 ;  /* 0x0000004102ec7220 */ /* 0x040fe20000410000 */
[C---:B------:R-:W-:Y:S01]  /*4c50*/  FMUL.FTZ R175, R2.reuse, R62 ;  /* 0x0000003e02af7220 */ /* 0x040fe20000410000 */
[C---:B------:R-:W-:Y:S01]  /*4c60*/  FMUL.FTZ R174, R2.reuse, R63 ;  /* 0x0000003f02ae7220 */ /* 0x040fe20000410000 */
[----:B------:R-:W-:Y:S01]  /*4c70*/  ULOP3.LUT UR24, UR24, 0x100, URZ, 0xc0, !UPT ;  /* 0x0000010018187892 */ /* 0x000fe2000f8ec0ff */
[C---:B------:R-:W-:Y:S01]  /*4c80*/  FMUL.FTZ R173, R2.reuse, R60 ;  /* 0x0000003c02ad7220 */ /* 0x040fe20000410000 */
[C---:B------:R-:W-:Y:S01]  /*4c90*/  FMUL.FTZ R185, R2.reuse, R61 ;  /* 0x0000003d02b97220 */ /* 0x040fe20000410000 */
[----:B------:R-:W5:Y:S01]  /*4ca0*/  MUFU.EX2 R236, R236 ;  /* 0x000000ec00ec7308 */ /* 0x000f620000000800 */
        /* <DEDUP_REMOVED lines=11> */
[C---:B--2---:R-:W-:Y:S01]  /*4d60*/  IADD3 R4, PT, PT, R148.reuse, 0x200, RZ ;  /* 0x0000020094047810 */ /* 0x044fe20007ffe0ff */
[----:B------:R-:W2:Y:S01]  /*4d70*/  MUFU.EX2 R175, R175 ;  /* 0x000000af00af7308 */ /* 0x000ea20000000800 */
[----:B------:R-:W-:Y:S01]  /*4d80*/  IADD3 R3, PT, PT, R17, UR24, RZ ;  /* 0x0000001811037c10 */ /* 0x000fe2000fffe0ff */
[----:B----4-:R-:W-:Y:S01]  /*4d90*/  ULEA UR24, UR28, UR25, 0x18 ;  /* 0x000000191c187291 */ /* 0x010fe2000f8ec0ff */
[----:B------:R-:W-:Y:S01]  /*4da0*/  ISETP.NE.AND P2, PT, R148, 0x3f, PT ;  /* 0x0000003f9400780c */ /* 0x000fe20003f45270 */
[----:B------:R-:W4:Y:S01]  /*4db0*/  MUFU.EX2 R174, R174 ;  /* 0x000000ae00ae7308 */ /* 0x000f220000000800 */
[----:B------:R-:W-:Y:S01]  /*4dc0*/  SEL R3, R3, R4, !P0 ;  /* 0x0000000403037207 */ /* 0x000fe20004000000 */
[----:B------:R0:W0:Y:S01]  /*4dd0*/  LDS R153, [R111] ;  /* 0x000000006f997984 */ /* 0x0000220000000800 */
[----:B------:R-:W-:Y:S01]  /*4de0*/  BSSY.RECONVERGENT B0, `(.L_x_4294) ;  /* 0x000003b000007945 */ /* 0x000fe20003800200 */
        /* <DEDUP_REMOVED lines=26> */
[----:B------:R0:W0:Y:S04]  /*4f90*/  LDS R156, [R98+0x34] ;  /* 0x00003400629c7984 */ /* 0x0000280000000800 */
[----:B------:R0:W0:Y:S04]  /*4fa0*/  LDS R155, [R97+0x38] ;  /* 0x00003800619b7984 */ /* 0x0000280000000800 */
[----:B------:R0:W0:Y:S04]  /*4fb0*/  LDS R154, [R96+0x3c] ;  /* 0x00003c00609a7984 */ /* 0x0000280000000800 */
[----:B-----5:R0:W-:Y:S01]  /*4fc0*/  STS [R3+0x2550], R236 ;  /* 0x002550ec03007388 */ /* 0x0201e20000000800 */
[----:B------:R-:W-:Y:S01]  /*4fd0*/  BAR.SYNC.DEFER_BLOCKING 0x0 ;  /* 0x0000000000007b1d */ /* 0x000fe20000010000 */
[-C--:B---3--:R-:W-:Y:S01]  /*4fe0*/  FMUL.FTZ R172, R0, R5.reuse ;  /* 0x0000000500ac7220 */ /* 0x088fe20000410000 */
        /* <DEDUP_REMOVED lines=15> */
[----:B0-2-4-:R-:W-:Y:S06]  /*50e0*/  @P2 BRA `(.L_x_4295) ;  /* 0x0000000000202947 */ /* 0x015fec0003800000 */
[----:B-1----:R-:W-:Y:S01]  /*50f0*/  UISETP.NE.AND UP0, UPT, UR14, UR46, UPT ;  /* 0x0000002e0e00728c */ /* 0x002fe2000bf05270 */
[----:B------:R-:W-:-:S08]  /*5100*/  HFMA2 R204, -RZ, RZ, 1.875, 0 ;  /* 0x3f800000ffcc7431 */ /* 0x000fd000000001ff */
[----:B------:R-:W-:Y:S05]  /*5110*/  BRA.U !UP0, `(.L_x_4296) ;  /* 0x00000001081c7547 */ /* 0x000fea000b800000 */
[----:B------:R-:W-:-:S06]  /*5120*/  ULOP3.LUT UR25, UR33, 0x100, URZ, 0xc0, !UPT ;  /* 0x0000010021197892 */ /* 0x000fcc000f8ec0ff */
[----:B------:R-:W-:-:S05]  /*5130*/  VIADD R2, R17, UR25 ;  /* 0x0000001911027c36 */ /* 0x000fca0008000000 */
[----:B------:R-:W-:-:S05]  /*5140*/  LEA R2, R2, UR24, 0x2 ;  /* 0x0000001802027c11 */ /* 0x000fca000f8e10ff */
[----:B------:R2:W3:Y:S01]  /*5150*/  LDS R204, [R2+0x2550] ;  /* 0x0025500002cc7984 */ /* 0x0004e20000000800 */
[----:B------:R-:W-:Y:S05]  /*5160*/  BRA `(.L_x_4296) ;  /* 0x0000000000087947 */ /* 0x000fea0003800000 */
.L_x_4295:
[----:B------:R-:W-:-:S06]  /*5170*/  LEA R204, R148, UR24, 0x2 ;  /* 0x0000001894cc7c11 */ /* 0x000fcc000f8e10ff */
[----:B------:R-:W0:Y:S02]  /*5180*/  LDS R204, [R204+0x2d54] ;  /* 0x002d5400cccc7984 */ /* 0x000e240000000800 */
.L_x_4296:
[----:B-1----:R-:W-:Y:S05]  /*5190*/  BSYNC.RECONVERGENT B0 ;  /* 0x0000000000007941 */ /* 0x002fea0003800200 */
.L_x_4294:
[----:B------:R-:W1:Y:S01]  /*51a0*/  @P1 LDC R4, c[0x0][0x38c] ;  /* 0x0000e300ff041b82 */ /* 0x000e620000000800 */
[----:B------:R-:W-:Y:S01]  /*51b0*/  VOTEU.ANY UP0, P1 ;  /* 0x0000000000ff7886 */ /* 0x000fe20000800100 */
[----:B------:R-:W-:Y:S01]  /*51c0*/  FMUL.FTZ R6, R94, R65 ;  /* 0x000000415e067220 */ /* 0x000fe20000410000 */
[----:B------:R-:W-:Y:S01]  /*51d0*/  MOV R5, 0x8 ;  /* 0x0000000800057802 */ /* 0x000fe20000000f00 */
[----:B--2---:R-:W-:Y:S01]  /*51e0*/  HFMA2 R2, -RZ, RZ, 1.875, 0 ;  /* 0x3f800000ff027431 */ /* 0x004fe200000001ff */
[----:B------:R-:W-:Y:S01]  /*51f0*/  MOV R3, RZ ;  /* 0x000000ff00037202 */ /* 0x000fe20000000f00 */
[----:B------:R-:W-:Y:S01]  /*5200*/  @UP0 UIADD3 UR25, UPT, UPT, UR14, -0x2, URZ ;  /* 0xfffffffe0e190890 */ /* 0x000fe2000fffe0ff */
        /* <DEDUP_REMOVED lines=8> */
[----:B-1----:R-:W-:-:S04]  /*5290*/  @P1 IMAD R4, R4, UR25, R17 ;  /* 0x0000001904041c24 */ /* 0x002fc8000f8e0211 */
        /* <DEDUP_REMOVED lines=53> */
[C---:B------:R-:W-:Y:S01]  /*55f0*/  FFMA.FTZ R5, R213.reuse, R6, R218 ;  /* 0x00000006d5057223 */ /* 0x040fe200000100da */
[----:B------:R-:W-:Y:S02]  /*5600*/  @P2 LOP3.LUT R188, R188, 0x2, RZ, 0xfc, !PT ;  /* 0x00000002bcbc2812 */ /* 0x000fe400078efcff */
        /* <DEDUP_REMOVED lines=20> */
[----:B------:R-:W2:Y:S01]  /*5750*/  SHFL.UP PT, R4, R223, 0x1, RZ ;  /* 0x04200000df047989 */ /* 0x000ea200000e00ff */
[C---:B-1----:R-:W-:Y:S01]  /*5760*/  FFMA.FTZ R5, R223.reuse, R5, R232 ;  /* 0x00000005df057223 */ /* 0x042fe200000100e8 */
[----:B--2---:R-:W-:-:S04]  /*5770*/  @P5 FMUL.FTZ R223, R223, R4 ;  /* 0x00000004dfdf5220 */ /* 0x004fc80000410000 */
        /* <DEDUP_REMOVED lines=16> */
[----:B------:R1:W2:Y:S04]  /*5880*/  SHFL.UP PT, R6, R223, 0x10, RZ ;  /* 0x06000000df067989 */ /* 0x0002a800000e00ff */
[----:B------:R1:W4:Y:S02]  /*5890*/  SHFL.UP PT, R5, R4, 0x10, RZ ;  /* 0x0600000004057989 */ /* 0x00032400000e00ff */
.L_x_4356:
[----:B------:R-:W-:Y:S01]  /*58a0*/  ISETP.GE.AND P2, PT, R128, 0x10, PT ;  /* 0x000000108000780c */ /* 0x000fe20003f46270 */
[----:B----4-:R-:W-:Y:S01]  /*58b0*/  FFMA.FTZ R5, R223, R5, R4 ;  /* 0x00000005df057223 */ /* 0x010fe20000010004 */
[----:B------:R-:W-:-:S04]  /*58c0*/  UMOV UR25, 0xffffffff ;  /* 0xffffffff00197882 */ /* 0x000fc80000000000 */
[----:B------:R-:W-:-:S07]  /*58d0*/  FSEL R225, R4, R5, !P2 ;  /* 0x0000000504e17208 */ /* 0x000fce0005000000 */
[----:B-12---:R-:W-:Y:S01]  /*58e0*/  @P2 FMUL.FTZ R223, R223, R6 ;  /* 0x00000006dfdf2220 */ /* 0x006fe20000410000 */
[----:B------:R-:W-:Y:S06]  /*58f0*/  BRA.DIV UR25, `(.L_x_4299) ;  /* 0x0000004619e87947 */ /* 0x000fec000b800000 */
.L_x_4359:
[----:B------:R-:W-:-:S03]  /*5900*/  UMOV UR25, 0xffffffff ;  /* 0xffffffff00197882 */ /* 0x000fc60000000000 */
[----:B------:R-:W-:Y:S05]  /*5910*/  BRA.DIV UR25, `(.L_x_4300) ;  /* 0x0000004a19087947 */ /* 0x000fea000b800000 */
.L_x_4362:
[----:B------:R-:W-:-:S03]  /*5920*/  UMOV UR25, 0xffffffff ;  /* 0xffffffff00197882 */ /* 0x000fc60000000000 */
[----:B------:R-:W-:Y:S05]  /*5930*/  BRA.DIV UR25, `(.L_x_4301) ;  /* 0x0000004a19287947 */ /* 0x000fea000b800000 */
[----:B------:R-:W1:Y:S04]  /*5940*/  SHFL.UP PT, R223, R223, 0x1, RZ ;  /* 0x04200000dfdf7989 */ /* 0x000e6800000e00ff */
[----:B------:R2:W4:Y:S04]  /*5950*/  SHFL.UP PT, R232, R225, 0x1, RZ ;  /* 0x04200000e1e87989 */ /* 0x00052800000e00ff */
[----:B-----5:R2:W0:Y:S04]  /*5960*/  SHFL.IDX PT, R4, R2, RZ, 0x1f ;  /* 0x00001fff02047589 */ /* 0x02042800000e0000 */
[----:B------:R2:W0:Y:S02]  /*5970*/  SHFL.IDX PT, R5, R3, RZ, 0x1f ;  /* 0x00001fff03057589 */ /* 0x00042400000e0000 */
.L_x_4368:
[----:B------:R-:W5:Y:S01]  /*5980*/  LDS.64 R6, [R14+0x2140] ;  /* 0x002140000e067984 */ /* 0x000f620000000a00 */
[C---:B01--4-:R-:W-:Y:S01]  /*5990*/  @P0 FFMA.FTZ R5, R223.reuse, R5, R232 ;  /* 0x00000005df050223 */ /* 0x053fe200000100e8 */
[----:B------:R-:W-:-:S03]  /*59a0*/  @P0 FMUL.FTZ R4, R223, R4 ;  /* 0x00000004df040220 */ /* 0x000fc60000410000 */
[-C--:B-----5:R-:W-:Y:S01]  /*59b0*/  FFMA.FTZ R7, R5, R6.reuse, R7 ;  /* 0x0000000605077223 */ /* 0x0a0fe20000010007 */
[----:B------:R-:W-:-:S05]  /*59c0*/  FMUL.FTZ R6, R4, R6 ;  /* 0x0000000604067220 */ /* 0x000fca0000410000 */
[----:B------:R4:W-:Y:S02]  /*59d0*/  STS.128 [R14+0x2140], R4 ;  /* 0x002140040e007388 */ /* 0x0009e40000000c00 */
.L_x_4297:
[----:B------:R-:W-:Y:S01]  /*59e0*/  FMUL.FTZ R234, R94, R65 ;  /* 0x000000415eea7220 */ /* 0x000fe20000410000 */
[----:B------:R-:W-:Y:S01]  /*59f0*/  FMUL.FTZ R229, R95, R62 ;  /* 0x0000003e5fe57220 */ /* 0x000fe20000410000 */
[----:B------:R-:W-:Y:S05]  /*5a00*/  WARPSYNC.ALL ;  /* 0x0000000000007948 */ /* 0x000fea0003800000 */
[----:B----4-:R-:W-:Y:S01]  /*5a10*/  FMUL.FTZ R7, R153, R234 ;  /* 0x000000ea99077220 */ /* 0x010fe20000410000 */
[----:B------:R-:W-:Y:S01]  /*5a20*/  FMUL.FTZ R6, R152, R229 ;  /* 0x000000e598067220 */ /* 0x000fe20000410000 */
[----:B------:R-:W-:Y:S01]  /*5a30*/  BAR.SYNC.DEFER_BLOCKING 0x0 ;  /* 0x0000000000007b1d */ /* 0x000fe20000010000 */
[C---:B0-23-5:R-:W-:Y:S01]  /*5a40*/  FMUL.FTZ R2, R211.reuse, R204 ;  /* 0x000000ccd3027220 */ /* 0x06dfe20000410000 */
[----:B-1----:R-:W-:Y:S01]  /*5a50*/  FFMA.FTZ R4, R211, R207, R206 ;  /* 0x000000cfd3047223 */ /* 0x002fe200000100ce */
        /* <DEDUP_REMOVED lines=25> */
[C---:B------:R-:W-:Y:S01]  /*5bf0*/  FMUL.FTZ R3, R183.reuse, R2 ;  /* 0x00000002b7037220 */ /* 0x040fe20000410000 */
[----:B------:R-:W-:Y:S01]  /*5c00*/  FFMA.FTZ R2, R183, R4, R180 ;  /* 0x00000004b7027223 */ /* 0x000fe200000100b4 */
[----:B------:R-:W-:Y:S01]  /*5c10*/  MOV R15, RZ ;  /* 0x000000ff000f7202 */ /* 0x000fe20000000f00 */
[----:B------:R-:W-:Y:S01]  /*5c20*/  FFMA.FTZ R227, R173, R232, R242 ;  /* 0x000000e8ade37223 */ /* 0x000fe200000100f2 */
[C---:B------:R-:W-:Y:S01]  /*5c30*/  FMUL.FTZ R6, R184.reuse, R3 ;  /* 0x00000003b8067220 */ /* 0x040fe20000410000 */
[----:B------:R-:W-:Y:S01]  /*5c40*/  FFMA.FTZ R2, R184, R2, R181 ;  /* 0x00000002b8027223 */ /* 0x000fe200000100b5 */
[----:B------:R-:W-:Y:S01]  /*5c50*/  @!P0 LEA R4, R17, UR24, 0x3 ;  /* 0x0000001811048c11 */ /* 0x000fe2000f8e18ff */
[C---:B------:R-:W-:Y:S01]  /*5c60*/  FFMA.FTZ R225, R185.reuse, R227, R226 ;  /* 0x000000e3b9e17223 */ /* 0x040fe200000100e2 */
[C---:B------:R-:W-:Y:S01]  /*5c70*/  FMUL.FTZ R6, R185.reuse, R6 ;  /* 0x00000006b9067220 */ /* 0x040fe20000410000 */
[----:B------:R-:W-:-:S02]  /*5c80*/  FFMA.FTZ R2, R185, R2, R182 ;  /* 0x00000002b9027223 */ /* 0x000fc400000100b6 */
[----:B------:R-:W-:Y:S01]  /*5c90*/  FFMA.FTZ R226, R184, R225, R217 ;  /* 0x000000e1b8e27223 */ /* 0x000fe200000100d9 */
[C---:B------:R-:W-:Y:S01]  /*5ca0*/  FMUL.FTZ R3, R173.reuse, R6 ;  /* 0x00000006ad037220 */ /* 0x040fe20000410000 */
[----:B------:R-:W-:Y:S01]  /*5cb0*/  FFMA.FTZ R2, R173, R2, R170 ;  /* 0x00000002ad027223 */ /* 0x000fe200000100aa */
[----:B------:R0:W1:Y:S01]  /*5cc0*/  @!P0 LDS.64 R14, [R4+0x2e50] ;  /* 0x002e5000040e8984 */ /* 0x0000620000000a00 */
        /* <DEDUP_REMOVED lines=26> */
[----:B------:R-:W2:Y:S04]  /*5e70*/  SHFL.DOWN PT, R7, R5, 0x1, 0x1f ;  /* 0x08201f0005077f89 */ /* 0x000ea800000e0000 */
[----:B-1----:R-:W-:Y:S04]  /*5e80*/  SHFL.IDX PT, R237, R14, RZ, 0x1f ;  /* 0x00001fff0eed7589 */ /* 0x002fe800000e0000 */
[----:B------:R-:W-:Y:S01]  /*5e90*/  SHFL.IDX PT, R239, R15, RZ, 0x1f ;  /* 0x00001fff0fef7589 */ /* 0x000fe200000e0000 */
[----:B0-----:R-:W-:Y:S01]  /*5ea0*/  @P0 FMUL.FTZ R6, R6, R3 ;  /* 0x0000000306060220 */ /* 0x001fe20000410000 */
        /* <DEDUP_REMOVED lines=38> */
.L_x_4385:
        /* <DEDUP_REMOVED lines=10> */
.L_x_4302:
[----:B------:R-:W-:Y:S05]  /*61b0*/  WARPSYNC.ALL ;  /* 0x0000000000007948 */ /* 0x000fea0003800000 */
[C---:B------:R-:W-:Y:S02]  /*61c0*/  ISETP.NE.AND P5, PT, R148.reuse, RZ, PT ;  /* 0x000000ff9400720c */ /* 0x040fe40003fa5270 */
[----:B------:R-:W-:Y:S01]  /*61d0*/  IADD3 R3, PT, PT, R148, 0x200, RZ ;  /* 0x0000020094037810 */ /* 0x000fe20007ffe0ff */
[----:B------:R-:W-:Y:S01]  /*61e0*/  BAR.SYNC.DEFER_BLOCKING 0x0 ;  /* 0x0000000000007b1d */ /* 0x000fe20000010000 */
[----:B0-----:R-:W-:Y:S01]  /*61f0*/  FFMA.FTZ R4, R0, R236, RZ ;  /* 0x000000ec00047223 */ /* 0x001fe200000100ff */
[----:B------:R-:W-:Y:S01]  /*6200*/  FFMA.FTZ R214, R167, -R214, R232 ;  /* 0x800000d6a7d67223 */ /* 0x000fe200000100e8 */
[----:B------:R-:W-:Y:S01]  /*6210*/  FFMA.FTZ R201, R166, -R201, R227 ;  /* 0x800000c9a6c97223 */ /* 0x000fe200000100e3 */
        /* <DEDUP_REMOVED lines=8> */
[----:B------:R-:W-:Y:S01]  /*62a0*/  MOV R4, R148 ;  /* 0x0000009400047202 */ /* 0x000fe20000000f00 */
[----:B------:R-:W-:Y:S01]  /*62b0*/  FFMA.FTZ R227, R77, R227, R232 ;  /* 0x000000e34de37223 */ /* 0x000fe200000100e8 */
[----:B------:R-:W-:-:S02]  /*62c0*/  HFMA2 R5, -RZ, RZ, 0, 0 ;  /* 0x00000000ff057431 */ /* 0x000fc400000001ff */
[----:B------:R-:W-:Y:S01]  /*62d0*/  FFMA.FTZ R229, R152, -R229, R231 ;  /* 0x800000e598e57223 */ /* 0x000fe200000100e7 */
[----:B------:R-:W-:Y:S01]  /*62e0*/  FFMA.FTZ R196, R165, -R196, R225 ;  /* 0x800000c4a5c47223 */ /* 0x000fe200000100e1 */
[----:B------:R-:W-:Y:S01]  /*62f0*/  FFMA.FTZ R6, R76, R225, R227 ;  /* 0x000000e14c067223 */ /* 0x000fe200000100e3 */
[----:B------:R-:W-:Y:S01]  /*6300*/  FFMA.FTZ R197, R164, -R197, R226 ;  /* 0x800000c5a4c57223 */ /* 0x000fe200000100e2 */
[----:B------:R-:W-:Y:S01]  /*6310*/  IMAD.WIDE.U32 R4, R12, UR32, R4 ;  /* 0x000000200c047c25 */ /* 0x000fe2000f8e0004 */
[----:B------:R-:W-:-:S03]  /*6320*/  USHF.R.S32.HI UR25, URZ, 0x1f, UR12 ;  /* 0x0000001fff197899 */ /* 0x000fc6000801140c */
[----:B------:R-:W-:Y:S01]  /*6330*/  FFMA.FTZ R7, R75, R226, R6 ;  /* 0x000000e24b077223 */ /* 0x000fe20000010006 */
[----:B------:R-:W-:Y:S01]  /*6340*/  FFMA.FTZ R179, R158, -R179, R224 ;  /* 0x800000b39eb37223 */ /* 0x000fe200000100e0 */
[----:B------:R-:W-:Y:S01]  /*6350*/  IMAD R5, R13, UR32, R5 ;  /* 0x000000200d057c24 */ /* 0x000fe2000f8e0205 */
[----:B------:R-:W0:Y:S01]  /*6360*/  LDS R2, [R145+0x2354] ;  /* 0x0023540091027984 */ /* 0x000e220000000800 */
[----:B------:R-:W-:Y:S01]  /*6370*/  FFMA.FTZ R220, R74, R220, R7 ;  /* 0x000000dc4adc7223 */ /* 0x000fe20000010007 */
[----:B------:R-:W-:Y:S01]  /*6380*/  UIMAD UR25, UR25, UR40, URZ ;  /* 0x00000028191972a4 */ /* 0x000fe2000f8e02ff */
[----:B------:R-:W-:Y:S01]  /*6390*/  FFMA.FTZ R177, R156, -R177, R219 ;  /* 0x800000b19cb17223 */ /* 0x000fe200000100db */
[----:B------:R-:W-:Y:S01]  /*63a0*/  FFMA.FTZ R168, R155, -R168, R218 ;  /* 0x800000a89ba87223 */ /* 0x000fe200000100da */
[----:B------:R-:W-:Y:S01]  /*63b0*/  FFMA.FTZ R221, R73, R221, R220 ;  /* 0x000000dd49dd7223 */ /* 0x000fe200000100dc */
[----:B------:R-:W-:Y:S01]  /*63c0*/  UIMAD UR25, UR12, UR41, UR25 ;  /* 0x000000290c1972a4 */ /* 0x000fe2000f8e0219 */
[----:B------:R-:W-:Y:S01]  /*63d0*/  FFMA.FTZ R169, R154, -R169, R217 ;  /* 0x800000a99aa97223 */ /* 0x000fe200000100d9 */
[----:B------:R-:W-:Y:S01]  /*63e0*/  BSSY.RECONVERGENT B0, `(.L_x_4304) ;  /* 0x0000081000007945 */ /* 0x000fe20003800200 */
        /* <DEDUP_REMOVED lines=8> */
[----:B------:R-:W-:-:S03]  /*6470*/  FFMA.FTZ R2, R153, -R234, R236 ;  /* 0x800000ea99027223 */ /* 0x000fc600000100ec */
[----:B------:R-:W-:Y:S01]  /*6480*/  FFMA.FTZ R206, R211, R204, R206 ;  /* 0x000000ccd3ce7223 */ /* 0x000fe200000100ce */
[----:B------:R-:W-:-:S03]  /*6490*/  IADD3 R211, PT, PT, R148, 0x40, RZ ;  /* 0x0000004094d37810 */ /* 0x000fc60007ffe0ff */
[----:B------:R-:W-:Y:S01]  /*64a0*/  FFMA.FTZ R213, R213, R206, R208 ;  /* 0x000000ced5d57223 */ /* 0x000fe200000100d0 */
[----:B------:R-:W-:-:S03]  /*64b0*/  LEA.HI R211, R211, R148, RZ, 0x1b ;  /* 0x00000094d3d37211 */ /* 0x000fc600078fd8ff */
[----:B------:R-:W-:-:S04]  /*64c0*/  FFMA.FTZ R212, R212, R213, R209 ;  /* 0x000000d5d4d47223 */ /* 0x000fc800000100d1 */
[----:B------:R-:W-:-:S04]  /*64d0*/  FFMA.FTZ R215, R215, R212, R210 ;  /* 0x000000d4d7d77223 */ /* 0x000fc800000100d2 */
[----:B------:R-:W-:Y:S01]  /*64e0*/  FFMA.FTZ R200, R203, R215, R200 ;  /* 0x000000d7cbc87223 */ /* 0x000fe200000100c8 */
[C---:B------:R-:W-:Y:S01]  /*64f0*/  SHF.L.U32 R203, R148.reuse, 0x4, RZ ;  /* 0x0000000494cb7819 */ /* 0x040fe200000006ff */
[----:B------:R-:W-:Y:S02]  /*6500*/  FMUL.FTZ R209, R215, R52 ;  /* 0x00000034d7d17220 */ /* 0x000fe40000410000 */
[----:B------:R-:W-:Y:S01]  /*6510*/  FFMA.FTZ R205, R205, R200, R202 ;  /* 0x000000c8cdcd7223 */ /* 0x000fe200000100ca */
[----:B------:R-:W-:-:S03]  /*6520*/  LEA.HI R6, R148, R203, RZ, 0x1f ;  /* 0x000000cb94067211 */ /* 0x000fc600078ff8ff */
[----:B------:R-:W-:Y:S01]  /*6530*/  FFMA.FTZ R198, R199, R205, R198 ;  /* 0x000000cdc7c67223 */ /* 0x000fe200000100c6 */
[----:B------:R-:W-:-:S03]  /*6540*/  MOV R199, UR40 ;  /* 0x0000002800c77c02 */ /* 0x000fc60008000f00 */
[----:B------:R-:W-:Y:S01]  /*6550*/  FFMA.FTZ R195, R195, R198, R192 ;  /* 0x000000c6c3c37223 */ /* 0x000fe200000100c0 */
[----:B------:R-:W-:Y:S01]  /*6560*/  @!P5 LEA R192, R17, UR24, 0x3 ;  /* 0x0000001811c0dc11 */ /* 0x000fe2000f8e18ff */
[----:B------:R-:W-:-:S04]  /*6570*/  IMAD.WIDE.U32 R4, R199, UR12, R4 ;  /* 0x0000000cc7047c25 */ /* 0x000fc8000f8e0004 */
[----:B------:R-:W-:Y:S01]  /*6580*/  FFMA.FTZ R194, R194, R195, R193 ;  /* 0x000000c3c2c27223 */ /* 0x000fe200000100c1 */
[----:B-1----:R0:W-:Y:S01]  /*6590*/  @!P5 STS.64 [R192+0x2e50], R14 ;  /* 0x002e500ec000d388 */ /* 0x0021e20000000a00 */
[----:B------:R-:W-:Y:S02]  /*65a0*/  IADD3 R4, P0, PT, R4, UR30, RZ ;  /* 0x0000001e04047c10 */ /* 0x000fe4000ff1e0ff */
[----:B------:R-:W-:Y:S02]  /*65b0*/  FFMA.FTZ R183, R183, R194, R180 ;  /* 0x000000c2b7b77223 */ /* 0x000fe400000100b4 */
[----:B------:R-:W-:Y:S02]  /*65c0*/  IADD3.X R5, PT, PT, R5, UR25, RZ, P0, !PT ;  /* 0x0000001905057c10 */ /* 0x000fe400087fe4ff */
[----:B------:R-:W-:Y:S01]  /*65d0*/  FFMA.FTZ R184, R184, R183, R181 ;  /* 0x000000b7b8b87223 */ /* 0x000fe200000100b5 */
[----:B------:R-:W-:-:S03]  /*65e0*/  UMOV UR25, UR29 ;  /* 0x0000001d00197c82 */ /* 0x000fc60008000000 */
[----:B------:R-:W-:Y:S01]  /*65f0*/  FFMA.FTZ R185, R185, R184, R182 ;  /* 0x000000b8b9b97223 */ /* 0x000fe200000100b6 */
[----:B------:R-:W-:Y:S01]  /*6600*/  LEA R182, R6, UR24, 0x2 ;  /* 0x0000001806b67c11 */ /* 0x000fe2000f8e10ff */
[----:B0-----:R-:W-:Y:S02]  /*6610*/  FMUL.FTZ R15, R183, R58 ;  /* 0x0000003ab70f7220 */ /* 0x001fe40000410000 */
[----:B------:R-:W-:Y:S01]  /*6620*/  FFMA.FTZ R170, R173, R185, R170 ;  /* 0x000000b9adaa7223 */ /* 0x000fe200000100aa */
[----:B------:R-:W-:-:S03]  /*6630*/  FMUL.FTZ R193, R185, R60 ;  /* 0x0000003cb9c17220 */ /* 0x000fc60000410000 */
[----:B------:R-:W-:Y:S01]  /*6640*/  FFMA.FTZ R171, R174, R170, R171 ;  /* 0x000000aaaeab7223 */ /* 0x000fe200000100ab */
[----:B------:R-:W-:Y:S01]  /*6650*/  FMUL.FTZ R180, R170, R63 ;  /* 0x0000003faab47220 */ /* 0x000fe20000410000 */
[----:B------:R-:W-:Y:S02]  /*6660*/  FMUL.FTZ R199, R92, R193 ;  /* 0x000000c15cc77220 */ /* 0x000fe40000410000 */
[----:B------:R-:W-:Y:S01]  /*6670*/  FFMA.FTZ R172, R175, R171, R172 ;  /* 0x000000abafac7223 */ /* 0x000fe200000100ac */
[----:B------:R-:W-:Y:S01]  /*6680*/  FMUL.FTZ R174, R171, R62 ;  /* 0x0000003eabae7220 */ /* 0x000fe20000410000 */
[----:B------:R-:W-:Y:S02]  /*6690*/  FMUL.FTZ R181, R93, R180 ;  /* 0x000000b45db57220 */ /* 0x000fe40000410000 */
[----:B------:R-:W-:Y:S01]  /*66a0*/  FMUL.FTZ R7, R172, R65 ;  /* 0x00000041ac077220 */ /* 0x000fe20000410000 */
[----:B------:R-:W-:-:S03]  /*66b0*/  FMUL.FTZ R175, R95, R174 ;  /* 0x000000ae5faf7220 */ /* 0x000fc60000410000 */
[-C--:B------:R-:W-:Y:S01]  /*66c0*/  FFMA.FTZ R6, R2, R7.reuse, RZ ;  /* 0x0000000702067223 */ /* 0x080fe200000100ff */
[----:B------:R-:W-:-:S03]  /*66d0*/  FMUL.FTZ R7, R94, R7 ;  /* 0x000000075e077220 */ /* 0x000fc60000410000 */
[----:B------:R-:W-:Y:S01]  /*66e0*/  FFMA.FTZ R173, R229, R174, R6 ;  /* 0x000000aee5ad7223 */ /* 0x000fe20000010006 */
[----:B------:R-:W-:Y:S01]  /*66f0*/  FMUL.FTZ R6, R184, R61 ;  /* 0x0000003db8067220 */ /* 0x000fe20000410000 */
[----:B------:R0:W-:Y:S01]  /*6700*/  STS [R182+0x1090], R7 ;  /* 0x00109007b6007388 */ /* 0x0001e20000000800 */
[----:B------:R-:W-:Y:S01]  /*6710*/  FMUL.FTZ R174, R194, R59 ;  /* 0x0000003bc2ae7220 */ /* 0x000fe20000410000 */
[----:B------:R-:W-:Y:S01]  /*6720*/  FFMA.FTZ R180, R214, R180, R173 ;  /* 0x000000b4d6b47223 */ /* 0x000fe200000100ad */
[----:B------:R-:W-:Y:S01]  /*6730*/  LEA.HI R173, R203, R203, RZ, 0x1b ;  /* 0x000000cbcbad7211 */ /* 0x000fe200078fd8ff */
[----:B------:R1:W-:Y:S01]  /*6740*/  STS [R144+0x1094], R175 ;  /* 0x001094af90007388 */ /* 0x0003e20000000800 */
[----:B------:R-:W-:Y:S01]  /*6750*/  FMUL.FTZ R203, R195, R56 ;  /* 0x00000038c3cb7220 */ /* 0x000fe20000410000 */
[----:B------:R-:W-:Y:S01]  /*6760*/  FFMA.FTZ R193, R201, R193, R180 ;  /* 0x000000c1c9c17223 */ /* 0x000fe200000100b4 */
[----:B------:R-:W-:Y:S01]  /*6770*/  FMUL.FTZ R180, R198, R57 ;  /* 0x00000039c6b47220 */ /* 0x000fe20000410000 */
[----:B------:R2:W-:Y:S02]  /*6780*/  STS [R144+0x1098], R181 ;  /* 0x001098b590007388 */ /* 0x0005e40000000800 */
[-C--:B------:R-:W-:Y:S01]  /*6790*/  FFMA.FTZ R14, R196, R6.reuse, R193 ;  /* 0x00000006c40e7223 */ /* 0x080fe200000100c1 */
[----:B0-----:R-:W-:Y:S01]  /*67a0*/  FMUL.FTZ R7, R91, R6 ;  /* 0x000000065b077220 */ /* 0x001fe20000410000 */
[----:B------:R0:W-:Y:S01]  /*67b0*/  STS [R144+0x109c], R199 ;  /* 0x00109cc790007388 */ /* 0x0001e20000000800 */
[----:B------:R-:W-:Y:S01]  /*67c0*/  FMUL.FTZ R193, R87, R180 ;  /* 0x000000b457c17220 */ /* 0x000fe20000410000 */
[----:B-1----:R-:W-:Y:S01]  /*67d0*/  FMUL.FTZ R175, R89, R174 ;  /* 0x000000ae59af7220 */ /* 0x002fe20000410000 */
[----:B------:R-:W-:Y:S01]  /*67e0*/  FMUL.FTZ R6, R200, R55 ;  /* 0x00000037c8067220 */ /* 0x000fe20000410000 */
[----:B--2---:R-:W-:Y:S01]  /*67f0*/  FMUL.FTZ R181, R88, R203 ;  /* 0x000000cb58b57220 */ /* 0x004fe20000410000 */
[----:B0-----:R-:W-:Y:S01]  /*6800*/  LEA R144, R173, UR24, 0x2 ;  /* 0x00000018ad907c11 */ /* 0x001fe2000f8e10ff */
[-C--:B------:R-:W-:Y:S01]  /*6810*/  FMUL.FTZ R173, R90, R15.reuse ;  /* 0x0000000f5aad7220 */ /* 0x080fe20000410000 */
[----:B------:R-:W-:Y:S01]  /*6820*/  FFMA.FTZ R15, R197, R15, R14 ;  /* 0x0000000fc50f7223 */ /* 0x000fe2000001000e */
[----:B------:R-:W-:Y:S01]  /*6830*/  FMUL.FTZ R199, R205, R54 ;  /* 0x00000036cdc77220 */ /* 0x000fe20000410000 */
[----:B------:R-:W-:Y:S01]  /*6840*/  FMUL.FTZ R14, R212, R49 ;  /* 0x00000031d40e7220 */ /* 0x000fe20000410000 */
[----:B------:R0:W-:Y:S01]  /*6850*/  STS [R144+0x10a8], R175 ;  /* 0x0010a8af90007388 */ /* 0x0001e20000000800 */
[----:B------:R-:W-:Y:S01]  /*6860*/  FFMA.FTZ R174, R190, R174, R15 ;  /* 0x000000aebeae7223 */ /* 0x000fe2000001000f */
[----:B------:R-:W-:Y:S01]  /*6870*/  FMUL.FTZ R207, R86, R199 ;  /* 0x000000c756cf7220 */ /* 0x000fe20000410000 */
[----:B------:R-:W-:Y:S01]  /*6880*/  FMUL.FTZ R15, R84, R209 ;  /* 0x000000d1540f7220 */ /* 0x000fe20000410000 */
[----:B------:R1:W-:Y:S01]  /*6890*/  STS [R144+0x10a0], R7 ;  /* 0x0010a00790007388 */ /* 0x0003e20000000800 */
[----:B------:R-:W-:Y:S01]  /*68a0*/  FFMA.FTZ R203, R191, R203, R174 ;  /* 0x000000cbbfcb7223 */ /* 0x000fe200000100ae */
[----:B------:R-:W-:-:S02]  /*68b0*/  FMUL.FTZ R174, R206, R41 ;  /* 0x00000029ceae7220 */ /* 0x000fc40000410000 */
[----:B------:R2:W-:Y:S01]  /*68c0*/  STS [R144+0x10a4], R173 ;  /* 0x0010a4ad90007388 */ /* 0x0005e20000000800 */
[----:B------:R-:W-:Y:S01]  /*68d0*/  FFMA.FTZ R180, R186, R180, R203 ;  /* 0x000000b4bab47223 */ /* 0x000fe200000100cb */
[----:B0-----:R-:W-:Y:S01]  /*68e0*/  FMUL.FTZ R175, R213, R44 ;  /* 0x0000002cd5af7220 */ /* 0x001fe20000410000 */
[----:B------:R-:W-:Y:S01]  /*68f0*/  FMUL.FTZ R203, R204, R37 ;  /* 0x00000025cccb7220 */ /* 0x000fe20000410000 */
[----:B------:R0:W-:Y:S01]  /*6900*/  STS [R144+0x10ac], R181 ;  /* 0x0010acb590007388 */ /* 0x0001e20000000800 */
[----:B------:R-:W-:Y:S01]  /*6910*/  FFMA.FTZ R199, R187, R199, R180 ;  /* 0x000000c7bbc77223 */ /* 0x000fe200000100b4 */
[-C--:B-1----:R-:W-:Y:S02]  /*6920*/  FMUL.FTZ R7, R85, R6.reuse ;  /* 0x0000000655077220 */ /* 0x082fe40000410000 */
[----:B------:R1:W-:Y:S01]  /*6930*/  STS [R144+0x10b0], R193 ;  /* 0x0010b0c190007388 */ /* 0x0003e20000000800 */
[----:B------:R-:W-:Y:S01]  /*6940*/  FFMA.FTZ R6, R178, R6, R199 ;  /* 0x00000006b2067223 */ /* 0x000fe200000100c7 */
[----:B--2---:R-:W-:-:S02]  /*6950*/  FMUL.FTZ R173, R83, R14 ;  /* 0x0000000e53ad7220 */ /* 0x004fc40000410000 */
[----:B------:R2:W-:Y:S01]  /*6960*/  STS [R144+0x10b4], R207 ;  /* 0x0010b4cf90007388 */ /* 0x0005e20000000800 */
[----:B------:R-:W-:Y:S01]  /*6970*/  FFMA.FTZ R209, R179, R209, R6 ;  /* 0x000000d1b3d17223 */ /* 0x000fe20000010006 */
[-C--:B0-----:R-:W-:Y:S02]  /*6980*/  FMUL.FTZ R181, R82, R175.reuse ;  /* 0x000000af52b57220 */ /* 0x081fe40000410000 */
[----:B------:R0:W-:Y:S01]  /*6990*/  STS [R144+0x10b8], R7 ;  /* 0x0010b80790007388 */ /* 0x0001e20000000800 */
[----:B------:R-:W-:Y:S01]  /*69a0*/  FFMA.FTZ R14, R176, R14, R209 ;  /* 0x0000000eb00e7223 */ /* 0x000fe200000100d1 */
[----:B-1----:R-:W-:Y:S02]  /*69b0*/  FMUL.FTZ R193, R81, R174 ;  /* 0x000000ae51c17220 */ /* 0x002fe40000410000 */
[----:B------:R1:W-:Y:S01]  /*69c0*/  STS [R144+0x10bc], R15 ;  /* 0x0010bc0f90007388 */ /* 0x0003e20000000800 */
[----:B------:R-:W-:Y:S01]  /*69d0*/  FFMA.FTZ R175, R177, R175, R14 ;  /* 0x000000afb1af7223 */ /* 0x000fe2000001000e */
[----:B--2---:R-:W-:-:S02]  /*69e0*/  FMUL.FTZ R207, R80, R203 ;  /* 0x000000cb50cf7220 */ /* 0x004fc40000410000 */
[----:B------:R2:W-:Y:S01]  /*69f0*/  STS [R144+0x10c0], R173 ;  /* 0x0010c0ad90007388 */ /* 0x0005e20000000800 */
[----:B------:R-:W-:Y:S01]  /*6a00*/  FFMA.FTZ R174, R168, R174, R175 ;  /* 0x000000aea8ae7223 */ /* 0x000fe200000100af */
[----:B0-----:R-:W-:Y:S01]  /*6a10*/  IMAD.WIDE.U32 R6, R17, UR42, R4 ;  /* 0x0000002a11067c25 */ /* 0x001fe2000f8e0004 */
[----:B------:R-:W-:Y:S01]  /*6a20*/  IADD3 R175, PT, PT, R148, 0xc0, RZ ;  /* 0x000000c094af7810 */ /* 0x000fe20007ffe0ff */
[----:B------:R0:W-:Y:S01]  /*6a30*/  STS [R144+0x10c4], R181 ;  /* 0x0010c4b590007388 */ /* 0x0001e20000000800 */
[----:B-1----:R-:W-:Y:S01]  /*6a40*/  LEA R15, R211, UR24, 0x2 ;  /* 0x00000018d30f7c11 */ /* 0x002fe2000f8e10ff */
[----:B------:R-:W-:Y:S02]  /*6a50*/  IMAD R5, R17, UR43, R7 ;  /* 0x0000002b11057c24 */ /* 0x000fe4000f8e0207 */
[----:B------:R1:W-:Y:S01]  /*6a60*/  STS [R144+0x10c8], R193 ;  /* 0x0010c8c190007388 */ /* 0x0003e20000000800 */
[----:B------:R-:W-:Y:S01]  /*6a70*/  LEA R4, P0, R6, UR44, 0x2 ;  /* 0x0000002c06047c11 */ /* 0x000fe2000f8010ff */
[----:B------:R-:W-:Y:S01]  /*6a80*/  FFMA.FTZ R7, R169, R203, R174 ;  /* 0x000000cba9077223 */ /* 0x000fe200000100ae */
[----:B--2---:R-:W-:Y:S01]  /*6a90*/  IADD3 R173, PT, PT, R148, 0x80, RZ ;  /* 0x0000008094ad7810 */ /* 0x004fe20007ffe0ff */
[----:B------:R1:W-:Y:S01]  /*6aa0*/  STS [R144+0x10cc], R207 ;  /* 0x0010cccf90007388 */ /* 0x0003e20000000800 */
[----:B------:R-:W-:Y:S01]  /*6ab0*/  LEA.HI.X R5, R6, UR45, R5, 0x2, P0 ;  /* 0x0000002d06057c11 */ /* 0x000fe200080f1405 */
[----:B------:R-:W-:Y:S01]  /*6ac0*/  FFMA.FTZ R6, R64, R217, R219 ;  /* 0x000000d940067223 */ /* 0x000fe200000100db */
[----:B0-----:R-:W-:Y:S01]  /*6ad0*/  MOV R181, UR25 ;  /* 0x0000001900b57c02 */ /* 0x001fe20008000f00 */
[----:B------:R-:W-:Y:S01]  /*6ae0*/  BAR.SYNC.DEFER_BLOCKING 0x0 ;  /* 0x0000000000007b1d */ /* 0x000fe20000010000 */
[----:B------:R-:W-:-:S02]  /*6af0*/  LEA.HI R173, R173, R148, RZ, 0x1b ;  /* 0x00000094adad7211 */ /* 0x000fc400078fd8ff */
[----:B------:R-:W-:Y:S02]  /*6b00*/  IADD3 R180, PT, PT, R181, -UR30, -R148 ;  /* 0x8000001eb5b47c10 */ /* 0x000fe4000fffe894 */
[----:B------:R-:W-:Y:S02]  /*6b10*/  IADD3 R181, PT, PT, R148, 0x100, RZ ;  /* 0x0000010094b57810 */ /* 0x000fe40007ffe0ff */
[C---:B------:R-:W-:Y:S02]  /*6b20*/  ISETP.GE.AND P6, PT, R180.reuse, 0x1, PT ;  /* 0x00000001b400780c */ /* 0x040fe40003fc6270 */
[----:B------:R-:W-:Y:S02]  /*6b30*/  LEA.HI R175, R175, R148, RZ, 0x1b ;  /* 0x00000094afaf7211 */ /* 0x000fe400078fd8ff */
[----:B------:R-:W-:Y:S02]  /*6b40*/  LEA R174, R173, UR24, 0x2 ;  /* 0x00000018adae7c11 */ /* 0x000fe4000f8e10ff */
[----:B------:R-:W-:-:S02]  /*6b50*/  ISETP.GE.AND P4, PT, R180, 0x41, PT ;  /* 0x00000041b400780c */ /* 0x000fc40003f86270 */
        /* <DEDUP_REMOVED lines=9> */
.L_x_4305:
[----:B------:R-:W-:Y:S05]  /*6bf0*/  BSYNC.RECONVERGENT B0 ;  /* 0x0000000000007941 */ /* 0x000fea0003800200 */
.L_x_4304:
[----:B------:R-:W-:Y:S01]  /*6c00*/  BSSY.RECONVERGENT B0, `(.L_x_4306) ;  /* 0x0000004000007945 */ /* 0x000fe20003800200 */
[----:B------:R-:W-:-:S03]  /*6c10*/  ISETP.GE.AND P6, PT, R180, 0x141, PT ;  /* 0x00000141b400780c */ /* 0x000fc60003fc6270 */
[----:B------:R-:W-:Y:S10]  /*6c20*/  @!P4 BRA `(.L_x_4307) ;  /* 0x000000000004c947 */ /* 0x000ff40003800000 */
[----:B0-----:R2:W-:Y:S02]  /*6c30*/  REDG.E.ADD.F32.FTZ.RN.STRONG.GPU desc[UR26][R4.64+0x100], R15 ;  /* 0x0001000f040079a6 */ /* 0x0015e4000c12f31a */
.L_x_4307:
[----:B------:R-:W-:Y:S05]  /*6c40*/  BSYNC.RECONVERGENT B0 ;  /* 0x0000000000007941 */ /* 0x000fea0003800200 */
.L_x_4306:
[----:B0-2---:R0:W2:Y:S01]  /*6c50*/  LDS R15, [R174+0x1290] ;  /* 0x00129000ae0f7984 */ /* 0x0050a20000000800 */
[----:B------:R-:W-:Y:S01]  /*6c60*/  BSSY.RECONVERGENT B0, `(.L_x_4308) ;  /* 0x0000006000007945 */ /* 0x000fe20003800200 */
[----:B-1----:R-:W-:Y:S02]  /*6c70*/  IADD3 R173, PT, PT, R148, 0x140, RZ ;  /* 0x0000014094ad7810 */ /* 0x002fe40007ffe0ff */
[----:B------:R-:W-:Y:S02]  /*6c80*/  LEA.HI R181, R181, R148, RZ, 0x1b ;  /* 0x00000094b5b57211 */ /* 0x000fe400078fd8ff */
[----:B------:R-:W-:Y:S01]  /*6c90*/  LEA R175, R175, UR24, 0x2 ;  /* 0x00000018afaf7c11 */ /* 0x000fe2000f8e10ff */
[----:B------:R-:W-:Y:S06]  /*6ca0*/  @!P3 BRA `(.L_x_4309) ;  /* 0x000000000004b947 */ /* 0x000fec0003800000 */
[----:B--2---:R1:W-:Y:S02]  /*6cb0*/  REDG.E.ADD.F32.FTZ.RN.STRONG.GPU desc[UR26][R4.64+0x200], R15 ;  /* 0x0002000f040079a6 */ /* 0x0043e4000c12f31a */
.L_x_4309:
[----:B------:R-:W-:Y:S05]  /*6cc0*/  BSYNC.RECONVERGENT B0 ;  /* 0x0000000000007941 */ /* 0x000fea0003800200 */
.L_x_4308:
[----:B-12---:R1:W2:Y:S01]  /*6cd0*/  LDS R15, [R175+0x1390] ;  /* 0x00139000af0f7984 */ /* 0x0062a20000000800 */
[----:B------:R-:W-:Y:S01]  /*6ce0*/  BSSY.RECONVERGENT B0, `(.L_x_4310) ;  /* 0x0000005000007945 */ /* 0x000fe20003800200 */
[----:B------:R-:W-:Y:S02]  /*6cf0*/  LEA.HI R173, R173, R148, RZ, 0x1b ;  /* 0x00000094adad7211 */ /* 0x000fe400078fd8ff */
[----:B------:R-:W-:Y:S01]  /*6d00*/  LEA R181, R181, UR24, 0x2 ;  /* 0x00000018b5b57c11 */ /* 0x000fe2000f8e10ff */
[----:B------:R-:W-:Y:S06]  /*6d10*/  @!P2 BRA `(.L_x_4311) ;  /* 0x000000000004a947 */ /* 0x000fec0003800000 */
[----:B--2---:R3:W-:Y:S02]  /*6d20*/  REDG.E.ADD.F32.FTZ.RN.STRONG.GPU desc[UR26][R4.64+0x300], R15 ;  /* 0x0003000f040079a6 */ /* 0x0047e4000c12f31a */
.L_x_4311:
[----:B------:R-:W-:Y:S05]  /*6d30*/  BSYNC.RECONVERGENT B0 ;  /* 0x0000000000007941 */ /* 0x000fea0003800200 */
.L_x_4310:
[----:B--23--:R2:W3:Y:S01]  /*6d40*/  LDS R15, [R181+0x1490] ;  /* 0x00149000b50f7984 */ /* 0x00c4e20000000800 */
[----:B------:R-:W-:Y:S01]  /*6d50*/  BSSY.RECONVERGENT B0, `(.L_x_4312) ;  /* 0x0000004000007945 */ /* 0x000fe20003800200 */
[----:B------:R-:W-:-:S03]  /*6d60*/  LEA R14, R173, UR24, 0x2 ;  /* 0x00000018ad0e7c11 */ /* 0x000fc6000f8e10ff */
[----:B------:R-:W-:Y:S05]  /*6d70*/  @!P0 BRA `(.L_x_4313) ;  /* 0x0000000000048947 */ /* 0x000fea0003800000 */
[----:B---3--:R4:W-:Y:S02]  /*6d80*/  REDG.E.ADD.F32.FTZ.RN.STRONG.GPU desc[UR26][R4.64+0x400], R15 ;  /* 0x0004000f040079a6 */ /* 0x0089e4000c12f31a */
.L_x_4313:
[----:B------:R-:W-:Y:S05]  /*6d90*/  BSYNC.RECONVERGENT B0 ;  /* 0x0000000000007941 */ /* 0x000fea0003800200 */
.L_x_4312:
[----:B---34-:R3:W4:Y:S01]  /*6da0*/  LDS R15, [R14+0x1590] ;  /* 0x001590000e0f7984 */ /* 0x0187220000000800 */
[----:B------:R-:W-:Y:S01]  /*6db0*/  BSSY.RECONVERGENT B0, `(.L_x_4314) ;  /* 0x0000005000007945 */ /* 0x000fe20003800200 */
[C---:B------:R-:W-:Y:S02]  /*6dc0*/  IADD3 R173, PT, PT, R148.reuse, 0x180, RZ ;  /* 0x0000018094ad7810 */ /* 0x040fe40007ffe0ff */
[----:B-1----:R-:W-:Y:S01]  /*6dd0*/  IADD3 R175, PT, PT, R148, 0x1c0, RZ ;  /* 0x000001c094af7810 */ /* 0x002fe20007ffe0ff */
[----:B------:R-:W-:Y:S06]  /*6de0*/  @!P6 BRA `(.L_x_4315) ;  /* 0x000000000004e947 */ /* 0x000fec0003800000 */
[----:B----4-:R1:W-:Y:S02]  /*6df0*/  REDG.E.ADD.F32.FTZ.RN.STRONG.GPU desc[UR26][R4.64+0x500], R15 ;  /* 0x0005000f040079a6 */ /* 0x0103e4000c12f31a */
.L_x_4315:
[----:B------:R-:W-:Y:S05]  /*6e00*/  BSYNC.RECONVERGENT B0 ;  /* 0x0000000000007941 */ /* 0x000fea0003800200 */
.L_x_4314:
[-C--:B------:R-:W-:Y:S01]  /*6e10*/  LEA.HI R173, R173, R148.reuse, RZ, 0x1b ;  /* 0x00000094adad7211 */ /* 0x080fe200078fd8ff */
[----:B------:R-:W-:Y:S01]  /*6e20*/  BSSY.RECONVERGENT B0, `(.L_x_4316) ;  /* 0x000000e000007945 */ /* 0x000fe20003800200 */
[-C--:B---3--:R-:W-:Y:S01]  /*6e30*/  LEA.HI R14, R3, R148.reuse, RZ, 0x1b ;  /* 0x00000094030e7211 */ /* 0x088fe200078fd8ff */
[----:B-1--4-:R-:W-:Y:S01]  /*6e40*/  VIADD R15, R148, 0x240 ;  /* 0x00000240940f7836 */ /* 0x012fe20000000000 */
[----:B------:R-:W-:Y:S02]  /*6e50*/  LEA R3, R173, UR24, 0x2 ;  /* 0x00000018ad037c11 */ /* 0x000fe4000f8e10ff */
[C---:B------:R-:W-:Y:S02]  /*6e60*/  ISETP.GE.AND P6, PT, R180.reuse, 0x181, PT ;  /* 0x00000181b400780c */ /* 0x040fe40003fc6270 */
[----:B------:R-:W-:Y:S02]  /*6e70*/  LEA.HI R175, R175, R148, RZ, 0x1b ;  /* 0x00000094afaf7211 */ /* 0x000fe400078fd8ff */
[----:B------:R-:W1:Y:S01]  /*6e80*/  LDS R3, [R3+0x1690] ;  /* 0x0016900003037984 */ /* 0x000e620000000800 */
[----:B------:R-:W-:-:S02]  /*6e90*/  ISETP.GE.AND P0, PT, R180, 0x1c1, PT ;  /* 0x000001c1b400780c */ /* 0x000fc40003f06270 */
[----:B------:R-:W-:Y:S02]  /*6ea0*/  LEA R175, R175, UR24, 0x2 ;  /* 0x00000018afaf7c11 */ /* 0x000fe4000f8e10ff */
[C---:B------:R-:W-:Y:S02]  /*6eb0*/  ISETP.GE.AND P2, PT, R180.reuse, 0x201, PT ;  /* 0x00000201b400780c */ /* 0x040fe40003f46270 */
[C---:B------:R-:W-:Y:S02]  /*6ec0*/  ISETP.GE.AND P3, PT, R180.reuse, 0x241, PT ;  /* 0x00000241b400780c */ /* 0x040fe40003f66270 */
[----:B------:R-:W-:Y:S01]  /*6ed0*/  ISETP.GE.AND P4, PT, R180, 0x281, PT ;  /* 0x00000281b400780c */ /* 0x000fe20003f86270 */
[----:B------:R-:W-:-:S12]  /*6ee0*/  @!P6 BRA `(.L_x_4317) ;  /* 0x000000000004e947 */ /* 0x000fd80003800000 */
[----:B-1----:R3:W-:Y:S02]  /*6ef0*/  REDG.E.ADD.F32.FTZ.RN.STRONG.GPU desc[UR26][R4.64+0x600], R3 ;  /* 0x00060003040079a6 */ /* 0x0027e4000c12f31a */
.L_x_4317:
[----:B------:R-:W-:Y:S05]  /*6f00*/  BSYNC.RECONVERGENT B0 ;  /* 0x0000000000007941 */ /* 0x000fea0003800200 */
.L_x_4316:
[----:B-1-3--:R1:W3:Y:S01]  /*6f10*/  LDS R3, [R175+0x1790] ;  /* 0x00179000af037984 */ /* 0x00a2e20000000800 */
[----:B------:R-:W-:Y:S01]  /*6f20*/  BSSY.RECONVERGENT B0, `(.L_x_4318) ;  /* 0x0000006000007945 */ /* 0x000fe20003800200 */
[----:B------:R-:W-:Y:S02]  /*6f30*/  IADD3 R173, PT, PT, R148, 0x280, RZ ;  /* 0x0000028094ad7810 */ /* 0x000fe40007ffe0ff */
[----:B------:R-:W-:Y:S02]  /*6f40*/  LEA R14, R14, UR24, 0x2 ;  /* 0x000000180e0e7c11 */ /* 0x000fe4000f8e10ff */
[----:B------:R-:W-:Y:S01]  /*6f50*/  LEA.HI R15, R15, R148, RZ, 0x1b ;  /* 0x000000940f0f7211 */ /* 0x000fe200078fd8ff */
[----:B------:R-:W-:Y:S06]  /*6f60*/  @!P0 BRA `(.L_x_4319) ;  /* 0x0000000000048947 */ /* 0x000fec0003800000 */
[----:B---3--:R4:W-:Y:S02]  /*6f70*/  REDG.E.ADD.F32.FTZ.RN.STRONG.GPU desc[UR26][R4.64+0x700], R3 ;  /* 0x00070003040079a6 */ /* 0x0089e4000c12f31a */
.L_x_4319:
[----:B------:R-:W-:Y:S05]  /*6f80*/  BSYNC.RECONVERGENT B0 ;  /* 0x0000000000007941 */ /* 0x000fea0003800200 */
.L_x_4318:
[----:B---34-:R3:W4:Y:S01]  /*6f90*/  LDS R3, [R14+0x1890] ;  /* 0x001890000e037984 */ /* 0x0187220000000800 */
[----:B------:R-:W-:Y:S01]  /*6fa0*/  BSSY.RECONVERGENT B0, `(.L_x_4320) ;  /* 0x0000005000007945 */ /* 0x000fe20003800200 */
[----:B------:R-:W-:Y:S02]  /*6fb0*/  LEA.HI R173, R173, R148, RZ, 0x1b ;  /* 0x00000094adad7211 */ /* 0x000fe400078fd8ff */
[----:B------:R-:W-:Y:S01]  /*6fc0*/  LEA R15, R15, UR24, 0x2 ;  /* 0x000000180f0f7c11 */ /* 0x000fe2000f8e10ff */
[----:B------:R-:W-:Y:S06]  /*6fd0*/  @!P2 BRA `(.L_x_4321) ;  /* 0x000000000004a947 */ /* 0x000fec0003800000 */
[----:B----4-:R4:W-:Y:S02]  /*6fe0*/  REDG.E.ADD.F32.FTZ.RN.STRONG.GPU desc[UR26][R4.64+0x800], R3 ;  /* 0x00080003040079a6 */ /* 0x0109e4000c12f31a */
.L_x_4321:
[----:B------:R-:W-:Y:S05]  /*6ff0*/  BSYNC.RECONVERGENT B0 ;  /* 0x0000000000007941 */ /* 0x000fea0003800200 */
.L_x_4320:
[----:B----4-:R4:W0:Y:S01]  /*7000*/  LDS R3, [R15+0x1990] ;  /* 0x001990000f037984 */ /* 0x0108220000000800 */
[----:B------:R-:W-:Y:S01]  /*7010*/  BSSY.RECONVERGENT B0, `(.L_x_4322) ;  /* 0x0000004000007945 */ /* 0x000fe20003800200 */
[----:B---3--:R-:W-:-:S03]  /*7020*/  LEA R14, R173, UR24, 0x2 ;  /* 0x00000018ad0e7c11 */ /* 0x008fc6000f8e10ff */
[----:B------:R-:W-:Y:S05]  /*7030*/  @!P3 BRA `(.L_x_4323) ;  /* 0x000000000004b947 */ /* 0x000fea0003800000 */
[----:B0-----:R3:W-:Y:S02]  /*7040*/  REDG.E.ADD.F32.FTZ.RN.STRONG.GPU desc[UR26][R4.64+0x900], R3 ;  /* 0x00090003040079a6 */ /* 0x0017e4000c12f31a */
.L_x_4323:
[----:B------:R-:W-:Y:S05]  /*7050*/  BSYNC.RECONVERGENT B0 ;  /* 0x0000000000007941 */ /* 0x000fea0003800200 */
.L_x_4322:
[----:B0--3--:R0:W3:Y:S01]  /*7060*/  LDS R3, [R14+0x1a90] ;  /* 0x001a90000e037984 */ /* 0x0090e20000000800 */
[----:B------:R-:W-:Y:S01]  /*7070*/  BSSY.RECONVERGENT B0, `(.L_x_4324) ;  /* 0x0000005000007945 */ /* 0x000fe20003800200 */
[C---:B----4-:R-:W-:Y:S02]  /*7080*/  IADD3 R15, PT, PT, R148.reuse, 0x2c0, RZ ;  /* 0x000002c0940f7810 */ /* 0x050fe40007ffe0ff */
[----:B------:R-:W-:Y:S01]  /*7090*/  IADD3 R173, PT, PT, R148, 0x300, RZ ;  /* 0x0000030094ad7810 */ /* 0x000fe20007ffe0ff */
[----:B------:R-:W-:Y:S06]  /*70a0*/  @!P4 BRA `(.L_x_4325) ;  /* 0x000000000004c947 */ /* 0x000fec0003800000 */
[----:B---3--:R4:W-:Y:S02]  /*70b0*/  REDG.E.ADD.F32.FTZ.RN.STRONG.GPU desc[UR26][R4.64+0xa00], R3 ;  /* 0x000a0003040079a6 */ /* 0x0089e4000c12f31a */
.L_x_4325:
[----:B------:R-:W-:Y:S05]  /*70c0*/  BSYNC.RECONVERGENT B0 ;  /* 0x0000000000007941 */ /* 0x000fea0003800200 */
.L_x_4324:
[----:B---34-:R-:W-:Y:S01]  /*70d0*/  IADD3 R3, PT, PT, R148, 0x340, RZ ;  /* 0x0000034094037810 */ /* 0x018fe20007ffe0ff */
[----:B------:R-:W-:Y:S01]  /*70e0*/  BSSY.RECONVERGENT B0, `(.L_x_4326) ;  /* 0x000000f000007945 */ /* 0x000fe20003800200 */
[-C--:B------:R-:W-:Y:S02]  /*70f0*/  LEA.HI R15, R15, R148.reuse, RZ, 0x1b ;  /* 0x000000940f0f7211 */ /* 0x080fe400078fd8ff */
[-C--:B0-----:R-:W-:Y:S02]  /*7100*/  LEA.HI R14, R3, R148.reuse, RZ, 0x1b ;  /* 0x00000094030e7211 */ /* 0x081fe400078fd8ff */
[----:B------:R-:W-:Y:S02]  /*7110*/  LEA R3, R15, UR24, 0x2 ;  /* 0x000000180f037c11 */ /* 0x000fe4000f8e10ff */
[----:B------:R-:W-:Y:S02]  /*7120*/  ISETP.GE.AND P6, PT, R180, 0x2c1, PT ;  /* 0x000002c1b400780c */ /* 0x000fe40003fc6270 */
[----:B------:R-:W-:-:S02]  /*7130*/  LEA.HI R173, R173, R148, RZ, 0x1b ;  /* 0x00000094adad7211 */ /* 0x000fc400078fd8ff */
[----:B------:R-:W0:Y:S01]  /*7140*/  LDS R3, [R3+0x1b90] ;  /* 0x001b900003037984 */ /* 0x000e220000000800 */
[----:B-1----:R-:W-:Y:S02]  /*7150*/  IADD3 R175, PT, PT, R148, 0x380, RZ ;  /* 0x0000038094af7810 */ /* 0x002fe40007ffe0ff */
[----:B------:R-:W-:Y:S02]  /*7160*/  LEA R173, R173, UR24, 0x2 ;  /* 0x00000018adad7c11 */ /* 0x000fe4000f8e10ff */
[C---:B------:R-:W-:Y:S02]  /*7170*/  ISETP.GE.AND P0, PT, R180.reuse, 0x301, PT ;  /* 0x00000301b400780c */ /* 0x040fe40003f06270 */
[C---:B------:R-:W-:Y:S02]  /*7180*/  ISETP.GE.AND P2, PT, R180.reuse, 0x341, PT ;  /* 0x00000341b400780c */ /* 0x040fe40003f46270 */
[C---:B------:R-:W-:Y:S02]  /*7190*/  ISETP.GE.AND P3, PT, R180.reuse, 0x381, PT ;  /* 0x00000381b400780c */ /* 0x040fe40003f66270 */
[----:B------:R-:W-:Y:S01]  /*71a0*/  ISETP.GE.AND P4, PT, R180, 0x3c1, PT ;  /* 0x000003c1b400780c */ /* 0x000fe20003f86270 */
[----:B------:R-:W-:-:S12]  /*71b0*/  @!P6 BRA `(.L_x_4327) ;  /* 0x000000000004e947 */ /* 0x000fd80003800000 */
[----:B0-----:R1:W-:Y:S02]  /*71c0*/  REDG.E.ADD.F32.FTZ.RN.STRONG.GPU desc[UR26][R4.64+0xb00], R3 ;  /* 0x000b0003040079a6 */ /* 0x0013e4000c12f31a */
.L_x_4327:
[----:B------:R-:W-:Y:S05]  /*71d0*/  BSYNC.RECONVERGENT B0 ;  /* 0x0000000000007941 */ /* 0x000fea0003800200 */
.L_x_4326:
[----:B01----:R0:W1:Y:S01]  /*71e0*/  LDS R3, [R173+0x1c90] ;  /* 0x001c9000ad037984 */ /* 0x0030620000000800 */
[----:B------:R-:W-:Y:S01]  /*71f0*/  BSSY.RECONVERGENT B0, `(.L_x_4328) ;  /* 0x0000006000007945 */ /* 0x000fe20003800200 */
[----:B------:R-:W-:Y:S02]  /*7200*/  IADD3 R15, PT, PT, R148, 0x3c0, RZ ;  /* 0x000003c0940f7810 */ /* 0x000fe40007ffe0ff */
[----:B------:R-:W-:Y:S02]  /*7210*/  LEA.HI R175, R175, R148, RZ, 0x1b ;  /* 0x00000094afaf7211 */ /* 0x000fe400078fd8ff */
[----:B------:R-:W-:Y:S01]  /*7220*/  LEA R14, R14, UR24, 0x2 ;  /* 0x000000180e0e7c11 */ /* 0x000fe2000f8e10ff */
[----:B------:R-:W-:Y:S06]  /*7230*/  @!P0 BRA `(.L_x_4329) ;  /* 0x0000000000048947 */ /* 0x000fec0003800000 */
[----:B-1----:R3:W-:Y:S02]  /*7240*/  REDG.E.ADD.F32.FTZ.RN.STRONG.GPU desc[UR26][R4.64+0xc00], R3 ;  /* 0x000c0003040079a6 */ /* 0x0027e4000c12f31a */
.L_x_4329:
[----:B------:R-:W-:Y:S05]  /*7250*/  BSYNC.RECONVERGENT B0 ;  /* 0x0000000000007941 */ /* 0x000fea0003800200 */
.L_x_4328:
[----:B-1-3--:R1:W3:Y:S01]  /*7260*/  LDS R3, [R14+0x1d90] ;  /* 0x001d90000e037984 */ /* 0x00a2e20000000800 */
[----:B------:R-:W-:Y:S01]  /*7270*/  BSSY.RECONVERGENT B0, `(.L_x_4330) ;  /* 0x0000005000007945 */ /* 0x000fe20003800200 */
[----:B------:R-:W-:Y:S02]  /*7280*/  LEA.HI R15, R15, R148, RZ, 0x1b ;  /* 0x000000940f0f7211 */ /* 0x000fe400078fd8ff */
[----:B------:R-:W-:Y:S01]  /*7290*/  LEA R175, R175, UR24, 0x2 ;  /* 0x00000018afaf7c11 */ /* 0x000fe2000f8e10ff */
[----:B------:R-:W-:Y:S06]  /*72a0*/  @!P2 BRA `(.L_x_4331) ;  /* 0x000000000004a947 */ /* 0x000fec0003800000 */
[----:B---3--:R4:W-:Y:S02]  /*72b0*/  REDG.E.ADD.F32.FTZ.RN.STRONG.GPU desc[UR26][R4.64+0xd00], R3 ;  /* 0x000d0003040079a6 */ /* 0x0089e4000c12f31a */
.L_x_4331:
[----:B------:R-:W-:Y:S05]  /*72c0*/  BSYNC.RECONVERGENT B0 ;  /* 0x0000000000007941 */ /* 0x000fea0003800200 */
.L_x_4330:
[----:B---34-:R3:W4:Y:S01]  /*72d0*/  LDS R3, [R175+0x1e90] ;  /* 0x001e9000af037984 */ /* 0x0187220000000800 */
[----:B------:R-:W-:Y:S01]  /*72e0*/  BSSY.RECONVERGENT B0, `(.L_x_4332) ;  /* 0x0000004000007945 */ /* 0x000fe20003800200 */
[----:B------:R-:W-:-:S03]  /*72f0*/  LEA R15, R15, UR24, 0x2 ;  /* 0x000000180f0f7c11 */ /* 0x000fc6000f8e10ff */
[----:B------:R-:W-:Y:S05]  /*7300*/  @!P3 BRA `(.L_x_4333) ;  /* 0x000000000004b947 */ /* 0x000fea0003800000 */
[----:B----4-:R4:W-:Y:S02]  /*7310*/  REDG.E.ADD.F32.FTZ.RN.STRONG.GPU desc[UR26][R4.64+0xe00], R3 ;  /* 0x000e0003040079a6 */ /* 0x0109e4000c12f31a */
.L_x_4333:
[----:B------:R-:W-:Y:S05]  /*7320*/  BSYNC.RECONVERGENT B0 ;  /* 0x0000000000007941 */ /* 0x000fea0003800200 */
.L_x_4332:
[----:B----4-:R4:W0:Y:S01]  /*7330*/  LDS R3, [R15+0x1f90] ;  /* 0x001f90000f037984 */ /* 0x0108220000000800 */
[----:B------:R-:W-:Y:S04]  /*7340*/  BSSY.RECONVERGENT B0, `(.L_x_4334) ;  /* 0x0000003000007945 */ /* 0x000fe80003800200 */
[----:B------:R-:W-:Y:S05]  /*7350*/  @!P4 BRA `(.L_x_4335) ;  /* 0x000000000004c947 */ /* 0x000fea0003800000 */
[----:B0-----:R0:W-:Y:S02]  /*7360*/  REDG.E.ADD.F32.FTZ.RN.STRONG.GPU desc[UR26][R4.64+0xf00], R3 ;  /* 0x000f0003040079a6 */ /* 0x0011e4000c12f31a */
.L_x_4335:
[----:B------:R-:W-:Y:S05]  /*7370*/  BSYNC.RECONVERGENT B0 ;  /* 0x0000000000007941 */ /* 0x000fea0003800200 */
.L_x_4334:
[----:B0-----:R-:W0:Y:S01]  /*7380*/  SHFL.DOWN PT, R4, R7, 0x1, 0x1f ;  /* 0x08201f0007047f89 */ /* 0x001e2200000e0000 */
[----:B------:R-:W-:Y:S01]  /*7390*/  ISETP.GT.AND P0, PT, R128, 0x1e, PT ;  /* 0x0000001e8000780c */ /* 0x000fe20003f04270 */
[----:B------:R-:W-:Y:S01]  /*73a0*/  FMUL.FTZ R5, R154, R204 ;  /* 0x000000cc9a057220 */ /* 0x000fe20000410000 */
[----:B------:R-:W-:Y:S01]  /*73b0*/  FMUL.FTZ R157, R157, R212 ;  /* 0x000000d49d9d7220 */ /* 0x000fe20000410000 */
[----:B------:R-:W5:Y:S01]  /*73c0*/  SHFL.DOWN PT, R3, R6, 0x1, 0x1f ;  /* 0x08201f0006037f89 */ /* 0x000f6200000e0000 */
        /* <DEDUP_REMOVED lines=19> */
[----:B0-----:R-:W-:Y:S01]  /*7500*/  @!P0 FADD.FTZ R7, R7, R4 ;  /* 0x0000000407078221 */ /* 0x001fe20000010000 */
[----:B------:R-:W-:Y:S01]  /*7510*/  FMUL.FTZ R4, R151, R204 ;  /* 0x000000cc97047220 */ /* 0x000fe20000410000 */
[----:B------:R-:W-:Y:S01]  /*7520*/  FFMA.FTZ R26, R163, R59, R26 ;  /* 0x0000003ba31a7223 */ /* 0x000fe2000001001a */
[----:B------:R-:W-:Y:S01]  /*7530*/  FFMA.FTZ R27, R164, R58, R27 ;  /* 0x0000003aa41b7223 */ /* 0x000fe2000001001b */
[----:B-----5:R-:W-:Y:S01]  /*7540*/  @!P0 FADD.FTZ R6, R6, R3 ;  /* 0x0000000306068221 */ /* 0x020fe20000010000 */
[----:B-1----:R-:W0:Y:S01]  /*7550*/  SHFL.DOWN PT, R14, R7, 0x2, 0x1f ;  /* 0x08401f00070e7f89 */ /* 0x002e2200000e0000 */
[----:B------:R-:W-:Y:S01]  /*7560*/  ISETP.GT.AND P0, PT, R128, 0x1d, PT ;  /* 0x0000001d8000780c */ /* 0x000fe20003f04270 */
[----:B------:R-:W-:Y:S01]  /*7570*/  FMUL.FTZ R169, R169, R4 ;  /* 0x00000004a9a97220 */ /* 0x000fe20000410000 */
[C---:B------:R-:W-:Y:S01]  /*7580*/  FMUL.FTZ R3, R151.reuse, R206 ;  /* 0x000000ce97037220 */ /* 0x040fe20000410000 */
[----:B----4-:R-:W1:Y:S01]  /*7590*/  SHFL.DOWN PT, R15, R6, 0x2, 0x1f ;  /* 0x08401f00060f7f89 */ /* 0x010e6200000e0000 */
[----:B------:R-:W-:Y:S01]  /*75a0*/  FMUL.FTZ R4, R151, R213 ;  /* 0x000000d597047220 */ /* 0x000fe20000410000 */
[----:B------:R-:W-:Y:S01]  /*75b0*/  FFMA.FTZ R28, R165, R61, R28 ;  /* 0x0000003da51c7223 */ /* 0x000fe2000001001c */
        /* <DEDUP_REMOVED lines=17> */
[----:B0-----:R-:W-:Y:S01]  /*76d0*/  @!P0 FADD.FTZ R7, R7, R14 ;  /* 0x0000000e07078221 */ /* 0x001fe20000010000 */
[----:B------:R-:W-:Y:S01]  /*76e0*/  FFMA.FTZ R14, R80, R5, R169 ;  /* 0x00000005500e7223 */ /* 0x000fe200000100a9 */
[----:B------:R-:W-:Y:S01]  /*76f0*/  FMUL.FTZ R191, R191, R4 ;  /* 0x00000004bfbf7220 */ /* 0x000fe20000410000 */
[----:B------:R-:W-:Y:S01]  /*7700*/  FMUL.FTZ R190, R190, R3 ;  /* 0x00000003bebe7220 */ /* 0x000fe20000410000 */
[----:B-1----:R-:W-:Y:S01]  /*7710*/  @!P0 FADD.FTZ R6, R6, R15 ;  /* 0x0000000f06068221 */ /* 0x002fe20000010000 */
[----:B------:R-:W0:Y:S01]  /*7720*/  SHFL.DOWN PT, R154, R7, 0x4, 0x1f ;  /* 0x08801f00079a7f89 */ /* 0x000e2200000e0000 */
[----:B------:R-:W-:Y:S01]  /*7730*/  ISETP.GT.AND P0, PT, R128, 0x1b, PT ;  /* 0x0000001b8000780c */ /* 0x000fe20003f04270 */
[----:B------:R-:W-:Y:S01]  /*7740*/  FADD.FTZ R53, R14, R53 ;  /* 0x000000350e357221 */ /* 0x000fe20000010000 */
[C---:B------:R-:W-:Y:S01]  /*7750*/  FMUL.FTZ R4, R151.reuse, R183 ;  /* 0x000000b797047220 */ /* 0x040fe20000410000 */
[----:B------:R-:W1:Y:S01]  /*7760*/  SHFL.DOWN PT, R15, R6, 0x4, 0x1f ;  /* 0x08801f00060f7f89 */ /* 0x000e6200000e0000 */
[----:B------:R-:W-:Y:S01]  /*7770*/  FMUL.FTZ R3, R151, R184 ;  /* 0x000000b897037220 */ /* 0x000fe20000410000 */
[----:B------:R-:W-:Y:S01]  /*7780*/  FFMA.FTZ R158, R84, R158, R179 ;  /* 0x0000009e549e7223 */ /* 0x000fe200000100b3 */
[----:B------:R-:W-:Y:S01]  /*7790*/  FMUL.FTZ R197, R197, R4 ;  /* 0x00000004c5c57220 */ /* 0x000fe20000410000 */
        /* <DEDUP_REMOVED lines=23> */
[----:B------:R-:W-:Y:S01]  /*7910*/  FFMA.FTZ R24, R161, R57, R24 ;  /* 0x00000039a1187223 */ /* 0x000fe20000010018 */
[----:B------:R-:W-:Y:S01]  /*7920*/  FADD.FTZ R45, R160, R45 ;  /* 0x0000002da02d7221 */ /* 0x000fe20000010000 */
[----:B------:R-:W1:Y:S01]  /*7930*/  SHFL.DOWN PT, R5, R6, 0x8, 0x1f ;  /* 0x09001f0006057f89 */ /* 0x000e6200000e0000 */
[----:B------:R-:W-:Y:S01]  /*7940*/  FFMA.FTZ R25, R162, R56, R25 ;  /* 0x00000038a2197223 */ /* 0x000fe20000010019 */
[----:B------:R-:W-:Y:S01]  /*7950*/  FADD.FTZ R43, R186, R43 ;  /* 0x0000002bba2b7221 */ /* 0x000fe20000010000 */
[----:B------:R-:W-:Y:S01]  /*7960*/  FADD.FTZ R42, R191, R42 ;  /* 0x0000002abf2a7221 */ /* 0x000fe20000010000 */
[----:B------:R-:W-:Y:S01]  /*7970*/  FADD.FTZ R40, R163, R40 ;  /* 0x00000028a3287221 */ /* 0x000fe20000010000 */
[----:B------:R-:W-:Y:S01]  /*7980*/  FADD.FTZ R39, R164, R39 ;  /* 0x00000027a4277221 */ /* 0x000fe20000010000 */
[----:B------:R-:W-:Y:S01]  /*7990*/  FFMA.FTZ R29, R166, R60, R29 ;  /* 0x0000003ca61d7223 */ /* 0x000fe2000001001d */
[----:B------:R-:W-:Y:S01]  /*79a0*/  FADD.FTZ R38, R165, R38 ;  /* 0x00000026a5267221 */ /* 0x000fe20000010000 */
[----:B------:R-:W-:Y:S01]  /*79b0*/  FFMA.FTZ R30, R167, R63, R30 ;  /* 0x0000003fa71e7223 */ /* 0x000fe2000001001e */
[----:B------:R-:W-:Y:S01]  /*79c0*/  FADD.FTZ R36, R201, R36 ;  /* 0x00000024c9247221 */ /* 0x000fe20000010000 */
[----:B------:R-:W-:Y:S01]  /*79d0*/  FFMA.FTZ R31, R152, R62, R31 ;  /* 0x0000003e981f7223 */ /* 0x000fe2000001001f */
[----:B------:R-:W-:Y:S01]  /*79e0*/  FFMA.FTZ R32, R153, R65, R32 ;  /* 0x0000004199207223 */ /* 0x000fe20000010020 */
[----:B0-----:R-:W-:Y:S01]  /*79f0*/  @!P0 FADD.FTZ R7, R7, R14 ;  /* 0x0000000e07078221 */ /* 0x001fe20000010000 */
[----:B-1----:R-:W-:-:S04]  /*7a00*/  @!P0 FADD.FTZ R6, R6, R5 ;  /* 0x0000000506068221 */ /* 0x002fc80000010000 */
[----:B------:R-:W0:Y:S01]  /*7a10*/  SHFL.DOWN PT, R14, R7, 0x10, 0x1f ;  /* 0x0a001f00070e7f89 */ /* 0x000e2200000e0000 */
[----:B------:R-:W-:-:S03]  /*7a20*/  ISETP.NE.AND P0, PT, R128, RZ, PT ;  /* 0x000000ff8000720c */ /* 0x000fc60003f05270 */
[----:B------:R-:W1:Y:S10]  /*7a30*/  SHFL.DOWN PT, R5, R6, 0x10, 0x1f ;  /* 0x0a001f0006057f89 */ /* 0x000e7400000e0000 */
[----:B------:R-:W-:-:S04]  /*7a40*/  @!P0 SHF.R.U32.HI R3, RZ, 0x2, R148 ;  /* 0x00000002ff038819 */ /* 0x000fc80000011694 */
[----:B------:R-:W-:Y:S01]  /*7a50*/  @!P0 LOP3.LUT R15, R3, 0xf8, RZ, 0xc0, !PT ;  /* 0x000000f8030f8812 */ /* 0x000fe200078ec0ff */
[----:B------:R-:W-:-:S04]  /*7a60*/  FMUL.FTZ R3, R151, R170 ;  /* 0x000000aa97037220 */ /* 0x000fc80000410000 */
[----:B------:R-:W-:Y:S01]  /*7a70*/  FMUL.FTZ R214, R214, R3 ;  /* 0x00000003d6d67220 */ /* 0x000fe20000410000 */
[----:B0-----:R-:W-:Y:S01]  /*7a80*/  FADD.FTZ R4, R7, R14 ;  /* 0x0000000e07047221 */ /* 0x001fe20000010000 */
[C---:B------:R-:W-:Y:S01]  /*7a90*/  FMUL.FTZ R14, R151.reuse, R171 ;  /* 0x000000ab970e7220 */ /* 0x040fe20000410000 */
[----:B------:R-:W-:Y:S01]  /*7aa0*/  FMUL.FTZ R151, R151, R172 ;  /* 0x000000ac97977220 */ /* 0x000fe20000410000 */
[----:B------:R-:W-:Y:S01]  /*7ab0*/  FFMA.FTZ R214, R93, R167, R214 ;  /* 0x000000a75dd67223 */ /* 0x000fe200000100d6 */
[----:B-1----:R-:W-:Y:S01]  /*7ac0*/  FADD.FTZ R5, R6, R5 ;  /* 0x0000000506057221 */ /* 0x002fe20000010000 */
[----:B------:R-:W-:Y:S01]  /*7ad0*/  FMUL.FTZ R14, R229, R14 ;  /* 0x0000000ee50e7220 */ /* 0x000fe20000410000 */
[----:B------:R-:W-:Y:S01]  /*7ae0*/  FMUL.FTZ R151, R2, R151 ;  /* 0x0000009702977220 */ /* 0x000fe20000410000 */
[----:B------:R-:W-:Y:S02]  /*7af0*/  FADD.FTZ R35, R214, R35 ;  /* 0x00000023d6237221 */ /* 0x000fe40000010000 */
[----:B------:R0:W-:Y:S01]  /*7b00*/  @!P0 STS.64 [R15+UR24+0x2118], R4 ;  /* 0x002118040f008988 */ /* 0x0001e20008000a18 */
[----:B------:R-:W-:Y:S01]  /*7b10*/  FFMA.FTZ R3, R95, R152, R14 ;  /* 0x000000985f037223 */ /* 0x000fe2000001000e */
[----:B------:R-:W-:-:S03]  /*7b20*/  FFMA.FTZ R2, R94, R153, R151 ;  /* 0x000000995e027223 */ /* 0x000fc60000010097 */
[----:B------:R-:W-:Y:S01]  /*7b30*/  FADD.FTZ R34, R3, R34 ;  /* 0x0000002203227221 */ /* 0x000fe20000010000 */
        /* <DEDUP_REMOVED lines=10> */
[----:B------:R-:W4:Y:S04]  /*7be0*/  @P2 LDS R14, [R151+0x3a50] ;  /* 0x003a5000970e2984 */ /* 0x000f280000000800 */
[----:B0-----:R-:W0:Y:S01]  /*7bf0*/  @P2 LDS R15, [R151+0x3650] ;  /* 0x00365000970f2984 */ /* 0x001e220000000800 */
[----:B-1----:R-:W-:Y:S01]  /*7c00*/  FADD.FTZ R3, R3, R6 ;  /* 0x0000000603037221 */ /* 0x002fe20000010000 */
[----:B------:R-:W-:-:S03]  /*7c10*/  FADD.FTZ R2, R2, R7 ;  /* 0x0000000702027221 */ /* 0x000fc60000010000 */
[----:B----4-:R-:W-:Y:S01]  /*7c20*/  @P2 FADD.FTZ R3, R3, R14 ;  /* 0x0000000e03032221 */ /* 0x010fe20000010000 */
[----:B0-----:R-:W-:-:S04]  /*7c30*/  @P2 FADD.FTZ R2, R2, R15 ;  /* 0x0000000f02022221 */ /* 0x001fc80000010000 */
[----:B------:R1:W-:Y:S04]  /*7c40*/  STS [R151+0x3a50], R3 ;  /* 0x003a500397007388 */ /* 0x0003e80000000800 */
[----:B------:R1:W-:Y:S02]  /*7c50*/  STS [R151+0x3650], R2 ;  /* 0x0036500297007388 */ /* 0x0003e40000000800 */
.L_x_4337:
[----:B------:R-:W-:Y:S05]  /*7c60*/  BSYNC.RECONVERGENT B0 ;  /* 0x0000000000007941 */ /* 0x000fea0003800200 */
.L_x_4336:
[----:B------:R-:W-:-:S04]  /*7c70*/  IADD3 R17, PT, PT, R17, 0x1, RZ ;  /* 0x0000000111117810 */ /* 0x000fc80007ffe0ff */
[----:B------:R-:W-:-:S13]  /*7c80*/  ISETP.GE.AND P0, PT, R17, UR47, PT ;  /* 0x0000002f11007c0c */ /* 0x000fda000bf06270 */
[----:B------:R-:W-:Y:S05]  /*7c90*/  @!P0 BRA `(.L_x_4338) ;  /* 0xffffffc8008c8947 */ /* 0x000fea000383ffff */
.L_x_4293:
[----:B------:R-:W-:Y:S01]  /*7ca0*/  BAR.SYNC.DEFER_BLOCKING 0x0 ;  /* 0x0000000000007b1d */ /* 0x000fe20000010000 */
[----:B------:R-:W-:Y:S01]  /*7cb0*/  UIADD3 UR25, UPT, UPT, -UR30, UR25, URZ ;  /* 0x000000191e197290 */ /* 0x000fe2000fffe1ff */
[----:B-1----:R-:W-:Y:S01]  /*7cc0*/  SHF.L.U32 R2, R146, 0x2, RZ ;  /* 0x0000000292027819 */ /* 0x002fe200000006ff */
[----:B------:R-:W-:Y:S01]  /*7cd0*/  HFMA2 R0, -RZ, RZ, 0, 0 ;  /* 0x00000000ff007431 */ /* 0x000fe200000001ff */
[----:B0-----:R-:W-:Y:S02]  /*7ce0*/  CS2R R4, SRZ ;  /* 0x0000000000047805 */ /* 0x001fe4000001ff00 */
[----:B------:R-:W-:Y:S02]  /*7cf0*/  CS2R R6, SRZ ;  /* 0x0000000000067805 */ /* 0x000fe4000001ff00 */
[----:B------:R-:W-:Y:S02]  /*7d00*/  IADD3 R2, P3, PT, R2, UR18, RZ ;  /* 0x0000001202027c10 */ /* 0x000fe4000ff7e0ff */
[----:B------:R-:W-:-:S02]  /*7d10*/  CS2R R8, SRZ ;  /* 0x0000000000087805 */ /* 0x000fc4000001ff00 */
[----:B------:R-:W-:Y:S02]  /*7d20*/  ISETP.GE.AND P2, PT, R146, UR25, PT ;  /* 0x0000001992007c0c */ /* 0x000fe4000bf46270 */
[----:B------:R-:W-:Y:S02]  /*7d30*/  CS2R R10, SRZ ;  /* 0x00000000000a7805 */ /* 0x000fe4000001ff00 */
[----:B------:R-:W-:Y:S02]  /*7d40*/  ISETP.GE.AND P1, PT, R143, UR25, PT ;  /* 0x000000198f007c0c */ /* 0x000fe4000bf26270 */
[----:B------:R-:W-:Y:S02]  /*7d50*/  CS2R R12, SRZ ;  /* 0x00000000000c7805 */ /* 0x000fe4000001ff00 */
[----:B------:R-:W-:Y:S02]  /*7d60*/  IADD3.X R3, PT, PT, RZ, UR19, RZ, P3, !PT ;  /* 0x00000013ff037c10 */ /* 0x000fe40009ffe4ff */
[----:B------:R-:W-:-:S02]  /*7d70*/  CS2R R14, SRZ ;  /* 0x00000000000e7805 */ /* 0x000fc4000001ff00 */
[----:B------:R-:W-:Y:S01]  /*7d80*/  ISETP.GE.AND P0, PT, R142, UR25, PT ;  /* 0x000000198e007c0c */ /* 0x000fe2000bf06270 */
[----:B------:R-:W-:Y:S01]  /*7d90*/  HFMA2 R44, -RZ, RZ, 0, 0 ;  /* 0x00000000ff2c7431 */ /* 0x000fe200000001ff */
[----:B------:R-:W-:Y:S01]  /*7da0*/  ISETP.GE.AND P4, PT, R141, UR25, PT ;  /* 0x000000198d007c0c */ /* 0x000fe2000bf86270 */
[----:B------:R-:W0:Y:S01]  /*7db0*/  LDCU.64 UR34, c[0x0][0x4f8] ;  /* 0x00009f00ff2277ac */ /* 0x000e220008000a00 */
[----:B------:R-:W-:Y:S02]  /*7dc0*/  ISETP.GE.AND P6, PT, R140, UR25, PT ;  /* 0x000000198c007c0c */ /* 0x000fe4000bfc6270 */
[----:B------:R-:W-:Y:S01]  /*7dd0*/  ISETP.GE.AND P5, PT, R139, UR25, PT ;  /* 0x000000198b007c0c */ /* 0x000fe2000bfa6270 */
[----:B------:R-:W1:Y:S01]  /*7de0*/  LDCU.64 UR36, c[0x0][0x500] ;  /* 0x0000a000ff2477ac */ /* 0x000e620008000a00 */
[----:B------:R-:W-:Y:S01]  /*7df0*/  ISETP.GE.AND P3, PT, R138, UR25, PT ;  /* 0x000000198a007c0c */ /* 0x000fe2000bf66270 */
[----:B------:R-:W4:Y:S01]  /*7e00*/  @!P2 LDG.E R0, desc[UR26][R2.64] ;  /* 0x0000001a0200a981 */ /* 0x000f22000c1e1900 */
[----:B------:R-:W-:-:S03]  /*7e10*/  ISETP.GE.AND P2, PT, R137, UR25, PT ;  /* 0x0000001989007c0c */ /* 0x000fc6000bf46270 */
[----:B------:R-:W5:Y:S01]  /*7e20*/  @!P1 LDG.E R5, desc[UR26][R2.64+0x80] ;  /* 0x0000801a02059981 */ /* 0x000f62000c1e1900 */
[----:B------:R-:W-:-:S03]  /*7e30*/  ISETP.GE.AND P1, PT, R136, UR25, PT ;  /* 0x0000001988007c0c */ /* 0x000fc6000bf26270 */
[----:B------:R-:W2:Y:S01]  /*7e40*/  @!P0 LDG.E R4, desc[UR26][R2.64+0x100] ;  /* 0x0001001a02048981 */ /* 0x000ea2000c1e1900 */
        /* <DEDUP_REMOVED lines=19> */
[----:B------:R-:W3:Y:S04]  /*7f80*/  @!P3 LDG.E R17, desc[UR26][R2.64+0x680] ;  /* 0x0006801a0211b981 */ /* 0x000ee8000c1e1900 */
[----:B------:R-:W3:Y:S04]  /*7f90*/  @!P2 LDG.E R44, desc[UR26][R2.64+0x700] ;  /* 0x0007001a022ca981 */ /* 0x000ee8000c1e1900 */
[----:B------:R-:W3:Y:S01]  /*7fa0*/  @!P1 LDG.E R37, desc[UR26][R2.64+0x780] ;  /* 0x0007801a02259981 */ /* 0x000ee2000c1e1900 */
[----:B------:R-:W-:-:S04]  /*7fb0*/  USHF.R.S32.HI UR31, URZ, 0x1f, UR30 ;  /* 0x0000001fff1f7899 */ /* 0x000fc8000801141e */
[----:B0-----:R-:W-:Y:S01]  /*7fc0*/  UIMAD.WIDE.U32 UR28, UR32, UR34, UR30 ;  /* 0x00000022201c72a5 */ /* 0x001fe2000f8e001e */
        /* <DEDUP_REMOVED lines=18> */
[----:B------:R-:W2:Y:S04]  /*80f0*/  LDS R2, [R110+0x4] ;  /* 0x000004006e027984 */ /* 0x000ea80000000800 */
[----:B------:R-:W3:Y:S04]  /*8100*/  LDS R3, [R109+0x8] ;  /* 0x000008006d037984 */ /* 0x000ee80000000800 */
[----:B------:R-:W-:Y:S04]  /*8110*/  LDS R7, [R102+0x24] ;  /* 0x0000240066077984 */ /* 0x000fe80000000800 */
[----:B------:R-:W-:Y:S04]  /*8120*/  LDS R4, [R105+0x18] ;  /* 0x0000180069047984 */ /* 0x000fe80000000800 */
[----:B------:R-:W-:Y:S04]  /*8130*/  LDS R5, [R104+0x1c] ;  /* 0x00001c0068057984 */ /* 0x000fe80000000800 */
[----:B------:R-:W-:Y:S01]  /*8140*/  LDS R6, [R103+0x20] ;  /* 0x0000200067067984 */ /* 0x000fe20000000800 */
[----:B0-----:R-:W-:-:S03]  /*8150*/  FADD.FTZ R8, R0, UR6 ;  /* 0x0000000600087e21 */ /* 0x001fc60008010000 */
[----:B------:R-:W0:Y:S01]  /*8160*/  LDS R0, [R108+0xc] ;  /* 0x00000c006c007984 */ /* 0x000e220000000800 */
[----:B--2---:R-:W-:Y:S01]  /*8170*/  FADD.FTZ R10, R2, UR6 ;  /* 0x00000006020a7e21 */ /* 0x004fe20008010000 */
[----:B------:R-:W-:Y:S02]  /*8180*/  FSETP.GTU.FTZ.AND P0, PT, R8, 20, PT ;  /* 0x41a000000800780b */ /* 0x000fe40003f1c000 */
[----:B------:R-:W2:Y:S02]  /*8190*/  LDS R2, [R107+0x10] ;  /* 0x000010006b027984 */ /* 0x000ea40000000800 */
[----:B------:R-:W-:Y:S01]  /*81a0*/  FSETP.GTU.FTZ.AND P1, PT, R10, 20, PT ;  /* 0x41a000000a00780b */ /* 0x000fe20003f3c000 */
[----:B---3--:R-:W-:Y:S02]  /*81b0*/  FADD.FTZ R12, R3, UR6 ;  /* 0x00000006030c7e21 */ /* 0x008fe40008010000 */
[----:B------:R-:W3:Y:S06]  /*81c0*/  LDS R3, [R106+0x14] ;  /* 0x000014006a037984 */ /* 0x000eec0000000800 */
[----:B------:R-:W-:Y:S01]  /*81d0*/  @!P0 FMUL.FTZ R8, R8, -1.4426950216293334961 ;  /* 0xbfb8aa3b08088820 */ /* 0x000fe20000410000 */
[----:B------:R-:W-:-:S03]  /*81e0*/  FSETP.GTU.FTZ.AND P2, PT, R12, 20, PT ;  /* 0x41a000000c00780b */ /* 0x000fc60003f5c000 */
[----:B------:R-:W-:Y:S02]  /*81f0*/  @!P1 FMUL.FTZ R10, R10, -1.4426950216293334961 ;  /* 0xbfb8aa3b0a0a9820 */ /* 0x000fe40000410000 */
[----:B------:R-:W4:Y:S04]  /*8200*/  @!P0 MUFU.EX2 R8, R8 ;  /* 0x0000000800088308 */ /* 0x000f280000000800 */
[----:B------:R-:W5:Y:S04]  /*8210*/  @!P1 MUFU.EX2 R10, R10 ;  /* 0x0000000a000a9308 */ /* 0x000f680000000800 */
[----:B------:R-:W-:Y:S01]  /*8220*/  @!P2 FMUL.FTZ R12, R12, -1.4426950216293334961 ;  /* 0xbfb8aa3b0c0ca820 */ /* 0x000fe20000410000 */
[----:B----4-:R-:W-:-:S05]  /*8230*/  @!P0 FADD.FTZ R9, R8, 1 ;  /* 0x3f80000008098421 */ /* 0x010fca0000010000 */
[----:B------:R-:W4:Y:S01]  /*8240*/  @!P2 MUFU.EX2 R12, R12 ;  /* 0x0000000c000ca308 */ /* 0x000f220000000800 */
[----:B-----5:R-:W-:-:S03]  /*8250*/  @!P1 FADD.FTZ R11, R10, 1 ;  /* 0x3f8000000a0b9421 */ /* 0x020fc60000010000 */
[----:B------:R-:W5:Y:S01]  /*8260*/  @!P0 MUFU.RCP R14, R9 ;  /* 0x00000009000e8308 */ /* 0x000f620000001000 */
[----:B0-----:R-:W-:Y:S01]  /*8270*/  FADD.FTZ R0, R0, UR6 ;  /* 0x0000000600007e21 */ /* 0x001fe20008010000 */
[----:B--2---:R-:W-:-:S04]  /*8280*/  FADD.FTZ R2, R2, UR6 ;  /* 0x0000000602027e21 */ /* 0x004fc80008010000 */
[----:B------:R-:W-:Y:S02]  /*8290*/  FSETP.GTU.FTZ.AND P4, PT, R0, 20, PT ;  /* 0x41a000000000780b */ /* 0x000fe40003f9c000 */
[----:B------:R-:W0:Y:S01]  /*82a0*/  @!P1 MUFU.RCP R11, R11 ;  /* 0x0000000b000b9308 */ /* 0x000e220000001000 */
[----:B------:R-:W-:Y:S01]  /*82b0*/  FSETP.GTU.FTZ.AND P5, PT, R2, 20, PT ;  /* 0x41a000000200780b */ /* 0x000fe20003fbc000 */
[----:B------:R-:W-:Y:S01]  /*82c0*/  FADD.FTZ R7, R7, UR6 ;  /* 0x0000000607077e21 */ /* 0x000fe20008010000 */
[----:B----4-:R-:W-:Y:S01]  /*82d0*/  @!P2 FADD.FTZ R13, R12, 1 ;  /* 0x3f8000000c0da421 */ /* 0x010fe20000010000 */
[----:B---3--:R-:W-:Y:S01]  /*82e0*/  FADD.FTZ R10, R3, UR6 ;  /* 0x00000006030a7e21 */ /* 0x008fe20008010000 */
[----:B------:R-:W-:Y:S02]  /*82f0*/  FADD.FTZ R12, R4, UR6 ;  /* 0x00000006040c7e21 */ /* 0x000fe40008010000 */
[----:B------:R-:W-:Y:S01]  /*8300*/  FSETP.GTU.FTZ.AND P3, PT, R7, 20, PT ;  /* 0x41a000000700780b */ /* 0x000fe20003f7c000 */
[----:B------:R2:W3:Y:S01]  /*8310*/  @!P2 MUFU.RCP R8, R13 ;  /* 0x0000000d0008a308 */ /* 0x0004e20000001000 */
[----:B-----5:R-:W-:-:S02]  /*8320*/  @!P0 FMUL.FTZ R33, R33, R14 ;  /* 0x0000000e21218220 */ /* 0x020fc40000410000 */
[----:B------:R-:W-:Y:S01]  /*8330*/  @!P4 FMUL.FTZ R0, R0, -1.4426950216293334961 ;  /* 0xbfb8aa3b0000c820 */ /* 0x000fe20000410000 */
[----:B------:R-:W-:Y:S01]  /*8340*/  FADD.FTZ R14, R5, UR6 ;  /* 0x00000006050e7e21 */ /* 0x000fe20008010000 */
[----:B------:R-:W-:Y:S01]  /*8350*/  FSETP.GTU.FTZ.AND P6, PT, R10, 20, PT ;  /* 0x41a000000a00780b */ /* 0x000fe20003fdc000 */
[----:B------:R-:W-:Y:S01]  /*8360*/  @!P5 FMUL.FTZ R2, R2, -1.4426950216293334961 ;  /* 0xbfb8aa3b0202d820 */ /* 0x000fe20000410000 */
[----:B------:R-:W-:Y:S01]  /*8370*/  FSETP.GTU.FTZ.AND P0, PT, R12, 20, PT ;  /* 0x41a000000c00780b */ /* 0x000fe20003f1c000 */
[----:B------:R4:W5:Y:S01]  /*8380*/  @!P4 MUFU.EX2 R3, R0 ;  /* 0x000000000003c308 */ /* 0x0009620000000800 */
[----:B0-----:R-:W-:Y:S01]  /*8390*/  @!P1 FMUL.FTZ R34, R34, R11 ;  /* 0x0000000b22229220 */ /* 0x001fe20000410000 */
[----:B------:R-:W-:Y:S02]  /*83a0*/  FSETP.GTU.FTZ.AND P1, PT, R14, 20, PT ;  /* 0x41a000000e00780b */ /* 0x000fe40003f3c000 */
[----:B------:R-:W0:Y:S01]  /*83b0*/  @!P5 MUFU.EX2 R5, R2 ;  /* 0x000000020005d308 */ /* 0x000e220000000800 */
[----:B--2---:R-:W-:Y:S01]  /*83c0*/  @!P3 FMUL.FTZ R13, R7, -1.4426950216293334961 ;  /* 0xbfb8aa3b070db820 */ /* 0x004fe20000410000 */
[----:B----4-:R-:W2:Y:S01]  /*83d0*/  LDS R0, [R101+0x28] ;  /* 0x0000280065007984 */ /* 0x010ea20000000800 */
[----:B------:R-:W-:-:S04]  /*83e0*/  FADD.FTZ R15, R6, UR6 ;  /* 0x00000006060f7e21 */ /* 0x000fc80008010000 */
[----:B------:R-:W4:Y:S01]  /*83f0*/  @!P3 MUFU.EX2 R13, R13 ;  /* 0x0000000d000db308 */ /* 0x000f220000000800 */
[----:B------:R-:W-:Y:S01]  /*8400*/  @!P6 FMUL.FTZ R4, R10, -1.4426950216293334961 ;  /* 0xbfb8aa3b0a04e820 */ /* 0x000fe20000410000 */
[----:B------:R-:W-:Y:S01]  /*8410*/  @!P0 FMUL.FTZ R6, R12, -1.4426950216293334961 ;  /* 0xbfb8aa3b0c068820 */ /* 0x000fe20000410000 */
[----:B---3--:R-:W-:Y:S01]  /*8420*/  @!P2 FMUL.FTZ R35, R35, R8 ;  /* 0x000000082323a220 */ /* 0x008fe20000410000 */
[----:B------:R-:W-:Y:S01]  /*8430*/  FSETP.GTU.FTZ.AND P2, PT, R15, 20, PT ;  /* 0x41a000000f00780b */ /* 0x000fe20003f5c000 */
[----:B------:R-:W-:Y:S01]  /*8440*/  @!P1 FMUL.FTZ R11, R14, -1.4426950216293334961 ;  /* 0xbfb8aa3b0e0b9820 */ /* 0x000fe20000410000 */
[----:B------:R3:W-:Y:S01]  /*8450*/  @!P6 MUFU.EX2 R9, R4 ;  /* 0x000000040009e308 */ /* 0x0007e20000000800 */
[----:B-----5:R-:W-:Y:S01]  /*8460*/  @!P4 FADD.FTZ R7, R3, 1 ;  /* 0x3f8000000307c421 */ /* 0x020fe20000010000 */
[----:B0-----:R-:W-:Y:S01]  /*8470*/  @!P5 FADD.FTZ R8, R5, 1 ;  /* 0x3f8000000508d421 */ /* 0x001fe20000010000 */
[----:B------:R-:W-:Y:S01]  /*8480*/  LDS R2, [R100+0x2c] ;  /* 0x00002c0064027984 */ /* 0x000fe20000000800 */
[----:B------:R0:W-:Y:S03]  /*8490*/  @!P0 MUFU.EX2 R10, R6 ;  /* 0x00000006000a8308 */ /* 0x0001e60000000800 */
[----:B------:R-:W5:Y:S01]  /*84a0*/  LDS R3, [R99+0x30] ;  /* 0x0000300063037984 */ /* 0x000f620000000800 */
[----:B------:R-:W1:Y:S03]  /*84b0*/  @!P1 MUFU.EX2 R11, R11 ;  /* 0x0000000b000b9308 */ /* 0x000e660000000800 */
[----:B---3--:R-:W3:Y:S04]  /*84c0*/  LDS R4, [R98+0x34] ;  /* 0x0000340062047984 */ /* 0x008ee80000000800 */
[----:B------:R-:W3:Y:S04]  /*84d0*/  LDS R5, [R97+0x38] ;  /* 0x0000380061057984 */ /* 0x000ee80000000800 */
[----:B0-----:R-:W0:Y:S01]  /*84e0*/  LDS R6, [R96+0x3c] ;  /* 0x00003c0060067984 */ /* 0x001e220000000800 */
[----:B------:R-:W-:Y:S01]  /*84f0*/  BAR.SYNC.DEFER_BLOCKING 0x0 ;  /* 0x0000000000007b1d */ /* 0x000fe20000010000 */
[----:B----4-:R-:W-:Y:S01]  /*8500*/  @!P3 FADD.FTZ R13, R13, 1 ;  /* 0x3f8000000d0db421 */ /* 0x010fe20000010000 */
[----:B------:R-:W-:-:S04]  /*8510*/  @!P2 FMUL.FTZ R12, R15, -1.4426950216293334961 ;  /* 0xbfb8aa3b0f0ca820 */ /* 0x000fc80000410000 */
[----:B------:R-:W4:Y:S01]  /*8520*/  @!P4 MUFU.RCP R7, R7 ;  /* 0x000000070007c308 */ /* 0x000f220000001000 */
[----:B-1----:R-:W-:-:S07]  /*8530*/  @!P1 FADD.FTZ R11, R11, 1 ;  /* 0x3f8000000b0b9421 */ /* 0x002fce0000010000 */
[----:B------:R-:W-:Y:S08]  /*8540*/  @!P5 MUFU.RCP R15, R8 ;  /* 0x00000008000fd308 */ /* 0x000ff00000001000 */
[----:B------:R-:W1:Y:S01]  /*8550*/  @!P3 MUFU.RCP R8, R13 ;  /* 0x0000000d0008b308 */ /* 0x000e620000001000 */
[----:B------:R-:W-:Y:S01]  /*8560*/  @!P0 FADD.FTZ R10, R10, 1 ;  /* 0x3f8000000a0a8421 */ /* 0x000fe20000010000 */
[----:B--2---:R-:W-:Y:S01]  /*8570*/  FADD.FTZ R0, R0, UR6 ;  /* 0x0000000600007e21 */ /* 0x004fe20008010000 */
[----:B------:R-:W-:Y:S01]  /*8580*/  STS [R111], R32 ;  /* 0x000000206f007388 */ /* 0x000fe20000000800 */
[----:B------:R-:W-:-:S04]  /*8590*/  @!P6 FADD.FTZ R9, R9, 1 ;  /* 0x3f8000000909e421 */ /* 0x000fc80000010000 */
[----:B------:R2:W5:Y:S01]  /*85a0*/  @!P0 MUFU.RCP R17, R10 ;  /* 0x0000000a00118308 */ /* 0x0005620000001000 */
[----:B------:R-:W-:Y:S01]  /*85b0*/  STS [R110+0x4], R31 ;  /* 0x0000041f6e007388 */ /* 0x000fe20000000800 */
[----:B----4-:R-:W-:-:S06]  /*85c0*/  @!P4 FMUL.FTZ R36, R36, R7 ;  /* 0x000000072424c220 */ /* 0x010fcc0000410000 */
[----:B------:R-:W4:Y:S01]  /*85d0*/  @!P1 MUFU.RCP R11, R11 ;  /* 0x0000000b000b9308 */ /* 0x000f220000001000 */
[----:B------:R-:W-:Y:S01]  /*85e0*/  STS [R109+0x8], R30 ;  /* 0x0000081e6d007388 */ /* 0x000fe20000000800 */
[----:B------:R-:W-:Y:S01]  /*85f0*/  FSETP.GTU.FTZ.AND P4, PT, R0, 20, PT ;  /* 0x41a000000000780b */ /* 0x000fe20003f9c000 */
[----:B-1----:R-:W-:Y:S02]  /*8600*/  @!P3 FMUL.FTZ R45, R45, R8 ;  /* 0x000000082d2db220 */ /* 0x002fe40000410000 */
[----:B------:R-:W-:Y:S03]  /*8610*/  STS [R108+0xc], R29 ;  /* 0x00000c1d6c007388 */ /* 0x000fe60000000800 */
[----:B------:R-:W1:Y:S01]  /*8620*/  @!P2 MUFU.EX2 R12, R12 ;  /* 0x0000000c000ca308 */ /* 0x000e620000000800 */
[----:B------:R-:W-:Y:S01]  /*8630*/  STS [R107+0x10], R28 ;  /* 0x0000101c6b007388 */ /* 0x000fe20000000800 */
[----:B------:R-:W-:-:S02]  /*8640*/  ISETP.NE.AND P3, PT, R148, RZ, PT ;  /* 0x000000ff9400720c */ /* 0x000fc40003f65270 */
[----:B------:R3:W0:Y:S01]  /*8650*/  @!P6 MUFU.RCP R14, R9 ;  /* 0x00000009000ee308 */ /* 0x0006220000001000 */
[----:B------:R-:W-:Y:S04]  /*8660*/  STS [R106+0x14], R27 ;  /* 0x0000141b6a007388 */ /* 0x000fe80000000800 */
[----:B------:R-:W-:Y:S04]  /*8670*/  STS [R105+0x18], R26 ;  /* 0x0000181a69007388 */ /* 0x000fe80000000800 */
[----:B------:R-:W-:Y:S04]  /*8680*/  STS [R104+0x1c], R25 ;  /* 0x00001c1968007388 */ /* 0x000fe80000000800 */
[----:B------:R-:W-:Y:S04]  /*8690*/  STS [R103+0x20], R24 ;  /* 0x0000201867007388 */ /* 0x000fe80000000800 */
[----:B------:R-:W-:Y:S01]  /*86a0*/  STS [R102+0x24], R23 ;  /* 0x0000241766007388 */ /* 0x000fe20000000800 */
[----:B--2---:R-:W-:-:S03]  /*86b0*/  MOV R10, UR25 ;  /* 0x00000019000a7c02 */ /* 0x004fc60008000f00 */
[----:B------:R-:W-:Y:S01]  /*86c0*/  STS [R101+0x28], R22 ;  /* 0x0000281665007388 */ /* 0x000fe20000000800 */
[----:B-1----:R-:W-:-:S03]  /*86d0*/  @!P2 FADD.FTZ R12, R12, 1 ;  /* 0x3f8000000c0ca421 */ /* 0x002fc60000010000 */
[----:B------:R-:W-:Y:S04]  /*86e0*/  STS [R100+0x2c], R21 ;  /* 0x00002c1564007388 */ /* 0x000fe80000000800 */
[----:B------:R-:W-:Y:S01]  /*86f0*/  STS [R99+0x30], R20 ;  /* 0x0000301463007388 */ /* 0x000fe20000000800 */
[----:B------:R-:W-:-:S03]  /*8700*/  @!P5 FMUL.FTZ R38, R38, R15 ;  /* 0x0000000f2626d220 */ /* 0x000fc60000410000 */
[----:B------:R-:W-:Y:S01]  /*8710*/  STS [R98+0x34], R19 ;  /* 0x0000341362007388 */ /* 0x000fe20000000800 */
[----:B-----5:R-:W-:Y:S01]  /*8720*/  @!P0 FMUL.FTZ R40, R40, R17 ;  /* 0x0000001128288220 */ /* 0x020fe20000410000 */
[----:B----4-:R-:W-:Y:S02]  /*8730*/  @!P1 FMUL.FTZ R42, R42, R11 ;  /* 0x0000000b2a2a9220 */ /* 0x010fe40000410000 */
[----:B------:R-:W-:Y:S01]  /*8740*/  STS [R97+0x38], R18 ;  /* 0x0000381261007388 */ /* 0x000fe20000000800 */
[----:B------:R-:W-:-:S03]  /*8750*/  @!P4 FMUL.FTZ R0, R0, -1.4426950216293334961 ;  /* 0xbfb8aa3b0000c820 */ /* 0x000fc60000410000 */
[----:B------:R-:W-:Y:S01]  /*8760*/  STS [R96+0x3c], R16 ;  /* 0x00003c1060007388 */ /* 0x000fe20000000800 */
[----:B------:R-:W-:-:S03]  /*8770*/  NOP ;  /* 0x0000000000007918 */ /* 0x000fc60000000000 */
[----:B------:R-:W-:Y:S01]  /*8780*/  LDS R7, [R127] ;  /* 0x000000007f077984 */ /* 0x000fe20000000800 */
[----:B------:R-:W-:-:S03]  /*8790*/  FADD.FTZ R3, R3, UR6 ;  /* 0x0000000603037e21 */ /* 0x000fc60008010000 */
[----:B---3--:R-:W-:Y:S01]  /*87a0*/  LDS R9, [R126+0x80] ;  /* 0x000080007e097984 */ /* 0x008fe20000000800 */
[----:B------:R-:W1:Y:S03]  /*87b0*/  @!P2 MUFU.RCP R12, R12 ;  /* 0x0000000c000ca308 */ /* 0x000e660000001000 */
        /* <DEDUP_REMOVED lines=17> */
[----:B------:R-:W-:Y:S01]  /*88d0*/  FADD.FTZ R5, R5, UR6 ;  /* 0x0000000605057e21 */ /* 0x000fe20008010000 */
[----:B0-----:R-:W-:Y:S01]  /*88e0*/  @!P6 FMUL.FTZ R39, R39, R14 ;  /* 0x0000000e2727e220 */ /* 0x001fe20000410000 */
[----:B------:R-:W0:Y:S01]  /*88f0*/  @!P4 MUFU.EX2 R0, R0 ;  /* 0x000000000000c308 */ /* 0x000e220000000800 */
[----:B------:R-:W-:-:S02]  /*8900*/  FSETP.GTU.FTZ.AND P6, PT, R3, 20, PT ;  /* 0x41a000000300780b */ /* 0x000fc40003fdc000 */
[----:B------:R-:W-:Y:S02]  /*8910*/  FSETP.GTU.FTZ.AND P5, PT, R2, 20, PT ;  /* 0x41a000000200780b */ /* 0x000fe40003fbc000 */
[----:B------:R-:W-:Y:S02]  /*8920*/  FSETP.GTU.FTZ.AND P0, PT, R4, 20, PT ;  /* 0x41a000000400780b */ /* 0x000fe40003f1c000 */
[----:B------:R-:W-:Y:S01]  /*8930*/  FSETP.GTU.FTZ.AND P1, PT, R5, 20, PT ;  /* 0x41a000000500780b */ /* 0x000fe20003f3c000 */
[----:B------:R-:W-:Y:S01]  /*8940*/  FADD.FTZ R6, R6, UR6 ;  /* 0x0000000606067e21 */ /* 0x000fe20008010000 */
[----:B-1----:R-:W-:-:S05]  /*8950*/  @!P2 FMUL.FTZ R43, R43, R12 ;  /* 0x0000000c2b2ba220 */ /* 0x002fca0000410000 */
[----:B------:R-:W-:Y:S01]  /*8960*/  @!P6 FMUL.FTZ R3, R3, -1.4426950216293334961 ;  /* 0xbfb8aa3b0303e820 */ /* 0x000fe20000410000 */
[----:B0-----:R-:W-:Y:S01]  /*8970*/  @!P4 FADD.FTZ R0, R0, 1 ;  /* 0x3f8000000000c421 */ /* 0x001fe20000010000 */
[----:B------:R-:W-:Y:S01]  /*8980*/  @!P5 FMUL.FTZ R2, R2, -1.4426950216293334961 ;  /* 0xbfb8aa3b0202d820 */ /* 0x000fe20000410000 */
[----:B------:R-:W-:Y:S01]  /*8990*/  FSETP.GTU.FTZ.AND P2, PT, R6, 20, PT ;  /* 0x41a000000600780b */ /* 0x000fe20003f5c000 */
[----:B------:R-:W-:Y:S02]  /*89a0*/  @!P0 FMUL.FTZ R4, R4, -1.4426950216293334961 ;  /* 0xbfb8aa3b04048820 */ /* 0x000fe40000410000 */
[----:B------:R-:W-:Y:S01]  /*89b0*/  @!P1 FMUL.FTZ R5, R5, -1.4426950216293334961 ;  /* 0xbfb8aa3b05059820 */ /* 0x000fe20000410000 */
[----:B------:R0:W1:Y:S01]  /*89c0*/  @!P4 MUFU.RCP R55, R0 ;  /* 0x000000000037c308 */ /* 0x0000620000001000 */
[----:B------:R-:W-:Y:S07]  /*89d0*/  BAR.SYNC.DEFER_BLOCKING 0x0 ;  /* 0x0000000000007b1d */ /* 0x000fee0000010000 */
[----:B------:R-:W2:Y:S04]  /*89e0*/  @!P6 MUFU.EX2 R3, R3 ;  /* 0x000000030003e308 */ /* 0x000ea80000000800 */
[----:B------:R-:W3:Y:S04]  /*89f0*/  @!P5 MUFU.EX2 R2, R2 ;  /* 0x000000020002d308 */ /* 0x000ee80000000800 */
[----:B------:R-:W4:Y:S04]  /*8a00*/  @!P0 MUFU.EX2 R4, R4 ;  /* 0x0000000400048308 */ /* 0x000f280000000800 */
[----:B------:R-:W5:Y:S01]  /*8a10*/  @!P1 MUFU.EX2 R5, R5 ;  /* 0x0000000500059308 */ /* 0x000f620000000800 */
[----:B0-----:R-:W0:Y:S01]  /*8a20*/  LDS R0, [UR24+0x1080] ;  /* 0x00108018ff007984 */ /* 0x001e220008000800 */
[----:B------:R-:W-:Y:S01]  /*8a30*/  @!P2 FMUL.FTZ R6, R6, -1.4426950216293334961 ;  /* 0xbfb8aa3b0606a820 */ /* 0x000fe20000410000 */
[----:B--2---:R-:W-:Y:S01]  /*8a40*/  @!P6 FADD.FTZ R3, R3, 1 ;  /* 0x3f8000000303e421 */ /* 0x004fe20000010000 */
[----:B---3--:R-:W-:Y:S01]  /*8a50*/  @!P5 FADD.FTZ R2, R2, 1 ;  /* 0x3f8000000202d421 */ /* 0x008fe20000010000 */
[----:B----4-:R-:W-:-:S03]  /*8a60*/  @!P0 FADD.FTZ R4, R4, 1 ;  /* 0x3f80000004048421 */ /* 0x010fc60000010000 */
[----:B------:R-:W2:Y:S01]  /*8a70*/  @!P2 MUFU.EX2 R6, R6 ;  /* 0x000000060006a308 */ /* 0x000ea20000000800 */
[----:B-----5:R-:W-:-:S03]  /*8a80*/  @!P1 FADD.FTZ R5, R5, 1 ;  /* 0x3f80000005059421 */ /* 0x020fc60000010000 */
[----:B------:R-:W3:Y:S01]  /*8a90*/  @!P6 MUFU.RCP R3, R3 ;  /* 0x000000030003e308 */ /* 0x000ee20000001000 */
[----:B------:R-:W-:Y:S01]  /*8aa0*/  UIMAD UR29, UR32, UR35, UR29 ;  /* 0x00000023201d72a4 */ /* 0x000fe2000f8e021d */
[----:B------:R-:W4:Y:S06]  /*8ab0*/  LDCU.64 UR34, c[0x0][0x550] ;  /* 0x0000aa00ff2277ac */ /* 0x000f2c0008000a00 */
[----:B------:R-:W5:Y:S08]  /*8ac0*/  @!P5 MUFU.RCP R2, R2 ;  /* 0x000000020002d308 */ /* 0x000f700000001000 */
[----:B------:R3:W4:Y:S08]  /*8ad0*/  @!P0 MUFU.RCP R57, R4 ;  /* 0x0000000400398308 */ /* 0x0007300000001000 */
[----:B------:R-:W0:Y:S01]  /*8ae0*/  @!P1 MUFU.RCP R8, R5 ;  /* 0x0000000500089308 */ /* 0x000e220000001000 */
[----:B------:R-:W-:Y:S01]  /*8af0*/  UIMAD.WIDE.U32 UR28, UR7, UR36, UR28 ;  /* 0x00000024071c72a5 */ /* 0x000fe2000f8e001c */
[----:B--2---:R-:W-:Y:S01]  /*8b00*/  @!P2 FADD.FTZ R6, R6, 1 ;  /* 0x3f8000000606a421 */ /* 0x004fe20000010000 */
[----:B-1----:R-:W-:-:S02]  /*8b10*/  @!P4 FMUL.FTZ R46, R46, R55 ;  /* 0x000000372e2ec220 */ /* 0x002fc40000410000 */
[----:B------:R-:W-:Y:S02]  /*8b20*/  UIMAD UR25, UR7, UR37, UR29 ;  /* 0x00000025071972a4 */ /* 0x000fe4000f8e021d */
[----:B---3--:R-:W-:Y:S01]  /*8b30*/  IADD3 R4, P4, PT, R146, UR28, RZ ;  /* 0x0000001c92047c10 */ /* 0x008fe2000ff9e0ff */
[----:B------:R-:W1:Y:S01]  /*8b40*/  @!P2 MUFU.RCP R6, R6 ;  /* 0x000000060006a308 */ /* 0x000e620000001000 */
[----:B------:R-:W-:Y:S01]  /*8b50*/  @!P6 FMUL.FTZ R48, R48, R3 ;  /* 0x000000033030e220 */ /* 0x000fe20000410000 */
[----:B-----5:R-:W-:Y:S01]  /*8b60*/  @!P5 FMUL.FTZ R47, R47, R2 ;  /* 0x000000022f2fd220 */ /* 0x020fe20000410000 */
[----:B----4-:R-:W-:Y:S01]  /*8b70*/  @!P0 FMUL.FTZ R50, R50, R57 ;  /* 0x0000003932328220 */ /* 0x010fe20000410000 */
[----:B------:R-:W-:Y:S01]  /*8b80*/  IADD3.X R3, PT, PT, RZ, UR25, RZ, P4, !PT ;  /* 0x00000019ff037c10 */ /* 0x000fe2000a7fe4ff */
[----:B------:R-:W2:Y:S01]  /*8b90*/  LDCU.64 UR28, c[0x0][0x518] ;  /* 0x0000a300ff1c77ac */ /* 0x000ea20008000a00 */
[-C--:B0-----:R-:W-:Y:S02]  /*8ba0*/  ISETP.GE.AND P0, PT, R146, R0.reuse, PT ;  /* 0x000000009200720c */ /* 0x081fe40003f06270 */
[----:B------:R-:W-:Y:S01]  /*8bb0*/  ISETP.GE.AND P4, PT, R142, R0, PT ;  /* 0x000000008e00720c */ /* 0x000fe20003f86270 */
[----:B------:R-:W-:Y:S01]  /*8bc0*/  @!P1 FMUL.FTZ R51, R51, R8 ;  /* 0x0000000833339220 */ /* 0x000fe20000410000 */
[----:B------:R-:W-:-:S02]  /*8bd0*/  ISETP.GE.AND P1, PT, R143, R0, PT ;  /* 0x000000008f00720c */ /* 0x000fc40003f26270 */
[----:B------:R-:W-:Y:S02]  /*8be0*/  ISETP.GE.AND P5, PT, R141, R0, PT ;  /* 0x000000008d00720c */ /* 0x000fe40003fa6270 */
[----:B------:R-:W-:-:S04]  /*8bf0*/  LEA R2, P6, R4, UR34, 0x2 ;  /* 0x0000002204027c11 */ /* 0x000fc8000f8c10ff */
[----:B------:R-:W-:Y:S01]  /*8c00*/  LEA.HI.X R3, R4, UR35, R3, 0x2, P6 ;  /* 0x0000002304037c11 */ /* 0x000fe2000b0f1403 */
[----:B-1----:R-:W-:Y:S01]  /*8c10*/  @!P2 FMUL.FTZ R53, R53, R6 ;  /* 0x000000063535a220 */ /* 0x002fe20000410000 */
        /* <DEDUP_REMOVED lines=30> */
[----:B------:R3:W-:Y:S04]  /*8e00*/  STS [R111], R33 ;  /* 0x000000216f007388 */ /* 0x0007e80000000800 */
        /* <DEDUP_REMOVED lines=34> */
[----:B--2---:R-:W-:-:S05]  /*9030*/  UIMAD.WIDE.U32 UR30, UR32, UR28, UR30 ;  /* 0x0000001c201e72a5 */ /* 0x004fca000f8e001e */
[----:B------:R-:W2:Y:S01]  /*9040*/  LDS R0, [UR24+0x1080] ;  /* 0x00108018ff007984 */ /* 0x000ea20008000800 */
[----:B------:R-:W-:Y:S01]  /*9050*/  UIMAD UR25, UR32, UR29, UR31 ;  /* 0x0000001d201972a4 */ /* 0x000fe2000f8e021f */
[----:B------:R-:W5:Y:S01]  /*9060*/  LDCU.64 UR28, c[0x0][0x560] ;  /* 0x0000ac00ff1c77ac */ /* 0x000f620008000a00 */
[----:B------:R-:W-:Y:S02]  /*9070*/  UMOV UR24, UR30 ;  /* 0x0000001e00187c82 */ /* 0x000fe40008000000 */
[----:B0-----:R-:W-:-:S04]  /*9080*/  UIMAD.WIDE.U32 UR24, UR7, UR34, UR24 ;  /* 0x00000022071872a5 */ /* 0x001fc8000f8e0018 */
[----:B------:R-:W-:Y:S02]  /*9090*/  UIMAD UR25, UR7, UR35, UR25 ;  /* 0x00000023071972a4 */ /* 0x000fe4000f8e0219 */
[----:B-1----:R-:W-:Y:S01]  /*90a0*/  IADD3 R3, P0, PT, R146, UR24, RZ ;  /* 0x0000001892037c10 */ /* 0x002fe2000ff1e0ff */
[----:B---3--:R-:W-:-:S03]  /*90b0*/  FADD.FTZ R33, R33, R150 ;  /* 0x0000009621217221 */ /* 0x008fc60000010000 */
[----:B------:R-:W-:Y:S01]  /*90c0*/  IADD3.X R4, PT, PT, RZ, UR25, RZ, P0, !PT ;  /* 0x00000019ff047c10 */ /* 0x000fe200087fe4ff */
[----:B----4-:R-:W-:Y:S01]  /*90d0*/  FADD.FTZ R34, R33, R34 ;  /* 0x0000002221227221 */ /* 0x010fe20000010000 */
[----:B-----5:R-:W-:-:S03]  /*90e0*/  LEA R2, P2, R3, UR28, 0x2 ;  /* 0x0000001c03027c11 */ /* 0x020fc6000f8410ff */
[----:B------:R-:W-:Y:S01]  /*90f0*/  FADD.FTZ R35, R34, R35 ;  /* 0x0000002322237221 */ /* 0x000fe20000010000 */
[----:B------:R-:W-:Y:S02]  /*9100*/  LEA.HI.X R3, R3, UR29, R4, 0x2, P2 ;  /* 0x0000001d03037c11 */ /* 0x000fe400090f1404 */
        /* <DEDUP_REMOVED lines=30> */
[----:B------:R-:W-:Y:S01]  /*92f0*/  FADD.FTZ R42, R42, R43 ;  /* 0x0000002b2a2a7221 */ /* 0x000fe20000010000 */
[----:B------:R-:W-:-:S03]  /*9300*/  UIADD3 UR22, UP0, UPT, UR22, -0x1000, URZ ;  /* 0xfffff00016167890 */ /* 0x000fc6000ff1e0ff */
[----:B------:R-:W-:Y:S01]  /*9310*/  FADD.FTZ R45, R42, R45 ;  /* 0x0000002d2a2d7221 */ /* 0x000fe20000010000 */
[----:B------:R0:W-:Y:S03]  /*9320*/  @!P0 STG.E desc[UR26][R2.64+0x480], R13 ;  /* 0x0004800d02008986 */ /* 0x0001e6000c10191a */
[----:B------:R-:W-:Y:S01]  /*9330*/  FADD.FTZ R46, R45, R46 ;  /* 0x0000002e2d2e7221 */ /* 0x000fe20000010000 */
[----:B------:R0:W-:Y:S01]  /*9340*/  @!P1 STG.E desc[UR26][R2.64+0x500], R117 ;  /* 0x0005007502009986 */ /* 0x0001e2000c10191a */
[----:B------:R-:W-:-:S03]  /*9350*/  UIADD3.X UR23, UPT, UPT, UR23, -0x1, URZ, UP0, !UPT ;  /* 0xffffffff17177890 */ /* 0x000fc600087fe4ff */
[----:B------:R0:W-:Y:S04]  /*9360*/  @!P2 STG.E desc[UR26][R2.64+0x580], R15 ;  /* 0x0005800f0200a986 */ /* 0x0001e8000c10191a */
[----:B------:R0:W-:Y:S04]  /*9370*/  @!P3 STG.E desc[UR26][R2.64+0x600], R115 ;  /* 0x000600730200b986 */ /* 0x0001e8000c10191a */
[----:B------:R0:W-:Y:S04]  /*9380*/  @!P4 STG.E desc[UR26][R2.64+0x680], R17 ;  /* 0x000680110200c986 */ /* 0x0001e8000c10191a */
[----:B------:R0:W-:Y:S04]  /*9390*/  @!P5 STG.E desc[UR26][R2.64+0x700], R113 ;  /* 0x000700710200d986 */ /* 0x0001e8000c10191a */
[----:B------:R0:W-:Y:S01]  /*93a0*/  @!P6 STG.E desc[UR26][R2.64+0x780], R19 ;  /* 0x000780130200e986 */ /* 0x0001e2000c10191a */
[----:B------:R-:W-:Y:S01]  /*93b0*/  FADD.FTZ R47, R46, R47 ;  /* 0x0000002f2e2f7221 */ /* 0x000fe20000010000 */
[----:B------:R-:W-:-:S03]  /*93c0*/  UIADD3 UR18, UP0, UPT, UR18, -0x1000, URZ ;  /* 0xfffff00012127890 */ /* 0x000fc6000ff1e0ff */
[----:B------:R-:W-:Y:S01]  /*93d0*/  FADD.FTZ R47, R47, R48 ;  /* 0x000000302f2f7221 */ /* 0x000fe20000010000 */
[----:B------:R-:W-:Y:S02]  /*93e0*/  UIADD3.X UR19, UPT, UPT, UR19, -0x1, URZ, UP0, !UPT ;  /* 0xffffffff13137890 */ /* 0x000fe400087fe4ff */
[----:B------:R-:W-:Y:S01]  /*93f0*/  UISETP.GT.AND UP0, UPT, UR14, 0x1, UPT ;  /* 0x000000010e00788c */ /* 0x000fe2000bf04270 */
[----:B------:R-:W-:Y:S01]  /*9400*/  FADD.FTZ R50, R47, R50 ;  /* 0x000000322f327221 */ /* 0x000fe20000010000 */
[----:B------:R-:W-:-:S03]  /*9410*/  UIADD3 UR24, UPT, UPT, UR14, -0x1, URZ ;  /* 0xffffffff0e187890 */ /* 0x000fc6000fffe0ff */
[----:B------:R-:W-:Y:S01]  /*9420*/  FADD.FTZ R50, R50, R51 ;  /* 0x0000003332327221 */ /* 0x000fe20000010000 */
[----:B------:R-:W-:Y:S02]  /*9430*/  UIADD3 UR16, UP1, UPT, UR16, -0x1000, URZ ;  /* 0xfffff00010107890 */ /* 0x000fe4000ff3e0ff */
[----:B------:R-:W-:Y:S01]  /*9440*/  UIADD3 UR20, UP2, UPT, UR20, -0x1000, URZ ;  /* 0xfffff00014147890 */ /* 0x000fe2000ff5e0ff */
[----:B------:R-:W-:Y:S01]  /*9450*/  FADD.FTZ R150, R50, R53 ;  /* 0x0000003532967221 */ /* 0x000fe20000010000 */
[----:B------:R-:W-:Y:S02]  /*9460*/  UIADD3.X UR17, UPT, UPT, UR17, -0x1, URZ, UP1, !UPT ;  /* 0xffffffff11117890 */ /* 0x000fe40008ffe4ff */
[----:B------:R-:W-:Y:S01]  /*9470*/  UIADD3.X UR21, UPT, UPT, UR21, -0x1, URZ, UP2, !UPT ;  /* 0xffffffff15157890 */ /* 0x000fe200097fe4ff */
[----:B------:R-:W-:Y:S01]  /*9480*/  UMOV UR14, UR24 ;  /* 0x00000018000e7c82 */ /* 0x000fe20008000000 */
[----:B0-----:R-:W-:Y:S10]  /*9490*/  BRA.U UP0, `(.L_x_4339) ;  /* 0xffffff7500647547 */ /* 0x001ff4000b83ffff */
.L_x_4260:
[----:B------:R-:W0:Y:S01]  /*94a0*/  LDCU.64 UR8, c[0x0][0x548] ;  /* 0x0000a900ff0877ac */ /* 0x000e220008000a00 */
[----:B------:R-:W1:Y:S01]  /*94b0*/  S2R R11, SR_TID.X ;  /* 0x00000000000b7919 */ /* 0x000e620000002100 */
        /* <DEDUP_REMOVED lines=35> */
[----:B------:R-:W-:-:S04]  /*96f0*/  IMAD.U32 R2, RZ, RZ, UR4 ;  /* 0x00000004ff027e24 */ /* 0x000fc8000f8e00ff */
[----:B0-----:R-:W-:Y:S01]  /*9700*/  MOV R3, UR5 ;  /* 0x0000000500037c02 */ /* 0x001fe20008000f00 */
[----:B--2---:R-:W-:-:S05]  /*9710*/  FADD.FTZ R5, R4, R5 ;  /* 0x0000000504057221 */ /* 0x004fca0000010000 */
[----:B------:R2:W-:Y:S02]  /*9720*/  REDG.E.ADD.F32.FTZ.RN.STRONG.GPU desc[UR26][R2.64], R5 ;  /* 0x00000005020079a6 */ /* 0x0005e4000c12f31a */
.L_x_4341:
[----:B------:R-:W-:Y:S05]  /*9730*/  BSYNC.RECONVERGENT B0 ;  /* 0x0000000000007941 */ /* 0x000fea0003800200 */
.L_x_4340:
[----:B------:R-:W-:Y:S01]  /*9740*/  UISETP.NE.U32.AND UP0, UPT, UR10, URZ, UPT ;  /* 0x000000ff0a00728c */ /* 0x000fe2000bf05070 */
[----:B-1----:R-:W-:-:S03]  /*9750*/  ISETP.GE.AND P0, PT, R11, UR22, PT ;  /* 0x000000160b007c0c */ /* 0x002fc6000bf06270 */
[----:B------:R-:W-:-:S09]  /*9760*/  UISETP.NE.AND.EX UP0, UPT, UR11, URZ, UPT, UP0 ;  /* 0x000000ff0b00728c */ /* 0x000fd2000bf05300 */
[----:B------:R-:W-:Y:S05]  /*9770*/  BRA.U !UP0, `(.L_x_4342) ;  /* 0x0000000108907547 */ /* 0x000fea000b800000 */
[----:B------:R-:W-:Y:S06]  /*9780*/  BAR.SYNC.DEFER_BLOCKING 0x0 ;  /* 0x0000000000007b1d */ /* 0x000fec0000010000 */
[----:B------:R-:W-:Y:S01]  /*9790*/  BSSY.RECONVERGENT B0, `(.L_x_4342) ;  /* 0x0000022000007945 */ /* 0x000fe20003800200 */
[----:B0-2---:R-:W0:Y:S01]  /*97a0*/  SHFL.DOWN P1, R3, R150, 0x1, 0x1f ;  /* 0x08201f0096037f89 */ /* 0x005e220000020000 */
        /* <DEDUP_REMOVED lines=32> */
.L_x_4343:
[----:B------:R-:W-:Y:S05]  /*99b0*/  BSYNC.RECONVERGENT B0 ;  /* 0x0000000000007941 */ /* 0x000fea0003800200 */
.L_x_4342:
[----:B------:R-:W-:Y:S05]  /*99c0*/  @P0 EXIT ;  /* 0x000000000000094d */ /* 0x000fea0003800000 */
[----:B------:R-:W3:Y:S01]  /*99d0*/  S2UR UR6, SR_CTAID.Y ;  /* 0x00000000000679c3 */ /* 0x000ee20000002600 */
[----:B------:R-:W4:Y:S01]  /*99e0*/  LDCU.64 UR10, c[0x0][0x4e8] ;  /* 0x00009d00ff0a77ac */ /* 0x000f220008000a00 */
[----:B------:R-:W-:Y:S01]  /*99f0*/  BSSY.RECONVERGENT B0, `(.L_x_4344) ;  /* 0x0000028000007945 */ /* 0x000fe20003800200 */
[----:B------:R-:W3:Y:S05]  /*9a00*/  LDCU.64 UR12, c[0x0][0x4a8] ;  /* 0x00009500ff0c77ac */ /* 0x000eea0008000a00 */
[----:B------:R-:W0:Y:S01]  /*9a10*/  S2UR UR14, SR_CgaCtaId ;  /* 0x00000000000e79c3 */ /* 0x000e220000008800 */
[----:B------:R-:W0:Y:S01]  /*9a20*/  LDCU UR15, c[0x0][0x360] ;  /* 0x00006c00ff0f77ac */ /* 0x000e220008000800 */
[----:B------:R-:W0:Y:S06]  /*9a30*/  LDCU.64 UR16, c[0x0][0x530] ;  /* 0x0000a600ff1077ac */ /* 0x000e2c0008000a00 */
[----:B------:R-:W1:Y:S01]  /*9a40*/  LDC.64 R16, c[0x0][0x4b0] ;  /* 0x00012c00ff107b82 */ /* 0x000e620000000a00 */
[----:B------:R-:W1:Y:S01]  /*9a50*/  LDCU.64 UR18, c[0x0][0x4f0] ;  /* 0x00009e00ff1277ac */ /* 0x000e620008000a00 */
[----:B----4-:R-:W-:Y:S01]  /*9a60*/  UIMAD.WIDE.U32 UR4, UR7, UR10, URZ ;  /* 0x0000000a070472a5 */ /* 0x010fe2000f8e00ff */
[----:B------:R-:W4:Y:S01]  /*9a70*/  LDCU.64 UR20, c[0x0][0x540] ;  /* 0x0000a800ff1477ac */ /* 0x000f220008000a00 */
[----:B---3--:R-:W-:-:S02]  /*9a80*/  UIMAD.WIDE.U32 UR8, UR6, UR12, URZ ;  /* 0x0000000c060872a5 */ /* 0x008fc4000f8e00ff */
[----:B------:R-:W-:Y:S02]  /*9a90*/  UIMAD UR10, UR7, UR11, UR5 ;  /* 0x0000000b070a72a4 */ /* 0x000fe4000f8e0205 */
[----:B------:R-:W-:-:S03]  /*9aa0*/  UIMAD UR7, UR6, UR13, UR9 ;  /* 0x0000000d060772a4 */ /* 0x000fc6000f8e0209 */
[----:B------:R-:W-:Y:S02]  /*9ab0*/  UMOV UR6, 0x400 ;  /* 0x0000040000067882 */ /* 0x000fe40000000000 */
[----:B0-----:R-:W-:-:S12]  /*9ac0*/  ULEA UR14, UR14, UR6, 0x18 ;  /* 0x000000060e0e7291 */ /* 0x001fd8000f8ec0ff */
.L_x_4345:
[----:B------:R-:W-:Y:S01]  /*9ad0*/  LEA R0, R11, UR14, 0x2 ;  /* 0x0000000e0b007c11 */ /* 0x000fe2000f8e10ff */
[----:B------:R-:W-:Y:S01]  /*9ae0*/  UMOV UR6, UR8 ;  /* 0x0000000800067c82 */ /* 0x000fe20008000000 */
[----:B-12---:R-:W-:Y:S02]  /*9af0*/  MOV R3, UR5 ;  /* 0x0000000500037c02 */ /* 0x006fe40008000f00 */
[----:B------:R-:W-:Y:S01]  /*9b00*/  SHF.R.S32.HI R3, RZ, 0x1f, R11 ;  /* 0x0000001fff037819 */ /* 0x000fe2000001140b */
[----:B0-----:R-:W0:Y:S01]  /*9b10*/  LDS R13, [R0+0x3650] ;  /* 0x00365000000d7984 */ /* 0x001e220000000800 */
[----:B------:R-:W-:Y:S02]  /*9b20*/  MOV R2, UR4 ;  /* 0x0000000400027c02 */ /* 0x000fe40008000f00 */
[----:B------:R-:W-:Y:S01]  /*9b30*/  MOV R7, UR10 ;  /* 0x0000000a00077c02 */ /* 0x000fe20008000f00 */
[----:B------:R-:W1:Y:S01]  /*9b40*/  LDS R15, [R0+0x3a50] ;  /* 0x003a5000000f7984 */ /* 0x000e620000000800 */
[C---:B------:R-:W-:Y:S01]  /*9b50*/  IMAD R4, R3.reuse, R16, RZ ;  /* 0x0000001003047224 */ /* 0x040fe200078e02ff */
[----:B------:R-:W-:Y:S01]  /*9b60*/  MOV R6, R2 ;  /* 0x0000000200067202 */ /* 0x000fe20000000f00 */
[----:B------:R-:W-:-:S02]  /*9b70*/  IMAD R8, R3, UR18, RZ ;  /* 0x0000001203087c24 */ /* 0x000fc4000f8e02ff */
        /* <DEDUP_REMOVED lines=10> */
[----:B----4-:R-:W-:-:S04]  /*9c20*/  LEA R8, P1, R6, UR20, 0x2 ;  /* 0x0000001406087c11 */ /* 0x010fc8000f8210ff */
[----:B------:R-:W-:Y:S01]  /*9c30*/  LEA.HI.X R9, R6, UR21, R3, 0x2, P1 ;  /* 0x0000001506097c11 */ /* 0x000fe200088f1403 */
[----:B0-----:R0:W-:Y:S04]  /*9c40*/  REDG.E.ADD.F32.FTZ.RN.STRONG.GPU desc[UR26][R4.64], R13 ;  /* 0x0000000d040079a6 */ /* 0x0011e8000c12f31a */
[----:B-1----:R0:W-:Y:S01]  /*9c50*/  REDG.E.ADD.F32.FTZ.RN.STRONG.GPU desc[UR26][R8.64], R15 ;  /* 0x0000000f080079a6 */ /* 0x0021e2000c12f31a */
[----:B------:R-:W-:Y:S05]  /*9c60*/  @!P0 BRA `(.L_x_4345) ;  /* 0xfffffffc00988947 */ /* 0x000fea000383ffff */
[----:B------:R-:W-:Y:S05]  /*9c70*/  BSYNC.RECONVERGENT B0 ;  /* 0x0000000000007941 */ /* 0x000fea0003800200 */
.L_x_4344:
[----:B------:R-:W-:Y:S05]  /*9c80*/  EXIT ;  /* 0x000000000000794d */ /* 0x000fea0003800000 */
.L_x_4298:
[----:B------:R-:W-:Y:S01]  /*9c90*/  MOV R227, R223 ;  /* 0x000000df00e37202 */ /* 0x000fe20000000f00 */
[----:B------:R-:W-:Y:S01]  /*9ca0*/  HFMA2 R229, -RZ, RZ, 0, 5.9604644775390625e-08 ;  /* 0x00000001ffe57431 */ /* 0x000fe200000001ff */
[----:B------:R-:W-:Y:S02]  /*9cb0*/  MOV R244, RZ ;  /* 0x000000ff00f47202 */ /* 0x000fe40000000f00 */
[----:B------:R-:W-:-:S07]  /*9cc0*/  MOV R240, 0xffffffff ;  /* 0xffffffff00f07802 */ /* 0x000fce0000000f00 */
[----:B0--3-5:R-:W-:Y:S05]  /*9cd0*/  WARPSYNC.COLLECTIVE R240, `(.L_x_4346) ;  /* 0x00000000f0087348 */ /* 0x029fea0003c00000 */
[----:B------:R1:W2:Y:S02]  /*9ce0*/  SHFL.UP P6, R5, R227, R229, R244 ;  /* 0x040000e5e3057389 */ /* 0x0002a400000c00f4 */
[----:B0123-5:R-:W-:Y:S05]  /*9cf0*/  ENDCOLLECTIVE ;  /* 0x000000000000791b */ /* 0x02ffea0003800000 */
.L_x_4346:
[----:B------:R-:W-:Y:S02]  /*9d00*/  MOV R227, R232 ;  /* 0x000000e800e37202 */ /* 0x000fe40000000f00 */
[----:B------:R-:W-:-:S07]  /*9d10*/  MOV R4, R5 ;  /* 0x0000000500047202 */ /* 0x000fce0000000f00 */
[----:B------:R-:W-:Y:S05]  /*9d20*/  WARPSYNC.COLLECTIVE R240, `(.L_x_4347) ;  /* 0x00000000f0087348 */ /* 0x000fea0003c00000 */
[----:B------:R0:W1:Y:S02]  /*9d30*/  SHFL.UP P6, R5, R227, R229, R244 ;  /* 0x040000e5e3057389 */ /* 0x00006400000c00f4 */
[----:B01----:R-:W-:Y:S05]  /*9d40*/  ENDCOLLECTIVE ;  /* 0x000000000000791b */ /* 0x003fea0003800000 */
.L_x_4347:
        /* <DEDUP_REMOVED lines=8> */
.L_x_4348:
[----:B------:R-:W-:Y:S02]  /*9dd0*/  MOV R227, R6 ;  /* 0x0000000600e37202 */ /* 0x000fe40000000f00 */
[----:B------:R-:W-:-:S07]  /*9de0*/  MOV R4, R5 ;  /* 0x0000000500047202 */ /* 0x000fce0000000f00 */
[----:B------:R-:W-:Y:S05]  /*9df0*/  WARPSYNC.COLLECTIVE R240, `(.L_x_4349) ;  /* 0x00000000f0087348 */ /* 0x000fea0003c00000 */
[----:B------:R0:W1:Y:S02]  /*9e00*/  SHFL.UP P6, R5, R227, R229, R244 ;  /* 0x040000e5e3057389 */ /* 0x00006400000c00f4 */
[----:B01----:R-:W-:Y:S05]  /*9e10*/  ENDCOLLECTIVE ;  /* 0x000000000000791b */ /* 0x003fea0003800000 */
.L_x_4349:
        /* <DEDUP_REMOVED lines=8> */
.L_x_4350:
[----:B------:R-:W-:Y:S02]  /*9ea0*/  MOV R227, R234 ;  /* 0x000000ea00e37202 */ /* 0x000fe40000000f00 */
[----:B------:R-:W-:-:S07]  /*9eb0*/  MOV R4, R5 ;  /* 0x0000000500047202 */ /* 0x000fce0000000f00 */
[----:B------:R-:W-:Y:S05]  /*9ec0*/  WARPSYNC.COLLECTIVE R240, `(.L_x_4351) ;  /* 0x00000000f0087348 */ /* 0x000fea0003c00000 */
[----:B------:R0:W1:Y:S02]  /*9ed0*/  SHFL.UP P6, R5, R227, R229, R244 ;  /* 0x040000e5e3057389 */ /* 0x00006400000c00f4 */
[----:B01----:R-:W-:Y:S05]  /*9ee0*/  ENDCOLLECTIVE ;  /* 0x000000000000791b */ /* 0x003fea0003800000 */
.L_x_4351:
        /* <DEDUP_REMOVED lines=8> */
.L_x_4352:
[----:B------:R-:W-:Y:S02]  /*9f70*/  MOV R227, R232 ;  /* 0x000000e800e37202 */ /* 0x000fe40000000f00 */
[----:B------:R-:W-:-:S07]  /*9f80*/  MOV R4, R5 ;  /* 0x0000000500047202 */ /* 0x000fce0000000f00 */
[----:B------:R-:W-:Y:S05]  /*9f90*/  WARPSYNC.COLLECTIVE R240, `(.L_x_4353) ;  /* 0x00000000f0087348 */ /* 0x000fea0003c00000 */
[----:B------:R0:W1:Y:S02]  /*9fa0*/  SHFL.UP P6, R5, R227, R229, R244 ;  /* 0x040000e5e3057389 */ /* 0x00006400000c00f4 */
[----:B01----:R-:W-:Y:S05]  /*9fb0*/  ENDCOLLECTIVE ;  /* 0x000000000000791b */ /* 0x003fea0003800000 */
.L_x_4353:
        /* <DEDUP_REMOVED lines=8> */
.L_x_4354:
[----:B------:R-:W-:Y:S02]  /*a040*/  MOV R227, R4 ;  /* 0x0000000400e37202 */ /* 0x000fe40000000f00 */
[----:B------:R-:W-:-:S07]  /*a050*/  MOV R6, R5 ;  /* 0x0000000500067202 */ /* 0x000fce0000000f00 */
[----:B------:R-:W-:Y:S05]  /*a060*/  WARPSYNC.COLLECTIVE R240, `(.L_x_4355) ;  /* 0x00000000f0087348 */ /* 0x000fea0003c00000 */
[----:B------:R0:W1:Y:S02]  /*a070*/  SHFL.UP P6, R5, R227, R229, R244 ;  /* 0x040000e5e3057389 */ /* 0x00006400000c00f4 */
[----:B01----:R-:W-:Y:S05]  /*a080*/  ENDCOLLECTIVE ;  /* 0x000000000000791b */ /* 0x003fea0003800000 */
.L_x_4355:
[----:B------:R-:W-:Y:S05]  /*a090*/  BRA `(.L_x_4356) ;  /* 0xffffffb800007947 */ /* 0x000fea000383ffff */
.L_x_4299:
[----:B------:R-:W-:Y:S01]  /*a0a0*/  HFMA2 R7, -RZ, RZ, 0, 1.847743988037109375e-06 ;  /* 0x0000001fff077431 */ /* 0x000fe200000001ff */
[----:B------:R-:W-:Y:S01]  /*a0b0*/  BSSY B0, `(.L_x_4357) ;  /* 0x0000007000007945 */ /* 0x000fe20003800000 */
[----:B------:R-:W-:Y:S01]  /*a0c0*/  MOV R233, R223 ;  /* 0x000000df00e97202 */ /* 0x000fe20000000f00 */
[----:B------:R-:W-:Y:S01]  /*a0d0*/  IMAD.MOV.U32 R6, RZ, RZ, 0x1f ;  /* 0x0000001fff067424 */ /* 0x000fe200078e00ff */
[----:B------:R-:W-:-:S07]  /*a0e0*/  MOV R240, 0xffffffff ;  /* 0xffffffff00f07802 */ /* 0x000fce0000000f00 */
[----:B0--3-5:R-:W-:Y:S05]  /*a0f0*/  WARPSYNC.COLLECTIVE R240, `(.L_x_4358) ;  /* 0x00000000f0087348 */ /* 0x029fea0003c00000 */
[----:B------:R1:W2:Y:S02]  /*a100*/  SHFL.IDX P2, R5, R233, R7, R6 ;  /* 0x00000007e9057389 */ /* 0x0002a40000040006 */
[----:B0123-5:R-:W-:Y:S05]  /*a110*/  ENDCOLLECTIVE ;  /* 0x000000000000791b */ /* 0x02ffea0003800000 */
.L_x_4358:
[----:B------:R-:W-:Y:S05]  /*a120*/  BSYNC B0 ;  /* 0x0000000000007941 */ /* 0x000fea0003800000 */
.L_x_4357:
[----:B------:R-:W-:Y:S05]  /*a130*/  BRA `(.L_x_4359) ;  /* 0xffffffb400f07947 */ /* 0x000fea000383ffff */
.L_x_4300:
[----:B------:R-:W-:Y:S01]  /*a140*/  HFMA2 R7, -RZ, RZ, 0, 1.847743988037109375e-06 ;  /* 0x0000001fff077431 */ /* 0x000fe200000001ff */
[----:B------:R-:W-:Y:S01]  /*a150*/  BSSY B0, `(.L_x_4360) ;  /* 0x0000007000007945 */ /* 0x000fe20003800000 */
[----:B------:R-:W-:Y:S02]  /*a160*/  MOV R233, R225 ;  /* 0x000000e100e97202 */ /* 0x000fe40000000f00 */
[----:B------:R-:W-:Y:S02]  /*a170*/  MOV R6, 0x1f ;  /* 0x0000001f00067802 */ /* 0x000fe40000000f00 */
[----:B------:R-:W-:-:S07]  /*a180*/  MOV R240, 0xffffffff ;  /* 0xffffffff00f07802 */ /* 0x000fce0000000f00 */
[----:B0--3-5:R-:W-:Y:S05]  /*a190*/  WARPSYNC.COLLECTIVE R240, `(.L_x_4361) ;  /* 0x00000000f0087348 */ /* 0x029fea0003c00000 */
[----:B------:R1:W2:Y:S02]  /*a1a0*/  SHFL.IDX P2, R5, R233, R7, R6 ;  /* 0x00000007e9057389 */ /* 0x0002a40000040006 */
[----:B0123-5:R-:W-:Y:S05]  /*a1b0*/  ENDCOLLECTIVE ;  /* 0x000000000000791b */ /* 0x02ffea0003800000 */
.L_x_4361:
[----:B------:R-:W-:Y:S05]  /*a1c0*/  BSYNC B0 ;  /* 0x0000000000007941 */ /* 0x000fea0003800000 */
.L_x_4360:
[----:B------:R-:W-:Y:S05]  /*a1d0*/  BRA `(.L_x_4362) ;  /* 0xffffffb400d07947 */ /* 0x000fea000383ffff */
.L_x_4301:
[----:B------:R-:W-:Y:S01]  /*a1e0*/  HFMA2 R229, -RZ, RZ, 0, 5.9604644775390625e-08 ;  /* 0x00000001ffe57431 */ /* 0x000fe200000001ff */
[----:B------:R-:W-:Y:S01]  /*a1f0*/  BSSY B0, `(.L_x_4363) ;  /* 0x0000007000007945 */ /* 0x000fe20003800000 */
[----:B------:R-:W-:Y:S02]  /*a200*/  MOV R227, R223 ;  /* 0x000000df00e37202 */ /* 0x000fe40000000f00 */
[----:B------:R-:W-:Y:S02]  /*a210*/  MOV R244, RZ ;  /* 0x000000ff00f47202 */ /* 0x000fe40000000f00 */
[----:B------:R-:W-:-:S07]  /*a220*/  MOV R240, 0xffffffff ;  /* 0xffffffff00f07802 */ /* 0x000fce0000000f00 */
[----:B0--3-5:R-:W-:Y:S05]  /*a230*/  WARPSYNC.COLLECTIVE R240, `(.L_x_4364) ;  /* 0x00000000f0087348 */ /* 0x029fea0003c00000 */
[----:B------:R1:W2:Y:S02]  /*a240*/  SHFL.UP P6, R5, R227, R229, R244 ;  /* 0x040000e5e3057389 */ /* 0x0002a400000c00f4 */
[----:B0123-5:R-:W-:Y:S05]  /*a250*/  ENDCOLLECTIVE ;  /* 0x000000000000791b */ /* 0x02ffea0003800000 */
.L_x_4364:
[----:B------:R-:W-:Y:S05]  /*a260*/  BSYNC B0 ;  /* 0x0000000000007941 */ /* 0x000fea0003800000 */
.L_x_4363:
        /* <DEDUP_REMOVED lines=11> */
.L_x_4365:
[----:B------:R-:W-:-:S07]  /*a320*/  MOV R232, R5 ;  /* 0x0000000500e87202 */ /* 0x000fce0000000f00 */
[----:B------:R-:W-:Y:S05]  /*a330*/  WARPSYNC.COLLECTIVE R240, `(.L_x_4366) ;  /* 0x00000000f0087348 */ /* 0x000fea0003c00000 */
[----:B------:R0:W1:Y:S02]  /*a340*/  SHFL.IDX P2, R5, R233, R7, R6 ;  /* 0x00000007e9057389 */ /* 0x0000640000040006 */
[----:B01----:R-:W-:Y:S05]  /*a350*/  ENDCOLLECTIVE ;  /* 0x000000000000791b */ /* 0x003fea0003800000 */
.L_x_4366:
[----:B------:R-:W-:Y:S02]  /*a360*/  MOV R233, R3 ;  /* 0x0000000300e97202 */ /* 0x000fe40000000f00 */
[----:B------:R-:W-:-:S07]  /*a370*/  MOV R4, R5 ;  /* 0x0000000500047202 */ /* 0x000fce0000000f00 */
[----:B------:R-:W-:Y:S05]  /*a380*/  WARPSYNC.COLLECTIVE R240, `(.L_x_4367) ;  /* 0x00000000f0087348 */ /* 0x000fea0003c00000 */
[----:B------:R0:W1:Y:S02]  /*a390*/  SHFL.IDX P2, R5, R233, R7, R6 ;  /* 0x00000007e9057389 */ /* 0x0000640000040006 */
[----:B01----:R-:W-:Y:S05]  /*a3a0*/  ENDCOLLECTIVE ;  /* 0x000000000000791b */ /* 0x003fea0003800000 */
.L_x_4367:
[----:B------:R-:W-:Y:S05]  /*a3b0*/  BRA `(.L_x_4368) ;  /* 0xffffffb400707947 */ /* 0x000fea000383ffff */
.L_x_4303:
[----:B------:R-:W-:Y:S01]  /*a3c0*/  MOV R239, R3 ;  /* 0x0000000300ef7202 */ /* 0x000fe20000000f00 */
[----:B------:R-:W-:Y:S01]  /*a3d0*/  HFMA2 R242, -RZ, RZ, 0, 5.9604644775390625e-08 ;  /* 0x00000001fff27431 */ /* 0x000fe200000001ff */
[----:B------:R-:W-:Y:S02]  /*a3e0*/  MOV R243, 0x1f ;  /* 0x0000001f00f37802 */ /* 0x000fe40000000f00 */
[----:B------:R-:W-:Y:S02]  /*a3f0*/  MOV R240, 0xffffffff ;  /* 0xffffffff00f07802 */ /* 0x000fe40000000f00 */
[----:B------:R-:W-:-:S07]  /*a400*/  MOV R4, R5 ;  /* 0x0000000500047202 */ /* 0x000fce0000000f00 */
[----:B-1----:R-:W-:Y:S05]  /*a410*/  WARPSYNC.COLLECTIVE R240, `(.L_x_4369) ;  /* 0x00000000f0087348 */ /* 0x002fea0003c00000 */
[----:B------:R0:W2:Y:S02]  /*a420*/  SHFL.DOWN P2, R238, R239, R242, R243 ;  /* 0x080000f2efee7389 */ /* 0x0000a400000400f3 */
[----:B012---:R-:W-:Y:S05]  /*a430*/  ENDCOLLECTIVE ;  /* 0x000000000000791b */ /* 0x007fea0003800000 */
.L_x_4369:
[----:B------:R-:W-:Y:S02]  /*a440*/  MOV R239, R5 ;  /* 0x0000000500ef7202 */ /* 0x000fe40000000f00 */
[----:B------:R-:W-:-:S07]  /*a450*/  MOV R6, R238 ;  /* 0x000000ee00067202 */ /* 0x000fce0000000f00 */
[----:B------:R-:W-:Y:S05]  /*a460*/  WARPSYNC.COLLECTIVE R240, `(.L_x_4370) ;  /* 0x00000000f0087348 */ /* 0x000fea0003c00000 */
[----:B------:R0:W1:Y:S02]  /*a470*/  SHFL.DOWN P2, R238, R239, R242, R243 ;  /* 0x080000f2efee7389 */ /* 0x00006400000400f3 */
[----:B01----:R-:W-:Y:S05]  /*a480*/  ENDCOLLECTIVE ;  /* 0x000000000000791b */ /* 0x003fea0003800000 */
.L_x_4370:
        /* <DEDUP_REMOVED lines=11> */
.L_x_4371:
[----:B------:R-:W-:Y:S02]  /*a540*/  MOV R239, R4 ;  /* 0x0000000400ef7202 */ /* 0x000fe40000000f00 */
[----:B------:R-:W-:-:S07]  /*a550*/  MOV R6, R238 ;  /* 0x000000ee00067202 */ /* 0x000fce0000000f00 */
[----:B------:R-:W-:Y:S05]  /*a560*/  WARPSYNC.COLLECTIVE R240, `(.L_x_4372) ;  /* 0x00000000f0087348 */ /* 0x000fea0003c00000 */
[----:B------:R0:W1:Y:S02]  /*a570*/  SHFL.DOWN P2, R238, R239, R242, R243 ;  /* 0x080000f2efee7389 */ /* 0x00006400000400f3 */
[----:B01----:R-:W-:Y:S05]  /*a580*/  ENDCOLLECTIVE ;  /* 0x000000000000791b */ /* 0x003fea0003800000 */
.L_x_4372:
[----:B------:R-:W-:Y:S01]  /*a590*/  @!P0 FMUL.FTZ R6, R3, R6 ;  /* 0x0000000603068220 */ /* 0x000fe20000410000 */
[----:B------:R-:W-:Y:S01]  /*a5a0*/  HFMA2 R242, -RZ, RZ, 0, 2.384185791015625e-07 ;  /* 0x00000004fff27431 */ /* 0x000fe200000001ff */
[----:B------:R-:W-:-:S05]  /*a5b0*/  MOV R7, R238 ;  /* 0x000000ee00077202 */ /* 0x000fca0000000f00 */
[----:B------:R-:W-:Y:S01]  /*a5c0*/  @!P0 FFMA.FTZ R7, R3, R7, R4 ;  /* 0x0000000703078223 */ /* 0x000fe20000010004 */
[----:B------:R-:W-:-:S03]  /*a5d0*/  @!P0 MOV R3, R6 ;  /* 0x0000000600038202 */ /* 0x000fc60000000f00 */
[----:B------:R-:W-:Y:S01]  /*a5e0*/  @!P0 IMAD.MOV.U32 R4, RZ, RZ, R7 ;  /* 0x000000ffff048224 */ /* 0x000fe200078e0007 */
[----:B------:R-:W-:Y:S01]  /*a5f0*/  MOV R239, R3 ;  /* 0x0000000300ef7202 */ /* 0x000fe20000000f00 */
[----:B------:R-:W-:Y:S01]  /*a600*/  HFMA2 R7, -RZ, RZ, 0, 0 ;  /* 0x00000000ff077431 */ /* 0x000fe200000001ff */
[----:B------:R-:W-:-:S13]  /*a610*/  ISETP.GT.U32.AND P0, PT, R189, 0x1b, PT ;  /* 0x0000001bbd00780c */ /* 0x000fda0003f04070 */
[----:B------:R-:W-:Y:S05]  /*a620*/  WARPSYNC.COLLECTIVE R240, `(.L_x_4373) ;  /* 0x00000000f0087348 */ /* 0x000fea0003c00000 */
[----:B------:R0:W1:Y:S02]  /*a630*/  SHFL.DOWN P2, R238, R239, R242, R243 ;  /* 0x080000f2efee7389 */ /* 0x00006400000400f3 */
[----:B01----:R-:W-:Y:S05]  /*a640*/  ENDCOLLECTIVE ;  /* 0x000000000000791b */ /* 0x003fea0003800000 */
.L_x_4373:
[----:B------:R-:W-:Y:S02]  /*a650*/  MOV R239, R4 ;  /* 0x0000000400ef7202 */ /* 0x000fe40000000f00 */
[----:B------:R-:W-:-:S07]  /*a660*/  MOV R6, R238 ;  /* 0x000000ee00067202 */ /* 0x000fce0000000f00 */
[----:B------:R-:W-:Y:S05]  /*a670*/  WARPSYNC.COLLECTIVE R240, `(.L_x_4374) ;  /* 0x00000000f0087348 */ /* 0x000fea0003c00000 */
[----:B------:R0:W1:Y:S02]  /*a680*/  SHFL.DOWN P2, R238, R239, R242, R243 ;  /* 0x080000f2efee7389 */ /* 0x00006400000400f3 */
[----:B01----:R-:W-:Y:S05]  /*a690*/  ENDCOLLECTIVE ;  /* 0x000000000000791b */ /* 0x003fea0003800000 */
.L_x_4374:
        /* <DEDUP_REMOVED lines=11> */
.L_x_4375:
[----:B------:R-:W-:Y:S02]  /*a750*/  MOV R239, R4 ;  /* 0x0000000400ef7202 */ /* 0x000fe40000000f00 */
[----:B------:R-:W-:-:S07]  /*a760*/  MOV R6, R238 ;  /* 0x000000ee00067202 */ /* 0x000fce0000000f00 */
[----:B------:R-:W-:Y:S05]  /*a770*/  WARPSYNC.COLLECTIVE R240, `(.L_x_4376) ;  /* 0x00000000f0087348 */ /* 0x000fea0003c00000 */
[----:B------:R0:W1:Y:S02]  /*a780*/  SHFL.DOWN P2, R238, R239, R242, R243 ;  /* 0x080000f2efee7389 */ /* 0x00006400000400f3 */
[----:B01----:R-:W-:Y:S05]  /*a790*/  ENDCOLLECTIVE ;  /* 0x000000000000791b */ /* 0x003fea0003800000 */
.L_x_4376:
        /* <DEDUP_REMOVED lines=11> */
.L_x_4377:
[----:B------:R-:W-:Y:S01]  /*a850*/  MOV R239, R4 ;  /* 0x0000000400ef7202 */ /* 0x000fe20000000f00 */
[----:B------:R-:W-:-:S07]  /*a860*/  IMAD.MOV.U32 R6, RZ, RZ, R238 ;  /* 0x000000ffff067224 */ /* 0x000fce00078e00ee */
[----:B------:R-:W-:Y:S05]  /*a870*/  WARPSYNC.COLLECTIVE R240, `(.L_x_4378) ;  /* 0x00000000f0087348 */ /* 0x000fea0003c00000 */
[----:B------:R0:W1:Y:S02]  /*a880*/  SHFL.DOWN P2, R238, R239, R242, R243 ;  /* 0x080000f2efee7389 */ /* 0x00006400000400f3 */
[----:B01----:R-:W-:Y:S05]  /*a890*/  ENDCOLLECTIVE ;  /* 0x000000000000791b */ /* 0x003fea0003800000 */
.L_x_4378:
[----:B------:R-:W-:Y:S01]  /*a8a0*/  @!P0 FMUL.FTZ R6, R3, R6 ;  /* 0x0000000603068220 */ /* 0x000fe20000410000 */
[----:B------:R-:W-:Y:S01]  /*a8b0*/  HFMA2 R242, -RZ, RZ, 0, 5.9604644775390625e-08 ;  /* 0x00000001fff27431 */ /* 0x000fe200000001ff */
        /* <DEDUP_REMOVED lines=10> */
.L_x_4379:
[----:B------:R-:W-:Y:S02]  /*a960*/  ISETP.NE.AND P0, PT, R148, 0x1f, PT ;  /* 0x0000001f9400780c */ /* 0x000fe40003f05270 */
[----:B------:R-:W-:Y:S02]  /*a970*/  MOV R233, R4 ;  /* 0x0000000400e97202 */ /* 0x000fe40000000f00 */
[----:B------:R-:W-:-:S09]  /*a980*/  MOV R230, R5 ;  /* 0x0000000500e67202 */ /* 0x000fd20000000f00 */
[----:B------:R-:W-:Y:S05]  /*a990*/  WARPSYNC.COLLECTIVE R240, `(.L_x_4380) ;  /* 0x00000000f0087348 */ /* 0x000fea0003c00000 */
[----:B------:R0:W1:Y:S02]  /*a9a0*/  SHFL.IDX P2, R5, R233, R7, R6 ;  /* 0x00000007e9057389 */ /* 0x0000640000040006 */
[----:B01----:R-:W-:Y:S05]  /*a9b0*/  ENDCOLLECTIVE ;  /* 0x000000000000791b */ /* 0x003fea0003800000 */
.L_x_4380:
[----:B------:R-:W-:Y:S05]  /*a9c0*/  WARPSYNC.COLLECTIVE R240, `(.L_x_4381) ;  /* 0x00000000f0087348 */ /* 0x000fea0003c00000 */
[----:B------:R0:W1:Y:S02]  /*a9d0*/  SHFL.DOWN P2, R238, R239, R242, R243 ;  /* 0x080000f2efee7389 */ /* 0x00006400000400f3 */
[----:B01----:R-:W-:Y:S05]  /*a9e0*/  ENDCOLLECTIVE ;  /* 0x000000000000791b */ /* 0x003fea0003800000 */
.L_x_4381:
        /* <DEDUP_REMOVED lines=8> */
.L_x_4382:
[----:B------:R-:W-:Y:S05]  /*aa70*/  WARPSYNC.COLLECTIVE R240, `(.L_x_4383) ;  /* 0x00000000f0087348 */ /* 0x000fea0003c00000 */
[----:B------:R0:W1:Y:S02]  /*aa80*/  SHFL.IDX P2, R5, R233, R7, R6 ;  /* 0x00000007e9057389 */ /* 0x0000640000040006 */
[----:B01----:R-:W-:Y:S05]  /*aa90*/  ENDCOLLECTIVE ;  /* 0x000000000000791b */ /* 0x003fea0003800000 */
.L_x_4383:
[----:B------:R-:W-:Y:S02]  /*aaa0*/  MOV R233, R15 ;  /* 0x0000000f00e97202 */ /* 0x000fe40000000f00 */
[----:B------:R-:W-:-:S07]  /*aab0*/  MOV R237, R5 ;  /* 0x0000000500ed7202 */ /* 0x000fce0000000f00 */
[----:B------:R-:W-:Y:S05]  /*aac0*/  WARPSYNC.COLLECTIVE R240, `(.L_x_4384) ;  /* 0x00000000f0087348 */ /* 0x000fea0003c00000 */
[----:B------:R0:W1:Y:S02]  /*aad0*/  SHFL.IDX P2, R5, R233, R7, R6 ;  /* 0x00000007e9057389 */ /* 0x0000640000040006 */
[----:B01----:R-:W-:Y:S05]  /*aae0*/  ENDCOLLECTIVE ;  /* 0x000000000000791b */ /* 0x003fea0003800000 */
.L_x_4384:
[----:B------:R-:W-:Y:S01]  /*aaf0*/  MOV R239, R5 ;  /* 0x0000000500ef7202 */ /* 0x000fe20000000f00 */
[----:B------:R-:W-:Y:S06]  /*ab00*/  BRA `(.L_x_4385) ;  /* 0xffffffb400807947 */ /* 0x000fec000383ffff */
.L_x_4386:
        /* <DEDUP_REMOVED lines=15> */
.L_x_10451:


//--------------------- .text._Z25selective_scan_bwd_kernelI32Selective_Scan_bwd_kernel_traitsILi64ELi16ELb0ELb1ELb0ELb1ELb1EffEEv12SSMParamsBwd --------------------------
	.section	.text._Z25selective_scan_bwd_kernelI32Selective_Scan_bwd_kernel_traitsILi64ELi16ELb0ELb1ELb0ELb1ELb1EffEEv12SSMParamsBwd,"ax",@progbits
	.align	128
        .global         _Z25selective_scan_bwd_kernelI32Selective_Scan_bwd_kernel_traitsILi64ELi16ELb0ELb1ELb0ELb1ELb1EffEEv12SSMParamsBwd
        .type           _Z25selective_scan_bwd_kernelI32Selective_Scan_bwd_kernel_traitsILi64ELi16ELb0ELb1ELb0ELb1ELb1EffEEv12SSMParamsBwd,@function
        .size           _Z25selective_scan_bwd_kernelI32Selective_Scan_bwd_kernel_traitsILi64ELi16ELb0ELb1ELb0ELb1ELb1EffEEv12SSMParamsBwd,(.L_x_10452 - _Z25selective_scan_bwd_kernelI32Selective_Scan_bwd_kernel_traitsILi64ELi16ELb0ELb1ELb0ELb1ELb1EffEEv12SSMParamsBwd)
        .other          _Z25selective_scan_bwd_kernelI32Selective_Scan_bwd_kernel_traitsILi64ELi16ELb0ELb1ELb0ELb1ELb1EffEEv12SSMParamsBwd,@"STO_CUDA_ENTRY STV_DEFAULT"
_Z25selective_scan_bwd_kernelI32Selective_Scan_bwd_kernel_traitsILi64ELi16ELb0ELb1ELb0ELb1ELb1EffEEv12SSMParamsBwd:
.text._Z25selective_scan_bwd_kernelI32Selective_Scan_bwd_kernel_traitsILi64ELi16ELb0ELb1ELb0ELb1ELb1EffEEv12SSMParamsBwd:
        /* <DEDUP_REMOVED lines=32> */
[----:B-1----:R-:W1:Y:S01]  /*0200*/  MUFU.RCP R0, R0 ;  /* 0x0000000000007308 */ /* 0x002e620000001000 */
[----:B------:R-:W2:Y:S04]  /*0210*/  LDCU.64 UR26, c[0x0][0x3b0] ;  /* 0x00007600ff1a77ac */ /* 0x000ea80008000a00 */
[----:B------:R-:W-:-:S05]  /*0220*/  MOV R3, UR5 ;  /* 0x0000000500037c02 */ /* 0x000fca0008000f00 */
[----:B------:R0:W5:Y:S01]  /*0230*/  @P0 LDG.E R147, desc[UR32][R2.64] ;  /* 0x0000002002930981 */ /* 0x000162000c1e1900 */
[----:B-1----:R-:W-:-:S04]  /*0240*/  IADD3 R6, PT, PT, R0, 0xffffffe, RZ ;  /* 0x0ffffffe00067810 */ /* 0x002fc80007ffe0ff */
[----:B------:R1:W3:Y:S02]  /*0250*/  F2I.FTZ.U32.TRUNC.NTZ R7, R6 ;  /* 0x0000000600077305 */ /* 0x0002e4000021f000 */
[----:B-1----:R-:W-:-:S04]  /*0260*/  MOV R6, RZ ;  /* 0x000000ff00067202 */ /* 0x002fc80000000f00 */
        /* <DEDUP_REMOVED lines=15> */
[----:B------:R-:W0:Y:S01]  /*0360*/  LDCU.128 UR4, c[0x0][0x460] ;  /* 0x00008c00ff0477ac */ /* 0x000e220008000c00 */
[----:B------:R-:W-:Y:S02]  /*0370*/  UIMAD UR15, UR34, UR17, UR15 ;  /* 0x00000011220f72a4 */ /* 0x000fe4000f8e020f */
[----:B------:R-:W-:Y:S02]  /*0380*/  UIMAD UR21, UR34, UR9, UR21 ;  /* 0x00000009221572a4 */ /* 0x000fe4000f8e0215 */
[----:B------:R-:W-:-:S04]  /*0390*/  UIMAD.WIDE.U32 UR8, UR12, UR18, UR14 ;  /* 0x000000120c0872a5 */ /* 0x000fc8000f8e000e */
[----:B------:R-:W-:-:S03]  /*03a0*/  UIMAD UR19, UR12, UR19, UR9 ;  /* 0x000000130c1372a4 */ /* 0x000fc6000f8e0209 */
[----:B------:R-:W-:Y:S01]  /*03b0*/  VOTEU.ANY UP1, P0 ;  /* 0x0000000000ff7886 */ /* 0x000fe20000020100 */
[----:B------:R-:W-:Y:S01]  /*03c0*/  ULEA UR9, UR29, 0xfffffc00, 0xa ;  /* 0xfffffc001d097891 */ /* 0x000fe2000f8e50ff */
[----:B------:R-:W-:Y:S01]  /*03d0*/  PLOP3.LUT P0, PT, PT, PT, UP1, 0x80, 0x8 ;  /* 0x000000000008781c */ /* 0x000fe20003f0f018 */
[----:B------:R-:W-:Y:S02]  /*03e0*/  UIMAD.WIDE.U32 UR14, UR12, UR10, UR20 ;  /* 0x0000000a0c0e72a5 */ /* 0x000fe4000f8e0014 */
[----:B------:R-:W-:Y:S02]  /*03f0*/  UIADD3 UR8, UP0, UPT, UR9, UR8, URZ ;  /* 0x0000000809087290 */ /* 0x000fe4000ff1e0ff */
[----:B------:R-:W-:Y:S02]  /*0400*/  USHF.R.S32.HI UR10, URZ, 0x1f, UR9 ;  /* 0x0000001fff0a7899 */ /* 0x000fe40008011409 */
[----:B----4-:R-:W-:Y:S02]  /*0410*/  UIMAD.WIDE.U32 UR16, UR34, UR22, URZ ;  /* 0x00000016221072a5 */ /* 0x010fe4000f8e00ff */
[----:B------:R-:W-:-:S02]  /*0420*/  UIMAD UR11, UR12, UR11, UR15 ;  /* 0x0000000b0c0b72a4 */ /* 0x000fc4000f8e020f */
[----:B------:R-:W-:Y:S02]  /*0430*/  UIADD3 UR14, UP3, UPT, UR9, UR14, URZ ;  /* 0x0000000e090e7290 */ /* 0x000fe4000ff7e0ff */
[----:B0-----:R-:W-:Y:S02]  /*0440*/  ULEA UR20, UP2, UR8, UR4, 0x2 ;  /* 0x0000000408147291 */ /* 0x001fe4000f8410ff */
[----:B------:R-:W-:Y:S02]  /*0450*/  UIADD3.X UR22, UPT, UPT, UR10, UR19, URZ, UP0, !UPT ;  /* 0x000000130a167290 */ /* 0x000fe400087fe4ff */
[----:B------:R-:W-:Y:S02]  /*0460*/  UIMAD UR17, UR34, UR23, UR17 ;  /* 0x00000017221172a4 */ /* 0x000fe4000f8e0211 */
[----:B------:R-:W-:Y:S02]  /*0470*/  ULEA UR23, UP4, UR14, UR6, 0x2 ;  /* 0x000000060e177291 */ /* 0x000fe4000f8810ff */
[----:B------:R-:W-:Y:S01]  /*0480*/  UIADD3.X UR28, UPT, UPT, UR10, UR11, URZ, UP3, !UPT ;  /* 0x0000000b0a1c7290 */ /* 0x000fe20009ffe4ff */
[----:B------:R-:W-:Y:S01]  /*0490*/  @!P0 IADD3 R0, PT, PT, R0, -R9, RZ ;  /* 0x8000000900008210 */ /* 0x000fe20007ffe0ff */
[----:B------:R-:W-:-:S02]  /*04a0*/  ULEA.HI.X UR22, UR8, UR5, UR22, 0x2, UP2 ;  /* 0x0000000508167291 */ /* 0x000fc400090f1416 */
[----:B------:R-:W-:Y:S02]  /*04b0*/  UIMAD.WIDE.U32 UR4, UR12, UR24, UR16 ;  /* 0x000000180c0472a5 */ /* 0x000fe4000f8e0010 */
[----:B--2---:R-:W-:Y:S02]  /*04c0*/  UISETP.NE.U32.AND UP0, UPT, UR36, URZ, UPT ;  /* 0x000000ff2400728c */ /* 0x004fe4000bf05070 */
[----:B------:R-:W-:Y:S01]  /*04d0*/  ULEA.HI.X UR28, UR14, UR7, UR28, 0x2, UP4 ;  /* 0x000000070e1c7291 */ /* 0x000fe2000a0f141c */
[----:B------:R-:W-:Y:S01]  /*04e0*/  ISETP.GE.U32.AND P0, PT, R0, R9, PT ;  /* 0x000000090000720c */ /* 0x000fe20003f06070 */
[----:B------:R-:W-:Y:S02]  /*04f0*/  UIMAD.WIDE.U32 UR6, UR34, UR26, URZ ;  /* 0x0000001a220672a5 */ /* 0x000fe4000f8e00ff */
[----:B------:R-:W-:Y:S02]  /*0500*/  UIMAD UR26, UR12, UR25, UR5 ;  /* 0x000000190c1a72a4 */ /* 0x000fe4000f8e0205 */
[----:B------:R-:W-:-:S02]  /*0510*/  UISETP.NE.AND.EX UP0, UPT, UR37, URZ, UPT, UP0 ;  /* 0x000000ff2500728c */ /* 0x000fc4000bf05300 */
[----:B------:R-:W-:Y:S02]  /*0520*/  ULOP3.LUT UR5, UR12, UR30, URZ, 0x3c, !UPT ;  /* 0x0000001e0c057292 */ /* 0x000fe4000f8e3cff */
[----:B------:R-:W-:Y:S02]  /*0530*/  @!UP1 UIADD3 UR13, UPT, UPT, UR13, 0x1, URZ ;  /* 0x000000010d0d9890 */ /* 0x000fe4000fffe0ff */
[----:B------:R-:W-:Y:S02]  /*0540*/  UISETP.GE.AND UP1, UPT, UR5, URZ, UPT ;  /* 0x000000ff0500728c */ /* 0x000fe4000bf26270 */
[----:B------:R-:W-:Y:S01]  /*0550*/  UISETP.NE.AND UP3, UPT, UR30, URZ, UPT ;  /* 0x000000ff1e00728c */ /* 0x000fe2000bf65270 */
[----:B------:R-:W-:Y:S01]  /*0560*/  VOTEU.ANY UP2, P0 ;  /* 0x0000000000ff7886 */ /* 0x000fe20000040100 */
[----:B------:R-:W0:Y:S03]  /*0570*/  LDCU.64 UR14, c[0x0][0x3c8] ;  /* 0x00007900ff0e77ac */ /* 0x000e260008000a00 */
[----:B------:R-:W1:Y:S01]  /*0580*/  @UP0 LDCU UR5, c[0x0][0x384] ;  /* 0x00007080ff0507ac */ /* 0x000e620008000800 */
[----:B------:R-:W-:Y:S01]  /*0590*/  @UP2 UIADD3 UR13, UPT, UPT, UR13, 0x1, URZ ;  /* 0x000000010d0d2890 */ /* 0x000fe2000fffe0ff */
[----:B------:R-:W2:Y:S01]  /*05a0*/  LDCU.64 UR16, c[0x0][0x528] ;  /* 0x0000a500ff1077ac */ /* 0x000ea20008000a00 */
[----:B------:R-:W3:Y:S02]  /*05b0*/  @UP0 LDCU UR11, c[0x0][0x38c] ;  /* 0x00007180ff0b07ac */ /* 0x000ee40008000800 */
[----:B------:R-:W-:-:S02]  /*05c0*/  @!UP1 UIADD3 UR13, UPT, UPT, -UR13, URZ, URZ ;  /* 0x000000ff0d0d9290 */ /* 0x000fc4000fffe1ff */
[----:B------:R-:W-:Y:S01]  /*05d0*/  @!UP3 ULOP3.LUT UR13, URZ, UR30, URZ, 0x33, !UPT ;  /* 0x0000001eff0db292 */ /* 0x000fe2000f8e33ff */
[----:B------:R-:W4:Y:S01]  /*05e0*/  @UP0 LDCU.64 UR30, c[0x0][0x480] ;  /* 0x00009000ff1e07ac */ /* 0x000f220008000a00 */
[----:B------:R-:W-:Y:S02]  /*05f0*/  UIMAD UR7, UR34, UR27, UR7 ;  /* 0x0000001b220772a4 */ /* 0x000fe4000f8e0207 */
[----:B-1----:R-:W-:Y:S02]  /*0600*/  @UP0 UIMAD UR5, UR34, UR5, UR12 ;  /* 0x00000005220502a4 */ /* 0x002fe4000f8e020c */
[----:B------:R-:W-:Y:S02]  /*0610*/  UIADD3 UR4, UP1, UPT, UR9, UR4, URZ ;  /* 0x0000000409047290 */ /* 0x000fe4000ff3e0ff */
[----:B0-----:R-:W-:Y:S02]  /*0620*/  UIMAD.WIDE.U32 UR6, UR13, UR14, UR6 ;  /* 0x0000000e0d0672a5 */ /* 0x001fe4000f8e0006 */
[----:B------:R-:W-:Y:S01]  /*0630*/  @UP0 UIMAD UR5, UR5, UR29, URZ ;  /* 0x0000001d050502a4 */ /* 0x000fe2000f8e02ff */
[----:B------:R-:W0:Y:S01]  /*0640*/  LDCU.64 UR18, c[0x0][0x448] ;  /* 0x00008900ff1277ac */ /* 0x000e220008000a00 */
[----:B------:R-:W-:-:S02]  /*0650*/  UIADD3.X UR26, UPT, UPT, UR10, UR26, URZ, UP1, !UPT ;  /* 0x0000001a0a1a7290 */ /* 0x000fc40008ffe4ff */
[----:B--2---:R-:W-:Y:S02]  /*0660*/  ULEA UR27, UP1, UR4, UR16, 0x2 ;  /* 0x00000010041b7291 */ /* 0x004fe4000f8210ff */
[----:B------:R-:W-:Y:S02]  /*0670*/  USHF.R.S32.HI UR8, URZ, 0x1f, UR13 ;  /* 0x0000001fff087899 */ /* 0x000fe4000801140d */
[----:B------:R-:W-:Y:S02]  /*0680*/  UIADD3 UR9, UP2, UPT, UR9, UR6, URZ ;  /* 0x0000000609097290 */ /* 0x000fe4000ff5e0ff */
[----:B---3--:R-:W-:Y:S02]  /*0690*/  @UP0 UIMAD UR6, UR5, UR11, URZ ;  /* 0x0000000b050602a4 */ /* 0x008fe4000f8e02ff */
[----:B------:R-:W-:Y:S02]  /*06a0*/  ULEA.HI.X UR26, UR4, UR17, UR26, 0x2, UP1 ;  /* 0x00000011041a7291 */ /* 0x000fe400088f141a */
[----:B------:R-:W-:Y:S01]  /*06b0*/  UIMAD UR8, UR8, UR14, URZ ;  /* 0x0000000e080872a4 */ /* 0x000fe2000f8e02ff */
[----:B------:R-:W-:Y:S01]  /*06c0*/  UMOV UR4, URZ ;  /* 0x000000ff00047c82 */ /* 0x000fe20008000000 */
[----:B------:R-:W-:Y:S01]  /*06d0*/  UMOV UR5, URZ ;  /* 0x000000ff00057c82 */ /* 0x000fe20008000000 */
[----:B----4-:R-:W-:-:S02]  /*06e0*/  @UP0 UIMAD.WIDE UR4, UR6, 0x8, UR30 ;  /* 0x00000008060408a5 */ /* 0x010fc4000f8e021e */
        /* <DEDUP_REMOVED lines=43> */
.L_x_4467:
[----:B0-----:R-:W0:Y:S01]  /*09a0*/  LDCU UR31, c[0x0][0x388] ;  /* 0x00007100ff1f77ac */ /* 0x001e220008000800 */
[----:B------:R-:W-:Y:S02]  /*09b0*/  SHF.L.U32 R4, R141, 0x2, RZ ;  /* 0x000000028d047819 */ /* 0x000fe400000006ff */
[----:B------:R-:W-:Y:S02]  /*09c0*/  CS2R R8, SRZ ;  /* 0x0000000000087805 */ /* 0x000fe4000001ff00 */
[----:B------:R-:W-:Y:S01]  /*09d0*/  CS2R R12, SRZ ;  /* 0x00000000000c7805 */ /* 0x000fe2000001ff00 */
[----:B------:R-:W-:Y:S01]  /*09e0*/  ULEA UR29, UR18, 0xfffffc00, 0xa ;  /* 0xfffffc00121d7891 */ /* 0x000fe2000f8e50ff */
[C---:B------:R-:W-:Y:S02]  /*09f0*/  IADD3 R6, P2, PT, R4.reuse, UR20, RZ ;  /* 0x0000001404067c10 */ /* 0x040fe4000ff5e0ff */
[----:B------:R-:W-:Y:S02]  /*0a00*/  CS2R R16, SRZ ;  /* 0x0000000000107805 */ /* 0x000fe4000001ff00 */
[----:B------:R-:W-:-:S02]  /*0a10*/  IADD3 R2, P1, PT, R4, UR23, RZ ;  /* 0x0000001704027c10 */ /* 0x000fc4000ff3e0ff */
[----:B------:R-:W-:Y:S02]  /*0a20*/  CS2R R10, SRZ ;  /* 0x00000000000a7805 */ /* 0x000fe4000001ff00 */
[----:B------:R-:W-:Y:S02]  /*0a30*/  IADD3 R4, P0, PT, R4, UR27, RZ ;  /* 0x0000001b04047c10 */ /* 0x000fe4000ff1e0ff */
[----:B------:R-:W-:Y:S02]  /*0a40*/  CS2R R14, SRZ ;  /* 0x00000000000e7805 */ /* 0x000fe4000001ff00 */
[----:B------:R-:W-:Y:S02]  /*0a50*/  IADD3.X R7, PT, PT, RZ, UR22, RZ, P2, !PT ;  /* 0x00000016ff077c10 */ /* 0x000fe400097fe4ff */
[----:B------:R-:W-:Y:S02]  /*0a60*/  CS2R R18, SRZ ;  /* 0x0000000000127805 */ /* 0x000fe4000001ff00 */
[----:B------:R-:W-:-:S02]  /*0a70*/  IADD3.X R5, PT, PT, RZ, UR26, RZ, P0, !PT ;  /* 0x0000001aff057c10 */ /* 0x000fc400087fe4ff */
[----:B------:R-:W-:Y:S02]  /*0a80*/  CS2R R20, SRZ ;  /* 0x0000000000147805 */ /* 0x000fe4000001ff00 */
[----:B------:R-:W-:Y:S01]  /*0a90*/  IADD3.X R3, PT, PT, RZ, UR28, RZ, P1, !PT ;  /* 0x0000001cff037c10 */ /* 0x000fe20008ffe4ff */
[----:B------:R-:W-:Y:S01]  /*0aa0*/  HFMA2 R23, -RZ, RZ, 0, 0 ;  /* 0x00000000ff177431 */ /* 0x000fe200000001ff */
        /* <DEDUP_REMOVED lines=52> */
[----:B0-----:R-:W-:-:S03]  /*0df0*/  ULEA UR30, UR6, UR30, 0x18 ;  /* 0x0000001e061e7291 */ /* 0x001fc6000f8ec0ff */
[----:B-1----:R-:W-:-:S04]  /*0e00*/  IADD3 R22, PT, PT, R22, R123, RZ ;  /* 0x0000007b16167210 */ /* 0x002fc80007ffe0ff */
[CC--:B------:R-:W-:Y:S02]  /*0e10*/  LEA.HI.SX32 R122, R22.reuse, R22.reuse, 0x1b ;  /* 0x00000016167a7211 */ /* 0x0c0fe400078fdaff */
[----:B------:R-:W-:Y:S02]  /*0e20*/  IADD3 R7, PT, PT, R22, 0x20, RZ ;  /* 0x0000002016077810 */ /* 0x000fe40007ffe0ff */
        /* <DEDUP_REMOVED lines=16> */
[----:B------:R-:W-:Y:S02]  /*0f30*/  LEA.HI.SX32 R31, R31, R22, 0x1b ;  /* 0x000000161f1f7211 */ /* 0x000fe400078fdaff */
[C---:B------:R-:W-:Y:S02]  /*0f40*/  IADD3 R27, PT, PT, R22.reuse, 0x120, RZ ;  /* 0x00000120161b7810 */ /* 0x040fe40007ffe0ff */
[C---:B------:R-:W-:Y:S02]  /*0f50*/  IADD3 R29, PT, PT, R22.reuse, 0x140, RZ ;  /* 0x00000140161d7810 */ /* 0x040fe40007ffe0ff */
[----:B------:R-:W-:Y:S02]  /*0f60*/  LEA R116, R7, UR30, 0x2 ;  /* 0x0000001e07747c11 */ /* 0x000fe4000f8e10ff */
[----:B------:R-:W-:Y:S02]  /*0f70*/  IADD3 R7, PT, PT, R22, 0x160, RZ ;  /* 0x0000016016077810 */ /* 0x000fe40007ffe0ff */
[----:B------:R-:W-:-:S02]  /*0f80*/  P2R R42, PR, RZ, 0x40 ;  /* 0x00000040ff2a7803 */ /* 0x000fc40000000000 */
[----:B------:R-:W-:Y:S02]  /*0f90*/  P2R R57, PR, RZ, 0x40 ;  /* 0x00000040ff397803 */ /* 0x000fe40000000000 */
[-C--:B------:R-:W-:Y:S02]  /*0fa0*/  LEA.HI.SX32 R25, R25, R22.reuse, 0x1b ;  /* 0x0000001619197211 */ /* 0x080fe400078fdaff */
[----:B------:R-:W-:Y:S02]  /*0fb0*/  ISETP.NE.AND P6, PT, R40, RZ, PT ;  /* 0x000000ff2800720c */ /* 0x000fe40003fc5270 */
[----:B------:R-:W-:Y:S02]  /*0fc0*/  LEA R117, R31, UR30, 0x2 ;  /* 0x0000001e1f757c11 */ /* 0x000fe4000f8e10ff */
[-C--:B------:R-:W-:Y:S02]  /*0fd0*/  LEA.HI.SX32 R27, R27, R22.reuse, 0x1b ;  /* 0x000000161b1b7211 */ /* 0x080fe400078fdaff */
[----:B------:R-:W-:-:S02]  /*0fe0*/  LEA.HI.SX32 R29, R29, R22, 0x1b ;  /* 0x000000161d1d7211 */ /* 0x000fc400078fdaff */
[----:B------:R-:W-:Y:S02]  /*0ff0*/  LEA.HI.SX32 R7, R7, R22, 0x1b ;  /* 0x0000001607077211 */ /* 0x000fe400078fdaff */
[----:B------:R-:W-:Y:S02]  /*1000*/  LEA R114, R25, UR30, 0x2 ;  /* 0x0000001e19727c11 */ /* 0x000fe4000f8e10ff */
[----:B------:R-:W-:Y:S02]  /*1010*/  P2R R56, PR, RZ, 0x40 ;  /* 0x00000040ff387803 */ /* 0x000fe40000000000 */
[----:B------:R-:W-:Y:S02]  /*1020*/  LEA R113, R27, UR30, 0x2 ;  /* 0x0000001e1b717c11 */ /* 0x000fe4000f8e10ff */
[----:B------:R-:W-:Y:S02]  /*1030*/  ISETP.NE.AND P6, PT, R38, RZ, PT ;  /* 0x000000ff2600720c */ /* 0x000fe40003fc5270 */
[----:B------:R-:W-:-:S02]  /*1040*/  LEA R112, R29, UR30, 0x2 ;  /* 0x0000001e1d707c11 */ /* 0x000fc4000f8e10ff */
[----:B------:R-:W-:Y:S02]  /*1050*/  IADD3 R25, PT, PT, R22, 0x1e0, RZ ;  /* 0x000001e016197810 */ /* 0x000fe40007ffe0ff */
[----:B------:R-:W-:Y:S02]  /*1060*/  LEA R111, R7, UR30, 0x2 ;  /* 0x0000001e076f7c11 */ /* 0x000fe4000f8e10ff */
[----:B------:R-:W-:Y:S02]  /*1070*/  P2R R55, PR, RZ, 0x40 ;  /* 0x00000040ff377803 */ /* 0x000fe40000000000 */
[----:B------:R-:W-:Y:S02]  /*1080*/  LEA.HI.SX32 R25, R25, R22, 0x1b ;  /* 0x0000001619197211 */ /* 0x000fe400078fdaff */
[----:B------:R-:W-:Y:S02]  /*1090*/  ISETP.NE.AND P6, PT, R36, RZ, PT ;  /* 0x000000ff2400720c */ /* 0x000fe40003fc5270 */
[----:B------:R-:W-:-:S02]  /*10a0*/  LEA R107, R25, UR30, 0x2 ;  /* 0x0000001e196b7c11 */ /* 0x000fc4000f8e10ff */
        /* <DEDUP_REMOVED lines=108> */
[----:B------:R-:W-:-:S04]  /*1770*/  MOV R39, RZ ;  /* 0x000000ff00277202 */ /* 0x000fc80000000f00 */
[----:B------:R-:W2:Y:S01]  /*1780*/  @!P6 LDG.E R37, desc[UR32][R2.64] ;  /* 0x000000200225e981 */ /* 0x000ea2000c1e1900 */
[----:B------:R-:W-:-:S13]  /*1790*/  ISETP.NE.AND P6, PT, R46, RZ, PT ;  /* 0x000000ff2e00720c */ /* 0x000fda0003fc5270 */
[----:B------:R-:W3:Y:S01]  /*17a0*/  @!P6 LDG.E R0, desc[UR32][R2.64+0x80] ;  /* 0x000080200200e981 */ /* 0x000ee2000c1e1900 */
[----:B------:R-:W-:Y:S01]  /*17b0*/  ISETP.NE.AND P6, PT, R48, RZ, PT ;  /* 0x000000ff3000720c */ /* 0x000fe20003fc5270 */
[----:B------:R-:W-:-:S12]  /*17c0*/  IMAD.MOV.U32 R6, RZ, RZ, RZ ;  /* 0x000000ffff067224 */ /* 0x000fd800078e00ff */
        /* <DEDUP_REMOVED lines=32> */
[----:B------:R1:W4:Y:S01]  /*19d0*/  @!P4 LDG.E R18, desc[UR32][R2.64+0x780] ;  /* 0x000780200212c981 */ /* 0x000322000c1e1900 */
        /* <DEDUP_REMOVED lines=16> */
[----:B0-----:R-:W-:Y:S02]  /*1ae0*/  P2R R20, PR, RZ, 0x40 ;  /* 0x00000040ff147803 */ /* 0x001fe40000000000 */
[----:B------:R-:W-:Y:S01]  /*1af0*/  ISETP.NE.AND P6, PT, R32, RZ, PT ;  /* 0x000000ff2000720c */ /* 0x000fe20003fc5270 */
[----:B------:R-:W-:Y:S02]  /*1b00*/  HFMA2 R21, -RZ, RZ, 0, 0 ;  /* 0x00000000ff157431 */ /* 0x000fe400000001ff */
[----:B------:R-:W-:Y:S01]  /*1b10*/  HFMA2 R23, -RZ, RZ, 0, 0 ;  /* 0x00000000ff177431 */ /* 0x000fe200000001ff */
[----:B-1----:R-:W-:Y:S01]  /*1b20*/  MOV R2, RZ ;  /* 0x000000ff00027202 */ /* 0x002fe20000000f00 */
[----:B------:R-:W-:Y:S01]  /*1b30*/  HFMA2 R25, -RZ, RZ, 0, 0 ;  /* 0x00000000ff197431 */ /* 0x000fe200000001ff */
        /* <DEDUP_REMOVED lines=32> */
[----:B------:R-:W4:Y:S01]  /*1d40*/  LDS R59, [R91+0x3c] ;  /* 0x00003c005b3b7984 */ /* 0x000f220000000800 */
[----:B------:R-:W-:Y:S01]  /*1d50*/  BAR.SYNC.DEFER_BLOCKING 0x0 ;  /* 0x0000000000007b1d */ /* 0x000fe20000010000 */
[----:B0-----:R-:W-:-:S05]  /*1d60*/  MOV R0, RZ ;  /* 0x000000ff00007202 */ /* 0x001fca0000000f00 */
[----:B------:R-:W4:Y:S01]  /*1d70*/  @!P6 LDG.E R21, desc[UR32][R4.64] ;  /* 0x000000200415e981 */ /* 0x000f22000c1e1900 */
[----:B------:R-:W-:-:S13]  /*1d80*/  ISETP.NE.AND P6, PT, R20, RZ, PT ;  /* 0x000000ff1400720c */ /* 0x000fda0003fc5270 */
[----:B------:R-:W4:Y:S01]  /*1d90*/  @!P6 LDG.E R0, desc[UR32][R4.64+0x80] ;  /* 0x000080200400e981 */ /* 0x000f22000c1e1900 */
[----:B------:R-:W-:-:S13]  /*1da0*/  ISETP.NE.AND P6, PT, R22, RZ, PT ;  /* 0x000000ff1600720c */ /* 0x000fda0003fc5270 */
[----:B------:R-:W4:Y:S01]  /*1db0*/  @!P6 LDG.E R23, desc[UR32][R4.64+0x100] ;  /* 0x000100200417e981 */ /* 0x000f22000c1e1900 */
[----:B------:R-:W-:-:S13]  /*1dc0*/  ISETP.NE.AND P6, PT, R46, RZ, PT ;  /* 0x000000ff2e00720c */ /* 0x000fda0003fc5270 */
[----:B------:R-:W4:Y:S01]  /*1dd0*/  @!P6 LDG.E R2, desc[UR32][R4.64+0x180] ;  /* 0x000180200402e981 */ /* 0x000f22000c1e1900 */
[----:B------:R-:W-:Y:S02]  /*1de0*/  ISETP.NE.AND P6, PT, R48, RZ, PT ;  /* 0x000000ff3000720c */ /* 0x000fe40003fc5270 */
[----:B-1----:R-:W-:-:S11]  /*1df0*/  MOV R6, RZ ;  /* 0x000000ff00067202 */ /* 0x002fd60000000f00 */
[----:B------:R-:W4:Y:S01]  /*1e00*/  @!P6 LDG.E R25, desc[UR32][R4.64+0x200] ;  /* 0x000200200419e981 */ /* 0x000f22000c1e1900 */
[----:B------:R-:W-:Y:S01]  /*1e10*/  ISETP.NE.AND P6, PT, R50, RZ, PT ;  /* 0x000000ff3200720c */ /* 0x000fe20003fc5270 */
[----:B------:R-:W-:-:S12]  /*1e20*/  HFMA2 R27, -RZ, RZ, 0, 0 ;  /* 0x00000000ff1b7431 */ /* 0x000fd800000001ff */
[----:B------:R-:W4:Y:S01]  /*1e30*/  @!P6 LDG.E R6, desc[UR32][R4.64+0x280] ;  /* 0x000280200406e981 */ /* 0x000f22000c1e1900 */
[----:B------:R-:W-:Y:S02]  /*1e40*/  ISETP.NE.AND P6, PT, R52, RZ, PT ;  /* 0x000000ff3400720c */ /* 0x000fe40003fc5270 */
[----:B--2---:R-:W-:-:S11]  /*1e50*/  MOV R8, RZ ;  /* 0x000000ff00087202 */ /* 0x004fd60000000f00 */
[----:B------:R-:W2:Y:S01]  /*1e60*/  @!P6 LDG.E R27, desc[UR32][R4.64+0x300] ;  /* 0x00030020041be981 */ /* 0x000ea2000c1e1900 */
[----:B------:R-:W-:Y:S01]  /*1e70*/  ISETP.NE.AND P6, PT, R53, RZ, PT ;  /* 0x000000ff3500720c */ /* 0x000fe20003fc5270 */
[----:B------:R-:W-:-:S12]  /*1e80*/  HFMA2 R29, -RZ, RZ, 0, 0 ;  /* 0x00000000ff1d7431 */ /* 0x000fd800000001ff */
        /* <DEDUP_REMOVED lines=11> */
[----:B------:R-:W3:Y:S01]  /*1f40*/  @!P6 LDG.E R29, desc[UR32][R4.64+0x400] ;  /* 0x00040020041de981 */ /* 0x000ee2000c1e1900 */
        /* <DEDUP_REMOVED lines=24> */
[----:B------:R-:W-:Y:S01]  /*20d0*/  FADD.FTZ R59, R59, R144 ;  /* 0x000000903b3b7221 */ /* 0x000fe20000010000 */
        /* <DEDUP_REMOVED lines=48> */
.L_x_4389:
[----:B------:R-:W-:Y:S05]  /*23e0*/  BSYNC.RECONVERGENT B0 ;  /* 0x0000000000007941 */ /* 0x000fea0003800200 */
.L_x_4388:
        /* <DEDUP_REMOVED lines=33> */
.L_x_4391:
[----:B------:R-:W-:Y:S05]  /*2600*/  BSYNC.RECONVERGENT B0 ;  /* 0x0000000000007941 */ /* 0x000fea0003800200 */
.L_x_4390:
        /* <DEDUP_REMOVED lines=33> */
.L_x_4393:
[----:B------:R-:W-:Y:S05]  /*2820*/  BSYNC.RECONVERGENT B0 ;  /* 0x0000000000007941 */ /* 0x000fea0003800200 */
.L_x_4392:
[----:B------:R-:W-:Y:S01]  /*2830*/  FSETP.GTU.FTZ.AND P5, PT, R71, 20, PT ;  /* 0x41a000004700780b */ /* 0x000fe20003fbc000 */
[----:B------:R-:W-:-:S12]  /*2840*/  BSSY.RECONVERGENT B0, `(.L_x_4394) ;  /* 0x0000020000007945 */ /* 0x000fd80003800200 */
        /* <DEDUP_REMOVED lines=31> */
.L_x_4395:
[----:B------:R-:W-:Y:S05]  /*2a40*/  BSYNC.RECONVERGENT B0 ;  /* 0x0000000000007941 */ /* 0x000fea0003800200 */
.L_x_4394:
        /* <DEDUP_REMOVED lines=33> */
.L_x_4397:
[----:B------:R-:W-:Y:S05]  /*2c60*/  BSYNC.RECONVERGENT B0 ;  /* 0x0000000000007941 */ /* 0x000fea0003800200 */
.L_x_4396:
        /* <DEDUP_REMOVED lines=33> */
.L_x_4399:
[----:B------:R-:W-:Y:S05]  /*2e80*/  BSYNC.RECONVERGENT B0 ;  /* 0x0000000000007941 */ /* 0x000fea0003800200 */
.L_x_4398:
        /* <DEDUP_REMOVED lines=33> */
.L_x_4401:
[----:B------:R-:W-:Y:S05]  /*30a0*/  BSYNC.RECONVERGENT B0 ;  /* 0x0000000000007941 */ /* 0x000fea0003800200 */
.L_x_4400:
        /* <DEDUP_REMOVED lines=33> */
.L_x_4403:
[----:B------:R-:W-:Y:S05]  /*32c0*/  BSYNC.RECONVERGENT B0 ;  /* 0x0000000000007941 */ /* 0x000fea0003800200 */
.L_x_4402:
        /* <DEDUP_REMOVED lines=33> */
.L_x_4405:
[----:B------:R-:W-:Y:S05]  /*34e0*/  BSYNC.RECONVERGENT B0 ;  /* 0x0000000000007941 */ /* 0x000fea0003800200 */
.L_x_4404:
        /* <DEDUP_REMOVED lines=33> */
.L_x_4407:
[----:B------:R-:W-:Y:S05]  /*3700*/  BSYNC.RECONVERGENT B0 ;  /* 0x0000000000007941 */ /* 0x000fea0003800200 */
.L_x_4406:
        /* <DEDUP_REMOVED lines=33> */
.L_x_4409:
[----:B------:R-:W-:Y:S05]  /*3920*/  BSYNC.RECONVERGENT B0 ;  /* 0x0000000000007941 */ /* 0x000fea0003800200 */
.L_x_4408:
        /* <DEDUP_REMOVED lines=33> */
.L_x_4411:
[----:B------:R-:W-:Y:S05]  /*3b40*/  BSYNC.RECONVERGENT B0 ;  /* 0x0000000000007941 */ /* 0x000fea0003800200 */
.L_x_4410:
        /* <DEDUP_REMOVED lines=33> */
.L_x_4413:
[----:B------:R-:W-:Y:S05]  /*3d60*/  BSYNC.RECONVERGENT B0 ;  /* 0x0000000000007941 */ /* 0x000fea0003800200 */
.L_x_4412:
        /* <DEDUP_REMOVED lines=33> */
.L_x_4415:
[----:B------:R-:W-:Y:S05]  /*3f80*/  BSYNC.RECONVERGENT B0 ;  /* 0x0000000000007941 */ /* 0x000fea0003800200 */
.L_x_4414:
        /* <DEDUP_REMOVED lines=33> */
.L_x_4417:
[----:B------:R-:W-:Y:S05]  /*41a0*/  BSYNC.RECONVERGENT B0 ;  /* 0x0000000000007941 */ /* 0x000fea0003800200 */
.L_x_4416:
        /* <DEDUP_REMOVED lines=33> */
.L_x_4419:
[----:B------:R-:W-:Y:S05]  /*43c0*/  BSYNC.RECONVERGENT B0 ;  /* 0x0000000000007941 */ /* 0x000fea0003800200 */
.L_x_4418:
[----:B------:R-:W1:Y:S01]  /*43d0*/  LDCU.128 UR8, c[0x0][0x410] ;  /* 0x00008200ff0877ac */ /* 0x000e620008000c00 */
[----:B0-----:R-:W-:Y:S01]  /*43e0*/  P2R R27, PR, RZ, 0x1 ;  /* 0x00000001ff1b7803 */ /* 0x001fe20000000000 */
        /* <DEDUP_REMOVED lines=10> */
[----:B------:R-:W-:Y:S02]  /*4490*/  CS2R R8, SRZ ;  /* 0x0000000000087805 */ /* 0x000fe4000001ff00 */
[----:B------:R-:W-:Y:S02]  /*44a0*/  P2R R29, PR, RZ, 0x2 ;  /* 0x00000002ff1d7803 */ /* 0x000fe40000000000 */
[----:B------:R-:W-:Y:S01]  /*44b0*/  CS2R R10, SRZ ;  /* 0x00000000000a7805 */ /* 0x000fe2000001ff00 */
[----:B------:R-:W-:Y:S01]  /*44c0*/  LDS R55, [R102+0x10] ;  /* 0x0000100066377984 */ /* 0x000fe20000000800 */
[----:B------:R-:W-:Y:S02]  /*44d0*/  P2R R18, PR, RZ, 0x1 ;  /* 0x00000001ff127803 */ /* 0x000fe40000000000 */
[----:B------:R-:W-:Y:S01]  /*44e0*/  CS2R R12, SRZ ;  /* 0x00000000000c7805 */ /* 0x000fe2000001ff00 */
[----:B-1----:R-:W-:Y:S01]  /*44f0*/  UIMAD.WIDE.U32 UR36, UR34, UR8, UR6 ;  /* 0x00000008222472a5 */ /* 0x002fe2000f8e0006 */
[----:B------:R-:W-:Y:S01]  /*4500*/  LDS R54, [R101+0x14] ;  /* 0x0000140065367984 */ /* 0x000fe20000000800 */
[----:B------:R-:W-:-:S02]  /*4510*/  ISETP.NE.AND P0, PT, R28, RZ, PT ;  /* 0x000000ff1c00720c */ /* 0x000fc40003f05270 */
[----:B------:R-:W-:Y:S01]  /*4520*/  CS2R R14, SRZ ;  /* 0x00000000000e7805 */ /* 0x000fe2000001ff00 */
[----:B------:R-:W-:Y:S01]  /*4530*/  UIMAD UR9, UR34, UR9, UR37 ;  /* 0x00000009220972a4 */ /* 0x000fe2000f8e0225 */
[----:B------:R-:W-:Y:S01]  /*4540*/  LDS R53, [R100+0x18] ;  /* 0x0000180064357984 */ /* 0x000fe20000000800 */
[----:B------:R-:W-:Y:S01]  /*4550*/  P2R R17, PR, RZ, 0x1 ;  /* 0x00000001ff117803 */ /* 0x000fe20000000000 */
[----:B------:R-:W-:Y:S01]  /*4560*/  UMOV UR8, UR36 ;  /* 0x0000002400087c82 */ /* 0x000fe20008000000 */
[----:B------:R-:W-:Y:S01]  /*4570*/  ISETP.NE.AND P0, PT, R30, RZ, PT ;  /* 0x000000ff1e00720c */ /* 0x000fe20003f05270 */
[----:B------:R-:W-:Y:S01]  /*4580*/  UIMAD.WIDE.U32 UR8, UR12, UR10, UR8 ;  /* 0x0000000a0c0872a5 */ /* 0x000fe2000f8e0008 */
[----:B------:R-:W-:Y:S01]  /*4590*/  LDS R52, [R99+0x1c] ;  /* 0x00001c0063347984 */ /* 0x000fe20000000800 */
[----:B------:R-:W-:Y:S02]  /*45a0*/  ISETP.NE.AND P1, PT, R34, RZ, PT ;  /* 0x000000ff2200720c */ /* 0x000fe40003f25270 */
[----:B------:R-:W-:Y:S01]  /*45b0*/  CS2R R20, SRZ ;  /* 0x0000000000147805 */ /* 0x000fe2000001ff00 */
[----:B------:R-:W-:Y:S01]  /*45c0*/  UIMAD UR11, UR12, UR11, UR9 ;  /* 0x0000000b0c0b72a4 */ /* 0x000fe2000f8e0209 */
[----:B------:R-:W-:Y:S01]  /*45d0*/  LDS R51, [R98+0x20] ;  /* 0x0000200062337984 */ /* 0x000fe20000000800 */
[----:B------:R-:W-:-:S02]  /*45e0*/  IADD3 R2, P5, PT, R141, UR8, RZ ;  /* 0x000000088d027c10 */ /* 0x000fc4000ffbe0ff */
[----:B------:R-:W-:Y:S02]  /*45f0*/  CS2R R22, SRZ ;  /* 0x0000000000167805 */ /* 0x000fe4000001ff00 */
[----:B------:R-:W-:Y:S01]  /*4600*/  P2R R16, PR, RZ, 0x1 ;  /* 0x00000001ff107803 */ /* 0x000fe20000000000 */
[----:B------:R-:W-:Y:S01]  /*4610*/  LDS R50, [R97+0x24] ;  /* 0x0000240061327984 */ /* 0x000fe20000000800 */
[----:B------:R-:W-:Y:S01]  /*4620*/  IADD3.X R5, PT, PT, RZ, UR11, RZ, P5, !PT ;  /* 0x0000000bff057c10 */ /* 0x000fe2000affe4ff */
[----:B------:R-:W-:Y:S01]  /*4630*/  HFMA2 R25, -RZ, RZ, 0, 0 ;  /* 0x00000000ff197431 */ /* 0x000fe200000001ff */
[----:B------:R-:W-:Y:S01]  /*4640*/  ISETP.NE.AND P0, PT, R32, RZ, PT ;  /* 0x000000ff2000720c */ /* 0x000fe20003f05270 */
[----:B------:R-:W-:Y:S01]  /*4650*/  LDS R49, [R96+0x28] ;  /* 0x0000280060317984 */ /* 0x000fe20000000800 */
[----:B------:R-:W-:Y:S01]  /*4660*/  P2R R31, PR, RZ, 0x4 ;  /* 0x00000004ff1f7803 */ /* 0x000fe20000000000 */
[----:B------:R-:W0:Y:S01]  /*4670*/  LDCU.128 UR8, c[0x0][0x420] ;  /* 0x00008400ff0877ac */ /* 0x000e220008000c00 */
[----:B------:R-:W-:Y:S01]  /*4680*/  ISETP.NE.AND P2, PT, R36, RZ, PT ;  /* 0x000000ff2400720c */ /* 0x000fe20003f45270 */
[----:B------:R-:W-:Y:S01]  /*4690*/  LDS R48, [R95+0x2c] ;  /* 0x00002c005f307984 */ /* 0x000fe20000000800 */
[----:B------:R-:W-:-:S02]  /*46a0*/  P2R R33, PR, RZ, 0x8 ;  /* 0x00000008ff217803 */ /* 0x000fc40000000000 */
[----:B------:R-:W-:Y:S01]  /*46b0*/  ISETP.NE.AND P3, PT, R38, RZ, PT ;  /* 0x000000ff2600720c */ /* 0x000fe20003f65270 */
[----:B------:R-:W-:Y:S01]  /*46c0*/  LDS R47, [R94+0x30] ;  /* 0x000030005e2f7984 */ /* 0x000fe20000000800 */
[----:B------:R-:W-:Y:S02]  /*46d0*/  P2R R35, PR, RZ, 0x10 ;  /* 0x00000010ff237803 */ /* 0x000fe40000000000 */
[----:B------:R-:W-:Y:S01]  /*46e0*/  ISETP.NE.AND P4, PT, R40, RZ, PT ;  /* 0x000000ff2800720c */ /* 0x000fe20003f85270 */
[----:B------:R-:W-:Y:S04]  /*46f0*/  LDS R46, [R93+0x34] ;  /* 0x000034005d2e7984 */ /* 0x000fe80000000800 */
[----:B------:R-:W-:Y:S01]  /*4700*/  LDS R45, [R92+0x38] ;  /* 0x000038005c2d7984 */ /* 0x000fe20000000800 */
[----:B0-----:R-:W-:-:S03]  /*4710*/  UIMAD.WIDE.U32 UR36, UR34, UR8, UR6 ;  /* 0x00000008222472a5 */ /* 0x001fc6000f8e0006 */
[----:B------:R-:W-:Y:S01]  /*4720*/  LDS R44, [R91+0x3c] ;  /* 0x00003c005b2c7984 */ /* 0x000fe20000000800 */
        /* <DEDUP_REMOVED lines=14> */
[----:B------:R-:W-:Y:S01]  /*4810*/  LDS R0, [R106] ;  /* 0x000000006a007984 */ /* 0x000fe20000000800 */
[----:B------:R-:W-:Y:S01]  /*4820*/  BAR.SYNC.DEFER_BLOCKING 0x0 ;  /* 0x0000000000007b1d */ /* 0x000fe20000010000 */
[----:B------:R-:W-:Y:S02]  /*4830*/  ISETP.NE.AND P5, PT, R42, RZ, PT ;  /* 0x000000ff2a00720c */ /* 0x000fe40003fa5270 */
[----:B------:R-:W-:-:S03]  /*4840*/  MOV R42, RZ ;  /* 0x000000ff002a7202 */ /* 0x000fc60000000f00 */
        /* <DEDUP_REMOVED lines=63> */
[----:B------:R-:W2:Y:S04]  /*4c40*/  LDS R18, [R105+0x4] ;  /* 0x0000040069127984 */ /* 0x000ea80000000800 */
[----:B------:R-:W-:Y:S04]  /*4c50*/  LDS R17, [R104+0x8] ;  /* 0x0000080068117984 */ /* 0x000fe80000000800 */
[----:B------:R-:W3:Y:S04]  /*4c60*/  LDS R16, [R103+0xc] ;  /* 0x00000c0067107984 */ /* 0x000ee80000000800 */
[----:B------:R-:W4:Y:S04]  /*4c70*/  LDS R15, [R102+0x10] ;  /* 0x00001000660f7984 */ /* 0x000f280000000800 */
[----:B------:R-:W-:Y:S04]  /*4c80*/  LDS R14, [R101+0x14] ;  /* 0x00001400650e7984 */ /* 0x000fe80000000800 */
[----:B------:R-:W5:Y:S04]  /*4c90*/  LDS R13, [R100+0x18] ;  /* 0x00001800640d7984 */ /* 0x000f680000000800 */
        /* <DEDUP_REMOVED lines=9> */
[----:B------:R-:W-:Y:S01]  /*4d30*/  BAR.SYNC.DEFER_BLOCKING 0x0 ;  /* 0x0000000000007b1d */ /* 0x000fe20000010000 */
[----:B-1----:R-:W-:-:S02]  /*4d40*/  CS2R R22, SRZ ;  /* 0x0000000000167805 */ /* 0x002fc4000001ff00 */
[----:B------:R-:W-:-:S03]  /*4d50*/  MOV R21, RZ ;  /* 0x000000ff00157202 */ /* 0x000fc60000000f00 */
[----:B------:R-:W5:Y:S01]  /*4d60*/  @!P5 LDG.E R27, desc[UR32][R2.64] ;  /* 0x00000020021bd981 */ /* 0x000f62000c1e1900 */
[----:B------:R-:W-:-:S13]  /*4d70*/  ISETP.NE.AND P5, PT, R24, RZ, PT ;  /* 0x000000ff1800720c */ /* 0x000fda0003fa5270 */
[----:B------:R-:W5:Y:S01]  /*4d80*/  @!P5 LDG.E R22, desc[UR32][R2.64+0x80] ;  /* 0x000080200216d981 */ /* 0x000f62000c1e1900 */
[----:B------:R-:W-:Y:S01]  /*4d90*/  ISETP.NE.AND P5, PT, R26, RZ, PT ;  /* 0x000000ff1a00720c */ /* 0x000fe20003fa5270 */
[----:B------:R-:W-:-:S12]  /*4da0*/  HFMA2 R24, -RZ, RZ, 0, 0 ;  /* 0x00000000ff187431 */ /* 0x000fd800000001ff */
        /* <DEDUP_REMOVED lines=14> */
[----:B------:R-:W-:Y:S01]  /*4e90*/  CS2R R34, SRZ ;  /* 0x0000000000227805 */ /* 0x000fe2000001ff00 */
[----:B------:R-:W-:Y:S01]  /*4ea0*/  HFMA2 R37, -RZ, RZ, 0, 0 ;  /* 0x00000000ff257431 */ /* 0x000fe200000001ff */
[----:B------:R-:W-:-:S04]  /*4eb0*/  MOV R38, RZ ;  /* 0x000000ff00267202 */ /* 0x000fc80000000f00 */
[----:B------:R-:W5:Y:S04]  /*4ec0*/  @!P6 LDG.E R35, desc[UR32][R2.64+0x500] ;  /* 0x000500200223e981 */ /* 0x000f68000c1e1900 */
[----:B------:R-:W5:Y:S04]  /*4ed0*/  @!P0 LDG.E R34, desc[UR32][R2.64+0x580] ;  /* 0x0005802002228981 */ /* 0x000f68000c1e1900 */
[----:B------:R-:W5:Y:S01]  /*4ee0*/  @!P5 LDG.E R31, desc[UR32][R2.64+0x400] ;  /* 0x00040020021fd981 */ /* 0x000f62000c1e1900 */
[----:B------:R-:W-:Y:S02]  /*4ef0*/  ISETP.NE.AND P5, PT, R41, RZ, PT ;  /* 0x000000ff2900720c */ /* 0x000fe40003fa5270 */
[----:B------:R-:W-:Y:S01]  /*4f00*/  CS2R R40, SRZ ;  /* 0x0000000000287805 */ /* 0x000fe2000001ff00 */
[----:B------:R-:W5:Y:S04]  /*4f10*/  @!P1 LDG.E R37, desc[UR32][R2.64+0x600] ;  /* 0x0006002002259981 */ /* 0x000f68000c1e1900 */
[----:B------:R-:W5:Y:S04]  /*4f20*/  @!P2 LDG.E R38, desc[UR32][R2.64+0x680] ;  /* 0x000680200226a981 */ /* 0x000f68000c1e1900 */
[----:B------:R-:W5:Y:S04]  /*4f30*/  @!P3 LDG.E R41, desc[UR32][R2.64+0x700] ;  /* 0x000700200229b981 */ /* 0x000f68000c1e1900 */
[----:B------:R-:W5:Y:S04]  /*4f40*/  @!P5 LDG.E R32, desc[UR32][R2.64+0x480] ;  /* 0x000480200220d981 */ /* 0x000f68000c1e1900 */
[----:B------:R5:W5:Y:S01]  /*4f50*/  @!P4 LDG.E R40, desc[UR32][R2.64+0x780] ;  /* 0x000780200228c981 */ /* 0x000b62000c1e1900 */
[----:B--2---:R-:W-:Y:S01]  /*4f60*/  FMUL.FTZ R25, R18, -1.4426950216293334961 ;  /* 0xbfb8aa3b12197820 */ /* 0x004fe20000410000 */
[----:B------:R-:W-:-:S05]  /*4f70*/  FMUL.FTZ R20, R19, -1.4426950216293334961 ;  /* 0xbfb8aa3b13147820 */ /* 0x000fca0000410000 */
[----:B------:R-:W1:Y:S04]  /*4f80*/  MUFU.EX2 R25, R25 ;  /* 0x0000001900197308 */ /* 0x000e680000000800 */
[----:B------:R-:W2:Y:S01]  /*4f90*/  MUFU.EX2 R20, R20 ;  /* 0x0000001400147308 */ /* 0x000ea20000000800 */
[----:B---3--:R-:W-:Y:S01]  /*4fa0*/  FMUL.FTZ R33, R16, -1.4426950216293334961 ;  /* 0xbfb8aa3b10217820 */ /* 0x008fe20000410000 */
[----:B----4-:R-:W-:Y:S01]  /*4fb0*/  FMUL.FTZ R36, R15, -1.4426950216293334961 ;  /* 0xbfb8aa3b0f247820 */ /* 0x010fe20000410000 */
[----:B------:R-:W-:Y:S01]  /*4fc0*/  FMUL.FTZ R26, R17, -1.4426950216293334961 ;  /* 0xbfb8aa3b111a7820 */ /* 0x000fe20000410000 */
[----:B-----5:R-:W-:-:S03]  /*4fd0*/  FMUL.FTZ R2, R13, -1.4426950216293334961 ;  /* 0xbfb8aa3b0d027820 */ /* 0x020fc60000410000 */
[----:B------:R-:W3:Y:S01]  /*4fe0*/  MUFU.EX2 R33, R33 ;  /* 0x0000002100217308 */ /* 0x000ee20000000800 */
[----:B-1----:R-:W-:-:S03]  /*4ff0*/  FADD.FTZ R25, R25, 1 ;  /* 0x3f80000019197421 */ /* 0x002fc60000010000 */
[----:B------:R-:W-:Y:S01]  /*5000*/  MUFU.EX2 R36, R36 ;  /* 0x0000002400247308 */ /* 0x000fe20000000800 */
[----:B--2---:R-:W-:-:S03]  /*5010*/  FADD.FTZ R20, R20, 1 ;  /* 0x3f80000014147421 */ /* 0x004fc60000010000 */
[----:B------:R0:W1:Y:S04]  /*5020*/  MUFU.EX2 R3, R2 ;  /* 0x0000000200037308 */ /* 0x0000680000000800 */
[----:B------:R-:W2:Y:S04]  /*5030*/  MUFU.EX2 R26, R26 ;  /* 0x0000001a001a7308 */ /* 0x000ea80000000800 */
[----:B------:R-:W4:Y:S01]  /*5040*/  MUFU.RCP R25, R25 ;  /* 0x0000001900197308 */ /* 0x000f220000001000 */
[----:B------:R-:W-:Y:S01]  /*5050*/  FMUL.FTZ R39, R14, -1.4426950216293334961 ;  /* 0xbfb8aa3b0e277820 */ /* 0x000fe20000410000 */
[----:B0-----:R-:W-:Y:S01]  /*5060*/  FMUL.FTZ R2, R8, -1.4426950216293334961 ;  /* 0xbfb8aa3b08027820 */ /* 0x001fe20000410000 */
[----:B------:R-:W-:Y:S01]  /*5070*/  FMUL.FTZ R42, R12, -1.4426950216293334961 ;  /* 0xbfb8aa3b0c2a7820 */ /* 0x000fe20000410000 */
[----:B---3--:R-:W-:-:S04]  /*5080*/  FADD.FTZ R33, R33, 1 ;  /* 0x3f80000021217421 */ /* 0x008fc80000010000 */
[----:B------:R-:W0:Y:S01]  /*5090*/  MUFU.RCP R20, R20 ;  /* 0x0000001400147308 */ /* 0x000e220000001000 */
[----:B-1----:R-:W-:Y:S01]  /*50a0*/  FADD.FTZ R3, R3, 1 ;  /* 0x3f80000003037421 */ /* 0x002fe20000010000 */
[----:B--2---:R-:W-:-:S06]  /*50b0*/  FADD.FTZ R26, R26, 1 ;  /* 0x3f8000001a1a7421 */ /* 0x004fcc0000010000 */
[----:B------:R-:W1:Y:S04]  /*50c0*/  MUFU.EX2 R39, R39 ;  /* 0x0000002700277308 */ /* 0x000e680000000800 */
[----:B------:R2:W-:Y:S04]  /*50d0*/  MUFU.EX2 R151, R2 ;  /* 0x0000000200977308 */ /* 0x0005e80000000800 */
[----:B------:R-:W3:Y:S01]  /*50e0*/  MUFU.EX2 R42, R42 ;  /* 0x0000002a002a7308 */ /* 0x000ee20000000800 */
[----:B--2---:R-:W-:-:S03]  /*50f0*/  FADD.FTZ R2, R36, 1 ;  /* 0x3f80000024027421 */ /* 0x004fc60000010000 */
[----:B------:R-:W-:Y:S01]  /*5100*/  MUFU.RCP R33, R33 ;  /* 0x0000002100217308 */ /* 0x000fe20000001000 */
[----:B------:R-:W-:-:S07]  /*5110*/  FMUL.FTZ R146, R5, -1.4426950216293334961 ;  /* 0xbfb8aa3b05927820 */ /* 0x000fce0000410000 */
[----:B------:R4:W-:Y:S01]  /*5120*/  MUFU.RCP R36, R3 ;  /* 0x0000000300247308 */ /* 0x0009e20000001000 */
[----:B-1----:R-:W-:Y:S01]  /*5130*/  FADD.FTZ R39, R39, 1 ;  /* 0x3f80000027277421 */ /* 0x002fe20000010000 */
[----:B----4-:R-:W-:-:S06]  /*5140*/  FADD.FTZ R3, -R25, 1 ;  /* 0x3f80000019037421 */ /* 0x010fcc0000010100 */
[----:B------:R-:W-:Y:S01]  /*5150*/  MUFU.RCP R26, R26 ;  /* 0x0000001a001a7308 */ /* 0x000fe20000001000 */
[----:B------:R-:W-:Y:S01]  /*5160*/  FMUL.FTZ R43, R11, -1.4426950216293334961 ;  /* 0xbfb8aa3b0b2b7820 */ /* 0x000fe20000410000 */
[----:B------:R-:W-:Y:S01]  /*5170*/  FMUL.FTZ R148, R4, -1.4426950216293334961 ;  /* 0xbfb8aa3b04947820 */ /* 0x000fe20000410000 */
[----:B------:R-:W-:Y:S01]  /*5180*/  FMUL.FTZ R150, R9, -1.4426950216293334961 ;  /* 0xbfb8aa3b09967820 */ /* 0x000fe20000410000 */
[----:B---3--:R-:W-:-:S04]  /*5190*/  FADD.FTZ R42, R42, 1 ;  /* 0x3f8000002a2a7421 */ /* 0x008fc80000010000 */
[----:B------:R-:W1:Y:S01]  /*51a0*/  MUFU.EX2 R146, R146 ;  /* 0x0000009200927308 */ /* 0x000e620000000800 */
[----:B------:R-:W-:-:S03]  /*51b0*/  FMUL.FTZ R149, R10, -1.4426950216293334961 ;  /* 0xbfb8aa3b0a957820 */ /* 0x000fc60000410000 */
[----:B------:R-:W-:Y:S01]  /*51c0*/  MUFU.RCP R39, R39 ;  /* 0x0000002700277308 */ /* 0x000fe20000001000 */
[----:B------:R-:W-:Y:S01]  /*51d0*/  FMUL.FTZ R152, R7, -1.4426950216293334961 ;  /* 0xbfb8aa3b07987820 */ /* 0x000fe20000410000 */
[----:B------:R-:W-:Y:S01]  /*51e0*/  FMUL.FTZ R153, R6, -1.4426950216293334961 ;  /* 0xbfb8aa3b06997820 */ /* 0x000fe20000410000 */
[----:B------:R-:W-:Y:S04]  /*51f0*/  STS [R122], R27 ;  /* 0x0000001b7a007388 */ /* 0x000fe80000000800 */
        /* <DEDUP_REMOVED lines=16> */
[----:B------:R-:W5:Y:S04]  /*5300*/  LDS R21, [R106] ;  /* 0x000000006a157984 */ /* 0x000f680000000800 */
[----:B------:R-:W1:Y:S04]  /*5310*/  LDS R23, [R105+0x4] ;  /* 0x0000040069177984 */ /* 0x000e680000000800 */
[----:B------:R-:W1:Y:S04]  /*5320*/  LDS R22, [R104+0x8] ;  /* 0x0000080068167984 */ /* 0x000e680000000800 */
[----:B------:R-:W1:Y:S01]  /*5330*/  LDS R27, [R103+0xc] ;  /* 0x00000c00671b7984 */ /* 0x000e620000000800 */
[----:B--2---:R0:W2:Y:S03]  /*5340*/  MUFU.RCP R30, R2 ;  /* 0x00000002001e7308 */ /* 0x0040a60000001000 */
[----:B------:R-:W2:Y:S01]  /*5350*/  LDS R24, [R102+0x10] ;  /* 0x0000100066187984 */ /* 0x000ea20000000800 */
[----:B---3--:R-:W-:-:S03]  /*5360*/  FFMA.FTZ R35, R18, R3, 1 ;  /* 0x3f80000012237423 */ /* 0x008fc60000010003 */
[----:B------:R-:W-:Y:S01]  /*5370*/  LDS R31, [R99+0x1c] ;  /* 0x00001c00631f7984 */ /* 0x000fe20000000800 */
[----:B0-----:R-:W-:-:S03]  /*5380*/  FADD.FTZ R2, -R20, 1 ;  /* 0x3f80000014027421 */ /* 0x001fc60000010100 */
[----:B------:R-:W0:Y:S01]  /*5390*/  LDS R29, [R101+0x14] ;  /* 0x00001400651d7984 */ /* 0x000e220000000800 */
[----:B------:R-:W-:Y:S01]  /*53a0*/  FFMA.FTZ R2, R19, R2, 1 ;  /* 0x3f80000013027423 */ /* 0x000fe20000010002 */
[----:B------:R-:W3:Y:S02]  /*53b0*/  MUFU.EX2 R43, R43 ;  /* 0x0000002b002b7308 */ /* 0x000ee40000000800 */
[----:B------:R-:W0:Y:S02]  /*53c0*/  LDS R28, [R100+0x18] ;  /* 0x00001800641c7984 */ /* 0x000e240000000800 */
[----:B----4-:R4:W3:Y:S01]  /*53d0*/  MUFU.RCP R41, R42 ;  /* 0x0000002a00297308 */ /* 0x0108e20000001000 */
[----:B------:R-:W-:-:S07]  /*53e0*/  FADD.FTZ R156, R151, 1 ;  /* 0x3f800000979c7421 */ /* 0x000fce0000010000 */
[----:B------:R-:W3:Y:S01]  /*53f0*/  MUFU.EX2 R148, R148 ;  /* 0x0000009400947308 */ /* 0x000ee20000000800 */
[----:B-----5:R-:W-:-:S03]  /*5400*/  FMUL.FTZ R3, R0, R21 ;  /* 0x0000001500037220 */ /* 0x020fc60000410000 */
[----:B------:R-:W5:Y:S01]  /*5410*/  MUFU.EX2 R150, R150 ;  /* 0x0000009600967308 */ /* 0x000f620000000800 */
[----:B-1----:R-:W-:Y:S01]  /*5420*/  FMUL.FTZ R32, R58, R23 ;  /* 0x000000173a207220 */ /* 0x002fe20000410000 */
[----:B------:R-:W-:Y:S02]  /*5430*/  FMUL.FTZ R3, R20, R3 ;  /* 0x0000000314037220 */ /* 0x000fe40000410000 */
[----:B------:R-:W1:Y:S01]  /*5440*/  MUFU.EX2 R149, R149 ;  /* 0x0000009500957308 */ /* 0x000e620000000800 */
[----:B------:R-:W-:Y:S01]  /*5450*/  FMUL.FTZ R32, R25, R32 ;  /* 0x0000002019207220 */ /* 0x000fe20000410000 */
[----:B------:R-:W-:Y:S01]  /*5460*/  FMUL.FTZ R3, R3, R2 ;  /* 0x0000000203037220 */ /* 0x000fe20000410000 */
[----:B--2---:R-:W-:Y:S01]  /*5470*/  FADD.FTZ R34, -R30, 1 ;  /* 0x3f8000001e227421 */ /* 0x004fe20000010100 */
[----:B------:R-:W2:Y:S01]  /*5480*/  MUFU.EX2 R154, R152 ;  /* 0x00000098009a7308 */ /* 0x000ea20000000800 */
[----:B------:R-:W-:Y:S01]  /*5490*/  FMUL.FTZ R2, R32, R35 ;  /* 0x0000002320027220 */ /* 0x000fe20000410000 */
[----:B------:R-:W-:Y:S01]  /*54a0*/  FADD.FTZ R35, -R33, 1 ;  /* 0x3f80000021237421 */ /* 0x000fe20000010100 */
[----:B------:R-:W-:Y:S01]  /*54b0*/  FADD.FTZ R32, -R26, 1 ;  /* 0x3f8000001a207421 */ /* 0x000fe20000010100 */
[----:B------:R4:W0:Y:S01]  /*54c0*/  MUFU.EX2 R160, R153 ;  /* 0x0000009900a07308 */ /* 0x0008220000000800 */
[----:B------:R-:W-:Y:S01]  /*54d0*/  FMUL.FTZ R151, R57, R22 ;  /* 0x0000001639977220 */ /* 0x000fe20000410000 */
[----:B------:R-:W-:Y:S01]  /*54e0*/  FFMA.FTZ R159, R15, R34, 1 ;  /* 0x3f8000000f9f7423 */ /* 0x000fe20000010022 */
[----:B------:R-:W-:Y:S01]  /*54f0*/  FADD.FTZ R40, R146, 1 ;  /* 0x3f80000092287421 */ /* 0x000fe20000010000 */
[----:B------:R-:W-:Y:S01]  /*5500*/  LDS R34, [R96+0x28] ;  /* 0x0000280060227984 */ /* 0x000fe20000000800 */
[----:B------:R-:W-:-:S03]  /*5510*/  FMUL.FTZ R146, R56, R27 ;  /* 0x0000001b38927220 */ /* 0x000fc60000410000 */
[----:B------:R-:W-:Y:S01]  /*5520*/  LDS R37, [R95+0x2c] ;  /* 0x00002c005f257984 */ /* 0x000fe20000000800 */
[----:B----4-:R-:W-:-:S03]  /*5530*/  FFMA.FTZ R153, R16, R35, 1 ;  /* 0x3f80000010997423 */ /* 0x010fc60000010023 */
[----:B------:R-:W4:Y:S01]  /*5540*/  LDS R35, [R97+0x24] ;  /* 0x0000240061237984 */ /* 0x000f220000000800 */
[----:B------:R-:W-:Y:S01]  /*5550*/  FFMA.FTZ R42, R17, R32, 1 ;  /* 0x3f800000112a7423 */ /* 0x000fe20000010020 */
[----:B------:R-:W-:Y:S01]  /*5560*/  FMUL.FTZ R151, R26, R151 ;  /* 0x000000971a977220 */ /* 0x000fe20000410000 */
[----:B------:R-:W-:Y:S01]  /*5570*/  FMUL.FTZ R146, R33, R146 ;  /* 0x0000009221927220 */ /* 0x000fe20000410000 */
[----:B------:R-:W4:Y:S01]  /*5580*/  LDS R32, [R98+0x20] ;  /* 0x0000200062207984 */ /* 0x000f220000000800 */
[----:B---3--:R-:W-:Y:S01]  /*5590*/  FADD.FTZ R38, R43, 1 ;  /* 0x3f8000002b267421 */ /* 0x008fe20000010000 */
[----:B------:R-:W-:Y:S01]  /*55a0*/  FMUL.FTZ R157, R151, R42 ;  /* 0x0000002a979d7220 */ /* 0x000fe20000410000 */
[----:B------:R-:W-:Y:S01]  /*55b0*/  FADD.FTZ R43, R148, 1 ;  /* 0x3f800000942b7421 */ /* 0x000fe20000010000 */
[----:B------:R-:W-:Y:S01]  /*55c0*/  FADD.FTZ R42, -R36, 1 ;  /* 0x3f800000242a7421 */ /* 0x000fe20000010100 */
[----:B-----5:R-:W-:Y:S01]  /*55d0*/  FADD.FTZ R148, R150, 1 ;  /* 0x3f80000096947421 */ /* 0x020fe20000010000 */
[----:B------:R-:W-:Y:S01]  /*55e0*/  FADD.FTZ R151, -R39, 1 ;  /* 0x3f80000027977421 */ /* 0x000fe20000010100 */
[----:B------:R-:W-:Y:S01]  /*55f0*/  FMUL.FTZ R150, R146, R153 ;  /* 0x0000009992967220 */ /* 0x000fe20000410000 */
[----:B-1----:R-:W-:Y:S01]  /*5600*/  FADD.FTZ R149, R149, 1 ;  /* 0x3f80000095957421 */ /* 0x002fe20000010000 */
[----:B------:R-:W-:Y:S01]  /*5610*/  FADD.FTZ R153, -R41, 1 ;  /* 0x3f80000029997421 */ /* 0x000fe20000010100 */
[----:B--2---:R-:W-:Y:S01]  /*5620*/  FADD.FTZ R158, R154, 1 ;  /* 0x3f8000009a9e7421 */ /* 0x004fe20000010000 */
[----:B------:R-:W-:Y:S01]  /*5630*/  FFMA.FTZ R154, R13, R42, 1 ;  /* 0x3f8000000d9a7423 */ /* 0x000fe2000001002a */
[----:B------:R-:W-:Y:S01]  /*5640*/  FFMA.FTZ R161, R14, R151, 1 ;  /* 0x3f8000000ea17423 */ /* 0x000fe20000010097 */
[----:B------:R-:W1:Y:S01]  /*5650*/  LDS R42, [R94+0x30] ;  /* 0x000030005e2a7984 */ /* 0x000e620000000800 */
[----:B------:R-:W-:Y:S01]  /*5660*/  FFMA.FTZ R165, R12, R153, 1 ;  /* 0x3f8000000ca57423 */ /* 0x000fe20000010099 */
[----:B------:R-:W2:Y:S02]  /*5670*/  MUFU.RCP R149, R149 ;  /* 0x0000009500957308 */ /* 0x000ea40000001000 */
[----:B------:R-:W3:Y:S01]  /*5680*/  LDS R151, [R93+0x34] ;  /* 0x000034005d977984 */ /* 0x000ee20000000800 */
[----:B------:R-:W-:-:S03]  /*5690*/  FMUL.FTZ R155, R55, R24 ;  /* 0x00000018379b7220 */ /* 0x000fc60000410000 */
[----:B------:R-:W5:Y:S04]  /*56a0*/  LDS R146, [R92+0x38] ;  /* 0x000038005c927984 */ /* 0x000f680000000800 */
[----:B------:R-:W5:Y:S01]  /*56b0*/  LDS R153, [R91+0x3c] ;  /* 0x00003c005b997984 */ /* 0x000f620000000800 */
[----:B------:R-:W4:Y:S01]  /*56c0*/  MUFU.RCP R40, R40 ;  /* 0x0000002800287308 */ /* 0x000f220000001000 */
[----:B------:R-:W-:Y:S01]  /*56d0*/  FMUL.FTZ R152, R30, R155 ;  /* 0x0000009b1e987220 */ /* 0x000fe20000410000 */
[----:B0-----:R-:W-:Y:S01]  /*56e0*/  FADD.FTZ R160, R160, 1 ;  /* 0x3f800000a0a07421 */ /* 0x001fe20000010000 */
[----:B------:R-:W-:Y:S06]  /*56f0*/  BAR.SYNC.DEFER_BLOCKING 0x0 ;  /* 0x0000000000007b1d */ /* 0x000fec0000010000 */
[----:B------:R-:W0:Y:S01]  /*5700*/  MUFU.RCP R43, R43 ;  /* 0x0000002b002b7308 */ /* 0x000e220000001000 */
[----:B------:R-:W-:Y:S01]  /*5710*/  FMUL.FTZ R159, R152, R159 ;  /* 0x0000009f989f7220 */ /* 0x000fe20000410000 */
[----:B------:R-:W-:-:S06]  /*5720*/  FMUL.FTZ R152, R54, R29 ;  /* 0x0000001d36987220 */ /* 0x000fcc0000410000 */
[----:B------:R2:W-:Y:S08]  /*5730*/  MUFU.RCP R155, R156 ;  /* 0x0000009c009b7308 */ /* 0x0005f00000001000 */
[----:B------:R-:W1:Y:S01]  /*5740*/  MUFU.RCP R38, R38 ;  /* 0x0000002600267308 */ /* 0x000e620000001000 */
[----:B--2---:R-:W-:-:S04]  /*5750*/  FMUL.FTZ R156, R52, R31 ;  /* 0x0000001f349c7220 */ /* 0x004fc80000410000 */
[----:B------:R-:W-:-:S03]  /*5760*/  FMUL.FTZ R156, R41, R156 ;  /* 0x0000009c299c7220 */ /* 0x000fc60000410000 */
[----:B------:R4:W2:Y:S01]  /*5770*/  MUFU.RCP R164, R158 ;  /* 0x0000009e00a47308 */ /* 0x0008a20000001000 */
[----:B------:R-:W-:Y:S01]  /*5780*/  FMUL.FTZ R156, R156, R165 ;  /* 0x000000a59c9c7220 */ /* 0x000fe20000410000 */
[----:B------:R-:W-:Y:S01]  /*5790*/  FMUL.FTZ R152, R39, R152 ;  /* 0x0000009827987220 */ /* 0x000fe20000410000 */
[----:B------:R-:W-:Y:S01]  /*57a0*/  FADD.FTZ R165, -R149, 1 ;  /* 0x3f80000095a57421 */ /* 0x000fe20000010100 */
[----:B------:R-:W-:-:S04]  /*57b0*/  FMUL.FTZ R163, R53, R28 ;  /* 0x0000001c35a37220 */ /* 0x000fc80000410000 */
[----:B------:R3:W5:Y:S01]  /*57c0*/  MUFU.RCP R173, R160 ;  /* 0x000000a000ad7308 */ /* 0x0007620000001000 */
[----:B------:R-:W-:Y:S01]  /*57d0*/  FMUL.FTZ R152, R152, R161 ;  /* 0x000000a198987220 */ /* 0x000fe20000410000 */
[----:B------:R-:W-:Y:S01]  /*57e0*/  FFMA.FTZ R169, R10, R165, 1 ;  /* 0x3f8000000aa97423 */ /* 0x000fe200000100a5 */
[----:B------:R-:W-:Y:S01]  /*57f0*/  FMUL.FTZ R163, R36, R163 ;  /* 0x000000a324a37220 */ /* 0x000fe20000410000 */
[----:B----4-:R-:W-:-:S04]  /*5800*/  FADD.FTZ R158, -R40, 1 ;  /* 0x3f800000289e7421 */ /* 0x010fc80000010100 */
[----:B------:R-:W4:Y:S01]  /*5810*/  MUFU.RCP R148, R148 ;  /* 0x0000009400947308 */ /* 0x000f220000001000 */
[----:B0-----:R-:W-:Y:S01]  /*5820*/  FADD.FTZ R161, -R43, 1 ;  /* 0x3f8000002ba17421 */ /* 0x001fe20000010100 */
[----:B------:R-:W-:Y:S01]  /*5830*/  FMUL.FTZ R165, R50, R35 ;  /* 0x0000002332a57220 */ /* 0x000fe20000410000 */
[----:B---3--:R-:W-:Y:S01]  /*5840*/  FMUL.FTZ R160, R49, R34 ;  /* 0x0000002231a07220 */ /* 0x008fe20000410000 */
[----:B------:R-:W-:Y:S01]  /*5850*/  FMUL.FTZ R163, R163, R154 ;  /* 0x0000009aa3a37220 */ /* 0x000fe20000410000 */
[----:B------:R-:W-:Y:S01]  /*5860*/  FFMA.FTZ R158, R5, R158, 1 ;  /* 0x3f800000059e7423 */ /* 0x000fe2000001009e */
[----:B------:R-:W-:Y:S01]  /*5870*/  FFMA.FTZ R167, R4, R161, 1 ;  /* 0x3f80000004a77423 */ /* 0x000fe200000100a1 */
[----:B------:R-:W-:Y:S01]  /*5880*/  FMUL.FTZ R162, R48, R37 ;  /* 0x0000002530a27220 */ /* 0x000fe20000410000 */
[----:B------:R-:W-:Y:S01]  /*5890*/  FMUL.FTZ R165, R40, R165 ;  /* 0x000000a528a57220 */ /* 0x000fe20000410000 */
[C---:B-1----:R-:W-:Y:S01]  /*58a0*/  FADD.FTZ R154, -R38.reuse, 1 ;  /* 0x3f800000269a7421 */ /* 0x042fe20000010100 */
[----:B------:R-:W-:Y:S01]  /*58b0*/  FMUL.FTZ R161, R51, R32 ;  /* 0x0000002033a17220 */ /* 0x000fe20000410000 */
[----:B------:R-:W-:Y:S01]  /*58c0*/  FMUL.FTZ R160, R43, R160 ;  /* 0x000000a02ba07220 */ /* 0x000fe20000410000 */
[----:B------:R-:W-:Y:S01]  /*58d0*/  FMUL.FTZ R162, R149, R162 ;  /* 0x000000a295a27220 */ /* 0x000fe20000410000 */
[----:B------:R-:W-:Y:S01]  /*58e0*/  FMUL.FTZ R158, R165, R158 ;  /* 0x0000009ea59e7220 */ /* 0x000fe20000410000 */
[----:B------:R-:W-:Y:S01]  /*58f0*/  FFMA.FTZ R154, R11, R154, 1 ;  /* 0x3f8000000b9a7423 */ /* 0x000fe2000001009a */
[----:B------:R-:W-:Y:S01]  /*5900*/  FMUL.FTZ R161, R38, R161 ;  /* 0x000000a126a17220 */ /* 0x000fe20000410000 */
[----:B------:R-:W-:Y:S01]  /*5910*/  FMUL.FTZ R167, R160, R167 ;  /* 0x000000a7a0a77220 */ /* 0x000fe20000410000 */
[----:B------:R-:W-:Y:S01]  /*5920*/  FADD.FTZ R165, -R155, 1 ;  /* 0x3f8000009ba57421 */ /* 0x000fe20000010100 */
[----:B--2---:R-:W-:Y:S01]  /*5930*/  FADD.FTZ R160, -R164, 1 ;  /* 0x3f800000a4a07421 */ /* 0x004fe20000010100 */
[----:B-----5:R-:W-:Y:S01]  /*5940*/  FADD.FTZ R171, -R173, 1 ;  /* 0x3f800000adab7421 */ /* 0x020fe20000010100 */
[----:B------:R-:W-:Y:S01]  /*5950*/  FMUL.FTZ R162, R162, R169 ;  /* 0x000000a9a2a27220 */ /* 0x000fe20000410000 */
[----:B------:R-:W-:Y:S01]  /*5960*/  FMUL.FTZ R161, R161, R154 ;  /* 0x0000009aa1a17220 */ /* 0x000fe20000410000 */
[----:B------:R-:W-:Y:S01]  /*5970*/  FFMA.FTZ R169, R8, R165, 1 ;  /* 0x3f80000008a97423 */ /* 0x000fe200000100a5 */
[----:B----4-:R-:W-:Y:S01]  /*5980*/  FADD.FTZ R154, -R148, 1 ;  /* 0x3f800000949a7421 */ /* 0x010fe20000010100 */
[----:B------:R-:W-:Y:S01]  /*5990*/  FFMA.FTZ R166, R7, R160, 1 ;  /* 0x3f80000007a67423 */ /* 0x000fe200000100a0 */
[----:B------:R-:W-:Y:S01]  /*59a0*/  FMUL.FTZ R165, R47, R42 ;  /* 0x0000002a2fa57220 */ /* 0x000fe20000410000 */
        /* <DEDUP_REMOVED lines=9> */
[----:B------:R-:W-:Y:S01]  /*5a40*/  FMUL.FTZ R160, R155, R160 ;  /* 0x000000a09ba07220 */ /* 0x000fe20000410000 */
[----:B------:R-:W-:Y:S02]  /*5a50*/  FMUL.FTZ R171, R164, R171 ;  /* 0x000000aba4ab7220 */ /* 0x000fe40000410000 */
[----:B------:R-:W-:Y:S01]  /*5a60*/  STS [R103+0xc], R150 ;  /* 0x00000c9667007388 */ /* 0x000fe20000000800 */
[----:B------:R-:W-:Y:S01]  /*5a70*/  ISETP.NE.AND P5, PT, R143, RZ, PT ;  /* 0x000000ff8f00720c */ /* 0x000fe20003fa5270 */
[----:B------:R-:W-:-:S02]  /*5a80*/  FMUL.FTZ R168, R173, R168 ;  /* 0x000000a8ada87220 */ /* 0x000fc40000410000 */
[----:B------:R-:W-:Y:S01]  /*5a90*/  STS [R102+0x10], R159 ;  /* 0x0000109f66007388 */ /* 0x000fe20000000800 */
[----:B------:R-:W-:-:S03]  /*5aa0*/  FMUL.FTZ R165, R165, R154 ;  /* 0x0000009aa5a57220 */ /* 0x000fc60000410000 */
        /* <DEDUP_REMOVED lines=40> */
[----:B------:R-:W-:Y:S01]  /*5d30*/  IADD3 R3, P0, PT, R141, UR8, RZ ;  /* 0x000000088d037c10 */ /* 0x000fe2000ff1e0ff */
[----:B------:R-:W3:Y:S03]  /*5d40*/  LDCU.64 UR36, c[0x0][0x490] ;  /* 0x00009200ff2477ac */ /* 0x000ee60008000a00 */
        /* <DEDUP_REMOVED lines=41> */
[----:B---3--:R-:W-:Y:S01]  /*5fe0*/  UISETP.NE.U32.AND UP0, UPT, UR36, URZ, UPT ;  /* 0x000000ff2400728c */ /* 0x008fe2000bf05070 */
        /* <DEDUP_REMOVED lines=55> */
[----:B------:R0:W-:Y:S01]  /*6360*/  STS [R103+0xc], R16 ;  /* 0x00000c1067007388 */ /* 0x0001e20000000800 */
[----:B------:R-:W-:-:S03]  /*6370*/  UIMAD UR7, UR34, UR9, UR7 ;  /* 0x00000009220772a4 */ /* 0x000fc6000f8e0207 */
[----:B------:R-:W-:Y:S01]  /*6380*/  STS [R102+0x10], R15 ;  /* 0x0000100f66007388 */ /* 0x000fe20000000800 */
[----:B------:R-:W-:-:S03]  /*6390*/  UIMAD.WIDE.U32 UR6, UR12, UR10, UR6 ;  /* 0x0000000a0c0672a5 */ /* 0x000fc6000f8e0006 */
[----:B------:R-:W-:Y:S01]  /*63a0*/  STS [R101+0x14], R14 ;  /* 0x0000140e65007388 */ /* 0x000fe20000000800 */
[----:B0-----:R-:W-:Y:S01]  /*63b0*/  MOV R16, UR35 ;  /* 0x0000002300107c02 */ /* 0x001fe20008000f00 */
[----:B------:R-:W-:Y:S02]  /*63c0*/  UIMAD UR11, UR12, UR11, UR7 ;  /* 0x0000000b0c0b72a4 */ /* 0x000fe4000f8e0207 */
        /* <DEDUP_REMOVED lines=9> */
[----:B------:R-:W-:-:S03]  /*6460*/  LEA R2, P4, R3, UR36, 0x2 ;  /* 0x0000002403027c11 */ /* 0x000fc6000f8810ff */
        /* <DEDUP_REMOVED lines=56> */
.L_x_4420:
        /* <DEDUP_REMOVED lines=63> */
.L_x_4466:
[----:B0-----:R-:W-:Y:S02]  /*6be0*/  MOV R5, UR44 ;  /* 0x0000002c00057c02 */ /* 0x001fe40008000f00 */
[----:B------:R-:W-:Y:S02]  /*6bf0*/  CS2R R10, SRZ ;  /* 0x00000000000a7805 */ /* 0x000fe4000001ff00 */
[----:B-1----:R-:W-:Y:S02]  /*6c00*/  MOV R2, R141 ;  /* 0x0000008d00027202 */ /* 0x002fe40000000f00 */
[----:B------:R-:W-:Y:S02]  /*6c10*/  MOV R3, RZ ;  /* 0x000000ff00037202 */ /* 0x000fe40000000f00 */
        /* <DEDUP_REMOVED lines=50> */
[----:B------:R-:W-:-:S04]  /*6f40*/  IMAD.U32 R2, RZ, RZ, UR30 ;  /* 0x0000001eff027e24 */ /* 0x000fc8000f8e00ff */
        /* <DEDUP_REMOVED lines=28> */
[----:B------:R-:W5:Y:S01]  /*7110*/  S2UR UR8, SR_CgaCtaId ;  /* 0x00000000000879c3 */ /* 0x000f620000008800 */
[----:B----4-:R-:W-:Y:S01]  /*7120*/  FMUL.FTZ R4, R146, 1.4426950216293334961 ;  /* 0x3fb8aa3b92047820 */ /* 0x010fe20000410000 */
[----:B------:R-:W-:Y:S01]  /*7130*/  ULEA UR9, UR7, UR6, 0x8 ;  /* 0x0000000607097291 */ /* 0x000fe2000f8e40ff */
[C---:B------:R-:W-:Y:S01]  /*7140*/  ISETP.NE.AND P0, PT, R143.reuse, RZ, PT ;  /* 0x000000ff8f00720c */ /* 0x040fe20003f05270 */
[----:B------:R-:W-:Y:S01]  /*7150*/  UMOV UR30, 0x400 ;  /* 0x00000400001e7882 */ /* 0x000fe20000000000 */
[C---:B0-----:R-:W-:Y:S01]  /*7160*/  FMUL.FTZ R11, R4.reuse, R74 ;  /* 0x0000004a040b7220 */ /* 0x041fe20000410000 */
        /* <DEDUP_REMOVED lines=17> */
[----:B------:R1:W2:Y:S01]  /*7280*/  LDS R149, [R106] ;  /* 0x000000006a957984 */ /* 0x0002a20000000800 */
[----:B-----5:R-:W-:Y:S01]  /*7290*/  ULEA UR30, UR8, UR30, 0x18 ;  /* 0x0000001e081e7291 */ /* 0x020fe2000f8ec0ff */
[----:B------:R-:W-:Y:S01]  /*72a0*/  ISETP.NE.AND P2, PT, R143, 0x3f, PT ;  /* 0x0000003f8f00780c */ /* 0x000fe20003f45270 */
[----:B------:R-:W4:Y:S01]  /*72b0*/  MUFU.EX2 R168, R168 ;  /* 0x000000a800a87308 */ /* 0x000f220000000800 */
[----:B------:R-:W-:Y:S01]  /*72c0*/  SEL R2, R2, UR9, P0 ;  /* 0x0000000902027c07 */ /* 0x000fe20008000000 */
[----:B------:R1:W0:Y:S02]  /*72d0*/  LDS R148, [R105+0x4] ;  /* 0x0000040069947984 */ /* 0x0002240000000800 */
        /* <DEDUP_REMOVED lines=12> */
[----:B------:R1:W1:Y:S02]  /*73a0*/  LDS R158, [R99+0x1c] ;  /* 0x00001c00639e7984 */ /* 0x0002640000000800 */
        /* <DEDUP_REMOVED lines=12> */
[----:B------:R-:W1:Y:S02]  /*7470*/  MUFU.EX2 R208, R208 ;  /* 0x000000d000d07308 */ /* 0x000e640000000800 */
[----:B------:R0:W1:Y:S02]  /*7480*/  LDS R151, [R92+0x38] ;  /* 0x000038005c977984 */ /* 0x0000640000000800 */
[----:B------:R-:W1:Y:S02]  /*7490*/  MUFU.EX2 R207, R207 ;  /* 0x000000cf00cf7308 */ /* 0x000e640000000800 */
[----:B------:R1:W1:Y:S01]  /*74a0*/  LDS R150, [R91+0x3c] ;  /* 0x00003c005b967984 */ /* 0x0002620000000800 */
[----:B------:R-:W-:Y:S03]  /*74b0*/  BSSY.RECONVERGENT B0, `(.L_x_4422) ;  /* 0x000001f000007945 */ /* 0x000fe60003800200 */
[----:B0-----:R0:W-:Y:S01]  /*74c0*/  STS [R2+0x2550], R11 ;  /* 0x0025500b02007388 */ /* 0x0011e20000000800 */
        /* <DEDUP_REMOVED lines=27> */
.L_x_4423:
[----:B------:R-:W-:-:S06]  /*7680*/  LEA R198, R143, UR30, 0x2 ;  /* 0x0000001e8fc67c11 */ /* 0x000fcc000f8e10ff */
[----:B------:R-:W0:Y:S02]  /*7690*/  LDS R198, [R198+0x2d54] ;  /* 0x002d5400c6c67984 */ /* 0x000e240000000800 */
.L_x_4424:
[----:B------:R-:W-:Y:S05]  /*76a0*/  BSYNC.RECONVERGENT B0 ;  /* 0x0000000000007941 */ /* 0x000fea0003800200 */
.L_x_4422:
        /* <DEDUP_REMOVED lines=17> */
[----:B------:R-:W-:Y:S01]  /*77c0*/  FFMA.FTZ R10, R169, R10, R164 ;  /* 0x0000000aa90a7223 */ /* 0x000fe200000100a4 */
[----:B------:R-:W-:Y:S01]  /*77d0*/  FMUL.FTZ R190, R86, R70 ;  /* 0x0000004656be7220 */ /* 0x000fe20000410000 */
[----:B------:R-:W-:Y:S01]  /*77e0*/  FMUL.FTZ R225, R162, R193 ;  /* 0x000000c1a2e17220 */ /* 0x000fe20000410000 */
        /* <DEDUP_REMOVED lines=92> */
.L_x_4484:
[----:B------:R-:W-:Y:S01]  /*7db0*/  ISETP.GE.AND P2, PT, R123, 0x10, PT ;  /* 0x000000107b00780c */ /* 0x000fe20003f46270 */
[----:B----4-:R-:W-:Y:S01]  /*7dc0*/  FFMA.FTZ R5, R213, R5, R4 ;  /* 0x00000005d5057223 */ /* 0x010fe20000010004 */
[----:B------:R-:W-:-:S04]  /*7dd0*/  UMOV UR8, 0xffffffff ;  /* 0xffffffff00087882 */ /* 0x000fc80000000000 */
[----:B------:R-:W-:-:S07]  /*7de0*/  FSEL R215, R4, R5, !P2 ;  /* 0x0000000504d77208 */ /* 0x000fce0005000000 */
[----:B--23--:R-:W-:Y:S01]  /*7df0*/  @P2 FMUL.FTZ R213, R213, R226 ;  /* 0x000000e2d5d52220 */ /* 0x00cfe20000410000 */
[----:B------:R-:W-:Y:S06]  /*7e00*/  BRA.DIV UR8, `(.L_x_4427) ;  /* 0x0000004608f07947 */ /* 0x000fec000b800000 */
.L_x_4487:
[----:B------:R-:W-:-:S03]  /*7e10*/  UMOV UR8, 0xffffffff ;  /* 0xffffffff00087882 */ /* 0x000fc60000000000 */
[----:B------:R-:W-:Y:S05]  /*7e20*/  BRA.DIV UR8, `(.L_x_4428) ;  /* 0x0000004a08107947 */ /* 0x000fea000b800000 */
.L_x_4490:
[----:B------:R-:W-:-:S03]  /*7e30*/  UMOV UR8, 0xffffffff ;  /* 0xffffffff00087882 */ /* 0x000fc60000000000 */
[----:B------:R-:W-:Y:S05]  /*7e40*/  BRA.DIV UR8, `(.L_x_4429) ;  /* 0x0000004a08307947 */ /* 0x000fea000b800000 */
[----:B------:R-:W2:Y:S04]  /*7e50*/  SHFL.UP PT, R213, R213, 0x1, RZ ;  /* 0x04200000d5d57989 */ /* 0x000ea800000e00ff */
[----:B------:R3:W4:Y:S04]  /*7e60*/  SHFL.UP PT, R224, R215, 0x1, RZ ;  /* 0x04200000d7e07989 */ /* 0x00072800000e00ff */
[----:B-----5:R3:W0:Y:S04]  /*7e70*/  SHFL.IDX PT, R4, R2, RZ, 0x1f ;  /* 0x00001fff02047589 */ /* 0x02062800000e0000 */
[----:B------:R3:W0:Y:S02]  /*7e80*/  SHFL.IDX PT, R5, R3, RZ, 0x1f ;  /* 0x00001fff03057589 */ /* 0x00062400000e0000 */
.L_x_4496:
[----:B------:R-:W5:Y:S01]  /*7e90*/  LDS.64 R6, [R10+0x2140] ;  /* 0x002140000a067984 */ /* 0x000f620000000a00 */
[C---:B0-2-4-:R-:W-:Y:S01]  /*7ea0*/  @P0 FFMA.FTZ R5, R213.reuse, R5, R224 ;  /* 0x00000005d5050223 */ /* 0x055fe200000100e0 */
[----:B------:R-:W-:-:S03]  /*7eb0*/  @P0 FMUL.FTZ R4, R213, R4 ;  /* 0x00000004d5040220 */ /* 0x000fc60000410000 */
[-C--:B-----5:R-:W-:Y:S01]  /*7ec0*/  FFMA.FTZ R7, R5, R6.reuse, R7 ;  /* 0x0000000605077223 */ /* 0x0a0fe20000010007 */
[----:B------:R-:W-:-:S05]  /*7ed0*/  FMUL.FTZ R6, R4, R6 ;  /* 0x0000000604067220 */ /* 0x000fca0000410000 */
[----:B------:R4:W-:Y:S02]  /*7ee0*/  STS.128 [R10+0x2140], R4 ;  /* 0x002140040a007388 */ /* 0x0009e40000000c00 */
.L_x_4425:
[----:B------:R-:W-:Y:S01]  /*7ef0*/  FMUL.FTZ R226, R89, R74 ;  /* 0x0000004a59e27220 */ /* 0x000fe20000410000 */
[----:B------:R-:W-:Y:S01]  /*7f00*/  FMUL.FTZ R229, R90, R73 ;  /* 0x000000495ae57220 */ /* 0x000fe20000410000 */
[----:B------:R-:W-:Y:S05]  /*7f10*/  WARPSYNC.ALL ;  /* 0x0000000000007948 */ /* 0x000fea0003800000 */
[----:B------:R-:W-:Y:S01]  /*7f20*/  FMUL.FTZ R224, R163, R192 ;  /* 0x000000c0a3e07220 */ /* 0x000fe20000410000 */
[----:B----4-:R-:W-:Y:S01]  /*7f30*/  FMUL.FTZ R6, R149, R226 ;  /* 0x000000e295067220 */ /* 0x010fe20000410000 */
[----:B------:R-:W-:Y:S01]  /*7f40*/  FMUL.FTZ R227, R148, R229 ;  /* 0x000000e594e37220 */ /* 0x000fe20000410000 */
[----:B------:R-:W-:Y:S01]  /*7f50*/  BAR.SYNC.DEFER_BLOCKING 0x0 ;  /* 0x0000000000007b1d */ /* 0x000fe20000010000 */
[C---:B01-3-5:R-:W-:Y:S01]  /*7f60*/  FMUL.FTZ R3, R207.reuse, R198 ;  /* 0x000000c6cf037220 */ /* 0x06bfe20000410000 */
[----:B------:R-:W-:Y:S01]  /*7f70*/  FFMA.FTZ R2, R207, R199, R202 ;  /* 0x000000c7cf027223 */ /* 0x000fe200000100ca */
[----:B------:R-:W-:Y:S01]  /*7f80*/  UISETP.GE.AND UP0, UPT, UR18, UR50, UPT ;  /* 0x000000321200728c */ /* 0x000fe2000bf06270 */
[----:B------:R-:W-:Y:S01]  /*7f90*/  ISETP.GT.U32.AND P2, PT, R143, 0x1f, PT ;  /* 0x0000001f8f00780c */ /* 0x000fe20003f44070 */
[C---:B--2---:R-:W-:Y:S01]  /*7fa0*/  FMUL.FTZ R4, R208.reuse, R3 ;  /* 0x00000003d0047220 */ /* 0x044fe20000410000 */
        /* <DEDUP_REMOVED lines=34> */
[----:B------:R-:W-:-:S03]  /*81d0*/  MOV R11, RZ ;  /* 0x000000ff000b7202 */ /* 0x000fc60000000f00 */
        /* <DEDUP_REMOVED lines=70> */
.L_x_4513:
        /* <DEDUP_REMOVED lines=10> */
.L_x_4430:
[----:B------:R-:W-:Y:S05]  /*86e0*/  WARPSYNC.ALL ;  /* 0x0000000000007948 */ /* 0x000fea0003800000 */
[C---:B------:R-:W-:Y:S02]  /*86f0*/  ISETP.NE.AND P5, PT, R143.reuse, RZ, PT ;  /* 0x000000ff8f00720c */ /* 0x040fe40003fa5270 */
[----:B------:R-:W-:Y:S01]  /*8700*/  IADD3 R230, PT, PT, R143, 0x200, RZ ;  /* 0x000002008fe67810 */ /* 0x000fe20007ffe0ff */
[----:B------:R-:W-:Y:S01]  /*8710*/  BAR.SYNC.DEFER_BLOCKING 0x0 ;  /* 0x0000000000007b1d */ /* 0x000fe20000010000 */
[----:B------:R-:W-:Y:S01]  /*8720*/  FFMA.FTZ R3, R0, R228, RZ ;  /* 0x000000e400037223 */ /* 0x000fe200000100ff */
[----:B0-----:R-:W-:Y:S01]  /*8730*/  MOV R4, R143 ;  /* 0x0000008f00047202 */ /* 0x001fe20000000f00 */
[----:B------:R-:W-:Y:S01]  /*8740*/  HFMA2 R5, -RZ, RZ, 0, 0 ;  /* 0x00000000ff057431 */ /* 0x000fe200000001ff */
[----:B------:R-:W-:Y:S01]  /*8750*/  USHF.R.S32.HI UR8, URZ, 0x1f, UR13 ;  /* 0x0000001fff087899 */ /* 0x000fe2000801140d */
[----:B------:R-:W-:Y:S01]  /*8760*/  FFMA.FTZ R6, R58, R227, R3 ;  /* 0x000000e33a067223 */ /* 0x000fe20000010003 */
[----:B------:R-:W-:Y:S01]  /*8770*/  MOV R7, UR38 ;  /* 0x0000002600077c02 */ /* 0x000fe20008000f00 */
        /* <DEDUP_REMOVED lines=11> */
[----:B------:R-:W-:Y:S01]  /*8830*/  MOV R7, UR36 ;  /* 0x0000002400077c02 */ /* 0x000fe20008000f00 */
[----:B------:R-:W-:Y:S01]  /*8840*/  VOTEU.ALL UP0, P5 ;  /* 0x0000000000ff7886 */ /* 0x000fe20002800000 */
        /* <DEDUP_REMOVED lines=11> */
[----:B------:R-:W-:-:S04]  /*8900*/  IMAD.WIDE.U32 R4, R7, UR6, R4 ;  /* 0x0000000607047c25 */ /* 0x000fc8000f8e0004 */
        /* <DEDUP_REMOVED lines=10> */
[----:B------:R-:W-:Y:S01]  /*89b0*/  FFMA.FTZ R164, R151, -R164, R218 ;  /* 0x800000a497a47223 */ /* 0x000fe200000100da */
[----:B------:R-:W-:Y:S01]  /*89c0*/  FFMA.FTZ R165, R150, -R165, R221 ;  /* 0x800000a596a57223 */ /* 0x000fe200000100dd */
[----:B------:R-:W-:Y:S01]  /*89d0*/  BSSY.RECONVERGENT B0, `(.L_x_4432) ;  /* 0x0000077000007945 */ /* 0x000fe20003800200 */
[----:B0-----:R-:W-:Y:S01]  /*89e0*/  FFMA.FTZ R199, R2, R198, R199 ;  /* 0x000000c602c77223 */ /* 0x001fe200000100c7 */
[----:B------:R-:W-:-:S03]  /*89f0*/  FFMA.FTZ R2, R149, -R226, R228 ;  /* 0x800000e295027223 */ /* 0x000fc600000100e4 */
[----:B------:R-:W-:-:S04]  /*8a00*/  FFMA.FTZ R207, R207, R199, R202 ;  /* 0x000000c7cfcf7223 */ /* 0x000fc800000100ca */
[----:B------:R-:W-:-:S04]  /*8a10*/  FFMA.FTZ R203, R208, R207, R203 ;  /* 0x000000cfd0cb7223 */ /* 0x000fc800000100cb */
[----:B------:R-:W-:-:S04]  /*8a20*/  FFMA.FTZ R209, R209, R203, R204 ;  /* 0x000000cbd1d17223 */ /* 0x000fc800000100cc */
[----:B------:R-:W-:-:S04]  /*8a30*/  FFMA.FTZ R205, R210, R209, R205 ;  /* 0x000000d1d2cd7223 */ /* 0x000fc800000100cd */
[----:B------:R-:W-:-:S04]  /*8a40*/  FFMA.FTZ R211, R211, R205, R206 ;  /* 0x000000cdd3d37223 */ /* 0x000fc800000100ce */
[----:B------:R-:W-:Y:S01]  /*8a50*/  FFMA.FTZ R197, R197, R211, R196 ;  /* 0x000000d3c5c57223 */ /* 0x000fe200000100c4 */
[----:B-1----:R-:W-:-:S03]  /*8a60*/  FMUL.FTZ R11, R211, R64 ;  /* 0x00000040d30b7220 */ /* 0x002fc60000410000 */
[----:B------:R-:W-:Y:S01]  /*8a70*/  FFMA.FTZ R195, R195, R197, R194 ;  /* 0x000000c5c3c37223 */ /* 0x000fe200000100c2 */
[----:B------:R-:W-:-:S03]  /*8a80*/  SHF.L.U32 R194, R143, 0x4, RZ ;  /* 0x000000048fc27819 */ /* 0x000fc600000006ff */
[----:B------:R-:W-:Y:S01]  /*8a90*/  FFMA.FTZ R189, R189, R195, R186 ;  /* 0x000000c3bdbd7223 */ /* 0x000fe200000100ba */
[-C--:B------:R-:W-:Y:S02]  /*8aa0*/  LEA.HI R6, R143, R194.reuse, RZ, 0x1f ;  /* 0x000000c28f067211 */ /* 0x080fe400078ff8ff */
[----:B------:R-:W-:Y:S01]  /*8ab0*/  LEA.HI R194, R194, R194, RZ, 0x1b ;  /* 0x000000c2c2c27211 */ /* 0x000fe200078fd8ff */
[----:B------:R-:W-:Y:S01]  /*8ac0*/  FFMA.FTZ R191, R191, R189, R188 ;  /* 0x000000bdbfbf7223 */ /* 0x000fe200000100bc */
[----:B------:R-:W-:-:S03]  /*8ad0*/  FFMA.FTZ R188, R48, R217, R215 ;  /* 0x000000d930bc7223 */ /* 0x000fc600000100d7 */
[----:B------:R-:W-:Y:S01]  /*8ae0*/  FFMA.FTZ R185, R185, R191, R184 ;  /* 0x000000bfb9b97223 */ /* 0x000fe200000100b8 */
[----:B------:R-:W-:Y:S01]  /*8af0*/  LEA R184, R6, UR30, 0x2 ;  /* 0x0000001e06b87c11 */ /* 0x000fe2000f8e10ff */
[----:B------:R-:W-:Y:S02]  /*8b00*/  FMUL.FTZ R217, R191, R68 ;  /* 0x00000044bfd97220 */ /* 0x000fe40000410000 */
[----:B------:R-:W-:Y:S02]  /*8b10*/  FFMA.FTZ R179, R179, R185, R174 ;  /* 0x000000b9b3b37223 */ /* 0x000fe400000100ae */
[----:B------:R-:W-:Y:S02]  /*8b20*/  FMUL.FTZ R186, R84, R217 ;  /* 0x000000d954ba7220 */ /* 0x000fe40000410000 */
[----:B------:R-:W-:Y:S01]  /*8b30*/  FFMA.FTZ R181, R181, R179, R176 ;  /* 0x000000b3b5b57223 */ /* 0x000fe200000100b0 */
[----:B------:R-:W-:-:S03]  /*8b40*/  FMUL.FTZ R215, R179, R70 ;  /* 0x00000046b3d77220 */ /* 0x000fc60000410000 */
        /* <DEDUP_REMOVED lines=8> */
[----:B------:R-:W-:Y:S01]  /*8bd0*/  FMUL.FTZ R3, R167, R74 ;  /* 0x0000004aa7037220 */ /* 0x000fe20000410000 */
[----:B------:R-:W-:-:S03]  /*8be0*/  FMUL.FTZ R166, R90, R213 ;  /* 0x000000d55aa67220 */ /* 0x000fc60000410000 */
[-C--:B------:R-:W-:Y:S01]  /*8bf0*/  FFMA.FTZ R6, R2, R3.reuse, RZ ;  /* 0x0000000302067223 */ /* 0x080fe200000100ff */
[----:B------:R-:W-:Y:S01]  /*8c00*/  FMUL.FTZ R7, R89, R3 ;  /* 0x0000000359077220 */ /* 0x000fe20000410000 */
[----:B------:R-:W-:Y:S02]  /*8c10*/  FMUL.FTZ R3, R177, R72 ;  /* 0x00000048b1037220 */ /* 0x000fe40000410000 */
[----:B------:R-:W-:Y:S02]  /*8c20*/  FFMA.FTZ R213, R227, R213, R6 ;  /* 0x000000d5e3d57223 */ /* 0x000fe40000010006 */
[-C--:B------:R-:W-:Y:S01]  /*8c30*/  FMUL.FTZ R168, R88, R3.reuse ;  /* 0x0000000358a87220 */ /* 0x080fe20000410000 */
[----:B------:R0:W-:Y:S01]  /*8c40*/  STS [R184+0x1090], R7 ;  /* 0x00109007b8007388 */ /* 0x0001e20000000800 */
[----:B------:R-:W-:Y:S01]  /*8c50*/  FFMA.FTZ R6, R192, R3, R213 ;  /* 0x00000003c0067223 */ /* 0x000fe200000100d5 */
[----:B------:R-:W-:Y:S02]  /*8c60*/  FMUL.FTZ R213, R209, R62 ;  /* 0x0000003ed1d57220 */ /* 0x000fe40000410000 */
[----:B------:R1:W-:Y:S01]  /*8c70*/  STS [R139+0x1094], R166 ;  /* 0x001094a68b007388 */ /* 0x0003e20000000800 */
[----:B------:R-:W-:-:S03]  /*8c80*/  FFMA.FTZ R3, R193, R174, R6 ;  /* 0x000000aec1037223 */ /* 0x000fc60000010006 */
[----:B------:R2:W-:Y:S01]  /*8c90*/  STS [R139+0x10a0], R10 ;  /* 0x0010a00a8b007388 */ /* 0x0005e20000000800 */
[----:B------:R-:W-:Y:S01]  /*8ca0*/  FFMA.FTZ R6, R190, R215, R3 ;  /* 0x000000d7be067223 */ /* 0x000fe20000010003 */
[----:B0-----:R-:W-:Y:S01]  /*8cb0*/  FMUL.FTZ R184, R85, R178 ;  /* 0x000000b255b87220 */ /* 0x001fe20000410000 */
[----:B------:R-:W-:Y:S01]  /*8cc0*/  FMUL.FTZ R7, R195, R66 ;  /* 0x00000042c3077220 */ /* 0x000fe20000410000 */
[----:B------:R0:W-:Y:S01]  /*8cd0*/  STS [R139+0x1098], R168 ;  /* 0x001098a88b007388 */ /* 0x0001e20000000800 */
[----:B------:R-:W-:Y:S01]  /*8ce0*/  FFMA.FTZ R3, R187, R178, R6 ;  /* 0x000000b2bb037223 */ /* 0x000fe20000010006 */
[----:B-1----:R-:W-:Y:S01]  /*8cf0*/  FMUL.FTZ R166, R189, R67 ;  /* 0x00000043bda67220 */ /* 0x002fe20000410000 */
[----:B------:R-:W-:Y:S01]  /*8d00*/  FMUL.FTZ R178, R80, R11 ;  /* 0x0000000b50b27220 */ /* 0x000fe20000410000 */
[----:B------:R1:W-:Y:S01]  /*8d10*/  STS [R139+0x109c], R176 ;  /* 0x00109cb08b007388 */ /* 0x0003e20000000800 */
[----:B------:R-:W-:Y:S01]  /*8d20*/  FFMA.FTZ R6, R182, R217, R3 ;  /* 0x000000d9b6067223 */ /* 0x000fe20000010003 */
[----:B--2---:R-:W-:Y:S01]  /*8d30*/  FMUL.FTZ R10, R197, R65 ;  /* 0x00000041c50a7220 */ /* 0x004fe20000410000 */
[----:B------:R-:W-:Y:S01]  /*8d40*/  FMUL.FTZ R174, R83, R166 ;  /* 0x000000a653ae7220 */ /* 0x000fe20000410000 */
[----:B------:R2:W-:Y:S01]  /*8d50*/  STS [R139+0x10a4], R184 ;  /* 0x0010a4b88b007388 */ /* 0x0005e20000000800 */
[----:B------:R-:W-:Y:S01]  /*8d60*/  FFMA.FTZ R215, R47, R220, R188 ;  /* 0x000000dc2fd77223 */ /* 0x000fe200000100bc */
[----:B0-----:R-:W-:Y:S01]  /*8d70*/  FMUL.FTZ R168, R82, R7 ;  /* 0x0000000752a87220 */ /* 0x001fe20000410000 */
[----:B------:R-:W-:Y:S01]  /*8d80*/  FFMA.FTZ R3, R183, R166, R6 ;  /* 0x000000a6b7037223 */ /* 0x000fe20000010006 */
[----:B------:R0:W-:Y:S01]  /*8d90*/  STS [R139+0x10a8], R186 ;  /* 0x0010a8ba8b007388 */ /* 0x0001e20000000800 */
[----:B------:R-:W-:Y:S01]  /*8da0*/  FMUL.FTZ R166, R203, R61 ;  /* 0x0000003dcba67220 */ /* 0x000fe20000410000 */
[----:B-1----:R-:W-:Y:S01]  /*8db0*/  FMUL.FTZ R176, R81, R10 ;  /* 0x0000000a51b07220 */ /* 0x002fe20000410000 */
[----:B------:R-:W-:Y:S01]  /*8dc0*/  FMUL.FTZ R188, R199, R59 ;  /* 0x0000003bc7bc7220 */ /* 0x000fe20000410000 */
[----:B------:R-:W-:Y:S01]  /*8dd0*/  FMUL.FTZ R217, R207, R60 ;  /* 0x0000003ccfd97220 */ /* 0x000fe20000410000 */
[----:B------:R-:W-:Y:S01]  /*8de0*/  FFMA.FTZ R6, R180, R7, R3 ;  /* 0x00000007b4067223 */ /* 0x000fe20000010003 */
[----:B--2---:R-:W-:-:S03]  /*8df0*/  FMUL.FTZ R184, R205, R63 ;  /* 0x0000003fcdb87220 */ /* 0x004fc60000410000 */
[----:B------:R-:W-:Y:S01]  /*8e00*/  FFMA.FTZ R3, R175, R10, R6 ;  /* 0x0000000aaf037223 */ /* 0x000fe20000010006 */
[----:B0-----:R-:W-:Y:S01]  /*8e10*/  LEA R139, R194, UR30, 0x2 ;  /* 0x0000001ec28b7c11 */ /* 0x001fe2000f8e10ff */
[----:B------:R-:W-:Y:S01]  /*8e20*/  FMUL.FTZ R186, R79, R184 ;  /* 0x000000b84fba7220 */ /* 0x000fe20000410000 */
[----:B------:R-:W-:-:S03]  /*8e30*/  IADD3 R6, PT, PT, R143, 0x40, RZ ;  /* 0x000000408f067810 */ /* 0x000fc60007ffe0ff */
[----:B------:R0:W-:Y:S01]  /*8e40*/  STS [R139+0x10ac], R174 ;  /* 0x0010acae8b007388 */ /* 0x0001e20000000800 */
[----:B------:R-:W-:Y:S01]  /*8e50*/  LEA.HI R7, R6, R143, RZ, 0x1b ;  /* 0x0000008f06077211 */ /* 0x000fe200078fd8ff */
[----:B------:R-:W-:Y:S02]  /*8e60*/  FFMA.FTZ R6, R172, R11, R3 ;  /* 0x0000000bac067223 */ /* 0x000fe40000010003 */
[----:B------:R1:W-:Y:S01]  /*8e70*/  STS [R139+0x10b0], R168 ;  /* 0x0010b0a88b007388 */ /* 0x0003e20000000800 */
[----:B------:R-:W-:Y:S01]  /*8e80*/  LEA R219, R7, UR30, 0x2 ;  /* 0x0000001e07db7c11 */ /* 0x000fe2000f8e10ff */
[----:B------:R-:W-:Y:S01]  /*8e90*/  FFMA.FTZ R3, R173, R184, R6 ;  /* 0x000000b8ad037223 */ /* 0x000fe20000010006 */
[----:B------:R-:W-:Y:S01]  /*8ea0*/  MOV R7, UR37 ;  /* 0x0000002500077c02 */ /* 0x000fe20008000f00 */
[----:B------:R2:W-:Y:S01]  /*8eb0*/  STS [R139+0x10b4], R176 ;  /* 0x0010b4b08b007388 */ /* 0x0005e20000000800 */
[----:B------:R-:W-:Y:S01]  /*8ec0*/  LEA R6, P0, R4, UR10, 0x2 ;  /* 0x0000000a04067c11 */ /* 0x000fe2000f8010ff */
[-C--:B0-----:R-:W-:Y:S01]  /*8ed0*/  FMUL.FTZ R174, R78, R213.reuse ;  /* 0x000000d54eae7220 */ /* 0x081fe20000410000 */
[----:B------:R-:W-:Y:S01]  /*8ee0*/  FFMA.FTZ R10, R170, R213, R3 ;  /* 0x000000d5aa0a7223 */ /* 0x000fe20000010003 */
[----:B------:R0:W-:Y:S01]  /*8ef0*/  STS [R139+0x10b8], R178 ;  /* 0x0010b8b28b007388 */ /* 0x0001e20000000800 */
[----:B------:R-:W-:-:S02]  /*8f00*/  IMAD R7, R7, UR6, R5 ;  /* 0x0000000607077c24 */ /* 0x000fc4000f8e0205 */
[-C--:B-1----:R-:W-:Y:S01]  /*8f10*/  FMUL.FTZ R168, R77, R166.reuse ;  /* 0x000000a64da87220 */ /* 0x082fe20000410000 */
[----:B------:R-:W-:Y:S01]  /*8f20*/  FFMA.FTZ R3, R171, R166, R10 ;  /* 0x000000a6ab037223 */ /* 0x000fe2000001000a */
[----:B------:R-:W-:Y:S01]  /*8f30*/  STS [R139+0x10bc], R186 ;  /* 0x0010bcba8b007388 */ /* 0x000fe20000000800 */
[----:B------:R-:W-:Y:S01]  /*8f40*/  IADD3 R166, PT, PT, R143, 0x80, RZ ;  /* 0x000000808fa67810 */ /* 0x000fe20007ffe0ff */
[-C--:B--2---:R-:W-:Y:S01]  /*8f50*/  FMUL.FTZ R176, R76, R217.reuse ;  /* 0x000000d94cb07220 */ /* 0x084fe20000410000 */
[----:B------:R-:W-:Y:S01]  /*8f60*/  LEA.HI.X R7, R4, UR11, R7, 0x2, P0 ;  /* 0x0000000b04077c11 */ /* 0x000fe200080f1407 */
[----:B------:R-:W-:Y:S01]  /*8f70*/  STS [R139+0x10c0], R174 ;  /* 0x0010c0ae8b007388 */ /* 0x000fe20000000800 */
[----:B------:R-:W-:Y:S01]  /*8f80*/  FFMA.FTZ R4, R164, R217, R3 ;  /* 0x000000d9a4047223 */ /* 0x000fe20000010003 */
[-C--:B0-----:R-:W-:Y:S01]  /*8f90*/  FMUL.FTZ R178, R75, R188.reuse ;  /* 0x000000bc4bb27220 */ /* 0x081fe20000410000 */
[----:B------:R-:W-:Y:S01]  /*8fa0*/  LEA.HI R166, R166, R143, RZ, 0x1b ;  /* 0x0000008fa6a67211 */ /* 0x000fe200078fd8ff */
[----:B------:R0:W-:Y:S01]  /*8fb0*/  STS [R139+0x10c4], R168 ;  /* 0x0010c4a88b007388 */ /* 0x0001e20000000800 */
[----:B------:R-:W-:Y:S01]  /*8fc0*/  FFMA.FTZ R11, R165, R188, R4 ;  /* 0x000000bca50b7223 */ /* 0x000fe20000010004 */
[----:B------:R-:W-:-:S02]  /*8fd0*/  IADD3 R4, PT, PT, R143, 0xc0, RZ ;  /* 0x000000c08f047810 */ /* 0x000fc40007ffe0ff */
[----:B------:R1:W-:Y:S02]  /*8fe0*/  STS [R139+0x10c8], R176 ;  /* 0x0010c8b08b007388 */ /* 0x0003e40000000800 */
[----:B------:R-:W-:Y:S02]  /*8ff0*/  LEA.HI R4, R4, R143, RZ, 0x1b ;  /* 0x0000008f04047211 */ /* 0x000fe400078fd8ff */
[----:B------:R2:W-:Y:S01]  /*9000*/  STS [R139+0x10cc], R178 ;  /* 0x0010ccb28b007388 */ /* 0x0005e20000000800 */
[----:B0-----:R-:W-:Y:S01]  /*9010*/  FFMA.FTZ R168, R46, R223, R215 ;  /* 0x000000df2ea87223 */ /* 0x001fe200000100d7 */
[----:B------:R-:W-:Y:S01]  /*9020*/  BAR.SYNC.DEFER_BLOCKING 0x0 ;  /* 0x0000000000007b1d */ /* 0x000fe20000010000 */
[----:B-1----:R-:W-:Y:S02]  /*9030*/  MOV R176, UR31 ;  /* 0x0000001f00b07c02 */ /* 0x002fe40008000f00 */
[----:B------:R-:W-:Y:S01]  /*9040*/  FFMA.FTZ R5, R45, R218, R168 ;  /* 0x000000da2d057223 */ /* 0x000fe200000100a8 */
[----:B------:R-:W-:-:S02]  /*9050*/  IADD3 R168, PT, PT, R143, 0x100, RZ ;  /* 0x000001008fa87810 */ /* 0x000fc40007ffe0ff */
[----:B------:R-:W-:Y:S01]  /*9060*/  IADD3 R176, PT, PT, R176, -UR29, -R143 ;  /* 0x8000001db0b07c10 */ /* 0x000fe2000fffe88f */
[----:B------:R-:W-:Y:S01]  /*9070*/  FFMA.FTZ R10, R44, R221, R5 ;  /* 0x000000dd2c0a7223 */ /* 0x000fe20000010005 */
[----:B------:R-:W-:Y:S02]  /*9080*/  LEA R5, R166, UR30, 0x2 ;  /* 0x0000001ea6057c11 */ /* 0x000fe4000f8e10ff */
[C---:B------:R-:W-:Y:S02]  /*9090*/  ISETP.GE.AND P6, PT, R176.reuse, 0x1, PT ;  /* 0x00000001b000780c */ /* 0x040fe40003fc6270 */
[C---:B------:R-:W-:Y:S02]  /*90a0*/  ISETP.GE.AND P4, PT, R176.reuse, 0x41, PT ;  /* 0x00000041b000780c */ /* 0x040fe40003f86270 */
[C---:B------:R-:W-:Y:S02]  /*90b0*/  ISETP.GE.AND P3, PT, R176.reuse, 0x81, PT ;  /* 0x00000081b000780c */ /* 0x040fe40003f66270 */
[----:B------:R-:W-:-:S02]  /*90c0*/  ISETP.GE.AND P2, PT, R176, 0xc1, PT ;  /* 0x000000c1b000780c */ /* 0x000fc40003f46270 */
[----:B------:R-:W-:Y:S01]  /*90d0*/  ISETP.GE.AND P0, PT, R176, 0x101, PT ;  /* 0x00000101b000780c */ /* 0x000fe20003f06270 */
[----:B------:R-:W0:Y:S04]  /*90e0*/  LDS R219, [R219+0x1190] ;  /* 0x00119000dbdb7984 */ /* 0x000e280000000800 */
[----:B--2---:R-:W-:Y:S08]  /*90f0*/  @!P6 BRA `(.L_x_4433) ;  /* 0x000000000010e947 */ /* 0x004ff00003800000 */
[----:B------:R-:W-:-:S04]  /*9100*/  LEA.HI R3, R143, R143, RZ, 0x1b ;  /* 0x0000008f8f037211 */ /* 0x000fc800078fd8ff */
[----:B------:R-:W-:-:S06]  /*9110*/  LEA R3, R3, UR30, 0x2 ;  /* 0x0000001e03037c11 */ /* 0x000fcc000f8e10ff */
[----:B------:R-:W1:Y:S04]  /*9120*/  LDS R3, [R3+0x1090] ;  /* 0x0010900003037984 */ /* 0x000e680000000800 */
[----:B-1----:R1:W-:Y:S02]  /*9130*/  REDG.E.ADD.F32.FTZ.RN.STRONG.GPU desc[UR32][R6.64], R3 ;  /* 0x00000003060079a6 */ /* 0x0023e4000c12f320 */
.L_x_4433:
[----:B------:R-:W-:Y:S05]  /*9140*/  BSYNC.RECONVERGENT B0 ;  /* 0x0000000000007941 */ /* 0x000fea0003800200 */
.L_x_4432:
[----:B------:R-:W-:Y:S01]  /*9150*/  BSSY.RECONVERGENT B0, `(.L_x_4434) ;  /* 0x0000004000007945 */ /* 0x000fe20003800200 */
[----:B------:R-:W-:-:S03]  /*9160*/  ISETP.GE.AND P6, PT, R176, 0x141, PT ;  /* 0x00000141b000780c */ /* 0x000fc60003fc6270 */
[----:B------:R-:W-:Y:S10]  /*9170*/  @!P4 BRA `(.L_x_4435) ;  /* 0x000000000004c947 */ /* 0x000ff40003800000 */
[----:B0-----:R2:W-:Y:S02]  /*9180*/  REDG.E.ADD.F32.FTZ.RN.STRONG.GPU desc[UR32][R6.64+0x100], R219 ;  /* 0x000100db060079a6 */ /* 0x0015e4000c12f320 */
.L_x_4435:
[----:B------:R-:W-:Y:S05]  /*9190*/  BSYNC.RECONVERGENT B0 ;  /* 0x0000000000007941 */ /* 0x000fea0003800200 */
.L_x_4434:
[----:B-1----:R1:W3:Y:S01]  /*91a0*/  LDS R3, [R5+0x1290] ;  /* 0x0012900005037984 */ /* 0x0022e20000000800 */
[----:B------:R-:W-:Y:S01]  /*91b0*/  BSSY.RECONVERGENT B0, `(.L_x_4436) ;  /* 0x0000006000007945 */ /* 0x000fe20003800200 */
[----:B------:R-:W-:Y:S01]  /*91c0*/  VIADD R166, R143, 0x140 ;  /* 0x000001408fa67836 */ /* 0x000fe20000000000 */
[----:B------:R-:W-:Y:S02]  /*91d0*/  LEA.HI R168, R168, R143, RZ, 0x1b ;  /* 0x0000008fa8a87211 */ /* 0x000fe400078fd8ff */
[----:B------:R-:W-:Y:S01]  /*91e0*/  LEA R4, R4, UR30, 0x2 ;  /* 0x0000001e04047c11 */ /* 0x000fe2000f8e10ff */
[----:B------:R-:W-:Y:S06]  /*91f0*/  @!P3 BRA `(.L_x_4437) ;  /* 0x000000000004b947 */ /* 0x000fec0003800000 */
[----:B---3--:R4:W-:Y:S02]  /*9200*/  REDG.E.ADD.F32.FTZ.RN.STRONG.GPU desc[UR32][R6.64+0x200], R3 ;  /* 0x00020003060079a6 */ /* 0x0089e4000c12f320 */
.L_x_4437:
[----:B------:R-:W-:Y:S05]  /*9210*/  BSYNC.RECONVERGENT B0 ;  /* 0x0000000000007941 */ /* 0x000fea0003800200 */
.L_x_4436:
[----:B---34-:R3:W4:Y:S01]  /*9220*/  LDS R3, [R4+0x1390] ;  /* 0x0013900004037984 */ /* 0x0187220000000800 */
[----:B------:R-:W-:Y:S01]  /*9230*/  BSSY.RECONVERGENT B0, `(.L_x_4438) ;  /* 0x0000005000007945 */ /* 0x000fe20003800200 */
[----:B------:R-:W-:Y:S02]  /*9240*/  LEA.HI R166, R166, R143, RZ, 0x1b ;  /* 0x0000008fa6a67211 */ /* 0x000fe400078fd8ff */
[----:B------:R-:W-:Y:S01]  /*9250*/  LEA R168, R168, UR30, 0x2 ;  /* 0x0000001ea8a87c11 */ /* 0x000fe2000f8e10ff */
[----:B------:R-:W-:Y:S06]  /*9260*/  @!P2 BRA `(.L_x_4439) ;  /* 0x000000000004a947 */ /* 0x000fec0003800000 */
[----:B----4-:R4:W-:Y:S02]  /*9270*/  REDG.E.ADD.F32.FTZ.RN.STRONG.GPU desc[UR32][R6.64+0x300], R3 ;  /* 0x00030003060079a6 */ /* 0x0109e4000c12f320 */
.L_x_4439:
[----:B------:R-:W-:Y:S05]  /*9280*/  BSYNC.RECONVERGENT B0 ;  /* 0x0000000000007941 */ /* 0x000fea0003800200 */
.L_x_4438:
[----:B----4-:R4:W0:Y:S01]  /*9290*/  LDS R3, [R168+0x1490] ;  /* 0x00149000a8037984 */ /* 0x0108220000000800 */
[----:B------:R-:W-:Y:S01]  /*92a0*/  BSSY.RECONVERGENT B0, `(.L_x_4440) ;  /* 0x0000004000007945 */ /* 0x000fe20003800200 */
[----:B-1----:R-:W-:-:S03]  /*92b0*/  LEA R5, R166, UR30, 0x2 ;  /* 0x0000001ea6057c11 */ /* 0x002fc6000f8e10ff */
[----:B------:R-:W-:Y:S05]  /*92c0*/  @!P0 BRA `(.L_x_4441) ;  /* 0x0000000000048947 */ /* 0x000fea0003800000 */
[----:B0-----:R1:W-:Y:S02]  /*92d0*/  REDG.E.ADD.F32.FTZ.RN.STRONG.GPU desc[UR32][R6.64+0x400], R3 ;  /* 0x00040003060079a6 */ /* 0x0013e4000c12f320 */
.L_x_4441:
[----:B------:R-:W-:Y:S05]  /*92e0*/  BSYNC.RECONVERGENT B0 ;  /* 0x0000000000007941 */ /* 0x000fea0003800200 */
.L_x_4440:
[----:B01----:R0:W1:Y:S01]  /*92f0*/  LDS R3, [R5+0x1590] ;  /* 0x0015900005037984 */ /* 0x0030620000000800 */
[----:B------:R-:W-:Y:S01]  /*9300*/  BSSY.RECONVERGENT B0, `(.L_x_4442) ;  /* 0x0000005000007945 */ /* 0x000fe20003800200 */
[C---:B---3--:R-:W-:Y:S02]  /*9310*/  IADD3 R4, PT, PT, R143.reuse, 0x180, RZ ;  /* 0x000001808f047810 */ /* 0x048fe40007ffe0ff */
[----:B------:R-:W-:Y:S01]  /*9320*/  IADD3 R166, PT, PT, R143, 0x1c0, RZ ;  /* 0x000001c08fa67810 */ /* 0x000fe20007ffe0ff */
[----:B------:R-:W-:Y:S06]  /*9330*/  @!P6 BRA `(.L_x_4443) ;  /* 0x000000000004e947 */ /* 0x000fec0003800000 */
[----:B-1----:R3:W-:Y:S02]  /*9340*/  REDG.E.ADD.F32.FTZ.RN.STRONG.GPU desc[UR32][R6.64+0x500], R3 ;  /* 0x00050003060079a6 */ /* 0x0027e4000c12f320 */
.L_x_4443:
[----:B------:R-:W-:Y:S05]  /*9350*/  BSYNC.RECONVERGENT B0 ;  /* 0x0000000000007941 */ /* 0x000fea0003800200 */
.L_x_4442:
        /* <DEDUP_REMOVED lines=15> */
.L_x_4445:
[----:B------:R-:W-:Y:S05]  /*9450*/  BSYNC.RECONVERGENT B0 ;  /* 0x0000000000007941 */ /* 0x000fea0003800200 */
.L_x_4444:
[----:B-1-3--:R1:W3:Y:S01]  /*9460*/  LDS R3, [R166+0x1790] ;  /* 0x00179000a6037984 */ /* 0x00a2e20000000800 */
[----:B------:R-:W-:Y:S01]  /*9470*/  BSSY.RECONVERGENT B0, `(.L_x_4446) ;  /* 0x0000006000007945 */ /* 0x000fe20003800200 */
[----:B------:R-:W-:Y:S02]  /*9480*/  IADD3 R4, PT, PT, R143, 0x280, RZ ;  /* 0x000002808f047810 */ /* 0x000fe40007ffe0ff */
[----:B------:R-:W-:Y:S02]  /*9490*/  LEA R230, R230, UR30, 0x2 ;  /* 0x0000001ee6e67c11 */ /* 0x000fe4000f8e10ff */
[----:B------:R-:W-:Y:S01]  /*94a0*/  LEA.HI R168, R168, R143, RZ, 0x1b ;  /* 0x0000008fa8a87211 */ /* 0x000fe200078fd8ff */
[----:B------:R-:W-:Y:S06]  /*94b0*/  @!P0 BRA `(.L_x_4447) ;  /* 0x0000000000048947 */ /* 0x000fec0003800000 */
[----:B---3--:R4:W-:Y:S02]  /*94c0*/  REDG.E.ADD.F32.FTZ.RN.STRONG.GPU desc[UR32][R6.64+0x700], R3 ;  /* 0x00070003060079a6 */ /* 0x0089e4000c12f320 */
.L_x_4447:
[----:B------:R-:W-:Y:S05]  /*94d0*/  BSYNC.RECONVERGENT B0 ;  /* 0x0000000000007941 */ /* 0x000fea0003800200 */
.L_x_4446:
[----:B---34-:R3:W4:Y:S01]  /*94e0*/  LDS R3, [R230+0x1890] ;  /* 0x00189000e6037984 */ /* 0x0187220000000800 */
[----:B------:R-:W-:Y:S01]  /*94f0*/  BSSY.RECONVERGENT B0, `(.L_x_4448) ;  /* 0x0000005000007945 */ /* 0x000fe20003800200 */
[----:B------:R-:W-:Y:S02]  /*9500*/  LEA.HI R4, R4, R143, RZ, 0x1b ;  /* 0x0000008f04047211 */ /* 0x000fe400078fd8ff */
[----:B------:R-:W-:Y:S01]  /*9510*/  LEA R168, R168, UR30, 0x2 ;  /* 0x0000001ea8a87c11 */ /* 0x000fe2000f8e10ff */
[----:B------:R-:W-:Y:S06]  /*9520*/  @!P2 BRA `(.L_x_4449) ;  /* 0x000000000004a947 */ /* 0x000fec0003800000 */
[----:B----4-:R4:W-:Y:S02]  /*9530*/  REDG.E.ADD.F32.FTZ.RN.STRONG.GPU desc[UR32][R6.64+0x800], R3 ;  /* 0x00080003060079a6 */ /* 0x0109e4000c12f320 */
.L_x_4449:
[----:B------:R-:W-:Y:S05]  /*9540*/  BSYNC.RECONVERGENT B0 ;  /* 0x0000000000007941 */ /* 0x000fea0003800200 */
.L_x_4448:
[----:B----4-:R4:W1:Y:S01]  /*9550*/  LDS R3, [R168+0x1990] ;  /* 0x00199000a8037984 */ /* 0x0108620000000800 */
[----:B------:R-:W-:Y:S01]  /*9560*/  BSSY.RECONVERGENT B0, `(.L_x_4450) ;  /* 0x0000004000007945 */ /* 0x000fe20003800200 */
[----:B0-----:R-:W-:-:S03]  /*9570*/  LEA R5, R4, UR30, 0x2 ;  /* 0x0000001e04057c11 */ /* 0x001fc6000f8e10ff */
[----:B------:R-:W-:Y:S05]  /*9580*/  @!P3 BRA `(.L_x_4451) ;  /* 0x000000000004b947 */ /* 0x000fea0003800000 */
[----:B-1----:R0:W-:Y:S02]  /*9590*/  REDG.E.ADD.F32.FTZ.RN.STRONG.GPU desc[UR32][R6.64+0x900], R3 ;  /* 0x00090003060079a6 */ /* 0x0021e4000c12f320 */
.L_x_4451:
[----:B------:R-:W-:Y:S05]  /*95a0*/  BSYNC.RECONVERGENT B0 ;  /* 0x0000000000007941 */ /* 0x000fea0003800200 */
.L_x_4450:
[----:B01----:R0:W1:Y:S01]  /*95b0*/  LDS R3, [R5+0x1a90] ;  /* 0x001a900005037984 */ /* 0x0030620000000800 */
[----:B------:R-:W-:Y:S01]  /*95c0*/  BSSY.RECONVERGENT B0, `(.L_x_4452) ;  /* 0x0000005000007945 */ /* 0x000fe20003800200 */
[C---:B------:R-:W-:Y:S02]  /*95d0*/  IADD3 R4, PT, PT, R143.reuse, 0x2c0, RZ ;  /* 0x000002c08f047810 */ /* 0x040fe40007ffe0ff */
[----:B------:R-:W-:Y:S01]  /*95e0*/  IADD3 R166, PT, PT, R143, 0x300, RZ ;  /* 0x000003008fa67810 */ /* 0x000fe20007ffe0ff */
[----:B------:R-:W-:Y:S06]  /*95f0*/  @!P4 BRA `(.L_x_4453) ;  /* 0x000000000004c947 */ /* 0x000fec0003800000 */
[----:B-1----:R1:W-:Y:S02]  /*9600*/  REDG.E.ADD.F32.FTZ.RN.STRONG.GPU desc[UR32][R6.64+0xa00], R3 ;  /* 0x000a0003060079a6 */ /* 0x0023e4000c12f320 */
.L_x_4453:
[----:B------:R-:W-:Y:S05]  /*9610*/  BSYNC.RECONVERGENT B0 ;  /* 0x0000000000007941 */ /* 0x000fea0003800200 */
.L_x_4452:
        /* <DEDUP_REMOVED lines=16> */
.L_x_4455:
[----:B------:R-:W-:Y:S05]  /*9720*/  BSYNC.RECONVERGENT B0 ;  /* 0x0000000000007941 */ /* 0x000fea0003800200 */
.L_x_4454:
[----:B-1--4-:R1:W4:Y:S01]  /*9730*/  LDS R3, [R166+0x1c90] ;  /* 0x001c9000a6037984 */ /* 0x0123220000000800 */
[----:B------:R-:W-:Y:S01]  /*9740*/  BSSY.RECONVERGENT B0, `(.L_x_4456) ;  /* 0x0000006000007945 */ /* 0x000fe20003800200 */
[----:B------:R-:W-:Y:S02]  /*9750*/  IADD3 R4, PT, PT, R143, 0x3c0, RZ ;  /* 0x000003c08f047810 */ /* 0x000fe40007ffe0ff */
[----:B------:R-:W-:Y:S02]  /*9760*/  LEA.HI R174, R174, R143, RZ, 0x1b ;  /* 0x0000008faeae7211 */ /* 0x000fe400078fd8ff */
[----:B------:R-:W-:Y:S01]  /*9770*/  LEA R168, R168, UR30, 0x2 ;  /* 0x0000001ea8a87c11 */ /* 0x000fe2000f8e10ff */
[----:B------:R-:W-:Y:S06]  /*9780*/  @!P0 BRA `(.L_x_4457) ;  /* 0x0000000000048947 */ /* 0x000fec0003800000 */
[----:B----4-:R4:W-:Y:S02]  /*9790*/  REDG.E.ADD.F32.FTZ.RN.STRONG.GPU desc[UR32][R6.64+0xc00], R3 ;  /* 0x000c0003060079a6 */ /* 0x0109e4000c12f320 */
.L_x_4457:
[----:B------:R-:W-:Y:S05]  /*97a0*/  BSYNC.RECONVERGENT B0 ;  /* 0x0000000000007941 */ /* 0x000fea0003800200 */
.L_x_4456:
[----:B----4-:R4:W0:Y:S01]  /*97b0*/  LDS R3, [R168+0x1d90] ;  /* 0x001d9000a8037984 */ /* 0x0108220000000800 */
[----:B------:R-:W-:Y:S01]  /*97c0*/  BSSY.RECONVERGENT B0, `(.L_x_4458) ;  /* 0x0000005000007945 */ /* 0x000fe20003800200 */
[----:B------:R-:W-:Y:S02]  /*97d0*/  LEA.HI R4, R4, R143, RZ, 0x1b ;  /* 0x0000008f04047211 */ /* 0x000fe400078fd8ff */
[----:B------:R-:W-:Y:S01]  /*97e0*/  LEA R174, R174, UR30, 0x2 ;  /* 0x0000001eaeae7c11 */ /* 0x000fe2000f8e10ff */
[----:B------:R-:W-:Y:S06]  /*97f0*/  @!P2 BRA `(.L_x_4459) ;  /* 0x000000000004a947 */ /* 0x000fec0003800000 */
[----:B0-----:R0:W-:Y:S02]  /*9800*/  REDG.E.ADD.F32.FTZ.RN.STRONG.GPU desc[UR32][R6.64+0xd00], R3 ;  /* 0x000d0003060079a6 */ /* 0x0011e4000c12f320 */
.L_x_4459:
[----:B------:R-:W-:Y:S05]  /*9810*/  BSYNC.RECONVERGENT B0 ;  /* 0x0000000000007941 */ /* 0x000fea0003800200 */
.L_x_4458:
[----:B0-----:R0:W0:Y:S01]  /*9820*/  LDS R3, [R174+0x1e90] ;  /* 0x001e9000ae037984 */ /* 0x0010220000000800 */
[----:B------:R-:W-:Y:S01]  /*9830*/  BSSY.RECONVERGENT B0, `(.L_x_4460) ;  /* 0x0000004000007945 */ /* 0x000fe20003800200 */
[----:B------:R-:W-:-:S03]  /*9840*/  LEA R4, R4, UR30, 0x2 ;  /* 0x0000001e04047c11 */ /* 0x000fc6000f8e10ff */
[----:B------:R-:W-:Y:S05]  /*9850*/  @!P3 BRA `(.L_x_4461) ;  /* 0x000000000004b947 */ /* 0x000fea0003800000 */
[----:B0-----:R0:W-:Y:S02]  /*9860*/  REDG.E.ADD.F32.FTZ.RN.STRONG.GPU desc[UR32][R6.64+0xe00], R3 ;  /* 0x000e0003060079a6 */ /* 0x0011e4000c12f320 */
.L_x_4461:
[----:B------:R-:W-:Y:S05]  /*9870*/  BSYNC.RECONVERGENT B0 ;  /* 0x0000000000007941 */ /* 0x000fea0003800200 */
.L_x_4460:
[----:B0-----:R0:W0:Y:S01]  /*9880*/  LDS R3, [R4+0x1f90] ;  /* 0x001f900004037984 */ /* 0x0010220000000800 */
[----:B------:R-:W-:Y:S04]  /*9890*/  BSSY.RECONVERGENT B0, `(.L_x_4462) ;  /* 0x0000003000007945 */ /* 0x000fe80003800200 */
[----:B------:R-:W-:Y:S05]  /*98a0*/  @!P4 BRA `(.L_x_4463) ;  /* 0x000000000004c947 */ /* 0x000fea0003800000 */
[----:B0-----:R0:W-:Y:S02]  /*98b0*/  REDG.E.ADD.F32.FTZ.RN.STRONG.GPU desc[UR32][R6.64+0xf00], R3 ;  /* 0x000f0003060079a6 */ /* 0x0011e4000c12f320 */
.L_x_4463:
[----:B------:R-:W-:Y:S05]  /*98c0*/  BSYNC.RECONVERGENT B0 ;  /* 0x0000000000007941 */ /* 0x000fea0003800200 */
.L_x_4462:
[----:B0-----:R-:W0:Y:S01]  /*98d0*/  SHFL.DOWN PT, R4, R11, 0x1, 0x1f ;  /* 0x08201f000b047f89 */ /* 0x001e2200000e0000 */
[----:B------:R-:W-:Y:S01]  /*98e0*/  ISETP.GT.AND P0, PT, R123, 0x1e, PT ;  /* 0x0000001e7b00780c */ /* 0x000fe20003f04270 */
[-C--:B-1----:R-:W-:Y:S01]  /*98f0*/  FMUL.FTZ R166, R151, R207.reuse ;  /* 0x000000cf97a67220 */ /* 0x082fe20000410000 */
[----:B------:R-:W-:Y:S01]  /*9900*/  FMUL.FTZ R207, R146, R207 ;  /* 0x000000cf92cf7220 */ /* 0x000fe20000410000 */
[----:B------:R-:W1:Y:S01]  /*9910*/  SHFL.DOWN PT, R3, R10, 0x1, 0x1f ;  /* 0x08201f000a037f89 */ /* 0x000e6200000e0000 */
[----:B------:R-:W-:Y:S01]  /*9920*/  FMUL.FTZ R5, R152, R203 ;  /* 0x000000cb98057220 */ /* 0x000fe20000410000 */
[----:B------:R-:W-:Y:S01]  /*9930*/  BSSY.RECONVERGENT B0, `(.L_x_4464) ;  /* 0x0000088000007945 */ /* 0x000fe20003800200 */
[----:B------:R-:W-:Y:S01]  /*9940*/  FMUL.FTZ R207, R164, R207 ;  /* 0x000000cfa4cf7220 */ /* 0x000fe20000410000 */
[----:B------:R-:W-:Y:S01]  /*9950*/  FFMA.FTZ R13, R166, R60, R13 ;  /* 0x0000003ca60d7223 */ /* 0x000fe2000001000d */
[----:B------:R-:W-:Y:S02]  /*9960*/  FFMA.FTZ R14, R5, R61, R14 ;  /* 0x0000003d050e7223 */ /* 0x000fe4000001000e */
[----:B------:R-:W-:-:S04]  /*9970*/  FFMA.FTZ R207, R76, R166, R207 ;  /* 0x000000a64ccf7223 */ /* 0x000fc800000100cf */
[----:B------:R-:W-:Y:S01]  /*9980*/  FADD.FTZ R42, R207, R42 ;  /* 0x0000002acf2a7221 */ /* 0x000fe20000010000 */
[----:B0-----:R-:W-:Y:S01]  /*9990*/  @!P0 FADD.FTZ R11, R11, R4 ;  /* 0x000000040b0b8221 */ /* 0x001fe20000010000 */
[-C--:B------:R-:W-:Y:S01]  /*99a0*/  FMUL.FTZ R4, R146, R199.reuse ;  /* 0x000000c792047220 */ /* 0x080fe20000410000 */
[----:B------:R-:W-:Y:S01]  /*99b0*/  FMUL.FTZ R199, R150, R199 ;  /* 0x000000c796c77220 */ /* 0x000fe20000410000 */
[----:B------:R-:W-:Y:S01]  /*99c0*/  FMUL.FTZ R150, R153, R209 ;  /* 0x000000d199967220 */ /* 0x000fe20000410000 */
[----:B-1----:R-:W-:Y:S01]  /*99d0*/  @!P0 FADD.FTZ R10, R10, R3 ;  /* 0x000000030a0a8221 */ /* 0x002fe20000010000 */
[----:B----4-:R-:W0:Y:S01]  /*99e0*/  SHFL.DOWN PT, R168, R11, 0x2, 0x1f ;  /* 0x08401f000ba87f89 */ /* 0x010e2200000e0000 */
[----:B------:R-:W-:Y:S01]  /*99f0*/  ISETP.GT.AND P0, PT, R123, 0x1d, PT ;  /* 0x0000001d7b00780c */ /* 0x000fe20003f04270 */
[----:B--2---:R-:W-:Y:S01]  /*9a00*/  FMUL.FTZ R6, R165, R4 ;  /* 0x00000004a5067220 */ /* 0x004fe20000410000 */
[C---:B------:R-:W-:Y:S01]  /*9a10*/  FMUL.FTZ R4, R146.reuse, R203 ;  /* 0x000000cb92047220 */ /* 0x040fe20000410000 */
[----:B------:R-:W1:Y:S01]  /*9a20*/  SHFL.DOWN PT, R3, R10, 0x2, 0x1f ;  /* 0x08401f000a037f89 */ /* 0x000e6200000e0000 */
[C---:B------:R-:W-:Y:S01]  /*9a30*/  FMUL.FTZ R209, R146.reuse, R209 ;  /* 0x000000d192d17220 */ /* 0x040fe20000410000 */
[----:B------:R-:W-:Y:S01]  /*9a40*/  FFMA.FTZ R152, R75, R199, R6 ;  /* 0x000000c74b987223 */ /* 0x000fe20000010006 */
[----:B------:R-:W-:Y:S01]  /*9a50*/  FMUL.FTZ R6, R171, R4 ;  /* 0x00000004ab067220 */ /* 0x000fe20000410000 */
[----:B------:R-:W-:Y:S01]  /*9a60*/  FMUL.FTZ R4, R146, R205 ;  /* 0x000000cd92047220 */ /* 0x000fe20000410000 */
[----:B------:R-:W-:Y:S01]  /*9a70*/  FMUL.FTZ R209, R170, R209 ;  /* 0x000000d1aad17220 */ /* 0x000fe20000410000 */
[----:B------:R-:W-:Y:S01]  /*9a80*/  FADD.FTZ R43, R152, R43 ;  /* 0x0000002b982b7221 */ /* 0x000fe20000010000 */
[-C--:B------:R-:W-:Y:S01]  /*9a90*/  FMUL.FTZ R152, R155, R211.reuse ;  /* 0x000000d39b987220 */ /* 0x080fe20000410000 */
[----:B------:R-:W-:Y:S01]  /*9aa0*/  FMUL.FTZ R211, R146, R211 ;  /* 0x000000d392d37220 */ /* 0x000fe20000410000 */
[----:B------:R-:W-:Y:S01]  /*9ab0*/  FFMA.FTZ R15, R150, R62, R15 ;  /* 0x0000003e960f7223 */ /* 0x000fe2000001000f */
[----:B------:R-:W-:Y:S01]  /*9ac0*/  FFMA.FTZ R209, R78, R150, R209 ;  /* 0x000000964ed17223 */ /* 0x000fe200000100d1 */
[----:B------:R-:W-:Y:S01]  /*9ad0*/  FMUL.FTZ R150, R157, R195 ;  /* 0x000000c39d967220 */ /* 0x000fe20000410000 */
[----:B------:R-:W-:Y:S01]  /*9ae0*/  FMUL.FTZ R211, R172, R211 ;  /* 0x000000d3acd37220 */ /* 0x000fe20000410000 */
[----:B------:R-:W-:Y:S01]  /*9af0*/  FMUL.FTZ R195, R146, R195 ;  /* 0x000000c392c37220 */ /* 0x000fe20000410000 */
[----:B------:R-:W-:Y:S01]  /*9b00*/  FFMA.FTZ R17, R152, R64, R17 ;  /* 0x0000004098117223 */ /* 0x000fe20000010011 */
[----:B------:R-:W-:Y:S01]  /*9b10*/  FFMA.FTZ R19, R150, R66, R19 ;  /* 0x0000004296137223 */ /* 0x000fe20000010013 */
[----:B------:R-:W-:Y:S01]  /*9b20*/  FFMA.FTZ R211, R80, R152, R211 ;  /* 0x0000009850d37223 */ /* 0x000fe200000100d3 */
[-C--:B------:R-:W-:Y:S01]  /*9b30*/  FMUL.FTZ R152, R159, R191.reuse ;  /* 0x000000bf9f987220 */ /* 0x080fe20000410000 */
[----:B------:R-:W-:Y:S01]  /*9b40*/  FMUL.FTZ R191, R146, R191 ;  /* 0x000000bf92bf7220 */ /* 0x000fe20000410000 */
[----:B------:R-:W-:Y:S01]  /*9b50*/  FMUL.FTZ R195, R180, R195 ;  /* 0x000000c3b4c37220 */ /* 0x000fe20000410000 */
[----:B0-----:R-:W-:Y:S01]  /*9b60*/  @!P0 FADD.FTZ R11, R11, R168 ;  /* 0x000000a80b0b8221 */ /* 0x001fe20000010000 */
[----:B------:R-:W-:Y:S01]  /*9b70*/  FFMA.FTZ R21, R152, R68, R21 ;  /* 0x0000004498157223 */ /* 0x000fe20000010015 */
[----:B------:R-:W-:Y:S01]  /*9b80*/  FMUL.FTZ R191, R182, R191 ;  /* 0x000000bfb6bf7220 */ /* 0x000fe20000410000 */
[----:B------:R-:W-:Y:S01]  /*9b90*/  FFMA.FTZ R195, R82, R150, R195 ;  /* 0x0000009652c37223 */ /* 0x000fe200000100c3 */
[----:B-1----:R-:W-:Y:S01]  /*9ba0*/  @!P0 FADD.FTZ R10, R10, R3 ;  /* 0x000000030a0a8221 */ /* 0x002fe20000010000 */
[----:B------:R-:W0:Y:S01]  /*9bb0*/  SHFL.DOWN PT, R164, R11, 0x4, 0x1f ;  /* 0x08801f000ba47f89 */ /* 0x000e2200000e0000 */
[----:B------:R-:W-:Y:S01]  /*9bc0*/  ISETP.GT.AND P0, PT, R123, 0x1b, PT ;  /* 0x0000001b7b00780c */ /* 0x000fe20003f04270 */
[----:B------:R-:W-:Y:S01]  /*9bd0*/  FMUL.FTZ R3, R154, R205 ;  /* 0x000000cd9a037220 */ /* 0x000fe20000410000 */
[----:B------:R-:W-:Y:S01]  /*9be0*/  FFMA.FTZ R154, R77, R5, R6 ;  /* 0x000000054d9a7223 */ /* 0x000fe20000010006 */
[----:B------:R-:W1:Y:S01]  /*9bf0*/  SHFL.DOWN PT, R7, R10, 0x4, 0x1f ;  /* 0x08801f000a077f89 */ /* 0x000e6200000e0000 */
[-C--:B------:R-:W-:Y:S01]  /*9c00*/  FMUL.FTZ R5, R156, R197.reuse ;  /* 0x000000c59c057220 */ /* 0x080fe20000410000 */
[----:B------:R-:W-:Y:S01]  /*9c10*/  FMUL.FTZ R6, R173, R4 ;  /* 0x00000004ad067220 */ /* 0x000fe20000410000 */
[----:B------:R-:W-:Y:S01]  /*9c20*/  FMUL.FTZ R4, R146, R197 ;  /* 0x000000c592047220 */ /* 0x000fe20000410000 */
[----:B------:R-:W-:Y:S01]  /*9c30*/  FADD.FTZ R41, R154, R41 ;  /* 0x000000299a297221 */ /* 0x000fe20000010000 */
[----:B------:R-:W-:Y:S01]  /*9c40*/  FFMA.FTZ R16, R3, R63, R16 ;  /* 0x0000003f03107223 */ /* 0x000fe20000010010 */
[----:B------:R-:W-:Y:S01]  /*9c50*/  FFMA.FTZ R154, R79, R3, R6 ;  /* 0x000000034f9a7223 */ /* 0x000fe20000010006 */
[----:B------:R-:W-:Y:S01]  /*9c60*/  FMUL.FTZ R6, R175, R4 ;  /* 0x00000004af067220 */ /* 0x000fe20000410000 */
[-C--:B------:R-:W-:Y:S01]  /*9c70*/  FMUL.FTZ R4, R146, R189.reuse ;  /* 0x000000bd92047220 */ /* 0x080fe20000410000 */
[----:B------:R-:W-:Y:S01]  /*9c80*/  FMUL.FTZ R3, R158, R189 ;  /* 0x000000bd9e037220 */ /* 0x000fe20000410000 */
[----:B------:R-:W-:Y:S01]  /*9c90*/  FADD.FTZ R39, R154, R39 ;  /* 0x000000279a277221 */ /* 0x000fe20000010000 */
[----:B------:R-:W-:Y:S01]  /*9ca0*/  FFMA.FTZ R154, R81, R5, R6 ;  /* 0x00000005519a7223 */ /* 0x000fe20000010006 */
[----:B------:R-:W-:Y:S01]  /*9cb0*/  FMUL.FTZ R6, R183, R4 ;  /* 0x00000004b7067220 */ /* 0x000fe20000410000 */
[----:B------:R-:W-:Y:S01]  /*9cc0*/  FMUL.FTZ R4, R146, R185 ;  /* 0x000000b992047220 */ /* 0x000fe20000410000 */
[----:B------:R-:W-:Y:S01]  /*9cd0*/  FFMA.FTZ R18, R5, R65, R18 ;  /* 0x0000004105127223 */ /* 0x000fe20000010012 */
[----:B------:R-:W-:Y:S01]  /*9ce0*/  FADD.FTZ R37, R154, R37 ;  /* 0x000000259a257221 */ /* 0x000fe20000010000 */
[----:B------:R-:W-:Y:S01]  /*9cf0*/  FFMA.FTZ R154, R83, R3, R6 ;  /* 0x00000003539a7223 */ /* 0x000fe20000010006 */
[----:B------:R-:W-:Y:S01]  /*9d00*/  FMUL.FTZ R5, R160, R185 ;  /* 0x000000b9a0057220 */ /* 0x000fe20000410000 */
        /* <DEDUP_REMOVED lines=9> */
[----:B------:R-:W-:Y:S01]  /*9da0*/  FFMA.FTZ R20, R3, R67, R20 ;  /* 0x0000004303147223 */ /* 0x000fe20000010014 */
[----:B------:R-:W-:Y:S01]  /*9db0*/  FFMA.FTZ R152, R85, R5, R6 ;  /* 0x0000000555987223 */ /* 0x000fe20000010006 */
[----:B------:R-:W1:Y:S01]  /*9dc0*/  SHFL.DOWN PT, R7, R10, 0x8, 0x1f ;  /* 0x09001f000a077f89 */ /* 0x000e6200000e0000 */
        /* <DEDUP_REMOVED lines=9> */
[----:B------:R-:W-:Y:S01]  /*9e60*/  FMUL.FTZ R3, R148, R169 ;  /* 0x000000a994037220 */ /* 0x000fe20000410000 */
[----:B------:R-:W-:Y:S01]  /*9e70*/  FMUL.FTZ R150, R163, R177 ;  /* 0x000000b1a3967220 */ /* 0x000fe20000410000 */
[C---:B------:R-:W-:Y:S01]  /*9e80*/  FMUL.FTZ R148, R146.reuse, R169 ;  /* 0x000000a992947220 */ /* 0x040fe20000410000 */
        /* <DEDUP_REMOVED lines=8> */
[----:B------:R-:W-:Y:S01]  /*9f10*/  FFMA.FTZ R146, R90, R3, R227 ;  /* 0x000000035a927223 */ /* 0x000fe200000100e3 */
[----:B------:R-:W-:Y:S01]  /*9f20*/  FFMA.FTZ R177, R88, R150, R177 ;  /* 0x0000009658b17223 */ /* 0x000fe200000100b1 */
[----:B------:R-:W-:Y:S01]  /*9f30*/  FFMA.FTZ R3, R89, R6, R2 ;  /* 0x0000000659037223 */ /* 0x000fe20000010002 */
[----:B-1----:R-:W-:Y:S01]  /*9f40*/  @!P0 FADD.FTZ R10, R10, R7 ;  /* 0x000000070a0a8221 */ /* 0x002fe20000010000 */
[----:B------:R-:W0:Y:S01]  /*9f50*/  SHFL.DOWN PT, R156, R11, 0x10, 0x1f ;  /* 0x0a001f000b9c7f89 */ /* 0x000e2200000e0000 */
[----:B------:R-:W-:Y:S01]  /*9f60*/  ISETP.NE.AND P0, PT, R123, RZ, PT ;  /* 0x000000ff7b00720c */ /* 0x000fe20003f05270 */
[----:B------:R-:W-:Y:S01]  /*9f70*/  FFMA.FTZ R12, R199, R59, R12 ;  /* 0x0000003bc70c7223 */ /* 0x000fe2000001000c */
[----:B------:R-:W-:Y:S01]  /*9f80*/  FADD.FTZ R40, R209, R40 ;  /* 0x00000028d1287221 */ /* 0x000fe20000010000 */
[----:B------:R-:W1:Y:S01]  /*9f90*/  SHFL.DOWN PT, R7, R10, 0x10, 0x1f ;  /* 0x0a001f000a077f89 */ /* 0x000e6200000e0000 */
[----:B------:R-:W-:Y:S01]  /*9fa0*/  FADD.FTZ R38, R211, R38 ;  /* 0x00000026d3267221 */ /* 0x000fe20000010000 */
        /* <DEDUP_REMOVED lines=8> */
[----:B------:R-:W-:Y:S01]  /*a030*/  @!P0 SHF.R.U32.HI R5, RZ, 0x2, R143 ;  /* 0x00000002ff058819 */ /* 0x000fe2000001168f */
[----:B------:R-:W-:Y:S01]  /*a040*/  FADD.FTZ R29, R146, R29 ;  /* 0x0000001d921d7221 */ /* 0x000fe20000010000 */
[----:B------:R-:W-:-:S02]  /*a050*/  FADD.FTZ R28, R3, R28 ;  /* 0x0000001c031c7221 */ /* 0x000fc40000010000 */
        /* <DEDUP_REMOVED lines=14> */
[----:B------:R-:W4:Y:S01]  /*a140*/  @P2 LDS R7, [UR8+0x3650] ;  /* 0x00365008ff072984 */ /* 0x000f220008000800 */
[----:B-1----:R-:W-:Y:S01]  /*a150*/  FADD.FTZ R3, R3, R10 ;  /* 0x0000000a03037221 */ /* 0x002fe20000010000 */
[----:B------:R-:W-:-:S03]  /*a160*/  FADD.FTZ R2, R2, R11 ;  /* 0x0000000b02027221 */ /* 0x000fc60000010000 */
[----:B--2---:R-:W-:Y:S01]  /*a170*/  @P2 FADD.FTZ R3, R3, R6 ;  /* 0x0000000603032221 */ /* 0x004fe20000010000 */
[----:B----4-:R-:W-:-:S04]  /*a180*/  @P2 FADD.FTZ R2, R2, R7 ;  /* 0x0000000702022221 */ /* 0x010fc80000010000 */
[----:B------:R1:W-:Y:S04]  /*a190*/  STS [UR8+0x3a50], R3 ;  /* 0x003a5003ff007988 */ /* 0x0003e80008000808 */
[----:B------:R1:W-:Y:S02]  /*a1a0*/  STS [UR8+0x3650], R2 ;  /* 0x00365002ff007988 */ /* 0x0003e40008000808 */
.L_x_4465:
[----:B------:R-:W-:Y:S05]  /*a1b0*/  BSYNC.RECONVERGENT B0 ;  /* 0x0000000000007941 */ /* 0x000fea0003800200 */
.L_x_4464:
[----:B------:R-:W-:-:S04]  /*a1c0*/  UIADD3 UR6, UPT, UPT, UR6, 0x1, URZ ;  /* 0x0000000106067890 */ /* 0x000fc8000fffe0ff */
[----:B------:R-:W-:-:S09]  /*a1d0*/  UISETP.GE.AND UP0, UPT, UR6, UR51, UPT ;  /* 0x000000330600728c */ /* 0x000fd2000bf06270 */
[----:B------:R-:W-:Y:S05]  /*a1e0*/  BRA.U !UP0, `(.L_x_4466) ;  /* 0xffffffc9087c7547 */ /* 0x000fea000b83ffff */
.L_x_4421:
[----:B------:R-:W-:Y:S01]  /*a1f0*/  BAR.SYNC.DEFER_BLOCKING 0x0 ;  /* 0x0000000000007b1d */ /* 0x000fe20000010000 */
[----:B------:R-:W-:Y:S01]  /*a200*/  UIADD3 UR31, UPT, UPT, -UR29, UR31, URZ ;  /* 0x0000001f1d1f7290 */ /* 0x000fe2000fffe1ff */
[----:B-1----:R-:W-:Y:S02]  /*a210*/  SHF.L.U32 R2, R141, 0x2, RZ ;  /* 0x000000028d027819 */ /* 0x002fe400000006ff */
[----:B0-----:R-:W-:Y:S02]  /*a220*/  CS2R R4, SRZ ;  /* 0x0000000000047805 */ /* 0x001fe4000001ff00 */
[----:B------:R-:W-:Y:S02]  /*a230*/  MOV R0, RZ ;  /* 0x000000ff00007202 */ /* 0x000fe40000000f00 */
[----:B------:R-:W-:Y:S02]  /*a240*/  CS2R R6, SRZ ;  /* 0x0000000000067805 */ /* 0x000fe4000001ff00 */
[----:B------:R-:W-:-:S02]  /*a250*/  IADD3 R2, P0, PT, R2, UR23, RZ ;  /* 0x0000001702027c10 */ /* 0x000fc4000ff1e0ff */
[----:B------:R-:W-:Y:S02]  /*a260*/  CS2R R8, SRZ ;  /* 0x0000000000087805 */ /* 0x000fe4000001ff00 */
[----:B------:R-:W-:Y:S02]  /*a270*/  ISETP.GE.AND P1, PT, R141, UR31, PT ;  /* 0x0000001f8d007c0c */ /* 0x000fe4000bf26270 */
[----:B------:R-:W-:Y:S02]  /*a280*/  CS2R R10, SRZ ;  /* 0x00000000000a7805 */ /* 0x000fe4000001ff00 */
[----:B------:R-:W-:Y:S02]  /*a290*/  ISETP.GE.AND P2, PT, R138, UR31, PT ;  /* 0x0000001f8a007c0c */ /* 0x000fe4000bf46270 */
[----:B------:R-:W-:Y:S02]  /*a2a0*/  CS2R R44, SRZ ;  /* 0x00000000002c7805 */ /* 0x000fe4000001ff00 */
[----:B------:R-:W-:-:S02]  /*a2b0*/  ISETP.GE.AND P3, PT, R137, UR31, PT ;  /* 0x0000001f89007c0c */ /* 0x000fc4000bf66270 */
[----:B------:R-:W-:Y:S02]  /*a2c0*/  CS2R R46, SRZ ;  /* 0x00000000002e7805 */ /* 0x000fe4000001ff00 */
[----:B------:R-:W-:Y:S02]  /*a2d0*/  ISETP.GE.AND P4, PT, R136, UR31, PT ;  /* 0x0000001f88007c0c */ /* 0x000fe4000bf86270 */
[----:B------:R-:W-:Y:S02]  /*a2e0*/  CS2R R48, SRZ ;  /* 0x0000000000307805 */ /* 0x000fe4000001ff00 */
[----:B------:R-:W-:Y:S01]  /*a2f0*/  IADD3.X R3, PT, PT, RZ, UR28, RZ, P0, !PT ;  /* 0x0000001cff037c10 */ /* 0x000fe200087fe4ff */
[----:B------:R-:W-:Y:S01]  /*a300*/  HFMA2 R51, -RZ, RZ, 0, 0 ;  /* 0x00000000ff337431 */ /* 0x000fe200000001ff */
[----:B------:R-:W-:Y:S01]  /*a310*/  ISETP.GE.AND P6, PT, R135, UR31, PT ;  /* 0x0000001f87007c0c */ /* 0x000fe2000bfc6270 */
[----:B------:R-:W0:Y:S01]  /*a320*/  LDCU.64 UR10, c[0x0][0x4f8] ;  /* 0x00009f00ff0a77ac */ /* 0x000e220008000a00 */
[----:B------:R-:W-:Y:S01]  /*a330*/  ISETP.GE.AND P0, PT, R134, UR31, PT ;  /* 0x0000001f86007c0c */ /* 0x000fe2000bf06270 */
[----:B------:R-:W1:Y:S01]  /*a340*/  LDCU.64 UR36, c[0x0][0x500] ;  /* 0x0000a000ff2477ac */ /* 0x000e620008000a00 */
[----:B------:R-:W2:Y:S01]  /*a350*/  @!P1 LDG.E R5, desc[UR32][R2.64] ;  /* 0x0000002002059981 */ /* 0x000ea2000c1e1900 */
[----:B------:R-:W-:-:S03]  /*a360*/  ISETP.GE.AND P1, PT, R133, UR31, PT ;  /* 0x0000001f85007c0c */ /* 0x000fc6000bf26270 */
[----:B------:R-:W4:Y:S01]  /*a370*/  @!P2 LDG.E R0, desc[UR32][R2.64+0x80] ;  /* 0x000080200200a981 */ /* 0x000f22000c1e1900 */
[----:B------:R-:W-:-:S03]  /*a380*/  ISETP.GE.AND P2, PT, R132, UR31, PT ;  /* 0x0000001f84007c0c */ /* 0x000fc6000bf46270 */
[----:B------:R-:W5:Y:S01]  /*a390*/  @!P3 LDG.E R7, desc[UR32][R2.64+0x100] ;  /* 0x000100200207b981 */ /* 0x000f62000c1e1900 */
        /* <DEDUP_REMOVED lines=15> */
[----:B------:R-:W3:Y:S04]  /*a490*/  @!P6 LDG.E R47, desc[UR32][R2.64+0x500] ;  /* 0x00050020022fe981 */ /* 0x000ee8000c1e1900 */
[----:B------:R-:W3:Y:S04]  /*a4a0*/  @!P0 LDG.E R44, desc[UR32][R2.64+0x580] ;  /* 0x00058020022c8981 */ /* 0x000ee8000c1e1900 */
[----:B------:R-:W3:Y:S04]  /*a4b0*/  @!P1 LDG.E R49, desc[UR32][R2.64+0x600] ;  /* 0x0006002002319981 */ /* 0x000ee8000c1e1900 */
[----:B------:R-:W3:Y:S04]  /*a4c0*/  @!P2 LDG.E R46, desc[UR32][R2.64+0x680] ;  /* 0x00068020022ea981 */ /* 0x000ee8000c1e1900 */
[----:B------:R-:W3:Y:S04]  /*a4d0*/  @!P3 LDG.E R51, desc[UR32][R2.64+0x700] ;  /* 0x000700200233b981 */ /* 0x000ee8000c1e1900 */
[----:B------:R-:W3:Y:S01]  /*a4e0*/  @!P4 LDG.E R48, desc[UR32][R2.64+0x780] ;  /* 0x000780200230c981 */ /* 0x000ee2000c1e1900 */
        /* <DEDUP_REMOVED lines=8> */
[----:B------:R-:W-:-:S02]  /*a570*/  UIADD3 UR23, UP0, UPT, UR23, -0x1000, URZ ;  /* 0xfffff00017177890 */ /* 0x000fc4000ff1e0ff */
[----:B------:R-:W-:Y:S02]  /*a580*/  UIMAD UR9, UR12, UR37, UR9 ;  /* 0x000000250c0972a4 */ /* 0x000fe4000f8e0209 */
[----:B------:R-:W-:Y:S02]  /*a590*/  UIADD3.X UR28, UPT, UPT, UR28, -0x1, URZ, UP0, !UPT ;  /* 0xffffffff1c1c7890 */ /* 0x000fe400087fe4ff */
[----:B------:R-:W-:Y:S02]  /*a5a0*/  UISETP.GT.AND UP0, UPT, UR18, 0x1, UPT ;  /* 0x000000011200788c */ /* 0x000fe4000bf04270 */
[----:B------:R-:W-:Y:S02]  /*a5b0*/  UIADD3 UR20, UP1, UPT, UR20, -0x1000, URZ ;  /* 0xfffff00014147890 */ /* 0x000fe4000ff3e0ff */
[----:B------:R-:W-:Y:S02]  /*a5c0*/  UIADD3 UR27, UP2, UPT, UR27, -0x1000, URZ ;  /* 0xfffff0001b1b7890 */ /* 0x000fe4000ff5e0ff */
[----:B------:R-:W-:-:S02]  /*a5d0*/  UIADD3.X UR22, UPT, UPT, UR22, -0x1, URZ, UP1, !UPT ;  /* 0xffffffff16167890 */ /* 0x000fc40008ffe4ff */
[----:B------:R-:W-:Y:S01]  /*a5e0*/  UIADD3.X UR26, UPT, UPT, UR26, -0x1, URZ, UP2, !UPT ;  /* 0xffffffff1a1a7890 */ /* 0x000fe200097fe4ff */
[----:B--2---:R-:W-:Y:S04]  /*a5f0*/  STS [R122], R5 ;  /* 0x000000057a007388 */ /* 0x004fe80000000800 */
[----:B----4-:R-:W-:Y:S04]  /*a600*/  STS [R121+0x80], R0 ;  /* 0x0000800079007388 */ /* 0x010fe80000000800 */
[----:B-----5:R-:W-:Y:S04]  /*a610*/  STS [R120+0x100], R7 ;  /* 0x0001000778007388 */ /* 0x020fe80000000800 */
        /* <DEDUP_REMOVED lines=56> */
[----:B------:R-:W-:-:S05]  /*a9a0*/  FSETP.GTU.FTZ.AND P0, PT, R7, 20, PT ;  /* 0x41a000000700780b */ /* 0x000fca0003f1c000 */
        /* <DEDUP_REMOVED lines=258> */
.L_x_4387:
        /* <DEDUP_REMOVED lines=10> */
[----:B-1----:R-:W-:-:S05]  /*ba70*/  @P0 FADD R3, R3, R142 ;  /* 0x0000008e03030221 */ /* 0x002fca0000000000 */
[----:B------:R-:W1:Y:S01]  /*ba80*/  SHFL.DOWN P0, R0, R3, 0x2, 0x1f ;  /* 0x08401f0003007f89 */ /* 0x000e620000000000 */
[----:B--2---:R-:W-:Y:S02]  /*ba90*/  ISETP.NE.AND P1, PT, R4, RZ, PT ;  /* 0x000000ff0400720c */ /* 0x004fe40003f25270 */
[----:B------:R-:W2:Y:S11]  /*baa0*/  S2R R4, SR_TID.X ;  /* 0x0000000000047919 */ /* 0x000eb60000002100 */
[----:B------:R-:W3:Y:S01]  /*bab0*/  @!P1 S2R R9, SR_CgaCtaId ;  /* 0x0000000000099919 */ /* 0x000ee20000008800 */
[----:B------:R-:W-:Y:S01]  /*bac0*/  @!P1 MOV R6, 0x400 ;  /* 0x0000040000069802 */ /* 0x000fe20000000f00 */
[----:B-1----:R-:W-:-:S05]  /*bad0*/  @P0 FADD R0, R3, R0 ;  /* 0x0000000003000221 */ /* 0x002fca0000000000 */
[----:B------:R-:W1:Y:S01]  /*bae0*/  SHFL.DOWN P0, R5, R0, 0x4, 0x1f ;  /* 0x08801f0000057f89 */ /* 0x000e620000000000 */
[----:B--2---:R-:W-:-:S04]  /*baf0*/  @!P1 SHF.R.U32.HI R3, RZ, 0x3, R4 ;  /* 0x00000003ff039819 */ /* 0x004fc80000011604 */
[----:B------:R-:W-:Y:S02]  /*bb00*/  @!P1 LOP3.LUT R3, R3, 0x7c, RZ, 0xc0, !PT ;  /* 0x0000007c03039812 */ /* 0x000fe400078ec0ff */
[----:B---3--:R-:W-:Y:S01]  /*bb10*/  @!P1 LEA R6, R9, R6, 0x18 ;  /* 0x0000000609069211 */ /* 0x008fe200078ec0ff */
        /* <DEDUP_REMOVED lines=13> */
[----:B-1----:R-:W1:Y:S01]  /*bbf0*/  LDS R0, [UR4+0x2118] ;  /* 0x00211804ff007984 */ /* 0x002e620008000800 */
[----:B------:R-:W-:-:S04]  /*bc00*/  ULEA UR4, UP0, UR12, UR6, 0x2 ;  /* 0x000000060c047291 */ /* 0x000fc8000f8010ff */
[----:B------:R-:W-:Y:S02]  /*bc10*/  ULEA.HI.X UR5, UR12, UR7, URZ, 0x2, UP0 ;  /* 0x000000070c057291 */ /* 0x000fe400080f14ff */
[----:B------:R-:W-:-:S04]  /*bc20*/  MOV R2, UR4 ;  /* 0x0000000400027c02 */ /* 0x000fc80008000f00 */
[----:B------:R-:W-:Y:S01]  /*bc30*/  MOV R3, UR5 ;  /* 0x0000000500037c02 */ /* 0x000fe20008000f00 */
[----:B-1----:R-:W-:-:S05]  /*bc40*/  FADD.FTZ R7, R7, R0 ;  /* 0x0000000007077221 */ /* 0x002fca0000010000 */
[----:B------:R2:W-:Y:S02]  /*bc50*/  REDG.E.ADD.F32.FTZ.RN.STRONG.GPU desc[UR32][R2.64], R7 ;  /* 0x00000007020079a6 */ /* 0x0005e4000c12f320 */
.L_x_4469:
[----:B------:R-:W-:Y:S05]  /*bc60*/  BSYNC.RECONVERGENT B0 ;  /* 0x0000000000007941 */ /* 0x000fea0003800200 */
.L_x_4468:
[----:B------:R-:W-:Y:S01]  /*bc70*/  UISETP.NE.U32.AND UP0, UPT, UR8, URZ, UPT ;  /* 0x000000ff0800728c */ /* 0x000fe2000bf05070 */
[----:B0-----:R-:W-:-:S03]  /*bc80*/  ISETP.GE.AND P0, PT, R11, UR22, PT ;  /* 0x000000160b007c0c */ /* 0x001fc6000bf06270 */
[----:B------:R-:W-:-:S09]  /*bc90*/  UISETP.NE.AND.EX UP0, UPT, UR9, URZ, UPT, UP0 ;  /* 0x000000ff0900728c */ /* 0x000fd2000bf05300 */
[----:B------:R-:W-:Y:S05]  /*bca0*/  BRA.U !UP0, `(.L_x_4470) ;  /* 0x0000000108907547 */ /* 0x000fea000b800000 */
[----:B------:R-:W-:Y:S06]  /*bcb0*/  BAR.SYNC.DEFER_BLOCKING 0x0 ;  /* 0x0000000000007b1d */ /* 0x000fec0000010000 */
[----:B------:R-:W-:Y:S01]  /*bcc0*/  BSSY.RECONVERGENT B0, `(.L_x_4470) ;  /* 0x0000022000007945 */ /* 0x000fe20003800200 */
[----:B-1----:R-:W0:Y:S01]  /*bcd0*/  SHFL.DOWN P1, R0, R145, 0x1, 0x1f ;  /* 0x08201f0091007f89 */ /* 0x002e220000020000 */
[----:B------:R-:W1:Y:S01]  /*bce0*/  S2R R4, SR_LANEID ;  /* 0x0000000000047919 */ /* 0x000e620000000000 */
[----:B------:R-:W3:Y:S01]  /*bcf0*/  S2R R6, SR_TID.X ;  /* 0x0000000000067919 */ /* 0x000ee20000002100 */
[----:B0-----:R-:W-:-:S05]  /*bd00*/  @P1 FADD R0, R0, R145 ;  /* 0x0000009100001221 */ /* 0x001fca0000000000 */
[----:B--2---:R-:W0:Y:S01]  /*bd10*/  SHFL.DOWN P1, R3, R0, 0x2, 0x1f ;  /* 0x08401f0000037f89 */ /* 0x004e220000020000 */
[----:B-1----:R-:W-:-:S13]  /*bd20*/  ISETP.NE.AND P2, PT, R4, RZ, PT ;  /* 0x000000ff0400720c */ /* 0x002fda0003f45270 */
        /* <DEDUP_REMOVED lines=27> */
.L_x_4471:
[----:B------:R-:W-:Y:S05]  /*bee0*/  BSYNC.RECONVERGENT B0 ;  /* 0x0000000000007941 */ /* 0x000fea0003800200 */
.L_x_4470:
        /* <DEDUP_REMOVED lines=12> */
[----:B---3--:R-:W-:Y:S01]  /*bfb0*/  UIMAD.WIDE.U32 UR6, UR13, UR10, URZ ;  /* 0x0000000a0d0672a5 */ /* 0x008fe2000f8e00ff */
[----:B------:R-:W-:Y:S01]  /*bfc0*/  UMOV UR8, 0x400 ;  /* 0x0000040000087882 */ /* 0x000fe20000000000 */
[----:B------:R-:W-:-:S02]  /*bfd0*/  UIMAD UR12, UR12, UR9, UR5 ;  /* 0x000000090c0c72a4 */ /* 0x000fc4000f8e0205 */
[----:B------:R-:W-:Y:S02]  /*bfe0*/  UIMAD UR9, UR13, UR11, UR7 ;  /* 0x0000000b0d0972a4 */ /* 0x000fe4000f8e0207 */
[----:B0-----:R-:W-:-:S12]  /*bff0*/  ULEA UR14, UR14, UR8, 0x18 ;  /* 0x000000080e0e7291 */ /* 0x001fd8000f8ec0ff */
.L_x_4473:
[----:B-1----:R-:W-:Y:S01]  /*c000*/  LEA R0, R11, UR14, 0x2 ;  /* 0x0000000e0b007c11 */ /* 0x002fe2000f8e10ff */
[----:B------:R-:W-:Y:S01]  /*c010*/  UMOV UR8, UR6 ;  /* 0x0000000600087c82 */ /* 0x000fe20008000000 */
[----:B--2---:R-:W-:Y:S02]  /*c020*/  MOV R3, UR5 ;  /* 0x0000000500037c02 */ /* 0x004fe40008000f00 */
        /* <DEDUP_REMOVED lines=24> */
.L_x_4472:
[----:B------:R-:W-:Y:S05]  /*c1b0*/  EXIT ;  /* 0x000000000000794d */ /* 0x000fea0003800000 */
.L_x_4426:
[----:B------:R-:W-:Y:S01]  /*c1c0*/  MOV R217, R213 ;  /* 0x000000d500d97202 */ /* 0x000fe20000000f00 */
[----:B------:R-:W-:Y:S01]  /*c1d0*/  HFMA2 R219, -RZ, RZ, 0, 5.9604644775390625e-08 ;  /* 0x00000001ffdb7431 */ /* 0x000fe200000001ff */
[----:B------:R-:W-:Y:S02]  /*c1e0*/  MOV R240, RZ ;  /* 0x000000ff00f07202 */ /* 0x000fe40000000f00 */
[----:B------:R-:W-:-:S07]  /*c1f0*/  MOV R6, 0xffffffff ;  /* 0xffffffff00067802 */ /* 0x000fce0000000f00 */
[----:B01---5:R-:W-:Y:S05]  /*c200*/  WARPSYNC.COLLECTIVE R6, `(.L_x_4474) ;  /* 0x0000000006087348 */ /* 0x023fea0003c00000 */
[----:B------:R2:W3:Y:S02]  /*c210*/  SHFL.UP P6, R5, R217, R219, R240 ;  /* 0x040000dbd9057389 */ /* 0x0004e400000c00f0 */
[----:B0123-5:R-:W-:Y:S05]  /*c220*/  ENDCOLLECTIVE ;  /* 0x000000000000791b */ /* 0x02ffea0003800000 */
.L_x_4474:
[----:B------:R-:W-:Y:S02]  /*c230*/  MOV R217, R224 ;  /* 0x000000e000d97202 */ /* 0x000fe40000000f00 */
[----:B------:R-:W-:-:S07]  /*c240*/  MOV R4, R5 ;  /* 0x0000000500047202 */ /* 0x000fce0000000f00 */
[----:B------:R-:W-:Y:S05]  /*c250*/  WARPSYNC.COLLECTIVE R6, `(.L_x_4475) ;  /* 0x0000000006087348 */ /* 0x000fea0003c00000 */
[----:B------:R0:W1:Y:S02]  /*c260*/  SHFL.UP P6, R5, R217, R219, R240 ;  /* 0x040000dbd9057389 */ /* 0x00006400000c00f0 */
[----:B01----:R-:W-:Y:S05]  /*c270*/  ENDCOLLECTIVE ;  /* 0x000000000000791b */ /* 0x003fea0003800000 */
.L_x_4475:
        /* <DEDUP_REMOVED lines=8> */
.L_x_4476:
[----:B------:R-:W-:Y:S02]  /*c300*/  MOV R217, R226 ;  /* 0x000000e200d97202 */ /* 0x000fe40000000f00 */
[----:B------:R-:W-:-:S07]  /*c310*/  MOV R4, R5 ;  /* 0x0000000500047202 */ /* 0x000fce0000000f00 */
[----:B------:R-:W-:Y:S05]  /*c320*/  WARPSYNC.COLLECTIVE R6, `(.L_x_4477) ;  /* 0x0000000006087348 */ /* 0x000fea0003c00000 */
[----:B------:R0:W1:Y:S02]  /*c330*/  SHFL.UP P6, R5, R217, R219, R240 ;  /* 0x040000dbd9057389 */ /* 0x00006400000c00f0 */
[----:B01----:R-:W-:Y:S05]  /*c340*/  ENDCOLLECTIVE ;  /* 0x000000000000791b */ /* 0x003fea0003800000 */
.L_x_4477:
        /* <DEDUP_REMOVED lines=8> */
.L_x_4478:
[----:B------:R-:W-:Y:S01]  /*c3d0*/  MOV R217, R228 ;  /* 0x000000e400d97202 */ /* 0x000fe20000000f00 */
[----:B------:R-:W-:-:S07]  /*c3e0*/  IMAD.MOV.U32 R4, RZ, RZ, R5 ;  /* 0x000000ffff047224 */ /* 0x000fce00078e0005 */
[----:B------:R-:W-:Y:S05]  /*c3f0*/  WARPSYNC.COLLECTIVE R6, `(.L_x_4479) ;  /* 0x0000000006087348 */ /* 0x000fea0003c00000 */
[----:B------:R0:W1:Y:S02]  /*c400*/  SHFL.UP P6, R5, R217, R219, R240 ;  /* 0x040000dbd9057389 */ /* 0x00006400000c00f0 */
[----:B01----:R-:W-:Y:S05]  /*c410*/  ENDCOLLECTIVE ;  /* 0x000000000000791b */ /* 0x003fea0003800000 */
.L_x_4479:
        /* <DEDUP_REMOVED lines=8> */
.L_x_4480:
[----:B------:R-:W-:Y:S02]  /*c4a0*/  MOV R217, R224 ;  /* 0x000000e000d97202 */ /* 0x000fe40000000f00 */
[----:B------:R-:W-:-:S07]  /*c4b0*/  MOV R4, R5 ;  /* 0x0000000500047202 */ /* 0x000fce0000000f00 */
[----:B------:R-:W-:Y:S05]  /*c4c0*/  WARPSYNC.COLLECTIVE R6, `(.L_x_4481) ;  /* 0x0000000006087348 */ /* 0x000fea0003c00000 */
[----:B------:R0:W1:Y:S02]  /*c4d0*/  SHFL.UP P6, R5, R217, R219, R240 ;  /* 0x040000dbd9057389 */ /* 0x00006400000c00f0 */
[----:B01----:R-:W-:Y:S05]  /*c4e0*/  ENDCOLLECTIVE ;  /* 0x000000000000791b */ /* 0x003fea0003800000 */
.L_x_4481:
        /* <DEDUP_REMOVED lines=8> */
.L_x_4482:
[----:B------:R-:W-:Y:S02]  /*c570*/  MOV R217, R4 ;  /* 0x0000000400d97202 */ /* 0x000fe40000000f00 */
[----:B------:R-:W-:-:S07]  /*c580*/  MOV R226, R5 ;  /* 0x0000000500e27202 */ /* 0x000fce0000000f00 */
[----:B------:R-:W-:Y:S05]  /*c590*/  WARPSYNC.COLLECTIVE R6, `(.L_x_4483) ;  /* 0x0000000006087348 */ /* 0x000fea0003c00000 */
[----:B------:R0:W1:Y:S02]  /*c5a0*/  SHFL.UP P6, R5, R217, R219, R240 ;  /* 0x040000dbd9057389 */ /* 0x00006400000c00f0 */
[----:B01----:R-:W-:Y:S05]  /*c5b0*/  ENDCOLLECTIVE ;  /* 0x000000000000791b */ /* 0x003fea0003800000 */
.L_x_4483:
[----:B------:R-:W-:Y:S05]  /*c5c0*/  BRA `(.L_x_4484) ;  /* 0xffffffb400f87947 */ /* 0x000fea000383ffff */
.L_x_4427:
        /* <DEDUP_REMOVED lines=8> */
.L_x_4486:
[----:B------:R-:W-:Y:S05]  /*c650*/  BSYNC B0 ;  /* 0x0000000000007941 */ /* 0x000fea0003800000 */
.L_x_4485:
[----:B------:R-:W-:Y:S05]  /*c660*/  BRA `(.L_x_4487) ;  /* 0xffffffb400e87947 */ /* 0x000fea000383ffff */
.L_x_4428:
        /* <DEDUP_REMOVED lines=8> */
.L_x_4489:
[----:B------:R-:W-:Y:S05]  /*c6f0*/  BSYNC B0 ;  /* 0x0000000000007941 */ /* 0x000fea0003800000 */
.L_x_4488:
[----:B------:R-:W-:Y:S05]  /*c700*/  BRA `(.L_x_4490) ;  /* 0xffffffb400c87947 */ /* 0x000fea000383ffff */
.L_x_4429:
        /* <DEDUP_REMOVED lines=8> */
.L_x_4492:
[----:B------:R-:W-:Y:S05]  /*c790*/  BSYNC B0 ;  /* 0x0000000000007941 */ /* 0x000fea0003800000 */
.L_x_4491:
[----:B------:R-:W-:Y:S01]  /*c7a0*/  MOV R217, R215 ;  /* 0x000000d700d97202 */ /* 0x000fe20000000f00 */
[----:B------:R-:W-:Y:S01]  /*c7b0*/  HFMA2 R219, -RZ, RZ, 0, 5.9604644775390625e-08 ;  /* 0x00000001ffdb7431 */ /* 0x000fe200000001ff */
[----:B------:R-:W-:Y:S01]  /*c7c0*/  MOV R240, RZ ;  /* 0x000000ff00f07202 */ /* 0x000fe20000000f00 */
[----:B------:R-:W-:Y:S01]  /*c7d0*/  HFMA2 R231, -RZ, RZ, 0, 0 ;  /* 0x00000000ffe77431 */ /* 0x000fe200000001ff */
[----:B------:R-:W-:Y:S02]  /*c7e0*/  MOV R6, 0xffffffff ;  /* 0xffffffff00067802 */ /* 0x000fe40000000f00 */
[----:B------:R-:W-:Y:S02]  /*c7f0*/  MOV R213, R5 ;  /* 0x0000000500d57202 */ /* 0x000fe40000000f00 */
[----:B------:R-:W-:-:S07]  /*c800*/  MOV R238, R2 ;  /* 0x0000000200ee7202 */ /* 0x000fce0000000f00 */
[----:B------:R-:W-:Y:S05]  /*c810*/  WARPSYNC.COLLECTIVE R6, `(.L_x_4493) ;  /* 0x0000000006087348 */ /* 0x000fea0003c00000 */
[----:B------:R0:W1:Y:S02]  /*c820*/  SHFL.UP P6, R5, R217, R219, R240 ;  /* 0x040000dbd9057389 */ /* 0x00006400000c00f0 */
[----:B01----:R-:W-:Y:S05]  /*c830*/  ENDCOLLECTIVE ;  /* 0x000000000000791b */ /* 0x003fea0003800000 */
.L_x_4493:
[----:B------:R-:W-:Y:S02]  /*c840*/  MOV R7, 0x1f ;  /* 0x0000001f00077802 */ /* 0x000fe40000000f00 */
[----:B------:R-:W-:-:S07]  /*c850*/  MOV R224, R5 ;  /* 0x0000000500e07202 */ /* 0x000fce0000000f00 */
[----:B------:R-:W-:Y:S05]  /*c860*/  WARPSYNC.COLLECTIVE R6, `(.L_x_4494) ;  /* 0x0000000006087348 */ /* 0x000fea0003c00000 */
[----:B------:R0:W1:Y:S02]  /*c870*/  SHFL.IDX P2, R5, R238, R231, R7 ;  /* 0x000000e7ee057389 */ /* 0x0000640000040007 */
[----:B01----:R-:W-:Y:S05]  /*c880*/  ENDCOLLECTIVE ;  /* 0x000000000000791b */ /* 0x003fea0003800000 */
.L_x_4494:
[----:B------:R-:W-:Y:S02]  /*c890*/  MOV R238, R3 ;  /* 0x0000000300ee7202 */ /* 0x000fe40000000f00 */
[----:B------:R-:W-:-:S07]  /*c8a0*/  MOV R4, R5 ;  /* 0x0000000500047202 */ /* 0x000fce0000000f00 */
[----:B------:R-:W-:Y:S05]  /*c8b0*/  WARPSYNC.COLLECTIVE R6, `(.L_x_4495) ;  /* 0x0000000006087348 */ /* 0x000fea0003c00000 */
[----:B------:R0:W1:Y:S02]  /*c8c0*/  SHFL.IDX P2, R5, R238, R231, R7 ;  /* 0x000000e7ee057389 */ /* 0x0000640000040007 */
[----:B01----:R-:W-:Y:S05]  /*c8d0*/  ENDCOLLECTIVE ;  /* 0x000000000000791b */ /* 0x003fea0003800000 */
.L_x_4495:
[----:B------:R-:W-:Y:S05]  /*c8e0*/  BRA `(.L_x_4496) ;  /* 0xffffffb400687947 */ /* 0x000fea000383ffff */
.L_x_4431:
        /* <DEDUP_REMOVED lines=9> */
.L_x_4497:
[----:B------:R-:W-:Y:S02]  /*c980*/  MOV R235, R5 ;  /* 0x0000000500eb7202 */ /* 0x000fe40000000f00 */
[----:B------:R-:W-:-:S07]  /*c990*/  MOV R230, R233 ;  /* 0x000000e900e67202 */ /* 0x000fce0000000f00 */
[----:B------:R-:W-:Y:S05]  /*c9a0*/  WARPSYNC.COLLECTIVE R6, `(.L_x_4498) ;  /* 0x0000000006087348 */ /* 0x000fea0003c00000 */
[----:B------:R0:W1:Y:S02]  /*c9b0*/  SHFL.DOWN P2, R233, R235, R237, R240 ;  /* 0x080000edebe97389 */ /* 0x00006400000400f0 */
[----:B01----:R-:W-:Y:S05]  /*c9c0*/  ENDCOLLECTIVE ;  /* 0x000000000000791b */ /* 0x003fea0003800000 */
.L_x_4498:
[----:B------:R-:W-:Y:S01]  /*c9d0*/  @P0 FMUL.FTZ R230, R230, R3 ;  /* 0x00000003e6e60220 */ /* 0x000fe20000410000 */
[----:B------:R-:W-:Y:S01]  /*c9e0*/  HFMA2 R237, -RZ, RZ, 0, 1.1920928955078125e-07 ;  /* 0x00000002ffed7431 */ /* 0x000fe200000001ff */
[----:B------:R-:W-:-:S05]  /*c9f0*/  MOV R7, R233 ;  /* 0x000000e900077202 */ /* 0x000fca0000000f00 */
        /* <DEDUP_REMOVED lines=8> */
.L_x_4499:
[----:B------:R-:W-:Y:S02]  /*ca80*/  MOV R235, R4 ;  /* 0x0000000400eb7202 */ /* 0x000fe40000000f00 */
[----:B------:R-:W-:-:S07]  /*ca90*/  MOV R230, R233 ;  /* 0x000000e900e67202 */ /* 0x000fce0000000f00 */
[----:B------:R-:W-:Y:S05]  /*caa0*/  WARPSYNC.COLLECTIVE R6, `(.L_x_4500) ;  /* 0x0000000006087348 */ /* 0x000fea0003c00000 */
[----:B------:R0:W1:Y:S02]  /*cab0*/  SHFL.DOWN P2, R233, R235, R237, R240 ;  /* 0x080000edebe97389 */ /* 0x00006400000400f0 */
[----:B01----:R-:W-:Y:S05]  /*cac0*/  ENDCOLLECTIVE ;  /* 0x000000000000791b */ /* 0x003fea0003800000 */
.L_x_4500:
        /* <DEDUP_REMOVED lines=11> */
.L_x_4501:
[----:B------:R-:W-:Y:S02]  /*cb80*/  MOV R7, 0x1f ;  /* 0x0000001f00077802 */ /* 0x000fe40000000f00 */
[----:B------:R-:W-:Y:S02]  /*cb90*/  MOV R235, R4 ;  /* 0x0000000400eb7202 */ /* 0x000fe40000000f00 */
[----:B------:R-:W-:-:S07]  /*cba0*/  MOV R230, R233 ;  /* 0x000000e900e67202 */ /* 0x000fce0000000f00 */
[----:B------:R-:W-:Y:S05]  /*cbb0*/  WARPSYNC.COLLECTIVE R6, `(.L_x_4502) ;  /* 0x0000000006087348 */ /* 0x000fea0003c00000 */
[----:B------:R0:W1:Y:S02]  /*cbc0*/  SHFL.DOWN P2, R233, R235, R237, R240 ;  /* 0x080000edebe97389 */ /* 0x00006400000400f0 */
[----:B01----:R-:W-:Y:S05]  /*cbd0*/  ENDCOLLECTIVE ;  /* 0x000000000000791b */ /* 0x003fea0003800000 */
.L_x_4502:
        /* <DEDUP_REMOVED lines=11> */
.L_x_4503:
[----:B------:R-:W-:Y:S02]  /*cc90*/  MOV R235, R4 ;  /* 0x0000000400eb7202 */ /* 0x000fe40000000f00 */
[----:B------:R-:W-:-:S07]  /*cca0*/  MOV R230, R233 ;  /* 0x000000e900e67202 */ /* 0x000fce0000000f00 */
[----:B------:R-:W-:Y:S05]  /*ccb0*/  WARPSYNC.COLLECTIVE R6, `(.L_x_4504) ;  /* 0x0000000006087348 */ /* 0x000fea0003c00000 */
[----:B------:R0:W1:Y:S02]  /*ccc0*/  SHFL.DOWN P2, R233, R235, R237, R240 ;  /* 0x080000edebe97389 */ /* 0x00006400000400f0 */
[----:B01----:R-:W-:Y:S05]  /*ccd0*/  ENDCOLLECTIVE ;  /* 0x000000000000791b */ /* 0x003fea0003800000 */
.L_x_4504:
[----:B------:R-:W-:Y:S01]  /*cce0*/  @!P0 FMUL.FTZ R230, R3, R230 ;  /* 0x000000e603e68220 */ /* 0x000fe20000410000 */
[----:B------:R-:W-:Y:S01]  /*ccf0*/  HFMA2 R237, -RZ, RZ, 0, 9.5367431640625e-07 ;  /* 0x00000010ffed7431 */ /* 0x000fe200000001ff */
        /* <DEDUP_REMOVED lines=9> */
.L_x_4505:
[----:B------:R-:W-:Y:S02]  /*cd90*/  MOV R235, R4 ;  /* 0x0000000400eb7202 */ /* 0x000fe40000000f00 */
[----:B------:R-:W-:-:S07]  /*cda0*/  MOV R230, R233 ;  /* 0x000000e900e67202 */ /* 0x000fce0000000f00 */
[----:B------:R-:W-:Y:S05]  /*cdb0*/  WARPSYNC.COLLECTIVE R6, `(.L_x_4506) ;  /* 0x0000000006087348 */ /* 0x000fea0003c00000 */
[----:B------:R0:W1:Y:S02]  /*cdc0*/  SHFL.DOWN P2, R233, R235, R237, R240 ;  /* 0x080000edebe97389 */ /* 0x00006400000400f0 */
[----:B01----:R-:W-:Y:S05]  /*cdd0*/  ENDCOLLECTIVE ;  /* 0x000000000000791b */ /* 0x003fea0003800000 */
.L_x_4506:
        /* <DEDUP_REMOVED lines=11> */
.L_x_4507:
[----:B------:R-:W-:Y:S02]  /*ce90*/  ISETP.NE.AND P0, PT, R143, 0x1f, PT ;  /* 0x0000001f8f00780c */ /* 0x000fe40003f05270 */
[----:B------:R-:W-:Y:S02]  /*cea0*/  MOV R238, R4 ;  /* 0x0000000400ee7202 */ /* 0x000fe40000000f00 */
[----:B------:R-:W-:-:S09]  /*ceb0*/  MOV R230, R5 ;  /* 0x0000000500e67202 */ /* 0x000fd20000000f00 */
[----:B------:R-:W-:Y:S05]  /*cec0*/  WARPSYNC.COLLECTIVE R6, `(.L_x_4508) ;  /* 0x0000000006087348 */ /* 0x000fea0003c00000 */
[----:B------:R0:W1:Y:S02]  /*ced0*/  SHFL.IDX P2, R5, R238, R231, R7 ;  /* 0x000000e7ee057389 */ /* 0x0000640000040007 */
[----:B01----:R-:W-:Y:S05]  /*cee0*/  ENDCOLLECTIVE ;  /* 0x000000000000791b */ /* 0x003fea0003800000 */
.L_x_4508:
[----:B------:R-:W-:Y:S05]  /*cef0*/  WARPSYNC.COLLECTIVE R6, `(.L_x_4509) ;  /* 0x0000000006087348 */ /* 0x000fea0003c00000 */
[----:B------:R0:W1:Y:S02]  /*cf00*/  SHFL.DOWN P2, R233, R235, R237, R240 ;  /* 0x080000edebe97389 */ /* 0x00006400000400f0 */
[----:B01----:R-:W-:Y:S05]  /*cf10*/  ENDCOLLECTIVE ;  /* 0x000000000000791b */ /* 0x003fea0003800000 */
.L_x_4509:
        /* <DEDUP_REMOVED lines=8> */
.L_x_4510:
[----:B------:R-:W-:Y:S05]  /*cfa0*/  WARPSYNC.COLLECTIVE R6, `(.L_x_4511) ;  /* 0x0000000006087348 */ /* 0x000fea0003c00000 */
[----:B------:R0:W1:Y:S02]  /*cfb0*/  SHFL.IDX P2, R5, R238, R231, R7 ;  /* 0x000000e7ee057389 */ /* 0x0000640000040007 */
[----:B01----:R-:W-:Y:S05]  /*cfc0*/  ENDCOLLECTIVE ;  /* 0x000000000000791b */ /* 0x003fea0003800000 */
.L_x_4511:
[----:B------:R-:W-:Y:S02]  /*cfd0*/  MOV R238, R11 ;  /* 0x0000000b00ee7202 */ /* 0x000fe40000000f00 */
[----:B------:R-:W-:-:S07]  /*cfe0*/  MOV R234, R5 ;  /* 0x0000000500ea7202 */ /* 0x000fce0000000f00 */
[----:B------:R-:W-:Y:S05]  /*cff0*/  WARPSYNC.COLLECTIVE R6, `(.L_x_4512) ;  /* 0x0000000006087348 */ /* 0x000fea0003c00000 */
[----:B------:R0:W1:Y:S02]  /*d000*/  SHFL.IDX P2, R5, R238, R231, R7 ;  /* 0x000000e7ee057389 */ /* 0x0000640000040007 */
[----:B01----:R-:W-:Y:S05]  /*d010*/  ENDCOLLECTIVE ;  /* 0x000000000000791b */ /* 0x003fea0003800000 */
.L_x_4512:
[----:B------:R-:W-:Y:S01]  /*d020*/  MOV R235, R5 ;  /* 0x0000000500eb7202 */ /* 0x000fe20000000f00 */
[----:B------:R-:W-:Y:S06]  /*d030*/  BRA `(.L_x_4513) ;  /* 0xffffffb400807947 */ /* 0x000fec000383ffff */
.L_x_4514:
        /* <DEDUP_REMOVED lines=12> */
.L_x_10452:


//--------------------- .text._Z25selective_scan_bwd_kernelI32Selective_Scan_bwd_kernel_traitsILi64ELi16ELb0ELb1ELb1ELb0ELb0EffEEv12SSMParamsBwd --------------------------
	.section	.text._Z25selective_scan_bwd_kernelI32Selective_Scan_bwd_kernel_traitsILi64ELi16ELb0ELb1ELb1ELb0ELb0EffEEv12SSMParamsBwd,"ax",@progbits
	.align	128
        .global         _Z25selective_scan_bwd_kernelI32Selective_Scan_bwd_kernel_traitsILi64ELi16ELb0ELb1ELb1ELb0ELb0EffEEv12SSMParamsBwd
        .type           _Z25selective_scan_bwd_kernelI32Selective_Scan_bwd_kernel_traitsILi64ELi16ELb0ELb1ELb1ELb0ELb0EffEEv12SSMParamsBwd,@function
        .size           _Z25selective_scan_bwd_kernelI32Selective_Scan_bwd_kernel_traitsILi64ELi16ELb0ELb1ELb1ELb0ELb0EffEEv12SSMParamsBwd,(.L_x_10453 - _Z25selective_scan_bwd_kernelI32Selective_Scan_bwd_kernel_traitsILi64ELi16ELb0ELb1ELb1ELb0ELb0EffEEv12SSMParamsBwd)
        .other          _Z25selective_scan_bwd_kernelI32Selective_Scan_bwd_kernel_traitsILi64ELi16ELb0ELb1ELb1ELb0ELb0EffEEv12SSMParamsBwd,@"STO_CUDA_ENTRY STV_DEFAULT"
_Z25selective_scan_bwd_kernelI32Selective_Scan_bwd_kernel_traitsILi64ELi16ELb0ELb1ELb1ELb0ELb0EffEEv12SSMParamsBwd:
.text._Z25selective_scan_bwd_kernelI32Selective_Scan_bwd_kernel_traitsILi64ELi16ELb0ELb1ELb1ELb0ELb0EffEEv12SSMParamsBwd:
        /* <DEDUP_REMOVED lines=30> */
[----:B------:R-:W-:Y:S01]  /*01e0*/  MOV R5, UR7 ;  /* 0x0000000700057c02 */ /* 0x000fe20008000f00 */
[----:B------:R-:W3:Y:S01]  /*01f0*/  LDCU.64 UR32, c[0x0][0x3d0] ;  /* 0x00007a00ff2077ac */ /* 0x000ee20008000a00 */
[----:B----4-:R4:W5:Y:S01]  /*0200*/  @P0 LDG.E R170, desc[UR24][R2.64] ;  /* 0x0000001802aa0981 */ /* 0x010962000c1e1900 */
[----:B------:R-:W-:-:S03]  /*0210*/  UIMAD.WIDE.U32 UR10, UR29, UR16, URZ ;  /* 0x000000101d0a72a5 */ /* 0x000fc6000f8e00ff */
[----:B------:R1:W5:Y:S01]  /*0220*/  @P1 LDG.E R168, desc[UR24][R4.64] ;  /* 0x0000001804a81981 */ /* 0x000362000c1e1900 */
[----:B------:R-:W-:Y:S01]  /*0230*/  UIMAD.WIDE.U32 UR8, UR29, UR12, URZ ;  /* 0x0000000c1d0872a5 */ /* 0x000fe2000f8e00ff */
[----:B------:R-:W-:Y:S01]  /*0240*/  HFMA2 R167, -RZ, RZ, 0, 0 ;  /* 0x00000000ffa77431 */ /* 0x000fe200000001ff */
[----:B------:R-:W-:Y:S01]  /*0250*/  UIMAD UR11, UR29, UR17, UR11 ;  /* 0x000000111d0b72a4 */ /* 0x000fe2000f8e020b */
[----:B0-----:R-:W-:Y:S01]  /*0260*/  VIADD R6, R0, 0xffffffe ;  /* 0x0ffffffe00067836 */ /* 0x001fe20000000000 */
[----:B------:R-:W-:Y:S01]  /*0270*/  IABS R0, UR28 ;  /* 0x0000001c00007c13 */ /* 0x000fe20008000000 */
[----:B------:R-:W0:Y:S02]  /*0280*/  LDCU.128 UR4, c[0x0][0x460] ;  /* 0x00008c00ff0477ac */ /* 0x000e240008000c00 */
[----:B------:R2:W4:Y:S01]  /*0290*/  F2I.FTZ.U32.TRUNC.NTZ R7, R6 ;  /* 0x0000000600077305 */ /* 0x000522000021f000 */
[----:B------:R-:W-:Y:S02]  /*02a0*/  UIMAD UR9, UR29, UR13, UR9 ;  /* 0x0000000d1d0972a4 */ /* 0x000fe4000f8e0209 */
[----:B------:R-:W-:-:S02]  /*02b0*/  UIMAD.WIDE.U32 UR10, UR28, UR18, UR10 ;  /* 0x000000121c0a72a5 */ /* 0x000fc4000f8e000a */
[----:B------:R-:W-:Y:S01]  /*02c0*/  UIMAD.WIDE.U32 UR8, UR28, UR14, UR8 ;  /* 0x0000000e1c0872a5 */ /* 0x000fe2000f8e0008 */
[----:B------:R-:W3:Y:S01]  /*02d0*/  LDCU.64 UR16, c[0x0][0x498] ;  /* 0x00009300ff1077ac */ /* 0x000ee20008000a00 */
[----:B--2---:R-:W-:Y:S01]  /*02e0*/  MOV R6, RZ ;  /* 0x000000ff00067202 */ /* 0x004fe20000000f00 */
[----:B------:R-:W-:Y:S01]  /*02f0*/  UIMAD UR14, UR28, UR19, UR11 ;  /* 0x000000131c0e72a4 */ /* 0x000fe2000f8e020b */
[----:B------:R-:W2:Y:S01]  /*0300*/  LDCU.64 UR18, c[0x0][0x480] ;  /* 0x00009000ff1277ac */ /* 0x000ea20008000a00 */
[----:B----4-:R-:W-:Y:S01]  /*0310*/  IADD3 R2, PT, PT, RZ, -R7, RZ ;  /* 0x80000007ff027210 */ /* 0x010fe20007ffe0ff */
[----:B------:R-:W-:-:S04]  /*0320*/  UIMAD UR15, UR28, UR15, UR9 ;  /* 0x0000000f1c0f72a4 */ /* 0x000fc8000f8e0209 */
[----:B------:R-:W-:Y:S01]  /*0330*/  IMAD R3, R2, R9, RZ ;  /* 0x0000000902037224 */ /* 0x000fe200078e02ff */
[----:B-1----:R-:W-:Y:S01]  /*0340*/  ULEA UR9, UR26, 0xfffffc00, 0xa ;  /* 0xfffffc001a097891 */ /* 0x002fe2000f8e50ff */
[----:B------:R-:W1:Y:S02]  /*0350*/  LDCU.64 UR20, c[0x0][0x3c8] ;  /* 0x00007900ff1477ac */ /* 0x000e640008000a00 */
[----:B------:R-:W-:Y:S01]  /*0360*/  IMAD.HI.U32 R6, R7, R3, R6 ;  /* 0x0000000307067227 */ /* 0x000fe200078e0006 */
[----:B------:R-:W-:Y:S02]  /*0370*/  UIADD3 UR12, UP0, UPT, UR9, UR8, URZ ;  /* 0x00000008090c7290 */ /* 0x000fe4000ff1e0ff */
[----:B------:R-:W-:-:S03]  /*0380*/  USHF.R.S32.HI UR8, URZ, 0x1f, UR9 ;  /* 0x0000001fff087899 */ /* 0x000fc60008011409 */
[----:B------:R-:W-:Y:S01]  /*0390*/  IMAD.HI.U32 R6, R6, R0, RZ ;  /* 0x0000000006067227 */ /* 0x000fe200078e00ff */
[----:B0-----:R-:W-:Y:S02]  /*03a0*/  ULEA UR11, UP1, UR12, UR4, 0x2 ;  /* 0x000000040c0b7291 */ /* 0x001fe4000f8210ff */
[----:B------:R-:W-:Y:S01]  /*03b0*/  UIADD3 UR10, UP2, UPT, UR9, UR10, URZ ;  /* 0x0000000a090a7290 */ /* 0x000fe2000ff5e0ff */
[----:B------:R-:W-:Y:S01]  /*03c0*/  IMAD.MOV R2, RZ, RZ, -R6 ;  /* 0x000000ffff027224 */ /* 0x000fe200078e0a06 */
[----:B------:R-:W-:Y:S02]  /*03d0*/  UIADD3.X UR4, UPT, UPT, UR8, UR15, URZ, UP0, !UPT ;  /* 0x0000000f08047290 */ /* 0x000fe400087fe4ff */
[----:B------:R-:W-:Y:S01]  /*03e0*/  ULEA UR13, UP3, UR10, UR6, 0x2 ;  /* 0x000000060a0d7291 */ /* 0x000fe2000f8610ff */
[----:B------:R-:W-:Y:S01]  /*03f0*/  IMAD R0, R9, R2, R0 ;  /* 0x0000000209007224 */ /* 0x000fe200078e0200 */
[----:B------:R-:W-:Y:S02]  /*0400*/  UIADD3.X UR14, UPT, UPT, UR8, UR14, URZ, UP2, !UPT ;  /* 0x0000000e080e7290 */ /* 0x000fe400097fe4ff */
[----:B------:R-:W-:-:S02]  /*0410*/  ULEA.HI.X UR12, UR12, UR5, UR4, 0x2, UP1 ;  /* 0x000000050c0c7291 */ /* 0x000fc400088f1404 */
[----:B------:R-:W-:Y:S01]  /*0420*/  ISETP.GT.U32.AND P1, PT, R9, R0, PT ;  /* 0x000000000900720c */ /* 0x000fe20003f24070 */
[----:B---3--:R-:W-:Y:S02]  /*0430*/  UIMAD.WIDE.U32 UR4, UR29, UR16, URZ ;  /* 0x000000101d0472a5 */ /* 0x008fe4000f8e00ff */
[----:B--2---:R-:W-:Y:S02]  /*0440*/  UISETP.NE.U32.AND UP0, UPT, UR18, URZ, UPT ;  /* 0x000000ff1200728c */ /* 0x004fe4000bf05070 */
[----:B------:R-:W-:Y:S02]  /*0450*/  ULEA.HI.X UR14, UR10, UR7, UR14, 0x2, UP3 ;  /* 0x000000070a0e7291 */ /* 0x000fe400098f140e */
[----:B------:R-:W-:Y:S01]  /*0460*/  UIMAD UR5, UR29, UR17, UR5 ;  /* 0x000000111d0572a4 */ /* 0x000fe2000f8e0205 */
[----:B------:R-:W0:Y:S05]  /*0470*/  LDCU.64 UR6, c[0x0][0x3b0] ;  /* 0x00007600ff0677ac */ /* 0x000e2a0008000a00 */
[-C--:B------:R-:W-:Y:S01]  /*0480*/  @!P1 IADD3 R0, PT, PT, R0, -R9.reuse, RZ ;  /* 0x8000000900009210 */ /* 0x080fe20007ffe0ff */
[----:B------:R-:W-:Y:S01]  /*0490*/  UISETP.NE.AND.EX UP0, UPT, UR19, URZ, UPT, UP0 ;  /* 0x000000ff1300728c */ /* 0x000fe2000bf05300 */
[----:B------:R-:W-:Y:S01]  /*04a0*/  @!P1 IADD3 R6, PT, PT, R6, 0x1, RZ ;  /* 0x0000000106069810 */ /* 0x000fe20007ffe0ff */
[----:B------:R-:W2:Y:S01]  /*04b0*/  LDCU.64 UR34, c[0x0][0x3e8] ;  /* 0x00007d00ff2277ac */ /* 0x000ea20008000a00 */
[----:B------:R-:W-:-:S02]  /*04c0*/  ISETP.GE.U32.AND P0, PT, R0, R9, PT ;  /* 0x000000090000720c */ /* 0x000fc40003f06070 */
[C---:B------:R-:W-:Y:S01]  /*04d0*/  LOP3.LUT R0, R8.reuse, UR28, RZ, 0x3c, !PT ;  /* 0x0000001c08007c12 */ /* 0x040fe2000f8e3cff */
[----:B------:R-:W-:Y:S01]  /*04e0*/  UIMAD.WIDE.U32 UR4, UR28, UR22, UR4 ;  /* 0x000000161c0472a5 */ /* 0x000fe2000f8e0004 */
[----:B------:R-:W-:Y:S01]  /*04f0*/  ISETP.NE.AND P1, PT, R8, RZ, PT ;  /* 0x000000ff0800720c */ /* 0x000fe20003f25270 */
[----:B------:R-:W-:Y:S01]  /*0500*/  UIMAD.WIDE.U32 UR18, UR29, UR32, URZ ;  /* 0x000000201d1272a5 */ /* 0x000fe2000f8e00ff */
[----:B------:R-:W-:Y:S01]  /*0510*/  ISETP.GE.AND P2, PT, R0, RZ, PT ;  /* 0x000000ff0000720c */ /* 0x000fe20003f46270 */
[----:B------:R-:W-:Y:S02]  /*0520*/  UIADD3 UR4, UP1, UPT, UR9, UR4, URZ ;  /* 0x0000000409047290 */ /* 0x000fe4000ff3e0ff */
[----:B------:R-:W-:Y:S01]  /*0530*/  UIMAD UR23, UR28, UR23, UR5 ;  /* 0x000000171c1772a4 */ /* 0x000fe2000f8e0205 */
[----:B------:R-:W3:Y:S03]  /*0540*/  @UP0 LDCU UR31, c[0x0][0x384] ;  /* 0x00007080ff1f07ac */ /* 0x000ee60008000800 */
[----:B------:R-:W-:Y:S01]  /*0550*/  @P0 VIADD R6, R6, 0x1 ;  /* 0x0000000106060836 */ /* 0x000fe20000000000 */
[----:B------:R-:W-:-:S03]  /*0560*/  UIADD3.X UR23, UPT, UPT, UR8, UR23, URZ, UP1, !UPT ;  /* 0x0000001708177290 */ /* 0x000fc60008ffe4ff */
[----:B------:R-:W-:Y:S01]  /*0570*/  @!P1 LOP3.LUT R8, RZ, R8, RZ, 0x33, !PT ;  /* 0x00000008ff089212 */ /* 0x000fe200078e33ff */
[----:B------:R-:W-:Y:S01]  /*0580*/  ULEA UR22, UP1, UR4, UR36, 0x2 ;  /* 0x0000002404167291 */ /* 0x000fe2000f8210ff */
[----:B------:R-:W-:Y:S01]  /*0590*/  @!P2 IADD3 R6, PT, PT, -R6, RZ, RZ ;  /* 0x000000ff0606a210 */ /* 0x000fe20007ffe1ff */
[----:B0-----:R-:W-:Y:S02]  /*05a0*/  UIMAD.WIDE.U32 UR16, UR29, UR6, URZ ;  /* 0x000000061d1072a5 */ /* 0x001fe4000f8e00ff */
[----:B------:R-:W-:Y:S01]  /*05b0*/  ULEA.HI.X UR23, UR4, UR37, UR23, 0x2, UP1 ;  /* 0x0000002504177291 */ /* 0x000fe200088f1417 */
[----:B------:R-:W-:Y:S01]  /*05c0*/  R2UR UR30, R6 ;  /* 0x00000000061e72ca */ /* 0x000fe200000e0000 */
[----:B------:R-:W0:Y:S01]  /*05d0*/  LDCU.64 UR4, c[0x0][0x450] ;  /* 0x00008a00ff0477ac */ /* 0x000e220008000a00 */
[----:B------:R-:W-:Y:S01]  /*05e0*/  @!P1 R2UR UR30, R8 ;  /* 0x00000000081e92ca */ /* 0x000fe200000e0000 */
[----:B------:R-:W-:Y:S01]  /*05f0*/  UIMAD UR19, UR29, UR33, UR19 ;  /* 0x000000211d1372a4 */ /* 0x000fe2000f8e0213 */
[----:B------:R-:W4:Y:S01]  /*0600*/  @UP0 LDCU UR32, c[0x0][0x38c] ;  /* 0x00007180ff2007ac */ /* 0x000f220008000800 */
[----:B------:R-:W-:Y:S01]  /*0610*/  UIMAD UR17, UR29, UR7, UR17 ;  /* 0x000000071d1172a4 */ /* 0x000fe2000f8e0211 */
[----:B------:R-:W4:Y:S09]  /*0620*/  LDCU.64 UR6, c[0x0][0x448] ;  /* 0x00008900ff0677ac */ /* 0x000f320008000a00 */
[----:B------:R-:W-:-:S02]  /*0630*/  USHF.R.S32.HI UR10, URZ, 0x1f, UR30 ;  /* 0x0000001fff0a7899 */ /* 0x000fc4000801141e */
[----:B--2---:R-:W-:Y:S02]  /*0640*/  UIMAD.WIDE.U32 UR18, UR30, UR34, UR18 ;  /* 0x000000221e1272a5 */ /* 0x004fe4000f8e0012 */
[----:B-1----:R-:W-:Y:S02]  /*0650*/  UIMAD UR15, UR10, UR20, URZ ;  /* 0x000000140a0f72a4 */ /* 0x002fe4000f8e02ff */
[----:B------:R-:W-:Y:S02]  /*0660*/  UIMAD UR10, UR10, UR34, URZ ;  /* 0x000000220a0a72a4 */ /* 0x000fe4000f8e02ff */
[----:B------:R-:W-:Y:S02]  /*0670*/  UIMAD.WIDE.U32 UR16, UR30, UR20, UR16 ;  /* 0x000000141e1072a5 */ /* 0x000fe4000f8e0010 */
[----:B------:R-:W-:Y:S01]  /*0680*/  UIMAD UR27, UR30, UR35, UR10 ;  /* 0x000000231e1b72a4 */ /* 0x000fe2000f8e020a */
[----:B------:R-:W1:Y:S01]  /*0690*/  @UP0 LDCU.64 UR34, c[0x0][0x480] ;  /* 0x00009000ff2207ac */ /* 0x000e620008000a00 */
[----:B------:R-:W-:-:S02]  /*06a0*/  UIMAD UR21, UR30, UR21, UR15 ;  /* 0x000000151e1572a4 */ /* 0x000fc4000f8e020f */
[----:B------:R-:W-:Y:S02]  /*06b0*/  UIADD3 UR15, UP1, UPT, UR9, UR16, URZ ;  /* 0x00000010090f7290 */ /* 0x000fe4000ff3e0ff */
[----:B---3--:R-:W-:Y:S02]  /*06c0*/  @UP0 UIMAD UR10, UR29, UR31, UR28 ;  /* 0x0000001f1d0a02a4 */ /* 0x008fe4000f8e021c */
[----:B------:R-:W-:Y:S02]  /*06d0*/  UIADD3 UR9, UP3, UPT, UR9, UR18, URZ ;  /* 0x0000001209097290 */ /* 0x000fe4000ff7e0ff */
[----:B------:R-:W-:Y:S02]  /*06e0*/  UIADD3 UR18, UPT, UPT, UR17, UR21, URZ ;  /* 0x0000001511127290 */ /* 0x000fe4000fffe0ff */
[----:B------:R-:W-:Y:S02]  /*06f0*/  UIADD3 UR21, UPT, UPT, UR19, UR27, URZ ;  /* 0x0000001b13157290 */ /* 0x000fe4000fffe0ff */
[----:B------:R-:W-:-:S02]  /*0700*/  @UP0 UIMAD UR10, UR10, UR26, URZ ;  /* 0x0000001a0a0a02a4 */ /* 0x000fc4000f8e02ff */
[----:B0-----:R-:W-:Y:S02]  /*0710*/  ULEA UR20, UP4, UR9, UR4, 0x2 ;  /* 0x0000000409147291 */ /* 0x001fe4000f8810ff */
[----:B------:R-:W-:Y:S02]  /*0720*/  UIADD3.X UR21, UPT, UPT, UR8, UR21, URZ, UP3, !UPT ;  /* 0x0000001508157290 */ /* 0x000fe40009ffe4ff */
[----:B----4-:R-:W-:Y:S02]  /*0730*/  @UP0 UIMAD UR10, UR10, UR32, URZ ;  /* 0x000000200a0a02a4 */ /* 0x010fe4000f8e02ff */
[----:B------:R-:W-:Y:S01]  /*0740*/  ULEA.HI.X UR21, UR9, UR5, UR21, 0x2, UP4 ;  /* 0x0000000509157291 */ /* 0x000fe2000a0f1415 */
[----:B------:R-:W-:Y:S02]  /*0750*/  UMOV UR4, URZ ;  /* 0x000000ff00047c82 */ /* 0x000fe40008000000 */
[----:B------:R-:W-:Y:S01]  /*0760*/  UMOV UR5, URZ ;  /* 0x000000ff00057c82 */ /* 0x000fe20008000000 */
[----:B-1----:R-:W-:-:S02]  /*0770*/  @UP0 UIMAD.WIDE UR4, UR10, 0x8, UR34 ;  /* 0x000000080a0408a5 */ /* 0x002fc4000f8e0222 */
[----:B------:R-:W-:Y:S02]  /*0780*/  UISETP.GE.AND UP0, UPT, UR26, 0x1, UPT ;  /* 0x000000011a00788c */ /* 0x000fe4000bf06270 */
[----:B------:R-:W-:Y:S02]  /*0790*/  ULEA UR6, UP2, UR15, UR6, 0x2 ;  /* 0x000000060f067291 */ /* 0x000fe4000f8410ff */
[----:B------:R-:W-:-:S04]  /*07a0*/  UIADD3.X UR18, UPT, UPT, UR8, UR18, URZ, UP1, !UPT ;  /* 0x0000001208127290 */ /* 0x000fc80008ffe4ff */
[----:B------:R-:W-:Y:S01]  /*07b0*/  ULEA.HI.X UR18, UR15, UR7, UR18, 0x2, UP2 ;  /* 0x000000070f127291 */ /* 0x000fe200090f1412 */
[----:B------:R-:W-:Y:S11]  /*07c0*/  BRA.U !UP0, `(.L_x_4515) ;  /* 0x0000006508907547 */ /* 0x000ff6000b800000 */
[----:B------:R-:W0:Y:S01]  /*07d0*/  S2R R165, SR_TID.X ;  /* 0x0000000000a57919 */ /* 0x000e220000002100 */
[----:B------:R-:W1:Y:S01]  /*07e0*/  LDCU.64 UR16, c[0x0][0x3a0] ;  /* 0x00007400ff1077ac */ /* 0x000e620008000a00 */
[----:B------:R-:W2:Y:S01]  /*07f0*/  S2UR UR19, SR_CgaCtaId ;  /* 0x00000000001379c3 */ /* 0x000ea20000008800 */
[----:B------:R-:W-:Y:S02]  /*0800*/  MOV R167, RZ ;  /* 0x000000ff00a77202 */ /* 0x000fe40000000f00 */
[----:B------:R-:W-:Y:S01]  /*0810*/  MOV R169, RZ ;  /* 0x000000ff00a97202 */ /* 0x000fe20000000f00 */
[----:B------:R-:W3:Y:S01]  /*0820*/  LDCU UR10, c[0x0][0x394] ;  /* 0x00007280ff0a77ac */ /* 0x000ee20008000800 */
[----:B------:R-:W-:Y:S01]  /*0830*/  UMOV UR15, UR22 ;  /* 0x00000016000f7c82 */ /* 0x000fe20008000000 */
[----:B-1----:R-:W-:-:S03]  /*0840*/  UIMAD.WIDE.U32 UR8, UR28, UR16, URZ ;  /* 0x000000101c0872a5 */ /* 0x002fc6000f8e00ff */
[----:B------:R-:W-:Y:S01]  /*0850*/  UMOV UR16, UR23 ;  /* 0x0000001700107c82 */ /* 0x000fe20008000000 */
[----:B------:R-:W-:-:S03]  /*0860*/  UIMAD UR7, UR28, UR17, UR9 ;  /* 0x000000111c0772a4 */ /* 0x000fc6000f8e0209 */
[----:B------:R-:W-:Y:S01]  /*0870*/  UMOV UR17, UR6 ;  /* 0x0000000600117c82 */ /* 0x000fe20008000000 */
[----:B------:R-:W-:Y:S02]  /*0880*/  UMOV UR6, 0x400 ;  /* 0x0000040000067882 */ /* 0x000fe40000000000 */
[----:B--2---:R-:W-:Y:S01]  /*0890*/  ULEA UR6, UR19, UR6, 0x18 ;  /* 0x0000000613067291 */ /* 0x004fe2000f8ec0ff */
[C---:B0-----:R-:W-:Y:S01]  /*08a0*/  IMAD.SHL.U32 R0, R165.reuse, 0x10, RZ ;  /* 0x00000010a5007824 */ /* 0x041fe200078e00ff */
[C---:B------:R-:W-:Y:S01]  /*08b0*/  LEA.HI R163, R165.reuse, R165, RZ, 0x1b ;  /* 0x000000a5a5a37211 */ /* 0x040fe200078fd8ff */
[----:B------:R-:W-:Y:S01]  /*08c0*/  UMOV UR19, UR20 ;  /* 0x0000001400137c82 */ /* 0x000fe20008000000 */
[----:B------:R-:W-:Y:S01]  /*08d0*/  LOP3.LUT R164, R165, 0x1f, RZ, 0xc0, !PT ;  /* 0x0000001fa5a47812 */ /* 0x000fe200078ec0ff */
[----:B------:R-:W-:Y:S01]  /*08e0*/  UMOV UR20, UR21 ;  /* 0x0000001500147c82 */ /* 0x000fe20008000000 */
[----:B------:R-:W-:Y:S02]  /*08f0*/  LOP3.LUT R0, R0, 0x3e00, RZ, 0xc0, !PT ;  /* 0x00003e0000007812 */ /* 0x000fe400078ec0ff */
[----:B------:R-:W-:-:S02]  /*0900*/  LEA R163, R163, UR6, 0x2 ;  /* 0x00000006a3a37c11 */ /* 0x000fc4000f8e10ff */
[----:B------:R-:W-:Y:S02]  /*0910*/  LOP3.LUT R166, R0, 0x1f, R165, 0xf8, !PT ;  /* 0x0000001f00a67812 */ /* 0x000fe400078ef8a5 */
        /* <DEDUP_REMOVED lines=15> */
[----:B---3--:R-:W-:-:S07]  /*0a10*/  LOP3.LUT R147, R166, 0x1e0, RZ, 0xfc, !PT ;  /* 0x000001e0a6937812 */ /* 0x008fce00078efcff */
.L_x_4562:
[----:B0-----:R-:W0:Y:S01]  /*0a20*/  LDCU UR23, c[0x0][0x388] ;  /* 0x00007100ff1777ac */ /* 0x001e220008000800 */
[----:B------:R-:W-:Y:S01]  /*0a30*/  IMAD.SHL.U32 R2, R166, 0x4, RZ ;  /* 0x00000004a6027824 */ /* 0x000fe200078e00ff */
[----:B------:R-:W-:Y:S02]  /*0a40*/  MOV R0, RZ ;  /* 0x000000ff00007202 */ /* 0x000fe40000000f00 */
        /* <DEDUP_REMOVED lines=9> */
[----:B------:R-:W-:Y:S01]  /*0ae0*/  IADD3.X R7, PT, PT, RZ, UR12, RZ, P2, !PT ;  /* 0x0000000cff077c10 */ /* 0x000fe200097fe4ff */
[----:B------:R-:W-:Y:S01]  /*0af0*/  IMAD.X R5, RZ, RZ, UR14, P1 ;  /* 0x0000000eff057e24 */ /* 0x000fe200088e06ff */
[----:B------:R-:W-:-:S02]  /*0b00*/  IADD3.X R3, PT, PT, RZ, UR16, RZ, P0, !PT ;  /* 0x00000010ff037c10 */ /* 0x000fc400087fe4ff */
[----:B------:R-:W-:Y:S01]  /*0b10*/  CS2R R18, SRZ ;  /* 0x0000000000127805 */ /* 0x000fe2000001ff00 */
[----:B------:R-:W-:Y:S02]  /*0b20*/  HFMA2 R23, -RZ, RZ, 0, 0 ;  /* 0x00000000ff177431 */ /* 0x000fe400000001ff */
[----:B------:R-:W-:Y:S01]  /*0b30*/  IMAD.MOV.U32 R20, RZ, RZ, RZ ;  /* 0x000000ffff147224 */ /* 0x000fe200078e00ff */
        /* <DEDUP_REMOVED lines=41> */
[----:B------:R-:W-:Y:S01]  /*0dd0*/  P2R R35, PR, RZ, 0x1 ;  /* 0x00000001ff237803 */ /* 0x000fe20000000000 */
[----:B------:R-:W-:Y:S02]  /*0de0*/  HFMA2 R34, -RZ, RZ, 0, 0 ;  /* 0x00000000ff227431 */ /* 0x000fe400000001ff */
[----:B-1----:R-:W-:Y:S01]  /*0df0*/  IMAD.IADD R27, R27, 0x1, R146 ;  /* 0x000000011b1b7824 */ /* 0x002fe200078e0292 */
[----:B------:R-:W-:Y:S02]  /*0e00*/  P2R R33, PR, RZ, 0x2 ;  /* 0x00000002ff217803 */ /* 0x000fe40000000000 */
[----:B------:R-:W-:-:S02]  /*0e10*/  CS2R R38, SRZ ;  /* 0x0000000000267805 */ /* 0x000fc4000001ff00 */
[----:B------:R-:W-:Y:S01]  /*0e20*/  P2R R31, PR, RZ, 0x4 ;  /* 0x00000004ff1f7803 */ /* 0x000fe20000000000 */
[----:B------:R-:W-:Y:S01]  /*0e30*/  IMAD.MOV.U32 R36, RZ, RZ, RZ ;  /* 0x000000ffff247224 */ /* 0x000fe200078e00ff */
[CC--:B------:R-:W-:Y:S02]  /*0e40*/  LEA.HI.SX32 R145, R27.reuse, R27.reuse, 0x1b ;  /* 0x0000001b1b917211 */ /* 0x0c0fe400078fdaff */
[----:B------:R-:W-:Y:S02]  /*0e50*/  CS2R R42, SRZ ;  /* 0x00000000002a7805 */ /* 0x000fe4000001ff00 */
[----:B------:R-:W-:Y:S02]  /*0e60*/  IADD3 R6, PT, PT, R27, 0x20, RZ ;  /* 0x000000201b067810 */ /* 0x000fe40007ffe0ff */
[----:B------:R-:W-:Y:S02]  /*0e70*/  CS2R R40, SRZ ;  /* 0x0000000000287805 */ /* 0x000fe4000001ff00 */
[----:B------:R-:W-:Y:S01]  /*0e80*/  LEA R145, R145, UR21, 0x2 ;  /* 0x0000001591917c11 */ /* 0x000fe2000f8e10ff */
[----:B------:R-:W-:Y:S01]  /*0e90*/  VIADD R24, R27, 0x60 ;  /* 0x000000601b187836 */ /* 0x000fe20000000000 */
[----:B------:R-:W-:-:S02]  /*0ea0*/  LEA.HI.SX32 R6, R6, R27, 0x1b ;  /* 0x0000001b06067211 */ /* 0x000fc400078fdaff */
[----:B------:R-:W-:Y:S02]  /*0eb0*/  CS2R R44, SRZ ;  /* 0x00000000002c7805 */ /* 0x000fe4000001ff00 */
[C---:B------:R-:W-:Y:S02]  /*0ec0*/  IADD3 R22, PT, PT, R27.reuse, 0x40, RZ ;  /* 0x000000401b167810 */ /* 0x040fe40007ffe0ff */
[----:B------:R-:W-:Y:S02]  /*0ed0*/  CS2R R46, SRZ ;  /* 0x00000000002e7805 */ /* 0x000fe4000001ff00 */
[----:B------:R-:W-:Y:S02]  /*0ee0*/  IADD3 R26, PT, PT, R27, 0x80, RZ ;  /* 0x000000801b1a7810 */ /* 0x000fe40007ffe0ff */
[----:B------:R-:W-:Y:S02]  /*0ef0*/  CS2R R48, SRZ ;  /* 0x0000000000307805 */ /* 0x000fe4000001ff00 */
[----:B------:R-:W-:-:S02]  /*0f00*/  LEA R144, R6, UR21, 0x2 ;  /* 0x0000001506907c11 */ /* 0x000fc4000f8e10ff */
[----:B------:R-:W-:Y:S01]  /*0f10*/  MOV R51, RZ ;  /* 0x000000ff00337202 */ /* 0x000fe20000000f00 */
[----:B------:R-:W-:Y:S01]  /*0f20*/  HFMA2 R53, -RZ, RZ, 0, 0 ;  /* 0x00000000ff357431 */ /* 0x000fe200000001ff */
[-C--:B------:R-:W-:Y:S01]  /*0f30*/  LEA.HI.SX32 R22, R22, R27.reuse, 0x1b ;  /* 0x0000001b16167211 */ /* 0x080fe200078fdaff */
[----:B------:R-:W0:Y:S01]  /*0f40*/  LDCU UR6, c[0x0][0x38c] ;  /* 0x00007180ff0677ac */ /* 0x000e220008000800 */
[C---:B------:R-:W-:Y:S02]  /*0f50*/  IADD3 R6, PT, PT, R27.reuse, 0xe0, RZ ;  /* 0x000000e01b067810 */ /* 0x040fe40007ffe0ff */
[-C--:B------:R-:W-:Y:S02]  /*0f60*/  LEA.HI.SX32 R24, R24, R27.reuse, 0x1b ;  /* 0x0000001b18187211 */ /* 0x080fe400078fdaff */
[----:B------:R-:W-:Y:S02]  /*0f70*/  LEA.HI.SX32 R26, R26, R27, 0x1b ;  /* 0x0000001b1a1a7211 */ /* 0x000fe400078fdaff */
[----:B------:R-:W-:-:S02]  /*0f80*/  IADD3 R28, PT, PT, R27, 0xa0, RZ ;  /* 0x000000a01b1c7810 */ /* 0x000fc40007ffe0ff */
[----:B------:R-:W-:Y:S02]  /*0f90*/  LEA R143, R22, UR21, 0x2 ;  /* 0x00000015168f7c11 */ /* 0x000fe4000f8e10ff */
[-C--:B------:R-:W-:Y:S02]  /*0fa0*/  LEA.HI.SX32 R6, R6, R27.reuse, 0x1b ;  /* 0x0000001b06067211 */ /* 0x080fe400078fdaff */
[----:B------:R-:W-:Y:S01]  /*0fb0*/  LEA R142, R24, UR21, 0x2 ;  /* 0x00000015188e7c11 */ /* 0x000fe2000f8e10ff */
[C---:B------:R-:W-:Y:S01]  /*0fc0*/  VIADD R24, R27.reuse, 0x120 ;  /* 0x000001201b187836 */ /* 0x040fe20000000000 */
[----:B------:R-:W-:Y:S02]  /*0fd0*/  LEA R141, R26, UR21, 0x2 ;  /* 0x000000151a8d7c11 */ /* 0x000fe4000f8e10ff */
[----:B------:R-:W-:Y:S02]  /*0fe0*/  IADD3 R22, PT, PT, R27, 0x100, RZ ;  /* 0x000001001b167810 */ /* 0x000fe40007ffe0ff */
[----:B------:R-:W-:-:S02]  /*0ff0*/  LEA.HI.SX32 R28, R28, R27, 0x1b ;  /* 0x0000001b1c1c7211 */ /* 0x000fc400078fdaff */
[C---:B------:R-:W-:Y:S02]  /*1000*/  IADD3 R26, PT, PT, R27.reuse, 0x140, RZ ;  /* 0x000001401b1a7810 */ /* 0x040fe40007ffe0ff */
[----:B------:R-:W-:Y:S01]  /*1010*/  LEA R138, R6, UR21, 0x2 ;  /* 0x00000015068a7c11 */ /* 0x000fe2000f8e10ff */
[----:B------:R-:W-:Y:S01]  /*1020*/  VIADD R6, R27, 0x180 ;  /* 0x000001801b067836 */ /* 0x000fe20000000000 */
[-C--:B------:R-:W-:Y:S02]  /*1030*/  LEA.HI.SX32 R22, R22, R27.reuse, 0x1b ;  /* 0x0000001b16167211 */ /* 0x080fe400078fdaff */
[----:B------:R-:W-:Y:S02]  /*1040*/  LEA R140, R28, UR21, 0x2 ;  /* 0x000000151c8c7c11 */ /* 0x000fe4000f8e10ff */
[-C--:B------:R-:W-:Y:S02]  /*1050*/  LEA.HI.SX32 R24, R24, R27.reuse, 0x1b ;  /* 0x0000001b18187211 */ /* 0x080fe400078fdaff */
[----:B------:R-:W-:-:S02]  /*1060*/  LEA.HI.SX32 R26, R26, R27, 0x1b ;  /* 0x0000001b1a1a7211 */ /* 0x000fc400078fdaff */
[----:B------:R-:W-:Y:S02]  /*1070*/  LEA R137, R22, UR21, 0x2 ;  /* 0x0000001516897c11 */ /* 0x000fe4000f8e10ff */
[-C--:B------:R-:W-:Y:S01]  /*1080*/  LEA.HI.SX32 R6, R6, R27.reuse, 0x1b ;  /* 0x0000001b06067211 */ /* 0x080fe200078fdaff */
[----:B------:R-:W-:Y:S01]  /*1090*/  VIADD R22, R27, 0x1e0 ;  /* 0x000001e01b167836 */ /* 0x000fe20000000000 */
[----:B------:R-:W-:Y:S02]  /*10a0*/  LEA R136, R24, UR21, 0x2 ;  /* 0x0000001518887c11 */ /* 0x000fe4000f8e10ff */
[----:B------:R-:W-:Y:S02]  /*10b0*/  LEA R135, R26, UR21, 0x2 ;  /* 0x000000151a877c11 */ /* 0x000fe4000f8e10ff */
[----:B------:R-:W-:Y:S02]  /*10c0*/  LEA R131, R6, UR21, 0x2 ;  /* 0x0000001506837c11 */ /* 0x000fe4000f8e10ff */
[----:B------:R-:W-:-:S04]  /*10d0*/  LEA.HI.SX32 R22, R22, R27, 0x1b ;  /* 0x0000001b16167211 */ /* 0x000fc800078fdaff */
[----:B------:R-:W-:Y:S02]  /*10e0*/  LEA R128, R22, UR21, 0x2 ;  /* 0x0000001516807c11 */ /* 0x000fe4000f8e10ff */
[----:B------:R-:W-:Y:S02]  /*10f0*/  ISETP.GE.AND P0, PT, R166, UR50, PT ;  /* 0x00000032a6007c0c */ /* 0x000fe4000bf06270 */
[----:B------:R-:W-:Y:S02]  /*1100*/  ISETP.GE.AND P1, PT, R159, UR50, PT ;  /* 0x000000329f007c0c */ /* 0x000fe4000bf26270 */
[----:B------:R-:W-:Y:S02]  /*1110*/  P2R R29, PR, RZ, 0x8 ;  /* 0x00000008ff1d7803 */ /* 0x000fe40000000000 */
[----:B------:R-:W-:Y:S02]  /*1120*/  ISETP.GE.AND P2, PT, R160, UR50, PT ;  /* 0x00000032a0007c0c */ /* 0x000fe4000bf46270 */
[----:B------:R-:W-:-:S02]  /*1130*/  ISETP.GE.AND P3, PT, R161, UR50, PT ;  /* 0x00000032a1007c0c */ /* 0x000fc4000bf66270 */
        /* <DEDUP_REMOVED lines=12> */
[-C--:B------:R-:W-:Y:S01]  /*1200*/  LEA.HI.SX32 R8, R8, R27.reuse, 0x1b ;  /* 0x0000001b08087211 */ /* 0x080fe200078fdaff */
[----:B------:R-:W-:Y:S01]  /*1210*/  STS [R140+0x280], R13 ;  /* 0x0002800d8c007388 */ /* 0x000fe20000000800 */
[----:B------:R-:W-:Y:S02]  /*1220*/  LEA R134, R0, UR21, 0x2 ;  /* 0x0000001500867c11 */ /* 0x000fe4000f8e10ff */
        /* <DEDUP_REMOVED lines=13> */
[----:B-1----:R-:W-:-:S03]  /*1300*/  VIADD R12, R27, 0x5 ;  /* 0x000000051b0c7836 */ /* 0x002fc60000000000 */
[----:B------:R-:W-:Y:S01]  /*1310*/  STS [R130+0x680], R23 ;  /* 0x0006801782007388 */ /* 0x000fe20000000800 */
[C---:B------:R-:W-:Y:S01]  /*1320*/  VIADD R28, R27.reuse, 0xd ;  /* 0x0000000d1b1c7836 */ /* 0x040fe20000000000 */
[C---:B------:R-:W-:Y:S02]  /*1330*/  IADD3 R6, PT, PT, R27.reuse, 0x2, RZ ;  /* 0x000000021b067810 */ /* 0x040fe40007ffe0ff */
[----:B------:R1:W-:Y:S01]  /*1340*/  STS [R129+0x700], R20 ;  /* 0x0007001481007388 */ /* 0x0003e20000000800 */
[C---:B------:R-:W-:Y:S02]  /*1350*/  IADD3 R8, PT, PT, R27.reuse, 0x3, RZ ;  /* 0x000000031b087810 */ /* 0x040fe40007ffe0ff */
[C---:B------:R-:W-:Y:S02]  /*1360*/  IADD3 R10, PT, PT, R27.reuse, 0x4, RZ ;  /* 0x000000041b0a7810 */ /* 0x040fe40007ffe0ff */
[C---:B--2---:R-:W-:Y:S02]  /*1370*/  IADD3 R14, PT, PT, R27.reuse, 0x6, RZ ;  /* 0x000000061b0e7810 */ /* 0x044fe40007ffe0ff */
[----:B---3--:R-:W-:-:S02]  /*1380*/  IADD3 R16, PT, PT, R27, 0x7, RZ ;  /* 0x000000071b107810 */ /* 0x008fc40007ffe0ff */
[C---:B----4-:R-:W-:Y:S01]  /*1390*/  IADD3 R18, PT, PT, R27.reuse, 0x8, RZ ;  /* 0x000000081b127810 */ /* 0x050fe20007ffe0ff */
[C---:B-1----:R-:W-:Y:S01]  /*13a0*/  VIADD R20, R27.reuse, 0x9 ;  /* 0x000000091b147836 */ /* 0x042fe20000000000 */
        /* <DEDUP_REMOVED lines=67> */
[----:B------:R-:W-:Y:S01]  /*17e0*/  IMAD.MOV.U32 R13, RZ, RZ, RZ ;  /* 0x000000ffff0d7224 */ /* 0x000fe200078e00ff */
        /* <DEDUP_REMOVED lines=9> */
[----:B------:R-:W-:Y:S01]  /*1880*/  HFMA2 R15, -RZ, RZ, 0, 0 ;  /* 0x00000000ff0f7431 */ /* 0x000fe200000001ff */
[----:B------:R-:W-:Y:S01]  /*1890*/  MOV R17, RZ ;  /* 0x000000ff00117202 */ /* 0x000fe20000000f00 */
[----:B------:R-:W-:Y:S01]  /*18a0*/  HFMA2 R19, -RZ, RZ, 0, 0 ;  /* 0x00000000ff137431 */ /* 0x000fe200000001ff */
[----:B------:R-:W-:Y:S01]  /*18b0*/  MOV R23, RZ ;  /* 0x000000ff00177202 */ /* 0x000fe20000000f00 */
        /* <DEDUP_REMOVED lines=10> */
[----:B------:R-:W-:Y:S01]  /*1960*/  IMAD.MOV.U32 R0, RZ, RZ, RZ ;  /* 0x000000ffff007224 */ /* 0x000fe200078e00ff */
[----:B------:R-:W-:Y:S01]  /*1970*/  ISETP.GE.AND P1, PT, R161, UR50, PT ;  /* 0x00000032a1007c0c */ /* 0x000fe2000bf26270 */
[----:B-1----:R-:W-:Y:S01]  /*1980*/  HFMA2 R4, -RZ, RZ, 0, 0 ;  /* 0x00000000ff047431 */ /* 0x002fe200000001ff */
[----:B------:R-:W-:Y:S01]  /*1990*/  MOV R6, RZ ;  /* 0x000000ff00067202 */ /* 0x000fe20000000f00 */
[----:B------:R-:W-:Y:S02]  /*19a0*/  HFMA2 R8, -RZ, RZ, 0, 0 ;  /* 0x00000000ff087431 */ /* 0x000fe400000001ff */
[----:B------:R-:W-:Y:S02]  /*19b0*/  HFMA2 R14, -RZ, RZ, 0, 0 ;  /* 0x00000000ff0e7431 */ /* 0x000fe400000001ff */
[----:B------:R-:W-:Y:S01]  /*19c0*/  IMAD.MOV.U32 R16, RZ, RZ, RZ ;  /* 0x000000ffff107224 */ /* 0x000fe200078e00ff */
        /* <DEDUP_REMOVED lines=34> */
[----:B------:R-:W2:Y:S01]  /*1bf0*/  @!P0 LDG.E R0, desc[UR24][R2.64] ;  /* 0x0000001802008981 */ /* 0x000ea2000c1e1900 */
[----:B------:R-:W-:-:S03]  /*1c00*/  ISETP.GE.AND P0, PT, R160, UR50, PT ;  /* 0x00000032a0007c0c */ /* 0x000fc6000bf06270 */
[----:B------:R-:W3:Y:S01]  /*1c10*/  @!P1 LDG.E R39, desc[UR24][R2.64+0x80] ;  /* 0x0000801802279981 */ /* 0x000ee2000c1e1900 */
        /* <DEDUP_REMOVED lines=18> */
[----:B------:R-:W-:-:S08]  /*1d40*/  IMAD.MOV.U32 R10, RZ, RZ, RZ ;  /* 0x000000ffff0a7224 */ /* 0x000fd000078e00ff */
[----:B------:R-:W4:Y:S01]  /*1d50*/  @!P0 LDG.E R10, desc[UR24][R2.64+0x400] ;  /* 0x00040018020a8981 */ /* 0x000f22000c1e1900 */
[----:B------:R-:W-:Y:S02]  /*1d60*/  ISETP.NE.AND P0, PT, R12, RZ, PT ;  /* 0x000000ff0c00720c */ /* 0x000fe40003f05270 */
[----:B------:R-:W-:-:S06]  /*1d70*/  MOV R12, RZ ;  /* 0x000000ff000c7202 */ /* 0x000fcc0000000f00 */
[----:B------:R-:W4:Y:S05]  /*1d80*/  @!P1 LDG.E R12, desc[UR24][R2.64+0x500] ;  /* 0x00050018020c9981 */ /* 0x000f2a000c1e1900 */
[----:B------:R-:W4:Y:S01]  /*1d90*/  @!P0 LDG.E R47, desc[UR24][R2.64+0x480] ;  /* 0x00048018022f8981 */ /* 0x000f22000c1e1900 */
[----:B0-----:R-:W-:Y:S01]  /*1da0*/  UISETP.GE.AND UP0, UPT, UR6, 0x1, UPT ;  /* 0x000000010600788c */ /* 0x001fe2000bf06270 */
[----:B------:R-:W-:Y:S01]  /*1db0*/  HFMA2 R71, -RZ, RZ, 0, 0 ;  /* 0x00000000ff477431 */ /* 0x000fe200000001ff */
[----:B------:R-:W-:Y:S02]  /*1dc0*/  CS2R R74, SRZ ;  /* 0x00000000004a7805 */ /* 0x000fe4000001ff00 */
[----:B------:R-:W-:-:S02]  /*1dd0*/  MOV R72, RZ ;  /* 0x000000ff00487202 */ /* 0x000fc40000000f00 */
[----:B------:R-:W-:Y:S02]  /*1de0*/  CS2R R68, SRZ ;  /* 0x0000000000447805 */ /* 0x000fe4000001ff00 */
[----:B------:R-:W-:Y:S02]  /*1df0*/  CS2R R62, SRZ ;  /* 0x00000000003e7805 */ /* 0x000fe4000001ff00 */
[----:B------:R-:W-:Y:S02]  /*1e00*/  CS2R R60, SRZ ;  /* 0x00000000003c7805 */ /* 0x000fe4000001ff00 */
[----:B------:R-:W-:Y:S02]  /*1e10*/  CS2R R58, SRZ ;  /* 0x00000000003a7805 */ /* 0x000fe4000001ff00 */
[----:B------:R-:W-:Y:S02]  /*1e20*/  CS2R R56, SRZ ;  /* 0x0000000000387805 */ /* 0x000fe4000001ff00 */
[----:B------:R-:W-:Y:S01]  /*1e30*/  CS2R R54, SRZ ;  /* 0x0000000000367805 */ /* 0x000fe2000001ff00 */
        /* <DEDUP_REMOVED lines=92> */
[----:B------:R-:W-:Y:S01]  /*2400*/  IMAD.MOV.U32 R75, RZ, RZ, RZ ;  /* 0x000000ffff4b7224 */ /* 0x000fe200078e00ff */
[----:B------:R-:W3:Y:S01]  /*2410*/  LDCU UR51, c[0x0][0x394] ;  /* 0x00007280ff3377ac */ /* 0x000ee20008000800 */
[----:B------:R-:W4:Y:S01]  /*2420*/  LDCU UR52, c[0x0][0x38c] ;  /* 0x00007180ff3477ac */ /* 0x000f220008000800 */
[----:B------:R-:W0:Y:S01]  /*2430*/  LDCU UR23, c[0x0][0x388] ;  /* 0x00007100ff1777ac */ /* 0x000e220008000800 */
        /* <DEDUP_REMOVED lines=10> */
.L_x_4561:
[----:B0-----:R-:W-:Y:S01]  /*24e0*/  MOV R9, UR36 ;  /* 0x0000002400097c02 */ /* 0x001fe20008000f00 */
[----:B-1----:R-:W-:Y:S01]  /*24f0*/  IMAD.MOV.U32 R2, RZ, RZ, R166 ;  /* 0x000000ffff027224 */ /* 0x002fe200078e00a6 */
[----:B------:R-:W-:Y:S02]  /*2500*/  MOV R3, RZ ;  /* 0x000000ff00037202 */ /* 0x000fe40000000f00 */
[----:B------:R-:W-:Y:S02]  /*2510*/  CS2R R16, SRZ ;  /* 0x0000000000107805 */ /* 0x000fe4000001ff00 */
[----:B------:R-:W-:Y:S02]  /*2520*/  MOV R5, UR37 ;  /* 0x0000002500057c02 */ /* 0x000fe40008000f00 */
[----:B------:R-:W-:Y:S02]  /*2530*/  CS2R R18, SRZ ;  /* 0x0000000000127805 */ /* 0x000fe4000001ff00 */
[----:B------:R-:W-:Y:S01]  /*2540*/  P2R R132, PR, RZ, 0x1 ;  /* 0x00000001ff847803 */ /* 0x000fe20000000000 */
[----:B------:R-:W-:Y:S01]  /*2550*/  IMAD.WIDE.U32 R8, R9, UR6, R2 ;  /* 0x0000000609087c25 */ /* 0x000fe2000f8e0002 */
[----:B------:R-:W-:-:S03]  /*2560*/  ISETP.GE.AND P0, PT, R160, UR50, PT ;  /* 0x00000032a0007c0c */ /* 0x000fc6000bf06270 */
[----:B------:R-:W-:Y:S01]  /*2570*/  HFMA2 R0, -RZ, RZ, 0, 0 ;  /* 0x00000000ff007431 */ /* 0x000fe200000001ff */
[----:B------:R-:W-:Y:S01]  /*2580*/  ISETP.GE.AND P6, PT, R161, UR50, PT ;  /* 0x00000032a1007c0c */ /* 0x000fe2000bfc6270 */
[----:B------:R-:W-:Y:S01]  /*2590*/  IMAD R5, R5, UR6, R9 ;  /* 0x0000000605057c24 */ /* 0x000fe2000f8e0209 */
[C---:B------:R-:W-:Y:S01]  /*25a0*/  LEA R4, P1, R8.reuse, UR17, 0x2 ;  /* 0x0000001108047c11 */ /* 0x040fe2000f8210ff */
[----:B------:R-:W-:Y:S01]  /*25b0*/  IMAD.MOV.U32 R65, RZ, RZ, RZ ;  /* 0x000000ffff417224 */ /* 0x000fe200078e00ff */
[----:B------:R-:W-:Y:S02]  /*25c0*/  MOV R7, UR38 ;  /* 0x0000002600077c02 */ /* 0x000fe40008000f00 */
[----:B------:R-:W-:Y:S02]  /*25d0*/  CS2R R14, SRZ ;  /* 0x00000000000e7805 */ /* 0x000fe4000001ff00 */
[----:B------:R-:W-:Y:S02]  /*25e0*/  LEA.HI.X R5, R8, UR18, R5, 0x2, P1 ;  /* 0x0000001208057c11 */ /* 0x000fe400088f1405 */
[----:B------:R-:W-:-:S02]  /*25f0*/  CS2R R8, SRZ ;  /* 0x0000000000087805 */ /* 0x000fc4000001ff00 */
[----:B------:R-:W-:Y:S01]  /*2600*/  P2R R66, PR, RZ, 0x1 ;  /* 0x00000001ff427803 */ /* 0x000fe20000000000 */
[----:B------:R-:W-:Y:S01]  /*2610*/  IMAD.WIDE.U32 R6, R7, UR6, R2 ;  /* 0x0000000607067c25 */ /* 0x000fe2000f8e0002 */
[----:B------:R-:W-:Y:S02]  /*2620*/  LOP3.LUT P1, RZ, R21, 0x400, RZ, 0xc0, !PT ;  /* 0x0000040015ff7812 */ /* 0x000fe4000782c0ff */
[----:B------:R-:W-:Y:S02]  /*2630*/  CS2R R12, SRZ ;  /* 0x00000000000c7805 */ /* 0x000fe4000001ff00 */
[----:B------:R-:W-:Y:S01]  /*2640*/  MOV R11, UR39 ;  /* 0x00000027000b7c02 */ /* 0x000fe20008000f00 */
[----:B------:R-:W5:Y:S01]  /*2650*/  @!P0 LDG.E R8, desc[UR24][R4.64+0x100] ;  /* 0x0001001804088981 */ /* 0x000f62000c1e1900 */
[----:B------:R-:W-:Y:S01]  /*2660*/  ISETP.GE.AND P0, PT, R153, UR50, PT ;  /* 0x0000003299007c0c */ /* 0x000fe2000bf06270 */
[----:B------:R-:W-:Y:S01]  /*2670*/  HFMA2 R67, -RZ, RZ, 0, 0 ;  /* 0x00000000ff437431 */ /* 0x000fe200000001ff */
[----:B------:R-:W-:Y:S01]  /*2680*/  LEA R2, P2, R6, UR19, 0x2 ;  /* 0x0000001306027c11 */ /* 0x000fe2000f8410ff */
[----:B------:R-:W-:Y:S01]  /*2690*/  IMAD R3, R11, UR6, R7 ;  /* 0x000000060b037c24 */ /* 0x000fe2000f8e0207 */
[----:B---3--:R-:W3:Y:S01]  /*26a0*/  @!P6 LDG.E R9, desc[UR24][R4.64+0x80] ;  /* 0x000080180409e981 */ /* 0x008ee2000c1e1900 */
[----:B------:R-:W-:-:S02]  /*26b0*/  ISETP.GE.AND P5, PT, R159, UR50, PT ;  /* 0x000000329f007c0c */ /* 0x000fc4000bfa6270 */
[----:B------:R-:W-:Y:S02]  /*26c0*/  CS2R R10, SRZ ;  /* 0x00000000000a7805 */ /* 0x000fe4000001ff00 */
[----:B------:R-:W-:Y:S02]  /*26d0*/  ISETP.GE.AND P4, PT, R158, UR50, PT ;  /* 0x000000329e007c0c */ /* 0x000fe4000bf86270 */
[----:B------:R-:W-:Y:S01]  /*26e0*/  ISETP.GE.AND P3, PT, R157, UR50, PT ;  /* 0x000000329d007c0c */ /* 0x000fe2000bf66270 */
[----:B----4-:R-:W4:Y:S01]  /*26f0*/  @!P1 LDG.E R0, desc[UR24][R4.64] ;  /* 0x0000001804009981 */ /* 0x010f22000c1e1900 */
[----:B------:R-:W-:-:S03]  /*2700*/  MOV R20, RZ ;  /* 0x000000ff00147202 */ /* 0x000fc60000000f00 */
[----:B--2---:R-:W2:Y:S01]  /*2710*/  @!P0 LDG.E R17, desc[UR24][R4.64+0x480] ;  /* 0x0004801804118981 */ /* 0x004ea2000c1e1900 */
[----:B------:R-:W-:Y:S02]  /*2720*/  ISETP.GE.AND P0, PT, R152, UR50, PT ;  /* 0x0000003298007c0c */ /* 0x000fe4000bf06270 */
[----:B------:R-:W-:Y:S01]  /*2730*/  ISETP.GE.AND P6, PT, R154, UR50, PT ;  /* 0x000000329a007c0c */ /* 0x000fe2000bfc6270 */
[----:B------:R-:W2:Y:S01]  /*2740*/  @!P5 LDG.E R11, desc[UR24][R4.64+0x180] ;  /* 0x00018018040bd981 */ /* 0x000ea2000c1e1900 */
[----:B------:R-:W-:-:S03]  /*2750*/  LEA.HI.X R3, R6, UR20, R3, 0x2, P2 ;  /* 0x0000001406037c11 */ /* 0x000fc600090f1403 */
[----:B------:R-:W2:Y:S04]  /*2760*/  @!P4 LDG.E R10, desc[UR24][R4.64+0x200] ;  /* 0x00020018040ac981 */ /* 0x000ea8000c1e1900 */
[----:B------:R-:W2:Y:S04]  /*2770*/  @!P3 LDG.E R13, desc[UR24][R4.64+0x280] ;  /* 0x00028018040db981 */ /* 0x000ea8000c1e1900 */
[----:B------:R-:W2:Y:S01]  /*2780*/  @!P0 LDG.E R16, desc[UR24][R4.64+0x500] ;  /* 0x0005001804108981 */ /* 0x000ea2000c1e1900 */
[----:B------:R-:W-:Y:S02]  /*2790*/  ISETP.GE.AND P0, PT, R151, UR50, PT ;  /* 0x0000003297007c0c */ /* 0x000fe4000bf06270 */
[----:B------:R-:W-:Y:S01]  /*27a0*/  ISETP.GE.AND P1, PT, R155, UR50, PT ;  /* 0x000000329b007c0c */ /* 0x000fe2000bf26270 */
[----:B------:R-:W2:Y:S10]  /*27b0*/  @!P6 LDG.E R14, desc[UR24][R4.64+0x400] ;  /* 0x00040018040ee981 */ /* 0x000eb4000c1e1900 */
[----:B------:R-:W2:Y:S01]  /*27c0*/  @!P0 LDG.E R19, desc[UR24][R4.64+0x580] ;  /* 0x0005801804138981 */ /* 0x000ea2000c1e1900 */
[----:B------:R-:W-:-:S02]  /*27d0*/  ISETP.GE.AND P0, PT, R150, UR50, PT ;  /* 0x0000003296007c0c */ /* 0x000fc4000bf06270 */
[----:B------:R-:W-:Y:S01]  /*27e0*/  ISETP.GE.AND P2, PT, R156, UR50, PT ;  /* 0x000000329c007c0c */ /* 0x000fe2000bf46270 */
[----:B------:R-:W2:Y:S10]  /*27f0*/  @!P1 LDG.E R15, desc[UR24][R4.64+0x380] ;  /* 0x00038018040f9981 */ /* 0x000eb4000c1e1900 */
[----:B------:R-:W2:Y:S01]  /*2800*/  @!P0 LDG.E R18, desc[UR24][R4.64+0x600] ;  /* 0x0006001804128981 */ /* 0x000ea2000c1e1900 */
[----:B------:R-:W-:-:S02]  /*2810*/  ISETP.GE.AND P0, PT, R149, UR50, PT ;  /* 0x0000003295007c0c */ /* 0x000fc4000bf06270 */
[----:B------:R-:W-:Y:S01]  /*2820*/  ISETP.GE.AND P6, PT, R147, UR50, PT ;  /* 0x0000003293007c0c */ /* 0x000fe2000bfc6270 */
[----:B------:R-:W2:Y:S10]  /*2830*/  @!P2 LDG.E R12, desc[UR24][R4.64+0x300] ;  /* 0x00030018040ca981 */ /* 0x000eb4000c1e1900 */
[----:B------:R-:W2:Y:S01]  /*2840*/  @!P0 LDG.E R65, desc[UR24][R4.64+0x680] ;  /* 0x0006801804418981 */ /* 0x000ea2000c1e1900 */
[----:B------:R-:W-:-:S03]  /*2850*/  ISETP.GE.AND P0, PT, R148, UR50, PT ;  /* 0x0000003294007c0c */ /* 0x000fc6000bf06270 */
[----:B------:R-:W2:Y:S10]  /*2860*/  @!P6 LDG.E R67, desc[UR24][R4.64+0x780] ;  /* 0x000780180443e981 */ /* 0x000eb4000c1e1900 */
[----:B------:R0:W2:Y:S01]  /*2870*/  @!P0 LDG.E R20, desc[UR24][R4.64+0x700] ;  /* 0x0007001804148981 */ /* 0x0000a2000c1e1900 */
[----:B------:R-:W-:Y:S01]  /*2880*/  UMOV UR26, UR8 ;  /* 0x00000008001a7c82 */ /* 0x000fe20008000000 */
[----:B------:R-:W-:-:S02]  /*2890*/  UMOV UR27, UR7 ;  /* 0x00000007001b7c82 */ /* 0x000fc40008000000 */
[----:B------:R-:W-:-:S04]  /*28a0*/  UIMAD.WIDE.U32 UR26, UR6, UR32, UR26 ;  /* 0x00000020061a72a5 */ /* 0x000fc8000f8e001a */
[----:B------:R-:W-:Y:S02]  /*28b0*/  UIMAD UR21, UR6, UR33, UR27 ;  /* 0x00000021061572a4 */ /* 0x000fe4000f8e021b */
[----:B------:R-:W-:Y:S01]  /*28c0*/  ULEA UR27, UP0, UR26, UR34, 0x2 ;  /* 0x000000221a1b7291 */ /* 0x000fe2000f8010ff */
[----:B------:R-:W-:Y:S02]  /*28d0*/  P2R R64, PR, RZ, 0x20 ;  /* 0x00000020ff407803 */ /* 0x000fe40000000000 */
[----:B------:R-:W-:Y:S01]  /*28e0*/  ISETP.GE.AND P5, PT, R166, UR50, PT ;  /* 0x00000032a6007c0c */ /* 0x000fe2000bfa6270 */
[----:B------:R-:W-:Y:S01]  /*28f0*/  ULEA.HI.X UR26, UR26, UR35, UR21, 0x2, UP0 ;  /* 0x000000231a1a7291 */ /* 0x000fe200080f1415 */
[----:B------:R-:W-:Y:S02]  /*2900*/  ISETP.GE.AND P0, PT, R161, UR50, PT ;  /* 0x00000032a1007c0c */ /* 0x000fe4000bf06270 */
[----:B------:R-:W-:-:S03]  /*2910*/  MOV R6, UR27 ;  /* 0x0000001b00067c02 */ /* 0x000fc60008000f00 */
[----:B------:R-:W-:Y:S01]  /*2920*/  IMAD.U32 R7, RZ, RZ, UR26 ;  /* 0x0000001aff077e24 */ /* 0x000fe2000f8e00ff */
[----:B------:R-:W-:-:S04]  /*2930*/  MOV R133, RZ ;  /* 0x000000ff00857202 */ /* 0x000fc80000000f00 */
[----:B------:R-:W2:Y:S01]  /*2940*/  LDG.E R6, desc[UR24][R6.64] ;  /* 0x0000001806067981 */ /* 0x000ea2000c1e1900 */
[----:B0-----:R-:W-:Y:S01]  /*2950*/  HFMA2 R4, -RZ, RZ, 0, 0 ;  /* 0x00000000ff047431 */ /* 0x001fe200000001ff */
[----:B------:R-:W-:Y:S02]  /*2960*/  CS2R R172, SRZ ;  /* 0x0000000000ac7805 */ /* 0x000fe4000001ff00 */
[----:B------:R-:W-:Y:S01]  /*2970*/  CS2R R174, SRZ ;  /* 0x0000000000ae7805 */ /* 0x000fe2000001ff00 */
[----:B------:R-:W-:Y:S01]  /*2980*/  IMAD.MOV.U32 R171, RZ, RZ, RZ ;  /* 0x000000ffffab7224 */ /* 0x000fe200078e00ff */
[----:B------:R-:W-:Y:S01]  /*2990*/  CS2R R176, SRZ ;  /* 0x0000000000b07805 */ /* 0x000fe2000001ff00 */
[----:B------:R-:W-:Y:S01]  /*29a0*/  HFMA2 R179, -RZ, RZ, 0, 0 ;  /* 0x00000000ffb37431 */ /* 0x000fe200000001ff */
[----:B----4-:R0:W-:Y:S04]  /*29b0*/  STS [R145], R0 ;  /* 0x0000000091007388 */ /* 0x0101e80000000800 */
[----:B---3--:R-:W-:Y:S04]  /*29c0*/  STS [R144+0x80], R9 ;  /* 0x0000800990007388 */ /* 0x008fe80000000800 */
[----:B-----5:R-:W-:Y:S04]  /*29d0*/  STS [R143+0x100], R8 ;  /* 0x000100088f007388 */ /* 0x020fe80000000800 */
[----:B--2---:R-:W-:Y:S04]  /*29e0*/  STS [R142+0x180], R11 ;  /* 0x0001800b8e007388 */ /* 0x004fe80000000800 */
[----:B------:R-:W-:Y:S04]  /*29f0*/  STS [R141+0x200], R10 ;  /* 0x0002000a8d007388 */ /* 0x000fe80000000800 */
[----:B------:R-:W-:Y:S01]  /*2a00*/  STS [R140+0x280], R13 ;  /* 0x0002800d8c007388 */ /* 0x000fe20000000800 */
[----:B0-----:R-:W-:-:S03]  /*2a10*/  HFMA2 R0, -RZ, RZ, 0, 0 ;  /* 0x00000000ff007431 */ /* 0x001fc600000001ff */
        /* <DEDUP_REMOVED lines=11> */
[----:B------:R-:W3:Y:S01]  /*2ad0*/  @!P5 LDG.E R0, desc[UR24][R2.64] ;  /* 0x000000180200d981 */ /* 0x000ee2000c1e1900 */
[----:B------:R-:W-:Y:S02]  /*2ae0*/  ISETP.NE.AND P5, PT, R64, RZ, PT ;  /* 0x000000ff4000720c */ /* 0x000fe40003fa5270 */
[----:B0-----:R-:W-:Y:S01]  /*2af0*/  CS2R R64, SRZ ;  /* 0x0000000000407805 */ /* 0x001fe2000001ff00 */
[----:B------:R-:W4:Y:S01]  /*2b00*/  @!P0 LDG.E R133, desc[UR24][R2.64+0x80] ;  /* 0x0000801802858981 */ /* 0x000f22000c1e1900 */
[----:B------:R-:W-:-:S04]  /*2b10*/  ISETP.NE.AND P0, PT, R66, RZ, PT ;  /* 0x000000ff4200720c */ /* 0x000fc80003f05270 */
[----:B------:R-:W5:Y:S04]  /*2b20*/  @!P4 LDG.E R64, desc[UR24][R2.64+0x200] ;  /* 0x000200180240c981 */ /* 0x000f68000c1e1900 */
[----:B------:R-:W5:Y:S04]  /*2b30*/  @!P1 LDG.E R171, desc[UR24][R2.64+0x380] ;  /* 0x0003801802ab9981 */ /* 0x000f68000c1e1900 */
[----:B------:R-:W5:Y:S01]  /*2b40*/  @!P5 LDG.E R65, desc[UR24][R2.64+0x180] ;  /* 0x000180180241d981 */ /* 0x000f62000c1e1900 */
[----:B------:R-:W-:-:S03]  /*2b50*/  ISETP.GE.AND P5, PT, R154, UR50, PT ;  /* 0x000000329a007c0c */ /* 0x000fc6000bfa6270 */
[----:B------:R-:W5:Y:S01]  /*2b60*/  @!P0 LDG.E R4, desc[UR24][R2.64+0x100] ;  /* 0x0001001802048981 */ /* 0x000f62000c1e1900 */
[----:B------:R-:W-:Y:S02]  /*2b70*/  ISETP.NE.AND P0, PT, R132, RZ, PT ;  /* 0x000000ff8400720c */ /* 0x000fe40003f05270 */
[----:B------:R-:W-:Y:S01]  /*2b80*/  MOV R132, RZ ;  /* 0x000000ff00847202 */ /* 0x000fe20000000f00 */
[----:B------:R-:W5:Y:S01]  /*2b90*/  @!P6 LDG.E R179, desc[UR24][R2.64+0x780] ;  /* 0x0007801802b3e981 */ /* 0x000f62000c1e1900 */
[----:B------:R-:W-:Y:S01]  /*2ba0*/  ISETP.GE.AND P4, PT, R153, UR50, PT ;  /* 0x0000003299007c0c */ /* 0x000fe2000bf86270 */
[----:B------:R-:W0:Y:S01]  /*2bb0*/  S2UR UR31, SR_CgaCtaId ;  /* 0x00000000001f79c3 */ /* 0x000e220000008800 */
[----:B------:R-:W-:Y:S02]  /*2bc0*/  R2UR UR53, R6 ;  /* 0x00000000063572ca */ /* 0x000fe400000e0000 */
[----:B--2---:R-:W-:Y:S01]  /*2bd0*/  CS2R R66, SRZ ;  /* 0x0000000000427805 */ /* 0x004fe2000001ff00 */
[----:B------:R-:W-:Y:S01]  /*2be0*/  ULEA UR21, UR10, 0xffffff00, 0x8 ;  /* 0xffffff000a157891 */ /* 0x000fe2000f8e40ff */
[----:B------:R-:W2:Y:S01]  /*2bf0*/  @!P5 LDG.E R132, desc[UR24][R2.64+0x400] ;  /* 0x000400180284d981 */ /* 0x000ea2000c1e1900 */
[----:B------:R-:W-:-:S03]  /*2c00*/  ISETP.GE.AND P5, PT, R152, UR50, PT ;  /* 0x0000003298007c0c */ /* 0x000fc6000bfa6270 */
[----:B------:R-:W2:Y:S04]  /*2c10*/  @!P3 LDG.E R67, desc[UR24][R2.64+0x280] ;  /* 0x000280180243b981 */ /* 0x000ea8000c1e1900 */
[----:B------:R-:W2:Y:S01]  /*2c20*/  @!P4 LDG.E R173, desc[UR24][R2.64+0x480] ;  /* 0x0004801802adc981 */ /* 0x000ea2000c1e1900 */
[----:B------:R-:W-:-:S03]  /*2c30*/  ISETP.GE.AND P4, PT, R151, UR50, PT ;  /* 0x0000003297007c0c */ /* 0x000fc6000bf86270 */
[----:B------:R-:W2:Y:S04]  /*2c40*/  @!P2 LDG.E R66, desc[UR24][R2.64+0x300] ;  /* 0x000300180242a981 */ /* 0x000ea8000c1e1900 */
[----:B------:R-:W2:Y:S01]  /*2c50*/  @!P5 LDG.E R172, desc[UR24][R2.64+0x500] ;  /* 0x0005001802acd981 */ /* 0x000ea2000c1e1900 */
[----:B------:R-:W-:-:S03]  /*2c60*/  ISETP.GE.AND P5, PT, R150, UR50, PT ;  /* 0x0000003296007c0c */ /* 0x000fc6000bfa6270 */
[----:B------:R-:W1:Y:S04]  /*2c70*/  LDS R20, [R127] ;  /* 0x000000007f147984 */ /* 0x000e680000000800 */
[----:B------:R-:W2:Y:S01]  /*2c80*/  @!P4 LDG.E R175, desc[UR24][R2.64+0x580] ;  /* 0x0005801802afc981 */ /* 0x000ea2000c1e1900 */
[----:B------:R-:W-:-:S03]  /*2c90*/  ISETP.GE.AND P4, PT, R149, UR50, PT ;  /* 0x0000003295007c0c */ /* 0x000fc6000bf86270 */
[----:B------:R-:W1:Y:S04]  /*2ca0*/  LDS R19, [R126+0x4] ;  /* 0x000004007e137984 */ /* 0x000e680000000800 */
[----:B------:R-:W2:Y:S01]  /*2cb0*/  @!P5 LDG.E R174, desc[UR24][R2.64+0x600] ;  /* 0x0006001802aed981 */ /* 0x000ea2000c1e1900 */
[----:B------:R-:W-:-:S03]  /*2cc0*/  ISETP.GE.AND P5, PT, R148, UR50, PT ;  /* 0x0000003294007c0c */ /* 0x000fc6000bfa6270 */
[----:B------:R-:W1:Y:S04]  /*2cd0*/  LDS R18, [R119+0x8] ;  /* 0x0000080077127984 */ /* 0x000e680000000800 */
[----:B------:R-:W2:Y:S04]  /*2ce0*/  @!P4 LDG.E R177, desc[UR24][R2.64+0x680] ;  /* 0x0006801802b1c981 */ /* 0x000ea8000c1e1900 */
[----:B------:R-:W1:Y:S04]  /*2cf0*/  LDS R17, [R118+0xc] ;  /* 0x00000c0076117984 */ /* 0x000e680000000800 */
[----:B------:R0:W2:Y:S01]  /*2d00*/  @!P5 LDG.E R176, desc[UR24][R2.64+0x700] ;  /* 0x0007001802b0d981 */ /* 0x0000a2000c1e1900 */
[----:B------:R-:W-:-:S03]  /*2d10*/  ULOP3.LUT UR21, UR21, 0x100, URZ, 0xc0, !UPT ;  /* 0x0000010015157892 */ /* 0x000fc6000f8ec0ff */
[----:B------:R-:W-:Y:S04]  /*2d20*/  LDS R16, [R117+0x10] ;  /* 0x0000100075107984 */ /* 0x000fe80000000800 */
[----:B------:R-:W-:Y:S04]  /*2d30*/  LDS R15, [R116+0x14] ;  /* 0x00001400740f7984 */ /* 0x000fe80000000800 */
[----:B------:R-:W-:Y:S04]  /*2d40*/  LDS R14, [R115+0x18] ;  /* 0x00001800730e7984 */ /* 0x000fe80000000800 */
[----:B------:R-:W-:Y:S04]  /*2d50*/  LDS R13, [R114+0x1c] ;  /* 0x00001c00720d7984 */ /* 0x000fe80000000800 */
[----:B------:R-:W-:Y:S04]  /*2d60*/  LDS R12, [R113+0x20] ;  /* 0x00002000710c7984 */ /* 0x000fe80000000800 */
[----:B------:R-:W2:Y:S04]  /*2d70*/  LDS R11, [R112+0x24] ;  /* 0x00002400700b7984 */ /* 0x000ea80000000800 */
[----:B------:R-:W2:Y:S04]  /*2d80*/  LDS R10, [R111+0x28] ;  /* 0x000028006f0a7984 */ /* 0x000ea80000000800 */
[----:B------:R-:W2:Y:S04]  /*2d90*/  LDS R9, [R110+0x2c] ;  /* 0x00002c006e097984 */ /* 0x000ea80000000800 */
[----:B------:R-:W2:Y:S04]  /*2da0*/  LDS R8, [R109+0x30] ;  /* 0x000030006d087984 */ /* 0x000ea80000000800 */
[----:B------:R-:W2:Y:S04]  /*2db0*/  LDS R6, [R108+0x34] ;  /* 0x000034006c067984 */ /* 0x000ea80000000800 */
[----:B------:R-:W-:Y:S04]  /*2dc0*/  LDS R7, [R107+0x38] ;  /* 0x000038006b077984 */ /* 0x000fe80000000800 */
[----:B------:R-:W-:Y:S01]  /*2dd0*/  LDS R5, [R106+0x3c] ;  /* 0x00003c006a057984 */ /* 0x000fe20000000800 */
[----:B------:R-:W-:Y:S01]  /*2de0*/  UIADD3 UR26, UPT, UPT, UR21, UR6, URZ ;  /* 0x00000006151a7290 */ /* 0x000fe2000fffe0ff */
[C---:B------:R-:W-:Y:S01]  /*2df0*/  VIADD R184, R165.reuse, 0x200 ;  /* 0x00000200a5b87836 */ /* 0x040fe20000000000 */
[----:B------:R-:W-:Y:S01]  /*2e00*/  ISETP.NE.AND P1, PT, R165, RZ, PT ;  /* 0x000000ffa500720c */ /* 0x000fe20003f25270 */
[----:B------:R-:W-:-:S02]  /*2e10*/  UMOV UR27, 0x400 ;  /* 0x00000400001b7882 */ /* 0x000fc40000000000 */
[----:B0-----:R-:W-:Y:S01]  /*2e20*/  ULEA UR21, UR31, UR27, 0x18 ;  /* 0x0000001b1f157291 */ /* 0x001fe2000f8ec0ff */
[----:B------:R-:W-:-:S05]  /*2e30*/  MOV R2, UR53 ;  /* 0x0000003500027c02 */ /* 0x000fca0008000f00 */
[----:B------:R-:W-:-:S04]  /*2e40*/  FMUL.FTZ R2, R2, 1.4426950216293334961 ;  /* 0x3fb8aa3b02027820 */ /* 0x000fc80000410000 */
[-C--:B------:R-:W-:Y:S01]  /*2e50*/  FMUL.FTZ R218, R37, R2.reuse ;  /* 0x0000000225da7220 */ /* 0x080fe20000410000 */
[-C--:B------:R-:W-:Y:S01]  /*2e60*/  FMUL.FTZ R216, R36, R2.reuse ;  /* 0x0000000224d87220 */ /* 0x080fe20000410000 */
[-C--:B------:R-:W-:Y:S01]  /*2e70*/  FMUL.FTZ R214, R35, R2.reuse ;  /* 0x0000000223d67220 */ /* 0x080fe20000410000 */
[-C--:B------:R-:W-:Y:S01]  /*2e80*/  FMUL.FTZ R213, R34, R2.reuse ;  /* 0x0000000222d57220 */ /* 0x080fe20000410000 */
[-C--:B------:R-:W-:Y:S02]  /*2e90*/  FMUL.FTZ R211, R33, R2.reuse ;  /* 0x0000000221d37220 */ /* 0x080fe40000410000 */
        /* <DEDUP_REMOVED lines=36> */
[----:B------:R-:W-:Y:S01]  /*30e0*/  BSSY.RECONVERGENT B0, `(.L_x_4517) ;  /* 0x0000056000007945 */ /* 0x000fe20003800200 */
[----:B-1----:R-:W-:Y:S01]  /*30f0*/  FMUL.FTZ R201, R20, R201 ;  /* 0x000000c914c97220 */ /* 0x002fe20000410000 */
[----:B------:R-:W-:Y:S01]  /*3100*/  FMUL.FTZ R182, R19, R182 ;  /* 0x000000b613b67220 */ /* 0x000fe20000410000 */
[----:B------:R-:W-:Y:S01]  /*3110*/  FMUL.FTZ R181, R18, R181 ;  /* 0x000000b512b57220 */ /* 0x000fe20000410000 */
[----:B------:R-:W-:Y:S01]  /*3120*/  FMUL.FTZ R180, R17, R180 ;  /* 0x000000b411b47220 */ /* 0x000fe20000410000 */
[----:B---3--:R1:W-:Y:S04]  /*3130*/  STS [R145+0x1080], R0 ;  /* 0x0010800091007388 */ /* 0x0083e80000000800 */
[----:B----4-:R-:W-:Y:S01]  /*3140*/  STS [R144+0x1100], R133 ;  /* 0x0011008590007388 */ /* 0x010fe20000000800 */
[----:B-1----:R-:W-:-:S03]  /*3150*/  SEL R0, R184, UR26, P1 ;  /* 0x0000001ab8007c07 */ /* 0x002fc60008800000 */
[----:B-----5:R-:W-:Y:S04]  /*3160*/  STS [R143+0x1180], R4 ;  /* 0x001180048f007388 */ /* 0x020fe80000000800 */
        /* <DEDUP_REMOVED lines=11> */
[----:B------:R-:W-:-:S03]  /*3220*/  LEA R3, R0, UR21, 0x2 ;  /* 0x0000001500037c11 */ /* 0x000fc6000f8e10ff */
[----:B------:R-:W-:Y:S04]  /*3230*/  STS [R129+0x1780], R176 ;  /* 0x001780b081007388 */ /* 0x000fe80000000800 */
[----:B------:R2:W-:Y:S01]  /*3240*/  STS [R128+0x1800], R179 ;  /* 0x001800b380007388 */ /* 0x0005e20000000800 */
        /* <DEDUP_REMOVED lines=17> */
[----:B-1----:R-:W-:Y:S01]  /*3360*/  FMUL.FTZ R174, R97, R28 ;  /* 0x0000001c61ae7220 */ /* 0x002fe20000410000 */
[----:B------:R-:W-:Y:S01]  /*3370*/  FMUL.FTZ R171, R96, R29 ;  /* 0x0000001d60ab7220 */ /* 0x000fe20000410000 */
[----:B------:R-:W-:Y:S01]  /*3380*/  FMUL.FTZ R173, R94, R27 ;  /* 0x0000001b5ead7220 */ /* 0x000fe20000410000 */
[----:B0-----:R0:W-:Y:S01]  /*3390*/  STS [R3+0x4640], R218 ;  /* 0x004640da03007388 */ /* 0x0011e20000000800 */
[----:B------:R-:W-:Y:S01]  /*33a0*/  FMUL.FTZ R4, R99, R30 ;  /* 0x0000001e63047220 */ /* 0x000fe20000410000 */
[----:B--2---:R-:W-:Y:S01]  /*33b0*/  FMUL.FTZ R179, R100, R33 ;  /* 0x0000002164b37220 */ /* 0x004fe20000410000 */
        /* <DEDUP_REMOVED lines=8> */
[----:B---3--:R-:W-:Y:S01]  /*3440*/  FMUL.FTZ R192, R82, R183 ;  /* 0x000000b752c07220 */ /* 0x008fe20000410000 */
        /* <DEDUP_REMOVED lines=19> */
[----:B------:R-:W-:Y:S05]  /*3580*/  @P2 BRA `(.L_x_4518) ;  /* 0x0000000000242947 */ /* 0x000fea0003800000 */
        /* <DEDUP_REMOVED lines=9> */
.L_x_4518:
[----:B------:R-:W-:-:S06]  /*3620*/  LEA R0, R165, UR21, 0x2 ;  /* 0x00000015a5007c11 */ /* 0x000fcc000f8e10ff */
[----:B------:R-:W0:Y:S02]  /*3630*/  LDS R0, [R0+0x4e44] ;  /* 0x004e440000007984 */ /* 0x000e240000000800 */
.L_x_4519:
[----:B------:R-:W-:Y:S05]  /*3640*/  BSYNC.RECONVERGENT B0 ;  /* 0x0000000000007941 */ /* 0x000fea0003800200 */
.L_x_4517:
[----:B------:R-:W2:Y:S01]  /*3650*/  @P0 LDC R65, c[0x0][0x38c] ;  /* 0x0000e300ff410b82 */ /* 0x000ea20000000800 */
[----:B------:R-:W-:Y:S01]  /*3660*/  MOV R2, UR10 ;  /* 0x0000000a00027c02 */ /* 0x000fe20008000f00 */
[----:B------:R-:W-:Y:S01]  /*3670*/  IMAD.MOV.U32 R67, RZ, RZ, 0x8 ;  /* 0x00000008ff437424 */ /* 0x000fe200078e00ff */
[----:B------:R-:W-:Y:S01]  /*3680*/  MOV R132, 0x3f800000 ;  /* 0x3f80000000847802 */ /* 0x000fe20000000f00 */
[----:B------:R-:W-:Y:S01]  /*3690*/  HFMA2 R133, -RZ, RZ, 0, 0 ;  /* 0x00000000ff857431 */ /* 0x000fe200000001ff */
[----:B------:R-:W-:Y:S01]  /*36a0*/  @P0 IADD3 R2, PT, PT, R2, -0x2, RZ ;  /* 0xfffffffe02020810 */ /* 0x000fe20007ffe0ff */
[----:B------:R-:W-:-:S04]  /*36b0*/  FMUL.FTZ R172, R101, R32 ;  /* 0x0000002065ac7220 */ /* 0x000fc80000410000 */
[----:B--2---:R-:W-:-:S04]  /*36c0*/  @P0 IMAD R2, R2, R65, UR6 ;  /* 0x0000000602020e24 */ /* 0x004fc8000f8e0241 */
[----:B------:R-:W-:-:S04]  /*36d0*/  @P0 IMAD.WIDE R64, R2, R67, UR4 ;  /* 0x0000000402400e25 */ /* 0x000fc8000f8e0243 */
[-C--:B------:R-:W-:Y:S01]  /*36e0*/  FMUL.FTZ R67, R218, R216.reuse ;  /* 0x000000d8da437220 */ /* 0x080fe20000410000 */
[----:B------:R-:W-:-:S03]  /*36f0*/  FFMA.FTZ R2, R201, R216, R182 ;  /* 0x000000d8c9027223 */ /* 0x000fc600000100b6 */
[C---:B------:R-:W-:Y:S01]  /*3700*/  FMUL.FTZ R66, R214.reuse, R67 ;  /* 0x00000043d6427220 */ /* 0x040fe20000410000 */
[----:B------:R-:W-:Y:S01]  /*3710*/  FFMA.FTZ R2, R214, R2, R181 ;  /* 0x00000002d6027223 */ /* 0x000fe200000100b5 */
[----:B------:R-:W-:Y:S01]  /*3720*/  FMUL.FTZ R215, R15, R172 ;  /* 0x000000ac0fd77220 */ /* 0x000fe20000410000 */
[----:B------:R2:W5:Y:S01]  /*3730*/  @P0 LDG.E.64 R132, desc[UR24][R64.64] ;  /* 0x0000001840840981 */ /* 0x000562000c1e1b00 */
[C---:B------:R-:W-:Y:S01]  /*3740*/  FMUL.FTZ R66, R213.reuse, R66 ;  /* 0x00000042d5427220 */ /* 0x040fe20000410000 */
[----:B------:R-:W-:Y:S01]  /*3750*/  FFMA.FTZ R2, R213, R2, R180 ;  /* 0x00000002d5027223 */ /* 0x000fe200000100b4 */
[----:B------:R-:W-:Y:S02]  /*3760*/  ISETP.GT.U32.AND P2, PT, R165, 0x1f, PT ;  /* 0x0000001fa500780c */ /* 0x000fe40003f44070 */
[C---:B------:R-:W-:Y:S01]  /*3770*/  FMUL.FTZ R67, R211.reuse, R66 ;  /* 0x00000042d3437220 */ /* 0x040fe20000410000 */
[----:B------:R-:W-:-:S03]  /*3780*/  FFMA.FTZ R2, R211, R2, R179 ;  /* 0x00000002d3027223 */ /* 0x000fc600000100b3 */
[C---:B--2---:R-:W-:Y:S01]  /*3790*/  FMUL.FTZ R64, R212.reuse, R67 ;  /* 0x00000043d4407220 */ /* 0x044fe20000410000 */
        /* <DEDUP_REMOVED lines=13> */
[----:B------:R-:W-:Y:S02]  /*3870*/  FMUL.FTZ R2, R90, R23 ;  /* 0x000000175a027220 */ /* 0x000fe40000410000 */
[C---:B------:R-:W-:Y:S01]  /*3880*/  FMUL.FTZ R66, R204.reuse, R65 ;  /* 0x00000041cc427220 */ /* 0x040fe20000410000 */
[----:B------:R-:W-:Y:S01]  /*3890*/  FFMA.FTZ R64, R204, R64, R171 ;  /* 0x00000040cc407223 */ /* 0x000fe200000100ab */
[----:B------:R-:W-:Y:S02]  /*38a0*/  FMUL.FTZ R225, R7, R2 ;  /* 0x0000000207e17220 */ /* 0x000fe40000410000 */
[C---:B------:R-:W-:Y:S01]  /*38b0*/  FMUL.FTZ R65, R203.reuse, R66 ;  /* 0x00000042cb417220 */ /* 0x040fe20000410000 */
[----:B------:R-:W-:-:S03]  /*38c0*/  FFMA.FTZ R64, R203, R64, R4 ;  /* 0x00000040cb407223 */ /* 0x000fc60000010004 */
[C---:B------:R-:W-:Y:S01]  /*38d0*/  FMUL.FTZ R65, R202.reuse, R65 ;  /* 0x00000041ca417220 */ /* 0x040fe20000410000 */
[----:B------:R-:W-:-:S03]  /*38e0*/  FFMA.FTZ R66, R202, R64, R225 ;  /* 0x00000040ca427223 */ /* 0x000fc600000100e1 */
[C---:B------:R-:W-:Y:S01]  /*38f0*/  FMUL.FTZ R64, R200.reuse, R65 ;  /* 0x00000041c8407220 */ /* 0x040fe20000410000 */
[----:B------:R-:W-:-:S05]  /*3900*/  FFMA.FTZ R65, R200, R66, R3 ;  /* 0x00000042c8417223 */ /* 0x000fca0000010003 */
[----:B------:R2:W-:Y:S02]  /*3910*/  STS.64 [R162+0x4230], R64 ;  /* 0x00423040a2007388 */ /* 0x0005e40000000a00 */
[----:B--2---:R-:W-:Y:S01]  /*3920*/  P2R R64, PR, RZ, 0x4 ;  /* 0x00000004ff407803 */ /* 0x004fe20000000000 */
[----:B------:R-:W-:Y:S06]  /*3930*/  BAR.SYNC.DEFER_BLOCKING 0x0 ;  /* 0x0000000000007b1d */ /* 0x000fec0000010000 */
[----:B------:R-:W-:Y:S05]  /*3940*/  @P2 BRA `(.L_x_4520) ;  /* 0x0000000000d82947 */ /* 0x000fea0003800000 */
[----:B------:R-:W-:Y:S01]  /*3950*/  LEA R217, R165, R162, 0x3 ;  /* 0x000000a2a5d97211 */ /* 0x000fe200078e18ff */
[----:B------:R-:W-:Y:S01]  /*3960*/  UMOV UR26, 0xffffffff ;  /* 0xffffffff001a7882 */ /* 0x000fe20000000000 */
[C---:B------:R-:W-:Y:S02]  /*3970*/  ISETP.GE.AND P2, PT, R146.reuse, 0x10, PT ;  /* 0x000000109200780c */ /* 0x040fe40003f46270 */
[C---:B------:R-:W-:Y:S01]  /*3980*/  ISETP.GE.AND P3, PT, R146.reuse, 0x4, PT ;  /* 0x000000049200780c */ /* 0x040fe20003f66270 */
[----:B------:R-:W2:Y:S01]  /*3990*/  LDS.128 R64, [R217+0x4230] ;  /* 0x00423000d9407984 */ /* 0x000ea20000000c00 */
[C---:B------:R-:W-:Y:S02]  /*39a0*/  ISETP.GE.AND P4, PT, R146.reuse, 0x2, PT ;  /* 0x000000029200780c */ /* 0x040fe40003f86270 */
[----:B------:R-:W-:Y:S01]  /*39b0*/  ISETP.GE.AND P5, PT, R146, 0x1, PT ;  /* 0x000000019200780c */ /* 0x000fe20003fa6270 */
[-C--:B--2---:R-:W-:Y:S01]  /*39c0*/  FFMA.FTZ R220, R65, R66.reuse, R67 ;  /* 0x0000004241dc7223 */ /* 0x084fe20000010043 */
[----:B------:R-:W-:Y:S01]  /*39d0*/  FMUL.FTZ R67, R64, R66 ;  /* 0x0000004240437220 */ /* 0x000fe20000410000 */
[----:B------:R-:W-:-:S02]  /*39e0*/  P2R R64, PR, RZ, 0x4 ;  /* 0x00000004ff407803 */ /* 0x000fc40000000000 */
[----:B------:R-:W-:Y:S01]  /*39f0*/  ISETP.GE.AND P2, PT, R146, 0x8, PT ;  /* 0x000000089200780c */ /* 0x000fe20003f46270 */
[----:B------:R-:W-:-:S12]  /*3a00*/  BRA.DIV UR26, `(.L_x_4521) ;  /* 0x0000003a1ab47947 */ /* 0x000fd8000b800000 */
        /* <DEDUP_REMOVED lines=22> */
.L_x_4578:
[----:B------:R-:W-:Y:S01]  /*3b70*/  ISETP.GE.AND P2, PT, R146, 0x10, PT ;  /* 0x000000109200780c */ /* 0x000fe20003f46270 */
[----:B----4-:R-:W-:Y:S01]  /*3b80*/  FFMA.FTZ R65, R67, R65, R64 ;  /* 0x0000004143417223 */ /* 0x010fe20000010040 */
[----:B------:R-:W-:-:S04]  /*3b90*/  UMOV UR26, 0xffffffff ;  /* 0xffffffff001a7882 */ /* 0x000fc80000000000 */
[----:B------:R-:W-:-:S07]  /*3ba0*/  FSEL R219, R64, R65, !P2 ;  /* 0x0000004140db7208 */ /* 0x000fce0005000000 */
[----:B--23--:R-:W-:Y:S01]  /*3bb0*/  @P2 FMUL.FTZ R67, R67, R222 ;  /* 0x000000de43432220 */ /* 0x00cfe20000410000 */
[----:B------:R-:W-:Y:S06]  /*3bc0*/  BRA.DIV UR26, `(.L_x_4522) ;  /* 0x0000003e1a487947 */ /* 0x000fec000b800000 */
.L_x_4581:
[----:B------:R-:W-:-:S03]  /*3bd0*/  UMOV UR26, 0xffffffff ;  /* 0xffffffff001a7882 */ /* 0x000fc60000000000 */
[----:B------:R-:W-:Y:S05]  /*3be0*/  BRA.DIV UR26, `(.L_x_4523) ;  /* 0x0000003e1a687947 */ /* 0x000fea000b800000 */
.L_x_4584:
[----:B------:R-:W-:-:S03]  /*3bf0*/  UMOV UR26, 0xffffffff ;  /* 0xffffffff001a7882 */ /* 0x000fc60000000000 */
[----:B------:R-:W-:Y:S05]  /*3c00*/  BRA.DIV UR26, `(.L_x_4524) ;  /* 0x0000003e1a887947 */ /* 0x000fea000b800000 */
[----:B------:R2:W3:Y:S04]  /*3c10*/  SHFL.UP PT, R220, R67, 0x1, RZ ;  /* 0x0420000043dc7989 */ /* 0x0004e800000e00ff */
[----:B------:R-:W4:Y:S04]  /*3c20*/  SHFL.UP PT, R219, R219, 0x1, RZ ;  /* 0x04200000dbdb7989 */ /* 0x000f2800000e00ff */
[----:B-----5:R2:W0:Y:S04]  /*3c30*/  SHFL.IDX PT, R64, R132, RZ, 0x1f ;  /* 0x00001fff84407589 */ /* 0x02042800000e0000 */
[----:B------:R2:W0:Y:S02]  /*3c40*/  SHFL.IDX PT, R65, R133, RZ, 0x1f ;  /* 0x00001fff85417589 */ /* 0x00042400000e0000 */
.L_x_4590:
[----:B--2---:R-:W2:Y:S01]  /*3c50*/  LDS.64 R66, [R217+0x4230] ;  /* 0x00423000d9427984 */ /* 0x004ea20000000a00 */
[C---:B0--34-:R-:W-:Y:S01]  /*3c60*/  @P1 FFMA.FTZ R65, R220.reuse, R65, R219 ;  /* 0x00000041dc411223 */ /* 0x059fe200000100db */
[----:B------:R-:W-:-:S03]  /*3c70*/  @P1 FMUL.FTZ R64, R220, R64 ;  /* 0x00000040dc401220 */ /* 0x000fc60000410000 */
[-C--:B--2---:R-:W-:Y:S01]  /*3c80*/  FFMA.FTZ R67, R65, R66.reuse, R67 ;  /* 0x0000004241437223 */ /* 0x084fe20000010043 */
[----:B------:R-:W-:-:S05]  /*3c90*/  FMUL.FTZ R66, R64, R66 ;  /* 0x0000004240427220 */ /* 0x000fca0000410000 */
[----:B------:R2:W-:Y:S02]  /*3ca0*/  STS.128 [R217+0x4230], R64 ;  /* 0x00423040d9007388 */ /* 0x0005e40000000c00 */
.L_x_4520:
[----:B------:R-:W-:Y:S05]  /*3cb0*/  WARPSYNC.ALL ;  /* 0x0000000000007948 */ /* 0x000fea0003800000 */
[----:B------:R-:W-:Y:S01]  /*3cc0*/  BAR.SYNC.DEFER_BLOCKING 0x0 ;  /* 0x0000000000007b1d */ /* 0x000fe20000010000 */
[C---:B012---:R-:W-:Y:S01]  /*3cd0*/  FMUL.FTZ R65, R200.reuse, R0 ;  /* 0x00000000c8417220 */ /* 0x047fe20000410000 */
[----:B------:R-:W-:Y:S01]  /*3ce0*/  FFMA.FTZ R64, R200, R183, R186 ;  /* 0x000000b7c8407223 */ /* 0x000fe200000100ba */
[----:B------:R-:W-:Y:S01]  /*3cf0*/  UISETP.GE.AND UP0, UPT, UR10, UR51, UPT ;  /* 0x000000330a00728c */ /* 0x000fe2000bf06270 */
[----:B------:R-:W-:Y:S01]  /*3d00*/  ISETP.GT.U32.AND P2, PT, R165, 0x1f, PT ;  /* 0x0000001fa500780c */ /* 0x000fe20003f44070 */
[C---:B------:R-:W-:Y:S01]  /*3d10*/  FMUL.FTZ R66, R202.reuse, R65 ;  /* 0x00000041ca427220 */ /* 0x040fe20000410000 */
[----:B------:R-:W-:Y:S01]  /*3d20*/  FFMA.FTZ R64, R202, R64, R185 ;  /* 0x00000040ca407223 */ /* 0x000fe200000100b9 */
[----:B-----5:R-:W-:-:S02]  /*3d30*/  IMAD.MOV.U32 R132, RZ, RZ, 0x3f800000 ;  /* 0x3f800000ff847424 */ /* 0x020fc400078e00ff */
[----:B------:R-:W-:Y:S02]  /*3d40*/  HFMA2 R133, -RZ, RZ, 0, 0 ;  /* 0x00000000ff857431 */ /* 0x000fe400000001ff */
        /* <DEDUP_REMOVED lines=22> */
[----:B------:R-:W-:Y:S02]  /*3eb0*/  FFMA.FTZ R64, R212, R64, R195 ;  /* 0x00000040d4407223 */ /* 0x000fe400000100c3 */
[----:B------:R-:W1:Y:S01]  /*3ec0*/  @!P1 LDS.64 R132, [UR26+0x4f40] ;  /* 0x004f401aff849984 */ /* 0x000e620008000a00 */
        /* <DEDUP_REMOVED lines=26> */
[----:B-12---:R-:W-:Y:S05]  /*4070*/  @P2 BRA `(.L_x_4525) ;  /* 0x0000000000f02947 */ /* 0x006fea0003800000 */
        /* <DEDUP_REMOVED lines=50> */
.L_x_4607:
        /* <DEDUP_REMOVED lines=10> */
.L_x_4525:
[----:B------:R-:W-:Y:S05]  /*4440*/  WARPSYNC.ALL ;  /* 0x0000000000007948 */ /* 0x000fea0003800000 */
[----:B------:R-:W-:Y:S01]  /*4450*/  ISETP.NE.AND P1, PT, R165, RZ, PT ;  /* 0x000000ffa500720c */ /* 0x000fe20003f25270 */
[----:B------:R-:W-:Y:S01]  /*4460*/  BAR.SYNC.DEFER_BLOCKING 0x0 ;  /* 0x0000000000007b1d */ /* 0x000fe20000010000 */
[----:B------:R-:W-:Y:S01]  /*4470*/  FADD.FTZ R182, -R182, R223 ;  /* 0x000000dfb6b67221 */ /* 0x000fe20000010100 */
[----:B------:R-:W-:Y:S01]  /*4480*/  FADD.FTZ R181, -R181, R226 ;  /* 0x000000e2b5b57221 */ /* 0x000fe20000010100 */
[----:B------:R-:W-:Y:S01]  /*4490*/  FADD.FTZ R180, -R180, R221 ;  /* 0x000000ddb4b47221 */ /* 0x000fe20000010100 */
[----:B------:R-:W-:Y:S01]  /*44a0*/  FADD.FTZ R179, -R179, R224 ;  /* 0x000000e0b3b37221 */ /* 0x000fe20000010100 */
[----:B------:R-:W-:-:S07]  /*44b0*/  FFMA.FTZ R172, R15, -R172, R222 ;  /* 0x800000ac0fac7223 */ /* 0x000fce00000100de */
[----:B------:R-:W-:Y:S01]  /*44c0*/  VOTEU.ALL UP0, P1 ;  /* 0x0000000000ff7886 */ /* 0x000fe20000800000 */
[----:B------:R-:W-:Y:S01]  /*44d0*/  FADD.FTZ R178, -R178, R220 ;  /* 0x000000dcb2b27221 */ /* 0x000fe20000010100 */
[----:B------:R-:W-:Y:S01]  /*44e0*/  FADD.FTZ R177, -R177, R219 ;  /* 0x000000dbb1b17221 */ /* 0x000fe20000010100 */
[----:B------:R-:W-:Y:S01]  /*44f0*/  FADD.FTZ R176, -R176, R218 ;  /* 0x000000dab0b07221 */ /* 0x000fe20000010100 */
[----:B------:R-:W-:Y:S01]  /*4500*/  LEA.HI R246, R184, R165, RZ, 0x1b ;  /* 0x000000a5b8f67211 */ /* 0x000fe200078fd8ff */
[----:B------:R-:W-:Y:S01]  /*4510*/  @!UP0 ULEA UR26, UR6, UR21, 0x3 ;  /* 0x00000015061a8291 */ /* 0x000fe2000f8e18ff */
[C---:B------:R-:W-:Y:S01]  /*4520*/  IADD3 R184, PT, PT, R165.reuse, 0x40, RZ ;  /* 0x00000040a5b87810 */ /* 0x040fe20007ffe0ff */
[C---:B------:R-:W-:Y:S01]  /*4530*/  VIADD R238, R165.reuse, 0x300 ;  /* 0x00000300a5ee7836 */ /* 0x040fe20000000000 */
[----:B0-----:R-:W-:Y:S01]  /*4540*/  IADD3 R232, PT, PT, R165, 0x240, RZ ;  /* 0x00000240a5e87810 */ /* 0x001fe20007ffe0ff */
[----:B------:R-:W-:Y:S01]  /*4550*/  FMUL.FTZ R250, R89, R231 ;  /* 0x000000e759fa7220 */ /* 0x000fe20000410000 */
[----:B------:R-:W-:Y:S01]  /*4560*/  IADD3 R234, PT, PT, R165, 0x280, RZ ;  /* 0x00000280a5ea7810 */ /* 0x000fe20007ffe0ff */
[----:B------:R-:W-:Y:S01]  /*4570*/  FADD.FTZ R173, -R173, R229 ;  /* 0x000000e5adad7221 */ /* 0x000fe20000010100 */
[C---:B------:R-:W-:Y:S01]  /*4580*/  IADD3 R236, PT, PT, R165.reuse, 0x2c0, RZ ;  /* 0x000002c0a5ec7810 */ /* 0x040fe20007ffe0ff */
[----:B------:R-:W-:Y:S01]  /*4590*/  FADD.FTZ R4, -R4, R227 ;  /* 0x000000e304047221 */ /* 0x000fe20000010100 */
[----:B------:R-:W-:Y:S01]  /*45a0*/  IADD3 R240, PT, PT, R165, 0x340, RZ ;  /* 0x00000340a5f07810 */ /* 0x000fe20007ffe0ff */
[----:B------:R-:W-:Y:S01]  /*45b0*/  FFMA.FTZ R2, R7, -R2, R228 ;  /* 0x8000000207027223 */ /* 0x000fe200000100e4 */
[C---:B------:R-:W-:Y:S01]  /*45c0*/  IADD3 R242, PT, PT, R165.reuse, 0x380, RZ ;  /* 0x00000380a5f27810 */ /* 0x040fe20007ffe0ff */
[----:B------:R-:W-:Y:S01]  /*45d0*/  FMUL.FTZ R223, R88, R223 ;  /* 0x000000df58df7220 */ /* 0x000fe20000410000 */
[----:B------:R-:W0:Y:S01]  /*45e0*/  LDS R64, [R162+0x4444] ;  /* 0x00444400a2407984 */ /* 0x000e220000000800 */
[----:B------:R-:W-:Y:S01]  /*45f0*/  IADD3 R244, PT, PT, R165, 0x3c0, RZ ;  /* 0x000003c0a5f47810 */ /* 0x000fe20007ffe0ff */
[----:B------:R-:W-:Y:S01]  /*4600*/  FMUL.FTZ R221, R86, R221 ;  /* 0x000000dd56dd7220 */ /* 0x000fe20000410000 */
[----:B------:R-:W-:Y:S01]  /*4610*/  LEA.HI R184, R184, R165, RZ, 0x1b ;  /* 0x000000a5b8b87211 */ /* 0x000fe200078fd8ff */
[----:B------:R1:W-:Y:S01]  /*4620*/  @!P1 STS.64 [UR26+0x4f40], R132 ;  /* 0x004f4084ff009988 */ /* 0x0003e20008000a1a */
[----:B------:R-:W-:Y:S01]  /*4630*/  LEA R246, R246, UR21, 0x2 ;  /* 0x00000015f6f67c11 */ /* 0x000fe2000f8e10ff */
[----:B------:R-:W-:Y:S01]  /*4640*/  FMUL.FTZ R219, R82, R219 ;  /* 0x000000db52db7220 */ /* 0x000fe20000410000 */
[----:B------:R-:W-:Y:S01]  /*4650*/  FMUL.FTZ R229, R78, R229 ;  /* 0x000000e54ee57220 */ /* 0x000fe20000410000 */
[----:B------:R-:W-:Y:S01]  /*4660*/  FMUL.FTZ R227, R76, R227 ;  /* 0x000000e34ce37220 */ /* 0x000fe20000410000 */
[----:B------:R-:W-:Y:S01]  /*4670*/  BSSY.RECONVERGENT B0, `(.L_x_4527) ;  /* 0x00000e8000007945 */ /* 0x000fe20003800200 */
[----:B0-----:R-:W-:Y:S01]  /*4680*/  FFMA.FTZ R183, R64, R0, R183 ;  /* 0x0000000040b77223 */ /* 0x001fe200000100b7 */
[----:B------:R-:W-:Y:S01]  /*4690*/  FADD.FTZ R0, -R201, R231 ;  /* 0x000000e7c9007221 */ /* 0x000fe20000010100 */
[----:B------:R-:W-:-:S02]  /*46a0*/  LEA.HI R231, R244, R165, RZ, 0x1b ;  /* 0x000000a5f4e77211 */ /* 0x000fc400078fd8ff */
[----:B------:R-:W-:Y:S01]  /*46b0*/  FFMA.FTZ R186, R200, R183, R186 ;  /* 0x000000b7c8ba7223 */ /* 0x000fe200000100ba */
[C---:B------:R-:W-:Y:S02]  /*46c0*/  SHF.L.U32 R200, R165.reuse, 0x4, RZ ;  /* 0x00000004a5c87819 */ /* 0x040fe400000006ff */
[----:B------:R-:W-:Y:S01]  /*46d0*/  LEA R244, R184, UR21, 0x2 ;  /* 0x00000015b8f47c11 */ /* 0x000fe2000f8e10ff */
[----:B------:R-:W-:Y:S01]  /*46e0*/  FFMA.FTZ R185, R202, R186, R185 ;  /* 0x000000bacab97223 */ /* 0x000fe200000100b9 */
[----:B------:R-:W-:Y:S01]  /*46f0*/  LEA.HI R64, R165, R200, RZ, 0x1f ;  /* 0x000000c8a5407211 */ /* 0x000fe200078ff8ff */
[----:B------:R-:W-:Y:S01]  /*4700*/  FMUL.FTZ R7, R7, R186 ;  /* 0x000000ba07077220 */ /* 0x000fe20000410000 */
[----:B------:R-:W-:Y:S01]  /*4710*/  LEA.HI R200, R200, R200, RZ, 0x1b ;  /* 0x000000c8c8c87211 */ /* 0x000fe200078fd8ff */
[-C--:B------:R-:W-:Y:S01]  /*4720*/  FFMA.FTZ R187, R203, R185.reuse, R187 ;  /* 0x000000b9cbbb7223 */ /* 0x080fe200000100bb */
[----:B------:R-:W-:Y:S01]  /*4730*/  LEA R64, R64, UR21, 0x2 ;  /* 0x0000001540407c11 */ /* 0x000fe2000f8e10ff */
[----:B------:R-:W-:Y:S01]  /*4740*/  FMUL.FTZ R6, R6, R185 ;  /* 0x000000b906067220 */ /* 0x000fe20000410000 */
[----:B------:R-:W-:Y:S01]  /*4750*/  LEA R200, R200, UR21, 0x2 ;  /* 0x00000015c8c87c11 */ /* 0x000fe2000f8e10ff */
[----:B------:R-:W-:Y:S01]  /*4760*/  FFMA.FTZ R188, R204, R187, R188 ;  /* 0x000000bbccbc7223 */ /* 0x000fe200000100bc */
[----:B------:R-:W-:-:S03]  /*4770*/  LEA R184, R231, UR21, 0x2 ;  /* 0x00000015e7b87c11 */ /* 0x000fc6000f8e10ff */
[-C--:B------:R-:W-:Y:S01]  /*4780*/  FFMA.FTZ R189, R206, R188.reuse, R189 ;  /* 0x000000bccebd7223 */ /* 0x080fe200000100bd */
[----:B------:R-:W-:-:S03]  /*4790*/  FMUL.FTZ R204, R26, R188 ;  /* 0x000000bc1acc7220 */ /* 0x000fc60000410000 */
[----:B------:R-:W-:-:S04]  /*47a0*/  FFMA.FTZ R190, R205, R189, R190 ;  /* 0x000000bdcdbe7223 */ /* 0x000fc800000100be */
[----:B------:R-:W-:-:S04]  /*47b0*/  FFMA.FTZ R191, R208, R190, R191 ;  /* 0x000000bed0bf7223 */ /* 0x000fc800000100bf */
[----:B------:R-:W-:-:S04]  /*47c0*/  FFMA.FTZ R192, R207, R191, R192 ;  /* 0x000000bfcfc07223 */ /* 0x000fc800000100c0 */
[-C--:B------:R-:W-:Y:S01]  /*47d0*/  FFMA.FTZ R193, R210, R192.reuse, R193 ;  /* 0x000000c0d2c17223 */ /* 0x080fe200000100c1 */
[----:B------:R-:W-:Y:S01]  /*47e0*/  FMUL.FTZ R208, R30, R192 ;  /* 0x000000c01ed07220 */ /* 0x000fe20000410000 */
[----:B------:R-:W-:Y:S02]  /*47f0*/  IADD3 R210, PT, PT, R165, 0x100, RZ ;  /* 0x00000100a5d27810 */ /* 0x000fe40007ffe0ff */
[----:B------:R-:W-:Y:S02]  /*4800*/  FFMA.FTZ R194, R209, R193, R194 ;  /* 0x000000c1d1c27223 */ /* 0x000fe400000100c2 */
[----:B------:R-:W-:Y:S02]  /*4810*/  LEA.HI R210, R210, R165, RZ, 0x1b ;  /* 0x000000a5d2d27211 */ /* 0x000fe400078fd8ff */
[----:B------:R-:W-:Y:S01]  /*4820*/  FFMA.FTZ R195, R212, R194, R195 ;  /* 0x000000c2d4c37223 */ /* 0x000fe200000100c3 */
[----:B------:R-:W-:-:S03]  /*4830*/  IADD3 R212, PT, PT, R165, 0x140, RZ ;  /* 0x00000140a5d47810 */ /* 0x000fc60007ffe0ff */
[-C--:B------:R-:W-:Y:S01]  /*4840*/  FFMA.FTZ R196, R211, R195.reuse, R196 ;  /* 0x000000c3d3c47223 */ /* 0x080fe200000100c4 */
[----:B------:R-:W-:Y:S01]  /*4850*/  FMUL.FTZ R205, R33, R195 ;  /* 0x000000c321cd7220 */ /* 0x000fe20000410000 */
[----:B------:R-:W-:Y:S01]  /*4860*/  FMUL.FTZ R211, R31, R193 ;  /* 0x000000c11fd37220 */ /* 0x000fe20000410000 */
[----:B------:R-:W-:Y:S01]  /*4870*/  LEA.HI R212, R212, R165, RZ, 0x1b ;  /* 0x000000a5d4d47211 */ /* 0x000fe200078fd8ff */
[-C--:B------:R-:W-:Y:S01]  /*4880*/  FFMA.FTZ R197, R213, R196.reuse, R197 ;  /* 0x000000c4d5c57223 */ /* 0x080fe200000100c5 */
[----:B------:R-:W-:Y:S01]  /*4890*/  FMUL.FTZ R202, R34, R196 ;  /* 0x000000c422ca7220 */ /* 0x000fe20000410000 */
[----:B------:R-:W-:Y:S01]  /*48a0*/  FMUL.FTZ R207, R100, R205 ;  /* 0x000000cd64cf7220 */ /* 0x000fe20000410000 */
[----:B------:R-:W-:Y:S01]  /*48b0*/  FMUL.FTZ R213, R98, R211 ;  /* 0x000000d362d57220 */ /* 0x000fe20000410000 */
[-C--:B------:R-:W-:Y:S01]  /*48c0*/  FFMA.FTZ R198, R214, R197.reuse, R198 ;  /* 0x000000c5d6c67223 */ /* 0x080fe200000100c6 */
[----:B------:R-:W-:Y:S01]  /*48d0*/  FMUL.FTZ R201, R35, R197 ;  /* 0x000000c523c97220 */ /* 0x000fe20000410000 */
[----:B------:R-:W-:Y:S01]  /*48e0*/  FMUL.FTZ R203, R103, R202 ;  /* 0x000000ca67cb7220 */ /* 0x000fe20000410000 */
[C---:B------:R-:W-:Y:S01]  /*48f0*/  IADD3 R214, PT, PT, R165.reuse, 0x180, RZ ;  /* 0x00000180a5d67810 */ /* 0x040fe20007ffe0ff */
[-C--:B------:R-:W-:Y:S01]  /*4900*/  FFMA.FTZ R199, R216, R198.reuse, R199 ;  /* 0x000000c6d8c77223 */ /* 0x080fe200000100c7 */
[----:B------:R-:W-:Y:S01]  /*4910*/  FMUL.FTZ R66, R36, R198 ;  /* 0x000000c624427220 */ /* 0x000fe20000410000 */
[----:B------:R-:W-:Y:S01]  /*4920*/  VIADD R216, R165, 0x1c0 ;  /* 0x000001c0a5d87836 */ /* 0x000fe20000000000 */
[----:B------:R-:W-:Y:S01]  /*4930*/  LEA.HI R214, R214, R165, RZ, 0x1b ;  /* 0x000000a5d6d67211 */ /* 0x000fe200078fd8ff */
[----:B------:R-:W-:Y:S01]  /*4940*/  FMUL.FTZ R65, R37, R199 ;  /* 0x000000c725417220 */ /* 0x000fe20000410000 */
[----:B-1----:R-:W-:-:S02]  /*4950*/  FMUL.FTZ R133, R105, R66 ;  /* 0x0000004269857220 */ /* 0x002fc40000410000 */
[----:B------:R-:W-:Y:S01]  /*4960*/  LEA.HI R216, R216, R165, RZ, 0x1b ;  /* 0x000000a5d8d87211 */ /* 0x000fe200078fd8ff */
[-C--:B------:R-:W-:Y:S01]  /*4970*/  FMUL.FTZ R67, R104, R65.reuse ;  /* 0x0000004168437220 */ /* 0x080fe20000410000 */
[----:B------:R-:W-:-:S04]  /*4980*/  FFMA.FTZ R65, R0, R65, RZ ;  /* 0x0000004100417223 */ /* 0x000fc800000100ff */
[----:B------:R-:W-:Y:S01]  /*4990*/  FFMA.FTZ R132, R182, R66, R65 ;  /* 0x00000042b6847223 */ /* 0x000fe20000010041 */
[----:B------:R0:W-:Y:S01]  /*49a0*/  STS [R64+0x2100], R67 ;  /* 0x0021004340007388 */ /* 0x0001e20000000800 */
[----:B------:R-:W-:Y:S01]  /*49b0*/  FMUL.FTZ R66, R28, R190 ;  /* 0x000000be1c427220 */ /* 0x000fe20000410000 */
[----:B------:R-:W-:Y:S02]  /*49c0*/  FMUL.FTZ R65, R29, R191 ;  /* 0x000000bf1d417220 */ /* 0x000fe40000410000 */
[----:B------:R1:W-:Y:S02]  /*49d0*/  STS [R200+0x2104], R133 ;  /* 0x00210485c8007388 */ /* 0x0003e40000000800 */
[----:B------:R-:W-:Y:S02]  /*49e0*/  FMUL.FTZ R233, R96, R65 ;  /* 0x0000004160e97220 */ /* 0x000fe40000410000 */
[----:B------:R2:W-:Y:S01]  /*49f0*/  STS [R200+0x210c], R203 ;  /* 0x00210ccbc8007388 */ /* 0x0005e20000000800 */
[-C--:B0-----:R-:W-:Y:S01]  /*4a00*/  FMUL.FTZ R67, R102, R201.reuse ;  /* 0x000000c966437220 */ /* 0x081fe20000410000 */
[----:B------:R-:W-:Y:S01]  /*4a10*/  FFMA.FTZ R201, R181, R201, R132 ;  /* 0x000000c9b5c97223 */ /* 0x000fe20000010084 */
[----:B------:R-:W-:Y:S01]  /*4a20*/  FMUL.FTZ R132, R32, R194 ;  /* 0x000000c220847220 */ /* 0x000fe20000410000 */
[----:B------:R-:W-:Y:S01]  /*4a30*/  STS [R200+0x2110], R207 ;  /* 0x002110cfc8007388 */ /* 0x000fe20000000800 */
[----:B-1----:R-:W-:Y:S01]  /*4a40*/  FMUL.FTZ R133, R99, R208 ;  /* 0x000000d063857220 */ /* 0x002fe20000410000 */
[----:B------:R-:W-:Y:S01]  /*4a50*/  FFMA.FTZ R202, R180, R202, R201 ;  /* 0x000000cab4ca7223 */ /* 0x000fe200000100c9 */
[----:B------:R-:W-:Y:S01]  /*4a60*/  FMUL.FTZ R209, R101, R132 ;  /* 0x0000008465d17220 */ /* 0x000fe20000410000 */
[----:B------:R0:W-:Y:S01]  /*4a70*/  STS [R200+0x2108], R67 ;  /* 0x00210843c8007388 */ /* 0x0001e20000000800 */
[----:B--2---:R-:W-:Y:S01]  /*4a80*/  FMUL.FTZ R203, R97, R66 ;  /* 0x0000004261cb7220 */ /* 0x004fe20000410000 */
[----:B------:R-:W-:Y:S01]  /*4a90*/  FFMA.FTZ R205, R179, R205, R202 ;  /* 0x000000cdb3cd7223 */ /* 0x000fe200000100ca */
        /* <DEDUP_REMOVED lines=8> */
[----:B------:R-:W-:Y:S01]  /*4b20*/  FFMA.FTZ R206, R178, R211, R205 ;  /* 0x000000d3b2ce7223 */ /* 0x000fe200000100cd */
[----:B------:R0:W-:Y:S01]  /*4b30*/  STS [R200+0x2118], R213 ;  /* 0x002118d5c8007388 */ /* 0x0001e20000000800 */
[----:B------:R-:W-:Y:S01]  /*4b40*/  LEA.HI R205, R234, R165, RZ, 0x1b ;  /* 0x000000a5eacd7211 */ /* 0x000fe200078fd8ff */
[----:B-1----:R-:W-:Y:S01]  /*4b50*/  FMUL.FTZ R133, R23, R186 ;  /* 0x000000ba17857220 */ /* 0x002fe20000410000 */
[----:B------:R-:W-:Y:S01]  /*4b60*/  FMUL.FTZ R207, R94, R67 ;  /* 0x000000435ecf7220 */ /* 0x000fe20000410000 */
[----:B------:R1:W-:Y:S01]  /*4b70*/  STS [R200+0x2120], R233 ;  /* 0x002120e9c8007388 */ /* 0x0003e20000000800 */
[----:B------:R-:W-:Y:S01]  /*4b80*/  FFMA.FTZ R251, R177, R208, R206 ;  /* 0x000000d0b1fb7223 */ /* 0x000fe200000100ce */
[----:B--2---:R-:W-:Y:S01]  /*4b90*/  FMUL.FTZ R209, R95, R204 ;  /* 0x000000cc5fd17220 */ /* 0x004fe20000410000 */
[----:B------:R-:W-:Y:S01]  /*4ba0*/  VIADD R208, R165, 0xc0 ;  /* 0x000000c0a5d07836 */ /* 0x000fe20000000000 */
[----:B------:R2:W-:Y:S01]  /*4bb0*/  STS [R200+0x2124], R203 ;  /* 0x002124cbc8007388 */ /* 0x0005e20000000800 */
[----:B------:R-:W-:Y:S01]  /*4bc0*/  FFMA.FTZ R248, R176, R65, R251 ;  /* 0x00000041b0f87223 */ /* 0x000fe200000100fb */
[----:B0-----:R-:W-:Y:S01]  /*4bd0*/  FMUL.FTZ R213, R92, R201 ;  /* 0x000000c95cd57220 */ /* 0x001fe20000410000 */
[----:B------:R-:W-:Y:S01]  /*4be0*/  FADD.FTZ R251, -R175, R217 ;  /* 0x000000d9affb7221 */ /* 0x000fe20000010100 */
[----:B------:R0:W-:Y:S01]  /*4bf0*/  STS [R200+0x2128], R207 ;  /* 0x002128cfc8007388 */ /* 0x0001e20000000800 */
[----:B------:R-:W-:Y:S01]  /*4c00*/  IADD3 R206, PT, PT, R165, 0x80, RZ ;  /* 0x00000080a5ce7810 */ /* 0x000fe20007ffe0ff */
[----:B-1----:R-:W-:Y:S01]  /*4c10*/  FMUL.FTZ R233, R90, R133 ;  /* 0x000000855ae97220 */ /* 0x002fe20000410000 */
[----:B------:R-:W-:Y:S01]  /*4c20*/  FFMA.FTZ R65, R251, R66, R248 ;  /* 0x00000042fb417223 */ /* 0x000fe200000100f8 */
[----:B------:R1:W-:Y:S01]  /*4c30*/  STS [R200+0x212c], R209 ;  /* 0x00212cd1c8007388 */ /* 0x0003e20000000800 */
[----:B------:R-:W-:Y:S01]  /*4c40*/  FADD.FTZ R248, -R174, R215 ;  /* 0x000000d7aef87221 */ /* 0x000fe20000010100 */
[----:B--2---:R-:W-:Y:S01]  /*4c50*/  FMUL.FTZ R203, R93, R132 ;  /* 0x000000845dcb7220 */ /* 0x004fe20000410000 */
[-C--:B------:R-:W-:Y:S01]  /*4c60*/  LEA.HI R206, R206, R165.reuse, RZ, 0x1b ;  /* 0x000000a5cece7211 */ /* 0x080fe200078fd8ff */
[----:B------:R2:W-:Y:S01]  /*4c70*/  STS [R200+0x2130], R213 ;  /* 0x002130d5c8007388 */ /* 0x0005e20000000800 */
[----:B------:R-:W-:Y:S01]  /*4c80*/  LEA.HI R208, R208, R165, RZ, 0x1b ;  /* 0x000000a5d0d07211 */ /* 0x000fe200078fd8ff */
[----:B------:R-:W-:Y:S01]  /*4c90*/  FFMA.FTZ R66, R248, R67, R65 ;  /* 0x00000043f8427223 */ /* 0x000fe20000010041 */
[-C--:B0-----:R-:W-:Y:S01]  /*4ca0*/  LEA.HI R207, R236, R165.reuse, RZ, 0x1b ;  /* 0x000000a5eccf7211 */ /* 0x081fe200078fd8ff */
[----:B------:R0:W-:Y:S01]  /*4cb0*/  STS [R200+0x2134], R203 ;  /* 0x002134cbc8007388 */ /* 0x0001e20000000800 */
[-C--:B------:R-:W-:Y:S01]  /*4cc0*/  LEA.HI R211, R240, R165.reuse, RZ, 0x1b ;  /* 0x000000a5f0d37211 */ /* 0x080fe200078fd8ff */
[----:B------:R-:W-:Y:S01]  /*4cd0*/  FFMA.FTZ R65, R173, R204, R66 ;  /* 0x000000ccad417223 */ /* 0x000fe20000010042 */
[-C--:B-1----:R-:W-:Y:S01]  /*4ce0*/  LEA.HI R209, R238, R165.reuse, RZ, 0x1b ;  /* 0x000000a5eed17211 */ /* 0x082fe200078fd8ff */
[----:B------:R-:W-:Y:S01]  /*4cf0*/  STS [R200+0x2138], R233 ;  /* 0x002138e9c8007388 */ /* 0x000fe20000000800 */
[----:B------:R-:W-:Y:S01]  /*4d00*/  LEA R240, R208, UR21, 0x2 ;  /* 0x00000015d0f07c11 */ /* 0x000fe2000f8e10ff */
[----:B------:R-:W-:Y:S01]  /*4d10*/  FADD.FTZ R204, -R171, R230 ;  /* 0x000000e6abcc7221 */ /* 0x000fe20000010100 */
[----:B--2---:R-:W-:Y:S01]  /*4d20*/  LEA.HI R213, R242, R165, RZ, 0x1b ;  /* 0x000000a5f2d57211 */ /* 0x004fe200078fd8ff */
[----:B------:R-:W-:Y:S01]  /*4d30*/  STS [R200+0x213c], R235 ;  /* 0x00213cebc8007388 */ /* 0x000fe20000000800 */
[----:B------:R-:W-:Y:S01]  /*4d40*/  LEA R242, R206, UR21, 0x2 ;  /* 0x00000015cef27c11 */ /* 0x000fe2000f8e10ff */
[----:B------:R-:W-:Y:S01]  /*4d50*/  FFMA.FTZ R201, R204, R201, R65 ;  /* 0x000000c9ccc97223 */ /* 0x000fe20000010041 */
[----:B0-----:R-:W-:Y:S01]  /*4d60*/  LEA.HI R203, R232, R165, RZ, 0x1b ;  /* 0x000000a5e8cb7211 */ /* 0x001fe200078fd8ff */
[----:B------:R-:W-:Y:S01]  /*4d70*/  BAR.SYNC.DEFER_BLOCKING 0x0 ;  /* 0x0000000000007b1d */ /* 0x000fe20000010000 */
[----:B------:R-:W-:Y:S01]  /*4d80*/  LEA R238, R210, UR21, 0x2 ;  /* 0x00000015d2ee7c11 */ /* 0x000fe2000f8e10ff */
[----:B------:R-:W-:Y:S01]  /*4d90*/  HFMA2 R65, -RZ, RZ, 0, 0 ;  /* 0x00000000ff417431 */ /* 0x000fe200000001ff */
[----:B------:R-:W-:Y:S01]  /*4da0*/  LEA R236, R212, UR21, 0x2 ;  /* 0x00000015d4ec7c11 */ /* 0x000fe2000f8e10ff */
[----:B------:R-:W-:Y:S01]  /*4db0*/  FFMA.FTZ R201, R4, R132, R201 ;  /* 0x0000008404c97223 */ /* 0x000fe200000100c9 */
[----:B------:R-:W-:Y:S01]  /*4dc0*/  LEA R234, R214, UR21, 0x2 ;  /* 0x00000015d6ea7c11 */ /* 0x000fe2000f8e10ff */
[----:B------:R-:W-:Y:S01]  /*4dd0*/  FMUL.FTZ R132, R5, R183 ;  /* 0x000000b705847220 */ /* 0x000fe20000410000 */
[----:B------:R-:W-:Y:S01]  /*4de0*/  LEA R232, R216, UR21, 0x2 ;  /* 0x00000015d8e87c11 */ /* 0x000fe2000f8e10ff */
[----:B------:R-:W-:Y:S01]  /*4df0*/  FFMA.FTZ R201, R2, R133, R201 ;  /* 0x0000008502c97223 */ /* 0x000fe200000100c9 */
[----:B------:R-:W-:Y:S01]  /*4e00*/  LEA R216, R203, UR21, 0x2 ;  /* 0x00000015cbd87c11 */ /* 0x000fe2000f8e10ff */
[----:B------:R-:W-:Y:S01]  /*4e10*/  FMUL.FTZ R183, R183, UR53 ;  /* 0x00000035b7b77c20 */ /* 0x000fe20008410000 */
[----:B------:R-:W-:Y:S01]  /*4e20*/  LEA R214, R205, UR21, 0x2 ;  /* 0x00000015cdd67c11 */ /* 0x000fe2000f8e10ff */
[----:B------:R-:W-:Y:S01]  /*4e30*/  FMUL.FTZ R5, R87, R226 ;  /* 0x000000e257057220 */ /* 0x000fe20000410000 */
[----:B------:R-:W-:Y:S01]  /*4e40*/  LEA R212, R207, UR21, 0x2 ;  /* 0x00000015cfd47c11 */ /* 0x000fe2000f8e10ff */
[----:B------:R-:W-:Y:S01]  /*4e50*/  FFMA.FTZ R39, R22, R132, R39 ;  /* 0x0000008416277223 */ /* 0x000fe20000010027 */
[----:B------:R-:W-:Y:S01]  /*4e60*/  LEA R210, R209, UR21, 0x2 ;  /* 0x00000015d1d27c11 */ /* 0x000fe2000f8e10ff */
[----:B------:R-:W-:Y:S01]  /*4e70*/  FMUL.FTZ R133, R85, R224 ;  /* 0x000000e055857220 */ /* 0x000fe20000410000 */
[----:B------:R-:W-:Y:S01]  /*4e80*/  LEA R208, R211, UR21, 0x2 ;  /* 0x00000015d3d07c11 */ /* 0x000fe2000f8e10ff */
[----:B------:R-:W-:Y:S01]  /*4e90*/  FMUL.FTZ R217, R80, R217 ;  /* 0x000000d950d97220 */ /* 0x000fe20000410000 */
[----:B------:R-:W-:Y:S01]  /*4ea0*/  LEA R206, R213, UR21, 0x2 ;  /* 0x00000015d5ce7c11 */ /* 0x000fe2000f8e10ff */
[----:B------:R-:W-:Y:S01]  /*4eb0*/  FMUL.FTZ R185, R185, UR53 ;  /* 0x00000035b9b97c20 */ /* 0x000fe20008410000 */
[----:B------:R-:W-:-:S02]  /*4ec0*/  MOV R171, UR30 ;  /* 0x0000001e00ab7c02 */ /* 0x000fc40008000f00 */
[----:B------:R-:W-:Y:S01]  /*4ed0*/  MOV R175, UR40 ;  /* 0x0000002800af7c02 */ /* 0x000fe20008000f00 */
[----:B------:R-:W0:Y:S01]  /*4ee0*/  LDS R249, [R163+0x2100] ;  /* 0x00210000a3f97984 */ /* 0x000e220000000800 */
[----:B------:R-:W-:Y:S01]  /*4ef0*/  SHF.R.S32.HI R171, RZ, 0x1f, R171 ;  /* 0x0000001fffab7819 */ /* 0x000fe200000114ab */
[----:B------:R-:W-:Y:S01]  /*4f00*/  FMUL.FTZ R4, R4, R185 ;  /* 0x000000b904047220 */ /* 0x000fe20000410000 */
[----:B------:R-:W-:Y:S01]  /*4f10*/  FMUL.FTZ R185, R191, UR53 ;  /* 0x00000035bfb97c20 */ /* 0x000fe20008410000 */
[----:B------:R-:W1:Y:S02]  /*4f20*/  LDS R247, [R244+0x2200] ;  /* 0x00220000f4f77984 */ /* 0x000e640000000800 */
[C---:B------:R-:W-:Y:S02]  /*4f30*/  IMAD R174, R171.reuse, UR40, RZ ;  /* 0x00000028abae7c24 */ /* 0x040fe4000f8e02ff */
[----:B------:R-:W2:Y:S01]  /*4f40*/  LDS R245, [R242+0x2300] ;  /* 0x00230000f2f57984 */ /* 0x000ea20000000800 */
[----:B------:R-:W-:-:S03]  /*4f50*/  IMAD R171, R171, UR42, RZ ;  /* 0x0000002aabab7c24 */ /* 0x000fc6000f8e02ff */
[----:B------:R-:W3:Y:S04]  /*4f60*/  LDS R243, [R240+0x2400] ;  /* 0x00240000f0f37984 */ /* 0x000ee80000000800 */
        /* <DEDUP_REMOVED lines=13> */
[----:B------:R1:W-:Y:S04]  /*5040*/  STS [R200+0x3188], R5 ;  /* 0x00318805c8007388 */ /* 0x0003e80000000800 */
[----:B------:R2:W-:Y:S01]  /*5050*/  STS [R200+0x3190], R133 ;  /* 0x00319085c8007388 */ /* 0x0005e20000000800 */
[----:B-----5:R-:W-:-:S03]  /*5060*/  IMAD.MOV.U32 R64, RZ, RZ, R165 ;  /* 0x000000ffff407224 */ /* 0x020fc600078e00a5 */
[----:B------:R-:W-:Y:S01]  /*5070*/  STS [R200+0x3184], R223 ;  /* 0x003184dfc8007388 */ /* 0x000fe20000000800 */
[----:B------:R-:W-:-:S04]  /*5080*/  IMAD.WIDE.U32 R66, R124, UR29, R64 ;  /* 0x0000001d7c427c25 */ /* 0x000fc8000f8e0040 */
[----:B-1----:R-:W-:Y:S01]  /*5090*/  FMUL.FTZ R5, R79, R215 ;  /* 0x000000d74f057220 */ /* 0x002fe20000410000 */
[----:B------:R-:W-:Y:S01]  /*50a0*/  STS [R200+0x318c], R221 ;  /* 0x00318cddc8007388 */ /* 0x000fe20000000800 */
[----:B------:R-:W-:Y:S02]  /*50b0*/  IMAD R67, R125, UR29, R67 ;  /* 0x0000001d7d437c24 */ /* 0x000fe4000f8e0243 */
[----:B--2---:R-:W-:Y:S01]  /*50c0*/  FMUL.FTZ R133, R77, R230 ;  /* 0x000000e64d857220 */ /* 0x004fe20000410000 */
[----:B------:R-:W-:Y:S01]  /*50d0*/  IMAD.WIDE.U32 R64, R122, UR29, R64 ;  /* 0x0000001d7a407c25 */ /* 0x000fe2000f8e0040 */
[----:B------:R-:W-:Y:S03]  /*50e0*/  STS [R200+0x319c], R219 ;  /* 0x00319cdbc8007388 */ /* 0x000fe60000000800 */
[----:B------:R-:W-:Y:S01]  /*50f0*/  IMAD.WIDE.U32 R66, R175, UR30, R66 ;  /* 0x0000001eaf427c25 */ /* 0x000fe2000f8e0042 */
[----:B------:R1:W-:Y:S03]  /*5100*/  STS [R200+0x31a4], R217 ;  /* 0x0031a4d9c8007388 */ /* 0x0003e60000000800 */
[----:B------:R-:W-:Y:S01]  /*5110*/  IMAD.U32 R175, RZ, RZ, UR41 ;  /* 0x00000029ffaf7e24 */ /* 0x000fe2000f8e00ff */
[----:B------:R-:W-:Y:S01]  /*5120*/  IADD3 R66, P2, PT, R66, UR22, RZ ;  /* 0x0000001642427c10 */ /* 0x000fe2000ff5e0ff */
[----:B------:R-:W-:Y:S01]  /*5130*/  IMAD R65, R123, UR29, R65 ;  /* 0x0000001d7b417c24 */ /* 0x000fe2000f8e0241 */
[----:B------:R2:W-:Y:S01]  /*5140*/  STS [R200+0x31a8], R5 ;  /* 0x0031a805c8007388 */ /* 0x0005e20000000800 */
[----:B------:R-:W-:Y:S01]  /*5150*/  IMAD R175, R175, UR30, R174 ;  /* 0x0000001eafaf7c24 */ /* 0x000fe2000f8e02ae */
[----:B------:R-:W-:-:S02]  /*5160*/  MOV R174, UR43 ;  /* 0x0000002b00ae7c02 */ /* 0x000fc40008000f00 */
[----:B------:R-:W-:Y:S01]  /*5170*/  STS [R200+0x31ac], R229 ;  /* 0x0031ace5c8007388 */ /* 0x000fe20000000800 */
[----:B-1----:R-:W-:Y:S01]  /*5180*/  FMUL.FTZ R217, R187, UR53 ;  /* 0x00000035bbd97c20 */ /* 0x002fe20008410000 */
[----:B------:R-:W-:Y:S01]  /*5190*/  IADD3.X R67, PT, PT, R67, R175, RZ, P2, !PT ;  /* 0x000000af43437210 */ /* 0x000fe200017fe4ff */
[----:B------:R-:W-:Y:S01]  /*51a0*/  IMAD R171, R174, UR30, R171 ;  /* 0x0000001eaeab7c24 */ /* 0x000fe2000f8e02ab */
[----:B------:R-:W-:Y:S01]  /*51b0*/  MOV R175, UR42 ;  /* 0x0000002a00af7c02 */ /* 0x000fe20008000f00 */
[----:B------:R1:W-:Y:S01]  /*51c0*/  STS [R200+0x31b0], R133 ;  /* 0x0031b085c8007388 */ /* 0x0003e20000000800 */
[----:B--2---:R-:W-:Y:S01]  /*51d0*/  FMUL.FTZ R5, R199, UR53 ;  /* 0x00000035c7057c20 */ /* 0x004fe20008410000 */
[----:B------:R-:W-:Y:S02]  /*51e0*/  IMAD.WIDE.U32 R66, R120, UR6, R66 ;  /* 0x0000000678427c25 */ /* 0x000fe4000f8e0042 */
[----:B------:R-:W-:Y:S02]  /*51f0*/  STS [R200+0x31b4], R227 ;  /* 0x0031b4e3c8007388 */ /* 0x000fe40000000800 */
[----:B------:R-:W-:-:S04]  /*5200*/  IMAD.WIDE.U32 R64, R175, UR30, R64 ;  /* 0x0000001eaf407c25 */ /* 0x000fc8000f8e0040 */
[----:B-1----:R-:W-:Y:S01]  /*5210*/  FMUL.FTZ R133, R198, UR53 ;  /* 0x00000035c6857c20 */ /* 0x002fe20008410000 */
[----:B------:R-:W-:-:S05]  /*5220*/  IADD3 R174, P2, PT, R64, UR22, RZ ;  /* 0x0000001640ae7c10 */ /* 0x000fca000ff5e0ff */
[----:B------:R-:W-:Y:S01]  /*5230*/  IMAD.X R175, R65, 0x1, R171, P2 ;  /* 0x0000000141af7824 */ /* 0x000fe200010e06ab */
[----:B------:R-:W-:Y:S01]  /*5240*/  LEA R64, P2, R66, UR46, 0x2 ;  /* 0x0000002e42407c11 */ /* 0x000fe2000f8410ff */
[----:B------:R-:W-:Y:S01]  /*5250*/  IMAD R65, R121, UR6, R67 ;  /* 0x0000000679417c24 */ /* 0x000fe2000f8e0243 */
[----:B------:R-:W-:Y:S01]  /*5260*/  MOV R67, UR44 ;  /* 0x0000002c00437c02 */ /* 0x000fe20008000f00 */
[----:B------:R-:W-:-:S03]  /*5270*/  FMUL.FTZ R171, R84, R222 ;  /* 0x000000de54ab7220 */ /* 0x000fc60000410000 */
[----:B------:R-:W-:Y:S01]  /*5280*/  LEA.HI.X R65, R66, UR47, R65, 0x2, P2 ;  /* 0x0000002f42417c11 */ /* 0x000fe200090f1441 */
[----:B------:R-:W-:Y:S01]  /*5290*/  IMAD.WIDE.U32 R174, R67, UR6, R174 ;  /* 0x0000000643ae7c25 */ /* 0x000fe2000f8e00ae */
[----:B------:R-:W-:Y:S01]  /*52a0*/  MOV R67, UR45 ;  /* 0x0000002d00437c02 */ /* 0x000fe20008000f00 */
[----:B------:R1:W-:Y:S01]  /*52b0*/  STS [R200+0x3194], R171 ;  /* 0x003194abc8007388 */ /* 0x0003e20000000800 */
[----:B------:R-:W-:-:S03]  /*52c0*/  LEA R66, P2, R174, UR48, 0x2 ;  /* 0x00000030ae427c11 */ /* 0x000fc6000f8410ff */
[----:B------:R-:W-:Y:S02]  /*52d0*/  IMAD R67, R67, UR6, R175 ;  /* 0x0000000643437c24 */ /* 0x000fe4000f8e02af */
[----:B------:R-:W-:-:S03]  /*52e0*/  FMUL.FTZ R175, R83, R220 ;  /* 0x000000dc53af7220 */ /* 0x000fc60000410000 */
[----:B------:R-:W-:Y:S01]  /*52f0*/  LEA.HI.X R67, R174, UR49, R67, 0x2, P2 ;  /* 0x00000031ae437c11 */ /* 0x000fe200090f1443 */
[----:B------:R-:W-:Y:S01]  /*5300*/  FADD.FTZ R174, -R3, R225 ;  /* 0x000000e103ae7221 */ /* 0x000fe20000010100 */
[----:B------:R-:W-:Y:S01]  /*5310*/  FMUL.FTZ R3, R186, UR53 ;  /* 0x00000035ba037c20 */ /* 0x000fe20008410000 */
[----:B-1----:R-:W-:Y:S01]  /*5320*/  FMUL.FTZ R171, R73, R228 ;  /* 0x000000e449ab7220 */ /* 0x002fe20000410000 */
[----:B------:R-:W-:Y:S01]  /*5330*/  FMUL.FTZ R225, R70, R225 ;  /* 0x000000e146e17220 */ /* 0x000fe20000410000 */
[C---:B------:R-:W-:Y:S01]  /*5340*/  FFMA.FTZ R202, R174.reuse, R202, R201 ;  /* 0x000000caaeca7223 */ /* 0x040fe200000100c9 */
[----:B------:R-:W-:Y:S01]  /*5350*/  FMUL.FTZ R174, R174, R183 ;  /* 0x000000b7aeae7220 */ /* 0x000fe20000410000 */
[----:B------:R-:W-:Y:S01]  /*5360*/  FMUL.FTZ R3, R2, R3 ;  /* 0x0000000302037220 */ /* 0x000fe20000410000 */
[----:B------:R-:W-:Y:S01]  /*5370*/  FMUL.FTZ R183, R81, R218 ;  /* 0x000000da51b77220 */ /* 0x000fe20000410000 */
[----:B------:R1:W-:Y:S01]  /*5380*/  STS [R200+0x3198], R175 ;  /* 0x003198afc8007388 */ /* 0x0003e20000000800 */
[----:B------:R-:W-:Y:S01]  /*5390*/  FFMA.FTZ R2, R91, R132, R174 ;  /* 0x000000845b027223 */ /* 0x000fe200000100ae */
[----:B------:R-:W-:Y:S01]  /*53a0*/  MOV R132, UR23 ;  /* 0x0000001700847c02 */ /* 0x000fe20008000f00 */
[----:B------:R-:W-:Y:S01]  /*53b0*/  FMUL.FTZ R201, R8, R187 ;  /* 0x000000bb08c97220 */ /* 0x000fe20000410000 */
[----:B------:R2:W-:Y:S01]  /*53c0*/  STS [R200+0x31a0], R183 ;  /* 0x0031a0b7c8007388 */ /* 0x0005e20000000800 */
[----:B------:R-:W-:Y:S01]  /*53d0*/  FMUL.FTZ R218, R188, UR53 ;  /* 0x00000035bcda7c20 */ /* 0x000fe20008410000 */
[----:B------:R-:W-:Y:S01]  /*53e0*/  IADD3 R215, PT, PT, R132, -UR22, -R165 ;  /* 0x8000001684d77c10 */ /* 0x000fe2000fffe8a5 */
[----:B------:R-:W-:Y:S01]  /*53f0*/  FMUL.FTZ R187, R189, UR53 ;  /* 0x00000035bdbb7c20 */ /* 0x000fe20008410000 */
[----:B------:R5:W-:Y:S01]  /*5400*/  STS [R200+0x31b8], R171 ;  /* 0x0031b8abc8007388 */ /* 0x000be20000000800 */
[----:B------:R-:W-:Y:S01]  /*5410*/  FMUL.FTZ R186, R190, UR53 ;  /* 0x00000035beba7c20 */ /* 0x000fe20008410000 */
[----:B------:R-:W-:Y:S01]  /*5420*/  ISETP.GE.AND P2, PT, R215, 0x1, PT ;  /* 0x00000001d700780c */ /* 0x000fe20003f46270 */
[----:B------:R-:W-:Y:S01]  /*5430*/  FMUL.FTZ R174, R192, UR53 ;  /* 0x00000035c0ae7c20 */ /* 0x000fe20008410000 */
[----:B------:R0:W-:Y:S01]  /*5440*/  STS [R200+0x31bc], R225 ;  /* 0x0031bce1c8007388 */ /* 0x0001e20000000800 */
[----:B-1----:R-:W-:Y:S01]  /*5450*/  FMUL.FTZ R175, R194, UR53 ;  /* 0x00000035c2af7c20 */ /* 0x002fe20008410000 */
[----:B--2---:R-:W-:Y:S01]  /*5460*/  FMUL.FTZ R183, R193, UR53 ;  /* 0x00000035c1b77c20 */ /* 0x004fe20008410000 */
[----:B------:R-:W-:Y:S01]  /*5470*/  FMUL.FTZ R132, R195, UR53 ;  /* 0x00000035c3847c20 */ /* 0x000fe20008410000 */
[----:B------:R-:W-:Y:S01]  /*5480*/  FMUL.FTZ R8, R197, UR53 ;  /* 0x00000035c5087c20 */ /* 0x000fe20008410000 */
[----:B-----5:R-:W-:Y:S01]  /*5490*/  FMUL.FTZ R171, R196, UR53 ;  /* 0x00000035c4ab7c20 */ /* 0x020fe20008410000 */
[----:B------:R-:W-:Y:S06]  /*54a0*/  BAR.SYNC.DEFER_BLOCKING 0x0 ;  /* 0x0000000000007b1d */ /* 0x000fec0000010000 */
[----:B0--34-:R-:W-:Y:S05]  /*54b0*/  @!P2 BRA `(.L_x_4528) ;  /* 0x00000000000ca947 */ /* 0x019fea0003800000 */
[----:B------:R-:W0:Y:S04]  /*54c0*/  LDS R219, [R163+0x3180] ;  /* 0x00318000a3db7984 */ /* 0x000e280000000800 */
[----:B------:R1:W-:Y:S04]  /*54d0*/  REDG.E.ADD.F32.FTZ.RN.STRONG.GPU desc[UR24][R64.64], R249 ;  /* 0x000000f9400079a6 */ /* 0x0003e8000c12f318 */
[----:B0-----:R1:W-:Y:S02]  /*54e0*/  REDG.E.ADD.F32.FTZ.RN.STRONG.GPU desc[UR24][R66.64], R219 ;  /* 0x000000db420079a6 */ /* 0x0013e4000c12f318 */
.L_x_4528:
[----:B------:R-:W-:Y:S05]  /*54f0*/  BSYNC.RECONVERGENT B0 ;  /* 0x0000000000007941 */ /* 0x000fea0003800200 */
.L_x_4527:
[----:B-1----:R0:W1:Y:S01]  /*5500*/  LDS R219, [R244+0x3280] ;  /* 0x00328000f4db7984 */ /* 0x0020620000000800 */
[C---:B------:R-:W-:Y:S01]  /*5510*/  ISETP.GE.AND P6, PT, R215.reuse, 0x41, PT ;  /* 0x00000041d700780c */ /* 0x040fe20003fc6270 */
[----:B------:R-:W-:Y:S01]  /*5520*/  BSSY.RECONVERGENT B0, `(.L_x_4529) ;  /* 0x0000008000007945 */ /* 0x000fe20003800200 */
[C---:B------:R-:W-:Y:S02]  /*5530*/  ISETP.GE.AND P2, PT, R215.reuse, 0x81, PT ;  /* 0x00000081d700780c */ /* 0x040fe40003f46270 */
[C---:B------:R-:W-:Y:S02]  /*5540*/  ISETP.GE.AND P3, PT, R215.reuse, 0xc1, PT ;  /* 0x000000c1d700780c */ /* 0x040fe40003f66270 */
[C---:B------:R-:W-:Y:S02]  /*5550*/  ISETP.GE.AND P4, PT, R215.reuse, 0x101, PT ;  /* 0x00000101d700780c */ /* 0x040fe40003f86270 */
[----:B------:R-:W-:-:S05]  /*5560*/  ISETP.GE.AND P5, PT, R215, 0x141, PT ;  /* 0x00000141d700780c */ /* 0x000fca0003fa6270 */
[----:B0-----:R-:W-:Y:S08]  /*5570*/  @!P6 BRA `(.L_x_4530) ;  /* 0x000000000008e947 */ /* 0x001ff00003800000 */
[----:B------:R0:W-:Y:S04]  /*5580*/  REDG.E.ADD.F32.FTZ.RN.STRONG.GPU desc[UR24][R64.64+0x100], R247 ;  /* 0x000100f7400079a6 */ /* 0x0001e8000c12f318 */
[----:B-1----:R0:W-:Y:S02]  /*5590*/  REDG.E.ADD.F32.FTZ.RN.STRONG.GPU desc[UR24][R66.64+0x100], R219 ;  /* 0x000100db420079a6 */ /* 0x0021e4000c12f318 */
.L_x_4530:
[----:B------:R-:W-:Y:S05]  /*55a0*/  BSYNC.RECONVERGENT B0 ;  /* 0x0000000000007941 */ /* 0x000fea0003800200 */
.L_x_4529:
[----:B01----:R0:W1:Y:S01]  /*55b0*/  LDS R219, [R242+0x3380] ;  /* 0x00338000f2db7984 */ /* 0x0030620000000800 */
[----:B------:R-:W-:Y:S04]  /*55c0*/  BSSY.RECONVERGENT B0, `(.L_x_4531) ;  /* 0x0000004000007945 */ /* 0x000fe80003800200 */
[----:B------:R-:W-:Y:S05]  /*55d0*/  @!P2 BRA `(.L_x_4532) ;  /* 0x000000000008a947 */ /* 0x000fea0003800000 */
[----:B------:R2:W-:Y:S04]  /*55e0*/  REDG.E.ADD.F32.FTZ.RN.STRONG.GPU desc[UR24][R64.64+0x200], R245 ;  /* 0x000200f5400079a6 */ /* 0x0005e8000c12f318 */
[----:B-1----:R2:W-:Y:S02]  /*55f0*/  REDG.E.ADD.F32.FTZ.RN.STRONG.GPU desc[UR24][R66.64+0x200], R219 ;  /* 0x000200db420079a6 */ /* 0x0025e4000c12f318 */
.L_x_4532:
[----:B------:R-:W-:Y:S05]  /*5600*/  BSYNC.RECONVERGENT B0 ;  /* 0x0000000000007941 */ /* 0x000fea0003800200 */
.L_x_4531:
[----:B-12---:R1:W2:Y:S01]  /*5610*/  LDS R219, [R240+0x3480] ;  /* 0x00348000f0db7984 */ /* 0x0062a20000000800 */
[----:B------:R-:W-:Y:S04]  /*5620*/  BSSY.RECONVERGENT B0, `(.L_x_4533) ;  /* 0x0000004000007945 */ /* 0x000fe80003800200 */
[----:B------:R-:W-:Y:S05]  /*5630*/  @!P3 BRA `(.L_x_4534) ;  /* 0x000000000008b947 */ /* 0x000fea0003800000 */
[----:B------:R3:W-:Y:S04]  /*5640*/  REDG.E.ADD.F32.FTZ.RN.STRONG.GPU desc[UR24][R64.64+0x300], R243 ;  /* 0x000300f3400079a6 */ /* 0x0007e8000c12f318 */
[----:B--2---:R3:W-:Y:S02]  /*5650*/  REDG.E.ADD.F32.FTZ.RN.STRONG.GPU desc[UR24][R66.64+0x300], R219 ;  /* 0x000300db420079a6 */ /* 0x0047e4000c12f318 */
.L_x_4534:
[----:B------:R-:W-:Y:S05]  /*5660*/  BSYNC.RECONVERGENT B0 ;  /* 0x0000000000007941 */ /* 0x000fea0003800200 */
.L_x_4533:
[----:B--23--:R2:W3:Y:S01]  /*5670*/  LDS R219, [R238+0x3580] ;  /* 0x00358000eedb7984 */ /* 0x00c4e20000000800 */
[----:B------:R-:W-:Y:S04]  /*5680*/  BSSY.RECONVERGENT B0, `(.L_x_4535) ;  /* 0x0000004000007945 */ /* 0x000fe80003800200 */
[----:B------:R-:W-:Y:S05]  /*5690*/  @!P4 BRA `(.L_x_4536) ;  /* 0x000000000008c947 */ /* 0x000fea0003800000 */
[----:B------:R4:W-:Y:S04]  /*56a0*/  REDG.E.ADD.F32.FTZ.RN.STRONG.GPU desc[UR24][R64.64+0x400], R241 ;  /* 0x000400f1400079a6 */ /* 0x0009e8000c12f318 */
[----:B---3--:R4:W-:Y:S02]  /*56b0*/  REDG.E.ADD.F32.FTZ.RN.STRONG.GPU desc[UR24][R66.64+0x400], R219 ;  /* 0x000400db420079a6 */ /* 0x0089e4000c12f318 */
.L_x_4536:
[----:B------:R-:W-:Y:S05]  /*56c0*/  BSYNC.RECONVERGENT B0 ;  /* 0x0000000000007941 */ /* 0x000fea0003800200 */
.L_x_4535:
[----:B---34-:R3:W4:Y:S01]  /*56d0*/  LDS R219, [R236+0x3680] ;  /* 0x00368000ecdb7984 */ /* 0x0187220000000800 */
[----:B------:R-:W-:Y:S04]  /*56e0*/  BSSY.RECONVERGENT B0, `(.L_x_4537) ;  /* 0x0000004000007945 */ /* 0x000fe80003800200 */
[----:B------:R-:W-:Y:S05]  /*56f0*/  @!P5 BRA `(.L_x_4538) ;  /* 0x000000000008d947 */ /* 0x000fea0003800000 */
[----:B------:R0:W-:Y:S04]  /*5700*/  REDG.E.ADD.F32.FTZ.RN.STRONG.GPU desc[UR24][R64.64+0x500], R239 ;  /* 0x000500ef400079a6 */ /* 0x0001e8000c12f318 */
[----:B----4-:R0:W-:Y:S02]  /*5710*/  REDG.E.ADD.F32.FTZ.RN.STRONG.GPU desc[UR24][R66.64+0x500], R219 ;  /* 0x000500db420079a6 */ /* 0x0101e4000c12f318 */
.L_x_4538:
[----:B------:R-:W-:Y:S05]  /*5720*/  BSYNC.RECONVERGENT B0 ;  /* 0x0000000000007941 */ /* 0x000fea0003800200 */
.L_x_4537:
[----:B0---4-:R0:W4:Y:S01]  /*5730*/  LDS R219, [R234+0x3780] ;  /* 0x00378000eadb7984 */ /* 0x0111220000000800 */
        /* <DEDUP_REMOVED lines=8> */
[----:B----4-:R0:W-:Y:S02]  /*57c0*/  REDG.E.ADD.F32.FTZ.RN.STRONG.GPU desc[UR24][R66.64+0x600], R219 ;  /* 0x000600db420079a6 */ /* 0x0101e4000c12f318 */
.L_x_4540:
[----:B------:R-:W-:Y:S05]  /*57d0*/  BSYNC.RECONVERGENT B0 ;  /* 0x0000000000007941 */ /* 0x000fea0003800200 */
.L_x_4539:
[----:B0---4-:R0:W4:Y:S01]  /*57e0*/  LDS R219, [R232+0x3880] ;  /* 0x00388000e8db7984 */ /* 0x0111220000000800 */
[----:B------:R-:W-:Y:S04]  /*57f0*/  BSSY.RECONVERGENT B0, `(.L_x_4541) ;  /* 0x0000004000007945 */ /* 0x000fe80003800200 */
[----:B------:R-:W-:Y:S05]  /*5800*/  @!P2 BRA `(.L_x_4542) ;  /* 0x000000000008a947 */ /* 0x000fea0003800000 */
[----:B------:R0:W-:Y:S04]  /*5810*/  REDG.E.ADD.F32.FTZ.RN.STRONG.GPU desc[UR24][R64.64+0x700], R235 ;  /* 0x000700eb400079a6 */ /* 0x0001e8000c12f318 */
[----:B----4-:R0:W-:Y:S02]  /*5820*/  REDG.E.ADD.F32.FTZ.RN.STRONG.GPU desc[UR24][R66.64+0x700], R219 ;  /* 0x000700db420079a6 */ /* 0x0101e4000c12f318 */
.L_x_4542:
[----:B------:R-:W-:Y:S05]  /*5830*/  BSYNC.RECONVERGENT B0 ;  /* 0x0000000000007941 */ /* 0x000fea0003800200 */
.L_x_4541:
[----:B0---4-:R0:W4:Y:S01]  /*5840*/  LDS R219, [R246+0x3980] ;  /* 0x00398000f6db7984 */ /* 0x0111220000000800 */
[----:B------:R-:W-:Y:S04]  /*5850*/  BSSY.RECONVERGENT B0, `(.L_x_4543) ;  /* 0x0000004000007945 */ /* 0x000fe80003800200 */
[----:B------:R-:W-:Y:S05]  /*5860*/  @!P3 BRA `(.L_x_4544) ;  /* 0x000000000008b947 */ /* 0x000fea0003800000 */
[----:B------:R0:W-:Y:S04]  /*5870*/  REDG.E.ADD.F32.FTZ.RN.STRONG.GPU desc[UR24][R64.64+0x800], R233 ;  /* 0x000800e9400079a6 */ /* 0x0001e8000c12f318 */
[----:B----4-:R0:W-:Y:S02]  /*5880*/  REDG.E.ADD.F32.FTZ.RN.STRONG.GPU desc[UR24][R66.64+0x800], R219 ;  /* 0x000800db420079a6 */ /* 0x0101e4000c12f318 */
.L_x_4544:
[----:B------:R-:W-:Y:S05]  /*5890*/  BSYNC.RECONVERGENT B0 ;  /* 0x0000000000007941 */ /* 0x000fea0003800200 */
.L_x_4543:
[----:B0---4-:R0:W4:Y:S01]  /*58a0*/  LDS R219, [R216+0x3a80] ;  /* 0x003a8000d8db7984 */ /* 0x0111220000000800 */
[----:B------:R-:W-:Y:S04]  /*58b0*/  BSSY.RECONVERGENT B0, `(.L_x_4545) ;  /* 0x0000004000007945 */ /* 0x000fe80003800200 */
[----:B------:R-:W-:Y:S05]  /*58c0*/  @!P4 BRA `(.L_x_4546) ;  /* 0x000000000008c947 */ /* 0x000fea0003800000 */
[----:B------:R0:W-:Y:S04]  /*58d0*/  REDG.E.ADD.F32.FTZ.RN.STRONG.GPU desc[UR24][R64.64+0x900], R231 ;  /* 0x000900e7400079a6 */ /* 0x0001e8000c12f318 */
[----:B----4-:R0:W-:Y:S02]  /*58e0*/  REDG.E.ADD.F32.FTZ.RN.STRONG.GPU desc[UR24][R66.64+0x900], R219 ;  /* 0x000900db420079a6 */ /* 0x0101e4000c12f318 */
.L_x_4546:
[----:B------:R-:W-:Y:S05]  /*58f0*/  BSYNC.RECONVERGENT B0 ;  /* 0x0000000000007941 */ /* 0x000fea0003800200 */
.L_x_4545:
[----:B0---4-:R0:W4:Y:S01]  /*5900*/  LDS R219, [R214+0x3b80] ;  /* 0x003b8000d6db7984 */ /* 0x0111220000000800 */
[----:B------:R-:W-:Y:S04]  /*5910*/  BSSY.RECONVERGENT B0, `(.L_x_4547) ;  /* 0x0000004000007945 */ /* 0x000fe80003800200 */
[----:B------:R-:W-:Y:S05]  /*5920*/  @!P5 BRA `(.L_x_4548) ;  /* 0x000000000008d947 */ /* 0x000fea0003800000 */
[----:B------:R0:W-:Y:S04]  /*5930*/  REDG.E.ADD.F32.FTZ.RN.STRONG.GPU desc[UR24][R64.64+0xa00], R213 ;  /* 0x000a00d5400079a6 */ /* 0x0001e8000c12f318 */
[----:B----4-:R0:W-:Y:S02]  /*5940*/  REDG.E.ADD.F32.FTZ.RN.STRONG.GPU desc[UR24][R66.64+0xa00], R219 ;  /* 0x000a00db420079a6 */ /* 0x0101e4000c12f318 */
.L_x_4548:
[----:B------:R-:W-:Y:S05]  /*5950*/  BSYNC.RECONVERGENT B0 ;  /* 0x0000000000007941 */ /* 0x000fea0003800200 */
.L_x_4547:
[----:B0-----:R0:W0:Y:S01]  /*5960*/  LDS R213, [R212+0x3c80] ;  /* 0x003c8000d4d57984 */ /* 0x0010220000000800 */
        /* <DEDUP_REMOVED lines=9> */
.L_x_4550:
[----:B------:R-:W-:Y:S05]  /*5a00*/  BSYNC.RECONVERGENT B0 ;  /* 0x0000000000007941 */ /* 0x000fea0003800200 */
.L_x_4549:
[----:B-1----:R1:W0:Y:S01]  /*5a10*/  LDS R211, [R210+0x3d80] ;  /* 0x003d8000d2d37984 */ /* 0x0022220000000800 */
[----:B------:R-:W-:Y:S04]  /*5a20*/  BSSY.RECONVERGENT B0, `(.L_x_4551) ;  /* 0x0000004000007945 */ /* 0x000fe80003800200 */
[----:B------:R-:W-:Y:S05]  /*5a30*/  @!P2 BRA `(.L_x_4552) ;  /* 0x000000000008a947 */ /* 0x000fea0003800000 */
[----:B------:R1:W-:Y:S04]  /*5a40*/  REDG.E.ADD.F32.FTZ.RN.STRONG.GPU desc[UR24][R64.64+0xc00], R209 ;  /* 0x000c00d1400079a6 */ /* 0x0003e8000c12f318 */
[----:B0-----:R1:W-:Y:S02]  /*5a50*/  REDG.E.ADD.F32.FTZ.RN.STRONG.GPU desc[UR24][R66.64+0xc00], R211 ;  /* 0x000c00d3420079a6 */ /* 0x0013e4000c12f318 */
.L_x_4552:
[----:B------:R-:W-:Y:S05]  /*5a60*/  BSYNC.RECONVERGENT B0 ;  /* 0x0000000000007941 */ /* 0x000fea0003800200 */
.L_x_4551:
[----:B-1----:R1:W0:Y:S01]  /*5a70*/  LDS R209, [R208+0x3e80] ;  /* 0x003e8000d0d17984 */ /* 0x0022220000000800 */
[----:B------:R-:W-:Y:S04]  /*5a80*/  BSSY.RECONVERGENT B0, `(.L_x_4553) ;  /* 0x0000004000007945 */ /* 0x000fe80003800200 */
[----:B------:R-:W-:Y:S05]  /*5a90*/  @!P3 BRA `(.L_x_4554) ;  /* 0x000000000008b947 */ /* 0x000fea0003800000 */
[----:B------:R1:W-:Y:S04]  /*5aa0*/  REDG.E.ADD.F32.FTZ.RN.STRONG.GPU desc[UR24][R64.64+0xd00], R207 ;  /* 0x000d00cf400079a6 */ /* 0x0003e8000c12f318 */
[----:B0-----:R1:W-:Y:S02]  /*5ab0*/  REDG.E.ADD.F32.FTZ.RN.STRONG.GPU desc[UR24][R66.64+0xd00], R209 ;  /* 0x000d00d1420079a6 */ /* 0x0013e4000c12f318 */
.L_x_4554:
[----:B------:R-:W-:Y:S05]  /*5ac0*/  BSYNC.RECONVERGENT B0 ;  /* 0x0000000000007941 */ /* 0x000fea0003800200 */
.L_x_4553:
[----:B-1----:R1:W0:Y:S01]  /*5ad0*/  LDS R207, [R206+0x3f80] ;  /* 0x003f8000cecf7984 */ /* 0x0022220000000800 */
[----:B------:R-:W-:Y:S04]  /*5ae0*/  BSSY.RECONVERGENT B0, `(.L_x_4555) ;  /* 0x0000004000007945 */ /* 0x000fe80003800200 */
[----:B------:R-:W-:Y:S05]  /*5af0*/  @!P4 BRA `(.L_x_4556) ;  /* 0x000000000008c947 */ /* 0x000fea0003800000 */
[----:B------:R1:W-:Y:S04]  /*5b00*/  REDG.E.ADD.F32.FTZ.RN.STRONG.GPU desc[UR24][R64.64+0xe00], R205 ;  /* 0x000e00cd400079a6 */ /* 0x0003e8000c12f318 */
[----:B0-----:R1:W-:Y:S02]  /*5b10*/  REDG.E.ADD.F32.FTZ.RN.STRONG.GPU desc[UR24][R66.64+0xe00], R207 ;  /* 0x000e00cf420079a6 */ /* 0x0013e4000c12f318 */
.L_x_4556:
[----:B------:R-:W-:Y:S05]  /*5b20*/  BSYNC.RECONVERGENT B0 ;  /* 0x0000000000007941 */ /* 0x000fea0003800200 */
.L_x_4555:
[----:B-1----:R1:W0:Y:S01]  /*5b30*/  LDS R205, [R184+0x4080] ;  /* 0x00408000b8cd7984 */ /* 0x0022220000000800 */
[----:B------:R-:W-:Y:S04]  /*5b40*/  BSSY.RECONVERGENT B0, `(.L_x_4557) ;  /* 0x0000004000007945 */ /* 0x000fe80003800200 */
[----:B------:R-:W-:Y:S05]  /*5b50*/  @!P5 BRA `(.L_x_4558) ;  /* 0x000000000008d947 */ /* 0x000fea0003800000 */
[----:B------:R1:W-:Y:S04]  /*5b60*/  REDG.E.ADD.F32.FTZ.RN.STRONG.GPU desc[UR24][R64.64+0xf00], R203 ;  /* 0x000f00cb400079a6 */ /* 0x0003e8000c12f318 */
[----:B0-----:R1:W-:Y:S02]  /*5b70*/  REDG.E.ADD.F32.FTZ.RN.STRONG.GPU desc[UR24][R66.64+0xf00], R205 ;  /* 0x000f00cd420079a6 */ /* 0x0013e4000c12f318 */
.L_x_4558:
[----:B------:R-:W-:Y:S05]  /*5b80*/  BSYNC.RECONVERGENT B0 ;  /* 0x0000000000007941 */ /* 0x000fea0003800200 */
.L_x_4557:
[----:B-1----:R-:W1:Y:S01]  /*5b90*/  SHFL.DOWN P2, R65, R202, 0x1, 0x1f ;  /* 0x08201f00ca417f89 */ /* 0x002e620000040000 */
[-C--:B------:R-:W-:Y:S01]  /*5ba0*/  FFMA.FTZ R38, R23, R7.reuse, R38 ;  /* 0x0000000717267223 */ /* 0x080fe20000010026 */
[----:B------:R-:W-:Y:S01]  /*5bb0*/  FFMA.FTZ R7, R90, R7, R3 ;  /* 0x000000075a077223 */ /* 0x000fe20000010003 */
[----:B------:R-:W-:Y:S01]  /*5bc0*/  FFMA.FTZ R3, R93, R6, R4 ;  /* 0x000000065d037223 */ /* 0x000fe20000010004 */
[----:B------:R-:W-:Y:S01]  /*5bd0*/  ISETP.NE.AND P3, PT, R146, RZ, PT ;  /* 0x000000ff9200720c */ /* 0x000fe20003f65270 */
[----:B------:R-:W-:Y:S01]  /*5be0*/  FMUL.FTZ R217, R204, R217 ;  /* 0x000000d9ccd97220 */ /* 0x000fe20000410000 */
[----:B------:R-:W-:Y:S01]  /*5bf0*/  FADD.FTZ R75, R2, R75 ;  /* 0x0000004b024b7221 */ /* 0x000fe20000010000 */
[----:B------:R-:W-:Y:S01]  /*5c00*/  FADD.FTZ R72, R3, R72 ;  /* 0x0000004803487221 */ /* 0x000fe20000010000 */
[----:B------:R-:W-:Y:S01]  /*5c10*/  FMUL.FTZ R188, R9, R188 ;  /* 0x000000bc09bc7220 */ /* 0x000fe20000410000 */
[----:B------:R-:W-:Y:S01]  /*5c20*/  FFMA.FTZ R2, R92, R201, R217 ;  /* 0x000000c95c027223 */ /* 0x000fe200000100d9 */
[----:B------:R-:W-:Y:S01]  /*5c30*/  FMUL.FTZ R189, R10, R189 ;  /* 0x000000bd0abd7220 */ /* 0x000fe20000410000 */
[----:B------:R-:W-:Y:S01]  /*5c40*/  FMUL.FTZ R218, R173, R218 ;  /* 0x000000daadda7220 */ /* 0x000fe20000410000 */
[----:B------:R-:W-:Y:S01]  /*5c50*/  FMUL.FTZ R190, R11, R190 ;  /* 0x000000be0bbe7220 */ /* 0x000fe20000410000 */
[----:B------:R-:W-:Y:S01]  /*5c60*/  FADD.FTZ R71, R2, R71 ;  /* 0x0000004702477221 */ /* 0x000fe20000010000 */
[----:B------:R-:W-:Y:S01]  /*5c70*/  FMUL.FTZ R187, R248, R187 ;  /* 0x000000bbf8bb7220 */ /* 0x000fe20000410000 */
[----:B------:R-:W-:Y:S01]  /*5c80*/  FMUL.FTZ R191, R12, R191 ;  /* 0x000000bf0cbf7220 */ /* 0x000fe20000410000 */
[----:B------:R-:W-:Y:S01]  /*5c90*/  FMUL.FTZ R186, R251, R186 ;  /* 0x000000bafbba7220 */ /* 0x000fe20000410000 */
[----:B------:R-:W-:Y:S01]  /*5ca0*/  @!P3 SHF.R.U32.HI R2, RZ, 0x3, R165 ;  /* 0x00000003ff02b819 */ /* 0x000fe200000116a5 */
[----:B------:R-:W-:Y:S01]  /*5cb0*/  FMUL.FTZ R192, R13, R192 ;  /* 0x000000c00dc07220 */ /* 0x000fe20000410000 */
[----:B------:R-:W-:Y:S01]  /*5cc0*/  FMUL.FTZ R185, R176, R185 ;  /* 0x000000b9b0b97220 */ /* 0x000fe20000410000 */
[----:B------:R-:W-:Y:S01]  /*5cd0*/  FMUL.FTZ R193, R14, R193 ;  /* 0x000000c10ec17220 */ /* 0x000fe20000410000 */
[----:B------:R-:W-:Y:S01]  /*5ce0*/  @!P3 LOP3.LUT R2, R2, 0x7c, RZ, 0xc0, !PT ;  /* 0x0000007c0202b812 */ /* 0x000fe200078ec0ff */
[----:B------:R-:W-:Y:S01]  /*5cf0*/  FMUL.FTZ R174, R177, R174 ;  /* 0x000000aeb1ae7220 */ /* 0x000fe20000410000 */
[----:B------:R-:W-:Y:S01]  /*5d00*/  FMUL.FTZ R194, R15, R194 ;  /* 0x000000c20fc27220 */ /* 0x000fe20000410000 */
[----:B-1----:R-:W-:Y:S01]  /*5d10*/  @P2 FADD R65, R202, R65 ;  /* 0x00000041ca412221 */ /* 0x002fe20000000000 */
[----:B------:R-:W-:Y:S01]  /*5d20*/  FMUL.FTZ R183, R178, R183 ;  /* 0x000000b7b2b77220 */ /* 0x000fe20000410000 */
[----:B------:R-:W-:Y:S01]  /*5d30*/  FMUL.FTZ R195, R16, R195 ;  /* 0x000000c310c37220 */ /* 0x000fe20000410000 */
[----:B------:R-:W-:Y:S01]  /*5d40*/  FMUL.FTZ R172, R172, R175 ;  /* 0x000000afacac7220 */ /* 0x000fe20000410000 */
[----:B------:R-:W-:Y:S01]  /*5d50*/  FMUL.FTZ R196, R17, R196 ;  /* 0x000000c411c47220 */ /* 0x000fe20000410000 */
[----:B------:R-:W1:Y:S01]  /*5d60*/  SHFL.DOWN P2, R64, R65, 0x2, 0x1f ;  /* 0x08401f0041407f89 */ /* 0x000e620000040000 */
        /* <DEDUP_REMOVED lines=23> */
[----:B-1----:R-:W-:Y:S01]  /*5ee0*/  @P2 FADD R64, R65, R64 ;  /* 0x0000004041402221 */ /* 0x002fe20000000000 */
[----:B------:R-:W-:Y:S01]  /*5ef0*/  FFMA.FTZ R40, R25, R201, R40 ;  /* 0x000000c919287223 */ /* 0x000fe20000010028 */
[----:B------:R-:W-:Y:S01]  /*5f00*/  FFMA.FTZ R43, R26, R188, R43 ;  /* 0x000000bc1a2b7223 */ /* 0x000fe2000001002b */
[----:B------:R-:W-:Y:S01]  /*5f10*/  FFMA.FTZ R42, R27, R189, R42 ;  /* 0x000000bd1b2a7223 */ /* 0x000fe2000001002a */
[----:B------:R-:W-:Y:S01]  /*5f20*/  FADD.FTZ R69, R218, R69 ;  /* 0x00000045da457221 */ /* 0x000fe20000010000 */
[----:B------:R-:W1:Y:S01]  /*5f30*/  SHFL.DOWN P2, R67, R64, 0x4, 0x1f ;  /* 0x08801f0040437f89 */ /* 0x000e620000040000 */
        /* <DEDUP_REMOVED lines=17> */
[----:B------:R-:W-:Y:S01]  /*6050*/  FFMA.FTZ R52, R37, R199, R52 ;  /* 0x000000c725347223 */ /* 0x000fe20000010034 */
[----:B------:R-:W-:Y:S01]  /*6060*/  FADD.FTZ R56, R181, R56 ;  /* 0x00000038b5387221 */ /* 0x000fe20000010000 */
[----:B------:R-:W-:Y:S01]  /*6070*/  FADD.FTZ R55, R182, R55 ;  /* 0x00000037b6377221 */ /* 0x000fe20000010000 */
[----:B------:R-:W-:Y:S01]  /*6080*/  FADD.FTZ R54, R5, R54 ;  /* 0x0000003605367221 */ /* 0x000fe20000010000 */
[----:B-1----:R-:W-:-:S05]  /*6090*/  @P2 FADD R67, R64, R67 ;  /* 0x0000004340432221 */ /* 0x002fca0000000000 */
[----:B------:R-:W1:Y:S02]  /*60a0*/  SHFL.DOWN P2, R66, R67, 0x8, 0x1f ;  /* 0x09001f0043427f89 */ /* 0x000e640000040000 */
[----:B-1----:R-:W-:-:S05]  /*60b0*/  @P2 FADD R66, R67, R66 ;  /* 0x0000004243422221 */ /* 0x002fca0000000000 */
[----:B------:R-:W1:Y:S02]  /*60c0*/  SHFL.DOWN P2, R3, R66, 0x10, 0x1f ;  /* 0x0a001f0042037f89 */ /* 0x000e640000040000 */
[----:B-1----:R-:W-:-:S05]  /*60d0*/  @P2 FADD R3, R66, R3 ;  /* 0x0000000342032221 */ /* 0x002fca0000000000 */
[----:B------:R1:W-:Y:S01]  /*60e0*/  @!P3 STS [R2+UR21+0x4204], R3 ;  /* 0x004204030200b988 */ /* 0x0003e20008000815 */
[----:B------:R-:W-:Y:S06]  /*60f0*/  BAR.SYNC.DEFER_BLOCKING 0x0 ;  /* 0x0000000000007b1d */ /* 0x000fec0000010000 */
[----:B------:R-:W-:Y:S05]  /*6100*/  @P1 BRA `(.L_x_4560) ;  /* 0x0000000000201947 */ /* 0x000fea0003800000 */
[----:B------:R-:W-:Y:S01]  /*6110*/  UISETP.NE.AND UP0, UPT, UR10, UR51, UPT ;  /* 0x000000330a00728c */ /* 0x000fe2000bf05270 */
[----:B------:R-:W5:Y:S01]  /*6120*/  LDS R0, [UR21+0x4208] ;  /* 0x00420815ff007984 */ /* 0x000f620008000800 */
[----:B------:R-:W-:-:S04]  /*6130*/  ULEA UR26, UR6, UR21, 0x2 ;  /* 0x00000015061a7291 */ /* 0x000fc8000f8e10ff */
[----:B------:R-:W-:-:S13]  /*6140*/  PLOP3.LUT P1, PT, PT, PT, UP0, 0x80, 0x8 ;  /* 0x000000000008781c */ /* 0x000fda0003f2f008 */
[----:B------:R-:W0:Y:S01]  /*6150*/  @P1 LDS R5, [UR26+0x5740] ;  /* 0x0057401aff051984 */ /* 0x000e220008000800 */
[----:B-----5:R-:W-:-:S04]  /*6160*/  FADD.FTZ R0, R3, R0 ;  /* 0x0000000003007221 */ /* 0x020fc80000010000 */
[----:B0-----:R-:W-:-:S05]  /*6170*/  @P1 FADD.FTZ R0, R0, R5 ;  /* 0x0000000500001221 */ /* 0x001fca0000010000 */
[----:B------:R0:W-:Y:S02]  /*6180*/  STS [UR26+0x5740], R0 ;  /* 0x00574000ff007988 */ /* 0x0001e4000800081a */
.L_x_4560:
[----:B------:R-:W-:Y:S05]  /*6190*/  BSYNC.RECONVERGENT B0 ;  /* 0x0000000000007941 */ /* 0x000fea0003800200 */
.L_x_4559:
[----:B------:R-:W-:-:S04]  /*61a0*/  UIADD3 UR6, UPT, UPT, UR6, 0x1, URZ ;  /* 0x0000000106067890 */ /* 0x000fc8000fffe0ff */
[----:B------:R-:W-:-:S09]  /*61b0*/  UISETP.GE.AND UP0, UPT, UR6, UR52, UPT ;  /* 0x000000340600728c */ /* 0x000fd2000bf06270 */
[----:B------:R-:W-:Y:S05]  /*61c0*/  BRA.U !UP0, `(.L_x_4561) ;  /* 0xffffffc108c47547 */ /* 0x000fea000b83ffff */
.L_x_4516:
[----:B------:R-:W-:Y:S01]  /*61d0*/  BAR.SYNC.DEFER_BLOCKING 0x0 ;  /* 0x0000000000007b1d */ /* 0x000fe20000010000 */
[----:B------:R-:W-:Y:S01]  /*61e0*/  ISETP.NE.AND P0, PT, R165, RZ, PT ;  /* 0x000000ffa500720c */ /* 0x000fe20003f05270 */
[----:B------:R-:W-:Y:S02]  /*61f0*/  UIADD3 UR23, UPT, UPT, -UR22, UR23, URZ ;  /* 0x0000001716177290 */ /* 0x000fe4000fffe1ff */
[----:B------:R-:W-:Y:S02]  /*6200*/  USHF.R.S32.HI UR27, URZ, 0x1f, UR22 ;  /* 0x0000001fff1b7899 */ /* 0x000fe40008011416 */
[----:B------:R-:W5:Y:S02]  /*6210*/  LDCU.64 UR32, c[0x0][0x4f8] ;  /* 0x00009f00ff2077ac */ /* 0x000f640008000a00 */
[----:B------:R-:W-:Y:S01]  /*6220*/  IMAD.U32 R6, RZ, RZ, UR23 ;  /* 0x00000017ff067e24 */ /* 0x000fe2000f8e00ff */
[----:B------:R-:W0:Y:S01]  /*6230*/  LDCU.64 UR34, c[0x0][0x500] ;  /* 0x0000a000ff2277ac */ /* 0x000e220008000a00 */
[----:B------:R-:W-:Y:S01]  /*6240*/  UMOV UR26, UR22 ;  /* 0x00000016001a7c82 */ /* 0x000fe20008000000 */
[----:B------:R-:W-:-:S02]  /*6250*/  UIADD3 UR17, UP0, UPT, UR17, -0x1000, URZ ;  /* 0xfffff00011117890 */ /* 0x000fc4000ff1e0ff */
[----:B------:R-:W-:Y:S02]  /*6260*/  UIADD3 UR19, UP1, UPT, UR19, -0x1000, URZ ;  /* 0xfffff00013137890 */ /* 0x000fe4000ff3e0ff */
[----:B------:R-:W-:Y:S02]  /*6270*/  UIADD3.X UR18, UPT, UPT, UR18, -0x1, URZ, UP0, !UPT ;  /* 0xffffffff12127890 */ /* 0x000fe400087fe4ff */
[----:B------:R-:W-:Y:S02]  /*6280*/  UISETP.GT.AND UP0, UPT, UR10, 0x1, UPT ;  /* 0x000000010a00788c */ /* 0x000fe4000bf04270 */
[----:B------:R-:W-:Y:S01]  /*6290*/  UIADD3 UR11, UP2, UPT, UR11, -0x1000, URZ ;  /* 0xfffff0000b0b7890 */ /* 0x000fe2000ff5e0ff */
[----:B------:R-:W-:Y:S01]  /*62a0*/  STS [R127], R52 ;  /* 0x000000347f007388 */ /* 0x000fe20000000800 */
[----:B-----5:R-:W-:Y:S02]  /*62b0*/  UIMAD.WIDE.U32 UR22, UR29, UR32, UR26 ;  /* 0x000000201d1672a5 */ /* 0x020fe4000f8e001a */
[----:B------:R-:W-:Y:S01]  /*62c0*/  UIADD3 UR13, UP3, UPT, UR13, -0x1000, URZ ;  /* 0xfffff0000d0d7890 */ /* 0x000fe2000ff7e0ff */
[----:B------:R-:W-:Y:S01]  /*62d0*/  STS [R126+0x4], R53 ;  /* 0x000004357e007388 */ /* 0x000fe20000000800 */
[----:B------:R-:W-:Y:S01]  /*62e0*/  UIMAD UR23, UR29, UR33, UR23 ;  /* 0x000000211d1772a4 */ /* 0x000fe2000f8e0217 */
[----:B------:R-:W5:Y:S02]  /*62f0*/  LDCU.64 UR32, c[0x0][0x550] ;  /* 0x0000aa00ff2077ac */ /* 0x000f640008000a00 */
[----:B------:R-:W-:Y:S01]  /*6300*/  STS [R119+0x8], R50 ;  /* 0x0000083277007388 */ /* 0x000fe20000000800 */
[----:B0-----:R-:W-:-:S03]  /*6310*/  UIMAD.WIDE.U32 UR22, UR28, UR34, UR22 ;  /* 0x000000221c1672a5 */ /* 0x001fc6000f8e0016 */
[----:B------:R-:W-:Y:S01]  /*6320*/  STS [R118+0xc], R51 ;  /* 0x00000c3376007388 */ /* 0x000fe20000000800 */
[----:B------:R-:W-:Y:S02]  /*6330*/  UIADD3 UR15, UP4, UPT, UR15, -0x1000, URZ ;  /* 0xfffff0000f0f7890 */ /* 0x000fe4000ff9e0ff */
[----:B------:R-:W-:Y:S01]  /*6340*/  UIMAD UR6, UR28, UR35, UR23 ;  /* 0x000000231c0672a4 */ /* 0x000fe2000f8e0217 */
[----:B------:R-:W-:Y:S01]  /*6350*/  STS [R117+0x10], R48 ;  /* 0x0000103075007388 */ /* 0x000fe20000000800 */
[----:B-1----:R-:W-:Y:S01]  /*6360*/  IADD3 R3, P1, PT, R166, UR22, RZ ;  /* 0x00000016a6037c10 */ /* 0x002fe2000ff3e0ff */
[----:B------:R-:W0:Y:S02]  /*6370*/  LDCU.64 UR34, c[0x0][0x560] ;  /* 0x0000ac00ff2277ac */ /* 0x000e240008000a00 */
[----:B------:R-:W-:Y:S01]  /*6380*/  STS [R116+0x14], R49 ;  /* 0x0000143174007388 */ /* 0x000fe20000000800 */
[----:B------:R-:W-:Y:S01]  /*6390*/  IADD3.X R4, PT, PT, RZ, UR6, RZ, P1, !PT ;  /* 0x00000006ff047c10 */ /* 0x000fe20008ffe4ff */
[----:B------:R-:W1:Y:S02]  /*63a0*/  LDCU.64 UR22, c[0x0][0x518] ;  /* 0x0000a300ff1677ac */ /* 0x000e640008000a00 */
[----:B------:R-:W-:Y:S01]  /*63b0*/  STS [R115+0x18], R46 ;  /* 0x0000182e73007388 */ /* 0x000fe20000000800 */
[----:B-----5:R-:W-:Y:S01]  /*63c0*/  LEA R2, P5, R3, UR32, 0x2 ;  /* 0x0000002003027c11 */ /* 0x020fe2000f8a10ff */
[----:B------:R-:W-:-:S02]  /*63d0*/  UIADD3.X UR20, UPT, UPT, UR20, -0x1, URZ, UP1, !UPT ;  /* 0xffffffff14147890 */ /* 0x000fc40008ffe4ff */
[----:B------:R-:W-:Y:S01]  /*63e0*/  STS [R114+0x1c], R47 ;  /* 0x00001c2f72007388 */ /* 0x000fe20000000800 */
[----:B------:R-:W-:Y:S01]  /*63f0*/  LEA.HI.X R3, R3, UR33, R4, 0x2, P5 ;  /* 0x0000002103037c11 */ /* 0x000fe2000a8f1404 */
[----:B------:R-:W5:Y:S02]  /*6400*/  LDCU.64 UR32, c[0x0][0x520] ;  /* 0x0000a400ff2077ac */ /* 0x000f640008000a00 */
[----:B------:R-:W-:Y:S01]  /*6410*/  STS [R113+0x20], R44 ;  /* 0x0000202c71007388 */ /* 0x000fe20000000800 */
[----:B------:R-:W-:-:S03]  /*6420*/  UIADD3.X UR12, UPT, UPT, UR12, -0x1, URZ, UP2, !UPT ;  /* 0xffffffff0c0c7890 */ /* 0x000fc600097fe4ff */
[----:B------:R-:W-:Y:S01]  /*6430*/  STS [R112+0x24], R45 ;  /* 0x0000242d70007388 */ /* 0x000fe20000000800 */
[----:B------:R-:W-:Y:S02]  /*6440*/  UIADD3.X UR14, UPT, UPT, UR14, -0x1, URZ, UP3, !UPT ;  /* 0xffffffff0e0e7890 */ /* 0x000fe40009ffe4ff */
[----:B------:R-:W-:Y:S01]  /*6450*/  UIADD3.X UR16, UPT, UPT, UR16, -0x1, URZ, UP4, !UPT ;  /* 0xffffffff10107890 */ /* 0x000fe2000a7fe4ff */
[----:B------:R-:W-:Y:S01]  /*6460*/  STS [R111+0x28], R42 ;  /* 0x0000282a6f007388 */ /* 0x000fe20000000800 */
[----:B-1----:R-:W-:-:S03]  /*6470*/  UIMAD.WIDE.U32 UR26, UR29, UR22, UR26 ;  /* 0x000000161d1a72a5 */ /* 0x002fc6000f8e001a */
[----:B------:R-:W-:Y:S01]  /*6480*/  STS [R110+0x2c], R43 ;  /* 0x00002c2b6e007388 */ /* 0x000fe20000000800 */
[----:B------:R-:W-:-:S03]  /*6490*/  UIMAD UR23, UR29, UR23, UR27 ;  /* 0x000000171d1772a4 */ /* 0x000fc6000f8e021b */
[----:B------:R-:W-:Y:S01]  /*64a0*/  STS [R109+0x30], R40 ;  /* 0x000030286d007388 */ /* 0x000fe20000000800 */
[----:B------:R-:W-:Y:S02]  /*64b0*/  UMOV UR22, UR26 ;  /* 0x0000001a00167c82 */ /* 0x000fe40008000000 */
[----:B-----5:R-:W-:Y:S01]  /*64c0*/  UIMAD.WIDE.U32 UR22, UR28, UR32, UR22 ;  /* 0x000000201c1672a5 */ /* 0x020fe2000f8e0016 */
        /* <DEDUP_REMOVED lines=60> */
[----:B-1----:R-:W-:-:S03]  /*6890*/  FADD.FTZ R54, R54, R167 ;  /* 0x000000a736367221 */ /* 0x002fc60000010000 */
[----:B------:R1:W-:Y:S01]  /*68a0*/  STS [R118+0xc], R57 ;  /* 0x00000c3976007388 */ /* 0x0003e20000000800 */
[----:B-----5:R-:W-:-:S03]  /*68b0*/  FADD.FTZ R55, R54, R55 ;  /* 0x0000003736377221 */ /* 0x020fc60000010000 */
[----:B------:R5:W-:Y:S01]  /*68c0*/  STS [R117+0x10], R58 ;  /* 0x0000103a75007388 */ /* 0x000be20000000800 */
[----:B--2---:R-:W-:-:S03]  /*68d0*/  FADD.FTZ R56, R55, R56 ;  /* 0x0000003837387221 */ /* 0x004fc60000010000 */
        /* <DEDUP_REMOVED lines=12> */
[----:B------:R-:W-:Y:S01]  /*69a0*/  STS [R110+0x2c], R69 ;  /* 0x00002c456e007388 */ /* 0x000fe20000000800 */
[----:B-1----:R-:W-:-:S03]  /*69b0*/  FADD.FTZ R63, R62, R63 ;  /* 0x0000003f3e3f7221 */ /* 0x002fc60000010000 */
[----:B------:R1:W-:Y:S01]  /*69c0*/  STS [R109+0x30], R71 ;  /* 0x000030476d007388 */ /* 0x0003e20000000800 */
[----:B-----5:R-:W-:-:S03]  /*69d0*/  FADD.FTZ R68, R63, R68 ;  /* 0x000000443f447221 */ /* 0x020fc60000010000 */
        /* <DEDUP_REMOVED lines=30> */
[----:B0-----:R-:W-:-:S04]  /*6bc0*/  LEA R2, P0, R3, UR34, 0x2 ;  /* 0x0000002203027c11 */ /* 0x001fc8000f8010ff */
        /* <DEDUP_REMOVED lines=36> */
.L_x_4515:
[----:B------:R-:W1:Y:S01]  /*6e10*/  LDCU.64 UR6, c[0x0][0x548] ;  /* 0x0000a900ff0677ac */ /* 0x000e620008000a00 */
[----:B------:R-:W2:Y:S01]  /*6e20*/  S2R R10, SR_TID.X ;  /* 0x00000000000a7919 */ /* 0x000ea20000002100 */
[----:B------:R-:W0:Y:S01]  /*6e30*/  LDCU UR11, c[0x0][0x38c] ;  /* 0x00007180ff0b77ac */ /* 0x000e220008000800 */
[----:B------:R-:W0:Y:S01]  /*6e40*/  LDCU.64 UR8, c[0x0][0x568] ;  /* 0x0000ad00ff0877ac */ /* 0x000e220008000a00 */
[----:B-1----:R-:W-:-:S04]  /*6e50*/  UISETP.NE.U32.AND UP0, UPT, UR6, URZ, UPT ;  /* 0x000000ff0600728c */ /* 0x002fc8000bf05070 */
[----:B------:R-:W-:-:S09]  /*6e60*/  UISETP.NE.AND.EX UP0, UPT, UR7, URZ, UPT, UP0 ;  /* 0x000000ff0700728c */ /* 0x000fd2000bf05300 */
[----:B0-----:R-:W-:Y:S05]  /*6e70*/  BRA.U !UP0, `(.L_x_4563) ;  /* 0x00000001088c7547 */ /* 0x001fea000b800000 */
[----:B------:R-:W0:Y:S01]  /*6e80*/  SHFL.DOWN P0, R0, R169, 0x1, 0x1f ;  /* 0x08201f00a9007f89 */ /* 0x000e220000000000 */
[----:B------:R-:W-:Y:S01]  /*6e90*/  BSSY.RECONVERGENT B0, `(.L_x_4563) ;  /* 0x0000021000007945 */ /* 0x000fe20003800200 */
[----:B------:R-:W1:Y:S01]  /*6ea0*/  S2R R4, SR_LANEID ;  /* 0x0000000000047919 */ /* 0x000e620000000000 */
[----:B------:R-:W2:Y:S01]  /*6eb0*/  S2R R6, SR_TID.X ;  /* 0x0000000000067919 */ /* 0x000ea20000002100 */
[----:B0-----:R-:W-:-:S05]  /*6ec0*/  @P0 FADD R0, R0, R169 ;  /* 0x000000a900000221 */ /* 0x001fca0000000000 */
[----:B------:R-:W0:Y:S01]  /*6ed0*/  SHFL.DOWN P0, R3, R0, 0x2, 0x1f ;  /* 0x08401f0000037f89 */ /* 0x000e220000000000 */
[----:B-1----:R-:W-:-:S13]  /*6ee0*/  ISETP.NE.AND P1, PT, R4, RZ, PT ;  /* 0x000000ff0400720c */ /* 0x002fda0003f25270 */
[----:B------:R-:W1:Y:S01]  /*6ef0*/  @!P1 S2R R8, SR_CgaCtaId ;  /* 0x0000000000089919 */ /* 0x000e620000008800 */
[----:B------:R-:W-:Y:S01]  /*6f00*/  @!P1 MOV R7, 0x400 ;  /* 0x0000040000079802 */ /* 0x000fe20000000f00 */
[----:B0-----:R-:W-:Y:S01]  /*6f10*/  @P0 FADD R3, R0, R3 ;  /* 0x0000000300030221 */ /* 0x001fe20000000000 */
[----:B--2---:R-:W-:-:S04]  /*6f20*/  @!P1 SHF.R.U32.HI R0, RZ, 0x3, R6 ;  /* 0x00000003ff009819 */ /* 0x004fc80000011606 */
        /* <DEDUP_REMOVED lines=23> */
.L_x_4564:
[----:B------:R-:W-:Y:S05]  /*70a0*/  BSYNC.RECONVERGENT B0 ;  /* 0x0000000000007941 */ /* 0x000fea0003800200 */
.L_x_4563:
        /* <DEDUP_REMOVED lines=36> */
[----:B------:R-:W-:Y:S02]  /*72f0*/  IMAD.U32 R3, RZ, RZ, UR5 ;  /* 0x00000005ff037e24 */ /* 0x000fe4000f8e00ff */
[----:B-1----:R-:W-:-:S05]  /*7300*/  FADD.FTZ R5, R4, R5 ;  /* 0x0000000504057221 */ /* 0x002fca0000010000 */
[----:B------:R1:W-:Y:S02]  /*7310*/  REDG.E.ADD.F32.FTZ.RN.STRONG.GPU desc[UR24][R2.64], R5 ;  /* 0x00000005020079a6 */ /* 0x0003e4000c12f318 */
.L_x_4566:
[----:B------:R-:W-:Y:S05]  /*7320*/  BSYNC.RECONVERGENT B0 ;  /* 0x0000000000007941 */ /* 0x000fea0003800200 */
.L_x_4565:
[----:B------:R-:W-:Y:S05]  /*7330*/  @P0 EXIT ;  /* 0x000000000000094d */ /* 0x000fea0003800000 */
[----:B------:R-:W2:Y:S01]  /*7340*/  S2UR UR8, SR_CTAID.Y ;  /* 0x00000000000879c3 */ /* 0x000ea20000002600 */
[----:B------:R-:W2:Y:S01]  /*7350*/  LDCU.64 UR6, c[0x0][0x4a8] ;  /* 0x00009500ff0677ac */ /* 0x000ea20008000a00 */
[----:B------:R-:W-:Y:S01]  /*7360*/  MOV R0, R10 ;  /* 0x0000000a00007202 */ /* 0x000fe20000000f00 */
[----:B------:R-:W0:Y:S05]  /*7370*/  LDCU UR10, c[0x0][0x360] ;  /* 0x00006c00ff0a77ac */ /* 0x000e2a0008000800 */
[----:B------:R-:W1:Y:S01]  /*7380*/  S2UR UR9, SR_CgaCtaId ;  /* 0x00000000000979c3 */ /* 0x000e620000008800 */
[----:B------:R-:W0:Y:S07]  /*7390*/  LDCU.64 UR12, c[0x0][0x530] ;  /* 0x0000a600ff0c77ac */ /* 0x000e2e0008000a00 */
[----:B------:R-:W0:Y:S01]  /*73a0*/  LDC.64 R8, c[0x0][0x4b0] ;  /* 0x00012c00ff087b82 */ /* 0x000e220000000a00 */
[----:B--2---:R-:W-:-:S03]  /*73b0*/  UIMAD.WIDE.U32 UR4, UR8, UR6, URZ ;  /* 0x00000006080472a5 */ /* 0x004fc6000f8e00ff */
[----:B------:R-:W-:Y:S01]  /*73c0*/  UMOV UR6, 0x400 ;  /* 0x0000040000067882 */ /* 0x000fe20000000000 */
[----:B------:R-:W-:Y:S02]  /*73d0*/  UIMAD UR7, UR8, UR7, UR5 ;  /* 0x00000007080772a4 */ /* 0x000fe4000f8e0205 */
[----:B-1----:R-:W-:-:S12]  /*73e0*/  ULEA UR9, UR9, UR6, 0x18 ;  /* 0x0000000609097291 */ /* 0x002fd8000f8ec0ff */
.L_x_4567:
[----:B------:R-:W-:Y:S01]  /*73f0*/  LEA R6, R0, UR9, 0x2 ;  /* 0x0000000900067c11 */ /* 0x000fe2000f8e10ff */
[----:B------:R-:W-:Y:S01]  /*7400*/  UMOV UR6, UR4 ;  /* 0x0000000400067c82 */ /* 0x000fe20008000000 */
[----:B------:R-:W-:-:S03]  /*7410*/  SHF.R.S32.HI R3, RZ, 0x1f, R0 ;  /* 0x0000001fff037819 */ /* 0x000fc60000011400 */
[----:B01----:R-:W0:Y:S02]  /*7420*/  LDS R7, [R6+0x5740] ;  /* 0x0057400006077984 */ /* 0x003e240000000800 */
[-C--:B------:R-:W-:Y:S02]  /*7430*/  IMAD R4, R3, R8.reuse, RZ ;  /* 0x0000000803047224 */ /* 0x080fe400078e02ff */
[----:B------:R-:W-:-:S04]  /*7440*/  IMAD.WIDE.U32 R2, R0, R8, UR6 ;  /* 0x0000000600027e25 */ /* 0x000fc8000f8e0008 */
[----:B------:R-:W-:Y:S01]  /*7450*/  IMAD R5, R0, R9, R4 ;  /* 0x0000000900057224 */ /* 0x000fe200078e0204 */
[----:B------:R-:W-:Y:S02]  /*7460*/  LEA R4, P0, R2, UR12, 0x2 ;  /* 0x0000000c02047c11 */ /* 0x000fe4000f8010ff */
[----:B------:R-:W-:Y:S02]  /*7470*/  IADD3 R0, PT, PT, R0, UR10, RZ ;  /* 0x0000000a00007c10 */ /* 0x000fe4000fffe0ff */
[----:B------:R-:W-:-:S04]  /*7480*/  IADD3 R3, PT, PT, R3, R5, RZ ;  /* 0x0000000503037210 */ /* 0x000fc80007ffe0ff */
[----:B------:R-:W-:Y:S02]  /*7490*/  LEA.HI.X R5, R2, UR13, R3, 0x2, P0 ;  /* 0x0000000d02057c11 */ /* 0x000fe400080f1403 */
[----:B------:R-:W-:-:S03]  /*74a0*/  ISETP.GE.AND P0, PT, R0, UR11, PT ;  /* 0x0000000b00007c0c */ /* 0x000fc6000bf06270 */
[----:B0-----:R1:W-:Y:S10]  /*74b0*/  REDG.E.ADD.F32.FTZ.RN.STRONG.GPU desc[UR24][R4.64], R7 ;  /* 0x00000007040079a6 */ /* 0x0013f4000c12f318 */
[----:B------:R-:W-:Y:S05]  /*74c0*/  @!P0 BRA `(.L_x_4567) ;  /* 0xfffffffc00c88947 */ /* 0x000fea000383ffff */
[----:B------:R-:W-:Y:S05]  /*74d0*/  EXIT ;  /* 0x000000000000794d */ /* 0x000fea0003800000 */
.L_x_4521:
[----:B------:R-:W-:Y:S02]  /*74e0*/  IMAD.MOV.U32 R221, RZ, RZ, R67 ;  /* 0x000000ffffdd7224 */ /* 0x000fe400078e0043 */
[----:B------:R-:W-:Y:S01]  /*74f0*/  HFMA2 R223, -RZ, RZ, 0, 5.9604644775390625e-08 ;  /* 0x00000001ffdf7431 */ /* 0x000fe200000001ff */
[----:B------:R-:W-:Y:S02]  /*7500*/  MOV R226, RZ ;  /* 0x000000ff00e27202 */ /* 0x000fe40000000f00 */
[----:B------:R-:W-:-:S07]  /*7510*/  MOV R66, 0xffffffff ;  /* 0xffffffff00427802 */ /* 0x000fce0000000f00 */
[----:B01---5:R-:W-:Y:S05]  /*7520*/  WARPSYNC.COLLECTIVE R66, `(.L_x_4568) ;  /* 0x0000000042087348 */ /* 0x023fea0003c00000 */
[----:B------:R2:W3:Y:S02]  /*7530*/  SHFL.UP P6, R65, R221, R223, R226 ;  /* 0x040000dfdd417389 */ /* 0x0004e400000c00e2 */
[----:B0123-5:R-:W-:Y:S05]  /*7540*/  ENDCOLLECTIVE ;  /* 0x000000000000791b */ /* 0x02ffea0003800000 */
.L_x_4568:
[----:B------:R-:W-:Y:S01]  /*7550*/  MOV R221, R220 ;  /* 0x000000dc00dd7202 */ /* 0x000fe20000000f00 */
[----:B------:R-:W-:-:S07]  /*7560*/  IMAD.MOV.U32 R64, RZ, RZ, R65 ;  /* 0x000000ffff407224 */ /* 0x000fce00078e0041 */
[----:B------:R-:W-:Y:S05]  /*7570*/  WARPSYNC.COLLECTIVE R66, `(.L_x_4569) ;  /* 0x0000000042087348 */ /* 0x000fea0003c00000 */
[----:B------:R0:W1:Y:S02]  /*7580*/  SHFL.UP P6, R65, R221, R223, R226 ;  /* 0x040000dfdd417389 */ /* 0x00006400000c00e2 */
[----:B01----:R-:W-:Y:S05]  /*7590*/  ENDCOLLECTIVE ;  /* 0x000000000000791b */ /* 0x003fea0003800000 */
.L_x_4569:
        /* <DEDUP_REMOVED lines=8> */
.L_x_4570:
[----:B------:R-:W-:Y:S01]  /*7620*/  MOV R221, R222 ;  /* 0x000000de00dd7202 */ /* 0x000fe20000000f00 */
[----:B------:R-:W-:-:S07]  /*7630*/  IMAD.MOV.U32 R64, RZ, RZ, R65 ;  /* 0x000000ffff407224 */ /* 0x000fce00078e0041 */
[----:B------:R-:W-:Y:S05]  /*7640*/  WARPSYNC.COLLECTIVE R66, `(.L_x_4571) ;  /* 0x0000000042087348 */ /* 0x000fea0003c00000 */
[----:B------:R0:W1:Y:S02]  /*7650*/  SHFL.UP P6, R65, R221, R223, R226 ;  /* 0x040000dfdd417389 */ /* 0x00006400000c00e2 */
[----:B01----:R-:W-:Y:S05]  /*7660*/  ENDCOLLECTIVE ;  /* 0x000000000000791b */ /* 0x003fea0003800000 */
.L_x_4571:
        /* <DEDUP_REMOVED lines=8> */
.L_x_4572:
[----:B------:R-:W-:Y:S01]  /*76f0*/  MOV R221, R224 ;  /* 0x000000e000dd7202 */ /* 0x000fe20000000f00 */
[----:B------:R-:W-:-:S07]  /*7700*/  IMAD.MOV.U32 R64, RZ, RZ, R65 ;  /* 0x000000ffff407224 */ /* 0x000fce00078e0041 */
[----:B------:R-:W-:Y:S05]  /*7710*/  WARPSYNC.COLLECTIVE R66, `(.L_x_4573) ;  /* 0x0000000042087348 */ /* 0x000fea0003c00000 */
[----:B------:R0:W1:Y:S02]  /*7720*/  SHFL.UP P6, R65, R221, R223, R226 ;  /* 0x040000dfdd417389 */ /* 0x00006400000c00e2 */
[----:B01----:R-:W-:Y:S05]  /*7730*/  ENDCOLLECTIVE ;  /* 0x000000000000791b */ /* 0x003fea0003800000 */
.L_x_4573:
        /* <DEDUP_REMOVED lines=8> */
.L_x_4574:
[----:B------:R-:W-:Y:S01]  /*77c0*/  MOV R221, R220 ;  /* 0x000000dc00dd7202 */ /* 0x000fe20000000f00 */
[----:B------:R-:W-:-:S07]  /*77d0*/  IMAD.MOV.U32 R64, RZ, RZ, R65 ;  /* 0x000000ffff407224 */ /* 0x000fce00078e0041 */
[----:B------:R-:W-:Y:S05]  /*77e0*/  WARPSYNC.COLLECTIVE R66, `(.L_x_4575) ;  /* 0x0000000042087348 */ /* 0x000fea0003c00000 */
[----:B------:R0:W1:Y:S02]  /*77f0*/  SHFL.UP P6, R65, R221, R223, R226 ;  /* 0x040000dfdd417389 */ /* 0x00006400000c00e2 */
[----:B01----:R-:W-:Y:S05]  /*7800*/  ENDCOLLECTIVE ;  /* 0x000000000000791b */ /* 0x003fea0003800000 */
.L_x_4575:
        /* <DEDUP_REMOVED lines=8> */
.L_x_4576:
[----:B------:R-:W-:Y:S01]  /*7890*/  MOV R221, R64 ;  /* 0x0000004000dd7202 */ /* 0x000fe20000000f00 */
[----:B------:R-:W-:-:S07]  /*78a0*/  IMAD.MOV.U32 R222, RZ, RZ, R65 ;  /* 0x000000ffffde7224 */ /* 0x000fce00078e0041 */
[----:B------:R-:W-:Y:S05]  /*78b0*/  WARPSYNC.COLLECTIVE R66, `(.L_x_4577) ;  /* 0x0000000042087348 */ /* 0x000fea0003c00000 */
[----:B------:R0:W1:Y:S02]  /*78c0*/  SHFL.UP P6, R65, R221, R223, R226 ;  /* 0x040000dfdd417389 */ /* 0x00006400000c00e2 */
[----:B01----:R-:W-:Y:S05]  /*78d0*/  ENDCOLLECTIVE ;  /* 0x000000000000791b */ /* 0x003fea0003800000 */
.L_x_4577:
[----:B------:R-:W-:Y:S05]  /*78e0*/  BRA `(.L_x_4578) ;  /* 0xffffffc000a07947 */ /* 0x000fea000383ffff */
.L_x_4522:
        /* <DEDUP_REMOVED lines=8> */
.L_x_4580:
[----:B------:R-:W-:Y:S05]  /*7970*/  BSYNC B0 ;  /* 0x0000000000007941 */ /* 0x000fea0003800000 */
.L_x_4579:
[----:B------:R-:W-:Y:S05]  /*7980*/  BRA `(.L_x_4581) ;  /* 0xffffffc000907947 */ /* 0x000fea000383ffff */
.L_x_4523:
        /* <DEDUP_REMOVED lines=8> */
.L_x_4583:
[----:B------:R-:W-:Y:S05]  /*7a10*/  BSYNC B0 ;  /* 0x0000000000007941 */ /* 0x000fea0003800000 */
.L_x_4582:
[----:B------:R-:W-:Y:S05]  /*7a20*/  BRA `(.L_x_4584) ;  /* 0xffffffc000707947 */ /* 0x000fea000383ffff */
.L_x_4524:
[----:B------:R-:W-:Y:S01]  /*7a30*/  HFMA2 R223, -RZ, RZ, 0, 5.9604644775390625e-08 ;  /* 0x00000001ffdf7431 */ /* 0x000fe200000001ff */
[----:B------:R-:W-:Y:S01]  /*7a40*/  BSSY B0, `(.L_x_4585) ;  /* 0x0000007000007945 */ /* 0x000fe20003800000 */
[----:B------:R-:W-:Y:S01]  /*7a50*/  MOV R221, R67 ;  /* 0x0000004300dd7202 */ /* 0x000fe20000000f00 */
[----:B------:R-:W-:Y:S01]  /*7a60*/  IMAD.MOV.U32 R226, RZ, RZ, RZ ;  /* 0x000000ffffe27224 */ /* 0x000fe200078e00ff */
[----:B------:R-:W-:-:S07]  /*7a70*/  MOV R66, 0xffffffff ;  /* 0xffffffff00427802 */ /* 0x000fce0000000f00 */
[----:B01---5:R-:W-:Y:S05]  /*7a80*/  WARPSYNC.COLLECTIVE R66, `(.L_x_4586) ;  /* 0x0000000042087348 */ /* 0x023fea0003c00000 */
[----:B------:R2:W3:Y:S02]  /*7a90*/  SHFL.UP P6, R65, R221, R223, R226 ;  /* 0x040000dfdd417389 */ /* 0x0004e400000c00e2 */
[----:B0123-5:R-:W-:Y:S05]  /*7aa0*/  ENDCOLLECTIVE ;  /* 0x000000000000791b */ /* 0x02ffea0003800000 */
.L_x_4586:
[----:B------:R-:W-:Y:S05]  /*7ab0*/  BSYNC B0 ;  /* 0x0000000000007941 */ /* 0x000fea0003800000 */
.L_x_4585:
[----:B------:R-:W-:Y:S01]  /*7ac0*/  MOV R221, R219 ;  /* 0x000000db00dd7202 */ /* 0x000fe20000000f00 */
[----:B------:R-:W-:Y:S02]  /*7ad0*/  IMAD.MOV.U32 R223, RZ, RZ, 0x1 ;  /* 0x00000001ffdf7424 */ /* 0x000fe400078e00ff */
[----:B------:R-:W-:Y:S01]  /*7ae0*/  HFMA2 R226, -RZ, RZ, 0, 0 ;  /* 0x00000000ffe27431 */ /* 0x000fe200000001ff */
[----:B------:R-:W-:Y:S01]  /*7af0*/  MOV R66, 0xffffffff ;  /* 0xffffffff00427802 */ /* 0x000fe20000000f00 */
[----:B------:R-:W-:Y:S02]  /*7b00*/  IMAD.MOV.U32 R239, RZ, RZ, R132 ;  /* 0x000000ffffef7224 */ /* 0x000fe400078e0084 */
[----:B------:R-:W-:Y:S01]  /*7b10*/  HFMA2 R240, -RZ, RZ, 0, 0 ;  /* 0x00000000fff07431 */ /* 0x000fe200000001ff */
[----:B------:R-:W-:Y:S02]  /*7b20*/  MOV R241, 0x1f ;  /* 0x0000001f00f17802 */ /* 0x000fe40000000f00 */
[----:B------:R-:W-:-:S07]  /*7b30*/  MOV R220, R65 ;  /* 0x0000004100dc7202 */ /* 0x000fce0000000f00 */
[----:B------:R-:W-:Y:S05]  /*7b40*/  WARPSYNC.COLLECTIVE R66, `(.L_x_4587) ;  /* 0x0000000042087348 */ /* 0x000fea0003c00000 */
[----:B------:R0:W1:Y:S02]  /*7b50*/  SHFL.UP P6, R65, R221, R223, R226 ;  /* 0x040000dfdd417389 */ /* 0x00006400000c00e2 */
[----:B01----:R-:W-:Y:S05]  /*7b60*/  ENDCOLLECTIVE ;  /* 0x000000000000791b */ /* 0x003fea0003800000 */
.L_x_4587:
[----:B------:R-:W-:Y:S05]  /*7b70*/  WARPSYNC.COLLECTIVE R66, `(.L_x_4588) ;  /* 0x0000000042087348 */ /* 0x000fea0003c00000 */
[----:B------:R0:W1:Y:S02]  /*7b80*/  SHFL.IDX P2, R237, R239, R240, R241 ;  /* 0x000000f0efed7389 */ /* 0x00006400000400f1 */
[----:B01----:R-:W-:Y:S05]  /*7b90*/  ENDCOLLECTIVE ;  /* 0x000000000000791b */ /* 0x003fea0003800000 */
.L_x_4588:
[----:B------:R-:W-:Y:S01]  /*7ba0*/  IMAD.MOV.U32 R239, RZ, RZ, R133 ;  /* 0x000000ffffef7224 */ /* 0x000fe200078e0085 */
[----:B------:R-:W-:Y:S02]  /*7bb0*/  MOV R219, R65 ;  /* 0x0000004100db7202 */ /* 0x000fe40000000f00 */
[----:B------:R-:W-:-:S07]  /*7bc0*/  MOV R64, R237 ;  /* 0x000000ed00407202 */ /* 0x000fce0000000f00 */
[----:B------:R-:W-:Y:S05]  /*7bd0*/  WARPSYNC.COLLECTIVE R66, `(.L_x_4589) ;  /* 0x0000000042087348 */ /* 0x000fea0003c00000 */
[----:B------:R0:W1:Y:S02]  /*7be0*/  SHFL.IDX P2, R237, R239, R240, R241 ;  /* 0x000000f0efed7389 */ /* 0x00006400000400f1 */
[----:B01----:R-:W-:Y:S05]  /*7bf0*/  ENDCOLLECTIVE ;  /* 0x000000000000791b */ /* 0x003fea0003800000 */
.L_x_4589:
[----:B------:R-:W-:Y:S01]  /*7c00*/  MOV R65, R237 ;  /* 0x000000ed00417202 */ /* 0x000fe20000000f00 */
[----:B------:R-:W-:Y:S06]  /*7c10*/  BRA `(.L_x_4590) ;  /* 0xffffffc0000c7947 */ /* 0x000fec000383ffff */
.L_x_4526:
[----:B------:R-:W-:Y:S01]  /*7c20*/  MOV R243, R64 ;  /* 0x0000004000f37202 */ /* 0x000fe20000000f00 */
[----:B------:R-:W-:Y:S02]  /*7c30*/  HFMA2 R242, -RZ, RZ, 0, 5.9604644775390625e-08 ;  /* 0x00000001fff27431 */ /* 0x000fe400000001ff */
[----:B------:R-:W-:Y:S01]  /*7c40*/  IMAD.MOV.U32 R245, RZ, RZ, 0x1f ;  /* 0x0000001ffff57424 */ /* 0x000fe200078e00ff */
[----:B------:R-:W-:Y:S01]  /*7c50*/  MOV R66, 0xffffffff ;  /* 0xffffffff00427802 */ /* 0x000fe20000000f00 */
[----:B------:R-:W-:Y:S02]  /*7c60*/  IMAD.MOV.U32 R240, RZ, RZ, RZ ;  /* 0x000000fffff07224 */ /* 0x000fe400078e00ff */
[----:B------:R-:W-:-:S07]  /*7c70*/  HFMA2 R241, -RZ, RZ, 0, 1.847743988037109375e-06 ;  /* 0x0000001ffff17431 */ /* 0x000fce00000001ff */
[----:B------:R-:W-:Y:S05]  /*7c80*/  WARPSYNC.COLLECTIVE R66, `(.L_x_4591) ;  /* 0x0000000042087348 */ /* 0x000fea0003c00000 */
[----:B------:R0:W1:Y:S02]  /*7c90*/  SHFL.DOWN P2, R236, R243, R242, R245 ;  /* 0x080000f2f3ec7389 */ /* 0x00006400000400f5 */
[----:B01----:R-:W-:Y:S05]  /*7ca0*/  ENDCOLLECTIVE ;  /* 0x000000000000791b */ /* 0x003fea0003800000 */
.L_x_4591:
[----:B------:R-:W-:Y:S02]  /*7cb0*/  MOV R243, R65 ;  /* 0x0000004100f37202 */ /* 0x000fe40000000f00 */
[----:B------:R-:W-:-:S07]  /*7cc0*/  MOV R67, R236 ;  /* 0x000000ec00437202 */ /* 0x000fce0000000f00 */
[----:B------:R-:W-:Y:S05]  /*7cd0*/  WARPSYNC.COLLECTIVE R66, `(.L_x_4592) ;  /* 0x0000000042087348 */ /* 0x000fea0003c00000 */
[----:B------:R0:W1:Y:S02]  /*7ce0*/  SHFL.DOWN P2, R236, R243, R242, R245 ;  /* 0x080000f2f3ec7389 */ /* 0x00006400000400f5 */
[----:B01----:R-:W-:Y:S05]  /*7cf0*/  ENDCOLLECTIVE ;  /* 0x000000000000791b */ /* 0x003fea0003800000 */
.L_x_4592:
        /* <DEDUP_REMOVED lines=11> */
.L_x_4593:
[----:B------:R-:W-:Y:S02]  /*7db0*/  MOV R243, R65 ;  /* 0x0000004100f37202 */ /* 0x000fe40000000f00 */
[----:B------:R-:W-:-:S07]  /*7dc0*/  MOV R67, R236 ;  /* 0x000000ec00437202 */ /* 0x000fce0000000f00 */
[----:B------:R-:W-:Y:S05]  /*7dd0*/  WARPSYNC.COLLECTIVE R66, `(.L_x_4594) ;  /* 0x0000000042087348 */ /* 0x000fea0003c00000 */
[----:B------:R0:W1:Y:S02]  /*7de0*/  SHFL.DOWN P2, R236, R243, R242, R245 ;  /* 0x080000f2f3ec7389 */ /* 0x00006400000400f5 */
[----:B01----:R-:W-:Y:S05]  /*7df0*/  ENDCOLLECTIVE ;  /* 0x000000000000791b */ /* 0x003fea0003800000 */
.L_x_4594:
[----:B------:R-:W-:Y:S01]  /*7e00*/  @!P1 FMUL.FTZ R67, R64, R67 ;  /* 0x0000004340439220 */ /* 0x000fe20000410000 */
[----:B------:R-:W-:Y:S01]  /*7e10*/  HFMA2 R242, -RZ, RZ, 0, 2.384185791015625e-07 ;  /* 0x00000004fff27431 */ /* 0x000fe200000001ff */
[----:B------:R-:W-:-:S05]  /*7e20*/  MOV R233, R236 ;  /* 0x000000ec00e97202 */ /* 0x000fca0000000f00 */
[----:B------:R-:W-:Y:S01]  /*7e30*/  @!P1 FFMA.FTZ R233, R64, R233, R65 ;  /* 0x000000e940e99223 */ /* 0x000fe20000010041 */
[----:B------:R-:W-:-:S03]  /*7e40*/  @!P1 MOV R64, R67 ;  /* 0x0000004300409202 */ /* 0x000fc60000000f00 */
[----:B------:R-:W-:Y:S01]  /*7e50*/  @!P1 IMAD.MOV.U32 R65, RZ, RZ, R233 ;  /* 0x000000ffff419224 */ /* 0x000fe200078e00e9 */
[----:B------:R-:W-:Y:S02]  /*7e60*/  MOV R243, R64 ;  /* 0x0000004000f37202 */ /* 0x000fe40000000f00 */
[----:B------:R-:W-:-:S13]  /*7e70*/  ISETP.GT.U32.AND P1, PT, R164, 0x1b, PT ;  /* 0x0000001ba400780c */ /* 0x000fda0003f24070 */
[----:B------:R-:W-:Y:S05]  /*7e80*/  WARPSYNC.COLLECTIVE R66, `(.L_x_4595) ;  /* 0x0000000042087348 */ /* 0x000fea0003c00000 */
[----:B------:R0:W1:Y:S02]  /*7e90*/  SHFL.DOWN P2, R236, R243, R242, R245 ;  /* 0x080000f2f3ec7389 */ /* 0x00006400000400f5 */
[----:B01----:R-:W-:Y:S05]  /*7ea0*/  ENDCOLLECTIVE ;  /* 0x000000000000791b */ /* 0x003fea0003800000 */
.L_x_4595:
[----:B------:R-:W-:Y:S01]  /*7eb0*/  MOV R243, R65 ;  /* 0x0000004100f37202 */ /* 0x000fe20000000f00 */
[----:B------:R-:W-:-:S07]  /*7ec0*/  IMAD.MOV.U32 R67, RZ, RZ, R236 ;  /* 0x000000ffff437224 */ /* 0x000fce00078e00ec */
[----:B------:R-:W-:Y:S05]  /*7ed0*/  WARPSYNC.COLLECTIVE R66, `(.L_x_4596) ;  /* 0x0000000042087348 */ /* 0x000fea0003c00000 */
[----:B------:R0:W1:Y:S02]  /*7ee0*/  SHFL.DOWN P2, R236, R243, R242, R245 ;  /* 0x080000f2f3ec7389 */ /* 0x00006400000400f5 */
[----:B01----:R-:W-:Y:S05]  /*7ef0*/  ENDCOLLECTIVE ;  /* 0x000000000000791b */ /* 0x003fea0003800000 */
.L_x_4596:
        /* <DEDUP_REMOVED lines=11> */
.L_x_4597:
[----:B------:R-:W-:Y:S01]  /*7fb0*/  IMAD.MOV.U32 R243, RZ, RZ, R65 ;  /* 0x000000fffff37224 */ /* 0x000fe200078e0041 */
[----:B------:R-:W-:-:S07]  /*7fc0*/  MOV R67, R236 ;  /* 0x000000ec00437202 */ /* 0x000fce0000000f00 */
[----:B------:R-:W-:Y:S05]  /*7fd0*/  WARPSYNC.COLLECTIVE R66, `(.L_x_4598) ;  /* 0x0000000042087348 */ /* 0x000fea0003c00000 */
[----:B------:R0:W1:Y:S02]  /*7fe0*/  SHFL.DOWN P2, R236, R243, R242, R245 ;  /* 0x080000f2f3ec7389 */ /* 0x00006400000400f5 */
[----:B01----:R-:W-:Y:S05]  /*7ff0*/  ENDCOLLECTIVE ;  /* 0x000000000000791b */ /* 0x003fea0003800000 */
.L_x_4598:
        /* <DEDUP_REMOVED lines=11> */
.L_x_4599:
[----:B------:R-:W-:Y:S02]  /*80b0*/  MOV R243, R65 ;  /* 0x0000004100f37202 */ /* 0x000fe40000000f00 */
[----:B------:R-:W-:-:S07]  /*80c0*/  MOV R67, R236 ;  /* 0x000000ec00437202 */ /* 0x000fce0000000f00 */
[----:B------:R-:W-:Y:S05]  /*80d0*/  WARPSYNC.COLLECTIVE R66, `(.L_x_4600) ;  /* 0x0000000042087348 */ /* 0x000fea0003c00000 */
[----:B------:R0:W1:Y:S02]  /*80e0*/  SHFL.DOWN P2, R236, R243, R242, R245 ;  /* 0x080000f2f3ec7389 */ /* 0x00006400000400f5 */
[----:B01----:R-:W-:Y:S05]  /*80f0*/  ENDCOLLECTIVE ;  /* 0x000000000000791b */ /* 0x003fea0003800000 */
.L_x_4600:
[----:B------:R-:W-:Y:S01]  /*8100*/  @!P1 FMUL.FTZ R67, R64, R67 ;  /* 0x0000004340439220 */ /* 0x000fe20000410000 */
[----:B------:R-:W-:Y:S02]  /*8110*/  HFMA2 R242, -RZ, RZ, 0, 5.9604644775390625e-08 ;  /* 0x00000001fff27431 */ /* 0x000fe400000001ff */
[----:B------:R-:W-:-:S04]  /*8120*/  IMAD.MOV.U32 R233, RZ, RZ, R236 ;  /* 0x000000ffffe97224 */ /* 0x000fc800078e00ec */
[----:B------:R-:W-:Y:S01]  /*8130*/  @!P1 FFMA.FTZ R233, R64, R233, R65 ;  /* 0x000000e940e99223 */ /* 0x000fe20000010041 */
[----:B------:R-:W-:-:S04]  /*8140*/  @!P1 MOV R64, R67 ;  /* 0x0000004300409202 */ /* 0x000fc80000000f00 */
[-C--:B------:R-:W-:Y:S02]  /*8150*/  MOV R239, R64.reuse ;  /* 0x0000004000ef7202 */ /* 0x080fe40000000f00 */
[----:B------:R-:W-:Y:S02]  /*8160*/  @!P1 MOV R65, R233 ;  /* 0x000000e900419202 */ /* 0x000fe40000000f00 */
[----:B------:R-:W-:-:S07]  /*8170*/  MOV R243, R64 ;  /* 0x0000004000f37202 */ /* 0x000fce0000000f00 */
[----:B------:R-:W-:Y:S05]  /*8180*/  WARPSYNC.COLLECTIVE R66, `(.L_x_4601) ;  /* 0x0000000042087348 */ /* 0x000fea0003c00000 */
[----:B------:R0:W1:Y:S02]  /*8190*/  SHFL.IDX P2, R237, R239, R240, R241 ;  /* 0x000000f0efed7389 */ /* 0x00006400000400f1 */
[----:B01----:R-:W-:Y:S05]  /*81a0*/  ENDCOLLECTIVE ;  /* 0x000000000000791b */ /* 0x003fea0003800000 */
.L_x_4601:
[----:B------:R-:W-:Y:S02]  /*81b0*/  ISETP.NE.AND P1, PT, R165, 0x1f, PT ;  /* 0x0000001fa500780c */ /* 0x000fe40003f25270 */
[----:B------:R-:W-:Y:S02]  /*81c0*/  MOV R239, R65 ;  /* 0x0000004100ef7202 */ /* 0x000fe40000000f00 */
[----:B------:R-:W-:-:S09]  /*81d0*/  MOV R67, R237 ;  /* 0x000000ed00437202 */ /* 0x000fd20000000f00 */
[----:B------:R-:W-:Y:S05]  /*81e0*/  WARPSYNC.COLLECTIVE R66, `(.L_x_4602) ;  /* 0x0000000042087348 */ /* 0x000fea0003c00000 */
[----:B------:R0:W1:Y:S02]  /*81f0*/  SHFL.IDX P2, R237, R239, R240, R241 ;  /* 0x000000f0efed7389 */ /* 0x00006400000400f1 */
[----:B01----:R-:W-:Y:S05]  /*8200*/  ENDCOLLECTIVE ;  /* 0x000000000000791b */ /* 0x003fea0003800000 */
.L_x_4602:
[----:B------:R-:W-:Y:S05]  /*8210*/  WARPSYNC.COLLECTIVE R66, `(.L_x_4603) ;  /* 0x0000000042087348 */ /* 0x000fea0003c00000 */
[----:B------:R0:W1:Y:S02]  /*8220*/  SHFL.DOWN P2, R236, R243, R242, R245 ;  /* 0x080000f2f3ec7389 */ /* 0x00006400000400f5 */
[----:B01----:R-:W-:Y:S05]  /*8230*/  ENDCOLLECTIVE ;  /* 0x000000000000791b */ /* 0x003fea0003800000 */
.L_x_4603:
[----:B------:R-:W-:Y:S01]  /*8240*/  MOV R239, R132 ;  /* 0x0000008400ef7202 */ /* 0x000fe20000000f00 */
[----:B------:R-:W-:Y:S02]  /*8250*/  IMAD.MOV.U32 R243, RZ, RZ, R65 ;  /* 0x000000fffff37224 */ /* 0x000fe400078e0041 */
[----:B------:R-:W-:Y:S01]  /*8260*/  IMAD.MOV.U32 R234, RZ, RZ, R237 ;  /* 0x000000ffffea7224 */ /* 0x000fe200078e00ed */
[----:B------:R-:W-:-:S03]  /*8270*/  MOV R233, R236 ;  /* 0x000000ec00e97202 */ /* 0x000fc60000000f00 */
[----:B------:R-:W-:-:S07]  /*8280*/  FFMA.FTZ R238, R133, R67, R234 ;  /* 0x0000004385ee7223 */ /* 0x000fce00000100ea */
[----:B------:R-:W-:Y:S05]  /*8290*/  WARPSYNC.COLLECTIVE R66, `(.L_x_4604) ;  /* 0x0000000042087348 */ /* 0x000fea0003c00000 */
[----:B------:R0:W1:Y:S02]  /*82a0*/  SHFL.DOWN P2, R236, R243, R242, R245 ;  /* 0x080000f2f3ec7389 */ /* 0x00006400000400f5 */
[----:B01----:R-:W-:Y:S05]  /*82b0*/  ENDCOLLECTIVE ;  /* 0x000000000000791b */ /* 0x003fea0003800000 */
.L_x_4604:
[----:B------:R-:W-:-:S07]  /*82c0*/  FMUL.FTZ R234, R132, R67 ;  /* 0x0000004384ea7220 */ /* 0x000fce0000410000 */
[----:B------:R-:W-:Y:S05]  /*82d0*/  WARPSYNC.COLLECTIVE R66, `(.L_x_4605) ;  /* 0x0000000042087348 */ /* 0x000fea0003c00000 */
[----:B------:R0:W1:Y:S02]  /*82e0*/  SHFL.IDX P2, R237, R239, R240, R241 ;  /* 0x000000f0efed7389 */ /* 0x00006400000400f1 */
[----:B01----:R-:W-:Y:S05]  /*82f0*/  ENDCOLLECTIVE ;  /* 0x000000000000791b */ /* 0x003fea0003800000 */
.L_x_4605:
[----:B------:R-:W-:Y:S02]  /*8300*/  MOV R239, R133 ;  /* 0x0000008500ef7202 */ /* 0x000fe40000000f00 */
[----:B------:R-:W-:-:S07]  /*8310*/  MOV R235, R237 ;  /* 0x000000ed00eb7202 */ /* 0x000fce0000000f00 */
[----:B------:R-:W-:Y:S05]  /*8320*/  WARPSYNC.COLLECTIVE R66, `(.L_x_4606) ;  /* 0x0000000042087348 */ /* 0x000fea0003c00000 */
[----:B------:R0:W1:Y:S02]  /*8330*/  SHFL.IDX P2, R237, R239, R240, R241 ;  /* 0x000000f0efed7389 */ /* 0x00006400000400f1 */
[----:B01----:R-:W-:Y:S05]  /*8340*/  ENDCOLLECTIVE ;  /* 0x000000000000791b */ /* 0x003fea0003800000 */
.L_x_4606:
[----:B------:R-:W-:Y:S05]  /*8350*/  BRA `(.L_x_4607) ;  /* 0xffffffc000107947 */ /* 0x000fea000383ffff */
.L_x_4608:
        /* <DEDUP_REMOVED lines=10> */
.L_x_10453:


//--------------------- .text._Z25selective_scan_bwd_kernelI32Selective_Scan_bwd_kernel_traitsILi64ELi16ELb0ELb1ELb1ELb0ELb1EffEEv12SSMParamsBwd --------------------------
	.section	.text._Z25selective_scan_bwd_kernelI32Selective_Scan_bwd_kernel_traitsILi64ELi16ELb0ELb1ELb1ELb0ELb1EffEEv12SSMParamsBwd,"ax",@progbits
	.align	128
        .global         _Z25selective_scan_bwd_kernelI32Selective_Scan_bwd_kernel_traitsILi64ELi16ELb0ELb1ELb1ELb0ELb1EffEEv12SSMParamsBwd
        .type           _Z25selective_scan_bwd_kernelI32Selective_Scan_bwd_kernel_traitsILi64ELi16ELb0ELb1ELb1ELb0ELb1EffEEv12SSMParamsBwd,@function
        .size           _Z25selective_scan_bwd_kernelI32Selective_Scan_bwd_kernel_traitsILi64ELi16ELb0ELb1ELb1ELb0ELb1EffEEv12SSMParamsBwd,(.L_x_10454 - _Z25selective_scan_bwd_kernelI32Selective_Scan_bwd_kernel_traitsILi64ELi16ELb0ELb1ELb1ELb0ELb1EffEEv12SSMParamsBwd)
        .other          _Z25selective_scan_bwd_kernelI32Selective_Scan_bwd_kernel_traitsILi64ELi16ELb0ELb1ELb1ELb0ELb1EffEEv12SSMParamsBwd,@"STO_CUDA_ENTRY STV_DEFAULT"
_Z25selective_scan_bwd_kernelI32Selective_Scan_bwd_kernel_traitsILi64ELi16ELb0ELb1ELb1ELb0ELb1EffEEv12SSMParamsBwd:
.text._Z25selective_scan_bwd_kernelI32Selective_Scan_bwd_kernel_traitsILi64ELi16ELb0ELb1ELb1ELb0ELb1EffEEv12SSMParamsBwd:
[----:B------:R-:W-:Y:S01]  /*0000*/  LDC R1, c[0x0][0x37c] ;  /* 0x0000df00ff017b82 */ /* 0x000fe20000000800 */
[----:B------:R-:W0:Y:S07]  /*0010*/  LDCU.64 UR4, c[0x0][0x458] ;  /* 0x00008b00ff0477ac */ /* 0x000e2e0008000a00 */
[----:B------:R-:W1:Y:S01]  /*0020*/  S2UR UR34, SR_CTAID.Y ;  /* 0x00000000002279c3 */ /* 0x000e620000002600 */
[----:B------:R-:W2:Y:S01]  /*0030*/  LDCU.64 UR32, c[0x0][0x358] ;  /* 0x00006b00ff2077ac */ /* 0x000ea20008000a00 */
[----:B------:R-:W3:Y:S06]  /*0040*/  LDCU.64 UR6, c[0x0][0x470] ;  /* 0x00008e00ff0677ac */ /* 0x000eec0008000a00 */
[----:B------:R-:W4:Y:S01]  /*0050*/  LDC R8, c[0x0][0x398] ;  /* 0x0000e600ff087b82 */ /* 0x000f220000000800 */
[----:B------:R-:W-:Y:S01]  /*0060*/  HFMA2 R169, -RZ, RZ, 0, 0 ;  /* 0x00000000ffa97431 */ /* 0x000fe200000001ff */
[----:B------:R-:W4:Y:S01]  /*0070*/  LDCU.128 UR12, c[0x0][0x3f0] ;  /* 0x00007e00ff0c77ac */ /* 0x000f220008000c00 */
[----:B------:R-:W4:Y:S01]  /*0080*/  LDCU.128 UR20, c[0x0][0x400] ;  /* 0x00008000ff1477ac */ /* 0x000f220008000c00 */
[----:B0-----:R-:W-:-:S04]  /*0090*/  UISETP.NE.U32.AND UP0, UPT, UR4, URZ, UPT ;  /* 0x000000ff0400728c */ /* 0x001fc8000bf05070 */
[----:B------:R-:W0:Y:S01]  /*00a0*/  S2UR UR35, SR_CTAID.X ;  /* 0x00000000002379c3 */ /* 0x000e220000002500 */
[----:B------:R-:W0:Y:S01]  /*00b0*/  LDCU UR18, c[0x0][0x394] ;  /* 0x00007280ff1277ac */ /* 0x000e220008000800 */
[----:B------:R-:W-:Y:S02]  /*00c0*/  UISETP.NE.AND.EX UP0, UPT, UR5, URZ, UPT, UP0 ;  /* 0x000000ff0500728c */ /* 0x000fe4000bf05300 */
[----:B---3--:R-:W-:Y:S01]  /*00d0*/  UISETP.NE.U32.AND UP1, UPT, UR6, URZ, UPT ;  /* 0x000000ff0600728c */ /* 0x008fe2000bf25070 */
[----:B------:R-:W3:Y:S03]  /*00e0*/  LDCU.64 UR36, c[0x0][0x480] ;  /* 0x00009000ff2477ac */ /* 0x000ee60008000a00 */
[----:B------:R-:W-:Y:S01]  /*00f0*/  PLOP3.LUT P3, PT, PT, PT, UP0, 0x80, 0x8 ;  /* 0x000000000008781c */ /* 0x000fe20003f6f008 */
[----:B------:R-:W3:Y:S04]  /*0100*/  LDCU.64 UR26, c[0x0][0x4a0] ;  /* 0x00009400ff1a77ac */ /* 0x000ee80008000a00 */
[----:B-1----:R-:W-:Y:S01]  /*0110*/  @UP0 ULEA UR4, UP2, UR34, UR4, 0x2 ;  /* 0x0000000422040291 */ /* 0x002fe2000f8410ff */
[----:B------:R-:W1:Y:S03]  /*0120*/  LDCU.64 UR30, c[0x0][0x528] ;  /* 0x0000a500ff1e77ac */ /* 0x000e660008000a00 */
[----:B------:R-:W-:-:S02]  /*0130*/  @UP0 ULEA.HI.X UR5, UR34, UR5, URZ, 0x2, UP2 ;  /* 0x0000000522050291 */ /* 0x000fc400090f14ff */
[----:B------:R-:W-:Y:S01]  /*0140*/  MOV R2, UR4 ;  /* 0x0000000400027c02 */ /* 0x000fe20008000f00 */
[----:B------:R-:W-:Y:S01]  /*0150*/  UISETP.NE.AND.EX UP0, UPT, UR7, URZ, UPT, UP1 ;  /* 0x000000ff0700728c */ /* 0x000fe2000bf05310 */
[----:B------:R-:W1:Y:S02]  /*0160*/  LDCU.64 UR28, c[0x0][0x3d0] ;  /* 0x00007a00ff1c77ac */ /* 0x000e640008000a00 */
[----:B------:R-:W-:-:S05]  /*0170*/  MOV R3, UR5 ;  /* 0x0000000500037c02 */ /* 0x000fca0008000f00 */
[----:B--2---:R2:W3:Y:S01]  /*0180*/  @P3 LDG.E R6, desc[UR32][R2.64] ;  /* 0x0000002002063981 */ /* 0x0044e2000c1e1900 */
[----:B----4-:R-:W-:Y:S02]  /*0190*/  IABS R7, R8 ;  /* 0x0000000800077213 */ /* 0x010fe40000000000 */
[----:B------:R-:W-:Y:S02]  /*01a0*/  @UP0 ULEA UR4, UP1, UR34, UR6, 0x2 ;  /* 0x0000000622040291 */ /* 0x000fe4000f8210ff */
[----:B------:R-:W4:Y:S08]  /*01b0*/  I2F.RP R0, R7 ;  /* 0x0000000700007306 */ /* 0x000f300000209400 */
[----:B----4-:R-:W2:Y:S01]  /*01c0*/  MUFU.RCP R0, R0 ;  /* 0x0000000000007308 */ /* 0x010ea20000001000 */
[----:B------:R-:W-:Y:S01]  /*01d0*/  PLOP3.LUT P0, PT, PT, PT, UP0, 0x80, 0x8 ;  /* 0x000000000008781c */ /* 0x000fe20003f0f008 */
[----:B------:R-:W-:Y:S01]  /*01e0*/  @UP0 ULEA.HI.X UR5, UR34, UR7, URZ, 0x2, UP1 ;  /* 0x0000000722050291 */ /* 0x000fe200088f14ff */
[----:B------:R-:W-:Y:S01]  /*01f0*/  MOV R4, UR4 ;  /* 0x0000000400047c02 */ /* 0x000fe20008000f00 */
[----:B--2---:R-:W-:-:S04]  /*0200*/  VIADD R2, R0, 0xffffffe ;  /* 0x0ffffffe00027836 */ /* 0x004fc80000000000 */
[----:B------:R2:W4:Y:S01]  /*0210*/  F2I.FTZ.U32.TRUNC.NTZ R3, R2 ;  /* 0x0000000200037305 */ /* 0x000522000021f000 */
[----:B------:R-:W-:Y:S01]  /*0220*/  MOV R5, UR5 ;  /* 0x0000000500057c02 */ /* 0x000fe20008000f00 */
[----:B0-----:R-:W-:Y:S01]  /*0230*/  UIMAD.WIDE.U32 UR8, UR35, UR12, URZ ;  /* 0x0000000c230872a5 */ /* 0x001fe2000f8e00ff */
[----:B------:R-:W-:Y:S01]  /*0240*/  IABS R0, UR34 ;  /* 0x0000002200007c13 */ /* 0x000fe20008000000 */
[----:B------:R-:W-:Y:S02]  /*0250*/  UIMAD.WIDE.U32 UR10, UR35, UR20, URZ ;  /* 0x00000014230a72a5 */ /* 0x000fe4000f8e00ff */
[----:B------:R4:W5:Y:S01]  /*0260*/  @P0 LDG.E R169, desc[UR32][R4.64] ;  /* 0x0000002004a90981 */ /* 0x000962000c1e1900 */
[----:B------:R-:W0:Y:S01]  /*0270*/  LDCU.128 UR4, c[0x0][0x460] ;  /* 0x00008c00ff0477ac */ /* 0x000e220008000c00 */
[----:B--2---:R-:W-:Y:S02]  /*0280*/  MOV R2, RZ ;  /* 0x000000ff00027202 */ /* 0x004fe40000000f00 */
[----:B----4-:R-:W-:-:S05]  /*0290*/  IADD3 R4, PT, PT, RZ, -R3, RZ ;  /* 0x80000003ff047210 */ /* 0x010fca0007ffe0ff */
[----:B------:R-:W-:-:S04]  /*02a0*/  IMAD R5, R4, R7, RZ ;  /* 0x0000000704057224 */ /* 0x000fc800078e02ff */
[----:B------:R-:W-:-:S06]  /*02b0*/  IMAD.HI.U32 R2, R3, R5, R2 ;  /* 0x0000000503027227 */ /* 0x000fcc00078e0002 */
[----:B------:R-:W-:-:S05]  /*02c0*/  IMAD.HI.U32 R2, R2, R0, RZ ;  /* 0x0000000002027227 */ /* 0x000fca00078e00ff */
[----:B------:R-:W-:-:S05]  /*02d0*/  IADD3 R3, PT, PT, -R2, RZ, RZ ;  /* 0x000000ff02037210 */ /* 0x000fca0007ffe1ff */
[----:B------:R-:W-:-:S05]  /*02e0*/  IMAD R0, R7, R3, R0 ;  /* 0x0000000307007224 */ /* 0x000fca00078e0200 */
[----:B------:R-:W-:Y:S01]  /*02f0*/  ISETP.GT.U32.AND P1, PT, R7, R0, PT ;  /* 0x000000000700720c */ /* 0x000fe20003f24070 */
[----:B------:R-:W-:Y:S02]  /*0300*/  UIMAD UR9, UR35, UR13, UR9 ;  /* 0x0000000d230972a4 */ /* 0x000fe4000f8e0209 */
[----:B------:R-:W-:Y:S02]  /*0310*/  UIMAD UR11, UR35, UR21, UR11 ;  /* 0x00000015230b72a4 */ /* 0x000fe4000f8e020b */
[----:B------:R-:W-:-:S08]  /*0320*/  UIMAD.WIDE.U32 UR8, UR34, UR14, UR8 ;  /* 0x0000000e220872a5 */ /* 0x000fd0000f8e0008 */
[-C--:B------:R-:W-:Y:S01]  /*0330*/  @!P1 IADD3 R0, PT, PT, R0, -R7.reuse, RZ ;  /* 0x8000000700009210 */ /* 0x080fe20007ffe0ff */
[----:B------:R-:W2:Y:S03]  /*0340*/  LDCU.64 UR12, c[0x0][0x498] ;  /* 0x00009300ff0c77ac */ /* 0x000ea60008000a00 */
[----:B------:R-:W-:Y:S01]  /*0350*/  ISETP.GE.U32.AND P0, PT, R0, R7, PT ;  /* 0x000000070000720c */ /* 0x000fe20003f06070 */
[----:B------:R-:W4:Y:S01]  /*0360*/  LDCU.64 UR20, c[0x0][0x3c8] ;  /* 0x00007900ff1477ac */ /* 0x000f220008000a00 */
[----:B------:R-:W-:Y:S02]  /*0370*/  LOP3.LUT R0, R8, UR34, RZ, 0x3c, !PT ;  /* 0x0000002208007c12 */ /* 0x000fe4000f8e3cff */
[----:B------:R-:W-:Y:S01]  /*0380*/  @!P1 IADD3 R2, PT, PT, R2, 0x1, RZ ;  /* 0x0000000102029810 */ /* 0x000fe20007ffe0ff */
[----:B------:R-:W-:Y:S01]  /*0390*/  UIMAD.WIDE.U32 UR10, UR34, UR22, UR10 ;  /* 0x00000016220a72a5 */ /* 0x000fe2000f8e000a */
[----:B------:R-:W-:Y:S01]  /*03a0*/  ISETP.GE.AND P2, PT, R0, RZ, PT ;  /* 0x000000ff0000720c */ /* 0x000fe20003f46270 */
[----:B------:R-:W-:Y:S01]  /*03b0*/  UIMAD UR22, UR34, UR15, UR9 ;  /* 0x0000000f221672a4 */ /* 0x000fe2000f8e0209 */
[----:B------:R-:W-:Y:S01]  /*03c0*/  ISETP.NE.AND P1, PT, R8, RZ, PT ;  /* 0x000000ff0800720c */ /* 0x000fe20003f25270 */
[----:B------:R-:W1:Y:S01]  /*03d0*/  LDCU.64 UR14, c[0x0][0x3b0] ;  /* 0x00007600ff0e77ac */ /* 0x000e620008000a00 */
[----:B------:R-:W-:-:S03]  /*03e0*/  ULEA UR9, UR18, 0xfffffc00, 0xa ;  /* 0xfffffc0012097891 */ /* 0x000fc6000f8e50ff */
[----:B------:R-:W-:Y:S01]  /*03f0*/  @P0 VIADD R2, R2, 0x1 ;  /* 0x0000000102020836 */ /* 0x000fe20000000000 */
[----:B------:R-:W-:Y:S02]  /*0400*/  UIMAD UR25, UR34, UR23, UR11 ;  /* 0x00000017221972a4 */ /* 0x000fe4000f8e020b */
[----:B------:R-:W-:Y:S02]  /*0410*/  UIADD3 UR11, UP2, UPT, UR9, UR10, URZ ;  /* 0x0000000a090b7290 */ /* 0x000fe4000ff5e0ff */
[----:B------:R-:W-:Y:S02]  /*0420*/  UIADD3 UR8, UP0, UPT, UR9, UR8, URZ ;  /* 0x0000000809087290 */ /* 0x000fe4000ff1e0ff */
[----:B------:R-:W-:Y:S01]  /*0430*/  USHF.R.S32.HI UR10, URZ, 0x1f, UR9 ;  /* 0x0000001fff0a7899 */ /* 0x000fe20008011409 */
[----:B------:R-:W-:Y:S01]  /*0440*/  @!P2 IADD3 R2, PT, PT, -R2, RZ, RZ ;  /* 0x000000ff0202a210 */ /* 0x000fe20007ffe1ff */
[----:B0-----:R-:W-:Y:S01]  /*0450*/  ULEA UR24, UP3, UR11, UR6, 0x2 ;  /* 0x000000060b187291 */ /* 0x001fe2000f8610ff */
[----:B------:R-:W-:Y:S01]  /*0460*/  @!P1 LOP3.LUT R8, RZ, R8, RZ, 0x33, !PT ;  /* 0x00000008ff089212 */ /* 0x000fe200078e33ff */
[----:B------:R-:W-:-:S02]  /*0470*/  UIADD3.X UR22, UPT, UPT, UR10, UR22, URZ, UP0, !UPT ;  /* 0x000000160a167290 */ /* 0x000fc400087fe4ff */
[----:B------:R-:W-:Y:S01]  /*0480*/  UIADD3.X UR25, UPT, UPT, UR10, UR25, URZ, UP2, !UPT ;  /* 0x000000190a197290 */ /* 0x000fe200097fe4ff */
[----:B------:R-:W-:Y:S01]  /*0490*/  R2UR UR38, R2 ;  /* 0x00000000022672ca */ /* 0x000fe200000e0000 */
[----:B---3--:R-:W-:Y:S01]  /*04a0*/  UISETP.NE.U32.AND UP0, UPT, UR36, URZ, UPT ;  /* 0x000000ff2400728c */ /* 0x008fe2000bf05070 */
[----:B------:R-:W-:Y:S01]  /*04b0*/  @!P1 R2UR UR38, R8 ;  /* 0x00000000082692ca */ /* 0x000fe200000e0000 */
[----:B------:R-:W-:Y:S02]  /*04c0*/  ULEA.HI.X UR25, UR11, UR7, UR25, 0x2, UP3 ;  /* 0x000000070b197291 */ /* 0x000fe400098f1419 */
[----:B--2---:R-:W-:Y:S02]  /*04d0*/  UIMAD.WIDE.U32 UR6, UR35, UR12, URZ ;  /* 0x0000000c230672a5 */ /* 0x004fe4000f8e00ff */
[----:B------:R-:W-:Y:S02]  /*04e0*/  UISETP.NE.AND.EX UP0, UPT, UR37, URZ, UPT, UP0 ;  /* 0x000000ff2500728c */ /* 0x000fe4000bf05300 */
[----:B-1----:R-:W-:-:S02]  /*04f0*/  UIMAD.WIDE.U32 UR16, UR35, UR14, URZ ;  /* 0x0000000e231072a5 */ /* 0x002fc4000f8e00ff */
[----:B------:R-:W-:Y:S02]  /*0500*/  UIMAD UR7, UR35, UR13, UR7 ;  /* 0x0000000d230772a4 */ /* 0x000fe4000f8e0207 */
[----:B------:R-:W-:Y:S02]  /*0510*/  UIMAD UR17, UR35, UR15, UR17 ;  /* 0x0000000f231172a4 */ /* 0x000fe4000f8e0211 */
[----:B------:R-:W-:Y:S01]  /*0520*/  ULEA UR23, UP1, UR8, UR4, 0x2 ;  /* 0x0000000408177291 */ /* 0x000fe2000f8210ff */
[----:B------:R-:W0:Y:S01]  /*0530*/  LDCU.64 UR14, c[0x0][0x3e8] ;  /* 0x00007d00ff0e77ac */ /* 0x000e220008000a00 */
[----:B------:R-:W-:Y:S02]  /*0540*/  UIMAD.WIDE.U32 UR6, UR34, UR26, UR6 ;  /* 0x0000001a220672a5 */ /* 0x000fe4000f8e0006 */
[----:B------:R-:W-:Y:S02]  /*0550*/  ULEA.HI.X UR22, UR8, UR5, UR22, 0x2, UP1 ;  /* 0x0000000508167291 */ /* 0x000fe400088f1416 */
[----:B------:R-:W-:Y:S01]  /*0560*/  USHF.R.S32.HI UR8, URZ, 0x1f, UR38 ;  /* 0x0000001fff087899 */ /* 0x000fe20008011426 */
[----:B------:R-:W1:Y:S01]  /*0570*/  @UP0 LDCU UR19, c[0x0][0x384] ;  /* 0x00007080ff1307ac */ /* 0x000e620008000800 */
[----:B------:R-:W-:-:S02]  /*0580*/  UIMAD UR27, UR34, UR27, UR7 ;  /* 0x0000001b221b72a4 */ /* 0x000fc4000f8e0207 */
[----:B------:R-:W-:Y:S02]  /*0590*/  UIADD3 UR6, UP1, UPT, UR9, UR6, URZ ;  /* 0x0000000609067290 */ /* 0x000fe4000ff3e0ff */
[----:B----4-:R-:W-:Y:S02]  /*05a0*/  UIMAD UR7, UR8, UR20, URZ ;  /* 0x00000014080772a4 */ /* 0x010fe4000f8e02ff */
[----:B------:R-:W-:Y:S02]  /*05b0*/  UIADD3.X UR27, UPT, UPT, UR10, UR27, URZ, UP1, !UPT ;  /* 0x0000001b0a1b7290 */ /* 0x000fe40008ffe4ff */
[----:B------:R-:W-:Y:S02]  /*05c0*/  ULEA UR26, UP1, UR6, UR30, 0x2 ;  /* 0x0000001e061a7291 */ /* 0x000fe4000f8210ff */
[----:B------:R-:W-:Y:S02]  /*05d0*/  UIMAD.WIDE.U32 UR16, UR38, UR20, UR16 ;  /* 0x00000014261072a5 */ /* 0x000fe4000f8e0010 */
[----:B------:R-:W-:Y:S01]  /*05e0*/  UIMAD UR11, UR38, UR21, UR7 ;  /* 0x00000015260b72a4 */ /* 0x000fe2000f8e0207 */
[----:B------:R-:W2:Y:S01]  /*05f0*/  @UP0 LDCU UR36, c[0x0][0x38c] ;  /* 0x00007180ff2407ac */ /* 0x000ea20008000800 */
[----:B------:R-:W3:Y:S01]  /*0600*/  LDCU.64 UR12, c[0x0][0x448] ;  /* 0x00008900ff0c77ac */ /* 0x000ee20008000a00 */
[----:B------:R-:W-:-:S02]  /*0610*/  UIMAD.WIDE.U32 UR4, UR35, UR28, URZ ;  /* 0x0000001c230472a5 */ /* 0x000fc4000f8e00ff */
[----:B------:R-:W-:Y:S02]  /*0620*/  ULEA.HI.X UR27, UR6, UR31, UR27, 0x2, UP1 ;  /* 0x0000001f061b7291 */ /* 0x000fe400088f141b */
[----:B------:R-:W-:Y:S01]  /*0630*/  UIADD3 UR28, UP1, UPT, UR9, UR16, URZ ;  /* 0x00000010091c7290 */ /* 0x000fe2000ff3e0ff */
[----:B------:R-:W4:Y:S01]  /*0640*/  @UP0 LDCU.64 UR20, c[0x0][0x480] ;  /* 0x00009000ff1407ac */ /* 0x000f220008000a00 */
[----:B------:R-:W-:Y:S02]  /*0650*/  UIADD3 UR16, UPT, UPT, UR17, UR11, URZ ;  /* 0x0000000b11107290 */ /* 0x000fe4000fffe0ff */
[----:B0-----:R-:W-:Y:S02]  /*0660*/  UIMAD UR11, UR8, UR14, URZ ;  /* 0x0000000e080b72a4 */ /* 0x001fe4000f8e02ff */
[----:B------:R-:W-:Y:S02]  /*0670*/  UIMAD UR5, UR35, UR29, UR5 ;  /* 0x0000001d230572a4 */ /* 0x000fe4000f8e0205 */
[----:B------:R-:W-:-:S02]  /*0680*/  UIMAD UR15, UR38, UR15, UR11 ;  /* 0x0000000f260f72a4 */ /* 0x000fc4000f8e020b */
[----:B-1----:R-:W-:Y:S02]  /*0690*/  @UP0 UIMAD UR11, UR35, UR19, UR34 ;  /* 0x00000013230b02a4 */ /* 0x002fe4000f8e0222 */
[----:B------:R-:W-:Y:S02]  /*06a0*/  UIMAD.WIDE.U32 UR4, UR38, UR14, UR4 ;  /* 0x0000000e260472a5 */ /* 0x000fe4000f8e0004 */
[----:B------:R-:W-:Y:S01]  /*06b0*/  @UP0 UIMAD UR11, UR11, UR18, URZ ;  /* 0x000000120b0b02a4 */ /* 0x000fe2000f8e02ff */
[----:B------:R-:W0:Y:S01]  /*06c0*/  LDCU.64 UR6, c[0x0][0x450] ;  /* 0x00008a00ff0677ac */ /* 0x000e220008000a00 */
[----:B------:R-:W-:Y:S02]  /*06d0*/  UIADD3.X UR8, UPT, UPT, UR10, UR16, URZ, UP1, !UPT ;  /* 0x000000100a087290 */ /* 0x000fe40008ffe4ff */
[----:B--2---:R-:W-:Y:S02]  /*06e0*/  @UP0 UIMAD UR11, UR11, UR36, URZ ;  /* 0x000000240b0b02a4 */ /* 0x004fe4000f8e02ff */
[----:B---3--:R-:W-:-:S02]  /*06f0*/  ULEA UR31, UP2, UR28, UR12, 0x2 ;  /* 0x0000000c1c1f7291 */ /* 0x008fc4000f8410ff */
[----:B------:R-:W-:Y:S02]  /*0700*/  UIADD3 UR9, UP1, UPT, UR9, UR4, URZ ;  /* 0x0000000409097290 */ /* 0x000fe4000ff3e0ff */
[----:B------:R-:W-:Y:S01]  /*0710*/  UIADD3 UR15, UPT, UPT, UR5, UR15, URZ ;  /* 0x0000000f050f7290 */ /* 0x000fe2000fffe0ff */
[----:B------:R-:W-:Y:S02]  /*0720*/  UMOV UR4, URZ ;  /* 0x000000ff00047c82 */ /* 0x000fe40008000000 */
[----:B------:R-:W-:Y:S01]  /*0730*/  UMOV UR5, URZ ;  /* 0x000000ff00057c82 */ /* 0x000fe20008000000 */
[----:B----4-:R-:W-:Y:S02]  /*0740*/  @UP0 UIMAD.WIDE UR4, UR11, 0x8, UR20 ;  /* 0x000000080b0408a5 */ /* 0x010fe4000f8e0214 */
[----:B------:R-:W-:Y:S02]  /*0750*/  ULEA.HI.X UR28, UR28, UR13, UR8, 0x2, UP2 ;  /* 0x0000000d1c1c7291 */ /* 0x000fe400090f1408 */
[----:B------:R-:W-:Y:S01]  /*0760*/  UISETP.GE.AND UP0, UPT, UR18, 0x1, UPT ;  /* 0x000000011200788c */ /* 0x000fe2000bf06270 */
[----:B------:R-:W-:Y:S01]  /*0770*/  UMOV UR8, URZ ;  /* 0x000000ff00087c82 */ /* 0x000fe20008000000 */
[----:B------:R-:W-:Y:S01]  /*0780*/  HFMA2 R167, -RZ, RZ, 0, 0 ;  /* 0x00000000ffa77431 */ /* 0x000fe200000001ff */
[----:B0-----:R-:W-:Y:S01]  /*0790*/  ULEA UR29, UP2, UR9, UR6, 0x2 ;  /* 0x00000006091d7291 */ /* 0x001fe2000f8410ff */
[----:B------:R-:W-:Y:S01]  /*07a0*/  MOV R170, RZ ;  /* 0x000000ff00aa7202 */ /* 0x000fe20000000f00 */
[----:B------:R-:W-:-:S04]  /*07b0*/  UIADD3.X UR30, UPT, UPT, UR10, UR15, URZ, UP1, !UPT ;  /* 0x0000000f0a1e7290 */ /* 0x000fc80008ffe4ff */
[----:B------:R-:W-:Y:S01]  /*07c0*/  ULEA.HI.X UR30, UR9, UR7, UR30, 0x2, UP2 ;  /* 0x00000007091e7291 */ /* 0x000fe200090f141e */
[----:B------:R-:W-:Y:S01]  /*07d0*/  @P3 R2UR UR8, R6 ;  /* 0x00000000060832ca */ /* 0x000fe200000e0000 */
[----:B------:R-:W-:-:S14]  /*07e0*/  BRA.U !UP0, `(.L_x_4609) ;  /* 0x0000008508e47547 */ /* 0x000fdc000b800000 */
[----:B------:R-:W0:Y:S01]  /*07f0*/  S2R R168, SR_TID.X ;  /* 0x0000000000a87919 */ /* 0x000e220000002100 */
[----:B------:R-:W1:Y:S01]  /*0800*/  S2UR UR7, SR_CgaCtaId ;  /* 0x00000000000779c3 */ /* 0x000e620000008800 */
[----:B------:R-:W2:Y:S01]  /*0810*/  LDCU.64 UR20, c[0x0][0x3a0] ;  /* 0x00007400ff1477ac */ /* 0x000ea20008000a00 */
[----:B------:R-:W-:Y:S01]  /*0820*/  MOV R170, RZ ;  /* 0x000000ff00aa7202 */ /* 0x000fe20000000f00 */
[----:B------:R-:W-:Y:S01]  /*0830*/  IMAD.MOV.U32 R167, RZ, RZ, RZ ;  /* 0x000000ffffa77224 */ /* 0x000fe200078e00ff */
[----:B------:R-:W-:Y:S01]  /*0840*/  UMOV UR6, 0x400 ;  /* 0x0000040000067882 */ /* 0x000fe20000000000 */
[----:B--2---:R-:W-:Y:S01]  /*0850*/  UIMAD.WIDE.U32 UR10, UR34, UR20, URZ ;  /* 0x00000014220a72a5 */ /* 0x004fe2000f8e00ff */
[----:B------:R-:W2:Y:S01]  /*0860*/  LDCU UR20, c[0x0][0x394] ;  /* 0x00007280ff1477ac */ /* 0x000ea20008000800 */
[----:B-1----:R-:W-:Y:S02]  /*0870*/  ULEA UR6, UR7, UR6, 0x18 ;  /* 0x0000000607067291 */ /* 0x002fe4000f8ec0ff */
[----:B------:R-:W-:Y:S01]  /*0880*/  UIMAD UR21, UR34, UR21, UR11 ;  /* 0x00000015221572a4 */ /* 0x000fe2000f8e020b */
[----:B0-----:R-:W-:-:S02]  /*0890*/  SHF.L.U32 R0, R168, 0x4, RZ ;  /* 0x00000004a8007819 */ /* 0x001fc400000006ff */
[----:B------:R-:W-:Y:S02]  /*08a0*/  LEA.HI R164, R168, R168, RZ, 0x1b ;  /* 0x000000a8a8a47211 */ /* 0x000fe400078fd8ff */
[----:B------:R-:W-:Y:S02]  /*08b0*/  LOP3.LUT R3, R0, 0x3e00, RZ, 0xc0, !PT ;  /* 0x00003e0000037812 */ /* 0x000fe400078ec0ff */
[----:B------:R-:W-:Y:S02]  /*08c0*/  LOP3.LUT R165, R168, 0x1f, RZ, 0xc0, !PT ;  /* 0x0000001fa8a57812 */ /* 0x000fe400078ec0ff */
[----:B------:R-:W-:Y:S02]  /*08d0*/  LOP3.LUT R166, R3, 0x1f, R168, 0xf8, !PT ;  /* 0x0000001f03a67812 */ /* 0x000fe400078ef8a8 */
[----:B------:R-:W-:Y:S02]  /*08e0*/  LEA R164, R164, UR6, 0x2 ;  /* 0x00000006a4a47c11 */ /* 0x000fe4000f8e10ff */
[----:B------:R-:W-:-:S02]  /*08f0*/  LEA R163, R168, UR6, 0x3 ;  /* 0x00000006a8a37c11 */ /* 0x000fc4000f8e18ff */
        /* <DEDUP_REMOVED lines=15> */
.L_x_4657:
[----:B0-----:R-:W0:Y:S01]  /*09f0*/  LDCU.128 UR16, c[0x0][0x420] ;  /* 0x00008400ff1077ac */ /* 0x001e220008000c00 */
[----:B------:R-:W-:Y:S02]  /*0a00*/  CS2R R12, SRZ ;  /* 0x00000000000c7805 */ /* 0x000fe4000001ff00 */
[----:B------:R-:W-:Y:S02]  /*0a10*/  CS2R R16, SRZ ;  /* 0x0000000000107805 */ /* 0x000fe4000001ff00 */
[----:B------:R-:W-:Y:S01]  /*0a20*/  CS2R R20, SRZ ;  /* 0x0000000000147805 */ /* 0x000fe2000001ff00 */
[----:B------:R-:W1:Y:S01]  /*0a30*/  LDCU.128 UR12, c[0x0][0x410] ;  /* 0x00008200ff0c77ac */ /* 0x000e620008000c00 */
[----:B------:R-:W-:Y:S02]  /*0a40*/  CS2R R14, SRZ ;  /* 0x00000000000e7805 */ /* 0x000fe4000001ff00 */
[----:B------:R-:W-:Y:S02]  /*0a50*/  CS2R R18, SRZ ;  /* 0x0000000000127805 */ /* 0x000fe4000001ff00 */
[----:B------:R-:W-:Y:S01]  /*0a60*/  MOV R23, RZ ;  /* 0x000000ff00177202 */ /* 0x000fe20000000f00 */
[----:B------:R-:W-:Y:S01]  /*0a70*/  ULEA UR6, UR20, 0xfffffc00, 0xa ;  /* 0xfffffc0014067891 */ /* 0x000fe2000f8e50ff */
[----:B------:R-:W-:Y:S01]  /*0a80*/  CS2R R24, SRZ ;  /* 0x0000000000187805 */ /* 0x000fe2000001ff00 */
[----:B------:R-:W-:Y:S01]  /*0a90*/  UMOV UR7, URZ ;  /* 0x000000ff00077c82 */ /* 0x000fe20008000000 */
[----:B--2---:R-:W2:Y:S01]  /*0aa0*/  LDCU.64 UR42, c[0x0][0x488] ;  /* 0x00009100ff2a77ac */ /* 0x004ea20008000a00 */
[----:B------:R-:W-:Y:S01]  /*0ab0*/  CS2R R26, SRZ ;  /* 0x00000000001a7805 */ /* 0x000fe2000001ff00 */
[----:B------:R-:W3:Y:S01]  /*0ac0*/  LDCU.64 UR44, c[0x0][0x478] ;  /* 0x00008f00ff2c77ac */ /* 0x000ee20008000a00 */
[----:B0-----:R-:W-:-:S02]  /*0ad0*/  UIMAD.WIDE.U32 UR40, UR35, UR16, UR6 ;  /* 0x00000010232872a5 */ /* 0x001fc4000f8e0006 */
[----:B-1----:R-:W-:Y:S02]  /*0ae0*/  UIMAD.WIDE.U32 UR36, UR35, UR12, UR6 ;  /* 0x0000000c232472a5 */ /* 0x002fe4000f8e0006 */
[----:B------:R-:W-:-:S03]  /*0af0*/  UIMAD UR17, UR35, UR17, UR41 ;  /* 0x00000011231172a4 */ /* 0x000fc6000f8e0229 */
[----:B------:R-:W-:Y:S01]  /*0b00*/  UMOV UR16, UR40 ;  /* 0x0000002800107c82 */ /* 0x000fe20008000000 */
[----:B------:R-:W-:Y:S02]  /*0b10*/  UIMAD UR13, UR35, UR13, UR37 ;  /* 0x0000000d230d72a4 */ /* 0x000fe4000f8e0225 */
[----:B------:R-:W-:Y:S01]  /*0b20*/  UIMAD.WIDE.U32 UR16, UR34, UR18, UR16 ;  /* 0x00000012221072a5 */ /* 0x000fe2000f8e0010 */
[----:B------:R-:W-:Y:S02]  /*0b30*/  UMOV UR12, UR36 ;  /* 0x00000024000c7c82 */ /* 0x000fe40008000000 */
[----:B------:R-:W-:-:S03]  /*0b40*/  UIMAD.WIDE.U32 UR12, UR34, UR14, UR12 ;  /* 0x0000000e220c72a5 */ /* 0x000fc6000f8e000c */
[C---:B------:R-:W-:Y:S01]  /*0b50*/  IADD3 R0, P1, PT, R166.reuse, UR16, RZ ;  /* 0x00000010a6007c10 */ /* 0x040fe2000ff3e0ff */
[----:B------:R-:W-:Y:S02]  /*0b60*/  UIMAD UR19, UR34, UR19, UR17 ;  /* 0x00000013221372a4 */ /* 0x000fe4000f8e0211 */
[----:B------:R-:W-:Y:S01]  /*0b70*/  UIMAD UR15, UR34, UR15, UR13 ;  /* 0x0000000f220f72a4 */ /* 0x000fe2000f8e020d */
[----:B------:R-:W-:Y:S01]  /*0b80*/  IADD3 R5, P0, PT, R166, UR12, RZ ;  /* 0x0000000ca6057c10 */ /* 0x000fe2000ff1e0ff */
[----:B------:R-:W0:Y:S02]  /*0b90*/  LDCU UR16, c[0x0][0x388] ;  /* 0x00007100ff1077ac */ /* 0x000e240008000800 */
[----:B------:R-:W-:Y:S02]  /*0ba0*/  IADD3.X R3, PT, PT, RZ, UR19, RZ, P1, !PT ;  /* 0x00000013ff037c10 */ /* 0x000fe40008ffe4ff */
[----:B------:R-:W-:Y:S01]  /*0bb0*/  IADD3.X R6, PT, PT, RZ, UR15, RZ, P0, !PT ;  /* 0x0000000fff067c10 */ /* 0x000fe200087fe4ff */
[----:B------:R-:W-:Y:S01]  /*0bc0*/  BAR.SYNC.DEFER_BLOCKING 0x0 ;  /* 0x0000000000007b1d */ /* 0x000fe20000010000 */
[----:B--2---:R-:W-:-:S02]  /*0bd0*/  LEA R4, P0, R5, UR42, 0x2 ;  /* 0x0000002a05047c11 */ /* 0x004fc4000f8010ff */
[----:B---3--:R-:W-:Y:S02]  /*0be0*/  LEA R2, P1, R0, UR44, 0x2 ;  /* 0x0000002c00027c11 */ /* 0x008fe4000f8210ff */
[----:B------:R-:W-:Y:S01]  /*0bf0*/  LEA.HI.X R5, R5, UR43, R6, 0x2, P0 ;  /* 0x0000002b05057c11 */ /* 0x000fe200080f1406 */
[----:B------:R-:W1:Y:S01]  /*0c00*/  S2R R147, SR_LANEID ;  /* 0x0000000000937919 */ /* 0x000e620000000000 */
[----:B------:R-:W-:Y:S01]  /*0c10*/  SHF.L.U32 R6, R166, 0x2, RZ ;  /* 0x00000002a6067819 */ /* 0x000fe200000006ff */
[----:B------:R-:W2:Y:S01]  /*0c20*/  S2UR UR9, SR_CgaCtaId ;  /* 0x00000000000979c3 */ /* 0x000ea20000008800 */
[----:B------:R-:W-:Y:S01]  /*0c30*/  LEA.HI.X R3, R0, UR45, R3, 0x2, P1 ;  /* 0x0000002d00037c11 */ /* 0x000fe200088f1403 */
[----:B------:R-:W-:Y:S01]  /*0c40*/  HFMA2 R0, -RZ, RZ, 0, 0 ;  /* 0x00000000ff007431 */ /* 0x000fe200000001ff */
[----:B0-----:R-:W-:Y:S01]  /*0c50*/  UIADD3 UR16, UPT, UPT, -UR6, UR16, URZ ;  /* 0x0000001006107290 */ /* 0x001fe2000fffe1ff */
[----:B------:R-:W-:Y:S02]  /*0c60*/  IADD3 R10, P1, PT, R6, UR23, RZ ;  /* 0x00000017060a7c10 */ /* 0x000fe4000ff3e0ff */
[----:B------:R-:W-:Y:S01]  /*0c70*/  SHF.L.U32 R28, R168, 0x4, RZ ;  /* 0x00000004a81c7819 */ /* 0x000fe200000006ff */
[----:B------:R-:W-:Y:S01]  /*0c80*/  UMOV UR17, 0x400 ;  /* 0x0000040000117882 */ /* 0x000fe20000000000 */
[C---:B------:R-:W-:Y:S01]  /*0c90*/  IADD3 R8, P2, PT, R6.reuse, UR24, RZ ;  /* 0x0000001806087c10 */ /* 0x040fe2000ff5e0ff */
[----:B------:R-:W-:Y:S01]  /*0ca0*/  IMAD.X R11, RZ, RZ, UR22, P1 ;  /* 0x00000016ff0b7e24 */ /* 0x000fe200088e06ff */
[----:B------:R-:W-:Y:S01]  /*0cb0*/  IADD3 R6, P0, PT, R6, UR26, RZ ;  /* 0x0000001a06067c10 */ /* 0x000fe2000ff1e0ff */
[----:B------:R-:W-:Y:S01]  /*0cc0*/  HFMA2 R41, -RZ, RZ, 0, 0 ;  /* 0x00000000ff297431 */ /* 0x000fe200000001ff */
[----:B------:R-:W-:Y:S01]  /*0cd0*/  IADD3.X R9, PT, PT, RZ, UR25, RZ, P2, !PT ;  /* 0x00000019ff097c10 */ /* 0x000fe200097fe4ff */
[----:B------:R-:W-:Y:S01]  /*0ce0*/  IMAD.MOV.U32 R45, RZ, RZ, RZ ;  /* 0x000000ffff2d7224 */ /* 0x000fe200078e00ff */
[----:B------:R-:W-:Y:S01]  /*0cf0*/  IADD3.X R7, PT, PT, RZ, UR27, RZ, P0, !PT ;  /* 0x0000001bff077c10 */ /* 0x000fe200087fe4ff */
[----:B------:R-:W-:Y:S01]  /*0d00*/  HFMA2 R43, -RZ, RZ, 0, 0 ;  /* 0x00000000ff2b7431 */ /* 0x000fe200000001ff */
[----:B------:R-:W-:-:S02]  /*0d10*/  ISETP.GE.AND P0, PT, R166, UR16, PT ;  /* 0x00000010a6007c0c */ /* 0x000fc4000bf06270 */
[----:B------:R-:W-:Y:S02]  /*0d20*/  MOV R49, RZ ;  /* 0x000000ff00317202 */ /* 0x000fe40000000f00 */
[----:B------:R-:W-:Y:S01]  /*0d30*/  MOV R47, RZ ;  /* 0x000000ff002f7202 */ /* 0x000fe20000000f00 */
[----:B------:R-:W-:Y:S01]  /*0d40*/  IMAD.MOV.U32 R51, RZ, RZ, RZ ;  /* 0x000000ffff337224 */ /* 0x000fe200078e00ff */
[----:B------:R-:W-:Y:S01]  /*0d50*/  ISETP.GE.AND P2, PT, R162, UR16, PT ;  /* 0x00000010a2007c0c */ /* 0x000fe2000bf46270 */
[----:B------:R-:W-:Y:S01]  /*0d60*/  HFMA2 R53, -RZ, RZ, 0, 0 ;  /* 0x00000000ff357431 */ /* 0x000fe200000001ff */
[----:B------:R-:W-:Y:S01]  /*0d70*/  ISETP.GE.AND P1, PT, R161, UR16, PT ;  /* 0x00000010a1007c0c */ /* 0x000fe2000bf26270 */
[----:B------:R-:W-:Y:S01]  /*0d80*/  HFMA2 R55, -RZ, RZ, 0, 0 ;  /* 0x00000000ff377431 */ /* 0x000fe200000001ff */
[----:B------:R-:W-:Y:S01]  /*0d90*/  ISETP.GE.AND P6, PT, R160, UR16, PT ;  /* 0x00000010a0007c0c */ /* 0x000fe2000bfc6270 */
[----:B------:R-:W-:Y:S01]  /*0da0*/  IMAD.MOV.U32 R38, RZ, RZ, RZ ;  /* 0x000000ffff267224 */ /* 0x000fe200078e00ff */
[----:B------:R-:W-:Y:S01]  /*0db0*/  ISETP.GE.AND P3, PT, R157, UR16, PT ;  /* 0x000000109d007c0c */ /* 0x000fe2000bf66270 */
[----:B------:R-:W3:Y:S01]  /*0dc0*/  @!P0 LDG.E R13, desc[UR32][R10.64] ;  /* 0x000000200a0d8981 */ /* 0x000ee2000c1e1900 */
[----:B------:R-:W-:Y:S01]  /*0dd0*/  ISETP.GE.AND P0, PT, R156, UR16, PT ;  /* 0x000000109c007c0c */ /* 0x000fe2000bf06270 */
[----:B------:R-:W-:Y:S01]  /*0de0*/  HFMA2 R58, -RZ, RZ, 0, 0 ;  /* 0x00000000ff3a7431 */ /* 0x000fe200000001ff */
[----:B------:R-:W-:Y:S01]  /*0df0*/  ISETP.GE.AND P5, PT, R159, UR16, PT ;  /* 0x000000109f007c0c */ /* 0x000fe2000bfa6270 */
[----:B------:R-:W-:Y:S01]  /*0e00*/  HFMA2 R60, -RZ, RZ, 0, 0 ;  /* 0x00000000ff3c7431 */ /* 0x000fe200000001ff */
[----:B------:R-:W-:Y:S01]  /*0e10*/  ISETP.GE.AND P4, PT, R158, UR16, PT ;  /* 0x000000109e007c0c */ /* 0x000fe2000bf86270 */
[----:B----4-:R-:W4:Y:S01]  /*0e20*/  @!P2 LDG.E R0, desc[UR32][R10.64+0x80] ;  /* 0x000080200a00a981 */ /* 0x010f22000c1e1900 */
[----:B------:R-:W-:Y:S01]  /*0e30*/  IMAD.MOV.U32 R66, RZ, RZ, RZ ;  /* 0x000000ffff427224 */ /* 0x000fe200078e00ff */
[----:B------:R-:W-:Y:S01]  /*0e40*/  MOV R68, RZ ;  /* 0x000000ff00447202 */ /* 0x000fe20000000f00 */
[----:B------:R-:W0:Y:S01]  /*0e50*/  LDCU.64 UR14, c[0x0][0x508] ;  /* 0x0000a100ff0e77ac */ /* 0x000e220008000a00 */
[----:B------:R-:W4:Y:S01]  /*0e60*/  @!P1 LDG.E R15, desc[UR32][R10.64+0x100] ;  /* 0x000100200a0f9981 */ /* 0x000f22000c1e1900 */
[----:B------:R-:W0:Y:S03]  /*0e70*/  LDCU.64 UR18, c[0x0][0x510] ;  /* 0x0000a200ff1277ac */ /* 0x000e260008000a00 */
[----:B------:R-:W4:Y:S01]  /*0e80*/  @!P0 LDG.E R16, desc[UR32][R10.64+0x380] ;  /* 0x000380200a108981 */ /* 0x000f22000c1e1900 */
[----:B------:R-:W-:-:S02]  /*0e90*/  ISETP.GE.AND P0, PT, R155, UR16, PT ;  /* 0x000000109b007c0c */ /* 0x000fc4000bf06270 */
[----:B------:R-:W-:Y:S01]  /*0ea0*/  ISETP.GE.AND P1, PT, R153, UR16, PT ;  /* 0x0000001099007c0c */ /* 0x000fe2000bf26270 */
[----:B------:R-:W4:Y:S01]  /*0eb0*/  @!P6 LDG.E R12, desc[UR32][R10.64+0x180] ;  /* 0x000180200a0ce981 */ /* 0x000f22000c1e1900 */
[----:B------:R-:W-:Y:S01]  /*0ec0*/  ISETP.GE.AND P2, PT, R152, UR16, PT ;  /* 0x0000001098007c0c */ /* 0x000fe2000bf46270 */
[----:B------:R-:W0:Y:S02]  /*0ed0*/  LDCU.64 UR36, c[0x0][0x490] ;  /* 0x00009200ff2477ac */ /* 0x000e240008000a00 */
[----:B------:R-:W4:Y:S01]  /*0ee0*/  @!P3 LDG.E R19, desc[UR32][R10.64+0x300] ;  /* 0x000300200a13b981 */ /* 0x000f22000c1e1900 */
[----:B------:R-:W-:-:S03]  /*0ef0*/  ISETP.GE.AND P3, PT, R151, UR16, PT ;  /* 0x0000001097007c0c */ /* 0x000fc6000bf66270 */
[----:B------:R-:W4:Y:S04]  /*0f00*/  @!P5 LDG.E R17, desc[UR32][R10.64+0x200] ;  /* 0x000200200a11d981 */ /* 0x000f28000c1e1900 */
[----:B------:R-:W4:Y:S01]  /*0f10*/  @!P0 LDG.E R21, desc[UR32][R10.64+0x400] ;  /* 0x000400200a158981 */ /* 0x000f22000c1e1900 */
[----:B------:R-:W-:-:S03]  /*0f20*/  ISETP.GE.AND P0, PT, R154, UR16, PT ;  /* 0x000000109a007c0c */ /* 0x000fc6000bf06270 */
        /* <DEDUP_REMOVED lines=15> */
[C---:B0-----:R-:W-:Y:S01]  /*1020*/  IADD3 R11, PT, PT, R28.reuse, 0x20, RZ ;  /* 0x000000201c0b7810 */ /* 0x041fe20007ffe0ff */
[----:B------:R-:W-:Y:S01]  /*1030*/  VIADD R29, R28, 0x40 ;  /* 0x000000401c1d7836 */ /* 0x000fe20000000000 */
[----:B------:R-:W-:Y:S02]  /*1040*/  LEA R146, R146, UR17, 0x2 ;  /* 0x0000001192927c11 */ /* 0x000fe4000f8e10ff */
[----:B------:R-:W-:Y:S02]  /*1050*/  LEA.HI.SX32 R11, R11, R28, 0x1b ;  /* 0x0000001c0b0b7211 */ /* 0x000fe400078fdaff */
[C---:B------:R-:W-:Y:S02]  /*1060*/  IADD3 R31, PT, PT, R28.reuse, 0x60, RZ ;  /* 0x000000601c1f7810 */ /* 0x040fe40007ffe0ff */
[----:B------:R-:W-:-:S02]  /*1070*/  IADD3 R33, PT, PT, R28, 0x80, RZ ;  /* 0x000000801c217810 */ /* 0x000fc40007ffe0ff */
[-C--:B------:R-:W-:Y:S02]  /*1080*/  LEA.HI.SX32 R29, R29, R28.reuse, 0x1b ;  /* 0x0000001c1d1d7211 */ /* 0x080fe400078fdaff */
[----:B------:R-:W-:Y:S02]  /*1090*/  LEA R145, R11, UR17, 0x2 ;  /* 0x000000110b917c11 */ /* 0x000fe4000f8e10ff */
[-C--:B------:R-:W-:Y:S02]  /*10a0*/  LEA.HI.SX32 R31, R31, R28.reuse, 0x1b ;  /* 0x0000001c1f1f7211 */ /* 0x080fe400078fdaff */
[C---:B------:R-:W-:Y:S02]  /*10b0*/  IADD3 R11, PT, PT, R28.reuse, 0xc0, RZ ;  /* 0x000000c01c0b7810 */ /* 0x040fe40007ffe0ff */
[----:B------:R-:W-:Y:S02]  /*10c0*/  LEA.HI.SX32 R33, R33, R28, 0x1b ;  /* 0x0000001c21217211 */ /* 0x000fe400078fdaff */
[----:B------:R-:W-:-:S02]  /*10d0*/  IADD3 R35, PT, PT, R28, 0xa0, RZ ;  /* 0x000000a01c237810 */ /* 0x000fc40007ffe0ff */
[----:B------:R-:W-:Y:S01]  /*10e0*/  LEA R144, R29, UR17, 0x2 ;  /* 0x000000111d907c11 */ /* 0x000fe2000f8e10ff */
[C---:B------:R-:W-:Y:S01]  /*10f0*/  VIADD R29, R28.reuse, 0x100 ;  /* 0x000001001c1d7836 */ /* 0x040fe20000000000 */
[----:B------:R-:W-:Y:S02]  /*1100*/  LEA R143, R31, UR17, 0x2 ;  /* 0x000000111f8f7c11 */ /* 0x000fe4000f8e10ff */
[-C--:B------:R-:W-:Y:S02]  /*1110*/  LEA.HI.SX32 R11, R11, R28.reuse, 0x1b ;  /* 0x0000001c0b0b7211 */ /* 0x080fe400078fdaff */
[----:B------:R-:W-:Y:S02]  /*1120*/  LEA R142, R33, UR17, 0x2 ;  /* 0x00000011218e7c11 */ /* 0x000fe4000f8e10ff */
[----:B------:R-:W-:Y:S02]  /*1130*/  LEA.HI.SX32 R35, R35, R28, 0x1b ;  /* 0x0000001c23237211 */ /* 0x000fe400078fdaff */
[----:B------:R-:W-:-:S02]  /*1140*/  IADD3 R31, PT, PT, R28, 0x120, RZ ;  /* 0x000001201c1f7810 */ /* 0x000fc40007ffe0ff */
[C---:B------:R-:W-:Y:S02]  /*1150*/  IADD3 R33, PT, PT, R28.reuse, 0x140, RZ ;  /* 0x000001401c217810 */ /* 0x040fe40007ffe0ff */
[----:B------:R-:W-:Y:S02]  /*1160*/  LEA R140, R11, UR17, 0x2 ;  /* 0x000000110b8c7c11 */ /* 0x000fe4000f8e10ff */
[----:B------:R-:W-:Y:S02]  /*1170*/  IADD3 R11, PT, PT, R28, 0x160, RZ ;  /* 0x000001601c0b7810 */ /* 0x000fe40007ffe0ff */
[-C--:B------:R-:W-:Y:S02]  /*1180*/  LEA.HI.SX32 R29, R29, R28.reuse, 0x1b ;  /* 0x0000001c1d1d7211 */ /* 0x080fe400078fdaff */
[----:B------:R-:W-:Y:S02]  /*1190*/  LEA R141, R35, UR17, 0x2 ;  /* 0x00000011238d7c11 */ /* 0x000fe4000f8e10ff */
[----:B------:R-:W-:-:S02]  /*11a0*/  LEA.HI.SX32 R31, R31, R28, 0x1b ;  /* 0x0000001c1f1f7211 */ /* 0x000fc400078fdaff */
[-C--:B------:R-:W-:Y:S02]  /*11b0*/  LEA.HI.SX32 R33, R33, R28.reuse, 0x1b ;  /* 0x0000001c21217211 */ /* 0x080fe400078fdaff */
[----:B------:R-:W-:Y:S02]  /*11c0*/  LEA.HI.SX32 R11, R11, R28, 0x1b ;  /* 0x0000001c0b0b7211 */ /* 0x000fe400078fdaff */
[----:B------:R-:W-:Y:S02]  /*11d0*/  LEA R138, R29, UR17, 0x2 ;  /* 0x000000111d8a7c11 */ /* 0x000fe4000f8e10ff */
[----:B------:R-:W-:Y:S02]  /*11e0*/  LEA R137, R31, UR17, 0x2 ;  /* 0x000000111f897c11 */ /* 0x000fe4000f8e10ff */
[----:B------:R-:W-:Y:S02]  /*11f0*/  LEA R136, R33, UR17, 0x2 ;  /* 0x0000001121887c11 */ /* 0x000fe4000f8e10ff */
[----:B------:R-:W-:-:S02]  /*1200*/  IADD3 R29, PT, PT, R28, 0x1e0, RZ ;  /* 0x000001e01c1d7810 */ /* 0x000fc40007ffe0ff */
        /* <DEDUP_REMOVED lines=10> */
[----:B------:R-:W-:Y:S02]  /*12b0*/  ISETP.GE.AND P3, PT, R162, UR16, PT ;  /* 0x00000010a2007c0c */ /* 0x000fe4000bf66270 */
[----:B------:R-:W-:Y:S01]  /*12c0*/  MOV R10, RZ ;  /* 0x000000ff000a7202 */ /* 0x000fe20000000f00 */
[----:B---3--:R0:W-:Y:S02]  /*12d0*/  STS [R146], R13 ;  /* 0x0000000d92007388 */ /* 0x0081e40000000800 */
[----:B0-----:R-:W-:Y:S02]  /*12e0*/  IADD3 R13, PT, PT, R28, 0xe0, RZ ;  /* 0x000000e01c0d7810 */ /* 0x001fe40007ffe0ff */
[----:B----4-:R-:W-:Y:S02]  /*12f0*/  STS [R145+0x80], R0 ;  /* 0x0000800091007388 */ /* 0x010fe40000000800 */
[----:B------:R-:W-:-:S02]  /*1300*/  LEA.HI.SX32 R13, R13, R28, 0x1b ;  /* 0x0000001c0d0d7211 */ /* 0x000fc400078fdaff */
[----:B------:R0:W-:Y:S02]  /*1310*/  STS [R144+0x100], R15 ;  /* 0x0001000f90007388 */ /* 0x0001e40000000800 */
[----:B------:R-:W-:Y:S02]  /*1320*/  LEA R139, R13, UR17, 0x2 ;  /* 0x000000110d8b7c11 */ /* 0x000fe4000f8e10ff */
[----:B------:R-:W-:Y:S01]  /*1330*/  STS [R143+0x180], R12 ;  /* 0x0001800c8f007388 */ /* 0x000fe20000000800 */
[C---:B------:R-:W-:Y:S02]  /*1340*/  IADD3 R13, PT, PT, R28.reuse, 0x180, RZ ;  /* 0x000001801c0d7810 */ /* 0x040fe40007ffe0ff */
[C---:B0-----:R-:W-:Y:S01]  /*1350*/  IADD3 R15, PT, PT, R28.reuse, 0x1a0, RZ ;  /* 0x000001a01c0f7810 */ /* 0x041fe20007ffe0ff */
[----:B------:R0:W-:Y:S01]  /*1360*/  STS [R142+0x200], R17 ;  /* 0x000200118e007388 */ /* 0x0001e20000000800 */
[-C--:B------:R-:W-:Y:S02]  /*1370*/  LEA.HI.SX32 R13, R13, R28.reuse, 0x1b ;  /* 0x0000001c0d0d7211 */ /* 0x080fe400078fdaff */
[----:B------:R-:W-:Y:S01]  /*1380*/  LEA.HI.SX32 R15, R15, R28, 0x1b ;  /* 0x0000001c0f0f7211 */ /* 0x000fe200078fdaff */
[----:B0-----:R-:W-:Y:S01]  /*1390*/  VIADD R17, R28, 0x1c0 ;  /* 0x000001c01c117836 */ /* 0x001fe20000000000 */
[----:B------:R-:W-:Y:S01]  /*13a0*/  STS [R141+0x280], R14 ;  /* 0x0002800e8d007388 */ /* 0x000fe20000000800 */
[----:B------:R-:W-:-:S03]  /*13b0*/  LEA R134, R13, UR17, 0x2 ;  /* 0x000000110d867c11 */ /* 0x000fc6000f8e10ff */
[----:B------:R-:W-:Y:S01]  /*13c0*/  LEA.HI.SX32 R17, R17, R28, 0x1b ;  /* 0x0000001c11117211 */ /* 0x000fe200078fdaff */
[----:B------:R0:W-:Y:S01]  /*13d0*/  STS [R140+0x300], R19 ;  /* 0x000300138c007388 */ /* 0x0001e20000000800 */
[----:B------:R-:W-:-:S03]  /*13e0*/  LEA R131, R15, UR17, 0x2 ;  /* 0x000000110f837c11 */ /* 0x000fc6000f8e10ff */
        /* <DEDUP_REMOVED lines=9> */
[----:B------:R-:W-:-:S03]  /*1480*/  VIADD R39, R28, 0xf ;  /* 0x0000000f1c277836 */ /* 0x000fc60000000000 */
        /* <DEDUP_REMOVED lines=89> */
[----:B------:R-:W4:Y:S01]  /*1a20*/  @!P5 LDG.E R55, desc[UR32][R8.64+0x700] ;  /* 0x000700200837d981 */ /* 0x000f22000c1e1900 */
[----:B------:R-:W-:Y:S02]  /*1a30*/  MOV R20, RZ ;  /* 0x000000ff00147202 */ /* 0x000fe40000000f00 */
[----:B------:R-:W-:Y:S01]  /*1a40*/  MOV R24, RZ ;  /* 0x000000ff00187202 */ /* 0x000fe20000000f00 */
        /* <DEDUP_REMOVED lines=8> */
[----:B-1----:R-:W-:Y:S01]  /*1ad0*/  HFMA2 R9, -RZ, RZ, 0, 0 ;  /* 0x00000000ff097431 */ /* 0x002fe200000001ff */
[----:B------:R-:W-:Y:S02]  /*1ae0*/  P2R R29, PR, RZ, 0x2 ;  /* 0x00000002ff1d7803 */ /* 0x000fe40000000000 */
[----:B------:R-:W-:Y:S02]  /*1af0*/  P2R R27, PR, RZ, 0x4 ;  /* 0x00000004ff1b7803 */ /* 0x000fe40000000000 */
[----:B------:R-:W-:Y:S02]  /*1b00*/  ISETP.GE.AND P1, PT, R160, UR16, PT ;  /* 0x00000010a0007c0c */ /* 0x000fe4000bf26270 */
[----:B------:R-:W-:Y:S02]  /*1b10*/  P2R R25, PR, RZ, 0x8 ;  /* 0x00000008ff197803 */ /* 0x000fe40000000000 */
[----:B------:R-:W-:-:S02]  /*1b20*/  ISETP.GE.AND P2, PT, R161, UR16, PT ;  /* 0x00000010a1007c0c */ /* 0x000fc4000bf46270 */
[----:B------:R-:W-:Y:S01]  /*1b30*/  ISETP.GE.AND P3, PT, R162, UR16, PT ;  /* 0x00000010a2007c0c */ /* 0x000fe2000bf66270 */
[----:B------:R-:W-:Y:S01]  /*1b40*/  IMAD.MOV.U32 R28, RZ, RZ, RZ ;  /* 0x000000ffff1c7224 */ /* 0x000fe200078e00ff */
[----:B------:R-:W-:Y:S01]  /*1b50*/  MOV R13, RZ ;  /* 0x000000ff000d7202 */ /* 0x000fe20000000f00 */
[----:B------:R-:W-:Y:S01]  /*1b60*/  HFMA2 R11, -RZ, RZ, 0, 0 ;  /* 0x00000000ff0b7431 */ /* 0x000fe200000001ff */
[----:B0-----:R-:W-:Y:S01]  /*1b70*/  MOV R26, RZ ;  /* 0x000000ff001a7202 */ /* 0x001fe20000000f00 */
[----:B------:R-:W-:Y:S01]  /*1b80*/  HFMA2 R32, -RZ, RZ, 0, 0 ;  /* 0x00000000ff207431 */ /* 0x000fe200000001ff */
[----:B------:R-:W-:Y:S01]  /*1b90*/  MOV R17, RZ ;  /* 0x000000ff00117202 */ /* 0x000fe20000000f00 */
[----:B------:R-:W-:Y:S01]  /*1ba0*/  HFMA2 R30, -RZ, RZ, 0, 0 ;  /* 0x00000000ff1e7431 */ /* 0x000fe200000001ff */
[----:B------:R-:W-:Y:S01]  /*1bb0*/  MOV R15, RZ ;  /* 0x000000ff000f7202 */ /* 0x000fe20000000f00 */
[----:B------:R-:W-:Y:S02]  /*1bc0*/  IMAD.MOV.U32 R34, RZ, RZ, RZ ;  /* 0x000000ffff227224 */ /* 0x000fe400078e00ff */
[----:B------:R-:W-:Y:S01]  /*1bd0*/  HFMA2 R19, -RZ, RZ, 0, 0 ;  /* 0x00000000ff137431 */ /* 0x000fe200000001ff */
[----:B------:R-:W-:Y:S01]  /*1be0*/  MOV R36, RZ ;  /* 0x000000ff00247202 */ /* 0x000fe20000000f00 */
[----:B------:R-:W-:-:S02]  /*1bf0*/  HFMA2 R21, -RZ, RZ, 0, 0 ;  /* 0x00000000ff157431 */ /* 0x000fc400000001ff */
        /* <DEDUP_REMOVED lines=45> */
[----:B------:R-:W4:Y:S01]  /*1ed0*/  @!P1 LDG.E R32, desc[UR32][R6.64+0x380] ;  /* 0x0003802006209981 */ /* 0x000f22000c1e1900 */
[----:B------:R-:W-:-:S03]  /*1ee0*/  ISETP.NE.AND P1, PT, R29, RZ, PT ;  /* 0x000000ff1d00720c */ /* 0x000fc60003f25270 */
[----:B------:R-:W4:Y:S01]  /*1ef0*/  @!P2 LDG.E R15, desc[UR32][R6.64+0x300] ;  /* 0x00030020060fa981 */ /* 0x000f22000c1e1900 */
[----:B------:R-:W-:Y:S02]  /*1f00*/  ISETP.NE.AND P2, PT, R27, RZ, PT ;  /* 0x000000ff1b00720c */ /* 0x000fe40003f45270 */
[----:B0-----:R-:W-:Y:S01]  /*1f10*/  MOV R24, RZ ;  /* 0x000000ff00187202 */ /* 0x001fe20000000f00 */
        /* <DEDUP_REMOVED lines=20> */
[----:B--2---:R-:W-:Y:S04]  /*2060*/  STS [R146], R9 ;  /* 0x0000000992007388 */ /* 0x004fe80000000800 */
[----:B---3--:R-:W-:Y:S04]  /*2070*/  STS [R145+0x80], R26 ;  /* 0x0000801a91007388 */ /* 0x008fe80000000800 */
[----:B----4-:R0:W-:Y:S04]  /*2080*/  STS [R144+0x100], R11 ;  /* 0x0001000b90007388 */ /* 0x0101e80000000800 */
        /* <DEDUP_REMOVED lines=32> */
[----:B------:R-:W-:Y:S01]  /*2290*/  HFMA2 R26, -RZ, RZ, 0, 0 ;  /* 0x00000000ff1a7431 */ /* 0x000fe200000001ff */
[----:B------:R-:W-:-:S03]  /*22a0*/  MOV R9, RZ ;  /* 0x000000ff00097202 */ /* 0x000fc60000000f00 */
        /* <DEDUP_REMOVED lines=10> */
[----:B-1----:R-:W-:Y:S01]  /*2350*/  IMAD.MOV.U32 R15, RZ, RZ, RZ ;  /* 0x000000ffff0f7224 */ /* 0x002fe200078e00ff */
[----:B--2---:R-:W-:Y:S01]  /*2360*/  MOV R24, RZ ;  /* 0x000000ff00187202 */ /* 0x004fe20000000f00 */
[----:B------:R-:W-:Y:S01]  /*2370*/  HFMA2 R13, -RZ, RZ, 0, 0 ;  /* 0x00000000ff0d7431 */ /* 0x000fe200000001ff */
        /* <DEDUP_REMOVED lines=9> */
[----:B------:R-:W-:Y:S01]  /*2410*/  HFMA2 R30, -RZ, RZ, 0, 0 ;  /* 0x00000000ff1e7431 */ /* 0x000fe200000001ff */
[----:B------:R-:W-:Y:S01]  /*2420*/  MOV R17, RZ ;  /* 0x000000ff00117202 */ /* 0x000fe20000000f00 */
[----:B------:R-:W-:Y:S01]  /*2430*/  HFMA2 R32, -RZ, RZ, 0, 0 ;  /* 0x00000000ff207431 */ /* 0x000fe200000001ff */
[----:B------:R-:W-:Y:S02]  /*2440*/  MOV R19, RZ ;  /* 0x000000ff00137202 */ /* 0x000fe40000000f00 */
[----:B------:R-:W-:Y:S01]  /*2450*/  CS2R R34, SRZ ;  /* 0x0000000000227805 */ /* 0x000fe2000001ff00 */
[----:B---3--:R-:W-:Y:S01]  /*2460*/  HFMA2 R36, -RZ, RZ, 0, 0 ;  /* 0x00000000ff247431 */ /* 0x008fe200000001ff */
[----:B------:R-:W3:Y:S04]  /*2470*/  @!P0 LDG.E R30, desc[UR32][R4.64+0x480] ;  /* 0x00048020041e8981 */ /* 0x000ee8000c1e1900 */
[----:B------:R-:W3:Y:S04]  /*2480*/  @!P1 LDG.E R17, desc[UR32][R4.64+0x500] ;  /* 0x0005002004119981 */ /* 0x000ee8000c1e1900 */
[----:B------:R-:W3:Y:S04]  /*2490*/  @!P2 LDG.E R32, desc[UR32][R4.64+0x580] ;  /* 0x000580200420a981 */ /* 0x000ee8000c1e1900 */
[----:B------:R-:W3:Y:S04]  /*24a0*/  @!P3 LDG.E R19, desc[UR32][R4.64+0x600] ;  /* 0x000600200413b981 */ /* 0x000ee8000c1e1900 */
[----:B------:R-:W3:Y:S04]  /*24b0*/  @!P4 LDG.E R34, desc[UR32][R4.64+0x680] ;  /* 0x000680200422c981 */ /* 0x000ee8000c1e1900 */
[----:B------:R-:W3:Y:S04]  /*24c0*/  @!P5 LDG.E R29, desc[UR32][R4.64+0x700] ;  /* 0x00070020041dd981 */ /* 0x000ee8000c1e1900 */
[----:B------:R-:W3:Y:S01]  /*24d0*/  @!P6 LDG.E R36, desc[UR32][R4.64+0x780] ;  /* 0x000780200424e981 */ /* 0x000ee2000c1e1900 */
[----:B------:R-:W-:-:S02]  /*24e0*/  P2R R39, PR, RZ, 0x1 ;  /* 0x00000001ff277803 */ /* 0x000fc40000000000 */
[----:B------:R-:W-:Y:S02]  /*24f0*/  ISETP.GE.AND P0, PT, R166, UR16, PT ;  /* 0x00000010a6007c0c */ /* 0x000fe4000bf06270 */
[----:B------:R-:W-:Y:S02]  /*2500*/  MOV R33, RZ ;  /* 0x000000ff00217202 */ /* 0x000fe40000000f00 */
[----:B------:R-:W-:Y:S02]  /*2510*/  P2R R31, PR, RZ, 0x2 ;  /* 0x00000002ff1f7803 */ /* 0x000fe40000000000 */
[----:B------:R-:W-:Y:S01]  /*2520*/  ISETP.GE.AND P1, PT, R162, UR16, PT ;  /* 0x00000010a2007c0c */ /* 0x000fe2000bf26270 */
[----:B----4-:R-:W-:Y:S01]  /*2530*/  HFMA2 R38, -RZ, RZ, 0, 0 ;  /* 0x00000000ff267431 */ /* 0x010fe200000001ff */
[----:B------:R-:W-:Y:S02]  /*2540*/  MOV R41, RZ ;  /* 0x000000ff00297202 */ /* 0x000fe40000000f00 */
[----:B------:R-:W-:-:S02]  /*2550*/  MOV R43, RZ ;  /* 0x000000ff002b7202 */ /* 0x000fc40000000f00 */
[----:B------:R-:W-:Y:S01]  /*2560*/  MOV R45, RZ ;  /* 0x000000ff002d7202 */ /* 0x000fe20000000f00 */
[----:B------:R-:W-:Y:S01]  /*2570*/  HFMA2 R47, -RZ, RZ, 0, 0 ;  /* 0x00000000ff2f7431 */ /* 0x000fe200000001ff */
[----:B------:R-:W-:Y:S04]  /*2580*/  STS [R146], R7 ;  /* 0x0000000792007388 */ /* 0x000fe80000000800 */
        /* <DEDUP_REMOVED lines=9> */
[----:B------:R-:W-:Y:S04]  /*2620*/  STS [R136+0x500], R17 ;  /* 0x0005001188007388 */ /* 0x000fe80000000800 */
[----:B------:R-:W-:Y:S04]  /*2630*/  STS [R135+0x580], R32 ;  /* 0x0005802087007388 */ /* 0x000fe80000000800 */
[----:B------:R-:W-:Y:S04]  /*2640*/  STS [R134+0x600], R19 ;  /* 0x0006001386007388 */ /* 0x000fe80000000800 */
[----:B------:R-:W-:Y:S04]  /*2650*/  STS [R131+0x680], R34 ;  /* 0x0006802283007388 */ /* 0x000fe80000000800 */
[----:B------:R0:W-:Y:S04]  /*2660*/  STS [R130+0x700], R29 ;  /* 0x0007001d82007388 */ /* 0x0001e80000000800 */
[----:B------:R1:W-:Y:S01]  /*2670*/  STS [R129+0x780], R36 ;  /* 0x0007802481007388 */ /* 0x0003e20000000800 */
[----:B------:R-:W-:-:S03]  /*2680*/  NOP ;  /* 0x0000000000007918 */ /* 0x000fc60000000000 */
[----:B------:R-:W-:Y:S04]  /*2690*/  LDS R27, [R128] ;  /* 0x00000000801b7984 */ /* 0x000fe80000000800 */
[----:B------:R-:W2:Y:S04]  /*26a0*/  LDS R26, [R127+0x4] ;  /* 0x000004007f1a7984 */ /* 0x000ea80000000800 */
[----:B------:R-:W-:Y:S04]  /*26b0*/  LDS R25, [R126+0x8] ;  /* 0x000008007e197984 */ /* 0x000fe80000000800 */
[----:B------:R-:W-:Y:S04]  /*26c0*/  LDS R24, [R119+0xc] ;  /* 0x00000c0077187984 */ /* 0x000fe80000000800 */
[----:B------:R-:W3:Y:S04]  /*26d0*/  LDS R23, [R118+0x10] ;  /* 0x0000100076177984 */ /* 0x000ee80000000800 */
[----:B------:R-:W-:Y:S04]  /*26e0*/  LDS R21, [R117+0x14] ;  /* 0x0000140075157984 */ /* 0x000fe80000000800 */
[----:B------:R-:W-:Y:S04]  /*26f0*/  LDS R19, [R116+0x18] ;  /* 0x0000180074137984 */ /* 0x000fe80000000800 */
[----:B------:R-:W4:Y:S04]  /*2700*/  LDS R17, [R115+0x1c] ;  /* 0x00001c0073117984 */ /* 0x000f280000000800 */
[----:B------:R-:W-:Y:S04]  /*2710*/  LDS R15, [R114+0x20] ;  /* 0x00002000720f7984 */ /* 0x000fe80000000800 */
[----:B------:R-:W-:Y:S04]  /*2720*/  LDS R9, [R113+0x24] ;  /* 0x0000240071097984 */ /* 0x000fe80000000800 */
[----:B------:R-:W4:Y:S04]  /*2730*/  LDS R7, [R112+0x28] ;  /* 0x0000280070077984 */ /* 0x000f280000000800 */
[----:B------:R-:W-:Y:S04]  /*2740*/  LDS R6, [R111+0x2c] ;  /* 0x00002c006f067984 */ /* 0x000fe80000000800 */
[----:B------:R-:W-:Y:S04]  /*2750*/  LDS R13, [R110+0x30] ;  /* 0x000030006e0d7984 */ /* 0x000fe80000000800 */
[----:B------:R-:W-:Y:S04]  /*2760*/  LDS R11, [R109+0x34] ;  /* 0x000034006d0b7984 */ /* 0x000fe80000000800 */
[----:B------:R-:W4:Y:S04]  /*2770*/  LDS R5, [R108+0x38] ;  /* 0x000038006c057984 */ /* 0x000f280000000800 */
[----:B------:R-:W4:Y:S01]  /*2780*/  LDS R4, [R107+0x3c] ;  /* 0x00003c006b047984 */ /* 0x000f220000000800 */
[----:B------:R-:W-:Y:S01]  /*2790*/  BAR.SYNC.DEFER_BLOCKING 0x0 ;  /* 0x0000000000007b1d */ /* 0x000fe20000010000 */
[----:B0-----:R-:W-:-:S05]  /*27a0*/  CS2R R28, SRZ ;  /* 0x00000000001c7805 */ /* 0x001fca000001ff00 */
[----:B------:R-:W4:Y:S01]  /*27b0*/  @!P0 LDG.E R33, desc[UR32][R2.64] ;  /* 0x0000002002218981 */ /* 0x000f22000c1e1900 */
[----:B------:R-:W-:-:S03]  /*27c0*/  ISETP.GE.AND P0, PT, R161, UR16, PT ;  /* 0x00000010a1007c0c */ /* 0x000fc6000bf06270 */
[----:B------:R-:W4:Y:S01]  /*27d0*/  @!P1 LDG.E R28, desc[UR32][R2.64+0x80] ;  /* 0x00008020021c9981 */ /* 0x000f22000c1e1900 */
[----:B------:R-:W-:Y:S01]  /*27e0*/  ISETP.GE.AND P1, PT, R160, UR16, PT ;  /* 0x00000010a0007c0c */ /* 0x000fe2000bf26270 */
[----:B------:R-:W-:Y:S01]  /*27f0*/  IMAD.MOV.U32 R32, RZ, RZ, RZ ;  /* 0x000000ffff207224 */ /* 0x000fe200078e00ff */
[----:B-1----:R-:W-:Y:S01]  /*2800*/  CS2R R36, SRZ ;  /* 0x0000000000247805 */ /* 0x002fe2000001ff00 */
        /* <DEDUP_REMOVED lines=16> */
[----:B------:R-:W-:-:S09]  /*2910*/  ISETP.NE.AND P1, PT, R31, RZ, PT ;  /* 0x000000ff1f00720c */ /* 0x000fd20003f25270 */
[----:B------:R-:W4:Y:S01]  /*2920*/  @!P0 LDG.E R41, desc[UR32][R2.64+0x400] ;  /* 0x0004002002298981 */ /* 0x000f22000c1e1900 */
[----:B------:R-:W-:-:S03]  /*2930*/  ISETP.NE.AND P0, PT, R39, RZ, PT ;  /* 0x000000ff2700720c */ /* 0x000fc60003f05270 */
[----:B------:R-:W4:Y:S10]  /*2940*/  @!P1 LDG.E R43, desc[UR32][R2.64+0x500] ;  /* 0x00050020022b9981 */ /* 0x000f34000c1e1900 */
[----:B------:R4:W4:Y:S01]  /*2950*/  @!P0 LDG.E R58, desc[UR32][R2.64+0x480] ;  /* 0x00048020023a8981 */ /* 0x000922000c1e1900 */
[----:B--2---:R-:W-:Y:S01]  /*2960*/  FMUL.FTZ R31, R26, -1.4426950216293334961 ;  /* 0xbfb8aa3b1a1f7820 */ /* 0x004fe20000410000 */
[----:B------:R-:W-:-:S05]  /*2970*/  FMUL.FTZ R30, R27, -1.4426950216293334961 ;  /* 0xbfb8aa3b1b1e7820 */ /* 0x000fca0000410000 */
[----:B------:R-:W0:Y:S01]  /*2980*/  MUFU.EX2 R31, R31 ;  /* 0x0000001f001f7308 */ /* 0x000e220000000800 */
[----:B---3--:R-:W-:-:S03]  /*2990*/  FMUL.FTZ R49, R23, -1.4426950216293334961 ;  /* 0xbfb8aa3b17317820 */ /* 0x008fc60000410000 */
[----:B------:R-:W1:Y:S01]  /*29a0*/  MUFU.EX2 R30, R30 ;  /* 0x0000001e001e7308 */ /* 0x000e620000000800 */
[----:B------:R-:W-:Y:S01]  /*29b0*/  FMUL.FTZ R34, R25, -1.4426950216293334961 ;  /* 0xbfb8aa3b19227820 */ /* 0x000fe20000410000 */
[----:B------:R-:W-:Y:S02]  /*29c0*/  FMUL.FTZ R39, R24, -1.4426950216293334961 ;  /* 0xbfb8aa3b18277820 */ /* 0x000fe40000410000 */
[----:B------:R-:W2:Y:S01]  /*29d0*/  MUFU.EX2 R49, R49 ;  /* 0x0000003100317308 */ /* 0x000ea20000000800 */
[----:B----4-:R-:W-:-:S03]  /*29e0*/  FMUL.FTZ R3, R17, -1.4426950216293334961 ;  /* 0xbfb8aa3b11037820 */ /* 0x010fc60000410000 */
[----:B------:R-:W3:Y:S01]  /*29f0*/  MUFU.EX2 R34, R34 ;  /* 0x0000002200227308 */ /* 0x000ee20000000800 */
[----:B0-----:R-:W-:-:S03]  /*2a00*/  FADD.FTZ R31, R31, 1 ;  /* 0x3f8000001f1f7421 */ /* 0x001fc60000010000 */
[----:B------:R-:W0:Y:S01]  /*2a10*/  MUFU.EX2 R39, R39 ;  /* 0x0000002700277308 */ /* 0x000e220000000800 */
[----:B------:R-:W-:Y:S01]  /*2a20*/  FMUL.FTZ R2, R19, -1.4426950216293334961 ;  /* 0xbfb8aa3b13027820 */ /* 0x000fe20000410000 */
[----:B-1----:R-:W-:Y:S01]  /*2a30*/  FADD.FTZ R30, R30, 1 ;  /* 0x3f8000001e1e7421 */ /* 0x002fe20000010000 */
[----:B------:R-:W-:Y:S01]  /*2a40*/  FMUL.FTZ R51, R21, -1.4426950216293334961 ;  /* 0xbfb8aa3b15337820 */ /* 0x000fe20000410000 */
[----:B------:R-:W-:Y:S01]  /*2a50*/  MUFU.RCP R31, R31 ;  /* 0x0000001f001f7308 */ /* 0x000fe20000001000 */
[----:B------:R-:W-:Y:S01]  /*2a60*/  FMUL.FTZ R56, R7, -1.4426950216293334961 ;  /* 0xbfb8aa3b07387820 */ /* 0x000fe20000410000 */
[----:B--2---:R-:W-:-:S06]  /*2a70*/  FADD.FTZ R49, R49, 1 ;  /* 0x3f80000031317421 */ /* 0x004fcc0000010000 */
[----:B------:R-:W-:Y:S04]  /*2a80*/  MUFU.EX2 R3, R3 ;  /* 0x0000000300037308 */ /* 0x000fe80000000800 */
[----:B------:R-:W1:Y:S04]  /*2a90*/  MUFU.EX2 R2, R2 ;  /* 0x0000000200027308 */ /* 0x000e680000000800 */
[----:B------:R-:W2:Y:S01]  /*2aa0*/  MUFU.RCP R30, R30 ;  /* 0x0000001e001e7308 */ /* 0x000ea20000001000 */
[----:B---3--:R-:W-:Y:S01]  /*2ab0*/  FADD.FTZ R34, R34, 1 ;  /* 0x3f80000022227421 */ /* 0x008fe20000010000 */
[----:B0-----:R-:W-:-:S06]  /*2ac0*/  FADD.FTZ R39, R39, 1 ;  /* 0x3f80000027277421 */ /* 0x001fcc0000010000 */
[----:B------:R-:W0:Y:S04]  /*2ad0*/  MUFU.EX2 R51, R51 ;  /* 0x0000003300337308 */ /* 0x000e280000000800 */
[----:B------:R3:W-:Y:S01]  /*2ae0*/  MUFU.EX2 R57, R56 ;  /* 0x0000003800397308 */ /* 0x0007e20000000800 */
[----:B------:R-:W-:Y:S01]  /*2af0*/  FMUL.FTZ R53, R15, -1.4426950216293334961 ;  /* 0xbfb8aa3b0f357820 */ /* 0x000fe20000410000 */
[----:B------:R-:W-:Y:S02]  /*2b00*/  FMUL.FTZ R64, R5, -1.4426950216293334961 ;  /* 0xbfb8aa3b05407820 */ /* 0x000fe40000410000 */
[----:B---3--:R-:W3:Y:S01]  /*2b10*/  MUFU.RCP R56, R49 ;  /* 0x0000003100387308 */ /* 0x008ee20000001000 */
[----:B------:R-:W-:Y:S01]  /*2b20*/  FMUL.FTZ R62, R11, -1.4426950216293334961 ;  /* 0xbfb8aa3b0b3e7820 */ /* 0x000fe20000410000 */
[----:B-1----:R-:W-:Y:S01]  /*2b30*/  FADD.FTZ R2, R2, 1 ;  /* 0x3f80000002027421 */ /* 0x002fe20000010000 */
[----:B0-----:R-:W-:-:S05]  /*2b40*/  FADD.FTZ R51, R51, 1 ;  /* 0x3f80000033337421 */ /* 0x001fca0000010000 */
[----:B------:R-:W0:Y:S08]  /*2b50*/  MUFU.RCP R34, R34 ;  /* 0x0000002200227308 */ /* 0x000e300000001000 */
[----:B------:R-:W1:Y:S08]  /*2b60*/  MUFU.RCP R39, R39 ;  /* 0x0000002700277308 */ /* 0x000e700000001000 */
[----:B------:R-:W4:Y:S04]  /*2b70*/  MUFU.EX2 R53, R53 ;  /* 0x0000003500357308 */ /* 0x000f280000000800 */
[----:B------:R2:W-:Y:S04]  /*2b80*/  MUFU.EX2 R65, R64 ;  /* 0x0000004000417308 */ /* 0x0005e80000000800 */
[----:B------:R3:W-:Y:S04]  /*2b90*/  MUFU.EX2 R63, R62 ;  /* 0x0000003e003f7308 */ /* 0x0007e80000000800 */
[----:B--2---:R2:W-:Y:S01]  /*2ba0*/  MUFU.RCP R64, R2 ;  /* 0x0000000200407308 */ /* 0x0045e20000001000 */
[----:B------:R-:W-:-:S07]  /*2bb0*/  FMUL.FTZ R59, R6, -1.4426950216293334961 ;  /* 0xbfb8aa3b063b7820 */ /* 0x000fce0000410000 */
[----:B---3--:R3:W3:Y:S01]  /*2bc0*/  MUFU.RCP R62, R51 ;  /* 0x00000033003e7308 */ /* 0x0086e20000001000 */
[----:B--2---:R-:W-:-:S04]  /*2bd0*/  FADD.FTZ R2, -R30, 1 ;  /* 0x3f8000001e027421 */ /* 0x004fc80000010100 */
[----:B------:R-:W-:Y:S01]  /*2be0*/  FFMA.FTZ R2, R27, R2, 1 ;  /* 0x3f8000001b027423 */ /* 0x000fe20000010002 */
[----:B------:R-:W-:Y:S01]  /*2bf0*/  FMUL.FTZ R55, R9, -1.4426950216293334961 ;  /* 0xbfb8aa3b09377820 */ /* 0x000fe20000410000 */
[----:B----4-:R-:W-:Y:S01]  /*2c00*/  FADD.FTZ R53, R53, 1 ;  /* 0x3f80000035357421 */ /* 0x010fe20000010000 */
[----:B------:R-:W-:Y:S01]  /*2c10*/  MUFU.EX2 R59, R59 ;  /* 0x0000003b003b7308 */ /* 0x000fe20000000800 */
[----:B------:R-:W-:-:S03]  /*2c20*/  FMUL.FTZ R67, R4, -1.4426950216293334961 ;  /* 0xbfb8aa3b04437820 */ /* 0x000fc60000410000 */
[----:B------:R-:W2:Y:S01]  /*2c30*/  MUFU.EX2 R55, R55 ;  /* 0x0000003700377308 */ /* 0x000ea20000000800 */
[----:B------:R-:W-:-:S03]  /*2c40*/  FMUL.FTZ R61, R13, -1.4426950216293334961 ;  /* 0xbfb8aa3b0d3d7820 */ /* 0x000fc60000410000 */
[----:B------:R-:W4:Y:S04]  /*2c50*/  MUFU.EX2 R67, R67 ;  /* 0x0000004300437308 */ /* 0x000f280000000800 */
[----:B------:R-:W4:Y:S01]  /*2c60*/  MUFU.EX2 R61, R61 ;  /* 0x0000003d003d7308 */ /* 0x000f220000000800 */
[----:B--2---:R-:W-:Y:S01]  /*2c70*/  FADD.FTZ R55, R55, 1 ;  /* 0x3f80000037377421 */ /* 0x004fe20000010000 */
        /* <DEDUP_REMOVED lines=17> */
[----:B------:R-:W1:Y:S04]  /*2d90*/  LDS R28, [R127+0x4] ;  /* 0x000004007f1c7984 */ /* 0x000e680000000800 */
[----:B------:R-:W3:Y:S04]  /*2da0*/  LDS R29, [R128] ;  /* 0x00000000801d7984 */ /* 0x000ee80000000800 */
[----:B------:R-:W4:Y:S04]  /*2db0*/  LDS R33, [R126+0x8] ;  /* 0x000008007e217984 */ /* 0x000f280000000800 */
[----:B------:R-:W4:Y:S04]  /*2dc0*/  LDS R32, [R119+0xc] ;  /* 0x00000c0077207984 */ /* 0x000f280000000800 */
[----:B------:R-:W4:Y:S01]  /*2dd0*/  LDS R35, [R118+0x10] ;  /* 0x0000100076237984 */ /* 0x000f220000000800 */
[----:B--2---:R-:W-:Y:S01]  /*2de0*/  FADD.FTZ R66, R3, 1 ;  /* 0x3f80000003427421 */ /* 0x004fe20000010000 */
[----:B------:R-:W-:-:S02]  /*2df0*/  FADD.FTZ R3, -R31, 1 ;  /* 0x3f8000001f037421 */ /* 0x000fc40000010100 */
[----:B------:R-:W-:Y:S02]  /*2e00*/  LDS R36, [R117+0x14] ;  /* 0x0000140075247984 */ /* 0x000fe40000000800 */
[----:B------:R-:W-:Y:S01]  /*2e10*/  FFMA.FTZ R58, R26, R3, 1 ;  /* 0x3f8000001a3a7423 */ /* 0x000fe20000010003 */
[----:B------:R-:W-:Y:S01]  /*2e20*/  FADD.FTZ R60, -R56, 1 ;  /* 0x3f800000383c7421 */ /* 0x000fe20000010100 */
[----:B------:R-:W-:Y:S01]  /*2e30*/  LDS R37, [R116+0x18] ;  /* 0x0000180074257984 */ /* 0x000fe20000000800 */
[----:B0-----:R0:W-:Y:S03]  /*2e40*/  MUFU.RCP R68, R53 ;  /* 0x0000003500447308 */ /* 0x0011e60000001000 */
[----:B------:R-:W-:Y:S01]  /*2e50*/  LDS R43, [R114+0x20] ;  /* 0x00002000722b7984 */ /* 0x000fe20000000800 */
[----:B-1----:R-:W-:Y:S01]  /*2e60*/  FMUL.FTZ R38, R89, R28 ;  /* 0x0000001c59267220 */ /* 0x002fe20000410000 */
[----:B---3--:R-:W-:-:S03]  /*2e70*/  FMUL.FTZ R3, R90, R29 ;  /* 0x0000001d5a037220 */ /* 0x008fc60000410000 */
[----:B------:R-:W-:Y:S02]  /*2e80*/  FMUL.FTZ R41, R31, R38 ;  /* 0x000000261f297220 */ /* 0x000fe40000410000 */
[----:B------:R-:W1:Y:S01]  /*2e90*/  LDS R38, [R115+0x1c] ;  /* 0x00001c0073267984 */ /* 0x000e620000000800 */
[----:B------:R-:W-:Y:S01]  /*2ea0*/  FMUL.FTZ R3, R30, R3 ;  /* 0x000000031e037220 */ /* 0x000fe20000410000 */
[----:B------:R-:W-:Y:S01]  /*2eb0*/  FFMA.FTZ R172, R23, R60, 1 ;  /* 0x3f80000017ac7423 */ /* 0x000fe2000001003c */
[----:B----4-:R-:W-:Y:S01]  /*2ec0*/  FMUL.FTZ R47, R88, R33 ;  /* 0x00000021582f7220 */ /* 0x010fe20000410000 */
[----:B------:R-:W2:Y:S01]  /*2ed0*/  LDS R60, [R113+0x24] ;  /* 0x00002400713c7984 */ /* 0x000ea20000000800 */
[----:B------:R-:W-:Y:S01]  /*2ee0*/  FMUL.FTZ R3, R3, R2 ;  /* 0x0000000203037220 */ /* 0x000fe20000410000 */
        /* <DEDUP_REMOVED lines=8> */
[----:B------:R-:W-:Y:S01]  /*2f70*/  LDS R58, [R111+0x2c] ;  /* 0x00002c006f3a7984 */ /* 0x000fe20000000800 */
[----:B------:R-:W-:Y:S01]  /*2f80*/  FMUL.FTZ R120, R39, R120 ;  /* 0x0000007827787220 */ /* 0x000fe20000410000 */
[----:B0-----:R-:W-:-:S02]  /*2f90*/  FMUL.FTZ R53, R56, R51 ;  /* 0x0000003338357220 */ /* 0x001fc40000410000 */
[----:B------:R-:W0:Y:S01]  /*2fa0*/  LDS R41, [R112+0x28] ;  /* 0x0000280070297984 */ /* 0x000e220000000800 */
[----:B------:R-:W-:Y:S01]  /*2fb0*/  FMUL.FTZ R51, R47, R74 ;  /* 0x0000004a2f337220 */ /* 0x000fe20000410000 */
[----:B------:R-:W-:Y:S01]  /*2fc0*/  FADD.FTZ R74, -R62, 1 ;  /* 0x3f8000003e4a7421 */ /* 0x000fe20000010100 */
[----:B------:R-:W-:Y:S01]  /*2fd0*/  FMUL.FTZ R132, R120, R49 ;  /* 0x0000003178847220 */ /* 0x000fe20000410000 */
[----:B------:R-:W-:Y:S01]  /*2fe0*/  FADD.FTZ R120, -R64, 1 ;  /* 0x3f80000040787421 */ /* 0x000fe20000010100 */
[----:B------:R-:W3:Y:S01]  /*2ff0*/  MUFU.RCP R66, R66 ;  /* 0x0000004200427308 */ /* 0x000ee20000001000 */
[----:B------:R-:W-:Y:S01]  /*3000*/  FMUL.FTZ R53, R53, R172 ;  /* 0x000000ac35357220 */ /* 0x000fe20000410000 */
[----:B------:R-:W-:Y:S01]  /*3010*/  FFMA.FTZ R172, R21, R74, 1 ;  /* 0x3f80000015ac7423 */ /* 0x000fe2000001004a */
[----:B------:R-:W4:Y:S01]  /*3020*/  LDS R47, [R110+0x30] ;  /* 0x000030006e2f7984 */ /* 0x000f220000000800 */
[----:B------:R-:W-:Y:S01]  /*3030*/  FADD.FTZ R45, R59, 1 ;  /* 0x3f8000003b2d7421 */ /* 0x000fe20000010000 */
[----:B------:R-:W-:-:S02]  /*3040*/  FFMA.FTZ R174, R19, R120, 1 ;  /* 0x3f80000013ae7423 */ /* 0x000fc40000010078 */
[----:B------:R-:W4:Y:S04]  /*3050*/  LDS R74, [R109+0x34] ;  /* 0x000034006d4a7984 */ /* 0x000f280000000800 */
[----:B------:R-:W4:Y:S04]  /*3060*/  LDS R49, [R108+0x38] ;  /* 0x000038006c317984 */ /* 0x000f280000000800 */
[----:B------:R-:W4:Y:S01]  /*3070*/  LDS R120, [R107+0x3c] ;  /* 0x00003c006b787984 */ /* 0x000f220000000800 */
[----:B------:R2:W0:Y:S01]  /*3080*/  MUFU.RCP R70, R55 ;  /* 0x0000003700467308 */ /* 0x0004220000001000 */
[----:B------:R-:W-:Y:S01]  /*3090*/  FADD.FTZ R57, R57, 1 ;  /* 0x3f80000039397421 */ /* 0x000fe20000010000 */
[----:B------:R-:W-:Y:S01]  /*30a0*/  FADD.FTZ R67, R67, 1 ;  /* 0x3f80000043437421 */ /* 0x000fe20000010000 */
[----:B---3--:R-:W-:Y:S01]  /*30b0*/  FADD.FTZ R176, -R66, 1 ;  /* 0x3f80000042b07421 */ /* 0x008fe20000010100 */
[----:B-1----:R-:W-:Y:S01]  /*30c0*/  FMUL.FTZ R59, R83, R38 ;  /* 0x00000026533b7220 */ /* 0x002fe20000410000 */
[----:B------:R-:W-:Y:S06]  /*30d0*/  BAR.SYNC.DEFER_BLOCKING 0x0 ;  /* 0x0000000000007b1d */ /* 0x000fec0000010000 */
[----:B------:R-:W1:Y:S01]  /*30e0*/  MUFU.RCP R45, R45 ;  /* 0x0000002d002d7308 */ /* 0x000e620000001000 */
[----:B--2---:R-:W-:Y:S01]  /*30f0*/  FMUL.FTZ R55, R85, R36 ;  /* 0x0000002455377220 */ /* 0x004fe20000410000 */
[----:B------:R-:W-:Y:S01]  /*3100*/  FADD.FTZ R61, R61, 1 ;  /* 0x3f8000003d3d7421 */ /* 0x000fe20000010000 */
[----:B------:R-:W-:-:S05]  /*3110*/  FADD.FTZ R63, R63, 1 ;  /* 0x3f8000003f3f7421 */ /* 0x000fca0000010000 */
[----:B------:R2:W3:Y:S01]  /*3120*/  MUFU.RCP R72, R57 ;  /* 0x0000003900487308 */ /* 0x0004e20000001000 */
[----:B------:R-:W-:Y:S01]  /*3130*/  FADD.FTZ R65, R65, 1 ;  /* 0x3f80000041417421 */ /* 0x000fe20000010000 */
[----:B------:R-:W-:Y:S01]  /*3140*/  FFMA.FTZ R176, R17, R176, 1 ;  /* 0x3f80000011b07423 */ /* 0x000fe200000100b0 */
[----:B------:R-:W-:Y:S01]  /*3150*/  FMUL.FTZ R55, R62, R55 ;  /* 0x000000373e377220 */ /* 0x000fe20000410000 */
[----:B------:R-:W-:-:S04]  /*3160*/  FMUL.FTZ R59, R66, R59 ;  /* 0x0000003b423b7220 */ /* 0x000fc80000410000 */
[----:B------:R-:W4:Y:S01]  /*3170*/  MUFU.RCP R67, R67 ;  /* 0x0000004300437308 */ /* 0x000f220000001000 */
[----:B--2---:R-:W-:Y:S01]  /*3180*/  FMUL.FTZ R57, R84, R37 ;  /* 0x0000002554397220 */ /* 0x004fe20000410000 */
[----:B------:R-:W-:Y:S01]  /*3190*/  FMUL.FTZ R172, R55, R172 ;  /* 0x000000ac37ac7220 */ /* 0x000fe20000410000 */
[----:B------:R-:W-:Y:S01]  /*31a0*/  FMUL.FTZ R176, R59, R176 ;  /* 0x000000b03bb07220 */ /* 0x000fe20000410000 */
[----:B0-----:R-:W-:-:S04]  /*31b0*/  FADD.FTZ R178, -R70, 1 ;  /* 0x3f80000046b27421 */ /* 0x001fc80000010100 */
[----:B------:R-:W0:Y:S01]  /*31c0*/  MUFU.RCP R122, R61 ;  /* 0x0000003d007a7308 */ /* 0x000e220000001000 */
[----:B------:R-:W-:Y:S01]  /*31d0*/  FMUL.FTZ R57, R64, R57 ;  /* 0x0000003940397220 */ /* 0x000fe20000410000 */
[----:B-1----:R-:W-:Y:S01]  /*31e0*/  FADD.FTZ R55, -R45, 1 ;  /* 0x3f8000002d377421 */ /* 0x002fe20000010100 */
[----:B------:R-:W-:-:S05]  /*31f0*/  FMUL.FTZ R59, R81, R60 ;  /* 0x0000003c513b7220 */ /* 0x000fca0000410000 */
[----:B------:R1:W2:Y:S01]  /*3200*/  MUFU.RCP R124, R63 ;  /* 0x0000003f007c7308 */ /* 0x0002a20000001000 */
[----:B------:R-:W-:Y:S01]  /*3210*/  FMUL.FTZ R57, R57, R174 ;  /* 0x000000ae39397220 */ /* 0x000fe20000410000 */
[----:B------:R-:W-:-:S06]  /*3220*/  FFMA.FTZ R178, R9, R178, 1 ;  /* 0x3f80000009b27423 */ /* 0x000fcc00000100b2 */
[----:B------:R-:W2:Y:S01]  /*3230*/  MUFU.RCP R184, R65 ;  /* 0x0000004100b87308 */ /* 0x000ea20000001000 */
[----:B-1----:R-:W-:Y:S01]  /*3240*/  FFMA.FTZ R63, R6, R55, 1 ;  /* 0x3f800000063f7423 */ /* 0x002fe20000010037 */
[----:B------:R-:W-:Y:S01]  /*3250*/  FMUL.FTZ R59, R70, R59 ;  /* 0x0000003b463b7220 */ /* 0x000fe20000410000 */
[----:B------:R-:W-:Y:S01]  /*3260*/  FADD.FTZ R174, -R68, 1 ;  /* 0x3f80000044ae7421 */ /* 0x000fe20000010100 */
[----:B------:R-:W-:Y:S01]  /*3270*/  FMUL.FTZ R55, R82, R43 ;  /* 0x0000002b52377220 */ /* 0x000fe20000410000 */
[----:B---3--:R-:W-:Y:S01]  /*3280*/  FADD.FTZ R180, -R72, 1 ;  /* 0x3f80000048b47421 */ /* 0x008fe20000010100 */
[----:B------:R-:W-:Y:S01]  /*3290*/  FMUL.FTZ R61, R80, R41 ;  /* 0x00000029503d7220 */ /* 0x000fe20000410000 */
[----:B------:R-:W-:Y:S01]  /*32a0*/  FMUL.FTZ R182, R79, R58 ;  /* 0x0000003a4fb67220 */ /* 0x000fe20000410000 */
[----:B------:R-:W-:Y:S01]  /*32b0*/  FMUL.FTZ R178, R59, R178 ;  /* 0x000000b23bb27220 */ /* 0x000fe20000410000 */
[----:B------:R-:W-:Y:S01]  /*32c0*/  FFMA.FTZ R174, R15, R174, 1 ;  /* 0x3f8000000fae7423 */ /* 0x000fe200000100ae */
[----:B------:R-:W-:Y:S01]  /*32d0*/  FMUL.FTZ R55, R68, R55 ;  /* 0x0000003744377220 */ /* 0x000fe20000410000 */
[----:B----4-:R-:W-:Y:S01]  /*32e0*/  FADD.FTZ R59, -R67, 1 ;  /* 0x3f800000433b7421 */ /* 0x010fe20000010100 */
[----:B------:R-:W-:Y:S01]  /*32f0*/  FFMA.FTZ R180, R7, R180, 1 ;  /* 0x3f80000007b47423 */ /* 0x000fe200000100b4 */
[----:B------:R-:W-:Y:S01]  /*3300*/  FMUL.FTZ R61, R72, R61 ;  /* 0x0000003d483d7220 */ /* 0x000fe20000410000 */
[----:B------:R-:W-:Y:S01]  /*3310*/  FMUL.FTZ R182, R45, R182 ;  /* 0x000000b62db67220 */ /* 0x000fe20000410000 */
[----:B------:R-:W-:Y:S01]  /*3320*/  FMUL.FTZ R55, R55, R174 ;  /* 0x000000ae37377220 */ /* 0x000fe20000410000 */
[----:B------:R-:W-:Y:S01]  /*3330*/  FFMA.FTZ R69, R4, R59, 1 ;  /* 0x3f80000004457423 */ /* 0x000fe2000001003b */
[----:B------:R-:W-:Y:S01]  /*3340*/  FMUL.FTZ R61, R61, R180 ;  /* 0x000000b43d3d7220 */ /* 0x000fe20000410000 */
[----:B------:R-:W-:Y:S01]  /*3350*/  FMUL.FTZ R182, R182, R63 ;  /* 0x0000003fb6b67220 */ /* 0x000fe20000410000 */
[----:B0-----:R-:W-:Y:S01]  /*3360*/  FADD.FTZ R174, -R122, 1 ;  /* 0x3f8000007aae7421 */ /* 0x001fe20000010100 */
[----:B------:R-:W-:Y:S01]  /*3370*/  FMUL.FTZ R59, R78, R47 ;  /* 0x0000002f4e3b7220 */ /* 0x000fe20000410000 */
[----:B--2---:R-:W-:Y:S01]  /*3380*/  FADD.FTZ R180, -R124, 1 ;  /* 0x3f8000007cb47421 */ /* 0x004fe20000010100 */
[----:B------:R-:W-:Y:S01]  /*3390*/  FMUL.FTZ R63, R77, R74 ;  /* 0x0000004a4d3f7220 */ /* 0x000fe20000410000 */
[----:B------:R-:W-:Y:S01]  /*33a0*/  STS [R128], R3 ;  /* 0x0000000380007388 */ /* 0x000fe20000000800 */
[----:B------:R-:W-:Y:S01]  /*33b0*/  FADD.FTZ R186, -R184, 1 ;  /* 0x3f800000b8ba7421 */ /* 0x000fe20000010100 */
        /* <DEDUP_REMOVED lines=8> */
[----:B------:R1:W-:Y:S01]  /*3440*/  STS [R119+0xc], R132 ;  /* 0x00000c8477007388 */ /* 0x0003e20000000800 */
        /* <DEDUP_REMOVED lines=142> */
[----:B------:R-:W-:-:S03]  /*3d30*/  UMOV UR12, UR18 ;  /* 0x00000012000c7c82 */ /* 0x000fc60008000000 */
[----:B------:R-:W-:Y:S01]  /*3d40*/  STS [R117+0x14], R36 ;  /* 0x0000142475007388 */ /* 0x000fe20000000800 */
[----:B------:R-:W-:Y:S01]  /*3d50*/  UIMAD.WIDE.U32 UR12, UR34, UR14, UR12 ;  /* 0x0000000e220c72a5 */ /* 0x000fe2000f8e000c */
[----:B0-----:R-:W-:Y:S02]  /*3d60*/  MOV R24, UR16 ;  /* 0x0000001000187c02 */ /* 0x001fe40008000f00 */
[----:B------:R-:W-:Y:S01]  /*3d70*/  STS [R116+0x18], R19 ;  /* 0x0000181374007388 */ /* 0x000fe20000000800 */
[----:B------:R-:W-:Y:S02]  /*3d80*/  UIMAD UR15, UR34, UR15, UR13 ;  /* 0x0000000f220f72a4 */ /* 0x000fe4000f8e020d */
[----:B------:R-:W-:Y:S01]  /*3d90*/  IADD3 R3, P0, PT, R166, UR12, RZ ;  /* 0x0000000ca6037c10 */ /* 0x000fe2000ff1e0ff */
[----:B------:R-:W-:Y:S03]  /*3da0*/  STS [R115+0x1c], R38 ;  /* 0x00001c2673007388 */ /* 0x000fe60000000800 */
[----:B------:R-:W-:Y:S01]  /*3db0*/  LEA R2, P5, R3, UR36, 0x2 ;  /* 0x0000002403027c11 */ /* 0x000fe2000f8a10ff */
        /* <DEDUP_REMOVED lines=62> */
.L_x_4610:
[----:B0-----:R-:W-:Y:S01]  /*41a0*/  FFMA.FTZ R2, R106, R90, R167 ;  /* 0x0000005a6a027223 */ /* 0x001fe200000100a7 */
[----:B------:R-:W0:Y:S01]  /*41b0*/  LDCU UR9, c[0x0][0x38c] ;  /* 0x00007180ff0977ac */ /* 0x000e220008000800 */
[----:B-----5:R-:W-:Y:S01]  /*41c0*/  FADD.FTZ R39, R0, R169 ;  /* 0x000000a900277221 */ /* 0x020fe20000010000 */
[----:B------:R-:W-:Y:S02]  /*41d0*/  IMAD.MOV.U32 R74, RZ, RZ, RZ ;  /* 0x000000ffff4a7224 */ /* 0x000fe400078e00ff */
        /* <DEDUP_REMOVED lines=9> */
[----:B------:R-:W-:Y:S02]  /*4270*/  CS2R R56, SRZ ;  /* 0x0000000000387805 */ /* 0x000fe4000001ff00 */
[----:B------:R-:W-:Y:S01]  /*4280*/  MOV R55, RZ ;  /* 0x000000ff00377202 */ /* 0x000fe20000000f00 */
[----:B------:R-:W-:Y:S01]  /*4290*/  FADD.FTZ R53, R20, R169 ;  /* 0x000000a914357221 */ /* 0x000fe20000010000 */
[----:B------:R-:W-:Y:S01]  /*42a0*/  FFMA.FTZ R2, R102, R86, R3 ;  /* 0x0000005666027223 */ /* 0x000fe20000010003 */
[--C-:B------:R-:W-:Y:S01]  /*42b0*/  FADD.FTZ R54, R54, R169.reuse ;  /* 0x000000a936367221 */ /* 0x100fe20000010000 */
[--C-:B------:R-:W-:Y:S01]  /*42c0*/  FADD.FTZ R51, R18, R169.reuse ;  /* 0x000000a912337221 */ /* 0x100fe20000010000 */
[----:B0-----:R-:W-:Y:S01]  /*42d0*/  UISETP.GE.AND UP0, UPT, UR9, 0x1, UPT ;  /* 0x000000010900788c */ /* 0x001fe2000bf06270 */
        /* <DEDUP_REMOVED lines=15> */
[----:B------:R-:W-:Y:S01]  /*43d0*/  FADD.FTZ R40, R40, R169 ;  /* 0x000000a928287221 */ /* 0x000fe20000010000 */
        /* <DEDUP_REMOVED lines=48> */
.L_x_4656:
[----:B0-----:R-:W-:Y:S01]  /*46e0*/  MOV R9, UR36 ;  /* 0x0000002400097c02 */ /* 0x001fe20008000f00 */
[----:B-1----:R-:W-:Y:S01]  /*46f0*/  IMAD.MOV.U32 R3, RZ, RZ, RZ ;  /* 0x000000ffff037224 */ /* 0x002fe200078e00ff */
[----:B------:R-:W-:Y:S02]  /*4700*/  MOV R2, R166 ;  /* 0x000000a600027202 */ /* 0x000fe40000000f00 */
[----:B------:R-:W-:Y:S02]  /*4710*/  CS2R R14, SRZ ;  /* 0x00000000000e7805 */ /* 0x000fe4000001ff00 */
[----:B------:R-:W-:Y:S02]  /*4720*/  MOV R7, UR40 ;  /* 0x0000002800077c02 */ /* 0x000fe40008000f00 */
[----:B------:R-:W-:Y:S02]  /*4730*/  CS2R R12, SRZ ;  /* 0x00000000000c7805 */ /* 0x000fe4000001ff00 */
[----:B------:R-:W-:Y:S01]  /*4740*/  MOV R5, UR37 ;  /* 0x0000002500057c02 */ /* 0x000fe20008000f00 */
[----:B------:R-:W-:Y:S01]  /*4750*/  IMAD.WIDE.U32 R8, R9, UR9, R2 ;  /* 0x0000000909087c25 */ /* 0x000fe2000f8e0002 */
[----:B------:R-:W-:-:S02]  /*4760*/  ISETP.GE.AND P5, PT, R158, UR16, PT ;  /* 0x000000109e007c0c */ /* 0x000fc4000bfa6270 */
[----:B------:R-:W-:Y:S02]  /*4770*/  CS2R R16, SRZ ;  /* 0x0000000000107805 */ /* 0x000fe4000001ff00 */
[----:B------:R-:W-:Y:S01]  /*4780*/  MOV R11, UR41 ;  /* 0x00000029000b7c02 */ /* 0x000fe20008000f00 */
[----:B------:R-:W-:Y:S01]  /*4790*/  IMAD.WIDE.U32 R6, R7, UR9, R2 ;  /* 0x0000000907067c25 */ /* 0x000fe2000f8e0002 */
[----:B------:R-:W-:Y:S02]  /*47a0*/  LEA R4, P1, R8, UR31, 0x2 ;  /* 0x0000001f08047c11 */ /* 0x000fe4000f8210ff */
[----:B------:R-:W-:Y:S02]  /*47b0*/  CS2R R18, SRZ ;  /* 0x0000000000127805 */ /* 0x000fe4000001ff00 */
[----:B------:R-:W-:Y:S01]  /*47c0*/  CS2R R64, SRZ ;  /* 0x0000000000407805 */ /* 0x000fe2000001ff00 */
[----:B------:R-:W-:Y:S01]  /*47d0*/  IMAD R5, R5, UR9, R9 ;  /* 0x0000000905057c24 */ /* 0x000fe2000f8e0209 */
[----:B------:R-:W-:Y:S01]  /*47e0*/  LEA R2, P2, R6, UR29, 0x2 ;  /* 0x0000001d06027c11 */ /* 0x000fe2000f8410ff */
[----:B------:R-:W-:Y:S01]  /*47f0*/  IMAD R3, R11, UR9, R7 ;  /* 0x000000090b037c24 */ /* 0x000fe2000f8e0207 */
[----:B------:R-:W-:-:S02]  /*4800*/  CS2R R10, SRZ ;  /* 0x00000000000a7805 */ /* 0x000fc4000001ff00 */
[----:B------:R-:W-:Y:S02]  /*4810*/  P2R R172, PR, RZ, 0x1 ;  /* 0x00000001ffac7803 */ /* 0x000fe40000000000 */
[----:B------:R-:W-:Y:S02]  /*4820*/  LEA.HI.X R5, R8, UR28, R5, 0x2, P1 ;  /* 0x0000001c08057c11 */ /* 0x000fe400088f1405 */
[----:B------:R-:W-:Y:S02]  /*4830*/  CS2R R8, SRZ ;  /* 0x0000000000087805 */ /* 0x000fe4000001ff00 */
[----:B------:R-:W-:Y:S02]  /*4840*/  LOP3.LUT P0, RZ, R22, 0x200, RZ, 0xc0, !PT ;  /* 0x0000020016ff7812 */ /* 0x000fe4000780c0ff */
[----:B------:R-:W-:Y:S01]  /*4850*/  ISETP.GE.AND P1, PT, R162, UR16, PT ;  /* 0x00000010a2007c0c */ /* 0x000fe2000bf26270 */
[----:B------:R-:W5:Y:S01]  /*4860*/  @!P5 LDG.E R10, desc[UR32][R4.64+0x280] ;  /* 0x00028020040ad981 */ /* 0x000f62000c1e1900 */
[----:B------:R-:W-:-:S02]  /*4870*/  ISETP.GE.AND P5, PT, R157, UR16, PT ;  /* 0x000000109d007c0c */ /* 0x000fc4000bfa6270 */
[----:B------:R-:W-:Y:S02]  /*4880*/  LEA.HI.X R3, R6, UR30, R3, 0x2, P2 ;  /* 0x0000001e06037c11 */ /* 0x000fe400090f1403 */
[----:B------:R-:W-:Y:S02]  /*4890*/  ISETP.GE.AND P2, PT, R161, UR16, PT ;  /* 0x00000010a1007c0c */ /* 0x000fe4000bf46270 */
[----:B------:R-:W-:Y:S02]  /*48a0*/  ISETP.GE.AND P4, PT, R160, UR16, PT ;  /* 0x00000010a0007c0c */ /* 0x000fe4000bf86270 */
[----:B------:R-:W-:Y:S01]  /*48b0*/  ISETP.GE.AND P3, PT, R159, UR16, PT ;  /* 0x000000109f007c0c */ /* 0x000fe2000bf66270 */
[----:B------:R-:W3:Y:S01]  /*48c0*/  @!P0 LDG.E R9, desc[UR32][R4.64] ;  /* 0x0000002004098981 */ /* 0x000ee2000c1e1900 */
[----:B------:R-:W-:Y:S02]  /*48d0*/  MOV R0, RZ ;  /* 0x000000ff00007202 */ /* 0x000fe40000000f00 */
[----:B------:R-:W-:Y:S01]  /*48e0*/  MOV R67, RZ ;  /* 0x000000ff00437202 */ /* 0x000fe20000000f00 */
[----:B----4-:R-:W4:Y:S01]  /*48f0*/  @!P5 LDG.E R15, desc[UR32][R4.64+0x300] ;  /* 0x00030020040fd981 */ /* 0x010f22000c1e1900 */
[----:B------:R-:W-:-:S02]  /*4900*/  ISETP.GE.AND P5, PT, R156, UR16, PT ;  /* 0x000000109c007c0c */ /* 0x000fc4000bfa6270 */
[----:B------:R-:W-:Y:S01]  /*4910*/  ISETP.GE.AND P6, PT, R148, UR16, PT ;  /* 0x0000001094007c0c */ /* 0x000fe2000bfc6270 */
[----:B--2---:R-:W2:Y:S01]  /*4920*/  @!P1 LDG.E R0, desc[UR32][R4.64+0x80] ;  /* 0x0000802004009981 */ /* 0x004ea2000c1e1900 */
[----:B------:R-:W-:-:S03]  /*4930*/  MOV R20, RZ ;  /* 0x000000ff00147202 */ /* 0x000fc60000000f00 */
[----:B------:R-:W5:Y:S04]  /*4940*/  @!P2 LDG.E R11, desc[UR32][R4.64+0x100] ;  /* 0x00010020040ba981 */ /* 0x000f68000c1e1900 */
[----:B------:R-:W4:Y:S04]  /*4950*/  @!P4 LDG.E R8, desc[UR32][R4.64+0x180] ;  /* 0x000180200408c981 */ /* 0x000f28000c1e1900 */
[----:B------:R-:W4:Y:S01]  /*4960*/  @!P5 LDG.E R12, desc[UR32][R4.64+0x380] ;  /* 0x00038020040cd981 */ /* 0x000f22000c1e1900 */
[----:B------:R-:W-:-:S03]  /*4970*/  ISETP.GE.AND P5, PT, R155, UR16, PT ;  /* 0x000000109b007c0c */ /* 0x000fc6000bfa6270 */
[----:B------:R-:W4:Y:S04]  /*4980*/  @!P3 LDG.E R13, desc[UR32][R4.64+0x200] ;  /* 0x00020020040db981 */ /* 0x000f28000c1e1900 */
[----:B------:R-:W4:Y:S06]  /*4990*/  @!P6 LDG.E R20, desc[UR32][R4.64+0x780] ;  /* 0x000780200414e981 */ /* 0x000f2c000c1e1900 */
[----:B------:R-:W4:Y:S01]  /*49a0*/  @!P5 LDG.E R17, desc[UR32][R4.64+0x400] ;  /* 0x000400200411d981 */ /* 0x000f22000c1e1900 */
[----:B------:R-:W-:-:S13]  /*49b0*/  ISETP.GE.AND P5, PT, R154, UR16, PT ;  /* 0x000000109a007c0c */ /* 0x000fda000bfa6270 */
        /* <DEDUP_REMOVED lines=10> */
[----:B------:R0:W4:Y:S01]  /*4a60*/  @!P5 LDG.E R67, desc[UR32][R4.64+0x700] ;  /* 0x000700200443d981 */ /* 0x000122000c1e1900 */
[----:B------:R-:W-:Y:S01]  /*4a70*/  UMOV UR12, UR10 ;  /* 0x0000000a000c7c82 */ /* 0x000fe20008000000 */
[----:B------:R-:W-:Y:S02]  /*4a80*/  UMOV UR13, UR21 ;  /* 0x00000015000d7c82 */ /* 0x000fe40008000000 */
[----:B------:R-:W-:-:S04]  /*4a90*/  UIMAD.WIDE.U32 UR12, UR9, UR14, UR12 ;  /* 0x0000000e090c72a5 */ /* 0x000fc8000f8e000c */
[----:B------:R-:W-:Y:S02]  /*4aa0*/  UIMAD UR13, UR9, UR15, UR13 ;  /* 0x0000000f090d72a4 */ /* 0x000fe4000f8e020d */
[----:B------:R-:W-:-:S04]  /*4ab0*/  ULEA UR17, UP0, UR12, UR18, 0x2 ;  /* 0x000000120c117291 */ /* 0x000fc8000f8010ff */
[----:B------:R-:W-:Y:S01]  /*4ac0*/  ULEA.HI.X UR12, UR12, UR19, UR13, 0x2, UP0 ;  /* 0x000000130c0c7291 */ /* 0x000fe200080f140d */
[----:B------:R-:W-:Y:S02]  /*4ad0*/  CS2R R132, SRZ ;  /* 0x0000000000847805 */ /* 0x000fe4000001ff00 */
[----:B------:R-:W-:-:S03]  /*4ae0*/  MOV R6, UR17 ;  /* 0x0000001100067c02 */ /* 0x000fc60008000f00 */
[----:B------:R-:W-:-:S05]  /*4af0*/  MOV R7, UR12 ;  /* 0x0000000c00077c02 */ /* 0x000fca0008000f00 */
[----:B------:R1:W4:Y:S01]  /*4b00*/  LDG.E R21, desc[UR32][R6.64] ;  /* 0x0000002006157981 */ /* 0x000322000c1e1900 */
[----:B------:R-:W-:Y:S02]  /*4b10*/  MOV R173, RZ ;  /* 0x000000ff00ad7202 */ /* 0x000fe40000000f00 */
[----:B0-----:R-:W-:Y:S02]  /*4b20*/  MOV R4, RZ ;  /* 0x000000ff00047202 */ /* 0x001fe40000000f00 */
[----:B------:R-:W-:Y:S02]  /*4b30*/  CS2R R174, SRZ ;  /* 0x0000000000ae7805 */ /* 0x000fe4000001ff00 */
[----:B------:R-:W-:Y:S02]  /*4b40*/  MOV R171, RZ ;  /* 0x000000ff00ab7202 */ /* 0x000fe40000000f00 */
[----:B------:R-:W-:Y:S02]  /*4b50*/  CS2R R176, SRZ ;  /* 0x0000000000b07805 */ /* 0x000fe4000001ff00 */
[----:B------:R-:W-:Y:S01]  /*4b60*/  MOV R179, RZ ;  /* 0x000000ff00b37202 */ /* 0x000fe20000000f00 */
[----:B---3--:R-:W-:Y:S04]  /*4b70*/  STS [R146], R9 ;  /* 0x0000000992007388 */ /* 0x008fe80000000800 */
[----:B--2---:R0:W-:Y:S04]  /*4b80*/  STS [R145+0x80], R0 ;  /* 0x0000800091007388 */ /* 0x0041e80000000800 */
[----:B-----5:R-:W-:Y:S04]  /*4b90*/  STS [R144+0x100], R11 ;  /* 0x0001000b90007388 */ /* 0x020fe80000000800 */
[----:B----4-:R-:W-:Y:S04]  /*4ba0*/  STS [R143+0x180], R8 ;  /* 0x000180088f007388 */ /* 0x010fe80000000800 */
[----:B------:R-:W-:Y:S04]  /*4bb0*/  STS [R142+0x200], R13 ;  /* 0x0002000d8e007388 */ /* 0x000fe80000000800 */
[----:B------:R-:W-:Y:S04]  /*4bc0*/  STS [R141+0x280], R10 ;  /* 0x0002800a8d007388 */ /* 0x000fe80000000800 */
[----:B------:R-:W-:Y:S04]  /*4bd0*/  STS [R140+0x300], R15 ;  /* 0x0003000f8c007388 */ /* 0x000fe80000000800 */
[----:B------:R-:W-:Y:S04]  /*4be0*/  STS [R139+0x380], R12 ;  /* 0x0003800c8b007388 */ /* 0x000fe80000000800 */
[----:B------:R-:W-:Y:S01]  /*4bf0*/  STS [R138+0x400], R17 ;  /* 0x000400118a007388 */ /* 0x000fe20000000800 */
[----:B0-----:R-:W-:-:S03]  /*4c00*/  IMAD.MOV.U32 R0, RZ, RZ, RZ ;  /* 0x000000ffff007224 */ /* 0x001fc600078e00ff */
        /* <DEDUP_REMOVED lines=8> */
[----:B------:R-:W2:Y:S01]  /*4c90*/  @!P2 LDG.E R133, desc[UR32][R2.64+0x100] ;  /* 0x000100200285a981 */ /* 0x000ea2000c1e1900 */
[----:B------:R-:W-:-:S03]  /*4ca0*/  ISETP.GE.AND P2, PT, R158, UR16, PT ;  /* 0x000000109e007c0c */ /* 0x000fc6000bf46270 */
[----:B------:R-:W3:Y:S01]  /*4cb0*/  @!P1 LDG.E R0, desc[UR32][R2.64+0x80] ;  /* 0x0000802002009981 */ /* 0x000ee2000c1e1900 */
[----:B------:R-:W-:Y:S02]  /*4cc0*/  ISETP.GE.AND P1, PT, R157, UR16, PT ;  /* 0x000000109d007c0c */ /* 0x000fe4000bf26270 */
[----:B0-----:R-:W-:Y:S02]  /*4cd0*/  CS2R R66, SRZ ;  /* 0x0000000000427805 */ /* 0x001fe4000001ff00 */
[----:B------:R-:W-:Y:S01]  /*4ce0*/  MOV R65, RZ ;  /* 0x000000ff00417202 */ /* 0x000fe20000000f00 */
[----:B------:R-:W4:Y:S04]  /*4cf0*/  @!P4 LDG.E R4, desc[UR32][R2.64+0x180] ;  /* 0x000180200204c981 */ /* 0x000f28000c1e1900 */
[----:B------:R-:W5:Y:S04]  /*4d00*/  @!P3 LDG.E R171, desc[UR32][R2.64+0x200] ;  /* 0x0002002002abb981 */ /* 0x000f68000c1e1900 */
[----:B------:R-:W5:Y:S01]  /*4d10*/  @!P2 LDG.E R64, desc[UR32][R2.64+0x280] ;  /* 0x000280200240a981 */ /* 0x000f62000c1e1900 */
[----:B------:R-:W-:-:S03]  /*4d20*/  ISETP.GE.AND P2, PT, R156, UR16, PT ;  /* 0x000000109c007c0c */ /* 0x000fc6000bf46270 */
[----:B------:R-:W5:Y:S01]  /*4d30*/  @!P1 LDG.E R67, desc[UR32][R2.64+0x300] ;  /* 0x0003002002439981 */ /* 0x000f62000c1e1900 */
[----:B------:R-:W-:-:S03]  /*4d40*/  ISETP.GE.AND P1, PT, R155, UR16, PT ;  /* 0x000000109b007c0c */ /* 0x000fc6000bf26270 */
[----:B------:R-:W2:Y:S04]  /*4d50*/  @!P0 LDG.E R65, desc[UR32][R2.64] ;  /* 0x0000002002418981 */ /* 0x000ea8000c1e1900 */
[----:B------:R-:W5:Y:S04]  /*4d60*/  @!P5 LDG.E R179, desc[UR32][R2.64+0x700] ;  /* 0x0007002002b3d981 */ /* 0x000f68000c1e1900 */
[----:B------:R-:W5:Y:S01]  /*4d70*/  @!P2 LDG.E R66, desc[UR32][R2.64+0x380] ;  /* 0x000380200242a981 */ /* 0x000f62000c1e1900 */
[----:B------:R-:W-:-:S03]  /*4d80*/  ISETP.GE.AND P2, PT, R154, UR16, PT ;  /* 0x000000109a007c0c */ /* 0x000fc6000bf46270 */
[----:B------:R-:W5:Y:S01]  /*4d90*/  @!P1 LDG.E R173, desc[UR32][R2.64+0x400] ;  /* 0x0004002002ad9981 */ /* 0x000f62000c1e1900 */
[----:B------:R-:W-:Y:S02]  /*4da0*/  ISETP.GE.AND P1, PT, R153, UR16, PT ;  /* 0x0000001099007c0c */ /* 0x000fe4000bf26270 */
[----:B------:R-:W-:Y:S01]  /*4db0*/  ISETP.GE.AND P4, PT, R152, UR16, PT ;  /* 0x0000001098007c0c */ /* 0x000fe2000bf86270 */
[----:B------:R-:W5:Y:S01]  /*4dc0*/  @!P6 LDG.E R176, desc[UR32][R2.64+0x780] ;  /* 0x0007802002b0e981 */ /* 0x000f62000c1e1900 */
[----:B------:R-:W0:Y:S01]  /*4dd0*/  S2UR UR13, SR_CgaCtaId ;  /* 0x00000000000d79c3 */ /* 0x000e220000008800 */
[----:B------:R-:W-:Y:S02]  /*4de0*/  ULEA UR12, UR20, 0xffffff00, 0x8 ;  /* 0xffffff00140c7891 */ /* 0x000fe4000f8e40ff */
[----:B------:R-:W0:Y:S04]  /*4df0*/  LDS R20, [R128] ;  /* 0x0000000080147984 */ /* 0x000e280000000800 */
[----:B------:R-:W5:Y:S01]  /*4e00*/  @!P2 LDG.E R132, desc[UR32][R2.64+0x480] ;  /* 0x000480200284a981 */ /* 0x000f62000c1e1900 */
[----:B------:R-:W-:-:S03]  /*4e10*/  ISETP.GE.AND P2, PT, R151, UR16, PT ;  /* 0x0000001097007c0c */ /* 0x000fc6000bf46270 */
[----:B------:R-:W5:Y:S01]  /*4e20*/  @!P1 LDG.E R175, desc[UR32][R2.64+0x500] ;  /* 0x0005002002af9981 */ /* 0x000f62000c1e1900 */
[----:B------:R-:W-:Y:S02]  /*4e30*/  ISETP.GE.AND P1, PT, R150, UR16, PT ;  /* 0x0000001096007c0c */ /* 0x000fe4000bf26270 */
[----:B------:R-:W-:Y:S01]  /*4e40*/  ISETP.NE.AND P0, PT, R172, RZ, PT ;  /* 0x000000ffac00720c */ /* 0x000fe20003f05270 */
[----:B------:R-:W0:Y:S01]  /*4e50*/  LDS R19, [R127+0x4] ;  /* 0x000004007f137984 */ /* 0x000e220000000800 */
[----:B------:R-:W-:-:S03]  /*4e60*/  MOV R172, RZ ;  /* 0x000000ff00ac7202 */ /* 0x000fc60000000f00 */
[----:B------:R-:W0:Y:S04]  /*4e70*/  LDS R18, [R126+0x8] ;  /* 0x000008007e127984 */ /* 0x000e280000000800 */
[----:B------:R-:W5:Y:S04]  /*4e80*/  @!P4 LDG.E R172, desc[UR32][R2.64+0x580] ;  /* 0x0005802002acc981 */ /* 0x000f68000c1e1900 */
[----:B------:R-:W5:Y:S04]  /*4e90*/  @!P2 LDG.E R177, desc[UR32][R2.64+0x600] ;  /* 0x0006002002b1a981 */ /* 0x000f68000c1e1900 */
[----:B------:R0:W5:Y:S01]  /*4ea0*/  @!P1 LDG.E R174, desc[UR32][R2.64+0x680] ;  /* 0x0006802002ae9981 */ /* 0x000162000c1e1900 */
[----:B------:R-:W-:-:S03]  /*4eb0*/  ULOP3.LUT UR12, UR12, 0x100, URZ, 0xc0, !UPT ;  /* 0x000001000c0c7892 */ /* 0x000fc6000f8ec0ff */
        /* <DEDUP_REMOVED lines=12> */
[----:B------:R-:W1:Y:S01]  /*4f80*/  LDS R5, [R107+0x3c] ;  /* 0x00003c006b057984 */ /* 0x000e620000000800 */
[----:B------:R-:W-:Y:S01]  /*4f90*/  UIADD3 UR12, UPT, UPT, UR12, UR9, URZ ;  /* 0x000000090c0c7290 */ /* 0x000fe2000fffe0ff */
[C---:B------:R-:W-:Y:S01]  /*4fa0*/  VIADD R183, R168.reuse, 0x200 ;  /* 0x00000200a8b77836 */ /* 0x040fe20000000000 */
[----:B------:R-:W-:Y:S01]  /*4fb0*/  ISETP.NE.AND P1, PT, R168, RZ, PT ;  /* 0x000000ffa800720c */ /* 0x000fe20003f25270 */
[----:B------:R-:W-:-:S02]  /*4fc0*/  UMOV UR17, 0x400 ;  /* 0x0000040000117882 */ /* 0x000fc40000000000 */
[----:B0-----:R-:W-:Y:S01]  /*4fd0*/  ULEA UR17, UR13, UR17, 0x18 ;  /* 0x000000110d117291 */ /* 0x001fe2000f8ec0ff */
        /* <DEDUP_REMOVED lines=40> */
[----:B------:R-:W-:Y:S01]  /*5260*/  BSSY.RECONVERGENT B0, `(.L_x_4612) ;  /* 0x000005c000007945 */ /* 0x000fe20003800200 */
[----:B------:R-:W-:Y:S01]  /*5270*/  FMUL.FTZ R201, R20, R201 ;  /* 0x000000c914c97220 */ /* 0x000fe20000410000 */
[----:B------:R-:W-:Y:S01]  /*5280*/  FMUL.FTZ R182, R19, R182 ;  /* 0x000000b613b67220 */ /* 0x000fe20000410000 */
[----:B------:R-:W-:Y:S01]  /*5290*/  FMUL.FTZ R181, R18, R181 ;  /* 0x000000b512b57220 */ /* 0x000fe20000410000 */
[----:B------:R-:W-:Y:S01]  /*52a0*/  FMUL.FTZ R180, R17, R180 ;  /* 0x000000b411b47220 */ /* 0x000fe20000410000 */
[----:B------:R-:W-:Y:S01]  /*52b0*/  FMUL.FTZ R178, R15, R178 ;  /* 0x000000b20fb27220 */ /* 0x000fe20000410000 */
[----:B-1----:R-:W-:Y:S01]  /*52c0*/  FMUL.FTZ R2, R5, R2 ;  /* 0x0000000205027220 */ /* 0x002fe20000410000 */
[----:B--2---:R-:W-:Y:S04]  /*52d0*/  STS [R146+0x1080], R65 ;  /* 0x0010804192007388 */ /* 0x004fe80000000800 */
[----:B---3--:R1:W-:Y:S04]  /*52e0*/  STS [R145+0x1100], R0 ;  /* 0x0011000091007388 */ /* 0x0083e80000000800 */
[----:B------:R-:W-:Y:S04]  /*52f0*/  STS [R144+0x1180], R133 ;  /* 0x0011808590007388 */ /* 0x000fe80000000800 */
[----:B----4-:R-:W-:Y:S04]  /*5300*/  STS [R143+0x1200], R4 ;  /* 0x001200048f007388 */ /* 0x010fe80000000800 */
[----:B-----5:R-:W-:Y:S04]  /*5310*/  STS [R142+0x1280], R171 ;  /* 0x001280ab8e007388 */ /* 0x020fe80000000800 */
[----:B------:R-:W-:Y:S04]  /*5320*/  STS [R141+0x1300], R64 ;  /* 0x001300408d007388 */ /* 0x000fe80000000800 */
[----:B------:R-:W-:Y:S04]  /*5330*/  STS [R140+0x1380], R67 ;  /* 0x001380438c007388 */ /* 0x000fe80000000800 */
[----:B------:R-:W-:Y:S01]  /*5340*/  STS [R139+0x1400], R66 ;  /* 0x001400428b007388 */ /* 0x000fe20000000800 */
[----:B-1----:R-:W-:-:S03]  /*5350*/  SEL R0, R183, UR12, P1 ;  /* 0x0000000cb7007c07 */ /* 0x002fc60008800000 */
[----:B------:R-:W-:Y:S04]  /*5360*/  STS [R138+0x1480], R173 ;  /* 0x001480ad8a007388 */ /* 0x000fe80000000800 */
[----:B------:R-:W-:Y:S04]  /*5370*/  STS [R137+0x1500], R132 ;  /* 0x0015008489007388 */ /* 0x000fe80000000800 */
[----:B------:R-:W-:Y:S04]  /*5380*/  STS [R136+0x1580], R175 ;  /* 0x001580af88007388 */ /* 0x000fe80000000800 */
[----:B------:R-:W-:Y:S04]  /*5390*/  STS [R135+0x1600], R172 ;  /* 0x001600ac87007388 */ /* 0x000fe80000000800 */
[----:B------:R-:W-:Y:S01]  /*53a0*/  STS [R134+0x1680], R177 ;  /* 0x001680b186007388 */ /* 0x000fe20000000800 */
[----:B------:R-:W-:-:S03]  /*53b0*/  LEA R3, R0, UR17, 0x2 ;  /* 0x0000001100037c11 */ /* 0x000fc6000f8e10ff */
[----:B------:R-:W-:Y:S04]  /*53c0*/  STS [R131+0x1700], R174 ;  /* 0x001700ae83007388 */ /* 0x000fe80000000800 */
[----:B------:R1:W-:Y:S04]  /*53d0*/  STS [R130+0x1780], R179 ;  /* 0x001780b382007388 */ /* 0x0003e80000000800 */
        /* <DEDUP_REMOVED lines=20> */
[----:B--2---:R-:W-:Y:S01]  /*5520*/  FMUL.FTZ R176, R99, R48 ;  /* 0x0000003063b07220 */ /* 0x004fe20000410000 */
[----:B0-----:R0:W-:Y:S01]  /*5530*/  STS [R3+0x4640], R218 ;  /* 0x004640da03007388 */ /* 0x0011e20000000800 */
        /* <DEDUP_REMOVED lines=17> */
[----:B---3--:R-:W-:Y:S01]  /*5650*/  FMUL.FTZ R199, R90, R199 ;  /* 0x000000c75ac77220 */ /* 0x008fe20000410000 */
        /* <DEDUP_REMOVED lines=26> */
.L_x_4613:
[----:B------:R-:W-:-:S06]  /*5800*/  LEA R0, R168, UR17, 0x2 ;  /* 0x00000011a8007c11 */ /* 0x000fcc000f8e10ff */
[----:B------:R-:W0:Y:S02]  /*5810*/  LDS R0, [R0+0x4e44] ;  /* 0x004e440000007984 */ /* 0x000e240000000800 */
.L_x_4614:
[----:B------:R-:W-:Y:S05]  /*5820*/  BSYNC.RECONVERGENT B0 ;  /* 0x0000000000007941 */ /* 0x000fea0003800200 */
.L_x_4612:
[----:B------:R-:W2:Y:S01]  /*5830*/  @P0 LDC R65, c[0x0][0x38c] ;  /* 0x0000e300ff410b82 */ /* 0x000ea20000000800 */
[----:B------:R-:W-:Y:S01]  /*5840*/  MOV R64, UR20 ;  /* 0x0000001400407c02 */ /* 0x000fe20008000f00 */
[----:B------:R-:W-:Y:S01]  /*5850*/  HFMA2 R132, -RZ, RZ, 1.875, 0 ;  /* 0x3f800000ff847431 */ /* 0x000fe200000001ff */
[----:B------:R-:W-:Y:S02]  /*5860*/  MOV R67, 0x8 ;  /* 0x0000000800437802 */ /* 0x000fe40000000f00 */
[----:B------:R-:W-:Y:S01]  /*5870*/  @P0 IADD3 R64, PT, PT, R64, -0x2, RZ ;  /* 0xfffffffe40400810 */ /* 0x000fe20007ffe0ff */
[----:B------:R-:W-:Y:S01]  /*5880*/  FFMA.FTZ R66, R201, R216, R182 ;  /* 0x000000d8c9427223 */ /* 0x000fe200000100b6 */
[----:B------:R-:W-:-:S03]  /*5890*/  MOV R133, RZ ;  /* 0x000000ff00857202 */ /* 0x000fc60000000f00 */
[----:B------:R-:W-:Y:S01]  /*58a0*/  FFMA.FTZ R66, R214, R66, R181 ;  /* 0x00000042d6427223 */ /* 0x000fe200000100b5 */
[----:B--2---:R-:W-:-:S04]  /*58b0*/  @P0 IMAD R64, R64, R65, UR9 ;  /* 0x0000000940400e24 */ /* 0x004fc8000f8e0241 */
[----:B------:R-:W-:-:S04]  /*58c0*/  @P0 IMAD.WIDE R64, R64, R67, UR4 ;  /* 0x0000000440400e25 */ /* 0x000fc8000f8e0243 */
[----:B------:R-:W-:-:S04]  /*58d0*/  FMUL.FTZ R67, R218, R216 ;  /* 0x000000d8da437220 */ /* 0x000fc80000410000 */
[----:B------:R-:W-:Y:S01]  /*58e0*/  FMUL.FTZ R220, R214, R67 ;  /* 0x00000043d6dc7220 */ /* 0x000fe20000410000 */
[C---:B------:R-:W-:Y:S01]  /*58f0*/  FFMA.FTZ R66, R213.reuse, R66, R180 ;  /* 0x00000042d5427223 */ /* 0x040fe200000100b4 */
[----:B------:R2:W5:Y:S01]  /*5900*/  @P0 LDG.E.64 R132, desc[UR32][R64.64] ;  /* 0x0000002040840981 */ /* 0x000562000c1e1b00 */
[----:B------:R-:W-:Y:S01]  /*5910*/  ISETP.GT.U32.AND P2, PT, R168, 0x1f, PT ;  /* 0x0000001fa800780c */ /* 0x000fe20003f44070 */
[----:B------:R-:W-:Y:S01]  /*5920*/  FMUL.FTZ R67, R213, R220 ;  /* 0x000000dcd5437220 */ /* 0x000fe20000410000 */
[----:B------:R-:W-:-:S03]  /*5930*/  FFMA.FTZ R66, R212, R66, R179 ;  /* 0x00000042d4427223 */ /* 0x000fc600000100b3 */
[----:B------:R-:W-:Y:S01]  /*5940*/  FMUL.FTZ R220, R212, R67 ;  /* 0x00000043d4dc7220 */ /* 0x000fe20000410000 */
[----:B------:R-:W-:-:S03]  /*5950*/  FFMA.FTZ R66, R211, R66, R178 ;  /* 0x00000042d3427223 */ /* 0x000fc600000100b2 */
[----:B------:R-:W-:Y:S01]  /*5960*/  FMUL.FTZ R67, R211, R220 ;  /* 0x000000dcd3437220 */ /* 0x000fe20000410000 */
[----:B------:R-:W-:-:S03]  /*5970*/  FFMA.FTZ R66, R210, R66, R177 ;  /* 0x00000042d2427223 */ /* 0x000fc600000100b1 */
[----:B--2---:R-:W-:Y:S01]  /*5980*/  FMUL.FTZ R64, R210, R67 ;  /* 0x00000043d2407220 */ /* 0x004fe20000410000 */
        /* <DEDUP_REMOVED lines=13> */
[----:B------:R-:W-:-:S04]  /*5a60*/  FMUL.FTZ R65, R202, R65 ;  /* 0x00000041ca417220 */ /* 0x000fc80000410000 */
        /* <DEDUP_REMOVED lines=8> */
[----:B------:R-:W-:Y:S01]  /*5af0*/  IMAD R215, R168, 0x8, R163 ;  /* 0x00000008a8d77824 */ /* 0x000fe200078e02a3 */
[C---:B------:R-:W-:Y:S01]  /*5b00*/  ISETP.GE.AND P2, PT, R147.reuse, 0x10, PT ;  /* 0x000000109300780c */ /* 0x040fe20003f46270 */
[----:B------:R-:W-:Y:S01]  /*5b10*/  UMOV UR12, 0xffffffff ;  /* 0xffffffff000c7882 */ /* 0x000fe20000000000 */
[C---:B------:R-:W-:Y:S02]  /*5b20*/  ISETP.GE.AND P3, PT, R147.reuse, 0x4, PT ;  /* 0x000000049300780c */ /* 0x040fe40003f66270 */
        /* <DEDUP_REMOVED lines=30> */
.L_x_4673:
[----:B------:R-:W-:Y:S01]  /*5d10*/  ISETP.GE.AND P2, PT, R147, 0x10, PT ;  /* 0x000000109300780c */ /* 0x000fe20003f46270 */
[----:B----4-:R-:W-:Y:S01]  /*5d20*/  FFMA.FTZ R65, R67, R65, R64 ;  /* 0x0000004143417223 */ /* 0x010fe20000010040 */
[----:B------:R-:W-:-:S04]  /*5d30*/  UMOV UR12, 0xffffffff ;  /* 0xffffffff000c7882 */ /* 0x000fc80000000000 */
[----:B------:R-:W-:-:S07]  /*5d40*/  FSEL R217, R64, R65, !P2 ;  /* 0x0000004140d97208 */ /* 0x000fce0005000000 */
[----:B--23--:R-:W-:Y:S01]  /*5d50*/  @P2 FMUL.FTZ R67, R67, R222 ;  /* 0x000000de43432220 */ /* 0x00cfe20000410000 */
[----:B------:R-:W-:Y:S06]  /*5d60*/  BRA.DIV UR12, `(.L_x_4617) ;  /* 0x0000003e0c3c7947 */ /* 0x000fec000b800000 */
.L_x_4676:
[----:B------:R-:W-:-:S03]  /*5d70*/  UMOV UR12, 0xffffffff ;  /* 0xffffffff000c7882 */ /* 0x000fc60000000000 */
[----:B------:R-:W-:Y:S05]  /*5d80*/  BRA.DIV UR12, `(.L_x_4618) ;  /* 0x0000003e0c5c7947 */ /* 0x000fea000b800000 */
.L_x_4679:
[----:B------:R-:W-:-:S03]  /*5d90*/  UMOV UR12, 0xffffffff ;  /* 0xffffffff000c7882 */ /* 0x000fc60000000000 */
[----:B------:R-:W-:Y:S05]  /*5da0*/  BRA.DIV UR12, `(.L_x_4619) ;  /* 0x0000003e0c7c7947 */ /* 0x000fea000b800000 */
[----:B------:R2:W3:Y:S04]  /*5db0*/  SHFL.UP PT, R219, R67, 0x1, RZ ;  /* 0x0420000043db7989 */ /* 0x0004e800000e00ff */
[----:B------:R2:W4:Y:S04]  /*5dc0*/  SHFL.UP PT, R220, R217, 0x1, RZ ;  /* 0x04200000d9dc7989 */ /* 0x00052800000e00ff */
[----:B-----5:R2:W0:Y:S04]  /*5dd0*/  SHFL.IDX PT, R64, R132, RZ, 0x1f ;  /* 0x00001fff84407589 */ /* 0x02042800000e0000 */
[----:B------:R2:W0:Y:S02]  /*5de0*/  SHFL.IDX PT, R65, R133, RZ, 0x1f ;  /* 0x00001fff85417589 */ /* 0x00042400000e0000 */
.L_x_4685:
[----:B--2---:R-:W2:Y:S01]  /*5df0*/  LDS.64 R66, [R215+0x4230] ;  /* 0x00423000d7427984 */ /* 0x004ea20000000a00 */
[C---:B0--34-:R-:W-:Y:S01]  /*5e00*/  @P1 FFMA.FTZ R65, R219.reuse, R65, R220 ;  /* 0x00000041db411223 */ /* 0x059fe200000100dc */
[----:B------:R-:W-:-:S03]  /*5e10*/  @P1 FMUL.FTZ R64, R219, R64 ;  /* 0x00000040db401220 */ /* 0x000fc60000410000 */
[-C--:B--2---:R-:W-:Y:S01]  /*5e20*/  FFMA.FTZ R67, R65, R66.reuse, R67 ;  /* 0x0000004241437223 */ /* 0x084fe20000010043 */
[----:B------:R-:W-:-:S05]  /*5e30*/  FMUL.FTZ R66, R64, R66 ;  /* 0x0000004240427220 */ /* 0x000fca0000410000 */
[----:B------:R2:W-:Y:S02]  /*5e40*/  STS.128 [R215+0x4230], R64 ;  /* 0x00423040d7007388 */ /* 0x0005e40000000c00 */
.L_x_4615:
        /* <DEDUP_REMOVED lines=8> */
[----:B-----5:R-:W-:Y:S01]  /*5ed0*/  HFMA2 R132, -RZ, RZ, 1.875, 0 ;  /* 0x3f800000ff847431 */ /* 0x020fe200000001ff */
[----:B------:R-:W-:Y:S01]  /*5ee0*/  MOV R133, RZ ;  /* 0x000000ff00857202 */ /* 0x000fe20000000f00 */
[C---:B------:R-:W-:Y:S01]  /*5ef0*/  FMUL.FTZ R65, R202.reuse, R65 ;  /* 0x00000041ca417220 */ /* 0x040fe20000410000 */
[----:B------:R-:W-:Y:S01]  /*5f00*/  FFMA.FTZ R67, R202, R67, R187 ;  /* 0x00000043ca437223 */ /* 0x000fe200000100bb */
[----:B------:R-:W-:-:S02]  /*5f10*/  PLOP3.LUT P1, PT, PT, PT, UP0, 0x80, 0x8 ;  /* 0x000000000008781c */ /* 0x000fc40003f2f008 */
        /* <DEDUP_REMOVED lines=98> */
.L_x_4702:
        /* <DEDUP_REMOVED lines=10> */
.L_x_4620:
[----:B------:R-:W-:Y:S05]  /*65e0*/  WARPSYNC.ALL ;  /* 0x0000000000007948 */ /* 0x000fea0003800000 */
[----:B------:R-:W-:Y:S01]  /*65f0*/  BAR.SYNC.DEFER_BLOCKING 0x0 ;  /* 0x0000000000007b1d */ /* 0x000fe20000010000 */
[----:B------:R-:W-:Y:S01]  /*6600*/  ISETP.NE.AND P1, PT, R168, RZ, PT ;  /* 0x000000ffa800720c */ /* 0x000fe20003f25270 */
[----:B------:R-:W-:Y:S01]  /*6610*/  FADD.FTZ R182, -R182, R225 ;  /* 0x000000e1b6b67221 */ /* 0x000fe20000010100 */
        /* <DEDUP_REMOVED lines=8> */
[----:B------:R-:W-:Y:S01]  /*66a0*/  FMUL.FTZ R251, R90, R231 ;  /* 0x000000e75afb7220 */ /* 0x000fe20000410000 */
[-C--:B------:R-:W-:Y:S01]  /*66b0*/  LEA.HI R248, R183, R168.reuse, RZ, 0x1b ;  /* 0x000000a8b7f87211 */ /* 0x080fe200078fd8ff */
[C---:B------:R-:W-:Y:S01]  /*66c0*/  VIADD R233, R168.reuse, 0x2c0 ;  /* 0x000002c0a8e97836 */ /* 0x040fe20000000000 */
[----:B------:R-:W-:Y:S01]  /*66d0*/  VOTEU.ALL UP0, P1 ;  /* 0x0000000000ff7886 */ /* 0x000fe20000800000 */
[C---:B------:R-:W-:Y:S01]  /*66e0*/  IADD3 R183, PT, PT, R168.reuse, 0x40, RZ ;  /* 0x00000040a8b77810 */ /* 0x040fe20007ffe0ff */
[----:B------:R-:W-:Y:S01]  /*66f0*/  FADD.FTZ R174, -R173, R215 ;  /* 0x000000d7adae7221 */ /* 0x000fe20000010100 */
[----:B------:R-:W-:Y:S01]  /*6700*/  IADD3 R235, PT, PT, R168, 0x300, RZ ;  /* 0x00000300a8eb7810 */ /* 0x000fe20007ffe0ff */
[----:B------:R-:W-:Y:S01]  /*6710*/  FADD.FTZ R4, -R4, R228 ;  /* 0x000000e404047221 */ /* 0x000fe20000010100 */
[----:B------:R-:W-:Y:S01]  /*6720*/  @!UP0 ULEA UR12, UR9, UR17, 0x3 ;  /* 0x00000011090c8291 */ /* 0x000fe2000f8e18ff */
[C---:B------:R-:W-:Y:S01]  /*6730*/  IADD3 R237, PT, PT, R168.reuse, 0x340, RZ ;  /* 0x00000340a8ed7810 */ /* 0x040fe20007ffe0ff */
[----:B------:R-:W-:Y:S01]  /*6740*/  FMUL.FTZ R225, R89, R225 ;  /* 0x000000e159e17220 */ /* 0x000fe20000410000 */
[C---:B------:R-:W-:Y:S01]  /*6750*/  IADD3 R239, PT, PT, R168.reuse, 0x380, RZ ;  /* 0x00000380a8ef7810 */ /* 0x040fe20007ffe0ff */
[----:B------:R-:W-:Y:S01]  /*6760*/  FMUL.FTZ R223, R87, R223 ;  /* 0x000000df57df7220 */ /* 0x000fe20000410000 */
[----:B0-----:R-:W0:Y:S01]  /*6770*/  LDS R232, [R163+0x4444] ;  /* 0x00444400a3e87984 */ /* 0x001e220000000800 */
[----:B------:R-:W-:Y:S01]  /*6780*/  IADD3 R241, PT, PT, R168, 0x3c0, RZ ;  /* 0x000003c0a8f17810 */ /* 0x000fe20007ffe0ff */
[----:B------:R-:W-:Y:S01]  /*6790*/  FMUL.FTZ R221, R85, R221 ;  /* 0x000000dd55dd7220 */ /* 0x000fe20000410000 */
[----:B------:R-:W-:Y:S01]  /*67a0*/  LEA.HI R183, R183, R168, RZ, 0x1b ;  /* 0x000000a8b7b77211 */ /* 0x000fe200078fd8ff */
[----:B------:R1:W-:Y:S01]  /*67b0*/  @!P1 STS.64 [UR12+0x4f40], R132 ;  /* 0x004f4084ff009988 */ /* 0x0003e20008000a0c */
[----:B------:R-:W-:Y:S01]  /*67c0*/  LEA R248, R248, UR17, 0x2 ;  /* 0x00000011f8f87c11 */ /* 0x000fe2000f8e10ff */
[----:B------:R-:W-:Y:S01]  /*67d0*/  FMUL.FTZ R219, R83, R219 ;  /* 0x000000db53db7220 */ /* 0x000fe20000410000 */
[----:B------:R-:W-:Y:S01]  /*67e0*/  LEA R247, R183, UR17, 0x2 ;  /* 0x00000011b7f77c11 */ /* 0x000fe2000f8e10ff */
[----:B------:R-:W-:Y:S01]  /*67f0*/  FMUL.FTZ R217, R81, R217 ;  /* 0x000000d951d97220 */ /* 0x000fe20000410000 */
[----:B------:R-:W-:Y:S01]  /*6800*/  MOV R173, UR42 ;  /* 0x0000002a00ad7c02 */ /* 0x000fe20008000f00 */
[----:B------:R-:W-:Y:S01]  /*6810*/  FMUL.FTZ R215, R80, R215 ;  /* 0x000000d750d77220 */ /* 0x000fe20000410000 */
[----:B------:R-:W-:Y:S01]  /*6820*/  BSSY.RECONVERGENT B0, `(.L_x_4622) ;  /* 0x00000cf000007945 */ /* 0x000fe20003800200 */
[----:B------:R-:W-:Y:S01]  /*6830*/  FADD.FTZ R2, -R2, R226 ;  /* 0x000000e202027221 */ /* 0x000fe20000010100 */
[----:B0-----:R-:W-:Y:S01]  /*6840*/  FFMA.FTZ R232, R232, R0, R185 ;  /* 0x00000000e8e87223 */ /* 0x001fe200000100b9 */
[C---:B------:R-:W-:Y:S01]  /*6850*/  SHF.L.U32 R185, R168.reuse, 0x4, RZ ;  /* 0x00000004a8b97819 */ /* 0x040fe200000006ff */
[----:B------:R-:W-:Y:S01]  /*6860*/  FADD.FTZ R0, -R201, R231 ;  /* 0x000000e7c9007221 */ /* 0x000fe20000010100 */
[C---:B------:R-:W-:Y:S01]  /*6870*/  IADD3 R231, PT, PT, R168.reuse, 0x280, RZ ;  /* 0x00000280a8e77810 */ /* 0x040fe20007ffe0ff */
[----:B------:R-:W-:Y:S01]  /*6880*/  FFMA.FTZ R203, R203, R232, R184 ;  /* 0x000000e8cbcb7223 */ /* 0x000fe200000100b8 */
[----:B------:R-:W-:-:S02]  /*6890*/  LEA.HI R64, R168, R185, RZ, 0x1f ;  /* 0x000000b9a8407211 */ /* 0x000fc400078ff8ff */
[----:B------:R-:W-:Y:S01]  /*68a0*/  LEA.HI R184, R185, R185, RZ, 0x1b ;  /* 0x000000b9b9b87211 */ /* 0x000fe200078fd8ff */
[----:B------:R-:W-:Y:S01]  /*68b0*/  FFMA.FTZ R186, R200, R203, R186 ;  /* 0x000000cbc8ba7223 */ /* 0x000fe200000100ba */
[----:B------:R-:W-:Y:S02]  /*68c0*/  LEA R64, R64, UR17, 0x2 ;  /* 0x0000001140407c11 */ /* 0x000fe4000f8e10ff */
[----:B------:R-:W-:Y:S01]  /*68d0*/  LEA R184, R184, UR17, 0x2 ;  /* 0x00000011b8b87c11 */ /* 0x000fe2000f8e10ff */
[----:B------:R-:W-:-:S04]  /*68e0*/  FFMA.FTZ R187, R202, R186, R187 ;  /* 0x000000bacabb7223 */ /* 0x000fc800000100bb */
[----:B------:R-:W-:-:S04]  /*68f0*/  FFMA.FTZ R188, R204, R187, R188 ;  /* 0x000000bbccbc7223 */ /* 0x000fc800000100bc */
[-C--:B------:R-:W-:Y:S01]  /*6900*/  FFMA.FTZ R189, R205, R188.reuse, R189 ;  /* 0x000000bccdbd7223 */ /* 0x080fe200000100bd */
[----:B------:R-:W-:-:S03]  /*6910*/  FMUL.FTZ R202, R44, R188 ;  /* 0x000000bc2cca7220 */ /* 0x000fc60000410000 */
[----:B------:R-:W-:-:S04]  /*6920*/  FFMA.FTZ R190, R206, R189, R190 ;  /* 0x000000bdcebe7223 */ /* 0x000fc800000100be */
[----:B------:R-:W-:-:S04]  /*6930*/  FFMA.FTZ R191, R207, R190, R191 ;  /* 0x000000becfbf7223 */ /* 0x000fc800000100bf */
[----:B------:R-:W-:Y:S01]  /*6940*/  FFMA.FTZ R192, R208, R191, R192 ;  /* 0x000000bfd0c07223 */ /* 0x000fe200000100c0 */
[----:B------:R-:W-:-:S03]  /*6950*/  LEA.HI R208, R237, R168, RZ, 0x1b ;  /* 0x000000a8edd07211 */ /* 0x000fc600078fd8ff */
[-C--:B------:R-:W-:Y:S01]  /*6960*/  FFMA.FTZ R193, R209, R192.reuse, R193 ;  /* 0x000000c0d1c17223 */ /* 0x080fe200000100c1 */
[----:B------:R-:W-:Y:S01]  /*6970*/  FMUL.FTZ R206, R48, R192 ;  /* 0x000000c030ce7220 */ /* 0x000fe20000410000 */
[----:B------:R-:W-:Y:S02]  /*6980*/  LEA R208, R208, UR17, 0x2 ;  /* 0x00000011d0d07c11 */ /* 0x000fe4000f8e10ff */
[-C--:B------:R-:W-:Y:S01]  /*6990*/  FFMA.FTZ R194, R210, R193.reuse, R194 ;  /* 0x000000c1d2c27223 */ /* 0x080fe200000100c2 */
[----:B------:R-:W-:Y:S01]  /*69a0*/  FMUL.FTZ R209, R47, R193 ;  /* 0x000000c12fd17220 */ /* 0x000fe20000410000 */
[----:B------:R-:W-:Y:S02]  /*69b0*/  LEA.HI R210, R235, R168, RZ, 0x1b ;  /* 0x000000a8ebd27211 */ /* 0x000fe400078fd8ff */
[----:B------:R-:W-:Y:S01]  /*69c0*/  FFMA.FTZ R195, R211, R194, R195 ;  /* 0x000000c2d3c37223 */ /* 0x000fe200000100c3 */
[----:B------:R-:W-:Y:S01]  /*69d0*/  FMUL.FTZ R211, R100, R209 ;  /* 0x000000d164d37220 */ /* 0x000fe20000410000 */
[----:B------:R-:W-:-:S02]  /*69e0*/  LEA R210, R210, UR17, 0x2 ;  /* 0x00000011d2d27c11 */ /* 0x000fc4000f8e10ff */
[-C--:B------:R-:W-:Y:S01]  /*69f0*/  FFMA.FTZ R196, R212, R195.reuse, R196 ;  /* 0x000000c3d4c47223 */ /* 0x080fe200000100c4 */
[----:B------:R-:W-:Y:S01]  /*6a00*/  FMUL.FTZ R201, R49, R195 ;  /* 0x000000c331c97220 */ /* 0x000fe20000410000 */
[----:B------:R-:W-:Y:S02]  /*6a10*/  LEA.HI R212, R233, R168, RZ, 0x1b ;  /* 0x000000a8e9d47211 */ /* 0x000fe400078fd8ff */
[-C--:B------:R-:W-:Y:S01]  /*6a20*/  FFMA.FTZ R197, R213, R196.reuse, R197 ;  /* 0x000000c4d5c57223 */ /* 0x080fe200000100c5 */
[----:B------:R-:W-:Y:S01]  /*6a30*/  FMUL.FTZ R200, R52, R196 ;  /* 0x000000c434c87220 */ /* 0x000fe20000410000 */
[----:B------:R-:W-:Y:S01]  /*6a40*/  FMUL.FTZ R205, R102, R201 ;  /* 0x000000c966cd7220 */ /* 0x000fe20000410000 */
[----:B------:R-:W-:Y:S01]  /*6a50*/  LEA R212, R212, UR17, 0x2 ;  /* 0x00000011d4d47c11 */ /* 0x000fe2000f8e10ff */
[-C--:B------:R-:W-:Y:S01]  /*6a60*/  FFMA.FTZ R198, R214, R197.reuse, R198 ;  /* 0x000000c5d6c67223 */ /* 0x080fe200000100c6 */
[----:B------:R-:W-:Y:S01]  /*6a70*/  FMUL.FTZ R185, R51, R197 ;  /* 0x000000c533b97220 */ /* 0x000fe20000410000 */
[----:B------:R-:W-:-:S02]  /*6a80*/  LEA.HI R214, R231, R168, RZ, 0x1b ;  /* 0x000000a8e7d67211 */ /* 0x000fc400078fd8ff */
[-C--:B------:R-:W-:Y:S01]  /*6a90*/  FFMA.FTZ R216, R216, R198.reuse, R199 ;  /* 0x000000c6d8d87223 */ /* 0x080fe200000100c7 */
[----:B------:R-:W-:Y:S01]  /*6aa0*/  FMUL.FTZ R66, R54, R198 ;  /* 0x000000c636427220 */ /* 0x000fe20000410000 */
[----:B------:R-:W-:Y:S01]  /*6ab0*/  FMUL.FTZ R199, R103, R200 ;  /* 0x000000c867c77220 */ /* 0x000fe20000410000 */
[----:B------:R-:W-:Y:S01]  /*6ac0*/  LEA R214, R214, UR17, 0x2 ;  /* 0x00000011d6d67c11 */ /* 0x000fe2000f8e10ff */
[----:B------:R-:W-:Y:S01]  /*6ad0*/  FMUL.FTZ R65, R53, R216 ;  /* 0x000000d835417220 */ /* 0x000fe20000410000 */
[----:B-1----:R-:W-:-:S03]  /*6ae0*/  FMUL.FTZ R133, R105, R66 ;  /* 0x0000004269857220 */ /* 0x002fc60000410000 */
        /* <DEDUP_REMOVED lines=25> */
[----:B0-----:R-:W-:Y:S01]  /*6c80*/  FMUL.FTZ R67, R43, R189 ;  /* 0x000000bd2b437220 */ /* 0x001fe20000410000 */
[----:B------:R-:W-:-:S02]  /*6c90*/  FFMA.FTZ R249, R177, R209, R204 ;  /* 0x000000d1b1f97223 */ /* 0x000fc400000100cc */
[----:B------:R0:W-:Y:S01]  /*6ca0*/  STS [R184+0x2118], R211 ;  /* 0x002118d3b8007388 */ /* 0x0001e20000000800 */
[----:B------:R-:W-:Y:S01]  /*6cb0*/  IADD3 R209, PT, PT, R168, 0x100, RZ ;  /* 0x00000100a8d17810 */ /* 0x000fe20007ffe0ff */
        /* <DEDUP_REMOVED lines=9> */
[----:B------:R-:W-:Y:S01]  /*6d50*/  LEA.HI R209, R209, R168, RZ, 0x1b ;  /* 0x000000a8d1d17211 */ /* 0x000fe200078fd8ff */
[----:B------:R0:W-:Y:S01]  /*6d60*/  STS [R184+0x2128], R205 ;  /* 0x002128cdb8007388 */ /* 0x0001e20000000800 */
[----:B------:R-:W-:Y:S01]  /*6d70*/  FFMA.FTZ R65, R175, R66, R252 ;  /* 0x00000042af417223 */ /* 0x000fe200000100fc */
[----:B-1----:R-:W-:Y:S01]  /*6d80*/  FMUL.FTZ R213, R91, R132 ;  /* 0x000000845bd57220 */ /* 0x002fe20000410000 */
[-C--:B------:R-:W-:Y:S01]  /*6d90*/  LEA.HI R206, R239, R168.reuse, RZ, 0x1b ;  /* 0x000000a8efce7211 */ /* 0x080fe200078fd8ff */
[----:B------:R1:W-:Y:S01]  /*6da0*/  STS [R184+0x212c], R207 ;  /* 0x00212ccfb8007388 */ /* 0x0003e20000000800 */
[----:B------:R-:W-:Y:S01]  /*6db0*/  LEA.HI R204, R241, R168, RZ, 0x1b ;  /* 0x000000a8f1cc7211 */ /* 0x000fe200078fd8ff */
[----:B--2---:R-:W-:Y:S01]  /*6dc0*/  FMUL.FTZ R199, R93, R200 ;  /* 0x000000c85dc77220 */ /* 0x004fe20000410000 */
[----:B------:R-:W-:Y:S01]  /*6dd0*/  FFMA.FTZ R66, R174, R67, R65 ;  /* 0x00000043ae427223 */ /* 0x000fe20000010041 */
[----:B------:R2:W-:Y:S01]  /*6de0*/  STS [R184+0x2130], R211 ;  /* 0x002130d3b8007388 */ /* 0x0005e20000000800 */
[----:B------:R-:W-:Y:S01]  /*6df0*/  FADD.FTZ R249, -R172, R230 ;  /* 0x000000e6acf97221 */ /* 0x000fe20000010100 */
[----:B0-----:R-:W-:-:S02]  /*6e00*/  IADD3 R205, PT, PT, R168, 0x80, RZ ;  /* 0x00000080a8cd7810 */ /* 0x001fc40007ffe0ff */
[----:B------:R0:W-:Y:S01]  /*6e10*/  STS [R184+0x2134], R199 ;  /* 0x002134c7b8007388 */ /* 0x0001e20000000800 */
[----:B------:R-:W-:Y:S01]  /*6e20*/  LEA R242, R209, UR17, 0x2 ;  /* 0x00000011d1f27c11 */ /* 0x000fe2000f8e10ff */
[----:B-1----:R-:W-:Y:S01]  /*6e30*/  VIADD R207, R168, 0xc0 ;  /* 0x000000c0a8cf7836 */ /* 0x002fe20000000000 */
[----:B------:R-:W-:Y:S01]  /*6e40*/  LEA.HI R205, R205, R168, RZ, 0x1b ;  /* 0x000000a8cdcd7211 */ /* 0x000fe200078fd8ff */
[----:B------:R1:W-:Y:S01]  /*6e50*/  STS [R184+0x2138], R201 ;  /* 0x002138c9b8007388 */ /* 0x0003e20000000800 */
[----:B------:R-:W-:Y:S01]  /*6e60*/  LEA R206, R206, UR17, 0x2 ;  /* 0x00000011cece7c11 */ /* 0x000fe2000f8e10ff */
[----:B------:R-:W-:Y:S01]  /*6e70*/  FFMA.FTZ R65, R249, R202, R66 ;  /* 0x000000caf9417223 */ /* 0x000fe20000010042 */
[C---:B--2---:R-:W-:Y:S01]  /*6e80*/  IADD3 R211, PT, PT, R168.reuse, 0x140, RZ ;  /* 0x00000140a8d37810 */ /* 0x044fe20007ffe0ff */
[----:B------:R2:W-:Y:S01]  /*6e90*/  STS [R184+0x213c], R213 ;  /* 0x00213cd5b8007388 */ /* 0x0005e20000000800 */
[-C--:B------:R-:W-:Y:S01]  /*6ea0*/  LEA.HI R207, R207, R168.reuse, RZ, 0x1b ;  /* 0x000000a8cfcf7211 */ /* 0x080fe200078fd8ff */
[----:B------:R-:W-:Y:S01]  /*6eb0*/  FADD.FTZ R202, -R171, R229 ;  /* 0x000000e5abca7221 */ /* 0x000fe20000010100 */
[----:B0-----:R-:W-:Y:S01]  /*6ec0*/  IADD3 R199, PT, PT, R168, 0x180, RZ ;  /* 0x00000180a8c77810 */ /* 0x001fe20007ffe0ff */
[----:B------:R-:W-:Y:S01]  /*6ed0*/  BAR.SYNC.DEFER_BLOCKING 0x0 ;  /* 0x0000000000007b1d */ /* 0x000fe20000010000 */
[-C--:B------:R-:W-:Y:S01]  /*6ee0*/  LEA.HI R211, R211, R168.reuse, RZ, 0x1b ;  /* 0x000000a8d3d37211 */ /* 0x080fe200078fd8ff */
[----:B------:R-:W-:Y:S01]  /*6ef0*/  FFMA.FTZ R185, R202, R185, R65 ;  /* 0x000000b9cab97223 */ /* 0x000fe20000010041 */
[----:B-1----:R-:W-:Y:S01]  /*6f00*/  IADD3 R201, PT, PT, R168, 0x1c0, RZ ;  /* 0x000001c0a8c97810 */ /* 0x002fe20007ffe0ff */
[----:B------:R-:W-:Y:S01]  /*6f10*/  IMAD.U32 R171, RZ, RZ, UR38 ;  /* 0x00000026ffab7e24 */ /* 0x000fe2000f8e00ff */
[----:B------:R-:W-:Y:S01]  /*6f20*/  LEA.HI R199, R199, R168, RZ, 0x1b ;  /* 0x000000a8c7c77211 */ /* 0x000fe200078fd8ff */
[----:B------:R-:W-:Y:S01]  /*6f30*/  FFMA.FTZ R185, R4, R200, R185 ;  /* 0x000000c804b97223 */ /* 0x000fe200000100b9 */
[----:B--2---:R-:W-:Y:S01]  /*6f40*/  IADD3 R213, PT, PT, R168, 0x240, RZ ;  /* 0x00000240a8d57810 */ /* 0x004fe20007ffe0ff */
[----:B------:R-:W-:Y:S01]  /*6f50*/  FMUL.FTZ R229, R78, R229 ;  /* 0x000000e54ee57220 */ /* 0x000fe20000410000 */
[----:B------:R-:W-:-:S02]  /*6f60*/  LEA.HI R201, R201, R168, RZ, 0x1b ;  /* 0x000000a8c9c97211 */ /* 0x000fc400078fd8ff */
[----:B------:R-:W-:Y:S02]  /*6f70*/  LEA.HI R213, R213, R168, RZ, 0x1b ;  /* 0x000000a8d5d57211 */ /* 0x000fe400078fd8ff */
[----:B------:R-:W-:Y:S02]  /*6f80*/  LEA R246, R205, UR17, 0x2 ;  /* 0x00000011cdf67c11 */ /* 0x000fe4000f8e10ff */
[----:B------:R-:W-:Y:S02]  /*6f90*/  LEA R244, R207, UR17, 0x2 ;  /* 0x00000011cff47c11 */ /* 0x000fe4000f8e10ff */
[----:B------:R-:W-:Y:S02]  /*6fa0*/  LEA R240, R211, UR17, 0x2 ;  /* 0x00000011d3f07c11 */ /* 0x000fe4000f8e10ff */
[----:B------:R-:W-:Y:S02]  /*6fb0*/  LEA R238, R199, UR17, 0x2 ;  /* 0x00000011c7ee7c11 */ /* 0x000fe4000f8e10ff */
[----:B------:R-:W-:-:S02]  /*6fc0*/  LEA R236, R201, UR17, 0x2 ;  /* 0x00000011c9ec7c11 */ /* 0x000fc4000f8e10ff */
[----:B------:R-:W-:Y:S01]  /*6fd0*/  LEA R234, R213, UR17, 0x2 ;  /* 0x00000011d5ea7c11 */ /* 0x000fe2000f8e10ff */
[----:B------:R-:W0:Y:S01]  /*6fe0*/  LDS R245, [R164+0x2100] ;  /* 0x00210000a4f57984 */ /* 0x000e220000000800 */
[----:B------:R-:W-:Y:S02]  /*6ff0*/  LEA R204, R204, UR17, 0x2 ;  /* 0x00000011cccc7c11 */ /* 0x000fe4000f8e10ff */
[----:B------:R-:W-:Y:S01]  /*7000*/  MOV R65, RZ ;  /* 0x000000ff00417202 */ /* 0x000fe20000000f00 */
[----:B------:R-:W1:Y:S01]  /*7010*/  LDS R243, [R247+0x2200] ;  /* 0x00220000f7f37984 */ /* 0x000e620000000800 */
[----:B------:R-:W-:-:S03]  /*7020*/  SHF.R.S32.HI R171, RZ, 0x1f, R171 ;  /* 0x0000001fffab7819 */ /* 0x000fc600000114ab */
[----:B------:R-:W2:Y:S02]  /*7030*/  LDS R241, [R246+0x2300] ;  /* 0x00230000f6f17984 */ /* 0x000ea40000000800 */
[C---:B------:R-:W-:Y:S02]  /*7040*/  IMAD R172, R171.reuse, UR42, RZ ;  /* 0x0000002aabac7c24 */ /* 0x040fe4000f8e02ff */
[----:B------:R-:W3:Y:S01]  /*7050*/  LDS R239, [R244+0x2400] ;  /* 0x00240000f4ef7984 */ /* 0x000ee20000000800 */
[----:B------:R-:W-:-:S03]  /*7060*/  IMAD R171, R171, UR44, RZ ;  /* 0x0000002cabab7c24 */ /* 0x000fc6000f8e02ff */
        /* <DEDUP_REMOVED lines=13> */
[----:B------:R-:W-:Y:S04]  /*7140*/  STS [R184+0x3184], R225 ;  /* 0x003184e1b8007388 */ /* 0x000fe80000000800 */
[----:B------:R-:W-:Y:S01]  /*7150*/  STS [R184+0x318c], R223 ;  /* 0x00318cdfb8007388 */ /* 0x000fe20000000800 */
[----:B-----5:R-:W-:-:S03]  /*7160*/  MOV R64, R168 ;  /* 0x000000a800407202 */ /* 0x020fc60000000f00 */
[----:B------:R-:W-:Y:S02]  /*7170*/  STS [R184+0x3194], R221 ;  /* 0x003194ddb8007388 */ /* 0x000fe40000000800 */
[----:B------:R-:W-:Y:S02]  /*7180*/  IMAD.WIDE.U32 R66, R124, UR35, R64 ;  /* 0x000000237c427c25 */ /* 0x000fe4000f8e0040 */
[----:B------:R-:W-:Y:S02]  /*7190*/  STS [R184+0x319c], R219 ;  /* 0x00319cdbb8007388 */ /* 0x000fe40000000800 */
[----:B------:R-:W-:Y:S02]  /*71a0*/  IMAD R67, R125, UR35, R67 ;  /* 0x000000237d437c24 */ /* 0x000fe4000f8e0243 */
[----:B------:R-:W-:Y:S01]  /*71b0*/  STS [R184+0x31a4], R217 ;  /* 0x0031a4d9b8007388 */ /* 0x000fe20000000800 */
[----:B------:R-:W-:-:S03]  /*71c0*/  IMAD.WIDE.U32 R64, R122, UR35, R64 ;  /* 0x000000237a407c25 */ /* 0x000fc6000f8e0040 */
[----:B------:R-:W-:Y:S01]  /*71d0*/  STS [R184+0x31a8], R215 ;  /* 0x0031a8d7b8007388 */ /* 0x000fe20000000800 */
[----:B------:R-:W-:Y:S01]  /*71e0*/  IMAD.WIDE.U32 R66, R173, UR38, R66 ;  /* 0x00000026ad427c25 */ /* 0x000fe2000f8e0042 */
[----:B------:R-:W-:Y:S02]  /*71f0*/  MOV R173, UR43 ;  /* 0x0000002b00ad7c02 */ /* 0x000fe40008000f00 */
[----:B------:R-:W-:Y:S01]  /*7200*/  STS [R184+0x31b0], R229 ;  /* 0x0031b0e5b8007388 */ /* 0x000fe20000000800 */
[----:B------:R-:W-:Y:S01]  /*7210*/  IMAD R65, R123, UR35, R65 ;  /* 0x000000237b417c24 */ /* 0x000fe2000f8e0241 */
[----:B------:R-:W-:Y:S01]  /*7220*/  IADD3 R66, P2, PT, R66, UR6, RZ ;  /* 0x0000000642427c10 */ /* 0x000fe2000ff5e0ff */
[----:B------:R-:W-:Y:S01]  /*7230*/  IMAD R173, R173, UR38, R172 ;  /* 0x00000026adad7c24 */ /* 0x000fe2000f8e02ac */
[----:B------:R-:W-:-:S04]  /*7240*/  MOV R172, UR45 ;  /* 0x0000002d00ac7c02 */ /* 0x000fc80008000f00 */
[----:B------:R-:W-:Y:S01]  /*7250*/  IADD3.X R67, PT, PT, R67, R173, RZ, P2, !PT ;  /* 0x000000ad43437210 */ /* 0x000fe200017fe4ff */
[----:B------:R-:W-:Y:S01]  /*7260*/  IMAD R171, R172, UR38, R171 ;  /* 0x00000026acab7c24 */ /* 0x000fe2000f8e02ab */
[----:B------:R-:W-:Y:S01]  /*7270*/  MOV R173, UR44 ;  /* 0x0000002c00ad7c02 */ /* 0x000fe20008000f00 */
[----:B------:R-:W-:-:S04]  /*7280*/  IMAD.WIDE.U32 R66, R120, UR9, R66 ;  /* 0x0000000978427c25 */ /* 0x000fc8000f8e0042 */
[----:B------:R-:W-:-:S03]  /*7290*/  IMAD.WIDE.U32 R64, R173, UR38, R64 ;  /* 0x00000026ad407c25 */ /* 0x000fc6000f8e0040 */
[----:B------:R-:W-:-:S04]  /*72a0*/  IADD3 R172, P2, PT, R64, UR6, RZ ;  /* 0x0000000640ac7c10 */ /* 0x000fc8000ff5e0ff */
[----:B------:R-:W-:Y:S01]  /*72b0*/  IADD3.X R173, PT, PT, R65, R171, RZ, P2, !PT ;  /* 0x000000ab41ad7210 */ /* 0x000fe200017fe4ff */
[----:B------:R-:W-:Y:S01]  /*72c0*/  IMAD R65, R121, UR9, R67 ;  /* 0x0000000979417c24 */ /* 0x000fe2000f8e0243 */
[----:B------:R-:W-:Y:S01]  /*72d0*/  LEA R64, P2, R66, UR48, 0x2 ;  /* 0x0000003042407c11 */ /* 0x000fe2000f8410ff */
[----:B------:R-:W-:Y:S02]  /*72e0*/  IMAD.U32 R67, RZ, RZ, UR46 ;  /* 0x0000002eff437e24 */ /* 0x000fe4000f8e00ff */
[----:B------:R-:W-:Y:S01]  /*72f0*/  FMUL.FTZ R171, R86, R222 ;  /* 0x000000de56ab7220 */ /* 0x000fe20000410000 */
[----:B------:R-:W-:Y:S01]  /*7300*/  LEA.HI.X R65, R66, UR49, R65, 0x2, P2 ;  /* 0x0000003142417c11 */ /* 0x000fe200090f1441 */
[----:B------:R-:W-:Y:S01]  /*7310*/  IMAD.WIDE.U32 R172, R67, UR9, R172 ;  /* 0x0000000943ac7c25 */ /* 0x000fe2000f8e00ac */
[----:B------:R-:W-:Y:S02]  /*7320*/  MOV R67, UR47 ;  /* 0x0000002f00437c02 */ /* 0x000fe40008000f00 */
[----:B------:R5:W-:Y:S01]  /*7330*/  STS [R184+0x3190], R171 ;  /* 0x003190abb8007388 */ /* 0x000be20000000800 */
[----:B------:R-:W-:-:S02]  /*7340*/  LEA R66, P2, R172, UR50, 0x2 ;  /* 0x00000032ac427c11 */ /* 0x000fc4000f8410ff */
[----:B------:R-:W-:Y:S02]  /*7350*/  IMAD R67, R67, UR9, R173 ;  /* 0x0000000943437c24 */ /* 0x000fe4000f8e02ad */
[----:B------:R-:W-:-:S03]  /*7360*/  FMUL.FTZ R173, R84, R220 ;  /* 0x000000dc54ad7220 */ /* 0x000fc60000410000 */
[----:B------:R-:W-:Y:S02]  /*7370*/  LEA.HI.X R67, R172, UR51, R67, 0x2, P2 ;  /* 0x00000033ac437c11 */ /* 0x000fe400090f1443 */
[----:B------:R1:W-:Y:S01]  /*7380*/  STS [R184+0x3198], R173 ;  /* 0x003198adb8007388 */ /* 0x0003e20000000800 */
[----:B------:R-:W-:Y:S01]  /*7390*/  FADD.FTZ R172, -R3, R227 ;  /* 0x000000e303ac7221 */ /* 0x000fe20000010100 */
[----:B------:R-:W-:Y:S01]  /*73a0*/  FMUL.FTZ R3, R88, R224 ;  /* 0x000000e058037220 */ /* 0x000fe20000410000 */
[----:B-----5:R-:W-:Y:S01]  /*73b0*/  FMUL.FTZ R171, R77, R228 ;  /* 0x000000e44dab7220 */ /* 0x020fe20000410000 */
[----:B------:R-:W-:Y:S01]  /*73c0*/  FMUL.FTZ R227, R76, R227 ;  /* 0x000000e34ce37220 */ /* 0x000fe20000410000 */
[----:B------:R-:W-:Y:S01]  /*73d0*/  FFMA.FTZ R133, R172, R133, R185 ;  /* 0x00000085ac857223 */ /* 0x000fe200000100b9 */
[----:B------:R-:W-:Y:S01]  /*73e0*/  FMUL.FTZ R185, R82, R218 ;  /* 0x000000da52b97220 */ /* 0x000fe20000410000 */
[----:B------:R5:W-:Y:S01]  /*73f0*/  STS [R184+0x3188], R3 ;  /* 0x00318803b8007388 */ /* 0x000be20000000800 */
[----:B-1----:R-:W-:-:S03]  /*7400*/  MOV R173, UR53 ;  /* 0x0000003500ad7c02 */ /* 0x002fc60008000f00 */
[----:B------:R1:W-:Y:S01]  /*7410*/  STS [R184+0x31a0], R185 ;  /* 0x0031a0b9b8007388 */ /* 0x0003e20000000800 */
[----:B------:R-:W-:Y:S01]  /*7420*/  IADD3 R200, PT, PT, R173, -UR6, -R168 ;  /* 0x80000006adc87c10 */ /* 0x000fe2000fffe8a8 */
[----:B------:R-:W-:Y:S02]  /*7430*/  FMUL.FTZ R173, R75, R226 ;  /* 0x000000e24bad7220 */ /* 0x000fe40000410000 */
[----:B------:R1:W-:Y:S01]  /*7440*/  STS [R184+0x31b4], R171 ;  /* 0x0031b4abb8007388 */ /* 0x0003e20000000800 */
[----:B-----5:R-:W-:Y:S01]  /*7450*/  FMUL.FTZ R3, R79, R230 ;  /* 0x000000e64f037220 */ /* 0x020fe20000410000 */
[C---:B------:R-:W-:Y:S02]  /*7460*/  ISETP.GE.AND P2, PT, R200.reuse, 0x1, PT ;  /* 0x00000001c800780c */ /* 0x040fe40003f46270 */
[----:B------:R1:W-:Y:S01]  /*7470*/  STS [R184+0x31b8], R227 ;  /* 0x0031b8e3b8007388 */ /* 0x0003e20000000800 */
[C---:B------:R-:W-:Y:S02]  /*7480*/  ISETP.GE.AND P3, PT, R200.reuse, 0x41, PT ;  /* 0x00000041c800780c */ /* 0x040fe40003f66270 */
[----:B------:R-:W-:Y:S01]  /*7490*/  ISETP.GE.AND P4, PT, R200, 0x81, PT ;  /* 0x00000081c800780c */ /* 0x000fe20003f86270 */
[----:B------:R1:W-:Y:S04]  /*74a0*/  STS [R184+0x31ac], R3 ;  /* 0x0031ac03b8007388 */ /* 0x0003e80000000800 */
[----:B------:R1:W-:Y:S01]  /*74b0*/  STS [R184+0x31bc], R173 ;  /* 0x0031bcadb8007388 */ /* 0x0003e20000000800 */
[----:B------:R-:W-:Y:S06]  /*74c0*/  BAR.SYNC.DEFER_BLOCKING 0x0 ;  /* 0x0000000000007b1d */ /* 0x000fec0000010000 */
[----:B0-234-:R-:W-:Y:S05]  /*74d0*/  @!P2 BRA `(.L_x_4623) ;  /* 0x00000000000ca947 */ /* 0x01dfea0003800000 */
[----:B-1----:R-:W0:Y:S04]  /*74e0*/  LDS R3, [R164+0x3180] ;  /* 0x00318000a4037984 */ /* 0x002e280000000800 */
[----:B------:R2:W-:Y:S04]  /*74f0*/  REDG.E.ADD.F32.FTZ.RN.STRONG.GPU desc[UR32][R64.64], R245 ;  /* 0x000000f5400079a6 */ /* 0x0005e8000c12f320 */
[----:B0-----:R2:W-:Y:S02]  /*7500*/  REDG.E.ADD.F32.FTZ.RN.STRONG.GPU desc[UR32][R66.64], R3 ;  /* 0x00000003420079a6 */ /* 0x0015e4000c12f320 */
.L_x_4623:
[----:B------:R-:W-:Y:S05]  /*7510*/  BSYNC.RECONVERGENT B0 ;  /* 0x0000000000007941 */ /* 0x000fea0003800200 */
.L_x_4622:
[----:B------:R-:W0:Y:S01]  /*7520*/  LDS R247, [R247+0x3280] ;  /* 0x00328000f7f77984 */ /* 0x000e220000000800 */
[----:B------:R-:W-:Y:S04]  /*7530*/  BSSY.RECONVERGENT B0, `(.L_x_4624) ;  /* 0x0000004000007945 */ /* 0x000fe80003800200 */
[----:B------:R-:W-:Y:S05]  /*7540*/  @!P3 BRA `(.L_x_4625) ;  /* 0x000000000008b947 */ /* 0x000fea0003800000 */
[----:B------:R3:W-:Y:S04]  /*7550*/  REDG.E.ADD.F32.FTZ.RN.STRONG.GPU desc[UR32][R64.64+0x100], R243 ;  /* 0x000100f3400079a6 */ /* 0x0007e8000c12f320 */
[----:B0-----:R3:W-:Y:S02]  /*7560*/  REDG.E.ADD.F32.FTZ.RN.STRONG.GPU desc[UR32][R66.64+0x100], R247 ;  /* 0x000100f7420079a6 */ /* 0x0017e4000c12f320 */
.L_x_4625:
[----:B------:R-:W-:Y:S05]  /*7570*/  BSYNC.RECONVERGENT B0 ;  /* 0x0000000000007941 */ /* 0x000fea0003800200 */
.L_x_4624:
[----:B-12---:R1:W2:Y:S01]  /*7580*/  LDS R3, [R246+0x3380] ;  /* 0x00338000f6037984 */ /* 0x0062a20000000800 */
[----:B------:R-:W-:Y:S04]  /*7590*/  BSSY.RECONVERGENT B0, `(.L_x_4626) ;  /* 0x0000004000007945 */ /* 0x000fe80003800200 */
[----:B------:R-:W-:Y:S05]  /*75a0*/  @!P4 BRA `(.L_x_4627) ;  /* 0x000000000008c947 */ /* 0x000fea0003800000 */
[----:B------:R4:W-:Y:S04]  /*75b0*/  REDG.E.ADD.F32.FTZ.RN.STRONG.GPU desc[UR32][R64.64+0x200], R241 ;  /* 0x000200f1400079a6 */ /* 0x0009e8000c12f320 */
[----:B--2---:R4:W-:Y:S02]  /*75c0*/  REDG.E.ADD.F32.FTZ.RN.STRONG.GPU desc[UR32][R66.64+0x200], R3 ;  /* 0x00020003420079a6 */ /* 0x0049e4000c12f320 */
.L_x_4627:
[----:B------:R-:W-:Y:S05]  /*75d0*/  BSYNC.RECONVERGENT B0 ;  /* 0x0000000000007941 */ /* 0x000fea0003800200 */
.L_x_4626:
[----:B--2-4-:R2:W4:Y:S01]  /*75e0*/  LDS R3, [R244+0x3480] ;  /* 0x00348000f4037984 */ /* 0x0145220000000800 */
[----:B------:R-:W-:Y:S01]  /*75f0*/  ISETP.GE.AND P6, PT, R200, 0xc1, PT ;  /* 0x000000c1c800780c */ /* 0x000fe20003fc6270 */
[----:B------:R-:W-:Y:S01]  /*7600*/  BSSY.RECONVERGENT B0, `(.L_x_4628) ;  /* 0x0000009000007945 */ /* 0x000fe20003800200 */
[----:B------:R-:W-:Y:S01]  /*7610*/  FFMA.FTZ R133, R2, R132, R133 ;  /* 0x0000008402857223 */ /* 0x000fe20000010085 */
[C---:B------:R-:W-:Y:S02]  /*7620*/  ISETP.GE.AND P2, PT, R200.reuse, 0x101, PT ;  /* 0x00000101c800780c */ /* 0x040fe40003f46270 */
[C---:B------:R-:W-:Y:S02]  /*7630*/  ISETP.GE.AND P4, PT, R200.reuse, 0x141, PT ;  /* 0x00000141c800780c */ /* 0x040fe40003f86270 */
[C---:B------:R-:W-:Y:S02]  /*7640*/  ISETP.GE.AND P5, PT, R200.reuse, 0x181, PT ;  /* 0x00000181c800780c */ /* 0x040fe40003fa6270 */
[----:B------:R-:W-:-:S04]  /*7650*/  ISETP.GE.AND P3, PT, R200, 0x1c1, PT ;  /* 0x000001c1c800780c */ /* 0x000fc80003f66270 */
[----:B------:R-:W-:Y:S09]  /*7660*/  @!P6 BRA `(.L_x_4629) ;  /* 0x000000000008e947 */ /* 0x000ff20003800000 */
[----:B------:R0:W-:Y:S04]  /*7670*/  REDG.E.ADD.F32.FTZ.RN.STRONG.GPU desc[UR32][R64.64+0x300], R239 ;  /* 0x000300ef400079a6 */ /* 0x0001e8000c12f320 */
[----:B----4-:R4:W-:Y:S02]  /*7680*/  REDG.E.ADD.F32.FTZ.RN.STRONG.GPU desc[UR32][R66.64+0x300], R3 ;  /* 0x00030003420079a6 */ /* 0x0109e4000c12f320 */
.L_x_4629:
[----:B------:R-:W-:Y:S05]  /*7690*/  BSYNC.RECONVERGENT B0 ;  /* 0x0000000000007941 */ /* 0x000fea0003800200 */
.L_x_4628:
[----:B----4-:R4:W0:Y:S01]  /*76a0*/  LDS R3, [R242+0x3580] ;  /* 0x00358000f2037984 */ /* 0x0108220000000800 */
[----:B------:R-:W-:Y:S04]  /*76b0*/  BSSY.RECONVERGENT B0, `(.L_x_4630) ;  /* 0x0000004000007945 */ /* 0x000fe80003800200 */
[----:B------:R-:W-:Y:S05]  /*76c0*/  @!P2 BRA `(.L_x_4631) ;  /* 0x000000000008a947 */ /* 0x000fea0003800000 */
[----:B------:R1:W-:Y:S04]  /*76d0*/  REDG.E.ADD.F32.FTZ.RN.STRONG.GPU desc[UR32][R64.64+0x400], R237 ;  /* 0x000400ed400079a6 */ /* 0x0003e8000c12f320 */
[----:B0-----:R1:W-:Y:S02]  /*76e0*/  REDG.E.ADD.F32.FTZ.RN.STRONG.GPU desc[UR32][R66.64+0x400], R3 ;  /* 0x00040003420079a6 */ /* 0x0013e4000c12f320 */
.L_x_4631:
[----:B------:R-:W-:Y:S05]  /*76f0*/  BSYNC.RECONVERGENT B0 ;  /* 0x0000000000007941 */ /* 0x000fea0003800200 */
.L_x_4630:
[----:B01----:R0:W1:Y:S01]  /*7700*/  LDS R3, [R240+0x3680] ;  /* 0x00368000f0037984 */ /* 0x0030620000000800 */
[----:B------:R-:W-:Y:S04]  /*7710*/  BSSY.RECONVERGENT B0, `(.L_x_4632) ;  /* 0x0000004000007945 */ /* 0x000fe80003800200 */
[----:B------:R-:W-:Y:S05]  /*7720*/  @!P4 BRA `(.L_x_4633) ;  /* 0x000000000008c947 */ /* 0x000fea0003800000 */
[----:B------:R0:W-:Y:S04]  /*7730*/  REDG.E.ADD.F32.FTZ.RN.STRONG.GPU desc[UR32][R64.64+0x500], R235 ;  /* 0x000500eb400079a6 */ /* 0x0001e8000c12f320 */
[----:B-1----:R0:W-:Y:S02]  /*7740*/  REDG.E.ADD.F32.FTZ.RN.STRONG.GPU desc[UR32][R66.64+0x500], R3 ;  /* 0x00050003420079a6 */ /* 0x0021e4000c12f320 */
.L_x_4633:
[----:B------:R-:W-:Y:S05]  /*7750*/  BSYNC.RECONVERGENT B0 ;  /* 0x0000000000007941 */ /* 0x000fea0003800200 */
.L_x_4632:
[----:B01----:R0:W1:Y:S01]  /*7760*/  LDS R3, [R238+0x3780] ;  /* 0x00378000ee037984 */ /* 0x0030620000000800 */
[----:B------:R-:W-:Y:S04]  /*7770*/  BSSY.RECONVERGENT B0, `(.L_x_4634) ;  /* 0x0000004000007945 */ /* 0x000fe80003800200 */
[----:B------:R-:W-:Y:S05]  /*7780*/  @!P5 BRA `(.L_x_4635) ;  /* 0x000000000008d947 */ /* 0x000fea0003800000 */
[----:B------:R0:W-:Y:S04]  /*7790*/  REDG.E.ADD.F32.FTZ.RN.STRONG.GPU desc[UR32][R64.64+0x600], R233 ;  /* 0x000600e9400079a6 */ /* 0x0001e8000c12f320 */
[----:B-1----:R0:W-:Y:S02]  /*77a0*/  REDG.E.ADD.F32.FTZ.RN.STRONG.GPU desc[UR32][R66.64+0x600], R3 ;  /* 0x00060003420079a6 */ /* 0x0021e4000c12f320 */
.L_x_4635:
[----:B------:R-:W-:Y:S05]  /*77b0*/  BSYNC.RECONVERGENT B0 ;  /* 0x0000000000007941 */ /* 0x000fea0003800200 */
.L_x_4634:
[----:B01----:R0:W1:Y:S01]  /*77c0*/  LDS R3, [R236+0x3880] ;  /* 0x00388000ec037984 */ /* 0x0030620000000800 */
[----:B------:R-:W-:Y:S01]  /*77d0*/  BSSY.RECONVERGENT B0, `(.L_x_4636) ;  /* 0x0000008000007945 */ /* 0x000fe20003800200 */
[C---:B------:R-:W-:Y:S02]  /*77e0*/  ISETP.GE.AND P4, PT, R200.reuse, 0x201, PT ;  /* 0x00000201c800780c */ /* 0x040fe40003f86270 */
[C---:B------:R-:W-:Y:S02]  /*77f0*/  ISETP.GE.AND P5, PT, R200.reuse, 0x241, PT ;  /* 0x00000241c800780c */ /* 0x040fe40003fa6270 */
[C---:B------:R-:W-:Y:S02]  /*7800*/  ISETP.GE.AND P6, PT, R200.reuse, 0x281, PT ;  /* 0x00000281c800780c */ /* 0x040fe40003fc6270 */
[----:B------:R-:W-:Y:S01]  /*7810*/  ISETP.GE.AND P2, PT, R200, 0x2c1, PT ;  /* 0x000002c1c800780c */ /* 0x000fe20003f46270 */
[----:B0-----:R-:W-:-:S12]  /*7820*/  @!P3 BRA `(.L_x_4637) ;  /* 0x000000000008b947 */ /* 0x001fd80003800000 */
[----:B------:R0:W-:Y:S04]  /*7830*/  REDG.E.ADD.F32.FTZ.RN.STRONG.GPU desc[UR32][R64.64+0x700], R231 ;  /* 0x000700e7400079a6 */ /* 0x0001e8000c12f320 */
[----:B-1----:R0:W-:Y:S02]  /*7840*/  REDG.E.ADD.F32.FTZ.RN.STRONG.GPU desc[UR32][R66.64+0x700], R3 ;  /* 0x00070003420079a6 */ /* 0x0021e4000c12f320 */
.L_x_4637:
[----:B------:R-:W-:Y:S05]  /*7850*/  BSYNC.RECONVERGENT B0 ;  /* 0x0000000000007941 */ /* 0x000fea0003800200 */
.L_x_4636:
[----:B01----:R0:W1:Y:S01]  /*7860*/  LDS R3, [R248+0x3980] ;  /* 0x00398000f8037984 */ /* 0x0030620000000800 */
[----:B------:R-:W-:Y:S04]  /*7870*/  BSSY.RECONVERGENT B0, `(.L_x_4638) ;  /* 0x0000004000007945 */ /* 0x000fe80003800200 */
[----:B------:R-:W-:Y:S05]  /*7880*/  @!P4 BRA `(.L_x_4639) ;  /* 0x000000000008c947 */ /* 0x000fea0003800000 */
[----:B------:R0:W-:Y:S04]  /*7890*/  REDG.E.ADD.F32.FTZ.RN.STRONG.GPU desc[UR32][R64.64+0x800], R213 ;  /* 0x000800d5400079a6 */ /* 0x0001e8000c12f320 */
[----:B-1----:R0:W-:Y:S02]  /*78a0*/  REDG.E.ADD.F32.FTZ.RN.STRONG.GPU desc[UR32][R66.64+0x800], R3 ;  /* 0x00080003420079a6 */ /* 0x0021e4000c12f320 */
.L_x_4639:
[----:B------:R-:W-:Y:S05]  /*78b0*/  BSYNC.RECONVERGENT B0 ;  /* 0x0000000000007941 */ /* 0x000fea0003800200 */
.L_x_4638:
[----:B01----:R0:W1:Y:S01]  /*78c0*/  LDS R3, [R234+0x3a80] ;  /* 0x003a8000ea037984 */ /* 0x0030620000000800 */
[----:B------:R-:W-:Y:S04]  /*78d0*/  BSSY.RECONVERGENT B0, `(.L_x_4640) ;  /* 0x0000004000007945 */ /* 0x000fe80003800200 */
[----:B------:R-:W-:Y:S05]  /*78e0*/  @!P5 BRA `(.L_x_4641) ;  /* 0x000000000008d947 */ /* 0x000fea0003800000 */
[----:B------:R0:W-:Y:S04]  /*78f0*/  REDG.E.ADD.F32.FTZ.RN.STRONG.GPU desc[UR32][R64.64+0x900], R211 ;  /* 0x000900d3400079a6 */ /* 0x0001e8000c12f320 */
[----:B-1----:R0:W-:Y:S02]  /*7900*/  REDG.E.ADD.F32.FTZ.RN.STRONG.GPU desc[UR32][R66.64+0x900], R3 ;  /* 0x00090003420079a6 */ /* 0x0021e4000c12f320 */
.L_x_4641:
[----:B------:R-:W-:Y:S05]  /*7910*/  BSYNC.RECONVERGENT B0 ;  /* 0x0000000000007941 */ /* 0x000fea0003800200 */
.L_x_4640:
[----:B01----:R0:W1:Y:S01]  /*7920*/  LDS R3, [R214+0x3b80] ;  /* 0x003b8000d6037984 */ /* 0x0030620000000800 */
[----:B------:R-:W-:Y:S04]  /*7930*/  BSSY.RECONVERGENT B0, `(.L_x_4642) ;  /* 0x0000004000007945 */ /* 0x000fe80003800200 */
[----:B------:R-:W-:Y:S05]  /*7940*/  @!P6 BRA `(.L_x_4643) ;  /* 0x000000000008e947 */ /* 0x000fea0003800000 */
[----:B------:R0:W-:Y:S04]  /*7950*/  REDG.E.ADD.F32.FTZ.RN.STRONG.GPU desc[UR32][R64.64+0xa00], R209 ;  /* 0x000a00d1400079a6 */ /* 0x0001e8000c12f320 */
[----:B-1----:R0:W-:Y:S02]  /*7960*/  REDG.E.ADD.F32.FTZ.RN.STRONG.GPU desc[UR32][R66.64+0xa00], R3 ;  /* 0x000a0003420079a6 */ /* 0x0021e4000c12f320 */
.L_x_4643:
[----:B------:R-:W-:Y:S05]  /*7970*/  BSYNC.RECONVERGENT B0 ;  /* 0x0000000000007941 */ /* 0x000fea0003800200 */
.L_x_4642:
        /* <DEDUP_REMOVED lines=9> */
.L_x_4645:
[----:B------:R-:W-:Y:S05]  /*7a10*/  BSYNC.RECONVERGENT B0 ;  /* 0x0000000000007941 */ /* 0x000fea0003800200 */
.L_x_4644:
[----:B01----:R0:W1:Y:S01]  /*7a20*/  LDS R3, [R210+0x3d80] ;  /* 0x003d8000d2037984 */ /* 0x0030620000000800 */
[----:B------:R-:W-:Y:S04]  /*7a30*/  BSSY.RECONVERGENT B0, `(.L_x_4646) ;  /* 0x0000004000007945 */ /* 0x000fe80003800200 */
[----:B------:R-:W-:Y:S05]  /*7a40*/  @!P3 BRA `(.L_x_4647) ;  /* 0x000000000008b947 */ /* 0x000fea0003800000 */
[----:B------:R0:W-:Y:S04]  /*7a50*/  REDG.E.ADD.F32.FTZ.RN.STRONG.GPU desc[UR32][R64.64+0xc00], R205 ;  /* 0x000c00cd400079a6 */ /* 0x0001e8000c12f320 */
[----:B-1----:R0:W-:Y:S02]  /*7a60*/  REDG.E.ADD.F32.FTZ.RN.STRONG.GPU desc[UR32][R66.64+0xc00], R3 ;  /* 0x000c0003420079a6 */ /* 0x0021e4000c12f320 */
.L_x_4647:
[----:B------:R-:W-:Y:S05]  /*7a70*/  BSYNC.RECONVERGENT B0 ;  /* 0x0000000000007941 */ /* 0x000fea0003800200 */
.L_x_4646:
[----:B01----:R0:W1:Y:S01]  /*7a80*/  LDS R3, [R208+0x3e80] ;  /* 0x003e8000d0037984 */ /* 0x0030620000000800 */
[----:B------:R-:W-:Y:S04]  /*7a90*/  BSSY.RECONVERGENT B0, `(.L_x_4648) ;  /* 0x0000004000007945 */ /* 0x000fe80003800200 */
[----:B------:R-:W-:Y:S05]  /*7aa0*/  @!P4 BRA `(.L_x_4649) ;  /* 0x000000000008c947 */ /* 0x000fea0003800000 */
[----:B------:R0:W-:Y:S04]  /*7ab0*/  REDG.E.ADD.F32.FTZ.RN.STRONG.GPU desc[UR32][R64.64+0xd00], R201 ;  /* 0x000d00c9400079a6 */ /* 0x0001e8000c12f320 */
[----:B-1----:R0:W-:Y:S02]  /*7ac0*/  REDG.E.ADD.F32.FTZ.RN.STRONG.GPU desc[UR32][R66.64+0xd00], R3 ;  /* 0x000d0003420079a6 */ /* 0x0021e4000c12f320 */
.L_x_4649:
[----:B------:R-:W-:Y:S05]  /*7ad0*/  BSYNC.RECONVERGENT B0 ;  /* 0x0000000000007941 */ /* 0x000fea0003800200 */
.L_x_4648:
[----:B01----:R0:W1:Y:S01]  /*7ae0*/  LDS R3, [R206+0x3f80] ;  /* 0x003f8000ce037984 */ /* 0x0030620000000800 */
[----:B------:R-:W-:Y:S04]  /*7af0*/  BSSY.RECONVERGENT B0, `(.L_x_4650) ;  /* 0x0000004000007945 */ /* 0x000fe80003800200 */
[----:B------:R-:W-:Y:S05]  /*7b00*/  @!P5 BRA `(.L_x_4651) ;  /* 0x000000000008d947 */ /* 0x000fea0003800000 */
[----:B------:R0:W-:Y:S04]  /*7b10*/  REDG.E.ADD.F32.FTZ.RN.STRONG.GPU desc[UR32][R64.64+0xe00], R199 ;  /* 0x000e00c7400079a6 */ /* 0x0001e8000c12f320 */
[----:B-1----:R0:W-:Y:S02]  /*7b20*/  REDG.E.ADD.F32.FTZ.RN.STRONG.GPU desc[UR32][R66.64+0xe00], R3 ;  /* 0x000e0003420079a6 */ /* 0x0021e4000c12f320 */
.L_x_4651:
[----:B------:R-:W-:Y:S05]  /*7b30*/  BSYNC.RECONVERGENT B0 ;  /* 0x0000000000007941 */ /* 0x000fea0003800200 */
.L_x_4650:
[----:B01----:R0:W1:Y:S01]  /*7b40*/  LDS R3, [R204+0x4080] ;  /* 0x00408000cc037984 */ /* 0x0030620000000800 */
[----:B------:R-:W-:Y:S04]  /*7b50*/  BSSY.RECONVERGENT B0, `(.L_x_4652) ;  /* 0x0000004000007945 */ /* 0x000fe80003800200 */
[----:B------:R-:W-:Y:S05]  /*7b60*/  @!P6 BRA `(.L_x_4653) ;  /* 0x000000000008e947 */ /* 0x000fea0003800000 */
[----:B------:R0:W-:Y:S04]  /*7b70*/  REDG.E.ADD.F32.FTZ.RN.STRONG.GPU desc[UR32][R64.64+0xf00], R183 ;  /* 0x000f00b7400079a6 */ /* 0x0001e8000c12f320 */
[----:B-1----:R0:W-:Y:S02]  /*7b80*/  REDG.E.ADD.F32.FTZ.RN.STRONG.GPU desc[UR32][R66.64+0xf00], R3 ;  /* 0x000f0003420079a6 */ /* 0x0021e4000c12f320 */
.L_x_4653:
[----:B------:R-:W-:Y:S05]  /*7b90*/  BSYNC.RECONVERGENT B0 ;  /* 0x0000000000007941 */ /* 0x000fea0003800200 */
.L_x_4652:
[----:B0--3--:R-:W0:Y:S01]  /*7ba0*/  SHFL.DOWN P2, R64, R133, 0x1, 0x1f ;  /* 0x08201f0085407f89 */ /* 0x009e220000040000 */
[-C--:B------:R-:W-:Y:S01]  /*7bb0*/  FMUL.FTZ R65, R6, R203.reuse ;  /* 0x000000cb06417220 */ /* 0x080fe20000410000 */
[C---:B------:R-:W-:Y:S01]  /*7bc0*/  FMUL.FTZ R203, R21.reuse, R203 ;  /* 0x000000cb15cb7220 */ /* 0x040fe20000410000 */
[-C--:B-1----:R-:W-:Y:S01]  /*7bd0*/  FMUL.FTZ R3, R21, R232.reuse ;  /* 0x000000e815037220 */ /* 0x082fe20000410000 */
[----:B------:R-:W-:Y:S01]  /*7be0*/  FMUL.FTZ R232, R5, R232 ;  /* 0x000000e805e87220 */ /* 0x000fe20000410000 */
[----:B------:R-:W-:Y:S01]  /*7bf0*/  FMUL.FTZ R5, R8, R187 ;  /* 0x000000bb08057220 */ /* 0x000fe20000410000 */
[----:B------:R-:W-:Y:S01]  /*7c00*/  FMUL.FTZ R203, R172, R203 ;  /* 0x000000cbaccb7220 */ /* 0x000fe20000410000 */
[----:B------:R-:W-:Y:S01]  /*7c10*/  FFMA.FTZ R24, R39, R65, R24 ;  /* 0x0000004127187223 */ /* 0x000fe20000010018 */
[----:B------:R-:W-:Y:S01]  /*7c20*/  FMUL.FTZ R6, R2, R3 ;  /* 0x0000000302067220 */ /* 0x000fe20000410000 */
[-C--:B------:R-:W-:Y:S01]  /*7c30*/  FMUL.FTZ R3, R21, R186.reuse ;  /* 0x000000ba15037220 */ /* 0x080fe20000410000 */
[----:B------:R-:W-:Y:S01]  /*7c40*/  FFMA.FTZ R8, R92, R65, R203 ;  /* 0x000000415c087223 */ /* 0x000fe200000100cb */
[----:B------:R-:W-:Y:S01]  /*7c50*/  FMUL.FTZ R2, R7, R186 ;  /* 0x000000ba07027220 */ /* 0x000fe20000410000 */
[----:B------:R-:W-:Y:S01]  /*7c60*/  FFMA.FTZ R7, R91, R232, R6 ;  /* 0x000000e85b077223 */ /* 0x000fe20000010006 */
[----:B------:R-:W-:Y:S01]  /*7c70*/  FMUL.FTZ R6, R4, R3 ;  /* 0x0000000304067220 */ /* 0x000fe20000410000 */
[----:B------:R-:W-:Y:S01]  /*7c80*/  FMUL.FTZ R187, R21, R187 ;  /* 0x000000bb15bb7220 */ /* 0x000fe20000410000 */
[-C--:B------:R-:W-:Y:S01]  /*7c90*/  FFMA.FTZ R25, R42, R2.reuse, R25 ;  /* 0x000000022a197223 */ /* 0x080fe20000010019 */
[----:B------:R-:W-:Y:S01]  /*7ca0*/  FADD.FTZ R74, R7, R74 ;  /* 0x0000004a074a7221 */ /* 0x000fe20000010000 */
[----:B------:R-:W-:Y:S01]  /*7cb0*/  FFMA.FTZ R7, R93, R2, R6 ;  /* 0x000000025d077223 */ /* 0x000fe20000010006 */
[----:B------:R-:W-:Y:S01]  /*7cc0*/  FMUL.FTZ R187, R202, R187 ;  /* 0x000000bbcabb7220 */ /* 0x000fe20000410000 */
[-C--:B------:R-:W-:Y:S01]  /*7cd0*/  FMUL.FTZ R3, R10, R189.reuse ;  /* 0x000000bd0a037220 */ /* 0x080fe20000410000 */
[----:B------:R-:W-:Y:S01]  /*7ce0*/  FMUL.FTZ R189, R21, R189 ;  /* 0x000000bd15bd7220 */ /* 0x000fe20000410000 */
[-C--:B------:R-:W-:Y:S01]  /*7cf0*/  FMUL.FTZ R2, R11, R190.reuse ;  /* 0x000000be0b027220 */ /* 0x080fe20000410000 */
[----:B------:R-:W-:Y:S01]  /*7d00*/  FMUL.FTZ R190, R21, R190 ;  /* 0x000000be15be7220 */ /* 0x000fe20000410000 */
[-C--:B------:R-:W-:Y:S01]  /*7d10*/  FMUL.FTZ R4, R9, R188.reuse ;  /* 0x000000bc09047220 */ /* 0x080fe20000410000 */
[----:B0-----:R-:W-:Y:S01]  /*7d20*/  @P2 FADD R64, R133, R64 ;  /* 0x0000004085402221 */ /* 0x001fe20000000000 */
[----:B------:R-:W-:Y:S01]  /*7d30*/  FFMA.FTZ R6, R94, R5, R187 ;  /* 0x000000055e067223 */ /* 0x000fe200000100bb */
[----:B------:R-:W-:Y:S01]  /*7d40*/  FMUL.FTZ R188, R21, R188 ;  /* 0x000000bc15bc7220 */ /* 0x000fe20000410000 */
[----:B------:R-:W-:Y:S01]  /*7d50*/  FMUL.FTZ R189, R174, R189 ;  /* 0x000000bdaebd7220 */ /* 0x000fe20000410000 */
[----:B------:R-:W-:Y:S01]  /*7d60*/  FMUL.FTZ R190, R175, R190 ;  /* 0x000000beafbe7220 */ /* 0x000fe20000410000 */
[----:B------:R-:W0:Y:S01]  /*7d70*/  SHFL.DOWN P2, R67, R64, 0x2, 0x1f ;  /* 0x08401f0040437f89 */ /* 0x000e220000040000 */
[----:B------:R-:W-:Y:S01]  /*7d80*/  FADD.FTZ R71, R6, R71 ;  /* 0x0000004706477221 */ /* 0x000fe20000010000 */
[----:B------:R-:W-:Y:S01]  /*7d90*/  FMUL.FTZ R188, R249, R188 ;  /* 0x000000bcf9bc7220 */ /* 0x000fe20000410000 */
[----:B------:R-:W-:Y:S01]  /*7da0*/  FFMA.FTZ R26, R41, R5, R26 ;  /* 0x00000005291a7223 */ /* 0x000fe2000001001a */
[-C--:B------:R-:W-:Y:S01]  /*7db0*/  FFMA.FTZ R28, R43, R3.reuse, R28 ;  /* 0x000000032b1c7223 */ /* 0x080fe2000001001c */
[----:B------:R-:W-:Y:S01]  /*7dc0*/  FFMA.FTZ R6, R96, R3, R189 ;  /* 0x0000000360067223 */ /* 0x000fe200000100bd */
[-C--:B------:R-:W-:Y:S01]  /*7dd0*/  FMUL.FTZ R5, R12, R191.reuse ;  /* 0x000000bf0c057220 */ /* 0x080fe20000410000 */
[----:B------:R-:W-:Y:S01]  /*7de0*/  FMUL.FTZ R3, R21, R192 ;  /* 0x000000c015037220 */ /* 0x000fe20000410000 */
[-C--:B------:R-:W-:Y:S01]  /*7df0*/  FFMA.FTZ R29, R46, R2.reuse, R29 ;  /* 0x000000022e1d7223 */ /* 0x080fe2000001001d */
[----:B------:R-:W-:Y:S01]  /*7e00*/  FFMA.FTZ R9, R97, R2, R190 ;  /* 0x0000000261097223 */ /* 0x000fe200000100be */
[C---:B------:R-:W-:Y:S01]  /*7e10*/  FMUL.FTZ R191, R21.reuse, R191 ;  /* 0x000000bf15bf7220 */ /* 0x040fe20000410000 */
[----:B------:R-:W-:Y:S01]  /*7e20*/  FMUL.FTZ R2, R21, R193 ;  /* 0x000000c115027220 */ /* 0x000fe20000410000 */
[----:B------:R-:W-:Y:S01]  /*7e30*/  FADD.FTZ R72, R7, R72 ;  /* 0x0000004807487221 */ /* 0x000fe20000010000 */
[----:B------:R-:W-:Y:S01]  /*7e40*/  ISETP.NE.AND P3, PT, R147, RZ, PT ;  /* 0x000000ff9300720c */ /* 0x000fe20003f65270 */
[-C--:B------:R-:W-:Y:S01]  /*7e50*/  FFMA.FTZ R27, R44, R4.reuse, R27 ;  /* 0x000000042c1b7223 */ /* 0x080fe2000001001b */
[----:B------:R-:W-:Y:S01]  /*7e60*/  FFMA.FTZ R7, R95, R4, R188 ;  /* 0x000000045f077223 */ /* 0x000fe200000100bc */
[----:B------:R-:W-:Y:S01]  /*7e70*/  FMUL.FTZ R4, R13, R192 ;  /* 0x000000c00d047220 */ /* 0x000fe20000410000 */
[----:B------:R-:W-:Y:S01]  /*7e80*/  FMUL.FTZ R176, R176, R3 ;  /* 0x00000003b0b07220 */ /* 0x000fe20000410000 */
[----:B------:R-:W-:Y:S01]  /*7e90*/  FMUL.FTZ R191, R250, R191 ;  /* 0x000000bffabf7220 */ /* 0x000fe20000410000 */
[----:B------:R-:W-:Y:S01]  /*7ea0*/  FMUL.FTZ R177, R177, R2 ;  /* 0x00000002b1b17220 */ /* 0x000fe20000410000 */
[C---:B------:R-:W-:Y:S01]  /*7eb0*/  FMUL.FTZ R3, R21.reuse, R194 ;  /* 0x000000c215037220 */ /* 0x040fe20000410000 */
[----:B------:R-:W-:Y:S01]  /*7ec0*/  FMUL.FTZ R2, R21, R195 ;  /* 0x000000c315027220 */ /* 0x000fe20000410000 */
[----:B------:R-:W-:Y:S01]  /*7ed0*/  FADD.FTZ R68, R9, R68 ;  /* 0x0000004409447221 */ /* 0x000fe20000010000 */
[----:B------:R-:W-:Y:S01]  /*7ee0*/  FADD.FTZ R73, R8, R73 ;  /* 0x0000004908497221 */ /* 0x000fe20000010000 */
[----:B0-----:R-:W-:Y:S01]  /*7ef0*/  @P2 FADD R67, R64, R67 ;  /* 0x0000004340432221 */ /* 0x001fe20000000000 */
[----:B------:R-:W-:Y:S01]  /*7f00*/  FADD.FTZ R69, R6, R69 ;  /* 0x0000004506457221 */ /* 0x000fe20000010000 */
[----:B------:R-:W-:Y:S01]  /*7f10*/  FFMA.FTZ R9, R99, R4, R176 ;  /* 0x0000000463097223 */ /* 0x000fe200000100b0 */
[-C--:B------:R-:W-:Y:S01]  /*7f20*/  FFMA.FTZ R30, R45, R5.reuse, R30 ;  /* 0x000000052d1e7223 */ /* 0x080fe2000001001e */
[----:B------:R-:W-:Y:S01]  /*7f30*/  FFMA.FTZ R8, R98, R5, R191 ;  /* 0x0000000562087223 */ /* 0x000fe200000100bf */
[----:B------:R-:W0:Y:S01]  /*7f40*/  SHFL.DOWN P2, R66, R67, 0x4, 0x1f ;  /* 0x08801f0043427f89 */ /* 0x000e220000040000 */
[----:B------:R-:W-:Y:S01]  /*7f50*/  FMUL.FTZ R6, R15, R194 ;  /* 0x000000c20f067220 */ /* 0x000fe20000410000 */
[----:B------:R-:W-:Y:S01]  /*7f60*/  FMUL.FTZ R178, R178, R3 ;  /* 0x00000003b2b27220 */ /* 0x000fe20000410000 */
[----:B------:R-:W-:Y:S01]  /*7f70*/  FMUL.FTZ R5, R16, R195 ;  /* 0x000000c310057220 */ /* 0x000fe20000410000 */
[----:B------:R-:W-:Y:S01]  /*7f80*/  FMUL.FTZ R179, R179, R2 ;  /* 0x00000002b3b37220 */ /* 0x000fe20000410000 */
[----:B------:R-:W-:Y:S01]  /*7f90*/  FMUL.FTZ R3, R21, R196 ;  /* 0x000000c415037220 */ /* 0x000fe20000410000 */
[----:B------:R-:W-:Y:S01]  /*7fa0*/  FADD.FTZ R62, R9, R62 ;  /* 0x0000003e093e7221 */ /* 0x000fe20000010000 */
[-C--:B------:R-:W-:Y:S01]  /*7fb0*/  FFMA.FTZ R33, R50, R6.reuse, R33 ;  /* 0x0000000632217223 */ /* 0x080fe20000010021 */
[----:B------:R-:W-:Y:S01]  /*7fc0*/  FFMA.FTZ R9, R101, R6, R178 ;  /* 0x0000000665097223 */ /* 0x000fe200000100b2 */
[----:B------:R-:W-:Y:S01]  /*7fd0*/  FADD.FTZ R70, R7, R70 ;  /* 0x0000004607467221 */ /* 0x000fe20000010000 */
[----:B------:R-:W-:Y:S01]  /*7fe0*/  FMUL.FTZ R180, R180, R3 ;  /* 0x00000003b4b47220 */ /* 0x000fe20000410000 */
[-C--:B------:R-:W-:Y:S01]  /*7ff0*/  FFMA.FTZ R34, R49, R5.reuse, R34 ;  /* 0x0000000531227223 */ /* 0x080fe20000010022 */
[----:B------:R-:W-:Y:S01]  /*8000*/  FFMA.FTZ R6, R102, R5, R179 ;  /* 0x0000000566067223 */ /* 0x000fe200000100b3 */
[----:B------:R-:W-:Y:S01]  /*8010*/  FMUL.FTZ R7, R14, R193 ;  /* 0x000000c10e077220 */ /* 0x000fe20000410000 */
[----:B------:R-:W-:Y:S01]  /*8020*/  @!P3 SHF.R.U32.HI R3, RZ, 0x3, R168 ;  /* 0x00000003ff03b819 */ /* 0x000fe200000116a8 */
[C---:B------:R-:W-:Y:S01]  /*8030*/  FMUL.FTZ R2, R21.reuse, R197 ;  /* 0x000000c515027220 */ /* 0x040fe20000410000 */
[C---:B------:R-:W-:Y:S01]  /*8040*/  FMUL.FTZ R5, R21.reuse, R198 ;  /* 0x000000c615057220 */ /* 0x040fe20000410000 */
[----:B------:R-:W-:Y:S01]  /*8050*/  FMUL.FTZ R21, R21, R216 ;  /* 0x000000d815157220 */ /* 0x000fe20000410000 */
[----:B------:R-:W-:Y:S01]  /*8060*/  FFMA.FTZ R31, R48, R4, R31 ;  /* 0x00000004301f7223 */ /* 0x000fe2000001001f */
[----:B------:R-:W-:Y:S01]  /*8070*/  FADD.FTZ R63, R8, R63 ;  /* 0x0000003f083f7221 */ /* 0x000fe20000010000 */
[-C--:B------:R-:W-:Y:S01]  /*8080*/  FFMA.FTZ R32, R47, R7.reuse, R32 ;  /* 0x000000072f207223 */ /* 0x080fe20000010020 */
[----:B------:R-:W-:Y:S01]  /*8090*/  FFMA.FTZ R8, R100, R7, R177 ;  /* 0x0000000764087223 */ /* 0x000fe200000100b1 */
[----:B------:R-:W-:Y:S01]  /*80a0*/  FMUL.FTZ R4, R17, R196 ;  /* 0x000000c411047220 */ /* 0x000fe20000410000 */
[----:B------:R-:W-:Y:S01]  /*80b0*/  @!P3 LOP3.LUT R11, R3, 0x7c, RZ, 0xc0, !PT ;  /* 0x0000007c030bb812 */ /* 0x000fe200078ec0ff */
[----:B0-----:R-:W-:Y:S01]  /*80c0*/  @P2 FADD R66, R67, R66 ;  /* 0x0000004243422221 */ /* 0x001fe20000000000 */
[----:B------:R-:W-:Y:S01]  /*80d0*/  FMUL.FTZ R181, R181, R2 ;  /* 0x00000002b5b57220 */ /* 0x000fe20000410000 */
[----:B------:R-:W-:Y:S01]  /*80e0*/  FMUL.FTZ R7, R18, R197 ;  /* 0x000000c512077220 */ /* 0x000fe20000410000 */
[----:B------:R-:W-:Y:S01]  /*80f0*/  FMUL.FTZ R2, R19, R198 ;  /* 0x000000c613027220 */ /* 0x000fe20000410000 */
[----:B------:R-:W-:Y:S01]  /*8100*/  FMUL.FTZ R3, R20, R216 ;  /* 0x000000d814037220 */ /* 0x000fe20000410000 */
[----:B------:R-:W0:Y:S01]  /*8110*/  SHFL.DOWN P2, R65, R66, 0x8, 0x1f ;  /* 0x09001f0042417f89 */ /* 0x000e220000040000 */
[----:B------:R-:W-:Y:S01]  /*8120*/  FMUL.FTZ R182, R182, R5 ;  /* 0x00000005b6b67220 */ /* 0x000fe20000410000 */
[----:B------:R-:W-:Y:S01]  /*8130*/  FMUL.FTZ R21, R0, R21 ;  /* 0x0000001500157220 */ /* 0x000fe20000410000 */
[----:B------:R-:W-:Y:S01]  /*8140*/  FADD.FTZ R60, R9, R60 ;  /* 0x0000003c093c7221 */ /* 0x000fe20000010000 */
[-C--:B------:R-:W-:Y:S01]  /*8150*/  FFMA.FTZ R35, R52, R4.reuse, R35 ;  /* 0x0000000434237223 */ /* 0x080fe20000010023 */
[----:B------:R-:W-:Y:S01]  /*8160*/  FFMA.FTZ R9, R103, R4, R180 ;  /* 0x0000000467097223 */ /* 0x000fe200000100b4 */
[----:B------:R-:W-:Y:S01]  /*8170*/  FFMA.FTZ R4, R104, R7, R181 ;  /* 0x0000000768047223 */ /* 0x000fe200000100b5 */
[----:B------:R-:W-:Y:S01]  /*8180*/  FFMA.FTZ R5, R105, R2, R182 ;  /* 0x0000000269057223 */ /* 0x000fe200000100b6 */
[----:B------:R-:W-:Y:S01]  /*8190*/  FFMA.FTZ R0, R106, R3, R21 ;  /* 0x000000036a007223 */ /* 0x000fe20000010015 */
[----:B------:R-:W-:Y:S01]  /*81a0*/  BSSY.RECONVERGENT B0, `(.L_x_4654) ;  /* 0x0000019000007945 */ /* 0x000fe20003800200 */
[----:B------:R-:W-:Y:S01]  /*81b0*/  FFMA.FTZ R23, R40, R232, R23 ;  /* 0x000000e828177223 */ /* 0x000fe20000010017 */
[----:B------:R-:W-:Y:S01]  /*81c0*/  FADD.FTZ R61, R8, R61 ;  /* 0x0000003d083d7221 */ /* 0x000fe20000010000 */
        /* <DEDUP_REMOVED lines=8> */
[----:B0-----:R-:W-:-:S05]  /*8250*/  @P2 FADD R65, R66, R65 ;  /* 0x0000004142412221 */ /* 0x001fca0000000000 */
[----:B------:R-:W0:Y:S02]  /*8260*/  SHFL.DOWN P2, R10, R65, 0x10, 0x1f ;  /* 0x0a001f00410a7f89 */ /* 0x000e240000040000 */
[----:B0-----:R-:W-:-:S05]  /*8270*/  @P2 FADD R10, R65, R10 ;  /* 0x0000000a410a2221 */ /* 0x001fca0000000000 */
[----:B------:R0:W-:Y:S01]  /*8280*/  @!P3 STS [R11+UR17+0x4204], R10 ;  /* 0x0042040a0b00b988 */ /* 0x0001e20008000811 */
[----:B------:R-:W-:Y:S06]  /*8290*/  BAR.SYNC.DEFER_BLOCKING 0x0 ;  /* 0x0000000000007b1d */ /* 0x000fec0000010000 */
[----:B------:R-:W-:Y:S05]  /*82a0*/  @P1 BRA `(.L_x_4655) ;  /* 0x0000000000201947 */ /* 0x000fea0003800000 */
[----:B------:R-:W-:Y:S01]  /*82b0*/  UISETP.NE.AND UP0, UPT, UR20, UR39, UPT ;  /* 0x000000271400728c */ /* 0x000fe2000bf05270 */
[----:B------:R-:W1:Y:S01]  /*82c0*/  LDS R3, [UR17+0x4208] ;  /* 0x00420811ff037984 */ /* 0x000e620008000800 */
[----:B------:R-:W-:-:S04]  /*82d0*/  ULEA UR12, UR9, UR17, 0x2 ;  /* 0x00000011090c7291 */ /* 0x000fc8000f8e10ff */
[----:B------:R-:W-:-:S13]  /*82e0*/  PLOP3.LUT P2, PT, PT, PT, UP0, 0x80, 0x8 ;  /* 0x000000000008781c */ /* 0x000fda0003f4f008 */
[----:B------:R-:W3:Y:S01]  /*82f0*/  @P2 LDS R0, [UR12+0x5740] ;  /* 0x0057400cff002984 */ /* 0x000ee20008000800 */
[----:B-1----:R-:W-:-:S04]  /*8300*/  FADD.FTZ R3, R10, R3 ;  /* 0x000000030a037221 */ /* 0x002fc80000010000 */
[----:B---3--:R-:W-:-:S05]  /*8310*/  @P2 FADD.FTZ R3, R3, R0 ;  /* 0x0000000003032221 */ /* 0x008fca0000010000 */
[----:B------:R1:W-:Y:S02]  /*8320*/  STS [UR12+0x5740], R3 ;  /* 0x00574003ff007988 */ /* 0x0003e4000800080c */
.L_x_4655:
[----:B------:R-:W-:Y:S05]  /*8330*/  BSYNC.RECONVERGENT B0 ;  /* 0x0000000000007941 */ /* 0x000fea0003800200 */
.L_x_4654:
[----:B------:R-:W-:-:S04]  /*8340*/  UIADD3 UR9, UPT, UPT, UR9, 0x1, URZ ;  /* 0x0000000109097890 */ /* 0x000fc8000fffe0ff */
[----:B------:R-:W-:-:S09]  /*8350*/  UISETP.GE.AND UP0, UPT, UR9, UR52, UPT ;  /* 0x000000340900728c */ /* 0x000fd2000bf06270 */
[----:B------:R-:W-:Y:S05]  /*8360*/  BRA.U !UP0, `(.L_x_4656) ;  /* 0xffffffc108dc7547 */ /* 0x000fea000b83ffff */
.L_x_4611:
[----:B------:R-:W-:Y:S01]  /*8370*/  BAR.SYNC.DEFER_BLOCKING 0x0 ;  /* 0x0000000000007b1d */ /* 0x000fe20000010000 */
[----:B------:R-:W-:Y:S01]  /*8380*/  MOV R0, UR16 ;  /* 0x0000001000007c02 */ /* 0x000fe20008000f00 */
[----:B------:R-:W-:Y:S02]  /*8390*/  UIADD3 UR31, UP0, UPT, UR31, -0x1000, URZ ;  /* 0xfffff0001f1f7890 */ /* 0x000fe4000ff1e0ff */
[----:B------:R-:W-:Y:S02]  /*83a0*/  UIADD3 UR29, UP1, UPT, UR29, -0x1000, URZ ;  /* 0xfffff0001d1d7890 */ /* 0x000fe4000ff3e0ff */
[----:B------:R-:W3:Y:S01]  /*83b0*/  LDCU.64 UR14, c[0x0][0x4f8] ;  /* 0x00009f00ff0e77ac */ /* 0x000ee20008000a00 */
[----:B------:R-:W5:Y:S01]  /*83c0*/  LDCU.64 UR18, c[0x0][0x500] ;  /* 0x0000a000ff1277ac */ /* 0x000f620008000a00 */
[----:B------:R-:W-:Y:S01]  /*83d0*/  UMOV UR7, URZ ;  /* 0x000000ff00077c82 */ /* 0x000fe20008000000 */
[----:B------:R-:W-:Y:S02]  /*83e0*/  UIADD3.X UR28, UPT, UPT, UR28, -0x1, URZ, UP0, !UPT ;  /* 0xffffffff1c1c7890 */ /* 0x000fe400087fe4ff */
[----:B------:R-:W-:-:S02]  /*83f0*/  UISETP.GT.AND UP0, UPT, UR20, 0x1, UPT ;  /* 0x000000011400788c */ /* 0x000fc4000bf04270 */
[----:B------:R-:W-:Y:S02]  /*8400*/  UIADD3 UR23, UP2, UPT, UR23, -0x1000, URZ ;  /* 0xfffff00017177890 */ /* 0x000fe4000ff5e0ff */
[----:B------:R-:W-:Y:S02]  /*8410*/  UIADD3 UR24, UP3, UPT, UR24, -0x1000, URZ ;  /* 0xfffff00018187890 */ /* 0x000fe4000ff7e0ff */
[----:B------:R-:W-:Y:S01]  /*8420*/  UIADD3 UR26, UP4, UPT, UR26, -0x1000, URZ ;  /* 0xfffff0001a1a7890 */ /* 0x000fe2000ff9e0ff */
[----:B------:R-:W-:Y:S01]  /*8430*/  STS [R128], R38 ;  /* 0x0000002680007388 */ /* 0x000fe20000000800 */
[----:B---3--:R-:W-:Y:S02]  /*8440*/  UIMAD.WIDE.U32 UR12, UR35, UR14, UR6 ;  /* 0x0000000e230c72a5 */ /* 0x008fe4000f8e0006 */
[----:B------:R-:W-:Y:S01]  /*8450*/  UIADD3.X UR30, UPT, UPT, UR30, -0x1, URZ, UP1, !UPT ;  /* 0xffffffff1e1e7890 */ /* 0x000fe20008ffe4ff */
[----:B------:R-:W-:Y:S01]  /*8460*/  STS [R127+0x4], R37 ;  /* 0x000004257f007388 */ /* 0x000fe20000000800 */
[----:B------:R-:W-:Y:S01]  /*8470*/  UIMAD UR13, UR35, UR15, UR13 ;  /* 0x0000000f230d72a4 */ /* 0x000fe2000f8e020d */
[----:B------:R-:W3:Y:S02]  /*8480*/  LDCU.64 UR14, c[0x0][0x550] ;  /* 0x0000aa00ff0e77ac */ /* 0x000ee40008000a00 */
[----:B------:R-:W-:Y:S01]  /*8490*/  STS [R126+0x8], R36 ;  /* 0x000008247e007388 */ /* 0x000fe20000000800 */
[----:B-----5:R-:W-:-:S03]  /*84a0*/  UIMAD.WIDE.U32 UR12, UR34, UR18, UR12 ;  /* 0x00000012220c72a5 */ /* 0x020fc6000f8e000c */
[----:B------:R-:W-:Y:S01]  /*84b0*/  STS [R119+0xc], R35 ;  /* 0x00000c2377007388 */ /* 0x000fe20000000800 */
[----:B------:R-:W-:Y:S02]  /*84c0*/  UIADD3.X UR22, UPT, UPT, UR22, -0x1, URZ, UP2, !UPT ;  /* 0xffffffff16167890 */ /* 0x000fe400097fe4ff */
[----:B------:R-:W-:Y:S01]  /*84d0*/  UIMAD UR9, UR34, UR19, UR13 ;  /* 0x00000013220972a4 */ /* 0x000fe2000f8e020d */
[----:B------:R-:W-:Y:S01]  /*84e0*/  STS [R118+0x10], R34 ;  /* 0x0000102276007388 */ /* 0x000fe20000000800 */
[----:B------:R-:W-:Y:S02]  /*84f0*/  UIADD3.X UR25, UPT, UPT, UR25, -0x1, URZ, UP3, !UPT ;  /* 0xffffffff19197890 */ /* 0x000fe40009ffe4ff */
[----:B------:R-:W-:Y:S01]  /*8500*/  UIADD3.X UR27, UPT, UPT, UR27, -0x1, URZ, UP4, !UPT ;  /* 0xffffffff1b1b7890 */ /* 0x000fe2000a7fe4ff */
        /* <DEDUP_REMOVED lines=30> */
[----:B0-----:R-:W-:-:S05]  /*86f0*/  IADD3 R0, P0, PT, R166, UR12, RZ ;  /* 0x0000000ca6007c10 */ /* 0x001fca000ff1e0ff */
[----:B------:R-:W0:Y:S01]  /*8700*/  LDCU.64 UR12, c[0x0][0x518] ;  /* 0x0000a300ff0c77ac */ /* 0x000e220008000a00 */
[----:B-1----:R-:W-:Y:S02]  /*8710*/  IADD3.X R3, PT, PT, RZ, UR9, RZ, P0, !PT ;  /* 0x00000009ff037c10 */ /* 0x002fe400087fe4ff */
[----:B---3--:R-:W-:-:S04]  /*8720*/  LEA R2, P5, R0, UR14, 0x2 ;  /* 0x0000000e00027c11 */ /* 0x008fc8000f8a10ff */
[----:B------:R-:W-:Y:S01]  /*8730*/  LEA.HI.X R3, R0, UR15, R3, 0x2, P5 ;  /* 0x0000000f00037c11 */ /* 0x000fe2000a8f1403 */
[----:B------:R-:W1:Y:S01]  /*8740*/  LDCU.64 UR14, c[0x0][0x520] ;  /* 0x0000a400ff0e77ac */ /* 0x000e620008000a00 */
[----:B------:R-:W-:Y:S01]  /*8750*/  MOV R0, UR16 ;  /* 0x0000001000007c02 */ /* 0x000fe20008000f00 */
[----:B------:R-:W3:Y:S01]  /*8760*/  LDS R37, [UR17+0x1080] ;  /* 0x00108011ff257984 */ /* 0x000ee20008000800 */
[----:B0-----:R-:W-:-:S04]  /*8770*/  UIMAD.WIDE.U32 UR6, UR35, UR12, UR6 ;  /* 0x0000000c230672a5 */ /* 0x001fc8000f8e0006 */
[----:B------:R-:W-:Y:S01]  /*8780*/  UIMAD UR7, UR35, UR13, UR7 ;  /* 0x0000000d230772a4 */ /* 0x000fe2000f8e0207 */
[----:B------:R-:W0:Y:S03]  /*8790*/  LDCU.64 UR12, c[0x0][0x560] ;  /* 0x0000ac00ff0c77ac */ /* 0x000e260008000a00 */
[----:B-1----:R-:W-:-:S04]  /*87a0*/  UIMAD.WIDE.U32 UR6, UR34, UR14, UR6 ;  /* 0x0000000e220672a5 */ /* 0x002fc8000f8e0006 */
[----:B------:R-:W-:Y:S01]  /*87b0*/  UIMAD UR7, UR34, UR15, UR7 ;  /* 0x0000000f220772a4 */ /* 0x000fe2000f8e0207 */
[-C--:B---3--:R-:W-:Y:S02]  /*87c0*/  ISETP.GE.AND P0, PT, R166, R37.reuse, PT ;  /* 0x00000025a600720c */ /* 0x088fe40003f06270 */
        /* <DEDUP_REMOVED lines=37> */
[----:B---3--:R-:W-:-:S03]  /*8a20*/  FADD.FTZ R56, R55, R56 ;  /* 0x0000003837387221 */ /* 0x008fc60000010000 */
[----:B------:R3:W-:Y:S01]  /*8a30*/  STS [R118+0x10], R59 ;  /* 0x0000103b76007388 */ /* 0x0007e20000000800 */
[----:B-----5:R-:W-:-:S03]  /*8a40*/  FADD.FTZ R57, R56, R57 ;  /* 0x0000003938397221 */ /* 0x020fc60000010000 */
        /* <DEDUP_REMOVED lines=20> */
[----:B------:R-:W-:Y:S01]  /*8b90*/  STS [R107+0x3c], R74 ;  /* 0x00003c4a6b007388 */ /* 0x000fe20000000800 */
[----:B------:R-:W-:-:S03]  /*8ba0*/  NOP ;  /* 0x0000000000007918 */ /* 0x000fc60000000000 */
[----:B------:R-:W-:Y:S01]  /*8bb0*/  LDS R5, [R146] ;  /* 0x0000000092057984 */ /* 0x000fe20000000800 */
[----:B---3--:R-:W-:-:S03]  /*8bc0*/  FADD.FTZ R72, R71, R72 ;  /* 0x0000004847487221 */ /* 0x008fc60000010000 */
[----:B------:R-:W-:Y:S01]  /*8bd0*/  LDS R145, [R145+0x80] ;  /* 0x0000800091917984 */ /* 0x000fe20000000800 */
[----:B-----5:R-:W-:-:S03]  /*8be0*/  FADD.FTZ R73, R72, R73 ;  /* 0x0000004948497221 */ /* 0x020fc60000010000 */
        /* <DEDUP_REMOVED lines=17> */
[----:B-1----:R-:W-:Y:S01]  /*8d00*/  IADD3 R0, P0, PT, R166, UR6, RZ ;  /* 0x00000006a6007c10 */ /* 0x002fe2000ff1e0ff */
[----:B------:R-:W-:-:S03]  /*8d10*/  UIADD3 UR6, UPT, UPT, UR20, -0x1, URZ ;  /* 0xffffffff14067890 */ /* 0x000fc6000fffe0ff */
[----:B------:R-:W-:Y:S02]  /*8d20*/  IADD3.X R3, PT, PT, RZ, UR7, RZ, P0, !PT ;  /* 0x00000007ff037c10 */ /* 0x000fe400087fe4ff */
[C---:B0-----:R-:W-:Y:S02]  /*8d30*/  LEA R2, P0, R0.reuse, UR12, 0x2 ;  /* 0x0000000c00027c11 */ /* 0x041fe4000f8010ff */
        /* <DEDUP_REMOVED lines=36> */
.L_x_4609:
[----:B------:R-:W1:Y:S01]  /*8f80*/  LDCU.64 UR6, c[0x0][0x548] ;  /* 0x0000a900ff0677ac */ /* 0x000e620008000a00 */
[----:B------:R-:W3:Y:S01]  /*8f90*/  S2R R10, SR_TID.X ;  /* 0x00000000000a7919 */ /* 0x000ee20000002100 */
        /* <DEDUP_REMOVED lines=39> */
.L_x_4659:
[----:B------:R-:W-:Y:S05]  /*9210*/  BSYNC.RECONVERGENT B0 ;  /* 0x0000000000007941 */ /* 0x000fea0003800200 */
.L_x_4658:
[----:B------:R-:W-:Y:S01]  /*9220*/  UISETP.NE.U32.AND UP0, UPT, UR8, URZ, UPT ;  /* 0x000000ff0800728c */ /* 0x000fe2000bf05070 */
[----:B---3--:R-:W-:-:S03]  /*9230*/  ISETP.GE.AND P0, PT, R10, UR11, PT ;  /* 0x0000000b0a007c0c */ /* 0x008fc6000bf06270 */
[----:B------:R-:W-:-:S09]  /*9240*/  UISETP.NE.AND.EX UP0, UPT, UR9, URZ, UPT, UP0 ;  /* 0x000000ff0900728c */ /* 0x000fd2000bf05300 */
[----:B------:R-:W-:Y:S05]  /*9250*/  BRA.U !UP0, `(.L_x_4660) ;  /* 0x0000000108907547 */ /* 0x000fea000b800000 */
[----:B------:R-:W-:Y:S06]  /*9260*/  BAR.SYNC.DEFER_BLOCKING 0x0 ;  /* 0x0000000000007b1d */ /* 0x000fec0000010000 */
[----:B------:R-:W-:Y:S01]  /*9270*/  BSSY.RECONVERGENT B0, `(.L_x_4660) ;  /* 0x0000022000007945 */ /* 0x000fe20003800200 */
[----:B-1----:R-:W1:Y:S01]  /*9280*/  SHFL.DOWN P1, R3, R170, 0x1, 0x1f ;  /* 0x08201f00aa037f89 */ /* 0x002e620000020000 */
[----:B0-----:R-:W0:Y:S01]  /*9290*/  S2R R4, SR_LANEID ;  /* 0x0000000000047919 */ /* 0x001e220000000000 */
[----:B-1----:R-:W-:-:S05]  /*92a0*/  @P1 FADD R3, R3, R170 ;  /* 0x000000aa03031221 */ /* 0x002fca0000000000 */
[----:B------:R-:W1:Y:S01]  /*92b0*/  SHFL.DOWN P1, R0, R3, 0x2, 0x1f ;  /* 0x08401f0003007f89 */ /* 0x000e620000020000 */
[----:B0-----:R-:W-:Y:S02]  /*92c0*/  ISETP.NE.AND P2, PT, R4, RZ, PT ;  /* 0x000000ff0400720c */ /* 0x001fe40003f45270 */
[----:B------:R-:W0:Y:S11]  /*92d0*/  S2R R4, SR_TID.X ;  /* 0x0000000000047919 */ /* 0x000e360000002100 */
[----:B------:R-:W3:Y:S01]  /*92e0*/  @!P2 S2R R9, SR_CgaCtaId ;  /* 0x000000000009a919 */ /* 0x000ee20000008800 */
[----:B------:R-:W-:Y:S01]  /*92f0*/  @!P2 MOV R6, 0x400 ;  /* 0x000004000006a802 */ /* 0x000fe20000000f00 */
[----:B-1----:R-:W-:-:S05]  /*9300*/  @P1 FADD R0, R3, R0 ;  /* 0x0000000003001221 */ /* 0x002fca0000000000 */
[----:B------:R-:W1:Y:S01]  /*9310*/  SHFL.DOWN P1, R5, R0, 0x4, 0x1f ;  /* 0x08801f0000057f89 */ /* 0x000e620000020000 */
[----:B0-----:R-:W-:-:S04]  /*9320*/  @!P2 SHF.R.U32.HI R3, RZ, 0x3, R4 ;  /* 0x00000003ff03a819 */ /* 0x001fc80000011604 */
[----:B------:R-:W-:Y:S02]  /*9330*/  @!P2 LOP3.LUT R3, R3, 0x7c, RZ, 0xc0, !PT ;  /* 0x0000007c0303a812 */ /* 0x000fe400078ec0ff */
[----:B---3--:R-:W-:Y:S01]  /*9340*/  @!P2 LEA R6, R9, R6, 0x18 ;  /* 0x000000060906a211 */ /* 0x008fe200078ec0ff */
        /* <DEDUP_REMOVED lines=20> */
.L_x_4661:
[----:B------:R-:W-:Y:S05]  /*9490*/  BSYNC.RECONVERGENT B0 ;  /* 0x0000000000007941 */ /* 0x000fea0003800200 */
.L_x_4660:
[----:B------:R-:W-:Y:S05]  /*94a0*/  @P0 EXIT ;  /* 0x000000000000094d */ /* 0x000fea0003800000 */
[----:B------:R-:W3:Y:S01]  /*94b0*/  S2UR UR8, SR_CTAID.Y ;  /* 0x00000000000879c3 */ /* 0x000ee20000002600 */
[----:B------:R-:W3:Y:S01]  /*94c0*/  LDCU.64 UR6, c[0x0][0x4a8] ;  /* 0x00009500ff0677ac */ /* 0x000ee20008000a00 */
[----:B------:R-:W-:Y:S01]  /*94d0*/  MOV R0, R10 ;  /* 0x0000000a00007202 */ /* 0x000fe20000000f00 */
[----:B------:R-:W0:Y:S05]  /*94e0*/  LDCU UR10, c[0x0][0x360] ;  /* 0x00006c00ff0a77ac */ /* 0x000e2a0008000800 */
[----:B------:R-:W1:Y:S01]  /*94f0*/  S2UR UR9, SR_CgaCtaId ;  /* 0x00000000000979c3 */ /* 0x000e620000008800 */
[----:B------:R-:W0:Y:S07]  /*9500*/  LDCU.64 UR12, c[0x0][0x530] ;  /* 0x0000a600ff0c77ac */ /* 0x000e2e0008000a00 */
[----:B------:R-:W0:Y:S01]  /*9510*/  LDC.64 R8, c[0x0][0x4b0] ;  /* 0x00012c00ff087b82 */ /* 0x000e220000000a00 */
[----:B---3--:R-:W-:-:S03]  /*9520*/  UIMAD.WIDE.U32 UR4, UR8, UR6, URZ ;  /* 0x00000006080472a5 */ /* 0x008fc6000f8e00ff */
[----:B------:R-:W-:Y:S01]  /*9530*/  UMOV UR6, 0x400 ;  /* 0x0000040000067882 */ /* 0x000fe20000000000 */
[----:B------:R-:W-:Y:S02]  /*9540*/  UIMAD UR7, UR8, UR7, UR5 ;  /* 0x00000007080772a4 */ /* 0x000fe4000f8e0205 */
[----:B-1----:R-:W-:-:S12]  /*9550*/  ULEA UR9, UR9, UR6, 0x18 ;  /* 0x0000000609097291 */ /* 0x002fd8000f8ec0ff */
.L_x_4662:
[----:B0-----:R-:W-:Y:S01]  /*9560*/  LEA R6, R0, UR9, 0x2 ;  /* 0x0000000900067c11 */ /* 0x001fe2000f8e10ff */
[----:B------:R-:W-:Y:S01]  /*9570*/  UMOV UR6, UR4 ;  /* 0x0000000400067c82 */ /* 0x000fe20008000000 */
[----:B------:R-:W-:-:S03]  /*9580*/  SHF.R.S32.HI R3, RZ, 0x1f, R0 ;  /* 0x0000001fff037819 */ /* 0x000fc60000011400 */
[----:B-1----:R-:W0:Y:S02]  /*9590*/  LDS R7, [R6+0x5740] ;  /* 0x0057400006077984 */ /* 0x002e240000000800 */
[-C--:B------:R-:W-:Y:S02]  /*95a0*/  IMAD R4, R3, R8.reuse, RZ ;  /* 0x0000000803047224 */ /* 0x080fe400078e02ff */
[----:B------:R-:W-:-:S04]  /*95b0*/  IMAD.WIDE.U32 R2, R0, R8, UR6 ;  /* 0x0000000600027e25 */ /* 0x000fc8000f8e0008 */
[----:B------:R-:W-:Y:S01]  /*95c0*/  IMAD R5, R0, R9, R4 ;  /* 0x0000000900057224 */ /* 0x000fe200078e0204 */
[----:B------:R-:W-:-:S03]  /*95d0*/  LEA R4, P0, R2, UR12, 0x2 ;  /* 0x0000000c02047c11 */ /* 0x000fc6000f8010ff */
[----:B------:R-:W-:Y:S01]  /*95e0*/  IMAD.IADD R3, R3, 0x1, R5 ;  /* 0x0000000103037824 */ /* 0x000fe200078e0205 */
[----:B------:R-:W-:-:S04]  /*95f0*/  IADD3 R0, PT, PT, R0, UR10, RZ ;  /* 0x0000000a00007c10 */ /* 0x000fc8000fffe0ff */
[----:B------:R-:W-:Y:S02]  /*9600*/  LEA.HI.X R5, R2, UR13, R3, 0x2, P0 ;  /* 0x0000000d02057c11 */ /* 0x000fe400080f1403 */
[----:B------:R-:W-:-:S03]  /*9610*/  ISETP.GE.AND P0, PT, R0, UR11, PT ;  /* 0x0000000b00007c0c */ /* 0x000fc6000bf06270 */
[----:B0-----:R1:W-:Y:S10]  /*9620*/  REDG.E.ADD.F32.FTZ.RN.STRONG.GPU desc[UR32][R4.64], R7 ;  /* 0x00000007040079a6 */ /* 0x0013f4000c12f320 */
[----:B------:R-:W-:Y:S05]  /*9630*/  @!P0 BRA `(.L_x_4662) ;  /* 0xfffffffc00c88947 */ /* 0x000fea000383ffff */
[----:B------:R-:W-:Y:S05]  /*9640*/  EXIT ;  /* 0x000000000000794d */ /* 0x000fea0003800000 */
.L_x_4616:
[----:B------:R-:W-:Y:S01]  /*9650*/  MOV R221, R67 ;  /* 0x0000004300dd7202 */ /* 0x000fe20000000f00 */
[----:B------:R-:W-:Y:S01]  /*9660*/  HFMA2 R223, -RZ, RZ, 0, 5.9604644775390625e-08 ;  /* 0x00000001ffdf7431 */ /* 0x000fe200000001ff */
[----:B------:R-:W-:Y:S02]  /*9670*/  MOV R226, RZ ;  /* 0x000000ff00e27202 */ /* 0x000fe40000000f00 */
[----:B------:R-:W-:-:S07]  /*9680*/  MOV R66, 0xffffffff ;  /* 0xffffffff00427802 */ /* 0x000fce0000000f00 */
[----:B01---5:R-:W-:Y:S05]  /*9690*/  WARPSYNC.COLLECTIVE R66, `(.L_x_4663) ;  /* 0x0000000042087348 */ /* 0x023fea0003c00000 */
[----:B------:R2:W3:Y:S02]  /*96a0*/  SHFL.UP P6, R65, R221, R223, R226 ;  /* 0x040000dfdd417389 */ /* 0x0004e400000c00e2 */
[----:B0123-5:R-:W-:Y:S05]  /*96b0*/  ENDCOLLECTIVE ;  /* 0x000000000000791b */ /* 0x02ffea0003800000 */
.L_x_4663:
[----:B------:R-:W-:Y:S01]  /*96c0*/  IMAD.MOV.U32 R221, RZ, RZ, R220 ;  /* 0x000000ffffdd7224 */ /* 0x000fe200078e00dc */
[----:B------:R-:W-:-:S07]  /*96d0*/  MOV R64, R65 ;  /* 0x0000004100407202 */ /* 0x000fce0000000f00 */
[----:B------:R-:W-:Y:S05]  /*96e0*/  WARPSYNC.COLLECTIVE R66, `(.L_x_4664) ;  /* 0x0000000042087348 */ /* 0x000fea0003c00000 */
[----:B------:R0:W1:Y:S02]  /*96f0*/  SHFL.UP P6, R65, R221, R223, R226 ;  /* 0x040000dfdd417389 */ /* 0x00006400000c00e2 */
[----:B01----:R-:W-:Y:S05]  /*9700*/  ENDCOLLECTIVE ;  /* 0x000000000000791b */ /* 0x003fea0003800000 */
.L_x_4664:
        /* <DEDUP_REMOVED lines=8> */
.L_x_4665:
[----:B------:R-:W-:Y:S02]  /*9790*/  MOV R221, R222 ;  /* 0x000000de00dd7202 */ /* 0x000fe40000000f00 */
[----:B------:R-:W-:-:S07]  /*97a0*/  MOV R64, R65 ;  /* 0x0000004100407202 */ /* 0x000fce0000000f00 */
[----:B------:R-:W-:Y:S05]  /*97b0*/  WARPSYNC.COLLECTIVE R66, `(.L_x_4666) ;  /* 0x0000000042087348 */ /* 0x000fea0003c00000 */
[----:B------:R0:W1:Y:S02]  /*97c0*/  SHFL.UP P6, R65, R221, R223, R226 ;  /* 0x040000dfdd417389 */ /* 0x00006400000c00e2 */
[----:B01----:R-:W-:Y:S05]  /*97d0*/  ENDCOLLECTIVE ;  /* 0x000000000000791b */ /* 0x003fea0003800000 */
.L_x_4666:
        /* <DEDUP_REMOVED lines=8> */
.L_x_4667:
[----:B------:R-:W-:Y:S01]  /*9860*/  MOV R221, R224 ;  /* 0x000000e000dd7202 */ /* 0x000fe20000000f00 */
[----:B------:R-:W-:-:S07]  /*9870*/  IMAD.MOV.U32 R64, RZ, RZ, R65 ;  /* 0x000000ffff407224 */ /* 0x000fce00078e0041 */
[----:B------:R-:W-:Y:S05]  /*9880*/  WARPSYNC.COLLECTIVE R66, `(.L_x_4668) ;  /* 0x0000000042087348 */ /* 0x000fea0003c00000 */
[----:B------:R0:W1:Y:S02]  /*9890*/  SHFL.UP P6, R65, R221, R223, R226 ;  /* 0x040000dfdd417389 */ /* 0x00006400000c00e2 */
[----:B01----:R-:W-:Y:S05]  /*98a0*/  ENDCOLLECTIVE ;  /* 0x000000000000791b */ /* 0x003fea0003800000 */
.L_x_4668:
        /* <DEDUP_REMOVED lines=8> */
.L_x_4669:
[----:B------:R-:W-:Y:S02]  /*9930*/  MOV R221, R220 ;  /* 0x000000dc00dd7202 */ /* 0x000fe40000000f00 */
[----:B------:R-:W-:-:S07]  /*9940*/  MOV R64, R65 ;  /* 0x0000004100407202 */ /* 0x000fce0000000f00 */
[----:B------:R-:W-:Y:S05]  /*9950*/  WARPSYNC.COLLECTIVE R66, `(.L_x_4670) ;  /* 0x0000000042087348 */ /* 0x000fea0003c00000 */
[----:B------:R0:W1:Y:S02]  /*9960*/  SHFL.UP P6, R65, R221, R223, R226 ;  /* 0x040000dfdd417389 */ /* 0x00006400000c00e2 */
[----:B01----:R-:W-:Y:S05]  /*9970*/  ENDCOLLECTIVE ;  /* 0x000000000000791b */ /* 0x003fea0003800000 */
.L_x_4670:
        /* <DEDUP_REMOVED lines=8> */
.L_x_4671:
[----:B------:R-:W-:Y:S02]  /*9a00*/  MOV R221, R64 ;  /* 0x0000004000dd7202 */ /* 0x000fe40000000f00 */
[----:B------:R-:W-:-:S07]  /*9a10*/  MOV R222, R65 ;  /* 0x0000004100de7202 */ /* 0x000fce0000000f00 */
[----:B------:R-:W-:Y:S05]  /*9a20*/  WARPSYNC.COLLECTIVE R66, `(.L_x_4672) ;  /* 0x0000000042087348 */ /* 0x000fea0003c00000 */
[----:B------:R0:W1:Y:S02]  /*9a30*/  SHFL.UP P6, R65, R221, R223, R226 ;  /* 0x040000dfdd417389 */ /* 0x00006400000c00e2 */
[----:B01----:R-:W-:Y:S05]  /*9a40*/  ENDCOLLECTIVE ;  /* 0x000000000000791b */ /* 0x003fea0003800000 */
.L_x_4672:
[----:B------:R-:W-:Y:S05]  /*9a50*/  BRA `(.L_x_4673) ;  /* 0xffffffc000ac7947 */ /* 0x000fea000383ffff */
.L_x_4617:
        /* <DEDUP_REMOVED lines=8> */
.L_x_4675:
[----:B------:R-:W-:Y:S05]  /*9ae0*/  BSYNC B0 ;  /* 0x0000000000007941 */ /* 0x000fea0003800000 */
.L_x_4674:
[----:B------:R-:W-:Y:S05]  /*9af0*/  BRA `(.L_x_4676) ;  /* 0xffffffc0009c7947 */ /* 0x000fea000383ffff */
.L_x_4618:
        /* <DEDUP_REMOVED lines=8> */
.L_x_4678:
[----:B------:R-:W-:Y:S05]  /*9b80*/  BSYNC B0 ;  /* 0x0000000000007941 */ /* 0x000fea0003800000 */
.L_x_4677:
[----:B------:R-:W-:Y:S05]  /*9b90*/  BRA `(.L_x_4679) ;  /* 0xffffffc0007c7947 */ /* 0x000fea000383ffff */
.L_x_4619:
        /* <DEDUP_REMOVED lines=8> */
.L_x_4681:
[----:B------:R-:W-:Y:S05]  /*9c20*/  BSYNC B0 ;  /* 0x0000000000007941 */ /* 0x000fea0003800000 */
.L_x_4680:
[----:B------:R-:W-:Y:S01]  /*9c30*/  MOV R221, R217 ;  /* 0x000000d900dd7202 */ /* 0x000fe20000000f00 */
[----:B------:R-:W-:Y:S01]  /*9c40*/  HFMA2 R223, -RZ, RZ, 0, 5.9604644775390625e-08 ;  /* 0x00000001ffdf7431 */ /* 0x000fe200000001ff */
[----:B------:R-:W-:Y:S01]  /*9c50*/  MOV R226, RZ ;  /* 0x000000ff00e27202 */ /* 0x000fe20000000f00 */
[----:B------:R-:W-:Y:S01]  /*9c60*/  IMAD.MOV.U32 R239, RZ, RZ, R132 ;  /* 0x000000ffffef7224 */ /* 0x000fe200078e0084 */
[----:B------:R-:W-:Y:S01]  /*9c70*/  MOV R66, 0xffffffff ;  /* 0xffffffff00427802 */ /* 0x000fe20000000f00 */
[----:B------:R-:W-:Y:S01]  /*9c80*/  HFMA2 R240, -RZ, RZ, 0, 0 ;  /* 0x00000000fff07431 */ /* 0x000fe200000001ff */
[----:B------:R-:W-:Y:S02]  /*9c90*/  MOV R241, 0x1f ;  /* 0x0000001f00f17802 */ /* 0x000fe40000000f00 */
[----:B------:R-:W-:-:S07]  /*9ca0*/  MOV R219, R65 ;  /* 0x0000004100db7202 */ /* 0x000fce0000000f00 */
[----:B------:R-:W-:Y:S05]  /*9cb0*/  WARPSYNC.COLLECTIVE R66, `(.L_x_4682) ;  /* 0x0000000042087348 */ /* 0x000fea0003c00000 */
[----:B------:R0:W1:Y:S02]  /*9cc0*/  SHFL.UP P6, R65, R221, R223, R226 ;  /* 0x040000dfdd417389 */ /* 0x00006400000c00e2 */
[----:B01----:R-:W-:Y:S05]  /*9cd0*/  ENDCOLLECTIVE ;  /* 0x000000000000791b */ /* 0x003fea0003800000 */
.L_x_4682:
[----:B------:R-:W-:Y:S05]  /*9ce0*/  WARPSYNC.COLLECTIVE R66, `(.L_x_4683) ;  /* 0x0000000042087348 */ /* 0x000fea0003c00000 */
[----:B------:R0:W1:Y:S02]  /*9cf0*/  SHFL.IDX P2, R237, R239, R240, R241 ;  /* 0x000000f0efed7389 */ /* 0x00006400000400f1 */
[----:B01----:R-:W-:Y:S05]  /*9d00*/  ENDCOLLECTIVE ;  /* 0x000000000000791b */ /* 0x003fea0003800000 */
.L_x_4683:
[----:B------:R-:W-:Y:S02]  /*9d10*/  MOV R239, R133 ;  /* 0x0000008500ef7202 */ /* 0x000fe40000000f00 */
[----:B------:R-:W-:Y:S02]  /*9d20*/  MOV R220, R65 ;  /* 0x0000004100dc7202 */ /* 0x000fe40000000f00 */
[----:B------:R-:W-:-:S07]  /*9d30*/  MOV R64, R237 ;  /* 0x000000ed00407202 */ /* 0x000fce0000000f00 */
[----:B------:R-:W-:Y:S05]  /*9d40*/  WARPSYNC.COLLECTIVE R66, `(.L_x_4684) ;  /* 0x0000000042087348 */ /* 0x000fea0003c00000 */
[----:B------:R0:W1:Y:S02]  /*9d50*/  SHFL.IDX P2, R237, R239, R240, R241 ;  /* 0x000000f0efed7389 */ /* 0x00006400000400f1 */
[----:B01----:R-:W-:Y:S05]  /*9d60*/  ENDCOLLECTIVE ;  /* 0x000000000000791b */ /* 0x003fea0003800000 */
.L_x_4684:
[----:B------:R-:W-:Y:S01]  /*9d70*/  MOV R65, R237 ;  /* 0x000000ed00417202 */ /* 0x000fe20000000f00 */
[----:B------:R-:W-:Y:S06]  /*9d80*/  BRA `(.L_x_4685) ;  /* 0xffffffc000187947 */ /* 0x000fec000383ffff */
.L_x_4621:
[----:B------:R-:W-:Y:S01]  /*9d90*/  MOV R243, R64 ;  /* 0x0000004000f37202 */ /* 0x000fe20000000f00 */
[----:B------:R-:W-:Y:S02]  /*9da0*/  IMAD.MOV.U32 R242, RZ, RZ, 0x1 ;  /* 0x00000001fff27424 */ /* 0x000fe400078e00ff */
[----:B------:R-:W-:Y:S01]  /*9db0*/  HFMA2 R245, -RZ, RZ, 0, 1.847743988037109375e-06 ;  /* 0x0000001ffff57431 */ /* 0x000fe200000001ff */
[----:B------:R-:W-:Y:S01]  /*9dc0*/  MOV R66, 0xffffffff ;  /* 0xffffffff00427802 */ /* 0x000fe20000000f00 */
[----:B------:R-:W-:Y:S01]  /*9dd0*/  HFMA2 R240, -RZ, RZ, 0, 0 ;  /* 0x00000000fff07431 */ /* 0x000fe200000001ff */
[----:B------:R-:W-:-:S07]  /*9de0*/  MOV R241, 0x1f ;  /* 0x0000001f00f17802 */ /* 0x000fce0000000f00 */
[----:B------:R-:W-:Y:S05]  /*9df0*/  WARPSYNC.COLLECTIVE R66, `(.L_x_4686) ;  /* 0x0000000042087348 */ /* 0x000fea0003c00000 */
[----:B------:R0:W1:Y:S02]  /*9e00*/  SHFL.DOWN P2, R236, R243, R242, R245 ;  /* 0x080000f2f3ec7389 */ /* 0x00006400000400f5 */
[----:B01----:R-:W-:Y:S05]  /*9e10*/  ENDCOLLECTIVE ;  /* 0x000000000000791b */ /* 0x003fea0003800000 */
.L_x_4686:
[----:B------:R-:W-:Y:S02]  /*9e20*/  MOV R243, R65 ;  /* 0x0000004100f37202 */ /* 0x000fe40000000f00 */
[----:B------:R-:W-:-:S07]  /*9e30*/  MOV R67, R236 ;  /* 0x000000ec00437202 */ /* 0x000fce0000000f00 */
[----:B------:R-:W-:Y:S05]  /*9e40*/  WARPSYNC.COLLECTIVE R66, `(.L_x_4687) ;  /* 0x0000000042087348 */ /* 0x000fea0003c00000 */
[----:B------:R0:W1:Y:S02]  /*9e50*/  SHFL.DOWN P2, R236, R243, R242, R245 ;  /* 0x080000f2f3ec7389 */ /* 0x00006400000400f5 */
[----:B01----:R-:W-:Y:S05]  /*9e60*/  ENDCOLLECTIVE ;  /* 0x000000000000791b */ /* 0x003fea0003800000 */
.L_x_4687:
        /* <DEDUP_REMOVED lines=11> */
.L_x_4688:
[----:B------:R-:W-:Y:S02]  /*9f20*/  MOV R243, R65 ;  /* 0x0000004100f37202 */ /* 0x000fe40000000f00 */
[----:B------:R-:W-:-:S07]  /*9f30*/  MOV R67, R236 ;  /* 0x000000ec00437202 */ /* 0x000fce0000000f00 */
[----:B------:R-:W-:Y:S05]  /*9f40*/  WARPSYNC.COLLECTIVE R66, `(.L_x_4689) ;  /* 0x0000000042087348 */ /* 0x000fea0003c00000 */
[----:B------:R0:W1:Y:S02]  /*9f50*/  SHFL.DOWN P2, R236, R243, R242, R245 ;  /* 0x080000f2f3ec7389 */ /* 0x00006400000400f5 */
[----:B01----:R-:W-:Y:S05]  /*9f60*/  ENDCOLLECTIVE ;  /* 0x000000000000791b */ /* 0x003fea0003800000 */
.L_x_4689:
[----:B------:R-:W-:Y:S01]  /*9f70*/  @!P1 FMUL.FTZ R67, R64, R67 ;  /* 0x0000004340439220 */ /* 0x000fe20000410000 */
[----:B------:R-:W-:Y:S01]  /*9f80*/  HFMA2 R242, -RZ, RZ, 0, 2.384185791015625e-07 ;  /* 0x00000004fff27431 */ /* 0x000fe200000001ff */
        /* <DEDUP_REMOVED lines=9> */
.L_x_4690:
[----:B------:R-:W-:Y:S02]  /*a020*/  MOV R243, R65 ;  /* 0x0000004100f37202 */ /* 0x000fe40000000f00 */
[----:B------:R-:W-:-:S07]  /*a030*/  MOV R67, R236 ;  /* 0x000000ec00437202 */ /* 0x000fce0000000f00 */
[----:B------:R-:W-:Y:S05]  /*a040*/  WARPSYNC.COLLECTIVE R66, `(.L_x_4691) ;  /* 0x0000000042087348 */ /* 0x000fea0003c00000 */
[----:B------:R0:W1:Y:S02]  /*a050*/  SHFL.DOWN P2, R236, R243, R242, R245 ;  /* 0x080000f2f3ec7389 */ /* 0x00006400000400f5 */
[----:B01----:R-:W-:Y:S05]  /*a060*/  ENDCOLLECTIVE ;  /* 0x000000000000791b */ /* 0x003fea0003800000 */
.L_x_4691:
        /* <DEDUP_REMOVED lines=11> */
.L_x_4692:
[----:B------:R-:W-:Y:S02]  /*a120*/  MOV R243, R65 ;  /* 0x0000004100f37202 */ /* 0x000fe40000000f00 */
[----:B------:R-:W-:-:S07]  /*a130*/  MOV R67, R236 ;  /* 0x000000ec00437202 */ /* 0x000fce0000000f00 */
[----:B------:R-:W-:Y:S05]  /*a140*/  WARPSYNC.COLLECTIVE R66, `(.L_x_4693) ;  /* 0x0000000042087348 */ /* 0x000fea0003c00000 */
[----:B------:R0:W1:Y:S02]  /*a150*/  SHFL.DOWN P2, R236, R243, R242, R245 ;  /* 0x080000f2f3ec7389 */ /* 0x00006400000400f5 */
[----:B01----:R-:W-:Y:S05]  /*a160*/  ENDCOLLECTIVE ;  /* 0x000000000000791b */ /* 0x003fea0003800000 */
.L_x_4693:
        /* <DEDUP_REMOVED lines=11> */
.L_x_4694:
[----:B------:R-:W-:Y:S02]  /*a220*/  MOV R243, R65 ;  /* 0x0000004100f37202 */ /* 0x000fe40000000f00 */
[----:B------:R-:W-:-:S07]  /*a230*/  MOV R67, R236 ;  /* 0x000000ec00437202 */ /* 0x000fce0000000f00 */
[----:B------:R-:W-:Y:S05]  /*a240*/  WARPSYNC.COLLECTIVE R66, `(.L_x_4695) ;  /* 0x0000000042087348 */ /* 0x000fea0003c00000 */
[----:B------:R0:W1:Y:S02]  /*a250*/  SHFL.DOWN P2, R236, R243, R242, R245 ;  /* 0x080000f2f3ec7389 */ /* 0x00006400000400f5 */
[----:B01----:R-:W-:Y:S05]  /*a260*/  ENDCOLLECTIVE ;  /* 0x000000000000791b */ /* 0x003fea0003800000 */
.L_x_4695:
[----:B------:R-:W-:Y:S01]  /*a270*/  @!P1 FMUL.FTZ R67, R64, R67 ;  /* 0x0000004340439220 */ /* 0x000fe20000410000 */
[----:B------:R-:W-:Y:S01]  /*a280*/  HFMA2 R242, -RZ, RZ, 0, 5.9604644775390625e-08 ;  /* 0x00000001fff27431 */ /* 0x000fe200000001ff */
[----:B------:R-:W-:-:S05]  /*a290*/  MOV R233, R236 ;  /* 0x000000ec00e97202 */ /* 0x000fca0000000f00 */
[----:B------:R-:W-:Y:S01]  /*a2a0*/  @!P1 FFMA.FTZ R233, R64, R233, R65 ;  /* 0x000000e940e99223 */ /* 0x000fe20000010041 */
[----:B------:R-:W-:-:S04]  /*a2b0*/  @!P1 IMAD.MOV.U32 R64, RZ, RZ, R67 ;  /* 0x000000ffff409224 */ /* 0x000fc800078e0043 */
[----:B------:R-:W-:Y:S01]  /*a2c0*/  @!P1 MOV R65, R233 ;  /* 0x000000e900419202 */ /* 0x000fe20000000f00 */
[----:B------:R-:W-:Y:S01]  /*a2d0*/  IMAD.MOV.U32 R243, RZ, RZ, R64 ;  /* 0x000000fffff37224 */ /* 0x000fe200078e0040 */
[----:B------:R-:W-:Y:S02]  /*a2e0*/  MOV R239, R64 ;  /* 0x0000004000ef7202 */ /* 0x000fe40000000f00 */
[----:B------:R-:W-:-:S13]  /*a2f0*/  ISETP.NE.AND P1, PT, R168, 0x1f, PT ;  /* 0x0000001fa800780c */ /* 0x000fda0003f25270 */
[----:B------:R-:W-:Y:S05]  /*a300*/  WARPSYNC.COLLECTIVE R66, `(.L_x_4696) ;  /* 0x0000000042087348 */ /* 0x000fea0003c00000 */
[----:B------:R0:W1:Y:S02]  /*a310*/  SHFL.IDX P2, R237, R239, R240, R241 ;  /* 0x000000f0efed7389 */ /* 0x00006400000400f1 */
[----:B01----:R-:W-:Y:S05]  /*a320*/  ENDCOLLECTIVE ;  /* 0x000000000000791b */ /* 0x003fea0003800000 */
.L_x_4696:
[----:B------:R-:W-:Y:S02]  /*a330*/  MOV R239, R65 ;  /* 0x0000004100ef7202 */ /* 0x000fe40000000f00 */
[----:B------:R-:W-:-:S07]  /*a340*/  MOV R67, R237 ;  /* 0x000000ed00437202 */ /* 0x000fce0000000f00 */
[----:B------:R-:W-:Y:S05]  /*a350*/  WARPSYNC.COLLECTIVE R66, `(.L_x_4697) ;  /* 0x0000000042087348 */ /* 0x000fea0003c00000 */
[----:B------:R0:W1:Y:S02]  /*a360*/  SHFL.IDX P2, R237, R239, R240, R241 ;  /* 0x000000f0efed7389 */ /* 0x00006400000400f1 */
[----:B01----:R-:W-:Y:S05]  /*a370*/  ENDCOLLECTIVE ;  /* 0x000000000000791b */ /* 0x003fea0003800000 */
.L_x_4697:
[----:B------:R-:W-:Y:S05]  /*a380*/  WARPSYNC.COLLECTIVE R66, `(.L_x_4698) ;  /* 0x0000000042087348 */ /* 0x000fea0003c00000 */
[----:B------:R0:W1:Y:S02]  /*a390*/  SHFL.DOWN P2, R236, R243, R242, R245 ;  /* 0x080000f2f3ec7389 */ /* 0x00006400000400f5 */
[----:B01----:R-:W-:Y:S05]  /*a3a0*/  ENDCOLLECTIVE ;  /* 0x000000000000791b */ /* 0x003fea0003800000 */
.L_x_4698:
        /* <DEDUP_REMOVED lines=8> */
.L_x_4699:
[----:B------:R-:W-:-:S07]  /*a430*/  FMUL.FTZ R234, R132, R67 ;  /* 0x0000004384ea7220 */ /* 0x000fce0000410000 */
[----:B------:R-:W-:Y:S05]  /*a440*/  WARPSYNC.COLLECTIVE R66, `(.L_x_4700) ;  /* 0x0000000042087348 */ /* 0x000fea0003c00000 */
[----:B------:R0:W1:Y:S02]  /*a450*/  SHFL.IDX P2, R237, R239, R240, R241 ;  /* 0x000000f0efed7389 */ /* 0x00006400000400f1 */
[----:B01----:R-:W-:Y:S05]  /*a460*/  ENDCOLLECTIVE ;  /* 0x000000000000791b */ /* 0x003fea0003800000 */
.L_x_4700:
[----:B------:R-:W-:Y:S02]  /*a470*/  MOV R239, R133 ;  /* 0x0000008500ef7202 */ /* 0x000fe40000000f00 */
[----:B------:R-:W-:-:S07]  /*a480*/  MOV R235, R237 ;  /* 0x000000ed00eb7202 */ /* 0x000fce0000000f00 */
[----:B------:R-:W-:Y:S05]  /*a490*/  WARPSYNC.COLLECTIVE R66, `(.L_x_4701) ;  /* 0x0000000042087348 */ /* 0x000fea0003c00000 */
[----:B------:R0:W1:Y:S02]  /*a4a0*/  SHFL.IDX P2, R237, R239, R240, R241 ;  /* 0x000000f0efed7389 */ /* 0x00006400000400f1 */
[----:B01----:R-:W-:Y:S05]  /*a4b0*/  ENDCOLLECTIVE ;  /* 0x000000000000791b */ /* 0x003fea0003800000 */
.L_x_4701:
[----:B------:R-:W-:Y:S05]  /*a4c0*/  BRA `(.L_x_4702) ;  /* 0xffffffc0001c7947 */ /* 0x000fea000383ffff */
.L_x_4703:
        /* <DEDUP_REMOVED lines=11> */
.L_x_10454:


//--------------------- .text._Z25selective_scan_bwd_kernelI32Selective_Scan_bwd_kernel_traitsILi64ELi16ELb0ELb1ELb1ELb1ELb0EffEEv12SSMParamsBwd --------------------------
	.section	.text._Z25selective_scan_bwd_kernelI32Selective_Scan_bwd_kernel_traitsILi64ELi16ELb0ELb1ELb1ELb1ELb0EffEEv12SSMParamsBwd,"ax",@progbits
	.align	128
        .global         _Z25selective_scan_bwd_kernelI32Selective_Scan_bwd_kernel_traitsILi64ELi16ELb0ELb1ELb1ELb1ELb0EffEEv12SSMParamsBwd
        .type           _Z25selective_scan_bwd_kernelI32Selective_Scan_bwd_kernel_traitsILi64ELi16ELb0ELb1ELb1ELb1ELb0EffEEv12SSMParamsBwd,@function
        .size           _Z25selective_scan_bwd_kernelI32Selective_Scan_bwd_kernel_traitsILi64ELi16ELb0ELb1ELb1ELb1ELb0EffEEv12SSMParamsBwd,(.L_x_10455 - _Z25selective_scan_bwd_kernelI32Selective_Scan_bwd_kernel_traitsILi64ELi16ELb0ELb1ELb1ELb1ELb0EffEEv12SSMParamsBwd)
        .other          _Z25selective_scan_bwd_kernelI32Selective_Scan_bwd_kernel_traitsILi64ELi16ELb0ELb1ELb1ELb1ELb0EffEEv12SSMParamsBwd,@"STO_CUDA_ENTRY STV_DEFAULT"
_Z25selective_scan_bwd_kernelI32Selective_Scan_bwd_kernel_traitsILi64ELi16ELb0ELb1ELb1ELb1ELb0EffEEv12SSMParamsBwd:
.text._Z25selective_scan_bwd_kernelI32Selective_Scan_bwd_kernel_traitsILi64ELi16ELb0ELb1ELb1ELb1ELb0EffEEv12SSMParamsBwd:
[----:B------:R-:W-:Y:S01]  /*0000*/  LDC R1, c[0x0][0x37c] ;  /* 0x0000df00ff017b82 */ /* 0x000fe20000000800 */
[----:B------:R-:W0:Y:S07]  /*0010*/  LDCU.64 UR4, c[0x0][0x458] ;  /* 0x00008b00ff0477ac */ /* 0x000e2e0008000a00 */
[----:B------:R-:W1:Y:S01]  /*0020*/  S2UR UR32, SR_CTAID.Y ;  /* 0x00000000002079c3 */ /* 0x000e620000002600 */
[----:B------:R-:W2:Y:S01]  /*0030*/  LDCU.64 UR6, c[0x0][0x470] ;  /* 0x00008e00ff0677ac */ /* 0x000ea20008000a00 */
[----:B------:R-:W3:Y:S06]  /*0040*/  LDCU.64 UR28, c[0x0][0x358] ;  /* 0x00006b00ff1c77ac */ /* 0x000eec0008000a00 */
[----:B------:R-:W4:Y:S01]  /*0050*/  LDC R8, c[0x0][0x398] ;  /* 0x0000e600ff087b82 */ /* 0x000f220000000800 */
[----:B------:R-:W5:Y:S01]  /*0060*/  LDCU.128 UR12, c[0x0][0x3f0] ;  /* 0x00007e00ff0c77ac */ /* 0x000f620008000c00 */
[----:B------:R-:W5:Y:S01]  /*0070*/  LDCU.128 UR16, c[0x0][0x400] ;  /* 0x00008000ff1077ac */ /* 0x000f620008000c00 */
[----:B0-----:R-:W-:-:S02]  /*0080*/  UISETP.NE.U32.AND UP0, UPT, UR4, URZ, UPT ;  /* 0x000000ff0400728c */ /* 0x001fc4000bf05070 */
[----:B--2---:R-:W-:Y:S02]  /*0090*/  UISETP.NE.U32.AND UP1, UPT, UR6, URZ, UPT ;  /* 0x000000ff0600728c */ /* 0x004fe4000bf25070 */
[----:B------:R-:W-:Y:S02]  /*00a0*/  UISETP.NE.AND.EX UP0, UPT, UR5, URZ, UPT, UP0 ;  /* 0x000000ff0500728c */ /* 0x000fe4000bf05300 */
[----:B------:R-:W-:Y:S01]  /*00b0*/  UISETP.NE.AND.EX UP1, UPT, UR7, URZ, UPT, UP1 ;  /* 0x000000ff0700728c */ /* 0x000fe2000bf25310 */
[----:B------:R-:W5:Y:S01]  /*00c0*/  S2UR UR33, SR_CTAID.X ;  /* 0x00000000002179c3 */ /* 0x000f620000002500 */
[----:B------:R-:W0:Y:S02]  /*00d0*/  LDCU UR21, c[0x0][0x394] ;  /* 0x00007280ff1577ac */ /* 0x000e240008000800 */
        /* <DEDUP_REMOVED lines=13> */
[----:B---3--:R3:W3:Y:S01]  /*01b0*/  @P4 LDG.E R2, desc[UR28][R2.64] ;  /* 0x0000001c02024981 */ /* 0x0086e2000c1e1900 */
[----:B------:R-:W3:Y:S03]  /*01c0*/  LDCU.64 UR26, c[0x0][0x3d0] ;  /* 0x00007a00ff1a77ac */ /* 0x000ee60008000a00 */
[----:B------:R-:W3:Y:S01]  /*01d0*/  @P5 LDG.E R4, desc[UR28][R4.64] ;  /* 0x0000001c04045981 */ /* 0x000ee2000c1e1900 */
[----:B----4-:R-:W-:Y:S01]  /*01e0*/  IABS R9, R8 ;  /* 0x0000000800097213 */ /* 0x010fe20000000000 */
[----:B-----5:R-:W-:Y:S01]  /*01f0*/  UIMAD.WIDE.U32 UR4, UR33, UR12, URZ ;  /* 0x0000000c210472a5 */ /* 0x020fe2000f8e00ff */
[----:B------:R-:W-:Y:S01]  /*0200*/  ISETP.NE.AND P1, PT, R8, RZ, PT ;  /* 0x000000ff0800720c */ /* 0x000fe20003f25270 */
[----:B------:R-:W-:Y:S01]  /*0210*/  UIMAD.WIDE.U32 UR6, UR33, UR16, URZ ;  /* 0x00000010210672a5 */ /* 0x000fe2000f8e00ff */
[----:B------:R-:W4:Y:S01]  /*0220*/  I2F.RP R0, R9 ;  /* 0x0000000900007306 */ /* 0x000f220000209400 */
[----:B------:R-:W-:Y:S01]  /*0230*/  UIMAD UR5, UR33, UR13, UR5 ;  /* 0x0000000d210572a4 */ /* 0x000fe2000f8e0205 */
[----:B------:R-:W-:Y:S01]  /*0240*/  HFMA2 R169, -RZ, RZ, 0, 0 ;  /* 0x00000000ffa97431 */ /* 0x000fe200000001ff */
[----:B------:R-:W-:Y:S01]  /*0250*/  UIMAD UR7, UR33, UR17, UR7 ;  /* 0x00000011210772a4 */ /* 0x000fe2000f8e0207 */
[----:B------:R-:W-:Y:S01]  /*0260*/  IMAD.MOV.U32 R170, RZ, RZ, RZ ;  /* 0x000000ffffaa7224 */ /* 0x000fe200078e00ff */
[----:B------:R-:W-:-:S02]  /*0270*/  UIMAD.WIDE.U32 UR10, UR32, UR14, UR4 ;  /* 0x0000000e200a72a5 */ /* 0x000fc4000f8e0004 */
[----:B------:R-:W-:Y:S02]  /*0280*/  UIMAD.WIDE.U32 UR12, UR32, UR18, UR6 ;  /* 0x00000012200c72a5 */ /* 0x000fe4000f8e0006 */
[----:B0-----:R-:W-:Y:S02]  /*0290*/  ULEA UR8, UR21, 0xfffffc00, 0xa ;  /* 0xfffffc0015087891 */ /* 0x001fe4000f8e50ff */
[----:B------:R-:W-:Y:S02]  /*02a0*/  UIMAD UR14, UR32, UR15, UR11 ;  /* 0x0000000f200e72a4 */ /* 0x000fe4000f8e020b */
[----:B------:R-:W-:Y:S01]  /*02b0*/  UIADD3 UR10, UP0, UPT, UR8, UR10, URZ ;  /* 0x0000000a080a7290 */ /* 0x000fe2000ff1e0ff */
[----:B----4-:R-:W0:Y:S01]  /*02c0*/  MUFU.RCP R0, R0 ;  /* 0x0000000000007308 */ /* 0x010e220000001000 */
[----:B------:R-:W4:Y:S01]  /*02d0*/  LDCU.128 UR4, c[0x0][0x460] ;  /* 0x00008c00ff0477ac */ /* 0x000f220008000c00 */
[----:B------:R-:W-:Y:S02]  /*02e0*/  USHF.R.S32.HI UR9, URZ, 0x1f, UR8 ;  /* 0x0000001fff097899 */ /* 0x000fe40008011408 */
[----:B------:R-:W-:-:S02]  /*02f0*/  UIMAD UR16, UR32, UR19, UR13 ;  /* 0x00000013201072a4 */ /* 0x000fc4000f8e020d */
[----:B--2---:R-:W-:Y:S02]  /*0300*/  UIMAD.WIDE.U32 UR18, UR33, UR22, URZ ;  /* 0x00000016211272a5 */ /* 0x004fe4000f8e00ff */
[----:B------:R-:W-:Y:S01]  /*0310*/  UIADD3.X UR14, UPT, UPT, UR9, UR14, URZ, UP0, !UPT ;  /* 0x0000000e090e7290 */ /* 0x000fe200087fe4ff */
[----:B------:R-:W2:Y:S01]  /*0320*/  LDCU.64 UR36, c[0x0][0x528] ;  /* 0x0000a500ff2477ac */ /* 0x000ea20008000a00 */
[----:B-1----:R-:W-:Y:S01]  /*0330*/  UISETP.NE.U32.AND UP0, UPT, UR30, URZ, UPT ;  /* 0x000000ff1e00728c */ /* 0x002fe2000bf05070 */
[----:B0-----:R-:W-:Y:S01]  /*0340*/  IADD3 R6, PT, PT, R0, 0xffffffe, RZ ;  /* 0x0ffffffe00067810 */ /* 0x001fe20007ffe0ff */
[----:B----4-:R-:W-:Y:S01]  /*0350*/  ULEA UR13, UP1, UR10, UR4, 0x2 ;  /* 0x000000040a0d7291 */ /* 0x010fe2000f8210ff */
[----:B------:R-:W-:Y:S01]  /*0360*/  IABS R0, UR32 ;  /* 0x0000002000007c13 */ /* 0x000fe20008000000 */
[----:B------:R-:W-:Y:S01]  /*0370*/  UIADD3 UR12, UP2, UPT, UR8, UR12, URZ ;  /* 0x0000000c080c7290 */ /* 0x000fe2000ff5e0ff */
[----:B------:R0:W1:Y:S01]  /*0380*/  F2I.FTZ.U32.TRUNC.NTZ R7, R6 ;  /* 0x0000000600077305 */ /* 0x000062000021f000 */
[----:B------:R-:W-:-:S02]  /*0390*/  ULEA.HI.X UR14, UR10, UR5, UR14, 0x2, UP1 ;  /* 0x000000050a0e7291 */ /* 0x000fc400088f140e */
[----:B------:R-:W-:Y:S01]  /*03a0*/  UIMAD UR5, UR33, UR23, UR19 ;  /* 0x00000017210572a4 */ /* 0x000fe2000f8e0213 */
[----:B------:R-:W4:Y:S01]  /*03b0*/  LDCU.64 UR22, c[0x0][0x3b0] ;  /* 0x00007600ff1677ac */ /* 0x000f220008000a00 */
[----:B0-----:R-:W-:Y:S01]  /*03c0*/  HFMA2 R6, -RZ, RZ, 0, 0 ;  /* 0x00000000ff067431 */ /* 0x001fe200000001ff */
[----:B------:R-:W-:Y:S01]  /*03d0*/  UMOV UR4, UR18 ;  /* 0x0000001200047c82 */ /* 0x000fe20008000000 */
[----:B------:R-:W-:Y:S02]  /*03e0*/  UISETP.NE.AND.EX UP0, UPT, UR31, URZ, UPT, UP0 ;  /* 0x000000ff1f00728c */ /* 0x000fe4000bf05300 */
[----:B------:R-:W-:Y:S01]  /*03f0*/  UIMAD.WIDE.U32 UR4, UR32, UR24, UR4 ;  /* 0x00000018200472a5 */ /* 0x000fe2000f8e0004 */
[----:B-1----:R-:W-:Y:S01]  /*0400*/  IADD3 R10, PT, PT, RZ, -R7, RZ ;  /* 0x80000007ff0a7210 */ /* 0x002fe20007ffe0ff */
[----:B------:R-:W0:Y:S04]  /*0410*/  LDCU.64 UR30, c[0x0][0x3e8] ;  /* 0x00007d00ff1e77ac */ /* 0x000e280008000a00 */
[----:B---3--:R-:W-:Y:S01]  /*0420*/  IMAD R3, R10, R9, RZ ;  /* 0x000000090a037224 */ /* 0x008fe200078e02ff */
[----:B------:R-:W-:Y:S01]  /*0430*/  UIMAD UR10, UR32, UR25, UR5 ;  /* 0x00000019200a72a4 */ /* 0x000fe2000f8e0205 */
[----:B------:R-:W1:Y:S02]  /*0440*/  LDCU.64 UR24, c[0x0][0x3c8] ;  /* 0x00007900ff1877ac */ /* 0x000e640008000a00 */
[----:B------:R-:W-:Y:S01]  /*0450*/  IMAD.HI.U32 R6, R7, R3, R6 ;  /* 0x0000000307067227 */ /* 0x000fe200078e0006 */
[----:B------:R-:W-:-:S02]  /*0460*/  ULEA UR15, UP3, UR12, UR6, 0x2 ;  /* 0x000000060c0f7291 */ /* 0x000fc4000f8610ff */
[----:B------:R-:W-:-:S03]  /*0470*/  UIADD3.X UR16, UPT, UPT, UR9, UR16, URZ, UP2, !UPT ;  /* 0x0000001009107290 */ /* 0x000fc600097fe4ff */
[----:B------:R-:W-:Y:S01]  /*0480*/  IMAD.HI.U32 R6, R6, R0, RZ ;  /* 0x0000000006067227 */ /* 0x000fe200078e00ff */
[----:B------:R-:W-:Y:S02]  /*0490*/  UIADD3 UR18, UP1, UPT, UR8, UR4, URZ ;  /* 0x0000000408127290 */ /* 0x000fe4000ff3e0ff */
[----:B------:R-:W-:Y:S02]  /*04a0*/  ULEA.HI.X UR16, UR12, UR7, UR16, 0x2, UP3 ;  /* 0x000000070c107291 */ /* 0x000fe400098f1410 */
[----:B------:R-:W-:Y:S01]  /*04b0*/  IADD3 R3, PT, PT, -R6, RZ, RZ ;  /* 0x000000ff06037210 */ /* 0x000fe20007ffe1ff */
[----:B----4-:R-:W-:Y:S02]  /*04c0*/  UIMAD.WIDE.U32 UR4, UR33, UR22, URZ ;  /* 0x00000016210472a5 */ /* 0x010fe4000f8e00ff */
[----:B------:R-:W-:Y:S02]  /*04d0*/  UIADD3.X UR10, UPT, UPT, UR9, UR10, URZ, UP1, !UPT ;  /* 0x0000000a090a7290 */ /* 0x000fe40008ffe4ff */
[----:B------:R-:W-:Y:S01]  /*04e0*/  IMAD R0, R9, R3, R0 ;  /* 0x0000000309007224 */ /* 0x000fe200078e0200 */
[----:B------:R-:W-:-:S02]  /*04f0*/  UIMAD.WIDE.U32 UR6, UR33, UR26, URZ ;  /* 0x0000001a210672a5 */ /* 0x000fc4000f8e00ff */
[----:B--2---:R-:W-:Y:S02]  /*0500*/  ULEA UR17, UP1, UR18, UR36, 0x2 ;  /* 0x0000002412117291 */ /* 0x004fe4000f8210ff */
[----:B------:R-:W-:Y:S01]  /*0510*/  ISETP.GT.U32.AND P2, PT, R9, R0, PT ;  /* 0x000000000900720c */ /* 0x000fe20003f44070 */
[----:B------:R-:W-:Y:S02]  /*0520*/  UIMAD UR5, UR33, UR23, UR5 ;  /* 0x00000017210572a4 */ /* 0x000fe4000f8e0205 */
[----:B------:R-:W-:Y:S02]  /*0530*/  UIMAD UR7, UR33, UR27, UR7 ;  /* 0x0000001b210772a4 */ /* 0x000fe4000f8e0207 */
[----:B------:R-:W-:Y:S01]  /*0540*/  ULEA.HI.X UR18, UR18, UR37, UR10, 0x2, UP1 ;  /* 0x0000002512127291 */ /* 0x000fe200088f140a */
[----:B------:R-:W2:Y:S01]  /*0550*/  LDCU.64 UR26, c[0x0][0x448] ;  /* 0x00008900ff1a77ac */ /* 0x000ea20008000a00 */
[----:B------:R-:W3:Y:S06]  /*0560*/  @UP0 LDCU UR23, c[0x0][0x384] ;  /* 0x00007080ff1707ac */ /* 0x000eec0008000800 */
[----:B------:R-:W-:-:S02]  /*0570*/  @!P2 IADD3 R0, PT, PT, R0, -R9, RZ ;  /* 0x800000090000a210 */ /* 0x000fc40007ffe0ff */
[----:B------:R-:W-:Y:S02]  /*0580*/  @!P2 IADD3 R6, PT, PT, R6, 0x1, RZ ;  /* 0x000000010606a810 */ /* 0x000fe40007ffe0ff */
[----:B------:R-:W-:Y:S02]  /*0590*/  ISETP.GE.U32.AND P0, PT, R0, R9, PT ;  /* 0x000000090000720c */ /* 0x000fe40003f06070 */
[----:B------:R-:W-:Y:S02]  /*05a0*/  LOP3.LUT R0, R8, UR32, RZ, 0x3c, !PT ;  /* 0x0000002008007c12 */ /* 0x000fe4000f8e3cff */
[----:B------:R-:W-:Y:S02]  /*05b0*/  @!P1 LOP3.LUT R8, RZ, R8, RZ, 0x33, !PT ;  /* 0x00000008ff089212 */ /* 0x000fe400078e33ff */
[----:B------:R-:W-:-:S07]  /*05c0*/  ISETP.GE.AND P3, PT, R0, RZ, PT ;  /* 0x000000ff0000720c */ /* 0x000fce0003f66270 */
[----:B------:R-:W-:-:S06]  /*05d0*/  @P0 IADD3 R6, PT, PT, R6, 0x1, RZ ;  /* 0x0000000106060810 */ /* 0x000fcc0007ffe0ff */
[----:B------:R-:W-:-:S04]  /*05e0*/  @!P3 IADD3 R6, PT, PT, -R6, RZ, RZ ;  /* 0x000000ff0606b210 */ /* 0x000fc80007ffe1ff */
[----:B------:R-:W-:Y:S02]  /*05f0*/  R2UR UR34, R6 ;  /* 0x00000000062272ca */ /* 0x000fe400000e0000 */
[----:B------:R-:W-:-:S13]  /*0600*/  @!P1 R2UR UR34, R8 ;  /* 0x00000000082292ca */ /* 0x000fda00000e0000 */
[----:B------:R-:W-:Y:S02]  /*0610*/  USHF.R.S32.HI UR10, URZ, 0x1f, UR34 ;  /* 0x0000001fff0a7899 */ /* 0x000fe40008011422 */
[----:B-1----:R-:W-:Y:S02]  /*0620*/  UIMAD.WIDE.U32 UR4, UR34, UR24, UR4 ;  /* 0x00000018220472a5 */ /* 0x002fe4000f8e0004 */
[----:B------:R-:W-:Y:S02]  /*0630*/  UIMAD UR11, UR10, UR24, URZ ;  /* 0x000000180a0b72a4 */ /* 0x000fe4000f8e02ff */
[----:B0-----:R-:W-:Y:S02]  /*0640*/  UIMAD UR19, UR10, UR30, URZ ;  /* 0x0000001e0a1372a4 */ /* 0x001fe4000f8e02ff */
[----:B------:R-:W-:Y:S02]  /*0650*/  UIMAD UR12, UR34, UR25, UR11 ;  /* 0x00000019220c72a4 */ /* 0x000fe4000f8e020b */
[----:B------:R-:W-:-:S02]  /*0660*/  UIMAD UR22, UR34, UR31, UR19 ;  /* 0x0000001f221672a4 */ /* 0x000fc4000f8e0213 */
[----:B------:R-:W-:Y:S02]  /*0670*/  UIADD3 UR19, UP1, UPT, UR8, UR4, URZ ;  /* 0x0000000408137290 */ /* 0x000fe4000ff3e0ff */
[----:B------:R-:W-:Y:S01]  /*0680*/  UIADD3 UR4, UPT, UPT, UR5, UR12, URZ ;  /* 0x0000000c05047290 */ /* 0x000fe2000fffe0ff */
[----:B------:R-:W0:Y:S01]  /*0690*/  @UP0 LDCU UR5, c[0x0][0x38c] ;  /* 0x00007180ff0507ac */ /* 0x000e220008000800 */
[----:B------:R-:W-:Y:S01]  /*06a0*/  UIMAD.WIDE.U32 UR10, UR34, UR30, UR6 ;  /* 0x0000001e220a72a5 */ /* 0x000fe2000f8e0006 */
[----:B------:R-:W1:Y:S01]  /*06b0*/  @UP0 LDCU.64 UR30, c[0x0][0x480] ;  /* 0x00009000ff1e07ac */ /* 0x000e620008000a00 */
[----:B--2---:R-:W-:Y:S02]  /*06c0*/  ULEA UR20, UP2, UR19, UR26, 0x2 ;  /* 0x0000001a13147291 */ /* 0x004fe4000f8410ff */
[----:B------:R-:W-:Y:S01]  /*06d0*/  UIADD3.X UR4, UPT, UPT, UR9, UR4, URZ, UP1, !UPT ;  /* 0x0000000409047290 */ /* 0x000fe20008ffe4ff */
[----:B------:R-:W2:Y:S03]  /*06e0*/  LDCU.64 UR24, c[0x0][0x450] ;  /* 0x00008a00ff1877ac */ /* 0x000ea60008000a00 */
[----:B------:R-:W-:-:S02]  /*06f0*/  ULEA.HI.X UR19, UR19, UR27, UR4, 0x2, UP2 ;  /* 0x0000001b13137291 */ /* 0x000fc400090f1404 */
[----:B---3--:R-:W-:Y:S02]  /*0700*/  @UP0 UIMAD UR4, UR33, UR23, UR32 ;  /* 0x00000017210402a4 */ /* 0x008fe4000f8e0220 */
[----:B------:R-:W-:Y:S02]  /*0710*/  UIADD3 UR23, UP1, UPT, UR8, UR10, URZ ;  /* 0x0000000a08177290 */ /* 0x000fe4000ff3e0ff */
[----:B------:R-:W-:Y:S01]  /*0720*/  @UP0 UIMAD UR4, UR4, UR21, URZ ;  /* 0x00000015040402a4 */ /* 0x000fe2000f8e02ff */
[----:B------:R-:W-:Y:S01]  /*0730*/  UMOV UR7, URZ ;  /* 0x000000ff00077c82 */ /* 0x000fe20008000000 */
[----:B------:R-:W-:Y:S02]  /*0740*/  UMOV UR6, URZ ;  /* 0x000000ff00067c82 */ /* 0x000fe40008000000 */
[----:B0-----:R-:W-:Y:S02]  /*0750*/  @UP0 UIMAD UR8, UR4, UR5, URZ ;  /* 0x00000005040802a4 */ /* 0x001fe4000f8e02ff */
[----:B------:R-:W-:Y:S01]  /*0760*/  UIADD3 UR10, UPT, UPT, UR11, UR22, URZ ;  /* 0x000000160b0a7290 */ /* 0x000fe2000fffe0ff */
[----:B------:R-:W-:Y:S01]  /*0770*/  UMOV UR4, URZ ;  /* 0x000000ff00047c82 */ /* 0x000fe20008000000 */
[----:B------:R-:W-:Y:S01]  /*0780*/  UMOV UR5, URZ ;  /* 0x000000ff00057c82 */ /* 0x000fe20008000000 */
[----:B-1----:R-:W-:-:S02]  /*0790*/  @UP0 UIMAD.WIDE UR4, UR8, 0x8, UR30 ;  /* 0x00000008080408a5 */ /* 0x002fc4000f8e021e */
[----:B------:R-:W-:Y:S02]  /*07a0*/  UISETP.GE.AND UP0, UPT, UR21, 0x1, UPT ;  /* 0x000000011500788c */ /* 0x000fe4000bf06270 */
[----:B--2---:R-:W-:Y:S02]  /*07b0*/  ULEA UR22, UP2, UR23, UR24, 0x2 ;  /* 0x0000001817167291 */ /* 0x004fe4000f8410ff */
[----:B------:R-:W-:-:S04]  /*07c0*/  UIADD3.X UR9, UPT, UPT, UR9, UR10, URZ, UP1, !UPT ;  /* 0x0000000a09097290 */ /* 0x000fc80008ffe4ff */
[----:B------:R-:W-:Y:S01]  /*07d0*/  ULEA.HI.X UR23, UR23, UR25, UR9, 0x2, UP2 ;  /* 0x0000001917177291 */ /* 0x000fe200090f1409 */
[----:B------:R-:W-:Y:S02]  /*07e0*/  @P4 R2UR UR7, R2 ;  /* 0x00000000020742ca */ /* 0x000fe400000e0000 */
[----:B------:R-:W-:Y:S01]  /*07f0*/  @P5 R2UR UR6, R4 ;  /* 0x00000000040652ca */ /* 0x000fe200000e0000 */
[----:B------:R-:W-:-:S14]  /*0800*/  BRA.U !UP0, `(.L_x_4704) ;  /* 0x0000009108ec7547 */ /* 0x000fdc000b800000 */
[----:B------:R-:W0:Y:S01]  /*0810*/  S2R R167, SR_TID.X ;  /* 0x0000000000a77919 */ /* 0x000e220000002100 */
[----:B------:R-:W1:Y:S01]  /*0820*/  S2UR UR21, SR_CgaCtaId ;  /* 0x00000000001579c3 */ /* 0x000e620000008800 */
[----:B------:R-:W2:Y:S01]  /*0830*/  LDCU.64 UR8, c[0x0][0x3a0] ;  /* 0x00007400ff0877ac */ /* 0x000ea20008000a00 */
[----:B------:R-:W-:Y:S02]  /*0840*/  MOV R169, RZ ;  /* 0x000000ff00a97202 */ /* 0x000fe40000000f00 */
[----:B------:R-:W-:Y:S01]  /*0850*/  MOV R170, RZ ;  /* 0x000000ff00aa7202 */ /* 0x000fe20000000f00 */
[----:B------:R-:W3:Y:S01]  /*0860*/  LDCU UR12, c[0x0][0x394] ;  /* 0x00007280ff0c77ac */ /* 0x000ee20008000800 */
[----:B--2---:R-:W-:-:S03]  /*0870*/  UIMAD.WIDE.U32 UR10, UR32, UR8, URZ ;  /* 0x00000008200a72a5 */ /* 0x004fc6000f8e00ff */
[----:B------:R-:W-:Y:S01]  /*0880*/  UMOV UR8, 0x400 ;  /* 0x0000040000087882 */ /* 0x000fe20000000000 */
[----:B------:R-:W-:Y:S02]  /*0890*/  UIMAD UR9, UR32, UR9, UR11 ;  /* 0x00000009200972a4 */ /* 0x000fe4000f8e020b */
[----:B-1----:R-:W-:-:S03]  /*08a0*/  ULEA UR8, UR21, UR8, 0x18 ;  /* 0x0000000815087291 */ /* 0x002fc6000f8ec0ff */
[----:B------:R-:W-:Y:S01]  /*08b0*/  UMOV UR21, UR22 ;  /* 0x0000001600157c82 */ /* 0x000fe20008000000 */
[----:B------:R-:W-:Y:S01]  /*08c0*/  UMOV UR22, UR23 ;  /* 0x0000001700167c82 */ /* 0x000fe20008000000 */
[C---:B0-----:R-:W-:Y:S02]  /*08d0*/  SHF.L.U32 R0, R167.reuse, 0x4, RZ ;  /* 0x00000004a7007819 */ /* 0x041fe400000006ff */
[C---:B------:R-:W-:Y:S02]  /*08e0*/  LEA.HI R165, R167.reuse, R167, RZ, 0x1b ;  /* 0x000000a7a7a57211 */ /* 0x040fe400078fd8ff */
[----:B------:R-:W-:Y:S02]  /*08f0*/  LOP3.LUT R0, R0, 0x3e00, RZ, 0xc0, !PT ;  /* 0x00003e0000007812 */ /* 0x000fe400078ec0ff */
[----:B------:R-:W-:Y:S02]  /*0900*/  LOP3.LUT R166, R167, 0x1f, RZ, 0xc0, !PT ;  /* 0x0000001fa7a67812 */ /* 0x000fe400078ec0ff */
        /* <DEDUP_REMOVED lines=18> */
.L_x_4783:
[----:B0-----:R-:W0:Y:S01]  /*0a30*/  LDCU UR23, c[0x0][0x388] ;  /* 0x00007100ff1777ac */ /* 0x001e220008000800 */
[----:B------:R-:W-:Y:S02]  /*0a40*/  SHF.L.U32 R2, R168, 0x2, RZ ;  /* 0x00000002a8027819 */ /* 0x000fe400000006ff */
[----:B------:R-:W-:Y:S02]  /*0a50*/  CS2R R12, SRZ ;  /* 0x00000000000c7805 */ /* 0x000fe4000001ff00 */
[----:B------:R-:W-:Y:S01]  /*0a60*/  MOV R0, RZ ;  /* 0x000000ff00007202 */ /* 0x000fe20000000f00 */
        /* <DEDUP_REMOVED lines=11> */
[----:B------:R-:W-:Y:S02]  /*0b20*/  IADD3.X R121, PT, PT, RZ, UR16, RZ, P1, !PT ;  /* 0x00000010ff797c10 */ /* 0x000fe40008ffe4ff */
[----:B------:R-:W-:Y:S01]  /*0b30*/  CS2R R18, SRZ ;  /* 0x0000000000127805 */ /* 0x000fe2000001ff00 */
[----:B------:R-:W-:Y:S01]  /*0b40*/  HFMA2 R23, -RZ, RZ, 0, 0 ;  /* 0x00000000ff177431 */ /* 0x000fe200000001ff */
        /* <DEDUP_REMOVED lines=13> */
[----:B------:R-:W5:Y:S04]  /*0c20*/  @!P6 LDG.E R9, desc[UR28][R4.64+0x180] ;  /* 0x0001801c0409e981 */ /* 0x000f68000c1e1900 */
[----:B------:R-:W5:Y:S01]  /*0c30*/  @!P0 LDG.E R13, desc[UR28][R4.64+0x380] ;  /* 0x0003801c040d8981 */ /* 0x000f62000c1e1900 */
[----:B------:R-:W-:-:S02]  /*0c40*/  ISETP.GE.AND P0, PT, R156, UR23, PT ;  /* 0x000000179c007c0c */ /* 0x000fc4000bf06270 */
[----:B------:R-:W-:Y:S01]  /*0c50*/  ISETP.GE.AND P1, PT, R154, UR23, PT ;  /* 0x000000179a007c0c */ /* 0x000fe2000bf26270 */
[----:B------:R-:W5:Y:S01]  /*0c60*/  @!P3 LDG.E R10, desc[UR28][R4.64+0x300] ;  /* 0x0003001c040ab981 */ /* 0x000f62000c1e1900 */
[----:B------:R-:W-:Y:S02]  /*0c70*/  ISETP.GE.AND P2, PT, R153, UR23, PT ;  /* 0x0000001799007c0c */ /* 0x000fe4000bf46270 */
[----:B------:R-:W-:Y:S01]  /*0c80*/  ISETP.GE.AND P3, PT, R152, UR23, PT ;  /* 0x0000001798007c0c */ /* 0x000fe2000bf66270 */
[----:B------:R-:W5:Y:S04]  /*0c90*/  @!P5 LDG.E R8, desc[UR28][R4.64+0x200] ;  /* 0x0002001c0408d981 */ /* 0x000f68000c1e1900 */
[----:B------:R-:W5:Y:S04]  /*0ca0*/  @!P4 LDG.E R11, desc[UR28][R4.64+0x280] ;  /* 0x0002801c040bc981 */ /* 0x000f68000c1e1900 */
[----:B------:R-:W5:Y:S01]  /*0cb0*/  @!P0 LDG.E R12, desc[UR28][R4.64+0x400] ;  /* 0x0004001c040c8981 */ /* 0x000f62000c1e1900 */
[----:B------:R-:W-:-:S02]  /*0cc0*/  ISETP.GE.AND P0, PT, R155, UR23, PT ;  /* 0x000000179b007c0c */ /* 0x000fc4000bf06270 */
[----:B------:R-:W-:Y:S01]  /*0cd0*/  ISETP.GE.AND P4, PT, R151, UR23, PT ;  /* 0x0000001797007c0c */ /* 0x000fe2000bf86270 */
        /* <DEDUP_REMOVED lines=8> */
[----:B------:R0:W5:Y:S01]  /*0d60*/  @!P6 LDG.E R23, desc[UR28][R4.64+0x780] ;  /* 0x0007801c0417e981 */ /* 0x000162000c1e1900 */
[----:B------:R-:W1:Y:S01]  /*0d70*/  S2R R148, SR_LANEID ;  /* 0x0000000000947919 */ /* 0x000e620000000000 */
[----:B------:R-:W0:Y:S01]  /*0d80*/  S2UR UR8, SR_CgaCtaId ;  /* 0x00000000000879c3 */ /* 0x000e220000008800 */
[----:B------:R-:W-:-:S04]  /*0d90*/  SHF.L.U32 R20, R167, 0x4, RZ ;  /* 0x00000004a7147819 */ /* 0x000fc800000006ff */
[----:B------:R-:W-:Y:S01]  /*0da0*/  LOP3.LUT R25, R20, 0x3e00, RZ, 0xc0, !PT ;  /* 0x00003e0014197812 */ /* 0x000fe200078ec0ff */
[----:B------:R-:W-:Y:S02]  /*0db0*/  UMOV UR25, 0x400 ;  /* 0x0000040000197882 */ /* 0x000fe40000000000 */
[----:B0-----:R-:W-:Y:S01]  /*0dc0*/  ULEA UR25, UR8, UR25, 0x18 ;  /* 0x0000001908197291 */ /* 0x001fe2000f8ec0ff */
[----:B-1----:R-:W-:-:S04]  /*0dd0*/  IADD3 R25, PT, PT, R25, R148, RZ ;  /* 0x0000009419197210 */ /* 0x002fc80007ffe0ff */
[CC--:B------:R-:W-:Y:S01]  /*0de0*/  LEA.HI.SX32 R147, R25.reuse, R25.reuse, 0x1b ;  /* 0x0000001919937211 */ /* 0x0c0fe200078fdaff */
[C---:B------:R-:W-:Y:S01]  /*0df0*/  VIADD R4, R25.reuse, 0x20 ;  /* 0x0000002019047836 */ /* 0x040fe20000000000 */
[----:B------:R-:W-:Y:S02]  /*0e00*/  IADD3 R20, PT, PT, R25, 0x40, RZ ;  /* 0x0000004019147810 */ /* 0x000fe40007ffe0ff */
[----:B------:R-:W-:Y:S02]  /*0e10*/  LEA R147, R147, UR25, 0x2 ;  /* 0x0000001993937c11 */ /* 0x000fe4000f8e10ff */
[C---:B------:R-:W-:Y:S02]  /*0e20*/  IADD3 R22, PT, PT, R25.reuse, 0x60, RZ ;  /* 0x0000006019167810 */ /* 0x040fe40007ffe0ff */
[----:B------:R-:W-:Y:S02]  /*0e30*/  LEA.HI.SX32 R4, R4, R25, 0x1b ;  /* 0x0000001904047211 */ /* 0x000fe400078fdaff */
[----:B------:R-:W-:-:S02]  /*0e40*/  IADD3 R24, PT, PT, R25, 0x80, RZ ;  /* 0x0000008019187810 */ /* 0x000fc40007ffe0ff */
[-C--:B------:R-:W-:Y:S02]  /*0e50*/  LEA.HI.SX32 R20, R20, R25.reuse, 0x1b ;  /* 0x0000001914147211 */ /* 0x080fe400078fdaff */
[-C--:B------:R-:W-:Y:S02]  /*0e60*/  LEA.HI.SX32 R22, R22, R25.reuse, 0x1b ;  /* 0x0000001916167211 */ /* 0x080fe400078fdaff */
[----:B------:R-:W-:Y:S02]  /*0e70*/  LEA R146, R4, UR25, 0x2 ;  /* 0x0000001904927c11 */ /* 0x000fe4000f8e10ff */
[----:B------:R-:W-:Y:S02]  /*0e80*/  LEA.HI.SX32 R24, R24, R25, 0x1b ;  /* 0x0000001918187211 */ /* 0x000fe400078fdaff */
[C---:B------:R-:W-:Y:S02]  /*0e90*/  IADD3 R4, PT, PT, R25.reuse, 0xe0, RZ ;  /* 0x000000e019047810 */ /* 0x040fe40007ffe0ff */
[----:B------:R-:W-:-:S02]  /*0ea0*/  IADD3 R26, PT, PT, R25, 0xa0, RZ ;  /* 0x000000a0191a7810 */ /* 0x000fc40007ffe0ff */
[----:B------:R-:W-:Y:S02]  /*0eb0*/  LEA R145, R20, UR25, 0x2 ;  /* 0x0000001914917c11 */ /* 0x000fe4000f8e10ff */
[----:B------:R-:W-:Y:S02]  /*0ec0*/  LEA R144, R22, UR25, 0x2 ;  /* 0x0000001916907c11 */ /* 0x000fe4000f8e10ff */
[----:B------:R-:W-:Y:S02]  /*0ed0*/  LEA R143, R24, UR25, 0x2 ;  /* 0x00000019188f7c11 */ /* 0x000fe4000f8e10ff */
[-C--:B------:R-:W-:Y:S02]  /*0ee0*/  LEA.HI.SX32 R4, R4, R25.reuse, 0x1b ;  /* 0x0000001904047211 */ /* 0x080fe400078fdaff */
        /* <DEDUP_REMOVED lines=19> */
[----:B------:R-:W-:Y:S02]  /*1020*/  ISETP.GE.AND P0, PT, R168, UR23, PT ;  /* 0x00000017a8007c0c */ /* 0x000fe4000bf06270 */
[----:B------:R-:W-:Y:S02]  /*1030*/  MOV R32, RZ ;  /* 0x000000ff00207202 */ /* 0x000fe40000000f00 */
[----:B------:R-:W-:Y:S02]  /*1040*/  P2R R31, PR, RZ, 0x2 ;  /* 0x00000002ff1f7803 */ /* 0x000fe40000000000 */
[----:B------:R-:W-:-:S02]  /*1050*/  P2R R29, PR, RZ, 0x4 ;  /* 0x00000004ff1d7803 */ /* 0x000fc40000000000 */
[----:B------:R-:W-:Y:S02]  /*1060*/  ISETP.GE.AND P1, PT, R161, UR23, PT ;  /* 0x00000017a1007c0c */ /* 0x000fe4000bf26270 */
[----:B------:R-:W-:Y:S02]  /*1070*/  P2R R27, PR, RZ, 0x8 ;  /* 0x00000008ff1b7803 */ /* 0x000fe40000000000 */
[----:B------:R-:W-:Y:S02]  /*1080*/  ISETP.GE.AND P2, PT, R162, UR23, PT ;  /* 0x00000017a2007c0c */ /* 0x000fe4000bf46270 */
[----:B------:R-:W-:Y:S02]  /*1090*/  ISETP.GE.AND P3, PT, R163, UR23, PT ;  /* 0x00000017a3007c0c */ /* 0x000fe4000bf66270 */
[----:B------:R-:W-:Y:S01]  /*10a0*/  MOV R36, RZ ;  /* 0x000000ff00247202 */ /* 0x000fe20000000f00 */
[----:B------:R-:W-:Y:S01]  /*10b0*/  HFMA2 R5, -RZ, RZ, 0, 0 ;  /* 0x00000000ff057431 */ /* 0x000fe200000001ff */
[----:B------:R-:W-:-:S02]  /*10c0*/  MOV R34, RZ ;  /* 0x000000ff00227202 */ /* 0x000fc40000000f00 */
[----:B------:R-:W-:Y:S02]  /*10d0*/  MOV R40, RZ ;  /* 0x000000ff00287202 */ /* 0x000fe40000000f00 */
[----:B------:R-:W-:Y:S02]  /*10e0*/  MOV R38, RZ ;  /* 0x000000ff00267202 */ /* 0x000fe40000000f00 */
[----:B------:R-:W-:Y:S01]  /*10f0*/  MOV R42, RZ ;  /* 0x000000ff002a7202 */ /* 0x000fe20000000f00 */
[----:B--2---:R0:W-:Y:S02]  /*1100*/  STS [R147], R0 ;  /* 0x0000000093007388 */ /* 0x0041e40000000800 */
[----:B0-----:R-:W-:Y:S02]  /*1110*/  IADD3 R0, PT, PT, R25, 0xc0, RZ ;  /* 0x000000c019007810 */ /* 0x001fe40007ffe0ff */
[----:B---3--:R-:W-:Y:S02]  /*1120*/  STS [R146+0x80], R7 ;  /* 0x0000800792007388 */ /* 0x008fe40000000800 */
[----:B------:R-:W-:-:S02]  /*1130*/  LEA.HI.SX32 R0, R0, R25, 0x1b ;  /* 0x0000001900007211 */ /* 0x000fc400078fdaff */
[----:B----4-:R0:W-:Y:S02]  /*1140*/  STS [R145+0x100], R6 ;  /* 0x0001000691007388 */ /* 0x0101e40000000800 */
[----:B------:R-:W-:Y:S02]  /*1150*/  LEA R141, R0, UR25, 0x2 ;  /* 0x00000019008d7c11 */ /* 0x000fe4000f8e10ff */
[----:B-----5:R-:W-:Y:S01]  /*1160*/  STS [R144+0x180], R9 ;  /* 0x0001800990007388 */ /* 0x020fe20000000800 */
[----:B------:R-:W-:-:S03]  /*1170*/  IADD3 R0, PT, PT, R25, 0x160, RZ ;  /* 0x0000016019007810 */ /* 0x000fc60007ffe0ff */
[----:B------:R1:W-:Y:S01]  /*1180*/  STS [R143+0x200], R8 ;  /* 0x000200088f007388 */ /* 0x0003e20000000800 */
[C---:B0-----:R-:W-:Y:S02]  /*1190*/  IADD3 R6, PT, PT, R25.reuse, 0x1a0, RZ ;  /* 0x000001a019067810 */ /* 0x041fe40007ffe0ff */
[-C--:B------:R-:W-:Y:S01]  /*11a0*/  LEA.HI.SX32 R0, R0, R25.reuse, 0x1b ;  /* 0x0000001900007211 */ /* 0x080fe200078fdaff */
[----:B------:R-:W-:Y:S01]  /*11b0*/  STS [R142+0x280], R11 ;  /* 0x0002800b8e007388 */ /* 0x000fe20000000800 */
[-C--:B------:R-:W-:Y:S01]  /*11c0*/  LEA.HI.SX32 R6, R6, R25.reuse, 0x1b ;  /* 0x0000001906067211 */ /* 0x080fe200078fdaff */
[----:B-1----:R-:W-:Y:S02]  /*11d0*/  VIADD R8, R25, 0x1c0 ;  /* 0x000001c019087836 */ /* 0x002fe40000000000 */
        /* <DEDUP_REMOVED lines=87> */
[----:B------:R-:W5:Y:S04]  /*1750*/  @!P3 LDG.E R5, desc[UR28][R120.64+0x80] ;  /* 0x0000801c7805b981 */ /* 0x000f68000c1e1900 */
[----:B------:R-:W3:Y:S01]  /*1760*/  @!P0 LDG.E R36, desc[UR28][R120.64+0x200] ;  /* 0x0002001c78248981 */ /* 0x000ee2000c1e1900 */
[----:B------:R-:W-:Y:S02]  /*1770*/  ISETP.GE.AND P0, PT, R156, UR23, PT ;  /* 0x000000179c007c0c */ /* 0x000fe4000bf06270 */
[----:B------:R-:W-:Y:S01]  /*1780*/  ISETP.GE.AND P3, PT, R159, UR23, PT ;  /* 0x000000179f007c0c */ /* 0x000fe2000bf66270 */
[----:B------:R-:W-:Y:S02]  /*1790*/  HFMA2 R11, -RZ, RZ, 0, 0 ;  /* 0x00000000ff0b7431 */ /* 0x000fe400000001ff */
[----:B------:R-:W-:Y:S01]  /*17a0*/  HFMA2 R9, -RZ, RZ, 0, 0 ;  /* 0x00000000ff097431 */ /* 0x000fe200000001ff */
[----:B------:R-:W3:Y:S01]  /*17b0*/  @!P2 LDG.E R38, desc[UR28][R120.64+0x300] ;  /* 0x0003001c7826a981 */ /* 0x000ee2000c1e1900 */
[----:B------:R-:W-:-:S03]  /*17c0*/  ISETP.NE.AND P2, PT, R29, RZ, PT ;  /* 0x000000ff1d00720c */ /* 0x000fc60003f45270 */
[----:B------:R-:W3:Y:S01]  /*17d0*/  @!P1 LDG.E R11, desc[UR28][R120.64+0x380] ;  /* 0x0003801c780b9981 */ /* 0x000ee2000c1e1900 */
[----:B------:R-:W-:-:S03]  /*17e0*/  ISETP.NE.AND P1, PT, R31, RZ, PT ;  /* 0x000000ff1f00720c */ /* 0x000fc60003f25270 */
[----:B------:R-:W3:Y:S01]  /*17f0*/  @!P0 LDG.E R40, desc[UR28][R120.64+0x400] ;  /* 0x0004001c78288981 */ /* 0x000ee2000c1e1900 */
[----:B------:R-:W-:-:S03]  /*1800*/  ISETP.NE.AND P0, PT, R33, RZ, PT ;  /* 0x000000ff2100720c */ /* 0x000fc60003f05270 */
[----:B------:R-:W3:Y:S01]  /*1810*/  @!P3 LDG.E R9, desc[UR28][R120.64+0x280] ;  /* 0x0002801c7809b981 */ /* 0x000ee2000c1e1900 */
[----:B------:R-:W-:Y:S01]  /*1820*/  ISETP.NE.AND P3, PT, R27, RZ, PT ;  /* 0x000000ff1b00720c */ /* 0x000fe20003f65270 */
[----:B------:R-:W-:Y:S02]  /*1830*/  HFMA2 R13, -RZ, RZ, 0, 0 ;  /* 0x00000000ff0d7431 */ /* 0x000fe400000001ff */
[----:B------:R-:W-:Y:S02]  /*1840*/  IMAD.MOV.U32 R15, RZ, RZ, RZ ;  /* 0x000000ffff0f7224 */ /* 0x000fe400078e00ff */
[----:B------:R-:W-:Y:S01]  /*1850*/  HFMA2 R44, -RZ, RZ, 0, 0 ;  /* 0x00000000ff2c7431 */ /* 0x000fe200000001ff */
[----:B------:R-:W-:Y:S01]  /*1860*/  MOV R17, RZ ;  /* 0x000000ff00117202 */ /* 0x000fe20000000f00 */
[----:B------:R-:W-:Y:S01]  /*1870*/  HFMA2 R46, -RZ, RZ, 0, 0 ;  /* 0x00000000ff2e7431 */ /* 0x000fe200000001ff */
[----:B------:R-:W-:Y:S01]  /*1880*/  MOV R19, RZ ;  /* 0x000000ff00137202 */ /* 0x000fe20000000f00 */
        /* <DEDUP_REMOVED lines=9> */
[----:B------:R-:W-:Y:S01]  /*1920*/  P2R R10, PR, RZ, 0x2 ;  /* 0x00000002ff0a7803 */ /* 0x000fe20000000000 */
[----:B------:R-:W-:Y:S01]  /*1930*/  HFMA2 R0, -RZ, RZ, 0, 0 ;  /* 0x00000000ff007431 */ /* 0x000fe200000001ff */
[----:B------:R-:W-:Y:S01]  /*1940*/  ISETP.GE.AND P1, PT, R163, UR23, PT ;  /* 0x00000017a3007c0c */ /* 0x000fe2000bf26270 */
[----:B--2---:R-:W-:Y:S04]  /*1950*/  STS [R147], R32 ;  /* 0x0000002093007388 */ /* 0x004fe80000000800 */
[----:B-----5:R0:W-:Y:S04]  /*1960*/  STS [R146+0x80], R5 ;  /* 0x0000800592007388 */ /* 0x0201e80000000800 */
[----:B----4-:R-:W-:Y:S04]  /*1970*/  STS [R145+0x100], R34 ;  /* 0x0001002291007388 */ /* 0x010fe80000000800 */
[----:B---3--:R1:W-:Y:S04]  /*1980*/  STS [R144+0x180], R7 ;  /* 0x0001800790007388 */ /* 0x0083e80000000800 */
        /* <DEDUP_REMOVED lines=11> */
[----:B------:R5:W-:Y:S01]  /*1a40*/  STS [R130+0x780], R19 ;  /* 0x0007801382007388 */ /* 0x000be20000000800 */
        /* <DEDUP_REMOVED lines=13> */
[----:B------:R0:W3:Y:S04]  /*1b20*/  LDS R54, [R110+0x30] ;  /* 0x000030006e367984 */ /* 0x0000e80000000800 */
[----:B------:R0:W3:Y:S04]  /*1b30*/  LDS R49, [R108+0x34] ;  /* 0x000034006c317984 */ /* 0x0000e80000000800 */
[----:B------:R1:W3:Y:S04]  /*1b40*/  LDS R46, [R106+0x38] ;  /* 0x000038006a2e7984 */ /* 0x0002e80000000800 */
[----:B------:R2:W3:Y:S01]  /*1b50*/  LDS R41, [R107+0x3c] ;  /* 0x00003c006b297984 */ /* 0x0004e20000000800 */
[----:B------:R-:W-:Y:S01]  /*1b60*/  BAR.SYNC.DEFER_BLOCKING 0x0 ;  /* 0x0000000000007b1d */ /* 0x000fe20000010000 */
[----:B0-----:R-:W-:-:S02]  /*1b70*/  CS2R R4, SRZ ;  /* 0x0000000000047805 */ /* 0x001fc4000001ff00 */
[----:B-1----:R-:W-:-:S03]  /*1b80*/  CS2R R6, SRZ ;  /* 0x0000000000067805 */ /* 0x002fc6000001ff00 */
[----:B------:R-:W5:Y:S01]  /*1b90*/  @!P0 LDG.E R0, desc[UR28][R2.64] ;  /* 0x0000001c02008981 */ /* 0x000f62000c1e1900 */
[----:B------:R-:W-:-:S03]  /*1ba0*/  ISETP.GE.AND P0, PT, R162, UR23, PT ;  /* 0x00000017a2007c0c */ /* 0x000fc6000bf06270 */
[----:B------:R-:W5:Y:S01]  /*1bb0*/  @!P1 LDG.E R5, desc[UR28][R2.64+0x80] ;  /* 0x0000801c02059981 */ /* 0x000f62000c1e1900 */
[----:B------:R-:W-:-:S09]  /*1bc0*/  ISETP.GE.AND P1, PT, R161, UR23, PT ;  /* 0x00000017a1007c0c */ /* 0x000fd2000bf26270 */
[----:B------:R-:W5:Y:S01]  /*1bd0*/  @!P0 LDG.E R4, desc[UR28][R2.64+0x100] ;  /* 0x0001001c02048981 */ /* 0x000f62000c1e1900 */
[----:B------:R-:W-:-:S03]  /*1be0*/  ISETP.GE.AND P0, PT, R160, UR23, PT ;  /* 0x00000017a0007c0c */ /* 0x000fc6000bf06270 */
[----:B------:R-:W5:Y:S01]  /*1bf0*/  @!P1 LDG.E R7, desc[UR28][R2.64+0x180] ;  /* 0x0001801c02079981 */ /* 0x000f62000c1e1900 */
[----:B------:R-:W-:Y:S02]  /*1c00*/  ISETP.GE.AND P1, PT, R159, UR23, PT ;  /* 0x000000179f007c0c */ /* 0x000fe4000bf26270 */
[----:B--2---:R-:W-:-:S07]  /*1c10*/  CS2R R8, SRZ ;  /* 0x0000000000087805 */ /* 0x004fce000001ff00 */
[----:B------:R-:W2:Y:S01]  /*1c20*/  @!P0 LDG.E R6, desc[UR28][R2.64+0x200] ;  /* 0x0002001c02068981 */ /* 0x000ea2000c1e1900 */
[----:B------:R-:W-:-:S03]  /*1c30*/  ISETP.GE.AND P0, PT, R158, UR23, PT ;  /* 0x000000179e007c0c */ /* 0x000fc6000bf06270 */
[----:B------:R-:W2:Y:S01]  /*1c40*/  @!P1 LDG.E R9, desc[UR28][R2.64+0x280] ;  /* 0x0002801c02099981 */ /* 0x000ea2000c1e1900 */
[----:B------:R-:W-:Y:S02]  /*1c50*/  ISETP.GE.AND P1, PT, R157, UR23, PT ;  /* 0x000000179d007c0c */ /* 0x000fe4000bf26270 */
[----:B---3--:R-:W-:-:S07]  /*1c60*/  MOV R11, RZ ;  /* 0x000000ff000b7202 */ /* 0x008fce0000000f00 */
[----:B------:R-:W3:Y:S01]  /*1c70*/  @!P0 LDG.E R8, desc[UR28][R2.64+0x300] ;  /* 0x0003001c02088981 */ /* 0x000ee2000c1e1900 */
[----:B------:R-:W-:-:S03]  /*1c80*/  ISETP.GE.AND P0, PT, R156, UR23, PT ;  /* 0x000000179c007c0c */ /* 0x000fc6000bf06270 */
[----:B------:R-:W3:Y:S01]  /*1c90*/  @!P1 LDG.E R11, desc[UR28][R2.64+0x380] ;  /* 0x0003801c020b9981 */ /* 0x000ee2000c1e1900 */
[----:B------:R-:W-:Y:S01]  /*1ca0*/  ISETP.NE.AND P1, PT, R10, RZ, PT ;  /* 0x000000ff0a00720c */ /* 0x000fe20003f25270 */
[----:B------:R-:W-:-:S08]  /*1cb0*/  HFMA2 R10, -RZ, RZ, 0, 0 ;  /* 0x00000000ff0a7431 */ /* 0x000fd000000001ff */
[----:B------:R-:W3:Y:S01]  /*1cc0*/  @!P0 LDG.E R10, desc[UR28][R2.64+0x400] ;  /* 0x0004001c020a8981 */ /* 0x000ee2000c1e1900 */
[----:B------:R-:W-:Y:S02]  /*1cd0*/  ISETP.NE.AND P0, PT, R12, RZ, PT ;  /* 0x000000ff0c00720c */ /* 0x000fe40003f05270 */
[----:B----4-:R-:W-:Y:S02]  /*1ce0*/  CS2R R12, SRZ ;  /* 0x00000000000c7805 */ /* 0x010fe4000001ff00 */
[----:B-----5:R-:W-:Y:S02]  /*1cf0*/  CS2R R14, SRZ ;  /* 0x00000000000e7805 */ /* 0x020fe4000001ff00 */
[----:B------:R-:W-:Y:S02]  /*1d00*/  CS2R R16, SRZ ;  /* 0x0000000000107805 */ /* 0x000fe4000001ff00 */
[----:B------:R-:W-:Y:S01]  /*1d10*/  MOV R19, RZ ;  /* 0x000000ff00137202 */ /* 0x000fe20000000f00 */
[----:B------:R-:W4:Y:S04]  /*1d20*/  @!P1 LDG.E R12, desc[UR28][R2.64+0x500] ;  /* 0x0005001c020c9981 */ /* 0x000f28000c1e1900 */
[----:B------:R-:W5:Y:S04]  /*1d30*/  @!P2 LDG.E R15, desc[UR28][R2.64+0x580] ;  /* 0x0005801c020fa981 */ /* 0x000f68000c1e1900 */
[----:B------:R-:W4:Y:S04]  /*1d40*/  @!P0 LDG.E R13, desc[UR28][R2.64+0x480] ;  /* 0x0004801c020d8981 */ /* 0x000f28000c1e1900 */
[----:B------:R-:W5:Y:S04]  /*1d50*/  @!P3 LDG.E R14, desc[UR28][R2.64+0x600] ;  /* 0x0006001c020eb981 */ /* 0x000f68000c1e1900 */
[----:B------:R-:W5:Y:S04]  /*1d60*/  @!P4 LDG.E R17, desc[UR28][R2.64+0x680] ;  /* 0x0006801c0211c981 */ /* 0x000f68000c1e1900 */
[----:B------:R-:W5:Y:S04]  /*1d70*/  @!P5 LDG.E R16, desc[UR28][R2.64+0x700] ;  /* 0x0007001c0210d981 */ /* 0x000f68000c1e1900 */
[----:B------:R-:W5:Y:S01]  /*1d80*/  @!P6 LDG.E R19, desc[UR28][R2.64+0x780] ;  /* 0x0007801c0213e981 */ /* 0x000f62000c1e1900 */
        /* <DEDUP_REMOVED lines=23> */
[----:B----4-:R0:W-:Y:S04]  /*1f00*/  STS [R138+0x480], R13 ;  /* 0x0004800d8a007388 */ /* 0x0101e80000000800 */
[----:B------:R0:W-:Y:S04]  /*1f10*/  STS [R137+0x500], R12 ;  /* 0x0005000c89007388 */ /* 0x0001e80000000800 */
[----:B-----5:R0:W-:Y:S04]  /*1f20*/  STS [R136+0x580], R15 ;  /* 0x0005800f88007388 */ /* 0x0201e80000000800 */
        /* <DEDUP_REMOVED lines=52> */
.L_x_4706:
[----:B------:R-:W-:Y:S05]  /*2270*/  BSYNC.RECONVERGENT B0 ;  /* 0x0000000000007941 */ /* 0x000fea0003800200 */
.L_x_4705:
        /* <DEDUP_REMOVED lines=34> */
.L_x_4708:
[----:B------:R-:W-:Y:S05]  /*24a0*/  BSYNC.RECONVERGENT B0 ;  /* 0x0000000000007941 */ /* 0x000fea0003800200 */
.L_x_4707:
        /* <DEDUP_REMOVED lines=34> */
.L_x_4710:
[----:B------:R-:W-:Y:S05]  /*26d0*/  BSYNC.RECONVERGENT B0 ;  /* 0x0000000000007941 */ /* 0x000fea0003800200 */
.L_x_4709:
        /* <DEDUP_REMOVED lines=34> */
.L_x_4712:
[----:B------:R-:W-:Y:S05]  /*2900*/  BSYNC.RECONVERGENT B0 ;  /* 0x0000000000007941 */ /* 0x000fea0003800200 */
.L_x_4711:
        /* <DEDUP_REMOVED lines=34> */
.L_x_4714:
[----:B------:R-:W-:Y:S05]  /*2b30*/  BSYNC.RECONVERGENT B0 ;  /* 0x0000000000007941 */ /* 0x000fea0003800200 */
.L_x_4713:
[----:B------:R-:W-:Y:S01]  /*2b40*/  BSSY.RECONVERGENT B0, `(.L_x_4715) ;  /* 0x0000024000007945 */ /* 0x000fe20003800200 */
[----:B------:R-:W-:Y:S01]  /*2b50*/  HFMA2 R58, -RZ, RZ, 0, 0 ;  /* 0x00000000ff3a7431 */ /* 0x000fe200000001ff */
[----:B------:R-:W-:Y:S01]  /*2b60*/  FSETP.GTU.FTZ.AND P4, PT, R60, 20, PT ;  /* 0x41a000003c00780b */ /* 0x000fe20003f9c000 */
[----:B------:R-:W-:Y:S01]  /*2b70*/  FADD.FTZ R57, R57, UR6 ;  /* 0x0000000639397e21 */ /* 0x000fe20008010000 */
[----:B0-----:R-:W-:Y:S01]  /*2b80*/  FFMA.FTZ R5, R105, R89, R170 ;  /* 0x0000005969057223 */ /* 0x001fe200000100aa */
        /* <DEDUP_REMOVED lines=31> */
.L_x_4716:
[----:B------:R-:W-:Y:S05]  /*2d80*/  BSYNC.RECONVERGENT B0 ;  /* 0x0000000000007941 */ /* 0x000fea0003800200 */
.L_x_4715:
[----:B------:R-:W-:Y:S01]  /*2d90*/  FFMA.FTZ R0, R104, R88, R5 ;  /* 0x0000005868007223 */ /* 0x000fe20000010005 */
[----:B------:R-:W-:Y:S01]  /*2da0*/  BSSY.RECONVERGENT B0, `(.L_x_4717) ;  /* 0x0000026000007945 */ /* 0x000fe20003800200 */
[----:B------:R-:W-:Y:S01]  /*2db0*/  HFMA2 R55, -RZ, RZ, 0, 0 ;  /* 0x00000000ff377431 */ /* 0x000fe200000001ff */
[----:B------:R-:W-:Y:S01]  /*2dc0*/  FSETP.GTU.FTZ.AND P5, PT, R57, 20, PT ;  /* 0x41a000003900780b */ /* 0x000fe20003fbc000 */
[----:B------:R-:W-:Y:S01]  /*2dd0*/  FADD.FTZ R54, R54, UR6 ;  /* 0x0000000636367e21 */ /* 0x000fe20008010000 */
        /* <DEDUP_REMOVED lines=34> */
.L_x_4718:
[----:B------:R-:W-:Y:S05]  /*3000*/  BSYNC.RECONVERGENT B0 ;  /* 0x0000000000007941 */ /* 0x000fea0003800200 */
.L_x_4717:
        /* <DEDUP_REMOVED lines=38> */
.L_x_4720:
[----:B------:R-:W-:Y:S05]  /*3270*/  BSYNC.RECONVERGENT B0 ;  /* 0x0000000000007941 */ /* 0x000fea0003800200 */
.L_x_4719:
        /* <DEDUP_REMOVED lines=39> */
.L_x_4722:
[----:B------:R-:W-:Y:S05]  /*34f0*/  BSYNC.RECONVERGENT B0 ;  /* 0x0000000000007941 */ /* 0x000fea0003800200 */
.L_x_4721:
        /* <DEDUP_REMOVED lines=38> */
.L_x_4724:
[----:B------:R-:W-:Y:S05]  /*3760*/  BSYNC.RECONVERGENT B0 ;  /* 0x0000000000007941 */ /* 0x000fea0003800200 */
.L_x_4723:
        /* <DEDUP_REMOVED lines=38> */
.L_x_4726:
[----:B------:R-:W-:Y:S05]  /*39d0*/  BSYNC.RECONVERGENT B0 ;  /* 0x0000000000007941 */ /* 0x000fea0003800200 */
.L_x_4725:
        /* <DEDUP_REMOVED lines=32> */
.L_x_4728:
[----:B------:R-:W-:Y:S05]  /*3be0*/  BSYNC.RECONVERGENT B0 ;  /* 0x0000000000007941 */ /* 0x000fea0003800200 */
.L_x_4727:
        /* <DEDUP_REMOVED lines=32> */
.L_x_4730:
[----:B------:R-:W-:Y:S05]  /*3df0*/  BSYNC.RECONVERGENT B0 ;  /* 0x0000000000007941 */ /* 0x000fea0003800200 */
.L_x_4729:
        /* <DEDUP_REMOVED lines=32> */
.L_x_4732:
[----:B------:R-:W-:Y:S05]  /*4000*/  BSYNC.RECONVERGENT B0 ;  /* 0x0000000000007941 */ /* 0x000fea0003800200 */
.L_x_4731:
        /* <DEDUP_REMOVED lines=32> */
.L_x_4734:
[----:B------:R-:W-:Y:S05]  /*4210*/  BSYNC.RECONVERGENT B0 ;  /* 0x0000000000007941 */ /* 0x000fea0003800200 */
.L_x_4733:
        /* <DEDUP_REMOVED lines=32> */
.L_x_4736:
[----:B------:R-:W-:Y:S05]  /*4420*/  BSYNC.RECONVERGENT B0 ;  /* 0x0000000000007941 */ /* 0x000fea0003800200 */
.L_x_4735:
[----:B------:R-:W0:Y:S01]  /*4430*/  LDCU UR8, c[0x0][0x38c] ;  /* 0x00007180ff0877ac */ /* 0x000e220008000800 */
        /* <DEDUP_REMOVED lines=17> */
[----:B0-----:R-:W-:Y:S01]  /*4550*/  UISETP.GE.AND UP0, UPT, UR8, 0x1, UPT ;  /* 0x000000010800788c */ /* 0x001fe2000bf06270 */
[----:B------:R-:W-:Y:S01]  /*4560*/  FMUL.FTZ R23, R75, UR7 ;  /* 0x000000074b177c20 */ /* 0x000fe20008410000 */
[----:B------:R-:W-:Y:S01]  /*4570*/  FMUL.FTZ R22, R73, UR7 ;  /* 0x0000000749167c20 */ /* 0x000fe20008410000 */
        /* <DEDUP_REMOVED lines=26> */
.L_x_4782:
[----:B0-----:R-:W-:Y:S01]  /*4720*/  MOV R9, UR38 ;  /* 0x0000002600097c02 */ /* 0x001fe20008000f00 */
[----:B------:R-:W-:Y:S01]  /*4730*/  IMAD.U32 R5, RZ, RZ, UR39 ;  /* 0x00000027ff057e24 */ /* 0x000fe2000f8e00ff */
[----:B------:R-:W-:Y:S02]  /*4740*/  MOV R2, R168 ;  /* 0x000000a800027202 */ /* 0x000fe40000000f00 */
[----:B------:R-:W-:Y:S02]  /*4750*/  CS2R R12, SRZ ;  /* 0x00000000000c7805 */ /* 0x000fe4000001ff00 */
[----:B------:R-:W-:Y:S02]  /*4760*/  MOV R3, RZ ;  /* 0x000000ff00037202 */ /* 0x000fe40000000f00 */
[----:B------:R-:W-:Y:S02]  /*4770*/  CS2R R14, SRZ ;  /* 0x00000000000e7805 */ /* 0x000fe4000001ff00 */
[----:B------:R-:W-:-:S02]  /*4780*/  P2R R174, PR, RZ, 0x1 ;  /* 0x00000001ffae7803 */ /* 0x000fc40000000000 */
[----:B------:R-:W-:Y:S02]  /*4790*/  CS2R R16, SRZ ;  /* 0x0000000000107805 */ /* 0x000fe4000001ff00 */
[----:B------:R-:W-:Y:S01]  /*47a0*/  ISETP.GE.AND P0, PT, R163, UR23, PT ;  /* 0x00000017a3007c0c */ /* 0x000fe2000bf06270 */
[----:B------:R-:W-:Y:S01]  /*47b0*/  IMAD.WIDE.U32 R8, R9, UR8, R2 ;  /* 0x0000000809087c25 */ /* 0x000fe2000f8e0002 */
[----:B------:R-:W-:Y:S02]  /*47c0*/  MOV R7, UR40 ;  /* 0x0000002800077c02 */ /* 0x000fe40008000f00 */
[----:B------:R-:W-:Y:S02]  /*47d0*/  CS2R R18, SRZ ;  /* 0x0000000000127805 */ /* 0x000fe4000001ff00 */
[----:B------:R-:W-:Y:S01]  /*47e0*/  ISETP.GE.AND P3, PT, R159, UR23, PT ;  /* 0x000000179f007c0c */ /* 0x000fe2000bf66270 */
[----:B------:R-:W-:Y:S01]  /*47f0*/  IMAD R5, R5, UR8, R9 ;  /* 0x0000000805057c24 */ /* 0x000fe2000f8e0209 */
[----:B------:R-:W-:Y:S01]  /*4800*/  LEA R4, P1, R8, UR20, 0x2 ;  /* 0x0000001408047c11 */ /* 0x000fe2000f8210ff */
[----:B------:R-:W-:Y:S01]  /*4810*/  IMAD.WIDE.U32 R6, R7, UR8, R2 ;  /* 0x0000000807067c25 */ /* 0x000fe2000f8e0002 */
[----:B------:R-:W-:-:S02]  /*4820*/  ISETP.GE.AND P4, PT, R160, UR23, PT ;  /* 0x00000017a0007c0c */ /* 0x000fc4000bf86270 */
[----:B------:R-:W-:Y:S02]  /*4830*/  CS2R R64, SRZ ;  /* 0x0000000000407805 */ /* 0x000fe4000001ff00 */
[----:B------:R-:W-:Y:S02]  /*4840*/  LEA.HI.X R5, R8, UR19, R5, 0x2, P1 ;  /* 0x0000001308057c11 */ /* 0x000fe400088f1405 */
[----:B------:R-:W-:Y:S02]  /*4850*/  CS2R R8, SRZ ;  /* 0x0000000000087805 */ /* 0x000fe4000001ff00 */
[----:B------:R-:W-:Y:S02]  /*4860*/  LOP3.LUT P1, RZ, R21, 0x400, RZ, 0xc0, !PT ;  /* 0x0000040015ff7812 */ /* 0x000fe4000782c0ff */
[----:B------:R-:W-:Y:S02]  /*4870*/  CS2R R66, SRZ ;  /* 0x0000000000427805 */ /* 0x000fe4000001ff00 */
[----:B------:R-:W-:-:S02]  /*4880*/  MOV R11, UR41 ;  /* 0x00000029000b7c02 */ /* 0x000fc40008000f00 */
[----:B------:R-:W-:Y:S01]  /*4890*/  ISETP.GE.AND P5, PT, R161, UR23, PT ;  /* 0x00000017a1007c0c */ /* 0x000fe2000bfa6270 */
[----:B------:R-:W5:Y:S01]  /*48a0*/  @!P0 LDG.E R9, desc[UR28][R4.64+0x80] ;  /* 0x0000801c04098981 */ /* 0x000f62000c1e1900 */
[----:B------:R-:W-:Y:S01]  /*48b0*/  ISETP.GE.AND P0, PT, R158, UR23, PT ;  /* 0x000000179e007c0c */ /* 0x000fe2000bf06270 */
[----:B------:R-:W-:Y:S01]  /*48c0*/  IMAD R3, R11, UR8, R7 ;  /* 0x000000080b037c24 */ /* 0x000fe2000f8e0207 */
[----:B------:R-:W-:Y:S02]  /*48d0*/  ISETP.GE.AND P6, PT, R162, UR23, PT ;  /* 0x00000017a2007c0c */ /* 0x000fe4000bfc6270 */
[----:B------:R-:W-:Y:S02]  /*48e0*/  CS2R R10, SRZ ;  /* 0x00000000000a7805 */ /* 0x000fe4000001ff00 */
[----:B----4-:R-:W-:Y:S01]  /*48f0*/  MOV R0, RZ ;  /* 0x000000ff00007202 */ /* 0x010fe20000000f00 */
[----:B---3--:R-:W3:Y:S01]  /*4900*/  @!P3 LDG.E R13, desc[UR28][R4.64+0x280] ;  /* 0x0002801c040db981 */ /* 0x008ee2000c1e1900 */
[----:B------:R-:W-:-:S03]  /*4910*/  LEA R2, P2, R6, UR21, 0x2 ;  /* 0x0000001506027c11 */ /* 0x000fc6000f8410ff */
[----:B------:R-:W4:Y:S01]  /*4920*/  @!P4 LDG.E R10, desc[UR28][R4.64+0x200] ;  /* 0x0002001c040ac981 */ /* 0x000f22000c1e1900 */
[----:B------:R-:W-:-:S03]  /*4930*/  LEA.HI.X R3, R6, UR22, R3, 0x2, P2 ;  /* 0x0000001606037c11 */ /* 0x000fc600090f1403 */
[----:B--2---:R-:W2:Y:S01]  /*4940*/  @!P0 LDG.E R12, desc[UR28][R4.64+0x300] ;  /* 0x0003001c040c8981 */ /* 0x004ea2000c1e1900 */
[----:B------:R-:W-:-:S03]  /*4950*/  ISETP.GE.AND P0, PT, R157, UR23, PT ;  /* 0x000000179d007c0c */ /* 0x000fc6000bf06270 */
[----:B------:R-:W5:Y:S04]  /*4960*/  @!P1 LDG.E R0, desc[UR28][R4.64] ;  /* 0x0000001c04009981 */ /* 0x000f68000c1e1900 */
[----:B------:R-:W3:Y:S04]  /*4970*/  @!P5 LDG.E R11, desc[UR28][R4.64+0x180] ;  /* 0x0001801c040bd981 */ /* 0x000ee8000c1e1900 */
[----:B------:R-:W4:Y:S04]  /*4980*/  @!P6 LDG.E R8, desc[UR28][R4.64+0x100] ;  /* 0x0001001c0408e981 */ /* 0x000f28000c1e1900 */
[----:B------:R-:W2:Y:S01]  /*4990*/  @!P0 LDG.E R15, desc[UR28][R4.64+0x380] ;  /* 0x0003801c040f8981 */ /* 0x000ea2000c1e1900 */
[----:B------:R-:W-:-:S02]  /*49a0*/  ISETP.GE.AND P0, PT, R156, UR23, PT ;  /* 0x000000179c007c0c */ /* 0x000fc4000bf06270 */
[----:B------:R-:W-:Y:S02]  /*49b0*/  ISETP.GE.AND P1, PT, R154, UR23, PT ;  /* 0x000000179a007c0c */ /* 0x000fe4000bf26270 */
[----:B------:R-:W-:Y:S02]  /*49c0*/  ISETP.GE.AND P2, PT, R153, UR23, PT ;  /* 0x0000001799007c0c */ /* 0x000fe4000bf46270 */
[----:B------:R-:W-:Y:S02]  /*49d0*/  ISETP.GE.AND P3, PT, R152, UR23, PT ;  /* 0x0000001798007c0c */ /* 0x000fe4000bf66270 */
[----:B------:R-:W-:-:S05]  /*49e0*/  ISETP.GE.AND P4, PT, R151, UR23, PT ;  /* 0x0000001797007c0c */ /* 0x000fca000bf86270 */
[----:B------:R-:W2:Y:S01]  /*49f0*/  @!P0 LDG.E R14, desc[UR28][R4.64+0x400] ;  /* 0x0004001c040e8981 */ /* 0x000ea2000c1e1900 */
[----:B------:R-:W-:Y:S02]  /*4a00*/  ISETP.GE.AND P0, PT, R155, UR23, PT ;  /* 0x000000179b007c0c */ /* 0x000fe4000bf06270 */
[----:B------:R-:W-:Y:S01]  /*4a10*/  ISETP.GE.AND P5, PT, R150, UR23, PT ;  /* 0x0000001796007c0c */ /* 0x000fe2000bfa6270 */
        /* <DEDUP_REMOVED lines=16> */
[----:B------:R-:W-:Y:S02]  /*4b20*/  P2R R172, PR, RZ, 0x2 ;  /* 0x00000002ffac7803 */ /* 0x000fe40000000000 */
[----:B------:R-:W-:Y:S02]  /*4b30*/  MOV R6, UR27 ;  /* 0x0000001b00067c02 */ /* 0x000fe40008000f00 */
[----:B------:R-:W-:-:S02]  /*4b40*/  ISETP.GE.AND P1, PT, R163, UR23, PT ;  /* 0x00000017a3007c0c */ /* 0x000fc4000bf26270 */
[----:B------:R-:W-:Y:S02]  /*4b50*/  MOV R7, UR26 ;  /* 0x0000001a00077c02 */ /* 0x000fe40008000f00 */
[----:B-1----:R-:W-:-:S03]  /*4b60*/  CS2R R132, SRZ ;  /* 0x0000000000847805 */ /* 0x002fc6000001ff00 */
[----:B------:R0:W2:Y:S01]  /*4b70*/  LDG.E R20, desc[UR28][R6.64] ;  /* 0x0000001c06147981 */ /* 0x0000a2000c1e1900 */
[----:B------:R-:W-:Y:S02]  /*4b80*/  MOV R171, RZ ;  /* 0x000000ff00ab7202 */ /* 0x000fe40000000f00 */
[----:B------:R-:W-:Y:S02]  /*4b90*/  CS2R R176, SRZ ;  /* 0x0000000000b07805 */ /* 0x000fe4000001ff00 */
[----:B------:R-:W-:Y:S01]  /*4ba0*/  CS2R R178, SRZ ;  /* 0x0000000000b27805 */ /* 0x000fe2000001ff00 */
[----:B-----5:R1:W-:Y:S04]  /*4bb0*/  STS [R147], R0 ;  /* 0x0000000093007388 */ /* 0x0203e80000000800 */
[----:B------:R-:W-:Y:S04]  /*4bc0*/  STS [R146+0x80], R9 ;  /* 0x0000800992007388 */ /* 0x000fe80000000800 */
[----:B----4-:R-:W-:Y:S04]  /*4bd0*/  STS [R145+0x100], R8 ;  /* 0x0001000891007388 */ /* 0x010fe80000000800 */
[----:B---3--:R-:W-:Y:S04]  /*4be0*/  STS [R144+0x180], R11 ;  /* 0x0001800b90007388 */ /* 0x008fe80000000800 */
[----:B------:R-:W-:Y:S04]  /*4bf0*/  STS [R143+0x200], R10 ;  /* 0x0002000a8f007388 */ /* 0x000fe80000000800 */
[----:B------:R-:W-:Y:S04]  /*4c00*/  STS [R142+0x280], R13 ;  /* 0x0002800d8e007388 */ /* 0x000fe80000000800 */
[----:B--2---:R-:W-:Y:S04]  /*4c10*/  STS [R141+0x300], R12 ;  /* 0x0003000c8d007388 */ /* 0x004fe80000000800 */
[----:B------:R-:W-:Y:S01]  /*4c20*/  STS [R140+0x380], R15 ;  /* 0x0003800f8c007388 */ /* 0x000fe20000000800 */
[----:B-1----:R-:W-:-:S03]  /*4c30*/  MOV R0, RZ ;  /* 0x000000ff00007202 */ /* 0x002fc60000000f00 */
        /* <DEDUP_REMOVED lines=9> */
[----:B------:R-:W3:Y:S01]  /*4cd0*/  @!P0 LDG.E R0, desc[UR28][R2.64] ;  /* 0x0000001c02008981 */ /* 0x000ee2000c1e1900 */
[----:B------:R-:W-:-:S03]  /*4ce0*/  ISETP.GE.AND P0, PT, R162, UR23, PT ;  /* 0x00000017a2007c0c */ /* 0x000fc6000bf06270 */
[----:B------:R-:W4:Y:S01]  /*4cf0*/  @!P1 LDG.E R133, desc[UR28][R2.64+0x80] ;  /* 0x0000801c02859981 */ /* 0x000f22000c1e1900 */
[----:B------:R-:W-:Y:S02]  /*4d00*/  ISETP.GE.AND P1, PT, R161, UR23, PT ;  /* 0x00000017a1007c0c */ /* 0x000fe4000bf26270 */
[----:B-1----:R-:W-:Y:S02]  /*4d10*/  CS2R R64, SRZ ;  /* 0x0000000000407805 */ /* 0x002fe4000001ff00 */
[----:B--2---:R-:W-:Y:S01]  /*4d20*/  MOV R67, RZ ;  /* 0x000000ff00437202 */ /* 0x004fe20000000f00 */
[----:B------:R-:W2:Y:S04]  /*4d30*/  @!P3 LDG.E R176, desc[UR28][R2.64+0x600] ;  /* 0x0006001c02b0b981 */ /* 0x000ea8000c1e1900 */
[----:B------:R-:W5:Y:S04]  /*4d40*/  @!P4 LDG.E R177, desc[UR28][R2.64+0x680] ;  /* 0x0006801c02b1c981 */ /* 0x000f68000c1e1900 */
[----:B------:R-:W2:Y:S01]  /*4d50*/  @!P0 LDG.E R66, desc[UR28][R2.64+0x100] ;  /* 0x0001001c02428981 */ /* 0x000ea2000c1e1900 */
[----:B------:R-:W-:-:S03]  /*4d60*/  ISETP.GE.AND P0, PT, R160, UR23, PT ;  /* 0x00000017a0007c0c */ /* 0x000fc6000bf06270 */
[----:B------:R-:W5:Y:S01]  /*4d70*/  @!P1 LDG.E R65, desc[UR28][R2.64+0x180] ;  /* 0x0001801c02419981 */ /* 0x000f62000c1e1900 */
[----:B------:R-:W-:-:S03]  /*4d80*/  ISETP.GE.AND P1, PT, R159, UR23, PT ;  /* 0x000000179f007c0c */ /* 0x000fc6000bf26270 */
[----:B------:R-:W5:Y:S04]  /*4d90*/  @!P5 LDG.E R178, desc[UR28][R2.64+0x700] ;  /* 0x0007001c02b2d981 */ /* 0x000f68000c1e1900 */
[----:B------:R-:W5:Y:S04]  /*4da0*/  @!P6 LDG.E R179, desc[UR28][R2.64+0x780] ;  /* 0x0007801c02b3e981 */ /* 0x000f68000c1e1900 */
[----:B------:R-:W5:Y:S01]  /*4db0*/  @!P0 LDG.E R64, desc[UR28][R2.64+0x200] ;  /* 0x0002001c02408981 */ /* 0x000f62000c1e1900 */
[----:B------:R-:W-:-:S03]  /*4dc0*/  ISETP.GE.AND P0, PT, R158, UR23, PT ;  /* 0x000000179e007c0c */ /* 0x000fc6000bf06270 */
[----:B------:R-:W5:Y:S01]  /*4dd0*/  @!P1 LDG.E R67, desc[UR28][R2.64+0x280] ;  /* 0x0002801c02439981 */ /* 0x000f62000c1e1900 */
[----:B------:R-:W-:Y:S01]  /*4de0*/  ISETP.GE.AND P1, PT, R157, UR23, PT ;  /* 0x000000179d007c0c */ /* 0x000fe2000bf26270 */
[----:B------:R-:W1:Y:S01]  /*4df0*/  S2UR UR35, SR_CgaCtaId ;  /* 0x00000000002379c3 */ /* 0x000e620000008800 */
[----:B------:R-:W-:Y:S01]  /*4e00*/  USHF.L.U32 UR55, UR12, 0x8, URZ ;  /* 0x000000080c377899 */ /* 0x000fe200080006ff */
[----:B------:R-:W-:Y:S04]  /*4e10*/  LDS R19, [R129] ;  /* 0x0000000081137984 */ /* 0x000fe80000000800 */
[----:B------:R-:W-:Y:S04]  /*4e20*/  LDS R18, [R128+0x4] ;  /* 0x0000040080127984 */ /* 0x000fe80000000800 */
[----:B------:R-:W5:Y:S01]  /*4e30*/  @!P0 LDG.E R132, desc[UR28][R2.64+0x300] ;  /* 0x0003001c02848981 */ /* 0x000f62000c1e1900 */
[----:B------:R-:W-:-:S03]  /*4e40*/  ISETP.GE.AND P0, PT, R156, UR23, PT ;  /* 0x000000179c007c0c */ /* 0x000fc6000bf06270 */
[----:B------:R-:W5:Y:S01]  /*4e50*/  @!P1 LDG.E R171, desc[UR28][R2.64+0x380] ;  /* 0x0003801c02ab9981 */ /* 0x000f62000c1e1900 */
[----:B------:R-:W-:Y:S02]  /*4e60*/  ISETP.NE.AND P1, PT, R172, RZ, PT ;  /* 0x000000ffac00720c */ /* 0x000fe40003f25270 */
[----:B------:R-:W-:Y:S01]  /*4e70*/  MOV R172, RZ ;  /* 0x000000ff00ac7202 */ /* 0x000fe20000000f00 */
[----:B------:R-:W-:Y:S04]  /*4e80*/  LDS R17, [R119+0x8] ;  /* 0x0000080077117984 */ /* 0x000fe80000000800 */
[----:B------:R-:W-:Y:S04]  /*4e90*/  LDS R16, [R117+0xc] ;  /* 0x00000c0075107984 */ /* 0x000fe80000000800 */
[----:B------:R-:W5:Y:S01]  /*4ea0*/  @!P0 LDG.E R172, desc[UR28][R2.64+0x400] ;  /* 0x0004001c02ac8981 */ /* 0x000f62000c1e1900 */
[----:B------:R-:W-:-:S02]  /*4eb0*/  ISETP.NE.AND P0, PT, R173, RZ, PT ;  /* 0x000000ffad00720c */ /* 0x000fc40003f05270 */
[----:B------:R-:W-:Y:S01]  /*4ec0*/  MOV R173, RZ ;  /* 0x000000ff00ad7202 */ /* 0x000fe20000000f00 */
[----:B------:R-:W-:Y:S04]  /*4ed0*/  LDS R15, [R118+0x10] ;  /* 0x00001000760f7984 */ /* 0x000fe80000000800 */
[----:B------:R-:W-:Y:S04]  /*4ee0*/  LDS R14, [R115+0x14] ;  /* 0x00001400730e7984 */ /* 0x000fe80000000800 */
[----:B------:R-:W-:Y:S04]  /*4ef0*/  LDS R13, [R116+0x18] ;  /* 0x00001800740d7984 */ /* 0x000fe80000000800 */
[----:B------:R-:W5:Y:S01]  /*4f00*/  @!P0 LDG.E R173, desc[UR28][R2.64+0x480] ;  /* 0x0004801c02ad8981 */ /* 0x000f62000c1e1900 */
[----:B------:R-:W-:-:S02]  /*4f10*/  ISETP.NE.AND P0, PT, R174, RZ, PT ;  /* 0x000000ffae00720c */ /* 0x000fc40003f05270 */
[----:B------:R-:W-:Y:S01]  /*4f20*/  CS2R R174, SRZ ;  /* 0x0000000000ae7805 */ /* 0x000fe2000001ff00 */
[----:B------:R-:W-:Y:S05]  /*4f30*/  LDS R12, [R114+0x1c] ;  /* 0x00001c00720c7984 */ /* 0x000fea0000000800 */
[----:B------:R-:W5:Y:S04]  /*4f40*/  @!P1 LDG.E R174, desc[UR28][R2.64+0x500] ;  /* 0x0005001c02ae9981 */ /* 0x000f68000c1e1900 */
[----:B------:R1:W5:Y:S01]  /*4f50*/  @!P2 LDG.E R175, desc[UR28][R2.64+0x580] ;  /* 0x0005801c02afa981 */ /* 0x000362000c1e1900 */
[----:B------:R-:W-:-:S03]  /*4f60*/  UIADD3 UR25, UPT, UPT, UR55, -0x100, URZ ;  /* 0xffffff0037197890 */ /* 0x000fc6000fffe0ff */
[----:B------:R-:W-:Y:S01]  /*4f70*/  LDS R11, [R113+0x20] ;  /* 0x00002000710b7984 */ /* 0x000fe20000000800 */
[----:B------:R-:W-:-:S03]  /*4f80*/  ULOP3.LUT UR25, UR25, 0x100, URZ, 0xc0, !UPT ;  /* 0x0000010019197892 */ /* 0x000fc6000f8ec0ff */
[----:B------:R-:W-:Y:S04]  /*4f90*/  LDS R10, [R111+0x24] ;  /* 0x000024006f0a7984 */ /* 0x000fe80000000800 */
[----:B------:R-:W-:Y:S04]  /*4fa0*/  LDS R9, [R112+0x28] ;  /* 0x0000280070097984 */ /* 0x000fe80000000800 */
[----:B------:R-:W-:Y:S04]  /*4fb0*/  LDS R8, [R109+0x2c] ;  /* 0x00002c006d087984 */ /* 0x000fe80000000800 */
[----:B0-----:R-:W-:Y:S04]  /*4fc0*/  LDS R7, [R110+0x30] ;  /* 0x000030006e077984 */ /* 0x001fe80000000800 */
[----:B------:R-:W-:Y:S04]  /*4fd0*/  LDS R6, [R108+0x34] ;  /* 0x000034006c067984 */ /* 0x000fe80000000800 */
[----:B------:R-:W0:Y:S04]  /*4fe0*/  LDS R5, [R106+0x38] ;  /* 0x000038006a057984 */ /* 0x000e280000000800 */
[----:B------:R-:W5:Y:S01]  /*4ff0*/  LDS R4, [R107+0x3c] ;  /* 0x00003c006b047984 */ /* 0x000f620000000800 */
[----:B------:R-:W-:Y:S01]  /*5000*/  UIADD3 UR26, UPT, UPT, UR25, UR8, URZ ;  /* 0x00000008191a7290 */ /* 0x000fe2000fffe0ff */
[C---:B------:R-:W-:Y:S01]  /*5010*/  ISETP.NE.AND P1, PT, R167.reuse, RZ, PT ;  /* 0x000000ffa700720c */ /* 0x040fe20003f25270 */
[----:B------:R-:W-:Y:S01]  /*5020*/  UMOV UR27, 0x400 ;  /* 0x00000400001b7882 */ /* 0x000fe20000000000 */
[----:B------:R-:W-:Y:S01]  /*5030*/  IADD3 R184, PT, PT, R167, 0x200, RZ ;  /* 0x00000200a7b87810 */ /* 0x000fe20007ffe0ff */
[----:B-1----:R-:W-:Y:S01]  /*5040*/  ULEA UR25, UR35, UR27, 0x18 ;  /* 0x0000001b23197291 */ /* 0x002fe2000f8ec0ff */
[----:B------:R-:W-:-:S04]  /*5050*/  FMUL.FTZ R2, R20, 1.4426950216293334961 ;  /* 0x3fb8aa3b14027820 */ /* 0x000fc80000410000 */
        /* <DEDUP_REMOVED lines=15> */
[CC--:B------:R-:W-:Y:S01]  /*5150*/  FMUL.FTZ R204, R2.reuse, R46.reuse ;  /* 0x0000002e02cc7220 */ /* 0x0c0fe20000410000 */
        /* <DEDUP_REMOVED lines=16> */
[----:B------:R-:W1:Y:S01]  /*5260*/  MUFU.EX2 R201, R201 ;  /* 0x000000c900c97308 */ /* 0x000e620000000800 */
[----:B------:R-:W-:Y:S01]  /*5270*/  FMUL.FTZ R2, R91, R46 ;  /* 0x0000002e5b027220 */ /* 0x000fe20000410000 */
[----:B------:R-:W-:Y:S01]  /*5280*/  FMUL.FTZ R202, R105, R74 ;  /* 0x0000004a69ca7220 */ /* 0x000fe20000410000 */
[----:B------:R-:W-:Y:S01]  /*5290*/  FMUL.FTZ R183, R104, R71 ;  /* 0x0000004768b77220 */ /* 0x000fe20000410000 */
[----:B------:R-:W-:Y:S01]  /*52a0*/  FMUL.FTZ R182, R103, R72 ;  /* 0x0000004867b67220 */ /* 0x000fe20000410000 */
[----:B------:R-:W-:Y:S01]  /*52b0*/  FMUL.FTZ R181, R102, R69 ;  /* 0x0000004566b57220 */ /* 0x000fe20000410000 */
[----:B------:R-:W-:Y:S01]  /*52c0*/  FMUL.FTZ R180, R101, R70 ;  /* 0x0000004665b47220 */ /* 0x000fe20000410000 */
[----:B------:R-:W-:Y:S01]  /*52d0*/  BSSY.RECONVERGENT B0, `(.L_x_4738) ;  /* 0x000005b000007945 */ /* 0x000fe20003800200 */
[----:B0-----:R-:W-:Y:S01]  /*52e0*/  FMUL.FTZ R3, R5, R2 ;  /* 0x0000000205037220 */ /* 0x001fe20000410000 */
[----:B------:R-:W-:Y:S01]  /*52f0*/  FMUL.FTZ R202, R19, R202 ;  /* 0x000000ca13ca7220 */ /* 0x000fe20000410000 */
[----:B------:R-:W-:Y:S01]  /*5300*/  FMUL.FTZ R183, R18, R183 ;  /* 0x000000b712b77220 */ /* 0x000fe20000410000 */
[----:B------:R-:W-:Y:S01]  /*5310*/  FMUL.FTZ R182, R17, R182 ;  /* 0x000000b611b67220 */ /* 0x000fe20000410000 */
[----:B------:R-:W-:Y:S01]  /*5320*/  FMUL.FTZ R181, R16, R181 ;  /* 0x000000b510b57220 */ /* 0x000fe20000410000 */
[----:B------:R-:W-:Y:S01]  /*5330*/  FMUL.FTZ R180, R15, R180 ;  /* 0x000000b40fb47220 */ /* 0x000fe20000410000 */
[----:B---3--:R0:W-:Y:S04]  /*5340*/  STS [R147+0x1080], R0 ;  /* 0x0010800093007388 */ /* 0x0081e80000000800 */
[----:B----4-:R-:W-:Y:S04]  /*5350*/  STS [R146+0x1100], R133 ;  /* 0x0011008592007388 */ /* 0x010fe80000000800 */
[----:B--2---:R-:W-:Y:S04]  /*5360*/  STS [R145+0x1180], R66 ;  /* 0x0011804291007388 */ /* 0x004fe80000000800 */
[----:B-----5:R-:W-:Y:S01]  /*5370*/  STS [R144+0x1200], R65 ;  /* 0x0012004190007388 */ /* 0x020fe20000000800 */
[----:B0-----:R-:W-:-:S03]  /*5380*/  SEL R0, R184, UR26, P1 ;  /* 0x0000001ab8007c07 */ /* 0x001fc60008800000 */
[----:B------:R0:W-:Y:S04]  /*5390*/  STS [R143+0x1280], R64 ;  /* 0x001280408f007388 */ /* 0x0001e80000000800 */
[----:B------:R-:W-:Y:S04]  /*53a0*/  STS [R142+0x1300], R67 ;  /* 0x001300438e007388 */ /* 0x000fe80000000800 */
[----:B------:R-:W-:Y:S04]  /*53b0*/  STS [R141+0x1380], R132 ;  /* 0x001380848d007388 */ /* 0x000fe80000000800 */
[----:B------:R-:W-:Y:S01]  /*53c0*/  STS [R140+0x1400], R171 ;  /* 0x001400ab8c007388 */ /* 0x000fe20000000800 */
[----:B0-----:R-:W-:-:S03]  /*53d0*/  LEA R64, R0, UR25, 0x2 ;  /* 0x0000001900407c11 */ /* 0x001fc6000f8e10ff */
        /* <DEDUP_REMOVED lines=25> */
[----:B0-----:R-:W-:Y:S01]  /*5570*/  FMUL.FTZ R179, R100, R63 ;  /* 0x0000003f64b37220 */ /* 0x001fe20000410000 */
[----:B------:R-:W-:Y:S01]  /*5580*/  FMUL.FTZ R178, R99, R68 ;  /* 0x0000004463b27220 */ /* 0x000fe20000410000 */
[----:B------:R-:W-:Y:S01]  /*5590*/  FMUL.FTZ R177, R98, R61 ;  /* 0x0000003d62b17220 */ /* 0x000fe20000410000 */
[----:B-1----:R0:W-:Y:S01]  /*55a0*/  STS [R64+0x4640], R219 ;  /* 0x004640db40007388 */ /* 0x0021e20000000800 */
        /* <DEDUP_REMOVED lines=34> */
[----:B0-----:R-:W-:Y:S05]  /*57d0*/  @P2 BRA `(.L_x_4739) ;  /* 0x0000000000202947 */ /* 0x001fea0003800000 */
        /* <DEDUP_REMOVED lines=8> */
.L_x_4739:
[----:B------:R-:W-:-:S06]  /*5860*/  LEA R0, R167, UR25, 0x2 ;  /* 0x00000019a7007c11 */ /* 0x000fcc000f8e10ff */
[----:B------:R-:W0:Y:S02]  /*5870*/  LDS R0, [R0+0x4e44] ;  /* 0x004e440000007984 */ /* 0x000e240000000800 */
.L_x_4740:
[----:B------:R-:W-:Y:S05]  /*5880*/  BSYNC.RECONVERGENT B0 ;  /* 0x0000000000007941 */ /* 0x000fea0003800200 */
.L_x_4738:
[----:B------:R-:W2:Y:S01]  /*5890*/  @P0 LDC R65, c[0x0][0x38c] ;  /* 0x0000e300ff410b82 */ /* 0x000ea20000000800 */
[----:B------:R-:W-:Y:S01]  /*58a0*/  MOV R64, UR12 ;  /* 0x0000000c00407c02 */ /* 0x000fe20008000f00 */
[----:B------:R-:W-:Y:S01]  /*58b0*/  HFMA2 R67, -RZ, RZ, 0, 4.76837158203125e-07 ;  /* 0x00000008ff437431 */ /* 0x000fe200000001ff */
[----:B------:R-:W-:Y:S01]  /*58c0*/  MOV R132, 0x3f800000 ;  /* 0x3f80000000847802 */ /* 0x000fe20000000f00 */
[----:B------:R-:W-:Y:S01]  /*58d0*/  HFMA2 R133, -RZ, RZ, 0, 0 ;  /* 0x00000000ff857431 */ /* 0x000fe200000001ff */
[----:B------:R-:W-:Y:S01]  /*58e0*/  @P0 IADD3 R64, PT, PT, R64, -0x2, RZ ;  /* 0xfffffffe40400810 */ /* 0x000fe20007ffe0ff */
[----:B------:R-:W-:-:S04]  /*58f0*/  FMUL.FTZ R66, R219, R217 ;  /* 0x000000d9db427220 */ /* 0x000fc80000410000 */
[----:B------:R-:W-:Y:S01]  /*5900*/  FMUL.FTZ R221, R215, R66 ;  /* 0x00000042d7dd7220 */ /* 0x000fe20000410000 */
[----:B--2---:R-:W-:-:S04]  /*5910*/  @P0 IMAD R64, R64, R65, UR8 ;  /* 0x0000000840400e24 */ /* 0x004fc8000f8e0241 */
[----:B------:R-:W-:-:S04]  /*5920*/  @P0 IMAD.WIDE R64, R64, R67, UR4 ;  /* 0x0000000440400e25 */ /* 0x000fc8000f8e0243 */
[----:B------:R-:W-:Y:S01]  /*5930*/  FFMA.FTZ R67, R202, R217, R183 ;  /* 0x000000d9ca437223 */ /* 0x000fe200000100b7 */
[----:B------:R-:W-:-:S03]  /*5940*/  FMUL.FTZ R66, R214, R221 ;  /* 0x000000ddd6427220 */ /* 0x000fc60000410000 */
[----:B------:R-:W-:Y:S01]  /*5950*/  FFMA.FTZ R67, R215, R67, R182 ;  /* 0x00000043d7437223 */ /* 0x000fe200000100b6 */
[----:B------:R-:W-:Y:S01]  /*5960*/  FMUL.FTZ R221, R213, R66 ;  /* 0x00000042d5dd7220 */ /* 0x000fe20000410000 */
[----:B------:R2:W5:Y:S01]  /*5970*/  @P0 LDG.E.64 R132, desc[UR28][R64.64] ;  /* 0x0000001c40840981 */ /* 0x000562000c1e1b00 */
[----:B------:R-:W-:Y:S01]  /*5980*/  ISETP.GT.U32.AND P2, PT, R167, 0x1f, PT ;  /* 0x0000001fa700780c */ /* 0x000fe20003f44070 */
[----:B------:R-:W-:Y:S01]  /*5990*/  FFMA.FTZ R67, R214, R67, R181 ;  /* 0x00000043d6437223 */ /* 0x000fe200000100b5 */
[----:B------:R-:W-:-:S03]  /*59a0*/  FMUL.FTZ R66, R212, R221 ;  /* 0x000000ddd4427220 */ /* 0x000fc60000410000 */
[----:B------:R-:W-:-:S04]  /*59b0*/  FFMA.FTZ R67, R213, R67, R180 ;  /* 0x00000043d5437223 */ /* 0x000fc800000100b4 */
[----:B------:R-:W-:Y:S01]  /*59c0*/  FFMA.FTZ R67, R212, R67, R179 ;  /* 0x00000043d4437223 */ /* 0x000fe200000100b3 */
[----:B--2---:R-:W-:-:S03]  /*59d0*/  FMUL.FTZ R65, R211, R66 ;  /* 0x00000042d3417220 */ /* 0x004fc60000410000 */
        /* <DEDUP_REMOVED lines=57> */
.L_x_4799:
[----:B------:R-:W-:Y:S01]  /*5d70*/  ISETP.GE.AND P2, PT, R148, 0x10, PT ;  /* 0x000000109400780c */ /* 0x000fe20003f46270 */
[----:B----4-:R-:W-:Y:S01]  /*5d80*/  FFMA.FTZ R65, R67, R65, R64 ;  /* 0x0000004143417223 */ /* 0x010fe20000010040 */
[----:B------:R-:W-:-:S04]  /*5d90*/  UMOV UR26, 0xffffffff ;  /* 0xffffffff001a7882 */ /* 0x000fc80000000000 */
[----:B------:R-:W-:-:S07]  /*5da0*/  FSEL R218, R64, R65, !P2 ;  /* 0x0000004140da7208 */ /* 0x000fce0005000000 */
[----:B--23--:R-:W-:Y:S01]  /*5db0*/  @P2 FMUL.FTZ R67, R67, R220 ;  /* 0x000000dc43432220 */ /* 0x00cfe20000410000 */
[----:B------:R-:W-:Y:S06]  /*5dc0*/  BRA.DIV UR26, `(.L_x_4743) ;  /* 0x0000004a1a347947 */ /* 0x000fec000b800000 */
.L_x_4802:
[----:B------:R-:W-:-:S03]  /*5dd0*/  UMOV UR26, 0xffffffff ;  /* 0xffffffff001a7882 */ /* 0x000fc60000000000 */
[----:B------:R-:W-:Y:S05]  /*5de0*/  BRA.DIV UR26, `(.L_x_4744) ;  /* 0x0000004a1a547947 */ /* 0x000fea000b800000 */
.L_x_4805:
[----:B------:R-:W-:-:S03]  /*5df0*/  UMOV UR26, 0xffffffff ;  /* 0xffffffff001a7882 */ /* 0x000fc60000000000 */
[----:B------:R-:W-:Y:S05]  /*5e00*/  BRA.DIV UR26, `(.L_x_4745) ;  /* 0x0000004a1a747947 */ /* 0x000fea000b800000 */
[----:B------:R2:W3:Y:S04]  /*5e10*/  SHFL.UP PT, R220, R67, 0x1, RZ ;  /* 0x0420000043dc7989 */ /* 0x0004e800000e00ff */
[----:B------:R2:W4:Y:S04]  /*5e20*/  SHFL.UP PT, R221, R218, 0x1, RZ ;  /* 0x04200000dadd7989 */ /* 0x00052800000e00ff */
[----:B-----5:R2:W0:Y:S04]  /*5e30*/  SHFL.IDX PT, R64, R132, RZ, 0x1f ;  /* 0x00001fff84407589 */ /* 0x02042800000e0000 */
[----:B------:R2:W0:Y:S02]  /*5e40*/  SHFL.IDX PT, R65, R133, RZ, 0x1f ;  /* 0x00001fff85417589 */ /* 0x00042400000e0000 */
.L_x_4811:
[----:B--2---:R-:W2:Y:S01]  /*5e50*/  LDS.64 R66, [R216+0x4230] ;  /* 0x00423000d8427984 */ /* 0x004ea20000000a00 */
[C---:B0--34-:R-:W-:Y:S01]  /*5e60*/  @P1 FFMA.FTZ R65, R220.reuse, R65, R221 ;  /* 0x00000041dc411223 */ /* 0x059fe200000100dd */
[----:B------:R-:W-:-:S03]  /*5e70*/  @P1 FMUL.FTZ R64, R220, R64 ;  /* 0x00000040dc401220 */ /* 0x000fc60000410000 */
[-C--:B--2---:R-:W-:Y:S01]  /*5e80*/  FFMA.FTZ R67, R65, R66.reuse, R67 ;  /* 0x0000004241437223 */ /* 0x084fe20000010043 */
[----:B------:R-:W-:-:S05]  /*5e90*/  FMUL.FTZ R66, R64, R66 ;  /* 0x0000004240427220 */ /* 0x000fca0000410000 */
[----:B------:R2:W-:Y:S02]  /*5ea0*/  STS.128 [R216+0x4230], R64 ;  /* 0x00423040d8007388 */ /* 0x0005e40000000c00 */
.L_x_4741:
        /* <DEDUP_REMOVED lines=107> */
[----:B------:R2:W3:Y:S04]  /*6560*/  SHFL.DOWN PT, R235, R64, 0x1, 0x1f ;  /* 0x08201f0040eb7f89 */ /* 0x0004e800000e0000 */
[----:B------:R2:W4:Y:S01]  /*6570*/  SHFL.DOWN PT, R236, R65, 0x1, 0x1f ;  /* 0x08201f0041ec7f89 */ /* 0x00052200000e0000 */
[-C--:B0-----:R-:W-:Y:S01]  /*6580*/  FMUL.FTZ R239, R132, R67.reuse ;  /* 0x0000004384ef7220 */ /* 0x081fe20000410000 */
[----:B-12---:R-:W-:-:S07]  /*6590*/  FFMA.FTZ R234, R133, R67, R234 ;  /* 0x0000004385ea7223 */ /* 0x006fce00000100ea */
.L_x_4828:
[----:B------:R-:W0:Y:S01]  /*65a0*/  LDS.64 R64, [R233+0x4448] ;  /* 0x00444800e9407984 */ /* 0x000e220000000a00 */
[----:B------:R-:W-:Y:S02]  /*65b0*/  MOV R67, R238 ;  /* 0x000000ee00437202 */ /* 0x000fe40000000f00 */
[----:B------:R-:W-:Y:S02]  /*65c0*/  MOV R66, R237 ;  /* 0x000000ed00427202 */ /* 0x000fe40000000f00 */
[----:B------:R-:W-:Y:S01]  /*65d0*/  MOV R133, R234 ;  /* 0x000000ea00857202 */ /* 0x000fe20000000f00 */
[C---:B---34-:R-:W-:Y:S01]  /*65e0*/  @P1 FFMA.FTZ R67, R235.reuse, R67, R236 ;  /* 0x00000043eb431223 */ /* 0x058fe200000100ec */
[----:B------:R-:W-:Y:S01]  /*65f0*/  MOV R132, R239 ;  /* 0x000000ef00847202 */ /* 0x000fe20000000f00 */
[----:B------:R-:W-:Y:S02]  /*6600*/  @P1 FMUL.FTZ R66, R235, R66 ;  /* 0x00000042eb421220 */ /* 0x000fe40000410000 */
[----:B0-----:R-:W-:-:S02]  /*6610*/  FFMA.FTZ R65, R64, R67, R65 ;  /* 0x0000004340417223 */ /* 0x001fc40000010041 */
[----:B------:R-:W-:-:S05]  /*6620*/  FMUL.FTZ R64, R64, R66 ;  /* 0x0000004240407220 */ /* 0x000fca0000410000 */
[----:B------:R0:W-:Y:S02]  /*6630*/  STS.128 [R233+0x4440], R64 ;  /* 0x00444040e9007388 */ /* 0x0001e40000000c00 */
.L_x_4746:
        /* <DEDUP_REMOVED lines=13> */
[----:B------:R-:W-:Y:S01]  /*6710*/  LEA.HI R244, R184, R167, RZ, 0x1b ;  /* 0x000000a7b8f47211 */ /* 0x000fe200078fd8ff */
[----:B------:R-:W-:Y:S01]  /*6720*/  FMUL.FTZ R250, R89, R232 ;  /* 0x000000e859fa7220 */ /* 0x000fe20000410000 */
[----:B------:R-:W-:Y:S01]  /*6730*/  VOTEU.ALL UP0, P1 ;  /* 0x0000000000ff7886 */ /* 0x000fe20000800000 */
[----:B------:R-:W-:Y:S01]  /*6740*/  IADD3 R184, PT, PT, R167, 0x40, RZ ;  /* 0x00000040a7b87810 */ /* 0x000fe20007ffe0ff */
[----:B------:R-:W-:Y:S01]  /*6750*/  FADD.FTZ R174, -R173, R231 ;  /* 0x000000e7adae7221 */ /* 0x000fe20000010100 */
[----:B------:R-:W-:Y:S01]  /*6760*/  IADD3 R234, PT, PT, R167, 0x2c0, RZ ;  /* 0x000002c0a7ea7810 */ /* 0x000fe20007ffe0ff */
[----:B------:R-:W-:Y:S01]  /*6770*/  FMUL.FTZ R223, R85, R223 ;  /* 0x000000df55df7220 */ /* 0x000fe20000410000 */
[----:B------:R-:W-:Y:S01]  /*6780*/  @!UP0 ULEA UR26, UR8, UR25, 0x3 ;  /* 0x00000019081a8291 */ /* 0x000fe2000f8e18ff */
[----:B------:R-:W-:Y:S01]  /*6790*/  IADD3 R236, PT, PT, R167, 0x300, RZ ;  /* 0x00000300a7ec7810 */ /* 0x000fe20007ffe0ff */
[----:B------:R-:W-:Y:S01]  /*67a0*/  FMUL.FTZ R225, R87, R225 ;  /* 0x000000e157e17220 */ /* 0x000fe20000410000 */
[----:B------:R-:W-:Y:S01]  /*67b0*/  IADD3 R238, PT, PT, R167, 0x340, RZ ;  /* 0x00000340a7ee7810 */ /* 0x000fe20007ffe0ff */
[----:B------:R-:W-:Y:S01]  /*67c0*/  FMUL.FTZ R221, R83, R221 ;  /* 0x000000dd53dd7220 */ /* 0x000fe20000410000 */
[----:B0-----:R-:W0:Y:S01]  /*67d0*/  LDS R64, [R164+0x4444] ;  /* 0x00444400a4407984 */ /* 0x001e220000000800 */
[----:B------:R-:W-:Y:S01]  /*67e0*/  IADD3 R240, PT, PT, R167, 0x380, RZ ;  /* 0x00000380a7f07810 */ /* 0x000fe20007ffe0ff */
[----:B------:R-:W-:Y:S01]  /*67f0*/  FMUL.FTZ R219, R81, R219 ;  /* 0x000000db51db7220 */ /* 0x000fe20000410000 */
[C---:B------:R-:W-:Y:S01]  /*6800*/  IADD3 R242, PT, PT, R167.reuse, 0x3c0, RZ ;  /* 0x000003c0a7f27810 */ /* 0x040fe20007ffe0ff */
[----:B------:R1:W-:Y:S01]  /*6810*/  @!P1 STS.64 [UR26+0x4f40], R132 ;  /* 0x004f4084ff009988 */ /* 0x0003e20008000a1a */
[----:B------:R-:W-:Y:S01]  /*6820*/  LEA.HI R184, R184, R167, RZ, 0x1b ;  /* 0x000000a7b8b87211 */ /* 0x000fe200078fd8ff */
[----:B------:R-:W-:Y:S01]  /*6830*/  FMUL.FTZ R231, R78, R231 ;  /* 0x000000e74ee77220 */ /* 0x000fe20000410000 */
[----:B------:R-:W-:Y:S01]  /*6840*/  LEA R244, R244, UR25, 0x2 ;  /* 0x00000019f4f47c11 */ /* 0x000fe2000f8e10ff */
[----:B------:R-:W-:Y:S01]  /*6850*/  BSSY.RECONVERGENT B0, `(.L_x_4748) ;  /* 0x00000d2000007945 */ /* 0x000fe20003800200 */
[----:B------:R-:W-:Y:S01]  /*6860*/  MOV R173, UR42 ;  /* 0x0000002a00ad7c02 */ /* 0x000fe20008000f00 */
[----:B0-----:R-:W-:Y:S01]  /*6870*/  FFMA.FTZ R185, R64, R0, R185 ;  /* 0x0000000040b97223 */ /* 0x001fe200000100b9 */
[----:B------:R-:W-:Y:S01]  /*6880*/  FADD.FTZ R0, -R202, R232 ;  /* 0x000000e8ca007221 */ /* 0x000fe20000010100 */
[----:B------:R-:W-:-:S02]  /*6890*/  IADD3 R232, PT, PT, R167, 0x280, RZ ;  /* 0x00000280a7e87810 */ /* 0x000fc40007ffe0ff */
[----:B------:R-:W-:Y:S01]  /*68a0*/  FFMA.FTZ R201, R201, R185, R186 ;  /* 0x000000b9c9c97223 */ /* 0x000fe200000100ba */
[----:B------:R-:W-:-:S03]  /*68b0*/  SHF.L.U32 R186, R167, 0x4, RZ ;  /* 0x00000004a7ba7819 */ /* 0x000fc600000006ff */
[----:B------:R-:W-:Y:S01]  /*68c0*/  FFMA.FTZ R187, R204, R201, R187 ;  /* 0x000000c9ccbb7223 */ /* 0x000fe200000100bb */
[----:B------:R-:W-:Y:S01]  /*68d0*/  LEA.HI R64, R167, R186, RZ, 0x1f ;  /* 0x000000baa7407211 */ /* 0x000fe200078ff8ff */
[----:B-1----:R-:W-:Y:S01]  /*68e0*/  FMUL.FTZ R132, R201, R46 ;  /* 0x0000002ec9847220 */ /* 0x002fe20000410000 */
[----:B------:R-:W-:Y:S01]  /*68f0*/  LEA.HI R186, R186, R186, RZ, 0x1b ;  /* 0x000000bababa7211 */ /* 0x000fe200078fd8ff */
[----:B------:R-:W-:Y:S01]  /*6900*/  FFMA.FTZ R188, R203, R187, R188 ;  /* 0x000000bbcbbc7223 */ /* 0x000fe200000100bc */
[----:B------:R-:W-:Y:S01]  /*6910*/  LEA R64, R64, UR25, 0x2 ;  /* 0x0000001940407c11 */ /* 0x000fe2000f8e10ff */
[----:B------:R-:W-:Y:S01]  /*6920*/  FMUL.FTZ R251, R187, R49 ;  /* 0x00000031bbfb7220 */ /* 0x000fe20000410000 */
[----:B------:R-:W-:Y:S01]  /*6930*/  LEA R186, R186, UR25, 0x2 ;  /* 0x00000019baba7c11 */ /* 0x000fe2000f8e10ff */
[----:B------:R-:W-:-:S04]  /*6940*/  FFMA.FTZ R189, R205, R188, R189 ;  /* 0x000000bccdbd7223 */ /* 0x000fc800000100bd */
[----:B------:R-:W-:Y:S01]  /*6950*/  FFMA.FTZ R190, R206, R189, R190 ;  /* 0x000000bdcebe7223 */ /* 0x000fe200000100be */
[----:B------:R-:W-:-:S03]  /*6960*/  IADD3 R206, PT, PT, R167, 0x100, RZ ;  /* 0x00000100a7ce7810 */ /* 0x000fc60007ffe0ff */
[----:B------:R-:W-:Y:S01]  /*6970*/  FFMA.FTZ R191, R207, R190, R191 ;  /* 0x000000becfbf7223 */ /* 0x000fe200000100bf */
[----:B------:R-:W-:-:S03]  /*6980*/  LEA.HI R206, R206, R167, RZ, 0x1b ;  /* 0x000000a7cece7211 */ /* 0x000fc600078fd8ff */
[----:B------:R-:W-:Y:S01]  /*6990*/  FFMA.FTZ R192, R208, R191, R192 ;  /* 0x000000bfd0c07223 */ /* 0x000fe200000100c0 */
[----:B------:R-:W-:-:S03]  /*69a0*/  IADD3 R208, PT, PT, R167, 0x140, RZ ;  /* 0x00000140a7d07810 */ /* 0x000fc60007ffe0ff */
[----:B------:R-:W-:Y:S01]  /*69b0*/  FFMA.FTZ R193, R209, R192, R193 ;  /* 0x000000c0d1c17223 */ /* 0x000fe200000100c1 */
[----:B------:R-:W-:Y:S01]  /*69c0*/  FMUL.FTZ R248, R192, R62 ;  /* 0x0000003ec0f87220 */ /* 0x000fe20000410000 */
[----:B------:R-:W-:Y:S02]  /*69d0*/  LEA.HI R208, R208, R167, RZ, 0x1b ;  /* 0x000000a7d0d07211 */ /* 0x000fe400078fd8ff */
[----:B------:R-:W-:Y:S01]  /*69e0*/  FFMA.FTZ R194, R210, R193, R194 ;  /* 0x000000c1d2c27223 */ /* 0x000fe200000100c2 */
[----:B------:R-:W-:Y:S01]  /*69f0*/  FMUL.FTZ R233, R97, R248 ;  /* 0x000000f861e97220 */ /* 0x000fe20000410000 */
[----:B------:R-:W-:Y:S02]  /*6a00*/  IADD3 R210, PT, PT, R167, 0x180, RZ ;  /* 0x00000180a7d27810 */ /* 0x000fe40007ffe0ff */
[----:B------:R-:W-:Y:S01]  /*6a10*/  FFMA.FTZ R195, R211, R194, R195 ;  /* 0x000000c2d3c37223 */ /* 0x000fe200000100c3 */
[----:B------:R-:W-:Y:S01]  /*6a20*/  FMUL.FTZ R204, R194, R68 ;  /* 0x00000044c2cc7220 */ /* 0x000fe20000410000 */
[----:B------:R-:W-:-:S02]  /*6a30*/  LEA.HI R210, R210, R167, RZ, 0x1b ;  /* 0x000000a7d2d27211 */ /* 0x000fc400078fd8ff */
[----:B------:R-:W-:Y:S01]  /*6a40*/  FFMA.FTZ R196, R212, R195, R196 ;  /* 0x000000c3d4c47223 */ /* 0x000fe200000100c4 */
[----:B------:R-:W-:Y:S01]  /*6a50*/  FMUL.FTZ R209, R195, R63 ;  /* 0x0000003fc3d17220 */ /* 0x000fe20000410000 */
[----:B------:R-:W-:Y:S02]  /*6a60*/  IADD3 R212, PT, PT, R167, 0x1c0, RZ ;  /* 0x000001c0a7d47810 */ /* 0x000fe40007ffe0ff */
[----:B------:R-:W-:Y:S01]  /*6a70*/  FFMA.FTZ R197, R213, R196, R197 ;  /* 0x000000c4d5c57223 */ /* 0x000fe200000100c5 */
[----:B------:R-:W-:Y:S01]  /*6a80*/  FMUL.FTZ R202, R196, R70 ;  /* 0x00000046c4ca7220 */ /* 0x000fe20000410000 */
[----:B------:R-:W-:Y:S01]  /*6a90*/  FMUL.FTZ R213, R193, R61 ;  /* 0x0000003dc1d57220 */ /* 0x000fe20000410000 */
[----:B------:R-:W-:Y:S01]  /*6aa0*/  FMUL.FTZ R211, R100, R209 ;  /* 0x000000d164d37220 */ /* 0x000fe20000410000 */
[----:B------:R-:W-:Y:S01]  /*6ab0*/  FFMA.FTZ R198, R214, R197, R198 ;  /* 0x000000c5d6c67223 */ /* 0x000fe200000100c6 */
[----:B------:R-:W-:Y:S01]  /*6ac0*/  FMUL.FTZ R205, R197, R69 ;  /* 0x00000045c5cd7220 */ /* 0x000fe20000410000 */
[----:B------:R-:W-:Y:S01]  /*6ad0*/  FMUL.FTZ R207, R101, R202 ;  /* 0x000000ca65cf7220 */ /* 0x000fe20000410000 */
[----:B------:R-:W-:Y:S01]  /*6ae0*/  IADD3 R214, PT, PT, R167, 0x240, RZ ;  /* 0x00000240a7d67810 */ /* 0x000fe20007ffe0ff */
[----:B------:R-:W-:Y:S01]  /*6af0*/  FFMA.FTZ R199, R215, R198, R199 ;  /* 0x000000c6d7c77223 */ /* 0x000fe200000100c7 */
[----:B------:R-:W-:Y:S01]  /*6b00*/  FMUL.FTZ R133, R102, R205 ;  /* 0x000000cd66857220 */ /* 0x000fe20000410000 */
[----:B------:R-:W-:Y:S01]  /*6b10*/  FMUL.FTZ R215, R98, R213 ;  /* 0x000000d562d77220 */ /* 0x000fe20000410000 */
[----:B------:R-:W-:Y:S01]  /*6b20*/  LEA.HI R212, R212, R167, RZ, 0x1b ;  /* 0x000000a7d4d47211 */ /* 0x000fe200078fd8ff */
[----:B------:R-:W-:Y:S01]  /*6b30*/  FFMA.FTZ R217, R217, R199, R200 ;  /* 0x000000c7d9d97223 */ /* 0x000fe200000100c8 */
[----:B------:R-:W-:-:S03]  /*6b40*/  FMUL.FTZ R67, R199, R71 ;  /* 0x00000047c7437220 */ /* 0x000fc60000410000 */
[----:B------:R-:W-:Y:S01]  /*6b50*/  FMUL.FTZ R65, R217, R74 ;  /* 0x0000004ad9417220 */ /* 0x000fe20000410000 */
[----:B------:R-:W-:-:S03]  /*6b60*/  FMUL.FTZ R203, R104, R67 ;  /* 0x0000004368cb7220 */ /* 0x000fc60000410000 */
[-C--:B------:R-:W-:Y:S01]  /*6b70*/  FFMA.FTZ R66, R0, R65.reuse, RZ ;  /* 0x0000004100427223 */ /* 0x080fe200000100ff */
[----:B------:R-:W-:-:S03]  /*6b80*/  FMUL.FTZ R65, R105, R65 ;  /* 0x0000004169417220 */ /* 0x000fc60000410000 */
[----:B------:R-:W-:Y:S01]  /*6b90*/  FFMA.FTZ R67, R183, R67, R66 ;  /* 0x00000043b7437223 */ /* 0x000fe20000010042 */
[----:B------:R-:W-:Y:S01]  /*6ba0*/  FMUL.FTZ R66, R198, R72 ;  /* 0x00000048c6427220 */ /* 0x000fe20000410000 */
[----:B------:R0:W-:Y:S03]  /*6bb0*/  STS [R64+0x2100], R65 ;  /* 0x0021004140007388 */ /* 0x0001e60000000800 */
[-C--:B------:R-:W-:Y:S01]  /*6bc0*/  FFMA.FTZ R200, R182, R66.reuse, R67 ;  /* 0x00000042b6c87223 */ /* 0x080fe20000010043 */
        /* <DEDUP_REMOVED lines=9> */
[----:B------:R-:W-:Y:S01]  /*6c60*/  FMUL.FTZ R235, R96, R65 ;  /* 0x0000004160eb7220 */ /* 0x000fe20000410000 */
[-C--:B-1----:R-:W-:Y:S01]  /*6c70*/  FMUL.FTZ R203, R99, R204.reuse ;  /* 0x000000cc63cb7220 */ /* 0x082fe20000410000 */
[----:B------:R-:W-:Y:S01]  /*6c80*/  FFMA.FTZ R209, R179, R209, R202 ;  /* 0x000000d1b3d17223 */ /* 0x000fe200000100ca */
[----:B------:R1:W-:Y:S01]  /*6c90*/  STS [R186+0x2110], R207 ;  /* 0x002110cfba007388 */ /* 0x0003e20000000800 */
[----:B------:R-:W-:Y:S02]  /*6ca0*/  VIADD R202, R167, 0x80 ;  /* 0x00000080a7ca7836 */ /* 0x000fe40000000000 */
[----:B--2---:R-:W-:Y:S01]  /*6cb0*/  FMUL.FTZ R67, R189, R57 ;  /* 0x00000039bd437220 */ /* 0x004fe20000410000 */
[----:B------:R-:W-:Y:S01]  /*6cc0*/  FFMA.FTZ R204, R178, R204, R209 ;  /* 0x000000ccb2cc7223 */ /* 0x000fe200000100d1 */
[----:B------:R2:W-:Y:S01]  /*6cd0*/  STS [R186+0x2114], R211 ;  /* 0x002114d3ba007388 */ /* 0x0005e20000000800 */
[----:B------:R-:W-:Y:S01]  /*6ce0*/  FMUL.FTZ R209, R92, R251 ;  /* 0x000000fb5cd17220 */ /* 0x000fe20000410000 */
[----:B0-----:R-:W-:Y:S01]  /*6cf0*/  FMUL.FTZ R133, R185, R41 ;  /* 0x00000029b9857220 */ /* 0x001fe20000410000 */
[----:B------:R-:W-:Y:S01]  /*6d00*/  FMUL.FTZ R205, R94, R67 ;  /* 0x000000435ecd7220 */ /* 0x000fe20000410000 */
[----:B------:R0:W-:Y:S01]  /*6d10*/  STS [R186+0x2118], R203 ;  /* 0x002118cbba007388 */ /* 0x0001e20000000800 */
[----:B------:R-:W-:Y:S01]  /*6d20*/  FFMA.FTZ R213, R177, R213, R204 ;  /* 0x000000d5b1d57223 */ /* 0x000fe200000100cc */
[----:B-1----:R-:W-:Y:S01]  /*6d30*/  FMUL.FTZ R207, R93, R200 ;  /* 0x000000c85dcf7220 */ /* 0x002fe20000410000 */
[----:B------:R-:W-:Y:S01]  /*6d40*/  IADD3 R204, PT, PT, R167, 0xc0, RZ ;  /* 0x000000c0a7cc7810 */ /* 0x000fe20007ffe0ff */
[----:B------:R1:W-:Y:S01]  /*6d50*/  STS [R186+0x211c], R215 ;  /* 0x00211cd7ba007388 */ /* 0x0003e20000000800 */
[----:B------:R-:W-:Y:S01]  /*6d60*/  FFMA.FTZ R248, R176, R248, R213 ;  /* 0x000000f8b0f87223 */ /* 0x000fe200000100d5 */
[----:B--2---:R-:W-:Y:S01]  /*6d70*/  FMUL.FTZ R211, R91, R132 ;  /* 0x000000845bd37220 */ /* 0x004fe20000410000 */
[----:B------:R-:W-:Y:S01]  /*6d80*/  LEA.HI R202, R202, R167, RZ, 0x1b ;  /* 0x000000a7caca7211 */ /* 0x000fe200078fd8ff */
[----:B------:R-:W-:Y:S01]  /*6d90*/  STS [R186+0x2120], R233 ;  /* 0x002120e9ba007388 */ /* 0x000fe20000000800 */
[----:B------:R-:W-:Y:S01]  /*6da0*/  FFMA.FTZ R248, R246, R65, R248 ;  /* 0x00000041f6f87223 */ /* 0x000fe200000100f8 */
[-C--:B0-----:R-:W-:Y:S01]  /*6db0*/  FMUL.FTZ R203, R95, R66.reuse ;  /* 0x000000425fcb7220 */ /* 0x081fe20000410000 */
[----:B------:R-:W-:Y:S01]  /*6dc0*/  LEA.HI R204, R204, R167, RZ, 0x1b ;  /* 0x000000a7cccc7211 */ /* 0x000fe200078fd8ff */
[----:B------:R-:W-:Y:S01]  /*6dd0*/  STS [R186+0x2124], R235 ;  /* 0x002124ebba007388 */ /* 0x000fe20000000800 */
[----:B------:R-:W-:Y:S01]  /*6de0*/  FFMA.FTZ R65, R175, R66, R248 ;  /* 0x00000042af417223 */ /* 0x000fe200000100f8 */
[----:B-1----:R-:W-:Y:S01]  /*6df0*/  FMUL.FTZ R215, R90, R133 ;  /* 0x000000855ad77220 */ /* 0x002fe20000410000 */
[----:B------:R-:W-:Y:S01]  /*6e00*/  LEA.HI R213, R240, R167, RZ, 0x1b ;  /* 0x000000a7f0d57211 */ /* 0x000fe200078fd8ff */
[----:B------:R0:W-:Y:S01]  /*6e10*/  STS [R186+0x2128], R203 ;  /* 0x002128cbba007388 */ /* 0x0001e20000000800 */
[----:B------:R-:W-:Y:S01]  /*6e20*/  FFMA.FTZ R65, R174, R67, R65 ;  /* 0x00000043ae417223 */ /* 0x000fe20000010041 */
[----:B------:R-:W-:Y:S01]  /*6e30*/  FADD.FTZ R248, -R172, R230 ;  /* 0x000000e6acf87221 */ /* 0x000fe20000010100 */
[----:B------:R-:W-:Y:S01]  /*6e40*/  LEA R240, R202, UR25, 0x2 ;  /* 0x00000019caf07c11 */ /* 0x000fe2000f8e10ff */
[----:B------:R1:W-:Y:S01]  /*6e50*/  STS [R186+0x212c], R205 ;  /* 0x00212ccdba007388 */ /* 0x0003e20000000800 */
[----:B------:R-:W-:Y:S01]  /*6e60*/  LEA R202, R213, UR25, 0x2 ;  /* 0x00000019d5ca7c11 */ /* 0x000fe2000f8e10ff */
[----:B------:R-:W-:Y:S01]  /*6e70*/  FFMA.FTZ R65, R248, R200, R65 ;  /* 0x000000c8f8417223 */ /* 0x000fe20000010041 */
[----:B------:R-:W-:Y:S01]  /*6e80*/  FADD.FTZ R200, -R171, R229 ;  /* 0x000000e5abc87221 */ /* 0x000fe20000010100 */
[----:B------:R2:W-:Y:S01]  /*6e90*/  STS [R186+0x2130], R207 ;  /* 0x002130cfba007388 */ /* 0x0005e20000000800 */
[----:B------:R-:W-:Y:S01]  /*6ea0*/  MOV R171, UR34 ;  /* 0x0000002200ab7c02 */ /* 0x000fe20008000f00 */
[----:B------:R-:W-:Y:S01]  /*6eb0*/  FMUL.FTZ R229, R76, R229 ;  /* 0x000000e54ce57220 */ /* 0x000fe20000410000 */
[----:B0-----:R-:W-:Y:S01]  /*6ec0*/  LEA.HI R203, R214, R167, RZ, 0x1b ;  /* 0x000000a7d6cb7211 */ /* 0x001fe200078fd8ff */
[----:B------:R0:W-:Y:S01]  /*6ed0*/  STS [R186+0x2134], R209 ;  /* 0x002134d1ba007388 */ /* 0x0001e20000000800 */
[----:B------:R-:W-:Y:S01]  /*6ee0*/  LEA R214, R212, UR25, 0x2 ;  /* 0x00000019d4d67c11 */ /* 0x000fe2000f8e10ff */
[----:B------:R-:W-:Y:S01]  /*6ef0*/  FFMA.FTZ R251, R200, R251, R65 ;  /* 0x000000fbc8fb7223 */ /* 0x000fe20000010041 */
[----:B-1----:R-:W-:Y:S01]  /*6f00*/  LEA.HI R205, R232, R167, RZ, 0x1b ;  /* 0x000000a7e8cd7211 */ /* 0x002fe200078fd8ff */
[----:B------:R1:W-:Y:S01]  /*6f10*/  STS [R186+0x2138], R211 ;  /* 0x002138d3ba007388 */ /* 0x0003e20000000800 */
[----:B------:R-:W-:-:S02]  /*6f20*/  LEA R232, R210, UR25, 0x2 ;  /* 0x00000019d2e87c11 */ /* 0x000fc4000f8e10ff */
[-C--:B--2---:R-:W-:Y:S01]  /*6f30*/  LEA.HI R207, R234, R167.reuse, RZ, 0x1b ;  /* 0x000000a7eacf7211 */ /* 0x084fe200078fd8ff */
[----:B------:R2:W-:Y:S01]  /*6f40*/  STS [R186+0x213c], R215 ;  /* 0x00213cd7ba007388 */ /* 0x0005e20000000800 */
[----:B------:R-:W-:Y:S02]  /*6f50*/  LEA R234, R208, UR25, 0x2 ;  /* 0x00000019d0ea7c11 */ /* 0x000fe4000f8e10ff */
[-C--:B0-----:R-:W-:Y:S01]  /*6f60*/  LEA.HI R209, R236, R167.reuse, RZ, 0x1b ;  /* 0x000000a7ecd17211 */ /* 0x081fe200078fd8ff */
[----:B------:R-:W-:Y:S01]  /*6f70*/  BAR.SYNC.DEFER_BLOCKING 0x0 ;  /* 0x0000000000007b1d */ /* 0x000fe20000010000 */
[----:B------:R-:W-:Y:S02]  /*6f80*/  LEA R236, R206, UR25, 0x2 ;  /* 0x00000019ceec7c11 */ /* 0x000fe4000f8e10ff */
[----:B-1----:R-:W-:Y:S02]  /*6f90*/  LEA.HI R211, R238, R167, RZ, 0x1b ;  /* 0x000000a7eed37211 */ /* 0x002fe400078fd8ff */
[----:B------:R-:W-:-:S02]  /*6fa0*/  LEA R238, R204, UR25, 0x2 ;  /* 0x00000019ccee7c11 */ /* 0x000fc4000f8e10ff */
[----:B--2---:R-:W-:Y:S02]  /*6fb0*/  LEA.HI R215, R242, R167, RZ, 0x1b ;  /* 0x000000a7f2d77211 */ /* 0x004fe400078fd8ff */
[----:B------:R-:W-:Y:S02]  /*6fc0*/  LEA R242, R184, UR25, 0x2 ;  /* 0x00000019b8f27c11 */ /* 0x000fe4000f8e10ff */
[----:B------:R-:W-:Y:S02]  /*6fd0*/  LEA R212, R203, UR25, 0x2 ;  /* 0x00000019cbd47c11 */ /* 0x000fe4000f8e10ff */
[----:B------:R-:W-:Y:S02]  /*6fe0*/  LEA R210, R205, UR25, 0x2 ;  /* 0x00000019cdd27c11 */ /* 0x000fe4000f8e10ff */
[----:B------:R-:W-:Y:S02]  /*6ff0*/  LEA R208, R207, UR25, 0x2 ;  /* 0x00000019cfd07c11 */ /* 0x000fe4000f8e10ff */
[----:B------:R-:W-:-:S02]  /*7000*/  LEA R206, R209, UR25, 0x2 ;  /* 0x00000019d1ce7c11 */ /* 0x000fc4000f8e10ff */
[----:B------:R-:W-:Y:S02]  /*7010*/  LEA R204, R211, UR25, 0x2 ;  /* 0x00000019d3cc7c11 */ /* 0x000fe4000f8e10ff */
[----:B------:R-:W-:Y:S02]  /*7020*/  LEA R184, R215, UR25, 0x2 ;  /* 0x00000019d7b87c11 */ /* 0x000fe4000f8e10ff */
[----:B------:R-:W-:Y:S01]  /*7030*/  MOV R65, RZ ;  /* 0x000000ff00417202 */ /* 0x000fe20000000f00 */
[----:B------:R-:W0:Y:S01]  /*7040*/  LDS R249, [R165+0x2100] ;  /* 0x00210000a5f97984 */ /* 0x000e220000000800 */
[----:B------:R-:W-:-:S03]  /*7050*/  SHF.R.S32.HI R171, RZ, 0x1f, R171 ;  /* 0x0000001fffab7819 */ /* 0x000fc600000114ab */
        /* <DEDUP_REMOVED lines=19> */
[----:B------:R-:W-:Y:S01]  /*7190*/  STS [R186+0x3188], R225 ;  /* 0x003188e1ba007388 */ /* 0x000fe20000000800 */
[----:B-----5:R-:W-:-:S03]  /*71a0*/  IMAD.MOV.U32 R64, RZ, RZ, R167 ;  /* 0x000000ffff407224 */ /* 0x020fc600078e00a7 */
[----:B------:R-:W-:Y:S01]  /*71b0*/  STS [R186+0x3198], R221 ;  /* 0x003198ddba007388 */ /* 0x000fe20000000800 */
[----:B------:R-:W-:-:S04]  /*71c0*/  IMAD.WIDE.U32 R66, R126, UR33, R64 ;  /* 0x000000217e427c25 */ /* 0x000fc8000f8e0040 */
[----:B-1----:R-:W-:Y:S01]  /*71d0*/  FMUL.FTZ R223, R77, R230 ;  /* 0x000000e64ddf7220 */ /* 0x002fe20000410000 */
[----:B------:R-:W-:Y:S01]  /*71e0*/  STS [R186+0x31a0], R219 ;  /* 0x0031a0dbba007388 */ /* 0x000fe20000000800 */
[----:B------:R-:W-:Y:S02]  /*71f0*/  IMAD R67, R127, UR33, R67 ;  /* 0x000000217f437c24 */ /* 0x000fe4000f8e0243 */
[----:B------:R-:W-:Y:S01]  /*7200*/  IMAD.WIDE.U32 R64, R124, UR33, R64 ;  /* 0x000000217c407c25 */ /* 0x000fe2000f8e0040 */
[----:B------:R-:W-:Y:S03]  /*7210*/  STS [R186+0x31ac], R231 ;  /* 0x0031ace7ba007388 */ /* 0x000fe60000000800 */
[----:B------:R-:W-:Y:S01]  /*7220*/  IMAD.WIDE.U32 R66, R173, UR34, R66 ;  /* 0x00000022ad427c25 */ /* 0x000fe2000f8e0042 */
[----:B------:R-:W-:Y:S01]  /*7230*/  MOV R173, UR43 ;  /* 0x0000002b00ad7c02 */ /* 0x000fe20008000f00 */
[----:B------:R-:W-:Y:S02]  /*7240*/  STS [R186+0x31b0], R223 ;  /* 0x0031b0dfba007388 */ /* 0x000fe40000000800 */
[----:B------:R-:W-:Y:S01]  /*7250*/  IMAD R65, R125, UR33, R65 ;  /* 0x000000217d417c24 */ /* 0x000fe2000f8e0241 */
[----:B------:R-:W-:Y:S01]  /*7260*/  IADD3 R66, P2, PT, R66, UR24, RZ ;  /* 0x0000001842427c10 */ /* 0x000fe2000ff5e0ff */
[----:B------:R-:W-:Y:S01]  /*7270*/  IMAD R173, R173, UR34, R172 ;  /* 0x00000022adad7c24 */ /* 0x000fe2000f8e02ac */
[----:B------:R-:W-:Y:S01]  /*7280*/  MOV R172, UR45 ;  /* 0x0000002d00ac7c02 */ /* 0x000fe20008000f00 */
[----:B------:R-:W-:Y:S03]  /*7290*/  STS [R186+0x31b4], R229 ;  /* 0x0031b4e5ba007388 */ /* 0x000fe60000000800 */
        /* <DEDUP_REMOVED lines=8> */
[----:B------:R-:W-:Y:S01]  /*7320*/  MOV R67, UR46 ;  /* 0x0000002e00437c02 */ /* 0x000fe20008000f00 */
[----:B------:R-:W-:Y:S01]  /*7330*/  FMUL.FTZ R171, R86, R224 ;  /* 0x000000e056ab7220 */ /* 0x000fe20000410000 */
[----:B------:R-:W-:-:S03]  /*7340*/  LEA R64, P2, R66, UR48, 0x2 ;  /* 0x0000003042407c11 */ /* 0x000fc6000f8410ff */
[----:B------:R-:W-:Y:S01]  /*7350*/  IMAD.WIDE.U32 R172, R67, UR8, R172 ;  /* 0x0000000843ac7c25 */ /* 0x000fe2000f8e00ac */
[----:B------:R-:W-:Y:S01]  /*7360*/  MOV R67, UR47 ;  /* 0x0000002f00437c02 */ /* 0x000fe20008000f00 */
[----:B------:R1:W-:Y:S01]  /*7370*/  STS [R186+0x318c], R171 ;  /* 0x00318cabba007388 */ /* 0x0003e20000000800 */
[----:B------:R-:W-:Y:S02]  /*7380*/  LEA.HI.X R65, R66, UR49, R65, 0x2, P2 ;  /* 0x0000003142417c11 */ /* 0x000fe400090f1441 */
[----:B------:R-:W-:Y:S01]  /*7390*/  LEA R66, P2, R172, UR50, 0x2 ;  /* 0x00000032ac427c11 */ /* 0x000fe2000f8410ff */
[----:B------:R-:W-:Y:S02]  /*73a0*/  IMAD R67, R67, UR8, R173 ;  /* 0x0000000843437c24 */ /* 0x000fe4000f8e02ad */
[----:B------:R-:W-:-:S03]  /*73b0*/  FMUL.FTZ R173, R84, R222 ;  /* 0x000000de54ad7220 */ /* 0x000fc60000410000 */
[----:B------:R-:W-:Y:S01]  /*73c0*/  LEA.HI.X R67, R172, UR51, R67, 0x2, P2 ;  /* 0x00000033ac437c11 */ /* 0x000fe200090f1443 */
[----:B-1----:R-:W-:Y:S01]  /*73d0*/  FMUL.FTZ R171, R79, R216 ;  /* 0x000000d84fab7220 */ /* 0x002fe20000410000 */
[----:B------:R-:W-:Y:S01]  /*73e0*/  FADD.FTZ R172, -R3, R228 ;  /* 0x000000e403ac7221 */ /* 0x000fe20000010100 */
[----:B------:R-:W-:Y:S01]  /*73f0*/  MOV R216, UR54 ;  /* 0x0000003600d87c02 */ /* 0x000fe20008000f00 */
[----:B------:R-:W-:Y:S01]  /*7400*/  FMUL.FTZ R3, R88, R226 ;  /* 0x000000e258037220 */ /* 0x000fe20000410000 */
[----:B------:R1:W-:Y:S01]  /*7410*/  STS [R186+0x3194], R173 ;  /* 0x003194adba007388 */ /* 0x0003e20000000800 */
[----:B------:R-:W-:Y:S01]  /*7420*/  FFMA.FTZ R132, R172, R132, R251 ;  /* 0x00000084ac847223 */ /* 0x000fe200000100fb */
[----:B------:R-:W-:Y:S01]  /*7430*/  IADD3 R216, PT, PT, R216, -UR24, -R167 ;  /* 0x80000018d8d87c10 */ /* 0x000fe2000fffe8a7 */
[----:B------:R-:W-:Y:S01]  /*7440*/  FMUL.FTZ R251, R82, R220 ;  /* 0x000000dc52fb7220 */ /* 0x000fe20000410000 */
[----:B------:R5:W-:Y:S02]  /*7450*/  STS [R186+0x3184], R3 ;  /* 0x00318403ba007388 */ /* 0x000be40000000800 */
[----:B------:R-:W-:-:S02]  /*7460*/  ISETP.GE.AND P2, PT, R216, 0x1, PT ;  /* 0x00000001d800780c */ /* 0x000fc40003f46270 */
[----:B------:R-:W-:Y:S01]  /*7470*/  STS [R186+0x319c], R251 ;  /* 0x00319cfbba007388 */ /* 0x000fe20000000800 */
[C---:B------:R-:W-:Y:S01]  /*7480*/  ISETP.GE.AND P3, PT, R216.reuse, 0x41, PT ;  /* 0x00000041d800780c */ /* 0x040fe20003f66270 */
[----:B-1----:R-:W-:Y:S01]  /*7490*/  FMUL.FTZ R173, R75, R228 ;  /* 0x000000e44bad7220 */ /* 0x002fe20000410000 */
[----:B------:R-:W-:Y:S01]  /*74a0*/  ISETP.GE.AND P4, PT, R216, 0x81, PT ;  /* 0x00000081d800780c */ /* 0x000fe20003f86270 */
[----:B------:R-:W-:Y:S01]  /*74b0*/  STS [R186+0x31a8], R171 ;  /* 0x0031a8abba007388 */ /* 0x000fe20000000800 */
[----:B-----5:R-:W-:-:S03]  /*74c0*/  FMUL.FTZ R3, R80, R218 ;  /* 0x000000da50037220 */ /* 0x020fc60000410000 */
[----:B------:R-:W-:Y:S04]  /*74d0*/  STS [R186+0x31b8], R173 ;  /* 0x0031b8adba007388 */ /* 0x000fe80000000800 */
[----:B------:R1:W-:Y:S02]  /*74e0*/  STS [R186+0x31a4], R3 ;  /* 0x0031a403ba007388 */ /* 0x0003e40000000800 */
[----:B-1----:R-:W-:Y:S01]  /*74f0*/  FADD.FTZ R3, -R2, R227 ;  /* 0x000000e302037221 */ /* 0x002fe20000010100 */
[----:B------:R-:W-:-:S05]  /*7500*/  FMUL.FTZ R227, R73, R227 ;  /* 0x000000e349e37220 */ /* 0x000fca0000410000 */
[----:B------:R1:W-:Y:S01]  /*7510*/  STS [R186+0x31bc], R227 ;  /* 0x0031bce3ba007388 */ /* 0x0003e20000000800 */
[----:B------:R-:W-:Y:S06]  /*7520*/  BAR.SYNC.DEFER_BLOCKING 0x0 ;  /* 0x0000000000007b1d */ /* 0x000fec0000010000 */
[----:B0-234-:R-:W-:Y:S05]  /*7530*/  @!P2 BRA `(.L_x_4749) ;  /* 0x00000000000ca947 */ /* 0x01dfea0003800000 */
[----:B------:R-:W0:Y:S04]  /*7540*/  LDS R171, [R165+0x3180] ;  /* 0x00318000a5ab7984 */ /* 0x000e280000000800 */
[----:B------:R2:W-:Y:S04]  /*7550*/  REDG.E.ADD.F32.FTZ.RN.STRONG.GPU desc[UR28][R64.64], R249 ;  /* 0x000000f9400079a6 */ /* 0x0005e8000c12f31c */
[----:B0-----:R2:W-:Y:S02]  /*7560*/  REDG.E.ADD.F32.FTZ.RN.STRONG.GPU desc[UR28][R66.64], R171 ;  /* 0x000000ab420079a6 */ /* 0x0015e4000c12f31c */
.L_x_4749:
[----:B------:R-:W-:Y:S05]  /*7570*/  BSYNC.RECONVERGENT B0 ;  /* 0x0000000000007941 */ /* 0x000fea0003800200 */
.L_x_4748:
[----:B--2---:R0:W2:Y:S01]  /*7580*/  LDS R171, [R242+0x3280] ;  /* 0x00328000f2ab7984 */ /* 0x0040a20000000800 */
[----:B------:R-:W-:Y:S04]  /*7590*/  BSSY.RECONVERGENT B0, `(.L_x_4750) ;  /* 0x0000004000007945 */ /* 0x000fe80003800200 */
[----:B------:R-:W-:Y:S05]  /*75a0*/  @!P3 BRA `(.L_x_4751) ;  /* 0x000000000008b947 */ /* 0x000fea0003800000 */
[----:B------:R3:W-:Y:S04]  /*75b0*/  REDG.E.ADD.F32.FTZ.RN.STRONG.GPU desc[UR28][R64.64+0x100], R247 ;  /* 0x000100f7400079a6 */ /* 0x0007e8000c12f31c */
[----:B--2---:R3:W-:Y:S02]  /*75c0*/  REDG.E.ADD.F32.FTZ.RN.STRONG.GPU desc[UR28][R66.64+0x100], R171 ;  /* 0x000100ab420079a6 */ /* 0x0047e4000c12f31c */
.L_x_4751:
[----:B------:R-:W-:Y:S05]  /*75d0*/  BSYNC.RECONVERGENT B0 ;  /* 0x0000000000007941 */ /* 0x000fea0003800200 */
.L_x_4750:
[----:B--23--:R2:W3:Y:S01]  /*75e0*/  LDS R171, [R240+0x3380] ;  /* 0x00338000f0ab7984 */ /* 0x00c4e20000000800 */
[----:B------:R-:W-:Y:S04]  /*75f0*/  BSSY.RECONVERGENT B0, `(.L_x_4752) ;  /* 0x0000004000007945 */ /* 0x000fe80003800200 */
[----:B------:R-:W-:Y:S05]  /*7600*/  @!P4 BRA `(.L_x_4753) ;  /* 0x000000000008c947 */ /* 0x000fea0003800000 */
[----:B------:R4:W-:Y:S04]  /*7610*/  REDG.E.ADD.F32.FTZ.RN.STRONG.GPU desc[UR28][R64.64+0x200], R245 ;  /* 0x000200f5400079a6 */ /* 0x0009e8000c12f31c */
[----:B---3--:R4:W-:Y:S02]  /*7620*/  REDG.E.ADD.F32.FTZ.RN.STRONG.GPU desc[UR28][R66.64+0x200], R171 ;  /* 0x000200ab420079a6 */ /* 0x0089e4000c12f31c */
.L_x_4753:
[----:B------:R-:W-:Y:S05]  /*7630*/  BSYNC.RECONVERGENT B0 ;  /* 0x0000000000007941 */ /* 0x000fea0003800200 */
.L_x_4752:
[----:B------:R-:W-:Y:S01]  /*7640*/  FFMA.FTZ R132, R3, R133, R132 ;  /* 0x0000008503847223 */ /* 0x000fe20000010084 */
[C---:B------:R-:W-:Y:S01]  /*7650*/  ISETP.GE.AND P6, PT, R216.reuse, 0xc1, PT ;  /* 0x000000c1d800780c */ /* 0x040fe20003fc6270 */
[----:B------:R0:W0:Y:S01]  /*7660*/  LDS R133, [R238+0x3480] ;  /* 0x00348000ee857984 */ /* 0x0000220000000800 */
[----:B------:R-:W-:Y:S01]  /*7670*/  BSSY.RECONVERGENT B0, `(.L_x_4754) ;  /* 0x0000008000007945 */ /* 0x000fe20003800200 */
[C---:B------:R-:W-:Y:S02]  /*7680*/  ISETP.GE.AND P2, PT, R216.reuse, 0x101, PT ;  /* 0x00000101d800780c */ /* 0x040fe40003f46270 */
[C---:B------:R-:W-:Y:S02]  /*7690*/  ISETP.GE.AND P4, PT, R216.reuse, 0x141, PT ;  /* 0x00000141d800780c */ /* 0x040fe40003f86270 */
[C---:B------:R-:W-:Y:S02]  /*76a0*/  ISETP.GE.AND P5, PT, R216.reuse, 0x181, PT ;  /* 0x00000181d800780c */ /* 0x040fe40003fa6270 */
[----:B------:R-:W-:-:S04]  /*76b0*/  ISETP.GE.AND P3, PT, R216, 0x1c1, PT ;  /* 0x000001c1d800780c */ /* 0x000fc80003f66270 */
[----:B------:R-:W-:Y:S09]  /*76c0*/  @!P6 BRA `(.L_x_4755) ;  /* 0x000000000008e947 */ /* 0x000ff20003800000 */
[----:B------:R1:W-:Y:S04]  /*76d0*/  REDG.E.ADD.F32.FTZ.RN.STRONG.GPU desc[UR28][R64.64+0x300], R243 ;  /* 0x000300f3400079a6 */ /* 0x0003e8000c12f31c */
[----:B0-----:R1:W-:Y:S02]  /*76e0*/  REDG.E.ADD.F32.FTZ.RN.STRONG.GPU desc[UR28][R66.64+0x300], R133 ;  /* 0x00030085420079a6 */ /* 0x0013e4000c12f31c */
.L_x_4755:
[----:B------:R-:W-:Y:S05]  /*76f0*/  BSYNC.RECONVERGENT B0 ;  /* 0x0000000000007941 */ /* 0x000fea0003800200 */
.L_x_4754:
[----:B01----:R0:W1:Y:S01]  /*7700*/  LDS R133, [R236+0x3580] ;  /* 0x00358000ec857984 */ /* 0x0030620000000800 */
[----:B------:R-:W-:Y:S04]  /*7710*/  BSSY.RECONVERGENT B0, `(.L_x_4756) ;  /* 0x0000004000007945 */ /* 0x000fe80003800200 */
[----:B------:R-:W-:Y:S05]  /*7720*/  @!P2 BRA `(.L_x_4757) ;  /* 0x000000000008a947 */ /* 0x000fea0003800000 */
[----:B------:R0:W-:Y:S04]  /*7730*/  REDG.E.ADD.F32.FTZ.RN.STRONG.GPU desc[UR28][R64.64+0x400], R241 ;  /* 0x000400f1400079a6 */ /* 0x0001e8000c12f31c */
[----:B-1----:R0:W-:Y:S02]  /*7740*/  REDG.E.ADD.F32.FTZ.RN.STRONG.GPU desc[UR28][R66.64+0x400], R133 ;  /* 0x00040085420079a6 */ /* 0x0021e4000c12f31c */
.L_x_4757:
[----:B------:R-:W-:Y:S05]  /*7750*/  BSYNC.RECONVERGENT B0 ;  /* 0x0000000000007941 */ /* 0x000fea0003800200 */
.L_x_4756:
[----:B01----:R0:W1:Y:S01]  /*7760*/  LDS R133, [R234+0x3680] ;  /* 0x00368000ea857984 */ /* 0x0030620000000800 */
[----:B------:R-:W-:Y:S04]  /*7770*/  BSSY.RECONVERGENT B0, `(.L_x_4758) ;  /* 0x0000004000007945 */ /* 0x000fe80003800200 */
[----:B------:R-:W-:Y:S05]  /*7780*/  @!P4 BRA `(.L_x_4759) ;  /* 0x000000000008c947 */ /* 0x000fea0003800000 */
[----:B------:R0:W-:Y:S04]  /*7790*/  REDG.E.ADD.F32.FTZ.RN.STRONG.GPU desc[UR28][R64.64+0x500], R239 ;  /* 0x000500ef400079a6 */ /* 0x0001e8000c12f31c */
[----:B-1----:R0:W-:Y:S02]  /*77a0*/  REDG.E.ADD.F32.FTZ.RN.STRONG.GPU desc[UR28][R66.64+0x500], R133 ;  /* 0x00050085420079a6 */ /* 0x0021e4000c12f31c */
.L_x_4759:
[----:B------:R-:W-:Y:S05]  /*77b0*/  BSYNC.RECONVERGENT B0 ;  /* 0x0000000000007941 */ /* 0x000fea0003800200 */
.L_x_4758:
[----:B01----:R0:W1:Y:S01]  /*77c0*/  LDS R133, [R232+0x3780] ;  /* 0x00378000e8857984 */ /* 0x0030620000000800 */
[----:B------:R-:W-:Y:S04]  /*77d0*/  BSSY.RECONVERGENT B0, `(.L_x_4760) ;  /* 0x0000004000007945 */ /* 0x000fe80003800200 */
[----:B------:R-:W-:Y:S05]  /*77e0*/  @!P5 BRA `(.L_x_4761) ;  /* 0x000000000008d947 */ /* 0x000fea0003800000 */
[----:B------:R0:W-:Y:S04]  /*77f0*/  REDG.E.ADD.F32.FTZ.RN.STRONG.GPU desc[UR28][R64.64+0x600], R237 ;  /* 0x000600ed400079a6 */ /* 0x0001e8000c12f31c */
[----:B-1----:R0:W-:Y:S02]  /*7800*/  REDG.E.ADD.F32.FTZ.RN.STRONG.GPU desc[UR28][R66.64+0x600], R133 ;  /* 0x00060085420079a6 */ /* 0x0021e4000c12f31c */
.L_x_4761:
[----:B------:R-:W-:Y:S05]  /*7810*/  BSYNC.RECONVERGENT B0 ;  /* 0x0000000000007941 */ /* 0x000fea0003800200 */
.L_x_4760:
        /* <DEDUP_REMOVED lines=9> */
.L_x_4763:
[----:B------:R-:W-:Y:S05]  /*78b0*/  BSYNC.RECONVERGENT B0 ;  /* 0x0000000000007941 */ /* 0x000fea0003800200 */
.L_x_4762:
[----:B01----:R0:W1:Y:S01]  /*78c0*/  LDS R133, [R244+0x3980] ;  /* 0x00398000f4857984 */ /* 0x0030620000000800 */
[----:B------:R-:W-:Y:S04]  /*78d0*/  BSSY.RECONVERGENT B0, `(.L_x_4764) ;  /* 0x0000004000007945 */ /* 0x000fe80003800200 */
[----:B------:R-:W-:Y:S05]  /*78e0*/  @!P4 BRA `(.L_x_4765) ;  /* 0x000000000008c947 */ /* 0x000fea0003800000 */
[----:B------:R0:W-:Y:S04]  /*78f0*/  REDG.E.ADD.F32.FTZ.RN.STRONG.GPU desc[UR28][R64.64+0x800], R233 ;  /* 0x000800e9400079a6 */ /* 0x0001e8000c12f31c */
[----:B-1----:R0:W-:Y:S02]  /*7900*/  REDG.E.ADD.F32.FTZ.RN.STRONG.GPU desc[UR28][R66.64+0x800], R133 ;  /* 0x00080085420079a6 */ /* 0x0021e4000c12f31c */
.L_x_4765:
[----:B------:R-:W-:Y:S05]  /*7910*/  BSYNC.RECONVERGENT B0 ;  /* 0x0000000000007941 */ /* 0x000fea0003800200 */
.L_x_4764:
[----:B01----:R0:W1:Y:S01]  /*7920*/  LDS R133, [R212+0x3a80] ;  /* 0x003a8000d4857984 */ /* 0x0030620000000800 */
[----:B------:R-:W-:Y:S04]  /*7930*/  BSSY.RECONVERGENT B0, `(.L_x_4766) ;  /* 0x0000004000007945 */ /* 0x000fe80003800200 */
[----:B------:R-:W-:Y:S05]  /*7940*/  @!P5 BRA `(.L_x_4767) ;  /* 0x000000000008d947 */ /* 0x000fea0003800000 */
[----:B------:R0:W-:Y:S04]  /*7950*/  REDG.E.ADD.F32.FTZ.RN.STRONG.GPU desc[UR28][R64.64+0x900], R215 ;  /* 0x000900d7400079a6 */ /* 0x0001e8000c12f31c */
[----:B-1----:R0:W-:Y:S02]  /*7960*/  REDG.E.ADD.F32.FTZ.RN.STRONG.GPU desc[UR28][R66.64+0x900], R133 ;  /* 0x00090085420079a6 */ /* 0x0021e4000c12f31c */
.L_x_4767:
[----:B------:R-:W-:Y:S05]  /*7970*/  BSYNC.RECONVERGENT B0 ;  /* 0x0000000000007941 */ /* 0x000fea0003800200 */
.L_x_4766:
[----:B01----:R0:W1:Y:S01]  /*7980*/  LDS R133, [R210+0x3b80] ;  /* 0x003b8000d2857984 */ /* 0x0030620000000800 */
[----:B------:R-:W-:Y:S04]  /*7990*/  BSSY.RECONVERGENT B0, `(.L_x_4768) ;  /* 0x0000004000007945 */ /* 0x000fe80003800200 */
[----:B------:R-:W-:Y:S05]  /*79a0*/  @!P6 BRA `(.L_x_4769) ;  /* 0x000000000008e947 */ /* 0x000fea0003800000 */
[----:B------:R0:W-:Y:S04]  /*79b0*/  REDG.E.ADD.F32.FTZ.RN.STRONG.GPU desc[UR28][R64.64+0xa00], R213 ;  /* 0x000a00d5400079a6 */ /* 0x0001e8000c12f31c */
[----:B-1----:R0:W-:Y:S02]  /*79c0*/  REDG.E.ADD.F32.FTZ.RN.STRONG.GPU desc[UR28][R66.64+0xa00], R133 ;  /* 0x000a0085420079a6 */ /* 0x0021e4000c12f31c */
.L_x_4769:
[----:B------:R-:W-:Y:S05]  /*79d0*/  BSYNC.RECONVERGENT B0 ;  /* 0x0000000000007941 */ /* 0x000fea0003800200 */
.L_x_4768:
        /* <DEDUP_REMOVED lines=9> */
.L_x_4771:
[----:B------:R-:W-:Y:S05]  /*7a70*/  BSYNC.RECONVERGENT B0 ;  /* 0x0000000000007941 */ /* 0x000fea0003800200 */
.L_x_4770:
[----:B01----:R0:W1:Y:S01]  /*7a80*/  LDS R133, [R206+0x3d80] ;  /* 0x003d8000ce857984 */ /* 0x0030620000000800 */
[----:B------:R-:W-:Y:S04]  /*7a90*/  BSSY.RECONVERGENT B0, `(.L_x_4772) ;  /* 0x0000004000007945 */ /* 0x000fe80003800200 */
[----:B------:R-:W-:Y:S05]  /*7aa0*/  @!P3 BRA `(.L_x_4773) ;  /* 0x000000000008b947 */ /* 0x000fea0003800000 */
[----:B------:R0:W-:Y:S04]  /*7ab0*/  REDG.E.ADD.F32.FTZ.RN.STRONG.GPU desc[UR28][R64.64+0xc00], R209 ;  /* 0x000c00d1400079a6 */ /* 0x0001e8000c12f31c */
[----:B-1----:R0:W-:Y:S02]  /*7ac0*/  REDG.E.ADD.F32.FTZ.RN.STRONG.GPU desc[UR28][R66.64+0xc00], R133 ;  /* 0x000c0085420079a6 */ /* 0x0021e4000c12f31c */
.L_x_4773:
[----:B------:R-:W-:Y:S05]  /*7ad0*/  BSYNC.RECONVERGENT B0 ;  /* 0x0000000000007941 */ /* 0x000fea0003800200 */
.L_x_4772:
[----:B01----:R0:W1:Y:S01]  /*7ae0*/  LDS R133, [R204+0x3e80] ;  /* 0x003e8000cc857984 */ /* 0x0030620000000800 */
[----:B------:R-:W-:Y:S04]  /*7af0*/  BSSY.RECONVERGENT B0, `(.L_x_4774) ;  /* 0x0000004000007945 */ /* 0x000fe80003800200 */
[----:B------:R-:W-:Y:S05]  /*7b00*/  @!P4 BRA `(.L_x_4775) ;  /* 0x000000000008c947 */ /* 0x000fea0003800000 */
[----:B------:R0:W-:Y:S04]  /*7b10*/  REDG.E.ADD.F32.FTZ.RN.STRONG.GPU desc[UR28][R64.64+0xd00], R207 ;  /* 0x000d00cf400079a6 */ /* 0x0001e8000c12f31c */
[----:B-1----:R0:W-:Y:S02]  /*7b20*/  REDG.E.ADD.F32.FTZ.RN.STRONG.GPU desc[UR28][R66.64+0xd00], R133 ;  /* 0x000d0085420079a6 */ /* 0x0021e4000c12f31c */
.L_x_4775:
[----:B------:R-:W-:Y:S05]  /*7b30*/  BSYNC.RECONVERGENT B0 ;  /* 0x0000000000007941 */ /* 0x000fea0003800200 */
.L_x_4774:
[----:B01----:R0:W1:Y:S01]  /*7b40*/  LDS R133, [R202+0x3f80] ;  /* 0x003f8000ca857984 */ /* 0x0030620000000800 */
[----:B------:R-:W-:Y:S04]  /*7b50*/  BSSY.RECONVERGENT B0, `(.L_x_4776) ;  /* 0x0000004000007945 */ /* 0x000fe80003800200 */
[----:B------:R-:W-:Y:S05]  /*7b60*/  @!P5 BRA `(.L_x_4777) ;  /* 0x000000000008d947 */ /* 0x000fea0003800000 */
[----:B------:R0:W-:Y:S04]  /*7b70*/  REDG.E.ADD.F32.FTZ.RN.STRONG.GPU desc[UR28][R64.64+0xe00], R205 ;  /* 0x000e00cd400079a6 */ /* 0x0001e8000c12f31c */
[----:B-1----:R0:W-:Y:S02]  /*7b80*/  REDG.E.ADD.F32.FTZ.RN.STRONG.GPU desc[UR28][R66.64+0xe00], R133 ;  /* 0x000e0085420079a6 */ /* 0x0021e4000c12f31c */
.L_x_4777:
[----:B------:R-:W-:Y:S05]  /*7b90*/  BSYNC.RECONVERGENT B0 ;  /* 0x0000000000007941 */ /* 0x000fea0003800200 */
.L_x_4776:
[----:B01----:R0:W1:Y:S01]  /*7ba0*/  LDS R133, [R184+0x4080] ;  /* 0x00408000b8857984 */ /* 0x0030620000000800 */
[----:B------:R-:W-:Y:S04]  /*7bb0*/  BSSY.RECONVERGENT B0, `(.L_x_4778) ;  /* 0x0000004000007945 */ /* 0x000fe80003800200 */
[----:B------:R-:W-:Y:S05]  /*7bc0*/  @!P6 BRA `(.L_x_4779) ;  /* 0x000000000008e947 */ /* 0x000fea0003800000 */
[----:B------:R0:W-:Y:S04]  /*7bd0*/  REDG.E.ADD.F32.FTZ.RN.STRONG.GPU desc[UR28][R64.64+0xf00], R203 ;  /* 0x000f00cb400079a6 */ /* 0x0001e8000c12f31c */
[----:B-1----:R0:W-:Y:S02]  /*7be0*/  REDG.E.ADD.F32.FTZ.RN.STRONG.GPU desc[UR28][R66.64+0xf00], R133 ;  /* 0x000f0085420079a6 */ /* 0x0021e4000c12f31c */
.L_x_4779:
[----:B------:R-:W-:Y:S05]  /*7bf0*/  BSYNC.RECONVERGENT B0 ;  /* 0x0000000000007941 */ /* 0x000fea0003800200 */
.L_x_4778:
[----:B0---4-:R-:W0:Y:S01]  /*7c00*/  SHFL.DOWN P2, R65, R132, 0x1, 0x1f ;  /* 0x08201f0084417f89 */ /* 0x011e220000040000 */
[-C--:B------:R-:W-:Y:S01]  /*7c10*/  FMUL.FTZ R64, R20, R185.reuse ;  /* 0x000000b914407220 */ /* 0x080fe20000410000 */
[----:B------:R-:W-:Y:S01]  /*7c20*/  FMUL.FTZ R185, R4, R185 ;  /* 0x000000b904b97220 */ /* 0x000fe20000410000 */
[-C--:B------:R-:W-:Y:S01]  /*7c30*/  FMUL.FTZ R2, R5, R201.reuse ;  /* 0x000000c905027220 */ /* 0x080fe20000410000 */
[----:B------:R-:W-:Y:S01]  /*7c40*/  FMUL.FTZ R201, R20, R201 ;  /* 0x000000c914c97220 */ /* 0x000fe20000410000 */
[----:B------:R-:W-:Y:S01]  /*7c50*/  FMUL.FTZ R3, R3, R64 ;  /* 0x0000004003037220 */ /* 0x000fe20000410000 */
[----:B------:R-:W-:Y:S01]  /*7c60*/  FFMA.FTZ R22, R185, R41, R22 ;  /* 0x00000029b9167223 */ /* 0x000fe20000010016 */
[-C--:B------:R-:W-:Y:S01]  /*7c70*/  FMUL.FTZ R4, R7, R188.reuse ;  /* 0x000000bc07047220 */ /* 0x080fe20000410000 */
[----:B------:R-:W-:Y:S01]  /*7c80*/  FMUL.FTZ R172, R172, R201 ;  /* 0x000000c9acac7220 */ /* 0x000fe20000410000 */
[----:B------:R-:W-:Y:S01]  /*7c90*/  FFMA.FTZ R185, R90, R185, R3 ;  /* 0x000000b95ab97223 */ /* 0x000fe20000010003 */
[----:B------:R-:W-:Y:S01]  /*7ca0*/  FMUL.FTZ R3, R20, R188 ;  /* 0x000000bc14037220 */ /* 0x000fe20000410000 */
[----:B------:R-:W-:Y:S01]  /*7cb0*/  FFMA.FTZ R23, R2, R46, R23 ;  /* 0x0000002e02177223 */ /* 0x000fe20000010017 */
[----:B------:R-:W-:Y:S01]  /*7cc0*/  FFMA.FTZ R7, R91, R2, R172 ;  /* 0x000000025b077223 */ /* 0x000fe200000100ac */
[-C--:B------:R-:W-:Y:S01]  /*7cd0*/  FMUL.FTZ R2, R9, R190.reuse ;  /* 0x000000be09027220 */ /* 0x080fe20000410000 */
[----:B------:R-:W-:Y:S01]  /*7ce0*/  FMUL.FTZ R248, R248, R3 ;  /* 0x00000003f8f87220 */ /* 0x000fe20000410000 */
[-C--:B------:R-:W-:Y:S01]  /*7cf0*/  FMUL.FTZ R3, R8, R189.reuse ;  /* 0x000000bd08037220 */ /* 0x080fe20000410000 */
[C---:B------:R-:W-:Y:S01]  /*7d00*/  FMUL.FTZ R190, R20.reuse, R190 ;  /* 0x000000be14be7220 */ /* 0x040fe20000410000 */
[----:B------:R-:W-:Y:S01]  /*7d10*/  FMUL.FTZ R189, R20, R189 ;  /* 0x000000bd14bd7220 */ /* 0x000fe20000410000 */
[----:B------:R-:W-:Y:S01]  /*7d20*/  FFMA.FTZ R25, R4, R54, R25 ;  /* 0x0000003604197223 */ /* 0x000fe20000010019 */
[----:B------:R-:W-:Y:S01]  /*7d30*/  FFMA.FTZ R248, R93, R4, R248 ;  /* 0x000000045df87223 */ /* 0x000fe200000100f8 */
[----:B------:R-:W-:Y:S01]  /*7d40*/  FMUL.FTZ R190, R175, R190 ;  /* 0x000000beafbe7220 */ /* 0x000fe20000410000 */
[----:B------:R-:W-:Y:S01]  /*7d50*/  FMUL.FTZ R189, R174, R189 ;  /* 0x000000bdaebd7220 */ /* 0x000fe20000410000 */
[----:B------:R-:W-:Y:S01]  /*7d60*/  FMUL.FTZ R4, R11, R192 ;  /* 0x000000c00b047220 */ /* 0x000fe20000410000 */
[----:B------:R-:W-:Y:S01]  /*7d70*/  FFMA.FTZ R27, R2, R60, R27 ;  /* 0x0000003c021b7223 */ /* 0x000fe2000001001b */
[----:B0-----:R-:W-:Y:S01]  /*7d80*/  @P2 FADD R65, R132, R65 ;  /* 0x0000004184412221 */ /* 0x001fe20000000000 */
[----:B------:R-:W-:Y:S01]  /*7d90*/  FFMA.FTZ R190, R95, R2, R190 ;  /* 0x000000025fbe7223 */ /* 0x000fe200000100be */
[----:B------:R-:W-:Y:S01]  /*7da0*/  FMUL.FTZ R5, R6, R187 ;  /* 0x000000bb06057220 */ /* 0x000fe20000410000 */
[----:B------:R-:W-:Y:S01]  /*7db0*/  FFMA.FTZ R26, R3, R57, R26 ;  /* 0x00000039031a7223 */ /* 0x000fe2000001001a */
[----:B------:R-:W-:Y:S01]  /*7dc0*/  FFMA.FTZ R189, R94, R3, R189 ;  /* 0x000000035ebd7223 */ /* 0x000fe200000100bd */
[----:B------:R-:W0:Y:S01]  /*7dd0*/  SHFL.DOWN P2, R66, R65, 0x2, 0x1f ;  /* 0x08401f0041427f89 */ /* 0x000e220000040000 */
[C---:B------:R-:W-:Y:S01]  /*7de0*/  FMUL.FTZ R2, R20.reuse, R193 ;  /* 0x000000c114027220 */ /* 0x040fe20000410000 */
[C---:B------:R-:W-:Y:S01]  /*7df0*/  FMUL.FTZ R187, R20.reuse, R187 ;  /* 0x000000bb14bb7220 */ /* 0x040fe20000410000 */
[----:B------:R-:W-:Y:S01]  /*7e00*/  FMUL.FTZ R3, R20, R192 ;  /* 0x000000c014037220 */ /* 0x000fe20000410000 */
[----:B------:R-:W-:Y:S01]  /*7e10*/  ISETP.NE.AND P3, PT, R148, RZ, PT ;  /* 0x000000ff9400720c */ /* 0x000fe20003f65270 */
[----:B------:R-:W-:Y:S01]  /*7e20*/  FMUL.FTZ R177, R177, R2 ;  /* 0x00000002b1b17220 */ /* 0x000fe20000410000 */
        /* <DEDUP_REMOVED lines=9> */
[C---:B------:R-:W-:Y:S01]  /*7ec0*/  FMUL.FTZ R2, R20.reuse, R197 ;  /* 0x000000c514027220 */ /* 0x040fe20000410000 */
[----:B------:R-:W-:Y:S01]  /*7ed0*/  FMUL.FTZ R3, R20, R196 ;  /* 0x000000c414037220 */ /* 0x000fe20000410000 */
[----:B------:R-:W-:Y:S01]  /*7ee0*/  FADD.FTZ R56, R7, R56 ;  /* 0x0000003807387221 */ /* 0x000fe20000010000 */
[----:B------:R-:W-:Y:S01]  /*7ef0*/  FFMA.FTZ R29, R4, R62, R29 ;  /* 0x0000003e041d7223 */ /* 0x000fe2000001001d */
[----:B------:R-:W-:Y:S01]  /*7f00*/  FFMA.FTZ R9, R97, R4, R176 ;  /* 0x0000000461097223 */ /* 0x000fe200000100b0 */
[----:B------:R-:W-:Y:S01]  /*7f10*/  FFMA.FTZ R8, R98, R5, R177 ;  /* 0x0000000562087223 */ /* 0x000fe200000100b1 */
[----:B------:R-:W-:Y:S01]  /*7f20*/  FMUL.FTZ R181, R181, R2 ;  /* 0x00000002b5b57220 */ /* 0x000fe20000410000 */
[----:B------:R-:W-:Y:S01]  /*7f30*/  FMUL.FTZ R7, R10, R191 ;  /* 0x000000bf0a077220 */ /* 0x000fe20000410000 */
[----:B------:R-:W-:Y:S01]  /*7f40*/  FMUL.FTZ R4, R15, R196 ;  /* 0x000000c40f047220 */ /* 0x000fe20000410000 */
[----:B0-----:R-:W-:Y:S01]  /*7f50*/  @P2 FADD R66, R65, R66 ;  /* 0x0000004241422221 */ /* 0x001fe20000000000 */
[----:B------:R-:W-:Y:S01]  /*7f60*/  FMUL.FTZ R180, R180, R3 ;  /* 0x00000003b4b47220 */ /* 0x000fe20000410000 */
[----:B------:R-:W-:Y:S01]  /*7f70*/  @!P3 SHF.R.U32.HI R2, RZ, 0x3, R167 ;  /* 0x00000003ff02b819 */ /* 0x000fe200000116a7 */
[----:B------:R-:W-:Y:S01]  /*7f80*/  FMUL.FTZ R191, R20, R191 ;  /* 0x000000bf14bf7220 */ /* 0x000fe20000410000 */
[----:B------:R-:W-:Y:S01]  /*7f90*/  FADD.FTZ R47, R8, R47 ;  /* 0x0000002f082f7221 */ /* 0x000fe20000010000 */
[----:B------:R-:W0:Y:S01]  /*7fa0*/  SHFL.DOWN P2, R67, R66, 0x4, 0x1f ;  /* 0x08801f0042437f89 */ /* 0x000e220000040000 */
[----:B------:R-:W-:Y:S01]  /*7fb0*/  FADD.FTZ R55, R6, R55 ;  /* 0x0000003706377221 */ /* 0x000fe20000010000 */
[----:B------:R-:W-:Y:S01]  /*7fc0*/  FFMA.FTZ R33, R4, R70, R33 ;  /* 0x0000004604217223 */ /* 0x000fe20000010021 */
[----:B------:R-:W-:Y:S01]  /*7fd0*/  FFMA.FTZ R180, R101, R4, R180 ;  /* 0x0000000465b47223 */ /* 0x000fe200000100b4 */
[----:B------:R-:W-:Y:S01]  /*7fe0*/  FMUL.FTZ R3, R20, R198 ;  /* 0x000000c614037220 */ /* 0x000fe20000410000 */
[----:B------:R-:W-:Y:S01]  /*7ff0*/  @!P3 LOP3.LUT R8, R2, 0x7c, RZ, 0xc0, !PT ;  /* 0x0000007c0208b812 */ /* 0x000fe200078ec0ff */
[----:B------:R-:W-:Y:S01]  /*8000*/  FMUL.FTZ R191, R246, R191 ;  /* 0x000000bff6bf7220 */ /* 0x000fe20000410000 */
[----:B------:R-:W-:Y:S01]  /*8010*/  FMUL.FTZ R6, R13, R194 ;  /* 0x000000c20d067220 */ /* 0x000fe20000410000 */
[C---:B------:R-:W-:Y:S01]  /*8020*/  FMUL.FTZ R4, R20.reuse, R199 ;  /* 0x000000c714047220 */ /* 0x040fe20000410000 */
[-C--:B------:R-:W-:Y:S01]  /*8030*/  FMUL.FTZ R2, R19, R217.reuse ;  /* 0x000000d913027220 */ /* 0x080fe20000410000 */
[----:B------:R-:W-:Y:S01]  /*8040*/  FMUL.FTZ R217, R20, R217 ;  /* 0x000000d914d97220 */ /* 0x000fe20000410000 */
[----:B------:R-:W-:Y:S01]  /*8050*/  FFMA.FTZ R30, R5, R61, R30 ;  /* 0x0000003d051e7223 */ /* 0x000fe2000001001e */
        /* <DEDUP_REMOVED lines=10> */
[----:B------:R-:W-:Y:S01]  /*8100*/  FMUL.FTZ R0, R0, R217 ;  /* 0x000000d900007220 */ /* 0x000fe20000410000 */
[----:B------:R-:W-:Y:S01]  /*8110*/  FFMA.FTZ R34, R5, R69, R34 ;  /* 0x0000004505227223 */ /* 0x000fe20000010022 */
[----:B0-----:R-:W-:Y:S01]  /*8120*/  @P2 FADD R67, R66, R67 ;  /* 0x0000004342432221 */ /* 0x001fe20000000000 */
[----:B------:R-:W-:Y:S01]  /*8130*/  FFMA.FTZ R181, R102, R5, R181 ;  /* 0x0000000566b57223 */ /* 0x000fe200000100b5 */
[----:B------:R-:W-:Y:S01]  /*8140*/  FFMA.FTZ R36, R3, R71, R36 ;  /* 0x0000004703247223 */ /* 0x000fe20000010024 */
[----:B------:R-:W-:Y:S01]  /*8150*/  FFMA.FTZ R4, R104, R3, R183 ;  /* 0x0000000368047223 */ /* 0x000fe200000100b7 */
[----:B------:R-:W-:Y:S01]  /*8160*/  FFMA.FTZ R179, R100, R7, R179 ;  /* 0x0000000764b37223 */ /* 0x000fe200000100b3 */
[----:B------:R-:W0:Y:S01]  /*8170*/  SHFL.DOWN P2, R64, R67, 0x8, 0x1f ;  /* 0x09001f0043407f89 */ /* 0x000e220000040000 */
        /* <DEDUP_REMOVED lines=26> */
[----:B------:R-:W4:Y:S01]  /*8320*/  LDS R0, [UR25+0x4208] ;  /* 0x00420819ff007984 */ /* 0x000f220008000800 */
[----:B------:R-:W-:-:S04]  /*8330*/  ULEA UR26, UR8, UR25, 0x2 ;  /* 0x00000019081a7291 */ /* 0x000fc8000f8e10ff */
[----:B------:R-:W-:-:S13]  /*8340*/  PLOP3.LUT P1, PT, PT, PT, UP0, 0x80, 0x8 ;  /* 0x000000000008781c */ /* 0x000fda0003f2f008 */
[----:B------:R-:W5:Y:S01]  /*8350*/  @P1 LDS R3, [UR26+0x5740] ;  /* 0x0057401aff031984 */ /* 0x000f620008000800 */
[----:B----4-:R-:W-:-:S04]  /*8360*/  FADD.FTZ R0, R11, R0 ;  /* 0x000000000b007221 */ /* 0x010fc80000010000 */
[----:B-----5:R-:W-:-:S05]  /*8370*/  @P1 FADD.FTZ R0, R0, R3 ;  /* 0x0000000300001221 */ /* 0x020fca0000010000 */
[----:B------:R4:W-:Y:S02]  /*8380*/  STS [UR26+0x5740], R0 ;  /* 0x00574000ff007988 */ /* 0x0009e4000800081a */
.L_x_4781:
[----:B------:R-:W-:Y:S05]  /*8390*/  BSYNC.RECONVERGENT B0 ;  /* 0x0000000000007941 */ /* 0x000fea0003800200 */
.L_x_4780:
[----:B------:R-:W-:-:S04]  /*83a0*/  UIADD3 UR8, UPT, UPT, UR8, 0x1, URZ ;  /* 0x0000000108087890 */ /* 0x000fc8000fffe0ff */
[----:B------:R-:W-:-:S09]  /*83b0*/  UISETP.GE.AND UP0, UPT, UR8, UR53, UPT ;  /* 0x000000350800728c */ /* 0x000fd2000bf06270 */
[----:B------:R-:W-:Y:S05]  /*83c0*/  BRA.U !UP0, `(.L_x_4782) ;  /* 0xffffffc108d47547 */ /* 0x000fea000b83ffff */
.L_x_4737:
[----:B------:R-:W-:Y:S01]  /*83d0*/  BAR.SYNC.DEFER_BLOCKING 0x0 ;  /* 0x0000000000007b1d */ /* 0x000fe20000010000 */
[----:B------:R-:W-:Y:S01]  /*83e0*/  ISETP.GE.AND P2, PT, R168, UR23, PT ;  /* 0x00000017a8007c0c */ /* 0x000fe2000bf46270 */
[----:B----4-:R-:W-:Y:S01]  /*83f0*/  HFMA2 R0, -RZ, RZ, 0, 0 ;  /* 0x00000000ff007431 */ /* 0x010fe200000001ff */
[----:B------:R-:W-:Y:S02]  /*8400*/  ISETP.GE.AND P1, PT, R163, UR23, PT ;  /* 0x00000017a3007c0c */ /* 0x000fe4000bf26270 */
[----:B------:R-:W-:Y:S02]  /*8410*/  CS2R R2, SRZ ;  /* 0x0000000000027805 */ /* 0x000fe4000001ff00 */
[----:B------:R-:W-:Y:S02]  /*8420*/  ISETP.GE.AND P0, PT, R162, UR23, PT ;  /* 0x00000017a2007c0c */ /* 0x000fe4000bf06270 */
[----:B------:R-:W-:Y:S02]  /*8430*/  ISETP.GE.AND P4, PT, R161, UR23, PT ;  /* 0x00000017a1007c0c */ /* 0x000fe4000bf86270 */
[----:B------:R-:W-:-:S02]  /*8440*/  ISETP.GE.AND P6, PT, R160, UR23, PT ;  /* 0x00000017a0007c0c */ /* 0x000fc4000bfc6270 */
[----:B------:R-:W-:Y:S02]  /*8450*/  ISETP.GE.AND P5, PT, R159, UR23, PT ;  /* 0x000000179f007c0c */ /* 0x000fe4000bfa6270 */
[----:B------:R-:W-:Y:S02]  /*8460*/  ISETP.GE.AND P3, PT, R158, UR23, PT ;  /* 0x000000179e007c0c */ /* 0x000fe4000bf66270 */
[----:B------:R-:W-:Y:S02]  /*8470*/  CS2R R4, SRZ ;  /* 0x0000000000047805 */ /* 0x000fe4000001ff00 */
[----:B------:R-:W-:Y:S02]  /*8480*/  CS2R R6, SRZ ;  /* 0x0000000000067805 */ /* 0x000fe4000001ff00 */
[----:B0-----:R-:W-:Y:S02]  /*8490*/  CS2R R8, SRZ ;  /* 0x0000000000087805 */ /* 0x001fe4000001ff00 */
[----:B------:R-:W-:-:S02]  /*84a0*/  CS2R R10, SRZ ;  /* 0x00000000000a7805 */ /* 0x000fc4000001ff00 */
[----:B------:R-:W-:Y:S02]  /*84b0*/  CS2R R12, SRZ ;  /* 0x00000000000c7805 */ /* 0x000fe4000001ff00 */
[----:B------:R-:W-:Y:S01]  /*84c0*/  CS2R R14, SRZ ;  /* 0x00000000000e7805 */ /* 0x000fe2000001ff00 */
[----:B------:R-:W-:Y:S01]  /*84d0*/  IMAD.MOV.U32 R17, RZ, RZ, RZ ;  /* 0x000000ffff117224 */ /* 0x000fe200078e00ff */
[----:B------:R-:W0:Y:S01]  /*84e0*/  LDCU.64 UR36, c[0x0][0x4f8] ;  /* 0x00009f00ff2477ac */ /* 0x000e220008000a00 */
[----:B------:R-:W4:Y:S01]  /*84f0*/  @!P2 LDG.E R0, desc[UR28][R120.64] ;  /* 0x0000001c7800a981 */ /* 0x000f22000c1e1900 */
[----:B------:R-:W-:Y:S01]  /*8500*/  ISETP.GE.AND P2, PT, R157, UR23, PT ;  /* 0x000000179d007c0c */ /* 0x000fe2000bf46270 */
[----:B------:R-:W5:Y:S02]  /*8510*/  LDCU.64 UR38, c[0x0][0x500] ;  /* 0x0000a000ff2677ac */ /* 0x000f640008000a00 */
        /* <DEDUP_REMOVED lines=21> */
[----:B------:R-:W3:Y:S04]  /*8670*/  @!P2 LDG.E R14, desc[UR28][R120.64+0x700] ;  /* 0x0007001c780ea981 */ /* 0x000ee8000c1e1900 */
[----:B------:R-:W3:Y:S01]  /*8680*/  @!P1 LDG.E R17, desc[UR28][R120.64+0x780] ;  /* 0x0007801c78119981 */ /* 0x000ee2000c1e1900 */
[----:B------:R-:W-:-:S02]  /*8690*/  USHF.R.S32.HI UR31, URZ, 0x1f, UR24 ;  /* 0x0000001fff1f7899 */ /* 0x000fc40008011418 */
[----:B------:R-:W-:Y:S01]  /*86a0*/  UMOV UR30, UR24 ;  /* 0x00000018001e7c82 */ /* 0x000fe20008000000 */
[----:B------:R-:W-:Y:S02]  /*86b0*/  UIADD3 UR20, UP0, UPT, UR20, -0x1000, URZ ;  /* 0xfffff00014147890 */ /* 0x000fe4000ff1e0ff */
[----:B0-----:R-:W-:Y:S02]  /*86c0*/  UIMAD.WIDE.U32 UR26, UR33, UR36, UR30 ;  /* 0x00000024211a72a5 */ /* 0x001fe4000f8e001e */
[----:B------:R-:W-:Y:S02]  /*86d0*/  UIADD3.X UR19, UPT, UPT, UR19, -0x1, URZ, UP0, !UPT ;  /* 0xffffffff13137890 */ /* 0x000fe400087fe4ff */
[----:B------:R-:W-:Y:S01]  /*86e0*/  UIMAD UR27, UR33, UR37, UR27 ;  /* 0x00000025211b72a4 */ /* 0x000fe2000f8e021b */
[----:B------:R-:W0:Y:S03]  /*86f0*/  LDCU.64 UR36, c[0x0][0x550] ;  /* 0x0000aa00ff2477ac */ /* 0x000e260008000a00 */
[----:B-----5:R-:W-:-:S02]  /*8700*/  UIMAD.WIDE.U32 UR26, UR32, UR38, UR26 ;  /* 0x00000026201a72a5 */ /* 0x020fc4000f8e001a */
[----:B------:R-:W-:Y:S02]  /*8710*/  UISETP.GT.AND UP0, UPT, UR12, 0x1, UPT ;  /* 0x000000010c00788c */ /* 0x000fe4000bf04270 */
[----:B------:R-:W-:Y:S02]  /*8720*/  UIMAD UR8, UR32, UR39, UR27 ;  /* 0x00000027200872a4 */ /* 0x000fe4000f8e021b */
[----:B------:R-:W-:Y:S02]  /*8730*/  UIADD3 UR21, UP1, UPT, UR21, -0x1000, URZ ;  /* 0xfffff00015157890 */ /* 0x000fe4000ff3e0ff */
[----:B------:R-:W-:Y:S02]  /*8740*/  UIADD3 UR13, UP2, UPT, UR13, -0x1000, URZ ;  /* 0xfffff0000d0d7890 */ /* 0x000fe4000ff5e0ff */
[----:B------:R-:W-:Y:S02]  /*8750*/  UIADD3 UR17, UP3, UPT, UR17, -0x1000, URZ ;  /* 0xfffff00011117890 */ /* 0x000fe4000ff7e0ff */
[----:B------:R-:W-:-:S02]  /*8760*/  UIADD3 UR15, UP4, UPT, UR15, -0x1000, URZ ;  /* 0xfffff0000f0f7890 */ /* 0x000fc4000ff9e0ff */
[----:B------:R-:W-:Y:S02]  /*8770*/  UIADD3.X UR22, UPT, UPT, UR22, -0x1, URZ, UP1, !UPT ;  /* 0xffffffff16167890 */ /* 0x000fe40008ffe4ff */
[----:B------:R-:W-:Y:S02]  /*8780*/  UIADD3.X UR14, UPT, UPT, UR14, -0x1, URZ, UP2, !UPT ;  /* 0xffffffff0e0e7890 */ /* 0x000fe400097fe4ff */
[----:B------:R-:W-:Y:S02]  /*8790*/  UIADD3.X UR18, UPT, UPT, UR18, -0x1, URZ, UP3, !UPT ;  /* 0xffffffff12127890 */ /* 0x000fe40009ffe4ff */
[----:B------:R-:W-:Y:S01]  /*87a0*/  UIADD3.X UR16, UPT, UPT, UR16, -0x1, URZ, UP4, !UPT ;  /* 0xffffffff10107890 */ /* 0x000fe2000a7fe4ff */
[----:B----4-:R-:W-:Y:S04]  /*87b0*/  STS [R147], R0 ;  /* 0x0000000093007388 */ /* 0x010fe80000000800 */
        /* <DEDUP_REMOVED lines=21> */
[----:B------:R-:W0:Y:S04]  /*8910*/  LDS R6, [R113+0x20] ;  /* 0x0000200071067984 */ /* 0x000e280000000800 */
[----:B------:R-:W0:Y:S01]  /*8920*/  LDS R7, [R111+0x24] ;  /* 0x000024006f077984 */ /* 0x000e220000000800 */
[----:B--2---:R-:W-:-:S03]  /*8930*/  FADD.FTZ R8, R0, UR6 ;  /* 0x0000000600087e21 */ /* 0x004fc60008010000 */
[----:B------:R-:W2:Y:S01]  /*8940*/  LDS R0, [R117+0xc] ;  /* 0x00000c0075007984 */ /* 0x000ea20000000800 */
[----:B---3--:R-:W-:Y:S01]  /*8950*/  FADD.FTZ R10, R2, UR6 ;  /* 0x00000006020a7e21 */ /* 0x008fe20008010000 */
[----:B------:R-:W-:Y:S02]  /*8960*/  FSETP.GTU.FTZ.AND P1, PT, R8, 20, PT ;  /* 0x41a000000800780b */ /* 0x000fe40003f3c000 */
[----:B------:R-:W3:Y:S01]  /*8970*/  LDS R2, [R118+0x10] ;  /* 0x0000100076027984 */ /* 0x000ee20000000800 */
[----:B----4-:R-:W-:Y:S01]  /*8980*/  FADD.FTZ R12, R3, UR6 ;  /* 0x00000006030c7e21 */ /* 0x010fe20008010000 */
[----:B------:R-:W-:Y:S02]  /*8990*/  FSETP.GTU.FTZ.AND P0, PT, R10, 20, PT ;  /* 0x41a000000a00780b */ /* 0x000fe40003f1c000 */
[----:B------:R-:W4:Y:S01]  /*89a0*/  LDS R3, [R115+0x14] ;  /* 0x0000140073037984 */ /* 0x000f220000000800 */
[----:B-----5:R-:W-:Y:S01]  /*89b0*/  FADD.FTZ R4, R4, UR6 ;  /* 0x0000000604047e21 */ /* 0x020fe20008010000 */
[----:B------:R-:W-:Y:S01]  /*89c0*/  FSETP.GTU.FTZ.AND P6, PT, R12, 20, PT ;  /* 0x41a000000c00780b */ /* 0x000fe20003fdc000 */
[----:B-1----:R-:W-:-:S03]  /*89d0*/  FADD.FTZ R5, R5, UR6 ;  /* 0x0000000605057e21 */ /* 0x002fc60008010000 */
[----:B------:R-:W-:Y:S01]  /*89e0*/  FSETP.GTU.FTZ.AND P2, PT, R4, 20, PT ;  /* 0x41a000000400780b */ /* 0x000fe20003f5c000 */
[----:B------:R-:W-:Y:S01]  /*89f0*/  @!P1 FMUL.FTZ R8, R8, -1.4426950216293334961 ;  /* 0xbfb8aa3b08089820 */ /* 0x000fe20000410000 */
[----:B0-----:R-:W-:-:S03]  /*8a00*/  FADD.FTZ R6, R6, UR6 ;  /* 0x0000000606067e21 */ /* 0x001fc60008010000 */
[----:B------:R-:W-:Y:S02]  /*8a10*/  @!P0 FMUL.FTZ R10, R10, -1.4426950216293334961 ;  /* 0xbfb8aa3b0a0a8820 */ /* 0x000fe40000410000 */
[----:B------:R-:W0:Y:S01]  /*8a20*/  @!P1 MUFU.EX2 R8, R8 ;  /* 0x0000000800089308 */ /* 0x000e220000000800 */
[----:B------:R-:W-:Y:S01]  /*8a30*/  FADD.FTZ R7, R7, UR6 ;  /* 0x0000000607077e21 */ /* 0x000fe20008010000 */
[----:B------:R-:W-:Y:S02]  /*8a40*/  @!P6 FMUL.FTZ R12, R12, -1.4426950216293334961 ;  /* 0xbfb8aa3b0c0ce820 */ /* 0x000fe40000410000 */
[----:B------:R-:W1:Y:S02]  /*8a50*/  @!P0 MUFU.EX2 R10, R10 ;  /* 0x0000000a000a8308 */ /* 0x000e640000000800 */
[----:B------:R-:W-:Y:S02]  /*8a60*/  @!P2 FMUL.FTZ R4, R4, -1.4426950216293334961 ;  /* 0xbfb8aa3b0404a820 */ /* 0x000fe40000410000 */
[----:B------:R-:W5:Y:S04]  /*8a70*/  @!P6 MUFU.EX2 R12, R12 ;  /* 0x0000000c000ce308 */ /* 0x000f680000000800 */
[----:B------:R-:W-:Y:S01]  /*8a80*/  @!P2 MUFU.EX2 R4, R4 ;  /* 0x000000040004a308 */ /* 0x000fe20000000800 */
[----:B0-----:R-:W-:Y:S01]  /*8a90*/  @!P1 FADD.FTZ R9, R8, 1 ;  /* 0x3f80000008099421 */ /* 0x001fe20000010000 */
[----:B--2---:R-:W-:Y:S01]  /*8aa0*/  FADD.FTZ R0, R0, UR6 ;  /* 0x0000000600007e21 */ /* 0x004fe20008010000 */
[----:B-1----:R-:W-:-:S04]  /*8ab0*/  @!P0 FADD.FTZ R11, R10, 1 ;  /* 0x3f8000000a0b8421 */ /* 0x002fc80000010000 */
[----:B------:R-:W0:Y:S01]  /*8ac0*/  @!P1 MUFU.RCP R9, R9 ;  /* 0x0000000900099308 */ /* 0x000e220000001000 */
[----:B---3--:R-:W-:Y:S01]  /*8ad0*/  FADD.FTZ R2, R2, UR6 ;  /* 0x0000000602027e21 */ /* 0x008fe20008010000 */
[----:B------:R-:W-:Y:S01]  /*8ae0*/  FSETP.GTU.FTZ.AND P5, PT, R0, 20, PT ;  /* 0x41a000000000780b */ /* 0x000fe20003fbc000 */
[----:B-----5:R-:W-:Y:S01]  /*8af0*/  @!P6 FADD.FTZ R13, R12, 1 ;  /* 0x3f8000000c0de421 */ /* 0x020fe20000010000 */
[----:B----4-:R-:W-:Y:S02]  /*8b00*/  FADD.FTZ R3, R3, UR6 ;  /* 0x0000000603037e21 */ /* 0x010fe40008010000 */
[----:B------:R-:W-:Y:S02]  /*8b10*/  FSETP.GTU.FTZ.AND P4, PT, R2, 20, PT ;  /* 0x41a000000200780b */ /* 0x000fe40003f9c000 */
[----:B------:R-:W1:Y:S01]  /*8b20*/  @!P0 MUFU.RCP R14, R11 ;  /* 0x0000000b000e8308 */ /* 0x000e620000001000 */
[----:B------:R-:W-:-:S06]  /*8b30*/  FSETP.GTU.FTZ.AND P3, PT, R3, 20, PT ;  /* 0x41a000000300780b */ /* 0x000fcc0003f7c000 */
[----:B------:R-:W-:Y:S01]  /*8b40*/  @!P5 FMUL.FTZ R0, R0, -1.4426950216293334961 ;  /* 0xbfb8aa3b0000d820 */ /* 0x000fe20000410000 */
[----:B------:R-:W2:Y:S01]  /*8b50*/  @!P6 MUFU.RCP R13, R13 ;  /* 0x0000000d000de308 */ /* 0x000ea20000001000 */
[----:B0-----:R-:W-:Y:S01]  /*8b60*/  @!P1 FMUL.FTZ R38, R38, R9 ;  /* 0x0000000926269220 */ /* 0x001fe20000410000 */
[----:B------:R-:W-:Y:S01]  /*8b70*/  FSETP.GTU.FTZ.AND P1, PT, R5, 20, PT ;  /* 0x41a000000500780b */ /* 0x000fe20003f3c000 */
[----:B------:R-:W-:-:S03]  /*8b80*/  @!P4 FMUL.FTZ R2, R2, -1.4426950216293334961 ;  /* 0xbfb8aa3b0202c820 */ /* 0x000fc60000410000 */
[----:B------:R-:W-:Y:S02]  /*8b90*/  @!P3 FMUL.FTZ R3, R3, -1.4426950216293334961 ;  /* 0xbfb8aa3b0303b820 */ /* 0x000fe40000410000 */
[----:B------:R-:W0:Y:S01]  /*8ba0*/  @!P5 MUFU.EX2 R0, R0 ;  /* 0x000000000000d308 */ /* 0x000e220000000800 */
[----:B-1----:R-:W-:Y:S01]  /*8bb0*/  @!P0 FMUL.FTZ R39, R39, R14 ;  /* 0x0000000e27278220 */ /* 0x002fe20000410000 */
[----:B------:R-:W-:Y:S02]  /*8bc0*/  FSETP.GTU.FTZ.AND P0, PT, R6, 20, PT ;  /* 0x41a000000600780b */ /* 0x000fe40003f1c000 */
[----:B------:R-:W1:Y:S03]  /*8bd0*/  @!P4 MUFU.EX2 R2, R2 ;  /* 0x000000020002c308 */ /* 0x000e660000000800 */
[----:B------:R-:W-:Y:S01]  /*8be0*/  @!P1 FMUL.FTZ R8, R5, -1.4426950216293334961 ;  /* 0xbfb8aa3b05089820 */ /* 0x000fe20000410000 */
[----:B------:R-:W3:Y:S01]  /*8bf0*/  @!P3 MUFU.EX2 R3, R3 ;  /* 0x000000030003b308 */ /* 0x000ee20000000800 */
[----:B--2---:R-:W-:Y:S01]  /*8c00*/  @!P6 FMUL.FTZ R40, R40, R13 ;  /* 0x0000000d2828e220 */ /* 0x004fe20000410000 */
[----:B------:R-:W-:-:S02]  /*8c10*/  FSETP.GTU.FTZ.AND P6, PT, R7, 20, PT ;  /* 0x41a000000700780b */ /* 0x000fc40003fdc000 */
[----:B------:R2:W4:Y:S01]  /*8c20*/  @!P1 MUFU.EX2 R9, R8 ;  /* 0x0000000800099308 */ /* 0x0005220000000800 */
[----:B0-----:R-:W-:Y:S02]  /*8c30*/  @!P5 FADD.FTZ R5, R0, 1 ;  /* 0x3f8000000005d421 */ /* 0x001fe40000010000 */
[----:B------:R-:W-:Y:S01]  /*8c40*/  @!P0 FMUL.FTZ R10, R6, -1.4426950216293334961 ;  /* 0xbfb8aa3b060a8820 */ /* 0x000fe20000410000 */
[----:B------:R-:W0:Y:S01]  /*8c50*/  LDS R0, [R112+0x28] ;  /* 0x0000280070007984 */ /* 0x000e220000000800 */
[----:B-1----:R-:W-:Y:S01]  /*8c60*/  @!P4 FADD.FTZ R6, R2, 1 ;  /* 0x3f8000000206c421 */ /* 0x002fe20000010000 */
[----:B------:R1:W5:Y:S02]  /*8c70*/  @!P5 MUFU.RCP R13, R5 ;  /* 0x00000005000dd308 */ /* 0x0003640000001000 */
[----:B------:R-:W0:Y:S01]  /*8c80*/  LDS R2, [R109+0x2c] ;  /* 0x00002c006d027984 */ /* 0x000e220000000800 */
[----:B--2---:R-:W-:Y:S02]  /*8c90*/  @!P2 FADD.FTZ R8, R4, 1 ;  /* 0x3f8000000408a421 */ /* 0x004fe40000010000 */
[----:B------:R-:W-:Y:S01]  /*8ca0*/  @!P6 FMUL.FTZ R11, R7, -1.4426950216293334961 ;  /* 0xbfb8aa3b070be820 */ /* 0x000fe20000410000 */
[----:B---3--:R-:W-:Y:S01]  /*8cb0*/  @!P3 FADD.FTZ R7, R3, 1 ;  /* 0x3f8000000307b421 */ /* 0x008fe20000010000 */
[----:B------:R-:W2:Y:S01]  /*8cc0*/  LDS R4, [R108+0x34] ;  /* 0x000034006c047984 */ /* 0x000ea20000000800 */
[----:B------:R-:W3:Y:S01]  /*8cd0*/  @!P0 MUFU.EX2 R10, R10 ;  /* 0x0000000a000a8308 */ /* 0x000ee20000000800 */
[----:B----4-:R-:W-:-:S02]  /*8ce0*/  @!P1 FADD.FTZ R9, R9, 1 ;  /* 0x3f80000009099421 */ /* 0x010fc40000010000 */
[----:B------:R-:W4:Y:S01]  /*8cf0*/  LDS R3, [R110+0x30] ;  /* 0x000030006e037984 */ /* 0x000f220000000800 */
[----:B------:R3:W3:Y:S03]  /*8d00*/  @!P4 MUFU.RCP R12, R6 ;  /* 0x00000006000cc308 */ /* 0x0006e60000001000 */
[----:B-1----:R-:W1:Y:S01]  /*8d10*/  LDS R5, [R106+0x38] ;  /* 0x000038006a057984 */ /* 0x002e620000000800 */
[----:B-----5:R-:W-:-:S04]  /*8d20*/  @!P5 FMUL.FTZ R42, R42, R13 ;  /* 0x0000000d2a2ad220 */ /* 0x020fc80000410000 */
[----:B------:R-:W5:Y:S01]  /*8d30*/  @!P6 MUFU.EX2 R11, R11 ;  /* 0x0000000b000be308 */ /* 0x000f620000000800 */
[----:B---3--:R-:W3:Y:S01]  /*8d40*/  LDS R6, [R107+0x3c] ;  /* 0x00003c006b067984 */ /* 0x008ee20000000800 */
[----:B------:R-:W-:Y:S02]  /*8d50*/  @!P0 FADD.FTZ R10, R10, 1 ;  /* 0x3f8000000a0a8421 */ /* 0x000fe40000010000 */
[----:B------:R-:W2:Y:S01]  /*8d60*/  @!P1 MUFU.RCP R14, R9 ;  /* 0x00000009000e9308 */ /* 0x000ea20000001000 */
[----:B------:R-:W-:Y:S01]  /*8d70*/  BAR.SYNC.DEFER_BLOCKING 0x0 ;  /* 0x0000000000007b1d */ /* 0x000fe20000010000 */
[----:B------:R-:W-:Y:S01]  /*8d80*/  @!P4 FMUL.FTZ R43, R43, R12 ;  /* 0x0000000c2b2bc220 */ /* 0x000fe20000410000 */
[----:B------:R-:W-:-:S05]  /*8d90*/  MOV R12, UR23 ;  /* 0x00000017000c7c02 */ /* 0x000fca0008000f00 */
[----:B------:R-:W4:Y:S01]  /*8da0*/  @!P0 MUFU.RCP R15, R10 ;  /* 0x0000000a000f8308 */ /* 0x000f220000001000 */
[----:B-----5:R-:W-:Y:S01]  /*8db0*/  @!P6 FADD.FTZ R11, R11, 1 ;  /* 0x3f8000000b0be421 */ /* 0x020fe20000010000 */
[----:B0-----:R-:W-:-:S06]  /*8dc0*/  FADD.FTZ R0, R0, UR6 ;  /* 0x0000000600007e21 */ /* 0x001fcc0008010000 */
[----:B------:R-:W0:Y:S01]  /*8dd0*/  @!P3 MUFU.RCP R7, R7 ;  /* 0x000000070007b308 */ /* 0x000e220000001000 */
[----:B------:R-:W-:Y:S01]  /*8de0*/  FADD.FTZ R2, R2, UR6 ;  /* 0x0000000602027e21 */ /* 0x000fe20008010000 */
[----:B--2---:R-:W-:Y:S01]  /*8df0*/  @!P1 FMUL.FTZ R47, R47, R14 ;  /* 0x0000000e2f2f9220 */ /* 0x004fe20000410000 */
[----:B------:R-:W-:Y:S01]  /*8e00*/  ISETP.NE.AND P1, PT, R167, RZ, PT ;  /* 0x000000ffa700720c */ /* 0x000fe20003f25270 */
[----:B------:R-:W-:-:S04]  /*8e10*/  FADD.FTZ R4, R4, UR6 ;  /* 0x0000000604047e21 */ /* 0x000fc80008010000 */
[----:B------:R-:W2:Y:S01]  /*8e20*/  @!P6 MUFU.RCP R11, R11 ;  /* 0x0000000b000be308 */ /* 0x000ea20000001000 */
[----:B------:R-:W-:Y:S01]  /*8e30*/  STS [R129], R37 ;  /* 0x0000002581007388 */ /* 0x000fe20000000800 */
[----:B----4-:R-:W-:Y:S01]  /*8e40*/  @!P0 FMUL.FTZ R48, R48, R15 ;  /* 0x0000000f30308220 */ /* 0x010fe20000410000 */
[----:B------:R-:W-:Y:S01]  /*8e50*/  FSETP.GTU.FTZ.AND P0, PT, R0, 20, PT ;  /* 0x41a000000000780b */ /* 0x000fe20003f1c000 */
[----:B------:R-:W-:Y:S01]  /*8e60*/  FADD.FTZ R3, R3, UR6 ;  /* 0x0000000603037e21 */ /* 0x000fe20008010000 */
[----:B------:R-:W-:Y:S01]  /*8e70*/  STS [R128+0x4], R36 ;  /* 0x0000042480007388 */ /* 0x000fe20000000800 */
[----:B------:R-:W-:Y:S01]  /*8e80*/  FSETP.GTU.FTZ.AND P4, PT, R4, 20, PT ;  /* 0x41a000000400780b */ /* 0x000fe20003f9c000 */
[----:B-1----:R-:W-:Y:S01]  /*8e90*/  FADD.FTZ R5, R5, UR6 ;  /* 0x0000000605057e21 */ /* 0x002fe20008010000 */
[----:B------:R-:W1:Y:S01]  /*8ea0*/  @!P2 MUFU.RCP R8, R8 ;  /* 0x000000080008a308 */ /* 0x000e620000001000 */
[----:B------:R-:W-:Y:S01]  /*8eb0*/  STS [R119+0x8], R35 ;  /* 0x0000082377007388 */ /* 0x000fe20000000800 */
[----:B0-----:R-:W-:Y:S01]  /*8ec0*/  @!P3 FMUL.FTZ R44, R44, R7 ;  /* 0x000000072c2cb220 */ /* 0x001fe20000410000 */
[----:B------:R-:W-:-:S02]  /*8ed0*/  FSETP.GTU.FTZ.AND P5, PT, R3, 20, PT ;  /* 0x41a000000300780b */ /* 0x000fc40003fbc000 */
[----:B------:R-:W-:Y:S01]  /*8ee0*/  STS [R117+0xc], R34 ;  /* 0x00000c2275007388 */ /* 0x000fe20000000800 */
[----:B------:R-:W-:Y:S01]  /*8ef0*/  FSETP.GTU.FTZ.AND P3, PT, R5, 20, PT ;  /* 0x41a000000500780b */ /* 0x000fe20003f7c000 */
[----:B---3--:R-:W-:Y:S01]  /*8f00*/  FADD.FTZ R6, R6, UR6 ;  /* 0x0000000606067e21 */ /* 0x008fe20008010000 */
[----:B------:R-:W-:Y:S01]  /*8f10*/  @!P0 FMUL.FTZ R0, R0, -1.4426950216293334961 ;  /* 0xbfb8aa3b00008820 */ /* 0x000fe20000410000 */
[----:B------:R-:W-:Y:S01]  /*8f20*/  STS [R118+0x10], R33 ;  /* 0x0000102176007388 */ /* 0x000fe20000000800 */
[----:B--2---:R-:W-:Y:S01]  /*8f30*/  @!P6 FMUL.FTZ R50, R50, R11 ;  /* 0x0000000b3232e220 */ /* 0x004fe20000410000 */
[----:B------:R-:W-:Y:S01]  /*8f40*/  FSETP.GTU.FTZ.AND P6, PT, R2, 20, PT ;  /* 0x41a000000200780b */ /* 0x000fe20003fdc000 */
[----:B------:R-:W-:Y:S01]  /*8f50*/  @!P4 FMUL.FTZ R4, R4, -1.4426950216293334961 ;  /* 0xbfb8aa3b0404c820 */ /* 0x000fe20000410000 */
[----:B------:R-:W-:Y:S01]  /*8f60*/  STS [R115+0x14], R32 ;  /* 0x0000142073007388 */ /* 0x000fe20000000800 */
[----:B------:R-:W0:Y:S02]  /*8f70*/  @!P0 MUFU.EX2 R0, R0 ;  /* 0x0000000000008308 */ /* 0x000e240000000800 */
[----:B------:R-:W-:Y:S01]  /*8f80*/  @!P5 FMUL.FTZ R3, R3, -1.4426950216293334961 ;  /* 0xbfb8aa3b0303d820 */ /* 0x000fe20000410000 */
[----:B------:R-:W-:Y:S01]  /*8f90*/  STS [R116+0x18], R31 ;  /* 0x0000181f74007388 */ /* 0x000fe20000000800 */
[----:B-1----:R-:W-:Y:S01]  /*8fa0*/  @!P2 FMUL.FTZ R45, R45, R8 ;  /* 0x000000082d2da220 */ /* 0x002fe20000410000 */
[----:B------:R-:W-:Y:S01]  /*8fb0*/  @!P3 FMUL.FTZ R5, R5, -1.4426950216293334961 ;  /* 0xbfb8aa3b0505b820 */ /* 0x000fe20000410000 */
[----:B------:R-:W-:Y:S01]  /*8fc0*/  FSETP.GTU.FTZ.AND P2, PT, R6, 20, PT ;  /* 0x41a000000600780b */ /* 0x000fe20003f5c000 */
[----:B------:R-:W-:Y:S01]  /*8fd0*/  STS [R114+0x1c], R30 ;  /* 0x00001c1e72007388 */ /* 0x000fe20000000800 */
[----:B------:R-:W1:Y:S02]  /*8fe0*/  @!P4 MUFU.EX2 R4, R4 ;  /* 0x000000040004c308 */ /* 0x000e640000000800 */
[----:B------:R-:W-:Y:S01]  /*8ff0*/  @!P6 FMUL.FTZ R2, R2, -1.4426950216293334961 ;  /* 0xbfb8aa3b0202e820 */ /* 0x000fe20000410000 */
[----:B------:R-:W-:Y:S01]  /*9000*/  STS [R113+0x20], R29 ;  /* 0x0000201d71007388 */ /* 0x000fe20000000800 */
[----:B------:R-:W2:Y:S01]  /*9010*/  @!P3 MUFU.EX2 R5, R5 ;  /* 0x000000050005b308 */ /* 0x000ea20000000800 */
[----:B0-----:R-:W-:-:S02]  /*9020*/  @!P0 FADD.FTZ R0, R0, 1 ;  /* 0x3f80000000008421 */ /* 0x001fc40000010000 */
[----:B------:R-:W-:Y:S01]  /*9030*/  STS [R111+0x24], R28 ;  /* 0x0000241c6f007388 */ /* 0x000fe20000000800 */
[----:B------:R-:W0:Y:S03]  /*9040*/  @!P6 MUFU.EX2 R2, R2 ;  /* 0x000000020002e308 */ /* 0x000e260000000800 */
[----:B------:R-:W-:Y:S01]  /*9050*/  STS [R112+0x28], R27 ;  /* 0x0000281b70007388 */ /* 0x000fe20000000800 */
[----:B------:R-:W3:Y:S01]  /*9060*/  @!P0 MUFU.RCP R8, R0 ;  /* 0x0000000000088308 */ /* 0x000ee20000001000 */
[----:B------:R-:W-:Y:S01]  /*9070*/  @!P2 FMUL.FTZ R6, R6, -1.4426950216293334961 ;  /* 0xbfb8aa3b0606a820 */ /* 0x000fe20000410000 */
[----:B-1----:R-:W-:Y:S01]  /*9080*/  @!P4 FADD.FTZ R4, R4, 1 ;  /* 0x3f8000000404c421 */ /* 0x002fe20000010000 */
[----:B------:R-:W-:Y:S01]  /*9090*/  STS [R109+0x2c], R26 ;  /* 0x00002c1a6d007388 */ /* 0x000fe20000000800 */
[----:B--2---:R-:W-:-:S03]  /*90a0*/  @!P3 FADD.FTZ R5, R5, 1 ;  /* 0x3f8000000505b421 */ /* 0x004fc60000010000 */
[----:B------:R-:W-:Y:S01]  /*90b0*/  STS [R110+0x30], R25 ;  /* 0x000030196e007388 */ /* 0x000fe20000000800 */
[----:B------:R-:W1:Y:S01]  /*90c0*/  @!P5 MUFU.EX2 R3, R3 ;  /* 0x000000030003d308 */ /* 0x000e620000000800 */
[----:B0-----:R-:W-:Y:S02]  /*90d0*/  @!P6 FADD.FTZ R2, R2, 1 ;  /* 0x3f8000000202e421 */ /* 0x001fe40000010000 */
[----:B------:R-:W-:Y:S01]  /*90e0*/  STS [R108+0x34], R24 ;  /* 0x000034186c007388 */ /* 0x000fe20000000800 */
[----:B------:R-:W0:Y:S03]  /*90f0*/  @!P2 MUFU.EX2 R6, R6 ;  /* 0x000000060006a308 */ /* 0x000e260000000800 */
[----:B------:R-:W-:Y:S01]  /*9100*/  STS [R106+0x38], R23 ;  /* 0x000038176a007388 */ /* 0x000fe20000000800 */
[----:B------:R-:W2:Y:S01]  /*9110*/  @!P6 MUFU.RCP R49, R2 ;  /* 0x000000020031e308 */ /* 0x000ea20000001000 */
[----:B---3--:R-:W-:-:S02]  /*9120*/  @!P0 FMUL.FTZ R51, R51, R8 ;  /* 0x0000000833338220 */ /* 0x008fc40000410000 */
[----:B------:R-:W-:Y:S01]  /*9130*/  STS [R107+0x3c], R22 ;  /* 0x00003c166b007388 */ /* 0x000fe20000000800 */
[----:B------:R-:W-:-:S03]  /*9140*/  NOP ;  /* 0x0000000000007918 */ /* 0x000fc60000000000 */
[----:B------:R-:W-:Y:S01]  /*9150*/  LDS R7, [R147] ;  /* 0x0000000093077984 */ /* 0x000fe20000000800 */
[----:B-1----:R-:W-:Y:S01]  /*9160*/  @!P5 FADD.FTZ R3, R3, 1 ;  /* 0x3f8000000303d421 */ /* 0x002fe20000010000 */
[----:B------:R-:W1:Y:S01]  /*9170*/  @!P4 MUFU.RCP R4, R4 ;  /* 0x000000040004c308 */ /* 0x000e620000001000 */
[----:B0-----:R-:W-:Y:S01]  /*9180*/  @!P2 FADD.FTZ R6, R6, 1 ;  /* 0x3f8000000606a421 */ /* 0x001fe20000010000 */
[----:B------:R-:W-:Y:S04]  /*9190*/  LDS R9, [R146+0x80] ;  /* 0x0000800092097984 */ /* 0x000fe80000000800 */
[----:B------:R-:W-:Y:S01]  /*91a0*/  LDS R11, [R145+0x100] ;  /* 0x00010000910b7984 */ /* 0x000fe20000000800 */
[----:B--2---:R-:W-:Y:S01]  /*91b0*/  @!P6 FMUL.FTZ R52, R52, R49 ;  /* 0x000000313434e220 */ /* 0x004fe20000410000 */
[----:B------:R0:W2:Y:S02]  /*91c0*/  @!P5 MUFU.RCP R10, R3 ;  /* 0x00000003000ad308 */ /* 0x0000a40000001000 */
[----:B------:R-:W-:Y:S04]  /*91d0*/  LDS R13, [R144+0x180] ;  /* 0x00018000900d7984 */ /* 0x000fe80000000800 */
[----:B------:R-:W-:Y:S02]  /*91e0*/  LDS R15, [R143+0x200] ;  /* 0x000200008f0f7984 */ /* 0x000fe40000000800 */
[----:B------:R-:W3:Y:S01]  /*91f0*/  @!P3 MUFU.RCP R5, R5 ;  /* 0x000000050005b308 */ /* 0x000ee20000001000 */
[----:B0-----:R-:W-:Y:S01]  /*9200*/  IADD3 R3, P0, PT, R168, UR26, RZ ;  /* 0x0000001aa8037c10 */ /* 0x001fe2000ff1e0ff */
[----:B------:R-:W-:Y:S01]  /*9210*/  LDS R17, [R142+0x280] ;  /* 0x000280008e117984 */ /* 0x000fe20000000800 */
[----:B-1----:R-:W-:Y:S01]  /*9220*/  @!P4 FMUL.FTZ R55, R55, R4 ;  /* 0x000000043737c220 */ /* 0x002fe20000410000 */
[----:B------:R-:W0:Y:S01]  /*9230*/  LDCU.64 UR26, c[0x0][0x518] ;  /* 0x0000a300ff1a77ac */ /* 0x000e220008000a00 */
[----:B------:R-:W-:Y:S01]  /*9240*/  IADD3.X R4, PT, PT, RZ, UR8, RZ, P0, !PT ;  /* 0x00000008ff047c10 */ /* 0x000fe200087fe4ff */
[----:B------:R-:W-:Y:S01]  /*9250*/  LDS R19, [R141+0x300] ;  /* 0x000300008d137984 */ /* 0x000fe20000000800 */
[----:B------:R-:W-:Y:S01]  /*9260*/  LEA R2, P6, R3, UR36, 0x2 ;  /* 0x0000002403027c11 */ /* 0x000fe2000f8c10ff */
[----:B------:R-:W1:Y:S02]  /*9270*/  @!P2 MUFU.RCP R49, R6 ;  /* 0x000000060031a308 */ /* 0x000e640000001000 */
[----:B------:R-:W-:Y:S01]  /*9280*/  LDS R23, [R140+0x380] ;  /* 0x000380008c177984 */ /* 0x000fe20000000800 */
[----:B--2---:R-:W-:Y:S01]  /*9290*/  @!P5 FMUL.FTZ R53, R53, R10 ;  /* 0x0000000a3535d220 */ /* 0x004fe20000410000 */
[----:B------:R-:W-:Y:S01]  /*92a0*/  LEA.HI.X R3, R3, UR37, R4, 0x2, P6 ;  /* 0x0000002503037c11 */ /* 0x000fe2000b0f1404 */
[----:B------:R-:W2:Y:S01]  /*92b0*/  LDCU.64 UR36, c[0x0][0x520] ;  /* 0x0000a400ff2477ac */ /* 0x000ea20008000a00 */
[----:B------:R-:W-:Y:S04]  /*92c0*/  LDS R25, [R139+0x400] ;  /* 0x000400008b197984 */ /* 0x000fe80000000800 */
[----:B------:R-:W-:Y:S01]  /*92d0*/  LDS R27, [R138+0x480] ;  /* 0x000480008a1b7984 */ /* 0x000fe20000000800 */
[----:B---3--:R-:W-:-:S03]  /*92e0*/  @!P3 FMUL.FTZ R56, R56, R5 ;  /* 0x000000053838b220 */ /* 0x008fc60000410000 */
[----:B------:R-:W-:Y:S01]  /*92f0*/  LDS R29, [R137+0x500] ;  /* 0x00050000891d7984 */ /* 0x000fe20000000800 */
[----:B0-----:R-:W-:-:S03]  /*9300*/  UIMAD.WIDE.U32 UR30, UR33, UR26, UR30 ;  /* 0x0000001a211e72a5 */ /* 0x001fc6000f8e001e */
[----:B------:R-:W-:Y:S01]  /*9310*/  LDS R31, [R136+0x580] ;  /* 0x00058000881f7984 */ /* 0x000fe20000000800 */
[----:B-1----:R-:W-:-:S03]  /*9320*/  @!P2 FMUL.FTZ R58, R58, R49 ;  /* 0x000000313a3aa220 */ /* 0x002fc60000410000 */
[----:B------:R-:W-:Y:S01]  /*9330*/  LDS R33, [R135+0x600] ;  /* 0x0006000087217984 */ /* 0x000fe20000000800 */
[----:B------:R-:W-:-:S03]  /*9340*/  UMOV UR24, UR30 ;  /* 0x0000001e00187c82 */ /* 0x000fc60008000000 */
        /* <DEDUP_REMOVED lines=39> */
[----:B0-----:R-:W-:-:S05]  /*95c0*/  MOV R2, UR23 ;  /* 0x0000001700027c02 */ /* 0x001fca0008000f00 */
[----:B------:R0:W-:Y:S04]  /*95d0*/  STS [R129], R38 ;  /* 0x0000002681007388 */ /* 0x0001e80000000800 */
[----:B------:R1:W-:Y:S04]  /*95e0*/  STS [R128+0x4], R39 ;  /* 0x0000042780007388 */ /* 0x0003e80000000800 */
[----:B------:R-:W-:Y:S01]  /*95f0*/  STS [R119+0x8], R40 ;  /* 0x0000082877007388 */ /* 0x000fe20000000800 */
[----:B0-----:R-:W-:-:S03]  /*9600*/  FADD.FTZ R38, R38, R169 ;  /* 0x000000a926267221 */ /* 0x001fc60000010000 */
[----:B------:R0:W-:Y:S01]  /*9610*/  STS [R117+0xc], R42 ;  /* 0x00000c2a75007388 */ /* 0x0001e20000000800 */
[----:B-1----:R-:W-:-:S03]  /*9620*/  FADD.FTZ R39, R38, R39 ;  /* 0x0000002726277221 */ /* 0x002fc60000010000 */
[----:B------:R1:W-:Y:S01]  /*9630*/  STS [R118+0x10], R43 ;  /* 0x0000102b76007388 */ /* 0x0003e20000000800 */
[----:B------:R-:W-:-:S03]  /*9640*/  FADD.FTZ R39, R39, R40 ;  /* 0x0000002827277221 */ /* 0x000fc60000010000 */
[----:B------:R3:W-:Y:S01]  /*9650*/  STS [R115+0x14], R44 ;  /* 0x0000142c73007388 */ /* 0x0007e20000000800 */
[----:B0-----:R-:W-:-:S03]  /*9660*/  FADD.FTZ R42, R39, R42 ;  /* 0x0000002a272a7221 */ /* 0x001fc60000010000 */
[----:B------:R-:W-:Y:S01]  /*9670*/  STS [R116+0x18], R45 ;  /* 0x0000182d74007388 */ /* 0x000fe20000000800 */
[----:B-1----:R-:W-:-:S03]  /*9680*/  FADD.FTZ R43, R42, R43 ;  /* 0x0000002b2a2b7221 */ /* 0x002fc60000010000 */
[----:B------:R0:W-:Y:S01]  /*9690*/  STS [R114+0x1c], R47 ;  /* 0x00001c2f72007388 */ /* 0x0001e20000000800 */
[----:B---3--:R-:W-:-:S03]  /*96a0*/  FADD.FTZ R44, R43, R44 ;  /* 0x0000002c2b2c7221 */ /* 0x008fc60000010000 */
[----:B------:R-:W-:Y:S01]  /*96b0*/  STS [R113+0x20], R48 ;  /* 0x0000203071007388 */ /* 0x000fe20000000800 */
[----:B------:R-:W-:-:S03]  /*96c0*/  FADD.FTZ R44, R44, R45 ;  /* 0x0000002d2c2c7221 */ /* 0x000fc60000010000 */
[----:B------:R1:W-:Y:S01]  /*96d0*/  STS [R111+0x24], R50 ;  /* 0x000024326f007388 */ /* 0x0003e20000000800 */
[----:B0-----:R-:W-:-:S03]  /*96e0*/  FADD.FTZ R47, R44, R47 ;  /* 0x0000002f2c2f7221 */ /* 0x001fc60000010000 */
[----:B------:R0:W-:Y:S01]  /*96f0*/  STS [R112+0x28], R51 ;  /* 0x0000283370007388 */ /* 0x0001e20000000800 */
[----:B------:R-:W-:-:S03]  /*9700*/  FADD.FTZ R47, R47, R48 ;  /* 0x000000302f2f7221 */ /* 0x000fc60000010000 */
[----:B------:R3:W-:Y:S01]  /*9710*/  STS [R109+0x2c], R52 ;  /* 0x00002c346d007388 */ /* 0x0007e20000000800 */
[----:B-1----:R-:W-:-:S03]  /*9720*/  FADD.FTZ R50, R47, R50 ;  /* 0x000000322f327221 */ /* 0x002fc60000010000 */
[----:B------:R-:W-:Y:S01]  /*9730*/  STS [R110+0x30], R53 ;  /* 0x000030356e007388 */ /* 0x000fe20000000800 */
[----:B0-----:R-:W-:-:S03]  /*9740*/  FADD.FTZ R51, R50, R51 ;  /* 0x0000003332337221 */ /* 0x001fc60000010000 */
[----:B------:R0:W-:Y:S01]  /*9750*/  STS [R108+0x34], R55 ;  /* 0x000034376c007388 */ /* 0x0001e20000000800 */
[----:B---3--:R-:W-:-:S03]  /*9760*/  FADD.FTZ R52, R51, R52 ;  /* 0x0000003433347221 */ /* 0x008fc60000010000 */
[----:B------:R-:W-:Y:S01]  /*9770*/  STS [R106+0x38], R56 ;  /* 0x000038386a007388 */ /* 0x000fe20000000800 */
[----:B------:R-:W-:-:S03]  /*9780*/  FADD.FTZ R52, R52, R53 ;  /* 0x0000003534347221 */ /* 0x000fc60000010000 */
        /* <DEDUP_REMOVED lines=22> */
[----:B------:R-:W-:Y:S06]  /*98f0*/  BAR.SYNC.DEFER_BLOCKING 0x0 ;  /* 0x0000000000007b1d */ /* 0x000fec0000010000 */
[----:B------:R-:W1:Y:S01]  /*9900*/  LDS R0, [UR25+0x1080] ;  /* 0x00108019ff007984 */ /* 0x000e620008000800 */
[----:B------:R-:W-:Y:S01]  /*9910*/  UIMAD UR25, UR33, UR27, UR31 ;  /* 0x0000001b211972a4 */ /* 0x000fe2000f8e021f */
[----:B------:R-:W0:Y:S03]  /*9920*/  LDCU.64 UR26, c[0x0][0x560] ;  /* 0x0000ac00ff1a77ac */ /* 0x000e260008000a00 */
[----:B--2---:R-:W-:-:S04]  /*9930*/  UIMAD.WIDE.U32 UR24, UR32, UR36, UR24 ;  /* 0x00000024201872a5 */ /* 0x004fc8000f8e0018 */
[----:B------:R-:W-:Y:S02]  /*9940*/  UIMAD UR8, UR32, UR37, UR25 ;  /* 0x00000025200872a4 */ /* 0x000fe4000f8e0219 */
[----:B------:R-:W-:-:S04]  /*9950*/  IADD3 R3, P0, PT, R168, UR24, RZ ;  /* 0x00000018a8037c10 */ /* 0x000fc8000ff1e0ff */
[----:B------:R-:W-:Y:S01]  /*9960*/  IADD3.X R4, PT, PT, RZ, UR8, RZ, P0, !PT ;  /* 0x00000008ff047c10 */ /* 0x000fe200087fe4ff */
[----:B------:R-:W-:Y:S01]  /*9970*/  UIADD3 UR8, UPT, UPT, UR12, -0x1, URZ ;  /* 0xffffffff0c087890 */ /* 0x000fe2000fffe0ff */
[----:B0-----:R-:W-:-:S04]  /*9980*/  LEA R2, P0, R3, UR26, 0x2 ;  /* 0x0000001a03027c11 */ /* 0x001fc8000f8010ff */
[----:B------:R-:W-:Y:S02]  /*9990*/  LEA.HI.X R3, R3, UR27, R4, 0x2, P0 ;  /* 0x0000001b03037c11 */ /* 0x000fe400080f1404 */
[----:B------:R-:W-:Y:S01]  /*99a0*/  UMOV UR12, UR8 ;  /* 0x00000008000c7c82 */ /* 0x000fe20008000000 */
[-C--:B-1----:R-:W-:Y:S02]  /*99b0*/  ISETP.GE.AND P1, PT, R168, R0.reuse, PT ;  /* 0x00000000a800720c */ /* 0x082fe40003f26270 */
        /* <DEDUP_REMOVED lines=32> */
.L_x_4704:
        /* <DEDUP_REMOVED lines=41> */
.L_x_4785:
[----:B------:R-:W-:Y:S05]  /*9e50*/  BSYNC.RECONVERGENT B0 ;  /* 0x0000000000007941 */ /* 0x000fea0003800200 */
.L_x_4784:
[----:B------:R-:W-:Y:S01]  /*9e60*/  UISETP.NE.U32.AND UP0, UPT, UR8, URZ, UPT ;  /* 0x000000ff0800728c */ /* 0x000fe2000bf05070 */
[----:B--2---:R-:W-:-:S03]  /*9e70*/  ISETP.GE.AND P0, PT, R10, UR11, PT ;  /* 0x0000000b0a007c0c */ /* 0x004fc6000bf06270 */
[----:B------:R-:W-:-:S09]  /*9e80*/  UISETP.NE.AND.EX UP0, UPT, UR9, URZ, UPT, UP0 ;  /* 0x000000ff0900728c */ /* 0x000fd2000bf05300 */
[----:B------:R-:W-:Y:S05]  /*9e90*/  BRA.U !UP0, `(.L_x_4786) ;  /* 0x0000000108907547 */ /* 0x000fea000b800000 */
[----:B------:R-:W-:Y:S06]  /*9ea0*/  BAR.SYNC.DEFER_BLOCKING 0x0 ;  /* 0x0000000000007b1d */ /* 0x000fec0000010000 */
[----:B------:R-:W-:Y:S01]  /*9eb0*/  BSSY.RECONVERGENT B0, `(.L_x_4786) ;  /* 0x0000022000007945 */ /* 0x000fe20003800200 */
[----:B------:R-:W2:Y:S01]  /*9ec0*/  SHFL.DOWN P1, R0, R169, 0x1, 0x1f ;  /* 0x08201f00a9007f89 */ /* 0x000ea20000020000 */
[----:B------:R-:W3:Y:S01]  /*9ed0*/  S2R R4, SR_LANEID ;  /* 0x0000000000047919 */ /* 0x000ee20000000000 */
[----:B0-----:R-:W0:Y:S01]  /*9ee0*/  S2R R6, SR_TID.X ;  /* 0x0000000000067919 */ /* 0x001e220000002100 */
[----:B--2---:R-:W-:-:S05]  /*9ef0*/  @P1 FADD R0, R0, R169 ;  /* 0x000000a900001221 */ /* 0x004fca0000000000 */
[----:B-1----:R-:W1:Y:S01]  /*9f00*/  SHFL.DOWN P1, R3, R0, 0x2, 0x1f ;  /* 0x08401f0000037f89 */ /* 0x002e620000020000 */
[----:B---3--:R-:W-:-:S13]  /*9f10*/  ISETP.NE.AND P2, PT, R4, RZ, PT ;  /* 0x000000ff0400720c */ /* 0x008fda0003f45270 */
        /* <DEDUP_REMOVED lines=27> */
.L_x_4787:
[----:B------:R-:W-:Y:S05]  /*a0d0*/  BSYNC.RECONVERGENT B0 ;  /* 0x0000000000007941 */ /* 0x000fea0003800200 */
.L_x_4786:
[----:B------:R-:W-:Y:S05]  /*a0e0*/  @P0 EXIT ;  /* 0x000000000000094d */ /* 0x000fea0003800000 */
[----:B------:R-:W2:Y:S01]  /*a0f0*/  S2UR UR8, SR_CTAID.Y ;  /* 0x00000000000879c3 */ /* 0x000ea20000002600 */
[----:B------:R-:W2:Y:S01]  /*a100*/  LDCU.64 UR6, c[0x0][0x4a8] ;  /* 0x00009500ff0677ac */ /* 0x000ea20008000a00 */
[----:B------:R-:W-:Y:S01]  /*a110*/  MOV R0, R10 ;  /* 0x0000000a00007202 */ /* 0x000fe20000000f00 */
[----:B------:R-:W3:Y:S05]  /*a120*/  LDCU UR10, c[0x0][0x360] ;  /* 0x00006c00ff0a77ac */ /* 0x000eea0008000800 */
[----:B------:R-:W4:Y:S01]  /*a130*/  S2UR UR9, SR_CgaCtaId ;  /* 0x00000000000979c3 */ /* 0x000f220000008800 */
[----:B------:R-:W1:Y:S07]  /*a140*/  LDCU.64 UR12, c[0x0][0x530] ;  /* 0x0000a600ff0c77ac */ /* 0x000e6e0008000a00 */
[----:B0-----:R-:W0:Y:S01]  /*a150*/  LDC.64 R8, c[0x0][0x4b0] ;  /* 0x00012c00ff087b82 */ /* 0x001e220000000a00 */
[----:B--2---:R-:W-:-:S03]  /*a160*/  UIMAD.WIDE.U32 UR4, UR8, UR6, URZ ;  /* 0x00000006080472a5 */ /* 0x004fc6000f8e00ff */
[----:B------:R-:W-:Y:S01]  /*a170*/  UMOV UR6, 0x400 ;  /* 0x0000040000067882 */ /* 0x000fe20000000000 */
[----:B------:R-:W-:Y:S02]  /*a180*/  UIMAD UR7, UR8, UR7, UR5 ;  /* 0x00000007080772a4 */ /* 0x000fe4000f8e0205 */
[----:B-1-34-:R-:W-:-:S12]  /*a190*/  ULEA UR9, UR9, UR6, 0x18 ;  /* 0x0000000609097291 */ /* 0x01afd8000f8ec0ff */
.L_x_4788:
[----:B------:R-:W-:Y:S01]  /*a1a0*/  LEA R6, R0, UR9, 0x2 ;  /* 0x0000000900067c11 */ /* 0x000fe2000f8e10ff */
[----:B------:R-:W-:Y:S01]  /*a1b0*/  UMOV UR6, UR4 ;  /* 0x0000000400067c82 */ /* 0x000fe20008000000 */
[----:B------:R-:W-:-:S03]  /*a1c0*/  SHF.R.S32.HI R3, RZ, 0x1f, R0 ;  /* 0x0000001fff037819 */ /* 0x000fc60000011400 */
[----:B-1----:R-:W1:Y:S02]  /*a1d0*/  LDS R7, [R6+0x5740] ;  /* 0x0057400006077984 */ /* 0x002e640000000800 */
[-C--:B0-----:R-:W-:Y:S02]  /*a1e0*/  IMAD R4, R3, R8.reuse, RZ ;  /* 0x0000000803047224 */ /* 0x081fe400078e02ff */
[----:B------:R-:W-:-:S04]  /*a1f0*/  IMAD.WIDE.U32 R2, R0, R8, UR6 ;  /* 0x0000000600027e25 */ /* 0x000fc8000f8e0008 */
[----:B------:R-:W-:Y:S01]  /*a200*/  IMAD R5, R0, R9, R4 ;  /* 0x0000000900057224 */ /* 0x000fe200078e0204 */
[----:B------:R-:W-:Y:S01]  /*a210*/  LEA R4, P0, R2, UR12, 0x2 ;  /* 0x0000000c02047c11 */ /* 0x000fe2000f8010ff */
[----:B------:R-:W-:-:S03]  /*a220*/  VIADD R0, R0, UR10 ;  /* 0x0000000a00007c36 */ /* 0x000fc60008000000 */
[----:B------:R-:W-:-:S04]  /*a230*/  IADD3 R3, PT, PT, R3, R5, RZ ;  /* 0x0000000503037210 */ /* 0x000fc80007ffe0ff */
[----:B------:R-:W-:Y:S02]  /*a240*/  LEA.HI.X R5, R2, UR13, R3, 0x2, P0 ;  /* 0x0000000d02057c11 */ /* 0x000fe400080f1403 */
[----:B------:R-:W-:-:S03]  /*a250*/  ISETP.GE.AND P0, PT, R0, UR11, PT ;  /* 0x0000000b00007c0c */ /* 0x000fc6000bf06270 */
[----:B-1----:R1:W-:Y:S10]  /*a260*/  REDG.E.ADD.F32.FTZ.RN.STRONG.GPU desc[UR28][R4.64], R7 ;  /* 0x00000007040079a6 */ /* 0x0023f4000c12f31c */
[----:B------:R-:W-:Y:S05]  /*a270*/  @!P0 BRA `(.L_x_4788) ;  /* 0xfffffffc00c88947 */ /* 0x000fea000383ffff */
[----:B------:R-:W-:Y:S05]  /*a280*/  EXIT ;  /* 0x000000000000794d */ /* 0x000fea0003800000 */
.L_x_4742:
[----:B------:R-:W-:Y:S01]  /*a290*/  MOV R223, R67 ;  /* 0x0000004300df7202 */ /* 0x000fe20000000f00 */
[----:B------:R-:W-:Y:S01]  /*a2a0*/  HFMA2 R224, -RZ, RZ, 0, 5.9604644775390625e-08 ;  /* 0x00000001ffe07431 */ /* 0x000fe200000001ff */
[----:B------:R-:W-:Y:S02]  /*a2b0*/  MOV R225, RZ ;  /* 0x000000ff00e17202 */ /* 0x000fe40000000f00 */
[----:B------:R-:W-:-:S07]  /*a2c0*/  MOV R66, 0xffffffff ;  /* 0xffffffff00427802 */ /* 0x000fce0000000f00 */
[----:B01---5:R-:W-:Y:S05]  /*a2d0*/  WARPSYNC.COLLECTIVE R66, `(.L_x_4789) ;  /* 0x0000000042087348 */ /* 0x023fea0003c00000 */
[----:B------:R2:W3:Y:S02]  /*a2e0*/  SHFL.UP P6, R65, R223, R224, R225 ;  /* 0x040000e0df417389 */ /* 0x0004e400000c00e1 */
[----:B0123-5:R-:W-:Y:S05]  /*a2f0*/  ENDCOLLECTIVE ;  /* 0x000000000000791b */ /* 0x02ffea0003800000 */
.L_x_4789:
[----:B------:R-:W-:Y:S02]  /*a300*/  MOV R223, R218 ;  /* 0x000000da00df7202 */ /* 0x000fe40000000f00 */
[----:B------:R-:W-:-:S07]  /*a310*/  MOV R64, R65 ;  /* 0x0000004100407202 */ /* 0x000fce0000000f00 */
[----:B------:R-:W-:Y:S05]  /*a320*/  WARPSYNC.COLLECTIVE R66, `(.L_x_4790) ;  /* 0x0000000042087348 */ /* 0x000fea0003c00000 */
[----:B------:R0:W1:Y:S02]  /*a330*/  SHFL.UP P6, R65, R223, R224, R225 ;  /* 0x040000e0df417389 */ /* 0x00006400000c00e1 */
[----:B01----:R-:W-:Y:S05]  /*a340*/  ENDCOLLECTIVE ;  /* 0x000000000000791b */ /* 0x003fea0003800000 */
.L_x_4790:
        /* <DEDUP_REMOVED lines=8> */
.L_x_4791:
[----:B------:R-:W-:Y:S02]  /*a3d0*/  MOV R223, R220 ;  /* 0x000000dc00df7202 */ /* 0x000fe40000000f00 */
[----:B------:R-:W-:-:S07]  /*a3e0*/  MOV R64, R65 ;  /* 0x0000004100407202 */ /* 0x000fce0000000f00 */
[----:B------:R-:W-:Y:S05]  /*a3f0*/  WARPSYNC.COLLECTIVE R66, `(.L_x_4792) ;  /* 0x0000000042087348 */ /* 0x000fea0003c00000 */
[----:B------:R0:W1:Y:S02]  /*a400*/  SHFL.UP P6, R65, R223, R224, R225 ;  /* 0x040000e0df417389 */ /* 0x00006400000c00e1 */
[----:B01----:R-:W-:Y:S05]  /*a410*/  ENDCOLLECTIVE ;  /* 0x000000000000791b */ /* 0x003fea0003800000 */
.L_x_4792:
        /* <DEDUP_REMOVED lines=8> */
.L_x_4793:
[----:B------:R-:W-:Y:S01]  /*a4a0*/  MOV R223, R222 ;  /* 0x000000de00df7202 */ /* 0x000fe20000000f00 */
[----:B------:R-:W-:-:S07]  /*a4b0*/  IMAD.MOV.U32 R64, RZ, RZ, R65 ;  /* 0x000000ffff407224 */ /* 0x000fce00078e0041 */
[----:B------:R-:W-:Y:S05]  /*a4c0*/  WARPSYNC.COLLECTIVE R66, `(.L_x_4794) ;  /* 0x0000000042087348 */ /* 0x000fea0003c00000 */
[----:B------:R0:W1:Y:S02]  /*a4d0*/  SHFL.UP P6, R65, R223, R224, R225 ;  /* 0x040000e0df417389 */ /* 0x00006400000c00e1 */
[----:B01----:R-:W-:Y:S05]  /*a4e0*/  ENDCOLLECTIVE ;  /* 0x000000000000791b */ /* 0x003fea0003800000 */
.L_x_4794:
        /* <DEDUP_REMOVED lines=8> */
.L_x_4795:
[----:B------:R-:W-:Y:S02]  /*a570*/  MOV R223, R218 ;  /* 0x000000da00df7202 */ /* 0x000fe40000000f00 */
[----:B------:R-:W-:-:S07]  /*a580*/  MOV R64, R65 ;  /* 0x0000004100407202 */ /* 0x000fce0000000f00 */
[----:B------:R-:W-:Y:S05]  /*a590*/  WARPSYNC.COLLECTIVE R66, `(.L_x_4796) ;  /* 0x0000000042087348 */ /* 0x000fea0003c00000 */
[----:B------:R0:W1:Y:S02]  /*a5a0*/  SHFL.UP P6, R65, R223, R224, R225 ;  /* 0x040000e0df417389 */ /* 0x00006400000c00e1 */
[----:B01----:R-:W-:Y:S05]  /*a5b0*/  ENDCOLLECTIVE ;  /* 0x000000000000791b */ /* 0x003fea0003800000 */
.L_x_4796:
        /* <DEDUP_REMOVED lines=8> */
.L_x_4797:
[----:B------:R-:W-:Y:S02]  /*a640*/  MOV R223, R64 ;  /* 0x0000004000df7202 */ /* 0x000fe40000000f00 */
[----:B------:R-:W-:-:S07]  /*a650*/  MOV R220, R65 ;  /* 0x0000004100dc7202 */ /* 0x000fce0000000f00 */
[----:B------:R-:W-:Y:S05]  /*a660*/  WARPSYNC.COLLECTIVE R66, `(.L_x_4798) ;  /* 0x0000000042087348 */ /* 0x000fea0003c00000 */
[----:B------:R0:W1:Y:S02]  /*a670*/  SHFL.UP P6, R65, R223, R224, R225 ;  /* 0x040000e0df417389 */ /* 0x00006400000c00e1 */
[----:B01----:R-:W-:Y:S05]  /*a680*/  ENDCOLLECTIVE ;  /* 0x000000000000791b */ /* 0x003fea0003800000 */
.L_x_4798:
[----:B------:R-:W-:Y:S05]  /*a690*/  BRA `(.L_x_4799) ;  /* 0xffffffb400b47947 */ /* 0x000fea000383ffff */
.L_x_4743:
        /* <DEDUP_REMOVED lines=8> */
.L_x_4801:
[----:B------:R-:W-:Y:S05]  /*a720*/  BSYNC B0 ;  /* 0x0000000000007941 */ /* 0x000fea0003800000 */
.L_x_4800:
[----:B------:R-:W-:Y:S05]  /*a730*/  BRA `(.L_x_4802) ;  /* 0xffffffb400a47947 */ /* 0x000fea000383ffff */
.L_x_4744:
        /* <DEDUP_REMOVED lines=8> */
.L_x_4804:
[----:B------:R-:W-:Y:S05]  /*a7c0*/  BSYNC B0 ;  /* 0x0000000000007941 */ /* 0x000fea0003800000 */
.L_x_4803:
[----:B------:R-:W-:Y:S05]  /*a7d0*/  BRA `(.L_x_4805) ;  /* 0xffffffb400847947 */ /* 0x000fea000383ffff */
.L_x_4745:
        /* <DEDUP_REMOVED lines=8> */
.L_x_4807:
[----:B------:R-:W-:Y:S05]  /*a860*/  BSYNC B0 ;  /* 0x0000000000007941 */ /* 0x000fea0003800000 */
.L_x_4806:
        /* <DEDUP_REMOVED lines=11> */
.L_x_4808:
[----:B------:R-:W-:Y:S05]  /*a920*/  WARPSYNC.COLLECTIVE R66, `(.L_x_4809) ;  /* 0x0000000042087348 */ /* 0x000fea0003c00000 */
[----:B------:R0:W1:Y:S02]  /*a930*/  SHFL.IDX P2, R238, R241, R240, R243 ;  /* 0x000000f0f1ee7389 */ /* 0x00006400000400f3 */
[----:B01----:R-:W-:Y:S05]  /*a940*/  ENDCOLLECTIVE ;  /* 0x000000000000791b */ /* 0x003fea0003800000 */
.L_x_4809:
[----:B------:R-:W-:Y:S02]  /*a950*/  MOV R241, R133 ;  /* 0x0000008500f17202 */ /* 0x000fe40000000f00 */
[----:B------:R-:W-:Y:S02]  /*a960*/  MOV R221, R65 ;  /* 0x0000004100dd7202 */ /* 0x000fe40000000f00 */
[----:B------:R-:W-:-:S07]  /*a970*/  MOV R64, R238 ;  /* 0x000000ee00407202 */ /* 0x000fce0000000f00 */
[----:B------:R-:W-:Y:S05]  /*a980*/  WARPSYNC.COLLECTIVE R66, `(.L_x_4810) ;  /* 0x0000000042087348 */ /* 0x000fea0003c00000 */
[----:B------:R0:W1:Y:S02]  /*a990*/  SHFL.IDX P2, R238, R241, R240, R243 ;  /* 0x000000f0f1ee7389 */ /* 0x00006400000400f3 */
[----:B01----:R-:W-:Y:S05]  /*a9a0*/  ENDCOLLECTIVE ;  /* 0x000000000000791b */ /* 0x003fea0003800000 */
.L_x_4810:
[----:B------:R-:W-:Y:S01]  /*a9b0*/  MOV R65, R238 ;  /* 0x000000ee00417202 */ /* 0x000fe20000000f00 */
[----:B------:R-:W-:Y:S06]  /*a9c0*/  BRA `(.L_x_4811) ;  /* 0xffffffb400207947 */ /* 0x000fec000383ffff */
.L_x_4747:
[----:B------:R-:W-:Y:S01]  /*a9d0*/  MOV R245, R64 ;  /* 0x0000004000f57202 */ /* 0x000fe20000000f00 */
[----:B------:R-:W-:Y:S01]  /*a9e0*/  HFMA2 R242, -RZ, RZ, 0, 5.9604644775390625e-08 ;  /* 0x00000001fff27431 */ /* 0x000fe200000001ff */
[----:B------:R-:W-:Y:S01]  /*a9f0*/  MOV R247, 0x1f ;  /* 0x0000001f00f77802 */ /* 0x000fe20000000f00 */
[----:B------:R-:W-:Y:S01]  /*aa00*/  HFMA2 R240, -RZ, RZ, 0, 0 ;  /* 0x00000000fff07431 */ /* 0x000fe200000001ff */
[----:B------:R-:W-:Y:S02]  /*aa10*/  MOV R66, 0xffffffff ;  /* 0xffffffff00427802 */ /* 0x000fe40000000f00 */
[----:B------:R-:W-:-:S07]  /*aa20*/  MOV R243, 0x1f ;  /* 0x0000001f00f37802 */ /* 0x000fce0000000f00 */
[----:B------:R-:W-:Y:S05]  /*aa30*/  WARPSYNC.COLLECTIVE R66, `(.L_x_4812) ;  /* 0x0000000042087348 */ /* 0x000fea0003c00000 */
[----:B------:R0:W1:Y:S02]  /*aa40*/  SHFL.DOWN P2, R236, R245, R242, R247 ;  /* 0x080000f2f5ec7389 */ /* 0x00006400000400f7 */
[----:B01----:R-:W-:Y:S05]  /*aa50*/  ENDCOLLECTIVE ;  /* 0x000000000000791b */ /* 0x003fea0003800000 */
.L_x_4812:
[----:B------:R-:W-:Y:S02]  /*aa60*/  MOV R245, R65 ;  /* 0x0000004100f57202 */ /* 0x000fe40000000f00 */
[----:B------:R-:W-:-:S07]  /*aa70*/  MOV R67, R236 ;  /* 0x000000ec00437202 */ /* 0x000fce0000000f00 */
[----:B------:R-:W-:Y:S05]  /*aa80*/  WARPSYNC.COLLECTIVE R66, `(.L_x_4813) ;  /* 0x0000000042087348 */ /* 0x000fea0003c00000 */
[----:B------:R0:W1:Y:S02]  /*aa90*/  SHFL.DOWN P2, R236, R245, R242, R247 ;  /* 0x080000f2f5ec7389 */ /* 0x00006400000400f7 */
[----:B01----:R-:W-:Y:S05]  /*aaa0*/  ENDCOLLECTIVE ;  /* 0x000000000000791b */ /* 0x003fea0003800000 */
.L_x_4813:
        /* <DEDUP_REMOVED lines=11> */
.L_x_4814:
[----:B------:R-:W-:Y:S02]  /*ab60*/  MOV R245, R65 ;  /* 0x0000004100f57202 */ /* 0x000fe40000000f00 */
[----:B------:R-:W-:-:S07]  /*ab70*/  MOV R67, R236 ;  /* 0x000000ec00437202 */ /* 0x000fce0000000f00 */
[----:B------:R-:W-:Y:S05]  /*ab80*/  WARPSYNC.COLLECTIVE R66, `(.L_x_4815) ;  /* 0x0000000042087348 */ /* 0x000fea0003c00000 */
[----:B------:R0:W1:Y:S02]  /*ab90*/  SHFL.DOWN P2, R236, R245, R242, R247 ;  /* 0x080000f2f5ec7389 */ /* 0x00006400000400f7 */
[----:B01----:R-:W-:Y:S05]  /*aba0*/  ENDCOLLECTIVE ;  /* 0x000000000000791b */ /* 0x003fea0003800000 */
.L_x_4815:
        /* <DEDUP_REMOVED lines=11> */
.L_x_4816:
[----:B------:R-:W-:Y:S02]  /*ac60*/  MOV R245, R65 ;  /* 0x0000004100f57202 */ /* 0x000fe40000000f00 */
[----:B------:R-:W-:-:S07]  /*ac70*/  MOV R67, R236 ;  /* 0x000000ec00437202 */ /* 0x000fce0000000f00 */
[----:B------:R-:W-:Y:S05]  /*ac80*/  WARPSYNC.COLLECTIVE R66, `(.L_x_4817) ;  /* 0x0000000042087348 */ /* 0x000fea0003c00000 */
[----:B------:R0:W1:Y:S02]  /*ac90*/  SHFL.DOWN P2, R236, R245, R242, R247 ;  /* 0x080000f2f5ec7389 */ /* 0x00006400000400f7 */
[----:B01----:R-:W-:Y:S05]  /*aca0*/  ENDCOLLECTIVE ;  /* 0x000000000000791b */ /* 0x003fea0003800000 */
.L_x_4817:
        /* <DEDUP_REMOVED lines=11> */
.L_x_4818:
[----:B------:R-:W-:Y:S02]  /*ad60*/  MOV R245, R65 ;  /* 0x0000004100f57202 */ /* 0x000fe40000000f00 */
[----:B------:R-:W-:-:S07]  /*ad70*/  MOV R67, R236 ;  /* 0x000000ec00437202 */ /* 0x000fce0000000f00 */
[----:B------:R-:W-:Y:S05]  /*ad80*/  WARPSYNC.COLLECTIVE R66, `(.L_x_4819) ;  /* 0x0000000042087348 */ /* 0x000fea0003c00000 */
[----:B------:R0:W1:Y:S02]  /*ad90*/  SHFL.DOWN P2, R236, R245, R242, R247 ;  /* 0x080000f2f5ec7389 */ /* 0x00006400000400f7 */
[----:B01----:R-:W-:Y:S05]  /*ada0*/  ENDCOLLECTIVE ;  /* 0x000000000000791b */ /* 0x003fea0003800000 */
.L_x_4819:
        /* <DEDUP_REMOVED lines=11> */
.L_x_4820:
[----:B------:R-:W-:Y:S02]  /*ae60*/  MOV R245, R65 ;  /* 0x0000004100f57202 */ /* 0x000fe40000000f00 */
[----:B------:R-:W-:-:S07]  /*ae70*/  MOV R67, R236 ;  /* 0x000000ec00437202 */ /* 0x000fce0000000f00 */
[----:B------:R-:W-:Y:S05]  /*ae80*/  WARPSYNC.COLLECTIVE R66, `(.L_x_4821) ;  /* 0x0000000042087348 */ /* 0x000fea0003c00000 */
[----:B------:R0:W1:Y:S02]  /*ae90*/  SHFL.DOWN P2, R236, R245, R242, R247 ;  /* 0x080000f2f5ec7389 */ /* 0x00006400000400f7 */
[----:B01----:R-:W-:Y:S05]  /*aea0*/  ENDCOLLECTIVE ;  /* 0x000000000000791b */ /* 0x003fea0003800000 */
.L_x_4821:
[----:B------:R-:W-:Y:S01]  /*aeb0*/  @!P1 FMUL.FTZ R67, R64, R67 ;  /* 0x0000004340439220 */ /* 0x000fe20000410000 */
[----:B------:R-:W-:Y:S01]  /*aec0*/  HFMA2 R242, -RZ, RZ, 0, 5.9604644775390625e-08 ;  /* 0x00000001fff27431 */ /* 0x000fe200000001ff */
[----:B------:R-:W-:-:S05]  /*aed0*/  MOV R234, R236 ;  /* 0x000000ec00ea7202 */ /* 0x000fca0000000f00 */
[----:B------:R-:W-:Y:S01]  /*aee0*/  @!P1 FFMA.FTZ R234, R64, R234, R65 ;  /* 0x000000ea40ea9223 */ /* 0x000fe20000010041 */
[----:B------:R-:W-:-:S04]  /*aef0*/  @!P1 IMAD.MOV.U32 R64, RZ, RZ, R67 ;  /* 0x000000ffff409224 */ /* 0x000fc800078e0043 */
[----:B------:R-:W-:Y:S02]  /*af00*/  @!P1 MOV R65, R234 ;  /* 0x000000ea00419202 */ /* 0x000fe40000000f00 */
[-C--:B------:R-:W-:Y:S02]  /*af10*/  MOV R241, R64.reuse ;  /* 0x0000004000f17202 */ /* 0x080fe40000000f00 */
[----:B------:R-:W-:Y:S02]  /*af20*/  MOV R245, R64 ;  /* 0x0000004000f57202 */ /* 0x000fe40000000f00 */
[----:B------:R-:W-:-:S13]  /*af30*/  ISETP.NE.AND P1, PT, R167, 0x1f, PT ;  /* 0x0000001fa700780c */ /* 0x000fda0003f25270 */
[----:B------:R-:W-:Y:S05]  /*af40*/  WARPSYNC.COLLECTIVE R66, `(.L_x_4822) ;  /* 0x0000000042087348 */ /* 0x000fea0003c00000 */
[----:B------:R0:W1:Y:S02]  /*af50*/  SHFL.IDX P2, R238, R241, R240, R243 ;  /* 0x000000f0f1ee7389 */ /* 0x00006400000400f3 */
[----:B01----:R-:W-:Y:S05]  /*af60*/  ENDCOLLECTIVE ;  /* 0x000000000000791b */ /* 0x003fea0003800000 */
.L_x_4822:
[----:B------:R-:W-:Y:S02]  /*af70*/  MOV R241, R65 ;  /* 0x0000004100f17202 */ /* 0x000fe40000000f00 */
[----:B------:R-:W-:-:S07]  /*af80*/  MOV R67, R238 ;  /* 0x000000ee00437202 */ /* 0x000fce0000000f00 */
[----:B------:R-:W-:Y:S05]  /*af90*/  WARPSYNC.COLLECTIVE R66, `(.L_x_4823) ;  /* 0x0000000042087348 */ /* 0x000fea0003c00000 */
[----:B------:R0:W1:Y:S02]  /*afa0*/  SHFL.IDX P2, R238, R241, R240, R243 ;  /* 0x000000f0f1ee7389 */ /* 0x00006400000400f3 */
[----:B01----:R-:W-:Y:S05]  /*afb0*/  ENDCOLLECTIVE ;  /* 0x000000000000791b */ /* 0x003fea0003800000 */
.L_x_4823:
[----:B------:R-:W-:-:S07]  /*afc0*/  FMUL.FTZ R239, R132, R67 ;  /* 0x0000004384ef7220 */ /* 0x000fce0000410000 */
[----:B------:R-:W-:Y:S05]  /*afd0*/  WARPSYNC.COLLECTIVE R66, `(.L_x_4824) ;  /* 0x0000000042087348 */ /* 0x000fea0003c00000 */
[----:B------:R0:W1:Y:S02]  /*afe0*/  SHFL.DOWN P2, R236, R245, R242, R247 ;  /* 0x080000f2f5ec7389 */ /* 0x00006400000400f7 */
[----:B01----:R-:W-:Y:S05]  /*aff0*/  ENDCOLLECTIVE ;  /* 0x000000000000791b */ /* 0x003fea0003800000 */
.L_x_4824:
        /* <DEDUP_REMOVED lines=8> */
.L_x_4825:
[----:B------:R-:W-:Y:S05]  /*b080*/  WARPSYNC.COLLECTIVE R66, `(.L_x_4826) ;  /* 0x0000000042087348 */ /* 0x000fea0003c00000 */
[----:B------:R0:W1:Y:S02]  /*b090*/  SHFL.IDX P2, R238, R241, R240, R243 ;  /* 0x000000f0f1ee7389 */ /* 0x00006400000400f3 */
[----:B01----:R-:W-:Y:S05]  /*b0a0*/  ENDCOLLECTIVE ;  /* 0x000000000000791b */ /* 0x003fea0003800000 */
.L_x_4826:
[----:B------:R-:W-:Y:S02]  /*b0b0*/  MOV R241, R133 ;  /* 0x0000008500f17202 */ /* 0x000fe40000000f00 */
[----:B------:R-:W-:-:S07]  /*b0c0*/  MOV R237, R238 ;  /* 0x000000ee00ed7202 */ /* 0x000fce0000000f00 */
[----:B------:R-:W-:Y:S05]  /*b0d0*/  WARPSYNC.COLLECTIVE R66, `(.L_x_4827) ;  /* 0x0000000042087348 */ /* 0x000fea0003c00000 */
[----:B------:R0:W1:Y:S02]  /*b0e0*/  SHFL.IDX P2, R238, R241, R240, R243 ;  /* 0x000000f0f1ee7389 */ /* 0x00006400000400f3 */
[----:B01----:R-:W-:Y:S05]  /*b0f0*/  ENDCOLLECTIVE ;  /* 0x000000000000791b */ /* 0x003fea0003800000 */
.L_x_4827:
[----:B------:R-:W-:Y:S05]  /*b100*/  BRA `(.L_x_4828) ;  /* 0xffffffb400247947 */ /* 0x000fea000383ffff */
.L_x_4829:
        /* <DEDUP_REMOVED lines=15> */
.L_x_10455:


//--------------------- .text._Z25selective_scan_bwd_kernelI32Selective_Scan_bwd_kernel_traitsILi64ELi16ELb0ELb1ELb1ELb1ELb1EffEEv12SSMParamsBwd --------------------------
	.section	.text._Z25selective_scan_bwd_kernelI32Selective_Scan_bwd_kernel_traitsILi64ELi16ELb0ELb1ELb1ELb1ELb1EffEEv12SSMParamsBwd,"ax",@progbits
	.align	128
        .global         _Z25selective_scan_bwd_kernelI32Selective_Scan_bwd_kernel_traitsILi64ELi16ELb0ELb1ELb1ELb1ELb1EffEEv12SSMParamsBwd
        .type           _Z25selective_scan_bwd_kernelI32Selective_Scan_bwd_kernel_traitsILi64ELi16ELb0ELb1ELb1ELb1ELb1EffEEv12SSMParamsBwd,@function
        .size           _Z25selective_scan_bwd_kernelI32Selective_Scan_bwd_kernel_traitsILi64ELi16ELb0ELb1ELb1ELb1ELb1EffEEv12SSMParamsBwd,(.L_x_10456 - _Z25selective_scan_bwd_kernelI32Selective_Scan_bwd_kernel_traitsILi64ELi16ELb0ELb1ELb1ELb1ELb1EffEEv12SSMParamsBwd)
        .other          _Z25selective_scan_bwd_kernelI32Selective_Scan_bwd_kernel_traitsILi64ELi16ELb0ELb1ELb1ELb1ELb1EffEEv12SSMParamsBwd,@"STO_CUDA_ENTRY STV_DEFAULT"
_Z25selective_scan_bwd_kernelI32Selective_Scan_bwd_kernel_traitsILi64ELi16ELb0ELb1ELb1ELb1ELb1EffEEv12SSMParamsBwd:
.text._Z25selective_scan_bwd_kernelI32Selective_Scan_bwd_kernel_traitsILi64ELi16ELb0ELb1ELb1ELb1ELb1EffEEv12SSMParamsBwd:
        /* <DEDUP_REMOVED lines=21> */
[----:B------:R-:W-:-:S03]  /*0150*/  UISETP.NE.AND.EX UP0, UPT, UR7, URZ, UPT, UP1 ;  /* 0x000000ff0700728c */ /* 0x000fc6000bf05310 */
        /* <DEDUP_REMOVED lines=8> */
[----:B------:R-:W-:-:S02]  /*01e0*/  MOV R2, UR4 ;  /* 0x0000000400027c02 */ /* 0x000fc40008000f00 */
[----:B--2---:R-:W-:-:S04]  /*01f0*/  IADD3 R4, PT, PT, R0, 0xffffffe, RZ ;  /* 0x0ffffffe00047810 */ /* 0x004fc80007ffe0ff */
        /* <DEDUP_REMOVED lines=17> */
[----:B------:R-:W-:Y:S02]  /*0310*/  UIMAD.WIDE.U32 UR12, UR30, UR22, UR12 ;  /* 0x000000161e0c72a5 */ /* 0x000fe4000f8e000c */
[----:B------:R-:W-:Y:S02]  /*0320*/  UIMAD.WIDE.U32 UR10, UR30, UR18, UR8 ;  /* 0x000000121e0a72a5 */ /* 0x000fe4000f8e0008 */
[----:B------:R-:W-:-:S04]  /*0330*/  UIMAD UR21, UR30, UR23, UR13 ;  /* 0x000000171e1572a4 */ /* 0x000fc8000f8e020d */
[-C--:B------:R-:W-:Y:S01]  /*0340*/  @!P1 IADD3 R0, PT, PT, R0, -R7.reuse, RZ ;  /* 0x8000000700009210 */ /* 0x080fe20007ffe0ff */
[----:B------:R-:W-:Y:S01]  /*0350*/  UIMAD UR14, UR30, UR19, UR11 ;  /* 0x000000131e0e72a4 */ /* 0x000fe2000f8e020b */
[----:B------:R-:W2:Y:S02]  /*0360*/  LDCU.64 UR22, c[0x0][0x3b0] ;  /* 0x00007600ff1677ac */ /* 0x000ea40008000a00 */
[----:B------:R-:W-:Y:S02]  /*0370*/  ISETP.GE.U32.AND P0, PT, R0, R7, PT ;  /* 0x000000070000720c */ /* 0x000fe40003f06070 */
[----:B------:R-:W-:Y:S01]  /*0380*/  LOP3.LUT R0, R8, UR30, RZ, 0x3c, !PT ;  /* 0x0000001e08007c12 */ /* 0x000fe2000f8e3cff */
[----:B------:R-:W-:Y:S01]  /*0390*/  ULEA UR8, UR27, 0xfffffc00, 0xa ;  /* 0xfffffc001b087891 */ /* 0x000fe2000f8e50ff */
[----:B------:R-:W4:Y:S02]  /*03a0*/  LDCU.64 UR18, c[0x0][0x498] ;  /* 0x00009300ff1277ac */ /* 0x000f240008000a00 */
[----:B------:R-:W-:-:S02]  /*03b0*/  ISETP.GE.AND P2, PT, R0, RZ, PT ;  /* 0x000000ff0000720c */ /* 0x000fc40003f46270 */
[----:B------:R-:W-:Y:S01]  /*03c0*/  @!P1 IADD3 R4, PT, PT, R4, 0x1, RZ ;  /* 0x0000000104049810 */ /* 0x000fe20007ffe0ff */
[----:B------:R-:W-:Y:S01]  /*03d0*/  UIADD3 UR11, UP0, UPT, UR8, UR10, URZ ;  /* 0x0000000a080b7290 */ /* 0x000fe2000ff1e0ff */
[----:B------:R-:W-:Y:S01]  /*03e0*/  ISETP.NE.AND P1, PT, R8, RZ, PT ;  /* 0x000000ff0800720c */ /* 0x000fe20003f25270 */
[----:B------:R-:W-:Y:S02]  /*03f0*/  USHF.R.S32.HI UR9, URZ, 0x1f, UR8 ;  /* 0x0000001fff097899 */ /* 0x000fe40008011408 */
[----:B------:R-:W-:Y:S02]  /*0400*/  UIADD3 UR12, UP2, UPT, UR8, UR12, URZ ;  /* 0x0000000c080c7290 */ /* 0x000fe4000ff5e0ff */
[----:B0-----:R-:W-:Y:S02]  /*0410*/  ULEA UR16, UP1, UR11, UR4, 0x2 ;  /* 0x000000040b107291 */ /* 0x001fe4000f8210ff */
[----:B------:R-:W-:Y:S01]  /*0420*/  UIADD3.X UR4, UPT, UPT, UR9, UR14, URZ, UP0, !UPT ;  /* 0x0000000e09047290 */ /* 0x000fe200087fe4ff */
[----:B------:R-:W0:Y:S01]  /*0430*/  LDCU.64 UR14, c[0x0][0x4a0] ;  /* 0x00009400ff0e77ac */ /* 0x000e220008000a00 */
[----:B------:R-:W-:Y:S01]  /*0440*/  @P0 VIADD R4, R4, 0x1 ;  /* 0x0000000104040836 */ /* 0x000fe20000000000 */
[----:B------:R-:W-:-:S02]  /*0450*/  ULEA UR17, UP3, UR12, UR6, 0x2 ;  /* 0x000000060c117291 */ /* 0x000fc4000f8610ff */
[----:B------:R-:W-:Y:S02]  /*0460*/  UIADD3.X UR21, UPT, UPT, UR9, UR21, URZ, UP2, !UPT ;  /* 0x0000001509157290 */ /* 0x000fe400097fe4ff */
[----:B------:R-:W-:Y:S02]  /*0470*/  @!P2 IADD3 R4, PT, PT, -R4, RZ, RZ ;  /* 0x000000ff0404a210 */ /* 0x000fe40007ffe1ff */
[----:B------:R-:W-:Y:S02]  /*0480*/  ULEA.HI.X UR21, UR12, UR7, UR21, 0x2, UP3 ;  /* 0x000000070c157291 */ /* 0x000fe400098f1415 */
[----:B--2---:R-:W-:Y:S01]  /*0490*/  UIMAD.WIDE.U32 UR12, UR31, UR22, URZ ;  /* 0x000000161f0c72a5 */ /* 0x004fe2000f8e00ff */
[----:B------:R-:W-:Y:S01]  /*04a0*/  @!P1 LOP3.LUT R8, RZ, R8, RZ, 0x33, !PT ;  /* 0x00000008ff089212 */ /* 0x000fe200078e33ff */
[----:B----4-:R-:W-:Y:S01]  /*04b0*/  UIMAD.WIDE.U32 UR6, UR31, UR18, URZ ;  /* 0x000000121f0672a5 */ /* 0x010fe2000f8e00ff */
[----:B------:R-:W-:Y:S01]  /*04c0*/  R2UR UR34, R4 ;  /* 0x00000000042272ca */ /* 0x000fe200000e0000 */
[----:B------:R-:W-:Y:S01]  /*04d0*/  UIMAD UR13, UR31, UR23, UR13 ;  /* 0x000000171f0d72a4 */ /* 0x000fe2000f8e020d */
[----:B------:R-:W-:Y:S01]  /*04e0*/  @!P1 R2UR UR34, R8 ;  /* 0x00000000082292ca */ /* 0x000fe200000e0000 */
[----:B------:R-:W2:Y:S01]  /*04f0*/  LDCU.64 UR22, c[0x0][0x3c8] ;  /* 0x00007900ff1677ac */ /* 0x000ea20008000a00 */
[----:B------:R-:W-:-:S02]  /*0500*/  UIMAD UR7, UR31, UR19, UR7 ;  /* 0x000000131f0772a4 */ /* 0x000fc4000f8e0207 */
[----:B---3--:R-:W-:Y:S02]  /*0510*/  UISETP.NE.U32.AND UP0, UPT, UR36, URZ, UPT ;  /* 0x000000ff2400728c */ /* 0x008fe4000bf05070 */
[----:B0-----:R-:W-:Y:S02]  /*0520*/  UIMAD.WIDE.U32 UR6, UR30, UR14, UR6 ;  /* 0x0000000e1e0672a5 */ /* 0x001fe4000f8e0006 */
[----:B------:R-:W-:Y:S02]  /*0530*/  ULEA.HI.X UR11, UR11, UR5, UR4, 0x2, UP1 ;  /* 0x000000050b0b7291 */ /* 0x000fe400088f1404 */
[----:B------:R-:W-:Y:S02]  /*0540*/  UIMAD.WIDE.U32 UR4, UR31, UR24, URZ ;  /* 0x000000181f0472a5 */ /* 0x000fe4000f8e00ff */
[----:B------:R-:W-:Y:S02]  /*0550*/  UIMAD UR18, UR30, UR15, UR7 ;  /* 0x0000000f1e1272a4 */ /* 0x000fe4000f8e0207 */
[----:B------:R-:W-:-:S02]  /*0560*/  UIADD3 UR26, UP1, UPT, UR8, UR6, URZ ;  /* 0x00000006081a7290 */ /* 0x000fc4000ff3e0ff */
[----:B------:R-:W-:Y:S02]  /*0570*/  UISETP.NE.AND.EX UP0, UPT, UR37, URZ, UPT, UP0 ;  /* 0x000000ff2500728c */ /* 0x000fe4000bf05300 */
[----:B------:R-:W-:Y:S02]  /*0580*/  USHF.R.S32.HI UR10, URZ, 0x1f, UR34 ;  /* 0x0000001fff0a7899 */ /* 0x000fe40008011422 */
[----:B------:R-:W-:Y:S02]  /*0590*/  UIMAD UR5, UR31, UR25, UR5 ;  /* 0x000000191f0572a4 */ /* 0x000fe4000f8e0205 */
[----:B------:R-:W-:Y:S02]  /*05a0*/  UIADD3.X UR18, UPT, UPT, UR9, UR18, URZ, UP1, !UPT ;  /* 0x0000001209127290 */ /* 0x000fe40008ffe4ff */
[----:B-1----:R-:W-:Y:S01]  /*05b0*/  ULEA UR25, UP1, UR26, UR32, 0x2 ;  /* 0x000000201a197291 */ /* 0x002fe2000f8210ff */
[----:B------:R-:W0:Y:S01]  /*05c0*/  LDCU.64 UR6, c[0x0][0x448] ;  /* 0x00008900ff0677ac */ /* 0x000e220008000a00 */
[----:B--2---:R-:W-:-:S02]  /*05d0*/  UIMAD UR20, UR10, UR22, URZ ;  /* 0x000000160a1472a4 */ /* 0x004fc4000f8e02ff */
[----:B------:R-:W-:Y:S02]  /*05e0*/  ULEA.HI.X UR26, UR26, UR33, UR18, 0x2, UP1 ;  /* 0x000000211a1a7291 */ /* 0x000fe400088f1412 */
[----:B------:R-:W-:Y:S02]  /*05f0*/  UIMAD.WIDE.U32 UR18, UR34, UR22, UR12 ;  /* 0x00000016221272a5 */ /* 0x000fe4000f8e000c */
[----:B------:R-:W-:Y:S01]  /*0600*/  UIMAD UR22, UR34, UR23, UR20 ;  /* 0x00000017221672a4 */ /* 0x000fe2000f8e0214 */
[----:B------:R-:W1:Y:S01]  /*0610*/  @UP0 LDCU UR23, c[0x0][0x384] ;  /* 0x00007080ff1707ac */ /* 0x000e620008000800 */
[----:B------:R-:W2:Y:S01]  /*0620*/  LDCU.64 UR14, c[0x0][0x3e8] ;  /* 0x00007d00ff0e77ac */ /* 0x000ea20008000a00 */
[----:B------:R-:W3:Y:S01]  /*0630*/  @UP0 LDCU UR35, c[0x0][0x38c] ;  /* 0x00007180ff2307ac */ /* 0x000ee20008000800 */
[----:B------:R-:W-:Y:S02]  /*0640*/  UIADD3 UR20, UP1, UPT, UR8, UR18, URZ ;  /* 0x0000001208147290 */ /* 0x000fe4000ff3e0ff */
[----:B------:R-:W-:Y:S01]  /*0650*/  UIADD3 UR22, UPT, UPT, UR19, UR22, URZ ;  /* 0x0000001613167290 */ /* 0x000fe2000fffe0ff */
[----:B------:R-:W4:Y:S01]  /*0660*/  @UP0 LDCU.64 UR32, c[0x0][0x480] ;  /* 0x00009000ff2007ac */ /* 0x000f220008000a00 */
[----:B0-----:R-:W-:-:S02]  /*0670*/  ULEA UR24, UP2, UR20, UR6, 0x2 ;  /* 0x0000000614187291 */ /* 0x001fc4000f8410ff */
[----:B------:R-:W-:Y:S01]  /*0680*/  UIADD3.X UR6, UPT, UPT, UR9, UR22, URZ, UP1, !UPT ;  /* 0x0000001609067290 */ /* 0x000fe20008ffe4ff */
[----:B------:R-:W0:Y:S03]  /*0690*/  LDCU.64 UR12, c[0x0][0x450] ;  /* 0x00008a00ff0c77ac */ /* 0x000e260008000a00 */
[----:B------:R-:W-:Y:S02]  /*06a0*/  ULEA.HI.X UR20, UR20, UR7, UR6, 0x2, UP2 ;  /* 0x0000000714147291 */ /* 0x000fe400090f1406 */
[----:B-1----:R-:W-:Y:S02]  /*06b0*/  @UP0 UIMAD UR7, UR31, UR23, UR30 ;  /* 0x000000171f0702a4 */ /* 0x002fe4000f8e021e */
[----:B--2---:R-:W-:Y:S02]  /*06c0*/  UIMAD UR10, UR10, UR14, URZ ;  /* 0x0000000e0a0a72a4 */ /* 0x004fe4000f8e02ff */
[----:B------:R-:W-:-:S02]  /*06d0*/  UIMAD.WIDE.U32 UR4, UR34, UR14, UR4 ;  /* 0x0000000e220472a5 */ /* 0x000fc4000f8e0004 */
[----:B------:R-:W-:Y:S02]  /*06e0*/  @UP0 UIMAD UR7, UR7, UR27, URZ ;  /* 0x0000001b070702a4 */ /* 0x000fe4000f8e02ff */
[----:B------:R-:W-:Y:S02]  /*06f0*/  UIMAD UR10, UR34, UR15, UR10 ;  /* 0x0000000f220a72a4 */ /* 0x000fe4000f8e020a */
[----:B---3--:R-:W-:Y:S02]  /*0700*/  @UP0 UIMAD UR7, UR7, UR35, URZ ;  /* 0x00000023070702a4 */ /* 0x008fe4000f8e02ff */
[----:B------:R-:W-:Y:S02]  /*0710*/  UIADD3 UR8, UP1, UPT, UR8, UR4, URZ ;  /* 0x0000000408087290 */ /* 0x000fe4000ff3e0ff */
[----:B------:R-:W-:Y:S01]  /*0720*/  UIADD3 UR10, UPT, UPT, UR5, UR10, URZ ;  /* 0x0000000a050a7290 */ /* 0x000fe2000fffe0ff */
[----:B------:R-:W-:Y:S02]  /*0730*/  UMOV UR4, URZ ;  /* 0x000000ff00047c82 */ /* 0x000fe40008000000 */
[----:B------:R-:W-:Y:S01]  /*0740*/  UMOV UR5, URZ ;  /* 0x000000ff00057c82 */ /* 0x000fe20008000000 */
[----:B----4-:R-:W-:-:S02]  /*0750*/  @UP0 UIMAD.WIDE UR4, UR7, 0x8, UR32 ;  /* 0x00000008070408a5 */ /* 0x010fc4000f8e0220 */
        /* <DEDUP_REMOVED lines=11> */
[----:B------:R-:W-:Y:S01]  /*0810*/  UMOV UR7, 0x400 ;  /* 0x0000040000077882 */ /* 0x000fe20000000000 */
[----:B------:R-:W-:Y:S01]  /*0820*/  MOV R170, RZ ;  /* 0x000000ff00aa7202 */ /* 0x000fe20000000f00 */
[----:B------:R-:W2:Y:S01]  /*0830*/  LDCU UR10, c[0x0][0x394] ;  /* 0x00007280ff0a77ac */ /* 0x000ea20008000800 */
[----:B------:R-:W-:Y:S01]  /*0840*/  MOV R167, RZ ;  /* 0x000000ff00a77202 */ /* 0x000fe20000000f00 */
[----:B------:R-:W-:Y:S01]  /*0850*/  UMOV UR18, UR25 ;  /* 0x0000001900127c82 */ /* 0x000fe20008000000 */
[----:B------:R-:W-:Y:S01]  /*0860*/  UMOV UR19, UR26 ;  /* 0x0000001a00137c82 */ /* 0x000fe20008000000 */
[----:B-1----:R-:W-:Y:S01]  /*0870*/  ULEA UR7, UR8, UR7, 0x18 ;  /* 0x0000000708077291 */ /* 0x002fe2000f8ec0ff */
[C---:B0-----:R-:W-:Y:S02]  /*0880*/  SHF.L.U32 R0, R168.reuse, 0x4, RZ ;  /* 0x00000004a8007819 */ /* 0x041fe400000006ff */
[----:B------:R-:W-:-:S02]  /*0890*/  LEA.HI R164, R168, R168, RZ, 0x1b ;  /* 0x000000a8a8a47211 */ /* 0x000fc400078fd8ff */
[----:B------:R-:W-:Y:S02]  /*08a0*/  LOP3.LUT R3, R0, 0x3e00, RZ, 0xc0, !PT ;  /* 0x00003e0000037812 */ /* 0x000fe400078ec0ff */
[----:B------:R-:W-:Y:S02]  /*08b0*/  LOP3.LUT R165, R168, 0x1f, RZ, 0xc0, !PT ;  /* 0x0000001fa8a57812 */ /* 0x000fe400078ec0ff */
[----:B------:R-:W-:Y:S02]  /*08c0*/  LOP3.LUT R166, R3, 0x1f, R168, 0xf8, !PT ;  /* 0x0000001f03a67812 */ /* 0x000fe400078ef8a8 */
[----:B------:R-:W-:Y:S02]  /*08d0*/  LEA R164, R164, UR7, 0x2 ;  /* 0x00000007a4a47c11 */ /* 0x000fe4000f8e10ff */
[----:B------:R-:W-:Y:S02]  /*08e0*/  LEA R163, R168, UR7, 0x3 ;  /* 0x00000007a8a37c11 */ /* 0x000fe4000f8e18ff */
        /* <DEDUP_REMOVED lines=14> */
[----:B--2---:R-:W-:-:S07]  /*09d0*/  LOP3.LUT R148, R166, 0x1e0, RZ, 0xfc, !PT ;  /* 0x000001e0a6947812 */ /* 0x004fce00078efcff */
.L_x_4910:
[----:B0-----:R-:W0:Y:S01]  /*09e0*/  LDCU UR25, c[0x0][0x388] ;  /* 0x00007100ff1977ac */ /* 0x001e220008000800 */
[----:B------:R-:W-:Y:S02]  /*09f0*/  SHF.L.U32 R2, R166, 0x2, RZ ;  /* 0x00000002a6027819 */ /* 0x000fe400000006ff */
[----:B------:R-:W-:Y:S02]  /*0a00*/  CS2R R8, SRZ ;  /* 0x0000000000087805 */ /* 0x000fe4000001ff00 */
[----:B------:R-:W-:Y:S01]  /*0a10*/  CS2R R12, SRZ ;  /* 0x00000000000c7805 */ /* 0x000fe2000001ff00 */
[----:B------:R-:W-:Y:S01]  /*0a20*/  ULEA UR8, UR10, 0xfffffc00, 0xa ;  /* 0xfffffc000a087891 */ /* 0x000fe2000f8e50ff */
[C---:B------:R-:W-:Y:S01]  /*0a30*/  IADD3 R6, P2, PT, R2.reuse, UR16, RZ ;  /* 0x0000001002067c10 */ /* 0x040fe2000ff5e0ff */
[----:B------:R-:W-:Y:S01]  /*0a40*/  HFMA2 R0, -RZ, RZ, 0, 0 ;  /* 0x00000000ff007431 */ /* 0x000fe200000001ff */
        /* <DEDUP_REMOVED lines=9> */
[----:B------:R-:W-:Y:S01]  /*0ae0*/  CS2R R20, SRZ ;  /* 0x0000000000147805 */ /* 0x000fe2000001ff00 */
[----:B------:R-:W-:Y:S01]  /*0af0*/  IMAD.MOV.U32 R23, RZ, RZ, RZ ;  /* 0x000000ffff177224 */ /* 0x000fe200078e00ff */
        /* <DEDUP_REMOVED lines=69> */
[----:B------:R-:W-:Y:S01]  /*0f50*/  LEA R142, R29, UR26, 0x2 ;  /* 0x0000001a1d8e7c11 */ /* 0x000fe2000f8e10ff */
[C---:B------:R-:W-:Y:S01]  /*0f60*/  VIADD R29, R24.reuse, 0x140 ;  /* 0x00000140181d7836 */ /* 0x040fe20000000000 */
[----:B------:R-:W-:-:S02]  /*0f70*/  IADD3 R25, PT, PT, R24, 0x100, RZ ;  /* 0x0000010018197810 */ /* 0x000fc40007ffe0ff */
[----:B------:R-:W-:Y:S02]  /*0f80*/  LEA.HI.SX32 R31, R31, R24, 0x1b ;  /* 0x000000181f1f7211 */ /* 0x000fe400078fdaff */
[C---:B------:R-:W-:Y:S02]  /*0f90*/  IADD3 R27, PT, PT, R24.reuse, 0x120, RZ ;  /* 0x00000120181b7810 */ /* 0x040fe40007ffe0ff */
[----:B------:R-:W-:Y:S02]  /*0fa0*/  LEA R140, R7, UR26, 0x2 ;  /* 0x0000001a078c7c11 */ /* 0x000fe4000f8e10ff */
[----:B------:R-:W-:Y:S02]  /*0fb0*/  IADD3 R7, PT, PT, R24, 0x160, RZ ;  /* 0x0000016018077810 */ /* 0x000fe40007ffe0ff */
[----:B------:R-:W-:Y:S02]  /*0fc0*/  P2R R44, PR, RZ, 0x40 ;  /* 0x00000040ff2c7803 */ /* 0x000fe40000000000 */
[----:B------:R-:W-:-:S02]  /*0fd0*/  P2R R58, PR, RZ, 0x40 ;  /* 0x00000040ff3a7803 */ /* 0x000fc40000000000 */
[-C--:B------:R-:W-:Y:S02]  /*0fe0*/  LEA.HI.SX32 R25, R25, R24.reuse, 0x1b ;  /* 0x0000001819197211 */ /* 0x080fe400078fdaff */
[----:B------:R-:W-:Y:S02]  /*0ff0*/  ISETP.NE.AND P6, PT, R42, RZ, PT ;  /* 0x000000ff2a00720c */ /* 0x000fe40003fc5270 */
[----:B------:R-:W-:Y:S02]  /*1000*/  LEA R141, R31, UR26, 0x2 ;  /* 0x0000001a1f8d7c11 */ /* 0x000fe4000f8e10ff */
[-C--:B------:R-:W-:Y:S02]  /*1010*/  LEA.HI.SX32 R27, R27, R24.reuse, 0x1b ;  /* 0x000000181b1b7211 */ /* 0x080fe400078fdaff */
[-C--:B------:R-:W-:Y:S02]  /*1020*/  LEA.HI.SX32 R29, R29, R24.reuse, 0x1b ;  /* 0x000000181d1d7211 */ /* 0x080fe400078fdaff */
[----:B------:R-:W-:-:S02]  /*1030*/  LEA.HI.SX32 R7, R7, R24, 0x1b ;  /* 0x0000001807077211 */ /* 0x000fc400078fdaff */
[----:B------:R-:W-:Y:S02]  /*1040*/  LEA R138, R25, UR26, 0x2 ;  /* 0x0000001a198a7c11 */ /* 0x000fe4000f8e10ff */
        /* <DEDUP_REMOVED lines=47> */
[----:B0-----:R-:W-:-:S03]  /*1340*/  VIADD R15, R24, 0x5 ;  /* 0x00000005180f7836 */ /* 0x001fc60000000000 */
        /* <DEDUP_REMOVED lines=8> */
[C---:B-1----:R-:W-:Y:S02]  /*13d0*/  IADD3 R17, PT, PT, R24.reuse, 0x6, RZ ;  /* 0x0000000618117810 */ /* 0x042fe40007ffe0ff */
[C---:B--2---:R-:W-:Y:S02]  /*13e0*/  IADD3 R19, PT, PT, R24.reuse, 0x7, RZ ;  /* 0x0000000718137810 */ /* 0x044fe40007ffe0ff */
[C---:B0-----:R-:W-:Y:S02]  /*13f0*/  IADD3 R21, PT, PT, R24.reuse, 0x8, RZ ;  /* 0x0000000818157810 */ /* 0x041fe40007ffe0ff */
[----:B------:R-:W-:-:S02]  /*1400*/  IADD3 R25, PT, PT, R24, 0xa, RZ ;  /* 0x0000000a18197810 */ /* 0x000fc40007ffe0ff */
[C---:B------:R-:W-:Y:S02]  /*1410*/  IADD3 R27, PT, PT, R24.reuse, 0xb, RZ ;  /* 0x0000000b181b7810 */ /* 0x040fe40007ffe0ff */
[C---:B---3--:R-:W-:Y:S02]  /*1420*/  IADD3 R23, PT, PT, R24.reuse, 0x9, RZ ;  /* 0x0000000918177810 */ /* 0x048fe40007ffe0ff */
        /* <DEDUP_REMOVED lines=70> */
[----:B------:R-:W-:-:S12]  /*1890*/  IMAD.MOV.U32 R43, RZ, RZ, RZ ;  /* 0x000000ffff2b7224 */ /* 0x000fd800078e00ff */
        /* <DEDUP_REMOVED lines=14> */
[----:B------:R-:W-:Y:S01]  /*1980*/  IMAD.MOV.U32 R18, RZ, RZ, RZ ;  /* 0x000000ffff127224 */ /* 0x000fe200078e00ff */
        /* <DEDUP_REMOVED lines=26> */
[----:B------:R-:W-:Y:S02]  /*1b30*/  ISETP.NE.AND P6, PT, R34, RZ, PT ;  /* 0x000000ff2200720c */ /* 0x000fe40003fc5270 */
[----:B-1----:R-:W-:Y:S01]  /*1b40*/  CS2R R4, SRZ ;  /* 0x0000000000047805 */ /* 0x002fe2000001ff00 */
[----:B------:R-:W-:Y:S01]  /*1b50*/  HFMA2 R7, -RZ, RZ, 0, 0 ;  /* 0x00000000ff077431 */ /* 0x000fe200000001ff */
[----:B------:R-:W-:Y:S01]  /*1b60*/  MOV R9, RZ ;  /* 0x000000ff00097202 */ /* 0x000fe20000000f00 */
        /* <DEDUP_REMOVED lines=43> */
[----:B-1----:R-:W-:-:S12]  /*1e20*/  HFMA2 R6, -RZ, RZ, 0, 0 ;  /* 0x00000000ff067431 */ /* 0x002fd800000001ff */
[----:B------:R-:W4:Y:S01]  /*1e30*/  @!P6 LDG.E R9, desc[UR28][R2.64+0x200] ;  /* 0x0002001c0209e981 */ /* 0x000f22000c1e1900 */
[----:B------:R-:W-:Y:S02]  /*1e40*/  ISETP.NE.AND P6, PT, R25, RZ, PT ;  /* 0x000000ff1900720c */ /* 0x000fe40003fc5270 */
[----:B------:R-:W-:-:S11]  /*1e50*/  MOV R11, RZ ;  /* 0x000000ff000b7202 */ /* 0x000fd60000000f00 */
[----:B------:R-:W4:Y:S01]  /*1e60*/  @!P6 LDG.E R6, desc[UR28][R2.64+0x280] ;  /* 0x0002801c0206e981 */ /* 0x000f22000c1e1900 */
[----:B------:R-:W-:Y:S01]  /*1e70*/  ISETP.NE.AND P6, PT, R27, RZ, PT ;  /* 0x000000ff1b00720c */ /* 0x000fe20003fc5270 */
[----:B--2---:R-:W-:-:S12]  /*1e80*/  HFMA2 R8, -RZ, RZ, 0, 0 ;  /* 0x00000000ff087431 */ /* 0x004fd800000001ff */
[----:B------:R-:W2:Y:S01]  /*1e90*/  @!P6 LDG.E R11, desc[UR28][R2.64+0x300] ;  /* 0x0003001c020be981 */ /* 0x000ea2000c1e1900 */
[----:B------:R-:W-:Y:S02]  /*1ea0*/  ISETP.NE.AND P6, PT, R29, RZ, PT ;  /* 0x000000ff1d00720c */ /* 0x000fe40003fc5270 */
[----:B------:R-:W-:-:S11]  /*1eb0*/  MOV R13, RZ ;  /* 0x000000ff000d7202 */ /* 0x000fd60000000f00 */
[----:B------:R-:W2:Y:S01]  /*1ec0*/  @!P6 LDG.E R8, desc[UR28][R2.64+0x380] ;  /* 0x0003801c0208e981 */ /* 0x000ea2000c1e1900 */
[----:B------:R-:W-:Y:S01]  /*1ed0*/  ISETP.NE.AND P6, PT, R31, RZ, PT ;  /* 0x000000ff1f00720c */ /* 0x000fe20003fc5270 */
[----:B---3--:R-:W-:Y:S01]  /*1ee0*/  HFMA2 R10, -RZ, RZ, 0, 0 ;  /* 0x00000000ff0a7431 */ /* 0x008fe200000001ff */
[----:B------:R-:W-:Y:S01]  /*1ef0*/  MOV R15, RZ ;  /* 0x000000ff000f7202 */ /* 0x000fe20000000f00 */
[----:B----4-:R-:W-:Y:S01]  /*1f00*/  HFMA2 R12, -RZ, RZ, 0, 0 ;  /* 0x00000000ff0c7431 */ /* 0x010fe200000001ff */
[----:B------:R-:W-:Y:S01]  /*1f10*/  MOV R17, RZ ;  /* 0x000000ff00117202 */ /* 0x000fe20000000f00 */
[----:B------:R-:W-:Y:S02]  /*1f20*/  IMAD.MOV.U32 R14, RZ, RZ, RZ ;  /* 0x000000ffff0e7224 */ /* 0x000fe400078e00ff */
        /* <DEDUP_REMOVED lines=11> */
[----:B------:R-:W-:Y:S01]  /*1fe0*/  FADD.FTZ R89, R89, UR6 ;  /* 0x0000000659597e21 */ /* 0x000fe20008010000 */
[----:B------:R-:W-:-:S04]  /*1ff0*/  P2R R46, PR, RZ, 0x20 ;  /* 0x00000020ff2e7803 */ /* 0x000fc80000000000 */
        /* <DEDUP_REMOVED lines=65> */
.L_x_4832:
[----:B------:R-:W-:Y:S05]  /*2410*/  BSYNC.RECONVERGENT B0 ;  /* 0x0000000000007941 */ /* 0x000fea0003800200 */
.L_x_4831:
[----:B------:R-:W-:Y:S01]  /*2420*/  FSETP.GTU.FTZ.AND P5, PT, R90, 20, PT ;  /* 0x41a000005a00780b */ /* 0x000fe20003fbc000 */
[----:B------:R-:W-:-:S12]  /*2430*/  BSSY.RECONVERGENT B0, `(.L_x_4833) ;  /* 0x0000020000007945 */ /* 0x000fd80003800200 */
[----:B------:R-:W-:Y:S05]  /*2440*/  @P5 BRA `(.L_x_4834) ;  /* 0x0000000000785947 */ /* 0x000fea0003800000 */
        /* <DEDUP_REMOVED lines=30> */
.L_x_4834:
[----:B------:R-:W-:Y:S05]  /*2630*/  BSYNC.RECONVERGENT B0 ;  /* 0x0000000000007941 */ /* 0x000fea0003800200 */
.L_x_4833:
        /* <DEDUP_REMOVED lines=33> */
.L_x_4836:
[----:B------:R-:W-:Y:S05]  /*2850*/  BSYNC.RECONVERGENT B0 ;  /* 0x0000000000007941 */ /* 0x000fea0003800200 */
.L_x_4835:
        /* <DEDUP_REMOVED lines=33> */
.L_x_4838:
[----:B------:R-:W-:Y:S05]  /*2a70*/  BSYNC.RECONVERGENT B0 ;  /* 0x0000000000007941 */ /* 0x000fea0003800200 */
.L_x_4837:
[----:B------:R-:W-:Y:S01]  /*2a80*/  FSETP.GTU.FTZ.AND P5, PT, R85, 20, PT ;  /* 0x41a000005500780b */ /* 0x000fe20003fbc000 */
[----:B------:R-:W-:-:S12]  /*2a90*/  BSSY.RECONVERGENT B0, `(.L_x_4839) ;  /* 0x0000020000007945 */ /* 0x000fd80003800200 */
[----:B------:R-:W-:Y:S05]  /*2aa0*/  @P5 BRA `(.L_x_4840) ;  /* 0x0000000000785947 */ /* 0x000fea0003800000 */
        /* <DEDUP_REMOVED lines=30> */
.L_x_4840:
[----:B------:R-:W-:Y:S05]  /*2c90*/  BSYNC.RECONVERGENT B0 ;  /* 0x0000000000007941 */ /* 0x000fea0003800200 */
.L_x_4839:
        /* <DEDUP_REMOVED lines=33> */
.L_x_4842:
[----:B------:R-:W-:Y:S05]  /*2eb0*/  BSYNC.RECONVERGENT B0 ;  /* 0x0000000000007941 */ /* 0x000fea0003800200 */
.L_x_4841:
[----:B------:R-:W-:Y:S01]  /*2ec0*/  FSETP.GTU.FTZ.AND P5, PT, R83, 20, PT ;  /* 0x41a000005300780b */ /* 0x000fe20003fbc000 */
[----:B------:R-:W-:-:S12]  /*2ed0*/  BSSY.RECONVERGENT B0, `(.L_x_4843) ;  /* 0x0000020000007945 */ /* 0x000fd80003800200 */
[----:B------:R-:W-:Y:S05]  /*2ee0*/  @P5 BRA `(.L_x_4844) ;  /* 0x0000000000785947 */ /* 0x000fea0003800000 */
[----:B------:R-:W-:Y:S01]  /*2ef0*/  FMUL.FTZ R83, R83, 1.4426950216293334961 ;  /* 0x3fb8aa3b53537820 */ /* 0x000fe20000410000 */
[----:B0-----:R-:W-:Y:S02]  /*2f00*/  HFMA2 R4, -RZ, RZ, 1.625, 0 ;  /* 0x3e800000ff047431 */ /* 0x001fe400000001ff */
        /* <DEDUP_REMOVED lines=28> */
.L_x_4844:
[----:B------:R-:W-:Y:S05]  /*30d0*/  BSYNC.RECONVERGENT B0 ;  /* 0x0000000000007941 */ /* 0x000fea0003800200 */
.L_x_4843:
        /* <DEDUP_REMOVED lines=33> */
.L_x_4846:
[----:B------:R-:W-:Y:S05]  /*32f0*/  BSYNC.RECONVERGENT B0 ;  /* 0x0000000000007941 */ /* 0x000fea0003800200 */
.L_x_4845:
        /* <DEDUP_REMOVED lines=33> */
.L_x_4848:
[----:B------:R-:W-:Y:S05]  /*3510*/  BSYNC.RECONVERGENT B0 ;  /* 0x0000000000007941 */ /* 0x000fea0003800200 */
.L_x_4847:
        /* <DEDUP_REMOVED lines=33> */
.L_x_4850:
[----:B------:R-:W-:Y:S05]  /*3730*/  BSYNC.RECONVERGENT B0 ;  /* 0x0000000000007941 */ /* 0x000fea0003800200 */
.L_x_4849:
        /* <DEDUP_REMOVED lines=33> */
.L_x_4852:
[----:B------:R-:W-:Y:S05]  /*3950*/  BSYNC.RECONVERGENT B0 ;  /* 0x0000000000007941 */ /* 0x000fea0003800200 */
.L_x_4851:
        /* <DEDUP_REMOVED lines=33> */
.L_x_4854:
[----:B------:R-:W-:Y:S05]  /*3b70*/  BSYNC.RECONVERGENT B0 ;  /* 0x0000000000007941 */ /* 0x000fea0003800200 */
.L_x_4853:
        /* <DEDUP_REMOVED lines=33> */
.L_x_4856:
[----:B------:R-:W-:Y:S05]  /*3d90*/  BSYNC.RECONVERGENT B0 ;  /* 0x0000000000007941 */ /* 0x000fea0003800200 */
.L_x_4855:
        /* <DEDUP_REMOVED lines=33> */
.L_x_4858:
[----:B------:R-:W-:Y:S05]  /*3fb0*/  BSYNC.RECONVERGENT B0 ;  /* 0x0000000000007941 */ /* 0x000fea0003800200 */
.L_x_4857:
        /* <DEDUP_REMOVED lines=33> */
.L_x_4860:
[----:B------:R-:W-:Y:S05]  /*41d0*/  BSYNC.RECONVERGENT B0 ;  /* 0x0000000000007941 */ /* 0x000fea0003800200 */
.L_x_4859:
        /* <DEDUP_REMOVED lines=33> */
.L_x_4862:
[----:B------:R-:W-:Y:S05]  /*43f0*/  BSYNC.RECONVERGENT B0 ;  /* 0x0000000000007941 */ /* 0x000fea0003800200 */
.L_x_4861:
[----:B------:R-:W1:Y:S01]  /*4400*/  LDCU.128 UR12, c[0x0][0x410] ;  /* 0x00008200ff0c77ac */ /* 0x000e620008000c00 */
[----:B------:R-:W-:Y:S01]  /*4410*/  P2R R27, PR, RZ, 0x1 ;  /* 0x00000001ff1b7803 */ /* 0x000fe20000000000 */
[----:B------:R-:W-:Y:S01]  /*4420*/  LDS R74, [R128] ;  /* 0x00000000804a7984 */ /* 0x000fe20000000800 */
[----:B------:R-:W-:Y:S01]  /*4430*/  ISETP.NE.AND P0, PT, R26, RZ, PT ;  /* 0x000000ff1a00720c */ /* 0x000fe20003f05270 */
[----:B------:R-:W-:Y:S01]  /*4440*/  UMOV UR9, URZ ;  /* 0x000000ff00097c82 */ /* 0x000fe20008000000 */
[----:B0-----:R-:W-:Y:S01]  /*4450*/  CS2R R6, SRZ ;  /* 0x0000000000067805 */ /* 0x001fe2000001ff00 */
[----:B------:R-:W-:Y:S01]  /*4460*/  LDS R73, [R127+0x4] ;  /* 0x000004007f497984 */ /* 0x000fe20000000800 */
[----:B------:R-:W-:Y:S02]  /*4470*/  P2R R25, PR, RZ, 0x1 ;  /* 0x00000001ff197803 */ /* 0x000fe40000000000 */
[----:B------:R-:W-:Y:S02]  /*4480*/  CS2R R8, SRZ ;  /* 0x0000000000087805 */ /* 0x000fe4000001ff00 */
[----:B------:R-:W-:Y:S01]  /*4490*/  ISETP.NE.AND P0, PT, R28, RZ, PT ;  /* 0x000000ff1c00720c */ /* 0x000fe20003f05270 */
[----:B------:R-:W-:Y:S01]  /*44a0*/  LDS R72, [R126+0x8] ;  /* 0x000008007e487984 */ /* 0x000fe20000000800 */
[----:B------:R-:W-:-:S02]  /*44b0*/  P2R R29, PR, RZ, 0x2 ;  /* 0x00000002ff1d7803 */ /* 0x000fc40000000000 */
[----:B------:R-:W-:Y:S02]  /*44c0*/  CS2R R10, SRZ ;  /* 0x00000000000a7805 */ /* 0x000fe4000001ff00 */
[----:B------:R-:W-:Y:S01]  /*44d0*/  P2R R18, PR, RZ, 0x1 ;  /* 0x00000001ff127803 */ /* 0x000fe20000000000 */
[----:B------:R-:W-:Y:S01]  /*44e0*/  LDS R71, [R119+0xc] ;  /* 0x00000c0077477984 */ /* 0x000fe20000000800 */
[----:B------:R-:W-:Y:S02]  /*44f0*/  ISETP.NE.AND P0, PT, R30, RZ, PT ;  /* 0x000000ff1e00720c */ /* 0x000fe40003f05270 */
[----:B------:R-:W-:Y:S02]  /*4500*/  CS2R R12, SRZ ;  /* 0x00000000000c7805 */ /* 0x000fe4000001ff00 */
[----:B------:R-:W-:Y:S01]  /*4510*/  ISETP.NE.AND P1, PT, R36, RZ, PT ;  /* 0x000000ff2400720c */ /* 0x000fe20003f25270 */
[----:B-1----:R-:W-:Y:S01]  /*4520*/  UIMAD.WIDE.U32 UR32, UR31, UR12, UR8 ;  /* 0x0000000c1f2072a5 */ /* 0x002fe2000f8e0008 */
[----:B------:R-:W-:Y:S01]  /*4530*/  LDS R70, [R118+0x10] ;  /* 0x0000100076467984 */ /* 0x000fe20000000800 */
[----:B------:R-:W-:-:S02]  /*4540*/  P2R R17, PR, RZ, 0x1 ;  /* 0x00000001ff117803 */ /* 0x000fc40000000000 */
[----:B------:R-:W-:Y:S01]  /*4550*/  CS2R R14, SRZ ;  /* 0x00000000000e7805 */ /* 0x000fe2000001ff00 */
[----:B------:R-:W-:Y:S01]  /*4560*/  UIMAD UR13, UR31, UR13, UR33 ;  /* 0x0000000d1f0d72a4 */ /* 0x000fe2000f8e0221 */
[----:B------:R-:W-:Y:S01]  /*4570*/  LDS R69, [R117+0x14] ;  /* 0x0000140075457984 */ /* 0x000fe20000000800 */
[----:B------:R-:W-:Y:S01]  /*4580*/  ISETP.NE.AND P0, PT, R32, RZ, PT ;  /* 0x000000ff2000720c */ /* 0x000fe20003f05270 */
[----:B------:R-:W-:Y:S01]  /*4590*/  UMOV UR12, UR32 ;  /* 0x00000020000c7c82 */ /* 0x000fe20008000000 */
[----:B------:R-:W-:Y:S01]  /*45a0*/  P2R R31, PR, RZ, 0x4 ;  /* 0x00000004ff1f7803 */ /* 0x000fe20000000000 */
[----:B------:R-:W-:Y:S01]  /*45b0*/  UIMAD.WIDE.U32 UR12, UR30, UR14, UR12 ;  /* 0x0000000e1e0c72a5 */ /* 0x000fe2000f8e000c */
[----:B------:R-:W-:Y:S01]  /*45c0*/  LDS R68, [R116+0x18] ;  /* 0x0000180074447984 */ /* 0x000fe20000000800 */
[----:B------:R-:W-:Y:S02]  /*45d0*/  P2R R16, PR, RZ, 0x1 ;  /* 0x00000001ff107803 */ /* 0x000fe40000000000 */
[----:B------:R-:W-:Y:S01]  /*45e0*/  CS2R R20, SRZ ;  /* 0x0000000000147805 */ /* 0x000fe2000001ff00 */
[----:B------:R-:W-:Y:S01]  /*45f0*/  UIMAD UR15, UR30, UR15, UR13 ;  /* 0x0000000f1e0f72a4 */ /* 0x000fe2000f8e020d */
[----:B------:R-:W-:Y:S01]  /*4600*/  LDS R63, [R115+0x1c] ;  /* 0x00001c00733f7984 */ /* 0x000fe20000000800 */
[----:B------:R-:W-:Y:S01]  /*4610*/  IADD3 R2, P5, PT, R166, UR12, RZ ;  /* 0x0000000ca6027c10 */ /* 0x000fe2000ffbe0ff */
[----:B------:R-:W-:Y:S01]  /*4620*/  HFMA2 R23, -RZ, RZ, 0, 0 ;  /* 0x00000000ff177431 */ /* 0x000fe200000001ff */
[----:B------:R-:W-:Y:S01]  /*4630*/  ISETP.NE.AND P0, PT, R34, RZ, PT ;  /* 0x000000ff2200720c */ /* 0x000fe20003f05270 */
[----:B------:R-:W-:Y:S01]  /*4640*/  LDS R62, [R114+0x20] ;  /* 0x00002000723e7984 */ /* 0x000fe20000000800 */
[----:B------:R-:W-:Y:S01]  /*4650*/  IADD3.X R5, PT, PT, RZ, UR15, RZ, P5, !PT ;  /* 0x0000000fff057c10 */ /* 0x000fe2000affe4ff */
[----:B------:R-:W0:Y:S01]  /*4660*/  LDCU.64 UR36, c[0x0][0x490] ;  /* 0x00009200ff2477ac */ /* 0x000e220008000a00 */
[----:B------:R-:W-:Y:S01]  /*4670*/  ISETP.NE.AND P2, PT, R38, RZ, PT ;  /* 0x000000ff2600720c */ /* 0x000fe20003f45270 */
[----:B------:R-:W-:Y:S01]  /*4680*/  LDS R61, [R113+0x24] ;  /* 0x00002400713d7984 */ /* 0x000fe20000000800 */
[----:B------:R-:W-:Y:S01]  /*4690*/  P2R R33, PR, RZ, 0x8 ;  /* 0x00000008ff217803 */ /* 0x000fe20000000000 */
[----:B------:R-:W1:Y:S01]  /*46a0*/  LDCU.128 UR12, c[0x0][0x420] ;  /* 0x00008400ff0c77ac */ /* 0x000e620008000c00 */
[----:B------:R-:W-:Y:S01]  /*46b0*/  ISETP.NE.AND P3, PT, R40, RZ, PT ;  /* 0x000000ff2800720c */ /* 0x000fe20003f65270 */
[----:B------:R-:W-:Y:S01]  /*46c0*/  LDS R60, [R112+0x28] ;  /* 0x00002800703c7984 */ /* 0x000fe20000000800 */
[----:B------:R-:W-:-:S02]  /*46d0*/  P2R R35, PR, RZ, 0x10 ;  /* 0x00000010ff237803 */ /* 0x000fc40000000000 */
[----:B------:R-:W-:Y:S01]  /*46e0*/  ISETP.NE.AND P4, PT, R42, RZ, PT ;  /* 0x000000ff2a00720c */ /* 0x000fe20003f85270 */
[----:B------:R-:W-:Y:S01]  /*46f0*/  LDS R59, [R111+0x2c] ;  /* 0x00002c006f3b7984 */ /* 0x000fe20000000800 */
[----:B------:R-:W-:Y:S02]  /*4700*/  ISETP.NE.AND P6, PT, R46, RZ, PT ;  /* 0x000000ff2e00720c */ /* 0x000fe40003fc5270 */
[----:B------:R-:W-:Y:S01]  /*4710*/  MOV R19, RZ ;  /* 0x000000ff00137202 */ /* 0x000fe20000000f00 */
[----:B------:R-:W-:Y:S01]  /*4720*/  LDS R58, [R110+0x30] ;  /* 0x000030006e3a7984 */ /* 0x000fe20000000800 */
[----:B------:R-:W-:-:S03]  /*4730*/  MOV R24, RZ ;  /* 0x000000ff00187202 */ /* 0x000fc60000000f00 */
[----:B------:R-:W-:Y:S01]  /*4740*/  LDS R57, [R109+0x34] ;  /* 0x000034006d397984 */ /* 0x000fe20000000800 */
[----:B-1----:R-:W-:-:S03]  /*4750*/  UIMAD.WIDE.U32 UR32, UR31, UR12, UR8 ;  /* 0x0000000c1f2072a5 */ /* 0x002fc6000f8e0008 */
[----:B------:R-:W-:Y:S01]  /*4760*/  LDS R56, [R108+0x38] ;  /* 0x000038006c387984 */ /* 0x000fe20000000800 */
[----:B------:R-:W-:-:S03]  /*4770*/  UIMAD UR13, UR31, UR13, UR33 ;  /* 0x0000000d1f0d72a4 */ /* 0x000fc6000f8e0221 */
[----:B------:R-:W-:Y:S01]  /*4780*/  LDS R55, [R107+0x3c] ;  /* 0x00003c006b377984 */ /* 0x000fe20000000800 */
[----:B------:R-:W-:Y:S02]  /*4790*/  UMOV UR12, UR32 ;  /* 0x00000020000c7c82 */ /* 0x000fe40008000000 */
[----:B------:R-:W-:Y:S01]  /*47a0*/  UIMAD.WIDE.U32 UR12, UR30, UR14, UR12 ;  /* 0x0000000e1e0c72a5 */ /* 0x000fe2000f8e000c */
[----:B------:R-:W1:Y:S03]  /*47b0*/  LDCU.64 UR32, c[0x0][0x510] ;  /* 0x0000a200ff2077ac */ /* 0x000e660008000a00 */
[----:B------:R-:W-:Y:S01]  /*47c0*/  UIMAD UR15, UR30, UR15, UR13 ;  /* 0x0000000f1e0f72a4 */ /* 0x000fe2000f8e020d */
[----:B------:R-:W-:Y:S01]  /*47d0*/  BAR.SYNC.DEFER_BLOCKING 0x0 ;  /* 0x0000000000007b1d */ /* 0x000fe20000010000 */
[----:B------:R-:W-:-:S05]  /*47e0*/  IADD3 R0, P5, PT, R166, UR12, RZ ;  /* 0x0000000ca6007c10 */ /* 0x000fca000ffbe0ff */
[----:B------:R-:W2:Y:S01]  /*47f0*/  LDCU.64 UR12, c[0x0][0x488] ;  /* 0x00009100ff0c77ac */ /* 0x000ea20008000a00 */
[----:B------:R-:W-:-:S03]  /*4800*/  IMAD.X R3, RZ, RZ, UR15, P5 ;  /* 0x0000000fff037e24 */ /* 0x000fc6000a8e06ff */
[----:B------:R-:W3:Y:S01]  /*4810*/  LDCU.64 UR14, c[0x0][0x508] ;  /* 0x0000a100ff0e77ac */ /* 0x000ee20008000a00 */
[----:B--2---:R-:W-:-:S04]  /*4820*/  LEA R4, P5, R2, UR12, 0x2 ;  /* 0x0000000c02047c11 */ /* 0x004fc8000f8a10ff */
[----:B------:R-:W-:Y:S01]  /*4830*/  LEA.HI.X R5, R2, UR13, R5, 0x2, P5 ;  /* 0x0000000d02057c11 */ /* 0x000fe2000a8f1405 */
[----:B------:R-:W2:Y:S04]  /*4840*/  LDCU.64 UR12, c[0x0][0x478] ;  /* 0x00008f00ff0c77ac */ /* 0x000ea80008000a00 */
[----:B------:R-:W4:Y:S01]  /*4850*/  @!P0 LDG.E R7, desc[UR28][R4.64] ;  /* 0x0000001c04078981 */ /* 0x000f22000c1e1900 */
[----:B------:R-:W-:-:S03]  /*4860*/  ISETP.NE.AND P0, PT, R16, RZ, PT ;  /* 0x000000ff1000720c */ /* 0x000fc60003f05270 */
[----:B------:R-:W3:Y:S04]  /*4870*/  @!P1 LDG.E R8, desc[UR28][R4.64+0x280] ;  /* 0x0002801c04089981 */ /* 0x000ee8000c1e1900 */
[----:B------:R-:W3:Y:S04]  /*4880*/  @!P2 LDG.E R13, desc[UR28][R4.64+0x300] ;  /* 0x0003001c040da981 */ /* 0x000ee8000c1e1900 */
[----:B------:R-:W3:Y:S01]  /*4890*/  @!P3 LDG.E R10, desc[UR28][R4.64+0x380] ;  /* 0x0003801c040ab981 */ /* 0x000ee2000c1e1900 */
[----:B--2---:R-:W-:-:S03]  /*48a0*/  LEA R2, P5, R0, UR12, 0x2 ;  /* 0x0000000c00027c11 */ /* 0x004fc6000f8a10ff */
[----:B------:R-:W2:Y:S01]  /*48b0*/  @!P4 LDG.E R15, desc[UR28][R4.64+0x400] ;  /* 0x0004001c040fc981 */ /* 0x000ea2000c1e1900 */
[----:B------:R-:W-:Y:S01]  /*48c0*/  LEA.HI.X R3, R0, UR13, R3, 0x2, P5 ;  /* 0x0000000d00037c11 */ /* 0x000fe2000a8f1403 */
[----:B------:R-:W-:Y:S01]  /*48d0*/  HFMA2 R0, -RZ, RZ, 0, 0 ;  /* 0x00000000ff007431 */ /* 0x000fe200000001ff */
[----:B------:R-:W-:Y:S01]  /*48e0*/  ISETP.NE.AND P5, PT, R44, RZ, PT ;  /* 0x000000ff2c00720c */ /* 0x000fe20003fa5270 */
[----:B------:R-:W2:Y:S04]  /*48f0*/  @!P6 LDG.E R19, desc[UR28][R4.64+0x500] ;  /* 0x0005001c0413e981 */ /* 0x000ea8000c1e1900 */
[----:B------:R-:W3:Y:S01]  /*4900*/  @!P0 LDG.E R0, desc[UR28][R4.64+0x80] ;  /* 0x0000801c04008981 */ /* 0x000ee2000c1e1900 */
[----:B------:R-:W-:Y:S02]  /*4910*/  ISETP.NE.AND P0, PT, R17, RZ, PT ;  /* 0x000000ff1100720c */ /* 0x000fe40003f05270 */
[----:B------:R-:W-:-:S02]  /*4920*/  ISETP.NE.AND P1, PT, R29, RZ, PT ;  /* 0x000000ff1d00720c */ /* 0x000fc40003f25270 */
[----:B------:R-:W-:Y:S02]  /*4930*/  ISETP.NE.AND P2, PT, R31, RZ, PT ;  /* 0x000000ff1f00720c */ /* 0x000fe40003f45270 */
[----:B------:R-:W-:Y:S01]  /*4940*/  ISETP.NE.AND P3, PT, R33, RZ, PT ;  /* 0x000000ff2100720c */ /* 0x000fe20003f65270 */
[----:B------:R-:W2:Y:S06]  /*4950*/  @!P5 LDG.E R12, desc[UR28][R4.64+0x480] ;  /* 0x0004801c040cd981 */ /* 0x000eac000c1e1900 */
[----:B------:R-:W2:Y:S01]  /*4960*/  @!P0 LDG.E R9, desc[UR28][R4.64+0x100] ;  /* 0x0001001c04098981 */ /* 0x000ea2000c1e1900 */
[----:B------:R-:W-:-:S02]  /*4970*/  ISETP.NE.AND P0, PT, R18, RZ, PT ;  /* 0x000000ff1200720c */ /* 0x000fc40003f05270 */
[----:B------:R-:W-:Y:S01]  /*4980*/  ISETP.NE.AND P4, PT, R35, RZ, PT ;  /* 0x000000ff2300720c */ /* 0x000fe20003f85270 */
[----:B------:R-:W2:Y:S04]  /*4990*/  @!P1 LDG.E R21, desc[UR28][R4.64+0x600] ;  /* 0x0006001c04159981 */ /* 0x000ea8000c1e1900 */
        /* <DEDUP_REMOVED lines=28> */
[----:B----4-:R-:W-:Y:S04]  /*4b60*/  STS [R146], R7 ;  /* 0x0000000792007388 */ /* 0x010fe80000000800 */
[----:B---3--:R-:W-:Y:S04]  /*4b70*/  STS [R145+0x80], R0 ;  /* 0x0000800091007388 */ /* 0x008fe80000000800 */
        /* <DEDUP_REMOVED lines=14> */
[----:B------:R-:W-:-:S03]  /*4c60*/  NOP ;  /* 0x0000000000007918 */ /* 0x000fc60000000000 */
[----:B------:R-:W-:Y:S04]  /*4c70*/  LDS R18, [R128] ;  /* 0x0000000080127984 */ /* 0x000fe80000000800 */
[----:B------:R-:W4:Y:S04]  /*4c80*/  LDS R17, [R127+0x4] ;  /* 0x000004007f117984 */ /* 0x000f280000000800 */
[----:B------:R-:W-:Y:S04]  /*4c90*/  LDS R16, [R126+0x8] ;  /* 0x000008007e107984 */ /* 0x000fe80000000800 */
[----:B------:R-:W0:Y:S04]  /*4ca0*/  LDS R15, [R119+0xc] ;  /* 0x00000c00770f7984 */ /* 0x000e280000000800 */
[----:B------:R-:W1:Y:S04]  /*4cb0*/  LDS R14, [R118+0x10] ;  /* 0x00001000760e7984 */ /* 0x000e680000000800 */
[----:B------:R-:W-:Y:S04]  /*4cc0*/  LDS R13, [R117+0x14] ;  /* 0x00001400750d7984 */ /* 0x000fe80000000800 */
[----:B------:R-:W1:Y:S04]  /*4cd0*/  LDS R12, [R116+0x18] ;  /* 0x00001800740c7984 */ /* 0x000e680000000800 */
[----:B------:R-:W1:Y:S04]  /*4ce0*/  LDS R11, [R115+0x1c] ;  /* 0x00001c00730b7984 */ /* 0x000e680000000800 */
[----:B------:R-:W-:Y:S04]  /*4cf0*/  LDS R10, [R114+0x20] ;  /* 0x00002000720a7984 */ /* 0x000fe80000000800 */
[----:B------:R-:W-:Y:S04]  /*4d00*/  LDS R7, [R113+0x24] ;  /* 0x0000240071077984 */ /* 0x000fe80000000800 */
[----:B------:R-:W-:Y:S04]  /*4d10*/  LDS R6, [R112+0x28] ;  /* 0x0000280070067984 */ /* 0x000fe80000000800 */
[----:B------:R-:W1:Y:S04]  /*4d20*/  LDS R5, [R111+0x2c] ;  /* 0x00002c006f057984 */ /* 0x000e680000000800 */
[----:B------:R-:W-:Y:S04]  /*4d30*/  LDS R9, [R110+0x30] ;  /* 0x000030006e097984 */ /* 0x000fe80000000800 */
[----:B------:R-:W1:Y:S04]  /*4d40*/  LDS R8, [R109+0x34] ;  /* 0x000034006d087984 */ /* 0x000e680000000800 */
[----:B------:R-:W-:Y:S04]  /*4d50*/  LDS R4, [R108+0x38] ;  /* 0x000038006c047984 */ /* 0x000fe80000000800 */
[----:B------:R-:W-:Y:S01]  /*4d60*/  LDS R0, [R107+0x3c] ;  /* 0x00003c006b007984 */ /* 0x000fe20000000800 */
[----:B------:R-:W-:Y:S01]  /*4d70*/  BAR.SYNC.DEFER_BLOCKING 0x0 ;  /* 0x0000000000007b1d */ /* 0x000fe20000010000 */
[----:B--2---:R-:W-:Y:S01]  /*4d80*/  MOV R20, RZ ;  /* 0x000000ff00147202 */ /* 0x004fe20000000f00 */
[----:B------:R-:W-:-:S04]  /*4d90*/  HFMA2 R19, -RZ, RZ, 0, 0 ;  /* 0x00000000ff137431 */ /* 0x000fc800000001ff */
[----:B------:R-:W2:Y:S01]  /*4da0*/  @!P5 LDG.E R25, desc[UR28][R2.64] ;  /* 0x0000001c0219d981 */ /* 0x000ea2000c1e1900 */
[----:B------:R-:W-:-:S13]  /*4db0*/  ISETP.NE.AND P5, PT, R26, RZ, PT ;  /* 0x000000ff1a00720c */ /* 0x000fda0003fa5270 */
[----:B------:R-:W2:Y:S01]  /*4dc0*/  @!P5 LDG.E R20, desc[UR28][R2.64+0x80] ;  /* 0x0000801c0214d981 */ /* 0x000ea2000c1e1900 */
[----:B------:R-:W-:Y:S02]  /*4dd0*/  ISETP.NE.AND P5, PT, R27, RZ, PT ;  /* 0x000000ff1b00720c */ /* 0x000fe40003fa5270 */
[----:B------:R-:W-:-:S11]  /*4de0*/  MOV R26, RZ ;  /* 0x000000ff001a7202 */ /* 0x000fd60000000f00 */
        /* <DEDUP_REMOVED lines=9> */
[----:B------:R-:W-:-:S13]  /*4e80*/  ISETP.NE.AND P5, PT, R33, RZ, PT ;  /* 0x000000ff2100720c */ /* 0x000fda0003fa5270 */
[----:B------:R-:W3:Y:S01]  /*4e90*/  @!P5 LDG.E R29, desc[UR28][R2.64+0x300] ;  /* 0x0003001c021dd981 */ /* 0x000ee2000c1e1900 */
[----:B------:R-:W-:Y:S01]  /*4ea0*/  ISETP.NE.AND P5, PT, R35, RZ, PT ;  /* 0x000000ff2300720c */ /* 0x000fe20003fa5270 */
[----:B------:R-:W-:-:S12]  /*4eb0*/  HFMA2 R33, -RZ, RZ, 0, 0 ;  /* 0x00000000ff217431 */ /* 0x000fd800000001ff */
[----:B------:R-:W3:Y:S01]  /*4ec0*/  @!P5 LDG.E R30, desc[UR28][R2.64+0x380] ;  /* 0x0003801c021ed981 */ /* 0x000ee2000c1e1900 */
[----:B------:R-:W-:Y:S02]  /*4ed0*/  ISETP.NE.AND P5, PT, R37, RZ, PT ;  /* 0x000000ff2500720c */ /* 0x000fe40003fa5270 */
[----:B------:R-:W-:Y:S02]  /*4ee0*/  CS2R R34, SRZ ;  /* 0x0000000000227805 */ /* 0x000fe4000001ff00 */
[----:B------:R-:W-:Y:S01]  /*4ef0*/  CS2R R36, SRZ ;  /* 0x0000000000247805 */ /* 0x000fe2000001ff00 */
[----:B------:R-:W-:Y:S02]  /*4f00*/  IMAD.MOV.U32 R40, RZ, RZ, RZ ;  /* 0x000000ffff287224 */ /* 0x000fe400078e00ff */
[----:B------:R-:W-:Y:S01]  /*4f10*/  HFMA2 R42, -RZ, RZ, 0, 0 ;  /* 0x00000000ff2a7431 */ /* 0x000fe200000001ff */
[----:B------:R-:W3:Y:S04]  /*4f20*/  @!P6 LDG.E R35, desc[UR28][R2.64+0x500] ;  /* 0x0005001c0223e981 */ /* 0x000ee8000c1e1900 */
[----:B------:R-:W3:Y:S04]  /*4f30*/  @!P0 LDG.E R36, desc[UR28][R2.64+0x580] ;  /* 0x0005801c02248981 */ /* 0x000ee8000c1e1900 */
[----:B------:R-:W3:Y:S01]  /*4f40*/  @!P5 LDG.E R33, desc[UR28][R2.64+0x400] ;  /* 0x0004001c0221d981 */ /* 0x000ee2000c1e1900 */
[----:B------:R-:W-:-:S02]  /*4f50*/  ISETP.NE.AND P5, PT, R39, RZ, PT ;  /* 0x000000ff2700720c */ /* 0x000fc40003fa5270 */
[----:B------:R-:W-:Y:S01]  /*4f60*/  MOV R39, RZ ;  /* 0x000000ff00277202 */ /* 0x000fe20000000f00 */
[----:B------:R-:W3:Y:S04]  /*4f70*/  @!P1 LDG.E R37, desc[UR28][R2.64+0x600] ;  /* 0x0006001c02259981 */ /* 0x000ee8000c1e1900 */
[----:B------:R-:W3:Y:S04]  /*4f80*/  @!P2 LDG.E R40, desc[UR28][R2.64+0x680] ;  /* 0x0006801c0228a981 */ /* 0x000ee8000c1e1900 */
[----:B------:R-:W3:Y:S04]  /*4f90*/  @!P3 LDG.E R39, desc[UR28][R2.64+0x700] ;  /* 0x0007001c0227b981 */ /* 0x000ee8000c1e1900 */
[----:B------:R-:W3:Y:S04]  /*4fa0*/  @!P5 LDG.E R34, desc[UR28][R2.64+0x480] ;  /* 0x0004801c0222d981 */ /* 0x000ee8000c1e1900 */
[----:B------:R1:W3:Y:S01]  /*4fb0*/  @!P4 LDG.E R42, desc[UR28][R2.64+0x780] ;  /* 0x0007801c022ac981 */ /* 0x0002e2000c1e1900 */
[----:B----4-:R-:W-:Y:S01]  /*4fc0*/  FMUL.FTZ R24, R17, -1.4426950216293334961 ;  /* 0xbfb8aa3b11187820 */ /* 0x010fe20000410000 */
[----:B------:R-:W-:-:S05]  /*4fd0*/  FMUL.FTZ R21, R18, -1.4426950216293334961 ;  /* 0xbfb8aa3b12157820 */ /* 0x000fca0000410000 */
[----:B------:R-:W4:Y:S04]  /*4fe0*/  MUFU.EX2 R24, R24 ;  /* 0x0000001800187308 */ /* 0x000f280000000800 */
[----:B------:R-:W4:Y:S01]  /*4ff0*/  MUFU.EX2 R21, R21 ;  /* 0x0000001500157308 */ /* 0x000f220000000800 */
[----:B0-----:R-:W-:Y:S01]  /*5000*/  FMUL.FTZ R31, R15, -1.4426950216293334961 ;  /* 0xbfb8aa3b0f1f7820 */ /* 0x001fe20000410000 */
[----:B------:R-:W-:Y:S01]  /*5010*/  FMUL.FTZ R27, R16, -1.4426950216293334961 ;  /* 0xbfb8aa3b101b7820 */ /* 0x000fe20000410000 */
[----:B-1----:R-:W-:Y:S01]  /*5020*/  FMUL.FTZ R32, R14, -1.4426950216293334961 ;  /* 0xbfb8aa3b0e207820 */ /* 0x002fe20000410000 */
[----:B------:R-:W-:-:S03]  /*5030*/  FMUL.FTZ R3, R12, -1.4426950216293334961 ;  /* 0xbfb8aa3b0c037820 */ /* 0x000fc60000410000 */
[----:B------:R-:W-:Y:S01]  /*5040*/  MUFU.EX2 R31, R31 ;  /* 0x0000001f001f7308 */ /* 0x000fe20000000800 */
[----:B----4-:R-:W-:-:S03]  /*5050*/  FADD.FTZ R24, R24, 1 ;  /* 0x3f80000018187421 */ /* 0x010fc60000010000 */
[----:B------:R-:W0:Y:S01]  /*5060*/  MUFU.EX2 R27, R27 ;  /* 0x0000001b001b7308 */ /* 0x000e220000000800 */
[----:B------:R-:W-:Y:S01]  /*5070*/  FMUL.FTZ R38, R13, -1.4426950216293334961 ;  /* 0xbfb8aa3b0d267820 */ /* 0x000fe20000410000 */
[----:B------:R-:W-:Y:S02]  /*5080*/  FADD.FTZ R21, R21, 1 ;  /* 0x3f80000015157421 */ /* 0x000fe40000010000 */
[----:B------:R1:W4:Y:S01]  /*5090*/  MUFU.EX2 R2, R32 ;  /* 0x0000002000027308 */ /* 0x0003220000000800 */
[----:B------:R-:W-:-:S03]  /*50a0*/  FMUL.FTZ R41, R11, -1.4426950216293334961 ;  /* 0xbfb8aa3b0b297820 */ /* 0x000fc60000410000 */
[----:B------:R-:W4:Y:S01]  /*50b0*/  MUFU.RCP R24, R24 ;  /* 0x0000001800187308 */ /* 0x000f220000001000 */
[----:B-1----:R-:W-:-:S07]  /*50c0*/  FMUL.FTZ R32, R5, -1.4426950216293334961 ;  /* 0xbfb8aa3b05207820 */ /* 0x002fce0000410000 */
[----:B------:R-:W1:Y:S04]  /*50d0*/  MUFU.EX2 R3, R3 ;  /* 0x0000000300037308 */ /* 0x000e680000000800 */
[----:B------:R-:W3:Y:S01]  /*50e0*/  MUFU.RCP R21, R21 ;  /* 0x0000001500157308 */ /* 0x000ee20000001000 */
[----:B0-----:R-:W-:Y:S01]  /*50f0*/  FADD.FTZ R27, R27, 1 ;  /* 0x3f8000001b1b7421 */ /* 0x001fe20000010000 */
[----:B------:R-:W-:-:S06]  /*5100*/  FMUL.FTZ R44, R7, -1.4426950216293334961 ;  /* 0xbfb8aa3b072c7820 */ /* 0x000fcc0000410000 */
[----:B------:R-:W0:Y:S04]  /*5110*/  MUFU.EX2 R38, R38 ;  /* 0x0000002600267308 */ /* 0x000e280000000800 */
[----:B------:R-:W3:Y:S04]  /*5120*/  MUFU.EX2 R41, R41 ;  /* 0x0000002900297308 */ /* 0x000ee80000000800 */
[----:B------:R1:W-:Y:S01]  /*5130*/  MUFU.EX2 R46, R32 ;  /* 0x00000020002e7308 */ /* 0x0003e20000000800 */
[----:B----4-:R-:W-:Y:S01]  /*5140*/  FADD.FTZ R2, R2, 1 ;  /* 0x3f80000002027421 */ /* 0x010fe20000010000 */
[----:B------:R-:W-:Y:S01]  /*5150*/  FMUL.FTZ R45, R6, -1.4426950216293334961 ;  /* 0xbfb8aa3b062d7820 */ /* 0x000fe20000410000 */
[----:B-1----:R-:W-:Y:S01]  /*5160*/  FADD.FTZ R32, R31, 1 ;  /* 0x3f8000001f207421 */ /* 0x002fe20000010000 */
[----:B------:R-:W-:Y:S01]  /*5170*/  MUFU.RCP R27, R27 ;  /* 0x0000001b001b7308 */ /* 0x000fe20000001000 */
[----:B------:R-:W-:Y:S01]  /*5180*/  FMUL.FTZ R43, R10, -1.4426950216293334961 ;  /* 0xbfb8aa3b0a2b7820 */ /* 0x000fe20000410000 */
[----:B------:R-:W-:Y:S01]  /*5190*/  FMUL.FTZ R48, R8, -1.4426950216293334961 ;  /* 0xbfb8aa3b08307820 */ /* 0x000fe20000410000 */
[----:B------:R-:W-:-:S05]  /*51a0*/  FADD.FTZ R3, R3, 1 ;  /* 0x3f80000003037421 */ /* 0x000fca0000010000 */
[----:B------:R-:W-:Y:S01]  /*51b0*/  MUFU.RCP R32, R32 ;  /* 0x0000002000207308 */ /* 0x000fe20000001000 */
[----:B0-----:R-:W-:-:S07]  /*51c0*/  FADD.FTZ R38, R38, 1 ;  /* 0x3f80000026267421 */ /* 0x001fce0000010000 */
[----:B------:R0:W1:Y:S08]  /*51d0*/  MUFU.RCP R31, R2 ;  /* 0x00000002001f7308 */ /* 0x0000700000001000 */
[----:B------:R-:W4:Y:S01]  /*51e0*/  MUFU.EX2 R44, R44 ;  /* 0x0000002c002c7308 */ /* 0x000f220000000800 */
[----:B0-----:R-:W-:-:S03]  /*51f0*/  FADD.FTZ R2, -R24, 1 ;  /* 0x3f80000018027421 */ /* 0x001fc60000010100 */
[----:B------:R-:W0:Y:S04]  /*5200*/  MUFU.EX2 R45, R45 ;  /* 0x0000002d002d7308 */ /* 0x000e280000000800 */
[----:B------:R-:W0:Y:S04]  /*5210*/  MUFU.EX2 R43, R43 ;  /* 0x0000002b002b7308 */ /* 0x000e280000000800 */
[----:B------:R-:W0:Y:S01]  /*5220*/  MUFU.EX2 R48, R48 ;  /* 0x0000003000307308 */ /* 0x000e220000000800 */
[----:B--2---:R-:W-:Y:S04]  /*5230*/  STS [R146], R25 ;  /* 0x0000001992007388 */ /* 0x004fe80000000800 */
[----:B------:R-:W-:Y:S04]  /*5240*/  STS [R145+0x80], R20 ;  /* 0x0000801491007388 */ /* 0x000fe80000000800 */
        /* <DEDUP_REMOVED lines=15> */
[----:B------:R-:W0:Y:S04]  /*5340*/  LDS R19, [R128] ;  /* 0x0000000080137984 */ /* 0x000e280000000800 */
[----:B------:R-:W0:Y:S04]  /*5350*/  LDS R20, [R127+0x4] ;  /* 0x000004007f147984 */ /* 0x000e280000000800 */
[----:B------:R-:W0:Y:S04]  /*5360*/  LDS R23, [R126+0x8] ;  /* 0x000008007e177984 */ /* 0x000e280000000800 */
[----:B------:R-:W0:Y:S04]  /*5370*/  LDS R26, [R119+0xc] ;  /* 0x00000c00771a7984 */ /* 0x000e280000000800 */
[----:B------:R-:W0:Y:S01]  /*5380*/  LDS R25, [R118+0x10] ;  /* 0x0000100076197984 */ /* 0x000e220000000800 */
[----:B--2---:R2:W0:Y:S01]  /*5390*/  MUFU.RCP R37, R3 ;  /* 0x0000000300257308 */ /* 0x0044220000001000 */
[----:B---3--:R-:W-:Y:S01]  /*53a0*/  FADD.FTZ R40, R41, 1 ;  /* 0x3f80000029287421 */ /* 0x008fe20000010000 */
[----:B------:R-:W-:Y:S01]  /*53b0*/  FFMA.FTZ R34, R17, R2, 1 ;  /* 0x3f80000011227423 */ /* 0x000fe20000010002 */
[----:B------:R-:W3:Y:S04]  /*53c0*/  LDS R30, [R115+0x1c] ;  /* 0x00001c00731e7984 */ /* 0x000ee80000000800 */
[----:B------:R-:W3:Y:S01]  /*53d0*/  LDS R29, [R116+0x18] ;  /* 0x00001800741d7984 */ /* 0x000ee20000000800 */
[----:B--2---:R-:W-:Y:S01]  /*53e0*/  FADD.FTZ R3, -R21, 1 ;  /* 0x3f80000015037421 */ /* 0x004fe20000010100 */
[----:B------:R-:W2:Y:S02]  /*53f0*/  MUFU.RCP R38, R38 ;  /* 0x0000002600267308 */ /* 0x000ea40000001000 */
[----:B------:R-:W-:Y:S01]  /*5400*/  LDS R28, [R117+0x14] ;  /* 0x00001400751c7984 */ /* 0x000fe20000000800 */
[----:B------:R-:W-:Y:S01]  /*5410*/  FFMA.FTZ R3, R18, R3, 1 ;  /* 0x3f80000012037423 */ /* 0x000fe20000010003 */
[----:B----4-:R-:W-:Y:S01]  /*5420*/  FADD.FTZ R42, R44, 1 ;  /* 0x3f8000002c2a7421 */ /* 0x010fe20000010000 */
[----:B-1----:R-:W-:Y:S01]  /*5430*/  FADD.FTZ R35, -R31, 1 ;  /* 0x3f8000001f237421 */ /* 0x002fe20000010100 */
[----:B------:R-:W1:Y:S02]  /*5440*/  LDS R36, [R113+0x24] ;  /* 0x0000240071247984 */ /* 0x000e640000000800 */
[----:B------:R-:W4:Y:S01]  /*5450*/  MUFU.RCP R40, R40 ;  /* 0x0000002800287308 */ /* 0x000f220000001000 */
[----:B0-----:R-:W-:Y:S01]  /*5460*/  FMUL.FTZ R2, R74, R19 ;  /* 0x000000134a027220 */ /* 0x001fe20000410000 */
[----:B------:R-:W-:-:S03]  /*5470*/  FMUL.FTZ R33, R73, R20 ;  /* 0x0000001449217220 */ /* 0x000fc60000410000 */
[----:B------:R-:W-:Y:S01]  /*5480*/  FMUL.FTZ R2, R21, R2 ;  /* 0x0000000215027220 */ /* 0x000fe20000410000 */
[----:B------:R-:W-:-:S03]  /*5490*/  FMUL.FTZ R33, R24, R33 ;  /* 0x0000002118217220 */ /* 0x000fc60000410000 */
[----:B------:R-:W-:Y:S01]  /*54a0*/  FMUL.FTZ R3, R2, R3 ;  /* 0x0000000302037220 */ /* 0x000fe20000410000 */
[----:B------:R-:W-:Y:S01]  /*54b0*/  FADD.FTZ R44, R46, 1 ;  /* 0x3f8000002e2c7421 */ /* 0x000fe20000010000 */
[----:B------:R-:W-:Y:S01]  /*54c0*/  FMUL.FTZ R2, R33, R34 ;  /* 0x0000002221027220 */ /* 0x000fe20000410000 */
[----:B------:R-:W-:Y:S01]  /*54d0*/  FADD.FTZ R34, -R32, 1 ;  /* 0x3f80000020227421 */ /* 0x000fe20000010100 */
[----:B------:R-:W-:Y:S01]  /*54e0*/  FADD.FTZ R33, -R27, 1 ;  /* 0x3f8000001b217421 */ /* 0x000fe20000010100 */
[----:B------:R-:W-:Y:S01]  /*54f0*/  FMUL.FTZ R46, R72, R23 ;  /* 0x00000017482e7220 */ /* 0x000fe20000410000 */
[----:B------:R-:W-:Y:S01]  /*5500*/  FADD.FTZ R41, R45, 1 ;  /* 0x3f8000002d297421 */ /* 0x000fe20000010000 */
[----:B------:R-:W-:Y:S01]  /*5510*/  FMUL.FTZ R49, R4, -1.4426950216293334961 ;  /* 0xbfb8aa3b04317820 */ /* 0x000fe20000410000 */
[----:B------:R-:W-:Y:S01]  /*5520*/  FADD.FTZ R39, R43, 1 ;  /* 0x3f8000002b277421 */ /* 0x000fe20000010000 */
[----:B------:R-:W-:Y:S01]  /*5530*/  FADD.FTZ R53, R48, 1 ;  /* 0x3f80000030357421 */ /* 0x000fe20000010000 */
[----:B------:R-:W-:Y:S01]  /*5540*/  FMUL.FTZ R45, R71, R26 ;  /* 0x0000001a472d7220 */ /* 0x000fe20000410000 */
[----:B------:R-:W-:Y:S01]  /*5550*/  FFMA.FTZ R43, R16, R33, 1 ;  /* 0x3f800000102b7423 */ /* 0x000fe20000010021 */
[----:B------:R-:W-:Y:S01]  /*5560*/  FFMA.FTZ R48, R15, R34, 1 ;  /* 0x3f8000000f307423 */ /* 0x000fe20000010022 */
[----:B------:R-:W-:Y:S01]  /*5570*/  FMUL.FTZ R46, R27, R46 ;  /* 0x0000002e1b2e7220 */ /* 0x000fe20000410000 */
[----:B------:R-:W-:Y:S01]  /*5580*/  FFMA.FTZ R54, R14, R35, 1 ;  /* 0x3f8000000e367423 */ /* 0x000fe20000010023 */
[----:B------:R-:W-:Y:S01]  /*5590*/  LDS R34, [R111+0x2c] ;  /* 0x00002c006f227984 */ /* 0x000fe20000000800 */
[----:B------:R-:W-:Y:S01]  /*55a0*/  FMUL.FTZ R47, R9, -1.4426950216293334961 ;  /* 0xbfb8aa3b092f7820 */ /* 0x000fe20000410000 */
[----:B------:R-:W-:Y:S01]  /*55b0*/  FMUL.FTZ R52, R70, R25 ;  /* 0x0000001946347220 */ /* 0x000fe20000410000 */
[----:B------:R0:W-:Y:S01]  /*55c0*/  MUFU.EX2 R64, R49 ;  /* 0x0000003100407308 */ /* 0x0001e20000000800 */
[----:B------:R-:W1:Y:S01]  /*55d0*/  LDS R35, [R114+0x20] ;  /* 0x0000200072237984 */ /* 0x000e620000000800 */
[----:B------:R-:W-:-:S03]  /*55e0*/  FMUL.FTZ R45, R32, R45 ;  /* 0x0000002d202d7220 */ /* 0x000fc60000410000 */
[----:B------:R-:W1:Y:S01]  /*55f0*/  LDS R33, [R112+0x28] ;  /* 0x0000280070217984 */ /* 0x000e620000000800 */
[----:B------:R-:W-:Y:S01]  /*5600*/  FMUL.FTZ R51, R31, R52 ;  /* 0x000000341f337220 */ /* 0x000fe20000410000 */
[----:B0-----:R-:W-:Y:S01]  /*5610*/  FMUL.FTZ R49, R46, R43 ;  /* 0x0000002b2e317220 */ /* 0x001fe20000410000 */
[----:B------:R-:W-:Y:S01]  /*5620*/  FADD.FTZ R43, -R37, 1 ;  /* 0x3f800000252b7421 */ /* 0x000fe20000010100 */
[----:B--2---:R-:W-:Y:S01]  /*5630*/  FADD.FTZ R46, -R38, 1 ;  /* 0x3f800000262e7421 */ /* 0x004fe20000010100 */
[----:B------:R-:W-:Y:S01]  /*5640*/  FMUL.FTZ R52, R45, R48 ;  /* 0x000000302d347220 */ /* 0x000fe20000410000 */
[----:B------:R-:W0:Y:S01]  /*5650*/  MUFU.EX2 R47, R47 ;  /* 0x0000002f002f7308 */ /* 0x000e220000000800 */
[----:B----4-:R-:W-:Y:S01]  /*5660*/  FADD.FTZ R48, -R40, 1 ;  /* 0x3f80000028307421 */ /* 0x010fe20000010100 */
[----:B------:R-:W-:Y:S01]  /*5670*/  FMUL.FTZ R51, R51, R54 ;  /* 0x0000003633337220 */ /* 0x000fe20000410000 */
[----:B------:R-:W-:Y:S01]  /*5680*/  FFMA.FTZ R65, R12, R43, 1 ;  /* 0x3f8000000c417423 */ /* 0x000fe2000001002b */
[----:B------:R-:W-:Y:S01]  /*5690*/  FFMA.FTZ R54, R13, R46, 1 ;  /* 0x3f8000000d367423 */ /* 0x000fe2000001002e */
[----:B------:R-:W2:Y:S01]  /*56a0*/  LDS R43, [R110+0x30] ;  /* 0x000030006e2b7984 */ /* 0x000ea20000000800 */
[----:B------:R-:W-:Y:S01]  /*56b0*/  FFMA.FTZ R66, R11, R48, 1 ;  /* 0x3f8000000b427423 */ /* 0x000fe20000010030 */
[----:B------:R-:W-:-:S02]  /*56c0*/  FMUL.FTZ R50, R0, -1.4426950216293334961 ;  /* 0xbfb8aa3b00327820 */ /* 0x000fc40000410000 */
[----:B------:R-:W4:Y:S01]  /*56d0*/  LDS R46, [R109+0x34] ;  /* 0x000034006d2e7984 */ /* 0x000f220000000800 */
[----:B------:R-:W1:Y:S03]  /*56e0*/  MUFU.RCP R41, R41 ;  /* 0x0000002900297308 */ /* 0x000e660000001000 */
[----:B------:R-:W4:Y:S04]  /*56f0*/  LDS R45, [R108+0x38] ;  /* 0x000038006c2d7984 */ /* 0x000f280000000800 */
[----:B------:R-:W4:Y:S01]  /*5700*/  LDS R48, [R107+0x3c] ;  /* 0x00003c006b307984 */ /* 0x000f220000000800 */
[----:B------:R-:W1:Y:S01]  /*5710*/  MUFU.EX2 R121, R50 ;  /* 0x0000003200797308 */ /* 0x000e620000000800 */
[----:B0-----:R-:W-:-:S03]  /*5720*/  FADD.FTZ R47, R47, 1 ;  /* 0x3f8000002f2f7421 */ /* 0x001fc60000010000 */
[----:B------:R-:W0:Y:S01]  /*5730*/  MUFU.RCP R42, R42 ;  /* 0x0000002a002a7308 */ /* 0x000e220000001000 */
[----:B---3--:R-:W-:-:S07]  /*5740*/  FMUL.FTZ R67, R63, R30 ;  /* 0x0000001e3f437220 */ /* 0x008fce0000410000 */
[----:B------:R-:W3:Y:S01]  /*5750*/  MUFU.RCP R44, R44 ;  /* 0x0000002c002c7308 */ /* 0x000ee20000001000 */
[----:B------:R-:W-:Y:S01]  /*5760*/  FADD.FTZ R120, R64, 1 ;  /* 0x3f80000040787421 */ /* 0x000fe20000010000 */
[----:B------:R-:W-:Y:S01]  /*5770*/  FMUL.FTZ R67, R40, R67 ;  /* 0x0000004328437220 */ /* 0x000fe20000410000 */
[----:B------:R-:W-:Y:S01]  /*5780*/  FMUL.FTZ R64, R68, R29 ;  /* 0x0000001d44407220 */ /* 0x000fe20000410000 */
[----:B------:R-:W-:Y:S06]  /*5790*/  BAR.SYNC.DEFER_BLOCKING 0x0 ;  /* 0x0000000000007b1d */ /* 0x000fec0000010000 */
[----:B------:R-:W2:Y:S01]  /*57a0*/  MUFU.RCP R39, R39 ;  /* 0x0000002700277308 */ /* 0x000ea20000001000 */
[----:B------:R-:W-:Y:S01]  /*57b0*/  FMUL.FTZ R66, R67, R66 ;  /* 0x0000004243427220 */ /* 0x000fe20000410000 */
[----:B------:R-:W-:Y:S01]  /*57c0*/  FMUL.FTZ R64, R37, R64 ;  /* 0x0000004025407220 */ /* 0x000fe20000410000 */
[----:B-1----:R-:W-:-:S05]  /*57d0*/  FADD.FTZ R123, R121, 1 ;  /* 0x3f800000797b7421 */ /* 0x002fca0000010000 */
[----:B------:R-:W-:Y:S01]  /*57e0*/  MUFU.RCP R50, R47 ;  /* 0x0000002f00327308 */ /* 0x000fe20000001000 */
[----:B------:R-:W-:-:S07]  /*57f0*/  FADD.FTZ R67, -R41, 1 ;  /* 0x3f80000029437421 */ /* 0x000fce0000010100 */
[----:B------:R1:W4:Y:S01]  /*5800*/  MUFU.RCP R47, R53 ;  /* 0x00000035002f7308 */ /* 0x0003220000001000 */
[----:B------:R-:W-:Y:S01]  /*5810*/  FMUL.FTZ R65, R64, R65 ;  /* 0x0000004140417220 */ /* 0x000fe20000410000 */
[----:B------:R-:W-:Y:S01]  /*5820*/  FFMA.FTZ R121, R6, R67, 1 ;  /* 0x3f80000006797423 */ /* 0x000fe20000010043 */
[----:B0-----:R-:W-:Y:S01]  /*5830*/  FADD.FTZ R64, -R42, 1 ;  /* 0x3f8000002a407421 */ /* 0x001fe20000010100 */
[----:B------:R-:W-:Y:S01]  /*5840*/  FMUL.FTZ R67, R61, R36 ;  /* 0x000000243d437220 */ /* 0x000fe20000410000 */
[----:B-1----:R-:W-:-:S03]  /*5850*/  FMUL.FTZ R53, R69, R28 ;  /* 0x0000001c45357220 */ /* 0x002fc60000410000 */
[----:B------:R0:W1:Y:S01]  /*5860*/  MUFU.RCP R125, R120 ;  /* 0x00000078007d7308 */ /* 0x0000620000001000 */
[----:B---3--:R-:W-:Y:S01]  /*5870*/  FADD.FTZ R122, -R44, 1 ;  /* 0x3f8000002c7a7421 */ /* 0x008fe20000010100 */
[----:B------:R-:W-:-:S06]  /*5880*/  FMUL.FTZ R53, R38, R53 ;  /* 0x0000003526357220 */ /* 0x000fcc0000410000 */
[----:B------:R3:W1:Y:S01]  /*5890*/  MUFU.RCP R171, R123 ;  /* 0x0000007b00ab7308 */ /* 0x0006620000001000 */
[----:B------:R-:W-:Y:S01]  /*58a0*/  FMUL.FTZ R54, R53, R54 ;  /* 0x0000003635367220 */ /* 0x000fe20000410000 */
[----:B0-----:R-:W-:Y:S01]  /*58b0*/  FFMA.FTZ R120, R7, R64, 1 ;  /* 0x3f80000007787423 */ /* 0x001fe20000010040 */
[----:B------:R-:W-:Y:S01]  /*58c0*/  FMUL.FTZ R67, R42, R67 ;  /* 0x000000432a437220 */ /* 0x000fe20000410000 */
[----:B--2---:R-:W-:Y:S01]  /*58d0*/  FADD.FTZ R53, -R39, 1 ;  /* 0x3f80000027357421 */ /* 0x004fe20000010100 */
[----:B------:R-:W-:Y:S01]  /*58e0*/  FFMA.FTZ R124, R5, R122, 1 ;  /* 0x3f800000057c7423 */ /* 0x000fe2000001007a */
[----:B------:R-:W-:Y:S01]  /*58f0*/  FMUL.FTZ R64, R62, R35 ;  /* 0x000000233e407220 */ /* 0x000fe20000410000 */
[----:B------:R-:W-:Y:S01]  /*5900*/  FMUL.FTZ R122, R60, R33 ;  /* 0x000000213c7a7220 */ /* 0x000fe20000410000 */
[----:B---3--:R-:W-:Y:S01]  /*5910*/  FMUL.FTZ R123, R59, R34 ;  /* 0x000000223b7b7220 */ /* 0x008fe20000410000 */
[----:B------:R-:W-:Y:S01]  /*5920*/  FMUL.FTZ R120, R67, R120 ;  /* 0x0000007843787220 */ /* 0x000fe20000410000 */
[----:B------:R-:W-:Y:S01]  /*5930*/  FFMA.FTZ R53, R10, R53, 1 ;  /* 0x3f8000000a357423 */ /* 0x000fe20000010035 */
[----:B------:R-:W-:Y:S01]  /*5940*/  FMUL.FTZ R64, R39, R64 ;  /* 0x0000004027407220 */ /* 0x000fe20000410000 */
[----:B------:R-:W-:Y:S01]  /*5950*/  FMUL.FTZ R123, R44, R123 ;  /* 0x0000007b2c7b7220 */ /* 0x000fe20000410000 */
[----:B----4-:R-:W-:Y:S01]  /*5960*/  FADD.FTZ R67, -R47, 1 ;  /* 0x3f8000002f437421 */ /* 0x010fe20000010100 */
[----:B------:R-:W-:Y:S01]  /*5970*/  FMUL.FTZ R122, R41, R122 ;  /* 0x0000007a297a7220 */ /* 0x000fe20000410000 */
[----:B------:R-:W-:Y:S01]  /*5980*/  FMUL.FTZ R53, R64, R53 ;  /* 0x0000003540357220 */ /* 0x000fe20000410000 */
[----:B------:R-:W-:Y:S01]  /*5990*/  FMUL.FTZ R124, R123, R124 ;  /* 0x0000007c7b7c7220 */ /* 0x000fe20000410000 */
[----:B------:R-:W-:Y:S01]  /*59a0*/  FFMA.FTZ R123, R8, R67, 1 ;  /* 0x3f800000087b7423 */ /* 0x000fe20000010043 */
[----:B------:R-:W-:Y:S01]  /*59b0*/  FMUL.FTZ R121, R122, R121 ;  /* 0x000000797a797220 */ /* 0x000fe20000410000 */
[----:B------:R-:W-:Y:S01]  /*59c0*/  FADD.FTZ R64, -R50, 1 ;  /* 0x3f80000032407421 */ /* 0x000fe20000010100 */
[----:B------:R-:W-:Y:S01]  /*59d0*/  FMUL.FTZ R67, R58, R43 ;  /* 0x0000002b3a437220 */ /* 0x000fe20000410000 */
[----:B------:R-:W-:Y:S01]  /*59e0*/  FMUL.FTZ R122, R57, R46 ;  /* 0x0000002e397a7220 */ /* 0x000fe20000410000 */
[----:B------:R-:W-:Y:S01]  /*59f0*/  STS [R128], R3 ;  /* 0x0000000380007388 */ /* 0x000fe20000000800 */
[----:B-1----:R-:W-:Y:S01]  /*5a00*/  FADD.FTZ R133, -R125, 1 ;  /* 0x3f8000007d857421 */ /* 0x002fe20000010100 */
[----:B------:R-:W-:Y:S01]  /*5a10*/  FMUL.FTZ R132, R56, R45 ;  /* 0x0000002d38847220 */ /* 0x000fe20000410000 */
[----:B------:R-:W-:Y:S01]  /*5a20*/  FADD.FTZ R173, -R171, 1 ;  /* 0x3f800000abad7421 */ /* 0x000fe20000010100 */
[----:B------:R0:W-:Y:S01]  /*5a30*/  STS [R127+0x4], R2 ;  /* 0x000004027f007388 */ /* 0x0001e20000000800 */
[----:B------:R-:W-:Y:S01]  /*5a40*/  FMUL.FTZ R172, R55, R48 ;  /* 0x0000003037ac7220 */ /* 0x000fe20000410000 */
[----:B------:R-:W-:Y:S01]  /*5a50*/  FFMA.FTZ R64, R9, R64, 1 ;  /* 0x3f80000009407423 */ /* 0x000fe20000010040 */
[----:B------:R-:W-:Y:S01]  /*5a60*/  FMUL.FTZ R67, R50, R67 ;  /* 0x0000004332437220 */ /* 0x000fe20000410000 */
[----:B------:R-:W-:Y:S01]  /*5a70*/  STS [R126+0x8], R49 ;  /* 0x000008317e007388 */ /* 0x000fe20000000800 */
[----:B------:R-:W-:Y:S01]  /*5a80*/  FMUL.FTZ R122, R47, R122 ;  /* 0x0000007a2f7a7220 */ /* 0x000fe20000410000 */
[----:B------:R-:W-:-:S02]  /*5a90*/  FFMA.FTZ R133, R4, R133, 1 ;  /* 0x3f80000004857423 */ /* 0x000fc40000010085 */
[----:B------:R1:W-:Y:S01]  /*5aa0*/  STS [R119+0xc], R52 ;  /* 0x00000c3477007388 */ /* 0x0003e20000000800 */
[----:B------:R-:W-:Y:S01]  /*5ab0*/  FMUL.FTZ R132, R125, R132 ;  /* 0x000000847d847220 */ /* 0x000fe20000410000 */
[----:B------:R-:W-:Y:S02]  /*5ac0*/  ISETP.NE.AND P1, PT, R168, RZ, PT ;  /* 0x000000ffa800720c */ /* 0x000fe40003f25270 */
[----:B------:R-:W-:Y:S01]  /*5ad0*/  STS [R118+0x10], R51 ;  /* 0x0000103376007388 */ /* 0x000fe20000000800 */
[----:B------:R-:W-:Y:S01]  /*5ae0*/  FFMA.FTZ R173, R0, R173, 1 ;  /* 0x3f80000000ad7423 */ /* 0x000fe200000100ad */
[----:B------:R-:W-:Y:S02]  /*5af0*/  FMUL.FTZ R172, R171, R172 ;  /* 0x000000acabac7220 */ /* 0x000fe40000410000 */
[----:B------:R-:W-:Y:S01]  /*5b00*/  STS [R117+0x14], R54 ;  /* 0x0000143675007388 */ /* 0x000fe20000000800 */
[----:B------:R-:W-:Y:S01]  /*5b10*/  FMUL.FTZ R67, R67, R64 ;  /* 0x0000004043437220 */ /* 0x000fe20000410000 */
[----:B------:R-:W-:-:S02]  /*5b20*/  FMUL.FTZ R122, R122, R123 ;  /* 0x0000007b7a7a7220 */ /* 0x000fc40000410000 */
        /* <DEDUP_REMOVED lines=80> */
[----:B------:R-:W-:Y:S01]  /*6030*/  UISETP.NE.U32.AND UP0, UPT, UR36, URZ, UPT ;  /* 0x000000ff2400728c */ /* 0x000fe2000bf05070 */
        /* <DEDUP_REMOVED lines=61> */
[----:B------:R-:W-:Y:S01]  /*6410*/  UIMAD.WIDE.U32 UR12, UR30, UR14, UR12 ;  /* 0x0000000e1e0c72a5 */ /* 0x000fe2000f8e000c */
[----:B------:R-:W-:Y:S03]  /*6420*/  STS [R116+0x18], R29 ;  /* 0x0000181d74007388 */ /* 0x000fe60000000800 */
[----:B------:R-:W-:Y:S01]  /*6430*/  UIMAD UR15, UR30, UR15, UR13 ;  /* 0x0000000f1e0f72a4 */ /* 0x000fe2000f8e020d */
        /* <DEDUP_REMOVED lines=11> */
[----:B0-----:R-:W-:-:S03]  /*64f0*/  IADD3 R0, P0, PT, R166, UR12, RZ ;  /* 0x0000000ca6007c10 */ /* 0x001fc6000ff1e0ff */
[----:B------:R-:W-:Y:S01]  /*6500*/  LDS R7, [R145+0x80] ;  /* 0x0000800091077984 */ /* 0x000fe20000000800 */
[----:B------:R-:W-:-:S03]  /*6510*/  IADD3.X R3, PT, PT, RZ, UR15, RZ, P0, !PT ;  /* 0x0000000fff037c10 */ /* 0x000fc600087fe4ff */
[----:B------:R-:W-:Y:S01]  /*6520*/  LDS R11, [R144+0x100] ;  /* 0x00010000900b7984 */ /* 0x000fe20000000800 */
        /* <DEDUP_REMOVED lines=50> */
.L_x_4863:
[----:B0-----:R-:W-:Y:S01]  /*6850*/  FFMA.FTZ R3, R101, R69, R24 ;  /* 0x0000004565037223 */ /* 0x001fe20000010018 */
[----:B------:R-:W0:Y:S01]  /*6860*/  LDCU UR7, c[0x0][0x38c] ;  /* 0x00007180ff0777ac */ /* 0x000e220008000800 */
[----:B------:R-:W-:Y:S02]  /*6870*/  MOV R54, RZ ;  /* 0x000000ff00367202 */ /* 0x000fe40000000f00 */
        /* <DEDUP_REMOVED lines=10> */
[----:B------:R-:W-:Y:S01]  /*6920*/  MOV R39, RZ ;  /* 0x000000ff00277202 */ /* 0x000fe20000000f00 */
[-C--:B-----5:R-:W-:Y:S01]  /*6930*/  FMUL.FTZ R38, R74, R169.reuse ;  /* 0x000000a94a267220 */ /* 0x0a0fe20000410000 */
[----:B------:R-:W-:Y:S01]  /*6940*/  FMUL.FTZ R37, R73, R169 ;  /* 0x000000a949257220 */ /* 0x000fe20000410000 */
[----:B------:R-:W-:Y:S01]  /*6950*/  FFMA.FTZ R3, R97, R61, R0 ;  /* 0x0000003d61037223 */ /* 0x000fe20000010000 */
[-C--:B------:R-:W-:Y:S01]  /*6960*/  FMUL.FTZ R36, R72, R169.reuse ;  /* 0x000000a948247220 */ /* 0x080fe20000410000 */
[-C--:B------:R-:W-:Y:S01]  /*6970*/  FMUL.FTZ R35, R71, R169.reuse ;  /* 0x000000a947237220 */ /* 0x080fe20000410000 */
[----:B0-----:R-:W-:Y:S01]  /*6980*/  UISETP.GE.AND UP0, UPT, UR7, 0x1, UPT ;  /* 0x000000010700788c */ /* 0x001fe2000bf06270 */
        /* <DEDUP_REMOVED lines=21> */
[----:B------:R-:W1:Y:S01]  /*6ae0*/  LDCU.64 UR14, c[0x0][0x3a0] ;  /* 0x00007400ff0e77ac */ /* 0x000e620008000a00 */
[----:B------:R-:W-:Y:S02]  /*6af0*/  ISETP.GE.AND P1, PT, R166, UR25, PT ;  /* 0x00000019a6007c0c */ /* 0x000fe4000bf26270 */
[----:B------:R-:W-:Y:S01]  /*6b00*/  LOP3.LUT R22, R22, 0xfffffdff, RZ, 0xc0, !PT ;  /* 0xfffffdff16167812 */ /* 0x000fe200078ec0ff */
[----:B------:R-:W-:Y:S01]  /*6b10*/  UIADD3 UR27, UPT, UPT, UR10, -0x1, URZ ;  /* 0xffffffff0a1b7890 */ /* 0x000fe2000fffe0ff */
[----:B------:R-:W-:Y:S01]  /*6b20*/  MOV R54, RZ ;  /* 0x000000ff00367202 */ /* 0x000fe20000000f00 */
[----:B------:R-:W-:Y:S01]  /*6b30*/  UISETP.NE.AND UP0, UPT, UR10, 0x1, UPT ;  /* 0x000000010a00788c */ /* 0x000fe2000bf05270 */
[----:B------:R-:W2:Y:S01]  /*6b40*/  LDC.64 R122, c[0x0][0x4d8] ;  /* 0x00013600ff7a7b82 */ /* 0x000ea20000000a00 */
[----:B------:R-:W-:Y:S01]  /*6b50*/  ULEA.HI UR7, UR27, UR27, URZ, 0x1 ;  /* 0x0000001b1b077291 */ /* 0x000fe2000f8f08ff */
[----:B------:R-:W3:Y:S03]  /*6b60*/  LDCU UR35, c[0x0][0x394] ;  /* 0x00007280ff2377ac */ /* 0x000ee60008000800 */
[----:B------:R-:W-:Y:S01]  /*6b70*/  PLOP3.LUT P0, PT, PT, PT, UP0, 0x80, 0x8 ;  /* 0x000000000008781c */ /* 0x000fe20003f0f008 */
[----:B------:R-:W-:-:S02]  /*6b80*/  ULOP3.LUT UR7, UR7, 0xfffffe, URZ, 0xc0, !UPT ;  /* 0x00fffffe07077892 */ /* 0x000fc4000f8ec0ff */
[----:B------:R-:W4:Y:S01]  /*6b90*/  LDC.64 R124, c[0x0][0x4b8] ;  /* 0x00012e00ff7c7b82 */ /* 0x000f220000000a00 */
[----:B------:R-:W-:Y:S01]  /*6ba0*/  ISETP.EQ.AND P0, PT, R165, RZ, P0 ;  /* 0x000000ffa500720c */ /* 0x000fe20000702270 */
[----:B------:R-:W0:Y:S01]  /*6bb0*/  LDCU UR52, c[0x0][0x38c] ;  /* 0x00007180ff3477ac */ /* 0x000e220008000800 */
[----:B------:R-:W-:Y:S01]  /*6bc0*/  @P1 LOP3.LUT R22, R22, 0x200, RZ, 0xfc, !PT ;  /* 0x0000020016161812 */ /* 0x000fe200078efcff */
[----:B-1----:R-:W-:Y:S02]  /*6bd0*/  UIMAD.WIDE.U32 UR12, UR30, UR14, URZ ;  /* 0x0000000e1e0c72a5 */ /* 0x002fe4000f8e00ff */
[----:B------:R-:W-:Y:S01]  /*6be0*/  UIADD3 UR27, UPT, UPT, UR27, -UR7, URZ ;  /* 0x800000071b1b7290 */ /* 0x000fe2000fffe0ff */
[----:B------:R-:W1:Y:S01]  /*6bf0*/  LDCU UR53, c[0x0][0x388] ;  /* 0x00007100ff3577ac */ /* 0x000e620008000800 */
        /* <DEDUP_REMOVED lines=10> */
[----:B---3--:R-:W-:-:S11]  /*6ca0*/  UMOV UR7, URZ ;  /* 0x000000ff00077c82 */ /* 0x008fd60008000000 */
.L_x_4909:
[----:B0-----:R-:W-:Y:S01]  /*6cb0*/  MOV R9, UR38 ;  /* 0x0000002600097c02 */ /* 0x001fe20008000f00 */
[----:B-1----:R-:W-:Y:S01]  /*6cc0*/  HFMA2 R3, -RZ, RZ, 0, 0 ;  /* 0x00000000ff037431 */ /* 0x002fe200000001ff */
[----:B------:R-:W-:Y:S01]  /*6cd0*/  MOV R2, R166 ;  /* 0x000000a600027202 */ /* 0x000fe20000000f00 */
[----:B------:R-:W-:Y:S01]  /*6ce0*/  IMAD.U32 R5, RZ, RZ, UR39 ;  /* 0x00000027ff057e24 */ /* 0x000fe2000f8e00ff */
[----:B------:R-:W-:Y:S02]  /*6cf0*/  MOV R7, UR40 ;  /* 0x0000002800077c02 */ /* 0x000fe40008000f00 */
[----:B------:R-:W-:Y:S02]  /*6d00*/  CS2R R14, SRZ ;  /* 0x00000000000e7805 */ /* 0x000fe4000001ff00 */
[----:B------:R-:W-:Y:S01]  /*6d10*/  ISETP.GE.AND P5, PT, R158, UR25, PT ;  /* 0x000000199e007c0c */ /* 0x000fe2000bfa6270 */
[----:B------:R-:W-:Y:S01]  /*6d20*/  IMAD.WIDE.U32 R8, R9, UR7, R2 ;  /* 0x0000000709087c25 */ /* 0x000fe2000f8e0002 */
[----:B------:R-:W-:-:S02]  /*6d30*/  MOV R11, UR41 ;  /* 0x00000029000b7c02 */ /* 0x000fc40008000f00 */
[----:B------:R-:W-:Y:S02]  /*6d40*/  CS2R R12, SRZ ;  /* 0x00000000000c7805 */ /* 0x000fe4000001ff00 */
[----:B------:R-:W-:Y:S01]  /*6d50*/  CS2R R16, SRZ ;  /* 0x0000000000107805 */ /* 0x000fe2000001ff00 */
        /* <DEDUP_REMOVED lines=8> */
[----:B------:R-:W-:Y:S01]  /*6de0*/  P2R R172, PR, RZ, 0x1 ;  /* 0x00000001ffac7803 */ /* 0x000fe20000000000 */
[----:B------:R-:W-:Y:S01]  /*6df0*/  HFMA2 R67, -RZ, RZ, 0, 0 ;  /* 0x00000000ff437431 */ /* 0x000fe200000001ff */
[----:B------:R-:W-:Y:S02]  /*6e00*/  LEA.HI.X R5, R8, UR20, R5, 0x2, P1 ;  /* 0x0000001408057c11 */ /* 0x000fe400088f1405 */
[----:B------:R-:W-:Y:S02]  /*6e10*/  CS2R R8, SRZ ;  /* 0x0000000000087805 */ /* 0x000fe4000001ff00 */
[----:B------:R-:W-:Y:S02]  /*6e20*/  LOP3.LUT P0, RZ, R22, 0x200, RZ, 0xc0, !PT ;  /* 0x0000020016ff7812 */ /* 0x000fe4000780c0ff */
[----:B------:R-:W-:Y:S01]  /*6e30*/  ISETP.GE.AND P1, PT, R162, UR25, PT ;  /* 0x00000019a2007c0c */ /* 0x000fe2000bf26270 */
[----:B------:R-:W3:Y:S01]  /*6e40*/  @!P5 LDG.E R10, desc[UR28][R4.64+0x280] ;  /* 0x0002801c040ad981 */ /* 0x000ee2000c1e1900 */
[----:B------:R-:W-:-:S02]  /*6e50*/  ISETP.GE.AND P5, PT, R157, UR25, PT ;  /* 0x000000199d007c0c */ /* 0x000fc4000bfa6270 */
[----:B------:R-:W-:Y:S02]  /*6e60*/  LEA.HI.X R3, R6, UR23, R3, 0x2, P2 ;  /* 0x0000001706037c11 */ /* 0x000fe400090f1403 */
[----:B------:R-:W-:Y:S02]  /*6e70*/  ISETP.GE.AND P2, PT, R161, UR25, PT ;  /* 0x00000019a1007c0c */ /* 0x000fe4000bf46270 */
[----:B------:R-:W-:Y:S02]  /*6e80*/  ISETP.GE.AND P4, PT, R160, UR25, PT ;  /* 0x00000019a0007c0c */ /* 0x000fe4000bf86270 */
[----:B------:R-:W-:Y:S01]  /*6e90*/  ISETP.GE.AND P3, PT, R159, UR25, PT ;  /* 0x000000199f007c0c */ /* 0x000fe2000bf66270 */
[----:B------:R-:W5:Y:S01]  /*6ea0*/  @!P0 LDG.E R9, desc[UR28][R4.64] ;  /* 0x0000001c04098981 */ /* 0x000f62000c1e1900 */
[----:B------:R-:W-:Y:S02]  /*6eb0*/  MOV R0, RZ ;  /* 0x000000ff00007202 */ /* 0x000fe40000000f00 */
[----:B------:R-:W-:Y:S01]  /*6ec0*/  MOV R20, RZ ;  /* 0x000000ff00147202 */ /* 0x000fe20000000f00 */
[----:B--2---:R-:W2:Y:S01]  /*6ed0*/  @!P5 LDG.E R15, desc[UR28][R4.64+0x300] ;  /* 0x0003001c040fd981 */ /* 0x004ea2000c1e1900 */
[----:B------:R-:W-:-:S02]  /*6ee0*/  ISETP.GE.AND P5, PT, R156, UR25, PT ;  /* 0x000000199c007c0c */ /* 0x000fc4000bfa6270 */
[----:B------:R-:W-:Y:S01]  /*6ef0*/  ISETP.GE.AND P6, PT, R148, UR25, PT ;  /* 0x0000001994007c0c */ /* 0x000fe2000bfc6270 */
[----:B----4-:R-:W4:Y:S04]  /*6f00*/  @!P1 LDG.E R0, desc[UR28][R4.64+0x80] ;  /* 0x0000801c04009981 */ /* 0x010f28000c1e1900 */
[----:B------:R-:W3:Y:S04]  /*6f10*/  @!P2 LDG.E R11, desc[UR28][R4.64+0x100] ;  /* 0x0001001c040ba981 */ /* 0x000ee8000c1e1900 */
[----:B------:R-:W2:Y:S04]  /*6f20*/  @!P4 LDG.E R8, desc[UR28][R4.64+0x180] ;  /* 0x0001801c0408c981 */ /* 0x000ea8000c1e1900 */
[----:B------:R-:W2:Y:S01]  /*6f30*/  @!P5 LDG.E R12, desc[UR28][R4.64+0x380] ;  /* 0x0003801c040cd981 */ /* 0x000ea2000c1e1900 */
[----:B------:R-:W-:-:S03]  /*6f40*/  ISETP.GE.AND P5, PT, R155, UR25, PT ;  /* 0x000000199b007c0c */ /* 0x000fc6000bfa6270 */
[----:B------:R-:W2:Y:S04]  /*6f50*/  @!P3 LDG.E R13, desc[UR28][R4.64+0x200] ;  /* 0x0002001c040db981 */ /* 0x000ea8000c1e1900 */
[----:B------:R-:W2:Y:S06]  /*6f60*/  @!P6 LDG.E R20, desc[UR28][R4.64+0x780] ;  /* 0x0007801c0414e981 */ /* 0x000eac000c1e1900 */
[----:B------:R-:W2:Y:S01]  /*6f70*/  @!P5 LDG.E R17, desc[UR28][R4.64+0x400] ;  /* 0x0004001c0411d981 */ /* 0x000ea2000c1e1900 */
[----:B------:R-:W-:-:S13]  /*6f80*/  ISETP.GE.AND P5, PT, R154, UR25, PT ;  /* 0x000000199a007c0c */ /* 0x000fda000bfa6270 */
        /* <DEDUP_REMOVED lines=10> */
[----:B------:R0:W2:Y:S01]  /*7030*/  @!P5 LDG.E R67, desc[UR28][R4.64+0x700] ;  /* 0x0007001c0443d981 */ /* 0x0000a2000c1e1900 */
        /* <DEDUP_REMOVED lines=9> */
[----:B------:R1:W2:Y:S01]  /*70d0*/  LDG.E R21, desc[UR28][R6.64] ;  /* 0x0000001c06157981 */ /* 0x0002a2000c1e1900 */
[----:B------:R-:W-:Y:S01]  /*70e0*/  IMAD.MOV.U32 R173, RZ, RZ, RZ ;  /* 0x000000ffffad7224 */ /* 0x000fe200078e00ff */
[----:B0-----:R-:W-:Y:S02]  /*70f0*/  MOV R4, RZ ;  /* 0x000000ff00047202 */ /* 0x001fe40000000f00 */
[----:B------:R-:W-:Y:S01]  /*7100*/  CS2R R174, SRZ ;  /* 0x0000000000ae7805 */ /* 0x000fe2000001ff00 */
[----:B------:R-:W-:Y:S01]  /*7110*/  HFMA2 R171, -RZ, RZ, 0, 0 ;  /* 0x00000000ffab7431 */ /* 0x000fe200000001ff */
[----:B------:R-:W-:Y:S02]  /*7120*/  CS2R R176, SRZ ;  /* 0x0000000000b07805 */ /* 0x000fe4000001ff00 */
[----:B------:R-:W-:Y:S01]  /*7130*/  MOV R179, RZ ;  /* 0x000000ff00b37202 */ /* 0x000fe20000000f00 */
[----:B-----5:R-:W-:Y:S04]  /*7140*/  STS [R146], R9 ;  /* 0x0000000992007388 */ /* 0x020fe80000000800 */
[----:B----4-:R0:W-:Y:S04]  /*7150*/  STS [R145+0x80], R0 ;  /* 0x0000800091007388 */ /* 0x0101e80000000800 */
[----:B---3--:R-:W-:Y:S04]  /*7160*/  STS [R144+0x100], R11 ;  /* 0x0001000b90007388 */ /* 0x008fe80000000800 */
[----:B--2---:R-:W-:Y:S04]  /*7170*/  STS [R143+0x180], R8 ;  /* 0x000180088f007388 */ /* 0x004fe80000000800 */
[----:B------:R-:W-:Y:S04]  /*7180*/  STS [R142+0x200], R13 ;  /* 0x0002000d8e007388 */ /* 0x000fe80000000800 */
[----:B------:R-:W-:Y:S04]  /*7190*/  STS [R141+0x280], R10 ;  /* 0x0002800a8d007388 */ /* 0x000fe80000000800 */
[----:B------:R-:W-:Y:S04]  /*71a0*/  STS [R140+0x300], R15 ;  /* 0x0003000f8c007388 */ /* 0x000fe80000000800 */
        /* <DEDUP_REMOVED lines=31> */
[----:B------:R-:W0:Y:S03]  /*73a0*/  S2UR UR14, SR_CgaCtaId ;  /* 0x00000000000e79c3 */ /* 0x000e260000008800 */
[----:B------:R-:W0:Y:S04]  /*73b0*/  LDS R20, [R128] ;  /* 0x0000000080147984 */ /* 0x000e280000000800 */
[----:B------:R-:W5:Y:S01]  /*73c0*/  @!P2 LDG.E R132, desc[UR28][R2.64+0x480] ;  /* 0x0004801c0284a981 */ /* 0x000f62000c1e1900 */
[----:B------:R-:W-:-:S03]  /*73d0*/  ISETP.GE.AND P2, PT, R151, UR25, PT ;  /* 0x0000001997007c0c */ /* 0x000fc6000bf46270 */
[----:B------:R-:W5:Y:S01]  /*73e0*/  @!P1 LDG.E R175, desc[UR28][R2.64+0x500] ;  /* 0x0005001c02af9981 */ /* 0x000f62000c1e1900 */
[----:B------:R-:W-:Y:S02]  /*73f0*/  ISETP.GE.AND P1, PT, R150, UR25, PT ;  /* 0x0000001996007c0c */ /* 0x000fe4000bf26270 */
[----:B------:R-:W-:Y:S01]  /*7400*/  ISETP.NE.AND P0, PT, R172, RZ, PT ;  /* 0x000000ffac00720c */ /* 0x000fe20003f05270 */
[----:B------:R-:W-:Y:S01]  /*7410*/  HFMA2 R172, -RZ, RZ, 0, 0 ;  /* 0x00000000ffac7431 */ /* 0x000fe200000001ff */
[----:B------:R-:W0:Y:S04]  /*7420*/  LDS R19, [R127+0x4] ;  /* 0x000004007f137984 */ /* 0x000e280000000800 */
[----:B------:R-:W0:Y:S04]  /*7430*/  LDS R18, [R126+0x8] ;  /* 0x000008007e127984 */ /* 0x000e280000000800 */
[----:B------:R-:W5:Y:S04]  /*7440*/  @!P4 LDG.E R172, desc[UR28][R2.64+0x580] ;  /* 0x0005801c02acc981 */ /* 0x000f68000c1e1900 */
[----:B------:R-:W5:Y:S04]  /*7450*/  @!P2 LDG.E R177, desc[UR28][R2.64+0x600] ;  /* 0x0006001c02b1a981 */ /* 0x000f68000c1e1900 */
[----:B------:R0:W5:Y:S04]  /*7460*/  @!P1 LDG.E R174, desc[UR28][R2.64+0x680] ;  /* 0x0006801c02ae9981 */ /* 0x000168000c1e1900 */
        /* <DEDUP_REMOVED lines=13> */
[----:B------:R-:W-:Y:S01]  /*7540*/  ULEA UR15, UR27, UR7, 0x8 ;  /* 0x000000071b0f7291 */ /* 0x000fe2000f8e40ff */
[C---:B------:R-:W-:Y:S01]  /*7550*/  ISETP.NE.AND P1, PT, R168.reuse, RZ, PT ;  /* 0x000000ffa800720c */ /* 0x040fe20003f25270 */
[----:B------:R-:W-:Y:S01]  /*7560*/  UMOV UR26, 0x400 ;  /* 0x00000400001a7882 */ /* 0x000fe20000000000 */
[----:B------:R-:W-:Y:S01]  /*7570*/  IADD3 R183, PT, PT, R168, 0x200, RZ ;  /* 0x00000200a8b77810 */ /* 0x000fe20007ffe0ff */
[----:B0-----:R-:W-:Y:S01]  /*7580*/  ULEA UR26, UR14, UR26, 0x18 ;  /* 0x0000001a0e1a7291 */ /* 0x001fe2000f8ec0ff */
[----:B------:R-:W-:-:S04]  /*7590*/  FMUL.FTZ R2, R21, 1.4426950216293334961 ;  /* 0x3fb8aa3b15027820 */ /* 0x000fc80000410000 */
        /* <DEDUP_REMOVED lines=129> */
.L_x_4866:
[----:B------:R-:W-:-:S06]  /*7db0*/  LEA R0, R168, UR26, 0x2 ;  /* 0x0000001aa8007c11 */ /* 0x000fcc000f8e10ff */
[----:B------:R-:W0:Y:S02]  /*7dc0*/  LDS R0, [R0+0x4e44] ;  /* 0x004e440000007984 */ /* 0x000e240000000800 */
.L_x_4867:
[----:B------:R-:W-:Y:S05]  /*7dd0*/  BSYNC.RECONVERGENT B0 ;  /* 0x0000000000007941 */ /* 0x000fea0003800200 */
.L_x_4865:
[----:B------:R-:W2:Y:S01]  /*7de0*/  @P0 LDC R65, c[0x0][0x38c] ;  /* 0x0000e300ff410b82 */ /* 0x000ea20000000800 */
[----:B------:R-:W-:Y:S01]  /*7df0*/  MOV R64, UR10 ;  /* 0x0000000a00407c02 */ /* 0x000fe20008000f00 */
[----:B------:R-:W-:Y:S01]  /*7e00*/  HFMA2 R67, -RZ, RZ, 0, 4.76837158203125e-07 ;  /* 0x00000008ff437431 */ /* 0x000fe200000001ff */
[----:B------:R-:W-:Y:S01]  /*7e10*/  MOV R132, 0x3f800000 ;  /* 0x3f80000000847802 */ /* 0x000fe20000000f00 */
[----:B------:R-:W-:Y:S01]  /*7e20*/  HFMA2 R133, -RZ, RZ, 0, 0 ;  /* 0x00000000ff857431 */ /* 0x000fe200000001ff */
[----:B------:R-:W-:Y:S01]  /*7e30*/  @P0 IADD3 R64, PT, PT, R64, -0x2, RZ ;  /* 0xfffffffe40400810 */ /* 0x000fe20007ffe0ff */
[----:B------:R-:W-:-:S04]  /*7e40*/  FFMA.FTZ R66, R201, R216, R182 ;  /* 0x000000d8c9427223 */ /* 0x000fc800000100b6 */
        /* <DEDUP_REMOVED lines=71> */
.L_x_4926:
[----:B------:R-:W-:Y:S01]  /*82c0*/  ISETP.GE.AND P2, PT, R147, 0x10, PT ;  /* 0x000000109300780c */ /* 0x000fe20003f46270 */
[----:B----4-:R-:W-:Y:S01]  /*82d0*/  FFMA.FTZ R65, R67, R65, R64 ;  /* 0x0000004143417223 */ /* 0x010fe20000010040 */
[----:B------:R-:W-:-:S04]  /*82e0*/  UMOV UR14, 0xffffffff ;  /* 0xffffffff000e7882 */ /* 0x000fc80000000000 */
[----:B------:R-:W-:-:S07]  /*82f0*/  FSEL R217, R64, R65, !P2 ;  /* 0x0000004140d97208 */ /* 0x000fce0005000000 */
[----:B--23--:R-:W-:Y:S01]  /*8300*/  @P2 FMUL.FTZ R67, R67, R222 ;  /* 0x000000de43432220 */ /* 0x00cfe20000410000 */
[----:B------:R-:W-:Y:S06]  /*8310*/  BRA.DIV UR14, `(.L_x_4870) ;  /* 0x0000004a0e347947 */ /* 0x000fec000b800000 */
.L_x_4929:
[----:B------:R-:W-:-:S03]  /*8320*/  UMOV UR14, 0xffffffff ;  /* 0xffffffff000e7882 */ /* 0x000fc60000000000 */
[----:B------:R-:W-:Y:S05]  /*8330*/  BRA.DIV UR14, `(.L_x_4871) ;  /* 0x0000004a0e547947 */ /* 0x000fea000b800000 */
.L_x_4932:
[----:B------:R-:W-:-:S03]  /*8340*/  UMOV UR14, 0xffffffff ;  /* 0xffffffff000e7882 */ /* 0x000fc60000000000 */
[----:B------:R-:W-:Y:S05]  /*8350*/  BRA.DIV UR14, `(.L_x_4872) ;  /* 0x0000004a0e747947 */ /* 0x000fea000b800000 */
[----:B------:R2:W3:Y:S04]  /*8360*/  SHFL.UP PT, R219, R67, 0x1, RZ ;  /* 0x0420000043db7989 */ /* 0x0004e800000e00ff */
[----:B------:R2:W4:Y:S04]  /*8370*/  SHFL.UP PT, R220, R217, 0x1, RZ ;  /* 0x04200000d9dc7989 */ /* 0x00052800000e00ff */
[----:B-----5:R2:W0:Y:S04]  /*8380*/  SHFL.IDX PT, R64, R132, RZ, 0x1f ;  /* 0x00001fff84407589 */ /* 0x02042800000e0000 */
[----:B------:R2:W0:Y:S02]  /*8390*/  SHFL.IDX PT, R65, R133, RZ, 0x1f ;  /* 0x00001fff85417589 */ /* 0x00042400000e0000 */
.L_x_4938:
[----:B--2---:R-:W2:Y:S01]  /*83a0*/  LDS.64 R66, [R215+0x4230] ;  /* 0x00423000d7427984 */ /* 0x004ea20000000a00 */
[C---:B0--34-:R-:W-:Y:S01]  /*83b0*/  @P1 FFMA.FTZ R65, R219.reuse, R65, R220 ;  /* 0x00000041db411223 */ /* 0x059fe200000100dc */
[----:B------:R-:W-:-:S03]  /*83c0*/  @P1 FMUL.FTZ R64, R219, R64 ;  /* 0x00000040db401220 */ /* 0x000fc60000410000 */
[-C--:B--2---:R-:W-:Y:S01]  /*83d0*/  FFMA.FTZ R67, R65, R66.reuse, R67 ;  /* 0x0000004241437223 */ /* 0x084fe20000010043 */
[----:B------:R-:W-:-:S05]  /*83e0*/  FMUL.FTZ R66, R64, R66 ;  /* 0x0000004240427220 */ /* 0x000fca0000410000 */
[----:B------:R2:W-:Y:S02]  /*83f0*/  STS.128 [R215+0x4230], R64 ;  /* 0x00423040d7007388 */ /* 0x0005e40000000c00 */
.L_x_4868:
        /* <DEDUP_REMOVED lines=111> */
.L_x_4955:
        /* <DEDUP_REMOVED lines=10> */
.L_x_4873:
        /* <DEDUP_REMOVED lines=14> */
[----:B------:R-:W-:Y:S01]  /*8c70*/  FADD.FTZ R174, -R173, R215 ;  /* 0x000000d7adae7221 */ /* 0x000fe20000010100 */
[----:B------:R-:W-:Y:S01]  /*8c80*/  VOTEU.ALL UP0, P1 ;  /* 0x0000000000ff7886 */ /* 0x000fe20000800000 */
[----:B------:R-:W-:Y:S01]  /*8c90*/  IADD3 R183, PT, PT, R168, 0x40, RZ ;  /* 0x00000040a8b77810 */ /* 0x000fe20007ffe0ff */
[----:B------:R-:W-:Y:S01]  /*8ca0*/  FADD.FTZ R4, -R4, R228 ;  /* 0x000000e404047221 */ /* 0x000fe20000010100 */
[C---:B------:R-:W-:Y:S01]  /*8cb0*/  IADD3 R233, PT, PT, R168.reuse, 0x2c0, RZ ;  /* 0x000002c0a8e97810 */ /* 0x040fe20007ffe0ff */
[----:B------:R-:W-:Y:S01]  /*8cc0*/  FMUL.FTZ R225, R73, R225 ;  /* 0x000000e149e17220 */ /* 0x000fe20000410000 */
[----:B------:R-:W-:Y:S01]  /*8cd0*/  @!UP0 ULEA UR14, UR7, UR26, 0x3 ;  /* 0x0000001a070e8291 */ /* 0x000fe2000f8e18ff */
[C---:B------:R-:W-:Y:S01]  /*8ce0*/  IADD3 R235, PT, PT, R168.reuse, 0x300, RZ ;  /* 0x00000300a8eb7810 */ /* 0x040fe20007ffe0ff */
[----:B------:R-:W-:Y:S01]  /*8cf0*/  FMUL.FTZ R223, R71, R223 ;  /* 0x000000df47df7220 */ /* 0x000fe20000410000 */
[C---:B------:R-:W-:Y:S01]  /*8d00*/  IADD3 R237, PT, PT, R168.reuse, 0x340, RZ ;  /* 0x00000340a8ed7810 */ /* 0x040fe20007ffe0ff */
[----:B------:R-:W-:Y:S01]  /*8d10*/  FMUL.FTZ R221, R69, R221 ;  /* 0x000000dd45dd7220 */ /* 0x000fe20000410000 */
[----:B0-----:R-:W0:Y:S01]  /*8d20*/  LDS R232, [R163+0x4444] ;  /* 0x00444400a3e87984 */ /* 0x001e220000000800 */
[C---:B------:R-:W-:Y:S01]  /*8d30*/  IADD3 R239, PT, PT, R168.reuse, 0x380, RZ ;  /* 0x00000380a8ef7810 */ /* 0x040fe20007ffe0ff */
[----:B------:R-:W-:Y:S01]  /*8d40*/  FMUL.FTZ R219, R63, R219 ;  /* 0x000000db3fdb7220 */ /* 0x000fe20000410000 */
[----:B------:R-:W-:Y:S01]  /*8d50*/  IADD3 R241, PT, PT, R168, 0x3c0, RZ ;  /* 0x000003c0a8f17810 */ /* 0x000fe20007ffe0ff */
[----:B------:R1:W-:Y:S01]  /*8d60*/  @!P1 STS.64 [UR14+0x4f40], R132 ;  /* 0x004f4084ff009988 */ /* 0x0003e20008000a0e */
[----:B------:R-:W-:Y:S01]  /*8d70*/  LEA.HI R183, R183, R168, RZ, 0x1b ;  /* 0x000000a8b7b77211 */ /* 0x000fe200078fd8ff */
[----:B------:R-:W-:Y:S01]  /*8d80*/  FMUL.FTZ R217, R61, R217 ;  /* 0x000000d93dd97220 */ /* 0x000fe20000410000 */
[----:B------:R-:W-:Y:S01]  /*8d90*/  LEA R248, R248, UR26, 0x2 ;  /* 0x0000001af8f87c11 */ /* 0x000fe2000f8e10ff */
[----:B------:R-:W-:Y:S01]  /*8da0*/  FMUL.FTZ R215, R60, R215 ;  /* 0x000000d73cd77220 */ /* 0x000fe20000410000 */
[----:B------:R-:W-:Y:S01]  /*8db0*/  LEA R247, R183, UR26, 0x2 ;  /* 0x0000001ab7f77c11 */ /* 0x000fe2000f8e10ff */
[----:B------:R-:W-:Y:S01]  /*8dc0*/  BSSY.RECONVERGENT B0, `(.L_x_4875) ;  /* 0x00000d0000007945 */ /* 0x000fe20003800200 */
[----:B------:R-:W-:Y:S01]  /*8dd0*/  MOV R173, UR42 ;  /* 0x0000002a00ad7c02 */ /* 0x000fe20008000f00 */
        /* <DEDUP_REMOVED lines=13> */
[----:B------:R-:W-:Y:S01]  /*8eb0*/  FFMA.FTZ R189, R205, R188, R189 ;  /* 0x000000bccdbd7223 */ /* 0x000fe200000100bd */
[----:B------:R-:W-:-:S03]  /*8ec0*/  FMUL.FTZ R202, R188, R80 ;  /* 0x00000050bcca7220 */ /* 0x000fc60000410000 */
[----:B------:R-:W-:-:S04]  /*8ed0*/  FFMA.FTZ R190, R206, R189, R190 ;  /* 0x000000bdcebe7223 */ /* 0x000fc800000100be */
[----:B------:R-:W-:-:S04]  /*8ee0*/  FFMA.FTZ R191, R207, R190, R191 ;  /* 0x000000becfbf7223 */ /* 0x000fc800000100bf */
[----:B------:R-:W-:Y:S01]  /*8ef0*/  FFMA.FTZ R192, R208, R191, R192 ;  /* 0x000000bfd0c07223 */ /* 0x000fe200000100c0 */
[----:B------:R-:W-:-:S03]  /*8f00*/  LEA.HI R208, R237, R168, RZ, 0x1b ;  /* 0x000000a8edd07211 */ /* 0x000fc600078fd8ff */
[----:B------:R-:W-:Y:S01]  /*8f10*/  FFMA.FTZ R193, R209, R192, R193 ;  /* 0x000000c0d1c17223 */ /* 0x000fe200000100c1 */
[----:B------:R-:W-:Y:S01]  /*8f20*/  FMUL.FTZ R206, R192, R84 ;  /* 0x00000054c0ce7220 */ /* 0x000fe20000410000 */
[----:B------:R-:W-:Y:S02]  /*8f30*/  LEA R208, R208, UR26, 0x2 ;  /* 0x0000001ad0d07c11 */ /* 0x000fe4000f8e10ff */
[----:B------:R-:W-:Y:S01]  /*8f40*/  FFMA.FTZ R194, R210, R193, R194 ;  /* 0x000000c1d2c27223 */ /* 0x000fe200000100c2 */
[----:B------:R-:W-:Y:S01]  /*8f50*/  FMUL.FTZ R209, R193, R83 ;  /* 0x00000053c1d17220 */ /* 0x000fe20000410000 */
[----:B------:R-:W-:Y:S02]  /*8f60*/  LEA.HI R210, R235, R168, RZ, 0x1b ;  /* 0x000000a8ebd27211 */ /* 0x000fe400078fd8ff */
[----:B------:R-:W-:Y:S01]  /*8f70*/  FFMA.FTZ R195, R211, R194, R195 ;  /* 0x000000c2d3c37223 */ /* 0x000fe200000100c3 */
[----:B------:R-:W-:Y:S01]  /*8f80*/  FMUL.FTZ R211, R100, R209 ;  /* 0x000000d164d37220 */ /* 0x000fe20000410000 */
[----:B------:R-:W-:-:S02]  /*8f90*/  LEA R210, R210, UR26, 0x2 ;  /* 0x0000001ad2d27c11 */ /* 0x000fc4000f8e10ff */
[----:B------:R-:W-:Y:S01]  /*8fa0*/  FFMA.FTZ R196, R212, R195, R196 ;  /* 0x000000c3d4c47223 */ /* 0x000fe200000100c4 */
[----:B------:R-:W-:Y:S01]  /*8fb0*/  FMUL.FTZ R201, R195, R85 ;  /* 0x00000055c3c97220 */ /* 0x000fe20000410000 */
[----:B------:R-:W-:Y:S02]  /*8fc0*/  LEA.HI R212, R233, R168, RZ, 0x1b ;  /* 0x000000a8e9d47211 */ /* 0x000fe400078fd8ff */
[----:B------:R-:W-:Y:S01]  /*8fd0*/  FFMA.FTZ R197, R213, R196, R197 ;  /* 0x000000c4d5c57223 */ /* 0x000fe200000100c5 */
[----:B------:R-:W-:Y:S01]  /*8fe0*/  FMUL.FTZ R200, R196, R88 ;  /* 0x00000058c4c87220 */ /* 0x000fe20000410000 */
[----:B------:R-:W-:Y:S01]  /*8ff0*/  FMUL.FTZ R205, R102, R201 ;  /* 0x000000c966cd7220 */ /* 0x000fe20000410000 */
[----:B------:R-:W-:Y:S01]  /*9000*/  LEA R212, R212, UR26, 0x2 ;  /* 0x0000001ad4d47c11 */ /* 0x000fe2000f8e10ff */
[----:B------:R-:W-:Y:S01]  /*9010*/  FFMA.FTZ R198, R214, R197, R198 ;  /* 0x000000c5d6c67223 */ /* 0x000fe200000100c6 */
[----:B------:R-:W-:Y:S01]  /*9020*/  FMUL.FTZ R185, R197, R87 ;  /* 0x00000057c5b97220 */ /* 0x000fe20000410000 */
[----:B------:R-:W-:-:S02]  /*9030*/  LEA.HI R214, R231, R168, RZ, 0x1b ;  /* 0x000000a8e7d67211 */ /* 0x000fc400078fd8ff */
[----:B------:R-:W-:Y:S01]  /*9040*/  FFMA.FTZ R216, R216, R198, R199 ;  /* 0x000000c6d8d87223 */ /* 0x000fe200000100c7 */
        /* <DEDUP_REMOVED lines=57> */
[----:B------:R-:W-:Y:S01]  /*93e0*/  FFMA.FTZ R65, R249, R202, R66 ;  /* 0x000000caf9417223 */ /* 0x000fe20000010042 */
[C---:B-1----:R-:W-:Y:S01]  /*93f0*/  IADD3 R207, PT, PT, R168.reuse, 0xc0, RZ ;  /* 0x000000c0a8cf7810 */ /* 0x042fe20007ffe0ff */
[----:B------:R1:W-:Y:S01]  /*9400*/  STS [R184+0x2138], R201 ;  /* 0x002138c9b8007388 */ /* 0x0003e20000000800 */
[-C--:B------:R-:W-:Y:S01]  /*9410*/  LEA.HI R205, R205, R168.reuse, RZ, 0x1b ;  /* 0x000000a8cdcd7211 */ /* 0x080fe200078fd8ff */
[----:B------:R-:W-:Y:S01]  /*9420*/  FADD.FTZ R202, -R171, R229 ;  /* 0x000000e5abca7221 */ /* 0x000fe20000010100 */
[----:B--2---:R-:W-:Y:S01]  /*9430*/  IADD3 R211, PT, PT, R168, 0x140, RZ ;  /* 0x00000140a8d37810 */ /* 0x004fe20007ffe0ff */
[----:B------:R2:W-:Y:S01]  /*9440*/  STS [R184+0x213c], R213 ;  /* 0x00213cd5b8007388 */ /* 0x0005e20000000800 */
[-C--:B------:R-:W-:Y:S01]  /*9450*/  LEA.HI R207, R207, R168.reuse, RZ, 0x1b ;  /* 0x000000a8cfcf7211 */ /* 0x080fe200078fd8ff */
[----:B------:R-:W-:Y:S01]  /*9460*/  FFMA.FTZ R185, R202, R185, R65 ;  /* 0x000000b9cab97223 */ /* 0x000fe20000010041 */
[C---:B0-----:R-:W-:Y:S01]  /*9470*/  IADD3 R199, PT, PT, R168.reuse, 0x180, RZ ;  /* 0x00000180a8c77810 */ /* 0x041fe20007ffe0ff */
[----:B------:R-:W-:Y:S01]  /*9480*/  BAR.SYNC.DEFER_BLOCKING 0x0 ;  /* 0x0000000000007b1d */ /* 0x000fe20000010000 */
[-C--:B------:R-:W-:Y:S01]  /*9490*/  LEA.HI R211, R211, R168.reuse, RZ, 0x1b ;  /* 0x000000a8d3d37211 */ /* 0x080fe200078fd8ff */
[----:B-1----:R-:W-:Y:S01]  /*94a0*/  VIADD R201, R168, 0x1c0 ;  /* 0x000001c0a8c97836 */ /* 0x002fe20000000000 */
[----:B------:R-:W-:Y:S01]  /*94b0*/  LEA.HI R199, R199, R168, RZ, 0x1b ;  /* 0x000000a8c7c77211 */ /* 0x000fe200078fd8ff */
[----:B------:R-:W-:Y:S01]  /*94c0*/  FFMA.FTZ R185, R4, R200, R185 ;  /* 0x000000c804b97223 */ /* 0x000fe200000100b9 */
[----:B------:R-:W-:Y:S01]  /*94d0*/  LEA R246, R205, UR26, 0x2 ;  /* 0x0000001acdf67c11 */ /* 0x000fe2000f8e10ff */
[----:B------:R-:W-:Y:S01]  /*94e0*/  FMUL.FTZ R229, R58, R229 ;  /* 0x000000e53ae57220 */ /* 0x000fe20000410000 */
[----:B--2---:R-:W-:-:S02]  /*94f0*/  IADD3 R213, PT, PT, R168, 0x240, RZ ;  /* 0x00000240a8d57810 */ /* 0x004fc40007ffe0ff */
[-C--:B------:R-:W-:Y:S02]  /*9500*/  LEA.HI R201, R201, R168.reuse, RZ, 0x1b ;  /* 0x000000a8c9c97211 */ /* 0x080fe400078fd8ff */
[----:B------:R-:W-:Y:S02]  /*9510*/  LEA.HI R213, R213, R168, RZ, 0x1b ;  /* 0x000000a8d5d57211 */ /* 0x000fe400078fd8ff */
[----:B------:R-:W-:Y:S02]  /*9520*/  LEA R244, R207, UR26, 0x2 ;  /* 0x0000001acff47c11 */ /* 0x000fe4000f8e10ff */
[----:B------:R-:W-:Y:S02]  /*9530*/  LEA R240, R211, UR26, 0x2 ;  /* 0x0000001ad3f07c11 */ /* 0x000fe4000f8e10ff */
[----:B------:R-:W-:Y:S02]  /*9540*/  LEA R238, R199, UR26, 0x2 ;  /* 0x0000001ac7ee7c11 */ /* 0x000fe4000f8e10ff */
[----:B------:R-:W-:-:S02]  /*9550*/  LEA R236, R201, UR26, 0x2 ;  /* 0x0000001ac9ec7c11 */ /* 0x000fc4000f8e10ff */
[----:B------:R-:W-:Y:S02]  /*9560*/  LEA R234, R213, UR26, 0x2 ;  /* 0x0000001ad5ea7c11 */ /* 0x000fe4000f8e10ff */
[----:B------:R-:W-:Y:S01]  /*9570*/  LEA R206, R206, UR26, 0x2 ;  /* 0x0000001acece7c11 */ /* 0x000fe2000f8e10ff */
[----:B------:R-:W0:Y:S01]  /*9580*/  LDS R245, [R164+0x2100] ;  /* 0x00210000a4f57984 */ /* 0x000e220000000800 */
[----:B------:R-:W-:Y:S02]  /*9590*/  LEA R204, R204, UR26, 0x2 ;  /* 0x0000001acccc7c11 */ /* 0x000fe4000f8e10ff */
[----:B------:R-:W-:Y:S01]  /*95a0*/  MOV R65, RZ ;  /* 0x000000ff00417202 */ /* 0x000fe20000000f00 */
[----:B------:R-:W1:Y:S01]  /*95b0*/  LDS R243, [R247+0x2200] ;  /* 0x00220000f7f37984 */ /* 0x000e620000000800 */
[----:B------:R-:W-:-:S03]  /*95c0*/  MOV R171, UR34 ;  /* 0x0000002200ab7c02 */ /* 0x000fc60008000f00 */
[----:B------:R-:W2:Y:S01]  /*95d0*/  LDS R241, [R246+0x2300] ;  /* 0x00230000f6f17984 */ /* 0x000ea20000000800 */
[----:B------:R-:W-:-:S03]  /*95e0*/  SHF.R.S32.HI R171, RZ, 0x1f, R171 ;  /* 0x0000001fffab7819 */ /* 0x000fc600000114ab */
[----:B------:R-:W3:Y:S02]  /*95f0*/  LDS R239, [R244+0x2400] ;  /* 0x00240000f4ef7984 */ /* 0x000ee40000000800 */
[C---:B------:R-:W-:Y:S02]  /*9600*/  IMAD R172, R171.reuse, UR42, RZ ;  /* 0x0000002aabac7c24 */ /* 0x040fe4000f8e02ff */
[----:B------:R-:W4:Y:S01]  /*9610*/  LDS R237, [R242+0x2500] ;  /* 0x00250000f2ed7984 */ /* 0x000f220000000800 */
[----:B------:R-:W-:-:S03]  /*9620*/  IMAD R171, R171, UR44, RZ ;  /* 0x0000002cabab7c24 */ /* 0x000fc6000f8e02ff */
        /* <DEDUP_REMOVED lines=22> */
[----:B------:R-:W-:-:S03]  /*9790*/  IMAD.WIDE.U32 R66, R173, UR34, R66 ;  /* 0x00000022ad427c25 */ /* 0x000fc6000f8e0042 */
[----:B------:R-:W-:Y:S01]  /*97a0*/  STS [R184+0x31b0], R229 ;  /* 0x0031b0e5b8007388 */ /* 0x000fe20000000800 */
[----:B------:R-:W-:Y:S01]  /*97b0*/  IMAD.U32 R173, RZ, RZ, UR43 ;  /* 0x0000002bffad7e24 */ /* 0x000fe2000f8e00ff */
[----:B------:R-:W-:Y:S01]  /*97c0*/  IADD3 R66, P2, PT, R66, UR8, RZ ;  /* 0x0000000842427c10 */ /* 0x000fe2000ff5e0ff */
[----:B------:R-:W-:Y:S02]  /*97d0*/  IMAD R65, R123, UR31, R65 ;  /* 0x0000001f7b417c24 */ /* 0x000fe4000f8e0241 */
        /* <DEDUP_REMOVED lines=46> */
.L_x_4876:
[----:B------:R-:W-:Y:S05]  /*9ac0*/  BSYNC.RECONVERGENT B0 ;  /* 0x0000000000007941 */ /* 0x000fea0003800200 */
.L_x_4875:
[----:B------:R-:W0:Y:S01]  /*9ad0*/  LDS R247, [R247+0x3280] ;  /* 0x00328000f7f77984 */ /* 0x000e220000000800 */
[----:B------:R-:W-:Y:S04]  /*9ae0*/  BSSY.RECONVERGENT B0, `(.L_x_4877) ;  /* 0x0000004000007945 */ /* 0x000fe80003800200 */
[----:B------:R-:W-:Y:S05]  /*9af0*/  @!P3 BRA `(.L_x_4878) ;  /* 0x000000000008b947 */ /* 0x000fea0003800000 */
[----:B------:R3:W-:Y:S04]  /*9b00*/  REDG.E.ADD.F32.FTZ.RN.STRONG.GPU desc[UR28][R64.64+0x100], R243 ;  /* 0x000100f3400079a6 */ /* 0x0007e8000c12f31c */
[----:B0-----:R3:W-:Y:S02]  /*9b10*/  REDG.E.ADD.F32.FTZ.RN.STRONG.GPU desc[UR28][R66.64+0x100], R247 ;  /* 0x000100f7420079a6 */ /* 0x0017e4000c12f31c */
.L_x_4878:
[----:B------:R-:W-:Y:S05]  /*9b20*/  BSYNC.RECONVERGENT B0 ;  /* 0x0000000000007941 */ /* 0x000fea0003800200 */
.L_x_4877:
[----:B-12---:R1:W2:Y:S01]  /*9b30*/  LDS R3, [R246+0x3380] ;  /* 0x00338000f6037984 */ /* 0x0062a20000000800 */
[----:B------:R-:W-:Y:S04]  /*9b40*/  BSSY.RECONVERGENT B0, `(.L_x_4879) ;  /* 0x0000004000007945 */ /* 0x000fe80003800200 */
[----:B------:R-:W-:Y:S05]  /*9b50*/  @!P4 BRA `(.L_x_4880) ;  /* 0x000000000008c947 */ /* 0x000fea0003800000 */
[----:B------:R4:W-:Y:S04]  /*9b60*/  REDG.E.ADD.F32.FTZ.RN.STRONG.GPU desc[UR28][R64.64+0x200], R241 ;  /* 0x000200f1400079a6 */ /* 0x0009e8000c12f31c */
[----:B--2---:R4:W-:Y:S02]  /*9b70*/  REDG.E.ADD.F32.FTZ.RN.STRONG.GPU desc[UR28][R66.64+0x200], R3 ;  /* 0x00020003420079a6 */ /* 0x0049e4000c12f31c */
.L_x_4880:
[----:B------:R-:W-:Y:S05]  /*9b80*/  BSYNC.RECONVERGENT B0 ;  /* 0x0000000000007941 */ /* 0x000fea0003800200 */
.L_x_4879:
        /* <DEDUP_REMOVED lines=11> */
.L_x_4882:
[----:B------:R-:W-:Y:S05]  /*9c40*/  BSYNC.RECONVERGENT B0 ;  /* 0x0000000000007941 */ /* 0x000fea0003800200 */
.L_x_4881:
[----:B----4-:R4:W0:Y:S01]  /*9c50*/  LDS R3, [R242+0x3580] ;  /* 0x00358000f2037984 */ /* 0x0108220000000800 */
[----:B------:R-:W-:Y:S04]  /*9c60*/  BSSY.RECONVERGENT B0, `(.L_x_4883) ;  /* 0x0000004000007945 */ /* 0x000fe80003800200 */
[----:B------:R-:W-:Y:S05]  /*9c70*/  @!P2 BRA `(.L_x_4884) ;  /* 0x000000000008a947 */ /* 0x000fea0003800000 */
[----:B------:R1:W-:Y:S04]  /*9c80*/  REDG.E.ADD.F32.FTZ.RN.STRONG.GPU desc[UR28][R64.64+0x400], R237 ;  /* 0x000400ed400079a6 */ /* 0x0003e8000c12f31c */
[----:B0-----:R1:W-:Y:S02]  /*9c90*/  REDG.E.ADD.F32.FTZ.RN.STRONG.GPU desc[UR28][R66.64+0x400], R3 ;  /* 0x00040003420079a6 */ /* 0x0013e4000c12f31c */
.L_x_4884:
[----:B------:R-:W-:Y:S05]  /*9ca0*/  BSYNC.RECONVERGENT B0 ;  /* 0x0000000000007941 */ /* 0x000fea0003800200 */
.L_x_4883:
[----:B01----:R0:W1:Y:S01]  /*9cb0*/  LDS R3, [R240+0x3680] ;  /* 0x00368000f0037984 */ /* 0x0030620000000800 */
[----:B------:R-:W-:Y:S04]  /*9cc0*/  BSSY.RECONVERGENT B0, `(.L_x_4885) ;  /* 0x0000004000007945 */ /* 0x000fe80003800200 */
[----:B------:R-:W-:Y:S05]  /*9cd0*/  @!P4 BRA `(.L_x_4886) ;  /* 0x000000000008c947 */ /* 0x000fea0003800000 */
[----:B------:R0:W-:Y:S04]  /*9ce0*/  REDG.E.ADD.F32.FTZ.RN.STRONG.GPU desc[UR28][R64.64+0x500], R235 ;  /* 0x000500eb400079a6 */ /* 0x0001e8000c12f31c */
[----:B-1----:R0:W-:Y:S02]  /*9cf0*/  REDG.E.ADD.F32.FTZ.RN.STRONG.GPU desc[UR28][R66.64+0x500], R3 ;  /* 0x00050003420079a6 */ /* 0x0021e4000c12f31c */
.L_x_4886:
[----:B------:R-:W-:Y:S05]  /*9d00*/  BSYNC.RECONVERGENT B0 ;  /* 0x0000000000007941 */ /* 0x000fea0003800200 */
.L_x_4885:
[----:B01----:R0:W1:Y:S01]  /*9d10*/  LDS R3, [R238+0x3780] ;  /* 0x00378000ee037984 */ /* 0x0030620000000800 */
[----:B------:R-:W-:Y:S04]  /*9d20*/  BSSY.RECONVERGENT B0, `(.L_x_4887) ;  /* 0x0000004000007945 */ /* 0x000fe80003800200 */
[----:B------:R-:W-:Y:S05]  /*9d30*/  @!P5 BRA `(.L_x_4888) ;  /* 0x000000000008d947 */ /* 0x000fea0003800000 */
[----:B------:R0:W-:Y:S04]  /*9d40*/  REDG.E.ADD.F32.FTZ.RN.STRONG.GPU desc[UR28][R64.64+0x600], R233 ;  /* 0x000600e9400079a6 */ /* 0x0001e8000c12f31c */
[----:B-1----:R0:W-:Y:S02]  /*9d50*/  REDG.E.ADD.F32.FTZ.RN.STRONG.GPU desc[UR28][R66.64+0x600], R3 ;  /* 0x00060003420079a6 */ /* 0x0021e4000c12f31c */
.L_x_4888:
[----:B------:R-:W-:Y:S05]  /*9d60*/  BSYNC.RECONVERGENT B0 ;  /* 0x0000000000007941 */ /* 0x000fea0003800200 */
.L_x_4887:
        /* <DEDUP_REMOVED lines=9> */
.L_x_4890:
[----:B------:R-:W-:Y:S05]  /*9e00*/  BSYNC.RECONVERGENT B0 ;  /* 0x0000000000007941 */ /* 0x000fea0003800200 */
.L_x_4889:
[----:B01----:R0:W1:Y:S01]  /*9e10*/  LDS R3, [R248+0x3980] ;  /* 0x00398000f8037984 */ /* 0x0030620000000800 */
[----:B------:R-:W-:Y:S04]  /*9e20*/  BSSY.RECONVERGENT B0, `(.L_x_4891) ;  /* 0x0000004000007945 */ /* 0x000fe80003800200 */
[----:B------:R-:W-:Y:S05]  /*9e30*/  @!P4 BRA `(.L_x_4892) ;  /* 0x000000000008c947 */ /* 0x000fea0003800000 */
[----:B------:R0:W-:Y:S04]  /*9e40*/  REDG.E.ADD.F32.FTZ.RN.STRONG.GPU desc[UR28][R64.64+0x800], R213 ;  /* 0x000800d5400079a6 */ /* 0x0001e8000c12f31c */
[----:B-1----:R0:W-:Y:S02]  /*9e50*/  REDG.E.ADD.F32.FTZ.RN.STRONG.GPU desc[UR28][R66.64+0x800], R3 ;  /* 0x00080003420079a6 */ /* 0x0021e4000c12f31c */
.L_x_4892:
[----:B------:R-:W-:Y:S05]  /*9e60*/  BSYNC.RECONVERGENT B0 ;  /* 0x0000000000007941 */ /* 0x000fea0003800200 */
.L_x_4891:
[----:B01----:R0:W1:Y:S01]  /*9e70*/  LDS R3, [R234+0x3a80] ;  /* 0x003a8000ea037984 */ /* 0x0030620000000800 */
[----:B------:R-:W-:Y:S04]  /*9e80*/  BSSY.RECONVERGENT B0, `(.L_x_4893) ;  /* 0x0000004000007945 */ /* 0x000fe80003800200 */
[----:B------:R-:W-:Y:S05]  /*9e90*/  @!P5 BRA `(.L_x_4894) ;  /* 0x000000000008d947 */ /* 0x000fea0003800000 */
[----:B------:R0:W-:Y:S04]  /*9ea0*/  REDG.E.ADD.F32.FTZ.RN.STRONG.GPU desc[UR28][R64.64+0x900], R211 ;  /* 0x000900d3400079a6 */ /* 0x0001e8000c12f31c */
[----:B-1----:R0:W-:Y:S02]  /*9eb0*/  REDG.E.ADD.F32.FTZ.RN.STRONG.GPU desc[UR28][R66.64+0x900], R3 ;  /* 0x00090003420079a6 */ /* 0x0021e4000c12f31c */
.L_x_4894:
[----:B------:R-:W-:Y:S05]  /*9ec0*/  BSYNC.RECONVERGENT B0 ;  /* 0x0000000000007941 */ /* 0x000fea0003800200 */
.L_x_4893:
[----:B01----:R0:W1:Y:S01]  /*9ed0*/  LDS R3, [R214+0x3b80] ;  /* 0x003b8000d6037984 */ /* 0x0030620000000800 */
[----:B------:R-:W-:Y:S04]  /*9ee0*/  BSSY.RECONVERGENT B0, `(.L_x_4895) ;  /* 0x0000004000007945 */ /* 0x000fe80003800200 */
[----:B------:R-:W-:Y:S05]  /*9ef0*/  @!P6 BRA `(.L_x_4896) ;  /* 0x000000000008e947 */ /* 0x000fea0003800000 */
[----:B------:R0:W-:Y:S04]  /*9f00*/  REDG.E.ADD.F32.FTZ.RN.STRONG.GPU desc[UR28][R64.64+0xa00], R209 ;  /* 0x000a00d1400079a6 */ /* 0x0001e8000c12f31c */
[----:B-1----:R0:W-:Y:S02]  /*9f10*/  REDG.E.ADD.F32.FTZ.RN.STRONG.GPU desc[UR28][R66.64+0xa00], R3 ;  /* 0x000a0003420079a6 */ /* 0x0021e4000c12f31c */
.L_x_4896:
[----:B------:R-:W-:Y:S05]  /*9f20*/  BSYNC.RECONVERGENT B0 ;  /* 0x0000000000007941 */ /* 0x000fea0003800200 */
.L_x_4895:
        /* <DEDUP_REMOVED lines=9> */
.L_x_4898:
[----:B------:R-:W-:Y:S05]  /*9fc0*/  BSYNC.RECONVERGENT B0 ;  /* 0x0000000000007941 */ /* 0x000fea0003800200 */
.L_x_4897:
[----:B01----:R0:W1:Y:S01]  /*9fd0*/  LDS R3, [R210+0x3d80] ;  /* 0x003d8000d2037984 */ /* 0x0030620000000800 */
[----:B------:R-:W-:Y:S04]  /*9fe0*/  BSSY.RECONVERGENT B0, `(.L_x_4899) ;  /* 0x0000004000007945 */ /* 0x000fe80003800200 */
[----:B------:R-:W-:Y:S05]  /*9ff0*/  @!P3 BRA `(.L_x_4900) ;  /* 0x000000000008b947 */ /* 0x000fea0003800000 */
[----:B------:R0:W-:Y:S04]  /*a000*/  REDG.E.ADD.F32.FTZ.RN.STRONG.GPU desc[UR28][R64.64+0xc00], R205 ;  /* 0x000c00cd400079a6 */ /* 0x0001e8000c12f31c */
[----:B-1----:R0:W-:Y:S02]  /*a010*/  REDG.E.ADD.F32.FTZ.RN.STRONG.GPU desc[UR28][R66.64+0xc00], R3 ;  /* 0x000c0003420079a6 */ /* 0x0021e4000c12f31c */
.L_x_4900:
[----:B------:R-:W-:Y:S05]  /*a020*/  BSYNC.RECONVERGENT B0 ;  /* 0x0000000000007941 */ /* 0x000fea0003800200 */
.L_x_4899:
[----:B01----:R0:W1:Y:S01]  /*a030*/  LDS R3, [R208+0x3e80] ;  /* 0x003e8000d0037984 */ /* 0x0030620000000800 */
[----:B------:R-:W-:Y:S04]  /*a040*/  BSSY.RECONVERGENT B0, `(.L_x_4901) ;  /* 0x0000004000007945 */ /* 0x000fe80003800200 */
[----:B------:R-:W-:Y:S05]  /*a050*/  @!P4 BRA `(.L_x_4902) ;  /* 0x000000000008c947 */ /* 0x000fea0003800000 */
[----:B------:R0:W-:Y:S04]  /*a060*/  REDG.E.ADD.F32.FTZ.RN.STRONG.GPU desc[UR28][R64.64+0xd00], R201 ;  /* 0x000d00c9400079a6 */ /* 0x0001e8000c12f31c */
[----:B-1----:R0:W-:Y:S02]  /*a070*/  REDG.E.ADD.F32.FTZ.RN.STRONG.GPU desc[UR28][R66.64+0xd00], R3 ;  /* 0x000d0003420079a6 */ /* 0x0021e4000c12f31c */
.L_x_4902:
[----:B------:R-:W-:Y:S05]  /*a080*/  BSYNC.RECONVERGENT B0 ;  /* 0x0000000000007941 */ /* 0x000fea0003800200 */
.L_x_4901:
[----:B01----:R0:W1:Y:S01]  /*a090*/  LDS R3, [R206+0x3f80] ;  /* 0x003f8000ce037984 */ /* 0x0030620000000800 */
[----:B------:R-:W-:Y:S04]  /*a0a0*/  BSSY.RECONVERGENT B0, `(.L_x_4903) ;  /* 0x0000004000007945 */ /* 0x000fe80003800200 */
[----:B------:R-:W-:Y:S05]  /*a0b0*/  @!P5 BRA `(.L_x_4904) ;  /* 0x000000000008d947 */ /* 0x000fea0003800000 */
[----:B------:R0:W-:Y:S04]  /*a0c0*/  REDG.E.ADD.F32.FTZ.RN.STRONG.GPU desc[UR28][R64.64+0xe00], R199 ;  /* 0x000e00c7400079a6 */ /* 0x0001e8000c12f31c */
[----:B-1----:R0:W-:Y:S02]  /*a0d0*/  REDG.E.ADD.F32.FTZ.RN.STRONG.GPU desc[UR28][R66.64+0xe00], R3 ;  /* 0x000e0003420079a6 */ /* 0x0021e4000c12f31c */
.L_x_4904:
[----:B------:R-:W-:Y:S05]  /*a0e0*/  BSYNC.RECONVERGENT B0 ;  /* 0x0000000000007941 */ /* 0x000fea0003800200 */
.L_x_4903:
[----:B01----:R0:W1:Y:S01]  /*a0f0*/  LDS R3, [R204+0x4080] ;  /* 0x00408000cc037984 */ /* 0x0030620000000800 */
[----:B------:R-:W-:Y:S04]  /*a100*/  BSSY.RECONVERGENT B0, `(.L_x_4905) ;  /* 0x0000004000007945 */ /* 0x000fe80003800200 */
[----:B------:R-:W-:Y:S05]  /*a110*/  @!P6 BRA `(.L_x_4906) ;  /* 0x000000000008e947 */ /* 0x000fea0003800000 */
[----:B------:R0:W-:Y:S04]  /*a120*/  REDG.E.ADD.F32.FTZ.RN.STRONG.GPU desc[UR28][R64.64+0xf00], R183 ;  /* 0x000f00b7400079a6 */ /* 0x0001e8000c12f31c */
[----:B-1----:R0:W-:Y:S02]  /*a130*/  REDG.E.ADD.F32.FTZ.RN.STRONG.GPU desc[UR28][R66.64+0xf00], R3 ;  /* 0x000f0003420079a6 */ /* 0x0021e4000c12f31c */
.L_x_4906:
[----:B------:R-:W-:Y:S05]  /*a140*/  BSYNC.RECONVERGENT B0 ;  /* 0x0000000000007941 */ /* 0x000fea0003800200 */
.L_x_4905:
        /* <DEDUP_REMOVED lines=15> */
[----:B------:R-:W-:Y:S01]  /*a240*/  FFMA.FTZ R25, R2, R78, R25 ;  /* 0x0000004e02197223 */ /* 0x000fe20000010019 */
        /* <DEDUP_REMOVED lines=17> */
[----:B------:R-:W-:Y:S01]  /*a360*/  FFMA.FTZ R28, R3, R79, R28 ;  /* 0x0000004f031c7223 */ /* 0x000fe2000001001c */
[----:B------:R-:W-:Y:S01]  /*a370*/  FFMA.FTZ R6, R96, R3, R189 ;  /* 0x0000000360067223 */ /* 0x000fe200000100bd */
[-C--:B------:R-:W-:Y:S01]  /*a380*/  FMUL.FTZ R5, R12, R191.reuse ;  /* 0x000000bf0c057220 */ /* 0x080fe20000410000 */
[----:B------:R-:W-:Y:S01]  /*a390*/  FMUL.FTZ R3, R21, R192 ;  /* 0x000000c015037220 */ /* 0x000fe20000410000 */
[----:B------:R-:W-:Y:S01]  /*a3a0*/  FFMA.FTZ R29, R2, R82, R29 ;  /* 0x00000052021d7223 */ /* 0x000fe2000001001d */
[----:B------:R-:W-:Y:S01]  /*a3b0*/  FFMA.FTZ R9, R97, R2, R190 ;  /* 0x0000000261097223 */ /* 0x000fe200000100be */
[C---:B------:R-:W-:Y:S01]  /*a3c0*/  FMUL.FTZ R191, R21.reuse, R191 ;  /* 0x000000bf15bf7220 */ /* 0x040fe20000410000 */
[----:B------:R-:W-:Y:S01]  /*a3d0*/  FMUL.FTZ R2, R21, R193 ;  /* 0x000000c115027220 */ /* 0x000fe20000410000 */
[----:B------:R-:W-:Y:S01]  /*a3e0*/  FADD.FTZ R52, R7, R52 ;  /* 0x0000003407347221 */ /* 0x000fe20000010000 */
[----:B------:R-:W-:Y:S01]  /*a3f0*/  ISETP.NE.AND P3, PT, R147, RZ, PT ;  /* 0x000000ff9300720c */ /* 0x000fe20003f65270 */
[----:B------:R-:W-:Y:S01]  /*a400*/  FFMA.FTZ R27, R4, R80, R27 ;  /* 0x00000050041b7223 */ /* 0x000fe2000001001b */
        /* <DEDUP_REMOVED lines=12> */
[----:B------:R-:W-:Y:S01]  /*a4d0*/  FFMA.FTZ R30, R5, R81, R30 ;  /* 0x00000051051e7223 */ /* 0x000fe2000001001e */
        /* <DEDUP_REMOVED lines=8> */
[----:B------:R-:W-:Y:S01]  /*a560*/  FFMA.FTZ R33, R6, R86, R33 ;  /* 0x0000005606217223 */ /* 0x000fe20000010021 */
[----:B------:R-:W-:Y:S01]  /*a570*/  FFMA.FTZ R9, R101, R6, R178 ;  /* 0x0000000665097223 */ /* 0x000fe200000100b2 */
[----:B------:R-:W-:Y:S01]  /*a580*/  FADD.FTZ R50, R7, R50 ;  /* 0x0000003207327221 */ /* 0x000fe20000010000 */
[----:B------:R-:W-:Y:S01]  /*a590*/  FMUL.FTZ R180, R180, R3 ;  /* 0x00000003b4b47220 */ /* 0x000fe20000410000 */
[----:B------:R-:W-:Y:S01]  /*a5a0*/  FFMA.FTZ R34, R5, R85, R34 ;  /* 0x0000005505227223 */ /* 0x000fe20000010022 */
        /* <DEDUP_REMOVED lines=8> */
[----:B------:R-:W-:Y:S01]  /*a630*/  FFMA.FTZ R32, R7, R83, R32 ;  /* 0x0000005307207223 */ /* 0x000fe20000010020 */
        /* <DEDUP_REMOVED lines=42> */
.L_x_4908:
[----:B------:R-:W-:Y:S05]  /*a8e0*/  BSYNC.RECONVERGENT B0 ;  /* 0x0000000000007941 */ /* 0x000fea0003800200 */
.L_x_4907:
[----:B------:R-:W-:-:S04]  /*a8f0*/  UIADD3 UR7, UPT, UPT, UR7, 0x1, URZ ;  /* 0x0000000107077890 */ /* 0x000fc8000fffe0ff */
[----:B------:R-:W-:-:S09]  /*a900*/  UISETP.GE.AND UP0, UPT, UR7, UR52, UPT ;  /* 0x000000340700728c */ /* 0x000fd2000bf06270 */
[----:B------:R-:W-:Y:S05]  /*a910*/  BRA.U !UP0, `(.L_x_4909) ;  /* 0xffffffc108e47547 */ /* 0x000fea000b83ffff */
.L_x_4864:
[----:B------:R-:W-:Y:S01]  /*a920*/  BAR.SYNC.DEFER_BLOCKING 0x0 ;  /* 0x0000000000007b1d */ /* 0x000fe20000010000 */
[C---:B------:R-:W-:Y:S02]  /*a930*/  SHF.L.U32 R2, R166.reuse, 0x2, RZ ;  /* 0x00000002a6027819 */ /* 0x040fe400000006ff */
[----:B------:R-:W-:Y:S02]  /*a940*/  CS2R R4, SRZ ;  /* 0x0000000000047805 */ /* 0x000fe4000001ff00 */
[----:B------:R-:W-:Y:S01]  /*a950*/  ISETP.GE.AND P2, PT, R166, UR25, PT ;  /* 0x00000019a6007c0c */ /* 0x000fe2000bf46270 */
[----:B------:R-:W-:Y:S01]  /*a960*/  HFMA2 R0, -RZ, RZ, 0, 0 ;  /* 0x00000000ff007431 */ /* 0x000fe200000001ff */
[----:B------:R-:W-:Y:S02]  /*a970*/  ISETP.GE.AND P3, PT, R162, UR25, PT ;  /* 0x00000019a2007c0c */ /* 0x000fe4000bf66270 */
[----:B------:R-:W-:Y:S02]  /*a980*/  ISETP.GE.AND P4, PT, R161, UR25, PT ;  /* 0x00000019a1007c0c */ /* 0x000fe4000bf86270 */
[----:B------:R-:W-:-:S02]  /*a990*/  ISETP.GE.AND P5, PT, R160, UR25, PT ;  /* 0x00000019a0007c0c */ /* 0x000fc4000bfa6270 */
[----:B------:R-:W-:Y:S02]  /*a9a0*/  CS2R R6, SRZ ;  /* 0x0000000000067805 */ /* 0x000fe4000001ff00 */
[----:B------:R-:W-:Y:S02]  /*a9b0*/  IADD3 R2, P0, PT, R2, UR17, RZ ;  /* 0x0000001102027c10 */ /* 0x000fe4000ff1e0ff */
[----:B------:R-:W-:Y:S02]  /*a9c0*/  ISETP.GE.AND P6, PT, R159, UR25, PT ;  /* 0x000000199f007c0c */ /* 0x000fe4000bfc6270 */
[----:B------:R-:W-:Y:S02]  /*a9d0*/  CS2R R8, SRZ ;  /* 0x0000000000087805 */ /* 0x000fe4000001ff00 */
[----:B-1----:R-:W-:Y:S02]  /*a9e0*/  IADD3.X R3, PT, PT, RZ, UR21, RZ, P0, !PT ;  /* 0x00000015ff037c10 */ /* 0x002fe400087fe4ff */
[----:B0-----:R-:W-:-:S02]  /*a9f0*/  CS2R R10, SRZ ;  /* 0x00000000000a7805 */ /* 0x001fc4000001ff00 */
[----:B------:R-:W-:Y:S02]  /*aa00*/  ISETP.GE.AND P0, PT, R158, UR25, PT ;  /* 0x000000199e007c0c */ /* 0x000fe4000bf06270 */
[----:B------:R-:W-:Y:S02]  /*aa10*/  CS2R R12, SRZ ;  /* 0x00000000000c7805 */ /* 0x000fe4000001ff00 */
[----:B------:R-:W-:Y:S02]  /*aa20*/  CS2R R14, SRZ ;  /* 0x00000000000e7805 */ /* 0x000fe4000001ff00 */
[----:B------:R-:W-:Y:S02]  /*aa30*/  CS2R R16, SRZ ;  /* 0x0000000000107805 */ /* 0x000fe4000001ff00 */
[----:B------:R-:W-:Y:S01]  /*aa40*/  MOV R19, RZ ;  /* 0x000000ff00137202 */ /* 0x000fe20000000f00 */
[----:B------:R-:W0:Y:S01]  /*aa50*/  LDCU.64 UR14, c[0x0][0x4f8] ;  /* 0x00009f00ff0e77ac */ /* 0x000e220008000a00 */
[----:B------:R-:W3:Y:S01]  /*aa60*/  @!P2 LDG.E R5, desc[UR28][R2.64] ;  /* 0x0000001c0205a981 */ /* 0x000ee2000c1e1900 */
[----:B------:R-:W-:Y:S01]  /*aa70*/  ISETP.GE.AND P2, PT, R157, UR25, PT ;  /* 0x000000199d007c0c */ /* 0x000fe2000bf46270 */
[----:B------:R-:W1:Y:S02]  /*aa80*/  LDCU.64 UR32, c[0x0][0x500] ;  /* 0x0000a000ff2077ac */ /* 0x000e640008000a00 */
[----:B------:R-:W5:Y:S01]  /*aa90*/  @!P3 LDG.E R0, desc[UR28][R2.64+0x80] ;  /* 0x0000801c0200b981 */ /* 0x000f62000c1e1900 */
        /* <DEDUP_REMOVED lines=35> */
[----:B------:R-:W-:Y:S02]  /*acd0*/  UIADD3 UR16, UP1, UPT, UR16, -0x1000, URZ ;  /* 0xfffff00010107890 */ /* 0x000fe4000ff3e0ff */
[----:B------:R-:W-:-:S02]  /*ace0*/  UIADD3 UR17, UP2, UPT, UR17, -0x1000, URZ ;  /* 0xfffff00011117890 */ /* 0x000fc4000ff5e0ff */
[----:B------:R-:W-:Y:S02]  /*acf0*/  UIADD3.X UR23, UPT, UPT, UR23, -0x1, URZ, UP3, !UPT ;  /* 0xffffffff17177890 */ /* 0x000fe40009ffe4ff */
[----:B------:R-:W-:Y:S02]  /*ad00*/  UIADD3.X UR11, UPT, UPT, UR11, -0x1, URZ, UP1, !UPT ;  /* 0xffffffff0b0b7890 */ /* 0x000fe40008ffe4ff */
[----:B------:R-:W-:Y:S01]  /*ad10*/  UIADD3.X UR21, UPT, UPT, UR21, -0x1, URZ, UP2, !UPT ;  /* 0xffffffff15157890 */ /* 0x000fe200097fe4ff */
        /* <DEDUP_REMOVED lines=30> */
[----:B------:R-:W3:Y:S01]  /*af00*/  LDS R3, [R116+0x18] ;  /* 0x0000180074037984 */ /* 0x000ee20000000800 */
[----:B----4-:R-:W-:Y:S01]  /*af10*/  FADD.FTZ R12, R4, UR6 ;  /* 0x00000006040c7e21 */ /* 0x010fe20008010000 */
[----:B------:R-:W-:-:S02]  /*af20*/  FSETP.GTU.FTZ.AND P0, PT, R10, 20, PT ;  /* 0x41a000000a00780b */ /* 0x000fc40003f1c000 */
[----:B------:R-:W4:Y:S01]  /*af30*/  LDS R4, [R115+0x1c] ;  /* 0x00001c0073047984 */ /* 0x000f220000000800 */
[----:B-----5:R-:W-:Y:S01]  /*af40*/  FADD.FTZ R6, R6, UR6 ;  /* 0x0000000606067e21 */ /* 0x020fe20008010000 */
[----:B------:R-:W-:Y:S01]  /*af50*/  FSETP.GTU.FTZ.AND P2, PT, R12, 20, PT ;  /* 0x41a000000c00780b */ /* 0x000fe20003f5c000 */
[----:B------:R-:W-:-:S04]  /*af60*/  @!P3 FMUL.FTZ R7, R7, -1.4426950216293334961 ;  /* 0xbfb8aa3b0707b820 */ /* 0x000fc80000410000 */
[----:B------:R-:W-:Y:S02]  /*af70*/  @!P5 FMUL.FTZ R8, R8, -1.4426950216293334961 ;  /* 0xbfb8aa3b0808d820 */ /* 0x000fe40000410000 */
[----:B------:R-:W5:Y:S02]  /*af80*/  @!P3 MUFU.EX2 R7, R7 ;  /* 0x000000070007b308 */ /* 0x000f640000000800 */
[----:B------:R-:W-:Y:S02]  /*af90*/  @!P0 FMUL.FTZ R10, R10, -1.4426950216293334961 ;  /* 0xbfb8aa3b0a0a8820 */ /* 0x000fe40000410000 */
[----:B------:R-:W0:Y:S02]  /*afa0*/  @!P5 MUFU.EX2 R8, R8 ;  /* 0x000000080008d308 */ /* 0x000e240000000800 */
[----:B------:R-:W-:Y:S02]  /*afb0*/  @!P2 FMUL.FTZ R12, R12, -1.4426950216293334961 ;  /* 0xbfb8aa3b0c0ca820 */ /* 0x000fe40000410000 */
[----:B------:R-:W2:Y:S04]  /*afc0*/  @!P0 MUFU.EX2 R10, R10 ;  /* 0x0000000a000a8308 */ /* 0x000ea80000000800 */
[----:B------:R-:W3:Y:S01]  /*afd0*/  @!P2 MUFU.EX2 R12, R12 ;  /* 0x0000000c000ca308 */ /* 0x000ee20000000800 */
[----:B-----5:R-:W-:-:S04]  /*afe0*/  @!P3 FADD.FTZ R7, R7, 1 ;  /* 0x3f8000000707b421 */ /* 0x020fc80000010000 */
[----:B------:R-:W5:Y:S01]  /*aff0*/  @!P3 MUFU.RCP R14, R7 ;  /* 0x00000007000eb308 */ /* 0x000f620000001000 */
[----:B0-----:R-:W-:Y:S01]  /*b000*/  @!P5 FADD.FTZ R9, R8, 1 ;  /* 0x3f8000000809d421 */ /* 0x001fe20000010000 */
[----:B-1----:R-:W-:Y:S01]  /*b010*/  FADD.FTZ R0, R0, UR6 ;  /* 0x0000000600007e21 */ /* 0x002fe20008010000 */
[----:B--2---:R-:W-:Y:S01]  /*b020*/  @!P0 FADD.FTZ R11, R10, 1 ;  /* 0x3f8000000a0b8421 */ /* 0x004fe20000010000 */
[----:B------:R-:W-:-:S04]  /*b030*/  FADD.FTZ R2, R2, UR6 ;  /* 0x0000000602027e21 */ /* 0x000fc80008010000 */
[----:B------:R-:W0:Y:S01]  /*b040*/  @!P5 MUFU.RCP R9, R9 ;  /* 0x000000090009d308 */ /* 0x000e220000001000 */
[----:B---3--:R-:W-:Y:S01]  /*b050*/  @!P2 FADD.FTZ R8, R12, 1 ;  /* 0x3f8000000c08a421 */ /* 0x008fe20000010000 */
[----:B------:R-:W-:Y:S01]  /*b060*/  FADD.FTZ R3, R3, UR6 ;  /* 0x0000000603037e21 */ /* 0x000fe20008010000 */
[----:B------:R-:W-:Y:S01]  /*b070*/  FSETP.GTU.FTZ.AND P4, PT, R2, 20, PT ;  /* 0x41a000000200780b */ /* 0x000fe20003f9c000 */
[----:B----4-:R-:W-:-:S04]  /*b080*/  FADD.FTZ R4, R4, UR6 ;  /* 0x0000000604047e21 */ /* 0x010fc80008010000 */
[----:B------:R-:W1:Y:S01]  /*b090*/  @!P0 MUFU.RCP R16, R11 ;  /* 0x0000000b00108308 */ /* 0x000e620000001000 */
[----:B------:R-:W-:Y:S01]  /*b0a0*/  FSETP.GTU.FTZ.AND P6, PT, R4, 20, PT ;  /* 0x41a000000400780b */ /* 0x000fe20003fdc000 */
[----:B-----5:R-:W-:Y:S01]  /*b0b0*/  @!P3 FMUL.FTZ R39, R39, R14 ;  /* 0x0000000e2727b220 */ /* 0x020fe20000410000 */
[----:B------:R-:W-:-:S05]  /*b0c0*/  FSETP.GTU.FTZ.AND P3, PT, R0, 20, PT ;  /* 0x41a000000000780b */ /* 0x000fca0003f7c000 */
[----:B------:R-:W2:Y:S01]  /*b0d0*/  @!P2 MUFU.RCP R13, R8 ;  /* 0x00000008000da308 */ /* 0x000ea20000001000 */
[----:B------:R-:W-:Y:S01]  /*b0e0*/  @!P4 FMUL.FTZ R2, R2, -1.4426950216293334961 ;  /* 0xbfb8aa3b0202c820 */ /* 0x000fe20000410000 */
[----:B0-----:R-:W-:Y:S01]  /*b0f0*/  @!P5 FMUL.FTZ R40, R40, R9 ;  /* 0x000000092828d220 */ /* 0x001fe20000410000 */
[----:B------:R-:W-:Y:S01]  /*b100*/  FSETP.GTU.FTZ.AND P5, PT, R3, 20, PT ;  /* 0x41a000000300780b */ /* 0x000fe20003fbc000 */
[----:B------:R-:W-:Y:S02]  /*b110*/  FADD.FTZ R9, R5, UR6 ;  /* 0x0000000605097e21 */ /* 0x000fe40008010000 */
[----:B------:R-:W-:Y:S02]  /*b120*/  @!P6 FMUL.FTZ R5, R4, -1.4426950216293334961 ;  /* 0xbfb8aa3b0405e820 */ /* 0x000fe40000410000 */
[----:B------:R-:W-:Y:S01]  /*b130*/  @!P3 FMUL.FTZ R0, R0, -1.4426950216293334961 ;  /* 0xbfb8aa3b0000b820 */ /* 0x000fe20000410000 */
[----:B------:R-:W0:Y:S01]  /*b140*/  @!P4 MUFU.EX2 R2, R2 ;  /* 0x000000020002c308 */ /* 0x000e220000000800 */
[----:B-1----:R-:W-:Y:S01]  /*b150*/  @!P0 FMUL.FTZ R41, R41, R16 ;  /* 0x0000001029298220 */ /* 0x002fe20000410000 */
[----:B------:R-:W-:-:S02]  /*b160*/  FSETP.GTU.FTZ.AND P0, PT, R6, 20, PT ;  /* 0x41a000000600780b */ /* 0x000fc40003f1c000 */
[----:B------:R-:W-:Y:S03]  /*b170*/  @!P6 MUFU.EX2 R5, R5 ;  /* 0x000000050005e308 */ /* 0x000fe60000000800 */
[----:B------:R-:W-:Y:S01]  /*b180*/  @!P5 FMUL.FTZ R3, R3, -1.4426950216293334961 ;  /* 0xbfb8aa3b0303d820 */ /* 0x000fe20000410000 */
[----:B------:R-:W1:Y:S01]  /*b190*/  @!P3 MUFU.EX2 R0, R0 ;  /* 0x000000000000b308 */ /* 0x000e620000000800 */
[----:B--2---:R-:W-:Y:S01]  /*b1a0*/  @!P2 FMUL.FTZ R42, R42, R13 ;  /* 0x0000000d2a2aa220 */ /* 0x004fe20000410000 */
[----:B------:R-:W-:Y:S02]  /*b1b0*/  FSETP.GTU.FTZ.AND P2, PT, R9, 20, PT ;  /* 0x41a000000900780b */ /* 0x000fe40003f5c000 */
[----:B------:R2:W3:Y:S01]  /*b1c0*/  @!P5 MUFU.EX2 R4, R3 ;  /* 0x000000030004d308 */ /* 0x0004e20000000800 */
[----:B0-----:R-:W-:Y:S02]  /*b1d0*/  @!P4 FADD.FTZ R7, R2, 1 ;  /* 0x3f8000000207c421 */ /* 0x001fe40000010000 */
[----:B------:R-:W-:Y:S01]  /*b1e0*/  @!P0 FMUL.FTZ R11, R6, -1.4426950216293334961 ;  /* 0xbfb8aa3b060b8820 */ /* 0x000fe20000410000 */
[----:B------:R-:W0:Y:S03]  /*b1f0*/  LDS R2, [R111+0x2c] ;  /* 0x00002c006f027984 */ /* 0x000e260000000800 */
[----:B------:R-:W4:Y:S01]  /*b200*/  @!P4 MUFU.RCP R7, R7 ;  /* 0x000000070007c308 */ /* 0x000f220000001000 */
[----:B--2---:R-:W2:Y:S01]  /*b210*/  LDS R3, [R110+0x30] ;  /* 0x000030006e037984 */ /* 0x004ea20000000800 */
[----:B-1----:R-:W-:-:S02]  /*b220*/  @!P3 FADD.FTZ R6, R0, 1 ;  /* 0x3f8000000006b421 */ /* 0x002fc40000010000 */
[----:B------:R-:W-:Y:S01]  /*b230*/  @!P2 FMUL.FTZ R9, R9, -1.4426950216293334961 ;  /* 0xbfb8aa3b0909a820 */ /* 0x000fe20000410000 */
[----:B------:R-:W1:Y:S01]  /*b240*/  LDS R0, [R112+0x28] ;  /* 0x0000280070007984 */ /* 0x000e620000000800 */
[----:B---3--:R-:W-:Y:S02]  /*b250*/  @!P5 FADD.FTZ R8, R4, 1 ;  /* 0x3f8000000408d421 */ /* 0x008fe40000010000 */
[----:B------:R3:W5:Y:S01]  /*b260*/  @!P2 MUFU.EX2 R10, R9 ;  /* 0x00000009000aa308 */ /* 0x0007620000000800 */
[----:B------:R-:W1:Y:S03]  /*b270*/  LDS R4, [R109+0x34] ;  /* 0x000034006d047984 */ /* 0x000e660000000800 */
[----:B------:R5:W5:Y:S01]  /*b280*/  @!P3 MUFU.RCP R12, R6 ;  /* 0x00000006000cb308 */ /* 0x000b620000001000 */
[----:B---3--:R-:W-:Y:S01]  /*b290*/  @!P6 FADD.FTZ R9, R5, 1 ;  /* 0x3f8000000509e421 */ /* 0x008fe20000010000 */
[----:B----4-:R-:W-:Y:S01]  /*b2a0*/  @!P4 FMUL.FTZ R44, R44, R7 ;  /* 0x000000072c2cc220 */ /* 0x010fe20000410000 */
[----:B------:R-:W3:Y:S05]  /*b2b0*/  LDS R5, [R108+0x38] ;  /* 0x000038006c057984 */ /* 0x000eea0000000800 */
[----:B------:R-:W4:Y:S01]  /*b2c0*/  @!P0 MUFU.EX2 R11, R11 ;  /* 0x0000000b000b8308 */ /* 0x000f220000000800 */
[----:B-----5:R-:W-:Y:S01]  /*b2d0*/  @!P2 FADD.FTZ R10, R10, 1 ;  /* 0x3f8000000a0aa421 */ /* 0x020fe20000010000 */
[----:B------:R-:W5:Y:S02]  /*b2e0*/  LDS R6, [R107+0x3c] ;  /* 0x00003c006b067984 */ /* 0x000f640000000800 */
[----:B------:R-:W2:Y:S01]  /*b2f0*/  @!P6 MUFU.RCP R9, R9 ;  /* 0x000000090009e308 */ /* 0x000ea20000001000 */
[----:B------:R-:W-:Y:S01]  /*b300*/  BAR.SYNC.DEFER_BLOCKING 0x0 ;  /* 0x0000000000007b1d */ /* 0x000fe20000010000 */
[----:B------:R-:W-:-:S06]  /*b310*/  @!P3 FMUL.FTZ R43, R43, R12 ;  /* 0x0000000c2b2bb220 */ /* 0x000fcc0000410000 */
[----:B------:R-:W3:Y:S01]  /*b320*/  @!P2 MUFU.RCP R10, R10 ;  /* 0x0000000a000aa308 */ /* 0x000ee20000001000 */
[----:B----4-:R-:W-:Y:S01]  /*b330*/  @!P0 FADD.FTZ R11, R11, 1 ;  /* 0x3f8000000b0b8421 */ /* 0x010fe20000010000 */
[----:B0-----:R-:W-:-:S06]  /*b340*/  FADD.FTZ R2, R2, UR6 ;  /* 0x0000000602027e21 */ /* 0x001fcc0008010000 */
[----:B------:R-:W0:Y:S01]  /*b350*/  @!P0 MUFU.RCP R11, R11 ;  /* 0x0000000b000b8308 */ /* 0x000e220000001000 */
[----:B--2---:R-:W-:Y:S01]  /*b360*/  @!P6 FMUL.FTZ R46, R46, R9 ;  /* 0x000000092e2ee220 */ /* 0x004fe20000410000 */
[----:B------:R-:W-:Y:S01]  /*b370*/  FADD.FTZ R3, R3, UR6 ;  /* 0x0000000603037e21 */ /* 0x000fe20008010000 */
[----:B-1----:R-:W-:-:S04]  /*b380*/  FADD.FTZ R0, R0, UR6 ;  /* 0x0000000600007e21 */ /* 0x002fc80008010000 */
[----:B------:R-:W-:Y:S01]  /*b390*/  FSETP.GTU.FTZ.AND P6, PT, R3, 20, PT ;  /* 0x41a000000300780b */ /* 0x000fe20003fdc000 */
[----:B------:R-:W1:Y:S01]  /*b3a0*/  @!P5 MUFU.RCP R8, R8 ;  /* 0x000000080008d308 */ /* 0x000e620000001000 */
[----:B------:R-:W-:Y:S01]  /*b3b0*/  FSETP.GTU.FTZ.AND P3, PT, R0, 20, PT ;  /* 0x41a000000000780b */ /* 0x000fe20003f7c000 */
[----:B------:R-:W-:Y:S01]  /*b3c0*/  STS [R128], R38 ;  /* 0x0000002680007388 */ /* 0x000fe20000000800 */
[----:B---3--:R-:W-:Y:S01]  /*b3d0*/  @!P2 FMUL.FTZ R47, R47, R10 ;  /* 0x0000000a2f2fa220 */ /* 0x008fe20000410000 */
[----:B------:R-:W-:Y:S01]  /*b3e0*/  IMAD.U32 R10, RZ, RZ, UR25 ;  /* 0x00000019ff0a7e24 */ /* 0x000fe2000f8e00ff */
[----:B------:R-:W-:Y:S01]  /*b3f0*/  FSETP.GTU.FTZ.AND P2, PT, R2, 20, PT ;  /* 0x41a000000200780b */ /* 0x000fe20003f5c000 */
[----:B------:R-:W-:Y:S01]  /*b400*/  STS [R127+0x4], R37 ;  /* 0x000004257f007388 */ /* 0x000fe20000000800 */
[----:B------:R-:W-:-:S03]  /*b410*/  FADD.FTZ R4, R4, UR6 ;  /* 0x0000000604047e21 */ /* 0x000fc60008010000 */
[----:B------:R-:W-:Y:S01]  /*b420*/  STS [R126+0x8], R36 ;  /* 0x000008247e007388 */ /* 0x000fe20000000800 */
[----:B0-----:R-:W-:Y:S01]  /*b430*/  @!P0 FMUL.FTZ R48, R48, R11 ;  /* 0x0000000b30308220 */ /* 0x001fe20000410000 */
[----:B------:R-:W-:Y:S01]  /*b440*/  FADD.FTZ R5, R5, UR6 ;  /* 0x0000000605057e21 */ /* 0x000fe20008010000 */
[----:B------:R-:W-:Y:S01]  /*b450*/  @!P6 FMUL.FTZ R3, R3, -1.4426950216293334961 ;  /* 0xbfb8aa3b0303e820 */ /* 0x000fe20000410000 */
[----:B------:R-:W-:Y:S01]  /*b460*/  STS [R119+0xc], R35 ;  /* 0x00000c2377007388 */ /* 0x000fe20000000800 */
[----:B------:R-:W-:Y:S01]  /*b470*/  @!P3 FMUL.FTZ R0, R0, -1.4426950216293334961 ;  /* 0xbfb8aa3b0000b820 */ /* 0x000fe20000410000 */
[----:B-----5:R-:W-:Y:S01]  /*b480*/  FADD.FTZ R6, R6, UR6 ;  /* 0x0000000606067e21 */ /* 0x020fe20008010000 */
[----:B------:R-:W-:Y:S01]  /*b490*/  FSETP.GTU.FTZ.AND P4, PT, R5, 20, PT ;  /* 0x41a000000500780b */ /* 0x000fe20003f9c000 */
[----:B------:R-:W-:Y:S01]  /*b4a0*/  STS [R118+0x10], R34 ;  /* 0x0000102276007388 */ /* 0x000fe20000000800 */
[----:B-1----:R-:W-:Y:S01]  /*b4b0*/  @!P5 FMUL.FTZ R45, R45, R8 ;  /* 0x000000082d2dd220 */ /* 0x002fe20000410000 */
[----:B------:R-:W-:Y:S01]  /*b4c0*/  FSETP.GTU.FTZ.AND P5, PT, R4, 20, PT ;  /* 0x41a000000400780b */ /* 0x000fe20003fbc000 */
[----:B------:R-:W-:Y:S01]  /*b4d0*/  @!P2 FMUL.FTZ R2, R2, -1.4426950216293334961 ;  /* 0xbfb8aa3b0202a820 */ /* 0x000fe20000410000 */
[----:B------:R-:W-:Y:S01]  /*b4e0*/  STS [R117+0x14], R33 ;  /* 0x0000142175007388 */ /* 0x000fe20000000800 */
[----:B------:R-:W0:Y:S01]  /*b4f0*/  @!P3 MUFU.EX2 R0, R0 ;  /* 0x000000000000b308 */ /* 0x000e220000000800 */
[----:B------:R-:W-:-:S02]  /*b500*/  FSETP.GTU.FTZ.AND P0, PT, R6, 20, PT ;  /* 0x41a000000600780b */ /* 0x000fc40003f1c000 */
[----:B------:R-:W-:Y:S01]  /*b510*/  STS [R116+0x18], R32 ;  /* 0x0000182074007388 */ /* 0x000fe20000000800 */
[----:B------:R-:W1:Y:S03]  /*b520*/  @!P2 MUFU.EX2 R2, R2 ;  /* 0x000000020002a308 */ /* 0x000e660000000800 */
[----:B------:R-:W-:Y:S01]  /*b530*/  STS [R115+0x1c], R31 ;  /* 0x00001c1f73007388 */ /* 0x000fe20000000800 */
[----:B------:R-:W-:Y:S01]  /*b540*/  @!P4 FMUL.FTZ R5, R5, -1.4426950216293334961 ;  /* 0xbfb8aa3b0505c820 */ /* 0x000fe20000410000 */
[----:B------:R-:W2:Y:S01]  /*b550*/  @!P6 MUFU.EX2 R3, R3 ;  /* 0x000000030003e308 */ /* 0x000ea20000000800 */
[----:B------:R-:W-:Y:S01]  /*b560*/  @!P5 FMUL.FTZ R4, R4, -1.4426950216293334961 ;  /* 0xbfb8aa3b0404d820 */ /* 0x000fe20000410000 */
[----:B------:R-:W-:Y:S03]  /*b570*/  STS [R114+0x20], R30 ;  /* 0x0000201e72007388 */ /* 0x000fe60000000800 */
[----:B------:R-:W3:Y:S01]  /*b580*/  @!P4 MUFU.EX2 R5, R5 ;  /* 0x000000050005c308 */ /* 0x000ee20000000800 */
[----:B------:R-:W-:Y:S01]  /*b590*/  STS [R113+0x24], R29 ;  /* 0x0000241d71007388 */ /* 0x000fe20000000800 */
[----:B0-----:R-:W-:Y:S01]  /*b5a0*/  @!P3 FADD.FTZ R0, R0, 1 ;  /* 0x3f8000000000b421 */ /* 0x001fe20000010000 */
[----:B------:R-:W-:Y:S01]  /*b5b0*/  @!P0 FMUL.FTZ R6, R6, -1.4426950216293334961 ;  /* 0xbfb8aa3b06068820 */ /* 0x000fe20000410000 */
[----:B------:R-:W0:Y:S01]  /*b5c0*/  @!P5 MUFU.EX2 R4, R4 ;  /* 0x000000040004d308 */ /* 0x000e220000000800 */
[----:B------:R-:W-:Y:S01]  /*b5d0*/  STS [R112+0x28], R28 ;  /* 0x0000281c70007388 */ /* 0x000fe20000000800 */
[----:B-1----:R-:W-:-:S02]  /*b5e0*/  @!P2 FADD.FTZ R2, R2, 1 ;  /* 0x3f8000000202a421 */ /* 0x002fc40000010000 */
[----:B------:R-:W1:Y:S01]  /*b5f0*/  @!P3 MUFU.RCP R0, R0 ;  /* 0x000000000000b308 */ /* 0x000e620000001000 */
[----:B------:R-:W-:Y:S01]  /*b600*/  STS [R111+0x2c], R27 ;  /* 0x00002c1b6f007388 */ /* 0x000fe20000000800 */
[----:B--2---:R-:W-:-:S03]  /*b610*/  @!P6 FADD.FTZ R3, R3, 1 ;  /* 0x3f8000000303e421 */ /* 0x004fc60000010000 */
[----:B------:R-:W-:Y:S01]  /*b620*/  STS [R110+0x30], R26 ;  /* 0x0000301a6e007388 */ /* 0x000fe20000000800 */
[----:B---3--:R-:W-:Y:S02]  /*b630*/  @!P4 FADD.FTZ R5, R5, 1 ;  /* 0x3f8000000505c421 */ /* 0x008fe40000010000 */
[----:B------:R-:W2:Y:S01]  /*b640*/  @!P2 MUFU.RCP R57, R2 ;  /* 0x000000020039a308 */ /* 0x000ea20000001000 */
[----:B------:R-:W-:Y:S01]  /*b650*/  STS [R109+0x34], R25 ;  /* 0x000034196d007388 */ /* 0x000fe20000000800 */
[----:B0-----:R-:W-:-:S03]  /*b660*/  @!P5 FADD.FTZ R4, R4, 1 ;  /* 0x3f8000000404d421 */ /* 0x001fc60000010000 */
[----:B------:R-:W-:Y:S03]  /*b670*/  STS [R108+0x38], R24 ;  /* 0x000038186c007388 */ /* 0x000fe60000000800 */
[----:B------:R-:W0:Y:S01]  /*b680*/  @!P0 MUFU.EX2 R6, R6 ;  /* 0x0000000600068308 */ /* 0x000e220000000800 */
[----:B------:R-:W-:Y:S01]  /*b690*/  STS [R107+0x3c], R23 ;  /* 0x00003c176b007388 */ /* 0x000fe20000000800 */
[----:B------:R-:W-:-:S03]  /*b6a0*/  NOP ;  /* 0x0000000000007918 */ /* 0x000fc60000000000 */
[----:B------:R-:W-:Y:S01]  /*b6b0*/  LDS R7, [R146] ;  /* 0x0000000092077984 */ /* 0x000fe20000000800 */
[----:B------:R-:W3:Y:S01]  /*b6c0*/  @!P5 MUFU.RCP R59, R4 ;  /* 0x00000004003bd308 */ /* 0x000ee20000001000 */
[----:B-1----:R-:W-:Y:S01]  /*b6d0*/  @!P3 FMUL.FTZ R49, R49, R0 ;  /* 0x000000003131b220 */ /* 0x002fe20000410000 */
[----:B--2---:R-:W-:Y:S01]  /*b6e0*/  @!P2 FMUL.FTZ R50, R50, R57 ;  /* 0x000000393232a220 */ /* 0x004fe20000410000 */
[----:B------:R-:W-:Y:S01]  /*b6f0*/  LDS R9, [R145+0x80] ;  /* 0x0000800091097984 */ /* 0x000fe20000000800 */
[----:B------:R-:W-:Y:S01]  /*b700*/  IADD3 R0, P2, PT, R166, UR12, RZ ;  /* 0x0000000ca6007c10 */ /* 0x000fe2000ff5e0ff */
[----:B0-----:R-:W-:Y:S01]  /*b710*/  @!P0 FADD.FTZ R6, R6, 1 ;  /* 0x3f80000006068421 */ /* 0x001fe20000010000 */
[----:B------:R-:W0:Y:S01]  /*b720*/  LDCU.64 UR12, c[0x0][0x518] ;  /* 0x0000a300ff0c77ac */ /* 0x000e220008000a00 */
[----:B------:R-:W-:Y:S01]  /*b730*/  LDS R11, [R144+0x100] ;  /* 0x00010000900b7984 */ /* 0x000fe20000000800 */
[----:B------:R-:W1:Y:S03]  /*b740*/  @!P4 MUFU.RCP R2, R5 ;  /* 0x000000050002c308 */ /* 0x000e660000001000 */
[----:B------:R-:W-:Y:S04]  /*b750*/  LDS R13, [R143+0x180] ;  /* 0x000180008f0d7984 */ /* 0x000fe80000000800 */
[----:B------:R-:W-:Y:S01]  /*b760*/  LDS R15, [R142+0x200] ;  /* 0x000200008e0f7984 */ /* 0x000fe20000000800 */
[----:B------:R2:W4:Y:S01]  /*b770*/  @!P6 MUFU.RCP R8, R3 ;  /* 0x000000030008e308 */ /* 0x0005220000001000 */
[----:B---3--:R-:W-:-:S02]  /*b780*/  @!P5 FMUL.FTZ R52, R52, R59 ;  /* 0x0000003b3434d220 */ /* 0x008fc40000410000 */
[----:B------:R-:W-:Y:S04]  /*b790*/  LDS R17, [R141+0x280] ;  /* 0x000280008d117984 */ /* 0x000fe80000000800 */
[----:B------:R-:W-:Y:S01]  /*b7a0*/  LDS R19, [R140+0x300] ;  /* 0x000300008c137984 */ /* 0x000fe20000000800 */
[----:B------:R-:W3:Y:S01]  /*b7b0*/  @!P0 MUFU.RCP R57, R6 ;  /* 0x0000000600398308 */ /* 0x000ee20000001000 */
[----:B--2---:R-:W-:Y:S01]  /*b7c0*/  IADD3.X R3, PT, PT, RZ, UR7, RZ, P2, !PT ;  /* 0x00000007ff037c10 */ /* 0x004fe200097fe4ff */
[----:B-1----:R-:W-:Y:S01]  /*b7d0*/  @!P4 FMUL.FTZ R53, R53, R2 ;  /* 0x000000023535c220 */ /* 0x002fe20000410000 */
[----:B------:R-:W-:Y:S01]  /*b7e0*/  LDS R21, [R139+0x380] ;  /* 0x000380008b157984 */ /* 0x000fe20000000800 */
[----:B0-----:R-:W-:-:S03]  /*b7f0*/  UIMAD.WIDE.U32 UR8, UR31, UR12, UR8 ;  /* 0x0000000c1f0872a5 */ /* 0x001fc6000f8e0008 */
[----:B------:R-:W-:Y:S01]  /*b800*/  LDS R23, [R138+0x400] ;  /* 0x000400008a177984 */ /* 0x000fe20000000800 */
[----:B------:R-:W-:Y:S01]  /*b810*/  UIMAD UR9, UR31, UR13, UR9 ;  /* 0x0000000d1f0972a4 */ /* 0x000fe2000f8e0209 */
[----:B----4-:R-:W-:Y:S02]  /*b820*/  @!P6 FMUL.FTZ R51, R51, R8 ;  /* 0x000000083333e220 */ /* 0x010fe40000410000 */
[----:B------:R-:W-:Y:S01]  /*b830*/  LDS R25, [R137+0x480] ;  /* 0x0004800089197984 */ /* 0x000fe20000000800 */
[C---:B------:R-:W-:Y:S01]  /*b840*/  LEA R2, P6, R0.reuse, UR14, 0x2 ;  /* 0x0000000e00027c11 */ /* 0x040fe2000f8c10ff */
[----:B------:R-:W0:Y:S02]  /*b850*/  LDCU.64 UR12, c[0x0][0x560] ;  /* 0x0000ac00ff0c77ac */ /* 0x000e240008000a00 */
[----:B------:R-:W-:Y:S01]  /*b860*/  LDS R27, [R136+0x500] ;  /* 0x00050000881b7984 */ /* 0x000fe20000000800 */
[----:B------:R-:W-:Y:S01]  /*b870*/  LEA.HI.X R3, R0, UR15, R3, 0x2, P6 ;  /* 0x0000000f00037c11 */ /* 0x000fe2000b0f1403 */
[----:B------:R-:W1:Y:S01]  /*b880*/  LDCU.64 UR14, c[0x0][0x520] ;  /* 0x0000a400ff0e77ac */ /* 0x000e620008000a00 */
[----:B---3--:R-:W-:Y:S01]  /*b890*/  @!P0 FMUL.FTZ R54, R54, R57 ;  /* 0x0000003936368220 */ /* 0x008fe20000410000 */
[----:B------:R-:W-:Y:S01]  /*b8a0*/  LDS R29, [R135+0x580] ;  /* 0x00058000871d7984 */ /* 0x000fe20000000800 */
[----:B------:R-:W-:-:S03]  /*b8b0*/  MOV R0, UR25 ;  /* 0x0000001900007c02 */ /* 0x000fc60008000f00 */
[----:B------:R-:W-:Y:S04]  /*b8c0*/  LDS R31, [R134+0x600] ;  /* 0x00060000861f7984 */ /* 0x000fe80000000800 */
[----:B------:R-:W-:Y:S04]  /*b8d0*/  LDS R33, [R131+0x680] ;  /* 0x0006800083217984 */ /* 0x000fe80000000800 */
[----:B------:R-:W-:Y:S04]  /*b8e0*/  LDS R35, [R130+0x700] ;  /* 0x0007000082237984 */ /* 0x000fe80000000800 */
[----:B------:R-:W-:Y:S01]  /*b8f0*/  LDS R37, [R129+0x780] ;  /* 0x0007800081257984 */ /* 0x000fe20000000800 */
[----:B-1----:R-:W-:-:S03]  /*b900*/  UIMAD.WIDE.U32 UR8, UR30, UR14, UR8 ;  /* 0x0000000e1e0872a5 */ /* 0x002fc6000f8e0008 */
[----:B------:R-:W-:Y:S01]  /*b910*/  @!P1 STS [UR26+0x1080], R10 ;  /* 0x0010800aff009988 */ /* 0x000fe2000800081a */
[----:B------:R-:W-:Y:S01]  /*b920*/  UIMAD UR7, UR30, UR15, UR9 ;  /* 0x0000000f1e0772a4 */ /* 0x000fe2000f8e0209 */
        /* <DEDUP_REMOVED lines=40> */
[----:B--2---:R-:W-:-:S03]  /*bbb0*/  FADD.FTZ R40, R39, R40 ;  /* 0x0000002827287221 */ /* 0x004fc60000010000 */
[----:B------:R2:W-:Y:S01]  /*bbc0*/  STS [R118+0x10], R43 ;  /* 0x0000102b76007388 */ /* 0x0005e20000000800 */
[----:B---3--:R-:W-:-:S03]  /*bbd0*/  FADD.FTZ R41, R40, R41 ;  /* 0x0000002928297221 */ /* 0x008fc60000010000 */
        /* <DEDUP_REMOVED lines=20> */
[----:B------:R-:W-:Y:S01]  /*bd20*/  STS [R107+0x3c], R54 ;  /* 0x00003c366b007388 */ /* 0x000fe20000000800 */
[----:B------:R-:W-:-:S03]  /*bd30*/  NOP ;  /* 0x0000000000007918 */ /* 0x000fc60000000000 */
[----:B------:R-:W-:Y:S01]  /*bd40*/  LDS R5, [R146] ;  /* 0x0000000092057984 */ /* 0x000fe20000000800 */
[----:B--2---:R-:W-:-:S03]  /*bd50*/  FADD.FTZ R52, R51, R52 ;  /* 0x0000003433347221 */ /* 0x004fc60000010000 */
[----:B------:R-:W-:Y:S01]  /*bd60*/  LDS R145, [R145+0x80] ;  /* 0x0000800091917984 */ /* 0x000fe20000000800 */
[----:B---3--:R-:W-:-:S03]  /*bd70*/  FADD.FTZ R53, R52, R53 ;  /* 0x0000003534357221 */ /* 0x008fc60000010000 */
        /* <DEDUP_REMOVED lines=17> */
[----:B-1----:R-:W-:-:S04]  /*be90*/  IADD3 R0, P0, PT, R166, UR8, RZ ;  /* 0x00000008a6007c10 */ /* 0x002fc8000ff1e0ff */
        /* <DEDUP_REMOVED lines=39> */
.L_x_4830:
        /* <DEDUP_REMOVED lines=41> */
.L_x_4912:
[----:B------:R-:W-:Y:S05]  /*c3a0*/  BSYNC.RECONVERGENT B0 ;  /* 0x0000000000007941 */ /* 0x000fea0003800200 */
.L_x_4911:
        /* <DEDUP_REMOVED lines=39> */
.L_x_4914:
[----:B------:R-:W-:Y:S05]  /*c620*/  BSYNC.RECONVERGENT B0 ;  /* 0x0000000000007941 */ /* 0x000fea0003800200 */
.L_x_4913:
        /* <DEDUP_REMOVED lines=12> */
.L_x_4915:
        /* <DEDUP_REMOVED lines=15> */
.L_x_4869:
[----:B------:R-:W-:Y:S01]  /*c7e0*/  MOV R221, R67 ;  /* 0x0000004300dd7202 */ /* 0x000fe20000000f00 */
[----:B------:R-:W-:Y:S01]  /*c7f0*/  HFMA2 R223, -RZ, RZ, 0, 5.9604644775390625e-08 ;  /* 0x00000001ffdf7431 */ /* 0x000fe200000001ff */
[----:B------:R-:W-:Y:S02]  /*c800*/  MOV R226, RZ ;  /* 0x000000ff00e27202 */ /* 0x000fe40000000f00 */
[----:B------:R-:W-:-:S07]  /*c810*/  MOV R66, 0xffffffff ;  /* 0xffffffff00427802 */ /* 0x000fce0000000f00 */
[----:B01---5:R-:W-:Y:S05]  /*c820*/  WARPSYNC.COLLECTIVE R66, `(.L_x_4916) ;  /* 0x0000000042087348 */ /* 0x023fea0003c00000 */
[----:B------:R2:W3:Y:S02]  /*c830*/  SHFL.UP P6, R65, R221, R223, R226 ;  /* 0x040000dfdd417389 */ /* 0x0004e400000c00e2 */
[----:B0123-5:R-:W-:Y:S05]  /*c840*/  ENDCOLLECTIVE ;  /* 0x000000000000791b */ /* 0x02ffea0003800000 */
.L_x_4916:
[----:B------:R-:W-:Y:S02]  /*c850*/  MOV R221, R220 ;  /* 0x000000dc00dd7202 */ /* 0x000fe40000000f00 */
[----:B------:R-:W-:-:S07]  /*c860*/  MOV R64, R65 ;  /* 0x0000004100407202 */ /* 0x000fce0000000f00 */
[----:B------:R-:W-:Y:S05]  /*c870*/  WARPSYNC.COLLECTIVE R66, `(.L_x_4917) ;  /* 0x0000000042087348 */ /* 0x000fea0003c00000 */
[----:B------:R0:W1:Y:S02]  /*c880*/  SHFL.UP P6, R65, R221, R223, R226 ;  /* 0x040000dfdd417389 */ /* 0x00006400000c00e2 */
[----:B01----:R-:W-:Y:S05]  /*c890*/  ENDCOLLECTIVE ;  /* 0x000000000000791b */ /* 0x003fea0003800000 */
.L_x_4917:
        /* <DEDUP_REMOVED lines=8> */
.L_x_4918:
[----:B------:R-:W-:Y:S02]  /*c920*/  MOV R221, R222 ;  /* 0x000000de00dd7202 */ /* 0x000fe40000000f00 */
[----:B------:R-:W-:-:S07]  /*c930*/  MOV R64, R65 ;  /* 0x0000004100407202 */ /* 0x000fce0000000f00 */
[----:B------:R-:W-:Y:S05]  /*c940*/  WARPSYNC.COLLECTIVE R66, `(.L_x_4919) ;  /* 0x0000000042087348 */ /* 0x000fea0003c00000 */
[----:B------:R0:W1:Y:S02]  /*c950*/  SHFL.UP P6, R65, R221, R223, R226 ;  /* 0x040000dfdd417389 */ /* 0x00006400000c00e2 */
[----:B01----:R-:W-:Y:S05]  /*c960*/  ENDCOLLECTIVE ;  /* 0x000000000000791b */ /* 0x003fea0003800000 */
.L_x_4919:
        /* <DEDUP_REMOVED lines=8> */
.L_x_4920:
[----:B------:R-:W-:Y:S02]  /*c9f0*/  MOV R221, R224 ;  /* 0x000000e000dd7202 */ /* 0x000fe40000000f00 */
[----:B------:R-:W-:-:S07]  /*ca00*/  MOV R64, R65 ;  /* 0x0000004100407202 */ /* 0x000fce0000000f00 */
[----:B------:R-:W-:Y:S05]  /*ca10*/  WARPSYNC.COLLECTIVE R66, `(.L_x_4921) ;  /* 0x0000000042087348 */ /* 0x000fea0003c00000 */
[----:B------:R0:W1:Y:S02]  /*ca20*/  SHFL.UP P6, R65, R221, R223, R226 ;  /* 0x040000dfdd417389 */ /* 0x00006400000c00e2 */
[----:B01----:R-:W-:Y:S05]  /*ca30*/  ENDCOLLECTIVE ;  /* 0x000000000000791b */ /* 0x003fea0003800000 */
.L_x_4921:
        /* <DEDUP_REMOVED lines=8> */
.L_x_4922:
[----:B------:R-:W-:Y:S02]  /*cac0*/  MOV R221, R220 ;  /* 0x000000dc00dd7202 */ /* 0x000fe40000000f00 */
[----:B------:R-:W-:-:S07]  /*cad0*/  MOV R64, R65 ;  /* 0x0000004100407202 */ /* 0x000fce0000000f00 */
[----:B------:R-:W-:Y:S05]  /*cae0*/  WARPSYNC.COLLECTIVE R66, `(.L_x_4923) ;  /* 0x0000000042087348 */ /* 0x000fea0003c00000 */
[----:B------:R0:W1:Y:S02]  /*caf0*/  SHFL.UP P6, R65, R221, R223, R226 ;  /* 0x040000dfdd417389 */ /* 0x00006400000c00e2 */
[----:B01----:R-:W-:Y:S05]  /*cb00*/  ENDCOLLECTIVE ;  /* 0x000000000000791b */ /* 0x003fea0003800000 */
.L_x_4923:
        /* <DEDUP_REMOVED lines=8> */
.L_x_4924:
[----:B------:R-:W-:Y:S02]  /*cb90*/  MOV R221, R64 ;  /* 0x0000004000dd7202 */ /* 0x000fe40000000f00 */
[----:B------:R-:W-:-:S07]  /*cba0*/  MOV R222, R65 ;  /* 0x0000004100de7202 */ /* 0x000fce0000000f00 */
[----:B------:R-:W-:Y:S05]  /*cbb0*/  WARPSYNC.COLLECTIVE R66, `(.L_x_4925) ;  /* 0x0000000042087348 */ /* 0x000fea0003c00000 */
[----:B------:R0:W1:Y:S02]  /*cbc0*/  SHFL.UP P6, R65, R221, R223, R226 ;  /* 0x040000dfdd417389 */ /* 0x00006400000c00e2 */
[----:B01----:R-:W-:Y:S05]  /*cbd0*/  ENDCOLLECTIVE ;  /* 0x000000000000791b */ /* 0x003fea0003800000 */
.L_x_4925:
[----:B------:R-:W-:Y:S05]  /*cbe0*/  BRA `(.L_x_4926) ;  /* 0xffffffb400b47947 */ /* 0x000fea000383ffff */
.L_x_4870:
        /* <DEDUP_REMOVED lines=8> */
.L_x_4928:
[----:B------:R-:W-:Y:S05]  /*cc70*/  BSYNC B0 ;  /* 0x0000000000007941 */ /* 0x000fea0003800000 */
.L_x_4927:
[----:B------:R-:W-:Y:S05]  /*cc80*/  BRA `(.L_x_4929) ;  /* 0xffffffb400a47947 */ /* 0x000fea000383ffff */
.L_x_4871:
        /* <DEDUP_REMOVED lines=8> */
.L_x_4931:
[----:B------:R-:W-:Y:S05]  /*cd10*/  BSYNC B0 ;  /* 0x0000000000007941 */ /* 0x000fea0003800000 */
.L_x_4930:
[----:B------:R-:W-:Y:S05]  /*cd20*/  BRA `(.L_x_4932) ;  /* 0xffffffb400847947 */ /* 0x000fea000383ffff */
.L_x_4872:
        /* <DEDUP_REMOVED lines=8> */
.L_x_4934:
[----:B------:R-:W-:Y:S05]  /*cdb0*/  BSYNC B0 ;  /* 0x0000000000007941 */ /* 0x000fea0003800000 */
.L_x_4933:
        /* <DEDUP_REMOVED lines=11> */
.L_x_4935:
[----:B------:R-:W-:Y:S05]  /*ce70*/  WARPSYNC.COLLECTIVE R66, `(.L_x_4936) ;  /* 0x0000000042087348 */ /* 0x000fea0003c00000 */
[----:B------:R0:W1:Y:S02]  /*ce80*/  SHFL.IDX P2, R237, R239, R240, R241 ;  /* 0x000000f0efed7389 */ /* 0x00006400000400f1 */
[----:B01----:R-:W-:Y:S05]  /*ce90*/  ENDCOLLECTIVE ;  /* 0x000000000000791b */ /* 0x003fea0003800000 */
.L_x_4936:
[----:B------:R-:W-:Y:S02]  /*cea0*/  MOV R239, R133 ;  /* 0x0000008500ef7202 */ /* 0x000fe40000000f00 */
[----:B------:R-:W-:Y:S02]  /*ceb0*/  MOV R220, R65 ;  /* 0x0000004100dc7202 */ /* 0x000fe40000000f00 */
[----:B------:R-:W-:-:S07]  /*cec0*/  MOV R64, R237 ;  /* 0x000000ed00407202 */ /* 0x000fce0000000f00 */
[----:B------:R-:W-:Y:S05]  /*ced0*/  WARPSYNC.COLLECTIVE R66, `(.L_x_4937) ;  /* 0x0000000042087348 */ /* 0x000fea0003c00000 */
[----:B------:R0:W1:Y:S02]  /*cee0*/  SHFL.IDX P2, R237, R239, R240, R241 ;  /* 0x000000f0efed7389 */ /* 0x00006400000400f1 */
[----:B01----:R-:W-:Y:S05]  /*cef0*/  ENDCOLLECTIVE ;  /* 0x000000000000791b */ /* 0x003fea0003800000 */
.L_x_4937:
[----:B------:R-:W-:Y:S01]  /*cf00*/  MOV R65, R237 ;  /* 0x000000ed00417202 */ /* 0x000fe20000000f00 */
[----:B------:R-:W-:Y:S06]  /*cf10*/  BRA `(.L_x_4938) ;  /* 0xffffffb400207947 */ /* 0x000fec000383ffff */
.L_x_4874:
        /* <DEDUP_REMOVED lines=9> */
.L_x_4939:
[----:B------:R-:W-:Y:S02]  /*cfb0*/  MOV R243, R65 ;  /* 0x0000004100f37202 */ /* 0x000fe40000000f00 */
[----:B------:R-:W-:-:S07]  /*cfc0*/  MOV R67, R236 ;  /* 0x000000ec00437202 */ /* 0x000fce0000000f00 */
[----:B------:R-:W-:Y:S05]  /*cfd0*/  WARPSYNC.COLLECTIVE R66, `(.L_x_4940) ;  /* 0x0000000042087348 */ /* 0x000fea0003c00000 */
[----:B------:R0:W1:Y:S02]  /*cfe0*/  SHFL.DOWN P2, R236, R243, R242, R245 ;  /* 0x080000f2f3ec7389 */ /* 0x00006400000400f5 */
[----:B01----:R-:W-:Y:S05]  /*cff0*/  ENDCOLLECTIVE ;  /* 0x000000000000791b */ /* 0x003fea0003800000 */
.L_x_4940:
        /* <DEDUP_REMOVED lines=11> */
.L_x_4941:
[----:B------:R-:W-:Y:S02]  /*d0b0*/  MOV R243, R65 ;  /* 0x0000004100f37202 */ /* 0x000fe40000000f00 */
[----:B------:R-:W-:-:S07]  /*d0c0*/  MOV R67, R236 ;  /* 0x000000ec00437202 */ /* 0x000fce0000000f00 */
[----:B------:R-:W-:Y:S05]  /*d0d0*/  WARPSYNC.COLLECTIVE R66, `(.L_x_4942) ;  /* 0x0000000042087348 */ /* 0x000fea0003c00000 */
[----:B------:R0:W1:Y:S02]  /*d0e0*/  SHFL.DOWN P2, R236, R243, R242, R245 ;  /* 0x080000f2f3ec7389 */ /* 0x00006400000400f5 */
[----:B01----:R-:W-:Y:S05]  /*d0f0*/  ENDCOLLECTIVE ;  /* 0x000000000000791b */ /* 0x003fea0003800000 */
.L_x_4942:
        /* <DEDUP_REMOVED lines=11> */
.L_x_4943:
[----:B------:R-:W-:Y:S02]  /*d1b0*/  MOV R243, R65 ;  /* 0x0000004100f37202 */ /* 0x000fe40000000f00 */
[----:B------:R-:W-:-:S07]  /*d1c0*/  MOV R67, R236 ;  /* 0x000000ec00437202 */ /* 0x000fce0000000f00 */
[----:B------:R-:W-:Y:S05]  /*d1d0*/  WARPSYNC.COLLECTIVE R66, `(.L_x_4944) ;  /* 0x0000000042087348 */ /* 0x000fea0003c00000 */
[----:B------:R0:W1:Y:S02]  /*d1e0*/  SHFL.DOWN P2, R236, R243, R242, R245 ;  /* 0x080000f2f3ec7389 */ /* 0x00006400000400f5 */
[----:B01----:R-:W-:Y:S05]  /*d1f0*/  ENDCOLLECTIVE ;  /* 0x000000000000791b */ /* 0x003fea0003800000 */
.L_x_4944:
        /* <DEDUP_REMOVED lines=11> */
.L_x_4945:
[----:B------:R-:W-:Y:S01]  /*d2b0*/  MOV R243, R65 ;  /* 0x0000004100f37202 */ /* 0x000fe20000000f00 */
[----:B------:R-:W-:-:S07]  /*d2c0*/  IMAD.MOV.U32 R67, RZ, RZ, R236 ;  /* 0x000000ffff437224 */ /* 0x000fce00078e00ec */
[----:B------:R-:W-:Y:S05]  /*d2d0*/  WARPSYNC.COLLECTIVE R66, `(.L_x_4946) ;  /* 0x0000000042087348 */ /* 0x000fea0003c00000 */
[----:B------:R0:W1:Y:S02]  /*d2e0*/  SHFL.DOWN P2, R236, R243, R242, R245 ;  /* 0x080000f2f3ec7389 */ /* 0x00006400000400f5 */
[----:B01----:R-:W-:Y:S05]  /*d2f0*/  ENDCOLLECTIVE ;  /* 0x000000000000791b */ /* 0x003fea0003800000 */
.L_x_4946:
        /* <DEDUP_REMOVED lines=11> */
.L_x_4947:
[----:B------:R-:W-:Y:S02]  /*d3b0*/  MOV R243, R65 ;  /* 0x0000004100f37202 */ /* 0x000fe40000000f00 */
[----:B------:R-:W-:-:S07]  /*d3c0*/  MOV R67, R236 ;  /* 0x000000ec00437202 */ /* 0x000fce0000000f00 */
[----:B------:R-:W-:Y:S05]  /*d3d0*/  WARPSYNC.COLLECTIVE R66, `(.L_x_4948) ;  /* 0x0000000042087348 */ /* 0x000fea0003c00000 */
[----:B------:R0:W1:Y:S02]  /*d3e0*/  SHFL.DOWN P2, R236, R243, R242, R245 ;  /* 0x080000f2f3ec7389 */ /* 0x00006400000400f5 */
[----:B01----:R-:W-:Y:S05]  /*d3f0*/  ENDCOLLECTIVE ;  /* 0x000000000000791b */ /* 0x003fea0003800000 */
.L_x_4948:
[----:B------:R-:W-:Y:S01]  /*d400*/  @!P1 FMUL.FTZ R67, R64, R67 ;  /* 0x0000004340439220 */ /* 0x000fe20000410000 */
[----:B------:R-:W-:Y:S01]  /*d410*/  HFMA2 R242, -RZ, RZ, 0, 5.9604644775390625e-08 ;  /* 0x00000001fff27431 */ /* 0x000fe200000001ff */
[----:B------:R-:W-:-:S05]  /*d420*/  MOV R233, R236 ;  /* 0x000000ec00e97202 */ /* 0x000fca0000000f00 */
[----:B------:R-:W-:Y:S01]  /*d430*/  @!P1 FFMA.FTZ R233, R64, R233, R65 ;  /* 0x000000e940e99223 */ /* 0x000fe20000010041 */
[----:B------:R-:W-:-:S04]  /*d440*/  @!P1 MOV R64, R67 ;  /* 0x0000004300409202 */ /* 0x000fc80000000f00 */
[----:B------:R-:W-:Y:S01]  /*d450*/  @!P1 MOV R65, R233 ;  /* 0x000000e900419202 */ /* 0x000fe20000000f00 */
[----:B------:R-:W-:Y:S01]  /*d460*/  IMAD.MOV.U32 R239, RZ, RZ, R64 ;  /* 0x000000ffffef7224 */ /* 0x000fe200078e0040 */
[----:B------:R-:W-:Y:S02]  /*d470*/  MOV R243, R64 ;  /* 0x0000004000f37202 */ /* 0x000fe40000000f00 */
[----:B------:R-:W-:-:S13]  /*d480*/  ISETP.NE.AND P1, PT, R168, 0x1f, PT ;  /* 0x0000001fa800780c */ /* 0x000fda0003f25270 */
[----:B------:R-:W-:Y:S05]  /*d490*/  WARPSYNC.COLLECTIVE R66, `(.L_x_4949) ;  /* 0x0000000042087348 */ /* 0x000fea0003c00000 */
[----:B------:R0:W1:Y:S02]  /*d4a0*/  SHFL.IDX P2, R237, R239, R240, R241 ;  /* 0x000000f0efed7389 */ /* 0x00006400000400f1 */
[----:B01----:R-:W-:Y:S05]  /*d4b0*/  ENDCOLLECTIVE ;  /* 0x000000000000791b */ /* 0x003fea0003800000 */
.L_x_4949:
[----:B------:R-:W-:Y:S02]  /*d4c0*/  MOV R239, R65 ;  /* 0x0000004100ef7202 */ /* 0x000fe40000000f00 */
[----:B------:R-:W-:-:S07]  /*d4d0*/  MOV R67, R237 ;  /* 0x000000ed00437202 */ /* 0x000fce0000000f00 */
[----:B------:R-:W-:Y:S05]  /*d4e0*/  WARPSYNC.COLLECTIVE R66, `(.L_x_4950) ;  /* 0x0000000042087348 */ /* 0x000fea0003c00000 */
[----:B------:R0:W1:Y:S02]  /*d4f0*/  SHFL.IDX P2, R237, R239, R240, R241 ;  /* 0x000000f0efed7389 */ /* 0x00006400000400f1 */
[----:B01----:R-:W-:Y:S05]  /*d500*/  ENDCOLLECTIVE ;  /* 0x000000000000791b */ /* 0x003fea0003800000 */
.L_x_4950:
[----:B------:R-:W-:Y:S05]  /*d510*/  WARPSYNC.COLLECTIVE R66, `(.L_x_4951) ;  /* 0x0000000042087348 */ /* 0x000fea0003c00000 */
[----:B------:R0:W1:Y:S02]  /*d520*/  SHFL.DOWN P2, R236, R243, R242, R245 ;  /* 0x080000f2f3ec7389 */ /* 0x00006400000400f5 */
[----:B01----:R-:W-:Y:S05]  /*d530*/  ENDCOLLECTIVE ;  /* 0x000000000000791b */ /* 0x003fea0003800000 */
.L_x_4951:
        /* <DEDUP_REMOVED lines=8> */
.L_x_4952:
[----:B------:R-:W-:-:S07]  /*d5c0*/  FMUL.FTZ R234, R132, R67 ;  /* 0x0000004384ea7220 */ /* 0x000fce0000410000 */
[----:B------:R-:W-:Y:S05]  /*d5d0*/  WARPSYNC.COLLECTIVE R66, `(.L_x_4953) ;  /* 0x0000000042087348 */ /* 0x000fea0003c00000 */
[----:B------:R0:W1:Y:S02]  /*d5e0*/  SHFL.IDX P2, R237, R239, R240, R241 ;  /* 0x000000f0efed7389 */ /* 0x00006400000400f1 */
[----:B01----:R-:W-:Y:S05]  /*d5f0*/  ENDCOLLECTIVE ;  /* 0x000000000000791b */ /* 0x003fea0003800000 */
.L_x_4953:
[----:B------:R-:W-:Y:S02]  /*d600*/  MOV R239, R133 ;  /* 0x0000008500ef7202 */ /* 0x000fe40000000f00 */
[----:B------:R-:W-:-:S07]  /*d610*/  MOV R235, R237 ;  /* 0x000000ed00eb7202 */ /* 0x000fce0000000f00 */
[----:B------:R-:W-:Y:S05]  /*d620*/  WARPSYNC.COLLECTIVE R66, `(.L_x_4954) ;  /* 0x0000000042087348 */ /* 0x000fea0003c00000 */
[----:B------:R0:W1:Y:S02]  /*d630*/  SHFL.IDX P2, R237, R239, R240, R241 ;  /* 0x000000f0efed7389 */ /* 0x00006400000400f1 */
[----:B01----:R-:W-:Y:S05]  /*d640*/  ENDCOLLECTIVE ;  /* 0x000000000000791b */ /* 0x003fea0003800000 */
.L_x_4954:
[----:B------:R-:W-:Y:S05]  /*d650*/  BRA `(.L_x_4955) ;  /* 0xffffffb400247947 */ /* 0x000fea000383ffff */
.L_x_4956:
        /* <DEDUP_REMOVED lines=10> */
.L_x_10456:


//--------------------- .text._Z25selective_scan_bwd_kernelI32Selective_Scan_bwd_kernel_traitsILi64ELi16ELb1ELb0ELb0ELb0ELb0EffEEv12SSMParamsBwd --------------------------
	.section	.text._Z25selective_scan_bwd_kernelI32Selective_Scan_bwd_kernel_traitsILi64ELi16ELb1ELb0ELb0ELb0ELb0EffEEv12SSMParamsBwd,"ax",@progbits
	.align	128
        .global         _Z25selective_scan_bwd_kernelI32Selective_Scan_bwd_kernel_traitsILi64ELi16ELb1ELb0ELb0ELb0ELb0EffEEv12SSMParamsBwd
        .type           _Z25selective_scan_bwd_kernelI32Selective_Scan_bwd_kernel_traitsILi64ELi16ELb1ELb0ELb0ELb0ELb0EffEEv12SSMParamsBwd,@function
        .size           _Z25selective_scan_bwd_kernelI32Selective_Scan_bwd_kernel_traitsILi64ELi16ELb1ELb0ELb0ELb0ELb0EffEEv12SSMParamsBwd,(.L_x_10457 - _Z25selective_scan_bwd_kernelI32Selective_Scan_bwd_kernel_traitsILi64ELi16ELb1ELb0ELb0ELb0ELb0EffEEv12SSMParamsBwd)
        .other          _Z25selective_scan_bwd_kernelI32Selective_Scan_bwd_kernel_traitsILi64ELi16ELb1ELb0ELb0ELb0ELb0EffEEv12SSMParamsBwd,@"STO_CUDA_ENTRY STV_DEFAULT"
_Z25selective_scan_bwd_kernelI32Selective_Scan_bwd_kernel_traitsILi64ELi16ELb1ELb0ELb0ELb0ELb0EffEEv12SSMParamsBwd:
.text._Z25selective_scan_bwd_kernelI32Selective_Scan_bwd_kernel_traitsILi64ELi16ELb1ELb0ELb0ELb0ELb0EffEEv12SSMParamsBwd:
[----:B------:R-:W-:Y:S08]  /*0000*/  LDC R1, c[0x0][0x37c] ;  /* 0x0000df00ff017b82 */ /* 0x000ff00000000800 */
[----:B------:R-:W0:Y:S01]  /*0010*/  LDC.64 R2, c[0x0][0x458] ;  /* 0x00011600ff027b82 */ /* 0x000e220000000a00 */
[----:B------:R-:W1:Y:S01]  /*0020*/  S2R R0, SR_CTAID.Y ;  /* 0x0000000000007919 */ /* 0x000e620000002600 */
[----:B------:R-:W2:Y:S01]  /*0030*/  LDCU.64 UR16, c[0x0][0x358] ;  /* 0x00006b00ff1077ac */ /* 0x000ea20008000a00 */
[----:B------:R-:W-:Y:S01]  /*0040*/  CS2R R80, SRZ ;  /* 0x0000000000507805 */ /* 0x000fe2000001ff00 */
[----:B------:R-:W3:Y:S04]  /*0050*/  LDCU.128 UR12, c[0x0][0x400] ;  /* 0x00008000ff0c77ac */ /* 0x000ee80008000c00 */
[----:B------:R-:W4:Y:S01]  /*0060*/  LDC.64 R4, c[0x0][0x470] ;  /* 0x00011c00ff047b82 */ /* 0x000f220000000a00 */
[----:B------:R-:W3:Y:S07]  /*0070*/  LDCU.128 UR8, c[0x0][0x3f0] ;  /* 0x00007e00ff0877ac */ /* 0x000eee0008000c00 */
[----:B------:R-:W3:Y:S01]  /*0080*/  LDC.64 R6, c[0x0][0x480] ;  /* 0x00012000ff067b82 */ /* 0x000ee20000000a00 */
[----:B0-----:R-:W-:-:S07]  /*0090*/  ISETP.NE.U32.AND P0, PT, R2, RZ, PT ;  /* 0x000000ff0200720c */ /* 0x001fce0003f05070 */
[----:B------:R-:W0:Y:S01]  /*00a0*/  S2UR UR18, SR_CTAID.X ;  /* 0x00000000001279c3 */ /* 0x000e220000002500 */
[----:B------:R-:W-:Y:S02]  /*00b0*/  ISETP.NE.AND.EX P0, PT, R3, RZ, PT, P0 ;  /* 0x000000ff0300720c */ /* 0x000fe40003f05300 */
[----:B----4-:R-:W-:-:S05]  /*00c0*/  ISETP.NE.U32.AND P1, PT, R4, RZ, PT ;  /* 0x000000ff0400720c */ /* 0x010fca0003f25070 */
[----:B------:R-:W4:Y:S01]  /*00d0*/  LDC.64 R16, c[0x0][0x4a0] ;  /* 0x00012800ff107b82 */ /* 0x000f220000000a00 */
[----:B------:R-:W-:-:S05]  /*00e0*/  ISETP.NE.AND.EX P1, PT, R5, RZ, PT, P1 ;  /* 0x000000ff0500720c */ /* 0x000fca0003f25310 */
[C---:B-1----:R-:W-:Y:S02]  /*00f0*/  @P0 LEA R2, P2, R0.reuse, R2, 0x2 ;  /* 0x0000000200020211 */ /* 0x042fe400078410ff */
[----:B------:R-:W1:Y:S02]  /*0100*/  LDC.64 R18, c[0x0][0x448] ;  /* 0x00011200ff127b82 */ /* 0x000e640000000a00 */
[----:B------:R-:W-:-:S04]  /*0110*/  @P0 LEA.HI.X R3, R0, R3, RZ, 0x2, P2 ;  /* 0x0000000300030211 */ /* 0x000fc800010f14ff */
[----:B------:R-:W-:Y:S01]  /*0120*/  @P1 LEA R4, P3, R0, R4, 0x2 ;  /* 0x0000000400041211 */ /* 0x000fe200078610ff */
[----:B--2---:R-:W5:Y:S01]  /*0130*/  @P0 LDG.E R80, desc[UR16][R2.64] ;  /* 0x0000001002500981 */ /* 0x004f62000c1e1900 */
[----:B---3--:R-:W-:Y:S01]  /*0140*/  ISETP.NE.U32.AND P0, PT, R6, RZ, PT ;  /* 0x000000ff0600720c */ /* 0x008fe20003f05070 */
[----:B0-----:R-:W-:Y:S01]  /*0150*/  UIMAD.WIDE.U32 UR6, UR18, UR12, URZ ;  /* 0x0000000c120672a5 */ /* 0x001fe2000f8e00ff */
[----:B------:R-:W-:Y:S01]  /*0160*/  @P1 LEA.HI.X R5, R0, R5, RZ, 0x2, P3 ;  /* 0x0000000500051211 */ /* 0x000fe200018f14ff */
[----:B------:R-:W-:Y:S01]  /*0170*/  UIMAD.WIDE.U32 UR4, UR18, UR8, URZ ;  /* 0x00000008120472a5 */ /* 0x000fe2000f8e00ff */
[----:B------:R-:W-:Y:S01]  /*0180*/  ISETP.NE.AND.EX P0, PT, R7, RZ, PT, P0 ;  /* 0x000000ff0700720c */ /* 0x000fe20003f05300 */
[----:B------:R-:W-:Y:S01]  /*0190*/  UIMAD UR8, UR18, UR13, UR7 ;  /* 0x0000000d120872a4 */ /* 0x000fe2000f8e0207 */
[----:B------:R-:W0:Y:S01]  /*01a0*/  LDC R6, c[0x0][0x394] ;  /* 0x0000e500ff067b82 */ /* 0x000e220000000800 */
[----:B------:R2:W5:Y:S01]  /*01b0*/  @P1 LDG.E R81, desc[UR16][R4.64] ;  /* 0x0000001004511981 */ /* 0x000562000c1e1900 */
[----:B------:R-:W-:-:S06]  /*01c0*/  UIMAD UR9, UR18, UR9, UR5 ;  /* 0x00000009120972a4 */ /* 0x000fcc000f8e0205 */
[----:B------:R-:W3:Y:S01]  /*01d0*/  LDC.64 R20, c[0x0][0x450] ;  /* 0x00011400ff147b82 */ /* 0x000ee20000000a00 */
[----:B--2---:R-:W-:-:S07]  /*01e0*/  MOV R4, UR6 ;  /* 0x0000000600047c02 */ /* 0x004fce0008000f00 */
[----:B------:R-:W2:Y:S01]  /*01f0*/  @P0 LDC R7, c[0x0][0x384] ;  /* 0x0000e100ff070b82 */ /* 0x000ea20000000800 */
[----:B------:R-:W-:Y:S01]  /*0200*/  MOV R5, UR7 ;  /* 0x0000000700057c02 */ /* 0x000fe20008000f00 */
[----:B------:R-:W4:Y:S01]  /*0210*/  LDCU.64 UR6, c[0x0][0x498] ;  /* 0x00009300ff0677ac */ /* 0x000f220008000a00 */
[----:B------:R-:W-:Y:S02]  /*0220*/  MOV R3, UR5 ;  /* 0x0000000500037c02 */ /* 0x000fe40008000f00 */
[----:B------:R-:W-:-:S03]  /*0230*/  MOV R2, UR4 ;  /* 0x0000000400027c02 */ /* 0x000fc60008000f00 */
[----:B------:R-:W1:Y:S01]  /*0240*/  @P0 LDC R10, c[0x0][0x38c] ;  /* 0x0000e300ff0a0b82 */ /* 0x000e620000000800 */
[----:B------:R-:W-:Y:S02]  /*0250*/  MOV R3, UR9 ;  /* 0x0000000900037c02 */ /* 0x000fe40008000f00 */
[----:B------:R-:W-:Y:S01]  /*0260*/  MOV R5, UR8 ;  /* 0x0000000800057c02 */ /* 0x000fe20008000f00 */
[----:B------:R-:W0:Y:S04]  /*0270*/  LDCU.64 UR8, c[0x0][0x3b8] ;  /* 0x00007700ff0877ac */ /* 0x000e280008000a00 */
[----:B------:R-:W3:Y:S01]  /*0280*/  @P0 LDC.64 R8, c[0x0][0x480] ;  /* 0x00012000ff080b82 */ /* 0x000ee20000000a00 */
[----:B------:R-:W-:-:S04]  /*0290*/  IMAD.WIDE.U32 R2, R0, UR10, R2 ;  /* 0x0000000a00027c25 */ /* 0x000fc8000f8e0002 */
[----:B------:R-:W-:Y:S01]  /*02a0*/  IMAD R15, R0, UR11, R3 ;  /* 0x0000000b000f7c24 */ /* 0x000fe2000f8e0203 */
[----:B------:R-:W3:Y:S02]  /*02b0*/  LDCU.64 UR10, c[0x0][0x3d8] ;  /* 0x00007b00ff0a77ac */ /* 0x000ee40008000a00 */
[----:B------:R-:W3:Y:S01]  /*02c0*/  LDC.64 R22, c[0x0][0x460] ;  /* 0x00011800ff167b82 */ /* 0x000ee20000000a00 */
[----:B--2---:R-:W-:Y:S01]  /*02d0*/  @P0 IMAD R3, R7, UR18, R0 ;  /* 0x0000001207030c24 */ /* 0x004fe2000f8e0200 */
[----:B----4-:R-:W-:-:S06]  /*02e0*/  UIMAD.WIDE.U32 UR4, UR18, UR6, URZ ;  /* 0x00000006120472a5 */ /* 0x010fcc000f8e00ff */
[----:B------:R-:W2:Y:S01]  /*02f0*/  LDC.64 R24, c[0x0][0x468] ;  /* 0x00011a00ff187b82 */ /* 0x000ea20000000a00 */
[----:B------:R-:W-:-:S07]  /*0300*/  IMAD.WIDE.U32 R4, R0, UR14, R4 ;  /* 0x0000000e00047c25 */ /* 0x000fce000f8e0004 */
[----:B------:R-:W4:Y:S01]  /*0310*/  LDC.64 R96, c[0x0][0x528] ;  /* 0x00014a00ff607b82 */ /* 0x000f220000000a00 */
[----:B------:R-:W-:Y:S01]  /*0320*/  UIMAD UR5, UR18, UR7, UR5 ;  /* 0x00000007120572a4 */ /* 0x000fe2000f8e0205 */
[----:B0-----:R-:W-:Y:S01]  /*0330*/  @P0 IMAD R3, R3, R6, RZ ;  /* 0x0000000603030224 */ /* 0x001fe200078e02ff */
[----:B------:R-:W-:Y:S01]  /*0340*/  LEA R11, R6, 0xfffffc00, 0xa ;  /* 0xfffffc00060b7811 */ /* 0x000fe200078e50ff */
[----:B------:R-:W-:Y:S01]  /*0350*/  IMAD R13, R0, UR15, R5 ;  /* 0x0000000f000d7c24 */ /* 0x000fe2000f8e0205 */
[----:B------:R-:W-:Y:S01]  /*0360*/  ISETP.GE.AND P1, PT, R6, 0x1, PT ;  /* 0x000000010600780c */ /* 0x000fe20003f26270 */
[----:B------:R-:W-:Y:S01]  /*0370*/  IMAD.WIDE.U32 R6, R0, UR8, RZ ;  /* 0x0000000800067c25 */ /* 0x000fe2000f8e00ff */
[----:B------:R-:W-:-:S03]  /*0380*/  IADD3 R93, P3, PT, R11, R2, RZ ;  /* 0x000000020b5d7210 */ /* 0x000fc60007f7e0ff */
[----:B-1----:R-:W-:Y:S02]  /*0390*/  @P0 IMAD R5, R3, R10, RZ ;  /* 0x0000000a03050224 */ /* 0x002fe400078e02ff */
[C---:B------:R-:W-:Y:S01]  /*03a0*/  IMAD.WIDE.U32 R2, R0.reuse, R16, UR4 ;  /* 0x0000000400027e25 */ /* 0x040fe2000f8e0010 */
[----:B------:R-:W-:Y:S02]  /*03b0*/  CS2R R72, SRZ ;  /* 0x0000000000487805 */ /* 0x000fe4000001ff00 */
[----:B------:R-:W-:Y:S01]  /*03c0*/  IADD3 R95, P4, PT, R11, R4, RZ ;  /* 0x000000040b5f7210 */ /* 0x000fe20007f9e0ff */
[----:B------:R-:W-:Y:S01]  /*03d0*/  IMAD R83, R0, UR9, R7 ;  /* 0x0000000900537c24 */ /* 0x000fe2000f8e0207 */
[----:B------:R-:W-:Y:S01]  /*03e0*/  LEA R82, P2, R6, R18, 0x2 ;  /* 0x0000001206527211 */ /* 0x000fe200078410ff */
[----:B---3--:R-:W-:Y:S01]  /*03f0*/  @P0 IMAD.WIDE R72, R5, 0x8, R8 ;  /* 0x0000000805480825 */ /* 0x008fe200078e0208 */
[----:B------:R-:W-:Y:S02]  /*0400*/  SHF.R.S32.HI R4, RZ, 0x1f, R11 ;  /* 0x0000001fff047819 */ /* 0x000fe4000001140b */
[----:B------:R-:W-:Y:S01]  /*0410*/  IADD3 R11, P0, PT, R11, R2, RZ ;  /* 0x000000020b0b7210 */ /* 0x000fe20007f1e0ff */
[----:B------:R-:W-:-:S02]  /*0420*/  IMAD R5, R0, R17, R3 ;  /* 0x0000001100057224 */ /* 0x000fc400078e0203 */
[----:B------:R-:W-:Y:S01]  /*0430*/  IMAD.WIDE.U32 R2, R0, UR10, RZ ;  /* 0x0000000a00027c25 */ /* 0x000fe2000f8e00ff */
[----:B------:R-:W-:Y:S02]  /*0440*/  LEA.HI.X R83, R6, R19, R83, 0x2, P2 ;  /* 0x0000001306537211 */ /* 0x000fe400010f1453 */
[----:B------:R-:W-:Y:S01]  /*0450*/  IADD3.X R8, PT, PT, R4, R15, RZ, P3, !PT ;  /* 0x0000000f04087210 */ /* 0x000fe20001ffe4ff */
[----:B------:R-:W-:Y:S01]  /*0460*/  IMAD R85, R0, UR11, R3 ;  /* 0x0000000b00557c24 */ /* 0x000fe2000f8e0203 */
[C---:B------:R-:W-:Y:S02]  /*0470*/  IADD3.X R6, PT, PT, R4.reuse, R13, RZ, P4, !PT ;  /* 0x0000000d04067210 */ /* 0x040fe400027fe4ff */
[----:B------:R-:W-:Y:S02]  /*0480*/  IADD3.X R4, PT, PT, R4, R5, RZ, P0, !PT ;  /* 0x0000000504047210 */ /* 0x000fe400007fe4ff */
[----:B------:R-:W-:Y:S02]  /*0490*/  LEA R84, P0, R2, R20, 0x2 ;  /* 0x0000001402547211 */ /* 0x000fe400078010ff */
[----:B------:R-:W-:-:S02]  /*04a0*/  LEA R92, P2, R93, R22, 0x2 ;  /* 0x000000165d5c7211 */ /* 0x000fc400078410ff */
[----:B--2---:R-:W-:Y:S02]  /*04b0*/  LEA R94, P3, R95, R24, 0x2 ;  /* 0x000000185f5e7211 */ /* 0x004fe400078610ff */
[----:B----4-:R-:W-:Y:S01]  /*04c0*/  LEA R96, P4, R11, R96, 0x2 ;  /* 0x000000600b607211 */ /* 0x010fe200078810ff */
[----:B------:R-:W-:Y:S01]  /*04d0*/  HFMA2 R87, -RZ, RZ, 0, 0 ;  /* 0x00000000ff577431 */ /* 0x000fe200000001ff */
[----:B------:R-:W-:Y:S02]  /*04e0*/  LEA.HI.X R85, R2, R21, R85, 0x2, P0 ;  /* 0x0000001502557211 */ /* 0x000fe400000f1455 */
[----:B------:R-:W-:Y:S02]  /*04f0*/  LEA.HI.X R93, R93, R23, R8, 0x2, P2 ;  /* 0x000000175d5d7211 */ /* 0x000fe400010f1408 */
[----:B------:R-:W-:Y:S02]  /*0500*/  LEA.HI.X R95, R95, R25, R6, 0x2, P3 ;  /* 0x000000195f5f7211 */ /* 0x000fe400018f1406 */
[----:B------:R-:W-:-:S02]  /*0510*/  LEA.HI.X R97, R11, R97, R4, 0x2, P4 ;  /* 0x000000610b617211 */ /* 0x000fc400020f1404 */
[----:B------:R-:W-:Y:S01]  /*0520*/  MOV R89, RZ ;  /* 0x000000ff00597202 */ /* 0x000fe20000000f00 */
[----:B------:R-:W-:Y:S06]  /*0530*/  @!P1 BRA `(.L_x_4957) ;  /* 0x0000002c00fc9947 */ /* 0x000fec0003800000 */
[----:B------:R-:W0:Y:S01]  /*0540*/  S2R R86, SR_TID.X ;  /* 0x0000000000567919 */ /* 0x000e220000002100 */
[----:B------:R-:W1:Y:S01]  /*0550*/  S2UR UR5, SR_CgaCtaId ;  /* 0x00000000000579c3 */ /* 0x000e620000008800 */
[----:B------:R-:W2:Y:S01]  /*0560*/  LDCU.64 UR6, c[0x0][0x3a0] ;  /* 0x00007400ff0677ac */ /* 0x000ea20008000a00 */
[----:B------:R-:W-:Y:S01]  /*0570*/  MOV R87, RZ ;  /* 0x000000ff00577202 */ /* 0x000fe20000000f00 */
[----:B------:R-:W-:Y:S01]  /*0580*/  UMOV UR4, 0x400 ;  /* 0x0000040000047882 */ /* 0x000fe20000000000 */
[----:B------:R-:W3:Y:S04]  /*0590*/  LDCU UR8, c[0x0][0x394] ;  /* 0x00007280ff0877ac */ /* 0x000ee80008000800 */
[----:B------:R-:W4:Y:S01]  /*05a0*/  LDC.64 R88, c[0x0][0x440] ;  /* 0x00011000ff587b82 */ /* 0x000f220000000a00 */
[----:B--2---:R-:W-:-:S04]  /*05b0*/  IMAD.WIDE.U32 R90, R0, UR6, RZ ;  /* 0x00000006005a7c25 */ /* 0x004fc8000f8e00ff */
[----:B------:R-:W-:Y:S01]  /*05c0*/  IMAD R2, R0, UR7, R91 ;  /* 0x0000000700027c24 */ /* 0x000fe2000f8e025b */
[----:B-1----:R-:W-:-:S06]  /*05d0*/  ULEA UR4, UR5, UR4, 0x18 ;  /* 0x0000000405047291 */ /* 0x002fcc000f8ec0ff */
[----:B------:R-:W-:Y:S02]  /*05e0*/  MOV R99, UR4 ;  /* 0x0000000400637c02 */ /* 0x000fe40008000f00 */
[----:B----4-:R-:W-:Y:S02]  /*05f0*/  LEA R88, P0, R90, R88, 0x2 ;  /* 0x000000585a587211 */ /* 0x010fe400078010ff */
[----:B0-----:R-:W-:Y:S02]  /*0600*/  SHF.L.U32 R100, R86, 0x2, RZ ;  /* 0x0000000256647819 */ /* 0x001fe400000006ff */
[----:B------:R-:W-:Y:S02]  /*0610*/  LEA.HI.X R90, R90, R89, R2, 0x2, P0 ;  /* 0x000000595a5a7211 */ /* 0x000fe400000f1402 */
[----:B------:R-:W-:Y:S02]  /*0620*/  SHF.R.U32.HI R2, RZ, 0x2, R86 ;  /* 0x00000002ff027819 */ /* 0x000fe40000011656 */
[----:B------:R-:W-:-:S02]  /*0630*/  LOP3.LUT R101, R100, 0xf80, RZ, 0xc0, !PT ;  /* 0x00000f8064657812 */ /* 0x000fc400078ec0ff */
[----:B------:R-:W-:Y:S02]  /*0640*/  LOP3.LUT R2, R2, 0xf8, RZ, 0xc0, !PT ;  /* 0x000000f802027812 */ /* 0x000fe400078ec0ff */
[C---:B------:R-:W-:Y:S02]  /*0650*/  LEA R103, R86.reuse, R99, 0x3 ;  /* 0x0000006356677211 */ /* 0x040fe400078e18ff */
[----:B------:R-:W-:Y:S02]  /*0660*/  MOV R89, RZ ;  /* 0x000000ff00597202 */ /* 0x000fe40000000f00 */
[C---:B------:R-:W-:Y:S02]  /*0670*/  LOP3.LUT R200, R86.reuse, 0x1f, RZ, 0xc0, !PT ;  /* 0x0000001f56c87812 */ /* 0x040fe400078ec0ff */
[C---:B------:R-:W-:Y:S02]  /*0680*/  LOP3.LUT R91, R86.reuse, 0x3e0, RZ, 0xc0, !PT ;  /* 0x000003e0565b7812 */ /* 0x040fe400078ec0ff */
[----:B------:R-:W-:-:S02]  /*0690*/  IADD3 R98, PT, PT, R86, 0x200, RZ ;  /* 0x0000020056627810 */ /* 0x000fc40007ffe0ff */
[----:B------:R-:W-:Y:S02]  /*06a0*/  IADD3 R100, PT, PT, R100, R99, RZ ;  /* 0x0000006364647210 */ /* 0x000fe40007ffe0ff */
[----:B------:R-:W-:Y:S02]  /*06b0*/  IADD3 R102, PT, PT, R99, R2, RZ ;  /* 0x0000000263667210 */ /* 0x000fe40007ffe0ff */
[----:B------:R-:W-:Y:S02]  /*06c0*/  LOP3.LUT R104, R101, 0x1f, R86, 0xf8, !PT ;  /* 0x0000001f65687812 */ /* 0x000fe400078ef856 */
[----:B---3--:R-:W-:-:S07]  /*06d0*/  LEA R105, R86, R103, 0x3 ;  /* 0x0000006756697211 */ /* 0x008fce00078e18ff */
.L_x_4972:
[----:B------:R-:W-:Y:S01]  /*06e0*/  BAR.SYNC.DEFER_BLOCKING 0x0 ;  /* 0x0000000000007b1d */ /* 0x000fe20000010000 */
[----:B-1----:R-:W-:-:S05]  /*06f0*/  IMAD.WIDE.U32 R2, R104, 0x10, R92 ;  /* 0x0000001068027825 */ /* 0x002fca00078e005c */
[----:B------:R-:W0:Y:S01]  /*0700*/  LDCU UR7, c[0x0][0x38c] ;  /* 0x00007180ff0777ac */ /* 0x000e220008000800 */
[----:B------:R-:W2:Y:S04]  /*0710*/  LDG.E.128 R16, desc[UR16][R2.64] ;  /* 0x0000001002107981 */ /* 0x000ea8000c1e1d00 */
[----:B------:R-:W3:Y:S04]  /*0720*/  LDG.E.128 R20, desc[UR16][R2.64+0x200] ;  /* 0x0002001002147981 */ /* 0x000ee8000c1e1d00 */
[----:B------:R-:W4:Y:S04]  /*0730*/  LDG.E.128 R24, desc[UR16][R2.64+0x400] ;  /* 0x0004001002187981 */ /* 0x000f28000c1e1d00 */
[----:B------:R-:W4:Y:S01]  /*0740*/  LDG.E.128 R28, desc[UR16][R2.64+0x600] ;  /* 0x00060010021c7981 */ /* 0x000f22000c1e1d00 */
[----:B------:R-:W1:Y:S02]  /*0750*/  S2R R106, SR_LANEID ;  /* 0x00000000006a7919 */ /* 0x000e640000000000 */
[----:B-1----:R-:W-:-:S02]  /*0760*/  IADD3 R4, PT, PT, R101, R106, RZ ;  /* 0x0000006a65047210 */ /* 0x002fc40007ffe0ff */
[----:B------:R-:W-:Y:S02]  /*0770*/  IADD3 R108, PT, PT, R91, R106, RZ ;  /* 0x0000006a5b6c7210 */ /* 0x000fe40007ffe0ff */
[-C--:B------:R-:W-:Y:S01]  /*0780*/  LEA R107, R4, R99.reuse, 0x4 ;  /* 0x00000063046b7211 */ /* 0x080fe200078e20ff */
[----:B------:R-:W-:Y:S01]  /*0790*/  IMAD.WIDE.U32 R4, R104, 0x10, R94 ;  /* 0x0000001068047825 */ /* 0x000fe200078e005e */
[----:B------:R-:W-:-:S03]  /*07a0*/  LEA R108, R108, R99, 0x6 ;  /* 0x000000636c6c7211 */ /* 0x000fc600078e30ff */
        /* <DEDUP_REMOVED lines=10> */
[----:B-1----:R-:W3:Y:S04]  /*0850*/  LDG.E.128 R24, desc[UR16][R4.64] ;  /* 0x0000001004187981 */ /* 0x002ee8000c1e1d00 */
[----:B--2---:R-:W2:Y:S04]  /*0860*/  LDG.E.128 R28, desc[UR16][R4.64+0x200] ;  /* 0x00020010041c7981 */ /* 0x004ea8000c1e1d00 */
[----:B------:R-:W4:Y:S04]  /*0870*/  LDG.E.128 R32, desc[UR16][R4.64+0x400] ;  /* 0x0004001004207981 */ /* 0x000f28000c1e1d00 */
[----:B------:R-:W4:Y:S01]  /*0880*/  LDG.E.128 R36, desc[UR16][R4.64+0x600] ;  /* 0x0006001004247981 */ /* 0x000f22000c1e1d00 */
[----:B------:R-:W-:-:S03]  /*0890*/  IMAD.WIDE.U32 R2, R104, 0x10, R96 ;  /* 0x0000001068027825 */ /* 0x000fc600078e0060 */
[----:B---3--:R-:W-:Y:S04]  /*08a0*/  STS.128 [R107], R24 ;  /* 0x000000186b007388 */ /* 0x008fe80000000c00 */
[----:B--2---:R-:W-:Y:S04]  /*08b0*/  STS.128 [R107+0x200], R28 ;  /* 0x0002001c6b007388 */ /* 0x004fe80000000c00 */
        /* <DEDUP_REMOVED lines=10> */
[----:B-1----:R-:W4:Y:S04]  /*0960*/  LDG.E.128 R36, desc[UR16][R2.64+0x400] ;  /* 0x0004001002247981 */ /* 0x002f28000c1e1d00 */
[----:B------:R-:W4:Y:S01]  /*0970*/  LDG.E.128 R48, desc[UR16][R2.64+0x600] ;  /* 0x0006001002307981 */ /* 0x000f22000c1e1d00 */
[----:B0-----:R-:W-:-:S02]  /*0980*/  UISETP.GE.AND UP0, UPT, UR7, 0x1, UPT ;  /* 0x000000010700788c */ /* 0x001fc4000bf06270 */
[----:B------:R-:W-:Y:S01]  /*0990*/  UIADD3 UR9, UPT, UPT, UR8, -0x1, URZ ;  /* 0xffffffff08097890 */ /* 0x000fe2000fffe0ff */
[----:B--2---:R0:W-:Y:S04]  /*09a0*/  STS.128 [R107], R40 ;  /* 0x000000286b007388 */ /* 0x0041e80000000c00 */
[----:B---3--:R1:W-:Y:S04]  /*09b0*/  STS.128 [R107+0x200], R44 ;  /* 0x0002002c6b007388 */ /* 0x0083e80000000c00 */
[----:B----4-:R2:W-:Y:S04]  /*09c0*/  STS.128 [R107+0x400], R36 ;  /* 0x000400246b007388 */ /* 0x0105e80000000c00 */
[----:B------:R3:W-:Y:S01]  /*09d0*/  STS.128 [R107+0x600], R48 ;  /* 0x000600306b007388 */ /* 0x0007e20000000c00 */
[----:B------:R-:W-:-:S03]  /*09e0*/  NOP ;  /* 0x0000000000007918 */ /* 0x000fc60000000000 */
[----:B------:R-:W4:Y:S01]  /*09f0*/  LDS.128 R4, [R108] ;  /* 0x000000006c047984 */ /* 0x000f220000000c00 */
[----:B0-----:R-:W-:Y:S02]  /*0a00*/  CS2R R42, SRZ ;  /* 0x00000000002a7805 */ /* 0x001fe4000001ff00 */
[----:B------:R-:W-:Y:S02]  /*0a10*/  CS2R R40, SRZ ;  /* 0x0000000000287805 */ /* 0x000fe4000001ff00 */
[----:B-1----:R-:W-:Y:S01]  /*0a20*/  CS2R R46, SRZ ;  /* 0x00000000002e7805 */ /* 0x002fe2000001ff00 */
[----:B------:R-:W0:Y:S01]  /*0a30*/  LDS.128 R24, [R108+0x10] ;  /* 0x000010006c187984 */ /* 0x000e220000000c00 */
[----:B--2---:R-:W-:Y:S02]  /*0a40*/  CS2R R38, SRZ ;  /* 0x0000000000267805 */ /* 0x004fe4000001ff00 */
[----:B------:R-:W-:Y:S02]  /*0a50*/  CS2R R36, SRZ ;  /* 0x0000000000247805 */ /* 0x000fe4000001ff00 */
[----:B------:R-:W-:Y:S01]  /*0a60*/  CS2R R44, SRZ ;  /* 0x00000000002c7805 */ /* 0x000fe2000001ff00 */
[----:B------:R-:W1:Y:S01]  /*0a70*/  LDS.128 R28, [R108+0x20] ;  /* 0x000020006c1c7984 */ /* 0x000e620000000c00 */
[----:B---3--:R-:W-:-:S02]  /*0a80*/  CS2R R50, SRZ ;  /* 0x0000000000327805 */ /* 0x008fc4000001ff00 */
[----:B------:R-:W-:Y:S01]  /*0a90*/  CS2R R48, SRZ ;  /* 0x0000000000307805 */ /* 0x000fe2000001ff00 */
[----:B----4-:R-:W-:Y:S01]  /*0aa0*/  FFMA.FTZ R32, R8, R4, R87 ;  /* 0x0000000408207223 */ /* 0x010fe20000010057 */
[-C--:B-----5:R-:W-:Y:S01]  /*0ab0*/  FMUL.FTZ R52, R4, R80.reuse ;  /* 0x0000005004347220 */ /* 0x0a0fe20000410000 */
[-C--:B------:R-:W-:Y:S01]  /*0ac0*/  FMUL.FTZ R54, R6, R80.reuse ;  /* 0x0000005006367220 */ /* 0x080fe20000410000 */
[-C--:B------:R-:W-:Y:S01]  /*0ad0*/  FMUL.FTZ R55, R7, R80.reuse ;  /* 0x0000005007377220 */ /* 0x080fe20000410000 */
[----:B------:R-:W-:Y:S01]  /*0ae0*/  FFMA.FTZ R53, R9, R5, R32 ;  /* 0x0000000509357223 */ /* 0x000fe20000010020 */
[-C--:B0-----:R-:W-:Y:S01]  /*0af0*/  FMUL.FTZ R56, R24, R80.reuse ;  /* 0x0000005018387220 */ /* 0x081fe20000410000 */
[----:B------:R-:W0:Y:S01]  /*0b00*/  LDS.128 R32, [R108+0x30] ;  /* 0x000030006c207984 */ /* 0x000e220000000c00 */
[----:B------:R-:W-:Y:S01]  /*0b10*/  FMUL.FTZ R57, R25, R80 ;  /* 0x0000005019397220 */ /* 0x000fe20000410000 */
[----:B------:R-:W-:Y:S01]  /*0b20*/  FFMA.FTZ R2, R10, R6, R53 ;  /* 0x000000060a027223 */ /* 0x000fe20000010035 */
[-C--:B------:R-:W-:Y:S01]  /*0b30*/  FMUL.FTZ R53, R5, R80.reuse ;  /* 0x0000005005357220 */ /* 0x080fe20000410000 */
[-C--:B------:R-:W-:Y:S01]  /*0b40*/  FMUL.FTZ R58, R26, R80.reuse ;  /* 0x000000501a3a7220 */ /* 0x080fe20000410000 */
[-C--:B------:R-:W-:Y:S01]  /*0b50*/  FMUL.FTZ R59, R27, R80.reuse ;  /* 0x000000501b3b7220 */ /* 0x080fe20000410000 */
[----:B------:R-:W-:Y:S01]  /*0b60*/  FFMA.FTZ R3, R11, R7, R2 ;  /* 0x000000070b037223 */ /* 0x000fe20000010002 */
[-C--:B-1----:R-:W-:Y:S01]  /*0b70*/  FMUL.FTZ R60, R28, R80.reuse ;  /* 0x000000501c3c7220 */ /* 0x082fe20000410000 */
[-C--:B------:R-:W-:Y:S01]  /*0b80*/  FMUL.FTZ R61, R29, R80.reuse ;  /* 0x000000501d3d7220 */ /* 0x080fe20000410000 */
[----:B------:R-:W-:Y:S01]  /*0b90*/  FMUL.FTZ R62, R30, R80 ;  /* 0x000000501e3e7220 */ /* 0x000fe20000410000 */
[----:B------:R-:W-:Y:S01]  /*0ba0*/  FFMA.FTZ R2, R12, R24, R3 ;  /* 0x000000180c027223 */ /* 0x000fe20000010003 */
[----:B------:R-:W-:-:S03]  /*0bb0*/  FMUL.FTZ R63, R31, R80 ;  /* 0x000000501f3f7220 */ /* 0x000fc60000410000 */
[----:B------:R-:W-:-:S04]  /*0bc0*/  FFMA.FTZ R3, R13, R25, R2 ;  /* 0x000000190d037223 */ /* 0x000fc80000010002 */
[----:B------:R-:W-:-:S04]  /*0bd0*/  FFMA.FTZ R2, R14, R26, R3 ;  /* 0x0000001a0e027223 */ /* 0x000fc80000010003 */
[----:B------:R-:W-:-:S04]  /*0be0*/  FFMA.FTZ R3, R15, R27, R2 ;  /* 0x0000001b0f037223 */ /* 0x000fc80000010002 */
[----:B------:R-:W-:-:S04]  /*0bf0*/  FFMA.FTZ R2, R16, R28, R3 ;  /* 0x0000001c10027223 */ /* 0x000fc80000010003 */
[----:B------:R-:W-:-:S04]  /*0c00*/  FFMA.FTZ R3, R17, R29, R2 ;  /* 0x0000001d11037223 */ /* 0x000fc80000010002 */
[----:B------:R-:W-:-:S04]  /*0c10*/  FFMA.FTZ R2, R18, R30, R3 ;  /* 0x0000001e12027223 */ /* 0x000fc80000010003 */
[----:B------:R-:W-:Y:S01]  /*0c20*/  FFMA.FTZ R3, R19, R31, R2 ;  /* 0x0000001f13037223 */ /* 0x000fe20000010002 */
[-C--:B0-----:R-:W-:Y:S01]  /*0c30*/  FMUL.FTZ R64, R32, R80.reuse ;  /* 0x0000005020407220 */ /* 0x081fe20000410000 */
[----:B------:R-:W-:Y:S02]  /*0c40*/  FMUL.FTZ R65, R33, R80 ;  /* 0x0000005021417220 */ /* 0x000fe40000410000 */
[----:B------:R-:W-:Y:S01]  /*0c50*/  FFMA.FTZ R2, R20, R32, R3 ;  /* 0x0000002014027223 */ /* 0x000fe20000010003 */
[-C--:B------:R-:W-:Y:S01]  /*0c60*/  FMUL.FTZ R66, R34, R80.reuse ;  /* 0x0000005022427220 */ /* 0x080fe20000410000 */
[----:B------:R-:W-:Y:S02]  /*0c70*/  FMUL.FTZ R67, R35, R80 ;  /* 0x0000005023437220 */ /* 0x000fe40000410000 */
[----:B------:R-:W-:-:S04]  /*0c80*/  FFMA.FTZ R3, R21, R33, R2 ;  /* 0x0000002115037223 */ /* 0x000fc80000010002 */
[----:B------:R-:W-:-:S04]  /*0c90*/  FFMA.FTZ R2, R22, R34, R3 ;  /* 0x0000002216027223 */ /* 0x000fc80000010003 */
[----:B------:R-:W-:Y:S01]  /*0ca0*/  FFMA.FTZ R87, R23, R35, R2 ;  /* 0x0000002317577223 */ /* 0x000fe20000010002 */
[----:B------:R-:W-:Y:S06]  /*0cb0*/  BAR.SYNC.DEFER_BLOCKING 0x0 ;  /* 0x0000000000007b1d */ /* 0x000fec0000010000 */
[----:B------:R-:W-:Y:S05]  /*0cc0*/  BRA.U !UP0, `(.L_x_4958) ;  /* 0x0000002108ec7547 */ /* 0x000fea000b800000 */
[----:B------:R-:W0:Y:S01]  /*0cd0*/  LDC R2, c[0x0][0x394] ;  /* 0x0000e500ff027b82 */ /* 0x000e220000000800 */
[--C-:B------:R-:W-:Y:S01]  /*0ce0*/  FADD.FTZ R109, R112, R81.reuse ;  /* 0x00000051706d7221 */ /* 0x100fe20000010000 */
[--C-:B------:R-:W-:Y:S01]  /*0cf0*/  FADD.FTZ R111, R114, R81.reuse ;  /* 0x00000051726f7221 */ /* 0x100fe20000010000 */
[--C-:B------:R-:W-:Y:S01]  /*0d00*/  FADD.FTZ R112, R115, R81.reuse ;  /* 0x0000005173707221 */ /* 0x100fe20000010000 */
[--C-:B------:R-:W-:Y:S01]  /*0d10*/  FADD.FTZ R114, R117, R81.reuse ;  /* 0x0000005175727221 */ /* 0x100fe20000010000 */
[--C-:B------:R-:W-:Y:S01]  /*0d20*/  FADD.FTZ R115, R118, R81.reuse ;  /* 0x0000005176737221 */ /* 0x100fe20000010000 */
[--C-:B------:R-:W-:Y:S01]  /*0d30*/  FADD.FTZ R117, R76, R81.reuse ;  /* 0x000000514c757221 */ /* 0x100fe20000010000 */
[--C-:B------:R-:W-:Y:S01]  /*0d40*/  FADD.FTZ R118, R77, R81.reuse ;  /* 0x000000514d767221 */ /* 0x100fe20000010000 */
[----:B------:R-:W1:Y:S01]  /*0d50*/  LDC.64 R74, c[0x0][0x3c0] ;  /* 0x0000f000ff4a7b82 */ /* 0x000e620000000a00 */
[----:B------:R-:W-:Y:S01]  /*0d60*/  USHF.L.U32 UR4, UR9, 0x8, URZ ;  /* 0x0000000809047899 */ /* 0x000fe200080006ff */
[--C-:B------:R-:W-:Y:S01]  /*0d70*/  FADD.FTZ R110, R113, R81.reuse ;  /* 0x00000051716e7221 */ /* 0x100fe20000010000 */
[----:B------:R-:W-:Y:S01]  /*0d80*/  UIADD3 UR5, UPT, UPT, UR8, -0x2, URZ ;  /* 0xfffffffe08057890 */ /* 0x000fe2000fffe0ff */
[--C-:B------:R-:W-:Y:S01]  /*0d90*/  FADD.FTZ R113, R116, R81.reuse ;  /* 0x0000005174717221 */ /* 0x100fe20000010000 */
[----:B------:R-:W-:Y:S01]  /*0da0*/  ULOP3.LUT UR4, UR4, 0x100, URZ, 0xc0, !UPT ;  /* 0x0000010004047892 */ /* 0x000fe2000f8ec0ff */
[--C-:B------:R-:W-:Y:S01]  /*0db0*/  FADD.FTZ R116, R119, R81.reuse ;  /* 0x0000005177747221 */ /* 0x100fe20000010000 */
[----:B------:R-:W-:Y:S01]  /*0dc0*/  UIMAD UR5, UR5, UR7, URZ ;  /* 0x00000007050572a4 */ /* 0x000fe2000f8e02ff */
[----:B------:R-:W2:Y:S01]  /*0dd0*/  LDC.64 R76, c[0x0][0x3e0] ;  /* 0x0000f800ff4c7b82 */ /* 0x000ea20000000a00 */
[--C-:B------:R-:W-:Y:S01]  /*0de0*/  FADD.FTZ R119, R78, R81.reuse ;  /* 0x000000514e777221 */ /* 0x100fe20000010000 */
[--C-:B------:R-:W-:Y:S01]  /*0df0*/  FADD.FTZ R120, R79, R81.reuse ;  /* 0x000000514f787221 */ /* 0x100fe20000010000 */
[--C-:B------:R-:W-:Y:S01]  /*0e00*/  FADD.FTZ R121, R68, R81.reuse ;  /* 0x0000005144797221 */ /* 0x100fe20000010000 */
[--C-:B------:R-:W-:Y:S01]  /*0e10*/  FADD.FTZ R122, R69, R81.reuse ;  /* 0x00000051457a7221 */ /* 0x100fe20000010000 */
[--C-:B------:R-:W-:Y:S01]  /*0e20*/  FADD.FTZ R123, R70, R81.reuse ;  /* 0x00000051467b7221 */ /* 0x100fe20000010000 */
[----:B------:R-:W-:Y:S01]  /*0e30*/  FADD.FTZ R148, R71, R81 ;  /* 0x0000005147947221 */ /* 0x000fe20000010000 */
[----:B------:R-:W-:Y:S01]  /*0e40*/  HFMA2 R39, -RZ, RZ, 0, 0 ;  /* 0x00000000ff277431 */ /* 0x000fe200000001ff */
[----:B0-----:R-:W-:Y:S01]  /*0e50*/  ISETP.LE.AND P0, PT, R2, UR8, PT ;  /* 0x0000000802007c0c */ /* 0x001fe2000bf03270 */
[----:B------:R-:W0:Y:S01]  /*0e60*/  LDC R201, c[0x0][0x394] ;  /* 0x0000e500ffc97b82 */ /* 0x000e220000000800 */
[----:B------:R-:W-:Y:S01]  /*0e70*/  USHF.L.U32 UR6, UR8, 0xa, URZ ;  /* 0x0000000a08067899 */ /* 0x000fe200080006ff */
[----:B------:R-:W-:Y:S01]  /*0e80*/  IADD3 R147, PT, PT, R99, 0x1dd0, RZ ;  /* 0x00001dd063937810 */ /* 0x000fe20007ffe0ff */
[----:B------:R-:W-:Y:S01]  /*0e90*/  FMUL.FTZ R139, R8, R109 ;  /* 0x0000006d088b7220 */ /* 0x000fe20000410000 */
[----:B------:R-:W-:Y:S01]  /*0ea0*/  ISETP.EQ.AND P0, PT, R200, RZ, !P0 ;  /* 0x000000ffc800720c */ /* 0x000fe20004702270 */
[----:B------:R-:W-:Y:S01]  /*0eb0*/  FMUL.FTZ R138, R9, R110 ;  /* 0x0000006e098a7220 */ /* 0x000fe20000410000 */
[----:B------:R-:W-:Y:S01]  /*0ec0*/  MOV R146, R88 ;  /* 0x0000005800927202 */ /* 0x000fe20000000f00 */
[----:B------:R-:W-:Y:S01]  /*0ed0*/  FMUL.FTZ R137, R10, R111 ;  /* 0x0000006f0a897220 */ /* 0x000fe20000410000 */
[----:B------:R-:W3:Y:S01]  /*0ee0*/  LDC.64 R2, c[0x0][0x3a8] ;  /* 0x0000ea00ff027b82 */ /* 0x000ee20000000a00 */
[----:B-1----:R-:W-:Y:S01]  /*0ef0*/  SHF.L.U64.HI R152, R74, 0x2, R75 ;  /* 0x000000024a987819 */ /* 0x002fe2000001024b */
[----:B------:R-:W-:Y:S01]  /*0f00*/  FMUL.FTZ R136, R11, R112 ;  /* 0x000000700b887220 */ /* 0x000fe20000410000 */
[----:B------:R-:W-:Y:S01]  /*0f10*/  MOV R145, R90 ;  /* 0x0000005a00917202 */ /* 0x000fe20000000f00 */
[----:B------:R-:W-:Y:S01]  /*0f20*/  FMUL.FTZ R135, R12, R113 ;  /* 0x000000710c877220 */ /* 0x000fe20000410000 */
[----:B------:R-:W-:Y:S01]  /*0f30*/  MOV R144, R82 ;  /* 0x0000005200907202 */ /* 0x000fe20000000f00 */
[----:B------:R-:W-:Y:S01]  /*0f40*/  FMUL.FTZ R134, R13, R114 ;  /* 0x000000720d867220 */ /* 0x000fe20000410000 */
[----:B--2---:R-:W-:Y:S01]  /*0f50*/  SHF.L.U64.HI R150, R76, 0x2, R77 ;  /* 0x000000024c967819 */ /* 0x004fe2000001024d */
[----:B------:R-:W-:Y:S01]  /*0f60*/  FMUL.FTZ R133, R14, R115 ;  /* 0x000000730e857220 */ /* 0x000fe20000410000 */
[----:B------:R-:W-:Y:S01]  /*0f70*/  MOV R143, R83 ;  /* 0x00000053008f7202 */ /* 0x000fe20000000f00 */
[----:B------:R-:W-:Y:S01]  /*0f80*/  FMUL.FTZ R132, R15, R116 ;  /* 0x000000740f847220 */ /* 0x000fe20000410000 */
[----:B------:R-:W-:Y:S01]  /*0f90*/  MOV R142, R84 ;  /* 0x00000054008e7202 */ /* 0x000fe20000000f00 */
[----:B------:R-:W-:Y:S01]  /*0fa0*/  FMUL.FTZ R131, R16, R117 ;  /* 0x0000007510837220 */ /* 0x000fe20000410000 */
[----:B------:R-:W-:Y:S01]  /*0fb0*/  MOV R141, R85 ;  /* 0x00000055008d7202 */ /* 0x000fe20000000f00 */
[----:B------:R-:W-:Y:S01]  /*0fc0*/  FMUL.FTZ R130, R17, R118 ;  /* 0x0000007611827220 */ /* 0x000fe20000410000 */
[----:B------:R-:W-:Y:S01]  /*0fd0*/  MOV R140, R99 ;  /* 0x00000063008c7202 */ /* 0x000fe20000000f00 */
[----:B------:R-:W-:Y:S01]  /*0fe0*/  FMUL.FTZ R129, R18, R119 ;  /* 0x0000007712817220 */ /* 0x000fe20000410000 */
[----:B------:R-:W-:Y:S01]  /*0ff0*/  FMUL.FTZ R128, R19, R120 ;  /* 0x0000007813807220 */ /* 0x000fe20000410000 */
[----:B------:R-:W-:Y:S01]  /*1000*/  FMUL.FTZ R127, R20, R121 ;  /* 0x00000079147f7220 */ /* 0x000fe20000410000 */
[----:B------:R-:W-:Y:S01]  /*1010*/  FMUL.FTZ R126, R21, R122 ;  /* 0x0000007a157e7220 */ /* 0x000fe20000410000 */
[----:B------:R-:W-:Y:S01]  /*1020*/  FMUL.FTZ R125, R22, R123 ;  /* 0x0000007b167d7220 */ /* 0x000fe20000410000 */
[----:B------:R-:W-:Y:S01]  /*1030*/  FMUL.FTZ R124, R23, R148 ;  /* 0x00000094177c7220 */ /* 0x000fe20000410000 */
[----:B------:R-:W-:Y:S01]  /*1040*/  P2R R202, PR, RZ, 0x1 ;  /* 0x00000001ffca7803 */ /* 0x000fe20000000000 */
[----:B------:R-:W-:Y:S01]  /*1050*/  UIADD3 UR10, UPT, UPT, -UR7, URZ, URZ ;  /* 0x000000ff070a7290 */ /* 0x000fe2000fffe1ff */
[----:B---3--:R-:W-:Y:S01]  /*1060*/  SHF.L.U64.HI R154, R2, 0x2, R3 ;  /* 0x00000002029a7819 */ /* 0x008fe20000010203 */
[----:B------:R-:W1:Y:S01]  /*1070*/  LDCU UR11, c[0x0][0x394] ;  /* 0x00007280ff0b77ac */ /* 0x000e620008000800 */
[----:B------:R-:W-:-:S02]  /*1080*/  MOV R75, UR4 ;  /* 0x00000004004b7c02 */ /* 0x000fc40008000f00 */
[----:B------:R-:W-:Y:S01]  /*1090*/  MOV R77, UR5 ;  /* 0x00000005004d7c02 */ /* 0x000fe20008000f00 */
[----:B0-----:R-:W-:-:S12]  /*10a0*/  ULOP3.LUT UR6, UR6, 0x400, URZ, 0xc0, !UPT ;  /* 0x0000040006067892 */ /* 0x001fd8000f8ec0ff */
.L_x_4971:
[----:B-1----:R-:W-:Y:S02]  /*10b0*/  MOV R68, R146 ;  /* 0x0000009200447202 */ /* 0x002fe40000000f00 */
        /* <DEDUP_REMOVED lines=8> */
[C---:B------:R-:W-:Y:S02]  /*1140*/  ISETP.NE.AND P0, PT, R86.reuse, RZ, PT ;  /* 0x000000ff5600720c */ /* 0x040fe40003f05270 */
[----:B------:R-:W-:Y:S02]  /*1150*/  ISETP.NE.AND P1, PT, R86, 0x3f, PT ;  /* 0x0000003f5600780c */ /* 0x000fe40003f25270 */
[----:B0-----:R-:W-:-:S04]  /*1160*/  SEL R68, R75, R98, !P0 ;  /* 0x000000624b447207 */ /* 0x001fc80004000000 */
[----:B------:R-:W-:Y:S01]  /*1170*/  LEA R69, R68, R99, 0x2 ;  /* 0x0000006344457211 */ /* 0x000fe200078e10ff */
[----:B------:R-:W-:Y:S01]  /*1180*/  BSSY.RECONVERGENT B0, `(.L_x_4959) ;  /* 0x000003c000007945 */ /* 0x000fe20003800200 */
        /* <DEDUP_REMOVED lines=54> */
[----:B------:R-:W-:-:S08]  /*14f0*/  MOV R186, 0x3f800000 ;  /* 0x3f80000000ba7802 */ /* 0x000fd00000000f00 */
[----:B------:R-:W-:Y:S05]  /*1500*/  BRA.U !UP0, `(.L_x_4961) ;  /* 0x00000001080c7547 */ /* 0x000fea000b800000 */
[----:B------:R2:W3:Y:S01]  /*1510*/  LDS R186, [R140+UR6+0x14d0] ;  /* 0x0014d0068cba7984 */ /* 0x0004e20008000800 */
[----:B------:R-:W-:Y:S05]  /*1520*/  BRA `(.L_x_4961) ;  /* 0x0000000000047947 */ /* 0x000fea0003800000 */
.L_x_4960:
[----:B------:R0:W1:Y:S02]  /*1530*/  LDS R186, [R100+0x1cd4] ;  /* 0x001cd40064ba7984 */ /* 0x0000640000000800 */
.L_x_4961:
[----:B------:R-:W-:Y:S05]  /*1540*/  BSYNC.RECONVERGENT B0 ;  /* 0x0000000000007941 */ /* 0x000fea0003800200 */
.L_x_4959:
[----:B------:R-:W-:Y:S01]  /*1550*/  UISETP.NE.AND UP0, UPT, UR8, 0x1, UPT ;  /* 0x000000010800788c */ /* 0x000fe2000bf05270 */
[-C--:B------:R-:W-:Y:S01]  /*1560*/  FMUL.FTZ R71, R188, R3.reuse ;  /* 0x00000003bc477220 */ /* 0x080fe20000410000 */
[----:B------:R-:W-:Y:S01]  /*1570*/  FFMA.FTZ R70, R139, R3, R138 ;  /* 0x000000038b467223 */ /* 0x000fe2000001008a */
[----:B------:R-:W-:Y:S01]  /*1580*/  HFMA2 R78, -RZ, RZ, 1.875, 0 ;  /* 0x3f800000ff4e7431 */ /* 0x000fe200000001ff */
[----:B------:R-:W-:Y:S02]  /*1590*/  MOV R79, RZ ;  /* 0x000000ff004f7202 */ /* 0x000fe40000000f00 */
[----:B------:R-:W-:Y:S01]  /*15a0*/  PLOP3.LUT P1, PT, PT, PT, UP0, 0x80, 0x8 ;  /* 0x000000000008781c */ /* 0x000fe20003f2f008 */
[----:B------:R-:W-:-:S03]  /*15b0*/  FMUL.FTZ R190, R156, R71 ;  /* 0x000000479cbe7220 */ /* 0x000fc60000410000 */
[----:B------:R-:W-:Y:S01]  /*15c0*/  ISETP.NE.OR P1, PT, R200, RZ, !P1 ;  /* 0x000000ffc800720c */ /* 0x000fe20004f25670 */
[----:B------:R-:W-:Y:S01]  /*15d0*/  FFMA.FTZ R70, R156, R70, R137 ;  /* 0x000000469c467223 */ /* 0x000fe20000010089 */
[----:B------:R-:W-:-:S03]  /*15e0*/  FMUL.FTZ R71, R151, R190 ;  /* 0x000000be97477220 */ /* 0x000fc60000410000 */
[----:B------:R-:W-:Y:S01]  /*15f0*/  FFMA.FTZ R70, R151, R70, R136 ;  /* 0x0000004697467223 */ /* 0x000fe20000010088 */
[----:B------:R-:W-:-:S03]  /*1600*/  FMUL.FTZ R190, R158, R71 ;  /* 0x000000479ebe7220 */ /* 0x000fc60000410000 */
[----:B------:R-:W-:Y:S01]  /*1610*/  FFMA.FTZ R70, R158, R70, R135 ;  /* 0x000000469e467223 */ /* 0x000fe20000010087 */
[----:B------:R-:W-:-:S03]  /*1620*/  FMUL.FTZ R71, R153, R190 ;  /* 0x000000be99477220 */ /* 0x000fc60000410000 */
[----:B------:R-:W-:-:S04]  /*1630*/  @!P1 IMAD.WIDE R68, R77, 0x8, R72 ;  /* 0x000000084d449825 */ /* 0x000fc800078e0248 */
[----:B------:R-:W-:Y:S01]  /*1640*/  FFMA.FTZ R70, R153, R70, R134 ;  /* 0x0000004699467223 */ /* 0x000fe20000010086 */
[----:B------:R4:W5:Y:S03]  /*1650*/  @!P1 LDG.E.64 R78, desc[UR16][R68.64] ;  /* 0x00000010444e9981 */ /* 0x000966000c1e1b00 */
[----:B------:R-:W-:Y:S01]  /*1660*/  FFMA.FTZ R70, R160, R70, R133 ;  /* 0x00000046a0467223 */ /* 0x000fe20000010085 */
[----:B------:R-:W-:-:S03]  /*1670*/  ISETP.GT.U32.AND P2, PT, R86, 0x1f, PT ;  /* 0x0000001f5600780c */ /* 0x000fc60003f44070 */
[----:B------:R-:W-:-:S04]  /*1680*/  FFMA.FTZ R70, R155, R70, R132 ;  /* 0x000000469b467223 */ /* 0x000fc80000010084 */
[----:B------:R-:W-:Y:S01]  /*1690*/  FFMA.FTZ R70, R164, R70, R131 ;  /* 0x00000046a4467223 */ /* 0x000fe20000010083 */
[----:B----4-:R-:W-:-:S03]  /*16a0*/  FMUL.FTZ R68, R160, R71 ;  /* 0x00000047a0447220 */ /* 0x010fc60000410000 */
        /* <DEDUP_REMOVED lines=16> */
[----:B------:R4:W-:Y:S02]  /*17b0*/  STS.64 [R103+0x10c0], R68 ;  /* 0x0010c04467007388 */ /* 0x0009e40000000a00 */
[----:B----4-:R-:W-:Y:S01]  /*17c0*/  P2R R68, PR, RZ, 0x4 ;  /* 0x00000004ff447803 */ /* 0x010fe20000000000 */
[----:B------:R-:W-:Y:S06]  /*17d0*/  BAR.SYNC.DEFER_BLOCKING 0x0 ;  /* 0x0000000000007b1d */ /* 0x000fec0000010000 */
[----:B------:R-:W-:Y:S05]  /*17e0*/  @P2 BRA `(.L_x_4962) ;  /* 0x0000000000cc2947 */ /* 0x000fea0003800000 */
[----:B------:R-:W4:Y:S01]  /*17f0*/  LDS.128 R68, [R105+0x10c0] ;  /* 0x0010c00069447984 */ /* 0x000f220000000c00 */
[----:B------:R-:W-:Y:S01]  /*1800*/  UMOV UR4, 0xffffffff ;  /* 0xffffffff00047882 */ /* 0x000fe20000000000 */
[C---:B------:R-:W-:Y:S02]  /*1810*/  ISETP.GE.AND P1, PT, R106.reuse, 0x10, PT ;  /* 0x000000106a00780c */ /* 0x040fe40003f26270 */
[C---:B------:R-:W-:Y:S02]  /*1820*/  ISETP.GE.AND P2, PT, R106.reuse, 0x8, PT ;  /* 0x000000086a00780c */ /* 0x040fe40003f46270 */
[C---:B------:R-:W-:Y:S02]  /*1830*/  ISETP.GE.AND P3, PT, R106.reuse, 0x4, PT ;  /* 0x000000046a00780c */ /* 0x040fe40003f66270 */
[C---:B------:R-:W-:Y:S02]  /*1840*/  ISETP.GE.AND P4, PT, R106.reuse, 0x2, PT ;  /* 0x000000026a00780c */ /* 0x040fe40003f86270 */
[----:B------:R-:W-:Y:S01]  /*1850*/  ISETP.GE.AND P5, PT, R106, 0x1, PT ;  /* 0x000000016a00780c */ /* 0x000fe20003fa6270 */
[-C--:B----4-:R-:W-:Y:S01]  /*1860*/  FFMA.FTZ R69, R69, R70.reuse, R71 ;  /* 0x0000004645457223 */ /* 0x090fe20000010047 */
[----:B------:R-:W-:Y:S01]  /*1870*/  FMUL.FTZ R70, R68, R70 ;  /* 0x0000004644467220 */ /* 0x000fe20000410000 */
[----:B------:R-:W-:Y:S10]  /*1880*/  BRA.DIV UR4, `(.L_x_4963) ;  /* 0x0000002604887947 */ /* 0x000ff4000b800000 */
[----:B------:R-:W4:Y:S04]  /*1890*/  SHFL.UP PT, R68, R69, 0x1, RZ ;  /* 0x0420000045447989 */ /* 0x000f2800000e00ff */
[----:B------:R-:W0:Y:S01]  /*18a0*/  SHFL.UP PT, R71, R70, 0x1, RZ ;  /* 0x0420000046477989 */ /* 0x000e2200000e00ff */
[C---:B----4-:R-:W-:Y:S01]  /*18b0*/  FFMA.FTZ R68, R70.reuse, R68, R69 ;  /* 0x0000004446447223 */ /* 0x050fe20000010045 */
[----:B0-----:R-:W-:-:S04]  /*18c0*/  @P5 FMUL.FTZ R70, R70, R71 ;  /* 0x0000004746465220 */ /* 0x001fc80000410000 */
        /* <DEDUP_REMOVED lines=18> */
.L_x_4989:
[C---:B0-----:R-:W-:Y:S01]  /*19f0*/  FFMA.FTZ R68, R70.reuse, R68, R69 ;  /* 0x0000004446447223 */ /* 0x041fe20000010045 */
[----:B------:R-:W-:Y:S01]  /*1a00*/  UMOV UR4, 0xffffffff ;  /* 0xffffffff00047882 */ /* 0x000fe20000000000 */
[----:B----4-:R-:W-:-:S03]  /*1a10*/  @P1 FMUL.FTZ R70, R70, R181 ;  /* 0x000000b546461220 */ /* 0x010fc60000410000 */
[----:B------:R-:W-:Y:S01]  /*1a20*/  FSEL R71, R69, R68, !P1 ;  /* 0x0000004445477208 */ /* 0x000fe20004800000 */
[----:B------:R-:W-:Y:S06]  /*1a30*/  BRA.DIV UR4, `(.L_x_4964) ;  /* 0x0000002a04207947 */ /* 0x000fec000b800000 */
.L_x_4992:
[----:B------:R-:W-:-:S03]  /*1a40*/  UMOV UR4, 0xffffffff ;  /* 0xffffffff00047882 */ /* 0x000fc60000000000 */
[----:B------:R-:W-:Y:S05]  /*1a50*/  BRA.DIV UR4, `(.L_x_4965) ;  /* 0x0000002a04407947 */ /* 0x000fea000b800000 */
.L_x_4995:
[----:B------:R-:W-:-:S03]  /*1a60*/  UMOV UR4, 0xffffffff ;  /* 0xffffffff00047882 */ /* 0x000fc60000000000 */
[----:B------:R-:W-:Y:S05]  /*1a70*/  BRA.DIV UR4, `(.L_x_4966) ;  /* 0x0000002a04607947 */ /* 0x000fea000b800000 */
[----:B------:R0:W4:Y:S04]  /*1a80*/  SHFL.UP PT, R181, R70, 0x1, RZ ;  /* 0x0420000046b57989 */ /* 0x00012800000e00ff */
[----:B------:R0:W0:Y:S04]  /*1a90*/  SHFL.UP PT, R190, R71, 0x1, RZ ;  /* 0x0420000047be7989 */ /* 0x00002800000e00ff */
[----:B-----5:R0:W0:Y:S04]  /*1aa0*/  SHFL.IDX PT, R68, R78, RZ, 0x1f ;  /* 0x00001fff4e447589 */ /* 0x02002800000e0000 */
[----:B------:R0:W0:Y:S02]  /*1ab0*/  SHFL.IDX PT, R69, R79, RZ, 0x1f ;  /* 0x00001fff4f457589 */ /* 0x00002400000e0000 */
.L_x_5001:
[----:B0-----:R-:W0:Y:S01]  /*1ac0*/  LDS.64 R70, [R105+0x10c0] ;  /* 0x0010c00069467984 */ /* 0x001e220000000a00 */
[C---:B----4-:R-:W-:Y:S01]  /*1ad0*/  @P0 FFMA.FTZ R69, R181.reuse, R69, R190 ;  /* 0x00000045b5450223 */ /* 0x050fe200000100be */
[----:B------:R-:W-:-:S03]  /*1ae0*/  @P0 FMUL.FTZ R68, R181, R68 ;  /* 0x00000044b5440220 */ /* 0x000fc60000410000 */
[-C--:B0-----:R-:W-:Y:S01]  /*1af0*/  FFMA.FTZ R71, R69, R70.reuse, R71 ;  /* 0x0000004645477223 */ /* 0x081fe20000010047 */
[----:B------:R-:W-:-:S05]  /*1b00*/  FMUL.FTZ R70, R68, R70 ;  /* 0x0000004644467220 */ /* 0x000fca0000410000 */
[----:B------:R4:W-:Y:S02]  /*1b10*/  STS.128 [R105+0x10c0], R68 ;  /* 0x0010c04469007388 */ /* 0x0009e40000000c00 */
.L_x_4962:
[----:B------:R-:W-:Y:S05]  /*1b20*/  WARPSYNC.ALL ;  /* 0x0000000000007948 */ /* 0x000fea0003800000 */
[----:B------:R-:W-:Y:S01]  /*1b30*/  BAR.SYNC.DEFER_BLOCKING 0x0 ;  /* 0x0000000000007b1d */ /* 0x000fe20000010000 */
[C---:B-1-34-:R-:W-:Y:S01]  /*1b40*/  FMUL.FTZ R69, R177.reuse, R186 ;  /* 0x000000bab1457220 */ /* 0x05afe20000410000 */
[----:B------:R-:W-:Y:S01]  /*1b50*/  FFMA.FTZ R68, R177, R179, R184 ;  /* 0x000000b3b1447223 */ /* 0x000fe200000100b8 */
[----:B------:R-:W-:Y:S02]  /*1b60*/  ISETP.NE.AND P0, PT, R202, RZ, PT ;  /* 0x000000ffca00720c */ /* 0x000fe40003f05270 */
[C---:B------:R-:W-:Y:S01]  /*1b70*/  FMUL.FTZ R70, R180.reuse, R69 ;  /* 0x00000045b4467220 */ /* 0x040fe20000410000 */
[----:B------:R-:W-:Y:S01]  /*1b80*/  FFMA.FTZ R68, R180, R68, R175 ;  /* 0x00000044b4447223 */ /* 0x000fe200000100af */
[----:B-----5:R-:W-:-:S02]  /*1b90*/  MOV R78, 0x3f800000 ;  /* 0x3f800000004e7802 */ /* 0x020fc40000000f00 */
        /* <DEDUP_REMOVED lines=11> */
[----:B------:R-:W-:Y:S01]  /*1c50*/  FFMA.FTZ R68, R159, R68, R176 ;  /* 0x000000449f447223 */ /* 0x000fe200000100b0 */
[----:B------:R3:W4:Y:S02]  /*1c60*/  @P0 LDS.64 R78, [R147] ;  /* 0x00000000934e0984 */ /* 0x0007240000000a00 */
        /* <DEDUP_REMOVED lines=18> */
[----:B-1----:R-:W-:-:S04]  /*1d90*/  FFMA.FTZ R194, R188, R194, R139 ;  /* 0x000000c2bcc27223 */ /* 0x002fc8000001008b */
        /* <DEDUP_REMOVED lines=16> */
[----:B---34-:R-:W-:Y:S05]  /*1ea0*/  @P0 BRA `(.L_x_4967) ;  /* 0x0000000000ec0947 */ /* 0x018fea0003800000 */
[----:B------:R-:W1:Y:S01]  /*1eb0*/  LDS.128 R68, [R105+0x12d0] ;  /* 0x0012d00069447984 */ /* 0x000e620000000c00 */
[----:B------:R-:W-:Y:S01]  /*1ec0*/  UMOV UR4, 0xffffffff ;  /* 0xffffffff00047882 */ /* 0x000fe20000000000 */
[----:B------:R-:W-:Y:S01]  /*1ed0*/  ISETP.NE.AND P0, PT, R200, 0x1f, PT ;  /* 0x0000001fc800780c */ /* 0x000fe20003f05270 */
[C---:B-1----:R-:W-:Y:S01]  /*1ee0*/  FFMA.FTZ R69, R68.reuse, R71, R69 ;  /* 0x0000004744457223 */ /* 0x042fe20000010045 */
[----:B------:R-:W-:Y:S01]  /*1ef0*/  FMUL.FTZ R70, R68, R70 ;  /* 0x0000004644467220 */ /* 0x000fe20000410000 */
[----:B------:R-:W-:Y:S10]  /*1f00*/  BRA.DIV UR4, `(.L_x_4968) ;  /* 0x0000002604b47947 */ /* 0x000ff4000b800000 */
[----:B------:R-:W1:Y:S01]  /*1f10*/  SHFL.DOWN PT, R68, R70, 0x1, 0x1f ;  /* 0x08201f0046447f89 */ /* 0x000e6200000e0000 */
[----:B------:R-:W-:Y:S02]  /*1f20*/  MOV R71, R70 ;  /* 0x0000004600477202 */ /* 0x000fe40000000f00 */
[----:B------:R-:W-:Y:S01]  /*1f30*/  MOV R204, R69 ;  /* 0x0000004500cc7202 */ /* 0x000fe20000000f00 */
[----:B------:R-:W3:Y:S04]  /*1f40*/  SHFL.DOWN PT, R203, R69, 0x1, 0x1f ;  /* 0x08201f0045cb7f89 */ /* 0x000ee800000e0000 */
[----:B------:R-:W-:Y:S04]  /*1f50*/  SHFL.IDX PT, R205, R78, RZ, 0x1f ;  /* 0x00001fff4ecd7589 */ /* 0x000fe800000e0000 */
[----:B------:R-:W-:Y:S01]  /*1f60*/  SHFL.IDX PT, R207, R79, RZ, 0x1f ;  /* 0x00001fff4fcf7589 */ /* 0x000fe200000e0000 */
[----:B-1----:R-:W-:Y:S01]  /*1f70*/  @P0 FMUL.FTZ R68, R68, R71 ;  /* 0x0000004744440220 */ /* 0x002fe20000410000 */
[----:B---3--:R-:W-:-:S04]  /*1f80*/  @P0 FFMA.FTZ R203, R71, R203, R204 ;  /* 0x000000cb47cb0223 */ /* 0x008fc800000100cc */
[----:B------:R-:W-:Y:S02]  /*1f90*/  @P0 MOV R71, R68 ;  /* 0x0000004400470202 */ /* 0x000fe40000000f00 */
[----:B------:R-:W-:-:S03]  /*1fa0*/  @P0 MOV R204, R203 ;  /* 0x000000cb00cc0202 */ /* 0x000fc60000000f00 */
[----:B------:R-:W1:Y:S01]  /*1fb0*/  SHFL.DOWN PT, R68, R71, 0x2, 0x1f ;  /* 0x08401f0047447f89 */ /* 0x000e6200000e0000 */
[----:B------:R-:W-:-:S03]  /*1fc0*/  ISETP.GT.U32.AND P0, PT, R200, 0x1d, PT ;  /* 0x0000001dc800780c */ /* 0x000fc60003f04070 */
[----:B------:R-:W3:Y:S10]  /*1fd0*/  SHFL.DOWN PT, R203, R204, 0x2, 0x1f ;  /* 0x08401f00cccb7f89 */ /* 0x000ef400000e0000 */
[C---:B-1----:R-:W-:Y:S01]  /*1fe0*/  @!P0 FMUL.FTZ R68, R71.reuse, R68 ;  /* 0x0000004447448220 */ /* 0x042fe20000410000 */
[----:B---3--:R-:W-:-:S04]  /*1ff0*/  @!P0 FFMA.FTZ R203, R71, R203, R204 ;  /* 0x000000cb47cb8223 */ /* 0x008fc800000100cc */
[----:B------:R-:W-:Y:S02]  /*2000*/  @!P0 MOV R71, R68 ;  /* 0x0000004400478202 */ /* 0x000fe40000000f00 */
[----:B------:R-:W-:-:S03]  /*2010*/  @!P0 MOV R204, R203 ;  /* 0x000000cb00cc8202 */ /* 0x000fc60000000f00 */
        /* <DEDUP_REMOVED lines=21> */
[----:B------:R-:W1:Y:S01]  /*2170*/  SHFL.IDX PT, R68, R71, RZ, 0x1f ;  /* 0x00001fff47447589 */ /* 0x000e6200000e0000 */
[----:B------:R-:W-:-:S03]  /*2180*/  ISETP.NE.AND P0, PT, R86, 0x1f, PT ;  /* 0x0000001f5600780c */ /* 0x000fc60003f05270 */
[----:B------:R-:W3:Y:S04]  /*2190*/  SHFL.IDX PT, R70, R204, RZ, 0x1f ;  /* 0x00001fffcc467589 */ /* 0x000ee800000e0000 */
[----:B------:R4:W0:Y:S04]  /*21a0*/  SHFL.DOWN PT, R203, R71, 0x1, 0x1f ;  /* 0x08201f0047cb7f89 */ /* 0x00082800000e0000 */
[----:B------:R4:W0:Y:S01]  /*21b0*/  SHFL.DOWN PT, R206, R204, 0x1, 0x1f ;  /* 0x08201f00ccce7f89 */ /* 0x00082200000e0000 */
[-C--:B-1----:R-:W-:Y:S01]  /*21c0*/  FMUL.FTZ R78, R78, R68.reuse ;  /* 0x000000444e4e7220 */ /* 0x082fe20000410000 */
[----:B---34-:R-:W-:-:S07]  /*21d0*/  FFMA.FTZ R79, R79, R68, R70 ;  /* 0x000000444f4f7223 */ /* 0x018fce0000010046 */
.L_x_5018:
[----:B------:R-:W1:Y:S01]  /*21e0*/  LDS.64 R68, [R105+0x12d8] ;  /* 0x0012d80069447984 */ /* 0x000e620000000a00 */
[----:B------:R-:W-:Y:S02]  /*21f0*/  MOV R71, R207 ;  /* 0x000000cf00477202 */ /* 0x000fe40000000f00 */
[----:B------:R-:W-:-:S03]  /*2200*/  MOV R70, R205 ;  /* 0x000000cd00467202 */ /* 0x000fc60000000f00 */
[C---:B0-----:R-:W-:Y:S02]  /*2210*/  @P0 FFMA.FTZ R71, R203.reuse, R71, R206 ;  /* 0x00000047cb470223 */ /* 0x041fe400000100ce */
[----:B------:R-:W-:Y:S02]  /*2220*/  @P0 FMUL.FTZ R70, R203, R70 ;  /* 0x00000046cb460220 */ /* 0x000fe40000410000 */
[C---:B-1----:R-:W-:Y:S02]  /*2230*/  FFMA.FTZ R69, R68.reuse, R71, R69 ;  /* 0x0000004744457223 */ /* 0x042fe40000010045 */
[----:B------:R-:W-:-:S05]  /*2240*/  FMUL.FTZ R68, R68, R70 ;  /* 0x0000004644447220 */ /* 0x000fca0000410000 */
[----:B------:R1:W-:Y:S02]  /*2250*/  STS.128 [R105+0x12d0], R68 ;  /* 0x0012d04469007388 */ /* 0x0003e40000000c00 */
.L_x_4967:
[----:B------:R-:W-:Y:S05]  /*2260*/  WARPSYNC.ALL ;  /* 0x0000000000007948 */ /* 0x000fea0003800000 */
[----:B------:R-:W-:Y:S01]  /*2270*/  BAR.SYNC.DEFER_BLOCKING 0x0 ;  /* 0x0000000000007b1d */ /* 0x000fe20000010000 */
[----:B------:R-:W-:Y:S01]  /*2280*/  FADD.FTZ R206, -R135, R190 ;  /* 0x000000be87ce7221 */ /* 0x000fe20000010100 */
[----:B------:R-:W-:Y:S01]  /*2290*/  FADD.FTZ R210, -R133, R188 ;  /* 0x000000bc85d27221 */ /* 0x000fe20000010100 */
[C---:B------:R-:W-:Y:S02]  /*22a0*/  ISETP.GT.AND P1, PT, R106.reuse, 0x1e, PT ;  /* 0x0000001e6a00780c */ /* 0x040fe40003f24270 */
[----:B------:R-:W-:Y:S01]  /*22b0*/  ISETP.GT.AND P0, PT, R106, 0x1d, PT ;  /* 0x0000001d6a00780c */ /* 0x000fe20003f04270 */
[----:B------:R-:W-:Y:S01]  /*22c0*/  BSSY.RECONVERGENT B0, `(.L_x_4969) ;  /* 0x00000ce000007945 */ /* 0x000fe20003800200 */
[----:B------:R-:W-:Y:S01]  /*22d0*/  ISETP.NE.AND P2, PT, R86, RZ, PT ;  /* 0x000000ff5600720c */ /* 0x000fe20003f45270 */
[----:B-1----:R-:W1:-:S12]  /*22e0*/  LDS R68, [R103+0x12d4] ;  /* 0x0012d40067447984 */ /* 0x002e580000000800 */
[----:B------:R3:W-:Y:S01]  /*22f0*/  @!P2 STS.64 [R147], R78 ;  /* 0x0000004e9300a388 */ /* 0x0007e20000000a00 */
[----:B-1----:R-:W-:Y:S01]  /*2300*/  FFMA.FTZ R186, R68, R186, R179 ;  /* 0x000000ba44ba7223 */ /* 0x002fe200000100b3 */
[----:B------:R-:W-:Y:S01]  /*2310*/  FFMA.FTZ R68, R4, R194, RZ ;  /* 0x000000c204447223 */ /* 0x000fe200000100ff */
[----:B------:R-:W-:Y:S02]  /*2320*/  FADD.FTZ R194, -R139, R194 ;  /* 0x000000c28bc27221 */ /* 0x000fe40000010100 */
[----:B------:R-:W-:Y:S01]  /*2330*/  FFMA.FTZ R184, R177, R186, R184 ;  /* 0x000000bab1b87223 */ /* 0x000fe200000100b8 */
[----:B------:R-:W-:Y:S01]  /*2340*/  FFMA.FTZ R69, R5, R193, R68 ;  /* 0x000000c105457223 */ /* 0x000fe20000010044 */
[----:B------:R-:W-:Y:S02]  /*2350*/  FADD.FTZ R193, -R138, R193 ;  /* 0x000000c18ac17221 */ /* 0x000fe40000010100 */
[----:B------:R-:W-:Y:S01]  /*2360*/  FFMA.FTZ R180, R180, R184, R175 ;  /* 0x000000b8b4b47223 */ /* 0x000fe200000100af */
[----:B------:R-:W-:Y:S01]  /*2370*/  FFMA.FTZ R68, R6, R192, R69 ;  /* 0x000000c006447223 */ /* 0x000fe20000010045 */
[----:B------:R-:W-:-:S02]  /*2380*/  FMUL.FTZ R216, R149, R184 ;  /* 0x000000b895d87220 */ /* 0x000fc40000410000 */
[----:B------:R-:W-:Y:S01]  /*2390*/  FFMA.FTZ R182, R169, R180, R182 ;  /* 0x000000b4a9b67223 */ /* 0x000fe200000100b6 */
[----:B------:R-:W-:Y:S01]  /*23a0*/  FFMA.FTZ R69, R7, R191, R68 ;  /* 0x000000bf07457223 */ /* 0x000fe20000010044 */
[----:B------:R-:W-:Y:S02]  /*23b0*/  FADD.FTZ R191, -R136, R191 ;  /* 0x000000bf88bf7221 */ /* 0x000fe40000010100 */
[----:B------:R-:W-:Y:S01]  /*23c0*/  FFMA.FTZ R174, R174, R182, R173 ;  /* 0x000000b6aeae7223 */ /* 0x000fe200000100ad */
[----:B------:R-:W-:-:S03]  /*23d0*/  FFMA.FTZ R68, R24, R190, R69 ;  /* 0x000000be18447223 */ /* 0x000fc60000010045 */
[----:B------:R-:W-:Y:S01]  /*23e0*/  FFMA.FTZ R178, R165, R174, R178 ;  /* 0x000000aea5b27223 */ /* 0x000fe200000100b2 */
[----:B------:R-:W-:Y:S01]  /*23f0*/  FFMA.FTZ R69, R25, R189, R68 ;  /* 0x000000bd19457223 */ /* 0x000fe20000010044 */
[----:B------:R-:W-:Y:S01]  /*2400*/  FADD.FTZ R189, -R134, R189 ;  /* 0x000000bd86bd7221 */ /* 0x000fe20000010100 */
[----:B------:R-:W-:Y:S01]  /*2410*/  FADD.FTZ R165, -R129, R198 ;  /* 0x000000c681a57221 */ /* 0x000fe20000010100 */
[----:B------:R-:W-:Y:S01]  /*2420*/  FFMA.FTZ R170, R170, R178, R171 ;  /* 0x000000b2aaaa7223 */ /* 0x000fe200000100ab */
[----:B------:R-:W-:-:S03]  /*2430*/  FFMA.FTZ R68, R26, R188, R69 ;  /* 0x000000bc1a447223 */ /* 0x000fc60000010045 */
[-C--:B------:R-:W-:Y:S01]  /*2440*/  FFMA.FTZ R176, R159, R170.reuse, R176 ;  /* 0x000000aa9fb07223 */ /* 0x080fe200000100b0 */
[----:B------:R-:W-:Y:S01]  /*2450*/  FFMA.FTZ R69, R27, R183, R68 ;  /* 0x000000b71b457223 */ /* 0x000fe20000010044 */
[----:B------:R-:W-:Y:S01]  /*2460*/  FADD.FTZ R183, -R132, R183 ;  /* 0x000000b784b77221 */ /* 0x000fe20000010100 */
[----:B---3--:R-:W-:Y:S01]  /*2470*/  FMUL.FTZ R78, R149, R170 ;  /* 0x000000aa954e7220 */ /* 0x008fe20000410000 */
        /* <DEDUP_REMOVED lines=11> */
[-C--:B------:R-:W-:Y:S01]  /*2530*/  FFMA.FTZ R168, R153, R160.reuse, R168 ;  /* 0x000000a099a87223 */ /* 0x080fe200000100a8 */
[----:B------:R-:W-:Y:S01]  /*2540*/  FMUL.FTZ R190, R114, R160 ;  /* 0x000000a072be7220 */ /* 0x000fe20000410000 */
[----:B------:R-:W-:Y:S01]  /*2550*/  FMUL.FTZ R198, R120, R174 ;  /* 0x000000ae78c67220 */ /* 0x000fe20000410000 */
[----:B------:R-:W-:Y:S01]  /*2560*/  FMUL.FTZ R79, R149, R172 ;  /* 0x000000ac954f7220 */ /* 0x000fe20000410000 */
[----:B------:R-:W-:Y:S01]  /*2570*/  FFMA.FTZ R158, R158, R168, R161 ;  /* 0x000000a89e9e7223 */ /* 0x000fe200000100a1 */
[----:B------:R-:W-:Y:S01]  /*2580*/  FADD.FTZ R61, R196, R61 ;  /* 0x0000003dc43d7221 */ /* 0x000fe20000010000 */
[----:B------:R-:W-:Y:S01]  /*2590*/  FADD.FTZ R63, R198, R63 ;  /* 0x0000003fc63f7221 */ /* 0x000fe20000010000 */
[----:B------:R-:W-:Y:S01]  /*25a0*/  FADD.FTZ R60, R155, R60 ;  /* 0x0000003c9b3c7221 */ /* 0x000fe20000010000 */
[-C--:B------:R-:W-:Y:S01]  /*25b0*/  FFMA.FTZ R166, R151, R158.reuse, R166 ;  /* 0x0000009e97a67223 */ /* 0x080fe200000100a6 */
[----:B------:R-:W-:Y:S01]  /*25c0*/  FFMA.FTZ R151, R31, R199, R204 ;  /* 0x000000c71f977223 */ /* 0x000fe200000100cc */
[----:B------:R-:W-:Y:S01]  /*25d0*/  FMUL.FTZ R192, R112, R158 ;  /* 0x0000009e70c07220 */ /* 0x000fe20000410000 */
[----:B------:R-:W-:Y:S01]  /*25e0*/  FADD.FTZ R199, -R128, R199 ;  /* 0x000000c780c77221 */ /* 0x000fe20000010100 */
[-C--:B------:R-:W-:Y:S01]  /*25f0*/  FFMA.FTZ R156, R156, R166.reuse, R157 ;  /* 0x000000a69c9c7223 */ /* 0x080fe2000001009d */
[----:B------:R-:W-:Y:S01]  /*2600*/  FMUL.FTZ R71, R111, R166 ;  /* 0x000000a66f477220 */ /* 0x000fe20000410000 */
[----:B------:R-:W-:Y:S01]  /*2610*/  FFMA.FTZ R208, R32, R197, R151 ;  /* 0x000000c520d07223 */ /* 0x000fe20000010097 */
[----:B------:R-:W-:Y:S01]  /*2620*/  FMUL.FTZ R151, R113, R168 ;  /* 0x000000a871977220 */ /* 0x000fe20000410000 */
[-C--:B------:R-:W-:Y:S01]  /*2630*/  FFMA.FTZ R162, R3, R156.reuse, R162 ;  /* 0x0000009c03a27223 */ /* 0x080fe200000100a2 */
[----:B------:R-:W-:Y:S01]  /*2640*/  FMUL.FTZ R70, R110, R156 ;  /* 0x0000009c6e467220 */ /* 0x000fe20000410000 */
[----:B------:R-:W-:Y:S01]  /*2650*/  FFMA.FTZ R153, R33, R195, R208 ;  /* 0x000000c321997223 */ /* 0x000fe200000100d0 */
[----:B------:R-:W-:Y:S01]  /*2660*/  FADD.FTZ R197, -R127, R197 ;  /* 0x000000c57fc57221 */ /* 0x000fe20000010100 */
[----:B------:R-:W-:Y:S01]  /*2670*/  FMUL.FTZ R3, R109, R162 ;  /* 0x000000a26d037220 */ /* 0x000fe20000410000 */
[----:B------:R-:W-:Y:S01]  /*2680*/  FADD.FTZ R195, -R126, R195 ;  /* 0x000000c37ec37221 */ /* 0x000fe20000010100 */
[----:B------:R-:W-:Y:S01]  /*2690*/  FFMA.FTZ R208, R34, R185, R153 ;  /* 0x000000b922d07223 */ /* 0x000fe20000010099 */
[----:B------:R-:W-:Y:S01]  /*26a0*/  FMUL.FTZ R153, R115, R172 ;  /* 0x000000ac73997220 */ /* 0x000fe20000410000 */
[----:B------:R-:W-:Y:S01]  /*26b0*/  FFMA.FTZ R69, R3, R194, RZ ;  /* 0x000000c203457223 */ /* 0x000fe200000100ff */
[----:B------:R-:W-:Y:S01]  /*26c0*/  FADD.FTZ R185, -R125, R185 ;  /* 0x000000b97db97221 */ /* 0x000fe20000010100 */
[----:B------:R-:W-:Y:S01]  /*26d0*/  FFMA.FTZ R188, R35, R181, R208 ;  /* 0x000000b523bc7223 */ /* 0x000fe200000100d0 */
[----:B------:R-:W-:Y:S01]  /*26e0*/  FADD.FTZ R181, -R124, R181 ;  /* 0x000000b57cb57221 */ /* 0x000fe20000010100 */
[----:B------:R-:W-:Y:S01]  /*26f0*/  FFMA.FTZ R204, R70, R193, R69 ;  /* 0x000000c146cc7223 */ /* 0x000fe20000010045 */
[----:B------:R-:W-:Y:S01]  /*2700*/  FADD.FTZ R58, R153, R58 ;  /* 0x0000003a993a7221 */ /* 0x000fe20000010000 */
[----:B------:R-:W-:Y:S01]  /*2710*/  FADD.FTZ R57, R190, R57 ;  /* 0x00000039be397221 */ /* 0x000fe20000010000 */
[----:B------:R-:W1:Y:S01]  /*2720*/  SHFL.DOWN PT, R167, R188, 0x1, 0x1f ;  /* 0x08201f00bca77f89 */ /* 0x000e6200000e0000 */
[----:B------:R-:W-:Y:S01]  /*2730*/  FFMA.FTZ R69, R71, R68, R204 ;  /* 0x0000004447457223 */ /* 0x000fe200000100cc */
[----:B------:R-:W-:Y:S01]  /*2740*/  FADD.FTZ R56, R151, R56 ;  /* 0x0000003897387221 */ /* 0x000fe20000010000 */
[C---:B------:R-:W-:Y:S01]  /*2750*/  FADD.FTZ R55, R192.reuse, R55 ;  /* 0x00000037c0377221 */ /* 0x040fe20000010000 */
[----:B------:R-:W-:Y:S01]  /*2760*/  FADD.FTZ R54, R71, R54 ;  /* 0x0000003647367221 */ /* 0x000fe20000010000 */
[----:B------:R-:W-:Y:S01]  /*2770*/  FFMA.FTZ R204, R192, R191, R69 ;  /* 0x000000bfc0cc7223 */ /* 0x000fe20000010045 */
        /* <DEDUP_REMOVED lines=8> */
[----:B------:R-:W-:Y:S01]  /*2800*/  FMUL.FTZ R69, R119, R178 ;  /* 0x000000b277457220 */ /* 0x000fe20000410000 */
[----:B-1----:R-:W-:Y:S02]  /*2810*/  @!P1 FADD.FTZ R188, R188, R167 ;  /* 0x000000a7bcbc9221 */ /* 0x002fe40000010000 */
[----:B------:R-:W-:Y:S01]  /*2820*/  FFMA.FTZ R157, R155, R187, R208 ;  /* 0x000000bb9b9d7223 */ /* 0x000fe200000100d0 */
[----:B------:R-:W-:-:S03]  /*2830*/  FADD.FTZ R62, R69, R62 ;  /* 0x0000003e453e7221 */ /* 0x000fc60000010000 */
[----:B------:R-:W-:Y:S01]  /*2840*/  FFMA.FTZ R208, R196, R163, R157 ;  /* 0x000000a3c4d07223 */ /* 0x000fe2000001009d */
[----:B------:R-:W-:Y:S01]  /*2850*/  FMUL.FTZ R157, R121, R182 ;  /* 0x000000b6799d7220 */ /* 0x000fe20000410000 */
[----:B------:R-:W1:Y:S02]  /*2860*/  SHFL.DOWN PT, R167, R188, 0x2, 0x1f ;  /* 0x08401f00bca77f89 */ /* 0x000e6400000e0000 */
        /* <DEDUP_REMOVED lines=14> */
[----:B------:R-:W-:Y:S01]  /*2950*/  FFMA.FTZ R185, R22, R184, R185 ;  /* 0x000000b816b97223 */ /* 0x000fe200000100b9 */
[----:B-1----:R-:W-:Y:S01]  /*2960*/  @!P0 FADD.FTZ R188, R188, R167 ;  /* 0x000000a7bcbc8221 */ /* 0x002fe20000010000 */
[----:B------:R-:W-:Y:S02]  /*2970*/  FMUL.FTZ R184, R149, R174 ;  /* 0x000000ae95b87220 */ /* 0x000fe40000410000 */
[----:B------:R-:W1:Y:S01]  /*2980*/  SHFL.DOWN PT, R214, R161, 0x1, 0x1f ;  /* 0x08201f00a1d67f89 */ /* 0x000e6200000e0000 */
[----:B------:R-:W-:Y:S01]  /*2990*/  FADD.FTZ R38, R185, R38 ;  /* 0x00000026b9267221 */ /* 0x000fe20000010000 */
[----:B------:R-:W-:Y:S02]  /*29a0*/  FMUL.FTZ R184, R199, R184 ;  /* 0x000000b8c7b87220 */ /* 0x000fe40000410000 */
[----:B------:R-:W3:Y:S02]  /*29b0*/  SHFL.DOWN PT, R167, R188, 0x4, 0x1f ;  /* 0x08801f00bca77f89 */ /* 0x000ee400000e0000 */
[----:B------:R-:W-:Y:S01]  /*29c0*/  FFMA.FTZ R184, R19, R174, R184 ;  /* 0x000000ae13b87223 */ /* 0x000fe200000100b8 */
[----:B------:R-:W-:-:S03]  /*29d0*/  FMUL.FTZ R174, R149, R176 ;  /* 0x000000b095ae7220 */ /* 0x000fc60000410000 */
[----:B------:R-:W-:Y:S01]  /*29e0*/  FADD.FTZ R43, R184, R43 ;  /* 0x0000002bb82b7221 */ /* 0x000fe20000010000 */
[----:B------:R-:W-:-:S04]  /*29f0*/  FMUL.FTZ R187, R187, R174 ;  /* 0x000000aebbbb7220 */ /* 0x000fc80000410000 */
[----:B------:R-:W-:-:S04]  /*2a00*/  FFMA.FTZ R187, R16, R176, R187 ;  /* 0x000000b010bb7223 */ /* 0x000fc800000100bb */
[----:B------:R-:W-:Y:S01]  /*2a10*/  FADD.FTZ R40, R187, R40 ;  /* 0x00000028bb287221 */ /* 0x000fe20000010000 */
[----:B-1----:R-:W-:Y:S01]  /*2a20*/  @!P1 FADD.FTZ R161, R161, R214 ;  /* 0x000000d6a1a19221 */ /* 0x002fe20000010000 */
[----:B------:R-:W-:-:S04]  /*2a30*/  ISETP.GT.AND P1, PT, R106, 0x1b, PT ;  /* 0x0000001b6a00780c */ /* 0x000fc80003f24270 */
[----:B------:R-:W1:Y:S09]  /*2a40*/  SHFL.DOWN PT, R214, R161, 0x2, 0x1f ;  /* 0x08401f00a1d67f89 */ /* 0x000e7200000e0000 */
[----:B---3--:R-:W-:-:S05]  /*2a50*/  @!P1 FADD.FTZ R188, R188, R167 ;  /* 0x000000a7bcbc9221 */ /* 0x008fca0000010000 */
[----:B------:R-:W3:Y:S01]  /*2a60*/  SHFL.DOWN PT, R167, R188, 0x8, 0x1f ;  /* 0x09001f00bca77f89 */ /* 0x000ee200000e0000 */
[----:B-1----:R-:W-:Y:S01]  /*2a70*/  @!P0 FADD.FTZ R161, R161, R214 ;  /* 0x000000d6a1a18221 */ /* 0x002fe20000010000 */
[----:B------:R-:W-:Y:S01]  /*2a80*/  FMUL.FTZ R214, R149, R186 ;  /* 0x000000ba95d67220 */ /* 0x000fe20000410000 */
[----:B------:R-:W-:-:S03]  /*2a90*/  ISETP.GT.AND P0, PT, R106, 0x17, PT ;  /* 0x000000176a00780c */ /* 0x000fc60003f04270 */
[----:B------:R-:W1:Y:S01]  /*2aa0*/  SHFL.DOWN PT, R220, R161, 0x4, 0x1f ;  /* 0x08801f00a1dc7f89 */ /* 0x000e6200000e0000 */
[----:B------:R-:W-:Y:S01]  /*2ab0*/  FMUL.FTZ R218, R181, R214 ;  /* 0x000000d6b5da7220 */ /* 0x000fe20000410000 */
[----:B------:R-:W-:-:S03]  /*2ac0*/  FMUL.FTZ R214, R149, R180 ;  /* 0x000000b495d67220 */ /* 0x000fc60000410000 */
[----:B------:R-:W-:Y:S01]  /*2ad0*/  FFMA.FTZ R218, R23, R186, R218 ;  /* 0x000000ba17da7223 */ /* 0x000fe200000100da */
[----:B------:R-:W-:Y:S01]  /*2ae0*/  FMUL.FTZ R186, R149, R182 ;  /* 0x000000b695ba7220 */ /* 0x000fe20000410000 */
[----:B------:R-:W-:Y:S02]  /*2af0*/  FMUL.FTZ R214, R195, R214 ;  /* 0x000000d6c3d67220 */ /* 0x000fe40000410000 */
[----:B------:R-:W-:Y:S01]  /*2b00*/  FADD.FTZ R39, R218, R39 ;  /* 0x00000027da277221 */ /* 0x000fe20000010000 */
[----:B------:R-:W-:Y:S01]  /*2b10*/  FMUL.FTZ R197, R197, R186 ;  /* 0x000000bac5c57220 */ /* 0x000fe20000410000 */
[----:B------:R-:W-:Y:S01]  /*2b20*/  FFMA.FTZ R214, R21, R180, R214 ;  /* 0x000000b415d67223 */ /* 0x000fe200000100d6 */
[----:B------:R-:W-:Y:S01]  /*2b30*/  FMUL.FTZ R180, R149, R178 ;  /* 0x000000b295b47220 */ /* 0x000fe20000410000 */
[----:B---3--:R-:W-:Y:S01]  /*2b40*/  @!P0 FADD.FTZ R188, R188, R167 ;  /* 0x000000a7bcbc8221 */ /* 0x008fe20000010000 */
[----:B------:R-:W-:Y:S01]  /*2b50*/  FFMA.FTZ R197, R20, R182, R197 ;  /* 0x000000b614c57223 */ /* 0x000fe200000100c5 */
[----:B------:R-:W-:Y:S01]  /*2b60*/  FADD.FTZ R37, R214, R37 ;  /* 0x00000025d6257221 */ /* 0x000fe20000010000 */
[----:B------:R-:W-:Y:S01]  /*2b70*/  FMUL.FTZ R165, R165, R180 ;  /* 0x000000b4a5a57220 */ /* 0x000fe20000410000 */
[----:B------:R-:W-:Y:S01]  /*2b80*/  FMUL.FTZ R180, R163, R78 ;  /* 0x0000004ea3b47220 */ /* 0x000fe20000410000 */
[----:B------:R-:W-:Y:S01]  /*2b90*/  FMUL.FTZ R163, R210, R79 ;  /* 0x0000004fd2a37220 */ /* 0x000fe20000410000 */
[----:B------:R-:W3:Y:S01]  /*2ba0*/  SHFL.DOWN PT, R169, R188, 0x10, 0x1f ;  /* 0x0a001f00bca97f89 */ /* 0x000ee200000e0000 */
[----:B------:R-:W-:Y:S01]  /*2bb0*/  FFMA.FTZ R167, R18, R178, R165 ;  /* 0x000000b212a77223 */ /* 0x000fe200000100a5 */
[----:B------:R-:W-:Y:S01]  /*2bc0*/  FMUL.FTZ R78, R149, R164 ;  /* 0x000000a4954e7220 */ /* 0x000fe20000410000 */
[----:B------:R-:W-:Y:S01]  /*2bd0*/  FFMA.FTZ R165, R14, R172, R163 ;  /* 0x000000ac0ea57223 */ /* 0x000fe200000100a3 */
[----:B------:R-:W-:Y:S01]  /*2be0*/  FFMA.FTZ R180, R17, R170, R180 ;  /* 0x000000aa11b47223 */ /* 0x000fe200000100b4 */
[----:B-1----:R-:W-:Y:S01]  /*2bf0*/  @!P1 FADD.FTZ R161, R161, R220 ;  /* 0x000000dca1a19221 */ /* 0x002fe20000010000 */
[----:B------:R-:W-:Y:S01]  /*2c00*/  FMUL.FTZ R170, R183, R78 ;  /* 0x0000004eb7aa7220 */ /* 0x000fe20000410000 */
[C---:B------:R-:W-:Y:S01]  /*2c10*/  FMUL.FTZ R78, R149.reuse, R160 ;  /* 0x000000a0954e7220 */ /* 0x040fe20000410000 */
[----:B------:R-:W-:Y:S01]  /*2c20*/  FMUL.FTZ R79, R149, R168 ;  /* 0x000000a8954f7220 */ /* 0x000fe20000410000 */
[----:B------:R-:W-:Y:S01]  /*2c30*/  FADD.FTZ R36, R197, R36 ;  /* 0x00000024c5247221 */ /* 0x000fe20000010000 */
[----:B------:R-:W1:Y:S01]  /*2c40*/  SHFL.DOWN PT, R186, R161, 0x8, 0x1f ;  /* 0x09001f00a1ba7f89 */ /* 0x000e6200000e0000 */
        /* <DEDUP_REMOVED lines=13> */
[----:B---3--:R-:W-:Y:S01]  /*2d20*/  FADD.FTZ R69, R188, R169 ;  /* 0x000000a9bc457221 */ /* 0x008fe20000010000 */
        /* <DEDUP_REMOVED lines=9> */
[----:B-1----:R-:W-:Y:S01]  /*2dc0*/  @!P0 FADD.FTZ R161, R161, R186 ;  /* 0x000000baa1a18221 */ /* 0x002fe20000010000 */
[----:B------:R-:W-:Y:S01]  /*2dd0*/  ISETP.NE.AND P0, PT, R106, RZ, PT ;  /* 0x000000ff6a00720c */ /* 0x000fe20003f05270 */
[----:B------:R-:W-:Y:S01]  /*2de0*/  FADD.FTZ R44, R163, R44 ;  /* 0x0000002ca32c7221 */ /* 0x000fe20000010000 */
[----:B------:R-:W-:Y:S01]  /*2df0*/  FADD.FTZ R51, R160, R51 ;  /* 0x00000033a0337221 */ /* 0x000fe20000010000 */
[----:B------:R-:W-:Y:S01]  /*2e00*/  FADD.FTZ R50, R79, R50 ;  /* 0x000000324f327221 */ /* 0x000fe20000010000 */
[----:B------:R-:W1:Y:S01]  /*2e10*/  SHFL.DOWN PT, R172, R161, 0x10, 0x1f ;  /* 0x0a001f00a1ac7f89 */ /* 0x000e6200000e0000 */
[----:B------:R-:W-:Y:S01]  /*2e20*/  FADD.FTZ R49, R78, R49 ;  /* 0x000000314e317221 */ /* 0x000fe20000010000 */
[----:B------:R-:W-:Y:S01]  /*2e30*/  FADD.FTZ R48, R149, R48 ;  /* 0x0000003095307221 */ /* 0x000fe20000010000 */
[----:B-1----:R-:W-:-:S06]  /*2e40*/  FADD.FTZ R68, R161, R172 ;  /* 0x000000aca1447221 */ /* 0x002fcc0000010000 */
[----:B------:R1:W-:Y:S01]  /*2e50*/  @!P0 STS.64 [R102+0x1098], R68 ;  /* 0x0010984466008388 */ /* 0x0003e20000000a00 */
[----:B------:R-:W-:Y:S06]  /*2e60*/  BAR.SYNC.DEFER_BLOCKING 0x0 ;  /* 0x0000000000007b1d */ /* 0x000fec0000010000 */
[----:B------:R-:W-:Y:S05]  /*2e70*/  @P2 BRA `(.L_x_4970) ;  /* 0x0000000000482947 */ /* 0x000fea0003800000 */
[----:B------:R-:W3:Y:S01]  /*2e80*/  S2UR UR5, SR_CgaCtaId ;  /* 0x00000000000579c3 */ /* 0x000ee20000008800 */
[----:B------:R-:W-:Y:S01]  /*2e90*/  UMOV UR4, 0x400 ;  /* 0x0000040000047882 */ /* 0x000fe20000000000 */
[----:B------:R-:W-:Y:S02]  /*2ea0*/  ISETP.NE.AND P1, PT, R201, UR8, PT ;  /* 0x00000008c9007c0c */ /* 0x000fe4000bf25270 */
[----:B------:R-:W-:-:S04]  /*2eb0*/  ISETP.GT.AND P0, PT, R106, 0xf, PT ;  /* 0x0000000f6a00780c */ /* 0x000fc80003f04270 */
[----:B------:R-:W-:Y:S02]  /*2ec0*/  FSEL R188, R188, R69, P0 ;  /* 0x00000045bcbc7208 */ /* 0x000fe40000000000 */
[----:B------:R-:W-:-:S05]  /*2ed0*/  FSEL R161, R161, R68, P0 ;  /* 0x00000044a1a17208 */ /* 0x000fca0000000000 */
[----:B------:R-:W-:Y:S04]  /*2ee0*/  @P1 LDS R3, [R140+0x29d0] ;  /* 0x0029d0008c031984 */ /* 0x000fe80000000800 */
[----:B------:R-:W-:Y:S01]  /*2ef0*/  @P1 LDS R78, [R140+0x25d0] ;  /* 0x0025d0008c4e1984 */ /* 0x000fe20000000800 */
[----:B---3--:R-:W-:-:S06]  /*2f00*/  ULEA UR4, UR5, UR4, 0x18 ;  /* 0x0000000405047291 */ /* 0x008fcc000f8ec0ff */
[----:B------:R-:W-:-:S05]  /*2f10*/  MOV R99, UR4 ;  /* 0x0000000400637c02 */ /* 0x000fca0008000f00 */
[----:B------:R-:W3:Y:S02]  /*2f20*/  LDS.64 R70, [R99+0x10a0] ;  /* 0x0010a00063467984 */ /* 0x000ee40000000a00 */
[----:B---3--:R-:W-:Y:S01]  /*2f30*/  FADD.FTZ R71, R71, R188 ;  /* 0x000000bc47477221 */ /* 0x008fe20000010000 */
[----:B------:R-:W-:-:S03]  /*2f40*/  FADD.FTZ R161, R70, R161 ;  /* 0x000000a146a17221 */ /* 0x000fc60000010000 */
[----:B------:R-:W-:Y:S01]  /*2f50*/  @P1 FADD.FTZ R3, R71, R3 ;  /* 0x0000000347031221 */ /* 0x000fe20000010000 */
[----:B------:R-:W-:-:S04]  /*2f60*/  @P1 FADD.FTZ R161, R161, R78 ;  /* 0x0000004ea1a11221 */ /* 0x000fc80000010000 */
[----:B------:R3:W-:Y:S04]  /*2f70*/  @P1 STS [R140+0x29d0], R3 ;  /* 0x0029d0038c001388 */ /* 0x0007e80000000800 */
[----:B------:R3:W-:Y:S04]  /*2f80*/  STS [R140+0x25d0], R161 ;  /* 0x0025d0a18c007388 */ /* 0x0007e80000000800 */
[----:B------:R3:W-:Y:S02]  /*2f90*/  @!P1 STS [R140+0x29d0], R71 ;  /* 0x0029d0478c009388 */ /* 0x0007e40000000800 */
.L_x_4970:
[----:B------:R-:W-:Y:S05]  /*2fa0*/  BSYNC.RECONVERGENT B0 ;  /* 0x0000000000007941 */ /* 0x000fea0003800200 */
.L_x_4969:
[----:B------:R-:W-:Y:S01]  /*2fb0*/  UIADD3 UR10, UPT, UPT, UR10, 0x1, URZ ;  /* 0x000000010a0a7890 */ /* 0x000fe2000fffe0ff */
[----:B------:R-:W-:Y:S02]  /*2fc0*/  LEA R142, P0, R76, R142, 0x2 ;  /* 0x0000008e4c8e7211 */ /* 0x000fe400078010ff */
[----:B------:R-:W-:Y:S01]  /*2fd0*/  LEA R144, P1, R74, R144, 0x2 ;  /* 0x000000904a907211 */ /* 0x000fe200078210ff */
[----:B------:R-:W-:Y:S01]  /*2fe0*/  UISETP.NE.AND UP0, UPT, UR10, URZ, UPT ;  /* 0x000000ff0a00728c */ /* 0x000fe2000bf05270 */
[----:B------:R-:W-:Y:S02]  /*2ff0*/  LEA R146, P2, R2, R146, 0x2 ;  /* 0x0000009202927211 */ /* 0x000fe400078410ff */
[----:B------:R-:W-:Y:S02]  /*3000*/  IADD3 R77, PT, PT, R77, 0x1, RZ ;  /* 0x000000014d4d7810 */ /* 0x000fe40007ffe0ff */
[----:B--23--:R-:W-:Y:S02]  /*3010*/  IADD3 R140, PT, PT, R140, 0x4, RZ ;  /* 0x000000048c8c7810 */ /* 0x00cfe40007ffe0ff */
[----:B------:R-:W-:-:S02]  /*3020*/  IADD3 R147, PT, PT, R147, 0x8, RZ ;  /* 0x0000000893937810 */ /* 0x000fc40007ffe0ff */
[----:B------:R-:W-:Y:S02]  /*3030*/  IADD3 R75, PT, PT, R75, 0x1, RZ ;  /* 0x000000014b4b7810 */ /* 0x000fe40007ffe0ff */
[----:B------:R-:W-:Y:S02]  /*3040*/  IADD3.X R141, PT, PT, R141, R150, RZ, P0, !PT ;  /* 0x000000968d8d7210 */ /* 0x000fe400007fe4ff */
[----:B------:R-:W-:Y:S02]  /*3050*/  IADD3.X R143, PT, PT, R143, R152, RZ, P1, !PT ;  /* 0x000000988f8f7210 */ /* 0x000fe40000ffe4ff */
[----:B------:R-:W-:Y:S01]  /*3060*/  IADD3.X R145, PT, PT, R145, R154, RZ, P2, !PT ;  /* 0x0000009a91917210 */ /* 0x000fe200017fe4ff */
[----:B------:R-:W-:Y:S06]  /*3070*/  BRA.U UP0, `(.L_x_4971) ;  /* 0xffffffe1000c7547 */ /* 0x000fec000b83ffff */
.L_x_4958:
[----:B------:R-:W-:Y:S01]  /*3080*/  BAR.SYNC.DEFER_BLOCKING 0x0 ;  /* 0x0000000000007b1d */ /* 0x000fe20000010000 */
[----:B------:R-:W-:Y:S01]  /*3090*/  USHF.L.U32 UR6, UR9, 0xa, URZ ;  /* 0x0000000a09067899 */ /* 0x000fe200080006ff */
[----:B------:R-:W-:Y:S01]  /*30a0*/  IADD3 R94, P1, PT, R94, -0x1000, RZ ;  /* 0xfffff0005e5e7810 */ /* 0x000fe20007f3e0ff */
[----:B------:R-:W-:Y:S01]  /*30b0*/  UISETP.GT.AND UP0, UPT, UR8, 0x1, UPT ;  /* 0x000000010800788c */ /* 0x000fe2000bf04270 */
[----:B------:R-:W-:Y:S01]  /*30c0*/  IADD3 R92, P2, PT, R92, -0x1000, RZ ;  /* 0xfffff0005c5c7810 */ /* 0x000fe20007f5e0ff */
[----:B------:R-:W-:-:S03]  /*30d0*/  USHF.R.S32.HI UR7, URZ, 0x1f, UR6 ;  /* 0x0000001fff077899 */ /* 0x000fc60008011406 */
[----:B------:R-:W2:Y:S01]  /*30e0*/  LDC.64 R4, c[0x0][0x500] ;  /* 0x00014000ff047b82 */ /* 0x000ea20000000a00 */
[----:B------:R-:W3:Y:S01]  /*30f0*/  LDCU.64 UR10, c[0x0][0x4f8] ;  /* 0x00009f00ff0a77ac */ /* 0x000ee20008000a00 */
[----:B------:R-:W-:Y:S02]  /*3100*/  IADD3.X R95, PT, PT, R95, -0x1, RZ, P1, !PT ;  /* 0xffffffff5f5f7810 */ /* 0x000fe40000ffe4ff */
[----:B------:R-:W-:Y:S01]  /*3110*/  IADD3.X R93, PT, PT, R93, -0x1, RZ, P2, !PT ;  /* 0xffffffff5d5d7810 */ /* 0x000fe200017fe4ff */
[----:B------:R-:W-:-:S03]  /*3120*/  UMOV UR8, UR9 ;  /* 0x0000000900087c82 */ /* 0x000fc60008000000 */
[----:B------:R-:W4:Y:S08]  /*3130*/  LDC.64 R6, c[0x0][0x550] ;  /* 0x00015400ff067b82 */ /* 0x000f300000000a00 */
[----:B------:R-:W5:Y:S01]  /*3140*/  LDC.64 R24, c[0x0][0x560] ;  /* 0x00015800ff187b82 */ /* 0x000f620000000a00 */
[----:B------:R-:W-:Y:S01]  /*3150*/  STS.128 [R108], R52 ;  /* 0x000000346c007388 */ /* 0x000fe20000000c00 */
[----:B---3--:R-:W-:-:S03]  /*3160*/  UIMAD.WIDE.U32 UR4, UR18, UR10, UR6 ;  /* 0x0000000a120472a5 */ /* 0x008fc6000f8e0006 */
[----:B------:R-:W-:Y:S01]  /*3170*/  STS.128 [R108+0x10], R56 ;  /* 0x000010386c007388 */ /* 0x000fe20000000c00 */
[----:B------:R-:W-:-:S03]  /*3180*/  UIMAD UR5, UR18, UR11, UR5 ;  /* 0x0000000b120572a4 */ /* 0x000fc6000f8e0205 */
[----:B------:R-:W-:Y:S03]  /*3190*/  STS.128 [R108+0x20], R60 ;  /* 0x0000203c6c007388 */ /* 0x000fe60000000c00 */
[----:B--2---:R-:W-:Y:S01]  /*31a0*/  IMAD.WIDE.U32 R2, R0, R4, UR4 ;  /* 0x0000000400027e25 */ /* 0x004fe2000f8e0004 */
[----:B------:R-:W-:Y:S01]  /*31b0*/  STS.128 [R108+0x30], R64 ;  /* 0x000030406c007388 */ /* 0x000fe20000000c00 */
[----:B------:R-:W-:-:S03]  /*31c0*/  NOP ;  /* 0x0000000000007918 */ /* 0x000fc60000000000 */
[----:B------:R-:W2:Y:S01]  /*31d0*/  LDS.128 R8, [R107] ;  /* 0x000000006b087984 */ /* 0x000ea20000000c00 */
[----:B------:R-:W-:Y:S01]  /*31e0*/  IMAD R3, R0, R5, R3 ;  /* 0x0000000500037224 */ /* 0x000fe200078e0203 */
[C---:B----4-:R-:W-:Y:S01]  /*31f0*/  LEA R4, P0, R2.reuse, R6, 0x2 ;  /* 0x0000000602047211 */ /* 0x050fe200078010ff */
[----:B------:R-:W3:Y:S01]  /*3200*/  LDCU.64 UR4, c[0x0][0x518] ;  /* 0x0000a300ff0477ac */ /* 0x000ee20008000a00 */
[----:B------:R-:W4:Y:S02]  /*3210*/  LDS.128 R12, [R107+0x200] ;  /* 0x000200006b0c7984 */ /* 0x000f240000000c00 */
[----:B------:R-:W-:Y:S01]  /*3220*/  LEA.HI.X R5, R2, R7, R3, 0x2, P0 ;  /* 0x0000000702057211 */ /* 0x000fe200000f1403 */
[----:B------:R-:W-:Y:S01]  /*3230*/  FADD.FTZ R2, R89, R48 ;  /* 0x0000003059027221 */ /* 0x000fe20000010000 */
[----:B------:R-:W0:Y:S03]  /*3240*/  LDS.128 R16, [R107+0x400] ;  /* 0x000400006b107984 */ /* 0x000e260000000c00 */
[----:B------:R-:W-:Y:S01]  /*3250*/  FADD.FTZ R7, R2, R49 ;  /* 0x0000003102077221 */ /* 0x000fe20000010000 */
[----:B------:R-:W1:Y:S01]  /*3260*/  LDS.128 R20, [R107+0x600] ;  /* 0x000600006b147984 */ /* 0x000e620000000c00 */
[----:B------:R-:W-:-:S04]  /*3270*/  IMAD.WIDE.U32 R2, R104, 0x10, R4 ;  /* 0x0000001068027825 */ /* 0x000fc800078e0004 */
[----:B------:R-:W-:Y:S02]  /*3280*/  FADD.FTZ R4, R7, R50 ;  /* 0x0000003207047221 */ /* 0x000fe40000010000 */
[----:B------:R-:W5:Y:S02]  /*3290*/  LDC.64 R6, c[0x0][0x520] ;  /* 0x00014800ff067b82 */ /* 0x000f640000000a00 */
[----:B------:R-:W-:Y:S01]  /*32a0*/  FADD.FTZ R5, R4, R51 ;  /* 0x0000003304057221 */ /* 0x000fe20000010000 */
[----:B---3--:R-:W-:-:S03]  /*32b0*/  UIMAD.WIDE.U32 UR6, UR18, UR4, UR6 ;  /* 0x00000004120672a5 */ /* 0x008fc6000f8e0006 */
[----:B------:R-:W-:Y:S01]  /*32c0*/  FADD.FTZ R4, R5, R44 ;  /* 0x0000002c05047221 */ /* 0x000fe20000010000 */
[----:B------:R-:W-:Y:S01]  /*32d0*/  UIMAD UR7, UR18, UR5, UR7 ;  /* 0x00000005120772a4 */ /* 0x000fe2000f8e0207 */
[----:B--2---:R-:W-:Y:S04]  /*32e0*/  STG.E.128 desc[UR16][R2.64], R8 ;  /* 0x0000000802007986 */ /* 0x004fe8000c101d10 */
[----:B----4-:R-:W-:Y:S04]  /*32f0*/  STG.E.128 desc[UR16][R2.64+0x200], R12 ;  /* 0x0002000c02007986 */ /* 0x010fe8000c101d10 */
[----:B0-----:R-:W-:Y:S04]  /*3300*/  STG.E.128 desc[UR16][R2.64+0x400], R16 ;  /* 0x0004001002007986 */ /* 0x001fe8000c101d10 */
[----:B-1----:R5:W-:Y:S01]  /*3310*/  STG.E.128 desc[UR16][R2.64+0x600], R20 ;  /* 0x0006001402007986 */ /* 0x002be2000c101d10 */
[----:B------:R-:W-:Y:S01]  /*3320*/  BAR.SYNC.DEFER_BLOCKING 0x0 ;  /* 0x0000000000007b1d */ /* 0x000fe20000010000 */
[----:B-----5:R-:W-:-:S04]  /*3330*/  IMAD.WIDE.U32 R2, R0, R6, UR6 ;  /* 0x0000000600027e25 */ /* 0x020fc8000f8e0006 */
[----:B------:R-:W-:Y:S01]  /*3340*/  IMAD R3, R0, R7, R3 ;  /* 0x0000000700037224 */ /* 0x000fe200078e0203 */
[----:B------:R-:W-:Y:S04]  /*3350*/  STS.128 [R108], R48 ;  /* 0x000000306c007388 */ /* 0x000fe80000000c00 */
[----:B------:R0:W-:Y:S04]  /*3360*/  STS.128 [R108+0x10], R44 ;  /* 0x0000102c6c007388 */ /* 0x0001e80000000c00 */
[----:B------:R1:W-:Y:S04]  /*3370*/  STS.128 [R108+0x20], R40 ;  /* 0x000020286c007388 */ /* 0x0003e80000000c00 */
[----:B------:R2:W-:Y:S01]  /*3380*/  STS.128 [R108+0x30], R36 ;  /* 0x000030246c007388 */ /* 0x0005e20000000c00 */
[----:B------:R-:W-:-:S03]  /*3390*/  NOP ;  /* 0x0000000000007918 */ /* 0x000fc60000000000 */
[----:B------:R-:W3:Y:S01]  /*33a0*/  LDS.128 R8, [R107] ;  /* 0x000000006b087984 */ /* 0x000ee20000000c00 */
[----:B0-----:R-:W-:Y:S01]  /*33b0*/  FADD.FTZ R45, R4, R45 ;  /* 0x0000002d042d7221 */ /* 0x001fe20000010000 */
[C---:B------:R-:W-:Y:S02]  /*33c0*/  LEA R4, P0, R2.reuse, R24, 0x2 ;  /* 0x0000001802047211 */ /* 0x040fe400078010ff */
[----:B------:R-:W0:Y:S01]  /*33d0*/  LDS.128 R12, [R107+0x200] ;  /* 0x000200006b0c7984 */ /* 0x000e220000000c00 */
[----:B------:R-:W-:Y:S01]  /*33e0*/  FADD.FTZ R46, R45, R46 ;  /* 0x0000002e2d2e7221 */ /* 0x000fe20000010000 */
[----:B------:R-:W-:Y:S02]  /*33f0*/  LEA.HI.X R5, R2, R25, R3, 0x2, P0 ;  /* 0x0000001902057211 */ /* 0x000fe400000f1403 */
[----:B------:R-:W4:Y:S01]  /*3400*/  LDS.128 R16, [R107+0x400] ;  /* 0x000400006b107984 */ /* 0x000f220000000c00 */
[----:B------:R-:W-:Y:S01]  /*3410*/  FADD.FTZ R47, R46, R47 ;  /* 0x0000002f2e2f7221 */ /* 0x000fe20000010000 */
[----:B------:R-:W-:Y:S01]  /*3420*/  IADD3 R96, P0, PT, R96, -0x1000, RZ ;  /* 0xfffff00060607810 */ /* 0x000fe20007f1e0ff */
[----:B------:R-:W-:Y:S01]  /*3430*/  IMAD.WIDE.U32 R2, R104, 0x10, R4 ;  /* 0x0000001068027825 */ /* 0x000fe200078e0004 */
[----:B------:R-:W5:Y:S03]  /*3440*/  LDS.128 R20, [R107+0x600] ;  /* 0x000600006b147984 */ /* 0x000f660000000c00 */
[----:B-1----:R-:W-:Y:S01]  /*3450*/  FADD.FTZ R40, R47, R40 ;  /* 0x000000282f287221 */ /* 0x002fe20000010000 */
[----:B------:R-:W-:-:S03]  /*3460*/  IADD3.X R97, PT, PT, R97, -0x1, RZ, P0, !PT ;  /* 0xffffffff61617810 */ /* 0x000fc600007fe4ff */
        /* <DEDUP_REMOVED lines=12> */
.L_x_4957:
[----:B-1----:R-:W0:Y:S01]  /*3530*/  LDC.64 R8, c[0x0][0x548] ;  /* 0x00015200ff087b82 */ /* 0x002e220000000a00 */
        /* <DEDUP_REMOVED lines=36> */
[----:B0-----:R-:W-:Y:S01]  /*3780*/  LEA.HI.X R3, R0, R9, RZ, 0x2, P1 ;  /* 0x0000000900037211 */ /* 0x001fe200008f14ff */
[----:B-1----:R-:W-:-:S09]  /*3790*/  ULEA UR4, UR5, UR4, 0x18 ;  /* 0x0000000405047291 */ /* 0x002fd2000f8ec0ff */
[----:B------:R-:W0:Y:S02]  /*37a0*/  LDS R5, [UR4+0x1098] ;  /* 0x00109804ff057984 */ /* 0x000e240008000800 */
[----:B0-----:R-:W-:-:S05]  /*37b0*/  FADD.FTZ R5, R6, R5 ;  /* 0x0000000506057221 */ /* 0x001fca0000010000 */
[----:B------:R1:W-:Y:S02]  /*37c0*/  REDG.E.ADD.F32.FTZ.RN.STRONG.GPU desc[UR16][R2.64], R5 ;  /* 0x00000005020079a6 */ /* 0x0003e4000c12f310 */
.L_x_4974:
[----:B------:R-:W-:Y:S05]  /*37d0*/  BSYNC.RECONVERGENT B0 ;  /* 0x0000000000007941 */ /* 0x000fea0003800200 */
.L_x_4973:
[----:B------:R-:W-:Y:S05]  /*37e0*/  @!P0 BRA `(.L_x_4975) ;  /* 0x0000000000888947 */ /* 0x000fea0003800000 */
[----:B------:R-:W-:Y:S06]  /*37f0*/  BAR.SYNC.DEFER_BLOCKING 0x0 ;  /* 0x0000000000007b1d */ /* 0x000fec0000010000 */
[----:B------:R-:W-:Y:S01]  /*3800*/  BSSY.RECONVERGENT B0, `(.L_x_4975) ;  /* 0x0000020000007945 */ /* 0x000fe20003800200 */
[----:B-1----:R-:W1:Y:S01]  /*3810*/  SHFL.DOWN P0, R2, R89, 0x1, 0x1f ;  /* 0x08201f0059027f89 */ /* 0x002e620000000000 */
[----:B0-----:R-:W0:Y:S01]  /*3820*/  S2R R6, SR_LANEID ;  /* 0x0000000000067919 */ /* 0x001e220000000000 */
        /* <DEDUP_REMOVED lines=29> */
.L_x_4976:
[----:B------:R-:W-:Y:S05]  /*3a00*/  BSYNC.RECONVERGENT B0 ;  /* 0x0000000000007941 */ /* 0x000fea0003800200 */
.L_x_4975:
[----:B------:R-:W-:Y:S05]  /*3a10*/  @P2 EXIT ;  /* 0x000000000000294d */ /* 0x000fea0003800000 */
[----:B------:R-:W0:Y:S01]  /*3a20*/  LDCU.64 UR8, c[0x0][0x4e8] ;  /* 0x00009d00ff0877ac */ /* 0x000e220008000a00 */
[----:B------:R-:W2:Y:S01]  /*3a30*/  S2UR UR5, SR_CgaCtaId ;  /* 0x00000000000579c3 */ /* 0x000ea20000008800 */
[----:B------:R-:W-:Y:S01]  /*3a40*/  BSSY.RECONVERGENT B0, `(.L_x_4977) ;  /* 0x0000045000007945 */ /* 0x000fe20003800200 */
[----:B------:R-:W3:Y:S01]  /*3a50*/  LDCU.64 UR10, c[0x0][0x4c8] ;  /* 0x00009900ff0a77ac */ /* 0x000ee20008000a00 */
[----:B------:R-:W4:Y:S01]  /*3a60*/  LDCU.64 UR12, c[0x0][0x4a8] ;  /* 0x00009500ff0c77ac */ /* 0x000f220008000a00 */
[----:B------:R-:W-:Y:S01]  /*3a70*/  UMOV UR4, 0x400 ;  /* 0x0000040000047882 */ /* 0x000fe20000000000 */
[----:B------:R-:W2:Y:S01]  /*3a80*/  LDCU UR6, c[0x0][0x360] ;  /* 0x00006c00ff0677ac */ /* 0x000ea20008000800 */
[----:B------:R-:W2:Y:S01]  /*3a90*/  LDCU.64 UR28, c[0x0][0x3e0] ;  /* 0x00007c00ff1c77ac */ /* 0x000ea20008000a00 */
[C---:B01----:R-:W-:Y:S01]  /*3aa0*/  IMAD.WIDE.U32 R2, R0.reuse, UR8, RZ ;  /* 0x0000000800027c25 */ /* 0x043fe2000f8e00ff */
[----:B------:R-:W0:Y:S03]  /*3ab0*/  LDCU.64 UR30, c[0x0][0x3c0] ;  /* 0x00007800ff1e77ac */ /* 0x000e260008000a00 */
[C---:B---3--:R-:W-:Y:S01]  /*3ac0*/  IMAD.WIDE.U32 R4, R0.reuse, UR10, RZ ;  /* 0x0000000a00047c25 */ /* 0x048fe2000f8e00ff */
[----:B------:R-:W1:Y:S03]  /*3ad0*/  LDCU.64 UR14, c[0x0][0x4b0] ;  /* 0x00009600ff0e77ac */ /* 0x000e660008000a00 */
[C---:B----4-:R-:W-:Y:S01]  /*3ae0*/  IMAD.WIDE.U32 R6, R0.reuse, UR12, RZ ;  /* 0x0000000c00067c25 */ /* 0x050fe2000f8e00ff */
[----:B------:R-:W3:Y:S03]  /*3af0*/  LDCU.64 UR18, c[0x0][0x4d0] ;  /* 0x00009a00ff1277ac */ /* 0x000ee60008000a00 */
[----:B------:R-:W-:-:S02]  /*3b00*/  IMAD R27, R0, UR9, R3 ;  /* 0x00000009001b7c24 */ /* 0x000fc4000f8e0203 */
[C---:B------:R-:W-:Y:S01]  /*3b10*/  IMAD R25, R0.reuse, UR11, R5 ;  /* 0x0000000b00197c24 */ /* 0x040fe2000f8e0205 */
[----:B------:R-:W4:Y:S01]  /*3b20*/  LDCU.64 UR24, c[0x0][0x4f0] ;  /* 0x00009e00ff1877ac */ /* 0x000f220008000a00 */
[----:B------:R-:W-:Y:S01]  /*3b30*/  IMAD R23, R0, UR13, R7 ;  /* 0x0000000d00177c24 */ /* 0x000fe2000f8e0207 */
[----:B------:R-:W0:Y:S01]  /*3b40*/  LDCU.64 UR26, c[0x0][0x540] ;  /* 0x0000a800ff1a77ac */ /* 0x000e220008000a00 */
[----:B------:R-:W0:Y:S01]  /*3b50*/  LDCU.128 UR20, c[0x0][0x530] ;  /* 0x0000a600ff1477ac */ /* 0x000e220008000c00 */
[----:B--2---:R-:W-:-:S12]  /*3b60*/  ULEA UR4, UR5, UR4, 0x18 ;  /* 0x0000000405047291 */ /* 0x004fd8000f8ec0ff */
.L_x_4978:
[C---:B------:R-:W-:Y:S01]  /*3b70*/  LEA R0, R19.reuse, UR4, 0x2 ;  /* 0x0000000413007c11 */ /* 0x040fe2000f8e10ff */
[C---:B--2---:R-:W-:Y:S01]  /*3b80*/  IMAD.WIDE.U32 R12, R19.reuse, UR28, RZ ;  /* 0x0000001c130c7c25 */ /* 0x044fe2000f8e00ff */
[----:B------:R-:W-:Y:S02]  /*3b90*/  SHF.R.S32.HI R18, RZ, 0x1f, R19 ;  /* 0x0000001fff127819 */ /* 0x000fe40000011413 */
[----:B------:R-:W-:Y:S01]  /*3ba0*/  MOV R8, R6 ;  /* 0x0000000600087202 */ /* 0x000fe20000000f00 */
[----:B------:R-:W2:Y:S01]  /*3bb0*/  LDS R21, [R0+0x25d0] ;  /* 0x0025d00000157984 */ /* 0x000ea20000000800 */
[----:B------:R-:W-:Y:S01]  /*3bc0*/  MOV R9, R23 ;  /* 0x0000001700097202 */ /* 0x000fe20000000f00 */
[C---:B-1----:R-:W-:Y:S02]  /*3bd0*/  IMAD R10, R18.reuse, UR14, RZ ;  /* 0x0000000e120a7c24 */ /* 0x042fe4000f8e02ff */
[----:B------:R-:W-:Y:S01]  /*3be0*/  IMAD R14, R18, UR28, RZ ;  /* 0x0000001c120e7c24 */ /* 0x000fe2000f8e02ff */
[----:B------:R-:W1:Y:S01]  /*3bf0*/  LDS R0, [R0+0x29d0] ;  /* 0x0029d00000007984 */ /* 0x000e620000000800 */
[----:B------:R-:W-:-:S04]  /*3c00*/  IMAD.WIDE.U32 R8, R19, UR14, R8 ;  /* 0x0000000e13087c25 */ /* 0x000fc8000f8e0008 */
[C---:B------:R-:W-:Y:S01]  /*3c10*/  IMAD R11, R19.reuse, UR15, R10 ;  /* 0x0000000f130b7c24 */ /* 0x040fe2000f8e020a */
[----:B0-----:R-:W-:Y:S01]  /*3c20*/  LEA R10, P0, R8, UR20, 0x2 ;  /* 0x00000014080a7c11 */ /* 0x001fe2000f8010ff */
[----:B------:R-:W-:Y:S01]  /*3c30*/  IMAD R15, R19, UR29, R14 ;  /* 0x0000001d130f7c24 */ /* 0x000fe2000f8e020e */
[----:B------:R-:W-:Y:S02]  /*3c40*/  LEA R14, P1, R12, R84, 0x2 ;  /* 0x000000540c0e7211 */ /* 0x000fe400078210ff */
[----:B------:R-:W-:Y:S02]  /*3c50*/  IADD3 R11, PT, PT, R9, R11, RZ ;  /* 0x0000000b090b7210 */ /* 0x000fe40007ffe0ff */
[----:B------:R-:W-:Y:S02]  /*3c60*/  IADD3 R9, PT, PT, R13, R15, RZ ;  /* 0x0000000f0d097210 */ /* 0x000fe40007ffe0ff */
[----:B------:R-:W-:Y:S02]  /*3c70*/  LEA.HI.X R11, R8, UR21, R11, 0x2, P0 ;  /* 0x00000015080b7c11 */ /* 0x000fe400080f140b */
[----:B------:R-:W-:-:S03]  /*3c80*/  LEA.HI.X R15, R12, R85, R9, 0x2, P1 ;  /* 0x000000550c0f7211 */ /* 0x000fc600008f1409 */
[----:B--2---:R0:W-:Y:S04]  /*3c90*/  REDG.E.ADD.F32.FTZ.RN.STRONG.GPU desc[UR16][R10.64], R21 ;  /* 0x000000150a0079a6 */ /* 0x0041e8000c12f310 */
[----:B------:R-:W1:Y:S01]  /*3ca0*/  LDG.E R15, desc[UR16][R14.64] ;  /* 0x000000100e0f7981 */ /* 0x000e62000c1e1900 */
[----:B------:R-:W-:Y:S01]  /*3cb0*/  MOV R8, R4 ;  /* 0x0000000400087202 */ /* 0x000fe20000000f00 */
[C---:B---3--:R-:W-:Y:S01]  /*3cc0*/  IMAD R16, R18.reuse, UR18, RZ ;  /* 0x0000001212107c24 */ /* 0x048fe2000f8e02ff */
[----:B------:R-:W-:Y:S01]  /*3cd0*/  MOV R9, R25 ;  /* 0x0000001900097202 */ /* 0x000fe20000000f00 */
[----:B------:R-:W-:Y:S02]  /*3ce0*/  IMAD R20, R18, UR30, RZ ;  /* 0x0000001e12147c24 */ /* 0x000fe4000f8e02ff */
[----:B------:R-:W-:-:S02]  /*3cf0*/  IMAD R17, R19, UR19, R16 ;  /* 0x0000001313117c24 */ /* 0x000fc4000f8e0210 */
[----:B------:R-:W-:-:S04]  /*3d00*/  IMAD.WIDE.U32 R8, R19, UR18, R8 ;  /* 0x0000001213087c25 */ /* 0x000fc8000f8e0008 */
[----:B------:R-:W-:Y:S01]  /*3d10*/  IMAD.WIDE.U32 R12, R19, UR30, RZ ;  /* 0x0000001e130c7c25 */ /* 0x000fe2000f8e00ff */
[----:B0-----:R-:W-:Y:S02]  /*3d20*/  IADD3 R11, PT, PT, R9, R17, RZ ;  /* 0x00000011090b7210 */ /* 0x001fe40007ffe0ff */
[----:B------:R-:W-:Y:S01]  /*3d30*/  LEA R10, P0, R8, UR22, 0x2 ;  /* 0x00000016080a7c11 */ /* 0x000fe2000f8010ff */
[----:B------:R-:W-:Y:S01]  /*3d40*/  IMAD R29, R19, UR31, R20 ;  /* 0x0000001f131d7c24 */ /* 0x000fe2000f8e0214 */
[----:B------:R-:W-:Y:S02]  /*3d50*/  LEA R16, P1, R12, R82, 0x2 ;  /* 0x000000520c107211 */ /* 0x000fe400078210ff */
[----:B------:R-:W-:Y:S02]  /*3d60*/  LEA.HI.X R11, R8, UR23, R11, 0x2, P0 ;  /* 0x00000017080b7c11 */ /* 0x000fe400080f140b */
[----:B------:R-:W-:-:S04]  /*3d70*/  IADD3 R9, PT, PT, R13, R29, RZ ;  /* 0x0000001d0d097210 */ /* 0x000fc80007ffe0ff */
[----:B------:R-:W-:Y:S01]  /*3d80*/  LEA.HI.X R17, R12, R83, R9, 0x2, P1 ;  /* 0x000000530c117211 */ /* 0x000fe200008f1409 */
[----:B-1----:R-:W-:-:S05]  /*3d90*/  FMUL.FTZ R15, R0, R15 ;  /* 0x0000000f000f7220 */ /* 0x002fca0000410000 */
[----:B------:R2:W-:Y:S04]  /*3da0*/  REDG.E.ADD.F32.FTZ.RN.STRONG.GPU desc[UR16][R10.64], R15 ;  /* 0x0000000f0a0079a6 */ /* 0x0005e8000c12f310 */
[----:B------:R-:W3:Y:S01]  /*3db0*/  LDG.E R17, desc[UR16][R16.64] ;  /* 0x0000001010117981 */ /* 0x000ee2000c1e1900 */
[----:B------:R-:W-:Y:S01]  /*3dc0*/  MOV R8, R2 ;  /* 0x0000000200087202 */ /* 0x000fe20000000f00 */
[----:B----4-:R-:W-:Y:S01]  /*3dd0*/  IMAD R18, R18, UR24, RZ ;  /* 0x0000001812127c24 */ /* 0x010fe2000f8e02ff */
        /* <DEDUP_REMOVED lines=8> */
[----:B---3--:R-:W-:-:S05]  /*3e60*/  FMUL.FTZ R9, R0, R17 ;  /* 0x0000001100097220 */ /* 0x008fca0000410000 */
[----:B------:R2:W-:Y:S07]  /*3e70*/  REDG.E.ADD.F32.FTZ.RN.STRONG.GPU desc[UR16][R12.64], R9 ;  /* 0x000000090c0079a6 */ /* 0x0005ee000c12f310 */
[----:B------:R-:W-:Y:S05]  /*3e80*/  @!P0 BRA `(.L_x_4978) ;  /* 0xfffffffc00388947 */ /* 0x000fea000383ffff */
[----:B------:R-:W-:Y:S05]  /*3e90*/  BSYNC.RECONVERGENT B0 ;  /* 0x0000000000007941 */ /* 0x000fea0003800200 */
.L_x_4977:
[----:B------:R-:W-:Y:S05]  /*3ea0*/  EXIT ;  /* 0x000000000000794d */ /* 0x000fea0003800000 */
.L_x_4963:
[----:B------:R-:W-:Y:S01]  /*3eb0*/  MOV R185, R70 ;  /* 0x0000004600b97202 */ /* 0x000fe20000000f00 */
[----:B------:R-:W-:Y:S01]  /*3ec0*/  HFMA2 R187, -RZ, RZ, 0, 5.9604644775390625e-08 ;  /* 0x00000001ffbb7431 */ /* 0x000fe200000001ff */
[----:B------:R-:W-:Y:S02]  /*3ed0*/  MOV R192, RZ ;  /* 0x000000ff00c07202 */ /* 0x000fe40000000f00 */
[----:B------:R-:W-:-:S07]  /*3ee0*/  MOV R208, 0xffffffff ;  /* 0xffffffff00d07802 */ /* 0x000fce0000000f00 */
[----:B0123-5:R-:W-:Y:S05]  /*3ef0*/  WARPSYNC.COLLECTIVE R208, `(.L_x_4979) ;  /* 0x00000000d0087348 */ /* 0x02ffea0003c00000 */
[----:B------:R4:W0:Y:S02]  /*3f00*/  SHFL.UP P6, R68, R185, R187, R192 ;  /* 0x040000bbb9447389 */ /* 0x00082400000c00c0 */
[----:B012345:R-:W-:Y:S05]  /*3f10*/  ENDCOLLECTIVE ;  /* 0x000000000000791b */ /* 0x03ffea0003800000 */
.L_x_4979:
[----:B------:R-:W-:Y:S02]  /*3f20*/  MOV R185, R69 ;  /* 0x0000004500b97202 */ /* 0x000fe40000000f00 */
[----:B------:R-:W-:-:S07]  /*3f30*/  MOV R71, R68 ;  /* 0x0000004400477202 */ /* 0x000fce0000000f00 */
[----:B------:R-:W-:Y:S05]  /*3f40*/  WARPSYNC.COLLECTIVE R208, `(.L_x_4980) ;  /* 0x00000000d0087348 */ /* 0x000fea0003c00000 */
[----:B------:R0:W1:Y:S02]  /*3f50*/  SHFL.UP P6, R68, R185, R187, R192 ;  /* 0x040000bbb9447389 */ /* 0x00006400000c00c0 */
[----:B01----:R-:W-:Y:S05]  /*3f60*/  ENDCOLLECTIVE ;  /* 0x000000000000791b */ /* 0x003fea0003800000 */
.L_x_4980:
        /* <DEDUP_REMOVED lines=8> */
.L_x_4981:
[----:B------:R-:W-:Y:S02]  /*3ff0*/  MOV R185, R181 ;  /* 0x000000b500b97202 */ /* 0x000fe40000000f00 */
[----:B------:R-:W-:-:S07]  /*4000*/  MOV R71, R68 ;  /* 0x0000004400477202 */ /* 0x000fce0000000f00 */
[----:B------:R-:W-:Y:S05]  /*4010*/  WARPSYNC.COLLECTIVE R208, `(.L_x_4982) ;  /* 0x00000000d0087348 */ /* 0x000fea0003c00000 */
[----:B------:R0:W1:Y:S02]  /*4020*/  SHFL.UP P6, R68, R185, R187, R192 ;  /* 0x040000bbb9447389 */ /* 0x00006400000c00c0 */
[----:B01----:R-:W-:Y:S05]  /*4030*/  ENDCOLLECTIVE ;  /* 0x000000000000791b */ /* 0x003fea0003800000 */
.L_x_4982:
        /* <DEDUP_REMOVED lines=8> */
.L_x_4983:
[----:B------:R-:W-:Y:S02]  /*40c0*/  MOV R185, R183 ;  /* 0x000000b700b97202 */ /* 0x000fe40000000f00 */
[----:B------:R-:W-:-:S07]  /*40d0*/  MOV R69, R68 ;  /* 0x0000004400457202 */ /* 0x000fce0000000f00 */
[----:B------:R-:W-:Y:S05]  /*40e0*/  WARPSYNC.COLLECTIVE R208, `(.L_x_4984) ;  /* 0x00000000d0087348 */ /* 0x000fea0003c00000 */
[----:B------:R0:W1:Y:S02]  /*40f0*/  SHFL.UP P6, R68, R185, R187, R192 ;  /* 0x040000bbb9447389 */ /* 0x00006400000c00c0 */
[----:B01----:R-:W-:Y:S05]  /*4100*/  ENDCOLLECTIVE ;  /* 0x000000000000791b */ /* 0x003fea0003800000 */
.L_x_4984:
        /* <DEDUP_REMOVED lines=8> */
.L_x_4985:
[----:B------:R-:W-:Y:S02]  /*4190*/  MOV R185, R71 ;  /* 0x0000004700b97202 */ /* 0x000fe40000000f00 */
[----:B------:R-:W-:-:S07]  /*41a0*/  MOV R69, R68 ;  /* 0x0000004400457202 */ /* 0x000fce0000000f00 */
[----:B------:R-:W-:Y:S05]  /*41b0*/  WARPSYNC.COLLECTIVE R208, `(.L_x_4986) ;  /* 0x00000000d0087348 */ /* 0x000fea0003c00000 */
[----:B------:R0:W1:Y:S02]  /*41c0*/  SHFL.UP P6, R68, R185, R187, R192 ;  /* 0x040000bbb9447389 */ /* 0x00006400000c00c0 */
[----:B01----:R-:W-:Y:S05]  /*41d0*/  ENDCOLLECTIVE ;  /* 0x000000000000791b */ /* 0x003fea0003800000 */
.L_x_4986:
        /* <DEDUP_REMOVED lines=8> */
.L_x_4987:
[----:B------:R-:W-:Y:S02]  /*4260*/  MOV R185, R69 ;  /* 0x0000004500b97202 */ /* 0x000fe40000000f00 */
[----:B------:R-:W-:-:S07]  /*4270*/  MOV R181, R68 ;  /* 0x0000004400b57202 */ /* 0x000fce0000000f00 */
[----:B------:R-:W-:Y:S05]  /*4280*/  WARPSYNC.COLLECTIVE R208, `(.L_x_4988) ;  /* 0x00000000d0087348 */ /* 0x000fea0003c00000 */
[----:B------:R0:W1:Y:S02]  /*4290*/  SHFL.UP P6, R68, R185, R187, R192 ;  /* 0x040000bbb9447389 */ /* 0x00006400000c00c0 */
[----:B01----:R-:W-:Y:S05]  /*42a0*/  ENDCOLLECTIVE ;  /* 0x000000000000791b */ /* 0x003fea0003800000 */
.L_x_4988:
[----:B------:R-:W-:Y:S05]  /*42b0*/  BRA `(.L_x_4989) ;  /* 0xffffffd400cc7947 */ /* 0x000fea000383ffff */
.L_x_4964:
        /* <DEDUP_REMOVED lines=8> */
.L_x_4991:
[----:B------:R-:W-:Y:S05]  /*4340*/  BSYNC B0 ;  /* 0x0000000000007941 */ /* 0x000fea0003800000 */
.L_x_4990:
[----:B------:R-:W-:Y:S05]  /*4350*/  BRA `(.L_x_4992) ;  /* 0xffffffd400b87947 */ /* 0x000fea000383ffff */
.L_x_4965:
        /* <DEDUP_REMOVED lines=8> */
.L_x_4994:
[----:B------:R-:W-:Y:S05]  /*43e0*/  BSYNC B0 ;  /* 0x0000000000007941 */ /* 0x000fea0003800000 */
.L_x_4993:
[----:B------:R-:W-:Y:S05]  /*43f0*/  BRA `(.L_x_4995) ;  /* 0xffffffd400987947 */ /* 0x000fea000383ffff */
.L_x_4966:
        /* <DEDUP_REMOVED lines=8> */
.L_x_4997:
[----:B------:R-:W-:Y:S05]  /*4480*/  BSYNC B0 ;  /* 0x0000000000007941 */ /* 0x000fea0003800000 */
.L_x_4996:
        /* <DEDUP_REMOVED lines=11> */
.L_x_4998:
[----:B------:R-:W-:Y:S05]  /*4540*/  WARPSYNC.COLLECTIVE R208, `(.L_x_4999) ;  /* 0x00000000d0087348 */ /* 0x000fea0003c00000 */
[----:B------:R0:W1:Y:S02]  /*4550*/  SHFL.IDX P1, R69, R209, R210, R211 ;  /* 0x000000d2d1457389 */ /* 0x00006400000200d3 */
[----:B01----:R-:W-:Y:S05]  /*4560*/  ENDCOLLECTIVE ;  /* 0x000000000000791b */ /* 0x003fea0003800000 */
.L_x_4999:
[----:B------:R-:W-:Y:S02]  /*4570*/  MOV R209, R79 ;  /* 0x0000004f00d17202 */ /* 0x000fe40000000f00 */
[----:B------:R-:W-:Y:S02]  /*4580*/  MOV R190, R68 ;  /* 0x0000004400be7202 */ /* 0x000fe40000000f00 */
[----:B------:R-:W-:-:S07]  /*4590*/  MOV R68, R69 ;  /* 0x0000004500447202 */ /* 0x000fce0000000f00 */
[----:B------:R-:W-:Y:S05]  /*45a0*/  WARPSYNC.COLLECTIVE R208, `(.L_x_5000) ;  /* 0x00000000d0087348 */ /* 0x000fea0003c00000 */
[----:B------:R0:W1:Y:S02]  /*45b0*/  SHFL.IDX P1, R69, R209, R210, R211 ;  /* 0x000000d2d1457389 */ /* 0x00006400000200d3 */
[----:B01----:R-:W-:Y:S05]  /*45c0*/  ENDCOLLECTIVE ;  /* 0x000000000000791b */ /* 0x003fea0003800000 */
.L_x_5000:
[----:B------:R-:W-:Y:S05]  /*45d0*/  BRA `(.L_x_5001) ;  /* 0xffffffd400387947 */ /* 0x000fea000383ffff */
.L_x_4968:
[-C--:B------:R-:W-:Y:S01]  /*45e0*/  MOV R207, R70.reuse ;  /* 0x0000004600cf7202 */ /* 0x080fe20000000f00 */
[----:B------:R-:W-:Y:S01]  /*45f0*/  HFMA2 R212, -RZ, RZ, 0, 5.9604644775390625e-08 ;  /* 0x00000001ffd47431 */ /* 0x000fe200000001ff */
[----:B------:R-:W-:Y:S01]  /*4600*/  MOV R213, 0x1f ;  /* 0x0000001f00d57802 */ /* 0x000fe20000000f00 */
[----:B------:R-:W-:Y:S01]  /*4610*/  HFMA2 R210, -RZ, RZ, 0, 0 ;  /* 0x00000000ffd27431 */ /* 0x000fe200000001ff */
[----:B------:R-:W-:Y:S02]  /*4620*/  MOV R208, 0xffffffff ;  /* 0xffffffff00d07802 */ /* 0x000fe40000000f00 */
[----:B------:R-:W-:Y:S02]  /*4630*/  MOV R71, R70 ;  /* 0x0000004600477202 */ /* 0x000fe40000000f00 */
[----:B------:R-:W-:-:S07]  /*4640*/  MOV R204, R69 ;  /* 0x0000004500cc7202 */ /* 0x000fce0000000f00 */
[----:B0-2---:R-:W-:Y:S05]  /*4650*/  WARPSYNC.COLLECTIVE R208, `(.L_x_5002) ;  /* 0x00000000d0087348 */ /* 0x005fea0003c00000 */
[----:B------:R1:W3:Y:S02]  /*4660*/  SHFL.DOWN P1, R206, R207, R212, R213 ;  /* 0x080000d4cfce7389 */ /* 0x0002e400000200d5 */
[----:B0123--:R-:W-:Y:S05]  /*4670*/  ENDCOLLECTIVE ;  /* 0x000000000000791b */ /* 0x00ffea0003800000 */
.L_x_5002:
[----:B------:R-:W-:Y:S02]  /*4680*/  MOV R211, 0x1f ;  /* 0x0000001f00d37802 */ /* 0x000fe40000000f00 */
[----:B------:R-:W-:Y:S02]  /*4690*/  MOV R207, R69 ;  /* 0x0000004500cf7202 */ /* 0x000fe40000000f00 */
[----:B------:R-:W-:-:S07]  /*46a0*/  MOV R68, R206 ;  /* 0x000000ce00447202 */ /* 0x000fce0000000f00 */
[----:B------:R-:W-:Y:S05]  /*46b0*/  WARPSYNC.COLLECTIVE R208, `(.L_x_5003) ;  /* 0x00000000d0087348 */ /* 0x000fea0003c00000 */
[----:B------:R0:W1:Y:S02]  /*46c0*/  SHFL.DOWN P1, R206, R207, R212, R213 ;  /* 0x080000d4cfce7389 */ /* 0x00006400000200d5 */
[----:B01----:R-:W-:Y:S05]  /*46d0*/  ENDCOLLECTIVE ;  /* 0x000000000000791b */ /* 0x003fea0003800000 */
.L_x_5003:
        /* <DEDUP_REMOVED lines=11> */
.L_x_5004:
[----:B------:R-:W-:Y:S02]  /*4790*/  MOV R207, R204 ;  /* 0x000000cc00cf7202 */ /* 0x000fe40000000f00 */
[----:B------:R-:W-:-:S07]  /*47a0*/  MOV R68, R206 ;  /* 0x000000ce00447202 */ /* 0x000fce0000000f00 */
[----:B------:R-:W-:Y:S05]  /*47b0*/  WARPSYNC.COLLECTIVE R208, `(.L_x_5005) ;  /* 0x00000000d0087348 */ /* 0x000fea0003c00000 */
[----:B------:R0:W1:Y:S02]  /*47c0*/  SHFL.DOWN P1, R206, R207, R212, R213 ;  /* 0x080000d4cfce7389 */ /* 0x00006400000200d5 */
[----:B01----:R-:W-:Y:S05]  /*47d0*/  ENDCOLLECTIVE ;  /* 0x000000000000791b */ /* 0x003fea0003800000 */
.L_x_5005:
        /* <DEDUP_REMOVED lines=11> */
.L_x_5006:
[----:B------:R-:W-:Y:S02]  /*4890*/  MOV R207, R204 ;  /* 0x000000cc00cf7202 */ /* 0x000fe40000000f00 */
[----:B------:R-:W-:-:S07]  /*48a0*/  MOV R68, R206 ;  /* 0x000000ce00447202 */ /* 0x000fce0000000f00 */
[----:B------:R-:W-:Y:S05]  /*48b0*/  WARPSYNC.COLLECTIVE R208, `(.L_x_5007) ;  /* 0x00000000d0087348 */ /* 0x000fea0003c00000 */
[----:B------:R0:W1:Y:S02]  /*48c0*/  SHFL.DOWN P1, R206, R207, R212, R213 ;  /* 0x080000d4cfce7389 */ /* 0x00006400000200d5 */
[----:B01----:R-:W-:Y:S05]  /*48d0*/  ENDCOLLECTIVE ;  /* 0x000000000000791b */ /* 0x003fea0003800000 */
.L_x_5007:
        /* <DEDUP_REMOVED lines=11> */
.L_x_5008:
[----:B------:R-:W-:Y:S02]  /*4990*/  MOV R207, R204 ;  /* 0x000000cc00cf7202 */ /* 0x000fe40000000f00 */
[----:B------:R-:W-:-:S07]  /*49a0*/  MOV R68, R206 ;  /* 0x000000ce00447202 */ /* 0x000fce0000000f00 */
[----:B------:R-:W-:Y:S05]  /*49b0*/  WARPSYNC.COLLECTIVE R208, `(.L_x_5009) ;  /* 0x00000000d0087348 */ /* 0x000fea0003c00000 */
[----:B------:R0:W1:Y:S02]  /*49c0*/  SHFL.DOWN P1, R206, R207, R212, R213 ;  /* 0x080000d4cfce7389 */ /* 0x00006400000200d5 */
[----:B01----:R-:W-:Y:S05]  /*49d0*/  ENDCOLLECTIVE ;  /* 0x000000000000791b */ /* 0x003fea0003800000 */
.L_x_5009:
        /* <DEDUP_REMOVED lines=11> */
.L_x_5010:
[----:B------:R-:W-:Y:S02]  /*4a90*/  MOV R207, R204 ;  /* 0x000000cc00cf7202 */ /* 0x000fe40000000f00 */
[----:B------:R-:W-:-:S07]  /*4aa0*/  MOV R68, R206 ;  /* 0x000000ce00447202 */ /* 0x000fce0000000f00 */
[----:B------:R-:W-:Y:S05]  /*4ab0*/  WARPSYNC.COLLECTIVE R208, `(.L_x_5011) ;  /* 0x00000000d0087348 */ /* 0x000fea0003c00000 */
[----:B------:R0:W1:Y:S02]  /*4ac0*/  SHFL.DOWN P1, R206, R207, R212, R213 ;  /* 0x080000d4cfce7389 */ /* 0x00006400000200d5 */
[----:B01----:R-:W-:Y:S05]  /*4ad0*/  ENDCOLLECTIVE ;  /* 0x000000000000791b */ /* 0x003fea0003800000 */
.L_x_5011:
        /* <DEDUP_REMOVED lines=11> */
.L_x_5012:
[----:B------:R-:W-:Y:S02]  /*4b90*/  ISETP.NE.AND P0, PT, R86, 0x1f, PT ;  /* 0x0000001f5600780c */ /* 0x000fe40003f05270 */
[----:B------:R-:W-:Y:S02]  /*4ba0*/  MOV R209, R204 ;  /* 0x000000cc00d17202 */ /* 0x000fe40000000f00 */
[----:B------:R-:W-:-:S09]  /*4bb0*/  MOV R68, R69 ;  /* 0x0000004500447202 */ /* 0x000fd20000000f00 */
[----:B------:R-:W-:Y:S05]  /*4bc0*/  WARPSYNC.COLLECTIVE R208, `(.L_x_5013) ;  /* 0x00000000d0087348 */ /* 0x000fea0003c00000 */
[----:B------:R0:W1:Y:S02]  /*4bd0*/  SHFL.IDX P1, R69, R209, R210, R211 ;  /* 0x000000d2d1457389 */ /* 0x00006400000200d3 */
[----:B01----:R-:W-:Y:S05]  /*4be0*/  ENDCOLLECTIVE ;  /* 0x000000000000791b */ /* 0x003fea0003800000 */
.L_x_5013:
[----:B------:R-:W-:Y:S05]  /*4bf0*/  WARPSYNC.COLLECTIVE R208, `(.L_x_5014) ;  /* 0x00000000d0087348 */ /* 0x000fea0003c00000 */
[----:B------:R0:W1:Y:S02]  /*4c00*/  SHFL.DOWN P1, R206, R207, R212, R213 ;  /* 0x080000d4cfce7389 */ /* 0x00006400000200d5 */
[----:B01----:R-:W-:Y:S05]  /*4c10*/  ENDCOLLECTIVE ;  /* 0x000000000000791b */ /* 0x003fea0003800000 */
.L_x_5014:
        /* <DEDUP_REMOVED lines=8> */
.L_x_5015:
[----:B------:R-:W-:Y:S05]  /*4ca0*/  WARPSYNC.COLLECTIVE R208, `(.L_x_5016) ;  /* 0x00000000d0087348 */ /* 0x000fea0003c00000 */
[----:B------:R0:W1:Y:S02]  /*4cb0*/  SHFL.IDX P1, R69, R209, R210, R211 ;  /* 0x000000d2d1457389 */ /* 0x00006400000200d3 */
[----:B01----:R-:W-:Y:S05]  /*4cc0*/  ENDCOLLECTIVE ;  /* 0x000000000000791b */ /* 0x003fea0003800000 */
.L_x_5016:
[----:B------:R-:W-:Y:S01]  /*4cd0*/  MOV R209, R79 ;  /* 0x0000004f00d17202 */ /* 0x000fe20000000f00 */
[----:B------:R-:W-:Y:S01]  /*4ce0*/  FFMA.FTZ R79, R79, R68, R70 ;  /* 0x000000444f4f7223 */ /* 0x000fe20000010046 */
[----:B------:R-:W-:-:S07]  /*4cf0*/  MOV R205, R69 ;  /* 0x0000004500cd7202 */ /* 0x000fce0000000f00 */
[----:B------:R-:W-:Y:S05]  /*4d00*/  WARPSYNC.COLLECTIVE R208, `(.L_x_5017) ;  /* 0x00000000d0087348 */ /* 0x000fea0003c00000 */
[----:B------:R0:W1:Y:S02]  /*4d10*/  SHFL.IDX P1, R69, R209, R210, R211 ;  /* 0x000000d2d1457389 */ /* 0x00006400000200d3 */
[----:B01----:R-:W-:Y:S05]  /*4d20*/  ENDCOLLECTIVE ;  /* 0x000000000000791b */ /* 0x003fea0003800000 */
.L_x_5017:
[----:B------:R-:W-:Y:S01]  /*4d30*/  MOV R207, R69 ;  /* 0x0000004500cf7202 */ /* 0x000fe20000000f00 */
[----:B------:R-:W-:Y:S06]  /*4d40*/  BRA `(.L_x_5018) ;  /* 0xffffffd400247947 */ /* 0x000fec000383ffff */
.L_x_5019:
        /* <DEDUP_REMOVED lines=11> */
.L_x_10457:


//--------------------- .text._Z25selective_scan_bwd_kernelI32Selective_Scan_bwd_kernel_traitsILi64ELi16ELb1ELb0ELb0ELb0ELb1EffEEv12SSMParamsBwd --------------------------
	.section	.text._Z25selective_scan_bwd_kernelI32Selective_Scan_bwd_kernel_traitsILi64ELi16ELb1ELb0ELb0ELb0ELb1EffEEv12SSMParamsBwd,"ax",@progbits
	.align	128
        .global         _Z25selective_scan_bwd_kernelI32Selective_Scan_bwd_kernel_traitsILi64ELi16ELb1ELb0ELb0ELb0ELb1EffEEv12SSMParamsBwd
        .type           _Z25selective_scan_bwd_kernelI32Selective_Scan_bwd_kernel_traitsILi64ELi16ELb1ELb0ELb0ELb0ELb1EffEEv12SSMParamsBwd,@function
        .size           _Z25selective_scan_bwd_kernelI32Selective_Scan_bwd_kernel_traitsILi64ELi16ELb1ELb0ELb0ELb0ELb1EffEEv12SSMParamsBwd,(.L_x_10458 - _Z25selective_scan_bwd_kernelI32Selective_Scan_bwd_kernel_traitsILi64ELi16ELb1ELb0ELb0ELb0ELb1EffEEv12SSMParamsBwd)
        .other          _Z25selective_scan_bwd_kernelI32Selective_Scan_bwd_kernel_traitsILi64ELi16ELb1ELb0ELb0ELb0ELb1EffEEv12SSMParamsBwd,@"STO_CUDA_ENTRY STV_DEFAULT"
_Z25selective_scan_bwd_kernelI32Selective_Scan_bwd_kernel_traitsILi64ELi16ELb1ELb0ELb0ELb0ELb1EffEEv12SSMParamsBwd:
.text._Z25selective_scan_bwd_kernelI32Selective_Scan_bwd_kernel_traitsILi64ELi16ELb1ELb0ELb0ELb0ELb1EffEEv12SSMParamsBwd:
        /* <DEDUP_REMOVED lines=24> */
[----:B------:R-:W0:Y:S01]  /*0180*/  LDC.64 R18, c[0x0][0x448] ;  /* 0x00011200ff127b82 */ /* 0x000e220000000a00 */
[----:B------:R-:W-:Y:S01]  /*0190*/  ISETP.NE.AND.EX P0, PT, R7, RZ, PT, P0 ;  /* 0x000000ff0700720c */ /* 0x000fe20003f05300 */
[----:B------:R-:W-:Y:S02]  /*01a0*/  UIMAD.WIDE.U32 UR4, UR18, UR8, URZ ;  /* 0x00000008120472a5 */ /* 0x000fe4000f8e00ff */
[----:B------:R2:W5:Y:S01]  /*01b0*/  @P1 LDG.E R92, desc[UR16][R4.64] ;  /* 0x00000010045c1981 */ /* 0x000562000c1e1900 */
[----:B------:R-:W-:-:S02]  /*01c0*/  UIMAD UR8, UR18, UR13, UR7 ;  /* 0x0000000d120872a4 */ /* 0x000fc4000f8e0207 */
[----:B------:R-:W-:Y:S01]  /*01d0*/  UIMAD UR9, UR18, UR9, UR5 ;  /* 0x00000009120972a4 */ /* 0x000fe2000f8e0205 */
[----:B------:R-:W3:Y:S08]  /*01e0*/  LDC.64 R20, c[0x0][0x450] ;  /* 0x00011400ff147b82 */ /* 0x000ef00000000a00 */
[----:B------:R-:W4:Y:S01]  /*01f0*/  @P0 LDC R7, c[0x0][0x384] ;  /* 0x0000e100ff070b82 */ /* 0x000f220000000800 */
[----:B--2---:R-:W-:-:S02]  /*0200*/  MOV R4, UR6 ;  /* 0x0000000600047c02 */ /* 0x004fc40008000f00 */
[----:B------:R-:W-:Y:S01]  /*0210*/  MOV R5, UR7 ;  /* 0x0000000700057c02 */ /* 0x000fe20008000f00 */
[----:B------:R-:W2:Y:S01]  /*0220*/  LDCU.64 UR6, c[0x0][0x498] ;  /* 0x00009300ff0677ac */ /* 0x000ea20008000a00 */
[----:B------:R-:W-:-:S03]  /*0230*/  MOV R3, UR5 ;  /* 0x0000000500037c02 */ /* 0x000fc60008000f00 */
[----:B------:R-:W1:Y:S01]  /*0240*/  @P0 LDC R23, c[0x0][0x38c] ;  /* 0x0000e300ff170b82 */ /* 0x000e620000000800 */
[----:B------:R-:W-:Y:S02]  /*0250*/  MOV R2, UR4 ;  /* 0x0000000400027c02 */ /* 0x000fe40008000f00 */
[----:B------:R-:W-:Y:S02]  /*0260*/  MOV R3, UR9 ;  /* 0x0000000900037c02 */ /* 0x000fe40008000f00 */
[----:B------:R-:W-:Y:S01]  /*0270*/  MOV R5, UR8 ;  /* 0x0000000800057c02 */ /* 0x000fe20008000f00 */
[----:B------:R-:W0:Y:S02]  /*0280*/  LDCU.64 UR8, c[0x0][0x3b8] ;  /* 0x00007700ff0877ac */ /* 0x000e240008000a00 */
[----:B------:R-:W3:Y:S01]  /*0290*/  @P0 LDC.64 R10, c[0x0][0x480] ;  /* 0x00012000ff0a0b82 */ /* 0x000ee20000000a00 */
[----:B------:R-:W-:-:S04]  /*02a0*/  IMAD.WIDE.U32 R2, R88, UR10, R2 ;  /* 0x0000000a58027c25 */ /* 0x000fc8000f8e0002 */
[----:B------:R-:W-:Y:S01]  /*02b0*/  IMAD R15, R88, UR11, R3 ;  /* 0x0000000b580f7c24 */ /* 0x000fe2000f8e0203 */
[----:B------:R-:W3:Y:S02]  /*02c0*/  LDCU.64 UR10, c[0x0][0x3d8] ;  /* 0x00007b00ff0a77ac */ /* 0x000ee40008000a00 */
[----:B------:R-:W3:Y:S01]  /*02d0*/  LDC.64 R24, c[0x0][0x460] ;  /* 0x00011800ff187b82 */ /* 0x000ee20000000a00 */
[----:B----4-:R-:W-:Y:S01]  /*02e0*/  @P0 IMAD R0, R7, UR18, R88 ;  /* 0x0000001207000c24 */ /* 0x010fe2000f8e0258 */
[----:B--2---:R-:W-:-:S06]  /*02f0*/  UIMAD.WIDE.U32 UR4, UR18, UR6, URZ ;  /* 0x00000006120472a5 */ /* 0x004fcc000f8e00ff */
[----:B------:R-:W2:Y:S01]  /*0300*/  LDC.64 R26, c[0x0][0x468] ;  /* 0x00011a00ff1a7b82 */ /* 0x000ea20000000a00 */
[----:B------:R-:W-:-:S07]  /*0310*/  ISETP.GE.AND P1, PT, R13, 0x1, PT ;  /* 0x000000010d00780c */ /* 0x000fce0003f26270 */
[----:B------:R-:W4:Y:S01]  /*0320*/  LDC.64 R106, c[0x0][0x528] ;  /* 0x00014a00ff6a7b82 */ /* 0x000f220000000a00 */
[----:B------:R-:W-:Y:S01]  /*0330*/  @P0 IMAD R0, R0, R13, RZ ;  /* 0x0000000d00000224 */ /* 0x000fe200078e02ff */
[----:B------:R-:W-:Y:S01]  /*0340*/  UIMAD UR5, UR18, UR7, UR5 ;  /* 0x00000007120572a4 */ /* 0x000fe2000f8e0205 */
[----:B------:R-:W-:Y:S01]  /*0350*/  IMAD.WIDE.U32 R4, R88, UR14, R4 ;  /* 0x0000000e58047c25 */ /* 0x000fe2000f8e0004 */
[----:B------:R-:W-:-:S03]  /*0360*/  LEA R13, R13, 0xfffffc00, 0xa ;  /* 0xfffffc000d0d7811 */ /* 0x000fc600078e50ff */
[C---:B------:R-:W-:Y:S01]  /*0370*/  IMAD R105, R88.reuse, UR15, R5 ;  /* 0x0000000f58697c24 */ /* 0x040fe2000f8e0205 */
[----:B------:R-:W-:Y:S01]  /*0380*/  IADD3 R103, P3, PT, R13, R2, RZ ;  /* 0x000000020d677210 */ /* 0x000fe20007f7e0ff */
[----:B0-----:R-:W-:Y:S01]  /*0390*/  IMAD.WIDE.U32 R8, R88, UR8, RZ ;  /* 0x0000000858087c25 */ /* 0x001fe2000f8e00ff */
[----:B------:R-:W-:-:S03]  /*03a0*/  CS2R R6, SRZ ;  /* 0x0000000000067805 */ /* 0x000fc6000001ff00 */
[----:B-1----:R-:W-:Y:S02]  /*03b0*/  @P0 IMAD R5, R0, R23, RZ ;  /* 0x0000001700050224 */ /* 0x002fe400078e02ff */
[----:B------:R-:W-:Y:S01]  /*03c0*/  IMAD.WIDE.U32 R2, R88, R16, UR4 ;  /* 0x0000000458027e25 */ /* 0x000fe2000f8e0010 */
[----:B------:R-:W-:Y:S02]  /*03d0*/  IADD3 R4, P4, PT, R13, R4, RZ ;  /* 0x000000040d047210 */ /* 0x000fe40007f9e0ff */
[----:B------:R-:W-:Y:S01]  /*03e0*/  LEA R94, P2, R8, R18, 0x2 ;  /* 0x00000012085e7211 */ /* 0x000fe200078410ff */
[----:B------:R-:W-:Y:S01]  /*03f0*/  IMAD R95, R88, UR9, R9 ;  /* 0x00000009585f7c24 */ /* 0x000fe2000f8e0209 */
[----:B------:R-:W-:Y:S01]  /*0400*/  SHF.R.S32.HI R0, RZ, 0x1f, R13 ;  /* 0x0000001fff007819 */ /* 0x000fe2000001140d */
[----:B---3--:R-:W-:Y:S01]  /*0410*/  @P0 IMAD.WIDE R6, R5, 0x8, R10 ;  /* 0x0000000805060825 */ /* 0x008fe200078e020a */
[----:B------:R-:W-:-:S03]  /*0420*/  IADD3 R13, P0, PT, R13, R2, RZ ;  /* 0x000000020d0d7210 */ /* 0x000fc60007f1e0ff */
[C---:B------:R-:W-:Y:S02]  /*0430*/  IMAD R5, R88.reuse, R17, R3 ;  /* 0x0000001158057224 */ /* 0x040fe400078e0203 */
[----:B------:R-:W-:Y:S01]  /*0440*/  IMAD.WIDE.U32 R2, R88, UR10, RZ ;  /* 0x0000000a58027c25 */ /* 0x000fe2000f8e00ff */
[----:B------:R-:W-:Y:S02]  /*0450*/  LEA.HI.X R95, R8, R19, R95, 0x2, P2 ;  /* 0x00000013085f7211 */ /* 0x000fe400010f145f */
[----:B------:R-:W-:Y:S01]  /*0460*/  IADD3.X R8, PT, PT, R0, R15, RZ, P3, !PT ;  /* 0x0000000f00087210 */ /* 0x000fe20001ffe4ff */
[----:B------:R-:W-:Y:S01]  /*0470*/  IMAD R97, R88, UR11, R3 ;  /* 0x0000000b58617c24 */ /* 0x000fe2000f8e0203 */
[C---:B------:R-:W-:Y:S02]  /*0480*/  IADD3.X R105, PT, PT, R0.reuse, R105, RZ, P4, !PT ;  /* 0x0000006900697210 */ /* 0x040fe400027fe4ff */
[----:B------:R-:W-:Y:S02]  /*0490*/  IADD3.X R0, PT, PT, R0, R5, RZ, P0, !PT ;  /* 0x0000000500007210 */ /* 0x000fe400007fe4ff */
        /* <DEDUP_REMOVED lines=13> */
[----:B------:R-:W2:Y:S01]  /*0570*/  LDCU.64 UR4, c[0x0][0x3a0] ;  /* 0x00007400ff0477ac */ /* 0x000ea20008000a00 */
[----:B------:R-:W-:Y:S02]  /*0580*/  MOV R99, RZ ;  /* 0x000000ff00637202 */ /* 0x000fe40000000f00 */
[----:B------:R-:W-:Y:S01]  /*0590*/  MOV R131, RZ ;  /* 0x000000ff00837202 */ /* 0x000fe20000000f00 */
[----:B------:R-:W3:Y:S03]  /*05a0*/  LDCU UR8, c[0x0][0x394] ;  /* 0x00007280ff0877ac */ /* 0x000ee60008000800 */
[----:B------:R-:W4:Y:S01]  /*05b0*/  LDC.64 R4, c[0x0][0x440] ;  /* 0x00011000ff047b82 */ /* 0x000f220000000a00 */
[----:B--2---:R-:W-:Y:S01]  /*05c0*/  IMAD.WIDE.U32 R2, R88, UR4, RZ ;  /* 0x0000000458027c25 */ /* 0x004fe2000f8e00ff */
[----:B------:R-:W-:-:S03]  /*05d0*/  UMOV UR4, 0x400 ;  /* 0x0000040000047882 */ /* 0x000fc60000000000 */
[----:B------:R-:W-:Y:S01]  /*05e0*/  IMAD R101, R88, UR5, R3 ;  /* 0x0000000558657c24 */ /* 0x000fe2000f8e0203 */
[----:B-1----:R-:W-:Y:S01]  /*05f0*/  ULEA UR9, UR9, UR4, 0x18 ;  /* 0x0000000409097291 */ /* 0x002fe2000f8ec0ff */
[----:B0-----:R-:W-:Y:S02]  /*0600*/  SHF.L.U32 R132, R98, 0x2, RZ ;  /* 0x0000000262847819 */ /* 0x001fe400000006ff */
[----:B----4-:R-:W-:Y:S02]  /*0610*/  LEA R100, P0, R2, R4, 0x2 ;  /* 0x0000000402647211 */ /* 0x010fe400078010ff */
[----:B------:R-:W-:Y:S02]  /*0620*/  SHF.R.U32.HI R112, RZ, 0x2, R98 ;  /* 0x00000002ff707819 */ /* 0x000fe40000011662 */
[----:B------:R-:W-:Y:S02]  /*0630*/  LOP3.LUT R109, R132, 0xf80, RZ, 0xc0, !PT ;  /* 0x00000f80846d7812 */ /* 0x000fe400078ec0ff */
[----:B------:R-:W-:-:S02]  /*0640*/  LEA R111, R98, UR9, 0x3 ;  /* 0x00000009626f7c11 */ /* 0x000fc4000f8e18ff */
[----:B------:R-:W-:Y:S02]  /*0650*/  LEA.HI.X R101, R2, R5, R101, 0x2, P0 ;  /* 0x0000000502657211 */ /* 0x000fe400000f1465 */
[C---:B------:R-:W-:Y:S02]  /*0660*/  LOP3.LUT R133, R98.reuse, 0x1f, RZ, 0xc0, !PT ;  /* 0x0000001f62857812 */ /* 0x040fe400078ec0ff */
[C---:B------:R-:W-:Y:S02]  /*0670*/  LOP3.LUT R108, R98.reuse, 0x3e0, RZ, 0xc0, !PT ;  /* 0x000003e0626c7812 */ /* 0x040fe400078ec0ff */
[----:B------:R-:W-:Y:S02]  /*0680*/  IADD3 R110, PT, PT, R98, 0x200, RZ ;  /* 0x00000200626e7810 */ /* 0x000fe40007ffe0ff */
[----:B------:R-:W-:Y:S02]  /*0690*/  LOP3.LUT R112, R112, 0xf8, RZ, 0xc0, !PT ;  /* 0x000000f870707812 */ /* 0x000fe400078ec0ff */
[----:B------:R-:W-:-:S02]  /*06a0*/  LOP3.LUT R113, R109, 0x1f, R98, 0xf8, !PT ;  /* 0x0000001f6d717812 */ /* 0x000fc400078ef862 */
[----:B---3--:R-:W-:-:S07]  /*06b0*/  LEA R114, R98, R111, 0x3 ;  /* 0x0000006f62727211 */ /* 0x008fce00078e18ff */
.L_x_5036:
[----:B------:R-:W-:Y:S01]  /*06c0*/  BAR.SYNC.DEFER_BLOCKING 0x0 ;  /* 0x0000000000007b1d */ /* 0x000fe20000010000 */
[----:B-1----:R-:W-:-:S05]  /*06d0*/  IMAD.WIDE.U32 R2, R113, 0x10, R102 ;  /* 0x0000001071027825 */ /* 0x002fca00078e0066 */
[----:B------:R-:W0:Y:S02]  /*06e0*/  S2R R115, SR_LANEID ;  /* 0x0000000000737919 */ /* 0x000e240000000000 */
[----:B------:R-:W1:Y:S01]  /*06f0*/  S2UR UR5, SR_CgaCtaId ;  /* 0x00000000000579c3 */ /* 0x000e620000008800 */
[----:B------:R-:W-:Y:S01]  /*0700*/  UMOV UR4, 0x400 ;  /* 0x0000040000047882 */ /* 0x000fe20000000000 */
[----:B------:R-:W-:Y:S01]  /*0710*/  IMAD.WIDE.U32 R4, R113, 0x10, R106 ;  /* 0x0000001071047825 */ /* 0x000fe200078e006a */
[----:B------:R-:W2:Y:S01]  /*0720*/  LDCU.128 UR12, c[0x0][0x410] ;  /* 0x00008200ff0c77ac */ /* 0x000ea20008000c00 */
[----:B------:R-:W-:-:S04]  /*0730*/  UIADD3 UR19, UPT, UPT, UR8, -0x1, URZ ;  /* 0xffffffff08137890 */ /* 0x000fc8000fffe0ff */
[----:B------:R-:W3:Y:S01]  /*0740*/  LDC.64 R152, c[0x0][0x558] ;  /* 0x00015600ff987b82 */ /* 0x000ee20000000a00 */
[----:B------:R-:W4:Y:S01]  /*0750*/  LDCU.64 UR22, c[0x0][0x490] ;  /* 0x00009200ff1677ac */ /* 0x000f220008000a00 */
[----:B------:R-:W2:Y:S04]  /*0760*/  LDG.E.128 R16, desc[UR16][R2.64] ;  /* 0x0000001002107981 */ /* 0x000ea8000c1e1d00 */
[----:B------:R-:W4:Y:S04]  /*0770*/  LDG.E.128 R20, desc[UR16][R2.64+0x200] ;  /* 0x0002001002147981 */ /* 0x000f28000c1e1d00 */
[----:B------:R-:W3:Y:S04]  /*0780*/  LDG.E.128 R24, desc[UR16][R2.64+0x400] ;  /* 0x0004001002187981 */ /* 0x000ee8000c1e1d00 */
[----:B------:R0:W3:Y:S01]  /*0790*/  LDG.E.128 R28, desc[UR16][R2.64+0x600] ;  /* 0x00060010021c7981 */ /* 0x0000e2000c1e1d00 */
[----:B-1----:R-:W-:Y:S01]  /*07a0*/  ULEA UR20, UR5, UR4, 0x18 ;  /* 0x0000000405147291 */ /* 0x002fe2000f8ec0ff */
[----:B0-----:R-:W-:-:S02]  /*07b0*/  IADD3 R116, PT, PT, R109, R115, RZ ;  /* 0x000000736d747210 */ /* 0x001fc40007ffe0ff */
[----:B------:R-:W-:-:S03]  /*07c0*/  IADD3 R117, PT, PT, R108, R115, RZ ;  /* 0x000000736c757210 */ /* 0x000fc60007ffe0ff */
[----:B------:R-:W-:Y:S02]  /*07d0*/  LEA R116, R116, UR20, 0x4 ;  /* 0x0000001474747c11 */ /* 0x000fe4000f8e20ff */
[----:B------:R-:W-:Y:S01]  /*07e0*/  LEA R117, R117, UR20, 0x6 ;  /* 0x0000001475757c11 */ /* 0x000fe2000f8e30ff */
[----:B------:R-:W-:Y:S02]  /*07f0*/  IMAD.WIDE.U32 R2, R113, 0x10, R104 ;  /* 0x0000001071027825 */ /* 0x000fe400078e0068 */
[----:B--2---:R-:W-:Y:S04]  /*0800*/  STS.128 [R116], R16 ;  /* 0x0000001074007388 */ /* 0x004fe80000000c00 */
[----:B----4-:R-:W-:Y:S04]  /*0810*/  STS.128 [R116+0x200], R20 ;  /* 0x0002001474007388 */ /* 0x010fe80000000c00 */
[----:B---3--:R-:W-:Y:S04]  /*0820*/  STS.128 [R116+0x400], R24 ;  /* 0x0004001874007388 */ /* 0x008fe80000000c00 */
        /* <DEDUP_REMOVED lines=10> */
[----:B------:R-:W4:Y:S04]  /*08d0*/  LDG.E.128 R40, desc[UR16][R2.64+0x600] ;  /* 0x0006001002287981 */ /* 0x000f28000c1e1d00 */
[----:B--2---:R0:W-:Y:S04]  /*08e0*/  STS.128 [R116], R32 ;  /* 0x0000002074007388 */ /* 0x0041e80000000c00 */
[----:B---3--:R1:W-:Y:S04]  /*08f0*/  STS.128 [R116+0x200], R28 ;  /* 0x0002001c74007388 */ /* 0x0083e80000000c00 */
[----:B----4-:R-:W-:Y:S04]  /*0900*/  STS.128 [R116+0x400], R36 ;  /* 0x0004002474007388 */ /* 0x010fe80000000c00 */
[----:B------:R-:W-:Y:S01]  /*0910*/  STS.128 [R116+0x600], R40 ;  /* 0x0006002874007388 */ /* 0x000fe20000000c00 */
[----:B------:R-:W-:-:S03]  /*0920*/  NOP ;  /* 0x0000000000007918 */ /* 0x000fc60000000000 */
[----:B------:R-:W-:Y:S01]  /*0930*/  LDS.128 R72, [R117] ;  /* 0x0000000075487984 */ /* 0x000fe20000000c00 */
[----:B------:R-:W-:Y:S01]  /*0940*/  USHF.L.U32 UR4, UR19, 0xa, URZ ;  /* 0x0000000a13047899 */ /* 0x000fe200080006ff */
[----:B0-----:R-:W0:Y:S02]  /*0950*/  LDC.64 R32, c[0x0][0x488] ;  /* 0x00012200ff207b82 */ /* 0x001e240000000a00 */
[----:B------:R-:W-:Y:S04]  /*0960*/  LDS.128 R68, [R117+0x10] ;  /* 0x0000100075447984 */ /* 0x000fe80000000c00 */
[----:B------:R-:W-:Y:S04]  /*0970*/  LDS.128 R24, [R117+0x20] ;  /* 0x0000200075187984 */ /* 0x000fe80000000c00 */
[----:B------:R-:W-:Y:S01]  /*0980*/  LDS.128 R64, [R117+0x30] ;  /* 0x0000300075407984 */ /* 0x000fe20000000c00 */
[----:B------:R-:W-:Y:S06]  /*0990*/  BAR.SYNC.DEFER_BLOCKING 0x0 ;  /* 0x0000000000007b1d */ /* 0x000fec0000010000 */
[----:B-1----:R-:W2:Y:S04]  /*09a0*/  LDG.E.128 R28, desc[UR16][R4.64] ;  /* 0x00000010041c7981 */ /* 0x002ea8000c1e1d00 */
[----:B------:R-:W3:Y:S04]  /*09b0*/  LDG.E.128 R48, desc[UR16][R4.64+0x200] ;  /* 0x0002001004307981 */ /* 0x000ee8000c1e1d00 */
[----:B------:R-:W4:Y:S04]  /*09c0*/  LDG.E.128 R52, desc[UR16][R4.64+0x400] ;  /* 0x0004001004347981 */ /* 0x000f28000c1e1d00 */
[----:B------:R0:W4:Y:S01]  /*09d0*/  LDG.E.128 R56, desc[UR16][R4.64+0x600] ;  /* 0x0006001004387981 */ /* 0x000122000c1e1d00 */
[----:B------:R-:W-:-:S02]  /*09e0*/  UMOV UR5, URZ ;  /* 0x000000ff00057c82 */ /* 0x000fc40008000000 */
[----:B------:R-:W-:-:S04]  /*09f0*/  UIMAD.WIDE.U32 UR6, UR18, UR12, UR4 ;  /* 0x0000000c120672a5 */ /* 0x000fc8000f8e0004 */
[----:B------:R-:W-:Y:S02]  /*0a00*/  UIMAD UR10, UR18, UR13, UR7 ;  /* 0x0000000d120a72a4 */ /* 0x000fe4000f8e0207 */
[----:B------:R-:W-:Y:S02]  /*0a10*/  MOV R3, UR7 ;  /* 0x0000000700037c02 */ /* 0x000fe40008000f00 */
[----:B------:R-:W-:Y:S02]  /*0a20*/  MOV R2, UR6 ;  /* 0x0000000600027c02 */ /* 0x000fe40008000f00 */
[----:B------:R-:W-:-:S03]  /*0a30*/  MOV R3, UR10 ;  /* 0x0000000a00037c02 */ /* 0x000fc60008000f00 */
[----:B------:R-:W-:-:S04]  /*0a40*/  IMAD.WIDE.U32 R2, R88, UR14, R2 ;  /* 0x0000000e58027c25 */ /* 0x000fc8000f8e0002 */
[----:B------:R-:W-:Y:S01]  /*0a50*/  IMAD R0, R88, UR15, R3 ;  /* 0x0000000f58007c24 */ /* 0x000fe2000f8e0203 */
[C---:B0-----:R-:W-:Y:S01]  /*0a60*/  LEA R4, P0, R2.reuse, R32, 0x2 ;  /* 0x0000002002047211 */ /* 0x041fe200078010ff */
[----:B------:R-:W0:Y:S03]  /*0a70*/  LDCU.128 UR12, c[0x0][0x420] ;  /* 0x00008400ff0c77ac */ /* 0x000e260008000c00 */
[----:B------:R-:W-:-:S03]  /*0a80*/  LEA.HI.X R5, R2, R33, R0, 0x2, P0 ;  /* 0x0000002102057211 */ /* 0x000fc600000f1400 */
[----:B------:R-:W-:Y:S01]  /*0a90*/  IMAD.WIDE.U32 R2, R113, 0x10, R4 ;  /* 0x0000001071027825 */ /* 0x000fe200078e0004 */
[----:B--2---:R1:W-:Y:S04]  /*0aa0*/  STS.128 [R116], R28 ;  /* 0x0000001c74007388 */ /* 0x0043e80000000c00 */
[----:B---3--:R-:W-:Y:S04]  /*0ab0*/  STS.128 [R116+0x200], R48 ;  /* 0x0002003074007388 */ /* 0x008fe80000000c00 */
[----:B----4-:R-:W-:Y:S04]  /*0ac0*/  STS.128 [R116+0x400], R52 ;  /* 0x0004003474007388 */ /* 0x010fe80000000c00 */
[----:B------:R-:W-:Y:S01]  /*0ad0*/  STS.128 [R116+0x600], R56 ;  /* 0x0006003874007388 */ /* 0x000fe20000000c00 */
[----:B------:R-:W-:-:S03]  /*0ae0*/  NOP ;  /* 0x0000000000007918 */ /* 0x000fc60000000000 */
[----:B------:R-:W-:Y:S01]  /*0af0*/  LDS.128 R32, [R117] ;  /* 0x0000000075207984 */ /* 0x000fe20000000c00 */
[----:B-1----:R-:W1:Y:S03]  /*0b00*/  LDC.64 R28, c[0x0][0x478] ;  /* 0x00011e00ff1c7b82 */ /* 0x002e660000000a00 */
        /* <DEDUP_REMOVED lines=8> */
[----:B0-----:R-:W-:-:S04]  /*0b90*/  UIMAD.WIDE.U32 UR6, UR18, UR12, UR4 ;  /* 0x0000000c120672a5 */ /* 0x001fc8000f8e0004 */
[----:B------:R-:W-:Y:S02]  /*0ba0*/  UIMAD UR10, UR18, UR13, UR7 ;  /* 0x0000000d120a72a4 */ /* 0x000fe4000f8e0207 */
[----:B------:R-:W-:Y:S02]  /*0bb0*/  MOV R5, UR7 ;  /* 0x0000000700057c02 */ /* 0x000fe40008000f00 */
[----:B------:R-:W-:Y:S02]  /*0bc0*/  MOV R4, UR6 ;  /* 0x0000000600047c02 */ /* 0x000fe40008000f00 */
[----:B------:R-:W-:-:S03]  /*0bd0*/  MOV R5, UR10 ;  /* 0x0000000a00057c02 */ /* 0x000fc60008000f00 */
[C---:B------:R-:W-:Y:S02]  /*0be0*/  IMAD.WIDE.U32 R4, R88.reuse, UR14, R4 ;  /* 0x0000000e58047c25 */ /* 0x040fe4000f8e0004 */
[----:B------:R-:W0:Y:S02]  /*0bf0*/  LDCU.64 UR10, c[0x0][0x508] ;  /* 0x0000a100ff0a77ac */ /* 0x000e240008000a00 */
[----:B------:R-:W-:Y:S01]  /*0c00*/  IMAD R0, R88, UR15, R5 ;  /* 0x0000000f58007c24 */ /* 0x000fe2000f8e0205 */
[----:B-1----:R-:W-:-:S04]  /*0c10*/  LEA R28, P0, R4, R28, 0x2 ;  /* 0x0000001c041c7211 */ /* 0x002fc800078010ff */
[----:B------:R-:W-:-:S03]  /*0c20*/  LEA.HI.X R29, R4, R29, R0, 0x2, P0 ;  /* 0x0000001d041d7211 */ /* 0x000fc600000f1400 */
[----:B------:R-:W-:Y:S01]  /*0c30*/  IMAD.WIDE.U32 R2, R113, 0x10, R28 ;  /* 0x0000001071027825 */ /* 0x000fe200078e001c */
[----:B--2---:R1:W-:Y:S04]  /*0c40*/  STS.128 [R116], R76 ;  /* 0x0000004c74007388 */ /* 0x0043e80000000c00 */
[----:B---3--:R2:W-:Y:S04]  /*0c50*/  STS.128 [R116+0x200], R84 ;  /* 0x0002005474007388 */ /* 0x0085e80000000c00 */
[----:B----4-:R3:W-:Y:S04]  /*0c60*/  STS.128 [R116+0x400], R120 ;  /* 0x0004007874007388 */ /* 0x0107e80000000c00 */
[----:B------:R-:W-:Y:S01]  /*0c70*/  STS.128 [R116+0x600], R124 ;  /* 0x0006007c74007388 */ /* 0x000fe20000000c00 */
[----:B------:R-:W-:-:S03]  /*0c80*/  NOP ;  /* 0x0000000000007918 */ /* 0x000fc60000000000 */
[----:B------:R-:W4:Y:S04]  /*0c90*/  LDS.128 R60, [R117] ;  /* 0x00000000753c7984 */ /* 0x000f280000000c00 */
[----:B------:R-:W0:Y:S04]  /*0ca0*/  LDS.128 R48, [R117+0x10] ;  /* 0x0000100075307984 */ /* 0x000e280000000c00 */
[----:B------:R-:W0:Y:S04]  /*0cb0*/  LDS.128 R52, [R117+0x20] ;  /* 0x0000200075347984 */ /* 0x000e280000000c00 */
[----:B------:R-:W0:Y:S01]  /*0cc0*/  LDS.128 R56, [R117+0x30] ;  /* 0x0000300075387984 */ /* 0x000e220000000c00 */
[----:B------:R-:W-:Y:S06]  /*0cd0*/  BAR.SYNC.DEFER_BLOCKING 0x0 ;  /* 0x0000000000007b1d */ /* 0x000fec0000010000 */
[----:B------:R-:W4:Y:S04]  /*0ce0*/  LDG.E.128 R80, desc[UR16][R2.64] ;  /* 0x0000001002507981 */ /* 0x000f28000c1e1d00 */
[----:B-1----:R-:W4:Y:S04]  /*0cf0*/  LDG.E.128 R76, desc[UR16][R2.64+0x200] ;  /* 0x00020010024c7981 */ /* 0x002f28000c1e1d00 */
[----:B--2---:R-:W2:Y:S04]  /*0d00*/  LDG.E.128 R84, desc[UR16][R2.64+0x400] ;  /* 0x0004001002547981 */ /* 0x004ea8000c1e1d00 */
[----:B---3--:R1:W3:Y:S01]  /*0d10*/  LDG.E.128 R120, desc[UR16][R2.64+0x600] ;  /* 0x0006001002787981 */ /* 0x0082e2000c1e1d00 */
[----:B----4-:R-:W-:Y:S01]  /*0d20*/  FMUL.FTZ R28, R63, -1.4426950216293334961 ;  /* 0xbfb8aa3b3f1c7820 */ /* 0x010fe20000410000 */
[----:B------:R-:W-:Y:S01]  /*0d30*/  FMUL.FTZ R5, R62, -1.4426950216293334961 ;  /* 0xbfb8aa3b3e057820 */ /* 0x000fe20000410000 */
[----:B0-----:R-:W-:Y:S01]  /*0d40*/  FMUL.FTZ R29, R48, -1.4426950216293334961 ;  /* 0xbfb8aa3b301d7820 */ /* 0x001fe20000410000 */
[----:B------:R-:W-:Y:S01]  /*0d50*/  FMUL.FTZ R30, R49, -1.4426950216293334961 ;  /* 0xbfb8aa3b311e7820 */ /* 0x000fe20000410000 */
[----:B------:R-:W-:Y:S01]  /*0d60*/  FMUL.FTZ R31, R51, -1.4426950216293334961 ;  /* 0xbfb8aa3b331f7820 */ /* 0x000fe20000410000 */
[----:B------:R-:W-:Y:S01]  /*0d70*/  FMUL.FTZ R0, R60, -1.4426950216293334961 ;  /* 0xbfb8aa3b3c007820 */ /* 0x000fe20000410000 */
[----:B------:R-:W0:Y:S01]  /*0d80*/  MUFU.EX2 R28, R28 ;  /* 0x0000001c001c7308 */ /* 0x000e220000000800 */
[----:B------:R-:W-:Y:S01]  /*0d90*/  FMUL.FTZ R4, R61, -1.4426950216293334961 ;  /* 0xbfb8aa3b3d047820 */ /* 0x000fe20000410000 */
[----:B------:R-:W-:Y:S01]  /*0da0*/  FMUL.FTZ R91, R53, -1.4426950216293334961 ;  /* 0xbfb8aa3b355b7820 */ /* 0x000fe20000410000 */
[----:B-1----:R-:W-:Y:S01]  /*0db0*/  FMUL.FTZ R2, R50, -1.4426950216293334961 ;  /* 0xbfb8aa3b32027820 */ /* 0x002fe20000410000 */
[----:B------:R-:W-:Y:S01]  /*0dc0*/  MUFU.EX2 R5, R5 ;  /* 0x0000000500057308 */ /* 0x000fe20000000800 */
[----:B------:R-:W-:Y:S01]  /*0dd0*/  FMUL.FTZ R93, R54, -1.4426950216293334961 ;  /* 0xbfb8aa3b365d7820 */ /* 0x000fe20000410000 */
[----:B------:R-:W-:Y:S01]  /*0de0*/  FMUL.FTZ R89, R52, -1.4426950216293334961 ;  /* 0xbfb8aa3b34597820 */ /* 0x000fe20000410000 */
[----:B------:R-:W-:Y:S01]  /*0df0*/  FMUL.FTZ R118, R55, -1.4426950216293334961 ;  /* 0xbfb8aa3b37767820 */ /* 0x000fe20000410000 */
[----:B------:R-:W-:Y:S01]  /*0e00*/  MUFU.EX2 R29, R29 ;  /* 0x0000001d001d7308 */ /* 0x000fe20000000800 */
[----:B------:R-:W-:Y:S01]  /*0e10*/  FMUL.FTZ R119, R56, -1.4426950216293334961 ;  /* 0xbfb8aa3b38777820 */ /* 0x000fe20000410000 */
[----:B------:R-:W-:Y:S01]  /*0e20*/  FMUL.FTZ R125, R57, -1.4426950216293334961 ;  /* 0xbfb8aa3b397d7820 */ /* 0x000fe20000410000 */
[----:B------:R-:W-:Y:S01]  /*0e30*/  FMUL.FTZ R127, R58, -1.4426950216293334961 ;  /* 0xbfb8aa3b3a7f7820 */ /* 0x000fe20000410000 */
[----:B------:R-:W1:Y:S01]  /*0e40*/  MUFU.EX2 R30, R30 ;  /* 0x0000001e001e7308 */ /* 0x000e620000000800 */
[----:B------:R-:W-:Y:S01]  /*0e50*/  FMUL.FTZ R130, R59, -1.4426950216293334961 ;  /* 0xbfb8aa3b3b827820 */ /* 0x000fe20000410000 */
[----:B0-----:R-:W-:Y:S01]  /*0e60*/  FADD.FTZ R28, R28, 1 ;  /* 0x3f8000001c1c7421 */ /* 0x001fe20000010000 */
[----:B------:R-:W-:Y:S01]  /*0e70*/  UIMAD.WIDE.U32 UR6, UR18, UR10, UR4 ;  /* 0x0000000a120672a5 */ /* 0x000fe2000f8e0004 */
[----:B------:R-:W0:Y:S01]  /*0e80*/  MUFU.EX2 R31, R31 ;  /* 0x0000001f001f7308 */ /* 0x000e220000000800 */
[----:B------:R-:W-:-:S02]  /*0e90*/  UISETP.NE.U32.AND UP0, UPT, UR22, URZ, UPT ;  /* 0x000000ff1600728c */ /* 0x000fc4000bf05070 */
[----:B------:R-:W-:Y:S01]  /*0ea0*/  UIMAD UR7, UR18, UR11, UR7 ;  /* 0x0000000b120772a4 */ /* 0x000fe2000f8e0207 */
[----:B------:R-:W4:Y:S01]  /*0eb0*/  MUFU.EX2 R0, R0 ;  /* 0x0000000000007308 */ /* 0x000f220000000800 */
[----:B------:R-:W-:-:S03]  /*0ec0*/  UISETP.NE.AND.EX UP0, UPT, UR23, URZ, UPT, UP0 ;  /* 0x000000ff1700728c */ /* 0x000fc6000bf05300 */
[----:B------:R0:W4:Y:S01]  /*0ed0*/  MUFU.EX2 R3, R2 ;  /* 0x0000000200037308 */ /* 0x0001220000000800 */
[----:B-1----:R-:W-:-:S03]  /*0ee0*/  FADD.FTZ R134, R30, 1 ;  /* 0x3f8000001e867421 */ /* 0x002fc60000010000 */
[----:B------:R-:W1:Y:S01]  /*0ef0*/  MUFU.RCP R146, R28 ;  /* 0x0000001c00927308 */ /* 0x000e620000001000 */
[----:B0-----:R-:W-:Y:S01]  /*0f00*/  FADD.FTZ R136, R31, 1 ;  /* 0x3f8000001f887421 */ /* 0x001fe20000010000 */
[----:B------:R-:W-:Y:S01]  /*0f10*/  FADD.FTZ R2, R5, 1 ;  /* 0x3f80000005027421 */ /* 0x000fe20000010000 */
[----:B------:R-:W-:Y:S01]  /*0f20*/  FADD.FTZ R5, R29, 1 ;  /* 0x3f8000001d057421 */ /* 0x000fe20000010000 */
[----:B----4-:R-:W-:-:S04]  /*0f30*/  FADD.FTZ R0, R0, 1 ;  /* 0x3f80000000007421 */ /* 0x010fc80000010000 */
[----:B------:R-:W0:Y:S01]  /*0f40*/  MUFU.EX2 R4, R4 ;  /* 0x0000000400047308 */ /* 0x000e220000000800 */
[----:B------:R-:W-:-:S03]  /*0f50*/  FADD.FTZ R3, R3, 1 ;  /* 0x3f80000003037421 */ /* 0x000fc60000010000 */
[----:B------:R4:W0:Y:S01]  /*0f60*/  MUFU.RCP R145, R0 ;  /* 0x0000000000917308 */ /* 0x0008220000001000 */
[----:B-1----:R-:W-:-:S07]  /*0f70*/  FMUL.FTZ R140, R63, R146 ;  /* 0x000000923f8c7220 */ /* 0x002fce0000410000 */
[----:B------:R1:W1:Y:S01]  /*0f80*/  MUFU.RCP R147, R2 ;  /* 0x0000000200937308 */ /* 0x0002620000001000 */
[----:B----45:R-:W-:Y:S01]  /*0f90*/  FADD.FTZ R0, R69, R92 ;  /* 0x0000005c45007221 */ /* 0x030fe20000010000 */
[----:B0-----:R-:W-:-:S06]  /*0fa0*/  FADD.FTZ R4, R4, 1 ;  /* 0x3f80000004047421 */ /* 0x001fcc0000010000 */
[----:B------:R0:W4:Y:S01]  /*0fb0*/  MUFU.EX2 R124, R91 ;  /* 0x0000005b007c7308 */ /* 0x0001220000000800 */
[--C-:B-1----:R-:W-:Y:S01]  /*0fc0*/  FADD.FTZ R2, R75, R92.reuse ;  /* 0x0000005c4b027221 */ /* 0x102fe20000010000 */
[----:B------:R-:W-:Y:S02]  /*0fd0*/  FMUL.FTZ R139, R60, R145 ;  /* 0x000000913c8b7220 */ /* 0x000fe40000410000 */
[----:B------:R1:W4:Y:S01]  /*0fe0*/  MUFU.RCP R144, R4 ;  /* 0x0000000400907308 */ /* 0x0003220000001000 */
[----:B0-----:R-:W-:Y:S01]  /*0ff0*/  FADD.FTZ R91, R74, R92 ;  /* 0x0000005c4a5b7221 */ /* 0x001fe20000010000 */
[----:B------:R-:W-:-:S06]  /*1000*/  FMUL.FTZ R141, R62, R147 ;  /* 0x000000933e8d7220 */ /* 0x000fcc0000410000 */
[----:B------:R0:W0:Y:S01]  /*1010*/  MUFU.EX2 R126, R93 ;  /* 0x0000005d007e7308 */ /* 0x0000220000000800 */
[--C-:B-1----:R-:W-:Y:S01]  /*1020*/  FADD.FTZ R4, R73, R92.reuse ;  /* 0x0000005c49047221 */ /* 0x102fe20000010000 */
[----:B----4-:R-:W-:Y:S01]  /*1030*/  FADD.FTZ R142, R124, 1 ;  /* 0x3f8000007c8e7421 */ /* 0x010fe20000010000 */
[--C-:B------:R-:W-:Y:S01]  /*1040*/  FADD.FTZ R124, R65, R92.reuse ;  /* 0x0000005c417c7221 */ /* 0x100fe20000010000 */
[----:B------:R-:W1:Y:S04]  /*1050*/  MUFU.EX2 R89, R89 ;  /* 0x0000005900597308 */ /* 0x000e680000000800 */
[----:B------:R4:W-:Y:S01]  /*1060*/  MUFU.RCP R135, R3 ;  /* 0x0000000300877308 */ /* 0x0009e20000001000 */
[--C-:B0-----:R-:W-:Y:S01]  /*1070*/  FADD.FTZ R93, R72, R92.reuse ;  /* 0x0000005c485d7221 */ /* 0x101fe20000010000 */
[----:B------:R-:W-:Y:S01]  /*1080*/  FMUL.FTZ R138, R61, R144 ;  /* 0x000000903d8a7220 */ /* 0x000fe20000410000 */
[----:B------:R-:W-:Y:S01]  /*1090*/  FADD.FTZ R143, R126, 1 ;  /* 0x3f8000007e8f7421 */ /* 0x000fe20000010000 */
[----:B------:R-:W-:-:S04]  /*10a0*/  FADD.FTZ R126, R67, R92 ;  /* 0x0000005c437e7221 */ /* 0x000fc80000010000 */
[----:B------:R0:W0:Y:S01]  /*10b0*/  MUFU.EX2 R128, R118 ;  /* 0x0000007600807308 */ /* 0x0000220000000800 */
[----:B----4-:R-:W-:Y:S01]  /*10c0*/  FADD.FTZ R3, -R145, 1 ;  /* 0x3f80000091037421 */ /* 0x010fe20000010100 */
[----:B-1----:R-:W-:Y:S01]  /*10d0*/  FADD.FTZ R137, R89, 1 ;  /* 0x3f80000059897421 */ /* 0x002fe20000010000 */
[--C-:B------:R-:W-:Y:S01]  /*10e0*/  FADD.FTZ R89, R68, R92.reuse ;  /* 0x0000005c44597221 */ /* 0x100fe20000010000 */
[----:B------:R1:W4:Y:S01]  /*10f0*/  MUFU.EX2 R129, R119 ;  /* 0x0000007700817308 */ /* 0x0003220000000800 */
[----:B------:R-:W-:Y:S01]  /*1100*/  FFMA.FTZ R65, R60, R3, 1 ;  /* 0x3f8000003c417423 */ /* 0x000fe20000010003 */
[----:B------:R-:W-:Y:S01]  /*1110*/  FADD.FTZ R3, -R147, 1 ;  /* 0x3f80000093037421 */ /* 0x000fe20000010100 */
[----:B------:R-:W-:Y:S01]  /*1120*/  FADD.FTZ R60, -R146, 1 ;  /* 0x3f800000923c7421 */ /* 0x000fe20000010100 */
[----:B------:R-:W4:Y:S01]  /*1130*/  MUFU.RCP R5, R5 ;  /* 0x0000000500057308 */ /* 0x000f220000001000 */
[--C-:B0-----:R-:W-:Y:S01]  /*1140*/  FADD.FTZ R118, R71, R92.reuse ;  /* 0x0000005c47767221 */ /* 0x101fe20000010000 */
[----:B------:R-:W-:Y:S01]  /*1150*/  FFMA.FTZ R67, R62, R3, 1 ;  /* 0x3f8000003e437423 */ /* 0x000fe20000010003 */
[----:B------:R-:W-:Y:S01]  /*1160*/  FMUL.FTZ R3, R32, R139 ;  /* 0x0000008b20037220 */ /* 0x000fe20000410000 */
[----:B------:R-:W-:Y:S01]  /*1170*/  FFMA.FTZ R68, R63, R60, 1 ;  /* 0x3f8000003f447423 */ /* 0x000fe2000001003c */
[----:B-1----:R-:W-:Y:S01]  /*1180*/  FADD.FTZ R119, R70, R92 ;  /* 0x0000005c46777221 */ /* 0x002fe20000010000 */
[----:B------:R-:W-:Y:S01]  /*1190*/  FADD.FTZ R69, R128, 1 ;  /* 0x3f80000080457421 */ /* 0x000fe20000010000 */
[----:B------:R-:W-:Y:S01]  /*11a0*/  FMUL.FTZ R128, R33, R138 ;  /* 0x0000008a21807220 */ /* 0x000fe20000410000 */
[----:B------:R0:W1:Y:S01]  /*11b0*/  MUFU.EX2 R149, R125 ;  /* 0x0000007d00957308 */ /* 0x0000620000000800 */
[----:B----4-:R-:W-:Y:S01]  /*11c0*/  FADD.FTZ R70, R129, 1 ;  /* 0x3f80000081467421 */ /* 0x010fe20000010000 */
[----:B------:R-:W-:-:S02]  /*11d0*/  FMUL.FTZ R129, R34, R141 ;  /* 0x0000008d22817220 */ /* 0x000fc40000410000 */
[----:B------:R4:W1:Y:S04]  /*11e0*/  MUFU.EX2 R150, R127 ;  /* 0x0000007f00967308 */ /* 0x0008680000000800 */
[----:B------:R1:W1:Y:S01]  /*11f0*/  MUFU.EX2 R151, R130 ;  /* 0x0000008200977308 */ /* 0x0002620000000800 */
[--C-:B0-----:R-:W-:Y:S01]  /*1200*/  FADD.FTZ R125, R64, R92.reuse ;  /* 0x0000005c407d7221 */ /* 0x101fe20000010000 */
[----:B------:R-:W-:Y:S02]  /*1210*/  FADD.FTZ R64, -R144, 1 ;  /* 0x3f80000090407421 */ /* 0x000fe40000010100 */
[----:B------:R0:W-:Y:S01]  /*1220*/  MUFU.RCP R148, R69 ;  /* 0x0000004500947308 */ /* 0x0001e20000001000 */
[----:B----4-:R-:W-:Y:S01]  /*1230*/  FADD.FTZ R127, R66, R92 ;  /* 0x0000005c427f7221 */ /* 0x010fe20000010000 */
[----:B------:R-:W-:Y:S01]  /*1240*/  FFMA.FTZ R66, R61, R64, 1 ;  /* 0x3f8000003d427423 */ /* 0x000fe20000010040 */
[----:B-1----:R-:W-:Y:S01]  /*1250*/  FADD.FTZ R149, R149, 1 ;  /* 0x3f80000095957421 */ /* 0x002fe20000010000 */
[----:B------:R-:W-:Y:S01]  /*1260*/  FMUL.FTZ R130, R35, R140 ;  /* 0x0000008c23827220 */ /* 0x000fe20000410000 */
[----:B------:R-:W-:-:S03]  /*1270*/  FADD.FTZ R150, R150, 1 ;  /* 0x3f80000096967421 */ /* 0x000fc60000010000 */
[----:B------:R-:W-:Y:S01]  /*1280*/  MUFU.RCP R134, R134 ;  /* 0x0000008600867308 */ /* 0x000fe20000001000 */
[----:B0-----:R-:W-:Y:S01]  /*1290*/  FADD.FTZ R69, -R5, 1 ;  /* 0x3f80000005457421 */ /* 0x001fe20000010100 */
[----:B------:R-:W-:-:S03]  /*12a0*/  FADD.FTZ R151, R151, 1 ;  /* 0x3f80000097977421 */ /* 0x000fc60000010000 */
[----:B------:R-:W-:-:S03]  /*12b0*/  FFMA.FTZ R69, R48, R69, 1 ;  /* 0x3f80000030457423 */ /* 0x000fc60000010045 */
[----:B------:R-:W0:Y:S08]  /*12c0*/  MUFU.RCP R136, R136 ;  /* 0x0000008800887308 */ /* 0x000e300000001000 */
[----:B------:R-:W-:Y:S08]  /*12d0*/  MUFU.RCP R142, R142 ;  /* 0x0000008e008e7308 */ /* 0x000ff00000001000 */
[----:B------:R-:W1:Y:S01]  /*12e0*/  MUFU.RCP R143, R143 ;  /* 0x0000008f008f7308 */ /* 0x000e620000001000 */
[----:B0-----:R-:W-:-:S04]  /*12f0*/  FADD.FTZ R74, -R136, 1 ;  /* 0x3f800000884a7421 */ /* 0x001fc80000010100 */
[----:B------:R-:W-:-:S03]  /*1300*/  FFMA.FTZ R74, R51, R74, 1 ;  /* 0x3f800000334a7423 */ /* 0x000fc6000001004a */
[----:B------:R-:W0:Y:S01]  /*1310*/  MUFU.RCP R137, R137 ;  /* 0x0000008900897308 */ /* 0x000e220000001000 */
[----:B-1----:R-:W-:Y:S01]  /*1320*/  FADD.FTZ R75, -R143, 1 ;  /* 0x3f8000008f4b7421 */ /* 0x002fe20000010100 */
[----:B------:R-:W-:Y:S04]  /*1330*/  STS.128 [R116], R80 ;  /* 0x0000005074007388 */ /* 0x000fe80000000c00 */
[----:B------:R1:W-:Y:S04]  /*1340*/  STS.128 [R116+0x200], R76 ;  /* 0x0002004c74007388 */ /* 0x0003e80000000c00 */
[----:B--2---:R-:W-:Y:S04]  /*1350*/  STS.128 [R116+0x400], R84 ;  /* 0x0004005474007388 */ /* 0x004fe80000000c00 */
[----:B---3--:R2:W-:Y:S01]  /*1360*/  STS.128 [R116+0x600], R120 ;  /* 0x0006007874007388 */ /* 0x0085e20000000c00 */
[----:B------:R-:W-:-:S03]  /*1370*/  NOP ;  /* 0x0000000000007918 */ /* 0x000fc60000000000 */
[----:B------:R-:W3:Y:S01]  /*1380*/  LDS.128 R28, [R117] ;  /* 0x00000000751c7984 */ /* 0x000ee20000000c00 */
[----:B-1----:R-:W-:Y:S01]  /*1390*/  FADD.FTZ R76, -R148, 1 ;  /* 0x3f800000944c7421 */ /* 0x002fe20000010100 */
[----:B------:R-:W-:Y:S02]  /*13a0*/  FFMA.FTZ R77, R54, R75, 1 ;  /* 0x3f800000364d7423 */ /* 0x000fe4000001004b */
[----:B------:R-:W1:Y:S01]  /*13b0*/  LDS.128 R60, [R117+0x20] ;  /* 0x00002000753c7984 */ /* 0x000e620000000c00 */
[----:B------:R-:W-:Y:S01]  /*13c0*/  FFMA.FTZ R78, R55, R76, 1 ;  /* 0x3f800000374e7423 */ /* 0x000fe2000001004c */
[--C-:B--2---:R-:W-:Y:S01]  /*13d0*/  FADD.FTZ R121, R24, R92.reuse ;  /* 0x0000005c18797221 */ /* 0x104fe20000010000 */
[--C-:B------:R-:W-:Y:S01]  /*13e0*/  FADD.FTZ R120, R25, R92.reuse ;  /* 0x0000005c19787221 */ /* 0x100fe20000010000 */
[--C-:B------:R-:W-:Y:S01]  /*13f0*/  FADD.FTZ R123, R26, R92.reuse ;  /* 0x0000005c1a7b7221 */ /* 0x100fe20000010000 */
[----:B------:R-:W-:Y:S02]  /*1400*/  FADD.FTZ R122, R27, R92 ;  /* 0x0000005c1b7a7221 */ /* 0x000fe40000010000 */
[----:B------:R-:W2:Y:S01]  /*1410*/  LDS.128 R24, [R117+0x10] ;  /* 0x0000100075187984 */ /* 0x000ea20000000c00 */
        /* <DEDUP_REMOVED lines=12> */
[----:B------:R3:W-:Y:S01]  /*14e0*/  MUFU.RCP R145, R70 ;  /* 0x0000004600917308 */ /* 0x0007e20000001000 */
[----:B-1----:R-:W-:Y:S01]  /*14f0*/  FMUL.FTZ R75, R41, R61 ;  /* 0x0000003d294b7220 */ /* 0x002fe20000410000 */
[----:B--2---:R-:W-:Y:S01]  /*1500*/  FMUL.FTZ R32, R36, R24 ;  /* 0x0000001824207220 */ /* 0x004fe20000410000 */
[----:B------:R-:W-:Y:S01]  /*1510*/  FMUL.FTZ R72, R38, R26 ;  /* 0x0000001a26487220 */ /* 0x000fe20000410000 */
[----:B------:R-:W-:Y:S01]  /*1520*/  FMUL.FTZ R73, R39, R27 ;  /* 0x0000001b27497220 */ /* 0x000fe20000410000 */
[----:B------:R-:W-:Y:S01]  /*1530*/  FMUL.FTZ R76, R42, R62 ;  /* 0x0000003e2a4c7220 */ /* 0x000fe20000410000 */
[----:B------:R-:W-:Y:S01]  /*1540*/  FMUL.FTZ R32, R5, R32 ;  /* 0x0000002005207220 */ /* 0x000fe20000410000 */
[C---:B------:R-:W-:Y:S01]  /*1550*/  FMUL.FTZ R72, R135.reuse, R72 ;  /* 0x0000004887487220 */ /* 0x040fe20000410000 */
[----:B------:R-:W1:Y:S01]  /*1560*/  MUFU.RCP R144, R149 ;  /* 0x0000009500907308 */ /* 0x000e620000001000 */
[----:B---3--:R-:W-:Y:S01]  /*1570*/  FADD.FTZ R70, -R134, 1 ;  /* 0x3f80000086467421 */ /* 0x008fe20000010100 */
[----:B------:R-:W-:Y:S01]  /*1580*/  FMUL.FTZ R68, R32, R69 ;  /* 0x0000004520447220 */ /* 0x000fe20000410000 */
[----:B------:R-:W-:Y:S01]  /*1590*/  FADD.FTZ R69, -R135, 1 ;  /* 0x3f80000087457421 */ /* 0x000fe20000010100 */
[----:B------:R-:W2:Y:S01]  /*15a0*/  LDS.128 R32, [R117+0x30] ;  /* 0x0000300075207984 */ /* 0x000ea20000000c00 */
[----:B------:R-:W-:Y:S01]  /*15b0*/  FFMA.FTZ R70, R49, R70, 1 ;  /* 0x3f80000031467423 */ /* 0x000fe20000010046 */
[----:B------:R-:W-:Y:S01]  /*15c0*/  FMUL.FTZ R73, R136, R73 ;  /* 0x0000004988497220 */ /* 0x000fe20000410000 */
[----:B------:R-:W-:Y:S01]  /*15d0*/  FFMA.FTZ R71, R50, R69, 1 ;  /* 0x3f80000032477423 */ /* 0x000fe20000010045 */
[----:B------:R-:W-:Y:S01]  /*15e0*/  FMUL.FTZ R69, R37, R25 ;  /* 0x0000001925457220 */ /* 0x000fe20000410000 */
[----:B------:R-:W3:Y:S01]  /*15f0*/  MUFU.RCP R147, R150 ;  /* 0x0000009600937308 */ /* 0x000ee20000001000 */
[----:B------:R-:W-:Y:S01]  /*1600*/  FMUL.FTZ R79, R43, R63 ;  /* 0x0000003f2b4f7220 */ /* 0x000fe20000410000 */
[----:B------:R-:W-:Y:S01]  /*1610*/  FMUL.FTZ R75, R142, R75 ;  /* 0x0000004b8e4b7220 */ /* 0x000fe20000410000 */
[----:B------:R-:W-:Y:S01]  /*1620*/  FMUL.FTZ R69, R134, R69 ;  /* 0x0000004586457220 */ /* 0x000fe20000410000 */
[----:B------:R-:W-:Y:S01]  /*1630*/  FMUL.FTZ R76, R143, R76 ;  /* 0x0000004c8f4c7220 */ /* 0x000fe20000410000 */
[----:B------:R-:W-:Y:S01]  /*1640*/  FMUL.FTZ R79, R148, R79 ;  /* 0x0000004f944f7220 */ /* 0x000fe20000410000 */
[----:B------:R-:W-:Y:S01]  /*1650*/  BAR.SYNC.DEFER_BLOCKING 0x0 ;  /* 0x0000000000007b1d */ /* 0x000fe20000010000 */
[----:B------:R-:W-:Y:S01]  /*1660*/  FMUL.FTZ R69, R69, R70 ;  /* 0x0000004645457220 */ /* 0x000fe20000410000 */
[----:B------:R-:W-:Y:S01]  /*1670*/  FMUL.FTZ R70, R72, R71 ;  /* 0x0000004748467220 */ /* 0x000fe20000410000 */
[----:B------:R-:W-:Y:S01]  /*1680*/  FADD.FTZ R72, -R142, 1 ;  /* 0x3f8000008e487421 */ /* 0x000fe20000010100 */
[----:B------:R-:W-:Y:S01]  /*1690*/  FMUL.FTZ R71, R73, R74 ;  /* 0x0000004a49477220 */ /* 0x000fe20000410000 */
[----:B0-----:R-:W-:Y:S01]  /*16a0*/  FADD.FTZ R73, -R137, 1 ;  /* 0x3f80000089497421 */ /* 0x001fe20000010100 */
[----:B------:R0:W4:Y:S01]  /*16b0*/  MUFU.RCP R146, R151 ;  /* 0x0000009700927308 */ /* 0x0001220000001000 */
[----:B------:R-:W-:Y:S01]  /*16c0*/  FFMA.FTZ R74, R53, R72, 1 ;  /* 0x3f800000354a7423 */ /* 0x000fe20000010048 */
[----:B------:R-:W-:Y:S01]  /*16d0*/  FMUL.FTZ R72, R40, R60 ;  /* 0x0000003c28487220 */ /* 0x000fe20000410000 */
[----:B------:R-:W-:Y:S01]  /*16e0*/  FFMA.FTZ R73, R52, R73, 1 ;  /* 0x3f80000034497423 */ /* 0x000fe20000010049 */
[----:B------:R-:W-:Y:S01]  /*16f0*/  FMUL.FTZ R5, R48, R5 ;  /* 0x0000000530057220 */ /* 0x000fe20000410000 */
[----:B------:R-:W-:Y:S01]  /*1700*/  FMUL.FTZ R48, R49, R134 ;  /* 0x0000008631307220 */ /* 0x000fe20000410000 */
[----:B------:R-:W-:Y:S01]  /*1710*/  FMUL.FTZ R72, R137, R72 ;  /* 0x0000004889487220 */ /* 0x000fe20000410000 */
[----:B------:R-:W-:Y:S01]  /*1720*/  FMUL.FTZ R49, R50, R135 ;  /* 0x0000008732317220 */ /* 0x000fe20000410000 */
[----:B------:R-:W-:Y:S01]  /*1730*/  FMUL.FTZ R50, R51, R136 ;  /* 0x0000008833327220 */ /* 0x000fe20000410000 */
[----:B0-----:R-:W0:Y:S01]  /*1740*/  LDC.64 R150, c[0x0][0x510] ;  /* 0x00014400ff967b82 */ /* 0x001e220000000a00 */
[----:B------:R-:W-:Y:S01]  /*1750*/  FMUL.FTZ R72, R72, R73 ;  /* 0x0000004948487220 */ /* 0x000fe20000410000 */
[----:B------:R-:W-:Y:S01]  /*1760*/  FMUL.FTZ R73, R75, R74 ;  /* 0x0000004a4b497220 */ /* 0x000fe20000410000 */
[----:B------:R-:W-:Y:S01]  /*1770*/  FMUL.FTZ R74, R76, R77 ;  /* 0x0000004d4c4a7220 */ /* 0x000fe20000410000 */
[----:B------:R-:W-:Y:S01]  /*1780*/  FMUL.FTZ R75, R79, R78 ;  /* 0x0000004e4f4b7220 */ /* 0x000fe20000410000 */
[----:B-1----:R-:W-:Y:S01]  /*1790*/  FADD.FTZ R76, -R144, 1 ;  /* 0x3f800000904c7421 */ /* 0x002fe20000010100 */
[----:B---3--:R-:W-:Y:S01]  /*17a0*/  FADD.FTZ R79, -R147, 1 ;  /* 0x3f800000934f7421 */ /* 0x008fe20000010100 */
[----:B------:R-:W-:Y:S01]  /*17b0*/  FADD.FTZ R77, -R145, 1 ;  /* 0x3f800000914d7421 */ /* 0x000fe20000010100 */
[----:B------:R-:W-:Y:S01]  /*17c0*/  FMUL.FTZ R51, R52, R137 ;  /* 0x0000008934337220 */ /* 0x000fe20000410000 */
[----:B----4-:R-:W-:Y:S01]  /*17d0*/  FADD.FTZ R80, -R146, 1 ;  /* 0x3f80000092507421 */ /* 0x010fe20000010100 */
[----:B------:R-:W-:Y:S01]  /*17e0*/  FFMA.FTZ R78, R57, R76, 1 ;  /* 0x3f800000394e7423 */ /* 0x000fe2000001004c */
[----:B------:R-:W-:Y:S01]  /*17f0*/  FFMA.FTZ R81, R58, R79, 1 ;  /* 0x3f8000003a517423 */ /* 0x000fe2000001004f */
[----:B------:R-:W-:Y:S01]  /*1800*/  FFMA.FTZ R77, R56, R77, 1 ;  /* 0x3f800000384d7423 */ /* 0x000fe2000001004d */
[----:B------:R-:W-:Y:S01]  /*1810*/  FFMA.FTZ R82, R59, R80, 1 ;  /* 0x3f8000003b527423 */ /* 0x000fe20000010050 */
        /* <DEDUP_REMOVED lines=27> */
[----:B------:R-:W-:Y:S01]  /*19d0*/  FMUL.FTZ R137, R46, R147 ;  /* 0x000000932e897220 */ /* 0x000fe20000410000 */
[----:B------:R-:W-:Y:S02]  /*19e0*/  FMUL.FTZ R136, R47, R146 ;  /* 0x000000922f887220 */ /* 0x000fe40000410000 */
[----:B------:R-:W4:Y:S01]  /*19f0*/  LDS.128 R84, [R116+0x200] ;  /* 0x0002000074547984 */ /* 0x000f220000000c00 */
[----:B-1----:R-:W-:Y:S01]  /*1a00*/  FMUL.FTZ R73, R36, R5 ;  /* 0x0000000524497220 */ /* 0x002fe20000410000 */
[----:B------:R-:W-:Y:S01]  /*1a10*/  FMUL.FTZ R72, R37, R48 ;  /* 0x0000003025487220 */ /* 0x000fe20000410000 */
[----:B0-----:R-:W-:Y:S01]  /*1a20*/  IMAD.WIDE.U32 R36, R88, R150, UR6 ;  /* 0x0000000658247e25 */ /* 0x001fe2000f8e0096 */
[----:B------:R-:W0:Y:S03]  /*1a30*/  LDS.128 R64, [R116+0x400] ;  /* 0x0004000074407984 */ /* 0x000e260000000c00 */
[----:B------:R-:W-:Y:S01]  /*1a40*/  FMUL.FTZ R75, R38, R49 ;  /* 0x00000031264b7220 */ /* 0x000fe20000410000 */
[----:B------:R-:W-:Y:S01]  /*1a50*/  FMUL.FTZ R74, R39, R50 ;  /* 0x00000032274a7220 */ /* 0x000fe20000410000 */
[----:B------:R-:W-:Y:S01]  /*1a60*/  IMAD R37, R88, R151, R37 ;  /* 0x0000009758257224 */ /* 0x000fe200078e0225 */
[----:B------:R-:W1:Y:S01]  /*1a70*/  LDS.128 R68, [R116+0x600] ;  /* 0x0006000074447984 */ /* 0x000e620000000c00 */
[----:B------:R-:W-:Y:S01]  /*1a80*/  LEA R38, P0, R36, R152, 0x2 ;  /* 0x0000009824267211 */ /* 0x000fe200078010ff */
[----:B--2---:R-:W-:Y:S01]  /*1a90*/  FMUL.FTZ R77, R40, R51 ;  /* 0x00000033284d7220 */ /* 0x004fe20000410000 */
[----:B------:R-:W-:Y:S01]  /*1aa0*/  FMUL.FTZ R76, R41, R142 ;  /* 0x0000008e294c7220 */ /* 0x000fe20000410000 */
[----:B------:R-:W-:Y:S01]  /*1ab0*/  FMUL.FTZ R79, R42, R143 ;  /* 0x0000008f2a4f7220 */ /* 0x000fe20000410000 */
[----:B------:R-:W-:Y:S01]  /*1ac0*/  LEA.HI.X R39, R36, R153, R37, 0x2, P0 ;  /* 0x0000009924277211 */ /* 0x000fe200000f1425 */
[----:B------:R-:W-:-:S02]  /*1ad0*/  FMUL.FTZ R78, R43, R148 ;  /* 0x000000942b4e7220 */ /* 0x000fc40000410000 */
[----:B------:R-:W-:-:S04]  /*1ae0*/  IMAD.WIDE.U32 R36, R113, 0x10, R38 ;  /* 0x0000001071247825 */ /* 0x000fc800078e0026 */
[----:B------:R-:W-:-:S04]  /*1af0*/  FFMA.FTZ R38, R8, R3, R131 ;  /* 0x0000000308267223 */ /* 0x000fc80000010083 */
[----:B------:R-:W-:-:S04]  /*1b00*/  FFMA.FTZ R39, R9, R128, R38 ;  /* 0x0000008009277223 */ /* 0x000fc80000010026 */
[----:B------:R-:W-:Y:S01]  /*1b10*/  FFMA.FTZ R52, R10, R129, R39 ;  /* 0x000000810a347223 */ /* 0x000fe20000010027 */
[----:B---3--:R2:W-:Y:S04]  /*1b20*/  STG.E.128 desc[UR16][R36.64], R80 ;  /* 0x0000005024007986 */ /* 0x0085e8000c101d10 */
[----:B----4-:R2:W-:Y:S04]  /*1b30*/  STG.E.128 desc[UR16][R36.64+0x200], R84 ;  /* 0x0002005424007986 */ /* 0x0105e8000c101d10 */
[----:B0-----:R2:W-:Y:S04]  /*1b40*/  STG.E.128 desc[UR16][R36.64+0x400], R64 ;  /* 0x0004004024007986 */ /* 0x0015e8000c101d10 */
[----:B-1----:R2:W-:Y:S01]  /*1b50*/  STG.E.128 desc[UR16][R36.64+0x600], R68 ;  /* 0x0006004424007986 */ /* 0x0025e2000c101d10 */
        /* <DEDUP_REMOVED lines=21> */
[----:B------:R0:W-:Y:S01]  /*1cb0*/  STS.128 [R117+0x10], R24 ;  /* 0x0000101875007388 */ /* 0x0001e20000000c00 */
[----:B------:R-:W-:-:S03]  /*1cc0*/  UIMAD UR10, UR18, UR13, UR7 ;  /* 0x0000000d120a72a4 */ /* 0x000fc6000f8e0207 */
[----:B------:R-:W-:Y:S04]  /*1cd0*/  STS.128 [R117+0x20], R60 ;  /* 0x0000203c75007388 */ /* 0x000fe80000000c00 */
[----:B------:R-:W-:Y:S01]  /*1ce0*/  STS.128 [R117+0x30], R32 ;  /* 0x0000302075007388 */ /* 0x000fe20000000c00 */
[----:B------:R-:W-:-:S03]  /*1cf0*/  NOP ;  /* 0x0000000000007918 */ /* 0x000fc60000000000 */
[----:B--2---:R-:W2:Y:S01]  /*1d00*/  LDS.128 R36, [R116] ;  /* 0x0000000074247984 */ /* 0x004ea20000000c00 */
[----:B-1----:R-:W-:Y:S02]  /*1d10*/  MOV R28, UR6 ;  /* 0x00000006001c7c02 */ /* 0x002fe40008000f00 */
[----:B0-----:R-:W-:Y:S01]  /*1d20*/  MOV R25, UR10 ;  /* 0x0000000a00197c02 */ /* 0x001fe20008000f00 */
[----:B------:R-:W0:Y:S01]  /*1d30*/  LDS.128 R40, [R116+0x200] ;  /* 0x0002000074287984 */ /* 0x000e220000000c00 */
[----:B------:R-:W-:Y:S02]  /*1d40*/  MOV R24, R28 ;  /* 0x0000001c00187202 */ /* 0x000fe40000000f00 */
[----:B------:R-:W-:Y:S01]  /*1d50*/  MOV R29, UR7 ;  /* 0x00000007001d7c02 */ /* 0x000fe20008000f00 */
[----:B------:R-:W1:Y:S02]  /*1d60*/  LDS.128 R44, [R116+0x400] ;  /* 0x00040000742c7984 */ /* 0x000e640000000c00 */
[----:B------:R-:W-:-:S02]  /*1d70*/  IMAD.WIDE.U32 R24, R88, UR14, R24 ;  /* 0x0000000e58187c25 */ /* 0x000fc4000f8e0018 */
[----:B------:R-:W3:Y:S02]  /*1d80*/  LDS.128 R48, [R116+0x600] ;  /* 0x0006000074307984 */ /* 0x000ee40000000c00 */
[----:B------:R-:W-:Y:S01]  /*1d90*/  IMAD R5, R88, UR15, R25 ;  /* 0x0000000f58057c24 */ /* 0x000fe2000f8e0219 */
[----:B------:R-:W-:-:S04]  /*1da0*/  LEA R26, P0, R24, UR22, 0x2 ;  /* 0x00000016181a7c11 */ /* 0x000fc8000f8010ff */
[----:B------:R-:W-:-:S03]  /*1db0*/  LEA.HI.X R27, R24, UR23, R5, 0x2, P0 ;  /* 0x00000017181b7c11 */ /* 0x000fc600080f1405 */
[----:B------:R-:W-:-:S05]  /*1dc0*/  IMAD.WIDE.U32 R24, R113, 0x10, R26 ;  /* 0x0000001071187825 */ /* 0x000fca00078e001a */
[----:B--2---:R4:W-:Y:S04]  /*1dd0*/  STG.E.128 desc[UR16][R24.64], R36 ;  /* 0x0000002418007986 */ /* 0x0049e8000c101d10 */
[----:B0-----:R4:W-:Y:S04]  /*1de0*/  STG.E.128 desc[UR16][R24.64+0x200], R40 ;  /* 0x0002002818007986 */ /* 0x0019e8000c101d10 */
[----:B-1----:R4:W-:Y:S04]  /*1df0*/  STG.E.128 desc[UR16][R24.64+0x400], R44 ;  /* 0x0004002c18007986 */ /* 0x0029e8000c101d10 */
[----:B---3--:R4:W-:Y:S02]  /*1e00*/  STG.E.128 desc[UR16][R24.64+0x600], R48 ;  /* 0x0006003018007986 */ /* 0x0089e4000c101d10 */
.L_x_5021:
[----:B------:R-:W-:Y:S01]  /*1e10*/  FFMA.FTZ R5, R11, R130, R52 ;  /* 0x000000820b057223 */ /* 0x000fe20000010034 */
[----:B------:R-:W0:Y:S01]  /*1e20*/  LDCU UR11, c[0x0][0x38c] ;  /* 0x00007180ff0b77ac */ /* 0x000e220008000800 */
[----:B----4-:R-:W-:Y:S02]  /*1e30*/  CS2R R24, SRZ ;  /* 0x0000000000187805 */ /* 0x010fe4000001ff00 */
        /* <DEDUP_REMOVED lines=8> */
[----:B------:R-:W-:Y:S01]  /*1ec0*/  MOV R149, UR20 ;  /* 0x0000001400957c02 */ /* 0x000fe20008000f00 */
[----:B--2---:R-:W-:Y:S01]  /*1ed0*/  FFMA.FTZ R36, R14, R75, R5 ;  /* 0x0000004b0e247223 */ /* 0x004fe20000010005 */
[-C--:B------:R-:W-:Y:S01]  /*1ee0*/  FMUL.FTZ R41, R128, R90.reuse ;  /* 0x0000005a80297220 */ /* 0x080fe20000410000 */
[-C--:B------:R-:W-:Y:S01]  /*1ef0*/  FMUL.FTZ R42, R129, R90.reuse ;  /* 0x0000005a812a7220 */ /* 0x080fe20000410000 */
[----:B------:R-:W-:Y:S01]  /*1f00*/  FMUL.FTZ R43, R130, R90 ;  /* 0x0000005a822b7220 */ /* 0x000fe20000410000 */
[----:B------:R-:W-:Y:S01]  /*1f10*/  FFMA.FTZ R5, R15, R74, R36 ;  /* 0x0000004a0f057223 */ /* 0x000fe20000010024 */
[----:B------:R-:W-:Y:S01]  /*1f20*/  CS2R R36, SRZ ;  /* 0x0000000000247805 */ /* 0x000fe2000001ff00 */
        /* <DEDUP_REMOVED lines=16> */
[----:B------:R-:W-:-:S02]  /*2030*/  FMUL.FTZ R55, R136, R90 ;  /* 0x0000005a88377220 */ /* 0x000fc40000410000 */
[----:B------:R-:W-:-:S04]  /*2040*/  FFMA.FTZ R50, R20, R135, R5 ;  /* 0x0000008714327223 */ /* 0x000fc80000010005 */
[----:B------:R-:W-:Y:S01]  /*2050*/  FFMA.FTZ R5, R21, R134, R50 ;  /* 0x0000008615057223 */ /* 0x000fe20000010032 */
[----:B------:R-:W-:-:S03]  /*2060*/  FMUL.FTZ R50, R79, R90 ;  /* 0x0000005a4f327220 */ /* 0x000fc60000410000 */
[----:B------:R-:W-:-:S04]  /*2070*/  FFMA.FTZ R56, R22, R137, R5 ;  /* 0x0000008916387223 */ /* 0x000fc80000010005 */
[----:B------:R-:W-:Y:S01]  /*2080*/  FFMA.FTZ R131, R23, R136, R56 ;  /* 0x0000008817837223 */ /* 0x000fe20000010038 */
[----:B------:R-:W-:Y:S06]  /*2090*/  BAR.SYNC.DEFER_BLOCKING 0x0 ;  /* 0x0000000000007b1d */ /* 0x000fec0000010000 */
[----:B------:R-:W-:Y:S05]  /*20a0*/  BRA.U !UP0, `(.L_x_5022) ;  /* 0x00000021088c7547 */ /* 0x000fea000b800000 */
[----:B------:R-:W0:Y:S01]  /*20b0*/  LDC R5, c[0x0][0x394] ;  /* 0x0000e500ff057b82 */ /* 0x000e220000000800 */
[----:B------:R-:W-:Y:S01]  /*20c0*/  USHF.L.U32 UR6, UR19, 0x8, URZ ;  /* 0x0000000813067899 */ /* 0x000fe200080006ff */
[----:B------:R-:W-:Y:S01]  /*20d0*/  HFMA2 R24, -RZ, RZ, 0, 0 ;  /* 0x00000000ff187431 */ /* 0x000fe200000001ff */
[----:B------:R-:W-:Y:S01]  /*20e0*/  UIADD3 UR7, UPT, UPT, UR8, -0x2, URZ ;  /* 0xfffffffe08077890 */ /* 0x000fe2000fffe0ff */
[----:B------:R-:W-:Y:S01]  /*20f0*/  FMUL.FTZ R148, R8, R93 ;  /* 0x0000005d08947220 */ /* 0x000fe20000410000 */
[----:B------:R-:W-:Y:S01]  /*2100*/  ULOP3.LUT UR6, UR6, 0x100, URZ, 0xc0, !UPT ;  /* 0x0000010006067892 */ /* 0x000fe2000f8ec0ff */
[----:B------:R-:W-:Y:S01]  /*2110*/  FMUL.FTZ R147, R9, R4 ;  /* 0x0000000409937220 */ /* 0x000fe20000410000 */
[----:B------:R-:W-:Y:S01]  /*2120*/  UIMAD UR7, UR7, UR11, URZ ;  /* 0x0000000b070772a4 */ /* 0x000fe2000f8e02ff */
[----:B------:R-:W1:Y:S01]  /*2130*/  LDC.64 R60, c[0x0][0x3e0] ;  /* 0x0000f800ff3c7b82 */ /* 0x000e620000000a00 */
[----:B------:R-:W-:Y:S01]  /*2140*/  USHF.L.U32 UR10, UR8, 0xa, URZ ;  /* 0x0000000a080a7899 */ /* 0x000fe200080006ff */
[----:B------:R-:W-:Y:S01]  /*2150*/  FMUL.FTZ R146, R10, R91 ;  /* 0x0000005b0a927220 */ /* 0x000fe20000410000 */
[----:B------:R-:W-:Y:S01]  /*2160*/  FMUL.FTZ R145, R11, R2 ;  /* 0x000000020b917220 */ /* 0x000fe20000410000 */
[----:B------:R-:W-:Y:S01]  /*2170*/  FMUL.FTZ R144, R12, R89 ;  /* 0x000000590c907220 */ /* 0x000fe20000410000 */
[----:B------:R-:W-:Y:S01]  /*2180*/  FMUL.FTZ R143, R13, R0 ;  /* 0x000000000d8f7220 */ /* 0x000fe20000410000 */
[----:B------:R-:W-:Y:S01]  /*2190*/  FMUL.FTZ R142, R14, R119 ;  /* 0x000000770e8e7220 */ /* 0x000fe20000410000 */
[----:B------:R-:W-:Y:S01]  /*21a0*/  FMUL.FTZ R141, R15, R118 ;  /* 0x000000760f8d7220 */ /* 0x000fe20000410000 */
[----:B------:R-:W2:Y:S01]  /*21b0*/  LDC.64 R62, c[0x0][0x3c0] ;  /* 0x0000f000ff3e7b82 */ /* 0x000ea20000000a00 */
[----:B------:R-:W-:Y:S01]  /*21c0*/  FMUL.FTZ R140, R16, R121 ;  /* 0x00000079108c7220 */ /* 0x000fe20000410000 */
[----:B------:R-:W-:Y:S01]  /*21d0*/  FMUL.FTZ R139, R17, R120 ;  /* 0x00000078118b7220 */ /* 0x000fe20000410000 */
[----:B------:R-:W-:Y:S01]  /*21e0*/  FMUL.FTZ R138, R18, R123 ;  /* 0x0000007b128a7220 */ /* 0x000fe20000410000 */
[----:B------:R-:W-:Y:S01]  /*21f0*/  FMUL.FTZ R87, R19, R122 ;  /* 0x0000007a13577220 */ /* 0x000fe20000410000 */
[----:B------:R-:W-:Y:S01]  /*2200*/  FMUL.FTZ R86, R20, R125 ;  /* 0x0000007d14567220 */ /* 0x000fe20000410000 */
[----:B------:R-:W-:Y:S01]  /*2210*/  FMUL.FTZ R85, R21, R124 ;  /* 0x0000007c15557220 */ /* 0x000fe20000410000 */
[----:B------:R-:W-:Y:S01]  /*2220*/  FMUL.FTZ R84, R22, R127 ;  /* 0x0000007f16547220 */ /* 0x000fe20000410000 */
[----:B------:R-:W3:Y:S01]  /*2230*/  LDC.64 R64, c[0x0][0x3a8] ;  /* 0x0000ea00ff407b82 */ /* 0x000ee20000000a00 */
[----:B0-----:R-:W-:Y:S01]  /*2240*/  ISETP.LE.AND P0, PT, R5, UR8, PT ;  /* 0x0000000805007c0c */ /* 0x001fe2000bf03270 */
[----:B------:R-:W-:Y:S01]  /*2250*/  FMUL.FTZ R83, R23, R126 ;  /* 0x0000007e17537220 */ /* 0x000fe20000410000 */
[----:B------:R-:W-:Y:S01]  /*2260*/  IADD3 R82, PT, PT, R149, 0x1dd0, RZ ;  /* 0x00001dd095527810 */ /* 0x000fe20007ffe0ff */
[----:B------:R-:W-:Y:S01]  /*2270*/  UIADD3 UR12, UPT, UPT, -UR11, URZ, URZ ;  /* 0x000000ff0b0c7290 */ /* 0x000fe2000fffe1ff */
[----:B------:R-:W-:Y:S01]  /*2280*/  ISETP.EQ.AND P0, PT, R133, RZ, !P0 ;  /* 0x000000ff8500720c */ /* 0x000fe20004702270 */
[----:B------:R-:W0:Y:S01]  /*2290*/  LDCU UR13, c[0x0][0x394] ;  /* 0x00007280ff0d77ac */ /* 0x000e220008000800 */
[----:B------:R-:W-:Y:S01]  /*22a0*/  MOV R80, R100 ;  /* 0x0000006400507202 */ /* 0x000fe20000000f00 */
[----:B------:R-:W4:Y:S01]  /*22b0*/  LDC R200, c[0x0][0x394] ;  /* 0x0000e500ffc87b82 */ /* 0x000f220000000800 */
[----:B-1----:R-:W-:Y:S01]  /*22c0*/  SHF.L.U64.HI R150, R60, 0x2, R61 ;  /* 0x000000023c967819 */ /* 0x002fe2000001023d */
[----:B------:R-:W-:Y:S01]  /*22d0*/  ULOP3.LUT UR10, UR10, 0x400, URZ, 0xc0, !UPT ;  /* 0x000004000a0a7892 */ /* 0x000fe2000f8ec0ff */
[----:B------:R-:W-:-:S02]  /*22e0*/  MOV R81, R101 ;  /* 0x0000006500517202 */ /* 0x000fc40000000f00 */
[----:B------:R-:W-:Y:S02]  /*22f0*/  MOV R70, R94 ;  /* 0x0000005e00467202 */ /* 0x000fe40000000f00 */
[----:B------:R-:W-:Y:S02]  /*2300*/  MOV R71, R95 ;  /* 0x0000005f00477202 */ /* 0x000fe40000000f00 */
[----:B--2---:R-:W-:Y:S02]  /*2310*/  SHF.L.U64.HI R152, R62, 0x2, R63 ;  /* 0x000000023e987819 */ /* 0x004fe4000001023f */
[----:B------:R-:W-:Y:S02]  /*2320*/  MOV R68, R96 ;  /* 0x0000006000447202 */ /* 0x000fe40000000f00 */
[----:B------:R-:W-:Y:S02]  /*2330*/  MOV R69, R97 ;  /* 0x0000006100457202 */ /* 0x000fe40000000f00 */
[----:B------:R-:W-:-:S02]  /*2340*/  P2R R201, PR, RZ, 0x1 ;  /* 0x00000001ffc97803 */ /* 0x000fc40000000000 */
[----:B---3--:R-:W-:Y:S02]  /*2350*/  SHF.L.U64.HI R154, R64, 0x2, R65 ;  /* 0x00000002409a7819 */ /* 0x008fe40000010241 */
[----:B------:R-:W-:Y:S02]  /*2360*/  MOV R61, UR6 ;  /* 0x00000006003d7c02 */ /* 0x000fe40008000f00 */
[----:B0-----:R-:W-:-:S07]  /*2370*/  MOV R63, UR7 ;  /* 0x00000007003f7c02 */ /* 0x001fce0008000f00 */
.L_x_5035:
[----:B------:R-:W2:Y:S04]  /*2380*/  LDG.E R65, desc[UR16][R80.64] ;  /* 0x0000001050417981 */ /* 0x000ea8000c1e1900 */
[----:B0-----:R-:W3:Y:S04]  /*2390*/  LDG.E R57, desc[UR16][R70.64] ;  /* 0x0000001046397981 */ /* 0x001ee8000c1e1900 */
[----:B------:R-:W3:Y:S01]  /*23a0*/  LDG.E R58, desc[UR16][R68.64] ;  /* 0x00000010443a7981 */ /* 0x000ee2000c1e1900 */
[----:B------:R-:W0:Y:S01]  /*23b0*/  S2UR UR7, SR_CgaCtaId ;  /* 0x00000000000779c3 */ /* 0x000e220000008800 */
[----:B------:R-:W-:Y:S01]  /*23c0*/  UMOV UR6, 0x400 ;  /* 0x0000040000067882 */ /* 0x000fe20000000000 */
[C---:B------:R-:W-:Y:S01]  /*23d0*/  ISETP.NE.AND P0, PT, R98.reuse, RZ, PT ;  /* 0x000000ff6200720c */ /* 0x040fe20003f05270 */
[----:B------:R-:W-:Y:S01]  /*23e0*/  BSSY.RECONVERGENT B0, `(.L_x_5023) ;  /* 0x0000040000007945 */ /* 0x000fe20003800200 */
[----:B------:R-:W-:-:S02]  /*23f0*/  ISETP.NE.AND P1, PT, R98, 0x3f, PT ;  /* 0x0000003f6200780c */ /* 0x000fc40003f25270 */
[----:B------:R-:W-:Y:S01]  /*2400*/  SEL R59, R61, R110, !P0 ;  /* 0x0000006e3d3b7207 */ /* 0x000fe20004000000 */
[----:B0-----:R-:W-:-:S06]  /*2410*/  ULEA UR6, UR7, UR6, 0x18 ;  /* 0x0000000607067291 */ /* 0x001fcc000f8ec0ff */
        /* <DEDUP_REMOVED lines=54> */
[----:B------:R-:W-:Y:S01]  /*2780*/  UISETP.NE.AND UP0, UPT, UR8, UR13, UPT ;  /* 0x0000000d0800728c */ /* 0x000fe2000bf05270 */
[----:B------:R-:W-:-:S08]  /*2790*/  MOV R181, 0x3f800000 ;  /* 0x3f80000000b57802 */ /* 0x000fd00000000f00 */
[----:B------:R-:W-:Y:S05]  /*27a0*/  BRA.U !UP0, `(.L_x_5025) ;  /* 0x00000001080c7547 */ /* 0x000fea000b800000 */
[----:B------:R3:W1:Y:S01]  /*27b0*/  LDS R181, [R149+UR10+0x14d0] ;  /* 0x0014d00a95b57984 */ /* 0x0006620008000800 */
[----:B------:R-:W-:Y:S05]  /*27c0*/  BRA `(.L_x_5025) ;  /* 0x0000000000047947 */ /* 0x000fea0003800000 */
.L_x_5024:
[----:B------:R1:W2:Y:S02]  /*27d0*/  LDS R181, [R132+UR9+0x1cd4] ;  /* 0x001cd40984b57984 */ /* 0x0002a40008000800 */
.L_x_5025:
[----:B------:R-:W-:Y:S05]  /*27e0*/  BSYNC.RECONVERGENT B0 ;  /* 0x0000000000007941 */ /* 0x000fea0003800200 */
.L_x_5023:
[----:B------:R-:W-:Y:S01]  /*27f0*/  UISETP.NE.AND UP0, UPT, UR8, 0x1, UPT ;  /* 0x000000010800788c */ /* 0x000fe2000bf05270 */
[-C--:B------:R-:W-:Y:S01]  /*2800*/  FMUL.FTZ R58, R183, R156.reuse ;  /* 0x0000009cb73a7220 */ /* 0x080fe20000410000 */
[----:B------:R-:W-:Y:S01]  /*2810*/  FFMA.FTZ R59, R148, R156, R147 ;  /* 0x0000009c943b7223 */ /* 0x000fe20000010093 */
[----:B0-----:R-:W-:Y:S01]  /*2820*/  HFMA2 R66, -RZ, RZ, 1.875, 0 ;  /* 0x3f800000ff427431 */ /* 0x001fe200000001ff */
        /* <DEDUP_REMOVED lines=17> */
[----:B0-----:R-:W-:-:S03]  /*2940*/  FMUL.FTZ R57, R153, R58 ;  /* 0x0000003a99397220 */ /* 0x001fc60000410000 */
        /* <DEDUP_REMOVED lines=15> */
[----:B------:R-:W-:-:S05]  /*2a40*/  FFMA.FTZ R57, R184, R59, R83 ;  /* 0x0000003bb8397223 */ /* 0x000fca0000010053 */
[----:B------:R0:W-:Y:S02]  /*2a50*/  STS.64 [R111+0x10c0], R56 ;  /* 0x0010c0386f007388 */ /* 0x0001e40000000a00 */
[----:B0-----:R-:W-:Y:S01]  /*2a60*/  P2R R56, PR, RZ, 0x4 ;  /* 0x00000004ff387803 */ /* 0x001fe20000000000 */
[----:B------:R-:W-:Y:S06]  /*2a70*/  BAR.SYNC.DEFER_BLOCKING 0x0 ;  /* 0x0000000000007b1d */ /* 0x000fec0000010000 */
[----:B------:R-:W-:Y:S05]  /*2a80*/  @P2 BRA `(.L_x_5026) ;  /* 0x0000000000cc2947 */ /* 0x000fea0003800000 */
[----:B------:R-:W0:Y:S01]  /*2a90*/  LDS.128 R56, [R114+0x10c0] ;  /* 0x0010c00072387984 */ /* 0x000e220000000c00 */
        /* <DEDUP_REMOVED lines=31> */
.L_x_5053:
[C---:B0-----:R-:W-:Y:S01]  /*2c90*/  FFMA.FTZ R56, R58.reuse, R56, R57 ;  /* 0x000000383a387223 */ /* 0x041fe20000010039 */
[----:B------:R-:W-:Y:S01]  /*2ca0*/  UMOV UR7, 0xffffffff ;  /* 0xffffffff00077882 */ /* 0x000fe20000000000 */
[----:B-1----:R-:W-:-:S03]  /*2cb0*/  @P1 FMUL.FTZ R58, R58, R185 ;  /* 0x000000b93a3a1220 */ /* 0x002fc60000410000 */
[----:B------:R-:W-:Y:S01]  /*2cc0*/  FSEL R59, R57, R56, !P1 ;  /* 0x00000038393b7208 */ /* 0x000fe20004800000 */
[----:B------:R-:W-:Y:S06]  /*2cd0*/  BRA.DIV UR7, `(.L_x_5028) ;  /* 0x0000002a070c7947 */ /* 0x000fec000b800000 */
.L_x_5056:
[----:B------:R-:W-:-:S03]  /*2ce0*/  UMOV UR7, 0xffffffff ;  /* 0xffffffff00077882 */ /* 0x000fc60000000000 */
[----:B------:R-:W-:Y:S05]  /*2cf0*/  BRA.DIV UR7, `(.L_x_5029) ;  /* 0x0000002a072c7947 */ /* 0x000fea000b800000 */
.L_x_5059:
[----:B------:R-:W-:-:S03]  /*2d00*/  UMOV UR7, 0xffffffff ;  /* 0xffffffff00077882 */ /* 0x000fc60000000000 */
[----:B------:R-:W-:Y:S05]  /*2d10*/  BRA.DIV UR7, `(.L_x_5030) ;  /* 0x0000002a074c7947 */ /* 0x000fea000b800000 */
[----:B------:R0:W1:Y:S04]  /*2d20*/  SHFL.UP PT, R185, R58, 0x1, RZ ;  /* 0x042000003ab97989 */ /* 0x00006800000e00ff */
[----:B------:R0:W0:Y:S04]  /*2d30*/  SHFL.UP PT, R186, R59, 0x1, RZ ;  /* 0x042000003bba7989 */ /* 0x00002800000e00ff */
[----:B-----5:R0:W0:Y:S04]  /*2d40*/  SHFL.IDX PT, R56, R66, RZ, 0x1f ;  /* 0x00001fff42387589 */ /* 0x02002800000e0000 */
[----:B------:R0:W0:Y:S02]  /*2d50*/  SHFL.IDX PT, R57, R67, RZ, 0x1f ;  /* 0x00001fff43397589 */ /* 0x00002400000e0000 */
.L_x_5065:
[----:B0-----:R-:W0:Y:S01]  /*2d60*/  LDS.64 R58, [R114+0x10c0] ;  /* 0x0010c000723a7984 */ /* 0x001e220000000a00 */
[C---:B-1----:R-:W-:Y:S01]  /*2d70*/  @P0 FFMA.FTZ R57, R185.reuse, R57, R186 ;  /* 0x00000039b9390223 */ /* 0x042fe200000100ba */
[----:B------:R-:W-:-:S03]  /*2d80*/  @P0 FMUL.FTZ R56, R185, R56 ;  /* 0x00000038b9380220 */ /* 0x000fc60000410000 */
[-C--:B0-----:R-:W-:Y:S01]  /*2d90*/  FFMA.FTZ R59, R57, R58.reuse, R59 ;  /* 0x0000003a393b7223 */ /* 0x081fe2000001003b */
[----:B------:R-:W-:-:S05]  /*2da0*/  FMUL.FTZ R58, R56, R58 ;  /* 0x0000003a383a7220 */ /* 0x000fca0000410000 */
[----:B------:R0:W-:Y:S02]  /*2db0*/  STS.128 [R114+0x10c0], R56 ;  /* 0x0010c03872007388 */ /* 0x0001e40000000c00 */
.L_x_5026:
[----:B------:R-:W-:Y:S05]  /*2dc0*/  WARPSYNC.ALL ;  /* 0x0000000000007948 */ /* 0x000fea0003800000 */
[----:B------:R-:W-:Y:S01]  /*2dd0*/  BAR.SYNC.DEFER_BLOCKING 0x0 ;  /* 0x0000000000007b1d */ /* 0x000fe20000010000 */
[C---:B012---:R-:W-:Y:S01]  /*2de0*/  FMUL.FTZ R56, R184.reuse, R181 ;  /* 0x000000b5b8387220 */ /* 0x047fe20000410000 */
        /* <DEDUP_REMOVED lines=17> */
[----:B------:R1:W2:Y:S02]  /*2f00*/  @P0 LDS.64 R66, [R82] ;  /* 0x0000000052420984 */ /* 0x0002a40000000a00 */
        /* <DEDUP_REMOVED lines=83> */
[----:B------:R2:W2:Y:S04]  /*3440*/  SHFL.DOWN PT, R203, R59, 0x1, 0x1f ;  /* 0x08201f003bcb7f89 */ /* 0x0004a800000e0000 */
[----:B------:R0:W2:Y:S02]  /*3450*/  SHFL.DOWN PT, R204, R202, 0x1, 0x1f ;  /* 0x08201f00cacc7f89 */ /* 0x0000a400000e0000 */
[-C--:B0-----:R-:W-:Y:S01]  /*3460*/  FMUL.FTZ R66, R66, R56.reuse ;  /* 0x0000003842427220 */ /* 0x081fe20000410000 */
[----:B-1----:R-:W-:-:S07]  /*3470*/  FFMA.FTZ R67, R67, R56, R58 ;  /* 0x0000003843437223 */ /* 0x002fce000001003a */
.L_x_5082:
[----:B------:R-:W0:Y:S01]  /*3480*/  LDS.64 R56, [R114+0x12d8] ;  /* 0x0012d80072387984 */ /* 0x000e220000000a00 */
[----:B--2---:R-:W-:Y:S02]  /*3490*/  MOV R59, R206 ;  /* 0x000000ce003b7202 */ /* 0x004fe40000000f00 */
[----:B------:R-:W-:-:S03]  /*34a0*/  MOV R58, R205 ;  /* 0x000000cd003a7202 */ /* 0x000fc60000000f00 */
[C---:B------:R-:W-:Y:S02]  /*34b0*/  @P0 FFMA.FTZ R59, R203.reuse, R59, R204 ;  /* 0x0000003bcb3b0223 */ /* 0x040fe400000100cc */
[----:B------:R-:W-:Y:S02]  /*34c0*/  @P0 FMUL.FTZ R58, R203, R58 ;  /* 0x0000003acb3a0220 */ /* 0x000fe40000410000 */
[C---:B0-----:R-:W-:Y:S02]  /*34d0*/  FFMA.FTZ R57, R56.reuse, R59, R57 ;  /* 0x0000003b38397223 */ /* 0x041fe40000010039 */
[----:B------:R-:W-:-:S05]  /*34e0*/  FMUL.FTZ R56, R56, R58 ;  /* 0x0000003a38387220 */ /* 0x000fca0000410000 */
[----:B------:R0:W-:Y:S02]  /*34f0*/  STS.128 [R114+0x12d0], R56 ;  /* 0x0012d03872007388 */ /* 0x0001e40000000c00 */
.L_x_5031:
[----:B------:R-:W-:Y:S05]  /*3500*/  WARPSYNC.ALL ;  /* 0x0000000000007948 */ /* 0x000fea0003800000 */
[----:B------:R-:W-:Y:S01]  /*3510*/  BAR.SYNC.DEFER_BLOCKING 0x0 ;  /* 0x0000000000007b1d */ /* 0x000fe20000010000 */
[----:B0-----:R-:W-:Y:S01]  /*3520*/  FFMA.FTZ R57, R3, R194, RZ ;  /* 0x000000c203397223 */ /* 0x001fe200000100ff */
[----:B------:R-:W-:Y:S01]  /*3530*/  FADD.FTZ R194, -R148, R194 ;  /* 0x000000c294c27221 */ /* 0x000fe20000010100 */
[----:B------:R-:W-:Y:S01]  /*3540*/  FADD.FTZ R202, -R146, R192 ;  /* 0x000000c092ca7221 */ /* 0x000fe20000010100 */
[----:B------:R-:W-:Y:S01]  /*3550*/  FADD.FTZ R206, -R144, R190 ;  /* 0x000000be90ce7221 */ /* 0x000fe20000010100 */
[----:B------:R-:W-:Y:S01]  /*3560*/  FFMA.FTZ R58, R128, R193, R57 ;  /* 0x000000c1803a7223 */ /* 0x000fe20000010039 */
[----:B------:R-:W-:Y:S01]  /*3570*/  FADD.FTZ R193, -R147, R193 ;  /* 0x000000c193c17221 */ /* 0x000fe20000010100 */
[----:B------:R-:W-:Y:S01]  /*3580*/  FADD.FTZ R210, -R142, R188 ;  /* 0x000000bc8ed27221 */ /* 0x000fe20000010100 */
[----:B------:R-:W-:Y:S01]  /*3590*/  ISETP.GT.AND P1, PT, R115, 0x1e, PT ;  /* 0x0000001e7300780c */ /* 0x000fe20003f24270 */
[----:B------:R-:W-:Y:S01]  /*35a0*/  FFMA.FTZ R57, R129, R192, R58 ;  /* 0x000000c081397223 */ /* 0x000fe2000001003a */
[----:B------:R-:W-:Y:S01]  /*35b0*/  ISETP.GT.AND P0, PT, R115, 0x1d, PT ;  /* 0x0000001d7300780c */ /* 0x000fe20003f04270 */
[----:B------:R-:W-:Y:S01]  /*35c0*/  BSSY.RECONVERGENT B0, `(.L_x_5033) ;  /* 0x00000c4000007945 */ /* 0x000fe20003800200 */
[----:B------:R-:W-:Y:S01]  /*35d0*/  ISETP.NE.AND P2, PT, R98, RZ, PT ;  /* 0x000000ff6200720c */ /* 0x000fe20003f45270 */
[----:B------:R-:W-:Y:S01]  /*35e0*/  FFMA.FTZ R58, R130, R191, R57 ;  /* 0x000000bf823a7223 */ /* 0x000fe20000010039 */
[----:B------:R-:W-:-:S03]  /*35f0*/  FADD.FTZ R191, -R145, R191 ;  /* 0x000000bf91bf7221 */ /* 0x000fc60000010100 */
[----:B------:R-:W-:-:S04]  /*3600*/  FFMA.FTZ R57, R73, R190, R58 ;  /* 0x000000be49397223 */ /* 0x000fc8000001003a */
[----:B------:R-:W-:Y:S01]  /*3610*/  FFMA.FTZ R58, R72, R189, R57 ;  /* 0x000000bd483a7223 */ /* 0x000fe20000010039 */
[----:B------:R-:W-:Y:S01]  /*3620*/  FADD.FTZ R189, -R143, R189 ;  /* 0x000000bd8fbd7221 */ /* 0x000fe20000010100 */
[----:B------:R-:W0:Y:S02]  /*3630*/  LDS R56, [R111+0x12d4] ;  /* 0x0012d4006f387984 */ /* 0x000e240000000800 */
[----:B------:R-:W-:Y:S02]  /*3640*/  FFMA.FTZ R57, R75, R188, R58 ;  /* 0x000000bc4b397223 */ /* 0x000fe4000001003a */
[----:B------:R1:W-:Y:S02]  /*3650*/  @!P2 STS.64 [R82], R66 ;  /* 0x000000425200a388 */ /* 0x0003e40000000a00 */
[----:B------:R-:W-:Y:S01]  /*3660*/  FFMA.FTZ R58, R74, R185, R57 ;  /* 0x000000b94a3a7223 */ /* 0x000fe20000010039 */
[----:B------:R-:W-:Y:S01]  /*3670*/  FADD.FTZ R185, -R141, R185 ;  /* 0x000000b98db97221 */ /* 0x000fe20000010100 */
[----:B0-----:R-:W-:-:S04]  /*3680*/  FFMA.FTZ R56, R56, R181, R179 ;  /* 0x000000b538387223 */ /* 0x001fc800000100b3 */
[----:B------:R-:W-:-:S04]  /*3690*/  FFMA.FTZ R184, R184, R56, R177 ;  /* 0x00000038b8b87223 */ /* 0x000fc800000100b1 */
[-C--:B------:R-:W-:Y:S01]  /*36a0*/  FFMA.FTZ R182, R173, R184.reuse, R182 ;  /* 0x000000b8adb67223 */ /* 0x080fe200000100b6 */
[----:B------:R-:W-:-:S03]  /*36b0*/  FMUL.FTZ R214, R65, R184 ;  /* 0x000000b841d67220 */ /* 0x000fc60000410000 */
[----:B------:R-:W-:-:S04]  /*36c0*/  FFMA.FTZ R176, R176, R182, R175 ;  /* 0x000000b6b0b07223 */ /* 0x000fc800000100af */
[----:B------:R-:W-:Y:S01]  /*36d0*/  FFMA.FTZ R180, R167, R176, R180 ;  /* 0x000000b0a7b47223 */ /* 0x000fe200000100b4 */
[----:B------:R-:W-:-:S03]  /*36e0*/  FADD.FTZ R167, -R84, R186 ;  /* 0x000000ba54a77221 */ /* 0x000fc60000010100 */
[----:B------:R-:W-:-:S04]  /*36f0*/  FFMA.FTZ R172, R172, R180, R171 ;  /* 0x000000b4acac7223 */ /* 0x000fc800000100ab */
[-C--:B------:R-:W-:Y:S01]  /*3700*/  FFMA.FTZ R178, R163, R172.reuse, R178 ;  /* 0x000000aca3b27223 */ /* 0x080fe200000100b2 */
[----:B------:R-:W-:Y:S01]  /*3710*/  FADD.FTZ R163, -R139, R196 ;  /* 0x000000c48ba37221 */ /* 0x000fe20000010100 */
[----:B-1----:R-:W-:Y:S02]  /*3720*/  FMUL.FTZ R66, R65, R172 ;  /* 0x000000ac41427220 */ /* 0x002fe40000410000 */
[----:B------:R-:W-:-:S04]  /*3730*/  FFMA.FTZ R166, R166, R178, R169 ;  /* 0x000000b2a6a67223 */ /* 0x000fc800000100a9 */
[----:B------:R-:W-:-:S04]  /*3740*/  FFMA.FTZ R174, R157, R166, R174 ;  /* 0x000000a69dae7223 */ /* 0x000fc800000100ae */
[----:B------:R-:W-:Y:S01]  /*3750*/  FFMA.FTZ R162, R162, R174, R165 ;  /* 0x000000aea2a27223 */ /* 0x000fe200000100a5 */
[----:B------:R-:W-:-:S03]  /*3760*/  FADD.FTZ R165, -R138, R198 ;  /* 0x000000c68aa57221 */ /* 0x000fc60000010100 */
[-C--:B------:R-:W-:Y:S01]  /*3770*/  FFMA.FTZ R170, R153, R162.reuse, R170 ;  /* 0x000000a299aa7223 */ /* 0x080fe200000100aa */
[-C--:B------:R-:W-:Y:S01]  /*3780*/  FMUL.FTZ R153, R119, R162.reuse ;  /* 0x000000a277997220 */ /* 0x080fe20000410000 */
[----:B------:R-:W-:Y:S02]  /*3790*/  FMUL.FTZ R67, R65, R162 ;  /* 0x000000a241437220 */ /* 0x000fe40000410000 */
[----:B------:R-:W-:Y:S01]  /*37a0*/  FFMA.FTZ R160, R160, R170, R161 ;  /* 0x000000aaa0a07223 */ /* 0x000fe200000100a1 */
[----:B------:R-:W-:-:S03]  /*37b0*/  FADD.FTZ R46, R153, R46 ;  /* 0x0000002e992e7221 */ /* 0x000fc60000010000 */
[----:B------:R-:W-:-:S04]  /*37c0*/  FFMA.FTZ R168, R151, R160, R168 ;  /* 0x000000a097a87223 */ /* 0x000fc800000100a8 */
[----:B------:R-:W-:-:S04]  /*37d0*/  FFMA.FTZ R158, R158, R168, R159 ;  /* 0x000000a89e9e7223 */ /* 0x000fc8000001009f */
[----:B------:R-:W-:Y:S01]  /*37e0*/  FFMA.FTZ R164, R5, R158, R164 ;  /* 0x0000009e05a47223 */ /* 0x000fe200000100a4 */
[----:B------:R-:W-:Y:S01]  /*37f0*/  FFMA.FTZ R5, R77, R187, R58 ;  /* 0x000000bb4d057223 */ /* 0x000fe2000001003a */
[----:B------:R-:W-:Y:S02]  /*3800*/  FADD.FTZ R187, -R140, R187 ;  /* 0x000000bb8cbb7221 */ /* 0x000fe40000010100 */
[----:B------:R-:W-:Y:S01]  /*3810*/  FFMA.FTZ R156, R156, R164, R155 ;  /* 0x000000a49c9c7223 */ /* 0x000fe2000001009b */
[----:B------:R-:W-:Y:S01]  /*3820*/  FFMA.FTZ R58, R76, R196, R5 ;  /* 0x000000c44c3a7223 */ /* 0x000fe20000010005 */
[----:B------:R-:W-:Y:S02]  /*3830*/  FMUL.FTZ R196, R120, R178 ;  /* 0x000000b278c47220 */ /* 0x000fe40000410000 */
[----:B------:R-:W-:Y:S01]  /*3840*/  FMUL.FTZ R5, R93, R156 ;  /* 0x0000009c5d057220 */ /* 0x000fe20000410000 */
[----:B------:R-:W-:Y:S01]  /*3850*/  FFMA.FTZ R59, R79, R198, R58 ;  /* 0x000000c64f3b7223 */ /* 0x000fe2000001003a */
[----:B------:R-:W-:Y:S01]  /*3860*/  FMUL.FTZ R58, R4, R164 ;  /* 0x000000a4043a7220 */ /* 0x000fe20000410000 */
[----:B------:R-:W-:Y:S01]  /*3870*/  FMUL.FTZ R198, R122, R180 ;  /* 0x000000b47ac67220 */ /* 0x000fe20000410000 */
[----:B------:R-:W-:Y:S01]  /*3880*/  FFMA.FTZ R57, R5, R194, RZ ;  /* 0x000000c205397223 */ /* 0x000fe200000100ff */
[----:B------:R-:W-:Y:S01]  /*3890*/  FFMA.FTZ R192, R78, R199, R59 ;  /* 0x000000c74ec07223 */ /* 0x000fe2000001003b */
[----:B------:R-:W-:Y:S01]  /*38a0*/  FMUL.FTZ R59, R91, R158 ;  /* 0x0000009e5b3b7220 */ /* 0x000fe20000410000 */
        /* <DEDUP_REMOVED lines=15> */
[----:B------:R-:W-:Y:S01]  /*39a0*/  FMUL.FTZ R204, R118, R174 ;  /* 0x000000ae76cc7220 */ /* 0x000fe20000410000 */
[----:B------:R-:W-:Y:S01]  /*39b0*/  FMUL.FTZ R155, R121, R166 ;  /* 0x000000a6799b7220 */ /* 0x000fe20000410000 */
[----:B------:R-:W-:Y:S01]  /*39c0*/  FFMA.FTZ R208, R190, R189, R57 ;  /* 0x000000bdbed07223 */ /* 0x000fe20000010039 */
[----:B------:R-:W-:Y:S01]  /*39d0*/  FADD.FTZ R183, -R83, R183 ;  /* 0x000000b753b77221 */ /* 0x000fe20000010100 */
[----:B------:R-:W0:Y:S01]  /*39e0*/  SHFL.DOWN PT, R161, R188, 0x1, 0x1f ;  /* 0x08201f00bca17f89 */ /* 0x000e2200000e0000 */
[----:B------:R-:W-:Y:S01]  /*39f0*/  FADD.FTZ R55, R186, R55 ;  /* 0x00000037ba377221 */ /* 0x000fe20000010000 */
[----:B------:R-:W-:Y:S01]  /*3a00*/  FFMA.FTZ R57, R153, R210, R208 ;  /* 0x000000d299397223 */ /* 0x000fe200000100d0 */
        /* <DEDUP_REMOVED lines=16> */
[----:B------:R-:W-:Y:S01]  /*3b10*/  FMUL.FTZ R208, R124, R182 ;  /* 0x000000b67cd07220 */ /* 0x000fe20000410000 */
[----:B------:R-:W-:Y:S01]  /*3b20*/  FMUL.FTZ R165, R165, R66 ;  /* 0x00000042a5a57220 */ /* 0x000fe20000410000 */
[----:B------:R-:W-:Y:S01]  /*3b30*/  FMUL.FTZ R66, R65, R166 ;  /* 0x000000a641427220 */ /* 0x000fe20000410000 */
[----:B------:R-:W-:Y:S01]  /*3b40*/  FFMA.FTZ R212, R198, R199, R159 ;  /* 0x000000c7c6d47223 */ /* 0x000fe2000001009f */
[----:B------:R-:W-:Y:S01]  /*3b50*/  FADD.FTZ R53, R208, R53 ;  /* 0x00000035d0357221 */ /* 0x000fe20000010000 */
[----:B0-----:R-:W-:Y:S01]  /*3b60*/  @!P1 FADD.FTZ R188, R188, R161 ;  /* 0x000000a1bcbc9221 */ /* 0x001fe20000010000 */
[----:B------:R-:W-:Y:S01]  /*3b70*/  FMUL.FTZ R161, R127, R184 ;  /* 0x000000b87fa17220 */ /* 0x000fe20000410000 */
[----:B------:R-:W-:Y:S01]  /*3b80*/  FFMA.FTZ R159, R157, R197, R212 ;  /* 0x000000c59d9f7223 */ /* 0x000fe200000100d4 */
[----:B------:R-:W-:Y:S01]  /*3b90*/  FMUL.FTZ R187, R187, R66 ;  /* 0x00000042bbbb7220 */ /* 0x000fe20000410000 */
[----:B------:R-:W-:Y:S01]  /*3ba0*/  FADD.FTZ R52, R157, R52 ;  /* 0x000000349d347221 */ /* 0x000fe20000010000 */
[----:B------:R-:W0:Y:S01]  /*3bb0*/  SHFL.DOWN PT, R169, R188, 0x2, 0x1f ;  /* 0x08401f00bca97f89 */ /* 0x000e2200000e0000 */
[----:B------:R-:W-:Y:S01]  /*3bc0*/  FFMA.FTZ R212, R208, R195, R159 ;  /* 0x000000c3d0d47223 */ /* 0x000fe2000001009f */
[----:B------:R-:W-:Y:S01]  /*3bd0*/  FFMA.FTZ R187, R16, R166, R187 ;  /* 0x000000a610bb7223 */ /* 0x000fe200000100bb */
[----:B------:R-:W-:Y:S01]  /*3be0*/  FADD.FTZ R54, R161, R54 ;  /* 0x00000036a1367221 */ /* 0x000fe20000010000 */
[----:B------:R-:W-:Y:S01]  /*3bf0*/  FADD.FTZ R40, R5, R40 ;  /* 0x0000002805287221 */ /* 0x000fe20000010000 */
[----:B------:R-:W-:Y:S01]  /*3c00*/  FFMA.FTZ R159, R161, R167, R212 ;  /* 0x000000a7a19f7223 */ /* 0x000fe200000100d4 */
[----:B------:R-:W-:Y:S01]  /*3c10*/  FMUL.FTZ R167, R167, R214 ;  /* 0x000000d6a7a77220 */ /* 0x000fe20000410000 */
[----:B------:R-:W-:-:S02]  /*3c20*/  FADD.FTZ R32, R187, R32 ;  /* 0x00000020bb207221 */ /* 0x000fc40000010000 */
[----:B------:R-:W-:-:S05]  /*3c30*/  FFMA.FTZ R159, R186, R183, R159 ;  /* 0x000000b7ba9f7223 */ /* 0x000fca000001009f */
[----:B------:R-:W1:Y:S01]  /*3c40*/  SHFL.DOWN PT, R212, R159, 0x1, 0x1f ;  /* 0x08201f009fd47f89 */ /* 0x000e6200000e0000 */
[----:B0-----:R-:W-:-:S05]  /*3c50*/  @!P0 FADD.FTZ R188, R188, R169 ;  /* 0x000000a9bcbc8221 */ /* 0x001fca0000010000 */
[----:B------:R-:W0:Y:S01]  /*3c60*/  SHFL.DOWN PT, R169, R188, 0x4, 0x1f ;  /* 0x08801f00bca97f89 */ /* 0x000e2200000e0000 */
[----:B-1----:R-:W-:Y:S01]  /*3c70*/  @!P1 FADD.FTZ R159, R159, R212 ;  /* 0x000000d49f9f9221 */ /* 0x002fe20000010000 */
[----:B------:R-:W-:-:S04]  /*3c80*/  ISETP.GT.AND P1, PT, R115, 0x1b, PT ;  /* 0x0000001b7300780c */ /* 0x000fc80003f24270 */
[----:B------:R-:W1:Y:S09]  /*3c90*/  SHFL.DOWN PT, R212, R159, 0x2, 0x1f ;  /* 0x08401f009fd47f89 */ /* 0x000e7200000e0000 */
[----:B0-----:R-:W-:-:S05]  /*3ca0*/  @!P1 FADD.FTZ R188, R188, R169 ;  /* 0x000000a9bcbc9221 */ /* 0x001fca0000010000 */
[----:B------:R-:W0:Y:S01]  /*3cb0*/  SHFL.DOWN PT, R169, R188, 0x8, 0x1f ;  /* 0x09001f00bca97f89 */ /* 0x000e2200000e0000 */
[----:B-1----:R-:W-:Y:S01]  /*3cc0*/  @!P0 FADD.FTZ R159, R159, R212 ;  /* 0x000000d49f9f8221 */ /* 0x002fe20000010000 */
[----:B------:R-:W-:Y:S01]  /*3cd0*/  ISETP.GT.AND P0, PT, R115, 0x17, PT ;  /* 0x000000177300780c */ /* 0x000fe20003f04270 */
[----:B------:R-:W-:-:S03]  /*3ce0*/  FMUL.FTZ R212, R65, R56 ;  /* 0x0000003841d47220 */ /* 0x000fc60000410000 */
[----:B------:R-:W1:Y:S01]  /*3cf0*/  SHFL.DOWN PT, R218, R159, 0x4, 0x1f ;  /* 0x08801f009fda7f89 */ /* 0x000e6200000e0000 */
[----:B------:R-:W-:Y:S01]  /*3d00*/  FMUL.FTZ R216, R183, R212 ;  /* 0x000000d4b7d87220 */ /* 0x000fe20000410000 */
[----:B------:R-:W-:-:S03]  /*3d10*/  FMUL.FTZ R212, R65, R182 ;  /* 0x000000b641d47220 */ /* 0x000fc60000410000 */
[----:B------:R-:W-:Y:S01]  /*3d20*/  FFMA.FTZ R216, R23, R56, R216 ;  /* 0x0000003817d87223 */ /* 0x000fe200000100d8 */
[----:B------:R-:W-:Y:S01]  /*3d30*/  FMUL.FTZ R56, R65, R176 ;  /* 0x000000b041387220 */ /* 0x000fe20000410000 */
[----:B------:R-:W-:Y:S02]  /*3d40*/  FMUL.FTZ R212, R195, R212 ;  /* 0x000000d4c3d47220 */ /* 0x000fe40000410000 */
[----:B------:R-:W-:Y:S01]  /*3d50*/  FADD.FTZ R39, R216, R39 ;  /* 0x00000027d8277221 */ /* 0x000fe20000010000 */
[----:B0-----:R-:W-:Y:S01]  /*3d60*/  @!P0 FADD.FTZ R188, R188, R169 ;  /* 0x000000a9bcbc8221 */ /* 0x001fe20000010000 */
        /* <DEDUP_REMOVED lines=8> */
[----:B------:R-:W0:Y:S01]  /*3df0*/  SHFL.DOWN PT, R171, R188, 0x10, 0x1f ;  /* 0x0a001f00bcab7f89 */ /* 0x000e2200000e0000 */
[----:B------:R-:W-:Y:S01]  /*3e00*/  FADD.FTZ R38, R169, R38 ;  /* 0x00000026a9267221 */ /* 0x000fe20000010000 */
[----:B------:R-:W-:Y:S01]  /*3e10*/  FFMA.FTZ R182, R19, R180, R182 ;  /* 0x000000b413b67223 */ /* 0x000fe200000100b6 */
[----:B------:R-:W-:Y:S01]  /*3e20*/  FMUL.FTZ R176, R163, R56 ;  /* 0x00000038a3b07220 */ /* 0x000fe20000410000 */
[----:B------:R-:W-:Y:S01]  /*3e30*/  FMUL.FTZ R163, R210, R67 ;  /* 0x00000043d2a37220 */ /* 0x000fe20000410000 */
[----:B-1----:R-:W-:Y:S01]  /*3e40*/  @!P1 FADD.FTZ R159, R159, R218 ;  /* 0x000000da9f9f9221 */ /* 0x002fe20000010000 */
[C---:B------:R-:W-:Y:S01]  /*3e50*/  FMUL.FTZ R56, R65.reuse, R174 ;  /* 0x000000ae41387220 */ /* 0x040fe20000410000 */
[----:B------:R-:W-:Y:S01]  /*3e60*/  FMUL.FTZ R67, R65, R160 ;  /* 0x000000a041437220 */ /* 0x000fe20000410000 */
[----:B------:R-:W-:Y:S01]  /*3e70*/  FFMA.FTZ R165, R14, R162, R163 ;  /* 0x000000a20ea57223 */ /* 0x000fe200000100a3 */
[----:B------:R-:W-:Y:S01]  /*3e80*/  FFMA.FTZ R176, R17, R178, R176 ;  /* 0x000000b211b07223 */ /* 0x000fe200000100b0 */
[----:B------:R-:W1:Y:S01]  /*3e90*/  SHFL.DOWN PT, R184, R159, 0x8, 0x1f ;  /* 0x09001f009fb87f89 */ /* 0x000e6200000e0000 */
[----:B------:R-:W-:Y:S01]  /*3ea0*/  FMUL.FTZ R66, R185, R56 ;  /* 0x00000038b9427220 */ /* 0x000fe20000410000 */
[C---:B------:R-:W-:Y:S01]  /*3eb0*/  FMUL.FTZ R56, R65.reuse, R170 ;  /* 0x000000aa41387220 */ /* 0x040fe20000410000 */
[----:B------:R-:W-:Y:S01]  /*3ec0*/  FMUL.FTZ R163, R206, R67 ;  /* 0x00000043cea37220 */ /* 0x000fe20000410000 */
        /* <DEDUP_REMOVED lines=8> */
[C---:B------:R-:W-:Y:S01]  /*3f50*/  FMUL.FTZ R56, R65.reuse, R164 ;  /* 0x000000a441387220 */ /* 0x040fe20000410000 */
[----:B------:R-:W-:Y:S01]  /*3f60*/  FMUL.FTZ R65, R65, R156 ;  /* 0x0000009c41417220 */ /* 0x000fe20000410000 */
[----:B0-----:R-:W-:Y:S01]  /*3f70*/  FADD.FTZ R57, R188, R171 ;  /* 0x000000abbc397221 */ /* 0x001fe20000010000 */
[----:B------:R-:W-:Y:S01]  /*3f80*/  FFMA.FTZ R66, R11, R168, R66 ;  /* 0x000000a80b427223 */ /* 0x000fe20000010042 */
[----:B------:R-:W-:Y:S01]  /*3f90*/  FMUL.FTZ R56, R193, R56 ;  /* 0x00000038c1387220 */ /* 0x000fe20000410000 */
[----:B------:R-:W-:Y:S01]  /*3fa0*/  FMUL.FTZ R65, R194, R65 ;  /* 0x00000041c2417220 */ /* 0x000fe20000410000 */
[----:B------:R-:W-:Y:S01]  /*3fb0*/  FFMA.FTZ R67, R10, R158, R67 ;  /* 0x0000009e0a437223 */ /* 0x000fe20000010043 */
[----:B------:R-:W-:Y:S01]  /*3fc0*/  FADD.FTZ R37, R212, R37 ;  /* 0x00000025d4257221 */ /* 0x000fe20000010000 */
[----:B------:R-:W-:Y:S01]  /*3fd0*/  FFMA.FTZ R164, R9, R164, R56 ;  /* 0x000000a409a47223 */ /* 0x000fe20000010038 */
[----:B------:R-:W-:Y:S01]  /*3fe0*/  FFMA.FTZ R65, R8, R156, R65 ;  /* 0x0000009c08417223 */ /* 0x000fe20000010041 */
[----:B------:R-:W-:Y:S01]  /*3ff0*/  FADD.FTZ R36, R197, R36 ;  /* 0x00000024c5247221 */ /* 0x000fe20000010000 */
[----:B------:R-:W-:Y:S01]  /*4000*/  FADD.FTZ R35, R182, R35 ;  /* 0x00000023b6237221 */ /* 0x000fe20000010000 */
[----:B-1----:R-:W-:Y:S01]  /*4010*/  @!P0 FADD.FTZ R159, R159, R184 ;  /* 0x000000b89f9f8221 */ /* 0x002fe20000010000 */
        /* <DEDUP_REMOVED lines=16> */
[----:B----4-:R-:W-:Y:S01]  /*4120*/  ISETP.NE.AND P1, PT, R200, UR8, PT ;  /* 0x00000008c8007c0c */ /* 0x010fe2000bf25270 */
[----:B------:R-:W1:Y:S01]  /*4130*/  LDS.64 R58, [UR6+0x10a0] ;  /* 0x0010a006ff3a7984 */ /* 0x000e620008000a00 */
[----:B------:R-:W-:-:S04]  /*4140*/  ISETP.GT.AND P0, PT, R115, 0xf, PT ;  /* 0x0000000f7300780c */ /* 0x000fc80003f04270 */
[----:B------:R-:W-:Y:S02]  /*4150*/  FSEL R188, R188, R57, P0 ;  /* 0x00000039bcbc7208 */ /* 0x000fe40000000000 */
[----:B------:R-:W-:-:S05]  /*4160*/  FSEL R159, R159, R56, P0 ;  /* 0x000000389f9f7208 */ /* 0x000fca0000000000 */
[----:B------:R-:W0:Y:S04]  /*4170*/  @P1 LDS R5, [R149+0x29d0] ;  /* 0x0029d00095051984 */ /* 0x000e280000000800 */
[----:B------:R-:W2:Y:S01]  /*4180*/  @P1 LDS R65, [R149+0x25d0] ;  /* 0x0025d00095411984 */ /* 0x000ea20000000800 */
[----:B-1----:R-:W-:Y:S01]  /*4190*/  FADD.FTZ R188, R59, R188 ;  /* 0x000000bc3bbc7221 */ /* 0x002fe20000010000 */
[----:B------:R-:W-:-:S03]  /*41a0*/  FADD.FTZ R58, R58, R159 ;  /* 0x0000009f3a3a7221 */ /* 0x000fc60000010000 */
[----:B0-----:R-:W-:Y:S01]  /*41b0*/  @P1 FADD.FTZ R56, R188, R5 ;  /* 0x00000005bc381221 */ /* 0x001fe20000010000 */
[----:B--2---:R-:W-:-:S04]  /*41c0*/  @P1 FADD.FTZ R58, R58, R65 ;  /* 0x000000413a3a1221 */ /* 0x004fc80000010000 */
[----:B------:R1:W-:Y:S04]  /*41d0*/  @P1 STS [R149+0x29d0], R56 ;  /* 0x0029d03895001388 */ /* 0x0003e80000000800 */
[----:B------:R1:W-:Y:S04]  /*41e0*/  STS [R149+0x25d0], R58 ;  /* 0x0025d03a95007388 */ /* 0x0003e80000000800 */
[----:B------:R1:W-:Y:S02]  /*41f0*/  @!P1 STS [R149+0x29d0], R188 ;  /* 0x0029d0bc95009388 */ /* 0x0003e40000000800 */
.L_x_5034:
[----:B------:R-:W-:Y:S05]  /*4200*/  BSYNC.RECONVERGENT B0 ;  /* 0x0000000000007941 */ /* 0x000fea0003800200 */
.L_x_5033:
[----:B------:R-:W-:Y:S01]  /*4210*/  UIADD3 UR12, UPT, UPT, UR12, 0x1, URZ ;  /* 0x000000010c0c7890 */ /* 0x000fe2000fffe0ff */
[----:B------:R-:W-:Y:S02]  /*4220*/  LEA R68, P0, R60, R68, 0x2 ;  /* 0x000000443c447211 */ /* 0x000fe400078010ff */
[----:B------:R-:W-:Y:S01]  /*4230*/  LEA R70, P1, R62, R70, 0x2 ;  /* 0x000000463e467211 */ /* 0x000fe200078210ff */
[----:B------:R-:W-:Y:S01]  /*4240*/  UISETP.NE.AND UP0, UPT, UR12, URZ, UPT ;  /* 0x000000ff0c00728c */ /* 0x000fe2000bf05270 */
[----:B------:R-:W-:Y:S02]  /*4250*/  LEA R80, P2, R64, R80, 0x2 ;  /* 0x0000005040507211 */ /* 0x000fe400078410ff */
[----:B------:R-:W-:Y:S02]  /*4260*/  IADD3 R63, PT, PT, R63, 0x1, RZ ;  /* 0x000000013f3f7810 */ /* 0x000fe40007ffe0ff */
[----:B-1-3--:R-:W-:Y:S02]  /*4270*/  IADD3 R149, PT, PT, R149, 0x4, RZ ;  /* 0x0000000495957810 */ /* 0x00afe40007ffe0ff */
[----:B------:R-:W-:-:S02]  /*4280*/  IADD3 R82, PT, PT, R82, 0x8, RZ ;  /* 0x0000000852527810 */ /* 0x000fc40007ffe0ff */
[----:B------:R-:W-:Y:S02]  /*4290*/  IADD3 R61, PT, PT, R61, 0x1, RZ ;  /* 0x000000013d3d7810 */ /* 0x000fe40007ffe0ff */
[----:B------:R-:W-:Y:S02]  /*42a0*/  IADD3.X R69, PT, PT, R69, R150, RZ, P0, !PT ;  /* 0x0000009645457210 */ /* 0x000fe400007fe4ff */
[----:B------:R-:W-:Y:S02]  /*42b0*/  IADD3.X R71, PT, PT, R71, R152, RZ, P1, !PT ;  /* 0x0000009847477210 */ /* 0x000fe40000ffe4ff */
[----:B------:R-:W-:Y:S01]  /*42c0*/  IADD3.X R81, PT, PT, R81, R154, RZ, P2, !PT ;  /* 0x0000009a51517210 */ /* 0x000fe200017fe4ff */
[----:B------:R-:W-:Y:S06]  /*42d0*/  BRA.U UP0, `(.L_x_5035) ;  /* 0xffffffe100287547 */ /* 0x000fec000b83ffff */
.L_x_5022:
[----:B------:R-:W-:Y:S01]  /*42e0*/  BAR.SYNC.DEFER_BLOCKING 0x0 ;  /* 0x0000000000007b1d */ /* 0x000fe20000010000 */
[----:B------:R-:W-:Y:S01]  /*42f0*/  UISETP.GT.AND UP0, UPT, UR8, 0x1, UPT ;  /* 0x000000010800788c */ /* 0x000fe2000bf04270 */
[----:B------:R-:W-:Y:S02]  /*4300*/  IADD3 R104, P1, PT, R104, -0x1000, RZ ;  /* 0xfffff00068687810 */ /* 0x000fe40007f3e0ff */
[----:B------:R-:W-:Y:S02]  /*4310*/  IADD3 R102, P2, PT, R102, -0x1000, RZ ;  /* 0xfffff00066667810 */ /* 0x000fe40007f5e0ff */
[----:B------:R-:W1:Y:S02]  /*4320*/  LDCU.64 UR10, c[0x0][0x4f8] ;  /* 0x00009f00ff0a77ac */ /* 0x000e640008000a00 */
[----:B------:R-:W2:Y:S01]  /*4330*/  LDC.64 R4, c[0x0][0x500] ;  /* 0x00014000ff047b82 */ /* 0x000ea20000000a00 */
[----:B------:R-:W-:Y:S01]  /*4340*/  IADD3.X R105, PT, PT, R105, -0x1, RZ, P1, !PT ;  /* 0xffffffff69697810 */ /* 0x000fe20000ffe4ff */
[----:B------:R-:W-:Y:S01]  /*4350*/  UMOV UR5, URZ ;  /* 0x000000ff00057c82 */ /* 0x000fe20008000000 */
[----:B------:R-:W-:Y:S01]  /*4360*/  IADD3.X R103, PT, PT, R103, -0x1, RZ, P2, !PT ;  /* 0xffffffff67677810 */ /* 0x000fe200017fe4ff */
[----:B------:R-:W-:-:S04]  /*4370*/  UMOV UR8, UR19 ;  /* 0x0000001300087c82 */ /* 0x000fc80008000000 */
[----:B------:R-:W3:Y:S01]  /*4380*/  LDC.64 R8, c[0x0][0x550] ;  /* 0x00015400ff087b82 */ /* 0x000ee20000000a00 */
[----:B------:R-:W-:Y:S01]  /*4390*/  STS.128 [R117], R40 ;  /* 0x0000002875007388 */ /* 0x000fe20000000c00 */
[----:B-1----:R-:W-:-:S03]  /*43a0*/  UIMAD.WIDE.U32 UR6, UR18, UR10, UR4 ;  /* 0x0000000a120672a5 */ /* 0x002fc6000f8e0004 */
[----:B------:R1:W-:Y:S01]  /*43b0*/  STS.128 [R117+0x10], R44 ;  /* 0x0000102c75007388 */ /* 0x0003e20000000c00 */
[----:B------:R-:W-:-:S03]  /*43c0*/  UIMAD UR7, UR18, UR11, UR7 ;  /* 0x0000000b120772a4 */ /* 0x000fc6000f8e0207 */
[----:B------:R-:W-:Y:S03]  /*43d0*/  STS.128 [R117+0x20], R48 ;  /* 0x0000203075007388 */ /* 0x000fe60000000c00 */
[----:B--2---:R-:W-:Y:S01]  /*43e0*/  IMAD.WIDE.U32 R2, R88, R4, UR6 ;  /* 0x0000000658027e25 */ /* 0x004fe2000f8e0004 */
[----:B------:R-:W-:Y:S01]  /*43f0*/  STS.128 [R117+0x30], R52 ;  /* 0x0000303475007388 */ /* 0x000fe20000000c00 */
[----:B------:R-:W-:-:S03]  /*4400*/  NOP ;  /* 0x0000000000007918 */ /* 0x000fc60000000000 */
[----:B------:R-:W2:Y:S01]  /*4410*/  LDS.128 R12, [R116] ;  /* 0x00000000740c7984 */ /* 0x000ea20000000c00 */
[----:B------:R-:W-:Y:S01]  /*4420*/  IMAD R0, R88, R5, R3 ;  /* 0x0000000558007224 */ /* 0x000fe200078e0203 */
[C---:B---3--:R-:W-:Y:S01]  /*4430*/  LEA R4, P0, R2.reuse, R8, 0x2 ;  /* 0x0000000802047211 */ /* 0x048fe200078010ff */
[----:B------:R-:W3:Y:S01]  /*4440*/  LDCU.64 UR6, c[0x0][0x518] ;  /* 0x0000a300ff0677ac */ /* 0x000ee20008000a00 */
[----:B------:R-:W5:Y:S01]  /*4450*/  LDS.128 R16, [R116+0x200] ;  /* 0x0002000074107984 */ /* 0x000f620000000c00 */
[----:B-1----:R-:W1:Y:S01]  /*4460*/  LDC.64 R44, c[0x0][0x560] ;  /* 0x00015800ff2c7b82 */ /* 0x002e620000000a00 */
[----:B------:R-:W-:Y:S01]  /*4470*/  LEA.HI.X R5, R2, R9, R0, 0x2, P0 ;  /* 0x0000000902057211 */ /* 0x000fe200000f1400 */
[----:B------:R-:W-:Y:S01]  /*4480*/  FADD.FTZ R0, R99, R24 ;  /* 0x0000001863007221 */ /* 0x000fe20000010000 */
[----:B------:R-:W0:Y:S01]  /*4490*/  LDS.128 R20, [R116+0x400] ;  /* 0x0004000074147984 */ /* 0x000e220000000c00 */
[----:B------:R-:W-:-:S03]  /*44a0*/  IMAD.WIDE.U32 R2, R113, 0x10, R4 ;  /* 0x0000001071027825 */ /* 0x000fc600078e0004 */
[----:B------:R-:W4:Y:S01]  /*44b0*/  LDS.128 R40, [R116+0x600] ;  /* 0x0006000074287984 */ /* 0x000f220000000c00 */
[----:B------:R-:W-:-:S04]  /*44c0*/  FADD.FTZ R9, R0, R25 ;  /* 0x0000001900097221 */ /* 0x000fc80000010000 */
[----:B------:R-:W-:-:S04]  /*44d0*/  FADD.FTZ R0, R9, R26 ;  /* 0x0000001a09007221 */ /* 0x000fc80000010000 */
[----:B------:R-:W-:Y:S01]  /*44e0*/  FADD.FTZ R5, R0, R27 ;  /* 0x0000001b00057221 */ /* 0x000fe20000010000 */
[----:B---3--:R-:W-:-:S03]  /*44f0*/  UIMAD.WIDE.U32 UR4, UR18, UR6, UR4 ;  /* 0x00000006120472a5 */ /* 0x008fc6000f8e0004 */
[----:B------:R-:W-:Y:S01]  /*4500*/  FADD.FTZ R0, R5, R28 ;  /* 0x0000001c05007221 */ /* 0x000fe20000010000 */
[----:B------:R-:W-:Y:S01]  /*4510*/  UIMAD UR5, UR18, UR7, UR5 ;  /* 0x00000007120572a4 */ /* 0x000fe2000f8e0205 */
[----:B------:R-:W3:Y:S01]  /*4520*/  LDC.64 R4, c[0x0][0x520] ;  /* 0x00014800ff047b82 */ /* 0x000ee20000000a00 */
[----:B--2---:R-:W-:Y:S04]  /*4530*/  STG.E.128 desc[UR16][R2.64], R12 ;  /* 0x0000000c02007986 */ /* 0x004fe8000c101d10 */
[----:B-----5:R-:W-:Y:S04]  /*4540*/  STG.E.128 desc[UR16][R2.64+0x200], R16 ;  /* 0x0002001002007986 */ /* 0x020fe8000c101d10 */
[----:B0-----:R-:W-:Y:S04]  /*4550*/  STG.E.128 desc[UR16][R2.64+0x400], R20 ;  /* 0x0004001402007986 */ /* 0x001fe8000c101d10 */
[----:B----4-:R3:W-:Y:S01]  /*4560*/  STG.E.128 desc[UR16][R2.64+0x600], R40 ;  /* 0x0006002802007986 */ /* 0x0107e2000c101d10 */
[----:B------:R-:W-:Y:S01]  /*4570*/  BAR.SYNC.DEFER_BLOCKING 0x0 ;  /* 0x0000000000007b1d */ /* 0x000fe20000010000 */
[----:B---3--:R-:W-:-:S03]  /*4580*/  IMAD.WIDE.U32 R2, R88, R4, UR4 ;  /* 0x0000000458027e25 */ /* 0x008fc6000f8e0004 */
[----:B-1----:R-:W-:Y:S02]  /*4590*/  LEA R4, P0, R2, R44, 0x2 ;  /* 0x0000002c02047211 */ /* 0x002fe400078010ff */
[----:B------:R-:W-:Y:S04]  /*45a0*/  STS.128 [R117], R24 ;  /* 0x0000001875007388 */ /* 0x000fe80000000c00 */
[----:B------:R0:W-:Y:S04]  /*45b0*/  STS.128 [R117+0x10], R28 ;  /* 0x0000101c75007388 */ /* 0x0001e80000000c00 */
[----:B------:R1:W-:Y:S04]  /*45c0*/  STS.128 [R117+0x20], R32 ;  /* 0x0000202075007388 */ /* 0x0003e80000000c00 */
[----:B------:R2:W-:Y:S01]  /*45d0*/  STS.128 [R117+0x30], R36 ;  /* 0x0000302475007388 */ /* 0x0005e20000000c00 */
[----:B------:R-:W-:-:S03]  /*45e0*/  NOP ;  /* 0x0000000000007918 */ /* 0x000fc60000000000 */
[----:B------:R-:W3:Y:S01]  /*45f0*/  LDS.128 R8, [R116] ;  /* 0x0000000074087984 */ /* 0x000ee20000000c00 */
[----:B0-----:R-:W-:Y:S01]  /*4600*/  FADD.FTZ R29, R0, R29 ;  /* 0x0000001d001d7221 */ /* 0x001fe20000010000 */
[----:B------:R-:W-:Y:S02]  /*4610*/  IMAD R0, R88, R5, R3 ;  /* 0x0000000558007224 */ /* 0x000fe400078e0203 */
[----:B------:R-:W0:Y:S01]  /*4620*/  LDS.128 R12, [R116+0x200] ;  /* 0x00020000740c7984 */ /* 0x000e220000000c00 */
[----:B------:R-:W-:Y:S02]  /*4630*/  FADD.FTZ R30, R29, R30 ;  /* 0x0000001e1d1e7221 */ /* 0x000fe40000010000 */
[----:B------:R-:W-:Y:S01]  /*4640*/  LEA.HI.X R5, R2, R45, R0, 0x2, P0 ;  /* 0x0000002d02057211 */ /* 0x000fe200000f1400 */
[----:B------:R-:W4:Y:S01]  /*4650*/  LDS.128 R16, [R116+0x400] ;  /* 0x0004000074107984 */ /* 0x000f220000000c00 */
[----:B------:R-:W-:Y:S01]  /*4660*/  FADD.FTZ R31, R30, R31 ;  /* 0x0000001f1e1f7221 */ /* 0x000fe20000010000 */
[----:B------:R-:W-:-:S02]  /*4670*/  IADD3 R106, P0, PT, R106, -0x1000, RZ ;  /* 0xfffff0006a6a7810 */ /* 0x000fc40007f1e0ff */
[----:B------:R-:W5:Y:S01]  /*4680*/  LDS.128 R20, [R116+0x600] ;  /* 0x0006000074147984 */ /* 0x000f620000000c00 */
[----:B-1----:R-:W-:Y:S01]  /*4690*/  FADD.FTZ R32, R31, R32 ;  /* 0x000000201f207221 */ /* 0x002fe20000010000 */
[----:B------:R-:W-:Y:S01]  /*46a0*/  IMAD.WIDE.U32 R2, R113, 0x10, R4 ;  /* 0x0000001071027825 */ /* 0x000fe200078e0004 */
        /* <DEDUP_REMOVED lines=13> */
.L_x_5020:
[----:B------:R-:W0:Y:S01]  /*4780*/  LDC.64 R6, c[0x0][0x548] ;  /* 0x00015200ff067b82 */ /* 0x000e220000000a00 */
[----:B-1----:R-:W1:Y:S01]  /*4790*/  S2R R19, SR_TID.X ;  /* 0x0000000000137919 */ /* 0x002e620000002100 */
        /* <DEDUP_REMOVED lines=40> */
.L_x_5038:
[----:B------:R-:W-:Y:S05]  /*4a20*/  BSYNC.RECONVERGENT B0 ;  /* 0x0000000000007941 */ /* 0x000fea0003800200 */
.L_x_5037:
[----:B------:R-:W-:Y:S05]  /*4a30*/  @!P0 BRA `(.L_x_5039) ;  /* 0x0000000000888947 */ /* 0x000fea0003800000 */
        /* <DEDUP_REMOVED lines=33> */
.L_x_5040:
[----:B------:R-:W-:Y:S05]  /*4c50*/  BSYNC.RECONVERGENT B0 ;  /* 0x0000000000007941 */ /* 0x000fea0003800200 */
.L_x_5039:
        /* <DEDUP_REMOVED lines=22> */
.L_x_5042:
        /* <DEDUP_REMOVED lines=51> */
.L_x_5041:
[----:B------:R-:W-:Y:S05]  /*50f0*/  EXIT ;  /* 0x000000000000794d */ /* 0x000fea0003800000 */
.L_x_5027:
[----:B------:R-:W-:Y:S01]  /*5100*/  MOV R188, R58 ;  /* 0x0000003a00bc7202 */ /* 0x000fe20000000f00 */
[----:B------:R-:W-:Y:S01]  /*5110*/  HFMA2 R189, -RZ, RZ, 0, 5.9604644775390625e-08 ;  /* 0x00000001ffbd7431 */ /* 0x000fe200000001ff */
[----:B------:R-:W-:Y:S02]  /*5120*/  MOV R190, RZ ;  /* 0x000000ff00be7202 */ /* 0x000fe40000000f00 */
[----:B------:R-:W-:-:S07]  /*5130*/  MOV R207, 0xffffffff ;  /* 0xffffffff00cf7802 */ /* 0x000fce0000000f00 */
[----:B-12345:R-:W-:Y:S05]  /*5140*/  WARPSYNC.COLLECTIVE R207, `(.L_x_5043) ;  /* 0x00000000cf087348 */ /* 0x03efea0003c00000 */
[----:B------:R0:W0:Y:S02]  /*5150*/  SHFL.UP P6, R56, R188, R189, R190 ;  /* 0x040000bdbc387389 */ /* 0x00002400000c00be */
[----:B012345:R-:W-:Y:S05]  /*5160*/  ENDCOLLECTIVE ;  /* 0x000000000000791b */ /* 0x03ffea0003800000 */
.L_x_5043:
[----:B------:R-:W-:Y:S02]  /*5170*/  MOV R188, R57 ;  /* 0x0000003900bc7202 */ /* 0x000fe40000000f00 */
[----:B------:R-:W-:-:S07]  /*5180*/  MOV R59, R56 ;  /* 0x00000038003b7202 */ /* 0x000fce0000000f00 */
[----:B------:R-:W-:Y:S05]  /*5190*/  WARPSYNC.COLLECTIVE R207, `(.L_x_5044) ;  /* 0x00000000cf087348 */ /* 0x000fea0003c00000 */
[----:B------:R0:W1:Y:S02]  /*51a0*/  SHFL.UP P6, R56, R188, R189, R190 ;  /* 0x040000bdbc387389 */ /* 0x00006400000c00be */
[----:B01----:R-:W-:Y:S05]  /*51b0*/  ENDCOLLECTIVE ;  /* 0x000000000000791b */ /* 0x003fea0003800000 */
.L_x_5044:
        /* <DEDUP_REMOVED lines=8> */
.L_x_5045:
[----:B------:R-:W-:Y:S02]  /*5240*/  MOV R188, R185 ;  /* 0x000000b900bc7202 */ /* 0x000fe40000000f00 */
[----:B------:R-:W-:-:S07]  /*5250*/  MOV R59, R56 ;  /* 0x00000038003b7202 */ /* 0x000fce0000000f00 */
[----:B------:R-:W-:Y:S05]  /*5260*/  WARPSYNC.COLLECTIVE R207, `(.L_x_5046) ;  /* 0x00000000cf087348 */ /* 0x000fea0003c00000 */
[----:B------:R0:W1:Y:S02]  /*5270*/  SHFL.UP P6, R56, R188, R189, R190 ;  /* 0x040000bdbc387389 */ /* 0x00006400000c00be */
[----:B01----:R-:W-:Y:S05]  /*5280*/  ENDCOLLECTIVE ;  /* 0x000000000000791b */ /* 0x003fea0003800000 */
.L_x_5046:
        /* <DEDUP_REMOVED lines=8> */
.L_x_5047:
[----:B------:R-:W-:Y:S02]  /*5310*/  MOV R188, R187 ;  /* 0x000000bb00bc7202 */ /* 0x000fe40000000f00 */
[----:B------:R-:W-:-:S07]  /*5320*/  MOV R57, R56 ;  /* 0x0000003800397202 */ /* 0x000fce0000000f00 */
[----:B------:R-:W-:Y:S05]  /*5330*/  WARPSYNC.COLLECTIVE R207, `(.L_x_5048) ;  /* 0x00000000cf087348 */ /* 0x000fea0003c00000 */
[----:B------:R0:W1:Y:S02]  /*5340*/  SHFL.UP P6, R56, R188, R189, R190 ;  /* 0x040000bdbc387389 */ /* 0x00006400000c00be */
[----:B01----:R-:W-:Y:S05]  /*5350*/  ENDCOLLECTIVE ;  /* 0x000000000000791b */ /* 0x003fea0003800000 */
.L_x_5048:
        /* <DEDUP_REMOVED lines=8> */
.L_x_5049:
[----:B------:R-:W-:Y:S02]  /*53e0*/  MOV R188, R59 ;  /* 0x0000003b00bc7202 */ /* 0x000fe40000000f00 */
[----:B------:R-:W-:-:S07]  /*53f0*/  MOV R57, R56 ;  /* 0x0000003800397202 */ /* 0x000fce0000000f00 */
[----:B------:R-:W-:Y:S05]  /*5400*/  WARPSYNC.COLLECTIVE R207, `(.L_x_5050) ;  /* 0x00000000cf087348 */ /* 0x000fea0003c00000 */
[----:B------:R0:W1:Y:S02]  /*5410*/  SHFL.UP P6, R56, R188, R189, R190 ;  /* 0x040000bdbc387389 */ /* 0x00006400000c00be */
[----:B01----:R-:W-:Y:S05]  /*5420*/  ENDCOLLECTIVE ;  /* 0x000000000000791b */ /* 0x003fea0003800000 */
.L_x_5050:
        /* <DEDUP_REMOVED lines=8> */
.L_x_5051:
[----:B------:R-:W-:Y:S02]  /*54b0*/  MOV R188, R57 ;  /* 0x0000003900bc7202 */ /* 0x000fe40000000f00 */
[----:B------:R-:W-:-:S07]  /*54c0*/  MOV R185, R56 ;  /* 0x0000003800b97202 */ /* 0x000fce0000000f00 */
[----:B------:R-:W-:Y:S05]  /*54d0*/  WARPSYNC.COLLECTIVE R207, `(.L_x_5052) ;  /* 0x00000000cf087348 */ /* 0x000fea0003c00000 */
[----:B------:R0:W1:Y:S02]  /*54e0*/  SHFL.UP P6, R56, R188, R189, R190 ;  /* 0x040000bdbc387389 */ /* 0x00006400000c00be */
[----:B01----:R-:W-:Y:S05]  /*54f0*/  ENDCOLLECTIVE ;  /* 0x000000000000791b */ /* 0x003fea0003800000 */
.L_x_5052:
[----:B------:R-:W-:Y:S05]  /*5500*/  BRA `(.L_x_5053) ;  /* 0xffffffd400e07947 */ /* 0x000fea000383ffff */
.L_x_5028:
        /* <DEDUP_REMOVED lines=8> */
.L_x_5055:
[----:B------:R-:W-:Y:S05]  /*5590*/  BSYNC B0 ;  /* 0x0000000000007941 */ /* 0x000fea0003800000 */
.L_x_5054:
[----:B------:R-:W-:Y:S05]  /*55a0*/  BRA `(.L_x_5056) ;  /* 0xffffffd400cc7947 */ /* 0x000fea000383ffff */
.L_x_5029:
        /* <DEDUP_REMOVED lines=8> */
.L_x_5058:
[----:B------:R-:W-:Y:S05]  /*5630*/  BSYNC B0 ;  /* 0x0000000000007941 */ /* 0x000fea0003800000 */
.L_x_5057:
[----:B------:R-:W-:Y:S05]  /*5640*/  BRA `(.L_x_5059) ;  /* 0xffffffd400ac7947 */ /* 0x000fea000383ffff */
.L_x_5030:
        /* <DEDUP_REMOVED lines=8> */
.L_x_5061:
[----:B------:R-:W-:Y:S05]  /*56d0*/  BSYNC B0 ;  /* 0x0000000000007941 */ /* 0x000fea0003800000 */
.L_x_5060:
        /* <DEDUP_REMOVED lines=11> */
.L_x_5062:
[----:B------:R-:W-:Y:S05]  /*5790*/  WARPSYNC.COLLECTIVE R207, `(.L_x_5063) ;  /* 0x00000000cf087348 */ /* 0x000fea0003c00000 */
[----:B------:R0:W1:Y:S02]  /*57a0*/  SHFL.IDX P1, R57, R208, R209, R210 ;  /* 0x000000d1d0397389 */ /* 0x00006400000200d2 */
[----:B01----:R-:W-:Y:S05]  /*57b0*/  ENDCOLLECTIVE ;  /* 0x000000000000791b */ /* 0x003fea0003800000 */
.L_x_5063:
[----:B------:R-:W-:Y:S02]  /*57c0*/  MOV R208, R67 ;  /* 0x0000004300d07202 */ /* 0x000fe40000000f00 */
[----:B------:R-:W-:Y:S02]  /*57d0*/  MOV R186, R56 ;  /* 0x0000003800ba7202 */ /* 0x000fe40000000f00 */
[----:B------:R-:W-:-:S07]  /*57e0*/  MOV R56, R57 ;  /* 0x0000003900387202 */ /* 0x000fce0000000f00 */
[----:B------:R-:W-:Y:S05]  /*57f0*/  WARPSYNC.COLLECTIVE R207, `(.L_x_5064) ;  /* 0x00000000cf087348 */ /* 0x000fea0003c00000 */
[----:B------:R0:W1:Y:S02]  /*5800*/  SHFL.IDX P1, R57, R208, R209, R210 ;  /* 0x000000d1d0397389 */ /* 0x00006400000200d2 */
[----:B01----:R-:W-:Y:S05]  /*5810*/  ENDCOLLECTIVE ;  /* 0x000000000000791b */ /* 0x003fea0003800000 */
.L_x_5064:
[----:B------:R-:W-:Y:S05]  /*5820*/  BRA `(.L_x_5065) ;  /* 0xffffffd4004c7947 */ /* 0x000fea000383ffff */
.L_x_5032:
[-C--:B------:R-:W-:Y:S01]  /*5830*/  MOV R206, R58.reuse ;  /* 0x0000003a00ce7202 */ /* 0x080fe20000000f00 */
[----:B------:R-:W-:Y:S01]  /*5840*/  HFMA2 R211, -RZ, RZ, 0, 5.9604644775390625e-08 ;  /* 0x00000001ffd37431 */ /* 0x000fe200000001ff */
[----:B------:R-:W-:Y:S01]  /*5850*/  MOV R212, 0x1f ;  /* 0x0000001f00d47802 */ /* 0x000fe20000000f00 */
[----:B------:R-:W-:Y:S01]  /*5860*/  HFMA2 R209, -RZ, RZ, 0, 0 ;  /* 0x00000000ffd17431 */ /* 0x000fe200000001ff */
[----:B------:R-:W-:Y:S02]  /*5870*/  MOV R207, 0xffffffff ;  /* 0xffffffff00cf7802 */ /* 0x000fe40000000f00 */
[----:B------:R-:W-:Y:S02]  /*5880*/  MOV R59, R58 ;  /* 0x0000003a003b7202 */ /* 0x000fe40000000f00 */
[----:B------:R-:W-:-:S07]  /*5890*/  MOV R202, R57 ;  /* 0x0000003900ca7202 */ /* 0x000fce0000000f00 */
[----:B---34-:R-:W-:Y:S05]  /*58a0*/  WARPSYNC.COLLECTIVE R207, `(.L_x_5066) ;  /* 0x00000000cf087348 */ /* 0x018fea0003c00000 */
[----:B------:R0:W1:Y:S02]  /*58b0*/  SHFL.DOWN P1, R204, R206, R211, R212 ;  /* 0x080000d3cecc7389 */ /* 0x00006400000200d4 */
[----:B01-34-:R-:W-:Y:S05]  /*58c0*/  ENDCOLLECTIVE ;  /* 0x000000000000791b */ /* 0x01bfea0003800000 */
.L_x_5066:
[----:B------:R-:W-:Y:S02]  /*58d0*/  MOV R210, 0x1f ;  /* 0x0000001f00d27802 */ /* 0x000fe40000000f00 */
[----:B------:R-:W-:Y:S02]  /*58e0*/  MOV R206, R57 ;  /* 0x0000003900ce7202 */ /* 0x000fe40000000f00 */
[----:B------:R-:W-:-:S07]  /*58f0*/  MOV R56, R204 ;  /* 0x000000cc00387202 */ /* 0x000fce0000000f00 */
[----:B------:R-:W-:Y:S05]  /*5900*/  WARPSYNC.COLLECTIVE R207, `(.L_x_5067) ;  /* 0x00000000cf087348 */ /* 0x000fea0003c00000 */
[----:B------:R0:W1:Y:S02]  /*5910*/  SHFL.DOWN P1, R204, R206, R211, R212 ;  /* 0x080000d3cecc7389 */ /* 0x00006400000200d4 */
[----:B01----:R-:W-:Y:S05]  /*5920*/  ENDCOLLECTIVE ;  /* 0x000000000000791b */ /* 0x003fea0003800000 */
.L_x_5067:
        /* <DEDUP_REMOVED lines=11> */
.L_x_5068:
[----:B------:R-:W-:Y:S02]  /*59e0*/  MOV R206, R202 ;  /* 0x000000ca00ce7202 */ /* 0x000fe40000000f00 */
[----:B------:R-:W-:-:S07]  /*59f0*/  MOV R56, R204 ;  /* 0x000000cc00387202 */ /* 0x000fce0000000f00 */
[----:B------:R-:W-:Y:S05]  /*5a00*/  WARPSYNC.COLLECTIVE R207, `(.L_x_5069) ;  /* 0x00000000cf087348 */ /* 0x000fea0003c00000 */
[----:B------:R0:W1:Y:S02]  /*5a10*/  SHFL.DOWN P1, R204, R206, R211, R212 ;  /* 0x080000d3cecc7389 */ /* 0x00006400000200d4 */
[----:B01----:R-:W-:Y:S05]  /*5a20*/  ENDCOLLECTIVE ;  /* 0x000000000000791b */ /* 0x003fea0003800000 */
.L_x_5069:
        /* <DEDUP_REMOVED lines=11> */
.L_x_5070:
[----:B------:R-:W-:Y:S02]  /*5ae0*/  MOV R206, R202 ;  /* 0x000000ca00ce7202 */ /* 0x000fe40000000f00 */
[----:B------:R-:W-:-:S07]  /*5af0*/  MOV R56, R204 ;  /* 0x000000cc00387202 */ /* 0x000fce0000000f00 */
[----:B------:R-:W-:Y:S05]  /*5b00*/  WARPSYNC.COLLECTIVE R207, `(.L_x_5071) ;  /* 0x00000000cf087348 */ /* 0x000fea0003c00000 */
[----:B------:R0:W1:Y:S02]  /*5b10*/  SHFL.DOWN P1, R204, R206, R211, R212 ;  /* 0x080000d3cecc7389 */ /* 0x00006400000200d4 */
[----:B01----:R-:W-:Y:S05]  /*5b20*/  ENDCOLLECTIVE ;  /* 0x000000000000791b */ /* 0x003fea0003800000 */
.L_x_5071:
        /* <DEDUP_REMOVED lines=11> */
.L_x_5072:
[----:B------:R-:W-:Y:S02]  /*5be0*/  MOV R206, R202 ;  /* 0x000000ca00ce7202 */ /* 0x000fe40000000f00 */
[----:B------:R-:W-:-:S07]  /*5bf0*/  MOV R56, R204 ;  /* 0x000000cc00387202 */ /* 0x000fce0000000f00 */
[----:B------:R-:W-:Y:S05]  /*5c00*/  WARPSYNC.COLLECTIVE R207, `(.L_x_5073) ;  /* 0x00000000cf087348 */ /* 0x000fea0003c00000 */
[----:B------:R0:W1:Y:S02]  /*5c10*/  SHFL.DOWN P1, R204, R206, R211, R212 ;  /* 0x080000d3cecc7389 */ /* 0x00006400000200d4 */
[----:B01----:R-:W-:Y:S05]  /*5c20*/  ENDCOLLECTIVE ;  /* 0x000000000000791b */ /* 0x003fea0003800000 */
.L_x_5073:
        /* <DEDUP_REMOVED lines=11> */
.L_x_5074:
[----:B------:R-:W-:Y:S02]  /*5ce0*/  MOV R206, R202 ;  /* 0x000000ca00ce7202 */ /* 0x000fe40000000f00 */
[----:B------:R-:W-:-:S07]  /*5cf0*/  MOV R56, R204 ;  /* 0x000000cc00387202 */ /* 0x000fce0000000f00 */
[----:B------:R-:W-:Y:S05]  /*5d00*/  WARPSYNC.COLLECTIVE R207, `(.L_x_5075) ;  /* 0x00000000cf087348 */ /* 0x000fea0003c00000 */
[----:B------:R0:W1:Y:S02]  /*5d10*/  SHFL.DOWN P1, R204, R206, R211, R212 ;  /* 0x080000d3cecc7389 */ /* 0x00006400000200d4 */
[----:B01----:R-:W-:Y:S05]  /*5d20*/  ENDCOLLECTIVE ;  /* 0x000000000000791b */ /* 0x003fea0003800000 */
.L_x_5075:
        /* <DEDUP_REMOVED lines=11> */
.L_x_5076:
[----:B------:R-:W-:Y:S02]  /*5de0*/  ISETP.NE.AND P0, PT, R98, 0x1f, PT ;  /* 0x0000001f6200780c */ /* 0x000fe40003f05270 */
[----:B------:R-:W-:Y:S02]  /*5df0*/  MOV R208, R202 ;  /* 0x000000ca00d07202 */ /* 0x000fe40000000f00 */
[----:B------:R-:W-:-:S09]  /*5e00*/  MOV R56, R57 ;  /* 0x0000003900387202 */ /* 0x000fd20000000f00 */
[----:B------:R-:W-:Y:S05]  /*5e10*/  WARPSYNC.COLLECTIVE R207, `(.L_x_5077) ;  /* 0x00000000cf087348 */ /* 0x000fea0003c00000 */
[----:B------:R0:W1:Y:S02]  /*5e20*/  SHFL.IDX P1, R57, R208, R209, R210 ;  /* 0x000000d1d0397389 */ /* 0x00006400000200d2 */
[----:B01----:R-:W-:Y:S05]  /*5e30*/  ENDCOLLECTIVE ;  /* 0x000000000000791b */ /* 0x003fea0003800000 */
.L_x_5077:
[----:B------:R-:W-:Y:S05]  /*5e40*/  WARPSYNC.COLLECTIVE R207, `(.L_x_5078) ;  /* 0x00000000cf087348 */ /* 0x000fea0003c00000 */
[----:B------:R0:W1:Y:S02]  /*5e50*/  SHFL.DOWN P1, R204, R206, R211, R212 ;  /* 0x080000d3cecc7389 */ /* 0x00006400000200d4 */
[----:B01----:R-:W-:Y:S05]  /*5e60*/  ENDCOLLECTIVE ;  /* 0x000000000000791b */ /* 0x003fea0003800000 */
.L_x_5078:
        /* <DEDUP_REMOVED lines=8> */
.L_x_5079:
[----:B------:R-:W-:Y:S05]  /*5ef0*/  WARPSYNC.COLLECTIVE R207, `(.L_x_5080) ;  /* 0x00000000cf087348 */ /* 0x000fea0003c00000 */
[----:B------:R0:W1:Y:S02]  /*5f00*/  SHFL.IDX P1, R57, R208, R209, R210 ;  /* 0x000000d1d0397389 */ /* 0x00006400000200d2 */
[----:B01----:R-:W-:Y:S05]  /*5f10*/  ENDCOLLECTIVE ;  /* 0x000000000000791b */ /* 0x003fea0003800000 */
.L_x_5080:
[----:B------:R-:W-:Y:S01]  /*5f20*/  MOV R208, R67 ;  /* 0x0000004300d07202 */ /* 0x000fe20000000f00 */
[----:B------:R-:W-:Y:S01]  /*5f30*/  FFMA.FTZ R67, R67, R56, R58 ;  /* 0x0000003843437223 */ /* 0x000fe2000001003a */
[----:B------:R-:W-:-:S07]  /*5f40*/  MOV R205, R57 ;  /* 0x0000003900cd7202 */ /* 0x000fce0000000f00 */
[----:B------:R-:W-:Y:S05]  /*5f50*/  WARPSYNC.COLLECTIVE R207, `(.L_x_5081) ;  /* 0x00000000cf087348 */ /* 0x000fea0003c00000 */
[----:B------:R0:W1:Y:S02]  /*5f60*/  SHFL.IDX P1, R57, R208, R209, R210 ;  /* 0x000000d1d0397389 */ /* 0x00006400000200d2 */
[----:B01----:R-:W-:Y:S05]  /*5f70*/  ENDCOLLECTIVE ;  /* 0x000000000000791b */ /* 0x003fea0003800000 */
.L_x_5081:
[----:B------:R-:W-:Y:S01]  /*5f80*/  MOV R206, R57 ;  /* 0x0000003900ce7202 */ /* 0x000fe20000000f00 */
[----:B------:R-:W-:Y:S06]  /*5f90*/  BRA `(.L_x_5082) ;  /* 0xffffffd400387947 */ /* 0x000fec000383ffff */
.L_x_5083:
        /* <DEDUP_REMOVED lines=14> */
.L_x_10458:


//--------------------- .text._Z25selective_scan_bwd_kernelI32Selective_Scan_bwd_kernel_traitsILi64ELi16ELb1ELb0ELb0ELb1ELb0EffEEv12SSMParamsBwd --------------------------
	.section	.text._Z25selective_scan_bwd_kernelI32Selective_Scan_bwd_kernel_traitsILi64ELi16ELb1ELb0ELb0ELb1ELb0EffEEv12SSMParamsBwd,"ax",@progbits
	.align	128
        .global         _Z25selective_scan_bwd_kernelI32Selective_Scan_bwd_kernel_traitsILi64ELi16ELb1ELb0ELb0ELb1ELb0EffEEv12SSMParamsBwd
        .type           _Z25selective_scan_bwd_kernelI32Selective_Scan_bwd_kernel_traitsILi64ELi16ELb1ELb0ELb0ELb1ELb0EffEEv12SSMParamsBwd,@function
        .size           _Z25selective_scan_bwd_kernelI32Selective_Scan_bwd_kernel_traitsILi64ELi16ELb1ELb0ELb0ELb1ELb0EffEEv12SSMParamsBwd,(.L_x_10459 - _Z25selective_scan_bwd_kernelI32Selective_Scan_bwd_kernel_traitsILi64ELi16ELb1ELb0ELb0ELb1ELb0EffEEv12SSMParamsBwd)
        .other          _Z25selective_scan_bwd_kernelI32Selective_Scan_bwd_kernel_traitsILi64ELi16ELb1ELb0ELb0ELb1ELb0EffEEv12SSMParamsBwd,@"STO_CUDA_ENTRY STV_DEFAULT"
_Z25selective_scan_bwd_kernelI32Selective_Scan_bwd_kernel_traitsILi64ELi16ELb1ELb0ELb0ELb1ELb0EffEEv12SSMParamsBwd:
.text._Z25selective_scan_bwd_kernelI32Selective_Scan_bwd_kernel_traitsILi64ELi16ELb1ELb0ELb0ELb1ELb0EffEEv12SSMParamsBwd:
        /* <DEDUP_REMOVED lines=110> */
.L_x_5131:
[----:B------:R-:W-:Y:S01]  /*06e0*/  BAR.SYNC.DEFER_BLOCKING 0x0 ;  /* 0x0000000000007b1d */ /* 0x000fe20000010000 */
[----:B-1----:R-:W-:-:S05]  /*06f0*/  IMAD.WIDE.U32 R2, R106, 0x10, R94 ;  /* 0x000000106a027825 */ /* 0x002fca00078e005e */
[----:B------:R-:W2:Y:S04]  /*0700*/  LDG.E.128 R4, desc[UR16][R2.64] ;  /* 0x0000001002047981 */ /* 0x000ea8000c1e1d00 */
[----:B------:R-:W3:Y:S04]  /*0710*/  LDG.E.128 R20, desc[UR16][R2.64+0x200] ;  /* 0x0002001002147981 */ /* 0x000ee8000c1e1d00 */
[----:B------:R-:W4:Y:S04]  /*0720*/  LDG.E.128 R24, desc[UR16][R2.64+0x400] ;  /* 0x0004001002187981 */ /* 0x000f28000c1e1d00 */
[----:B------:R-:W4:Y:S01]  /*0730*/  LDG.E.128 R28, desc[UR16][R2.64+0x600] ;  /* 0x00060010021c7981 */ /* 0x000f22000c1e1d00 */
[----:B------:R-:W-:Y:S01]  /*0740*/  IMAD.WIDE.U32 R76, R106, 0x10, R96 ;  /* 0x000000106a4c7825 */ /* 0x000fe200078e0060 */
[----:B------:R-:W0:Y:S02]  /*0750*/  S2R R108, SR_LANEID ;  /* 0x00000000006c7919 */ /* 0x000e240000000000 */
[----:B0-----:R-:W-:-:S02]  /*0760*/  IADD3 R8, PT, PT, R103, R108, RZ ;  /* 0x0000006c67087210 */ /* 0x001fc40007ffe0ff */
[----:B------:R-:W-:Y:S02]  /*0770*/  IADD3 R110, PT, PT, R93, R108, RZ ;  /* 0x0000006c5d6e7210 */ /* 0x000fe40007ffe0ff */
[-C--:B------:R-:W-:Y:S02]  /*0780*/  LEA R109, R8, R101.reuse, 0x4 ;  /* 0x00000065086d7211 */ /* 0x080fe400078e20ff */
[----:B------:R-:W-:-:S03]  /*0790*/  LEA R110, R110, R101, 0x6 ;  /* 0x000000656e6e7211 */ /* 0x000fc600078e30ff */
[----:B--2---:R0:W-:Y:S04]  /*07a0*/  STS.128 [R109], R4 ;  /* 0x000000046d007388 */ /* 0x0041e80000000c00 */
        /* <DEDUP_REMOVED lines=12> */
[----:B------:R-:W2:Y:S01]  /*0870*/  LDG.E.128 R32, desc[UR16][R76.64+0x600] ;  /* 0x000600104c207981 */ /* 0x000ea2000c1e1d00 */
[----:B------:R-:W-:-:S03]  /*0880*/  IMAD.WIDE.U32 R2, R106, 0x10, R98 ;  /* 0x000000106a027825 */ /* 0x000fc600078e0062 */
[----:B---3--:R-:W-:Y:S04]  /*0890*/  STS.128 [R109], R4 ;  /* 0x000000046d007388 */ /* 0x008fe80000000c00 */
[----:B----4-:R-:W-:Y:S04]  /*08a0*/  STS.128 [R109+0x200], R24 ;  /* 0x000200186d007388 */ /* 0x010fe80000000c00 */
[----:B--2---:R-:W-:Y:S04]  /*08b0*/  STS.128 [R109+0x400], R28 ;  /* 0x0004001c6d007388 */ /* 0x004fe80000000c00 */
[----:B------:R-:W-:Y:S01]  /*08c0*/  STS.128 [R109+0x600], R32 ;  /* 0x000600206d007388 */ /* 0x000fe20000000c00 */
[----:B------:R-:W-:-:S03]  /*08d0*/  NOP ;  /* 0x0000000000007918 */ /* 0x000fc60000000000 */
[----:B------:R-:W0:Y:S04]  /*08e0*/  LDS.128 R48, [R110] ;  /* 0x000000006e307984 */ /* 0x000e280000000c00 */
[----:B------:R-:W1:Y:S04]  /*08f0*/  LDS.128 R44, [R110+0x10] ;  /* 0x000010006e2c7984 */ /* 0x000e680000000c00 */
[----:B------:R2:W3:Y:S04]  /*0900*/  LDS.128 R40, [R110+0x20] ;  /* 0x000020006e287984 */ /* 0x0004e80000000c00 */
[----:B------:R2:W4:Y:S01]  /*0910*/  LDS.128 R36, [R110+0x30] ;  /* 0x000030006e247984 */ /* 0x0005220000000c00 */
[----:B------:R-:W-:Y:S06]  /*0920*/  BAR.SYNC.DEFER_BLOCKING 0x0 ;  /* 0x0000000000007b1d */ /* 0x000fec0000010000 */
[----:B------:R-:W2:Y:S04]  /*0930*/  LDG.E.128 R52, desc[UR16][R2.64] ;  /* 0x0000001002347981 */ /* 0x000ea8000c1e1d00 */
[----:B------:R-:W3:Y:S04]  /*0940*/  LDG.E.128 R56, desc[UR16][R2.64+0x200] ;  /* 0x0002001002387981 */ /* 0x000ee8000c1e1d00 */
[----:B------:R-:W4:Y:S04]  /*0950*/  LDG.E.128 R60, desc[UR16][R2.64+0x400] ;  /* 0x00040010023c7981 */ /* 0x000f28000c1e1d00 */
[----:B------:R-:W4:Y:S01]  /*0960*/  LDG.E.128 R64, desc[UR16][R2.64+0x600] ;  /* 0x0006001002407981 */ /* 0x000f22000c1e1d00 */
[--C-:B0----5:R-:W-:Y:S01]  /*0970*/  FADD.FTZ R111, R48, R83.reuse ;  /* 0x00000053306f7221 */ /* 0x121fe20000010000 */
[--C-:B------:R-:W-:Y:S01]  /*0980*/  FADD.FTZ R112, R49, R83.reuse ;  /* 0x0000005331707221 */ /* 0x100fe20000010000 */
[--C-:B------:R-:W-:Y:S01]  /*0990*/  FADD.FTZ R113, R50, R83.reuse ;  /* 0x0000005332717221 */ /* 0x100fe20000010000 */
[--C-:B------:R-:W-:Y:S01]  /*09a0*/  FADD.FTZ R114, R51, R83.reuse ;  /* 0x0000005333727221 */ /* 0x100fe20000010000 */
[--C-:B-1----:R-:W-:Y:S01]  /*09b0*/  FADD.FTZ R115, R44, R83.reuse ;  /* 0x000000532c737221 */ /* 0x102fe20000010000 */
[----:B------:R-:W-:Y:S01]  /*09c0*/  FSETP.GTU.FTZ.AND P0, PT, R111, 20, PT ;  /* 0x41a000006f00780b */ /* 0x000fe20003f1c000 */
[--C-:B------:R-:W-:Y:S01]  /*09d0*/  FADD.FTZ R116, R45, R83.reuse ;  /* 0x000000532d747221 */ /* 0x100fe20000010000 */
[----:B------:R-:W-:Y:S01]  /*09e0*/  BSSY.RECONVERGENT B0, `(.L_x_5085) ;  /* 0x000002f000007945 */ /* 0x000fe20003800200 */
[----:B------:R-:W-:Y:S01]  /*09f0*/  FSETP.GTU.FTZ.AND P1, PT, R112, 20, PT ;  /* 0x41a000007000780b */ /* 0x000fe20003f3c000 */
[----:B------:R-:W-:Y:S01]  /*0a00*/  FADD.FTZ R117, R46, R83 ;  /* 0x000000532e757221 */ /* 0x000fe20000010000 */
[----:B------:R-:W-:-:S02]  /*0a10*/  FSETP.GTU.FTZ.AND P2, PT, R113, 20, PT ;  /* 0x41a000007100780b */ /* 0x000fc40003f5c000 */
[----:B------:R-:W-:Y:S02]  /*0a20*/  FSETP.GTU.FTZ.AND P3, PT, R114, 20, PT ;  /* 0x41a000007200780b */ /* 0x000fe40003f7c000 */
[----:B------:R-:W-:Y:S02]  /*0a30*/  FSETP.GTU.FTZ.AND P4, PT, R115, 20, PT ;  /* 0x41a000007300780b */ /* 0x000fe40003f9c000 */
[----:B------:R-:W-:Y:S01]  /*0a40*/  FSETP.GTU.FTZ.AND P5, PT, R116, 20, PT ;  /* 0x41a000007400780b */ /* 0x000fe20003fbc000 */
[----:B--2---:R0:W-:Y:S04]  /*0a50*/  STS.128 [R109], R52 ;  /* 0x000000346d007388 */ /* 0x0041e80000000c00 */
[----:B---3--:R0:W-:Y:S04]  /*0a60*/  STS.128 [R109+0x200], R56 ;  /* 0x000200386d007388 */ /* 0x0081e80000000c00 */
[----:B----4-:R0:W-:Y:S04]  /*0a70*/  STS.128 [R109+0x400], R60 ;  /* 0x0004003c6d007388 */ /* 0x0101e80000000c00 */
        /* <DEDUP_REMOVED lines=37> */
.L_x_5086:
[----:B------:R-:W-:Y:S05]  /*0cd0*/  BSYNC.RECONVERGENT B0 ;  /* 0x0000000000007941 */ /* 0x000fea0003800200 */
.L_x_5085:
[----:B------:R-:W-:Y:S01]  /*0ce0*/  BSSY.RECONVERGENT B0, `(.L_x_5087) ;  /* 0x0000022000007945 */ /* 0x000fe20003800200 */
[----:B------:R-:W-:Y:S01]  /*0cf0*/  FSETP.GTU.FTZ.AND P0, PT, R117, 20, PT ;  /* 0x41a000007500780b */ /* 0x000fe20003f1c000 */
[----:B------:R-:W-:Y:S02]  /*0d00*/  FADD.FTZ R118, R47, R83 ;  /* 0x000000532f767221 */ /* 0x000fe40000010000 */
        /* <DEDUP_REMOVED lines=31> */
.L_x_5088:
[----:B------:R-:W-:Y:S05]  /*0f00*/  BSYNC.RECONVERGENT B0 ;  /* 0x0000000000007941 */ /* 0x000fea0003800200 */
.L_x_5087:
        /* <DEDUP_REMOVED lines=34> */
.L_x_5090:
[----:B------:R-:W-:Y:S05]  /*1130*/  BSYNC.RECONVERGENT B0 ;  /* 0x0000000000007941 */ /* 0x000fea0003800200 */
.L_x_5089:
        /* <DEDUP_REMOVED lines=34> */
.L_x_5092:
[----:B------:R-:W-:Y:S05]  /*1360*/  BSYNC.RECONVERGENT B0 ;  /* 0x0000000000007941 */ /* 0x000fea0003800200 */
.L_x_5091:
        /* <DEDUP_REMOVED lines=34> */
.L_x_5094:
[----:B------:R-:W-:Y:S05]  /*1590*/  BSYNC.RECONVERGENT B0 ;  /* 0x0000000000007941 */ /* 0x000fea0003800200 */
.L_x_5093:
[----:B------:R-:W-:Y:S01]  /*15a0*/  UIADD3 UR9, UPT, UPT, UR8, -0x1, URZ ;  /* 0xffffffff08097890 */ /* 0x000fe2000fffe0ff */
[----:B------:R-:W-:Y:S01]  /*15b0*/  BSSY.RECONVERGENT B0, `(.L_x_5095) ;  /* 0x0000024000007945 */ /* 0x000fe20003800200 */
[----:B------:R-:W-:Y:S01]  /*15c0*/  FSETP.GTU.FTZ.AND P4, PT, R121, 20, PT ;  /* 0x41a000007900780b */ /* 0x000fe20003f9c000 */
[--C-:B------:R-:W-:Y:S01]  /*15d0*/  FADD.FTZ R122, R43, R83.reuse ;  /* 0x000000532b7a7221 */ /* 0x100fe20000010000 */
[----:B------:R-:W-:Y:S01]  /*15e0*/  FADD.FTZ R123, R36, R83 ;  /* 0x00000053247b7221 */ /* 0x000fe20000010000 */
        /* <DEDUP_REMOVED lines=32> */
.L_x_5096:
[----:B------:R-:W-:Y:S05]  /*17f0*/  BSYNC.RECONVERGENT B0 ;  /* 0x0000000000007941 */ /* 0x000fea0003800200 */
.L_x_5095:
[----:B------:R-:W-:Y:S01]  /*1800*/  FFMA.FTZ R3, R9, R5, R40 ;  /* 0x0000000509037223 */ /* 0x000fe20000010028 */
[--C-:B------:R-:W-:Y:S01]  /*1810*/  FADD.FTZ R150, R39, R83.reuse ;  /* 0x0000005327967221 */ /* 0x100fe20000010000 */
[----:B------:R-:W-:Y:S01]  /*1820*/  BSSY.RECONVERGENT B0, `(.L_x_5097) ;  /* 0x0000025000007945 */ /* 0x000fe20003800200 */
[----:B------:R-:W-:Y:S01]  /*1830*/  HFMA2 R39, -RZ, RZ, 0, 0 ;  /* 0x00000000ff277431 */ /* 0x000fe200000001ff */
[----:B------:R-:W-:Y:S01]  /*1840*/  FSETP.GTU.FTZ.AND P5, PT, R122, 20, PT ;  /* 0x41a000007a00780b */ /* 0x000fe20003fbc000 */
[--C-:B------:R-:W-:Y:S01]  /*1850*/  FADD.FTZ R124, R37, R83.reuse ;  /* 0x00000053257c7221 */ /* 0x100fe20000010000 */
[----:B------:R-:W-:Y:S01]  /*1860*/  FADD.FTZ R125, R38, R83 ;  /* 0x00000053267d7221 */ /* 0x000fe20000010000 */
        /* <DEDUP_REMOVED lines=32> */
.L_x_5098:
[----:B------:R-:W-:Y:S05]  /*1a70*/  BSYNC.RECONVERGENT B0 ;  /* 0x0000000000007941 */ /* 0x000fea0003800200 */
.L_x_5097:
        /* <DEDUP_REMOVED lines=38> */
.L_x_5100:
[----:B------:R-:W-:Y:S05]  /*1ce0*/  BSYNC.RECONVERGENT B0 ;  /* 0x0000000000007941 */ /* 0x000fea0003800200 */
.L_x_5099:
        /* <DEDUP_REMOVED lines=38> */
.L_x_5102:
[----:B------:R-:W-:Y:S05]  /*1f50*/  BSYNC.RECONVERGENT B0 ;  /* 0x0000000000007941 */ /* 0x000fea0003800200 */
.L_x_5101:
[----:B------:R-:W-:Y:S01]  /*1f60*/  FFMA.FTZ R3, R15, R27, R48 ;  /* 0x0000001b0f037223 */ /* 0x000fe20000010030 */
[----:B------:R-:W-:Y:S01]  /*1f70*/  BSSY.RECONVERGENT B0, `(.L_x_5103) ;  /* 0x0000025000007945 */ /* 0x000fe20003800200 */
[----:B------:R-:W-:Y:S01]  /*1f80*/  HFMA2 R51, -RZ, RZ, 0, 0 ;  /* 0x00000000ff337431 */ /* 0x000fe200000001ff */
[----:B------:R-:W-:Y:S02]  /*1f90*/  FSETP.GTU.FTZ.AND P2, PT, R125, 20, PT ;  /* 0x41a000007d00780b */ /* 0x000fe40003f5c000 */
[----:B------:R-:W-:Y:S02]  /*1fa0*/  CS2R R44, SRZ ;  /* 0x00000000002c7805 */ /* 0x000fe4000001ff00 */
[----:B------:R-:W-:Y:S01]  /*1fb0*/  MOV R46, RZ ;  /* 0x000000ff002e7202 */ /* 0x000fe20000000f00 */
[----:B0--3--:R-:W-:Y:S01]  /*1fc0*/  FFMA.FTZ R52, R16, R28, R3 ;  /* 0x0000001c10347223 */ /* 0x009fe20000010003 */
        /* <DEDUP_REMOVED lines=31> */
.L_x_5104:
[----:B------:R-:W-:Y:S05]  /*21c0*/  BSYNC.RECONVERGENT B0 ;  /* 0x0000000000007941 */ /* 0x000fea0003800200 */
.L_x_5103:
        /* <DEDUP_REMOVED lines=38> */
.L_x_5106:
[----:B------:R-:W-:Y:S05]  /*2430*/  BSYNC.RECONVERGENT B0 ;  /* 0x0000000000007941 */ /* 0x000fea0003800200 */
.L_x_5105:
        /* <DEDUP_REMOVED lines=32> */
.L_x_5108:
[----:B------:R-:W-:Y:S05]  /*2640*/  BSYNC.RECONVERGENT B0 ;  /* 0x0000000000007941 */ /* 0x000fea0003800200 */
.L_x_5107:
        /* <DEDUP_REMOVED lines=32> */
.L_x_5110:
[----:B------:R-:W-:Y:S05]  /*2850*/  BSYNC.RECONVERGENT B0 ;  /* 0x0000000000007941 */ /* 0x000fea0003800200 */
.L_x_5109:
        /* <DEDUP_REMOVED lines=32> */
.L_x_5112:
[----:B------:R-:W-:Y:S05]  /*2a60*/  BSYNC.RECONVERGENT B0 ;  /* 0x0000000000007941 */ /* 0x000fea0003800200 */
.L_x_5111:
        /* <DEDUP_REMOVED lines=32> */
.L_x_5114:
[----:B------:R-:W-:Y:S05]  /*2c70*/  BSYNC.RECONVERGENT B0 ;  /* 0x0000000000007941 */ /* 0x000fea0003800200 */
.L_x_5113:
        /* <DEDUP_REMOVED lines=32> */
.L_x_5116:
[----:B------:R-:W-:Y:S05]  /*2e80*/  BSYNC.RECONVERGENT B0 ;  /* 0x0000000000007941 */ /* 0x000fea0003800200 */
.L_x_5115:
[----:B------:R-:W0:Y:S01]  /*2e90*/  LDCU UR7, c[0x0][0x38c] ;  /* 0x00007180ff0777ac */ /* 0x000e220008000800 */
[----:B------:R-:W-:Y:S01]  /*2ea0*/  FFMA.FTZ R3, R19, R31, R56 ;  /* 0x0000001f13037223 */ /* 0x000fe20000010038 */
[-C--:B------:R-:W-:Y:S01]  /*2eb0*/  FMUL.FTZ R53, R5, R82.reuse ;  /* 0x0000005205357220 */ /* 0x080fe20000410000 */
[-C--:B------:R-:W-:Y:S01]  /*2ec0*/  FMUL.FTZ R54, R6, R82.reuse ;  /* 0x0000005206367220 */ /* 0x080fe20000410000 */
[----:B------:R-:W-:Y:S01]  /*2ed0*/  FMUL.FTZ R55, R7, R82 ;  /* 0x0000005207377220 */ /* 0x000fe20000410000 */
[----:B----4-:R-:W-:Y:S01]  /*2ee0*/  FFMA.FTZ R2, R20, R32, R3 ;  /* 0x0000002014027223 */ /* 0x010fe20000010003 */
        /* <DEDUP_REMOVED lines=42> */
[----:B0-----:R-:W-:Y:S01]  /*3190*/  ISETP.LE.AND P0, PT, R2, UR8, PT ;  /* 0x0000000802007c0c */ /* 0x001fe2000bf03270 */
[----:B------:R-:W0:Y:S01]  /*31a0*/  LDC R203, c[0x0][0x394] ;  /* 0x0000e500ffcb7b82 */ /* 0x000e220000000800 */
[----:B------:R-:W-:Y:S01]  /*31b0*/  FMUL.FTZ R134, R23, R150 ;  /* 0x0000009617867220 */ /* 0x000fe20000410000 */
[----:B------:R-:W-:Y:S01]  /*31c0*/  IADD3 R133, PT, PT, R101, 0x1dd0, RZ ;  /* 0x00001dd065857810 */ /* 0x000fe20007ffe0ff */
[----:B------:R-:W-:Y:S01]  /*31d0*/  UIADD3 UR10, UPT, UPT, -UR7, URZ, URZ ;  /* 0x000000ff070a7290 */ /* 0x000fe2000fffe1ff */
[----:B------:R-:W-:Y:S01]  /*31e0*/  ISETP.EQ.AND P0, PT, R202, RZ, !P0 ;  /* 0x000000ffca00720c */ /* 0x000fe20004702270 */
[----:B------:R-:W3:Y:S01]  /*31f0*/  LDCU UR11, c[0x0][0x394] ;  /* 0x00007280ff0b77ac */ /* 0x000ee20008000800 */
[----:B------:R-:W-:-:S02]  /*3200*/  MOV R132, R90 ;  /* 0x0000005a00847202 */ /* 0x000fc40000000f00 */
[----:B------:R-:W4:Y:S01]  /*3210*/  LDC.64 R2, c[0x0][0x3a8] ;  /* 0x0000ea00ff027b82 */ /* 0x000f220000000a00 */
[----:B-1----:R-:W-:Y:S01]  /*3220*/  SHF.L.U64.HI R152, R74, 0x2, R75 ;  /* 0x000000024a987819 */ /* 0x002fe2000001024b */
[----:B------:R-:W-:Y:S01]  /*3230*/  ULOP3.LUT UR6, UR6, 0x400, URZ, 0xc0, !UPT ;  /* 0x0000040006067892 */ /* 0x000fe2000f8ec0ff */
[----:B------:R-:W-:Y:S02]  /*3240*/  MOV R131, R92 ;  /* 0x0000005c00837202 */ /* 0x000fe40000000f00 */
[----:B------:R-:W-:Y:S02]  /*3250*/  MOV R130, R84 ;  /* 0x0000005400827202 */ /* 0x000fe40000000f00 */
[----:B--2---:R-:W-:Y:S02]  /*3260*/  SHF.L.U64.HI R154, R72, 0x2, R73 ;  /* 0x00000002489a7819 */ /* 0x004fe40000010249 */
[----:B------:R-:W-:Y:S02]  /*3270*/  MOV R129, R85 ;  /* 0x0000005500817202 */ /* 0x000fe40000000f00 */
[----:B------:R-:W-:-:S02]  /*3280*/  MOV R128, R86 ;  /* 0x0000005600807202 */ /* 0x000fc40000000f00 */
[----:B------:R-:W-:Y:S02]  /*3290*/  MOV R127, R87 ;  /* 0x00000057007f7202 */ /* 0x000fe40000000f00 */
[----:B------:R-:W-:Y:S02]  /*32a0*/  MOV R126, R101 ;  /* 0x00000065007e7202 */ /* 0x000fe40000000f00 */
[----:B------:R-:W-:Y:S02]  /*32b0*/  P2R R204, PR, RZ, 0x1 ;  /* 0x00000001ffcc7803 */ /* 0x000fe40000000000 */
[----:B------:R-:W-:Y:S02]  /*32c0*/  MOV R73, UR4 ;  /* 0x0000000400497c02 */ /* 0x000fe40008000f00 */
[----:B------:R-:W-:Y:S02]  /*32d0*/  MOV R75, UR5 ;  /* 0x00000005004b7c02 */ /* 0x000fe40008000f00 */
[----:B0--34-:R-:W-:-:S07]  /*32e0*/  SHF.L.U64.HI R156, R2, 0x2, R3 ;  /* 0x00000002029c7819 */ /* 0x019fce0000010203 */
.L_x_5130:
        /* <DEDUP_REMOVED lines=72> */
.L_x_5119:
[----:B------:R0:W1:Y:S02]  /*3770*/  LDS R188, [R102+0x1cd4] ;  /* 0x001cd40066bc7984 */ /* 0x0000640000000800 */
.L_x_5120:
[----:B------:R-:W-:Y:S05]  /*3780*/  BSYNC.RECONVERGENT B0 ;  /* 0x0000000000007941 */ /* 0x000fea0003800200 */
.L_x_5118:
        /* <DEDUP_REMOVED lines=74> */
.L_x_5148:
[C---:B0-----:R-:W-:Y:S01]  /*3c30*/  FFMA.FTZ R68, R70.reuse, R68, R69 ;  /* 0x0000004446447223 */ /* 0x041fe20000010045 */
[----:B------:R-:W-:Y:S01]  /*3c40*/  UMOV UR4, 0xffffffff ;  /* 0xffffffff00047882 */ /* 0x000fe20000000000 */
[----:B----4-:R-:W-:-:S03]  /*3c50*/  @P1 FMUL.FTZ R70, R70, R183 ;  /* 0x000000b746461220 */ /* 0x010fc60000410000 */
[----:B------:R-:W-:Y:S01]  /*3c60*/  FSEL R71, R69, R68, !P1 ;  /* 0x0000004445477208 */ /* 0x000fe20004800000 */
[----:B------:R-:W-:Y:S06]  /*3c70*/  BRA.DIV UR4, `(.L_x_5123) ;  /* 0x0000003204187947 */ /* 0x000fec000b800000 */
.L_x_5151:
[----:B------:R-:W-:-:S03]  /*3c80*/  UMOV UR4, 0xffffffff ;  /* 0xffffffff00047882 */ /* 0x000fc60000000000 */
[----:B------:R-:W-:Y:S05]  /*3c90*/  BRA.DIV UR4, `(.L_x_5124) ;  /* 0x0000003204387947 */ /* 0x000fea000b800000 */
.L_x_5154:
[----:B------:R-:W-:-:S03]  /*3ca0*/  UMOV UR4, 0xffffffff ;  /* 0xffffffff00047882 */ /* 0x000fc60000000000 */
[----:B------:R-:W-:Y:S05]  /*3cb0*/  BRA.DIV UR4, `(.L_x_5125) ;  /* 0x0000003204587947 */ /* 0x000fea000b800000 */
[----:B------:R0:W4:Y:S04]  /*3cc0*/  SHFL.UP PT, R183, R70, 0x1, RZ ;  /* 0x0420000046b77989 */ /* 0x00012800000e00ff */
[----:B------:R0:W0:Y:S04]  /*3cd0*/  SHFL.UP PT, R192, R71, 0x1, RZ ;  /* 0x0420000047c07989 */ /* 0x00002800000e00ff */
[----:B-----5:R0:W0:Y:S04]  /*3ce0*/  SHFL.IDX PT, R68, R80, RZ, 0x1f ;  /* 0x00001fff50447589 */ /* 0x02002800000e0000 */
[----:B------:R0:W0:Y:S02]  /*3cf0*/  SHFL.IDX PT, R69, R81, RZ, 0x1f ;  /* 0x00001fff51457589 */ /* 0x00002400000e0000 */
.L_x_5160:
[----:B0-----:R-:W0:Y:S01]  /*3d00*/  LDS.64 R70, [R107+0x10c0] ;  /* 0x0010c0006b467984 */ /* 0x001e220000000a00 */
[C---:B----4-:R-:W-:Y:S01]  /*3d10*/  @P0 FFMA.FTZ R69, R183.reuse, R69, R192 ;  /* 0x00000045b7450223 */ /* 0x050fe200000100c0 */
[----:B------:R-:W-:-:S03]  /*3d20*/  @P0 FMUL.FTZ R68, R183, R68 ;  /* 0x00000044b7440220 */ /* 0x000fc60000410000 */
[-C--:B0-----:R-:W-:Y:S01]  /*3d30*/  FFMA.FTZ R71, R69, R70.reuse, R71 ;  /* 0x0000004645477223 */ /* 0x081fe20000010047 */
[----:B------:R-:W-:-:S05]  /*3d40*/  FMUL.FTZ R70, R68, R70 ;  /* 0x0000004644467220 */ /* 0x000fca0000410000 */
[----:B------:R4:W-:Y:S02]  /*3d50*/  STS.128 [R107+0x10c0], R68 ;  /* 0x0010c0446b007388 */ /* 0x0009e40000000c00 */
.L_x_5121:
        /* <DEDUP_REMOVED lines=108> */
.L_x_5177:
        /* <DEDUP_REMOVED lines=8> */
.L_x_5126:
        /* <DEDUP_REMOVED lines=44> */
[----:B------:R-:W-:Y:S01]  /*4760*/  FADD.FTZ R165, -R139, R200 ;  /* 0x000000c88ba57221 */ /* 0x000fe20000010100 */
[----:B------:R-:W-:Y:S01]  /*4770*/  FFMA.FTZ R170, R155, R162, R170 ;  /* 0x000000a29baa7223 */ /* 0x000fe200000100aa */
[----:B------:R-:W-:Y:S01]  /*4780*/  FMUL.FTZ R194, R162, R116 ;  /* 0x00000074a2c27220 */ /* 0x000fe20000410000 */
[----:B------:R-:W-:Y:S01]  /*4790*/  FMUL.FTZ R200, R176, R122 ;  /* 0x0000007ab0c87220 */ /* 0x000fe20000410000 */
[----:B------:R-:W-:Y:S01]  /*47a0*/  FMUL.FTZ R81, R151, R174 ;  /* 0x000000ae97517220 */ /* 0x000fe20000410000 */
[----:B------:R-:W-:Y:S01]  /*47b0*/  FFMA.FTZ R160, R160, R170, R163 ;  /* 0x000000aaa0a07223 */ /* 0x000fe200000100a3 */
[----:B------:R-:W-:Y:S01]  /*47c0*/  FADD.FTZ R60, R157, R60 ;  /* 0x0000003c9d3c7221 */ /* 0x000fe20000010000 */
[----:B------:R-:W-:Y:S01]  /*47d0*/  FADD.FTZ R63, R200, R63 ;  /* 0x0000003fc83f7221 */ /* 0x000fe20000010000 */
[----:B------:R-:W-:Y:S01]  /*47e0*/  FADD.FTZ R57, R194, R57 ;  /* 0x00000039c2397221 */ /* 0x000fe20000010000 */
[----:B------:R-:W-:Y:S01]  /*47f0*/  FFMA.FTZ R168, R153, R160, R168 ;  /* 0x000000a099a87223 */ /* 0x000fe200000100a8 */
[----:B------:R-:W-:Y:S01]  /*4800*/  FFMA.FTZ R153, R31, R201, R206 ;  /* 0x000000c91f997223 */ /* 0x000fe200000100ce */
[----:B------:R-:W-:Y:S01]  /*4810*/  FMUL.FTZ R196, R160, R114 ;  /* 0x00000072a0c47220 */ /* 0x000fe20000410000 */
[----:B------:R-:W-:Y:S01]  /*4820*/  FADD.FTZ R201, -R138, R201 ;  /* 0x000000c98ac97221 */ /* 0x000fe20000010100 */
[----:B------:R-:W-:Y:S01]  /*4830*/  FFMA.FTZ R158, R158, R168, R159 ;  /* 0x000000a89e9e7223 */ /* 0x000fe2000001009f */
[----:B------:R-:W-:Y:S01]  /*4840*/  FMUL.FTZ R71, R168, R113 ;  /* 0x00000071a8477220 */ /* 0x000fe20000410000 */
[----:B------:R-:W-:Y:S01]  /*4850*/  FFMA.FTZ R208, R32, R199, R153 ;  /* 0x000000c720d07223 */ /* 0x000fe20000010099 */
[----:B------:R-:W-:Y:S01]  /*4860*/  FMUL.FTZ R153, R170, R115 ;  /* 0x00000073aa997220 */ /* 0x000fe20000410000 */
[----:B------:R-:W-:Y:S01]  /*4870*/  FFMA.FTZ R164, R3, R158, R164 ;  /* 0x0000009e03a47223 */ /* 0x000fe200000100a4 */
[----:B------:R-:W-:Y:S01]  /*4880*/  FMUL.FTZ R70, R158, R112 ;  /* 0x000000709e467220 */ /* 0x000fe20000410000 */
[----:B------:R-:W-:Y:S01]  /*4890*/  FFMA.FTZ R155, R33, R190, R208 ;  /* 0x000000be219b7223 */ /* 0x000fe200000100d0 */
[----:B------:R-:W-:Y:S01]  /*48a0*/  FADD.FTZ R199, -R137, R199 ;  /* 0x000000c789c77221 */ /* 0x000fe20000010100 */
[----:B------:R-:W-:Y:S01]  /*48b0*/  FMUL.FTZ R3, R164, R111 ;  /* 0x0000006fa4037220 */ /* 0x000fe20000410000 */
[----:B------:R-:W-:Y:S01]  /*48c0*/  FMUL.FTZ R190, R182, R124 ;  /* 0x0000007cb6be7220 */ /* 0x000fe20000410000 */
        /* <DEDUP_REMOVED lines=21> */
[----:B------:R-:W-:Y:S01]  /*4a20*/  FFMA.FTZ R69, R155, R214, R208 ;  /* 0x000000d69b457223 */ /* 0x000fe200000100d0 */
[----:B------:R-:W-:-:S03]  /*4a30*/  FMUL.FTZ R208, R172, R120 ;  /* 0x00000078acd07220 */ /* 0x000fc60000410000 */
[----:B------:R-:W-:Y:S01]  /*4a40*/  FFMA.FTZ R212, R206, R189, R69 ;  /* 0x000000bdced47223 */ /* 0x000fe20000010045 */
[----:B------:R-:W-:Y:S01]  /*4a50*/  FMUL.FTZ R69, R180, R121 ;  /* 0x00000079b4457220 */ /* 0x000fe20000410000 */
[----:B------:R-:W-:Y:S01]  /*4a60*/  FADD.FTZ R61, R208, R61 ;  /* 0x0000003dd03d7221 */ /* 0x000fe20000010000 */
[----:B-1----:R-:W-:Y:S01]  /*4a70*/  @!P1 FADD.FTZ R192, R192, R169 ;  /* 0x000000a9c0c09221 */ /* 0x002fe20000010000 */
[----:B------:R-:W-:Y:S01]  /*4a80*/  FFMA.FTZ R159, R157, R187, R212 ;  /* 0x000000bb9d9f7223 */ /* 0x000fe200000100d4 */
[----:B------:R-:W-:-:S03]  /*4a90*/  FADD.FTZ R62, R69, R62 ;  /* 0x0000003e453e7221 */ /* 0x000fc60000010000 */
[----:B------:R-:W-:Y:S01]  /*4aa0*/  FFMA.FTZ R212, R208, R191, R159 ;  /* 0x000000bfd0d47223 */ /* 0x000fe2000001009f */
[----:B------:R-:W-:Y:S01]  /*4ab0*/  FMUL.FTZ R159, R184, R123 ;  /* 0x0000007bb89f7220 */ /* 0x000fe20000410000 */
[----:B------:R-:W1:Y:S02]  /*4ac0*/  SHFL.DOWN PT, R169, R192, 0x2, 0x1f ;  /* 0x08401f00c0a97f89 */ /* 0x000e6400000e0000 */
[----:B------:R-:W-:Y:S01]  /*4ad0*/  FFMA.FTZ R161, R69, R165, R212 ;  /* 0x000000a545a17223 */ /* 0x000fe200000100d4 */
[----:B------:R-:W-:-:S03]  /*4ae0*/  FADD.FTZ R64, R159, R64 ;  /* 0x000000409f407221 */ /* 0x000fc60000010000 */
[----:B------:R-:W-:Y:S01]  /*4af0*/  FFMA.FTZ R212, R200, R201, R161 ;  /* 0x000000c9c8d47223 */ /* 0x000fe200000100a1 */
[----:B------:R-:W-:-:S03]  /*4b00*/  FMUL.FTZ R161, R186, R125 ;  /* 0x0000007dbaa17220 */ /* 0x000fc60000410000 */
        /* <DEDUP_REMOVED lines=44> */
[----:B------:R-:W3:Y:S01]  /*4dd0*/  SHFL.DOWN PT, R171, R192, 0x10, 0x1f ;  /* 0x0a001f00c0ab7f89 */ /* 0x000ee200000e0000 */
[----:B------:R-:W-:Y:S01]  /*4de0*/  FMUL.FTZ R80, R151, R166 ;  /* 0x000000a697507220 */ /* 0x000fe20000410000 */
[----:B------:R-:W-:Y:S01]  /*4df0*/  FFMA.FTZ R169, R18, R180, R165 ;  /* 0x000000b412a97223 */ /* 0x000fe200000100a5 */
[----:B------:R-:W-:Y:S01]  /*4e00*/  FMUL.FTZ R165, R214, R81 ;  /* 0x00000051d6a57220 */ /* 0x000fe20000410000 */
[----:B------:R-:W-:Y:S01]  /*4e10*/  FFMA.FTZ R182, R17, R172, R182 ;  /* 0x000000ac11b67223 */ /* 0x000fe200000100b6 */
[----:B------:R-:W-:Y:S01]  /*4e20*/  FMUL.FTZ R172, R189, R80 ;  /* 0x00000050bdac7220 */ /* 0x000fe20000410000 */
[----:B-1----:R-:W-:Y:S01]  /*4e30*/  @!P1 FADD.FTZ R163, R163, R222 ;  /* 0x000000dea3a39221 */ /* 0x002fe20000010000 */
[----:B------:R-:W-:Y:S01]  /*4e40*/  FFMA.FTZ R167, R14, R174, R165 ;  /* 0x000000ae0ea77223 */ /* 0x000fe200000100a5 */
[----:B------:R-:W-:Y:S01]  /*4e50*/  FMUL.FTZ R80, R151, R162 ;  /* 0x000000a297507220 */ /* 0x000fe20000410000 */
[----:B------:R-:W-:Y:S01]  /*4e60*/  FFMA.FTZ R172, R15, R166, R172 ;  /* 0x000000a60fac7223 */ /* 0x000fe200000100ac */
[----:B------:R-:W-:Y:S01]  /*4e70*/  FMUL.FTZ R81, R151, R170 ;  /* 0x000000aa97517220 */ /* 0x000fe20000410000 */
[----:B------:R-:W1:Y:S01]  /*4e80*/  SHFL.DOWN PT, R188, R163, 0x8, 0x1f ;  /* 0x09001f00a3bc7f89 */ /* 0x000e6200000e0000 */
        /* <DEDUP_REMOVED lines=53> */
.L_x_5129:
[----:B------:R-:W-:Y:S05]  /*51e0*/  BSYNC.RECONVERGENT B0 ;  /* 0x0000000000007941 */ /* 0x000fea0003800200 */
.L_x_5128:
        /* <DEDUP_REMOVED lines=13> */
.L_x_5117:
[----:B------:R-:W-:Y:S06]  /*52c0*/  BAR.SYNC.DEFER_BLOCKING 0x0 ;  /* 0x0000000000007b1d */ /* 0x000fec0000010000 */
[----:B------:R-:W2:Y:S01]  /*52d0*/  LDCU.64 UR10, c[0x0][0x4f8] ;  /* 0x00009f00ff0a77ac */ /* 0x000ea20008000a00 */
[----:B------:R-:W3:Y:S04]  /*52e0*/  LDG.E.128 R4, desc[UR16][R76.64] ;  /* 0x000000104c047981 */ /* 0x000ee8000c1e1d00 */
[----:B------:R-:W4:Y:S04]  /*52f0*/  LDG.E.128 R8, desc[UR16][R76.64+0x200] ;  /* 0x000200104c087981 */ /* 0x000f28000c1e1d00 */
[----:B------:R-:W5:Y:S04]  /*5300*/  LDG.E.128 R12, desc[UR16][R76.64+0x400] ;  /* 0x000400104c0c7981 */ /* 0x000f68000c1e1d00 */
[----:B------:R-:W5:Y:S01]  /*5310*/  LDG.E.128 R16, desc[UR16][R76.64+0x600] ;  /* 0x000600104c107981 */ /* 0x000f62000c1e1d00 */
[----:B------:R-:W-:-:S02]  /*5320*/  USHF.L.U32 UR6, UR9, 0xa, URZ ;  /* 0x0000000a09067899 */ /* 0x000fc400080006ff */
[----:B------:R-:W-:Y:S02]  /*5330*/  UISETP.GT.AND UP0, UPT, UR8, 0x1, UPT ;  /* 0x000000010800788c */ /* 0x000fe4000bf04270 */
[----:B------:R-:W-:Y:S01]  /*5340*/  USHF.R.S32.HI UR7, URZ, 0x1f, UR6 ;  /* 0x0000001fff077899 */ /* 0x000fe20008011406 */
[----:B------:R-:W-:-:S03]  /*5350*/  UMOV UR8, UR9 ;  /* 0x0000000900087c82 */ /* 0x000fc60008000000 */
[----:B--2---:R-:W-:-:S04]  /*5360*/  UIMAD.WIDE.U32 UR4, UR18, UR10, UR6 ;  /* 0x0000000a120472a5 */ /* 0x004fc8000f8e0006 */
[----:B------:R-:W-:Y:S01]  /*5370*/  UIMAD UR5, UR18, UR11, UR5 ;  /* 0x0000000b120572a4 */ /* 0x000fe2000f8e0205 */
[----:B---3--:R-:W-:Y:S04]  /*5380*/  STS.128 [R109], R4 ;  /* 0x000000046d007388 */ /* 0x008fe80000000c00 */
[----:B----4-:R-:W-:Y:S04]  /*5390*/  STS.128 [R109+0x200], R8 ;  /* 0x000200086d007388 */ /* 0x010fe80000000c00 */
[----:B-----5:R-:W-:Y:S04]  /*53a0*/  STS.128 [R109+0x400], R12 ;  /* 0x0004000c6d007388 */ /* 0x020fe80000000c00 */
[----:B------:R-:W-:Y:S01]  /*53b0*/  STS.128 [R109+0x600], R16 ;  /* 0x000600106d007388 */ /* 0x000fe20000000c00 */
[----:B------:R-:W-:-:S03]  /*53c0*/  NOP ;  /* 0x0000000000007918 */ /* 0x000fc60000000000 */
[----:B------:R-:W2:Y:S04]  /*53d0*/  LDS.128 R20, [R110] ;  /* 0x000000006e147984 */ /* 0x000ea80000000c00 */
[----:B------:R-:W3:Y:S04]  /*53e0*/  LDS.128 R24, [R110+0x10] ;  /* 0x000010006e187984 */ /* 0x000ee80000000c00 */
[----:B------:R-:W4:Y:S01]  /*53f0*/  LDS.128 R4, [R110+0x20] ;  /* 0x000020006e047984 */ /* 0x000f220000000c00 */
[--C-:B--2---:R-:W-:Y:S01]  /*5400*/  FADD.FTZ R20, R20, R83.reuse ;  /* 0x0000005314147221 */ /* 0x104fe20000010000 */
[--C-:B------:R-:W-:Y:S01]  /*5410*/  FADD.FTZ R21, R21, R83.reuse ;  /* 0x0000005315157221 */ /* 0x100fe20000010000 */
[--C-:B------:R-:W-:Y:S01]  /*5420*/  FADD.FTZ R22, R22, R83.reuse ;  /* 0x0000005316167221 */ /* 0x100fe20000010000 */
[--C-:B------:R-:W-:Y:S01]  /*5430*/  FADD.FTZ R23, R23, R83.reuse ;  /* 0x0000005317177221 */ /* 0x100fe20000010000 */
[--C-:B---3--:R-:W-:Y:S01]  /*5440*/  FADD.FTZ R27, R27, R83.reuse ;  /* 0x000000531b1b7221 */ /* 0x108fe20000010000 */
[----:B------:R-:W-:Y:S01]  /*5450*/  FSETP.GTU.FTZ.AND P3, PT, R20, 20, PT ;  /* 0x41a000001400780b */ /* 0x000fe20003f7c000 */
[--C-:B------:R-:W-:Y:S01]  /*5460*/  FADD.FTZ R25, R25, R83.reuse ;  /* 0x0000005319197221 */ /* 0x100fe20000010000 */
[----:B------:R-:W-:Y:S01]  /*5470*/  FSETP.GTU.FTZ.AND P4, PT, R21, 20, PT ;  /* 0x41a000001500780b */ /* 0x000fe20003f9c000 */
[--C-:B------:R-:W-:Y:S01]  /*5480*/  FADD.FTZ R26, R26, R83.reuse ;  /* 0x000000531a1a7221 */ /* 0x100fe20000010000 */
[----:B------:R-:W-:Y:S01]  /*5490*/  FSETP.GTU.FTZ.AND P5, PT, R22, 20, PT ;  /* 0x41a000001600780b */ /* 0x000fe20003fbc000 */
[--C-:B----4-:R-:W-:Y:S01]  /*54a0*/  FADD.FTZ R15, R4, R83.reuse ;  /* 0x00000053040f7221 */ /* 0x110fe20000010000 */
[--C-:B------:R-:W-:Y:S01]  /*54b0*/  FADD.FTZ R24, R24, R83.reuse ;  /* 0x0000005318187221 */ /* 0x100fe20000010000 */
[----:B------:R-:W-:Y:S01]  /*54c0*/  FSETP.GTU.FTZ.AND P1, PT, R25, 20, PT ;  /* 0x41a000001900780b */ /* 0x000fe20003f3c000 */
[--C-:B------:R-:W-:Y:S01]  /*54d0*/  FADD.FTZ R18, R5, R83.reuse ;  /* 0x0000005305127221 */ /* 0x100fe20000010000 */
[----:B------:R-:W-:Y:S01]  /*54e0*/  FSETP.GTU.FTZ.AND P2, PT, R26, 20, PT ;  /* 0x41a000001a00780b */ /* 0x000fe20003f5c000 */
[--C-:B------:R-:W-:Y:S01]  /*54f0*/  FADD.FTZ R6, R6, R83.reuse ;  /* 0x0000005306067221 */ /* 0x100fe20000010000 */
[----:B------:R-:W-:Y:S01]  /*5500*/  FSETP.GTU.FTZ.AND P6, PT, R23, 20, PT ;  /* 0x41a000001700780b */ /* 0x000fe20003fdc000 */
[----:B------:R-:W-:Y:S01]  /*5510*/  FADD.FTZ R7, R7, R83 ;  /* 0x0000005307077221 */ /* 0x000fe20000010000 */
[----:B------:R-:W-:Y:S01]  /*5520*/  @!P3 FMUL.FTZ R2, R20, -1.4426950216293334961 ;  /* 0xbfb8aa3b1402b820 */ /* 0x000fe20000410000 */
[----:B------:R-:W-:Y:S01]  /*5530*/  FSETP.GTU.FTZ.AND P0, PT, R24, 20, PT ;  /* 0x41a000001800780b */ /* 0x000fe20003f1c000 */
[----:B------:R-:W-:-:S02]  /*5540*/  @!P4 FMUL.FTZ R8, R21, -1.4426950216293334961 ;  /* 0xbfb8aa3b1508c820 */ /* 0x000fc40000410000 */
[----:B------:R-:W2:Y:S02]  /*5550*/  LDC.64 R20, c[0x0][0x500] ;  /* 0x00014000ff147b82 */ /* 0x000ea40000000a00 */
[----:B------:R-:W3:Y:S01]  /*5560*/  @!P3 MUFU.EX2 R2, R2 ;  /* 0x000000020002b308 */ /* 0x000ee20000000800 */
[----:B------:R-:W-:Y:S02]  /*5570*/  @!P1 FMUL.FTZ R12, R25, -1.4426950216293334961 ;  /* 0xbfb8aa3b190c9820 */ /* 0x000fe40000410000 */
[----:B------:R-:W-:Y:S01]  /*5580*/  @!P2 FMUL.FTZ R13, R26, -1.4426950216293334961 ;  /* 0xbfb8aa3b1a0da820 */ /* 0x000fe20000410000 */
[----:B------:R-:W4:Y:S04]  /*5590*/  @!P4 MUFU.EX2 R8, R8 ;  /* 0x000000080008c308 */ /* 0x000f280000000800 */
[----:B------:R-:W-:Y:S01]  /*55a0*/  @!P0 FMUL.FTZ R4, R24, -1.4426950216293334961 ;  /* 0xbfb8aa3b18048820 */ /* 0x000fe20000410000 */
[----:B------:R-:W5:Y:S04]  /*55b0*/  @!P1 MUFU.EX2 R12, R12 ;  /* 0x0000000c000c9308 */ /* 0x000f680000000800 */
[----:B------:R-:W0:Y:S01]  /*55c0*/  @!P2 MUFU.EX2 R13, R13 ;  /* 0x0000000d000da308 */ /* 0x000e220000000800 */
[----:B---3--:R-:W-:Y:S01]  /*55d0*/  @!P3 FADD.FTZ R3, R2, 1 ;  /* 0x3f8000000203b421 */ /* 0x008fe20000010000 */
[----:B------:R-:W-:-:S02]  /*55e0*/  @!P5 FMUL.FTZ R2, R22, -1.4426950216293334961 ;  /* 0xbfb8aa3b1602d820 */ /* 0x000fc40000410000 */
[----:B------:R-:W3:Y:S01]  /*55f0*/  @!P0 MUFU.EX2 R4, R4 ;  /* 0x0000000400048308 */ /* 0x000ee20000000800 */
[----:B----4-:R-:W-:-:S03]  /*5600*/  @!P4 FADD.FTZ R9, R8, 1 ;  /* 0x3f8000000809c421 */ /* 0x010fc60000010000 */
[----:B------:R-:W4:Y:S01]  /*5610*/  @!P3 MUFU.RCP R3, R3 ;  /* 0x000000030003b308 */ /* 0x000f220000001000 */
[----:B-----5:R-:W-:Y:S01]  /*5620*/  @!P1 FADD.FTZ R12, R12, 1 ;  /* 0x3f8000000c0c9421 */ /* 0x020fe20000010000 */
[----:B0-----:R-:W-:-:S06]  /*5630*/  @!P2 FADD.FTZ R13, R13, 1 ;  /* 0x3f8000000d0da421 */ /* 0x001fcc0000010000 */
[----:B------:R-:W0:Y:S01]  /*5640*/  @!P4 MUFU.RCP R10, R9 ;  /* 0x00000009000ac308 */ /* 0x000e220000001000 */
[----:B---3--:R-:W-:-:S07]  /*5650*/  @!P0 FADD.FTZ R4, R4, 1 ;  /* 0x3f80000004048421 */ /* 0x008fce0000010000 */
[----:B------:R-:W3:Y:S01]  /*5660*/  @!P5 MUFU.EX2 R2, R2 ;  /* 0x000000020002d308 */ /* 0x000ee20000000800 */
[----:B----4-:R-:W-:Y:S01]  /*5670*/  @!P3 FMUL.FTZ R48, R48, R3 ;  /* 0x000000033030b220 */ /* 0x010fe20000410000 */
[----:B------:R-:W-:Y:S01]  /*5680*/  FSETP.GTU.FTZ.AND P3, PT, R27, 20, PT ;  /* 0x41a000001b00780b */ /* 0x000fe20003f7c000 */
[----:B------:R-:W-:Y:S01]  /*5690*/  @!P6 FMUL.FTZ R3, R23, -1.4426950216293334961 ;  /* 0xbfb8aa3b1703e820 */ /* 0x000fe20000410000 */
[----:B------:R-:W4:Y:S01]  /*56a0*/  @!P0 MUFU.RCP R19, R4 ;  /* 0x0000000400138308 */ /* 0x000f220000001000 */
[----:B------:R-:W5:Y:S01]  /*56b0*/  LDC.64 R22, c[0x0][0x550] ;  /* 0x00015400ff167b82 */ /* 0x000f620000000a00 */
[----:B0-----:R-:W-:Y:S01]  /*56c0*/  @!P4 FMUL.FTZ R49, R49, R10 ;  /* 0x0000000a3131c220 */ /* 0x001fe20000410000 */
[----:B------:R-:W-:Y:S01]  /*56d0*/  FSETP.GTU.FTZ.AND P4, PT, R15, 20, PT ;  /* 0x41a000000f00780b */ /* 0x000fe20003f9c000 */
[----:B------:R-:W0:Y:S04]  /*56e0*/  LDS.128 R8, [R110+0x30] ;  /* 0x000030006e087984 */ /* 0x000e280000000c00 */
[----:B------:R-:W1:Y:S01]  /*56f0*/  @!P6 MUFU.EX2 R3, R3 ;  /* 0x000000030003e308 */ /* 0x000e620000000800 */
[----:B---3--:R-:W-:-:S02]  /*5700*/  @!P5 FADD.FTZ R2, R2, 1 ;  /* 0x3f8000000202d421 */ /* 0x008fc40000010000 */
[----:B------:R-:W-:Y:S01]  /*5710*/  @!P3 FMUL.FTZ R14, R27, -1.4426950216293334961 ;  /* 0xbfb8aa3b1b0eb820 */ /* 0x000fe20000410000 */
[----:B------:R-:W-:Y:S06]  /*5720*/  BAR.SYNC.DEFER_BLOCKING 0x0 ;  /* 0x0000000000007b1d */ /* 0x000fec0000010000 */
[----:B------:R-:W3:Y:S01]  /*5730*/  @!P3 MUFU.EX2 R14, R14 ;  /* 0x0000000e000eb308 */ /* 0x000ee20000000800 */
[----:B------:R-:W-:Y:S01]  /*5740*/  @!P4 FMUL.FTZ R15, R15, -1.4426950216293334961 ;  /* 0xbfb8aa3b0f0fc820 */ /* 0x000fe20000410000 */
[----:B----4-:R-:W-:Y:S01]  /*5750*/  @!P0 FMUL.FTZ R44, R44, R19 ;  /* 0x000000132c2c8220 */ /* 0x010fe20000410000 */
[----:B------:R-:W-:Y:S01]  /*5760*/  FSETP.GTU.FTZ.AND P0, PT, R7, 20, PT ;  /* 0x41a000000700780b */ /* 0x000fe20003f1c000 */
[----:B------:R-:W4:Y:S01]  /*5770*/  @!P5 MUFU.RCP R17, R2 ;  /* 0x000000020011d308 */ /* 0x000f220000001000 */
[----:B-1----:R-:W-:-:S07]  /*5780*/  @!P6 FADD.FTZ R3, R3, 1 ;  /* 0x3f8000000303e421 */ /* 0x002fce0000010000 */
[----:B------:R-:W1:Y:S01]  /*5790*/  @!P4 MUFU.EX2 R15, R15 ;  /* 0x0000000f000fc308 */ /* 0x000e620000000800 */
[----:B---3--:R-:W-:-:S03]  /*57a0*/  @!P3 FADD.FTZ R14, R14, 1 ;  /* 0x3f8000000e0eb421 */ /* 0x008fc60000010000 */
[----:B------:R2:W3:Y:S01]  /*57b0*/  @!P6 MUFU.RCP R16, R3 ;  /* 0x000000030010e308 */ /* 0x0004e20000001000 */
[----:B------:R-:W-:Y:S01]  /*57c0*/  STS.128 [R110], R52 ;  /* 0x000000346e007388 */ /* 0x000fe20000000c00 */
[----:B----4-:R-:W-:Y:S01]  /*57d0*/  @!P5 FMUL.FTZ R50, R50, R17 ;  /* 0x000000113232d220 */ /* 0x010fe20000410000 */
[----:B------:R-:W-:-:S05]  /*57e0*/  FSETP.GTU.FTZ.AND P5, PT, R18, 20, PT ;  /* 0x41a000001200780b */ /* 0x000fca0003fbc000 */
[----:B------:R-:W4:Y:S01]  /*57f0*/  @!P3 MUFU.RCP R14, R14 ;  /* 0x0000000e000eb308 */ /* 0x000f220000001000 */
[----:B--2---:R-:W-:-:S04]  /*5800*/  IMAD.WIDE.U32 R2, R0, R20, UR4 ;  /* 0x0000000400027e25 */ /* 0x004fc8000f8e0014 */
[----:B-1----:R-:W-:Y:S01]  /*5810*/  @!P4 FADD.FTZ R15, R15, 1 ;  /* 0x3f8000000f0fc421 */ /* 0x002fe20000010000 */
[----:B------:R-:W-:Y:S01]  /*5820*/  STS.128 [R110+0x10], R56 ;  /* 0x000010386e007388 */ /* 0x000fe20000000c00 */
[----:B------:R-:W1:Y:S01]  /*5830*/  LDCU.64 UR4, c[0x0][0x518] ;  /* 0x0000a300ff0477ac */ /* 0x000e620008000a00 */
[----:B------:R-:W-:Y:S02]  /*5840*/  IMAD R5, R0, R21, R3 ;  /* 0x0000001500057224 */ /* 0x000fe400078e0203 */
[--C-:B0-----:R-:W-:Y:S01]  /*5850*/  FADD.FTZ R8, R8, R83.reuse ;  /* 0x0000005308087221 */ /* 0x101fe20000010000 */
[----:B------:R-:W-:Y:S01]  /*5860*/  STS.128 [R110+0x20], R60 ;  /* 0x0000203c6e007388 */ /* 0x000fe20000000c00 */
[----:B------:R-:W0:Y:S01]  /*5870*/  @!P1 MUFU.RCP R12, R12 ;  /* 0x0000000c000c9308 */ /* 0x000e220000001000 */
[----:B------:R-:W-:Y:S01]  /*5880*/  FADD.FTZ R9, R9, R83 ;  /* 0x0000005309097221 */ /* 0x000fe20000010000 */
[----:B---3--:R-:W-:Y:S01]  /*5890*/  @!P6 FMUL.FTZ R51, R51, R16 ;  /* 0x000000103333e220 */ /* 0x008fe20000410000 */
[----:B------:R-:W-:Y:S01]  /*58a0*/  STS.128 [R110+0x30], R64 ;  /* 0x000030406e007388 */ /* 0x000fe20000000c00 */
[----:B------:R-:W-:Y:S01]  /*58b0*/  @!P5 FMUL.FTZ R3, R18, -1.4426950216293334961 ;  /* 0xbfb8aa3b1203d820 */ /* 0x000fe20000410000 */
[----:B------:R-:W-:-:S03]  /*58c0*/  NOP ;  /* 0x0000000000007918 */ /* 0x000fc60000000000 */
[----:B------:R-:W2:Y:S01]  /*58d0*/  @!P2 MUFU.RCP R13, R13 ;  /* 0x0000000d000da308 */ /* 0x000ea20000001000 */
[----:B----4-:R-:W-:Y:S01]  /*58e0*/  @!P3 FMUL.FTZ R47, R47, R14 ;  /* 0x0000000e2f2fb220 */ /* 0x010fe20000410000 */
[----:B-----5:R-:W-:Y:S01]  /*58f0*/  LEA R4, P3, R2, R22, 0x2 ;  /* 0x0000001602047211 */ /* 0x020fe200078610ff */
[--C-:B------:R-:W-:Y:S01]  /*5900*/  FADD.FTZ R10, R10, R83.reuse ;  /* 0x000000530a0a7221 */ /* 0x100fe20000010000 */
[----:B------:R-:W-:Y:S01]  /*5910*/  FADD.FTZ R11, R11, R83 ;  /* 0x000000530b0b7221 */ /* 0x000fe20000010000 */
[----:B------:R-:W-:Y:S01]  /*5920*/  LDS.128 R16, [R109+0x200] ;  /* 0x000200006d107984 */ /* 0x000fe20000000c00 */
[----:B------:R-:W-:Y:S01]  /*5930*/  LEA.HI.X R5, R2, R23, R5, 0x2, P3 ;  /* 0x0000001702057211 */ /* 0x000fe200018f1405 */
[----:B0-----:R-:W-:Y:S01]  /*5940*/  @!P1 FMUL.FTZ R45, R45, R12 ;  /* 0x0000000c2d2d9220 */ /* 0x001fe20000410000 */
[----:B------:R-:W0:Y:S01]  /*5950*/  @!P4 MUFU.RCP R15, R15 ;  /* 0x0000000f000fc308 */ /* 0x000e220000001000 */
[----:B------:R-:W-:Y:S01]  /*5960*/  LDS.128 R20, [R109+0x400] ;  /* 0x000400006d147984 */ /* 0x000fe20000000c00 */
[----:B------:R-:W-:Y:S01]  /*5970*/  FSETP.GTU.FTZ.AND P6, PT, R6, 20, PT ;  /* 0x41a000000600780b */ /* 0x000fe20003fdc000 */
[----:B-1----:R-:W-:Y:S01]  /*5980*/  UIMAD.WIDE.U32 UR6, UR18, UR4, UR6 ;  /* 0x00000004120672a5 */ /* 0x002fe2000f8e0006 */
[----:B------:R-:W-:Y:S01]  /*5990*/  FSETP.GTU.FTZ.AND P1, PT, R9, 20, PT ;  /* 0x41a000000900780b */ /* 0x000fe20003f3c000 */
[----:B------:R-:W-:Y:S01]  /*59a0*/  LDS.128 R24, [R109+0x600] ;  /* 0x000600006d187984 */ /* 0x000fe20000000c00 */
[----:B------:R-:W-:Y:S01]  /*59b0*/  FSETP.GTU.FTZ.AND P3, PT, R11, 20, PT ;  /* 0x41a000000b00780b */ /* 0x000fe20003f7c000 */
[----:B------:R-:W-:Y:S01]  /*59c0*/  UIMAD UR7, UR18, UR5, UR7 ;  /* 0x00000005120772a4 */ /* 0x000fe2000f8e0207 */
[----:B------:R-:W1:Y:S01]  /*59d0*/  @!P5 MUFU.EX2 R3, R3 ;  /* 0x000000030003d308 */ /* 0x000e620000000800 */
[----:B--2---:R-:W-:Y:S01]  /*59e0*/  @!P2 FMUL.FTZ R46, R46, R13 ;  /* 0x0000000d2e2ea220 */ /* 0x004fe20000410000 */
[----:B------:R-:W-:-:S05]  /*59f0*/  FSETP.GTU.FTZ.AND P2, PT, R8, 20, PT ;  /* 0x41a000000800780b */ /* 0x000fca0003f5c000 */
[----:B------:R-:W-:Y:S01]  /*5a00*/  @!P6 FMUL.FTZ R2, R6, -1.4426950216293334961 ;  /* 0xbfb8aa3b0602e820 */ /* 0x000fe20000410000 */
[----:B------:R-:W-:Y:S01]  /*5a10*/  @!P0 FMUL.FTZ R6, R7, -1.4426950216293334961 ;  /* 0xbfb8aa3b07068820 */ /* 0x000fe20000410000 */
[----:B------:R-:W-:Y:S01]  /*5a20*/  @!P1 FMUL.FTZ R9, R9, -1.4426950216293334961 ;  /* 0xbfb8aa3b09099820 */ /* 0x000fe20000410000 */
[----:B0-----:R-:W-:Y:S01]  /*5a30*/  @!P4 FMUL.FTZ R40, R40, R15 ;  /* 0x0000000f2828c220 */ /* 0x001fe20000410000 */
[----:B------:R-:W-:Y:S01]  /*5a40*/  FSETP.GTU.FTZ.AND P4, PT, R10, 20, PT ;  /* 0x41a000000a00780b */ /* 0x000fe20003f9c000 */
[----:B------:R-:W0:Y:S01]  /*5a50*/  LDS.128 R12, [R109] ;  /* 0x000000006d0c7984 */ /* 0x000e220000000c00 */
[----:B------:R-:W-:Y:S01]  /*5a60*/  @!P3 FMUL.FTZ R11, R11, -1.4426950216293334961 ;  /* 0xbfb8aa3b0b0bb820 */ /* 0x000fe20000410000 */
[----:B------:R-:W2:Y:S01]  /*5a70*/  @!P6 MUFU.EX2 R2, R2 ;  /* 0x000000020002e308 */ /* 0x000ea20000000800 */
[----:B-1----:R-:W-:Y:S01]  /*5a80*/  @!P5 FADD.FTZ R3, R3, 1 ;  /* 0x3f8000000303d421 */ /* 0x002fe20000010000 */
[----:B------:R-:W-:Y:S02]  /*5a90*/  @!P2 FMUL.FTZ R8, R8, -1.4426950216293334961 ;  /* 0xbfb8aa3b0808a820 */ /* 0x000fe40000410000 */
[----:B------:R2:W1:Y:S04]  /*5aa0*/  @!P0 MUFU.EX2 R7, R6 ;  /* 0x0000000600078308 */ /* 0x0004680000000800 */
[----:B------:R-:W3:Y:S02]  /*5ab0*/  @!P2 MUFU.EX2 R8, R8 ;  /* 0x000000080008a308 */ /* 0x000ee40000000800 */
[----:B------:R-:W-:-:S02]  /*5ac0*/  @!P4 FMUL.FTZ R10, R10, -1.4426950216293334961 ;  /* 0xbfb8aa3b0a0ac820 */ /* 0x000fc40000410000 */
[----:B------:R-:W4:Y:S01]  /*5ad0*/  @!P1 MUFU.EX2 R9, R9 ;  /* 0x0000000900099308 */ /* 0x000f220000000800 */
[----:B--2---:R-:W-:-:S03]  /*5ae0*/  @!P6 FADD.FTZ R6, R2, 1 ;  /* 0x3f8000000206e421 */ /* 0x004fc60000010000 */
[----:B------:R-:W2:Y:S01]  /*5af0*/  @!P4 MUFU.EX2 R10, R10 ;  /* 0x0000000a000ac308 */ /* 0x000ea20000000800 */
[----:B-1----:R-:W-:-:S03]  /*5b00*/  @!P0 FADD.FTZ R7, R7, 1 ;  /* 0x3f80000007078421 */ /* 0x002fc60000010000 */
[----:B------:R-:W1:Y:S01]  /*5b10*/  @!P3 MUFU.EX2 R11, R11 ;  /* 0x0000000b000bb308 */ /* 0x000e620000000800 */
[----:B---3--:R-:W-:-:S03]  /*5b20*/  @!P2 FADD.FTZ R8, R8, 1 ;  /* 0x3f8000000808a421 */ /* 0x008fc60000010000 */
[----:B------:R3:W5:Y:S01]  /*5b30*/  @!P5 MUFU.RCP R28, R3 ;  /* 0x00000003001cd308 */ /* 0x0007620000001000 */
[----:B----4-:R-:W-:Y:S01]  /*5b40*/  @!P1 FADD.FTZ R9, R9, 1 ;  /* 0x3f80000009099421 */ /* 0x010fe20000010000 */
[----:B--2---:R-:W-:-:S06]  /*5b50*/  @!P4 FADD.FTZ R10, R10, 1 ;  /* 0x3f8000000a0ac421 */ /* 0x004fcc0000010000 */
[----:B------:R-:W2:Y:S01]  /*5b60*/  @!P6 MUFU.RCP R29, R6 ;  /* 0x00000006001de308 */ /* 0x000ea20000001000 */
[----:B---3--:R-:W-:-:S04]  /*5b70*/  IMAD.WIDE.U32 R2, R106, 0x10, R4 ;  /* 0x000000106a027825 */ /* 0x008fc800078e0004 */
[----:B-1----:R-:W-:Y:S01]  /*5b80*/  @!P3 FADD.FTZ R11, R11, 1 ;  /* 0x3f8000000b0bb421 */ /* 0x002fe20000010000 */
[----:B------:R-:W-:Y:S01]  /*5b90*/  FADD.FTZ R4, R48, R91 ;  /* 0x0000005b30047221 */ /* 0x000fe20000010000 */
[----:B0-----:R-:W-:Y:S03]  /*5ba0*/  STG.E.128 desc[UR16][R2.64], R12 ;  /* 0x0000000c02007986 */ /* 0x001fe6000c101d10 */
[----:B------:R-:W-:Y:S01]  /*5bb0*/  FADD.FTZ R5, R4, R49 ;  /* 0x0000003104057221 */ /* 0x000fe20000010000 */
[----:B------:R-:W0:Y:S01]  /*5bc0*/  @!P0 MUFU.RCP R30, R7 ;  /* 0x00000007001e8308 */ /* 0x000e220000001000 */
[----:B------:R-:W-:Y:S02]  /*5bd0*/  STG.E.128 desc[UR16][R2.64+0x200], R16 ;  /* 0x0002001002007986 */ /* 0x000fe4000c101d10 */
[----:B------:R-:W-:Y:S01]  /*5be0*/  FADD.FTZ R4, R5, R50 ;  /* 0x0000003205047221 */ /* 0x000fe20000010000 */
[----:B-----5:R-:W-:Y:S01]  /*5bf0*/  @!P5 FMUL.FTZ R41, R41, R28 ;  /* 0x0000001c2929d220 */ /* 0x020fe20000410000 */
[----:B------:R-:W-:Y:S02]  /*5c00*/  STG.E.128 desc[UR16][R2.64+0x400], R20 ;  /* 0x0004001402007986 */ /* 0x000fe4000c101d10 */
[----:B------:R-:W-:Y:S01]  /*5c10*/  FADD.FTZ R5, R4, R51 ;  /* 0x0000003304057221 */ /* 0x000fe20000010000 */
[----:B------:R-:W1:Y:S01]  /*5c20*/  @!P2 MUFU.RCP R31, R8 ;  /* 0x00000008001fa308 */ /* 0x000e620000001000 */
[----:B------:R3:W-:Y:S01]  /*5c30*/  STG.E.128 desc[UR16][R2.64+0x600], R24 ;  /* 0x0006001802007986 */ /* 0x0007e2000c101d10 */
[----:B--2---:R-:W-:Y:S01]  /*5c40*/  @!P6 FMUL.FTZ R42, R42, R29 ;  /* 0x0000001d2a2ae220 */ /* 0x004fe20000410000 */
[----:B------:R-:W-:Y:S01]  /*5c50*/  BAR.SYNC.DEFER_BLOCKING 0x0 ;  /* 0x0000000000007b1d */ /* 0x000fe20000010000 */
[----:B0-----:R-:W-:-:S05]  /*5c60*/  @!P0 FMUL.FTZ R43, R43, R30 ;  /* 0x0000001e2b2b8220 */ /* 0x001fca0000410000 */
[----:B------:R-:W0:Y:S01]  /*5c70*/  @!P1 MUFU.RCP R32, R9 ;  /* 0x0000000900209308 */ /* 0x000e220000001000 */
[----:B-1----:R-:W-:Y:S01]  /*5c80*/  @!P2 FMUL.FTZ R36, R36, R31 ;  /* 0x0000001f2424a220 */ /* 0x002fe20000410000 */
[----:B------:R-:W-:-:S06]  /*5c90*/  IADD3 R96, P2, PT, R96, -0x1000, RZ ;  /* 0xfffff00060607810 */ /* 0x000fcc0007f5e0ff */
[----:B------:R-:W1:Y:S01]  /*5ca0*/  @!P4 MUFU.RCP R33, R10 ;  /* 0x0000000a0021c308 */ /* 0x000e620000001000 */
[----:B---3--:R-:W-:Y:S02]  /*5cb0*/  FADD.FTZ R2, R5, R44 ;  /* 0x0000002c05027221 */ /* 0x008fe40000010000 */
[----:B------:R-:W2:Y:S01]  /*5cc0*/  LDC.64 R4, c[0x0][0x520] ;  /* 0x00014800ff047b82 */ /* 0x000ea20000000a00 */
[----:B------:R-:W-:-:S04]  /*5cd0*/  IADD3.X R97, PT, PT, R97, -0x1, RZ, P2, !PT ;  /* 0xffffffff61617810 */ /* 0x000fc800017fe4ff */
[----:B------:R-:W3:Y:S01]  /*5ce0*/  @!P3 MUFU.RCP R6, R11 ;  /* 0x0000000b0006b308 */ /* 0x000ee20000001000 */
[----:B0-----:R-:W-:Y:S01]  /*5cf0*/  @!P1 FMUL.FTZ R37, R37, R32 ;  /* 0x0000002025259220 */ /* 0x001fe20000410000 */
[----:B------:R-:W-:Y:S01]  /*5d00*/  STS.128 [R110], R48 ;  /* 0x000000306e007388 */ /* 0x000fe20000000c00 */
[----:B------:R-:W-:-:S03]  /*5d10*/  IADD3 R94, P1, PT, R94, -0x1000, RZ ;  /* 0xfffff0005e5e7810 */ /* 0x000fc60007f3e0ff */
[----:B------:R0:W-:Y:S01]  /*5d20*/  STS.128 [R110+0x10], R44 ;  /* 0x0000102c6e007388 */ /* 0x0001e20000000c00 */
[----:B------:R-:W-:Y:S01]  /*5d30*/  IADD3.X R95, PT, PT, R95, -0x1, RZ, P1, !PT ;  /* 0xffffffff5f5f7810 */ /* 0x000fe20000ffe4ff */
[----:B-1----:R-:W-:Y:S02]  /*5d40*/  @!P4 FMUL.FTZ R38, R38, R33 ;  /* 0x000000212626c220 */ /* 0x002fe40000410000 */
[----:B------:R1:W-:Y:S01]  /*5d50*/  STS.128 [R110+0x20], R40 ;  /* 0x000020286e007388 */ /* 0x0003e20000000c00 */
[----:B---3--:R-:W-:Y:S02]  /*5d60*/  @!P3 FMUL.FTZ R39, R39, R6 ;  /* 0x000000062727b220 */ /* 0x008fe40000410000 */
[----:B------:R-:W3:Y:S03]  /*5d70*/  LDC.64 R6, c[0x0][0x560] ;  /* 0x00015800ff067b82 */ /* 0x000ee60000000a00 */
[----:B------:R4:W-:Y:S01]  /*5d80*/  STS.128 [R110+0x30], R36 ;  /* 0x000030246e007388 */ /* 0x0009e20000000c00 */
[----:B------:R-:W-:-:S03]  /*5d90*/  NOP ;  /* 0x0000000000007918 */ /* 0x000fc60000000000 */
[----:B------:R-:W5:Y:S01]  /*5da0*/  LDS.128 R8, [R109] ;  /* 0x000000006d087984 */ /* 0x000f620000000c00 */
[----:B0-----:R-:W-:Y:S01]  /*5db0*/  FADD.FTZ R45, R2, R45 ;  /* 0x0000002d022d7221 */ /* 0x001fe20000010000 */
[C---:B--2---:R-:W-:Y:S02]  /*5dc0*/  IMAD.WIDE.U32 R2, R0.reuse, R4, UR6 ;  /* 0x0000000600027e25 */ /* 0x044fe4000f8e0004 */
[----:B------:R-:W0:Y:S02]  /*5dd0*/  LDS.128 R12, [R109+0x200] ;  /* 0x000200006d0c7984 */ /* 0x000e240000000c00 */
[----:B------:R-:W-:Y:S01]  /*5de0*/  FADD.FTZ R46, R45, R46 ;  /* 0x0000002e2d2e7221 */ /* 0x000fe20000010000 */
[----:B------:R-:W-:Y:S01]  /*5df0*/  IMAD R3, R0, R5, R3 ;  /* 0x0000000500037224 */ /* 0x000fe200078e0203 */
[----:B------:R-:W2:Y:S02]  /*5e00*/  LDS.128 R16, [R109+0x400] ;  /* 0x000400006d107984 */ /* 0x000ea40000000c00 */
[----:B------:R-:W-:-:S02]  /*5e10*/  FADD.FTZ R47, R46, R47 ;  /* 0x0000002f2e2f7221 */ /* 0x000fc40000010000 */
[----:B------:R-:W2:Y:S02]  /*5e20*/  LDS.128 R20, [R109+0x600] ;  /* 0x000600006d147984 */ /* 0x000ea40000000c00 */
[----:B-1----:R-:W-:Y:S01]  /*5e30*/  FADD.FTZ R40, R47, R40 ;  /* 0x000000282f287221 */ /* 0x002fe20000010000 */
[----:B---3--:R-:W-:-:S03]  /*5e40*/  LEA R4, P0, R2, R6, 0x2 ;  /* 0x0000000602047211 */ /* 0x008fc600078010ff */
[----:B------:R-:W-:Y:S01]  /*5e50*/  FADD.FTZ R41, R40, R41 ;  /* 0x0000002928297221 */ /* 0x000fe20000010000 */
[----:B------:R-:W-:Y:S02]  /*5e60*/  LEA.HI.X R5, R2, R7, R3, 0x2, P0 ;  /* 0x0000000702057211 */ /* 0x000fe400000f1403 */
[----:B------:R-:W-:Y:S01]  /*5e70*/  IADD3 R98, P0, PT, R98, -0x1000, RZ ;  /* 0xfffff00062627810 */ /* 0x000fe20007f1e0ff */
[----:B------:R-:W-:Y:S01]  /*5e80*/  FADD.FTZ R42, R41, R42 ;  /* 0x0000002a292a7221 */ /* 0x000fe20000010000 */
[----:B------:R-:W-:Y:S02]  /*5e90*/  IMAD.WIDE.U32 R2, R106, 0x10, R4 ;  /* 0x000000106a027825 */ /* 0x000fe400078e0004 */
[----:B------:R-:W-:Y:S02]  /*5ea0*/  IADD3.X R99, PT, PT, R99, -0x1, RZ, P0, !PT ;  /* 0xffffffff63637810 */ /* 0x000fe400007fe4ff */
[----:B------:R-:W-:-:S04]  /*5eb0*/  FADD.FTZ R43, R42, R43 ;  /* 0x0000002b2a2b7221 */ /* 0x000fc80000010000 */
[----:B----4-:R-:W-:-:S04]  /*5ec0*/  FADD.FTZ R36, R43, R36 ;  /* 0x000000242b247221 */ /* 0x010fc80000010000 */
[----:B------:R-:W-:-:S04]  /*5ed0*/  FADD.FTZ R37, R36, R37 ;  /* 0x0000002524257221 */ /* 0x000fc80000010000 */
[----:B------:R-:W-:Y:S01]  /*5ee0*/  FADD.FTZ R38, R37, R38 ;  /* 0x0000002625267221 */ /* 0x000fe20000010000 */
[----:B-----5:R1:W-:Y:S03]  /*5ef0*/  STG.E.128 desc[UR16][R2.64], R8 ;  /* 0x0000000802007986 */ /* 0x0203e6000c101d10 */
[----:B------:R-:W-:Y:S01]  /*5f00*/  FADD.FTZ R91, R38, R39 ;  /* 0x00000027265b7221 */ /* 0x000fe20000010000 */
[----:B0-----:R1:W-:Y:S04]  /*5f10*/  STG.E.128 desc[UR16][R2.64+0x200], R12 ;  /* 0x0002000c02007986 */ /* 0x0013e8000c101d10 */
[----:B--2---:R1:W-:Y:S04]  /*5f20*/  STG.E.128 desc[UR16][R2.64+0x400], R16 ;  /* 0x0004001002007986 */ /* 0x0043e8000c101d10 */
[----:B------:R1:W-:Y:S01]  /*5f30*/  STG.E.128 desc[UR16][R2.64+0x600], R20 ;  /* 0x0006001402007986 */ /* 0x0003e2000c101d10 */
[----:B------:R-:W-:Y:S05]  /*5f40*/  BRA.U UP0, `(.L_x_5131) ;  /* 0xffffffa500e47547 */ /* 0x000fea000b83ffff */
.L_x_5084:
        /* <DEDUP_REMOVED lines=42> */
.L_x_5133:
[----:B------:R-:W-:Y:S05]  /*61f0*/  BSYNC.RECONVERGENT B0 ;  /* 0x0000000000007941 */ /* 0x000fea0003800200 */
.L_x_5132:
        /* <DEDUP_REMOVED lines=34> */
.L_x_5135:
[----:B------:R-:W-:Y:S05]  /*6420*/  BSYNC.RECONVERGENT B0 ;  /* 0x0000000000007941 */ /* 0x000fea0003800200 */
.L_x_5134:
        /* <DEDUP_REMOVED lines=22> */
.L_x_5137:
        /* <DEDUP_REMOVED lines=51> */
.L_x_5136:
[----:B------:R-:W-:Y:S05]  /*68c0*/  EXIT ;  /* 0x000000000000794d */ /* 0x000fea0003800000 */
.L_x_5122:
[----:B------:R-:W-:Y:S01]  /*68d0*/  MOV R187, R70 ;  /* 0x0000004600bb7202 */ /* 0x000fe20000000f00 */
[----:B------:R-:W-:Y:S01]  /*68e0*/  HFMA2 R189, -RZ, RZ, 0, 5.9604644775390625e-08 ;  /* 0x00000001ffbd7431 */ /* 0x000fe200000001ff */
[----:B------:R-:W-:Y:S02]  /*68f0*/  MOV R194, RZ ;  /* 0x000000ff00c27202 */ /* 0x000fe40000000f00 */
[----:B------:R-:W-:-:S07]  /*6900*/  MOV R210, 0xffffffff ;  /* 0xffffffff00d27802 */ /* 0x000fce0000000f00 */
[----:B0123-5:R-:W-:Y:S05]  /*6910*/  WARPSYNC.COLLECTIVE R210, `(.L_x_5138) ;  /* 0x00000000d2087348 */ /* 0x02ffea0003c00000 */
[----:B------:R4:W0:Y:S02]  /*6920*/  SHFL.UP P6, R68, R187, R189, R194 ;  /* 0x040000bdbb447389 */ /* 0x00082400000c00c2 */
[----:B012345:R-:W-:Y:S05]  /*6930*/  ENDCOLLECTIVE ;  /* 0x000000000000791b */ /* 0x03ffea0003800000 */
.L_x_5138:
[----:B------:R-:W-:Y:S02]  /*6940*/  MOV R187, R69 ;  /* 0x0000004500bb7202 */ /* 0x000fe40000000f00 */
[----:B------:R-:W-:-:S07]  /*6950*/  MOV R71, R68 ;  /* 0x0000004400477202 */ /* 0x000fce0000000f00 */
[----:B------:R-:W-:Y:S05]  /*6960*/  WARPSYNC.COLLECTIVE R210, `(.L_x_5139) ;  /* 0x00000000d2087348 */ /* 0x000fea0003c00000 */
[----:B------:R0:W1:Y:S02]  /*6970*/  SHFL.UP P6, R68, R187, R189, R194 ;  /* 0x040000bdbb447389 */ /* 0x00006400000c00c2 */
[----:B01----:R-:W-:Y:S05]  /*6980*/  ENDCOLLECTIVE ;  /* 0x000000000000791b */ /* 0x003fea0003800000 */
.L_x_5139:
        /* <DEDUP_REMOVED lines=8> */
.L_x_5140:
[----:B------:R-:W-:Y:S02]  /*6a10*/  MOV R187, R183 ;  /* 0x000000b700bb7202 */ /* 0x000fe40000000f00 */
[----:B------:R-:W-:-:S07]  /*6a20*/  MOV R71, R68 ;  /* 0x0000004400477202 */ /* 0x000fce0000000f00 */
[----:B------:R-:W-:Y:S05]  /*6a30*/  WARPSYNC.COLLECTIVE R210, `(.L_x_5141) ;  /* 0x00000000d2087348 */ /* 0x000fea0003c00000 */
[----:B------:R0:W1:Y:S02]  /*6a40*/  SHFL.UP P6, R68, R187, R189, R194 ;  /* 0x040000bdbb447389 */ /* 0x00006400000c00c2 */
[----:B01----:R-:W-:Y:S05]  /*6a50*/  ENDCOLLECTIVE ;  /* 0x000000000000791b */ /* 0x003fea0003800000 */
.L_x_5141:
        /* <DEDUP_REMOVED lines=8> */
.L_x_5142:
[----:B------:R-:W-:Y:S02]  /*6ae0*/  MOV R187, R185 ;  /* 0x000000b900bb7202 */ /* 0x000fe40000000f00 */
[----:B------:R-:W-:-:S07]  /*6af0*/  MOV R69, R68 ;  /* 0x0000004400457202 */ /* 0x000fce0000000f00 */
[----:B------:R-:W-:Y:S05]  /*6b00*/  WARPSYNC.COLLECTIVE R210, `(.L_x_5143) ;  /* 0x00000000d2087348 */ /* 0x000fea0003c00000 */
[----:B------:R0:W1:Y:S02]  /*6b10*/  SHFL.UP P6, R68, R187, R189, R194 ;  /* 0x040000bdbb447389 */ /* 0x00006400000c00c2 */
[----:B01----:R-:W-:Y:S05]  /*6b20*/  ENDCOLLECTIVE ;  /* 0x000000000000791b */ /* 0x003fea0003800000 */
.L_x_5143:
        /* <DEDUP_REMOVED lines=8> */
.L_x_5144:
[----:B------:R-:W-:Y:S02]  /*6bb0*/  MOV R187, R71 ;  /* 0x0000004700bb7202 */ /* 0x000fe40000000f00 */
[----:B------:R-:W-:-:S07]  /*6bc0*/  MOV R69, R68 ;  /* 0x0000004400457202 */ /* 0x000fce0000000f00 */
[----:B------:R-:W-:Y:S05]  /*6bd0*/  WARPSYNC.COLLECTIVE R210, `(.L_x_5145) ;  /* 0x00000000d2087348 */ /* 0x000fea0003c00000 */
[----:B------:R0:W1:Y:S02]  /*6be0*/  SHFL.UP P6, R68, R187, R189, R194 ;  /* 0x040000bdbb447389 */ /* 0x00006400000c00c2 */
[----:B01----:R-:W-:Y:S05]  /*6bf0*/  ENDCOLLECTIVE ;  /* 0x000000000000791b */ /* 0x003fea0003800000 */
.L_x_5145:
        /* <DEDUP_REMOVED lines=8> */
.L_x_5146:
[----:B------:R-:W-:Y:S02]  /*6c80*/  MOV R187, R69 ;  /* 0x0000004500bb7202 */ /* 0x000fe40000000f00 */
[----:B------:R-:W-:-:S07]  /*6c90*/  MOV R183, R68 ;  /* 0x0000004400b77202 */ /* 0x000fce0000000f00 */
[----:B------:R-:W-:Y:S05]  /*6ca0*/  WARPSYNC.COLLECTIVE R210, `(.L_x_5147) ;  /* 0x00000000d2087348 */ /* 0x000fea0003c00000 */
[----:B------:R0:W1:Y:S02]  /*6cb0*/  SHFL.UP P6, R68, R187, R189, R194 ;  /* 0x040000bdbb447389 */ /* 0x00006400000c00c2 */
[----:B01----:R-:W-:Y:S05]  /*6cc0*/  ENDCOLLECTIVE ;  /* 0x000000000000791b */ /* 0x003fea0003800000 */
.L_x_5147:
[----:B------:R-:W-:Y:S05]  /*6cd0*/  BRA `(.L_x_5148) ;  /* 0xffffffcc00d47947 */ /* 0x000fea000383ffff */
.L_x_5123:
        /* <DEDUP_REMOVED lines=8> */
.L_x_5150:
[----:B------:R-:W-:Y:S05]  /*6d60*/  BSYNC B0 ;  /* 0x0000000000007941 */ /* 0x000fea0003800000 */
.L_x_5149:
[----:B------:R-:W-:Y:S05]  /*6d70*/  BRA `(.L_x_5151) ;  /* 0xffffffcc00c07947 */ /* 0x000fea000383ffff */
.L_x_5124:
        /* <DEDUP_REMOVED lines=8> */
.L_x_5153:
[----:B------:R-:W-:Y:S05]  /*6e00*/  BSYNC B0 ;  /* 0x0000000000007941 */ /* 0x000fea0003800000 */
.L_x_5152:
[----:B------:R-:W-:Y:S05]  /*6e10*/  BRA `(.L_x_5154) ;  /* 0xffffffcc00a07947 */ /* 0x000fea000383ffff */
.L_x_5125:
        /* <DEDUP_REMOVED lines=8> */
.L_x_5156:
[----:B------:R-:W-:Y:S05]  /*6ea0*/  BSYNC B0 ;  /* 0x0000000000007941 */ /* 0x000fea0003800000 */
.L_x_5155:
        /* <DEDUP_REMOVED lines=11> */
.L_x_5157:
[----:B------:R-:W-:Y:S05]  /*6f60*/  WARPSYNC.COLLECTIVE R210, `(.L_x_5158) ;  /* 0x00000000d2087348 */ /* 0x000fea0003c00000 */
[----:B------:R0:W1:Y:S02]  /*6f70*/  SHFL.IDX P1, R69, R211, R212, R213 ;  /* 0x000000d4d3457389 */ /* 0x00006400000200d5 */
[----:B01----:R-:W-:Y:S05]  /*6f80*/  ENDCOLLECTIVE ;  /* 0x000000000000791b */ /* 0x003fea0003800000 */
.L_x_5158:
[----:B------:R-:W-:Y:S02]  /*6f90*/  MOV R211, R81 ;  /* 0x0000005100d37202 */ /* 0x000fe40000000f00 */
[----:B------:R-:W-:Y:S02]  /*6fa0*/  MOV R192, R68 ;  /* 0x0000004400c07202 */ /* 0x000fe40000000f00 */
[----:B------:R-:W-:-:S07]  /*6fb0*/  MOV R68, R69 ;  /* 0x0000004500447202 */ /* 0x000fce0000000f00 */
[----:B------:R-:W-:Y:S05]  /*6fc0*/  WARPSYNC.COLLECTIVE R210, `(.L_x_5159) ;  /* 0x00000000d2087348 */ /* 0x000fea0003c00000 */
[----:B------:R0:W1:Y:S02]  /*6fd0*/  SHFL.IDX P1, R69, R211, R212, R213 ;  /* 0x000000d4d3457389 */ /* 0x00006400000200d5 */
[----:B01----:R-:W-:Y:S05]  /*6fe0*/  ENDCOLLECTIVE ;  /* 0x000000000000791b */ /* 0x003fea0003800000 */
.L_x_5159:
[----:B------:R-:W-:Y:S05]  /*6ff0*/  BRA `(.L_x_5160) ;  /* 0xffffffcc00407947 */ /* 0x000fea000383ffff */
.L_x_5127:
        /* <DEDUP_REMOVED lines=10> */
.L_x_5161:
[----:B------:R-:W-:Y:S02]  /*70a0*/  MOV R213, 0x1f ;  /* 0x0000001f00d57802 */ /* 0x000fe40000000f00 */
[----:B------:R-:W-:Y:S02]  /*70b0*/  MOV R209, R69 ;  /* 0x0000004500d17202 */ /* 0x000fe40000000f00 */
[----:B------:R-:W-:-:S07]  /*70c0*/  MOV R68, R208 ;  /* 0x000000d000447202 */ /* 0x000fce0000000f00 */
[----:B------:R-:W-:Y:S05]  /*70d0*/  WARPSYNC.COLLECTIVE R210, `(.L_x_5162) ;  /* 0x00000000d2087348 */ /* 0x000fea0003c00000 */
[----:B------:R0:W1:Y:S02]  /*70e0*/  SHFL.DOWN P1, R208, R209, R214, R215 ;  /* 0x080000d6d1d07389 */ /* 0x00006400000200d7 */
[----:B01----:R-:W-:Y:S05]  /*70f0*/  ENDCOLLECTIVE ;  /* 0x000000000000791b */ /* 0x003fea0003800000 */
.L_x_5162:
        /* <DEDUP_REMOVED lines=11> */
.L_x_5163:
[----:B------:R-:W-:Y:S02]  /*71b0*/  MOV R209, R206 ;  /* 0x000000ce00d17202 */ /* 0x000fe40000000f00 */
[----:B------:R-:W-:-:S07]  /*71c0*/  MOV R68, R208 ;  /* 0x000000d000447202 */ /* 0x000fce0000000f00 */
[----:B------:R-:W-:Y:S05]  /*71d0*/  WARPSYNC.COLLECTIVE R210, `(.L_x_5164) ;  /* 0x00000000d2087348 */ /* 0x000fea0003c00000 */
[----:B------:R0:W1:Y:S02]  /*71e0*/  SHFL.DOWN P1, R208, R209, R214, R215 ;  /* 0x080000d6d1d07389 */ /* 0x00006400000200d7 */
[----:B01----:R-:W-:Y:S05]  /*71f0*/  ENDCOLLECTIVE ;  /* 0x000000000000791b */ /* 0x003fea0003800000 */
.L_x_5164:
        /* <DEDUP_REMOVED lines=11> */
.L_x_5165:
[----:B------:R-:W-:Y:S02]  /*72b0*/  MOV R209, R206 ;  /* 0x000000ce00d17202 */ /* 0x000fe40000000f00 */
[----:B------:R-:W-:-:S07]  /*72c0*/  MOV R68, R208 ;  /* 0x000000d000447202 */ /* 0x000fce0000000f00 */
[----:B------:R-:W-:Y:S05]  /*72d0*/  WARPSYNC.COLLECTIVE R210, `(.L_x_5166) ;  /* 0x00000000d2087348 */ /* 0x000fea0003c00000 */
[----:B------:R0:W1:Y:S02]  /*72e0*/  SHFL.DOWN P1, R208, R209, R214, R215 ;  /* 0x080000d6d1d07389 */ /* 0x00006400000200d7 */
[----:B01----:R-:W-:Y:S05]  /*72f0*/  ENDCOLLECTIVE ;  /* 0x000000000000791b */ /* 0x003fea0003800000 */
.L_x_5166:
        /* <DEDUP_REMOVED lines=11> */
.L_x_5167:
[----:B------:R-:W-:Y:S02]  /*73b0*/  MOV R209, R206 ;  /* 0x000000ce00d17202 */ /* 0x000fe40000000f00 */
[----:B------:R-:W-:-:S07]  /*73c0*/  MOV R68, R208 ;  /* 0x000000d000447202 */ /* 0x000fce0000000f00 */
[----:B------:R-:W-:Y:S05]  /*73d0*/  WARPSYNC.COLLECTIVE R210, `(.L_x_5168) ;  /* 0x00000000d2087348 */ /* 0x000fea0003c00000 */
[----:B------:R0:W1:Y:S02]  /*73e0*/  SHFL.DOWN P1, R208, R209, R214, R215 ;  /* 0x080000d6d1d07389 */ /* 0x00006400000200d7 */
[----:B01----:R-:W-:Y:S05]  /*73f0*/  ENDCOLLECTIVE ;  /* 0x000000000000791b */ /* 0x003fea0003800000 */
.L_x_5168:
        /* <DEDUP_REMOVED lines=11> */
.L_x_5169:
[----:B------:R-:W-:Y:S02]  /*74b0*/  MOV R209, R206 ;  /* 0x000000ce00d17202 */ /* 0x000fe40000000f00 */
[----:B------:R-:W-:-:S07]  /*74c0*/  MOV R68, R208 ;  /* 0x000000d000447202 */ /* 0x000fce0000000f00 */
[----:B------:R-:W-:Y:S05]  /*74d0*/  WARPSYNC.COLLECTIVE R210, `(.L_x_5170) ;  /* 0x00000000d2087348 */ /* 0x000fea0003c00000 */
[----:B------:R0:W1:Y:S02]  /*74e0*/  SHFL.DOWN P1, R208, R209, R214, R215 ;  /* 0x080000d6d1d07389 */ /* 0x00006400000200d7 */
[----:B01----:R-:W-:Y:S05]  /*74f0*/  ENDCOLLECTIVE ;  /* 0x000000000000791b */ /* 0x003fea0003800000 */
.L_x_5170:
        /* <DEDUP_REMOVED lines=11> */
.L_x_5171:
[----:B------:R-:W-:Y:S02]  /*75b0*/  ISETP.NE.AND P0, PT, R88, 0x1f, PT ;  /* 0x0000001f5800780c */ /* 0x000fe40003f05270 */
[----:B------:R-:W-:Y:S02]  /*75c0*/  MOV R211, R206 ;  /* 0x000000ce00d37202 */ /* 0x000fe40000000f00 */
[----:B------:R-:W-:-:S09]  /*75d0*/  MOV R68, R69 ;  /* 0x0000004500447202 */ /* 0x000fd20000000f00 */
[----:B------:R-:W-:Y:S05]  /*75e0*/  WARPSYNC.COLLECTIVE R210, `(.L_x_5172) ;  /* 0x00000000d2087348 */ /* 0x000fea0003c00000 */
[----:B------:R0:W1:Y:S02]  /*75f0*/  SHFL.IDX P1, R69, R211, R212, R213 ;  /* 0x000000d4d3457389 */ /* 0x00006400000200d5 */
[----:B01----:R-:W-:Y:S05]  /*7600*/  ENDCOLLECTIVE ;  /* 0x000000000000791b */ /* 0x003fea0003800000 */
.L_x_5172:
[----:B------:R-:W-:Y:S05]  /*7610*/  WARPSYNC.COLLECTIVE R210, `(.L_x_5173) ;  /* 0x00000000d2087348 */ /* 0x000fea0003c00000 */
[----:B------:R0:W1:Y:S02]  /*7620*/  SHFL.DOWN P1, R208, R209, R214, R215 ;  /* 0x080000d6d1d07389 */ /* 0x00006400000200d7 */
[----:B01----:R-:W-:Y:S05]  /*7630*/  ENDCOLLECTIVE ;  /* 0x000000000000791b */ /* 0x003fea0003800000 */
.L_x_5173:
        /* <DEDUP_REMOVED lines=8> */
.L_x_5174:
[----:B------:R-:W-:Y:S05]  /*76c0*/  WARPSYNC.COLLECTIVE R210, `(.L_x_5175) ;  /* 0x00000000d2087348 */ /* 0x000fea0003c00000 */
[----:B------:R0:W1:Y:S02]  /*76d0*/  SHFL.IDX P1, R69, R211, R212, R213 ;  /* 0x000000d4d3457389 */ /* 0x00006400000200d5 */
[----:B01----:R-:W-:Y:S05]  /*76e0*/  ENDCOLLECTIVE ;  /* 0x000000000000791b */ /* 0x003fea0003800000 */
.L_x_5175:
[----:B------:R-:W-:Y:S01]  /*76f0*/  MOV R211, R81 ;  /* 0x0000005100d37202 */ /* 0x000fe20000000f00 */
[----:B------:R-:W-:Y:S01]  /*7700*/  FFMA.FTZ R81, R81, R68, R70 ;  /* 0x0000004451517223 */ /* 0x000fe20000010046 */
[----:B------:R-:W-:-:S07]  /*7710*/  MOV R207, R69 ;  /* 0x0000004500cf7202 */ /* 0x000fce0000000f00 */
[----:B------:R-:W-:Y:S05]  /*7720*/  WARPSYNC.COLLECTIVE R210, `(.L_x_5176) ;  /* 0x00000000d2087348 */ /* 0x000fea0003c00000 */
[----:B------:R0:W1:Y:S02]  /*7730*/  SHFL.IDX P1, R69, R211, R212, R213 ;  /* 0x000000d4d3457389 */ /* 0x00006400000200d5 */
[----:B01----:R-:W-:Y:S05]  /*7740*/  ENDCOLLECTIVE ;  /* 0x000000000000791b */ /* 0x003fea0003800000 */
.L_x_5176:
[----:B------:R-:W-:Y:S01]  /*7750*/  MOV R209, R69 ;  /* 0x0000004500d17202 */ /* 0x000fe20000000f00 */
[----:B------:R-:W-:Y:S06]  /*7760*/  BRA `(.L_x_5177) ;  /* 0xffffffcc002c7947 */ /* 0x000fec000383ffff */
.L_x_5178:
        /* <DEDUP_REMOVED lines=9> */
.L_x_10459:


//--------------------- .text._Z25selective_scan_bwd_kernelI32Selective_Scan_bwd_kernel_traitsILi64ELi16ELb1ELb0ELb0ELb1ELb1EffEEv12SSMParamsBwd --------------------------
	.section	.text._Z25selective_scan_bwd_kernelI32Selective_Scan_bwd_kernel_traitsILi64ELi16ELb1ELb0ELb0ELb1ELb1EffEEv12SSMParamsBwd,"ax",@progbits
	.align	128
        .global         _Z25selective_scan_bwd_kernelI32Selective_Scan_bwd_kernel_traitsILi64ELi16ELb1ELb0ELb0ELb1ELb1EffEEv12SSMParamsBwd
        .type           _Z25selective_scan_bwd_kernelI32Selective_Scan_bwd_kernel_traitsILi64ELi16ELb1ELb0ELb0ELb1ELb1EffEEv12SSMParamsBwd,@function
        .size           _Z25selective_scan_bwd_kernelI32Selective_Scan_bwd_kernel_traitsILi64ELi16ELb1ELb0ELb0ELb1ELb1EffEEv12SSMParamsBwd,(.L_x_10460 - _Z25selective_scan_bwd_kernelI32Selective_Scan_bwd_kernel_traitsILi64ELi16ELb1ELb0ELb0ELb1ELb1EffEEv12SSMParamsBwd)
        .other          _Z25selective_scan_bwd_kernelI32Selective_Scan_bwd_kernel_traitsILi64ELi16ELb1ELb0ELb0ELb1ELb1EffEEv12SSMParamsBwd,@"STO_CUDA_ENTRY STV_DEFAULT"
_Z25selective_scan_bwd_kernelI32Selective_Scan_bwd_kernel_traitsILi64ELi16ELb1ELb0ELb0ELb1ELb1EffEEv12SSMParamsBwd:
.text._Z25selective_scan_bwd_kernelI32Selective_Scan_bwd_kernel_traitsILi64ELi16ELb1ELb0ELb0ELb1ELb1EffEEv12SSMParamsBwd:
        /* <DEDUP_REMOVED lines=55> */
[----:B------:R-:W-:Y:S01]  /*0370*/  IMAD R113, R129, UR15, R5 ;  /* 0x0000000f81717c24 */ /* 0x000fe2000f8e0205 */
[----:B------:R-:W-:Y:S01]  /*0380*/  IADD3 R115, P3, PT, R11, R2, RZ ;  /* 0x000000020b737210 */ /* 0x000fe20007f7e0ff */
[----:B0-----:R-:W-:Y:S01]  /*0390*/  IMAD.WIDE.U32 R6, R129, UR8, RZ ;  /* 0x0000000881067c25 */ /* 0x001fe2000f8e00ff */
[----:B------:R-:W-:-:S03]  /*03a0*/  CS2R R60, SRZ ;  /* 0x00000000003c7805 */ /* 0x000fc6000001ff00 */
[----:B-1----:R-:W-:Y:S02]  /*03b0*/  @P0 IMAD R5, R0, R19, RZ ;  /* 0x0000001300050224 */ /* 0x002fe400078e02ff */
[----:B------:R-:W-:Y:S01]  /*03c0*/  IMAD.WIDE.U32 R2, R129, R110, UR4 ;  /* 0x0000000481027e25 */ /* 0x000fe2000f8e006e */
[----:B------:R-:W-:-:S03]  /*03d0*/  LEA R126, P2, R6, R14, 0x2 ;  /* 0x0000000e067e7211 */ /* 0x000fc600078410ff */
[----:B------:R-:W-:Y:S01]  /*03e0*/  IMAD R125, R129, UR9, R7 ;  /* 0x00000009817d7c24 */ /* 0x000fe2000f8e0207 */
[----:B------:R-:W-:Y:S01]  /*03f0*/  IADD3 R4, P4, PT, R11, R4, RZ ;  /* 0x000000040b047210 */ /* 0x000fe20007f9e0ff */
[----:B---3--:R-:W-:Y:S01]  /*0400*/  @P0 IMAD.WIDE R60, R5, 0x8, R8 ;  /* 0x00000008053c0825 */ /* 0x008fe200078e0208 */
[----:B------:R-:W-:Y:S02]  /*0410*/  SHF.R.S32.HI R0, RZ, 0x1f, R11 ;  /* 0x0000001fff007819 */ /* 0x000fe4000001140b */
[----:B------:R-:W-:Y:S01]  /*0420*/  IADD3 R2, P0, PT, R11, R2, RZ ;  /* 0x000000020b027210 */ /* 0x000fe20007f1e0ff */
[C---:B------:R-:W-:Y:S02]  /*0430*/  IMAD R111, R129.reuse, R111, R3 ;  /* 0x0000006f816f7224 */ /* 0x040fe400078e0203 */
[----:B------:R-:W-:Y:S01]  /*0440*/  IMAD.WIDE.U32 R122, R129, UR10, RZ ;  /* 0x0000000a817a7c25 */ /* 0x000fe2000f8e00ff */
[----:B------:R-:W-:Y:S02]  /*0450*/  LEA.HI.X R125, R6, R15, R125, 0x2, P2 ;  /* 0x0000000f067d7211 */ /* 0x000fe400010f147d */
[----:B------:R-:W-:-:S02]  /*0460*/  IADD3.X R6, PT, PT, R0, R13, RZ, P3, !PT ;  /* 0x0000000d00067210 */ /* 0x000fc40001ffe4ff */
[C---:B------:R-:W-:Y:S02]  /*0470*/  IADD3.X R113, PT, PT, R0.reuse, R113, RZ, P4, !PT ;  /* 0x0000007100717210 */ /* 0x040fe400027fe4ff */
[----:B------:R-:W-:Y:S01]  /*0480*/  IADD3.X R111, PT, PT, R0, R111, RZ, P0, !PT ;  /* 0x0000006f006f7210 */ /* 0x000fe200007fe4ff */
[----:B------:R-:W-:Y:S01]  /*0490*/  IMAD R0, R129, UR11, R123 ;  /* 0x0000000b81007c24 */ /* 0x000fe2000f8e027b */
[----:B------:R-:W-:Y:S02]  /*04a0*/  LEA R124, P0, R122, R16, 0x2 ;  /* 0x000000107a7c7211 */ /* 0x000fe400078010ff */
[----:B------:R-:W-:Y:S02]  /*04b0*/  LEA R120, P2, R115, R120, 0x2 ;  /* 0x0000007873787211 */ /* 0x000fe400078410ff */
[----:B--2---:R-:W-:Y:S02]  /*04c0*/  LEA R118, P3, R4, R118, 0x2 ;  /* 0x0000007604767211 */ /* 0x004fe400078610ff */
[----:B----4-:R-:W-:Y:S01]  /*04d0*/  LEA R116, P4, R2, R116, 0x2 ;  /* 0x0000007402747211 */ /* 0x010fe200078810ff */
[----:B------:R-:W-:Y:S01]  /*04e0*/  HFMA2 R133, -RZ, RZ, 0, 0 ;  /* 0x00000000ff857431 */ /* 0x000fe200000001ff */
[----:B------:R-:W-:-:S02]  /*04f0*/  LEA.HI.X R122, R122, R17, R0, 0x2, P0 ;  /* 0x000000117a7a7211 */ /* 0x000fc400000f1400 */
[----:B------:R-:W-:Y:S02]  /*0500*/  LEA.HI.X R115, R115, R121, R6, 0x2, P2 ;  /* 0x0000007973737211 */ /* 0x000fe400010f1406 */
[----:B------:R-:W-:Y:S02]  /*0510*/  LEA.HI.X R113, R4, R119, R113, 0x2, P3 ;  /* 0x0000007704717211 */ /* 0x000fe400018f1471 */
        /* <DEDUP_REMOVED lines=26> */
.L_x_5227:
[----:B------:R-:W-:Y:S01]  /*06c0*/  BAR.SYNC.DEFER_BLOCKING 0x0 ;  /* 0x0000000000007b1d */ /* 0x000fe20000010000 */
[----:B0-----:R-:W-:Y:S02]  /*06d0*/  MOV R2, R120 ;  /* 0x0000007800027202 */ /* 0x001fe40000000f00 */
[----:B------:R-:W-:-:S03]  /*06e0*/  MOV R3, R115 ;  /* 0x0000007300037202 */ /* 0x000fc60000000f00 */
[----:B------:R-:W-:-:S05]  /*06f0*/  IMAD.WIDE.U32 R2, R107, 0x10, R2 ;  /* 0x000000106b027825 */ /* 0x000fca00078e0002 */
[----:B------:R-:W2:Y:S04]  /*0700*/  LDG.E.128 R4, desc[UR16][R2.64] ;  /* 0x0000001002047981 */ /* 0x000ea8000c1e1d00 */
[----:B------:R-:W3:Y:S04]  /*0710*/  LDG.E.128 R8, desc[UR16][R2.64+0x200] ;  /* 0x0002001002087981 */ /* 0x000ee8000c1e1d00 */
[----:B------:R-:W4:Y:S04]  /*0720*/  LDG.E.128 R24, desc[UR16][R2.64+0x400] ;  /* 0x0004001002187981 */ /* 0x000f28000c1e1d00 */
[----:B------:R0:W4:Y:S01]  /*0730*/  LDG.E.128 R28, desc[UR16][R2.64+0x600] ;  /* 0x00060010021c7981 */ /* 0x000122000c1e1d00 */
[----:B------:R-:W1:Y:S01]  /*0740*/  S2UR UR5, SR_CgaCtaId ;  /* 0x00000000000579c3 */ /* 0x000e620000008800 */
[----:B------:R-:W-:Y:S01]  /*0750*/  UMOV UR4, 0x400 ;  /* 0x0000040000047882 */ /* 0x000fe20000000000 */
[----:B------:R-:W1:Y:S01]  /*0760*/  S2R R105, SR_LANEID ;  /* 0x0000000000697919 */ /* 0x000e620000000000 */
[----:B0-----:R-:W-:-:S02]  /*0770*/  MOV R2, R118 ;  /* 0x0000007600027202 */ /* 0x001fc40000000f00 */
[----:B------:R-:W-:-:S03]  /*0780*/  MOV R3, R113 ;  /* 0x0000007100037202 */ /* 0x000fc60000000f00 */
[----:B------:R-:W-:Y:S01]  /*0790*/  IMAD.WIDE.U32 R62, R107, 0x10, R2 ;  /* 0x000000106b3e7825 */ /* 0x000fe200078e0002 */
[----:B-1----:R-:W-:Y:S01]  /*07a0*/  ULEA UR4, UR5, UR4, 0x18 ;  /* 0x0000000405047291 */ /* 0x002fe2000f8ec0ff */
[-C--:B------:R-:W-:Y:S02]  /*07b0*/  IADD3 R104, PT, PT, R112, R105.reuse, RZ ;  /* 0x0000006970687210 */ /* 0x080fe40007ffe0ff */
[----:B------:R-:W-:-:S03]  /*07c0*/  IADD3 R102, PT, PT, R114, R105, RZ ;  /* 0x0000006972667210 */ /* 0x000fc60007ffe0ff */
[----:B------:R-:W-:Y:S02]  /*07d0*/  LEA R104, R104, UR4, 0x4 ;  /* 0x0000000468687c11 */ /* 0x000fe4000f8e20ff */
[----:B------:R-:W-:-:S03]  /*07e0*/  LEA R102, R102, UR4, 0x6 ;  /* 0x0000000466667c11 */ /* 0x000fc6000f8e30ff */
[----:B--2---:R-:W-:Y:S04]  /*07f0*/  STS.128 [R104], R4 ;  /* 0x0000000468007388 */ /* 0x004fe80000000c00 */
[----:B---3--:R-:W-:Y:S04]  /*0800*/  STS.128 [R104+0x200], R8 ;  /* 0x0002000868007388 */ /* 0x008fe80000000c00 */
[----:B----4-:R-:W-:Y:S04]  /*0810*/  STS.128 [R104+0x400], R24 ;  /* 0x0004001868007388 */ /* 0x010fe80000000c00 */
[----:B------:R-:W-:Y:S01]  /*0820*/  STS.128 [R104+0x600], R28 ;  /* 0x0006001c68007388 */ /* 0x000fe20000000c00 */
        /* <DEDUP_REMOVED lines=9> */
[----:B------:R-:W4:Y:S01]  /*08c0*/  LDG.E.128 R44, desc[UR16][R62.64+0x600] ;  /* 0x000600103e2c7981 */ /* 0x000f22000c1e1d00 */
[----:B------:R-:W-:-:S02]  /*08d0*/  MOV R2, R116 ;  /* 0x0000007400027202 */ /* 0x000fc40000000f00 */
[----:B------:R-:W-:-:S03]  /*08e0*/  MOV R3, R111 ;  /* 0x0000006f00037202 */ /* 0x000fc60000000f00 */
[----:B------:R-:W-:Y:S01]  /*08f0*/  IMAD.WIDE.U32 R2, R107, 0x10, R2 ;  /* 0x000000106b027825 */ /* 0x000fe200078e0002 */
[----:B--2---:R0:W-:Y:S04]  /*0900*/  STS.128 [R104], R32 ;  /* 0x0000002068007388 */ /* 0x0041e80000000c00 */
[----:B---3--:R1:W-:Y:S04]  /*0910*/  STS.128 [R104+0x200], R36 ;  /* 0x0002002468007388 */ /* 0x0083e80000000c00 */
[----:B----4-:R2:W-:Y:S04]  /*0920*/  STS.128 [R104+0x400], R40 ;  /* 0x0004002868007388 */ /* 0x0105e80000000c00 */
[----:B------:R3:W-:Y:S01]  /*0930*/  STS.128 [R104+0x600], R44 ;  /* 0x0006002c68007388 */ /* 0x0007e20000000c00 */
[----:B------:R-:W-:-:S03]  /*0940*/  NOP ;  /* 0x0000000000007918 */ /* 0x000fc60000000000 */
[----:B------:R-:W4:Y:S04]  /*0950*/  LDS.128 R48, [R102] ;  /* 0x0000000066307984 */ /* 0x000f280000000c00 */
[----:B------:R-:W4:Y:S04]  /*0960*/  LDS.128 R28, [R102+0x10] ;  /* 0x00001000661c7984 */ /* 0x000f280000000c00 */
[----:B------:R0:W4:Y:S04]  /*0970*/  LDS.128 R24, [R102+0x20] ;  /* 0x0000200066187984 */ /* 0x0001280000000c00 */
[----:B------:R1:W4:Y:S01]  /*0980*/  LDS.128 R4, [R102+0x30] ;  /* 0x0000300066047984 */ /* 0x0003220000000c00 */
[----:B------:R-:W-:Y:S06]  /*0990*/  BAR.SYNC.DEFER_BLOCKING 0x0 ;  /* 0x0000000000007b1d */ /* 0x000fec0000010000 */
[----:B0-----:R-:W4:Y:S04]  /*09a0*/  LDG.E.128 R32, desc[UR16][R2.64] ;  /* 0x0000001002207981 */ /* 0x001f28000c1e1d00 */
[----:B-1----:R-:W4:Y:S04]  /*09b0*/  LDG.E.128 R36, desc[UR16][R2.64+0x200] ;  /* 0x0002001002247981 */ /* 0x002f28000c1e1d00 */
[----:B--2---:R-:W2:Y:S04]  /*09c0*/  LDG.E.128 R40, desc[UR16][R2.64+0x400] ;  /* 0x0004001002287981 */ /* 0x004ea8000c1e1d00 */
[----:B---3--:R-:W3:Y:S01]  /*09d0*/  LDG.E.128 R44, desc[UR16][R2.64+0x600] ;  /* 0x00060010022c7981 */ /* 0x008ee2000c1e1d00 */
[--C-:B----45:R-:W-:Y:S01]  /*09e0*/  FADD.FTZ R103, R48, R127.reuse ;  /* 0x0000007f30677221 */ /* 0x130fe20000010000 */
[--C-:B------:R-:W-:Y:S01]  /*09f0*/  FADD.FTZ R100, R49, R127.reuse ;  /* 0x0000007f31647221 */ /* 0x100fe20000010000 */
[--C-:B------:R-:W-:Y:S01]  /*0a00*/  FADD.FTZ R101, R50, R127.reuse ;  /* 0x0000007f32657221 */ /* 0x100fe20000010000 */
[--C-:B------:R-:W-:Y:S01]  /*0a10*/  FADD.FTZ R98, R51, R127.reuse ;  /* 0x0000007f33627221 */ /* 0x100fe20000010000 */
[--C-:B------:R-:W-:Y:S01]  /*0a20*/  FADD.FTZ R99, R28, R127.reuse ;  /* 0x0000007f1c637221 */ /* 0x100fe20000010000 */
[----:B------:R-:W-:Y:S01]  /*0a30*/  FSETP.GTU.FTZ.AND P0, PT, R103, 20, PT ;  /* 0x41a000006700780b */ /* 0x000fe20003f1c000 */
[--C-:B------:R-:W-:Y:S01]  /*0a40*/  FADD.FTZ R94, R29, R127.reuse ;  /* 0x0000007f1d5e7221 */ /* 0x100fe20000010000 */
[----:B------:R-:W-:Y:S01]  /*0a50*/  MOV R96, UR4 ;  /* 0x0000000400607c02 */ /* 0x000fe20008000f00 */
[----:B------:R-:W-:Y:S01]  /*0a60*/  BSSY.RECONVERGENT B0, `(.L_x_5180) ;  /* 0x000002b000007945 */ /* 0x000fe20003800200 */
[----:B------:R-:W-:Y:S01]  /*0a70*/  FSETP.GTU.FTZ.AND P1, PT, R100, 20, PT ;  /* 0x41a000006400780b */ /* 0x000fe20003f3c000 */
[----:B------:R-:W-:Y:S01]  /*0a80*/  FADD.FTZ R97, R30, R127 ;  /* 0x0000007f1e617221 */ /* 0x000fe20000010000 */
        /* <DEDUP_REMOVED lines=11> */
[----:B------:R-:W-:Y:S01]  /*0b40*/  HFMA2 R28, -RZ, RZ, 1.625, 0 ;  /* 0x3e800000ff1c7431 */ /* 0x000fe200000001ff */
[----:B------:R-:W-:Y:S02]  /*0b50*/  MOV R29, 0x3d39bf78 ;  /* 0x3d39bf78001d7802 */ /* 0x000fe40000000f00 */
        /* <DEDUP_REMOVED lines=27> */
.L_x_5181:
[----:B------:R-:W-:Y:S05]  /*0d10*/  BSYNC.RECONVERGENT B0 ;  /* 0x0000000000007941 */ /* 0x000fea0003800200 */
.L_x_5180:
[----:B------:R-:W-:Y:S01]  /*0d20*/  BSSY.RECONVERGENT B0, `(.L_x_5182) ;  /* 0x0000022000007945 */ /* 0x000fe20003800200 */
[----:B------:R-:W-:Y:S01]  /*0d30*/  FSETP.GTU.FTZ.AND P0, PT, R97, 20, PT ;  /* 0x41a000006100780b */ /* 0x000fe20003f1c000 */
[----:B------:R-:W-:Y:S02]  /*0d40*/  FADD.FTZ R92, R31, R127 ;  /* 0x0000007f1f5c7221 */ /* 0x000fe40000010000 */
        /* <DEDUP_REMOVED lines=31> */
.L_x_5183:
[----:B------:R-:W-:Y:S05]  /*0f40*/  BSYNC.RECONVERGENT B0 ;  /* 0x0000000000007941 */ /* 0x000fea0003800200 */
.L_x_5182:
        /* <DEDUP_REMOVED lines=34> */
.L_x_5185:
[----:B------:R-:W-:Y:S05]  /*1170*/  BSYNC.RECONVERGENT B0 ;  /* 0x0000000000007941 */ /* 0x000fea0003800200 */
.L_x_5184:
        /* <DEDUP_REMOVED lines=34> */
.L_x_5187:
[----:B------:R-:W-:Y:S05]  /*13a0*/  BSYNC.RECONVERGENT B0 ;  /* 0x0000000000007941 */ /* 0x000fea0003800200 */
.L_x_5186:
        /* <DEDUP_REMOVED lines=34> */
.L_x_5189:
[----:B------:R-:W-:Y:S05]  /*15d0*/  BSYNC.RECONVERGENT B0 ;  /* 0x0000000000007941 */ /* 0x000fea0003800200 */
.L_x_5188:
        /* <DEDUP_REMOVED lines=34> */
.L_x_5191:
[----:B------:R-:W-:Y:S05]  /*1800*/  BSYNC.RECONVERGENT B0 ;  /* 0x0000000000007941 */ /* 0x000fea0003800200 */
.L_x_5190:
        /* <DEDUP_REMOVED lines=34> */
.L_x_5193:
[----:B------:R-:W-:Y:S05]  /*1a30*/  BSYNC.RECONVERGENT B0 ;  /* 0x0000000000007941 */ /* 0x000fea0003800200 */
.L_x_5192:
        /* <DEDUP_REMOVED lines=34> */
.L_x_5195:
[----:B------:R-:W-:Y:S05]  /*1c60*/  BSYNC.RECONVERGENT B0 ;  /* 0x0000000000007941 */ /* 0x000fea0003800200 */
.L_x_5194:
        /* <DEDUP_REMOVED lines=34> */
.L_x_5197:
[----:B------:R-:W-:Y:S05]  /*1e90*/  BSYNC.RECONVERGENT B0 ;  /* 0x0000000000007941 */ /* 0x000fea0003800200 */
.L_x_5196:
        /* <DEDUP_REMOVED lines=34> */
.L_x_5199:
[----:B------:R-:W-:Y:S05]  /*20c0*/  BSYNC.RECONVERGENT B0 ;  /* 0x0000000000007941 */ /* 0x000fea0003800200 */
.L_x_5198:
        /* <DEDUP_REMOVED lines=33> */
.L_x_5201:
[----:B------:R-:W-:Y:S05]  /*22e0*/  BSYNC.RECONVERGENT B0 ;  /* 0x0000000000007941 */ /* 0x000fea0003800200 */
.L_x_5200:
        /* <DEDUP_REMOVED lines=32> */
.L_x_5203:
[----:B------:R-:W-:Y:S05]  /*24f0*/  BSYNC.RECONVERGENT B0 ;  /* 0x0000000000007941 */ /* 0x000fea0003800200 */
.L_x_5202:
        /* <DEDUP_REMOVED lines=32> */
.L_x_5205:
[----:B------:R-:W-:Y:S05]  /*2700*/  BSYNC.RECONVERGENT B0 ;  /* 0x0000000000007941 */ /* 0x000fea0003800200 */
.L_x_5204:
        /* <DEDUP_REMOVED lines=32> */
.L_x_5207:
[----:B------:R-:W-:Y:S05]  /*2910*/  BSYNC.RECONVERGENT B0 ;  /* 0x0000000000007941 */ /* 0x000fea0003800200 */
.L_x_5206:
        /* <DEDUP_REMOVED lines=32> */
.L_x_5209:
[----:B------:R-:W-:Y:S05]  /*2b20*/  BSYNC.RECONVERGENT B0 ;  /* 0x0000000000007941 */ /* 0x000fea0003800200 */
.L_x_5208:
        /* <DEDUP_REMOVED lines=32> */
.L_x_5211:
[----:B------:R-:W-:Y:S05]  /*2d30*/  BSYNC.RECONVERGENT B0 ;  /* 0x0000000000007941 */ /* 0x000fea0003800200 */
.L_x_5210:
[----:B------:R-:W1:Y:S01]  /*2d40*/  LDCU.128 UR12, c[0x0][0x410] ;  /* 0x00008200ff0c77ac */ /* 0x000e620008000c00 */
[----:B0-----:R-:W0:Y:S01]  /*2d50*/  LDC.64 R32, c[0x0][0x488] ;  /* 0x00012200ff207b82 */ /* 0x001e220000000a00 */
[----:B------:R-:W-:Y:S01]  /*2d60*/  LDS.128 R52, [R102] ;  /* 0x0000000066347984 */ /* 0x000fe20000000c00 */
[----:B------:R-:W-:Y:S01]  /*2d70*/  UIADD3 UR19, UPT, UPT, UR8, -0x1, URZ ;  /* 0xffffffff08137890 */ /* 0x000fe2000fffe0ff */
[----:B------:R-:W-:Y:S02]  /*2d80*/  UMOV UR5, URZ ;  /* 0x000000ff00057c82 */ /* 0x000fe40008000000 */
[----:B------:R-:W-:Y:S01]  /*2d90*/  LDS.128 R24, [R102+0x20] ;  /* 0x0000200066187984 */ /* 0x000fe20000000c00 */
[----:B------:R-:W-:Y:S02]  /*2da0*/  USHF.L.U32 UR4, UR19, 0xa, URZ ;  /* 0x0000000a13047899 */ /* 0x000fe400080006ff */
[----:B------:R-:W2:Y:S01]  /*2db0*/  LDC.64 R76, c[0x0][0x478] ;  /* 0x00011e00ff4c7b82 */ /* 0x000ea20000000a00 */
[----:B------:R-:W3:Y:S01]  /*2dc0*/  LDCU.64 UR20, c[0x0][0x490] ;  /* 0x00009200ff1477ac */ /* 0x000ee20008000a00 */
[----:B------:R-:W-:Y:S06]  /*2dd0*/  LDS.128 R28, [R102+0x30] ;  /* 0x00003000661c7984 */ /* 0x000fec0000000c00 */
[----:B------:R-:W4:Y:S01]  /*2de0*/  LDC.64 R154, c[0x0][0x510] ;  /* 0x00014400ff9a7b82 */ /* 0x000f220000000a00 */
[----:B-1----:R-:W-:-:S04]  /*2df0*/  UIMAD.WIDE.U32 UR6, UR18, UR12, UR4 ;  /* 0x0000000c120672a5 */ /* 0x002fc8000f8e0004 */
        /* <DEDUP_REMOVED lines=8> */
[----:B------:R-:W-:Y:S02]  /*2e80*/  LEA.HI.X R33, R4, R33, R3, 0x2, P0 ;  /* 0x0000002104217211 */ /* 0x000fe400000f1403 */
[----:B------:R-:W-:Y:S01]  /*2e90*/  LDS.128 R4, [R102+0x10] ;  /* 0x0000100066047984 */ /* 0x000fe20000000c00 */
[----:B------:R-:W-:Y:S01]  /*2ea0*/  IMAD.WIDE.U32 R32, R107, 0x10, R32 ;  /* 0x000000106b207825 */ /* 0x000fe200078e0020 */
[----:B------:R-:W-:Y:S06]  /*2eb0*/  BAR.SYNC.DEFER_BLOCKING 0x0 ;  /* 0x0000000000007b1d */ /* 0x000fec0000010000 */
[----:B------:R-:W5:Y:S04]  /*2ec0*/  LDG.E.128 R44, desc[UR16][R32.64] ;  /* 0x00000010202c7981 */ /* 0x000f68000c1e1d00 */
[----:B------:R-:W3:Y:S04]  /*2ed0*/  LDG.E.128 R64, desc[UR16][R32.64+0x200] ;  /* 0x0002001020407981 */ /* 0x000ee8000c1e1d00 */
[----:B------:R-:W4:Y:S04]  /*2ee0*/  LDG.E.128 R48, desc[UR16][R32.64+0x400] ;  /* 0x0004001020307981 */ /* 0x000f28000c1e1d00 */
[----:B------:R-:W4:Y:S01]  /*2ef0*/  LDG.E.128 R72, desc[UR16][R32.64+0x600] ;  /* 0x0006001020487981 */ /* 0x000f22000c1e1d00 */
        /* <DEDUP_REMOVED lines=8> */
[----:B--2---:R-:W-:-:S04]  /*2f80*/  LEA R76, P0, R34, R76, 0x2 ;  /* 0x0000004c224c7211 */ /* 0x004fc800078010ff */
[----:B------:R-:W-:-:S03]  /*2f90*/  LEA.HI.X R77, R34, R77, R3, 0x2, P0 ;  /* 0x0000004d224d7211 */ /* 0x000fc600000f1403 */
[----:B------:R-:W-:Y:S01]  /*2fa0*/  IMAD.WIDE.U32 R76, R107, 0x10, R76 ;  /* 0x000000106b4c7825 */ /* 0x000fe200078e004c */
[----:B-----5:R1:W-:Y:S04]  /*2fb0*/  STS.128 [R104], R44 ;  /* 0x0000002c68007388 */ /* 0x0203e80000000c00 */
[----:B---3--:R2:W-:Y:S04]  /*2fc0*/  STS.128 [R104+0x200], R64 ;  /* 0x0002004068007388 */ /* 0x0085e80000000c00 */
[----:B----4-:R-:W-:Y:S04]  /*2fd0*/  STS.128 [R104+0x400], R48 ;  /* 0x0004003068007388 */ /* 0x010fe80000000c00 */
[----:B------:R3:W-:Y:S01]  /*2fe0*/  STS.128 [R104+0x600], R72 ;  /* 0x0006004868007388 */ /* 0x0007e20000000c00 */
[----:B------:R-:W-:-:S03]  /*2ff0*/  NOP ;  /* 0x0000000000007918 */ /* 0x000fc60000000000 */
[----:B------:R-:W4:Y:S04]  /*3000*/  LDS.128 R56, [R102] ;  /* 0x0000000066387984 */ /* 0x000f280000000c00 */
[----:B------:R-:W5:Y:S04]  /*3010*/  LDS.128 R32, [R102+0x10] ;  /* 0x0000100066207984 */ /* 0x000f680000000c00 */
[----:B------:R-:W0:Y:S04]  /*3020*/  LDS.128 R36, [R102+0x20] ;  /* 0x0000200066247984 */ /* 0x000e280000000c00 */
[----:B------:R-:W0:Y:S01]  /*3030*/  LDS.128 R40, [R102+0x30] ;  /* 0x0000300066287984 */ /* 0x000e220000000c00 */
[----:B------:R-:W-:Y:S06]  /*3040*/  BAR.SYNC.DEFER_BLOCKING 0x0 ;  /* 0x0000000000007b1d */ /* 0x000fec0000010000 */
[----:B-1----:R-:W5:Y:S04]  /*3050*/  LDG.E.128 R44, desc[UR16][R76.64] ;  /* 0x000000104c2c7981 */ /* 0x002f68000c1e1d00 */
[----:B--2---:R-:W2:Y:S04]  /*3060*/  LDG.E.128 R64, desc[UR16][R76.64+0x200] ;  /* 0x000200104c407981 */ /* 0x004ea8000c1e1d00 */
[----:B------:R-:W2:Y:S04]  /*3070*/  LDG.E.128 R68, desc[UR16][R76.64+0x400] ;  /* 0x000400104c447981 */ /* 0x000ea8000c1e1d00 */
[----:B---3--:R1:W3:Y:S01]  /*3080*/  LDG.E.128 R72, desc[UR16][R76.64+0x600] ;  /* 0x000600104c487981 */ /* 0x0082e2000c1e1d00 */
[----:B----4-:R-:W-:Y:S01]  /*3090*/  FMUL.FTZ R48, R57, -1.4426950216293334961 ;  /* 0xbfb8aa3b39307820 */ /* 0x010fe20000410000 */
[----:B------:R-:W-:Y:S01]  /*30a0*/  FMUL.FTZ R49, R58, -1.4426950216293334961 ;  /* 0xbfb8aa3b3a317820 */ /* 0x000fe20000410000 */
[----:B------:R-:W-:Y:S01]  /*30b0*/  FMUL.FTZ R50, R59, -1.4426950216293334961 ;  /* 0xbfb8aa3b3b327820 */ /* 0x000fe20000410000 */
[----:B-----5:R-:W-:Y:S01]  /*30c0*/  FMUL.FTZ R51, R32, -1.4426950216293334961 ;  /* 0xbfb8aa3b20337820 */ /* 0x020fe20000410000 */
[----:B------:R-:W-:Y:S01]  /*30d0*/  FMUL.FTZ R3, R56, -1.4426950216293334961 ;  /* 0xbfb8aa3b38037820 */ /* 0x000fe20000410000 */
[----:B------:R-:W-:Y:S01]  /*30e0*/  FMUL.FTZ R78, R33, -1.4426950216293334961 ;  /* 0xbfb8aa3b214e7820 */ /* 0x000fe20000410000 */
[----:B------:R-:W4:Y:S01]  /*30f0*/  MUFU.EX2 R48, R48 ;  /* 0x0000003000307308 */ /* 0x000f220000000800 */
[----:B0-----:R-:W-:Y:S01]  /*3100*/  FMUL.FTZ R79, R36, -1.4426950216293334961 ;  /* 0xbfb8aa3b244f7820 */ /* 0x001fe20000410000 */
[----:B------:R-:W-:Y:S01]  /*3110*/  FMUL.FTZ R80, R37, -1.4426950216293334961 ;  /* 0xbfb8aa3b25507820 */ /* 0x000fe20000410000 */
[----:B-1----:R-:W-:Y:S01]  /*3120*/  FMUL.FTZ R76, R34, -1.4426950216293334961 ;  /* 0xbfb8aa3b224c7820 */ /* 0x002fe20000410000 */
[----:B------:R-:W0:Y:S01]  /*3130*/  MUFU.EX2 R49, R49 ;  /* 0x0000003100317308 */ /* 0x000e220000000800 */
[----:B------:R-:W-:Y:S01]  /*3140*/  FMUL.FTZ R77, R35, -1.4426950216293334961 ;  /* 0xbfb8aa3b234d7820 */ /* 0x000fe20000410000 */
[----:B------:R-:W-:Y:S01]  /*3150*/  FMUL.FTZ R82, R38, -1.4426950216293334961 ;  /* 0xbfb8aa3b26527820 */ /* 0x000fe20000410000 */
[----:B------:R-:W-:Y:S01]  /*3160*/  FMUL.FTZ R131, R41, -1.4426950216293334961 ;  /* 0xbfb8aa3b29837820 */ /* 0x000fe20000410000 */
[----:B------:R-:W-:Y:S01]  /*3170*/  MUFU.EX2 R50, R50 ;  /* 0x0000003200327308 */ /* 0x000fe20000000800 */
[----:B------:R-:W-:Y:S01]  /*3180*/  FMUL.FTZ R132, R42, -1.4426950216293334961 ;  /* 0xbfb8aa3b2a847820 */ /* 0x000fe20000410000 */
[----:B------:R-:W-:Y:S01]  /*3190*/  FMUL.FTZ R84, R39, -1.4426950216293334961 ;  /* 0xbfb8aa3b27547820 */ /* 0x000fe20000410000 */
[----:B------:R-:W-:Y:S01]  /*31a0*/  FMUL.FTZ R136, R43, -1.4426950216293334961 ;  /* 0xbfb8aa3b2b887820 */ /* 0x000fe20000410000 */
[----:B------:R-:W-:Y:S01]  /*31b0*/  MUFU.EX2 R51, R51 ;  /* 0x0000003300337308 */ /* 0x000fe20000000800 */
[----:B------:R-:W-:Y:S01]  /*31c0*/  UIMAD.WIDE.U32 UR6, UR18, UR10, UR4 ;  /* 0x0000000a120672a5 */ /* 0x000fe2000f8e0004 */
[----:B----4-:R-:W-:Y:S01]  /*31d0*/  FADD.FTZ R48, R48, 1 ;  /* 0x3f80000030307421 */ /* 0x010fe20000010000 */
[----:B------:R-:W-:Y:S01]  /*31e0*/  UISETP.NE.U32.AND UP0, UPT, UR20, URZ, UPT ;  /* 0x000000ff1400728c */ /* 0x000fe2000bf05070 */
[----:B------:R1:W-:Y:S01]  /*31f0*/  MUFU.EX2 R81, R78 ;  /* 0x0000004e00517308 */ /* 0x0003e20000000800 */
[----:B------:R-:W-:Y:S01]  /*3200*/  UIMAD UR7, UR18, UR11, UR7 ;  /* 0x0000000b120772a4 */ /* 0x000fe2000f8e0207 */
[----:B0-----:R-:W-:Y:S01]  /*3210*/  FADD.FTZ R49, R49, 1 ;  /* 0x3f80000031317421 */ /* 0x001fe20000010000 */
[----:B------:R-:W-:Y:S01]  /*3220*/  UISETP.NE.AND.EX UP0, UPT, UR21, URZ, UPT, UP0 ;  /* 0x000000ff1500728c */ /* 0x000fe2000bf05300 */
[----:B------:R-:W0:Y:S04]  /*3230*/  MUFU.EX2 R3, R3 ;  /* 0x0000000300037308 */ /* 0x000e280000000800 */
[----:B------:R-:W4:Y:S01]  /*3240*/  MUFU.EX2 R83, R76 ;  /* 0x0000004c00537308 */ /* 0x000f220000000800 */
[----:B-1----:R-:W-:-:S03]  /*3250*/  FMUL.FTZ R78, R40, -1.4426950216293334961 ;  /* 0xbfb8aa3b284e7820 */ /* 0x002fc60000410000 */
[----:B------:R-:W1:Y:S04]  /*3260*/  MUFU.EX2 R86, R79 ;  /* 0x0000004f00567308 */ /* 0x000e680000000800 */
[----:B------:R5:W1:Y:S01]  /*3270*/  MUFU.EX2 R87, R80 ;  /* 0x0000005000577308 */ /* 0x000a620000000800 */
[----:B0-----:R-:W-:-:S03]  /*3280*/  FADD.FTZ R3, R3, 1 ;  /* 0x3f80000003037421 */ /* 0x001fc60000010000 */
[----:B------:R0:W-:Y:S01]  /*3290*/  MUFU.EX2 R145, R78 ;  /* 0x0000004e00917308 */ /* 0x0001e20000000800 */
[----:B----4-:R-:W-:-:S03]  /*32a0*/  FADD.FTZ R83, R83, 1 ;  /* 0x3f80000053537421 */ /* 0x010fc60000010000 */
[----:B------:R-:W4:Y:S01]  /*32b0*/  MUFU.RCP R76, R48 ;  /* 0x00000030004c7308 */ /* 0x000f220000001000 */
[----:B-----5:R-:W-:Y:S01]  /*32c0*/  FADD.FTZ R80, R51, 1 ;  /* 0x3f80000033507421 */ /* 0x020fe20000010000 */
[----:B-1----:R-:W-:Y:S01]  /*32d0*/  FADD.FTZ R86, R86, 1 ;  /* 0x3f80000056567421 */ /* 0x002fe20000010000 */
[----:B0-----:R-:W-:Y:S01]  /*32e0*/  FADD.FTZ R78, R50, 1 ;  /* 0x3f800000324e7421 */ /* 0x001fe20000010000 */
[----:B------:R-:W-:-:S04]  /*32f0*/  FADD.FTZ R87, R87, 1 ;  /* 0x3f80000057577421 */ /* 0x000fc80000010000 */
[----:B------:R-:W0:Y:S08]  /*3300*/  MUFU.RCP R79, R49 ;  /* 0x00000031004f7308 */ /* 0x000e300000001000 */
[----:B------:R1:W5:Y:S01]  /*3310*/  MUFU.EX2 R85, R77 ;  /* 0x0000004d00557308 */ /* 0x0003620000000800 */
[----:B----4-:R-:W-:-:S03]  /*3320*/  FMUL.FTZ R140, R57, R76 ;  /* 0x0000004c398c7220 */ /* 0x010fc60000410000 */
[----:B------:R-:W4:Y:S01]  /*3330*/  MUFU.RCP R78, R78 ;  /* 0x0000004e004e7308 */ /* 0x000f220000001000 */
[----:B0-----:R-:W-:-:S07]  /*3340*/  FMUL.FTZ R143, R58, R79 ;  /* 0x0000004f3a8f7220 */ /* 0x001fce0000410000 */
[----:B-1----:R-:W0:Y:S01]  /*3350*/  MUFU.RCP R77, R3 ;  /* 0x00000003004d7308 */ /* 0x002e220000001000 */
[----:B-----5:R-:W-:-:S07]  /*3360*/  FADD.FTZ R85, R85, 1 ;  /* 0x3f80000055557421 */ /* 0x020fce0000010000 */
[----:B------:R1:W5:Y:S01]  /*3370*/  MUFU.EX2 R130, R82 ;  /* 0x0000005200827308 */ /* 0x0003620000000800 */
[----:B----4-:R-:W-:-:S03]  /*3380*/  FMUL.FTZ R142, R59, R78 ;  /* 0x0000004e3b8e7220 */ /* 0x010fc60000410000 */
[----:B------:R4:W5:Y:S04]  /*3390*/  MUFU.EX2 R146, R131 ;  /* 0x0000008300927308 */ /* 0x0009680000000800 */
[----:B------:R5:W5:Y:S01]  /*33a0*/  MUFU.EX2 R148, R132 ;  /* 0x0000008400947308 */ /* 0x000b620000000800 */
[----:B-1----:R-:W-:Y:S01]  /*33b0*/  FADD.FTZ R82, R81, 1 ;  /* 0x3f80000051527421 */ /* 0x002fe20000010000 */
[----:B0-----:R-:W-:Y:S01]  /*33c0*/  FADD.FTZ R3, -R77, 1 ;  /* 0x3f8000004d037421 */ /* 0x001fe20000010100 */
[----:B------:R-:W-:Y:S01]  /*33d0*/  FMUL.FTZ R141, R56, R77 ;  /* 0x0000004d388d7220 */ /* 0x000fe20000410000 */
[----:B------:R-:W-:Y:S01]  /*33e0*/  MUFU.RCP R81, R80 ;  /* 0x0000005000517308 */ /* 0x000fe20000001000 */
[----:B----4-:R-:W-:Y:S01]  /*33f0*/  FMUL.FTZ R131, R54, R143 ;  /* 0x0000008f36837220 */ /* 0x010fe20000410000 */
[----:B-----5:R-:W-:Y:S01]  /*3400*/  FADD.FTZ R147, R130, 1 ;  /* 0x3f80000082937421 */ /* 0x020fe20000010000 */
[----:B------:R-:W-:Y:S01]  /*3410*/  FMUL.FTZ R130, R53, R140 ;  /* 0x0000008c35827220 */ /* 0x000fe20000410000 */
[----:B------:R-:W-:Y:S01]  /*3420*/  FMUL.FTZ R132, R55, R142 ;  /* 0x0000008e37847220 */ /* 0x000fe20000410000 */
[----:B------:R-:W-:-:S03]  /*3430*/  FADD.FTZ R146, R146, 1 ;  /* 0x3f80000092927421 */ /* 0x000fc60000010000 */
[----:B------:R0:W1:Y:S01]  /*3440*/  MUFU.EX2 R144, R84 ;  /* 0x0000005400907308 */ /* 0x0000620000000800 */
[----:B------:R-:W-:-:S03]  /*3450*/  FADD.FTZ R148, R148, 1 ;  /* 0x3f80000094947421 */ /* 0x000fc60000010000 */
[----:B------:R-:W-:Y:S08]  /*3460*/  MUFU.RCP R139, R83 ;  /* 0x00000053008b7308 */ /* 0x000ff00000001000 */
[----:B0-----:R-:W-:Y:S01]  /*3470*/  MUFU.RCP R84, R82 ;  /* 0x0000005200547308 */ /* 0x001fe20000001000 */
[----:B-1----:R-:W-:-:S07]  /*3480*/  FADD.FTZ R144, R144, 1 ;  /* 0x3f80000090907421 */ /* 0x002fce0000010000 */
[----:B------:R-:W-:Y:S08]  /*3490*/  MUFU.RCP R138, R85 ;  /* 0x00000055008a7308 */ /* 0x000ff00000001000 */
[----:B------:R0:W1:Y:S04]  /*34a0*/  MUFU.EX2 R149, R136 ;  /* 0x0000008800957308 */ /* 0x0000680000000800 */
[----:B------:R-:W-:Y:S08]  /*34b0*/  MUFU.RCP R137, R86 ;  /* 0x0000005600897308 */ /* 0x000ff00000001000 */
[----:B0-----:R-:W-:Y:S01]  /*34c0*/  MUFU.RCP R136, R87 ;  /* 0x0000005700887308 */ /* 0x001fe20000001000 */
[----:B-1----:R-:W-:-:S07]  /*34d0*/  FADD.FTZ R149, R149, 1 ;  /* 0x3f80000095957421 */ /* 0x002fce0000010000 */
[----:B------:R-:W-:Y:S08]  /*34e0*/  MUFU.RCP R144, R144 ;  /* 0x0000009000907308 */ /* 0x000ff00000001000 */
[----:B------:R-:W-:Y:S08]  /*34f0*/  MUFU.RCP R147, R147 ;  /* 0x0000009300937308 */ /* 0x000ff00000001000 */
[----:B------:R-:W-:Y:S08]  /*3500*/  MUFU.RCP R153, R148 ;  /* 0x0000009400997308 */ /* 0x000ff00000001000 */
[----:B------:R-:W-:Y:S08]  /*3510*/  MUFU.RCP R146, R146 ;  /* 0x0000009200927308 */ /* 0x000ff00000001000 */
[----:B------:R0:W1:Y:S02]  /*3520*/  MUFU.RCP R150, R149 ;  /* 0x0000009500967308 */ /* 0x0000640000001000 */
[----:B0-----:R-:W0:Y:S01]  /*3530*/  LDC.64 R148, c[0x0][0x558] ;  /* 0x00015600ff947b82 */ /* 0x001e220000000a00 */
[----:B-1----:R-:W-:-:S04]  /*3540*/  FADD.FTZ R80, -R150, 1 ;  /* 0x3f80000096507421 */ /* 0x002fc80000010100 */
[----:B------:R-:W-:Y:S01]  /*3550*/  FFMA.FTZ R80, R43, R80, 1 ;  /* 0x3f8000002b507423 */ /* 0x000fe20000010050 */
[----:B------:R-:W-:Y:S04]  /*3560*/  STS.128 [R104], R44 ;  /* 0x0000002c68007388 */ /* 0x000fe80000000c00 */
[----:B--2---:R1:W-:Y:S04]  /*3570*/  STS.128 [R104+0x200], R64 ;  /* 0x0002004068007388 */ /* 0x0043e80000000c00 */
[----:B------:R2:W-:Y:S04]  /*3580*/  STS.128 [R104+0x400], R68 ;  /* 0x0004004468007388 */ /* 0x0005e80000000c00 */
[----:B---3--:R3:W-:Y:S01]  /*3590*/  STS.128 [R104+0x600], R72 ;  /* 0x0006004868007388 */ /* 0x0087e20000000c00 */
[----:B------:R-:W-:-:S03]  /*35a0*/  NOP ;  /* 0x0000000000007918 */ /* 0x000fc60000000000 */
[----:B------:R-:W4:Y:S01]  /*35b0*/  LDS.128 R48, [R102] ;  /* 0x0000000066307984 */ /* 0x000f220000000c00 */
[----:B-1----:R-:W-:Y:S01]  /*35c0*/  FFMA.FTZ R65, R56, R3, 1 ;  /* 0x3f80000038417423 */ /* 0x002fe20000010003 */
[----:B------:R-:W-:Y:S01]  /*35d0*/  FADD.FTZ R64, -R76, 1 ;  /* 0x3f8000004c407421 */ /* 0x000fe20000010100 */
[----:B------:R-:W-:Y:S01]  /*35e0*/  FADD.FTZ R3, -R79, 1 ;  /* 0x3f8000004f037421 */ /* 0x000fe20000010100 */
[----:B------:R-:W1:Y:S01]  /*35f0*/  LDS.128 R44, [R102+0x10] ;  /* 0x00001000662c7984 */ /* 0x000e620000000c00 */
[----:B------:R-:W-:Y:S01]  /*3600*/  FADD.FTZ R56, -R78, 1 ;  /* 0x3f8000004e387421 */ /* 0x000fe20000010100 */
[----:B------:R-:W-:Y:S01]  /*3610*/  FFMA.FTZ R66, R57, R64, 1 ;  /* 0x3f80000039427423 */ /* 0x000fe20000010040 */
[----:B------:R-:W-:Y:S01]  /*3620*/  FFMA.FTZ R67, R58, R3, 1 ;  /* 0x3f8000003a437423 */ /* 0x000fe20000010003 */
[----:B------:R-:W-:Y:S01]  /*3630*/  FMUL.FTZ R3, R52, R141 ;  /* 0x0000008d34037220 */ /* 0x000fe20000410000 */
[----:B--2---:R-:W-:Y:S01]  /*3640*/  FFMA.FTZ R69, R59, R56, 1 ;  /* 0x3f8000003b457423 */ /* 0x004fe20000010038 */
[----:B------:R-:W-:Y:S01]  /*3650*/  FADD.FTZ R71, -R81, 1 ;  /* 0x3f80000051477421 */ /* 0x000fe20000010100 */
[----:B------:R-:W-:Y:S01]  /*3660*/  FADD.FTZ R70, R145, 1 ;  /* 0x3f80000091467421 */ /* 0x000fe20000010000 */
[----:B------:R-:W-:Y:S01]  /*3670*/  FMUL.FTZ R145, R32, R81 ;  /* 0x0000005120917220 */ /* 0x000fe20000410000 */
[----:B---3--:R-:W-:Y:S01]  /*3680*/  FADD.FTZ R72, -R138, 1 ;  /* 0x3f8000008a487421 */ /* 0x008fe20000010100 */
[----:B------:R-:W-:Y:S01]  /*3690*/  FFMA.FTZ R71, R32, R71, 1 ;  /* 0x3f80000020477423 */ /* 0x000fe20000010047 */
[----:B------:R2:W3:Y:S01]  /*36a0*/  MUFU.RCP R151, R70 ;  /* 0x0000004600977308 */ /* 0x0004e20000001000 */
[----:B------:R-:W-:Y:S01]  /*36b0*/  FADD.FTZ R32, -R84, 1 ;  /* 0x3f80000054207421 */ /* 0x000fe20000010100 */
[----:B------:R-:W-:-:S03]  /*36c0*/  FFMA.FTZ R72, R35, R72, 1 ;  /* 0x3f80000023487423 */ /* 0x000fc60000010048 */
[----:B------:R-:W-:Y:S01]  /*36d0*/  FFMA.FTZ R32, R33, R32, 1 ;  /* 0x3f80000021207423 */ /* 0x000fe20000010020 */
[----:B----4-:R-:W-:Y:S01]  /*36e0*/  FMUL.FTZ R56, R52, R48 ;  /* 0x0000003034387220 */ /* 0x010fe20000410000 */
[----:B------:R-:W-:Y:S01]  /*36f0*/  FMUL.FTZ R57, R53, R49 ;  /* 0x0000003135397220 */ /* 0x000fe20000410000 */
[----:B------:R-:W-:Y:S01]  /*3700*/  FMUL.FTZ R58, R54, R50 ;  /* 0x00000032363a7220 */ /* 0x000fe20000410000 */
[----:B------:R-:W-:Y:S01]  /*3710*/  FMUL.FTZ R59, R55, R51 ;  /* 0x00000033373b7220 */ /* 0x000fe20000410000 */
[----:B-1----:R-:W-:Y:S01]  /*3720*/  FMUL.FTZ R64, R4, R44 ;  /* 0x0000002c04407220 */ /* 0x002fe20000410000 */
[----:B------:R-:W1:Y:S01]  /*3730*/  LDS.128 R52, [R102+0x20] ;  /* 0x0000200066347984 */ /* 0x000e620000000c00 */
        /* <DEDUP_REMOVED lines=9> */
[----:B------:R-:W4:Y:S01]  /*37d0*/  LDS.128 R56, [R102+0x30] ;  /* 0x0000300066387984 */ /* 0x000f220000000c00 */
[----:B------:R-:W-:Y:S01]  /*37e0*/  FMUL.FTZ R67, R78, R69 ;  /* 0x000000454e437220 */ /* 0x000fe20000410000 */
[----:B------:R-:W-:Y:S01]  /*37f0*/  FADD.FTZ R71, -R139, 1 ;  /* 0x3f8000008b477421 */ /* 0x000fe20000010100 */
[----:B--2---:R-:W-:Y:S01]  /*3800*/  FMUL.FTZ R70, R6, R46 ;  /* 0x0000002e06467220 */ /* 0x004fe20000410000 */
[----:B------:R-:W-:Y:S01]  /*3810*/  FMUL.FTZ R69, R5, R45 ;  /* 0x0000002d05457220 */ /* 0x000fe20000410000 */
[----:B------:R-:W-:Y:S01]  /*3820*/  FMUL.FTZ R73, R7, R47 ;  /* 0x0000002f07497220 */ /* 0x000fe20000410000 */
[----:B------:R-:W-:Y:S01]  /*3830*/  FFMA.FTZ R71, R34, R71, 1 ;  /* 0x3f80000022477423 */ /* 0x000fe20000010047 */
        /* <DEDUP_REMOVED lines=9> */
[----:B---3--:R-:W-:Y:S01]  /*38d0*/  FADD.FTZ R79, -R151, 1 ;  /* 0x3f800000974f7421 */ /* 0x008fe20000010100 */
[----:B------:R-:W-:Y:S01]  /*38e0*/  FADD.FTZ R77, -R147, 1 ;  /* 0x3f800000934d7421 */ /* 0x000fe20000010100 */
[----:B------:R-:W-:Y:S01]  /*38f0*/  FFMA.FTZ R73, R36, R73, 1 ;  /* 0x3f80000024497423 */ /* 0x000fe20000010049 */
[----:B------:R-:W-:Y:S01]  /*3900*/  FFMA.FTZ R74, R37, R72, 1 ;  /* 0x3f800000254a7423 */ /* 0x000fe20000010048 */
[----:B------:R-:W-:Y:S01]  /*3910*/  FFMA.FTZ R79, R40, R79, 1 ;  /* 0x3f800000284f7423 */ /* 0x000fe2000001004f */
[----:B------:R-:W-:Y:S01]  /*3920*/  FFMA.FTZ R77, R38, R77, 1 ;  /* 0x3f800000264d7423 */ /* 0x000fe2000001004d */
[----:B-1----:R-:W-:Y:S01]  /*3930*/  FMUL.FTZ R32, R24, R52 ;  /* 0x0000003418207220 */ /* 0x002fe20000410000 */
[----:B------:R-:W-:-:S03]  /*3940*/  FMUL.FTZ R75, R25, R53 ;  /* 0x00000035194b7220 */ /* 0x000fc60000410000 */
[----:B------:R-:W-:Y:S01]  /*3950*/  FMUL.FTZ R32, R137, R32 ;  /* 0x0000002089207220 */ /* 0x000fe20000410000 */
[----:B------:R-:W-:Y:S01]  /*3960*/  FMUL.FTZ R75, R136, R75 ;  /* 0x0000004b884b7220 */ /* 0x000fe20000410000 */
[----:B------:R-:W-:Y:S02]  /*3970*/  STS.128 [R102], R64 ;  /* 0x0000004066007388 */ /* 0x000fe40000000c00 */
[----:B------:R-:W-:Y:S01]  /*3980*/  FMUL.FTZ R72, R32, R73 ;  /* 0x0000004920487220 */ /* 0x000fe20000410000 */
[----:B------:R-:W-:Y:S01]  /*3990*/  FMUL.FTZ R73, R75, R74 ;  /* 0x0000004a4b497220 */ /* 0x000fe20000410000 */
[----:B------:R-:W-:Y:S01]  /*39a0*/  FADD.FTZ R74, -R144, 1 ;  /* 0x3f800000904a7421 */ /* 0x000fe20000010100 */
[----:B------:R-:W-:Y:S01]  /*39b0*/  FMUL.FTZ R75, R27, R55 ;  /* 0x000000371b4b7220 */ /* 0x000fe20000410000 */
[----:B------:R-:W-:Y:S01]  /*39c0*/  FMUL.FTZ R32, R26, R54 ;  /* 0x000000361a207220 */ /* 0x000fe20000410000 */
[----:B----4-:R-:W-:Y:S01]  /*39d0*/  FMUL.FTZ R81, R31, R59 ;  /* 0x0000003b1f517220 */ /* 0x010fe20000410000 */
        /* <DEDUP_REMOVED lines=11> */
[----:B------:R-:W-:Y:S01]  /*3a90*/  FMUL.FTZ R78, R30, R58 ;  /* 0x0000003a1e4e7220 */ /* 0x000fe20000410000 */
[----:B------:R-:W-:Y:S01]  /*3aa0*/  FMUL.FTZ R77, R29, R57 ;  /* 0x000000391d4d7220 */ /* 0x000fe20000410000 */
[----:B------:R-:W-:Y:S01]  /*3ab0*/  FFMA.FTZ R32, R41, R32, 1 ;  /* 0x3f80000029207423 */ /* 0x000fe20000010020 */
[----:B------:R-:W-:Y:S01]  /*3ac0*/  FFMA.FTZ R79, R42, R79, 1 ;  /* 0x3f8000002a4f7423 */ /* 0x000fe2000001004f */
[----:B------:R-:W-:Y:S01]  /*3ad0*/  FMUL.FTZ R78, R153, R78 ;  /* 0x0000004e994e7220 */ /* 0x000fe20000410000 */
[----:B------:R-:W-:Y:S01]  /*3ae0*/  FMUL.FTZ R77, R146, R77 ;  /* 0x0000004d924d7220 */ /* 0x000fe20000410000 */
[----:B------:R-:W-:Y:S01]  /*3af0*/  STS.128 [R102+0x10], R68 ;  /* 0x0000104466007388 */ /* 0x000fe20000000c00 */
        /* <DEDUP_REMOVED lines=12> */
[----:B------:R-:W-:Y:S01]  /*3bc0*/  FMUL.FTZ R151, R40, R151 ;  /* 0x0000009728977220 */ /* 0x000fe20000410000 */
[----:B------:R-:W-:Y:S01]  /*3bd0*/  FMUL.FTZ R146, R41, R146 ;  /* 0x0000009229927220 */ /* 0x000fe20000410000 */
[----:B------:R-:W4:Y:S01]  /*3be0*/  LDS.128 R84, [R104+0x200] ;  /* 0x0002000068547984 */ /* 0x000f220000000c00 */
[----:B-1----:R-:W-:Y:S01]  /*3bf0*/  FMUL.FTZ R73, R4, R145 ;  /* 0x0000009104497220 */ /* 0x002fe20000410000 */
[----:B------:R-:W-:Y:S01]  /*3c00*/  FMUL.FTZ R72, R5, R32 ;  /* 0x0000002005487220 */ /* 0x000fe20000410000 */
[----:B------:R-:W-:Y:S01]  /*3c10*/  IMAD.WIDE.U32 R4, R129, R154, UR6 ;  /* 0x0000000681047e25 */ /* 0x000fe2000f8e009a */
[----:B------:R-:W1:Y:S03]  /*3c20*/  LDS.128 R64, [R104+0x400] ;  /* 0x0004000068407984 */ /* 0x000e660000000c00 */
[----:B------:R-:W-:Y:S01]  /*3c30*/  FMUL.FTZ R74, R7, R34 ;  /* 0x00000022074a7220 */ /* 0x000fe20000410000 */
[----:B------:R-:W-:Y:S01]  /*3c40*/  FMUL.FTZ R7, R36, R137 ;  /* 0x0000008924077220 */ /* 0x000fe20000410000 */
[----:B------:R-:W-:Y:S01]  /*3c50*/  IMAD R5, R129, R155, R5 ;  /* 0x0000009b81057224 */ /* 0x000fe200078e0205 */
[----:B------:R-:W5:Y:S01]  /*3c60*/  LDS.128 R68, [R104+0x600] ;  /* 0x0006000068447984 */ /* 0x000f620000000c00 */
[----:B0-----:R-:W-:Y:S01]  /*3c70*/  LEA R148, P0, R4, R148, 0x2 ;  /* 0x0000009404947211 */ /* 0x001fe200078010ff */
[----:B------:R-:W-:Y:S01]  /*3c80*/  FMUL.FTZ R75, R6, R33 ;  /* 0x00000021064b7220 */ /* 0x000fe20000410000 */
[----:B------:R-:W-:Y:S01]  /*3c90*/  FMUL.FTZ R6, R37, R136 ;  /* 0x0000008825067220 */ /* 0x000fe20000410000 */
[----:B--2---:R-:W-:Y:S01]  /*3ca0*/  FMUL.FTZ R77, R24, R7 ;  /* 0x00000007184d7220 */ /* 0x004fe20000410000 */
[----:B------:R-:W-:Y:S01]  /*3cb0*/  LEA.HI.X R149, R4, R149, R5, 0x2, P0 ;  /* 0x0000009504957211 */ /* 0x000fe200000f1405 */
[----:B------:R-:W-:Y:S01]  /*3cc0*/  FFMA.FTZ R24, R20, R3, R133 ;  /* 0x0000000314187223 */ /* 0x000fe20000010085 */
[----:B------:R-:W-:Y:S01]  /*3cd0*/  FMUL.FTZ R76, R25, R6 ;  /* 0x00000006194c7220 */ /* 0x000fe20000410000 */
[----:B------:R-:W-:Y:S01]  /*3ce0*/  FMUL.FTZ R153, R42, R153 ;  /* 0x000000992a997220 */ /* 0x000fe20000410000 */
[----:B------:R-:W-:Y:S01]  /*3cf0*/  FMUL.FTZ R150, R43, R150 ;  /* 0x000000962b967220 */ /* 0x000fe20000410000 */
[----:B------:R-:W-:-:S04]  /*3d00*/  IMAD.WIDE.U32 R4, R107, 0x10, R148 ;  /* 0x000000106b047825 */ /* 0x000fc800078e0094 */
        /* <DEDUP_REMOVED lines=9> */
[----:B---3--:R0:W-:Y:S04]  /*3da0*/  STG.E.128 desc[UR16][R4.64], R80 ;  /* 0x0000005004007986 */ /* 0x0081e8000c101d10 */
[----:B----4-:R0:W-:Y:S04]  /*3db0*/  STG.E.128 desc[UR16][R4.64+0x200], R84 ;  /* 0x0002005404007986 */ /* 0x0101e8000c101d10 */
[----:B-1----:R0:W-:Y:S04]  /*3dc0*/  STG.E.128 desc[UR16][R4.64+0x400], R64 ;  /* 0x0004004004007986 */ /* 0x0021e8000c101d10 */
        /* <DEDUP_REMOVED lines=8> */
[----:B------:R-:W1:Y:S01]  /*3e50*/  LDCU.128 UR12, c[0x0][0x430] ;  /* 0x00008600ff0c77ac */ /* 0x000e620008000c00 */
        /* <DEDUP_REMOVED lines=12> */
[----:B-1----:R-:W-:-:S03]  /*3f20*/  UIMAD.WIDE.U32 UR6, UR18, UR12, UR4 ;  /* 0x0000000c120672a5 */ /* 0x002fc6000f8e0004 */
[----:B------:R-:W-:Y:S01]  /*3f30*/  STS.128 [R102+0x10], R44 ;  /* 0x0000102c66007388 */ /* 0x000fe20000000c00 */
[----:B------:R-:W-:Y:S02]  /*3f40*/  UIMAD UR10, UR18, UR13, UR7 ;  /* 0x0000000d120a72a4 */ /* 0x000fe4000f8e0207 */
[----:B------:R-:W-:Y:S01]  /*3f50*/  MOV R37, UR7 ;  /* 0x0000000700257c02 */ /* 0x000fe20008000f00 */
[----:B------:R-:W-:Y:S01]  /*3f60*/  STS.128 [R102+0x20], R52 ;  /* 0x0000203466007388 */ /* 0x000fe20000000c00 */
[----:B------:R-:W-:Y:S02]  /*3f70*/  MOV R36, UR6 ;  /* 0x0000000600247c02 */ /* 0x000fe40008000f00 */
[----:B------:R-:W-:Y:S01]  /*3f80*/  MOV R37, UR10 ;  /* 0x0000000a00257c02 */ /* 0x000fe20008000f00 */
[----:B------:R-:W-:Y:S01]  /*3f90*/  STS.128 [R102+0x30], R56 ;  /* 0x0000303866007388 */ /* 0x000fe20000000c00 */
[----:B------:R-:W-:-:S03]  /*3fa0*/  NOP ;  /* 0x0000000000007918 */ /* 0x000fc60000000000 */
[----:B0-----:R-:W0:Y:S01]  /*3fb0*/  LDS.128 R4, [R104] ;  /* 0x0000000068047984 */ /* 0x001e220000000c00 */
[----:B------:R-:W-:-:S03]  /*3fc0*/  IMAD.WIDE.U32 R36, R129, UR14, R36 ;  /* 0x0000000e81247c25 */ /* 0x000fc6000f8e0024 */
        /* <DEDUP_REMOVED lines=11> */
.L_x_5212:
[----:B0---4-:R-:W-:Y:S01]  /*4080*/  FFMA.FTZ R4, R16, R73, R41 ;  /* 0x0000004910047223 */ /* 0x011fe20000010029 */
        /* <DEDUP_REMOVED lines=77> */
[----:B------:R-:W-:Y:S02]  /*4560*/  MOV R68, R124 ;  /* 0x0000007c00447202 */ /* 0x000fe40000000f00 */
[----:B------:R-:W-:Y:S02]  /*4570*/  MOV R69, R122 ;  /* 0x0000007a00457202 */ /* 0x000fe40000000f00 */
[----:B------:R-:W-:Y:S02]  /*4580*/  P2R R203, PR, RZ, 0x1 ;  /* 0x00000001ffcb7803 */ /* 0x000fe40000000000 */
[----:B--2---:R-:W-:-:S02]  /*4590*/  SHF.L.U64.HI R154, R58, 0x2, R59 ;  /* 0x000000023a9a7819 */ /* 0x004fc4000001023b */
[----:B---3--:R-:W-:Y:S02]  /*45a0*/  SHF.L.U64.HI R156, R64, 0x2, R65 ;  /* 0x00000002409c7819 */ /* 0x008fe40000010241 */
[----:B------:R-:W-:Y:S02]  /*45b0*/  MOV R158, UR6 ;  /* 0x00000006009e7c02 */ /* 0x000fe40008000f00 */
[----:B0-----:R-:W-:-:S07]  /*45c0*/  MOV R57, UR7 ;  /* 0x0000000700397c02 */ /* 0x001fce0008000f00 */
.L_x_5226:
[----:B------:R-:W2:Y:S04]  /*45d0*/  LDG.E R59, desc[UR16][R80.64] ;  /* 0x00000010503b7981 */ /* 0x000ea8000c1e1900 */
[----:B------:R-:W3:Y:S04]  /*45e0*/  LDG.E R5, desc[UR16][R70.64] ;  /* 0x0000001046057981 */ /* 0x000ee8000c1e1900 */
[----:B0-----:R-:W3:Y:S01]  /*45f0*/  LDG.E R6, desc[UR16][R68.64] ;  /* 0x0000001044067981 */ /* 0x001ee2000c1e1900 */
        /* <DEDUP_REMOVED lines=66> */
.L_x_5215:
[----:B------:R1:W2:Y:S02]  /*4a20*/  LDS R181, [R135+UR9+0x1cd4] ;  /* 0x001cd40987b57984 */ /* 0x0002a40008000800 */
.L_x_5216:
[----:B------:R-:W-:Y:S05]  /*4a30*/  BSYNC.RECONVERGENT B0 ;  /* 0x0000000000007941 */ /* 0x000fea0003800200 */
.L_x_5214:
        /* <DEDUP_REMOVED lines=74> */
.L_x_5244:
[C---:B0-----:R-:W-:Y:S01]  /*4ee0*/  FFMA.FTZ R4, R6.reuse, R4, R5 ;  /* 0x0000000406047223 */ /* 0x041fe20000010005 */
[----:B------:R-:W-:Y:S01]  /*4ef0*/  UMOV UR7, 0xffffffff ;  /* 0xffffffff00077882 */ /* 0x000fe20000000000 */
[----:B-1----:R-:W-:-:S03]  /*4f00*/  @P1 FMUL.FTZ R6, R6, R185 ;  /* 0x000000b906061220 */ /* 0x002fc60000410000 */
[----:B------:R-:W-:Y:S01]  /*4f10*/  FSEL R7, R5, R4, !P1 ;  /* 0x0000000405077208 */ /* 0x000fe20004800000 */
[----:B------:R-:W-:Y:S06]  /*4f20*/  BRA.DIV UR7, `(.L_x_5219) ;  /* 0x0000003207047947 */ /* 0x000fec000b800000 */
.L_x_5247:
[----:B------:R-:W-:-:S03]  /*4f30*/  UMOV UR7, 0xffffffff ;  /* 0xffffffff00077882 */ /* 0x000fc60000000000 */
[----:B------:R-:W-:Y:S05]  /*4f40*/  BRA.DIV UR7, `(.L_x_5220) ;  /* 0x0000003207247947 */ /* 0x000fea000b800000 */
.L_x_5250:
[----:B------:R-:W-:-:S03]  /*4f50*/  UMOV UR7, 0xffffffff ;  /* 0xffffffff00077882 */ /* 0x000fc60000000000 */
[----:B------:R-:W-:Y:S05]  /*4f60*/  BRA.DIV UR7, `(.L_x_5221) ;  /* 0x0000003207447947 */ /* 0x000fea000b800000 */
[----:B------:R0:W1:Y:S04]  /*4f70*/  SHFL.UP PT, R185, R6, 0x1, RZ ;  /* 0x0420000006b97989 */ /* 0x00006800000e00ff */
[----:B------:R0:W0:Y:S04]  /*4f80*/  SHFL.UP PT, R190, R7, 0x1, RZ ;  /* 0x0420000007be7989 */ /* 0x00002800000e00ff */
[----:B-----5:R0:W0:Y:S04]  /*4f90*/  SHFL.IDX PT, R4, R66, RZ, 0x1f ;  /* 0x00001fff42047589 */ /* 0x02002800000e0000 */
[----:B------:R0:W0:Y:S02]  /*4fa0*/  SHFL.IDX PT, R5, R67, RZ, 0x1f ;  /* 0x00001fff43057589 */ /* 0x00002400000e0000 */
.L_x_5256:
[----:B0-----:R-:W0:Y:S01]  /*4fb0*/  LDS.64 R6, [R106+0x10c0] ;  /* 0x0010c0006a067984 */ /* 0x001e220000000a00 */
[C---:B-1----:R-:W-:Y:S01]  /*4fc0*/  @P0 FFMA.FTZ R5, R185.reuse, R5, R190 ;  /* 0x00000005b9050223 */ /* 0x042fe200000100be */
[----:B------:R-:W-:-:S03]  /*4fd0*/  @P0 FMUL.FTZ R4, R185, R4 ;  /* 0x00000004b9040220 */ /* 0x000fc60000410000 */
[-C--:B0-----:R-:W-:Y:S01]  /*4fe0*/  FFMA.FTZ R7, R5, R6.reuse, R7 ;  /* 0x0000000605077223 */ /* 0x081fe20000010007 */
[----:B------:R-:W-:-:S05]  /*4ff0*/  FMUL.FTZ R6, R4, R6 ;  /* 0x0000000604067220 */ /* 0x000fca0000410000 */
[----:B------:R0:W-:Y:S02]  /*5000*/  STS.128 [R106+0x10c0], R4 ;  /* 0x0010c0046a007388 */ /* 0x0001e40000000c00 */
.L_x_5217:
        /* <DEDUP_REMOVED lines=108> */
.L_x_5273:
        /* <DEDUP_REMOVED lines=8> */
.L_x_5222:
[----:B------:R-:W-:Y:S05]  /*5750*/  WARPSYNC.ALL ;  /* 0x0000000000007948 */ /* 0x000fea0003800000 */
[----:B------:R-:W-:Y:S01]  /*5760*/  BAR.SYNC.DEFER_BLOCKING 0x0 ;  /* 0x0000000000007b1d */ /* 0x000fe20000010000 */
[----:B0-----:R-:W-:Y:S01]  /*5770*/  FFMA.FTZ R5, R3, R196, RZ ;  /* 0x000000c403057223 */ /* 0x001fe200000100ff */
[----:B------:R-:W-:Y:S01]  /*5780*/  FADD.FTZ R208, -R146, R192 ;  /* 0x000000c092d07221 */ /* 0x000fe20000010100 */
[----:B------:R-:W-:Y:S01]  /*5790*/  FADD.FTZ R212, -R144, R190 ;  /* 0x000000be90d47221 */ /* 0x000fe20000010100 */
[----:B------:R-:W-:Y:S01]  /*57a0*/  ISETP.GT.AND P1, PT, R105, 0x1e, PT ;  /* 0x0000001e6900780c */ /* 0x000fe20003f24270 */
[----:B------:R-:W-:Y:S01]  /*57b0*/  FFMA.FTZ R6, R130, R195, R5 ;  /* 0x000000c382067223 */ /* 0x000fe20000010005 */
[----:B------:R-:W-:Y:S01]  /*57c0*/  FADD.FTZ R195, -R149, R195 ;  /* 0x000000c395c37221 */ /* 0x000fe20000010100 */
[----:B------:R-:W-:Y:S01]  /*57d0*/  ISETP.GT.AND P0, PT, R105, 0x1d, PT ;  /* 0x0000001d6900780c */ /* 0x000fe20003f04270 */
[----:B------:R-:W-:Y:S01]  /*57e0*/  BSSY.RECONVERGENT B0, `(.L_x_5224) ;  /* 0x00000c7000007945 */ /* 0x000fe20003800200 */
[----:B------:R-:W-:Y:S01]  /*57f0*/  FFMA.FTZ R5, R131, R194, R6 ;  /* 0x000000c283057223 */ /* 0x000fe20000010006 */
[----:B------:R-:W-:-:S03]  /*5800*/  ISETP.NE.AND P2, PT, R121, RZ, PT ;  /* 0x000000ff7900720c */ /* 0x000fc60003f45270 */
        /* <DEDUP_REMOVED lines=9> */
[----:B------:R-:W-:-:S03]  /*58a0*/  FADD.FTZ R185, -R143, R185 ;  /* 0x000000b98fb97221 */ /* 0x000fc60000010100 */
[----:B------:R-:W-:Y:S01]  /*58b0*/  FFMA.FTZ R5, R77, R189, R6 ;  /* 0x000000bd4d057223 */ /* 0x000fe20000010006 */
[----:B------:R-:W-:Y:S01]  /*58c0*/  FADD.FTZ R6, -R150, R196 ;  /* 0x000000c496067221 */ /* 0x000fe20000010100 */
[----:B------:R-:W-:Y:S02]  /*58d0*/  FADD.FTZ R189, -R142, R189 ;  /* 0x000000bd8ebd7221 */ /* 0x000fe40000010100 */
[----:B------:R-:W-:Y:S01]  /*58e0*/  FFMA.FTZ R204, R76, R198, R5 ;  /* 0x000000c64ccc7223 */ /* 0x000fe20000010005 */
[----:B0-----:R-:W-:-:S04]  /*58f0*/  FFMA.FTZ R4, R4, R181, R179 ;  /* 0x000000b504047223 */ /* 0x001fc800000100b3 */
[----:B------:R-:W-:-:S04]  /*5900*/  FFMA.FTZ R188, R188, R4, R177 ;  /* 0x00000004bcbc7223 */ /* 0x000fc800000100b1 */
[-C--:B------:R-:W-:Y:S01]  /*5910*/  FFMA.FTZ R186, R173, R188.reuse, R186 ;  /* 0x000000bcadba7223 */ /* 0x080fe200000100ba */
[----:B------:R-:W-:-:S03]  /*5920*/  FMUL.FTZ R218, R59, R188 ;  /* 0x000000bc3bda7220 */ /* 0x000fc60000410000 */
[----:B------:R-:W-:-:S04]  /*5930*/  FFMA.FTZ R180, R180, R186, R175 ;  /* 0x000000bab4b47223 */ /* 0x000fc800000100af */
[----:B------:R-:W-:-:S04]  /*5940*/  FFMA.FTZ R184, R167, R180, R184 ;  /* 0x000000b4a7b87223 */ /* 0x000fc800000100b8 */
[----:B------:R-:W-:-:S04]  /*5950*/  FFMA.FTZ R176, R176, R184, R171 ;  /* 0x000000b8b0b07223 */ /* 0x000fc800000100ab */
[-C--:B------:R-:W-:Y:S01]  /*5960*/  FFMA.FTZ R182, R163, R176.reuse, R182 ;  /* 0x000000b0a3b67223 */ /* 0x080fe200000100b6 */
[----:B------:R-:W-:Y:S01]  /*5970*/  FADD.FTZ R163, -R141, R198 ;  /* 0x000000c68da37221 */ /* 0x000fe20000010100 */
[----:B-1----:R-:W-:Y:S02]  /*5980*/  FMUL.FTZ R66, R59, R176 ;  /* 0x000000b03b427220 */ /* 0x002fe40000410000 */
[----:B------:R-:W-:Y:S01]  /*5990*/  FFMA.FTZ R170, R170, R182, R169 ;  /* 0x000000b6aaaa7223 */ /* 0x000fe200000100a9 */
[----:B------:R-:W-:-:S03]  /*59a0*/  FMUL.FTZ R198, R182, R90 ;  /* 0x0000005ab6c67220 */ /* 0x000fc60000410000 */
[----:B------:R-:W-:Y:S01]  /*59b0*/  FFMA.FTZ R178, R157, R170, R178 ;  /* 0x000000aa9db27223 */ /* 0x000fe200000100b2 */
[----:B------:R-:W-:-:S03]  /*59c0*/  FADD.FTZ R49, R198, R49 ;  /* 0x00000031c6317221 */ /* 0x000fc60000010000 */
[----:B------:R-:W-:Y:S01]  /*59d0*/  FFMA.FTZ R166, R166, R178, R165 ;  /* 0x000000b2a6a67223 */ /* 0x000fe200000100a5 */
[----:B------:R-:W-:-:S03]  /*59e0*/  FADD.FTZ R165, -R140, R200 ;  /* 0x000000c88ca57221 */ /* 0x000fc60000010100 */
[-C--:B------:R-:W-:Y:S01]  /*59f0*/  FFMA.FTZ R174, R153, R166.reuse, R174 ;  /* 0x000000a699ae7223 */ /* 0x080fe200000100ae */
[----:B------:R-:W-:Y:S01]  /*5a00*/  FMUL.FTZ R153, R166, R97 ;  /* 0x00000061a6997220 */ /* 0x000fe20000410000 */
[----:B------:R-:W-:Y:S02]  /*5a10*/  FMUL.FTZ R67, R59, R166 ;  /* 0x000000a63b437220 */ /* 0x000fe40000410000 */
[----:B------:R-:W-:Y:S01]  /*5a20*/  FFMA.FTZ R164, R164, R174, R161 ;  /* 0x000000aea4a47223 */ /* 0x000fe200000100a1 */
[----:B------:R-:W-:-:S03]  /*5a30*/  FADD.FTZ R46, R153, R46 ;  /* 0x0000002e992e7221 */ /* 0x000fc60000010000 */
[----:B------:R-:W-:-:S04]  /*5a40*/  FFMA.FTZ R172, R151, R164, R172 ;  /* 0x000000a497ac7223 */ /* 0x000fc800000100ac */
[----:B------:R-:W-:-:S04]  /*5a50*/  FFMA.FTZ R162, R162, R172, R159 ;  /* 0x000000aca2a27223 */ /* 0x000fc8000001009f */
[----:B------:R-:W-:Y:S01]  /*5a60*/  FFMA.FTZ R168, R65, R162, R168 ;  /* 0x000000a241a87223 */ /* 0x000fe200000100a8 */
[----:B------:R-:W-:Y:S01]  /*5a70*/  FFMA.FTZ R65, R79, R200, R204 ;  /* 0x000000c84f417223 */ /* 0x000fe200000100cc */
[----:B------:R-:W-:Y:S01]  /*5a80*/  FADD.FTZ R204, -R148, R194 ;  /* 0x000000c294cc7221 */ /* 0x000fe20000010100 */
[----:B------:R-:W-:Y:S01]  /*5a90*/  FMUL.FTZ R200, R184, R88 ;  /* 0x00000058b8c87220 */ /* 0x000fe20000410000 */
[----:B------:R-:W-:Y:S01]  /*5aa0*/  FFMA.FTZ R160, R160, R168, R155 ;  /* 0x000000a8a0a07223 */ /* 0x000fe2000001009b */
[----:B------:R-:W-:Y:S01]  /*5ab0*/  FMUL.FTZ R196, R168, R100 ;  /* 0x00000064a8c47220 */ /* 0x000fe20000410000 */
[----:B------:R-:W-:Y:S01]  /*5ac0*/  FFMA.FTZ R194, R78, R201, R65 ;  /* 0x000000c94ec27223 */ /* 0x000fe20000010041 */
[----:B------:R-:W-:Y:S01]  /*5ad0*/  FMUL.FTZ R65, R162, R101 ;  /* 0x00000065a2417220 */ /* 0x000fe20000410000 */
[----:B------:R-:W-:Y:S01]  /*5ae0*/  FMUL.FTZ R5, R160, R103 ;  /* 0x00000067a0057220 */ /* 0x000fe20000410000 */
[----:B------:R-:W-:Y:S01]  /*5af0*/  FADD.FTZ R201, -R87, R201 ;  /* 0x000000c957c97221 */ /* 0x000fe20000010100 */
[----:B------:R-:W-:Y:S01]  /*5b00*/  FFMA.FTZ R151, R137, R199, R194 ;  /* 0x000000c789977223 */ /* 0x000fe200000100c2 */
[----:B------:R-:W-:Y:S01]  /*5b10*/  FMUL.FTZ R194, R172, R98 ;  /* 0x00000062acc27220 */ /* 0x000fe20000410000 */
[----:B------:R-:W-:Y:S01]  /*5b20*/  FFMA.FTZ R7, R5, R6, RZ ;  /* 0x0000000605077223 */ /* 0x000fe200000100ff */
        /* <DEDUP_REMOVED lines=13> */
[----:B------:R-:W-:Y:S01]  /*5c00*/  FADD.FTZ R51, R200, R51 ;  /* 0x00000033c8337221 */ /* 0x000fe20000010000 */
[----:B------:R-:W0:Y:S01]  /*5c10*/  SHFL.DOWN PT, R161, R190, 0x1, 0x1f ;  /* 0x08201f00bea17f89 */ /* 0x000e2200000e0000 */
[----:B------:R-:W-:Y:S01]  /*5c20*/  FFMA.FTZ R7, R151, R208, R206 ;  /* 0x000000d097077223 */ /* 0x000fe200000100ce */
[----:B------:R-:W-:Y:S01]  /*5c30*/  FMUL.FTZ R206, R178, R92 ;  /* 0x0000005cb2ce7220 */ /* 0x000fe20000410000 */
        /* <DEDUP_REMOVED lines=11> */
[----:B------:R-:W-:-:S03]  /*5cf0*/  FMUL.FTZ R7, R176, R93 ;  /* 0x0000005db0077220 */ /* 0x000fc60000410000 */
[----:B------:R-:W-:Y:S01]  /*5d00*/  FFMA.FTZ R157, R155, R189, R210 ;  /* 0x000000bd9b9d7223 */ /* 0x000fe200000100d2 */
[----:B------:R-:W-:-:S03]  /*5d10*/  FADD.FTZ R50, R7, R50 ;  /* 0x0000003207327221 */ /* 0x000fc60000010000 */
[----:B------:R-:W-:Y:S01]  /*5d20*/  FFMA.FTZ R210, R198, R163, R157 ;  /* 0x000000a3c6d27223 */ /* 0x000fe2000001009d */
[----:B------:R-:W-:Y:S01]  /*5d30*/  FMUL.FTZ R157, R180, R91 ;  /* 0x0000005bb49d7220 */ /* 0x000fe20000410000 */
[----:B0-----:R-:W-:Y:S02]  /*5d40*/  @!P1 FADD.FTZ R190, R190, R161 ;  /* 0x000000a1bebe9221 */ /* 0x001fe40000010000 */
[----:B------:R-:W-:Y:S01]  /*5d50*/  FFMA.FTZ R159, R7, R165, R210 ;  /* 0x000000a5079f7223 */ /* 0x000fe200000100d2 */
[----:B------:R-:W-:Y:S01]  /*5d60*/  FMUL.FTZ R210, R186, R2 ;  /* 0x00000002bad27220 */ /* 0x000fe20000410000 */
[----:B------:R-:W-:Y:S01]  /*5d70*/  FMUL.FTZ R161, R188, R89 ;  /* 0x00000059bca17220 */ /* 0x000fe20000410000 */
[----:B------:R-:W-:Y:S01]  /*5d80*/  FMUL.FTZ R165, R165, R66 ;  /* 0x00000042a5a57220 */ /* 0x000fe20000410000 */
[----:B------:R-:W-:Y:S01]  /*5d90*/  FFMA.FTZ R214, R200, R201, R159 ;  /* 0x000000c9c8d67223 */ /* 0x000fe2000001009f */
[----:B------:R-:W0:Y:S01]  /*5da0*/  SHFL.DOWN PT, R167, R190, 0x2, 0x1f ;  /* 0x08401f00bea77f89 */ /* 0x000e2200000e0000 */
[----:B------:R-:W-:Y:S01]  /*5db0*/  FMUL.FTZ R66, R59, R170 ;  /* 0x000000aa3b427220 */ /* 0x000fe20000410000 */
[----:B------:R-:W-:Y:S01]  /*5dc0*/  FADD.FTZ R54, R161, R54 ;  /* 0x00000036a1367221 */ /* 0x000fe20000010000 */
[----:B------:R-:W-:Y:S01]  /*5dd0*/  FFMA.FTZ R159, R157, R199, R214 ;  /* 0x000000c79d9f7223 */ /* 0x000fe200000100d6 */
[----:B------:R-:W-:Y:S01]  /*5de0*/  FMUL.FTZ R214, R4, R0 ;  /* 0x0000000004d67220 */ /* 0x000fe20000410000 */
[----:B------:R-:W-:Y:S01]  /*5df0*/  FMUL.FTZ R189, R189, R66 ;  /* 0x00000042bdbd7220 */ /* 0x000fe20000410000 */
[C---:B------:R-:W-:Y:S01]  /*5e00*/  FADD.FTZ R53, R210.reuse, R53 ;  /* 0x00000035d2357221 */ /* 0x040fe20000010000 */
[----:B------:R-:W-:Y:S01]  /*5e10*/  FFMA.FTZ R216, R210, R197, R159 ;  /* 0x000000c5d2d87223 */ /* 0x000fe2000001009f */
[----:B------:R-:W-:Y:S01]  /*5e20*/  FADD.FTZ R55, R214, R55 ;  /* 0x00000037d6377221 */ /* 0x000fe20000010000 */
[----:B------:R-:W-:Y:S01]  /*5e30*/  FFMA.FTZ R189, R12, R170, R189 ;  /* 0x000000aa0cbd7223 */ /* 0x000fe200000100bd */
[----:B------:R-:W-:Y:S01]  /*5e40*/  FADD.FTZ R52, R157, R52 ;  /* 0x000000349d347221 */ /* 0x000fe20000010000 */
[----:B------:R-:W-:Y:S01]  /*5e50*/  FFMA.FTZ R159, R161, R187, R216 ;  /* 0x000000bba19f7223 */ /* 0x000fe200000100d8 */
[----:B------:R-:W-:Y:S01]  /*5e60*/  FMUL.FTZ R187, R187, R218 ;  /* 0x000000dabbbb7220 */ /* 0x000fe20000410000 */
[----:B------:R-:W-:-:S02]  /*5e70*/  FADD.FTZ R28, R189, R28 ;  /* 0x0000001cbd1c7221 */ /* 0x000fc40000010000 */
[----:B------:R-:W-:Y:S01]  /*5e80*/  FFMA.FTZ R159, R214, R183, R159 ;  /* 0x000000b7d69f7223 */ /* 0x000fe2000001009f */
[----:B------:R-:W-:-:S04]  /*5e90*/  FFMA.FTZ R187, R10, R188, R187 ;  /* 0x000000bc0abb7223 */ /* 0x000fc800000100bb */
[----:B------:R-:W1:Y:S01]  /*5ea0*/  SHFL.DOWN PT, R216, R159, 0x1, 0x1f ;  /* 0x08201f009fd87f89 */ /* 0x000e6200000e0000 */
[----:B------:R-:W-:Y:S01]  /*5eb0*/  FADD.FTZ R26, R187, R26 ;  /* 0x0000001abb1a7221 */ /* 0x000fe20000010000 */
        /* <DEDUP_REMOVED lines=19> */
[----:B------:R-:W-:Y:S01]  /*5ff0*/  FFMA.FTZ R216, R9, R186, R216 ;  /* 0x000000ba09d87223 */ /* 0x000fe200000100d8 */
[----:B0-----:R-:W-:Y:S01]  /*6000*/  @!P0 FADD.FTZ R190, R190, R167 ;  /* 0x000000a7bebe8221 */ /* 0x001fe20000010000 */
[----:B------:R-:W-:Y:S01]  /*6010*/  FFMA.FTZ R199, R8, R180, R199 ;  /* 0x000000b408c77223 */ /* 0x000fe200000100c7 */
[----:B------:R-:W-:Y:S01]  /*6020*/  FMUL.FTZ R186, R201, R4 ;  /* 0x00000004c9ba7220 */ /* 0x000fe20000410000 */
[----:B------:R-:W-:Y:S01]  /*6030*/  FMUL.FTZ R4, R59, R182 ;  /* 0x000000b63b047220 */ /* 0x000fe20000410000 */
[----:B------:R-:W-:Y:S01]  /*6040*/  FFMA.FTZ R167, R14, R176, R165 ;  /* 0x000000b00ea77223 */ /* 0x000fe200000100a5 */
[----:B------:R-:W0:Y:S01]  /*6050*/  SHFL.DOWN PT, R169, R190, 0x10, 0x1f ;  /* 0x0a001f00bea97f89 */ /* 0x000e2200000e0000 */
[----:B------:R-:W-:Y:S01]  /*6060*/  FFMA.FTZ R186, R15, R184, R186 ;  /* 0x000000b80fba7223 */ /* 0x000fe200000100ba */
[----:B------:R-:W-:Y:S01]  /*6070*/  FMUL.FTZ R180, R163, R4 ;  /* 0x00000004a3b47220 */ /* 0x000fe20000410000 */
[----:B------:R-:W-:Y:S01]  /*6080*/  FMUL.FTZ R163, R212, R67 ;  /* 0x00000043d4a37220 */ /* 0x000fe20000410000 */
[C---:B------:R-:W-:Y:S01]  /*6090*/  FMUL.FTZ R4, R59.reuse, R178 ;  /* 0x000000b23b047220 */ /* 0x040fe20000410000 */
[----:B------:R-:W-:Y:S01]  /*60a0*/  FMUL.FTZ R67, R59, R164 ;  /* 0x000000a43b437220 */ /* 0x000fe20000410000 */
[----:B-1----:R-:W-:Y:S01]  /*60b0*/  @!P1 FADD.FTZ R159, R159, R222 ;  /* 0x000000de9f9f9221 */ /* 0x002fe20000010000 */
[----:B------:R-:W-:Y:S01]  /*60c0*/  FFMA.FTZ R165, R18, R166, R163 ;  /* 0x000000a612a57223 */ /* 0x000fe200000100a3 */
[----:B------:R-:W-:Y:S01]  /*60d0*/  FMUL.FTZ R66, R185, R4 ;  /* 0x00000004b9427220 */ /* 0x000fe20000410000 */
[----:B------:R-:W-:Y:S01]  /*60e0*/  FMUL.FTZ R4, R59, R174 ;  /* 0x000000ae3b047220 */ /* 0x000fe20000410000 */
[----:B------:R-:W-:Y:S01]  /*60f0*/  FMUL.FTZ R163, R208, R67 ;  /* 0x00000043d0a37220 */ /* 0x000fe20000410000 */
[----:B------:R-:W1:Y:S01]  /*6100*/  SHFL.DOWN PT, R188, R159, 0x8, 0x1f ;  /* 0x09001f009fbc7f89 */ /* 0x000e6200000e0000 */
[----:B------:R-:W-:Y:S01]  /*6110*/  FFMA.FTZ R178, R19, R178, R66 ;  /* 0x000000b213b27223 */ /* 0x000fe20000010042 */
[----:B------:R-:W-:Y:S01]  /*6120*/  FMUL.FTZ R66, R191, R4 ;  /* 0x00000004bf427220 */ /* 0x000fe20000410000 */
[C---:B------:R-:W-:Y:S01]  /*6130*/  FMUL.FTZ R4, R59.reuse, R172 ;  /* 0x000000ac3b047220 */ /* 0x040fe20000410000 */
[----:B------:R-:W-:Y:S01]  /*6140*/  FMUL.FTZ R67, R59, R162 ;  /* 0x000000a23b437220 */ /* 0x000fe20000410000 */
        /* <DEDUP_REMOVED lines=9> */
[----:B0-----:R-:W-:Y:S01]  /*61e0*/  FADD.FTZ R7, R190, R169 ;  /* 0x000000a9be077221 */ /* 0x001fe20000010000 */
        /* <DEDUP_REMOVED lines=29> */
[----:B------:R-:W2:Y:S04]  /*63c0*/  @P1 LDS R59, [R96+0x29d0] ;  /* 0x0029d000603b1984 */ /* 0x000ea80000000800 */
[----:B------:R-:W4:Y:S01]  /*63d0*/  @P1 LDS R66, [R96+0x25d0] ;  /* 0x0025d00060421984 */ /* 0x000f220000000800 */
[----:B-1----:R-:W-:Y:S01]  /*63e0*/  FADD.FTZ R5, R5, R190 ;  /* 0x000000be05057221 */ /* 0x002fe20000010000 */
[----:B------:R-:W-:-:S03]  /*63f0*/  FADD.FTZ R159, R4, R159 ;  /* 0x0000009f049f7221 */ /* 0x000fc60000010000 */
[----:B--2---:R-:W-:Y:S01]  /*6400*/  @P1 FADD.FTZ R59, R5, R59 ;  /* 0x0000003b053b1221 */ /* 0x004fe20000010000 */
[----:B----4-:R-:W-:-:S04]  /*6410*/  @P1 FADD.FTZ R159, R159, R66 ;  /* 0x000000429f9f1221 */ /* 0x010fc80000010000 */
[----:B------:R1:W-:Y:S04]  /*6420*/  @P1 STS [R96+0x29d0], R59 ;  /* 0x0029d03b60001388 */ /* 0x0003e80000000800 */
[----:B------:R1:W-:Y:S04]  /*6430*/  STS [R96+0x25d0], R159 ;  /* 0x0025d09f60007388 */ /* 0x0003e80000000800 */
[----:B------:R1:W-:Y:S02]  /*6440*/  @!P1 STS [R96+0x29d0], R5 ;  /* 0x0029d00560009388 */ /* 0x0003e40000000800 */
.L_x_5225:
[----:B------:R-:W-:Y:S05]  /*6450*/  BSYNC.RECONVERGENT B0 ;  /* 0x0000000000007941 */ /* 0x000fea0003800200 */
.L_x_5224:
        /* <DEDUP_REMOVED lines=13> */
.L_x_5213:
[----:B------:R-:W-:Y:S06]  /*6530*/  BAR.SYNC.DEFER_BLOCKING 0x0 ;  /* 0x0000000000007b1d */ /* 0x000fec0000010000 */
[----:B------:R-:W1:Y:S01]  /*6540*/  LDCU.64 UR10, c[0x0][0x4f8] ;  /* 0x00009f00ff0a77ac */ /* 0x000e620008000a00 */
[----:B0-----:R-:W2:Y:S04]  /*6550*/  LDG.E.128 R4, desc[UR16][R62.64] ;  /* 0x000000103e047981 */ /* 0x001ea8000c1e1d00 */
[----:B------:R-:W3:Y:S04]  /*6560*/  LDG.E.128 R8, desc[UR16][R62.64+0x200] ;  /* 0x000200103e087981 */ /* 0x000ee8000c1e1d00 */
[----:B------:R-:W5:Y:S04]  /*6570*/  LDG.E.128 R12, desc[UR16][R62.64+0x400] ;  /* 0x000400103e0c7981 */ /* 0x000f68000c1e1d00 */
[----:B------:R-:W4:Y:S01]  /*6580*/  LDG.E.128 R16, desc[UR16][R62.64+0x600] ;  /* 0x000600103e107981 */ /* 0x000f22000c1e1d00 */
[----:B------:R-:W-:Y:S01]  /*6590*/  UMOV UR5, URZ ;  /* 0x000000ff00057c82 */ /* 0x000fe20008000000 */
[----:B------:R-:W-:-:S02]  /*65a0*/  UISETP.GT.AND UP0, UPT, UR8, 0x1, UPT ;  /* 0x000000010800788c */ /* 0x000fc4000bf04270 */
[----:B-1----:R-:W-:Y:S01]  /*65b0*/  UIMAD.WIDE.U32 UR6, UR18, UR10, UR4 ;  /* 0x0000000a120672a5 */ /* 0x002fe2000f8e0004 */
[----:B------:R-:W-:-:S03]  /*65c0*/  UMOV UR8, UR19 ;  /* 0x0000001300087c82 */ /* 0x000fc60008000000 */
[----:B------:R-:W-:Y:S01]  /*65d0*/  UIMAD UR7, UR18, UR11, UR7 ;  /* 0x0000000b120772a4 */ /* 0x000fe2000f8e0207 */
[----:B--2---:R-:W-:Y:S04]  /*65e0*/  STS.128 [R104], R4 ;  /* 0x0000000468007388 */ /* 0x004fe80000000c00 */
[----:B---3--:R-:W-:Y:S04]  /*65f0*/  STS.128 [R104+0x200], R8 ;  /* 0x0002000868007388 */ /* 0x008fe80000000c00 */
[----:B-----5:R-:W-:Y:S04]  /*6600*/  STS.128 [R104+0x400], R12 ;  /* 0x0004000c68007388 */ /* 0x020fe80000000c00 */
[----:B----4-:R-:W-:Y:S01]  /*6610*/  STS.128 [R104+0x600], R16 ;  /* 0x0006001068007388 */ /* 0x010fe20000000c00 */
[----:B------:R-:W-:-:S03]  /*6620*/  NOP ;  /* 0x0000000000007918 */ /* 0x000fc60000000000 */
[----:B------:R-:W0:Y:S04]  /*6630*/  LDS.128 R20, [R102] ;  /* 0x0000000066147984 */ /* 0x000e280000000c00 */
[----:B------:R-:W1:Y:S04]  /*6640*/  LDS.128 R56, [R102+0x10] ;  /* 0x0000100066387984 */ /* 0x000e680000000c00 */
[----:B------:R-:W2:Y:S01]  /*6650*/  LDS.128 R4, [R102+0x20] ;  /* 0x0000200066047984 */ /* 0x000ea20000000c00 */
[--C-:B0-----:R-:W-:Y:S01]  /*6660*/  FADD.FTZ R20, R20, R127.reuse ;  /* 0x0000007f14147221 */ /* 0x101fe20000010000 */
[--C-:B------:R-:W-:Y:S01]  /*6670*/  FADD.FTZ R21, R21, R127.reuse ;  /* 0x0000007f15157221 */ /* 0x100fe20000010000 */
[--C-:B------:R-:W-:Y:S01]  /*6680*/  FADD.FTZ R22, R22, R127.reuse ;  /* 0x0000007f16167221 */ /* 0x100fe20000010000 */
[--C-:B------:R-:W-:Y:S01]  /*6690*/  FADD.FTZ R23, R23, R127.reuse ;  /* 0x0000007f17177221 */ /* 0x100fe20000010000 */
[--C-:B-1----:R-:W-:Y:S01]  /*66a0*/  FADD.FTZ R57, R57, R127.reuse ;  /* 0x0000007f39397221 */ /* 0x102fe20000010000 */
[----:B------:R-:W-:Y:S01]  /*66b0*/  FSETP.GTU.FTZ.AND P3, PT, R20, 20, PT ;  /* 0x41a000001400780b */ /* 0x000fe20003f7c000 */
[--C-:B------:R-:W-:Y:S01]  /*66c0*/  FADD.FTZ R59, R59, R127.reuse ;  /* 0x0000007f3b3b7221 */ /* 0x100fe20000010000 */
[----:B------:R-:W-:Y:S01]  /*66d0*/  FSETP.GTU.FTZ.AND P4, PT, R21, 20, PT ;  /* 0x41a000001500780b */ /* 0x000fe20003f9c000 */
[--C-:B--2---:R-:W-:Y:S01]  /*66e0*/  FADD.FTZ R14, R4, R127.reuse ;  /* 0x0000007f040e7221 */ /* 0x104fe20000010000 */
[----:B------:R-:W-:Y:S01]  /*66f0*/  FSETP.GTU.FTZ.AND P5, PT, R22, 20, PT ;  /* 0x41a000001600780b */ /* 0x000fe20003fbc000 */
[--C-:B------:R-:W-:Y:S01]  /*6700*/  FADD.FTZ R56, R56, R127.reuse ;  /* 0x0000007f38387221 */ /* 0x100fe20000010000 */
[----:B------:R-:W-:Y:S01]  /*6710*/  FSETP.GTU.FTZ.AND P1, PT, R57, 20, PT ;  /* 0x41a000003900780b */ /* 0x000fe20003f3c000 */
[--C-:B------:R-:W-:Y:S01]  /*6720*/  FADD.FTZ R58, R58, R127.reuse ;  /* 0x0000007f3a3a7221 */ /* 0x100fe20000010000 */
[----:B------:R-:W-:Y:S01]  /*6730*/  FSETP.GTU.FTZ.AND P6, PT, R23, 20, PT ;  /* 0x41a000001700780b */ /* 0x000fe20003fdc000 */
[--C-:B------:R-:W-:Y:S01]  /*6740*/  FADD.FTZ R18, R5, R127.reuse ;  /* 0x0000007f05127221 */ /* 0x100fe20000010000 */
[----:B------:R-:W-:Y:S01]  /*6750*/  FSETP.GTU.FTZ.AND P0, PT, R56, 20, PT ;  /* 0x41a000003800780b */ /* 0x000fe20003f1c000 */
[--C-:B------:R-:W-:Y:S01]  /*6760*/  FADD.FTZ R6, R6, R127.reuse ;  /* 0x0000007f06067221 */ /* 0x100fe20000010000 */
[----:B------:R-:W-:Y:S01]  /*6770*/  FSETP.GTU.FTZ.AND P2, PT, R58, 20, PT ;  /* 0x41a000003a00780b */ /* 0x000fe20003f5c000 */
[----:B------:R-:W-:Y:S01]  /*6780*/  @!P3 FMUL.FTZ R0, R20, -1.4426950216293334961 ;  /* 0xbfb8aa3b1400b820 */ /* 0x000fe20000410000 */
[----:B------:R-:W-:Y:S01]  /*6790*/  FADD.FTZ R7, R7, R127 ;  /* 0x0000007f07077221 */ /* 0x000fe20000010000 */
[----:B------:R-:W-:-:S02]  /*67a0*/  @!P4 FMUL.FTZ R3, R21, -1.4426950216293334961 ;  /* 0xbfb8aa3b1503c820 */ /* 0x000fc40000410000 */
[----:B------:R-:W0:Y:S02]  /*67b0*/  LDC.64 R20, c[0x0][0x500] ;  /* 0x00014000ff147b82 */ /* 0x000e240000000a00 */
[----:B------:R-:W1:Y:S01]  /*67c0*/  @!P3 MUFU.EX2 R0, R0 ;  /* 0x000000000000b308 */ /* 0x000e620000000800 */
[----:B------:R-:W-:-:S03]  /*67d0*/  @!P1 FMUL.FTZ R4, R57, -1.4426950216293334961 ;  /* 0xbfb8aa3b39049820 */ /* 0x000fc60000410000 */
[----:B------:R-:W2:Y:S02]  /*67e0*/  @!P4 MUFU.EX2 R3, R3 ;  /* 0x000000030003c308 */ /* 0x000ea40000000800 */
[----:B------:R-:W-:Y:S02]  /*67f0*/  @!P2 FMUL.FTZ R12, R58, -1.4426950216293334961 ;  /* 0xbfb8aa3b3a0ca820 */ /* 0x000fe40000410000 */
[----:B------:R-:W3:Y:S04]  /*6800*/  @!P1 MUFU.EX2 R4, R4 ;  /* 0x0000000400049308 */ /* 0x000ee80000000800 */
[----:B------:R-:W4:Y:S01]  /*6810*/  @!P2 MUFU.EX2 R12, R12 ;  /* 0x0000000c000ca308 */ /* 0x000f220000000800 */
[----:B-1----:R-:W-:Y:S01]  /*6820*/  @!P3 FADD.FTZ R2, R0, 1 ;  /* 0x3f8000000002b421 */ /* 0x002fe20000010000 */
[----:B------:R-:W-:Y:S01]  /*6830*/  @!P5 FMUL.FTZ R0, R22, -1.4426950216293334961 ;  /* 0xbfb8aa3b1600d820 */ /* 0x000fe20000410000 */
[----:B--2---:R-:W-:-:S02]  /*6840*/  @!P4 FADD.FTZ R8, R3, 1 ;  /* 0x3f8000000308c421 */ /* 0x004fc40000010000 */
[----:B------:R1:W2:Y:S01]  /*6850*/  @!P3 MUFU.RCP R9, R2 ;  /* 0x000000020009b308 */ /* 0x0002a20000001000 */
[----:B------:R-:W-:Y:S01]  /*6860*/  @!P0 FMUL.FTZ R3, R56, -1.4426950216293334961 ;  /* 0xbfb8aa3b38038820 */ /* 0x000fe20000410000 */
[----:B---3--:R-:W-:Y:S01]  /*6870*/  @!P1 FADD.FTZ R4, R4, 1 ;  /* 0x3f80000004049421 */ /* 0x008fe20000010000 */
[----:B----4-:R-:W-:-:S05]  /*6880*/  @!P2 FADD.FTZ R12, R12, 1 ;  /* 0x3f8000000c0ca421 */ /* 0x010fca0000010000 */
[----:B------:R-:W3:Y:S01]  /*6890*/  @!P4 MUFU.RCP R8, R8 ;  /* 0x000000080008c308 */ /* 0x000ee20000001000 */
[----:B-1----:R-:W-:Y:S02]  /*68a0*/  @!P6 FMUL.FTZ R2, R23, -1.4426950216293334961 ;  /* 0xbfb8aa3b1702e820 */ /* 0x002fe40000410000 */
[----:B------:R-:W1:Y:S05]  /*68b0*/  LDC.64 R22, c[0x0][0x550] ;  /* 0x00015400ff167b82 */ /* 0x000e6a0000000a00 */
[----:B------:R-:W4:Y:S01]  /*68c0*/  @!P5 MUFU.EX2 R0, R0 ;  /* 0x000000000000d308 */ /* 0x000f220000000800 */
[----:B--2---:R-:W-:Y:S01]  /*68d0*/  @!P3 FMUL.FTZ R36, R36, R9 ;  /* 0x000000092424b220 */ /* 0x004fe20000410000 */
[----:B------:R-:W-:-:S02]  /*68e0*/  FSETP.GTU.FTZ.AND P3, PT, R59, 20, PT ;  /* 0x41a000003b00780b */ /* 0x000fc40003f7c000 */
[----:B------:R-:W2:Y:S04]  /*68f0*/  @!P6 MUFU.EX2 R2, R2 ;  /* 0x000000020002e308 */ /* 0x000ea80000000800 */
[----:B------:R-:W5:Y:S01]  /*6900*/  @!P0 MUFU.EX2 R3, R3 ;  /* 0x0000000300038308 */ /* 0x000f620000000800 */
[----:B---3--:R-:W-:Y:S01]  /*6910*/  @!P4 FMUL.FTZ R37, R37, R8 ;  /* 0x000000082525c220 */ /* 0x008fe20000410000 */
[----:B------:R-:W-:Y:S01]  /*6920*/  FSETP.GTU.FTZ.AND P4, PT, R14, 20, PT ;  /* 0x41a000000e00780b */ /* 0x000fe20003f9c000 */
[----:B------:R-:W3:Y:S01]  /*6930*/  LDS.128 R8, [R102+0x30] ;  /* 0x0000300066087984 */ /* 0x000ee20000000c00 */
[----:B------:R-:W0:Y:S01]  /*6940*/  @!P1 MUFU.RCP R4, R4 ;  /* 0x0000000400049308 */ /* 0x000e220000001000 */
[----:B----4-:R-:W-:Y:S02]  /*6950*/  @!P5 FADD.FTZ R0, R0, 1 ;  /* 0x3f8000000000d421 */ /* 0x010fe40000010000 */
[----:B------:R-:W-:Y:S01]  /*6960*/  @!P3 FMUL.FTZ R13, R59, -1.4426950216293334961 ;  /* 0xbfb8aa3b3b0db820 */ /* 0x000fe20000410000 */
[----:B------:R-:W-:Y:S01]  /*6970*/  BAR.SYNC.DEFER_BLOCKING 0x0 ;  /* 0x0000000000007b1d */ /* 0x000fe20000010000 */
[----:B--2---:R-:W-:Y:S01]  /*6980*/  @!P6 FADD.FTZ R2, R2, 1 ;  /* 0x3f8000000202e421 */ /* 0x004fe20000010000 */
[----:B-----5:R-:W-:-:S04]  /*6990*/  @!P0 FADD.FTZ R3, R3, 1 ;  /* 0x3f80000003038421 */ /* 0x020fc80000010000 */
[----:B------:R-:W2:Y:S01]  /*69a0*/  @!P3 MUFU.EX2 R13, R13 ;  /* 0x0000000d000db308 */ /* 0x000ea20000000800 */
[----:B------:R-:W-:-:S03]  /*69b0*/  @!P4 FMUL.FTZ R14, R14, -1.4426950216293334961 ;  /* 0xbfb8aa3b0e0ec820 */ /* 0x000fc60000410000 */
[----:B------:R-:W4:Y:S01]  /*69c0*/  @!P5 MUFU.RCP R15, R0 ;  /* 0x00000000000fd308 */ /* 0x000f220000001000 */
[----:B0-----:R-:W-:-:S07]  /*69d0*/  @!P1 FMUL.FTZ R33, R33, R4 ;  /* 0x0000000421219220 */ /* 0x001fce0000410000 */
[----:B------:R-:W0:Y:S01]  /*69e0*/  @!P4 MUFU.EX2 R14, R14 ;  /* 0x0000000e000ec308 */ /* 0x000e220000000800 */
[----:B--2---:R-:W-:-:S03]  /*69f0*/  @!P3 FADD.FTZ R13, R13, 1 ;  /* 0x3f8000000d0db421 */ /* 0x004fc60000010000 */
[----:B------:R-:W2:Y:S01]  /*6a00*/  @!P6 MUFU.RCP R16, R2 ;  /* 0x000000020010e308 */ /* 0x000ea20000001000 */
[----:B------:R-:W-:Y:S01]  /*6a10*/  STS.128 [R102], R40 ;  /* 0x0000002866007388 */ /* 0x000fe20000000c00 */
[----:B----4-:R-:W-:Y:S01]  /*6a20*/  @!P5 FMUL.FTZ R38, R38, R15 ;  /* 0x0000000f2626d220 */ /* 0x010fe20000410000 */
[----:B------:R-:W-:-:S05]  /*6a30*/  FSETP.GTU.FTZ.AND P5, PT, R18, 20, PT ;  /* 0x41a000001200780b */ /* 0x000fca0003fbc000 */
[----:B------:R-:W4:Y:S01]  /*6a40*/  @!P3 MUFU.RCP R0, R13 ;  /* 0x0000000d0000b308 */ /* 0x000f220000001000 */
[----:B------:R-:W-:Y:S01]  /*6a50*/  STS.128 [R102+0x10], R44 ;  /* 0x0000102c66007388 */ /* 0x000fe20000000c00 */
[----:B0-----:R-:W-:-:S03]  /*6a60*/  @!P4 FADD.FTZ R14, R14, 1 ;  /* 0x3f8000000e0ec421 */ /* 0x001fc60000010000 */
[----:B------:R-:W-:Y:S01]  /*6a70*/  STS.128 [R102+0x20], R48 ;  /* 0x0000203066007388 */ /* 0x000fe20000000c00 */
[--C-:B---3--:R-:W-:Y:S01]  /*6a80*/  FADD.FTZ R10, R10, R127.reuse ;  /* 0x0000007f0a0a7221 */ /* 0x108fe20000010000 */
[----:B------:R-:W-:Y:S01]  /*6a90*/  FADD.FTZ R11, R11, R127 ;  /* 0x0000007f0b0b7221 */ /* 0x000fe20000010000 */
[----:B------:R-:W0:Y:S01]  /*6aa0*/  @!P4 MUFU.RCP R5, R14 ;  /* 0x0000000e0005c308 */ /* 0x000e220000001000 */
[----:B------:R-:W-:Y:S01]  /*6ab0*/  STS.128 [R102+0x30], R52 ;  /* 0x0000303466007388 */ /* 0x000fe20000000c00 */
[----:B--2---:R-:W-:Y:S01]  /*6ac0*/  @!P6 FMUL.FTZ R39, R39, R16 ;  /* 0x000000102727e220 */ /* 0x004fe20000410000 */
[----:B------:R-:W-:-:S05]  /*6ad0*/  NOP ;  /* 0x0000000000007918 */ /* 0x000fca0000000000 */
[----:B------:R2:W3:Y:S01]  /*6ae0*/  @!P0 MUFU.RCP R17, R3 ;  /* 0x0000000300118308 */ /* 0x0004e20000001000 */
[----:B----4-:R-:W-:Y:S01]  /*6af0*/  @!P3 FMUL.FTZ R35, R35, R0 ;  /* 0x000000002323b220 */ /* 0x010fe20000410000 */
[----:B------:R-:W-:Y:S01]  /*6b00*/  @!P5 FMUL.FTZ R0, R18, -1.4426950216293334961 ;  /* 0xbfb8aa3b1200d820 */ /* 0x000fe20000410000 */
[----:B------:R-:W-:Y:S01]  /*6b10*/  LDS.128 R40, [R104+0x600] ;  /* 0x0006000068287984 */ /* 0x000fe20000000c00 */
[----:B------:R-:W-:Y:S01]  /*6b20*/  FSETP.GTU.FTZ.AND P6, PT, R6, 20, PT ;  /* 0x41a000000600780b */ /* 0x000fe20003fdc000 */
[--C-:B------:R-:W-:Y:S01]  /*6b30*/  FADD.FTZ R8, R8, R127.reuse ;  /* 0x0000007f08087221 */ /* 0x100fe20000010000 */
[----:B------:R-:W-:Y:S02]  /*6b40*/  FADD.FTZ R9, R9, R127 ;  /* 0x0000007f09097221 */ /* 0x000fe40000010000 */
[----:B------:R4:W5:Y:S01]  /*6b50*/  @!P2 MUFU.RCP R19, R12 ;  /* 0x0000000c0013a308 */ /* 0x0009620000001000 */
[----:B--2---:R-:W-:-:S04]  /*6b60*/  IMAD.WIDE.U32 R2, R129, R20, UR6 ;  /* 0x0000000681027e25 */ /* 0x004fc8000f8e0014 */
[----:B0-----:R-:W-:Y:S01]  /*6b70*/  @!P4 FMUL.FTZ R28, R28, R5 ;  /* 0x000000051c1cc220 */ /* 0x001fe20000410000 */
[----:B------:R-:W-:Y:S01]  /*6b80*/  FSETP.GTU.FTZ.AND P4, PT, R10, 20, PT ;  /* 0x41a000000a00780b */ /* 0x000fe20003f9c000 */
[----:B------:R-:W0:Y:S01]  /*6b90*/  LDCU.64 UR6, c[0x0][0x518] ;  /* 0x0000a300ff0677ac */ /* 0x000e220008000a00 */
[----:B------:R-:W-:Y:S01]  /*6ba0*/  IMAD R3, R129, R21, R3 ;  /* 0x0000001581037224 */ /* 0x000fe200078e0203 */
[----:B-1----:R-:W-:Y:S02]  /*6bb0*/  LEA R4, P3, R2, R22, 0x2 ;  /* 0x0000001602047211 */ /* 0x002fe400078610ff */
[----:B------:R-:W-:Y:S01]  /*6bc0*/  FSETP.GTU.FTZ.AND P1, PT, R9, 20, PT ;  /* 0x41a000000900780b */ /* 0x000fe20003f3c000 */
[----:B----4-:R-:W1:Y:S01]  /*6bd0*/  LDS.128 R12, [R104] ;  /* 0x00000000680c7984 */ /* 0x010e620000000c00 */
[----:B---3--:R-:W-:Y:S01]  /*6be0*/  @!P0 FMUL.FTZ R32, R32, R17 ;  /* 0x0000001120208220 */ /* 0x008fe20000410000 */
[----:B------:R-:W-:Y:S01]  /*6bf0*/  LEA.HI.X R5, R2, R23, R3, 0x2, P3 ;  /* 0x0000001702057211 */ /* 0x000fe200018f1403 */
[----:B------:R-:W-:Y:S01]  /*6c00*/  @!P6 FMUL.FTZ R2, R6, -1.4426950216293334961 ;  /* 0xbfb8aa3b0602e820 */ /* 0x000fe20000410000 */
[----:B------:R-:W-:Y:S01]  /*6c10*/  LDS.128 R20, [R104+0x400] ;  /* 0x0004000068147984 */ /* 0x000fe20000000c00 */
[----:B------:R-:W-:Y:S01]  /*6c20*/  FSETP.GTU.FTZ.AND P0, PT, R7, 20, PT ;  /* 0x41a000000700780b */ /* 0x000fe20003f1c000 */
[----:B------:R-:W2:Y:S01]  /*6c30*/  @!P5 MUFU.EX2 R0, R0 ;  /* 0x000000000000d308 */ /* 0x000ea20000000800 */
[----:B------:R-:W-:Y:S01]  /*6c40*/  FSETP.GTU.FTZ.AND P3, PT, R11, 20, PT ;  /* 0x41a000000b00780b */ /* 0x000fe20003f7c000 */
[----:B------:R-:W-:Y:S01]  /*6c50*/  @!P4 FMUL.FTZ R10, R10, -1.4426950216293334961 ;  /* 0xbfb8aa3b0a0ac820 */ /* 0x000fe20000410000 */
[----:B-----5:R-:W-:Y:S01]  /*6c60*/  @!P2 FMUL.FTZ R34, R34, R19 ;  /* 0x000000132222a220 */ /* 0x020fe20000410000 */
[----:B------:R-:W-:Y:S01]  /*6c70*/  FSETP.GTU.FTZ.AND P2, PT, R8, 20, PT ;  /* 0x41a000000800780b */ /* 0x000fe20003f5c000 */
[----:B------:R-:W3:Y:S01]  /*6c80*/  LDS.128 R16, [R104+0x200] ;  /* 0x0002000068107984 */ /* 0x000ee20000000c00 */
[----:B------:R-:W-:Y:S01]  /*6c90*/  @!P6 MUFU.EX2 R2, R2 ;  /* 0x000000020002e308 */ /* 0x000fe20000000800 */
[----:B0-----:R-:W-:-:S03]  /*6ca0*/  UIMAD.WIDE.U32 UR4, UR18, UR6, UR4 ;  /* 0x00000006120472a5 */ /* 0x001fc6000f8e0004 */
[----:B------:R-:W0:Y:S01]  /*6cb0*/  @!P4 MUFU.EX2 R10, R10 ;  /* 0x0000000a000ac308 */ /* 0x000e220000000800 */
[----:B------:R-:W-:Y:S01]  /*6cc0*/  UIMAD UR5, UR18, UR7, UR5 ;  /* 0x00000007120572a4 */ /* 0x000fe2000f8e0205 */
[----:B------:R-:W-:Y:S01]  /*6cd0*/  @!P0 FMUL.FTZ R3, R7, -1.4426950216293334961 ;  /* 0xbfb8aa3b07038820 */ /* 0x000fe20000410000 */
[----:B------:R-:W-:Y:S01]  /*6ce0*/  @!P1 FMUL.FTZ R7, R9, -1.4426950216293334961 ;  /* 0xbfb8aa3b09079820 */ /* 0x000fe20000410000 */
[----:B------:R-:W-:Y:S01]  /*6cf0*/  @!P3 FMUL.FTZ R11, R11, -1.4426950216293334961 ;  /* 0xbfb8aa3b0b0bb820 */ /* 0x000fe20000410000 */
[----:B--2---:R-:W-:Y:S02]  /*6d00*/  @!P5 FADD.FTZ R0, R0, 1 ;  /* 0x3f8000000000d421 */ /* 0x004fe40000010000 */
[----:B------:R-:W-:Y:S01]  /*6d10*/  @!P2 FMUL.FTZ R6, R8, -1.4426950216293334961 ;  /* 0xbfb8aa3b0806a820 */ /* 0x000fe20000410000 */
[----:B------:R-:W2:Y:S04]  /*6d20*/  @!P0 MUFU.EX2 R3, R3 ;  /* 0x0000000300038308 */ /* 0x000ea80000000800 */
[----:B------:R4:W5:Y:S01]  /*6d30*/  @!P2 MUFU.EX2 R8, R6 ;  /* 0x000000060008a308 */ /* 0x0009620000000800 */
[----:B0-----:R-:W-:-:S03]  /*6d40*/  @!P4 FADD.FTZ R10, R10, 1 ;  /* 0x3f8000000a0ac421 */ /* 0x001fc60000010000 */
[----:B------:R2:W0:Y:S04]  /*6d50*/  @!P1 MUFU.EX2 R9, R7 ;  /* 0x0000000700099308 */ /* 0x0004280000000800 */
[----:B------:R-:W3:Y:S01]  /*6d60*/  @!P3 MUFU.EX2 R11, R11 ;  /* 0x0000000b000bb308 */ /* 0x000ee20000000800 */
[----:B----4-:R-:W-:-:S03]  /*6d70*/  @!P6 FADD.FTZ R6, R2, 1 ;  /* 0x3f8000000206e421 */ /* 0x010fc60000010000 */
[----:B------:R4:W3:Y:S01]  /*6d80*/  @!P5 MUFU.RCP R56, R0 ;  /* 0x000000000038d308 */ /* 0x0008e20000001000 */
[----:B--2---:R-:W-:Y:S01]  /*6d90*/  @!P0 FADD.FTZ R7, R3, 1 ;  /* 0x3f80000003078421 */ /* 0x004fe20000010000 */
[----:B------:R-:W-:-:S04]  /*6da0*/  IMAD.WIDE.U32 R2, R107, 0x10, R4 ;  /* 0x000000106b027825 */ /* 0x000fc800078e0004 */
[----:B-----5:R-:W-:Y:S01]  /*6db0*/  @!P2 FADD.FTZ R8, R8, 1 ;  /* 0x3f8000000808a421 */ /* 0x020fe20000010000 */
[----:B0-----:R-:W-:Y:S01]  /*6dc0*/  @!P1 FADD.FTZ R9, R9, 1 ;  /* 0x3f80000009099421 */ /* 0x001fe20000010000 */
[----:B-1----:R-:W-:Y:S01]  /*6dd0*/  STG.E.128 desc[UR16][R2.64], R12 ;  /* 0x0000000c02007986 */ /* 0x002fe2000c101d10 */
[----:B------:R-:W0:Y:S01]  /*6de0*/  @!P6 MUFU.RCP R45, R6 ;  /* 0x00000006002de308 */ /* 0x000e220000001000 */
[----:B----4-:R-:W-:Y:S01]  /*6df0*/  FADD.FTZ R0, R36, R123 ;  /* 0x0000007b24007221 */ /* 0x010fe20000010000 */
[----:B---3--:R-:W-:Y:S01]  /*6e00*/  @!P3 FADD.FTZ R11, R11, 1 ;  /* 0x3f8000000b0bb421 */ /* 0x008fe20000010000 */
[----:B------:R-:W-:Y:S02]  /*6e10*/  STG.E.128 desc[UR16][R2.64+0x200], R16 ;  /* 0x0002001002007986 */ /* 0x000fe4000c101d10 */
[----:B------:R-:W-:Y:S02]  /*6e20*/  FADD.FTZ R5, R0, R37 ;  /* 0x0000002500057221 */ /* 0x000fe40000010000 */
[----:B------:R-:W-:Y:S01]  /*6e30*/  STG.E.128 desc[UR16][R2.64+0x400], R20 ;  /* 0x0004001402007986 */ /* 0x000fe2000c101d10 */
[----:B------:R1:W2:Y:S01]  /*6e40*/  @!P0 MUFU.RCP R44, R7 ;  /* 0x00000007002c8308 */ /* 0x0002a20000001000 */
[----:B------:R-:W-:Y:S01]  /*6e50*/  FADD.FTZ R0, R5, R38 ;  /* 0x0000002605007221 */ /* 0x000fe20000010000 */
[----:B------:R-:W-:Y:S01]  /*6e60*/  @!P5 FMUL.FTZ R29, R29, R56 ;  /* 0x000000381d1dd220 */ /* 0x000fe20000410000 */
[----:B------:R-:W-:Y:S02]  /*6e70*/  STG.E.128 desc[UR16][R2.64+0x600], R40 ;  /* 0x0006002802007986 */ /* 0x000fe4000c101d10 */
[----:B------:R-:W-:Y:S01]  /*6e80*/  FADD.FTZ R5, R0, R39 ;  /* 0x0000002700057221 */ /* 0x000fe20000010000 */
[----:B------:R-:W-:Y:S03]  /*6e90*/  BAR.SYNC.DEFER_BLOCKING 0x0 ;  /* 0x0000000000007b1d */ /* 0x000fe60000010000 */
[----:B------:R-:W-:Y:S01]  /*6ea0*/  FADD.FTZ R0, R5, R32 ;  /* 0x0000002005007221 */ /* 0x000fe20000010000 */
[----:B0-----:R-:W-:-:S02]  /*6eb0*/  @!P6 FMUL.FTZ R30, R30, R45 ;  /* 0x0000002d1e1ee220 */ /* 0x001fc40000410000 */
[----:B------:R-:W0:Y:S02]  /*6ec0*/  @!P2 MUFU.RCP R47, R8 ;  /* 0x00000008002fa308 */ /* 0x000e240000001000 */
[----:B-1----:R-:W1:Y:S01]  /*6ed0*/  LDC.64 R6, c[0x0][0x560] ;  /* 0x00015800ff067b82 */ /* 0x002e620000000a00 */
[----:B--2---:R-:W-:-:S05]  /*6ee0*/  @!P0 FMUL.FTZ R31, R31, R44 ;  /* 0x0000002c1f1f8220 */ /* 0x004fca0000410000 */
[----:B------:R-:W2:Y:S08]  /*6ef0*/  @!P1 MUFU.RCP R46, R9 ;  /* 0x00000009002e9308 */ /* 0x000eb00000001000 */
[----:B------:R-:W3:Y:S01]  /*6f00*/  @!P4 MUFU.RCP R49, R10 ;  /* 0x0000000a0031c308 */ /* 0x000ee20000001000 */
[----:B0-----:R-:W-:Y:S01]  /*6f10*/  @!P2 FMUL.FTZ R24, R24, R47 ;  /* 0x0000002f1818a220 */ /* 0x001fe20000410000 */
[----:B------:R-:W-:Y:S01]  /*6f20*/  STS.128 [R102], R36 ;  /* 0x0000002466007388 */ /* 0x000fe20000000c00 */
[----:B------:R-:W-:-:S03]  /*6f30*/  IADD3 R118, P2, PT, R118, -0x1000, RZ ;  /* 0xfffff00076767810 */ /* 0x000fc60007f5e0ff */
[----:B------:R0:W-:Y:S02]  /*6f40*/  STS.128 [R102+0x10], R32 ;  /* 0x0000102066007388 */ /* 0x0001e40000000c00 */
[----:B------:R-:W4:Y:S01]  /*6f50*/  @!P3 MUFU.RCP R4, R11 ;  /* 0x0000000b0004b308 */ /* 0x000f220000001000 */
[----:B------:R-:W-:Y:S01]  /*6f60*/  IADD3.X R113, PT, PT, R113, -0x1, RZ, P2, !PT ;  /* 0xffffffff71717810 */ /* 0x000fe200017fe4ff */
[----:B--2---:R-:W-:Y:S01]  /*6f70*/  @!P1 FMUL.FTZ R25, R25, R46 ;  /* 0x0000002e19199220 */ /* 0x004fe20000410000 */
[----:B------:R2:W-:Y:S01]  /*6f80*/  STS.128 [R102+0x20], R28 ;  /* 0x0000201c66007388 */ /* 0x0005e20000000c00 */
[----:B------:R-:W-:-:S04]  /*6f90*/  IADD3 R120, P1, PT, R120, -0x1000, RZ ;  /* 0xfffff00078787810 */ /* 0x000fc80007f3e0ff */
[----:B------:R-:W-:Y:S01]  /*6fa0*/  IADD3.X R115, PT, PT, R115, -0x1, RZ, P1, !PT ;  /* 0xffffffff73737810 */ /* 0x000fe20000ffe4ff */
[----:B---3--:R-:W-:Y:S01]  /*6fb0*/  @!P4 FMUL.FTZ R26, R26, R49 ;  /* 0x000000311a1ac220 */ /* 0x008fe20000410000 */
[----:B0-----:R-:W-:Y:S01]  /*6fc0*/  FADD.FTZ R33, R0, R33 ;  /* 0x0000002100217221 */ /* 0x001fe20000010000 */
[----:B----4-:R-:W-:-:S03]  /*6fd0*/  @!P3 FMUL.FTZ R27, R27, R4 ;  /* 0x000000041b1bb220 */ /* 0x010fc60000410000 */
[----:B------:R-:W-:Y:S01]  /*6fe0*/  FADD.FTZ R34, R33, R34 ;  /* 0x0000002221227221 */ /* 0x000fe20000010000 */
[----:B------:R-:W0:Y:S01]  /*6ff0*/  LDC.64 R4, c[0x0][0x520] ;  /* 0x00014800ff047b82 */ /* 0x000e220000000a00 */
[----:B------:R3:W-:Y:S01]  /*7000*/  STS.128 [R102+0x30], R24 ;  /* 0x0000301866007388 */ /* 0x0007e20000000c00 */
[----:B------:R-:W-:-:S03]  /*7010*/  NOP ;  /* 0x0000000000007918 */ /* 0x000fc60000000000 */
[----:B------:R-:W4:Y:S01]  /*7020*/  LDS.128 R8, [R104] ;  /* 0x0000000068087984 */ /* 0x000f220000000c00 */
[----:B------:R-:W-:-:S03]  /*7030*/  FADD.FTZ R35, R34, R35 ;  /* 0x0000002322237221 */ /* 0x000fc60000010000 */
[----:B------:R-:W5:Y:S01]  /*7040*/  LDS.128 R12, [R104+0x200] ;  /* 0x00020000680c7984 */ /* 0x000f620000000c00 */
[----:B--2---:R-:W-:-:S03]  /*7050*/  FADD.FTZ R28, R35, R28 ;  /* 0x0000001c231c7221 */ /* 0x004fc60000010000 */
[----:B------:R-:W2:Y:S01]  /*7060*/  LDS.128 R16, [R104+0x400] ;  /* 0x0004000068107984 */ /* 0x000ea20000000c00 */
[----:B------:R-:W-:-:S03]  /*7070*/  FADD.FTZ R29, R28, R29 ;  /* 0x0000001d1c1d7221 */ /* 0x000fc60000010000 */
[----:B------:R-:W2:Y:S01]  /*7080*/  LDS.128 R20, [R104+0x600] ;  /* 0x0006000068147984 */ /* 0x000ea20000000c00 */
[----:B------:R-:W-:Y:S01]  /*7090*/  FADD.FTZ R30, R29, R30 ;  /* 0x0000001e1d1e7221 */ /* 0x000fe20000010000 */
[----:B0-----:R-:W-:-:S04]  /*70a0*/  IMAD.WIDE.U32 R2, R129, R4, UR4 ;  /* 0x0000000481027e25 */ /* 0x001fc8000f8e0004 */
[----:B------:R-:W-:Y:S01]  /*70b0*/  FADD.FTZ R31, R30, R31 ;  /* 0x0000001f1e1f7221 */ /* 0x000fe20000010000 */
[----:B------:R-:W-:Y:S01]  /*70c0*/  IMAD R0, R129, R5, R3 ;  /* 0x0000000581007224 */ /* 0x000fe200078e0203 */
[C---:B-1----:R-:W-:Y:S02]  /*70d0*/  LEA R4, P0, R2.reuse, R6, 0x2 ;  /* 0x0000000602047211 */ /* 0x042fe400078010ff */
[----:B---3--:R-:W-:Y:S02]  /*70e0*/  FADD.FTZ R24, R31, R24 ;  /* 0x000000181f187221 */ /* 0x008fe40000010000 */
[----:B------:R-:W-:Y:S02]  /*70f0*/  LEA.HI.X R5, R2, R7, R0, 0x2, P0 ;  /* 0x0000000702057211 */ /* 0x000fe400000f1400 */
[----:B------:R-:W-:Y:S01]  /*7100*/  FADD.FTZ R25, R24, R25 ;  /* 0x0000001918197221 */ /* 0x000fe20000010000 */
[----:B------:R-:W-:Y:S01]  /*7110*/  IADD3 R116, P0, PT, R116, -0x1000, RZ ;  /* 0xfffff00074747810 */ /* 0x000fe20007f1e0ff */
[----:B------:R-:W-:-:S04]  /*7120*/  IMAD.WIDE.U32 R2, R107, 0x10, R4 ;  /* 0x000000106b027825 */ /* 0x000fc800078e0004 */
[----:B------:R-:W-:Y:S01]  /*7130*/  FADD.FTZ R26, R25, R26 ;  /* 0x0000001a191a7221 */ /* 0x000fe20000010000 */
[----:B------:R-:W-:-:S03]  /*7140*/  IADD3.X R111, PT, PT, R111, -0x1, RZ, P0, !PT ;  /* 0xffffffff6f6f7810 */ /* 0x000fc600007fe4ff */
[----:B------:R-:W-:Y:S01]  /*7150*/  FADD.FTZ R123, R26, R27 ;  /* 0x0000001b1a7b7221 */ /* 0x000fe20000010000 */
[----:B----4-:R0:W-:Y:S04]  /*7160*/  STG.E.128 desc[UR16][R2.64], R8 ;  /* 0x0000000802007986 */ /* 0x0101e8000c101d10 */
[----:B-----5:R0:W-:Y:S04]  /*7170*/  STG.E.128 desc[UR16][R2.64+0x200], R12 ;  /* 0x0002000c02007986 */ /* 0x0201e8000c101d10 */
[----:B--2---:R0:W-:Y:S04]  /*7180*/  STG.E.128 desc[UR16][R2.64+0x400], R16 ;  /* 0x0004001002007986 */ /* 0x0041e8000c101d10 */
[----:B------:R0:W-:Y:S01]  /*7190*/  STG.E.128 desc[UR16][R2.64+0x600], R20 ;  /* 0x0006001402007986 */ /* 0x0001e2000c101d10 */
[----:B------:R-:W-:Y:S05]  /*71a0*/  BRA.U UP0, `(.L_x_5227) ;  /* 0xffffff9500447547 */ /* 0x000fea000b83ffff */
.L_x_5179:
[----:B------:R-:W1:Y:S01]  /*71b0*/  LDC.64 R6, c[0x0][0x548] ;  /* 0x00015200ff067b82 */ /* 0x000e620000000a00 */
[----:B0-----:R-:W0:Y:S01]  /*71c0*/  S2R R19, SR_TID.X ;  /* 0x0000000000137919 */ /* 0x001e220000002100 */
[----:B------:R-:W0:Y:S06]  /*71d0*/  LDCU UR7, c[0x0][0x38c] ;  /* 0x00007180ff0777ac */ /* 0x000e2c0008000800 */
[----:B------:R-:W2:Y:S01]  /*71e0*/  LDC.64 R8, c[0x0][0x568] ;  /* 0x00015a00ff087b82 */ /* 0x000ea20000000a00 */
[----:B-1----:R-:W-:-:S04]  /*71f0*/  ISETP.NE.U32.AND P1, PT, R6, RZ, PT ;  /* 0x000000ff0600720c */ /* 0x002fc80003f25070 */
[----:B------:R-:W-:Y:S02]  /*7200*/  ISETP.NE.AND.EX P1, PT, R7, RZ, PT, P1 ;  /* 0x000000ff0700720c */ /* 0x000fe40003f25310 */
[----:B--2---:R-:W-:Y:S02]  /*7210*/  ISETP.NE.U32.AND P0, PT, R8, RZ, PT ;  /* 0x000000ff0800720c */ /* 0x004fe40003f05070 */
[----:B0-----:R-:W-:Y:S02]  /*7220*/  ISETP.GE.AND P2, PT, R19, UR7, PT ;  /* 0x0000000713007c0c */ /* 0x001fe4000bf46270 */
        /* <DEDUP_REMOVED lines=34> */
.L_x_5229:
[----:B------:R-:W-:Y:S05]  /*7450*/  BSYNC.RECONVERGENT B0 ;  /* 0x0000000000007941 */ /* 0x000fea0003800200 */
.L_x_5228:
        /* <DEDUP_REMOVED lines=34> */
.L_x_5231:
[----:B------:R-:W-:Y:S05]  /*7680*/  BSYNC.RECONVERGENT B0 ;  /* 0x0000000000007941 */ /* 0x000fea0003800200 */
.L_x_5230:
        /* <DEDUP_REMOVED lines=22> */
.L_x_5233:
        /* <DEDUP_REMOVED lines=51> */
.L_x_5232:
[----:B------:R-:W-:Y:S05]  /*7b20*/  EXIT ;  /* 0x000000000000794d */ /* 0x000fea0003800000 */
.L_x_5218:
[----:B------:R-:W-:Y:S01]  /*7b30*/  MOV R192, R6 ;  /* 0x0000000600c07202 */ /* 0x000fe20000000f00 */
[----:B------:R-:W-:Y:S01]  /*7b40*/  HFMA2 R189, -RZ, RZ, 0, 5.9604644775390625e-08 ;  /* 0x00000001ffbd7431 */ /* 0x000fe200000001ff */
[----:B------:R-:W-:Y:S02]  /*7b50*/  MOV R194, RZ ;  /* 0x000000ff00c27202 */ /* 0x000fe40000000f00 */
[----:B------:R-:W-:-:S07]  /*7b60*/  MOV R209, 0xffffffff ;  /* 0xffffffff00d17802 */ /* 0x000fce0000000f00 */
[----:B-12345:R-:W-:Y:S05]  /*7b70*/  WARPSYNC.COLLECTIVE R209, `(.L_x_5234) ;  /* 0x00000000d1087348 */ /* 0x03efea0003c00000 */
[----:B------:R0:W0:Y:S02]  /*7b80*/  SHFL.UP P6, R4, R192, R189, R194 ;  /* 0x040000bdc0047389 */ /* 0x00002400000c00c2 */
[----:B012345:R-:W-:Y:S05]  /*7b90*/  ENDCOLLECTIVE ;  /* 0x000000000000791b */ /* 0x03ffea0003800000 */
.L_x_5234:
[----:B------:R-:W-:Y:S02]  /*7ba0*/  MOV R192, R5 ;  /* 0x0000000500c07202 */ /* 0x000fe40000000f00 */
[----:B------:R-:W-:-:S07]  /*7bb0*/  MOV R7, R4 ;  /* 0x0000000400077202 */ /* 0x000fce0000000f00 */
[----:B------:R-:W-:Y:S05]  /*7bc0*/  WARPSYNC.COLLECTIVE R209, `(.L_x_5235) ;  /* 0x00000000d1087348 */ /* 0x000fea0003c00000 */
[----:B------:R0:W1:Y:S02]  /*7bd0*/  SHFL.UP P6, R4, R192, R189, R194 ;  /* 0x040000bdc0047389 */ /* 0x00006400000c00c2 */
[----:B01----:R-:W-:Y:S05]  /*7be0*/  ENDCOLLECTIVE ;  /* 0x000000000000791b */ /* 0x003fea0003800000 */
.L_x_5235:
        /* <DEDUP_REMOVED lines=8> */
.L_x_5236:
[----:B------:R-:W-:Y:S02]  /*7c70*/  MOV R192, R185 ;  /* 0x000000b900c07202 */ /* 0x000fe40000000f00 */
[----:B------:R-:W-:-:S07]  /*7c80*/  MOV R7, R4 ;  /* 0x0000000400077202 */ /* 0x000fce0000000f00 */
[----:B------:R-:W-:Y:S05]  /*7c90*/  WARPSYNC.COLLECTIVE R209, `(.L_x_5237) ;  /* 0x00000000d1087348 */ /* 0x000fea0003c00000 */
[----:B------:R0:W1:Y:S02]  /*7ca0*/  SHFL.UP P6, R4, R192, R189, R194 ;  /* 0x040000bdc0047389 */ /* 0x00006400000c00c2 */
[----:B01----:R-:W-:Y:S05]  /*7cb0*/  ENDCOLLECTIVE ;  /* 0x000000000000791b */ /* 0x003fea0003800000 */
.L_x_5237:
        /* <DEDUP_REMOVED lines=8> */
.L_x_5238:
[----:B------:R-:W-:Y:S02]  /*7d40*/  MOV R192, R187 ;  /* 0x000000bb00c07202 */ /* 0x000fe40000000f00 */
[----:B------:R-:W-:-:S07]  /*7d50*/  MOV R5, R4 ;  /* 0x0000000400057202 */ /* 0x000fce0000000f00 */
[----:B------:R-:W-:Y:S05]  /*7d60*/  WARPSYNC.COLLECTIVE R209, `(.L_x_5239) ;  /* 0x00000000d1087348 */ /* 0x000fea0003c00000 */
[----:B------:R0:W1:Y:S02]  /*7d70*/  SHFL.UP P6, R4, R192, R189, R194 ;  /* 0x040000bdc0047389 */ /* 0x00006400000c00c2 */
[----:B01----:R-:W-:Y:S05]  /*7d80*/  ENDCOLLECTIVE ;  /* 0x000000000000791b */ /* 0x003fea0003800000 */
.L_x_5239:
        /* <DEDUP_REMOVED lines=8> */
.L_x_5240:
[----:B------:R-:W-:Y:S02]  /*7e10*/  MOV R192, R7 ;  /* 0x0000000700c07202 */ /* 0x000fe40000000f00 */
[----:B------:R-:W-:-:S07]  /*7e20*/  MOV R5, R4 ;  /* 0x0000000400057202 */ /* 0x000fce0000000f00 */
[----:B------:R-:W-:Y:S05]  /*7e30*/  WARPSYNC.COLLECTIVE R209, `(.L_x_5241) ;  /* 0x00000000d1087348 */ /* 0x000fea0003c00000 */
[----:B------:R0:W1:Y:S02]  /*7e40*/  SHFL.UP P6, R4, R192, R189, R194 ;  /* 0x040000bdc0047389 */ /* 0x00006400000c00c2 */
[----:B01----:R-:W-:Y:S05]  /*7e50*/  ENDCOLLECTIVE ;  /* 0x000000000000791b */ /* 0x003fea0003800000 */
.L_x_5241:
        /* <DEDUP_REMOVED lines=8> */
.L_x_5242:
[----:B------:R-:W-:Y:S02]  /*7ee0*/  MOV R192, R5 ;  /* 0x0000000500c07202 */ /* 0x000fe40000000f00 */
[----:B------:R-:W-:-:S07]  /*7ef0*/  MOV R185, R4 ;  /* 0x0000000400b97202 */ /* 0x000fce0000000f00 */
[----:B------:R-:W-:Y:S05]  /*7f00*/  WARPSYNC.COLLECTIVE R209, `(.L_x_5243) ;  /* 0x00000000d1087348 */ /* 0x000fea0003c00000 */
[----:B------:R0:W1:Y:S02]  /*7f10*/  SHFL.UP P6, R4, R192, R189, R194 ;  /* 0x040000bdc0047389 */ /* 0x00006400000c00c2 */
[----:B01----:R-:W-:Y:S05]  /*7f20*/  ENDCOLLECTIVE ;  /* 0x000000000000791b */ /* 0x003fea0003800000 */
.L_x_5243:
[----:B------:R-:W-:Y:S05]  /*7f30*/  BRA `(.L_x_5244) ;  /* 0xffffffcc00e87947 */ /* 0x000fea000383ffff */
.L_x_5219:
        /* <DEDUP_REMOVED lines=8> */
.L_x_5246:
[----:B------:R-:W-:Y:S05]  /*7fc0*/  BSYNC B0 ;  /* 0x0000000000007941 */ /* 0x000fea0003800000 */
.L_x_5245:
[----:B------:R-:W-:Y:S05]  /*7fd0*/  BRA `(.L_x_5247) ;  /* 0xffffffcc00d47947 */ /* 0x000fea000383ffff */
.L_x_5220:
        /* <DEDUP_REMOVED lines=8> */
.L_x_5249:
[----:B------:R-:W-:Y:S05]  /*8060*/  BSYNC B0 ;  /* 0x0000000000007941 */ /* 0x000fea0003800000 */
.L_x_5248:
[----:B------:R-:W-:Y:S05]  /*8070*/  BRA `(.L_x_5250) ;  /* 0xffffffcc00b47947 */ /* 0x000fea000383ffff */
.L_x_5221:
        /* <DEDUP_REMOVED lines=8> */
.L_x_5252:
[----:B------:R-:W-:Y:S05]  /*8100*/  BSYNC B0 ;  /* 0x0000000000007941 */ /* 0x000fea0003800000 */
.L_x_5251:
        /* <DEDUP_REMOVED lines=11> */
.L_x_5253:
[----:B------:R-:W-:Y:S05]  /*81c0*/  WARPSYNC.COLLECTIVE R209, `(.L_x_5254) ;  /* 0x00000000d1087348 */ /* 0x000fea0003c00000 */
[----:B------:R0:W1:Y:S02]  /*81d0*/  SHFL.IDX P1, R5, R210, R211, R212 ;  /* 0x000000d3d2057389 */ /* 0x00006400000200d4 */
[----:B01----:R-:W-:Y:S05]  /*81e0*/  ENDCOLLECTIVE ;  /* 0x000000000000791b */ /* 0x003fea0003800000 */
.L_x_5254:
[----:B------:R-:W-:Y:S02]  /*81f0*/  MOV R210, R67 ;  /* 0x0000004300d27202 */ /* 0x000fe40000000f00 */
[----:B------:R-:W-:Y:S02]  /*8200*/  MOV R190, R4 ;  /* 0x0000000400be7202 */ /* 0x000fe40000000f00 */
[----:B------:R-:W-:-:S07]  /*8210*/  MOV R4, R5 ;  /* 0x0000000500047202 */ /* 0x000fce0000000f00 */
[----:B------:R-:W-:Y:S05]  /*8220*/  WARPSYNC.COLLECTIVE R209, `(.L_x_5255) ;  /* 0x00000000d1087348 */ /* 0x000fea0003c00000 */
[----:B------:R0:W1:Y:S02]  /*8230*/  SHFL.IDX P1, R5, R210, R211, R212 ;  /* 0x000000d3d2057389 */ /* 0x00006400000200d4 */
[----:B01----:R-:W-:Y:S05]  /*8240*/  ENDCOLLECTIVE ;  /* 0x000000000000791b */ /* 0x003fea0003800000 */
.L_x_5255:
[----:B------:R-:W-:Y:S05]  /*8250*/  BRA `(.L_x_5256) ;  /* 0xffffffcc00547947 */ /* 0x000fea000383ffff */
.L_x_5223:
        /* <DEDUP_REMOVED lines=10> */
.L_x_5257:
[----:B------:R-:W-:Y:S02]  /*8300*/  MOV R212, 0x1f ;  /* 0x0000001f00d47802 */ /* 0x000fe40000000f00 */
[----:B------:R-:W-:Y:S02]  /*8310*/  MOV R208, R5 ;  /* 0x0000000500d07202 */ /* 0x000fe40000000f00 */
[----:B------:R-:W-:-:S07]  /*8320*/  MOV R4, R206 ;  /* 0x000000ce00047202 */ /* 0x000fce0000000f00 */
[----:B------:R-:W-:Y:S05]  /*8330*/  WARPSYNC.COLLECTIVE R209, `(.L_x_5258) ;  /* 0x00000000d1087348 */ /* 0x000fea0003c00000 */
[----:B------:R0:W1:Y:S02]  /*8340*/  SHFL.DOWN P1, R206, R208, R213, R214 ;  /* 0x080000d5d0ce7389 */ /* 0x00006400000200d6 */
[----:B01----:R-:W-:Y:S05]  /*8350*/  ENDCOLLECTIVE ;  /* 0x000000000000791b */ /* 0x003fea0003800000 */
.L_x_5258:
        /* <DEDUP_REMOVED lines=11> */
.L_x_5259:
[----:B------:R-:W-:Y:S02]  /*8410*/  MOV R208, R204 ;  /* 0x000000cc00d07202 */ /* 0x000fe40000000f00 */
[----:B------:R-:W-:-:S07]  /*8420*/  MOV R4, R206 ;  /* 0x000000ce00047202 */ /* 0x000fce0000000f00 */
[----:B------:R-:W-:Y:S05]  /*8430*/  WARPSYNC.COLLECTIVE R209, `(.L_x_5260) ;  /* 0x00000000d1087348 */ /* 0x000fea0003c00000 */
[----:B------:R0:W1:Y:S02]  /*8440*/  SHFL.DOWN P1, R206, R208, R213, R214 ;  /* 0x080000d5d0ce7389 */ /* 0x00006400000200d6 */
[----:B01----:R-:W-:Y:S05]  /*8450*/  ENDCOLLECTIVE ;  /* 0x000000000000791b */ /* 0x003fea0003800000 */
.L_x_5260:
        /* <DEDUP_REMOVED lines=11> */
.L_x_5261:
[----:B------:R-:W-:Y:S02]  /*8510*/  MOV R208, R204 ;  /* 0x000000cc00d07202 */ /* 0x000fe40000000f00 */
[----:B------:R-:W-:-:S07]  /*8520*/  MOV R4, R206 ;  /* 0x000000ce00047202 */ /* 0x000fce0000000f00 */
[----:B------:R-:W-:Y:S05]  /*8530*/  WARPSYNC.COLLECTIVE R209, `(.L_x_5262) ;  /* 0x00000000d1087348 */ /* 0x000fea0003c00000 */
[----:B------:R0:W1:Y:S02]  /*8540*/  SHFL.DOWN P1, R206, R208, R213, R214 ;  /* 0x080000d5d0ce7389 */ /* 0x00006400000200d6 */
[----:B01----:R-:W-:Y:S05]  /*8550*/  ENDCOLLECTIVE ;  /* 0x000000000000791b */ /* 0x003fea0003800000 */
.L_x_5262:
        /* <DEDUP_REMOVED lines=11> */
.L_x_5263:
[----:B------:R-:W-:Y:S02]  /*8610*/  MOV R208, R204 ;  /* 0x000000cc00d07202 */ /* 0x000fe40000000f00 */
[----:B------:R-:W-:-:S07]  /*8620*/  MOV R4, R206 ;  /* 0x000000ce00047202 */ /* 0x000fce0000000f00 */
[----:B------:R-:W-:Y:S05]  /*8630*/  WARPSYNC.COLLECTIVE R209, `(.L_x_5264) ;  /* 0x00000000d1087348 */ /* 0x000fea0003c00000 */
[----:B------:R0:W1:Y:S02]  /*8640*/  SHFL.DOWN P1, R206, R208, R213, R214 ;  /* 0x080000d5d0ce7389 */ /* 0x00006400000200d6 */
[----:B01----:R-:W-:Y:S05]  /*8650*/  ENDCOLLECTIVE ;  /* 0x000000000000791b */ /* 0x003fea0003800000 */
.L_x_5264:
        /* <DEDUP_REMOVED lines=11> */
.L_x_5265:
[----:B------:R-:W-:Y:S02]  /*8710*/  MOV R208, R204 ;  /* 0x000000cc00d07202 */ /* 0x000fe40000000f00 */
[----:B------:R-:W-:-:S07]  /*8720*/  MOV R4, R206 ;  /* 0x000000ce00047202 */ /* 0x000fce0000000f00 */
[----:B------:R-:W-:Y:S05]  /*8730*/  WARPSYNC.COLLECTIVE R209, `(.L_x_5266) ;  /* 0x00000000d1087348 */ /* 0x000fea0003c00000 */
[----:B------:R0:W1:Y:S02]  /*8740*/  SHFL.DOWN P1, R206, R208, R213, R214 ;  /* 0x080000d5d0ce7389 */ /* 0x00006400000200d6 */
[----:B01----:R-:W-:Y:S05]  /*8750*/  ENDCOLLECTIVE ;  /* 0x000000000000791b */ /* 0x003fea0003800000 */
.L_x_5266:
        /* <DEDUP_REMOVED lines=11> */
.L_x_5267:
[----:B------:R-:W-:Y:S02]  /*8810*/  ISETP.NE.AND P0, PT, R121, 0x1f, PT ;  /* 0x0000001f7900780c */ /* 0x000fe40003f05270 */
[----:B------:R-:W-:Y:S02]  /*8820*/  MOV R210, R204 ;  /* 0x000000cc00d27202 */ /* 0x000fe40000000f00 */
[----:B------:R-:W-:-:S09]  /*8830*/  MOV R4, R5 ;  /* 0x0000000500047202 */ /* 0x000fd20000000f00 */
[----:B------:R-:W-:Y:S05]  /*8840*/  WARPSYNC.COLLECTIVE R209, `(.L_x_5268) ;  /* 0x00000000d1087348 */ /* 0x000fea0003c00000 */
[----:B------:R0:W1:Y:S02]  /*8850*/  SHFL.IDX P1, R5, R210, R211, R212 ;  /* 0x000000d3d2057389 */ /* 0x00006400000200d4 */
[----:B01----:R-:W-:Y:S05]  /*8860*/  ENDCOLLECTIVE ;  /* 0x000000000000791b */ /* 0x003fea0003800000 */
.L_x_5268:
[----:B------:R-:W-:Y:S05]  /*8870*/  WARPSYNC.COLLECTIVE R209, `(.L_x_5269) ;  /* 0x00000000d1087348 */ /* 0x000fea0003c00000 */
[----:B------:R0:W1:Y:S02]  /*8880*/  SHFL.DOWN P1, R206, R208, R213, R214 ;  /* 0x080000d5d0ce7389 */ /* 0x00006400000200d6 */
[----:B01----:R-:W-:Y:S05]  /*8890*/  ENDCOLLECTIVE ;  /* 0x000000000000791b */ /* 0x003fea0003800000 */
.L_x_5269:
        /* <DEDUP_REMOVED lines=8> */
.L_x_5270:
[----:B------:R-:W-:Y:S05]  /*8920*/  WARPSYNC.COLLECTIVE R209, `(.L_x_5271) ;  /* 0x00000000d1087348 */ /* 0x000fea0003c00000 */
[----:B------:R0:W1:Y:S02]  /*8930*/  SHFL.IDX P1, R5, R210, R211, R212 ;  /* 0x000000d3d2057389 */ /* 0x00006400000200d4 */
[----:B01----:R-:W-:Y:S05]  /*8940*/  ENDCOLLECTIVE ;  /* 0x000000000000791b */ /* 0x003fea0003800000 */
.L_x_5271:
[----:B------:R-:W-:Y:S01]  /*8950*/  MOV R210, R67 ;  /* 0x0000004300d27202 */ /* 0x000fe20000000f00 */
[----:B------:R-:W-:Y:S01]  /*8960*/  FFMA.FTZ R67, R67, R4, R6 ;  /* 0x0000000443437223 */ /* 0x000fe20000010006 */
[----:B------:R-:W-:-:S07]  /*8970*/  MOV R207, R5 ;  /* 0x0000000500cf7202 */ /* 0x000fce0000000f00 */
[----:B------:R-:W-:Y:S05]  /*8980*/  WARPSYNC.COLLECTIVE R209, `(.L_x_5272) ;  /* 0x00000000d1087348 */ /* 0x000fea0003c00000 */
[----:B------:R0:W1:Y:S02]  /*8990*/  SHFL.IDX P1, R5, R210, R211, R212 ;  /* 0x000000d3d2057389 */ /* 0x00006400000200d4 */
[----:B01----:R-:W-:Y:S05]  /*89a0*/  ENDCOLLECTIVE ;  /* 0x000000000000791b */ /* 0x003fea0003800000 */
.L_x_5272:
[----:B------:R-:W-:Y:S01]  /*89b0*/  MOV R208, R5 ;  /* 0x0000000500d07202 */ /* 0x000fe20000000f00 */
[----:B------:R-:W-:Y:S06]  /*89c0*/  BRA `(.L_x_5273) ;  /* 0xffffffcc00407947 */ /* 0x000fec000383ffff */
.L_x_5274:
        /* <DEDUP_REMOVED lines=11> */
.L_x_10460:


//--------------------- .text._Z25selective_scan_bwd_kernelI32Selective_Scan_bwd_kernel_traitsILi64ELi16ELb1ELb0ELb1ELb0ELb0EffEEv12SSMParamsBwd --------------------------
	.section	.text._Z25selective_scan_bwd_kernelI32Selective_Scan_bwd_kernel_traitsILi64ELi16ELb1ELb0ELb1ELb0ELb0EffEEv12SSMParamsBwd,"ax",@progbits
	.align	128
        .global         _Z25selective_scan_bwd_kernelI32Selective_Scan_bwd_kernel_traitsILi64ELi16ELb1ELb0ELb1ELb0ELb0EffEEv12SSMParamsBwd
        .type           _Z25selective_scan_bwd_kernelI32Selective_Scan_bwd_kernel_traitsILi64ELi16ELb1ELb0ELb1ELb0ELb0EffEEv12SSMParamsBwd,@function
        .size           _Z25selective_scan_bwd_kernelI32Selective_Scan_bwd_kernel_traitsILi64ELi16ELb1ELb0ELb1ELb0ELb0EffEEv12SSMParamsBwd,(.L_x_10461 - _Z25selective_scan_bwd_kernelI32Selective_Scan_bwd_kernel_traitsILi64ELi16ELb1ELb0ELb1ELb0ELb0EffEEv12SSMParamsBwd)
        .other          _Z25selective_scan_bwd_kernelI32Selective_Scan_bwd_kernel_traitsILi64ELi16ELb1ELb0ELb1ELb0ELb0EffEEv12SSMParamsBwd,@"STO_CUDA_ENTRY STV_DEFAULT"
_Z25selective_scan_bwd_kernelI32Selective_Scan_bwd_kernel_traitsILi64ELi16ELb1ELb0ELb1ELb0ELb0EffEEv12SSMParamsBwd:
.text._Z25selective_scan_bwd_kernelI32Selective_Scan_bwd_kernel_traitsILi64ELi16ELb1ELb0ELb1ELb0ELb0EffEEv12SSMParamsBwd:
[----:B------:R-:W-:Y:S08]  /*0000*/  LDC R1, c[0x0][0x37c] ;  /* 0x0000df00ff017b82 */ /* 0x000ff00000000800 */
[----:B------:R-:W0:Y:S01]  /*0010*/  LDC R8, c[0x0][0x398] ;  /* 0x0000e600ff087b82 */ /* 0x000e220000000800 */
[----:B------:R-:W1:Y:S01]  /*0020*/  LDCU.64 UR4, c[0x0][0x458] ;  /* 0x00008b00ff0477ac */ /* 0x000e620008000a00 */
[----:B------:R-:W-:-:S02]  /*0030*/  CS2R R126, SRZ ;  /* 0x00000000007e7805 */ /* 0x000fc4000001ff00 */
[----:B------:R-:W-:Y:S01]  /*0040*/  CS2R R124, SRZ ;  /* 0x00000000007c7805 */ /* 0x000fe2000001ff00 */
[----:B------:R-:W2:Y:S03]  /*0050*/  LDCU.64 UR6, c[0x0][0x470] ;  /* 0x00008e00ff0677ac */ /* 0x000ea60008000a00 */
        /* <DEDUP_REMOVED lines=11> */
[----:B------:R-:W1:Y:S02]  /*0110*/  LDCU.128 UR20, c[0x0][0x4a0] ;  /* 0x00009400ff1477ac */ /* 0x000e640008000c00 */
        /* <DEDUP_REMOVED lines=10> */
[----:B------:R-:W3:Y:S01]  /*01c0*/  LDCU UR29, c[0x0][0x394] ;  /* 0x00007280ff1d77ac */ /* 0x000ee20008000800 */
[----:B------:R-:W-:-:S03]  /*01d0*/  MOV R3, UR5 ;  /* 0x0000000500037c02 */ /* 0x000fc60008000f00 */
[----:B------:R-:W-:Y:S01]  /*01e0*/  MOV R5, UR7 ;  /* 0x0000000700057c02 */ /* 0x000fe20008000f00 */
[----:B------:R-:W3:Y:S01]  /*01f0*/  LDCU.128 UR12, c[0x0][0x460] ;  /* 0x00008c00ff0c77ac */ /* 0x000ee20008000c00 */
[----:B----4-:R4:W5:Y:S01]  /*0200*/  @P0 LDG.E R126, desc[UR32][R2.64] ;  /* 0x00000020027e0981 */ /* 0x010962000c1e1900 */
[----:B0-----:R-:W-:Y:S01]  /*0210*/  IADD3 R6, PT, PT, R0, 0xffffffe, RZ ;  /* 0x0ffffffe00067810 */ /* 0x001fe20007ffe0ff */
[----:B------:R-:W-:Y:S02]  /*0220*/  UIMAD.WIDE.U32 UR4, UR35, UR8, URZ ;  /* 0x00000008230472a5 */ /* 0x000fe4000f8e00ff */
[----:B------:R0:W5:Y:S01]  /*0230*/  @P1 LDG.E R124, desc[UR32][R4.64] ;  /* 0x00000020047c1981 */ /* 0x000162000c1e1900 */
[----:B----4-:R-:W-:Y:S01]  /*0240*/  HFMA2 R2, -RZ, RZ, 0, 0 ;  /* 0x00000000ff027431 */ /* 0x010fe200000001ff */
[----:B------:R-:W4:Y:S01]  /*0250*/  F2I.FTZ.U32.TRUNC.NTZ R3, R6 ;  /* 0x0000000600037305 */ /* 0x000f22000021f000 */
[----:B------:R-:W-:Y:S01]  /*0260*/  UIMAD UR5, UR35, UR9, UR5 ;  /* 0x00000009230572a4 */ /* 0x000fe2000f8e0205 */
[----:B------:R-:W1:Y:S03]  /*0270*/  LDCU.64 UR8, c[0x0][0x498] ;  /* 0x00009300ff0877ac */ /* 0x000e660008000a00 */
[----:B------:R-:W-:-:S02]  /*0280*/  UIMAD.WIDE.U32 UR4, UR34, UR10, UR4 ;  /* 0x0000000a220472a5 */ /* 0x000fc4000f8e0004 */
[----:B------:R-:W-:Y:S02]  /*0290*/  UIMAD.WIDE.U32 UR6, UR35, UR24, URZ ;  /* 0x00000018230672a5 */ /* 0x000fe4000f8e00ff */
[----:B------:R-:W-:Y:S02]  /*02a0*/  UIMAD UR5, UR34, UR11, UR5 ;  /* 0x0000000b220572a4 */ /* 0x000fe4000f8e0205 */
[----:B------:R-:W-:Y:S01]  /*02b0*/  UIMAD UR7, UR35, UR25, UR7 ;  /* 0x00000019230772a4 */ /* 0x000fe2000f8e0207 */
[----:B----4-:R-:W-:Y:S01]  /*02c0*/  IADD3 R0, PT, PT, RZ, -R3, RZ ;  /* 0x80000003ff007210 */ /* 0x010fe20007ffe0ff */
[----:B--2---:R-:W-:Y:S02]  /*02d0*/  UISETP.NE.U32.AND UP0, UPT, UR16, URZ, UPT ;  /* 0x000000ff1000728c */ /* 0x004fe4000bf05070 */
[----:B------:R-:W-:Y:S02]  /*02e0*/  UIMAD.WIDE.U32 UR6, UR34, UR26, UR6 ;  /* 0x0000001a220672a5 */ /* 0x000fe4000f8e0006 */
[----:B0-----:R-:W-:Y:S01]  /*02f0*/  IMAD R5, R0, R7, RZ ;  /* 0x0000000700057224 */ /* 0x001fe200078e02ff */
[----:B------:R-:W-:Y:S01]  /*0300*/  IABS R0, UR34 ;  /* 0x0000002200007c13 */ /* 0x000fe20008000000 */
[----:B-1----:R-:W-:-:S02]  /*0310*/  UIMAD.WIDE.U32 UR10, UR35, UR8, URZ ;  /* 0x00000008230a72a5 */ /* 0x002fc4000f8e00ff */
[----:B------:R-:W-:Y:S01]  /*0320*/  IMAD.HI.U32 R2, R3, R5, R2 ;  /* 0x0000000503027227 */ /* 0x000fe200078e0002 */
[----:B------:R-:W-:Y:S01]  /*0330*/  UISETP.NE.AND.EX UP0, UPT, UR17, URZ, UPT, UP0 ;  /* 0x000000ff1100728c */ /* 0x000fe2000bf05300 */
[----:B------:R-:W0:Y:S01]  /*0340*/  LDC.64 R4, c[0x0][0x3e8] ;  /* 0x0000fa00ff047b82 */ /* 0x000e220000000a00 */
[----:B------:R-:W-:Y:S02]  /*0350*/  UIMAD UR11, UR35, UR9, UR11 ;  /* 0x00000009230b72a4 */ /* 0x000fe4000f8e020b */
[----:B------:R-:W-:Y:S01]  /*0360*/  UIMAD UR27, UR34, UR27, UR7 ;  /* 0x0000001b221b72a4 */ /* 0x000fe2000f8e0207 */
[----:B------:R-:W-:Y:S01]  /*0370*/  IMAD.HI.U32 R2, R2, R0, RZ ;  /* 0x0000000002027227 */ /* 0x000fe200078e00ff */
[----:B------:R-:W-:Y:S02]  /*0380*/  UIMAD.WIDE.U32 UR18, UR34, UR20, UR10 ;  /* 0x00000014221272a5 */ /* 0x000fe4000f8e000a */
[----:B------:R-:W-:Y:S02]  /*0390*/  UIMAD.WIDE.U32 UR8, UR34, UR22, URZ ;  /* 0x00000016220872a5 */ /* 0x000fe4000f8e00ff */
[----:B------:R-:W-:Y:S01]  /*03a0*/  IADD3 R3, PT, PT, -R2, RZ, RZ ;  /* 0x000000ff02037210 */ /* 0x000fe20007ffe1ff */
[----:B------:R-:W-:-:S02]  /*03b0*/  UIMAD UR26, UR34, UR21, UR19 ;  /* 0x00000015221a72a4 */ /* 0x000fc4000f8e0213 */
[----:B---3--:R-:W-:Y:S02]  /*03c0*/  ULEA UR21, UR29, 0xfffffc00, 0xa ;  /* 0xfffffc001d157891 */ /* 0x008fe4000f8e50ff */
[C---:B------:R-:W-:Y:S01]  /*03d0*/  IMAD R0, R7.reuse, R3, R0 ;  /* 0x0000000307007224 */ /* 0x040fe200078e0200 */
[----:B------:R-:W1:Y:S04]  /*03e0*/  LDCU.64 UR10, c[0x0][0x3d0] ;  /* 0x00007a00ff0a77ac */ /* 0x000e680008000a00 */
[----:B------:R-:W-:Y:S01]  /*03f0*/  ISETP.GT.U32.AND P1, PT, R7, R0, PT ;  /* 0x000000000700720c */ /* 0x000fe20003f24070 */
[----:B------:R-:W-:Y:S02]  /*0400*/  UIADD3 UR6, UP3, UPT, UR21, UR6, URZ ;  /* 0x0000000615067290 */ /* 0x000fe4000ff7e0ff */
[----:B------:R-:W-:-:S02]  /*0410*/  USHF.R.S32.HI UR28, URZ, 0x1f, UR21 ;  /* 0x0000001fff1c7899 */ /* 0x000fc40008011415 */
[----:B------:R-:W-:Y:S02]  /*0420*/  ULEA UR17, UP4, UR6, UR14, 0x2 ;  /* 0x0000000e06117291 */ /* 0x000fe4000f8810ff */
[----:B------:R-:W-:Y:S02]  /*0430*/  UIADD3.X UR27, UPT, UPT, UR28, UR27, URZ, UP3, !UPT ;  /* 0x0000001b1c1b7290 */ /* 0x000fe40009ffe4ff */
[----:B------:R-:W-:Y:S02]  /*0440*/  UIADD3 UR4, UP1, UPT, UR21, UR4, URZ ;  /* 0x0000000415047290 */ /* 0x000fe4000ff3e0ff */
[----:B------:R-:W-:Y:S02]  /*0450*/  ULEA.HI.X UR27, UR6, UR15, UR27, 0x2, UP4 ;  /* 0x0000000f061b7291 */ /* 0x000fe4000a0f141b */
[----:B------:R-:W-:Y:S01]  /*0460*/  @!P1 IADD3 R0, PT, PT, R0, -R7, RZ ;  /* 0x8000000700009210 */ /* 0x000fe20007ffe0ff */
[----:B------:R-:W2:Y:S01]  /*0470*/  @UP0 LDCU UR6, c[0x0][0x384] ;  /* 0x00007080ff0607ac */ /* 0x000ea20008000800 */
[----:B------:R-:W-:-:S02]  /*0480*/  @!P1 IADD3 R2, PT, PT, R2, 0x1, RZ ;  /* 0x0000000102029810 */ /* 0x000fc40007ffe0ff */
[----:B------:R-:W-:Y:S01]  /*0490*/  ISETP.GE.U32.AND P0, PT, R0, R7, PT ;  /* 0x000000070000720c */ /* 0x000fe20003f06070 */
[----:B------:R-:W-:Y:S01]  /*04a0*/  ULEA UR20, UP2, UR4, UR12, 0x2 ;  /* 0x0000000c04147291 */ /* 0x000fe2000f8410ff */
[C---:B------:R-:W-:Y:S01]  /*04b0*/  LOP3.LUT R0, R8.reuse, UR34, RZ, 0x3c, !PT ;  /* 0x0000002208007c12 */ /* 0x040fe2000f8e3cff */
[----:B------:R-:W3:Y:S01]  /*04c0*/  @UP0 LDCU UR12, c[0x0][0x38c] ;  /* 0x00007180ff0c07ac */ /* 0x000ee20008000800 */
[----:B------:R-:W-:Y:S01]  /*04d0*/  ISETP.NE.AND P1, PT, R8, RZ, PT ;  /* 0x000000ff0800720c */ /* 0x000fe20003f25270 */
[----:B------:R-:W4:Y:S01]  /*04e0*/  LDC.64 R6, c[0x0][0x450] ;  /* 0x00011400ff067b82 */ /* 0x000f220000000a00 */
[----:B------:R-:W-:Y:S01]  /*04f0*/  ISETP.GE.AND P2, PT, R0, RZ, PT ;  /* 0x000000ff0000720c */ /* 0x000fe20003f46270 */
[----:B------:R-:W3:Y:S01]  /*0500*/  @UP0 LDCU.64 UR14, c[0x0][0x480] ;  /* 0x00009000ff0e07ac */ /* 0x000ee20008000a00 */
[----:B------:R-:W-:-:S05]  /*0510*/  UIADD3.X UR19, UPT, UPT, UR28, UR5, URZ, UP1, !UPT ;  /* 0x000000051c137290 */ /* 0x000fca0008ffe4ff */
[----:B------:R-:W-:Y:S01]  /*0520*/  @P0 IADD3 R2, PT, PT, R2, 0x1, RZ ;  /* 0x0000000102020810 */ /* 0x000fe20007ffe0ff */
[----:B------:R-:W-:Y:S02]  /*0530*/  UIMAD UR7, UR34, UR23, UR9 ;  /* 0x00000017220772a4 */ /* 0x000fe4000f8e0209 */
[----:B------:R-:W-:Y:S01]  /*0540*/  ULEA.HI.X UR19, UR4, UR13, UR19, 0x2, UP2 ;  /* 0x0000000d04137291 */ /* 0x000fe200090f1413 */
[----:B------:R-:W-:Y:S01]  /*0550*/  MOV R89, R2 ;  /* 0x0000000200597202 */ /* 0x000fe20000000f00 */
[----:B-1----:R-:W-:Y:S02]  /*0560*/  UIMAD.WIDE.U32 UR4, UR35, UR10, URZ ;  /* 0x0000000a230472a5 */ /* 0x002fe4000f8e00ff */
[----:B--2---:R-:W-:Y:S01]  /*0570*/  @UP0 UIMAD UR6, UR35, UR6, UR34 ;  /* 0x00000006230602a4 */ /* 0x004fe2000f8e0222 */
[----:B------:R-:W-:Y:S01]  /*0580*/  @!P2 IADD3 R89, PT, PT, -R89, RZ, RZ ;  /* 0x000000ff5959a210 */ /* 0x000fe20007ffe1ff */
[----:B------:R-:W-:Y:S01]  /*0590*/  UIMAD UR5, UR35, UR11, UR5 ;  /* 0x0000000b230572a4 */ /* 0x000fe2000f8e0205 */
[----:B------:R-:W-:Y:S01]  /*05a0*/  @!P1 LOP3.LUT R89, RZ, R8, RZ, 0x33, !PT ;  /* 0x00000008ff599212 */ /* 0x000fe200078e33ff */
[----:B------:R-:W-:Y:S01]  /*05b0*/  @UP0 UIMAD UR6, UR6, UR29, URZ ;  /* 0x0000001d060602a4 */ /* 0x000fe2000f8e02ff */
[----:B------:R-:W1:Y:S02]  /*05c0*/  LDCU.64 UR22, c[0x0][0x4c8] ;  /* 0x00009900ff1677ac */ /* 0x000e640008000a00 */
[----:B------:R-:W-:Y:S01]  /*05d0*/  SHF.R.S32.HI R9, RZ, 0x1f, R89 ;  /* 0x0000001fff097819 */ /* 0x000fe20000011459 */
[-C--:B0-----:R-:W-:Y:S01]  /*05e0*/  IMAD.WIDE.U32 R2, R89, R4.reuse, UR4 ;  /* 0x0000000459027e25 */ /* 0x081fe2000f8e0004 */
[----:B------:R-:W0:Y:S03]  /*05f0*/  LDCU.64 UR24, c[0x0][0x528] ;  /* 0x0000a500ff1877ac */ /* 0x000e260008000a00 */
[----:B------:R-:W-:Y:S01]  /*0600*/  IMAD R0, R9, R4, RZ ;  /* 0x0000000409007224 */ /* 0x000fe200078e02ff */
[----:B------:R-:W-:Y:S01]  /*0610*/  IADD3 R122, P0, PT, R2, UR21, RZ ;  /* 0x00000015027a7c10 */ /* 0x000fe2000ff1e0ff */
[----:B---3--:R-:W-:-:S02]  /*0620*/  @UP0 UIMAD UR6, UR6, UR12, URZ ;  /* 0x0000000c060602a4 */ /* 0x008fc4000f8e02ff */
[----:B------:R-:W-:Y:S01]  /*0630*/  IMAD R5, R89, R5, R0 ;  /* 0x0000000559057224 */ /* 0x000fe200078e0200 */
[----:B------:R-:W-:Y:S01]  /*0640*/  UMOV UR4, URZ ;  /* 0x000000ff00047c82 */ /* 0x000fe20008000000 */
[----:B------:R-:W-:Y:S01]  /*0650*/  UMOV UR5, URZ ;  /* 0x000000ff00057c82 */ /* 0x000fe20008000000 */
[----:B------:R-:W-:Y:S01]  /*0660*/  @UP0 UIMAD.WIDE UR4, UR6, 0x8, UR14 ;  /* 0x00000008060408a5 */ /* 0x000fe2000f8e020e */
[----:B----4-:R-:W-:Y:S01]  /*0670*/  LEA R123, P1, R122, R6, 0x2 ;  /* 0x000000067a7b7211 */ /* 0x010fe200078210ff */
[----:B------:R-:W-:Y:S01]  /*0680*/  UISETP.GE.AND UP0, UPT, UR29, 0x1, UPT ;  /* 0x000000011d00788c */ /* 0x000fe2000bf06270 */
[----:B------:R-:W-:Y:S01]  /*0690*/  IADD3 R0, PT, PT, R3, R5, RZ ;  /* 0x0000000503007210 */ /* 0x000fe20007ffe0ff */
[----:B------:R-:W-:Y:S02]  /*06a0*/  UIADD3 UR18, UP1, UPT, UR21, UR18, URZ ;  /* 0x0000001215127290 */ /* 0x000fe4000ff3e0ff */
[----:B-1----:R-:W-:Y:S01]  /*06b0*/  UIMAD.WIDE.U32 UR10, UR34, UR22, URZ ;  /* 0x00000016220a72a5 */ /* 0x002fe2000f8e00ff */
[----:B------:R-:W-:Y:S01]  /*06c0*/  IADD3.X R0, PT, PT, R0, UR28, RZ, P0, !PT ;  /* 0x0000001c00007c10 */ /* 0x000fe200087fe4ff */
[----:B------:R-:W-:-:S02]  /*06d0*/  UIADD3.X UR26, UPT, UPT, UR28, UR26, URZ, UP1, !UPT ;  /* 0x0000001a1c1a7290 */ /* 0x000fc40008ffe4ff */
[----:B0-----:R-:W-:Y:S01]  /*06e0*/  ULEA UR24, UP1, UR18, UR24, 0x2 ;  /* 0x0000001812187291 */ /* 0x001fe2000f8210ff */
[----:B------:R-:W-:Y:S01]  /*06f0*/  LEA.HI.X R122, R122, R7, R0, 0x2, P1 ;  /* 0x000000077a7a7211 */ /* 0x000fe200008f1400 */
[----:B------:R-:W-:Y:S02]  /*0700*/  UIMAD UR16, UR34, UR23, UR11 ;  /* 0x00000017221072a4 */ /* 0x000fe4000f8e020b */
[----:B------:R-:W-:Y:S01]  /*0710*/  ULEA.HI.X UR26, UR18, UR25, UR26, 0x2, UP1 ;  /* 0x00000019121a7291 */ /* 0x000fe200088f141a */
[----:B------:R-:W-:Y:S11]  /*0720*/  BRA.U !UP0, `(.L_x_5275) ;  /* 0x0000004108647547 */ /* 0x000ff6000b800000 */
[----:B------:R-:W0:Y:S01]  /*0730*/  S2R R90, SR_TID.X ;  /* 0x00000000005a7919 */ /* 0x000e220000002100 */
[----:B------:R-:W0:Y:S01]  /*0740*/  LDC.64 R4, c[0x0][0x4d8] ;  /* 0x00013600ff047b82 */ /* 0x000e220000000a00 */
[----:B------:R-:W1:Y:S01]  /*0750*/  LDCU.64 UR36, c[0x0][0x4e0] ;  /* 0x00009c00ff2477ac */ /* 0x000e620008000a00 */
[----:B------:R-:W-:Y:S02]  /*0760*/  MOV R91, RZ ;  /* 0x000000ff005b7202 */ /* 0x000fe40000000f00 */
[----:B------:R-:W-:Y:S01]  /*0770*/  MOV R125, RZ ;  /* 0x000000ff007d7202 */ /* 0x000fe20000000f00 */
[----:B------:R-:W2:Y:S01]  /*0780*/  LDCU.64 UR28, c[0x0][0x3a0] ;  /* 0x00007400ff1c77ac */ /* 0x000ea20008000a00 */
[----:B------:R-:W-:Y:S02]  /*0790*/  MOV R127, RZ ;  /* 0x000000ff007f7202 */ /* 0x000fe40000000f00 */
[----:B------:R-:W3:Y:S01]  /*07a0*/  S2UR UR22, SR_CgaCtaId ;  /* 0x00000000001679c3 */ /* 0x000ee20000008800 */
[----:B------:R-:W4:Y:S01]  /*07b0*/  LDCU.64 UR30, c[0x0][0x3b8] ;  /* 0x00007700ff1e77ac */ /* 0x000f220008000a00 */
[----:B------:R-:W-:Y:S01]  /*07c0*/  UMOV UR6, 0x400 ;  /* 0x0000040000067882 */ /* 0x000fe20000000000 */
[----:B------:R-:W-:Y:S01]  /*07d0*/  UMOV UR18, UR17 ;  /* 0x0000001100127c82 */ /* 0x000fe20008000000 */
[----:B------:R-:W0:Y:S01]  /*07e0*/  LDCU UR21, c[0x0][0x394] ;  /* 0x00007280ff1577ac */ /* 0x000e220008000800 */
[----:B-1----:R-:W-:Y:S01]  /*07f0*/  IMAD R0, R9, UR36, RZ ;  /* 0x0000002409007c24 */ /* 0x002fe2000f8e02ff */
[----:B------:R-:W-:-:S03]  /*0800*/  UMOV UR17, UR27 ;  /* 0x0000001b00117c82 */ /* 0x000fc60008000000 */
[----:B------:R-:W-:Y:S01]  /*0810*/  IMAD R33, R89, UR37, R0 ;  /* 0x0000002559217c24 */ /* 0x000fe2000f8e0200 */
[----:B--2---:R-:W-:Y:S02]  /*0820*/  UIMAD.WIDE.U32 UR12, UR34, UR28, URZ ;  /* 0x0000001c220c72a5 */ /* 0x004fe4000f8e00ff */
[----:B----4-:R-:W-:Y:S02]  /*0830*/  UIMAD.WIDE.U32 UR14, UR34, UR30, URZ ;  /* 0x0000001e220e72a5 */ /* 0x010fe4000f8e00ff */
[----:B------:R-:W-:Y:S01]  /*0840*/  UIMAD UR25, UR34, UR29, UR13 ;  /* 0x0000001d221972a4 */ /* 0x000fe2000f8e020d */
[----:B0-----:R-:W-:Y:S01]  /*0850*/  IMAD.WIDE.U32 R2, R4, UR35, R90 ;  /* 0x0000002304027c25 */ /* 0x001fe2000f8e005a */
[----:B---3--:R-:W-:Y:S01]  /*0860*/  ULEA UR6, UR22, UR6, 0x18 ;  /* 0x0000000616067291 */ /* 0x008fe2000f8ec0ff */
[C---:B------:R-:W-:Y:S01]  /*0870*/  IADD3 R7, PT, PT, R90.reuse, 0x80, RZ ;  /* 0x000000805a077810 */ /* 0x040fe20007ffe0ff */
[----:B------:R-:W-:Y:S01]  /*0880*/  UIMAD UR23, UR34, UR31, UR15 ;  /* 0x0000001f221772a4 */ /* 0x000fe2000f8e020f */
[----:B------:R-:W-:Y:S01]  /*0890*/  IMAD R3, R5, UR35, R3 ;  /* 0x0000002305037c24 */ /* 0x000fe2000f8e0203 */
[C---:B------:R-:W-:Y:S01]  /*08a0*/  IADD3 R5, PT, PT, R90.reuse, 0x40, RZ ;  /* 0x000000405a057810 */ /* 0x040fe20007ffe0ff */
[----:B------:R-:W-:Y:S01]  /*08b0*/  UIADD3 UR22, UPT, UPT, UR6, 0x1090, URZ ;  /* 0x0000109006167890 */ /* 0x000fe2000fffe0ff */
[C---:B------:R-:W-:Y:S01]  /*08c0*/  IADD3 R9, PT, PT, R90.reuse, 0xc0, RZ ;  /* 0x000000c05a097810 */ /* 0x040fe20007ffe0ff */
[----:B------:R-:W-:Y:S01]  /*08d0*/  IMAD.WIDE.U32 R88, R89, UR36, R2 ;  /* 0x0000002459587c25 */ /* 0x000fe2000f8e0002 */
[----:B------:R-:W-:-:S02]  /*08e0*/  SHF.L.U32 R3, R90, 0x4, RZ ;  /* 0x000000045a037819 */ /* 0x000fc400000006ff */
        /* <DEDUP_REMOVED lines=11> */
[----:B------:R-:W-:-:S02]  /*09a0*/  SHF.L.U32 R120, R90, 0x2, RZ ;  /* 0x000000025a787819 */ /* 0x000fc400000006ff */
[C---:B------:R-:W-:Y:S02]  /*09b0*/  IADD3 R121, PT, PT, R90.reuse, 0x200, RZ ;  /* 0x000002005a797810 */ /* 0x040fe40007ffe0ff */
[CC--:B------:R-:W-:Y:S02]  /*09c0*/  LEA.HI R118, R90.reuse, R90.reuse, RZ, 0x1b ;  /* 0x0000005a5a767211 */ /* 0x0c0fe400078fd8ff */
[----:B------:R-:W-:Y:S02]  /*09d0*/  LEA.HI R117, R90, R3, RZ, 0x1f ;  /* 0x000000035a757211 */ /* 0x000fe400078ff8ff */
        /* <DEDUP_REMOVED lines=14> */
[----:B------:R-:W-:-:S02]  /*0ac0*/  LOP3.LUT R120, R120, 0xf80, RZ, 0xc0, !PT ;  /* 0x00000f8078787812 */ /* 0x000fc400078ec0ff */
[----:B------:R-:W-:Y:S02]  /*0ad0*/  LEA.HI R101, R121, R90, RZ, 0x1b ;  /* 0x0000005a79657211 */ /* 0x000fe400078fd8ff */
[C---:B------:R-:W-:Y:S02]  /*0ae0*/  LEA R119, R90.reuse, UR6, 0x3 ;  /* 0x000000065a777c11 */ /* 0x040fe4000f8e18ff */
[----:B------:R-:W-:Y:S02]  /*0af0*/  LEA.HI R116, R3, R3, RZ, 0x1b ;  /* 0x0000000303747211 */ /* 0x000fe400078fd8ff */
[----:B------:R-:W-:Y:S02]  /*0b00*/  LOP3.LUT R189, R90, 0x1f, RZ, 0xc0, !PT ;  /* 0x0000001f5abd7812 */ /* 0x000fe400078ec0ff */
        /* <DEDUP_REMOVED lines=17> */
[----:B------:R-:W-:Y:S02]  /*0c20*/  LOP3.LUT R100, R120, 0x1f, R90, 0xf8, !PT ;  /* 0x0000001f78647812 */ /* 0x000fe400078ef85a */
[----:B------:R-:W-:Y:S02]  /*0c30*/  LEA R99, R90, R119, 0x3 ;  /* 0x000000775a637211 */ /* 0x000fe400078e18ff */
[----:B------:R-:W-:-:S02]  /*0c40*/  IADD3 R98, PT, PT, R89, R33, RZ ;  /* 0x0000002159627210 */ /* 0x000fc40007ffe0ff */
[----:B------:R-:W-:Y:S01]  /*0c50*/  LEA R116, R116, UR22, 0x2 ;  /* 0x0000001674747c11 */ /* 0x000fe2000f8e10ff */
[----:B------:R-:W-:Y:S01]  /*0c60*/  UMOV UR22, UR24 ;  /* 0x0000001800167c82 */ /* 0x000fe20008000000 */
[----:B------:R-:W-:-:S05]  /*0c70*/  UMOV UR24, UR26 ;  /* 0x0000001a00187c82 */ /* 0x000fca0008000000 */
.L_x_5322:
[----:B------:R-:W-:Y:S01]  /*0c80*/  BAR.SYNC.DEFER_BLOCKING 0x0 ;  /* 0x0000000000007b1d */ /* 0x000fe20000010000 */
[----:B-1----:R-:W-:Y:S02]  /*0c90*/  MOV R2, UR20 ;  /* 0x0000001400027c02 */ /* 0x002fe40008000f00 */
[----:B------:R-:W-:-:S03]  /*0ca0*/  MOV R3, UR19 ;  /* 0x0000001300037c02 */ /* 0x000fc60008000f00 */
[----:B------:R-:W-:-:S05]  /*0cb0*/  IMAD.WIDE.U32 R2, R100, 0x10, R2 ;  /* 0x0000001064027825 */ /* 0x000fca00078e0002 */
[----:B------:R-:W2:Y:S04]  /*0cc0*/  LDG.E.128 R8, desc[UR32][R2.64] ;  /* 0x0000002002087981 */ /* 0x000ea8000c1e1d00 */
[----:B------:R-:W3:Y:S04]  /*0cd0*/  LDG.E.128 R24, desc[UR32][R2.64+0x200] ;  /* 0x0002002002187981 */ /* 0x000ee8000c1e1d00 */
[----:B------:R-:W4:Y:S04]  /*0ce0*/  LDG.E.128 R28, desc[UR32][R2.64+0x400] ;  /* 0x00040020021c7981 */ /* 0x000f28000c1e1d00 */
[----:B------:R0:W4:Y:S01]  /*0cf0*/  LDG.E.128 R32, desc[UR32][R2.64+0x600] ;  /* 0x0006002002207981 */ /* 0x000122000c1e1d00 */
[----:B------:R-:W1:Y:S01]  /*0d00*/  S2UR UR26, SR_CgaCtaId ;  /* 0x00000000001a79c3 */ /* 0x000e620000008800 */
[----:B------:R-:W-:Y:S01]  /*0d10*/  UMOV UR6, 0x400 ;  /* 0x0000040000067882 */ /* 0x000fe20000000000 */
[----:B------:R-:W-:Y:S01]  /*0d20*/  LOP3.LUT R0, R90, 0x3e0, RZ, 0xc0, !PT ;  /* 0x000003e05a007812 */ /* 0x000fe200078ec0ff */
[----:B------:R-:W1:Y:S01]  /*0d30*/  S2R R97, SR_LANEID ;  /* 0x0000000000617919 */ /* 0x000e620000000000 */
[----:B------:R-:W-:-:S02]  /*0d40*/  MOV R4, UR18 ;  /* 0x0000001200047c02 */ /* 0x000fc40008000f00 */
[----:B------:R-:W-:-:S03]  /*0d50*/  MOV R5, UR17 ;  /* 0x0000001100057c02 */ /* 0x000fc60008000f00 */
[----:B0-----:R-:W-:Y:S01]  /*0d60*/  IMAD.WIDE.U32 R2, R100, 0x10, R4 ;  /* 0x0000001064027825 */ /* 0x001fe200078e0004 */
[----:B-1----:R-:W-:Y:S01]  /*0d70*/  ULEA UR6, UR26, UR6, 0x18 ;  /* 0x000000061a067291 */ /* 0x002fe2000f8ec0ff */
[-C--:B------:R-:W-:Y:S02]  /*0d80*/  IADD3 R96, PT, PT, R120, R97.reuse, RZ ;  /* 0x0000006178607210 */ /* 0x080fe40007ffe0ff */
[----:B------:R-:W-:-:S03]  /*0d90*/  IADD3 R0, PT, PT, R0, R97, RZ ;  /* 0x0000006100007210 */ /* 0x000fc60007ffe0ff */
[----:B------:R-:W-:Y:S02]  /*0da0*/  LEA R96, R96, UR6, 0x4 ;  /* 0x0000000660607c11 */ /* 0x000fe4000f8e20ff */
[----:B------:R-:W-:-:S03]  /*0db0*/  LEA R0, R0, UR6, 0x6 ;  /* 0x0000000600007c11 */ /* 0x000fc6000f8e30ff */
[----:B------:R-:W0:Y:S01]  /*0dc0*/  LDCU UR6, c[0x0][0x38c] ;  /* 0x00007180ff0677ac */ /* 0x000e220008000800 */
        /* <DEDUP_REMOVED lines=10> */
[----:B------:R-:W4:Y:S04]  /*0e70*/  LDG.E.128 R4, desc[UR32][R2.64] ;  /* 0x0000002002047981 */ /* 0x000f28000c1e1d00 */
[----:B-1----:R-:W4:Y:S04]  /*0e80*/  LDG.E.128 R24, desc[UR32][R2.64+0x200] ;  /* 0x0002002002187981 */ /* 0x002f28000c1e1d00 */
[----:B--2---:R-:W2:Y:S04]  /*0e90*/  LDG.E.128 R28, desc[UR32][R2.64+0x400] ;  /* 0x00040020021c7981 */ /* 0x004ea8000c1e1d00 */
[----:B------:R-:W2:Y:S01]  /*0ea0*/  LDG.E.128 R36, desc[UR32][R2.64+0x600] ;  /* 0x0006002002247981 */ /* 0x000ea2000c1e1d00 */
[----:B---3--:R-:W-:-:S02]  /*0eb0*/  MOV R32, UR22 ;  /* 0x0000001600207c02 */ /* 0x008fc40008000f00 */
[----:B------:R-:W-:-:S03]  /*0ec0*/  MOV R33, UR24 ;  /* 0x0000001800217c02 */ /* 0x000fc60008000f00 */
[----:B------:R-:W-:Y:S01]  /*0ed0*/  IMAD.WIDE.U32 R32, R100, 0x10, R32 ;  /* 0x0000001064207825 */ /* 0x000fe200078e0020 */
[----:B----4-:R-:W-:Y:S04]  /*0ee0*/  STS.128 [R96], R4 ;  /* 0x0000000460007388 */ /* 0x010fe80000000c00 */
[----:B------:R-:W-:Y:S04]  /*0ef0*/  STS.128 [R96+0x200], R24 ;  /* 0x0002001860007388 */ /* 0x000fe80000000c00 */
[----:B--2---:R-:W-:Y:S04]  /*0f00*/  STS.128 [R96+0x400], R28 ;  /* 0x0004001c60007388 */ /* 0x004fe80000000c00 */
        /* <DEDUP_REMOVED lines=10> */
[----:B-1----:R-:W4:Y:S01]  /*0fb0*/  LDG.E.128 R36, desc[UR32][R32.64+0x600] ;  /* 0x0006002020247981 */ /* 0x002f22000c1e1d00 */
[----:B0-----:R-:W-:-:S03]  /*0fc0*/  UISETP.GE.AND UP0, UPT, UR6, 0x1, UPT ;  /* 0x000000010600788c */ /* 0x001fc6000bf06270 */
        /* <DEDUP_REMOVED lines=10> */
[----:B------:R-:W-:Y:S02]  /*1070*/  CS2R R44, SRZ ;  /* 0x00000000002c7805 */ /* 0x000fe4000001ff00 */
[----:B--2---:R-:W-:Y:S02]  /*1080*/  CS2R R50, SRZ ;  /* 0x0000000000327805 */ /* 0x004fe4000001ff00 */
[----:B------:R-:W-:Y:S01]  /*1090*/  CS2R R48, SRZ ;  /* 0x0000000000307805 */ /* 0x000fe2000001ff00 */
[----:B------:R-:W1:Y:S01]  /*10a0*/  LDS.128 R28, [R0+0x20] ;  /* 0x00002000001c7984 */ /* 0x000e620000000c00 */
[----:B---3--:R-:W-:-:S02]  /*10b0*/  CS2R R38, SRZ ;  /* 0x0000000000267805 */ /* 0x008fc4000001ff00 */
[----:B------:R-:W-:Y:S01]  /*10c0*/  CS2R R36, SRZ ;  /* 0x0000000000247805 */ /* 0x000fe2000001ff00 */
[----:B------:R-:W2:Y:S01]  /*10d0*/  LDS.128 R32, [R0+0x30] ;  /* 0x0000300000207984 */ /* 0x000ea20000000c00 */
[----:B----4-:R-:W-:Y:S01]  /*10e0*/  FFMA.FTZ R2, R8, R4, R127 ;  /* 0x0000000408027223 */ /* 0x010fe2000001007f */
[-C--:B-----5:R-:W-:Y:S01]  /*10f0*/  FMUL.FTZ R52, R4, R126.reuse ;  /* 0x0000007e04347220 */ /* 0x0a0fe20000410000 */
[-C--:B------:R-:W-:Y:S01]  /*1100*/  FMUL.FTZ R53, R5, R126.reuse ;  /* 0x0000007e05357220 */ /* 0x080fe20000410000 */
[-C--:B------:R-:W-:Y:S01]  /*1110*/  FMUL.FTZ R54, R6, R126.reuse ;  /* 0x0000007e06367220 */ /* 0x080fe20000410000 */
[----:B------:R-:W-:Y:S01]  /*1120*/  FFMA.FTZ R3, R9, R5, R2 ;  /* 0x0000000509037223 */ /* 0x000fe20000010002 */
[-C--:B------:R-:W-:Y:S01]  /*1130*/  FMUL.FTZ R55, R7, R126.reuse ;  /* 0x0000007e07377220 */ /* 0x080fe20000410000 */
[-C--:B0-----:R-:W-:Y:S01]  /*1140*/  FMUL.FTZ R56, R24, R126.reuse ;  /* 0x0000007e18387220 */ /* 0x081fe20000410000 */
[----:B------:R-:W-:Y:S01]  /*1150*/  FMUL.FTZ R57, R25, R126 ;  /* 0x0000007e19397220 */ /* 0x000fe20000410000 */
[----:B------:R-:W-:Y:S01]  /*1160*/  FFMA.FTZ R2, R10, R6, R3 ;  /* 0x000000060a027223 */ /* 0x000fe20000010003 */
[-C--:B------:R-:W-:Y:S01]  /*1170*/  FMUL.FTZ R58, R26, R126.reuse ;  /* 0x0000007e1a3a7220 */ /* 0x080fe20000410000 */
[-C--:B------:R-:W-:Y:S01]  /*1180*/  FMUL.FTZ R59, R27, R126.reuse ;  /* 0x0000007e1b3b7220 */ /* 0x080fe20000410000 */
[-C--:B-1----:R-:W-:Y:S01]  /*1190*/  FMUL.FTZ R60, R28, R126.reuse ;  /* 0x0000007e1c3c7220 */ /* 0x082fe20000410000 */
[----:B------:R-:W-:Y:S01]  /*11a0*/  FFMA.FTZ R3, R11, R7, R2 ;  /* 0x000000070b037223 */ /* 0x000fe20000010002 */
[-C--:B------:R-:W-:Y:S01]  /*11b0*/  FMUL.FTZ R61, R29, R126.reuse ;  /* 0x0000007e1d3d7220 */ /* 0x080fe20000410000 */
[-C--:B------:R-:W-:Y:S01]  /*11c0*/  FMUL.FTZ R62, R30, R126.reuse ;  /* 0x0000007e1e3e7220 */ /* 0x080fe20000410000 */
[----:B------:R-:W-:Y:S01]  /*11d0*/  FMUL.FTZ R63, R31, R126 ;  /* 0x0000007e1f3f7220 */ /* 0x000fe20000410000 */
[----:B------:R-:W-:Y:S01]  /*11e0*/  FFMA.FTZ R2, R12, R24, R3 ;  /* 0x000000180c027223 */ /* 0x000fe20000010003 */
[-C--:B--2---:R-:W-:Y:S01]  /*11f0*/  FMUL.FTZ R64, R32, R126.reuse ;  /* 0x0000007e20407220 */ /* 0x084fe20000410000 */
[-C--:B------:R-:W-:Y:S01]  /*1200*/  FMUL.FTZ R65, R33, R126.reuse ;  /* 0x0000007e21417220 */ /* 0x080fe20000410000 */
[-C--:B------:R-:W-:Y:S01]  /*1210*/  FMUL.FTZ R66, R34, R126.reuse ;  /* 0x0000007e22427220 */ /* 0x080fe20000410000 */
        /* <DEDUP_REMOVED lines=14> */
[----:B------:R-:W0:Y:S01]  /*1300*/  LDC.64 R150, c[0x0][0x3e0] ;  /* 0x0000f800ff967b82 */ /* 0x000e220000000a00 */
[----:B------:R-:W-:Y:S01]  /*1310*/  UIADD3 UR6, UPT, UPT, UR21, -0x1, URZ ;  /* 0xffffffff15067890 */ /* 0x000fe2000fffe0ff */
[--C-:B------:R-:W-:Y:S01]  /*1320*/  FADD.FTZ R129, R80, R124.reuse ;  /* 0x0000007c50817221 */ /* 0x100fe20000010000 */
[----:B------:R-:W-:Y:S01]  /*1330*/  UISETP.NE.AND UP0, UPT, UR21, 0x1, UPT ;  /* 0x000000011500788c */ /* 0x000fe2000bf05270 */
[--C-:B------:R-:W-:Y:S01]  /*1340*/  FADD.FTZ R128, R81, R124.reuse ;  /* 0x0000007c51807221 */ /* 0x100fe20000010000 */
[----:B------:R-:W-:Y:S01]  /*1350*/  USHF.L.U32 UR6, UR6, 0xa, URZ ;  /* 0x0000000a06067899 */ /* 0x000fe200080006ff */
[--C-:B------:R-:W-:Y:S01]  /*1360*/  FADD.FTZ R131, R82, R124.reuse ;  /* 0x0000007c52837221 */ /* 0x100fe20000010000 */
[--C-:B------:R-:W-:Y:S01]  /*1370*/  FADD.FTZ R130, R83, R124.reuse ;  /* 0x0000007c53827221 */ /* 0x100fe20000010000 */
[----:B------:R-:W1:Y:S01]  /*1380*/  LDC.64 R92, c[0x0][0x4f0] ;  /* 0x00013c00ff5c7b82 */ /* 0x000e620000000a00 */
        /* <DEDUP_REMOVED lines=12> */
[----:B------:R-:W-:Y:S01]  /*1450*/  PLOP3.LUT P0, PT, PT, PT, UP0, 0x80, 0x8 ;  /* 0x000000000008781c */ /* 0x000fe20003f0f008 */
[----:B------:R-:W-:Y:S01]  /*1460*/  HFMA2 R39, -RZ, RZ, 0, 0 ;  /* 0x00000000ff277431 */ /* 0x000fe200000001ff */
[----:B------:R-:W-:Y:S01]  /*1470*/  IADD3 R94, P1, PT, R88, UR6, RZ ;  /* 0x00000006585e7c10 */ /* 0x000fe2000ff3e0ff */
        /* <DEDUP_REMOVED lines=12> */
[----:B------:R-:W-:Y:S01]  /*1540*/  ISETP.EQ.AND P0, PT, R189, RZ, P0 ;  /* 0x000000ffbd00720c */ /* 0x000fe20000702270 */
[----:B------:R-:W-:Y:S01]  /*1550*/  FMUL.FTZ R146, R20, R141 ;  /* 0x0000008d14927220 */ /* 0x000fe20000410000 */
[----:B------:R-:W-:Y:S01]  /*1560*/  FMUL.FTZ R145, R21, R140 ;  /* 0x0000008c15917220 */ /* 0x000fe20000410000 */
[----:B------:R-:W-:Y:S01]  /*1570*/  FMUL.FTZ R144, R22, R143 ;  /* 0x0000008f16907220 */ /* 0x000fe20000410000 */
[----:B------:R-:W-:Y:S01]  /*1580*/  FMUL.FTZ R142, R23, R162 ;  /* 0x000000a2178e7220 */ /* 0x000fe20000410000 */
[----:B------:R-:W-:Y:S01]  /*1590*/  IADD3.X R95, PT, PT, RZ, R98, RZ, P1, !PT ;  /* 0x00000062ff5f7210 */ /* 0x000fe20000ffe4ff */
[----:B------:R-:W2:Y:S01]  /*15a0*/  LDCU UR45, c[0x0][0x394] ;  /* 0x00007280ff2d77ac */ /* 0x000ea20008000800 */
[----:B------:R-:W-:Y:S01]  /*15b0*/  LOP3.LUT R204, R90, UR6, RZ, 0xfc, !PT ;  /* 0x000000065acc7c12 */ /* 0x000fe2000f8efcff */
[----:B------:R-:W3:Y:S01]  /*15c0*/  LDCU UR46, c[0x0][0x38c] ;  /* 0x00007180ff2e77ac */ /* 0x000ee20008000800 */
[----:B------:R-:W4:Y:S01]  /*15d0*/  LDCU UR43, c[0x0][0x388] ;  /* 0x00007100ff2b77ac */ /* 0x000f220008000800 */
[----:B------:R-:W0:Y:S01]  /*15e0*/  LDCU.64 UR36, c[0x0][0x3c0] ;  /* 0x00007800ff2477ac */ /* 0x000e220008000a00 */
[----:B------:R-:W0:Y:S01]  /*15f0*/  LDCU.64 UR38, c[0x0][0x3a8] ;  /* 0x00007500ff2677ac */ /* 0x000e220008000a00 */
[----:B------:R-:W0:Y:S01]  /*1600*/  LDCU.64 UR40, c[0x0][0x540] ;  /* 0x0000a800ff2877ac */ /* 0x000e220008000a00 */
[----:B------:R-:W0:Y:S01]  /*1610*/  LDCU.128 UR28, c[0x0][0x440] ;  /* 0x00008800ff1c77ac */ /* 0x000e220008000c00 */
[----:B------:R-:W-:-:S05]  /*1620*/  UMOV UR6, URZ ;  /* 0x000000ff00067c82 */ /* 0x000fca0008000000 */
.L_x_5321:
[----:B01----:R-:W-:Y:S01]  /*1630*/  IMAD.WIDE.U32 R2, R150, UR6, RZ ;  /* 0x0000000696027c25 */ /* 0x003fe2000f8e00ff */
[----:B------:R-:W-:Y:S01]  /*1640*/  UMOV UR26, UR12 ;  /* 0x0000000c001a7c82 */ /* 0x000fe20008000000 */
[----:B------:R-:W-:Y:S02]  /*1650*/  UMOV UR27, UR25 ;  /* 0x00000019001b7c82 */ /* 0x000fe40008000000 */
[----:B------:R-:W-:Y:S01]  /*1660*/  IMAD R3, R151, UR6, R3 ;  /* 0x0000000697037c24 */ /* 0x000fe2000f8e0203 */
[----:B------:R-:W-:Y:S01]  /*1670*/  LEA R68, P1, R2, R123, 0x2 ;  /* 0x0000007b02447211 */ /* 0x000fe200078210ff */
[----:B------:R-:W-:-:S03]  /*1680*/  UIMAD.WIDE.U32 UR26, UR6, UR38, UR26 ;  /* 0x00000026061a72a5 */ /* 0x000fc6000f8e001a */
[----:B------:R-:W-:Y:S01]  /*1690*/  LEA.HI.X R69, R2, R122, R3, 0x2, P1 ;  /* 0x0000007a02457211 */ /* 0x000fe200008f1403 */
[----:B------:R-:W-:Y:S02]  /*16a0*/  UIMAD UR27, UR6, UR39, UR27 ;  /* 0x00000027061b72a4 */ /* 0x000fe4000f8e021b */
[----:B------:R-:W-:Y:S01]  /*16b0*/  ULEA UR42, UP0, UR26, UR28, 0x2 ;  /* 0x0000001c1a2a7291 */ /* 0x000fe2000f8010ff */
[----:B------:R-:W-:-:S03]  /*16c0*/  IMAD.WIDE.U32 R2, R100, 0x10, R68 ;  /* 0x0000001064027825 */ /* 0x000fc600078e0044 */
[----:B------:R-:W-:Y:S02]  /*16d0*/  ULEA.HI.X UR26, UR26, UR29, UR27, 0x2, UP0 ;  /* 0x0000001d1a1a7291 */ /* 0x000fe400080f141b */
[----:B------:R-:W-:Y:S01]  /*16e0*/  MOV R84, UR42 ;  /* 0x0000002a00547c02 */ /* 0x000fe20008000f00 */
[----:B------:R-:W5:Y:S03]  /*16f0*/  LDG.E.128 R68, desc[UR32][R2.64] ;  /* 0x0000002002447981 */ /* 0x000f66000c1e1d00 */
[----:B------:R-:W-:Y:S01]  /*1700*/  MOV R85, UR26 ;  /* 0x0000001a00557c02 */ /* 0x000fe20008000f00 */
[----:B------:R-:W2:Y:S04]  /*1710*/  LDG.E.128 R72, desc[UR32][R2.64+0x200] ;  /* 0x0002002002487981 */ /* 0x000ea8000c1e1d00 */
[----:B---3--:R-:W3:Y:S04]  /*1720*/  LDG.E.128 R76, desc[UR32][R2.64+0x400] ;  /* 0x00040020024c7981 */ /* 0x008ee8000c1e1d00 */
[----:B----4-:R-:W4:Y:S04]  /*1730*/  LDG.E.128 R80, desc[UR32][R2.64+0x600] ;  /* 0x0006002002507981 */ /* 0x010f28000c1e1d00 */
[----:B------:R0:W4:Y:S01]  /*1740*/  LDG.E R161, desc[UR32][R84.64] ;  /* 0x0000002054a17981 */ /* 0x000122000c1e1900 */
[----:B------:R-:W-:Y:S01]  /*1750*/  UMOV UR26, UR14 ;  /* 0x0000000e001a7c82 */ /* 0x000fe20008000000 */
[----:B------:R-:W-:-:S02]  /*1760*/  UMOV UR27, UR23 ;  /* 0x00000017001b7c82 */ /* 0x000fc40008000000 */
[----:B------:R-:W-:-:S04]  /*1770*/  UIMAD.WIDE.U32 UR26, UR6, UR36, UR26 ;  /* 0x00000024061a72a5 */ /* 0x000fc8000f8e001a */
[----:B------:R-:W-:Y:S02]  /*1780*/  UIMAD UR27, UR6, UR37, UR27 ;  /* 0x00000025061b72a4 */ /* 0x000fe4000f8e021b */
[----:B------:R-:W-:-:S04]  /*1790*/  ULEA UR42, UP0, UR26, UR30, 0x2 ;  /* 0x0000001e1a2a7291 */ /* 0x000fc8000f8010ff */
[----:B------:R-:W-:Y:S02]  /*17a0*/  ULEA.HI.X UR26, UR26, UR31, UR27, 0x2, UP0 ;  /* 0x0000001f1a1a7291 */ /* 0x000fe400080f141b */
[----:B0-----:R-:W-:-:S04]  /*17b0*/  MOV R84, UR42 ;  /* 0x0000002a00547c02 */ /* 0x001fc80008000f00 */
[----:B------:R-:W-:-:S05]  /*17c0*/  MOV R85, UR26 ;  /* 0x0000001a00557c02 */ /* 0x000fca0008000f00 */
[----:B------:R-:W4:Y:S01]  /*17d0*/  LDG.E R163, desc[UR32][R84.64] ;  /* 0x0000002054a37981 */ /* 0x000f22000c1e1900 */
[----:B------:R-:W0:Y:S01]  /*17e0*/  S2UR UR42, SR_CgaCtaId ;  /* 0x00000000002a79c3 */ /* 0x000e220000008800 */
[----:B------:R-:W-:-:S04]  /*17f0*/  USHF.L.U32 UR44, UR21, 0x8, URZ ;  /* 0x00000008152c7899 */ /* 0x000fc800080006ff */
[----:B------:R-:W-:-:S04]  /*1800*/  UIADD3 UR26, UPT, UPT, UR44, -0x100, URZ ;  /* 0xffffff002c1a7890 */ /* 0x000fc8000fffe0ff */
[----:B------:R-:W-:Y:S01]  /*1810*/  ULOP3.LUT UR26, UR26, 0x100, URZ, 0xc0, !UPT ;  /* 0x000001001a1a7892 */ /* 0x000fe2000f8ec0ff */
[C---:B------:R-:W-:Y:S01]  /*1820*/  ISETP.NE.AND P2, PT, R90.reuse, RZ, PT ;  /* 0x000000ff5a00720c */ /* 0x040fe20003f45270 */
[----:B------:R-:W-:Y:S02]  /*1830*/  UMOV UR27, 0x400 ;  /* 0x00000400001b7882 */ /* 0x000fe40000000000 */
[----:B------:R-:W-:Y:S01]  /*1840*/  UIADD3 UR26, UPT, UPT, UR26, UR6, URZ ;  /* 0x000000061a1a7290 */ /* 0x000fe2000fffe0ff */
[----:B------:R-:W-:-:S05]  /*1850*/  ISETP.NE.AND P1, PT, R90, 0x3f, PT ;  /* 0x0000003f5a00780c */ /* 0x000fca0003f25270 */
[----:B------:R-:W-:Y:S01]  /*1860*/  SEL R2, R121, UR26, P2 ;  /* 0x0000001a79027c07 */ /* 0x000fe20009000000 */
[----:B0-----:R-:W-:-:S06]  /*1870*/  ULEA UR27, UR42, UR27, 0x18 ;  /* 0x0000001b2a1b7291 */ /* 0x001fcc000f8ec0ff */
[----:B------:R-:W-:Y:S01]  /*1880*/  LEA R2, R2, UR27, 0x2 ;  /* 0x0000001b02027c11 */ /* 0x000fe2000f8e10ff */
[----:B------:R-:W-:Y:S01]  /*1890*/  BSSY.RECONVERGENT B0, `(.L_x_5277) ;  /* 0x0000058000007945 */ /* 0x000fe20003800200 */
[----:B-----5:R-:W-:Y:S04]  /*18a0*/  STS.128 [R96], R68 ;  /* 0x0000004460007388 */ /* 0x020fe80000000c00 */
[----:B--2---:R-:W-:Y:S04]  /*18b0*/  STS.128 [R96+0x200], R72 ;  /* 0x0002004860007388 */ /* 0x004fe80000000c00 */
[----:B---3--:R-:W-:Y:S04]  /*18c0*/  STS.128 [R96+0x400], R76 ;  /* 0x0004004c60007388 */ /* 0x008fe80000000c00 */
[----:B----4-:R-:W-:Y:S01]  /*18d0*/  STS.128 [R96+0x600], R80 ;  /* 0x0006005060007388 */ /* 0x010fe20000000c00 */
[----:B------:R-:W-:-:S03]  /*18e0*/  NOP ;  /* 0x0000000000007918 */ /* 0x000fc60000000000 */
[----:B------:R-:W0:Y:S04]  /*18f0*/  LDS.128 R72, [R0] ;  /* 0x0000000000487984 */ /* 0x000e280000000c00 */
[----:B------:R-:W2:Y:S04]  /*1900*/  LDS.128 R76, [R0+0x10] ;  /* 0x00001000004c7984 */ /* 0x000ea80000000c00 */
[----:B------:R-:W3:Y:S04]  /*1910*/  LDS.128 R80, [R0+0x20] ;  /* 0x0000200000507984 */ /* 0x000ee80000000c00 */
[----:B------:R-:W4:Y:S01]  /*1920*/  LDS.128 R68, [R0+0x30] ;  /* 0x0000300000447984 */ /* 0x000f220000000c00 */
[----:B------:R-:W-:-:S04]  /*1930*/  FMUL.FTZ R86, R161, 1.4426950216293334961 ;  /* 0x3fb8aa3ba1567820 */ /* 0x000fc80000410000 */
[-C--:B------:R-:W-:Y:S01]  /*1940*/  FMUL.FTZ R175, R129, R86.reuse ;  /* 0x0000005681af7220 */ /* 0x080fe20000410000 */
[-C--:B------:R-:W-:Y:S01]  /*1950*/  FMUL.FTZ R164, R128, R86.reuse ;  /* 0x0000005680a47220 */ /* 0x080fe20000410000 */
[-C--:B------:R-:W-:Y:S01]  /*1960*/  FMUL.FTZ R165, R131, R86.reuse ;  /* 0x0000005683a57220 */ /* 0x080fe20000410000 */
        /* <DEDUP_REMOVED lines=29> */
[----:B-----5:R5:W-:Y:S01]  /*1b40*/  STS [R2+0x2550], R175 ;  /* 0x002550af02007388 */ /* 0x020be20000000800 */
[C---:B0-----:R-:W-:Y:S01]  /*1b50*/  FMUL.FTZ R167, R163.reuse, R72 ;  /* 0x00000048a3a77220 */ /* 0x041fe20000410000 */
[C---:B------:R-:W-:Y:S01]  /*1b60*/  FMUL.FTZ R166, R163.reuse, R73 ;  /* 0x00000049a3a67220 */ /* 0x040fe20000410000 */
[C---:B------:R-:W-:Y:S01]  /*1b70*/  FMUL.FTZ R3, R163.reuse, R74 ;  /* 0x0000004aa3037220 */ /* 0x040fe20000410000 */
[C---:B------:R-:W-:Y:S01]  /*1b80*/  FMUL.FTZ R84, R163.reuse, R75 ;  /* 0x0000004ba3547220 */ /* 0x040fe20000410000 */
[C---:B--2---:R-:W-:Y:S01]  /*1b90*/  FMUL.FTZ R85, R163.reuse, R76 ;  /* 0x0000004ca3557220 */ /* 0x044fe20000410000 */
[C---:B------:R-:W-:Y:S01]  /*1ba0*/  FMUL.FTZ R192, R163.reuse, R77 ;  /* 0x0000004da3c07220 */ /* 0x040fe20000410000 */
[C---:B------:R-:W-:Y:S01]  /*1bb0*/  FMUL.FTZ R195, R163.reuse, R78 ;  /* 0x0000004ea3c37220 */ /* 0x040fe20000410000 */
[C---:B------:R-:W-:Y:S01]  /*1bc0*/  FMUL.FTZ R196, R163.reuse, R79 ;  /* 0x0000004fa3c47220 */ /* 0x040fe20000410000 */
[C---:B---3--:R-:W-:Y:S01]  /*1bd0*/  FMUL.FTZ R199, R163.reuse, R80 ;  /* 0x00000050a3c77220 */ /* 0x048fe20000410000 */
[C---:B------:R-:W-:Y:S01]  /*1be0*/  FMUL.FTZ R198, R163.reuse, R81 ;  /* 0x00000051a3c67220 */ /* 0x040fe20000410000 */
[C---:B------:R-:W-:Y:S01]  /*1bf0*/  FMUL.FTZ R201, R163.reuse, R82 ;  /* 0x00000052a3c97220 */ /* 0x040fe20000410000 */
[C---:B------:R-:W-:Y:S01]  /*1c00*/  FMUL.FTZ R200, R163.reuse, R83 ;  /* 0x00000053a3c87220 */ /* 0x040fe20000410000 */
[C---:B----4-:R-:W-:Y:S01]  /*1c10*/  FMUL.FTZ R203, R163.reuse, R68 ;  /* 0x00000044a3cb7220 */ /* 0x050fe20000410000 */
[C---:B------:R-:W-:Y:S01]  /*1c20*/  FMUL.FTZ R202, R163.reuse, R69 ;  /* 0x00000045a3ca7220 */ /* 0x040fe20000410000 */
[C---:B------:R-:W-:Y:S01]  /*1c30*/  FMUL.FTZ R87, R163.reuse, R70 ;  /* 0x00000046a3577220 */ /* 0x040fe20000410000 */
        /* <DEDUP_REMOVED lines=20> */
[----:B------:R-:W-:-:S08]  /*1d80*/  HFMA2 R208, -RZ, RZ, 1.875, 0 ;  /* 0x3f800000ffd07431 */ /* 0x000fd000000001ff */
[----:B------:R-:W-:Y:S05]  /*1d90*/  BRA.U !UP0, `(.L_x_5279) ;  /* 0x00000001081c7547 */ /* 0x000fea000b800000 */
[----:B------:R-:W-:-:S04]  /*1da0*/  ULOP3.LUT UR26, UR44, 0x100, URZ, 0xc0, !UPT ;  /* 0x000001002c1a7892 */ /* 0x000fc8000f8ec0ff */
[----:B------:R-:W-:-:S04]  /*1db0*/  UIADD3 UR26, UPT, UPT, UR26, UR6, URZ ;  /* 0x000000061a1a7290 */ /* 0x000fc8000fffe0ff */
[----:B------:R-:W-:-:S09]  /*1dc0*/  ULEA UR26, UR26, UR27, 0x2 ;  /* 0x0000001b1a1a7291 */ /* 0x000fd2000f8e10ff */
[----:B------:R-:W1:Y:S01]  /*1dd0*/  LDS R208, [UR26+0x2550] ;  /* 0x0025501affd07984 */ /* 0x000e620008000800 */
[----:B------:R-:W-:Y:S05]  /*1de0*/  BRA `(.L_x_5279) ;  /* 0x0000000000087947 */ /* 0x000fea0003800000 */
.L_x_5278:
[----:B------:R-:W-:-:S06]  /*1df0*/  LEA R208, R90, UR27, 0x2 ;  /* 0x0000001b5ad07c11 */ /* 0x000fcc000f8e10ff */
[----:B------:R-:W0:Y:S02]  /*1e00*/  LDS R208, [R208+0x2d54] ;  /* 0x002d5400d0d07984 */ /* 0x000e240000000800 */
.L_x_5279:
[----:B------:R-:W-:Y:S05]  /*1e10*/  BSYNC.RECONVERGENT B0 ;  /* 0x0000000000007941 */ /* 0x000fea0003800200 */
.L_x_5277:
[----:B------:R-:W2:Y:S01]  /*1e20*/  @P0 LDC R3, c[0x0][0x38c] ;  /* 0x0000e300ff030b82 */ /* 0x000ea20000000800 */
[-C--:B------:R-:W-:Y:S01]  /*1e30*/  FMUL.FTZ R86, R175, R164.reuse ;  /* 0x000000a4af567220 */ /* 0x080fe20000410000 */
[----:B------:R-:W-:Y:S01]  /*1e40*/  FFMA.FTZ R87, R160, R164, R159 ;  /* 0x000000a4a0577223 */ /* 0x000fe2000001009f */
[----:B------:R-:W-:Y:S02]  /*1e50*/  MOV R2, UR21 ;  /* 0x0000001500027c02 */ /* 0x000fe40008000f00 */
[C---:B------:R-:W-:Y:S01]  /*1e60*/  FMUL.FTZ R86, R165.reuse, R86 ;  /* 0x00000056a5567220 */ /* 0x040fe20000410000 */
[----:B------:R-:W-:Y:S01]  /*1e70*/  FFMA.FTZ R174, R165, R87, R158 ;  /* 0x00000057a5ae7223 */ /* 0x000fe2000001009e */
[----:B------:R-:W-:Y:S02]  /*1e80*/  @P0 IADD3 R2, PT, PT, R2, -0x2, RZ ;  /* 0xfffffffe02020810 */ /* 0x000fe40007ffe0ff */
[C---:B------:R-:W-:Y:S01]  /*1e90*/  FMUL.FTZ R86, R169.reuse, R86 ;  /* 0x00000056a9567220 */ /* 0x040fe20000410000 */
[----:B------:R-:W-:Y:S01]  /*1ea0*/  FFMA.FTZ R174, R169, R174, R157 ;  /* 0x000000aea9ae7223 */ /* 0x000fe2000001009d */
[----:B------:R-:W-:-:S02]  /*1eb0*/  MOV R85, 0x8 ;  /* 0x0000000800557802 */ /* 0x000fc40000000f00 */
[C---:B------:R-:W-:Y:S01]  /*1ec0*/  FMUL.FTZ R87, R173.reuse, R86 ;  /* 0x00000056ad577220 */ /* 0x040fe20000410000 */
[----:B------:R-:W-:-:S03]  /*1ed0*/  FFMA.FTZ R174, R173, R174, R156 ;  /* 0x000000aeadae7223 */ /* 0x000fc6000001009c */
[C---:B------:R-:W-:Y:S01]  /*1ee0*/  FMUL.FTZ R86, R172.reuse, R87 ;  /* 0x00000057ac567220 */ /* 0x040fe20000410000 */
[----:B------:R-:W-:Y:S01]  /*1ef0*/  FFMA.FTZ R174, R172, R174, R155 ;  /* 0x000000aeacae7223 */ /* 0x000fe2000001009b */
[----:B--2---:R-:W-:Y:S02]  /*1f00*/  @P0 IMAD R84, R2, R3, UR6 ;  /* 0x0000000602540e24 */ /* 0x004fe4000f8e0203 */
[----:B------:R-:W-:Y:S01]  /*1f10*/  HFMA2 R2, -RZ, RZ, 1.875, 0 ;  /* 0x3f800000ff027431 */ /* 0x000fe200000001ff */
[----:B------:R-:W-:Y:S01]  /*1f20*/  MOV R3, RZ ;  /* 0x000000ff00037202 */ /* 0x000fe20000000f00 */
[----:B------:R-:W-:-:S04]  /*1f30*/  @P0 IMAD.WIDE R84, R84, R85, UR4 ;  /* 0x0000000454540e25 */ /* 0x000fc8000f8e0255 */
[----:B------:R-:W-:Y:S01]  /*1f40*/  FFMA.FTZ R174, R183, R174, R154 ;  /* 0x000000aeb7ae7223 */ /* 0x000fe2000001009a */
[----:B------:R2:W5:Y:S03]  /*1f50*/  @P0 LDG.E.64 R2, desc[UR32][R84.64] ;  /* 0x0000002054020981 */ /* 0x000566000c1e1b00 */
[----:B------:R-:W-:Y:S01]  /*1f60*/  FFMA.FTZ R174, R186, R174, R153 ;  /* 0x000000aebaae7223 */ /* 0x000fe20000010099 */
[----:B------:R-:W-:-:S03]  /*1f70*/  ISETP.GT.U32.AND P1, PT, R90, 0x1f, PT ;  /* 0x0000001f5a00780c */ /* 0x000fc60003f24070 */
        /* <DEDUP_REMOVED lines=21> */
[----:B--2---:R-:W2:Y:S01]  /*20d0*/  LDS.128 R84, [R99+0x2140] ;  /* 0x0021400063547984 */ /* 0x004ea20000000c00 */
[C---:B------:R-:W-:Y:S01]  /*20e0*/  ISETP.GE.AND P3, PT, R97.reuse, 0x10, PT ;  /* 0x000000106100780c */ /* 0x040fe20003f66270 */
[----:B------:R-:W-:Y:S01]  /*20f0*/  UMOV UR26, 0xffffffff ;  /* 0xffffffff001a7882 */ /* 0x000fe20000000000 */
[C---:B------:R-:W-:Y:S02]  /*2100*/  ISETP.GE.AND P5, PT, R97.reuse, 0x8, PT ;  /* 0x000000086100780c */ /* 0x040fe40003fa6270 */
[----:B------:R-:W-:Y:S01]  /*2110*/  ISETP.GE.AND P4, PT, R97, 0x2, PT ;  /* 0x000000026100780c */ /* 0x000fe20003f86270 */
[-C--:B--2---:R-:W-:Y:S01]  /*2120*/  FFMA.FTZ R85, R85, R86.reuse, R87 ;  /* 0x0000005655557223 */ /* 0x084fe20000010057 */
[----:B------:R-:W-:Y:S01]  /*2130*/  FMUL.FTZ R86, R84, R86 ;  /* 0x0000005654567220 */ /* 0x000fe20000410000 */
[----:B------:R-:W-:Y:S02]  /*2140*/  P2R R84, PR, RZ, 0x8 ;  /* 0x00000008ff547803 */ /* 0x000fe40000000000 */
[----:B------:R-:W-:-:S02]  /*2150*/  P2R R84, PR, RZ, 0x20 ;  /* 0x00000020ff547803 */ /* 0x000fc40000000000 */
[C---:B------:R-:W-:Y:S02]  /*2160*/  ISETP.GE.AND P3, PT, R97.reuse, 0x4, PT ;  /* 0x000000046100780c */ /* 0x040fe40003f66270 */
[----:B------:R-:W-:Y:S01]  /*2170*/  ISETP.GE.AND P5, PT, R97, 0x1, PT ;  /* 0x000000016100780c */ /* 0x000fe20003fa6270 */
[----:B------:R-:W-:-:S12]  /*2180*/  BRA.DIV UR26, `(.L_x_5281) ;  /* 0x0000002e1ab47947 */ /* 0x000fd8000b800000 */
[----:B------:R-:W2:Y:S01]  /*2190*/  SHFL.UP PT, R84, R85, 0x1, RZ ;  /* 0x0420000055547989 */ /* 0x000ea200000e00ff */
[----:B------:R-:W-:-:S03]  /*21a0*/  ISETP.GE.AND P6, PT, R97, 0x8, PT ;  /* 0x000000086100780c */ /* 0x000fc60003fc6270 */
        /* <DEDUP_REMOVED lines=21> */
.L_x_5339:
[----:B------:R-:W-:Y:S01]  /*2300*/  ISETP.GE.AND P3, PT, R97, 0x10, PT ;  /* 0x000000106100780c */ /* 0x000fe20003f66270 */
[----:B----4-:R-:W-:Y:S01]  /*2310*/  FFMA.FTZ R84, R86, R84, R85 ;  /* 0x0000005456547223 */ /* 0x010fe20000010055 */
[----:B------:R-:W-:-:S04]  /*2320*/  UMOV UR26, 0xffffffff ;  /* 0xffffffff001a7882 */ /* 0x000fc80000000000 */
[----:B------:R-:W-:-:S07]  /*2330*/  FSEL R87, R85, R84, !P3 ;  /* 0x0000005455577208 */ /* 0x000fce0005800000 */
[----:B--23--:R-:W-:Y:S01]  /*2340*/  @P3 FMUL.FTZ R86, R86, R177 ;  /* 0x000000b156563220 */ /* 0x00cfe20000410000 */
[----:B------:R-:W-:Y:S06]  /*2350*/  BRA.DIV UR26, `(.L_x_5282) ;  /* 0x000000321a487947 */ /* 0x000fec000b800000 */
.L_x_5342:
[----:B------:R-:W-:-:S03]  /*2360*/  UMOV UR26, 0xffffffff ;  /* 0xffffffff001a7882 */ /* 0x000fc60000000000 */
[----:B------:R-:W-:Y:S05]  /*2370*/  BRA.DIV UR26, `(.L_x_5283) ;  /* 0x000000321a687947 */ /* 0x000fea000b800000 */
.L_x_5345:
[----:B------:R-:W-:-:S03]  /*2380*/  UMOV UR26, 0xffffffff ;  /* 0xffffffff001a7882 */ /* 0x000fc60000000000 */
[----:B------:R-:W-:Y:S05]  /*2390*/  BRA.DIV UR26, `(.L_x_5284) ;  /* 0x000000321a887947 */ /* 0x000fea000b800000 */
[----:B------:R2:W3:Y:S04]  /*23a0*/  SHFL.UP PT, R174, R86, 0x1, RZ ;  /* 0x0420000056ae7989 */ /* 0x0004e800000e00ff */
[----:B------:R2:W4:Y:S04]  /*23b0*/  SHFL.UP PT, R177, R87, 0x1, RZ ;  /* 0x0420000057b17989 */ /* 0x00052800000e00ff */
[----:B-----5:R2:W0:Y:S04]  /*23c0*/  SHFL.IDX PT, R84, R2, RZ, 0x1f ;  /* 0x00001fff02547589 */ /* 0x02042800000e0000 */
[----:B------:R2:W0:Y:S02]  /*23d0*/  SHFL.IDX PT, R85, R3, RZ, 0x1f ;  /* 0x00001fff03557589 */ /* 0x00042400000e0000 */
.L_x_5351:
[----:B--2---:R-:W2:Y:S01]  /*23e0*/  LDS.64 R86, [R99+0x2140] ;  /* 0x0021400063567984 */ /* 0x004ea20000000a00 */
[C---:B0--34-:R-:W-:Y:S01]  /*23f0*/  @P2 FFMA.FTZ R85, R174.reuse, R85, R177 ;  /* 0x00000055ae552223 */ /* 0x059fe200000100b1 */
[----:B------:R-:W-:-:S03]  /*2400*/  @P2 FMUL.FTZ R84, R174, R84 ;  /* 0x00000054ae542220 */ /* 0x000fc60000410000 */
[-C--:B--2---:R-:W-:Y:S01]  /*2410*/  FFMA.FTZ R87, R85, R86.reuse, R87 ;  /* 0x0000005655577223 */ /* 0x084fe20000010057 */
[----:B------:R-:W-:-:S05]  /*2420*/  FMUL.FTZ R86, R84, R86 ;  /* 0x0000005654567220 */ /* 0x000fca0000410000 */
[----:B------:R3:W-:Y:S02]  /*2430*/  STS.128 [R99+0x2140], R84 ;  /* 0x0021405463007388 */ /* 0x0007e40000000c00 */
.L_x_5280:
[----:B------:R-:W-:Y:S05]  /*2440*/  WARPSYNC.ALL ;  /* 0x0000000000007948 */ /* 0x000fea0003800000 */
[----:B------:R-:W-:Y:S01]  /*2450*/  BAR.SYNC.DEFER_BLOCKING 0x0 ;  /* 0x0000000000007b1d */ /* 0x000fe20000010000 */
[C---:B01---5:R-:W-:Y:S01]  /*2460*/  FMUL.FTZ R2, R197.reuse, R208 ;  /* 0x000000d0c5027220 */ /* 0x063fe20000410000 */
[----:B------:R-:W-:Y:S01]  /*2470*/  FFMA.FTZ R3, R197, R205, R206 ;  /* 0x000000cdc5037223 */ /* 0x000fe200000100ce */
[----:B------:R-:W-:Y:S02]  /*2480*/  UISETP.GE.AND UP0, UPT, UR21, UR45, UPT ;  /* 0x0000002d1500728c */ /* 0x000fe4000bf06270 */
[C---:B--23--:R-:W-:Y:S01]  /*2490*/  FMUL.FTZ R85, R193.reuse, R2 ;  /* 0x00000002c1557220 */ /* 0x04cfe20000410000 */
[----:B------:R-:W-:Y:S01]  /*24a0*/  FFMA.FTZ R3, R193, R3, R202 ;  /* 0x00000003c1037223 */ /* 0x000fe200000100ca */
[----:B------:R-:W-:-:S02]  /*24b0*/  ULEA UR26, UR6, UR27, 0x3 ;  /* 0x0000001b061a7291 */ /* 0x000fc4000f8e18ff */
        /* <DEDUP_REMOVED lines=15> */
[----:B------:R-:W-:Y:S02]  /*25b0*/  HFMA2 R2, -RZ, RZ, 1.875, 0 ;  /* 0x3f800000ff027431 */ /* 0x000fe400000001ff */
[C---:B------:R-:W-:Y:S01]  /*25c0*/  FMUL.FTZ R84, R186.reuse, R85 ;  /* 0x00000055ba547220 */ /* 0x040fe20000410000 */
[----:B------:R-:W-:-:S03]  /*25d0*/  FFMA.FTZ R3, R186, R3, R195 ;  /* 0x00000003ba037223 */ /* 0x000fc600000100c3 */
[C---:B------:R-:W-:Y:S01]  /*25e0*/  FMUL.FTZ R85, R183.reuse, R84 ;  /* 0x00000054b7557220 */ /* 0x040fe20000410000 */
[----:B------:R-:W-:Y:S01]  /*25f0*/  FFMA.FTZ R87, R183, R3, R192 ;  /* 0x00000003b7577223 */ /* 0x000fe200000100c0 */
[----:B------:R-:W-:Y:S02]  /*2600*/  MOV R3, RZ ;  /* 0x000000ff00037202 */ /* 0x000fe40000000f00 */
[C---:B------:R-:W-:Y:S01]  /*2610*/  FMUL.FTZ R84, R172.reuse, R85 ;  /* 0x00000055ac547220 */ /* 0x040fe20000410000 */
[----:B------:R-:W-:-:S03]  /*2620*/  FFMA.FTZ R86, R172, R87, R170 ;  /* 0x00000057ac567223 */ /* 0x000fc600000100aa */
[C---:B------:R-:W-:Y:S01]  /*2630*/  FMUL.FTZ R84, R173.reuse, R84 ;  /* 0x00000054ad547220 */ /* 0x040fe20000410000 */
[----:B------:R-:W-:Y:S01]  /*2640*/  FFMA.FTZ R86, R173, R86, R171 ;  /* 0x00000056ad567223 */ /* 0x000fe200000100ab */
[----:B------:R-:W1:Y:S02]  /*2650*/  @!P2 LDS.64 R2, [UR26+0x2e50] ;  /* 0x002e501aff02a984 */ /* 0x000e640008000a00 */
        /* <DEDUP_REMOVED lines=76> */
.L_x_5368:
[----:B------:R-:W0:Y:S01]  /*2b20*/  LDS.64 R84, [R99+0x2358] ;  /* 0x0023580063547984 */ /* 0x000e220000000a00 */
[----:B------:R-:W-:Y:S02]  /*2b30*/  MOV R87, R215 ;  /* 0x000000d700577202 */ /* 0x000fe40000000f00 */
[----:B------:R-:W-:-:S03]  /*2b40*/  MOV R86, R213 ;  /* 0x000000d500567202 */ /* 0x000fc60000000f00 */
[C---:B---34-:R-:W-:Y:S02]  /*2b50*/  @P1 FFMA.FTZ R87, R211.reuse, R87, R220 ;  /* 0x00000057d3571223 */ /* 0x058fe400000100dc */
[----:B------:R-:W-:Y:S02]  /*2b60*/  @P1 FMUL.FTZ R86, R211, R86 ;  /* 0x00000056d3561220 */ /* 0x000fe40000410000 */
[C---:B0-----:R-:W-:Y:S02]  /*2b70*/  FFMA.FTZ R85, R84.reuse, R87, R85 ;  /* 0x0000005754557223 */ /* 0x041fe40000010055 */
[----:B------:R-:W-:-:S05]  /*2b80*/  FMUL.FTZ R84, R84, R86 ;  /* 0x0000005654547220 */ /* 0x000fca0000410000 */
[----:B------:R0:W-:Y:S02]  /*2b90*/  STS.128 [R99+0x2350], R84 ;  /* 0x0023505463007388 */ /* 0x0001e40000000c00 */
.L_x_5285:
[----:B------:R-:W-:Y:S05]  /*2ba0*/  WARPSYNC.ALL ;  /* 0x0000000000007948 */ /* 0x000fea0003800000 */
        /* <DEDUP_REMOVED lines=14> */
[C---:B------:R-:W-:Y:S01]  /*2c90*/  FMUL.FTZ R73, R163.reuse, R207 ;  /* 0x000000cfa3497220 */ /* 0x040fe20000410000 */
        /* <DEDUP_REMOVED lines=9> */
[----:B------:R-:W0:Y:S01]  /*2d30*/  LDS R84, [R119+0x2354] ;  /* 0x0023540077547984 */ /* 0x000e220000000800 */
[----:B------:R-:W-:Y:S01]  /*2d40*/  FFMA.FTZ R77, R25, R77, R76 ;  /* 0x0000004d194d7223 */ /* 0x000fe2000001004c */
[C---:B------:R-:W-:Y:S01]  /*2d50*/  FMUL.FTZ R76, R163.reuse, R210 ;  /* 0x000000d2a34c7220 */ /* 0x040fe20000410000 */
[----:B------:R-:W-:Y:S01]  /*2d60*/  FMUL.FTZ R74, R163, R216 ;  /* 0x000000d8a34a7220 */ /* 0x000fe20000410000 */
[----:B------:R1:W-:Y:S01]  /*2d70*/  @!P1 STS.64 [UR26+0x2e50], R2 ;  /* 0x002e5002ff009988 */ /* 0x0003e20008000a1a */
[----:B------:R-:W-:Y:S01]  /*2d80*/  FFMA.FTZ R78, R26, R78, R77 ;  /* 0x0000004e1a4e7223 */ /* 0x000fe2000001004d */
[----:B------:R-:W-:Y:S01]  /*2d90*/  FMUL.FTZ R75, R6, R75 ;  /* 0x0000004b064b7220 */ /* 0x000fe20000410000 */
[----:B------:R-:W-:Y:S01]  /*2da0*/  FMUL.FTZ R77, R7, R74 ;  /* 0x0000004a074d7220 */ /* 0x000fe20000410000 */
[----:B------:R2:W-:Y:S01]  /*2db0*/  STS [R117+0x1090], R72 ;  /* 0x0010904875007388 */ /* 0x0005e20000000800 */
[----:B------:R-:W-:Y:S01]  /*2dc0*/  FFMA.FTZ R79, R27, R79, R78 ;  /* 0x0000004f1b4f7223 */ /* 0x000fe2000001004e */
[C---:B------:R-:W-:Y:S01]  /*2dd0*/  FMUL.FTZ R87, R28.reuse, R87 ;  /* 0x000000571c577220 */ /* 0x040fe20000410000 */
[----:B------:R-:W-:Y:S01]  /*2de0*/  FMUL.FTZ R81, R81, R180 ;  /* 0x000000b451517220 */ /* 0x000fe20000410000 */
[----:B------:R3:W-:Y:S01]  /*2df0*/  STS [R116+0x4], R73 ;  /* 0x0000044974007388 */ /* 0x0007e20000000800 */
[----:B------:R-:W-:Y:S01]  /*2e00*/  FFMA.FTZ R80, R28, R80, R79 ;  /* 0x000000501c507223 */ /* 0x000fe2000001004f */
[C---:B-1----:R-:W-:Y:S01]  /*2e10*/  FMUL.FTZ R2, R163.reuse, R184 ;  /* 0x000000b8a3027220 */ /* 0x042fe20000410000 */
[----:B------:R-:W-:Y:S01]  /*2e20*/  FMUL.FTZ R79, R163, R209 ;  /* 0x000000d1a34f7220 */ /* 0x000fe20000410000 */
[----:B------:R-:W-:Y:S01]  /*2e30*/  FMUL.FTZ R3, R25, R76 ;  /* 0x0000004c19037220 */ /* 0x000fe20000410000 */
[----:B------:R1:W-:Y:S01]  /*2e40*/  STS [R116+0x8], R75 ;  /* 0x0000084b74007388 */ /* 0x0003e20000000800 */
[----:B--2---:R-:W-:Y:S01]  /*2e50*/  FMUL.FTZ R72, R163, R182 ;  /* 0x000000b6a3487220 */ /* 0x004fe20000410000 */
[----:B------:R-:W-:Y:S01]  /*2e60*/  FMUL.FTZ R79, R24, R79 ;  /* 0x0000004f184f7220 */ /* 0x000fe20000410000 */
[----:B------:R-:W-:Y:S01]  /*2e70*/  P2R R211, PR, RZ, 0x2 ;  /* 0x00000002ffd37803 */ /* 0x000fe20000000000 */
[----:B------:R2:W-:Y:S01]  /*2e80*/  STS [R116+0x14], R3 ;  /* 0x0000140374007388 */ /* 0x0005e20000000800 */
[----:B---3--:R-:W-:Y:S01]  /*2e90*/  FMUL.FTZ R73, R27, R2 ;  /* 0x000000021b497220 */ /* 0x008fe20000410000 */
[----:B------:R-:W-:Y:S01]  /*2ea0*/  FMUL.FTZ R2, R163, R180 ;  /* 0x000000b4a3027220 */ /* 0x000fe20000410000 */
[C---:B------:R-:W-:Y:S01]  /*2eb0*/  FFMA.FTZ R81, R29.reuse, R81, R80 ;  /* 0x000000511d517223 */ /* 0x040fe20000010050 */
[----:B------:R3:W-:Y:S01]  /*2ec0*/  STS [R116+0xc], R77 ;  /* 0x00000c4d74007388 */ /* 0x0007e20000000800 */
[----:B------:R-:W-:Y:S01]  /*2ed0*/  FMUL.FTZ R82, R82, R174 ;  /* 0x000000ae52527220 */ /* 0x000fe20000410000 */
[----:B-1----:R-:W-:Y:S01]  /*2ee0*/  FMUL.FTZ R75, R29, R2 ;  /* 0x000000021d4b7220 */ /* 0x002fe20000410000 */
[----:B------:R-:W-:Y:S01]  /*2ef0*/  FMUL.FTZ R2, R163, R178 ;  /* 0x000000b2a3027220 */ /* 0x000fe20000410000 */
[----:B------:R1:W-:Y:S01]  /*2f00*/  STS [R116+0x10], R79 ;  /* 0x0000104f74007388 */ /* 0x0003e20000000800 */
[----:B------:R-:W-:Y:S01]  /*2f10*/  FMUL.FTZ R83, R83, R182 ;  /* 0x000000b653537220 */ /* 0x000fe20000410000 */
[----:B--2---:R-:W-:Y:S01]  /*2f20*/  FMUL.FTZ R3, R31, R72 ;  /* 0x000000481f037220 */ /* 0x004fe20000410000 */
[C---:B------:R-:W-:Y:S01]  /*2f30*/  FMUL.FTZ R72, R163.reuse, R176 ;  /* 0x000000b0a3487220 */ /* 0x040fe20000410000 */
[----:B------:R2:W-:Y:S01]  /*2f40*/  STS [R116+0x1c], R73 ;  /* 0x00001c4974007388 */ /* 0x0005e20000000800 */
[----:B------:R-:W-:Y:S01]  /*2f50*/  FFMA.FTZ R82, R30, R82, R81 ;  /* 0x000000521e527223 */ /* 0x000fe20000010051 */
[----:B---3--:R-:W-:Y:S01]  /*2f60*/  FMUL.FTZ R77, R163, R177 ;  /* 0x000000b1a34d7220 */ /* 0x008fe20000410000 */
[----:B------:R-:W-:Y:S01]  /*2f70*/  FMUL.FTZ R70, R70, R175 ;  /* 0x000000af46467220 */ /* 0x000fe20000410000 */
[----:B------:R3:W-:Y:S01]  /*2f80*/  STS [R116+0x24], R75 ;  /* 0x0000244b74007388 */ /* 0x0007e20000000800 */
[----:B------:R-:W-:Y:S01]  /*2f90*/  FFMA.FTZ R83, R31, R83, R82 ;  /* 0x000000531f537223 */ /* 0x000fe20000010052 */
[----:B-1----:R-:W-:Y:S01]  /*2fa0*/  FMUL.FTZ R79, R163, R175 ;  /* 0x000000afa34f7220 */ /* 0x002fe20000410000 */
[----:B0-----:R-:W-:Y:S01]  /*2fb0*/  FFMA.FTZ R208, R84, R208, R205 ;  /* 0x000000d054d07223 */ /* 0x001fe200000100cd */
[----:B------:R-:W-:Y:S01]  /*2fc0*/  FMUL.FTZ R77, R32, R77 ;  /* 0x0000004d204d7220 */ /* 0x000fe20000410000 */
[----:B------:R-:W-:Y:S01]  /*2fd0*/  STS [R116+0x18], R85 ;  /* 0x0000185574007388 */ /* 0x000fe20000000800 */
[----:B--2---:R-:W-:Y:S01]  /*2fe0*/  FMUL.FTZ R73, R33, R2 ;  /* 0x0000000221497220 */ /* 0x004fe20000410000 */
[----:B------:R-:W-:Y:S01]  /*2ff0*/  FFMA.FTZ R206, R197, R208, R206 ;  /* 0x000000d0c5ce7223 */ /* 0x000fe200000100ce */
[----:B------:R-:W-:Y:S01]  /*3000*/  FMUL.FTZ R79, R34, R79 ;  /* 0x0000004f224f7220 */ /* 0x000fe20000410000 */
[----:B------:R-:W-:Y:S01]  /*3010*/  STS [R116+0x20], R87 ;  /* 0x0000205774007388 */ /* 0x000fe20000000800 */
[----:B---3--:R-:W-:Y:S01]  /*3020*/  FMUL.FTZ R75, R35, R72 ;  /* 0x00000048234b7220 */ /* 0x008fe20000410000 */
[----:B------:R-:W-:Y:S01]  /*3030*/  FFMA.FTZ R202, R193, R206, R202 ;  /* 0x000000cec1ca7223 */ /* 0x000fe200000100ca */
[----:B------:R-:W-:Y:S01]  /*3040*/  FMUL.FTZ R193, R163, R174 ;  /* 0x000000aea3c17220 */ /* 0x000fe20000410000 */
[----:B------:R0:W-:Y:S01]  /*3050*/  STS [R116+0x2c], R3 ;  /* 0x00002c0374007388 */ /* 0x0001e20000000800 */
[----:B------:R-:W-:Y:S01]  /*3060*/  FMUL.FTZ R72, R68, R177 ;  /* 0x000000b144487220 */ /* 0x000fe20000410000 */
[----:B------:R-:W-:Y:S01]  /*3070*/  FFMA.FTZ R194, R194, R202, R203 ;  /* 0x000000cac2c27223 */ /* 0x000fe200000100cb */
[----:B------:R-:W-:Y:S01]  /*3080*/  FMUL.FTZ R193, R30, R193 ;  /* 0x000000c11ec17220 */ /* 0x000fe20000410000 */
[----:B------:R-:W-:Y:S01]  /*3090*/  STS [R116+0x30], R77 ;  /* 0x0000304d74007388 */ /* 0x000fe20000000800 */
[----:B------:R-:W-:Y:S01]  /*30a0*/  FFMA.FTZ R72, R32, R72, R83 ;  /* 0x0000004820487223 */ /* 0x000fe20000010053 */
[----:B------:R-:W-:Y:S01]  /*30b0*/  FFMA.FTZ R200, R191, R194, R200 ;  /* 0x000000c2bfc87223 */ /* 0x000fe200000100c8 */
[----:B------:R-:W-:Y:S01]  /*30c0*/  BSSY.RECONVERGENT B0, `(.L_x_5287) ;  /* 0x0000021000007945 */ /* 0x000fe20003800200 */
[----:B------:R-:W-:Y:S01]  /*30d0*/  STS [R116+0x28], R193 ;  /* 0x000028c174007388 */ /* 0x000fe20000000800 */
[----:B------:R-:W-:Y:S01]  /*30e0*/  FMUL.FTZ R71, R71, R176 ;  /* 0x000000b047477220 */ /* 0x000fe20000410000 */
[----:B------:R-:W-:Y:S01]  /*30f0*/  FFMA.FTZ R190, R190, R200, R201 ;  /* 0x000000c8bebe7223 */ /* 0x000fe200000100c9 */
[----:B0-----:R-:W-:Y:S01]  /*3100*/  IMAD.WIDE.U32 R2, R92, UR6, R94 ;  /* 0x000000065c027c25 */ /* 0x001fe2000f8e005e */
[----:B------:R0:W-:Y:S03]  /*3110*/  STS [R116+0x34], R73 ;  /* 0x0000344974007388 */ /* 0x0001e60000000800 */
[----:B------:R-:W-:Y:S01]  /*3120*/  FFMA.FTZ R198, R187, R190, R198 ;  /* 0x000000bebbc67223 */ /* 0x000fe200000100c6 */
[----:B------:R1:W-:Y:S01]  /*3130*/  STS [R116+0x38], R79 ;  /* 0x0000384f74007388 */ /* 0x0003e20000000800 */
[----:B------:R-:W-:-:S02]  /*3140*/  LEA R68, P1, R2, UR40, 0x2 ;  /* 0x0000002802447c11 */ /* 0x000fc4000f8210ff */
[----:B------:R-:W-:Y:S01]  /*3150*/  FFMA.FTZ R188, R188, R198, R199 ;  /* 0x000000c6bcbc7223 */ /* 0x000fe200000100c7 */
[----:B------:R1:W-:Y:S03]  /*3160*/  STS [R116+0x3c], R75 ;  /* 0x00003c4b74007388 */ /* 0x0003e60000000800 */
[----:B------:R-:W-:Y:S01]  /*3170*/  FFMA.FTZ R196, R185, R188, R196 ;  /* 0x000000bcb9c47223 */ /* 0x000fe200000100c4 */
[----:B0-----:R-:W-:Y:S01]  /*3180*/  IMAD R73, R93, UR6, R3 ;  /* 0x000000065d497c24 */ /* 0x001fe2000f8e0203 */
[----:B------:R-:W-:Y:S01]  /*3190*/  BAR.SYNC.DEFER_BLOCKING 0x0 ;  /* 0x0000000000007b1d */ /* 0x000fe20000010000 */
[----:B------:R-:W-:Y:S01]  /*31a0*/  IADD3 R185, PT, PT, -R204, UR43, RZ ;  /* 0x0000002bccb97c10 */ /* 0x000fe2000fffe1ff */
[----:B------:R-:W-:Y:S01]  /*31b0*/  FFMA.FTZ R186, R186, R196, R195 ;  /* 0x000000c4baba7223 */ /* 0x000fe200000100c3 */
[----:B------:R-:W-:Y:S01]  /*31c0*/  FMUL.FTZ R3, R69, R178 ;  /* 0x000000b245037220 */ /* 0x000fe20000410000 */
[----:B------:R-:W-:-:S02]  /*31d0*/  LEA.HI.X R69, R2, UR41, R73, 0x2, P1 ;  /* 0x0000002902457c11 */ /* 0x000fc400088f1449 */
[----:B------:R-:W-:Y:S01]  /*31e0*/  FFMA.FTZ R183, R183, R186, R192 ;  /* 0x000000bab7b77223 */ /* 0x000fe200000100c0 */
[----:B------:R-:W-:Y:S01]  /*31f0*/  ISETP.GE.AND P1, PT, R185, 0x1, PT ;  /* 0x00000001b900780c */ /* 0x000fe20003f26270 */
[----:B------:R-:W-:Y:S01]  /*3200*/  FFMA.FTZ R3, R33, R3, R72 ;  /* 0x0000000321037223 */ /* 0x000fe20000010048 */
[C---:B------:R-:W-:Y:S01]  /*3210*/  ISETP.GE.AND P2, PT, R185.reuse, 0x41, PT ;  /* 0x00000041b900780c */ /* 0x040fe20003f46270 */
[----:B------:R-:W-:Y:S01]  /*3220*/  FFMA.FTZ R170, R172, R183, R170 ;  /* 0x000000b7acaa7223 */ /* 0x000fe200000100aa */
[C---:B------:R-:W-:Y:S01]  /*3230*/  ISETP.GE.AND P3, PT, R185.reuse, 0x81, PT ;  /* 0x00000081b900780c */ /* 0x040fe20003f66270 */
[----:B------:R-:W-:Y:S01]  /*3240*/  FFMA.FTZ R70, R34, R70, R3 ;  /* 0x0000004622467223 */ /* 0x000fe20000010003 */
[----:B------:R-:W-:Y:S01]  /*3250*/  ISETP.GE.AND P4, PT, R185, 0xc1, PT ;  /* 0x000000c1b900780c */ /* 0x000fe20003f86270 */
[----:B------:R-:W-:-:S04]  /*3260*/  FFMA.FTZ R2, R173, R170, R171 ;  /* 0x000000aaad027223 */ /* 0x000fc800000100ab */
[----:B------:R-:W-:-:S04]  /*3270*/  FFMA.FTZ R168, R169, R2, R168 ;  /* 0x00000002a9a87223 */ /* 0x000fc800000100a8 */
[----:B------:R-:W-:Y:S01]  /*3280*/  FFMA.FTZ R166, R165, R168, R166 ;  /* 0x000000a8a5a67223 */ /* 0x000fe200000100a6 */
[----:B------:R1:W0:Y:S01]  /*3290*/  LDS R85, [R115+0x1190] ;  /* 0x0011900073557984 */ /* 0x0002220000000800 */
[----:B------:R-:W-:Y:S05]  /*32a0*/  @!P1 BRA `(.L_x_5288) ;  /* 0x0000000000089947 */ /* 0x000fea0003800000 */
[----:B------:R-:W2:Y:S04]  /*32b0*/  LDS R3, [R118+0x1090] ;  /* 0x0010900076037984 */ /* 0x000ea80000000800 */
[----:B--2---:R2:W-:Y:S02]  /*32c0*/  REDG.E.ADD.F32.FTZ.RN.STRONG.GPU desc[UR32][R68.64], R3 ;  /* 0x00000003440079a6 */ /* 0x0045e4000c12f320 */
.L_x_5288:
[----:B------:R-:W-:Y:S05]  /*32d0*/  BSYNC.RECONVERGENT B0 ;  /* 0x0000000000007941 */ /* 0x000fea0003800200 */
.L_x_5287:
[----:B------:R-:W-:Y:S04]  /*32e0*/  BSSY.RECONVERGENT B0, `(.L_x_5289) ;  /* 0x0000003000007945 */ /* 0x000fe80003800200 */
[----:B------:R-:W-:Y:S05]  /*32f0*/  @!P2 BRA `(.L_x_5290) ;  /* 0x000000000004a947 */ /* 0x000fea0003800000 */
[----:B0-----:R3:W-:Y:S02]  /*3300*/  REDG.E.ADD.F32.FTZ.RN.STRONG.GPU desc[UR32][R68.64+0x100], R85 ;  /* 0x00010055440079a6 */ /* 0x0017e4000c12f320 */
.L_x_5290:
[----:B------:R-:W-:Y:S05]  /*3310*/  BSYNC.RECONVERGENT B0 ;  /* 0x0000000000007941 */ /* 0x000fea0003800200 */
.L_x_5289:
[----:B--2---:R2:W4:Y:S01]  /*3320*/  LDS R3, [R114+0x1290] ;  /* 0x0012900072037984 */ /* 0x0045220000000800 */
[----:B------:R-:W-:Y:S04]  /*3330*/  BSSY.RECONVERGENT B0, `(.L_x_5291) ;  /* 0x0000003000007945 */ /* 0x000fe80003800200 */
[----:B------:R-:W-:Y:S05]  /*3340*/  @!P3 BRA `(.L_x_5292) ;  /* 0x000000000004b947 */ /* 0x000fea0003800000 */
[----:B----4-:R4:W-:Y:S02]  /*3350*/  REDG.E.ADD.F32.FTZ.RN.STRONG.GPU desc[UR32][R68.64+0x200], R3 ;  /* 0x00020003440079a6 */ /* 0x0109e4000c12f320 */
.L_x_5292:
[----:B------:R-:W-:Y:S05]  /*3360*/  BSYNC.RECONVERGENT B0 ;  /* 0x0000000000007941 */ /* 0x000fea0003800200 */
.L_x_5291:
[----:B----4-:R4:W0:Y:S01]  /*3370*/  LDS R3, [R113+0x1390] ;  /* 0x0013900071037984 */ /* 0x0108220000000800 */
[----:B------:R-:W-:Y:S04]  /*3380*/  BSSY.RECONVERGENT B0, `(.L_x_5293) ;  /* 0x0000003000007945 */ /* 0x000fe80003800200 */
[----:B------:R-:W-:Y:S05]  /*3390*/  @!P4 BRA `(.L_x_5294) ;  /* 0x000000000004c947 */ /* 0x000fea0003800000 */
[----:B0-----:R0:W-:Y:S02]  /*33a0*/  REDG.E.ADD.F32.FTZ.RN.STRONG.GPU desc[UR32][R68.64+0x300], R3 ;  /* 0x00030003440079a6 */ /* 0x0011e4000c12f320 */
.L_x_5294:
[----:B------:R-:W-:Y:S05]  /*33b0*/  BSYNC.RECONVERGENT B0 ;  /* 0x0000000000007941 */ /* 0x000fea0003800200 */
.L_x_5293:
[----:B0-----:R0:W0:Y:S01]  /*33c0*/  LDS R3, [R112+0x1490] ;  /* 0x0014900070037984 */ /* 0x0010220000000800 */
[----:B------:R-:W-:Y:S01]  /*33d0*/  ISETP.GE.AND P6, PT, R185, 0x101, PT ;  /* 0x00000101b900780c */ /* 0x000fe20003fc6270 */
[----:B------:R-:W-:Y:S01]  /*33e0*/  BSSY.RECONVERGENT B0, `(.L_x_5295) ;  /* 0x000000a000007945 */ /* 0x000fe20003800200 */
[----:B------:R-:W-:Y:S01]  /*33f0*/  FFMA.FTZ R70, R35, R71, R70 ;  /* 0x0000004723467223 */ /* 0x000fe20000010046 */
[----:B------:R-:W-:Y:S01]  /*3400*/  FFMA.FTZ R164, R164, R166, R167 ;  /* 0x000000a6a4a47223 */ /* 0x000fe200000100a7 */
[C---:B------:R-:W-:Y:S02]  /*3410*/  ISETP.GE.AND P1, PT, R185.reuse, 0x141, PT ;  /* 0x00000141b900780c */ /* 0x040fe40003f26270 */
[C---:B------:R-:W-:Y:S02]  /*3420*/  ISETP.GE.AND P2, PT, R185.reuse, 0x181, PT ;  /* 0x00000181b900780c */ /* 0x040fe40003f46270 */
[C---:B------:R-:W-:Y:S02]  /*3430*/  ISETP.GE.AND P3, PT, R185.reuse, 0x1c1, PT ;  /* 0x000001c1b900780c */ /* 0x040fe40003f66270 */
[----:B------:R-:W-:-:S02]  /*3440*/  ISETP.GE.AND P4, PT, R185, 0x201, PT ;  /* 0x00000201b900780c */ /* 0x000fc40003f86270 */
[----:B------:R-:W-:Y:S01]  /*3450*/  ISETP.GE.AND P5, PT, R185, 0x241, PT ;  /* 0x00000241b900780c */ /* 0x000fe20003fa6270 */
[----:B------:R-:W-:-:S12]  /*3460*/  @!P6 BRA `(.L_x_5296) ;  /* 0x000000000004e947 */ /* 0x000fd80003800000 */
[----:B0-----:R0:W-:Y:S02]  /*3470*/  REDG.E.ADD.F32.FTZ.RN.STRONG.GPU desc[UR32][R68.64+0x400], R3 ;  /* 0x00040003440079a6 */ /* 0x0011e4000c12f320 */
.L_x_5296:
[----:B------:R-:W-:Y:S05]  /*3480*/  BSYNC.RECONVERGENT B0 ;  /* 0x0000000000007941 */ /* 0x000fea0003800200 */
.L_x_5295:
[----:B------:R1:W1:Y:S01]  /*3490*/  LDS R71, [R111+0x1590] ;  /* 0x001590006f477984 */ /* 0x0002620000000800 */
[----:B------:R-:W-:Y:S01]  /*34a0*/  BSSY.RECONVERGENT B0, `(.L_x_5297) ;  /* 0x0000005000007945 */ /* 0x000fe20003800200 */
[----:B------:R-:W-:Y:S01]  /*34b0*/  FADD.FTZ R76, -R160, R207 ;  /* 0x000000cfa04c7221 */ /* 0x000fe20000010100 */
[----:B0-----:R-:W-:Y:S02]  /*34c0*/  FMUL.FTZ R3, R129, R164 ;  /* 0x000000a481037220 */ /* 0x001fe40000410000 */
[----:B------:R-:W-:Y:S05]  /*34d0*/  @!P1 BRA `(.L_x_5298) ;  /* 0x0000000000049947 */ /* 0x000fea0003800000 */
[----:B-1----:R0:W-:Y:S02]  /*34e0*/  REDG.E.ADD.F32.FTZ.RN.STRONG.GPU desc[UR32][R68.64+0x500], R71 ;  /* 0x00050047440079a6 */ /* 0x0021e4000c12f320 */
.L_x_5298:
[----:B------:R-:W-:Y:S05]  /*34f0*/  BSYNC.RECONVERGENT B0 ;  /* 0x0000000000007941 */ /* 0x000fea0003800200 */
.L_x_5297:
[----:B01----:R0:W1:Y:S01]  /*3500*/  LDS R71, [R110+0x1690] ;  /* 0x001690006e477984 */ /* 0x0030620000000800 */
[----:B------:R-:W-:Y:S01]  /*3510*/  BSSY.RECONVERGENT B0, `(.L_x_5299) ;  /* 0x0000006000007945 */ /* 0x000fe20003800200 */
[----:B------:R-:W-:Y:S01]  /*3520*/  FADD.FTZ R75, -R159, R212 ;  /* 0x000000d49f4b7221 */ /* 0x000fe20000010100 */
[----:B------:R-:W-:Y:S01]  /*3530*/  FMUL.FTZ R72, R128, R166 ;  /* 0x000000a680487220 */ /* 0x000fe20000410000 */
[----:B------:R-:W-:Y:S01]  /*3540*/  FFMA.FTZ R73, R3, R76, RZ ;  /* 0x0000004c03497223 */ /* 0x000fe200000100ff */
[----:B------:R-:W-:Y:S06]  /*3550*/  @!P2 BRA `(.L_x_5300) ;  /* 0x000000000004a947 */ /* 0x000fec0003800000 */
[----:B-1----:R1:W-:Y:S02]  /*3560*/  REDG.E.ADD.F32.FTZ.RN.STRONG.GPU desc[UR32][R68.64+0x600], R71 ;  /* 0x00060047440079a6 */ /* 0x0023e4000c12f320 */
.L_x_5300:
[----:B------:R-:W-:Y:S05]  /*3570*/  BSYNC.RECONVERGENT B0 ;  /* 0x0000000000007941 */ /* 0x000fea0003800200 */
.L_x_5299:
[----:B------:R-:W-:Y:S01]  /*3580*/  FFMA.FTZ R78, R72, R75, R73 ;  /* 0x0000004b484e7223 */ /* 0x000fe20000010049 */
[----:B------:R-:W-:Y:S01]  /*3590*/  BSSY.RECONVERGENT B0, `(.L_x_5301) ;  /* 0x0000006000007945 */ /* 0x000fe20003800200 */
[----:B------:R0:W0:Y:S01]  /*35a0*/  LDS R73, [R109+0x1790] ;  /* 0x001790006d497984 */ /* 0x0000220000000800 */
[----:B------:R-:W-:Y:S01]  /*35b0*/  FADD.FTZ R214, -R158, R214 ;  /* 0x000000d69ed67221 */ /* 0x000fe20000010100 */
[----:B-1----:R-:W-:Y:S01]  /*35c0*/  FMUL.FTZ R71, R131, R168 ;  /* 0x000000a883477220 */ /* 0x002fe20000410000 */
[----:B------:R-:W-:Y:S06]  /*35d0*/  @!P3 BRA `(.L_x_5302) ;  /* 0x000000000004b947 */ /* 0x000fec0003800000 */
[----:B0-----:R1:W-:Y:S02]  /*35e0*/  REDG.E.ADD.F32.FTZ.RN.STRONG.GPU desc[UR32][R68.64+0x700], R73 ;  /* 0x00070049440079a6 */ /* 0x0013e4000c12f320 */
.L_x_5302:
[----:B------:R-:W-:Y:S05]  /*35f0*/  BSYNC.RECONVERGENT B0 ;  /* 0x0000000000007941 */ /* 0x000fea0003800200 */
.L_x_5301:
[----:B01----:R0:W1:Y:S01]  /*3600*/  LDS R73, [R101+0x1890] ;  /* 0x0018900065497984 */ /* 0x0030620000000800 */
[----:B------:R-:W-:Y:S01]  /*3610*/  BSSY.RECONVERGENT B0, `(.L_x_5303) ;  /* 0x0000006000007945 */ /* 0x000fe20003800200 */
[----:B------:R-:W-:Y:S01]  /*3620*/  FADD.FTZ R81, -R157, R216 ;  /* 0x000000d89d517221 */ /* 0x000fe20000010100 */
[----:B------:R-:W-:Y:S01]  /*3630*/  FMUL.FTZ R74, R130, R2 ;  /* 0x00000002824a7220 */ /* 0x000fe20000410000 */
[----:B------:R-:W-:Y:S01]  /*3640*/  FFMA.FTZ R77, R71, R214, R78 ;  /* 0x000000d6474d7223 */ /* 0x000fe2000001004e */
[----:B------:R-:W-:Y:S06]  /*3650*/  @!P4 BRA `(.L_x_5304) ;  /* 0x000000000004c947 */ /* 0x000fec0003800000 */
[----:B-1----:R1:W-:Y:S02]  /*3660*/  REDG.E.ADD.F32.FTZ.RN.STRONG.GPU desc[UR32][R68.64+0x800], R73 ;  /* 0x00080049440079a6 */ /* 0x0023e4000c12f320 */
.L_x_5304:
[----:B------:R-:W-:Y:S05]  /*3670*/  BSYNC.RECONVERGENT B0 ;  /* 0x0000000000007941 */ /* 0x000fea0003800200 */
.L_x_5303:
[----:B------:R-:W-:Y:S01]  /*3680*/  FFMA.FTZ R80, R74, R81, R77 ;  /* 0x000000514a507223 */ /* 0x000fe2000001004d */
[----:B------:R-:W-:Y:S01]  /*3690*/  BSSY.RECONVERGENT B0, `(.L_x_5305) ;  /* 0x0000006000007945 */ /* 0x000fe20003800200 */
[----:B------:R0:W0:Y:S01]  /*36a0*/  LDS R77, [R108+0x1990] ;  /* 0x001990006c4d7984 */ /* 0x0000220000000800 */
[----:B------:R-:W-:Y:S01]  /*36b0*/  FADD.FTZ R86, -R156, R209 ;  /* 0x000000d19c567221 */ /* 0x000fe20000010100 */
[----:B-1----:R-:W-:Y:S01]  /*36c0*/  FMUL.FTZ R73, R133, R170 ;  /* 0x000000aa85497220 */ /* 0x002fe20000410000 */
[----:B------:R-:W-:Y:S06]  /*36d0*/  @!P5 BRA `(.L_x_5306) ;  /* 0x000000000004d947 */ /* 0x000fec0003800000 */
[----:B0-----:R1:W-:Y:S02]  /*36e0*/  REDG.E.ADD.F32.FTZ.RN.STRONG.GPU desc[UR32][R68.64+0x900], R77 ;  /* 0x0009004d440079a6 */ /* 0x0013e4000c12f320 */
.L_x_5306:
[----:B------:R-:W-:Y:S05]  /*36f0*/  BSYNC.RECONVERGENT B0 ;  /* 0x0000000000007941 */ /* 0x000fea0003800200 */
.L_x_5305:
[----:B------:R-:W-:Y:S01]  /*3700*/  FADD.FTZ R87, -R155, R210 ;  /* 0x000000d29b577221 */ /* 0x000fe20000010100 */
[----:B------:R-:W-:Y:S01]  /*3710*/  FMUL.FTZ R78, R132, R183 ;  /* 0x000000b7844e7220 */ /* 0x000fe20000410000 */
[----:B------:R-:W-:Y:S01]  /*3720*/  FFMA.FTZ R79, R73, R86, R80 ;  /* 0x00000056494f7223 */ /* 0x000fe20000010050 */
[----:B------:R-:W-:Y:S01]  /*3730*/  FADD.FTZ R192, -R154, R181 ;  /* 0x000000b59ac07221 */ /* 0x000fe20000010100 */
[----:B01----:R-:W-:Y:S01]  /*3740*/  FMUL.FTZ R77, R135, R186 ;  /* 0x000000ba874d7220 */ /* 0x003fe20000410000 */
[----:B------:R-:W-:Y:S01]  /*3750*/  FADD.FTZ R167, -R153, R184 ;  /* 0x000000b899a77221 */ /* 0x000fe20000010100 */
[----:B------:R-:W-:Y:S01]  /*3760*/  FFMA.FTZ R82, R78, R87, R79 ;  /* 0x000000574e527223 */ /* 0x000fe2000001004f */
[----:B------:R-:W-:Y:S01]  /*3770*/  FMUL.FTZ R80, R134, R196 ;  /* 0x000000c486507220 */ /* 0x000fe20000410000 */
[----:B------:R-:W-:Y:S01]  /*3780*/  FADD.FTZ R179, -R152, R179 ;  /* 0x000000b398b37221 */ /* 0x000fe20000010100 */
[----:B------:R-:W-:Y:S01]  /*3790*/  FMUL.FTZ R79, R137, R188 ;  /* 0x000000bc894f7220 */ /* 0x000fe20000410000 */
[----:B------:R-:W-:Y:S01]  /*37a0*/  FFMA.FTZ R83, R77, R192, R82 ;  /* 0x000000c04d537223 */ /* 0x000fe20000010052 */
[----:B------:R-:W-:Y:S01]  /*37b0*/  FADD.FTZ R180, -R149, R180 ;  /* 0x000000b495b47221 */ /* 0x000fe20000010100 */
[----:B------:R-:W-:Y:S01]  /*37c0*/  FMUL.FTZ R82, R136, R198 ;  /* 0x000000c688527220 */ /* 0x000fe20000410000 */
[----:B------:R-:W-:Y:S01]  /*37d0*/  ISETP.GE.AND P6, PT, R185, 0x281, PT ;  /* 0x00000281b900780c */ /* 0x000fe20003fc6270 */
[----:B------:R-:W-:Y:S01]  /*37e0*/  FFMA.FTZ R84, R80, R167, R83 ;  /* 0x000000a750547223 */ /* 0x000fe20000010053 */
[----:B------:R-:W-:Y:S01]  /*37f0*/  FADD.FTZ R169, -R148, R174 ;  /* 0x000000ae94a97221 */ /* 0x000fe20000010100 */
[----:B------:R-:W-:Y:S01]  /*3800*/  FMUL.FTZ R83, R139, R190 ;  /* 0x000000be8b537220 */ /* 0x000fe20000410000 */
[----:B------:R-:W-:Y:S01]  /*3810*/  BSSY.RECONVERGENT B0, `(.L_x_5307) ;  /* 0x000000e000007945 */ /* 0x000fe20003800200 */
[----:B---3--:R-:W-:Y:S01]  /*3820*/  FFMA.FTZ R85, R79, R179, R84 ;  /* 0x000000b34f557223 */ /* 0x008fe20000010054 */
[----:B------:R-:W-:Y:S01]  /*3830*/  FADD.FTZ R182, -R147, R182 ;  /* 0x000000b693b67221 */ /* 0x000fe20000010100 */
[C---:B------:R-:W-:Y:S01]  /*3840*/  ISETP.GE.AND P1, PT, R185.reuse, 0x2c1, PT ;  /* 0x000002c1b900780c */ /* 0x040fe20003f26270 */
[----:B------:R-:W-:Y:S01]  /*3850*/  FMUL.FTZ R84, R138, R200 ;  /* 0x000000c88a547220 */ /* 0x000fe20000410000 */
[----:B------:R-:W-:Y:S01]  /*3860*/  FFMA.FTZ R172, R82, R180, R85 ;  /* 0x000000b452ac7223 */ /* 0x000fe20000010055 */
[C---:B------:R-:W-:Y:S01]  /*3870*/  ISETP.GE.AND P2, PT, R185.reuse, 0x301, PT ;  /* 0x00000301b900780c */ /* 0x040fe20003f46270 */
[----:B------:R0:W1:Y:S01]  /*3880*/  LDS R85, [R107+0x1a90] ;  /* 0x001a90006b557984 */ /* 0x0000620000000800 */
[----:B------:R-:W-:Y:S01]  /*3890*/  ISETP.GE.AND P3, PT, R185, 0x341, PT ;  /* 0x00000341b900780c */ /* 0x000fe20003f66270 */
[----:B------:R-:W-:Y:S01]  /*38a0*/  FFMA.FTZ R163, R83, R169, R172 ;  /* 0x000000a953a37223 */ /* 0x000fe200000100ac */
[----:B------:R-:W-:-:S02]  /*38b0*/  ISETP.GE.AND P4, PT, R185, 0x381, PT ;  /* 0x00000381b900780c */ /* 0x000fc40003f86270 */
[----:B------:R-:W-:Y:S01]  /*38c0*/  ISETP.GE.AND P5, PT, R185, 0x3c1, PT ;  /* 0x000003c1b900780c */ /* 0x000fe20003fa6270 */
[----:B------:R-:W-:-:S12]  /*38d0*/  @!P6 BRA `(.L_x_5308) ;  /* 0x000000000004e947 */ /* 0x000fd80003800000 */
[----:B-1----:R3:W-:Y:S02]  /*38e0*/  REDG.E.ADD.F32.FTZ.RN.STRONG.GPU desc[UR32][R68.64+0xa00], R85 ;  /* 0x000a0055440079a6 */ /* 0x0027e4000c12f320 */
.L_x_5308:
[----:B------:R-:W-:Y:S05]  /*38f0*/  BSYNC.RECONVERGENT B0 ;  /* 0x0000000000007941 */ /* 0x000fea0003800200 */
.L_x_5307:
[----:B------:R-:W-:Y:S01]  /*3900*/  FFMA.FTZ R174, R84, R182, R163 ;  /* 0x000000b654ae7223 */ /* 0x000fe200000100a3 */
[----:B------:R-:W-:Y:S01]  /*3910*/  BSSY.RECONVERGENT B0, `(.L_x_5309) ;  /* 0x0000006000007945 */ /* 0x000fe20003800200 */
[----:B------:R0:W0:Y:S01]  /*3920*/  LDS R163, [R106+0x1b90] ;  /* 0x001b90006aa37984 */ /* 0x0000220000000800 */
[----:B------:R-:W-:Y:S01]  /*3930*/  FADD.FTZ R177, -R146, R177 ;  /* 0x000000b192b17221 */ /* 0x000fe20000010100 */
[----:B-1-3--:R-:W-:Y:S01]  /*3940*/  FMUL.FTZ R85, R141, R194 ;  /* 0x000000c28d557220 */ /* 0x00afe20000410000 */
[----:B------:R-:W-:Y:S06]  /*3950*/  @!P1 BRA `(.L_x_5310) ;  /* 0x0000000000049947 */ /* 0x000fec0003800000 */
[----:B0-----:R1:W-:Y:S02]  /*3960*/  REDG.E.ADD.F32.FTZ.RN.STRONG.GPU desc[UR32][R68.64+0xb00], R163 ;  /* 0x000b00a3440079a6 */ /* 0x0013e4000c12f320 */
.L_x_5310:
[----:B------:R-:W-:Y:S05]  /*3970*/  BSYNC.RECONVERGENT B0 ;  /* 0x0000000000007941 */ /* 0x000fea0003800200 */
.L_x_5309:
[----:B01----:R0:W1:Y:S01]  /*3980*/  LDS R163, [R105+0x1c90] ;  /* 0x001c900069a37984 */ /* 0x0030620000000800 */
[----:B------:R-:W-:Y:S01]  /*3990*/  BSSY.RECONVERGENT B0, `(.L_x_5311) ;  /* 0x0000006000007945 */ /* 0x000fe20003800200 */
[----:B------:R-:W-:Y:S01]  /*39a0*/  FADD.FTZ R178, -R145, R178 ;  /* 0x000000b291b27221 */ /* 0x000fe20000010100 */
[----:B------:R-:W-:Y:S01]  /*39b0*/  FMUL.FTZ R172, R140, R202 ;  /* 0x000000ca8cac7220 */ /* 0x000fe20000410000 */
[----:B------:R-:W-:Y:S01]  /*39c0*/  FFMA.FTZ R165, R85, R177, R174 ;  /* 0x000000b155a57223 */ /* 0x000fe200000100ae */
[----:B------:R-:W-:Y:S06]  /*39d0*/  @!P2 BRA `(.L_x_5312) ;  /* 0x000000000004a947 */ /* 0x000fec0003800000 */
[----:B-1----:R3:W-:Y:S02]  /*39e0*/  REDG.E.ADD.F32.FTZ.RN.STRONG.GPU desc[UR32][R68.64+0xc00], R163 ;  /* 0x000c00a3440079a6 */ /* 0x0027e4000c12f320 */
.L_x_5312:
[----:B------:R-:W-:Y:S05]  /*39f0*/  BSYNC.RECONVERGENT B0 ;  /* 0x0000000000007941 */ /* 0x000fea0003800200 */
.L_x_5311:
[----:B------:R-:W-:Y:S01]  /*3a00*/  FFMA.FTZ R184, R172, R178, R165 ;  /* 0x000000b2acb87223 */ /* 0x000fe200000100a5 */
[----:B------:R-:W-:Y:S01]  /*3a10*/  BSSY.RECONVERGENT B0, `(.L_x_5313) ;  /* 0x0000006000007945 */ /* 0x000fe20003800200 */
[----:B------:R0:W0:Y:S01]  /*3a20*/  LDS R165, [R104+0x1d90] ;  /* 0x001d900068a57984 */ /* 0x0000220000000800 */
[----:B------:R-:W-:Y:S01]  /*3a30*/  FADD.FTZ R175, -R144, R175 ;  /* 0x000000af90af7221 */ /* 0x000fe20000010100 */
[----:B-1-3--:R-:W-:Y:S01]  /*3a40*/  FMUL.FTZ R163, R143, R206 ;  /* 0x000000ce8fa37220 */ /* 0x00afe20000410000 */
[----:B------:R-:W-:Y:S06]  /*3a50*/  @!P3 BRA `(.L_x_5314) ;  /* 0x000000000004b947 */ /* 0x000fec0003800000 */
[----:B0-----:R1:W-:Y:S02]  /*3a60*/  REDG.E.ADD.F32.FTZ.RN.STRONG.GPU desc[UR32][R68.64+0xd00], R165 ;  /* 0x000d00a5440079a6 */ /* 0x0013e4000c12f320 */
.L_x_5314:
[----:B------:R-:W-:Y:S05]  /*3a70*/  BSYNC.RECONVERGENT B0 ;  /* 0x0000000000007941 */ /* 0x000fea0003800200 */
.L_x_5313:
[----:B------:R3:W2:Y:S01]  /*3a80*/  LDS R171, [R103+0x1e90] ;  /* 0x001e900067ab7984 */ /* 0x0006a20000000800 */
[----:B------:R-:W-:Y:S01]  /*3a90*/  BSSY.RECONVERGENT B0, `(.L_x_5315) ;  /* 0x0000006000007945 */ /* 0x000fe20003800200 */
[----:B------:R-:W-:Y:S01]  /*3aa0*/  FADD.FTZ R176, -R142, R176 ;  /* 0x000000b08eb07221 */ /* 0x000fe20000010100 */
[----:B------:R-:W-:Y:S01]  /*3ab0*/  FMUL.FTZ R174, R162, R208 ;  /* 0x000000d0a2ae7220 */ /* 0x000fe20000410000 */
[----:B01----:R-:W-:Y:S01]  /*3ac0*/  FFMA.FTZ R165, R163, R175, R184 ;  /* 0x000000afa3a57223 */ /* 0x003fe200000100b8 */
[----:B------:R-:W-:Y:S06]  /*3ad0*/  @!P4 BRA `(.L_x_5316) ;  /* 0x000000000004c947 */ /* 0x000fec0003800000 */
[----:B--2---:R0:W-:Y:S02]  /*3ae0*/  REDG.E.ADD.F32.FTZ.RN.STRONG.GPU desc[UR32][R68.64+0xe00], R171 ;  /* 0x000e00ab440079a6 */ /* 0x0041e4000c12f320 */
.L_x_5316:
[----:B------:R-:W-:Y:S05]  /*3af0*/  BSYNC.RECONVERGENT B0 ;  /* 0x0000000000007941 */ /* 0x000fea0003800200 */
.L_x_5315:
[----:B0-2---:R0:W1:Y:S01]  /*3b00*/  LDS R171, [R102+0x1f90] ;  /* 0x001f900066ab7984 */ /* 0x0050620000000800 */
[----:B------:R-:W-:Y:S01]  /*3b10*/  BSSY.RECONVERGENT B0, `(.L_x_5317) ;  /* 0x0000004000007945 */ /* 0x000fe20003800200 */
[----:B------:R-:W-:-:S03]  /*3b20*/  FFMA.FTZ R165, R174, R176, R165 ;  /* 0x000000b0aea57223 */ /* 0x000fc600000100a5 */
[----:B------:R-:W-:Y:S05]  /*3b30*/  @!P5 BRA `(.L_x_5318) ;  /* 0x000000000004d947 */ /* 0x000fea0003800000 */
[----:B-1----:R2:W-:Y:S02]  /*3b40*/  REDG.E.ADD.F32.FTZ.RN.STRONG.GPU desc[UR32][R68.64+0xf00], R171 ;  /* 0x000f00ab440079a6 */ /* 0x0025e4000c12f320 */
.L_x_5318:
[----:B------:R-:W-:Y:S05]  /*3b50*/  BSYNC.RECONVERGENT B0 ;  /* 0x0000000000007941 */ /* 0x000fea0003800200 */
.L_x_5317:
[----:B--2---:R-:W2:Y:S01]  /*3b60*/  SHFL.DOWN PT, R68, R165, 0x1, 0x1f ;  /* 0x08201f00a5447f89 */ /* 0x004ea200000e0000 */
[----:B------:R-:W-:Y:S01]  /*3b70*/  ISETP.GT.AND P1, PT, R97, 0x1e, PT ;  /* 0x0000001e6100780c */ /* 0x000fe20003f24270 */
[----:B------:R-:W-:Y:S01]  /*3b80*/  BSSY.RECONVERGENT B0, `(.L_x_5319) ;  /* 0x000007d000007945 */ /* 0x000fe20003800200 */
[----:B------:R-:W-:Y:S01]  /*3b90*/  ISETP.NE.AND P2, PT, R211, RZ, PT ;  /* 0x000000ffd300720c */ /* 0x000fe20003f45270 */
[----:B------:R-:W5:Y:S01]  /*3ba0*/  SHFL.DOWN PT, R69, R70, 0x1, 0x1f ;  /* 0x08201f0046457f89 */ /* 0x000f6200000e0000 */
        /* <DEDUP_REMOVED lines=16> */
[----:B--2---:R-:W-:Y:S01]  /*3cb0*/  @!P1 FADD.FTZ R165, R165, R68 ;  /* 0x00000044a5a59221 */ /* 0x004fe20000010000 */
[----:B-----5:R-:W-:-:S04]  /*3cc0*/  @!P1 FADD.FTZ R70, R70, R69 ;  /* 0x0000004546469221 */ /* 0x020fc80000010000 */
[----:B------:R-:W2:Y:S01]  /*3cd0*/  SHFL.DOWN PT, R68, R165, 0x2, 0x1f ;  /* 0x08401f00a5447f89 */ /* 0x000ea200000e0000 */
[----:B------:R-:W-:-:S03]  /*3ce0*/  ISETP.GT.AND P1, PT, R97, 0x1d, PT ;  /* 0x0000001d6100780c */ /* 0x000fc60003f24270 */
[----:B------:R-:W5:Y:S10]  /*3cf0*/  SHFL.DOWN PT, R69, R70, 0x2, 0x1f ;  /* 0x08401f0046457f89 */ /* 0x000f7400000e0000 */
[----:B--2---:R-:W-:Y:S01]  /*3d00*/  @!P1 FADD.FTZ R165, R165, R68 ;  /* 0x00000044a5a59221 */ /* 0x004fe20000010000 */
[----:B-----5:R-:W-:-:S04]  /*3d10*/  @!P1 FADD.FTZ R70, R70, R69 ;  /* 0x0000004546469221 */ /* 0x020fc80000010000 */
[----:B------:R-:W2:Y:S01]  /*3d20*/  SHFL.DOWN PT, R68, R165, 0x4, 0x1f ;  /* 0x08801f00a5447f89 */ /* 0x000ea200000e0000 */
[----:B------:R-:W-:-:S03]  /*3d30*/  ISETP.GT.AND P1, PT, R97, 0x1b, PT ;  /* 0x0000001b6100780c */ /* 0x000fc60003f24270 */
[----:B------:R-:W5:Y:S10]  /*3d40*/  SHFL.DOWN PT, R69, R70, 0x4, 0x1f ;  /* 0x08801f0046457f89 */ /* 0x000f7400000e0000 */
[----:B--2---:R-:W-:Y:S01]  /*3d50*/  @!P1 FADD.FTZ R165, R165, R68 ;  /* 0x00000044a5a59221 */ /* 0x004fe20000010000 */
[----:B------:R-:W-:Y:S01]  /*3d60*/  FMUL.FTZ R68, R161, R206 ;  /* 0x000000cea1447220 */ /* 0x000fe20000410000 */
[----:B-----5:R-:W-:-:S03]  /*3d70*/  @!P1 FADD.FTZ R70, R70, R69 ;  /* 0x0000004546469221 */ /* 0x020fc60000010000 */
[----:B------:R-:W2:Y:S01]  /*3d80*/  SHFL.DOWN PT, R184, R165, 0x8, 0x1f ;  /* 0x09001f00a5b87f89 */ /* 0x000ea200000e0000 */
[----:B------:R-:W-:Y:S01]  /*3d90*/  ISETP.GT.AND P1, PT, R97, 0x17, PT ;  /* 0x000000176100780c */ /* 0x000fe20003f24270 */
[----:B------:R-:W-:Y:S01]  /*3da0*/  FMUL.FTZ R69, R161, R208 ;  /* 0x000000d0a1457220 */ /* 0x000fe20000410000 */
[----:B------:R-:W-:Y:S01]  /*3db0*/  FMUL.FTZ R175, R175, R68 ;  /* 0x00000044afaf7220 */ /* 0x000fe20000410000 */
[----:B-1----:R-:W1:Y:S01]  /*3dc0*/  SHFL.DOWN PT, R171, R70, 0x8, 0x1f ;  /* 0x09001f0046ab7f89 */ /* 0x002e6200000e0000 */
        /* <DEDUP_REMOVED lines=19> */
[----:B--2---:R-:W-:Y:S01]  /*3f00*/  @!P1 FADD.FTZ R165, R165, R184 ;  /* 0x000000b8a5a59221 */ /* 0x004fe20000010000 */
[----:B------:R-:W-:Y:S01]  /*3f10*/  FMUL.FTZ R176, R167, R68 ;  /* 0x00000044a7b07220 */ /* 0x000fe20000410000 */
[----:B------:R-:W-:Y:S01]  /*3f20*/  FMUL.FTZ R167, R192, R69 ;  /* 0x00000045c0a77220 */ /* 0x000fe20000410000 */
[----:B------:R-:W-:Y:S01]  /*3f30*/  FMUL.FTZ R68, R161, R183 ;  /* 0x000000b7a1447220 */ /* 0x000fe20000410000 */
[----:B-1----:R-:W-:Y:S01]  /*3f40*/  @!P1 FADD.FTZ R70, R70, R171 ;  /* 0x000000ab46469221 */ /* 0x002fe20000010000 */
[----:B------:R-:W1:Y:S01]  /*3f50*/  SHFL.DOWN PT, R184, R165, 0x10, 0x1f ;  /* 0x0a001f00a5b87f89 */ /* 0x000e6200000e0000 */
[----:B------:R-:W-:Y:S01]  /*3f60*/  ISETP.NE.AND P1, PT, R97, RZ, PT ;  /* 0x000000ff6100720c */ /* 0x000fe20003f25270 */
[----:B------:R-:W-:Y:S01]  /*3f70*/  FMUL.FTZ R69, R161, R170 ;  /* 0x000000aaa1457220 */ /* 0x000fe20000410000 */
[----:B------:R-:W-:Y:S01]  /*3f80*/  FFMA.FTZ R196, R15, R196, R176 ;  /* 0x000000c40fc47223 */ /* 0x000fe200000100b0 */
[----:B------:R-:W2:Y:S01]  /*3f90*/  SHFL.DOWN PT, R171, R70, 0x10, 0x1f ;  /* 0x0a001f0046ab7f89 */ /* 0x000ea200000e0000 */
[----:B------:R-:W-:Y:S01]  /*3fa0*/  FMUL.FTZ R176, R87, R68 ;  /* 0x0000004457b07220 */ /* 0x000fe20000410000 */
        /* <DEDUP_REMOVED lines=8> */
[----:B------:R-:W-:Y:S01]  /*4030*/  @!P1 SHF.R.U32.HI R170, RZ, 0x2, R90 ;  /* 0x00000002ffaa9819 */ /* 0x000fe2000001165a */
[----:B------:R-:W-:Y:S01]  /*4040*/  FMUL.FTZ R161, R161, R164 ;  /* 0x000000a4a1a17220 */ /* 0x000fe20000410000 */
[----:B------:R-:W-:Y:S01]  /*4050*/  FMUL.FTZ R81, R214, R69 ;  /* 0x00000045d6517220 */ /* 0x000fe20000410000 */
[----:B------:R-:W-:Y:S01]  /*4060*/  FMUL.FTZ R86, R75, R68 ;  /* 0x000000444b567220 */ /* 0x000fe20000410000 */
[----:B------:R-:W-:Y:S01]  /*4070*/  @!P1 LOP3.LUT R170, R170, 0xf8, RZ, 0xc0, !PT ;  /* 0x000000f8aaaa9812 */ /* 0x000fe200078ec0ff */
[----:B------:R-:W-:Y:S01]  /*4080*/  FMUL.FTZ R161, R76, R161 ;  /* 0x000000a14ca17220 */ /* 0x000fe20000410000 */
[----:B------:R-:W-:Y:S01]  /*4090*/  FFMA.FTZ R169, R18, R190, R169 ;  /* 0x000000be12a97223 */ /* 0x000fe200000100a9 */
[----:B------:R-:W-:Y:S01]  /*40a0*/  FFMA.FTZ R180, R17, R198, R180 ;  /* 0x000000c611b47223 */ /* 0x000fe200000100b4 */
[----:B------:R-:W-:Y:S01]  /*40b0*/  FFMA.FTZ R179, R16, R188, R179 ;  /* 0x000000bc10b37223 */ /* 0x000fe200000100b3 */
[----:B------:R-:W-:Y:S01]  /*40c0*/  FFMA.FTZ R167, R14, R186, R167 ;  /* 0x000000ba0ea77223 */ /* 0x000fe200000100a7 */
[----:B-1----:R-:W-:Y:S01]  /*40d0*/  FADD.FTZ R68, R165, R184 ;  /* 0x000000b8a5447221 */ /* 0x002fe20000010000 */
[----:B------:R-:W-:Y:S01]  /*40e0*/  FFMA.FTZ R176, R11, R2, R176 ;  /* 0x000000020bb07223 */ /* 0x000fe200000100b0 */
[----:B------:R-:W-:Y:S01]  /*40f0*/  FFMA.FTZ R81, R10, R168, R81 ;  /* 0x000000a80a517223 */ /* 0x000fe20000010051 */
[----:B------:R-:W-:Y:S01]  /*4100*/  FFMA.FTZ R86, R9, R166, R86 ;  /* 0x000000a609567223 */ /* 0x000fe20000010056 */
[----:B--2---:R-:W-:Y:S01]  /*4110*/  FADD.FTZ R69, R70, R171 ;  /* 0x000000ab46457221 */ /* 0x004fe20000010000 */
        /* <DEDUP_REMOVED lines=35> */
.L_x_5320:
[----:B------:R-:W-:Y:S05]  /*4350*/  BSYNC.RECONVERGENT B0 ;  /* 0x0000000000007941 */ /* 0x000fea0003800200 */
.L_x_5319:
[----:B------:R-:W-:-:S04]  /*4360*/  UIADD3 UR6, UPT, UPT, UR6, 0x1, URZ ;  /* 0x0000000106067890 */ /* 0x000fc8000fffe0ff */
[----:B------:R-:W-:-:S09]  /*4370*/  UISETP.GE.AND UP0, UPT, UR6, UR46, UPT ;  /* 0x0000002e0600728c */ /* 0x000fd2000bf06270 */
[----:B------:R-:W-:Y:S05]  /*4380*/  BRA.U !UP0, `(.L_x_5321) ;  /* 0xffffffd108a87547 */ /* 0x000fea000b83ffff */
.L_x_5276:
[----:B------:R-:W-:Y:S01]  /*4390*/  BAR.SYNC.DEFER_BLOCKING 0x0 ;  /* 0x0000000000007b1d */ /* 0x000fe20000010000 */
[----:B------:R-:W-:Y:S01]  /*43a0*/  UIADD3 UR40, UPT, UPT, UR21, -0x1, URZ ;  /* 0xffffffff15287890 */ /* 0x000fe2000fffe0ff */
[----:B------:R-:W-:Y:S01]  /*43b0*/  FADD.FTZ R4, R125, R48 ;  /* 0x000000307d047221 */ /* 0x000fe20000010000 */
[----:B------:R-:W-:Y:S01]  /*43c0*/  IADD3 R123, P0, PT, R123, -0x1000, RZ ;  /* 0xfffff0007b7b7810 */ /* 0x000fe20007f1e0ff */
[----:B------:R-:W-:Y:S02]  /*43d0*/  UIADD3 UR18, UP1, UPT, UR18, -0x1000, URZ ;  /* 0xfffff00012127890 */ /* 0x000fe4000ff3e0ff */
[----:B------:R-:W2:Y:S01]  /*43e0*/  LDCU.64 UR30, c[0x0][0x4f8] ;  /* 0x00009f00ff1e77ac */ /* 0x000ea20008000a00 */
[----:B------:R-:W-:Y:S01]  /*43f0*/  FADD.FTZ R5, R4, R49 ;  /* 0x0000003104057221 */ /* 0x000fe20000010000 */
[----:B------:R-:W-:Y:S01]  /*4400*/  IADD3.X R122, PT, PT, R122, -0x1, RZ, P0, !PT ;  /* 0xffffffff7a7a7810 */ /* 0x000fe200007fe4ff */
[----:B------:R-:W5:Y:S02]  /*4410*/  LDCU.64 UR36, c[0x0][0x500] ;  /* 0x0000a000ff2477ac */ /* 0x000f640008000a00 */
[----:B------:R-:W-:Y:S01]  /*4420*/  FADD.FTZ R4, R5, R50 ;  /* 0x0000003205047221 */ /* 0x000fe20000010000 */
[----:B------:R-:W-:-:S03]  /*4430*/  USHF.L.U32 UR28, UR40, 0xa, URZ ;  /* 0x0000000a281c7899 */ /* 0x000fc600080006ff */
[----:B------:R-:W-:Y:S01]  /*4440*/  FADD.FTZ R5, R4, R51 ;  /* 0x0000003304057221 */ /* 0x000fe20000010000 */
[----:B------:R-:W0:Y:S01]  /*4450*/  LDCU.64 UR38, c[0x0][0x550] ;  /* 0x0000aa00ff2677ac */ /* 0x000e220008000a00 */
[----:B------:R-:W-:Y:S02]  /*4460*/  USHF.R.S32.HI UR29, URZ, 0x1f, UR28 ;  /* 0x0000001fff1d7899 */ /* 0x000fe4000801141c */
[----:B------:R-:W-:Y:S01]  /*4470*/  UIADD3 UR20, UP2, UPT, UR20, -0x1000, URZ ;  /* 0xfffff00014147890 */ /* 0x000fe2000ff5e0ff */
[----:B------:R-:W-:Y:S01]  /*4480*/  STS.128 [R0], R52 ;  /* 0x0000003400007388 */ /* 0x000fe20000000c00 */
[----:B--2---:R-:W-:Y:S02]  /*4490*/  UIMAD.WIDE.U32 UR26, UR35, UR30, UR28 ;  /* 0x0000001e231a72a5 */ /* 0x004fe4000f8e001c */
[----:B------:R-:W-:Y:S01]  /*44a0*/  UIADD3.X UR17, UPT, UPT, UR17, -0x1, URZ, UP1, !UPT ;  /* 0xffffffff11117890 */ /* 0x000fe20008ffe4ff */
[----:B------:R-:W-:Y:S01]  /*44b0*/  STS.128 [R0+0x10], R56 ;  /* 0x0000103800007388 */ /* 0x000fe20000000c00 */
[----:B------:R-:W-:Y:S01]  /*44c0*/  UIMAD UR27, UR35, UR31, UR27 ;  /* 0x0000001f231b72a4 */ /* 0x000fe2000f8e021b */
[----:B------:R-:W2:Y:S02]  /*44d0*/  LDCU.64 UR30, c[0x0][0x520] ;  /* 0x0000a400ff1e77ac */ /* 0x000ea40008000a00 */
[----:B------:R-:W-:Y:S01]  /*44e0*/  STS.128 [R0+0x20], R60 ;  /* 0x0000203c00007388 */ /* 0x000fe20000000c00 */
[----:B-----5:R-:W-:-:S03]  /*44f0*/  UIMAD.WIDE.U32 UR26, UR34, UR36, UR26 ;  /* 0x00000024221a72a5 */ /* 0x020fc6000f8e001a */
[----:B------:R-:W-:Y:S01]  /*4500*/  STS.128 [R0+0x30], R64 ;  /* 0x0000304000007388 */ /* 0x000fe20000000c00 */
[----:B------:R-:W-:-:S03]  /*4510*/  NOP ;  /* 0x0000000000007918 */ /* 0x000fc60000000000 */
[----:B------:R-:W5:Y:S01]  /*4520*/  LDS.128 R8, [R96] ;  /* 0x0000000060087984 */ /* 0x000f620000000c00 */
[----:B------:R-:W-:Y:S02]  /*4530*/  UIMAD UR27, UR34, UR37, UR27 ;  /* 0x00000025221b72a4 */ /* 0x000fe4000f8e021b */
[----:B0-----:R-:W-:Y:S01]  /*4540*/  ULEA UR6, UP0, UR26, UR38, 0x2 ;  /* 0x000000261a067291 */ /* 0x001fe2000f8010ff */
[----:B------:R-:W0:Y:S01]  /*4550*/  LDS.128 R12, [R96+0x200] ;  /* 0x00020000600c7984 */ /* 0x000e220000000c00 */
[----:B------:R-:W3:Y:S03]  /*4560*/  LDCU.64 UR36, c[0x0][0x560] ;  /* 0x0000ac00ff2477ac */ /* 0x000ee60008000a00 */
[----:B------:R-:W4:Y:S01]  /*4570*/  LDS.128 R16, [R96+0x400] ;  /* 0x0004000060107984 */ /* 0x000f220000000c00 */
[----:B------:R-:W-:Y:S01]  /*4580*/  ULEA.HI.X UR26, UR26, UR39, UR27, 0x2, UP0 ;  /* 0x000000271a1a7291 */ /* 0x000fe200080f141b */
[----:B-1----:R-:W-:Y:S01]  /*4590*/  MOV R2, UR6 ;  /* 0x0000000600027c02 */ /* 0x002fe20008000f00 */
[----:B------:R-:W-:Y:S01]  /*45a0*/  UIADD3.X UR19, UPT, UPT, UR19, -0x1, URZ, UP2, !UPT ;  /* 0xffffffff13137890 */ /* 0x000fe200097fe4ff */
[----:B------:R-:W1:Y:S03]  /*45b0*/  LDS.128 R20, [R96+0x600] ;  /* 0x0006000060147984 */ /* 0x000e660000000c00 */
[----:B------:R-:W-:-:S03]  /*45c0*/  MOV R3, UR26 ;  /* 0x0000001a00037c02 */ /* 0x000fc60008000f00 */
[----:B------:R-:W-:Y:S02]  /*45d0*/  IMAD.WIDE.U32 R2, R100, 0x10, R2 ;  /* 0x0000001064027825 */ /* 0x000fe400078e0002 */
[----:B------:R-:W2:Y:S02]  /*45e0*/  LDCU.64 UR26, c[0x0][0x518] ;  /* 0x0000a300ff1a77ac */ /* 0x000ea40008000a00 */
[----:B--2---:R-:W-:Y:S01]  /*45f0*/  UIMAD.WIDE.U32 UR28, UR35, UR26, UR28 ;  /* 0x0000001a231c72a5 */ /* 0x004fe2000f8e001c */
[----:B-----5:R-:W-:Y:S03]  /*4600*/  STG.E.128 desc[UR32][R2.64], R8 ;  /* 0x0000000802007986 */ /* 0x020fe6000c101d20 */
[----:B------:R-:W-:Y:S01]  /*4610*/  UIMAD UR27, UR35, UR27, UR29 ;  /* 0x0000001b231b72a4 */ /* 0x000fe2000f8e021d */
[----:B0-----:R-:W-:Y:S02]  /*4620*/  STG.E.128 desc[UR32][R2.64+0x200], R12 ;  /* 0x0002000c02007986 */ /* 0x001fe4000c101d20 */
[----:B------:R-:W-:-:S02]  /*4630*/  UMOV UR26, UR28 ;  /* 0x0000001c001a7c82 */ /* 0x000fc40008000000 */
[----:B----4-:R-:W-:Y:S01]  /*4640*/  STG.E.128 desc[UR32][R2.64+0x400], R16 ;  /* 0x0004001002007986 */ /* 0x010fe2000c101d20 */
[----:B------:R-:W-:-:S03]  /*4650*/  UIMAD.WIDE.U32 UR26, UR34, UR30, UR26 ;  /* 0x0000001e221a72a5 */ /* 0x000fc6000f8e001a */
[----:B-1----:R0:W-:Y:S01]  /*4660*/  STG.E.128 desc[UR32][R2.64+0x600], R20 ;  /* 0x0006001402007986 */ /* 0x0021e2000c101d20 */
[----:B------:R-:W-:Y:S02]  /*4670*/  UIMAD UR27, UR34, UR31, UR27 ;  /* 0x0000001f221b72a4 */ /* 0x000fe4000f8e021b */
[----:B---3--:R-:W-:Y:S01]  /*4680*/  ULEA UR6, UP0, UR26, UR36, 0x2 ;  /* 0x000000241a067291 */ /* 0x008fe2000f8010ff */
[----:B------:R-:W-:Y:S03]  /*4690*/  BAR.SYNC.DEFER_BLOCKING 0x0 ;  /* 0x0000000000007b1d */ /* 0x000fe60000010000 */
[----:B------:R-:W-:Y:S02]  /*46a0*/  ULEA.HI.X UR26, UR26, UR37, UR27, 0x2, UP0 ;  /* 0x000000251a1a7291 */ /* 0x000fe400080f141b */
[----:B------:R-:W-:-:S04]  /*46b0*/  UIADD3 UR22, UP0, UPT, UR22, -0x1000, URZ ;  /* 0xfffff00016167890 */ /* 0x000fc8000ff1e0ff */
[----:B------:R-:W-:Y:S02]  /*46c0*/  UIADD3.X UR24, UPT, UPT, UR24, -0x1, URZ, UP0, !UPT ;  /* 0xffffffff18187890 */ /* 0x000fe400087fe4ff */
[----:B------:R-:W-:Y:S01]  /*46d0*/  UISETP.GT.AND UP0, UPT, UR21, 0x1, UPT ;  /* 0x000000011500788c */ /* 0x000fe2000bf04270 */
[----:B0-----:R-:W-:Y:S01]  /*46e0*/  FADD.FTZ R2, R5, R44 ;  /* 0x0000002c05027221 */ /* 0x001fe20000010000 */
[----:B------:R-:W-:Y:S01]  /*46f0*/  MOV R3, UR26 ;  /* 0x0000001a00037c02 */ /* 0x000fe20008000f00 */
        /* <DEDUP_REMOVED lines=28> */
.L_x_5275:
        /* <DEDUP_REMOVED lines=41> */
.L_x_5324:
[----:B------:R-:W-:Y:S05]  /*4b50*/  BSYNC.RECONVERGENT B0 ;  /* 0x0000000000007941 */ /* 0x000fea0003800200 */
.L_x_5323:
        /* <DEDUP_REMOVED lines=39> */
.L_x_5326:
[----:B------:R-:W-:Y:S05]  /*4dd0*/  BSYNC.RECONVERGENT B0 ;  /* 0x0000000000007941 */ /* 0x000fea0003800200 */
.L_x_5325:
[----:B------:R-:W-:Y:S05]  /*4de0*/  @P0 EXIT ;  /* 0x000000000000094d */ /* 0x000fea0003800000 */
[----:B------:R-:W3:Y:S01]  /*4df0*/  S2UR UR5, SR_CgaCtaId ;  /* 0x00000000000579c3 */ /* 0x000ee20000008800 */
[----:B------:R-:W-:Y:S01]  /*4e00*/  BSSY.RECONVERGENT B0, `(.L_x_5327) ;  /* 0x0000024000007945 */ /* 0x000fe20003800200 */
[----:B------:R-:W-:Y:S01]  /*4e10*/  UMOV UR4, 0x400 ;  /* 0x0000040000047882 */ /* 0x000fe20000000000 */
[----:B------:R-:W4:Y:S01]  /*4e20*/  LDCU UR6, c[0x0][0x360] ;  /* 0x00006c00ff0677ac */ /* 0x000f220008000800 */
[----:B------:R-:W0:Y:S01]  /*4e30*/  LDCU.64 UR12, c[0x0][0x4b0] ;  /* 0x00009600ff0c77ac */ /* 0x000e220008000a00 */
[----:B------:R-:W0:Y:S01]  /*4e40*/  LDCU.64 UR14, c[0x0][0x4d0] ;  /* 0x00009a00ff0e77ac */ /* 0x000e220008000a00 */
[----:B------:R-:W0:Y:S02]  /*4e50*/  LDCU.128 UR20, c[0x0][0x530] ;  /* 0x0000a600ff1477ac */ /* 0x000e240008000c00 */
[----:B0--34-:R-:W-:-:S12]  /*4e60*/  ULEA UR4, UR5, UR4, 0x18 ;  /* 0x0000000405047291 */ /* 0x019fd8000f8ec0ff */
.L_x_5328:
        /* <DEDUP_REMOVED lines=30> */
.L_x_5327:
[----:B------:R-:W-:Y:S05]  /*5050*/  EXIT ;  /* 0x000000000000794d */ /* 0x000fea0003800000 */
.L_x_5281:
[----:B------:R-:W-:Y:S01]  /*5060*/  MOV R176, R86 ;  /* 0x0000005600b07202 */ /* 0x000fe20000000f00 */
[----:B------:R-:W-:Y:S01]  /*5070*/  HFMA2 R178, -RZ, RZ, 0, 5.9604644775390625e-08 ;  /* 0x00000001ffb27431 */ /* 0x000fe200000001ff */
[----:B------:R-:W-:Y:S02]  /*5080*/  MOV R181, RZ ;  /* 0x000000ff00b57202 */ /* 0x000fe40000000f00 */
[----:B------:R-:W-:-:S07]  /*5090*/  MOV R217, 0xffffffff ;  /* 0xffffffff00d97802 */ /* 0x000fce0000000f00 */
[----:B01---5:R-:W-:Y:S05]  /*50a0*/  WARPSYNC.COLLECTIVE R217, `(.L_x_5329) ;  /* 0x00000000d9087348 */ /* 0x023fea0003c00000 */
[----:B------:R2:W3:Y:S02]  /*50b0*/  SHFL.UP P6, R84, R176, R178, R181 ;  /* 0x040000b2b0547389 */ /* 0x0004e400000c00b5 */
[----:B0123-5:R-:W-:Y:S05]  /*50c0*/  ENDCOLLECTIVE ;  /* 0x000000000000791b */ /* 0x02ffea0003800000 */
.L_x_5329:
[----:B------:R-:W-:Y:S02]  /*50d0*/  MOV R176, R85 ;  /* 0x0000005500b07202 */ /* 0x000fe40000000f00 */
[----:B------:R-:W-:-:S07]  /*50e0*/  MOV R87, R84 ;  /* 0x0000005400577202 */ /* 0x000fce0000000f00 */
[----:B------:R-:W-:Y:S05]  /*50f0*/  WARPSYNC.COLLECTIVE R217, `(.L_x_5330) ;  /* 0x00000000d9087348 */ /* 0x000fea0003c00000 */
[----:B------:R0:W1:Y:S02]  /*5100*/  SHFL.UP P6, R84, R176, R178, R181 ;  /* 0x040000b2b0547389 */ /* 0x00006400000c00b5 */
[----:B01----:R-:W-:Y:S05]  /*5110*/  ENDCOLLECTIVE ;  /* 0x000000000000791b */ /* 0x003fea0003800000 */
.L_x_5330:
[----:B------:R-:W-:Y:S02]  /*5120*/  HFMA2 R178, -RZ, RZ, 0, 1.1920928955078125e-07 ;  /* 0x00000002ffb27431 */ /* 0x000fe400000001ff */
[C---:B------:R-:W-:Y:S01]  /*5130*/  FFMA.FTZ R84, R86.reuse, R84, R85 ;  /* 0x0000005456547223 */ /* 0x040fe20000010055 */
[----:B------:R-:W-:-:S04]  /*5140*/  @P5 FMUL.FTZ R86, R86, R87 ;  /* 0x0000005756565220 */ /* 0x000fc80000410000 */
[----:B------:R-:W-:Y:S02]  /*5150*/  FSEL R177, R85, R84, !P5 ;  /* 0x0000005455b17208 */ /* 0x000fe40006800000 */
[----:B------:R-:W-:Y:S02]  /*5160*/  MOV R176, R86 ;  /* 0x0000005600b07202 */ /* 0x000fe40000000f00 */
[----:B------:R-:W-:-:S13]  /*5170*/  ISETP.GE.AND P5, PT, R97, 0x8, PT ;  /* 0x000000086100780c */ /* 0x000fda0003fa6270 */
[----:B------:R-:W-:Y:S05]  /*5180*/  WARPSYNC.COLLECTIVE R217, `(.L_x_5331) ;  /* 0x00000000d9087348 */ /* 0x000fea0003c00000 */
[----:B------:R0:W1:Y:S02]  /*5190*/  SHFL.UP P6, R84, R176, R178, R181 ;  /* 0x040000b2b0547389 */ /* 0x00006400000c00b5 */
[----:B01----:R-:W-:Y:S05]  /*51a0*/  ENDCOLLECTIVE ;  /* 0x000000000000791b */ /* 0x003fea0003800000 */
.L_x_5331:
[----:B------:R-:W-:Y:S02]  /*51b0*/  MOV R176, R177 ;  /* 0x000000b100b07202 */ /* 0x000fe40000000f00 */
[----:B------:R-:W-:-:S07]  /*51c0*/  MOV R87, R84 ;  /* 0x0000005400577202 */ /* 0x000fce0000000f00 */
[----:B------:R-:W-:Y:S05]  /*51d0*/  WARPSYNC.COLLECTIVE R217, `(.L_x_5332) ;  /* 0x00000000d9087348 */ /* 0x000fea0003c00000 */
[----:B------:R0:W1:Y:S02]  /*51e0*/  SHFL.UP P6, R84, R176, R178, R181 ;  /* 0x040000b2b0547389 */ /* 0x00006400000c00b5 */
[----:B01----:R-:W-:Y:S05]  /*51f0*/  ENDCOLLECTIVE ;  /* 0x000000000000791b */ /* 0x003fea0003800000 */
.L_x_5332:
        /* <DEDUP_REMOVED lines=8> */
.L_x_5333:
[----:B------:R-:W-:Y:S02]  /*5280*/  MOV R176, R179 ;  /* 0x000000b300b07202 */ /* 0x000fe40000000f00 */
[----:B------:R-:W-:-:S07]  /*5290*/  MOV R85, R84 ;  /* 0x0000005400557202 */ /* 0x000fce0000000f00 */
[----:B------:R-:W-:Y:S05]  /*52a0*/  WARPSYNC.COLLECTIVE R217, `(.L_x_5334) ;  /* 0x00000000d9087348 */ /* 0x000fea0003c00000 */
[----:B------:R0:W1:Y:S02]  /*52b0*/  SHFL.UP P6, R84, R176, R178, R181 ;  /* 0x040000b2b0547389 */ /* 0x00006400000c00b5 */
[----:B01----:R-:W-:Y:S05]  /*52c0*/  ENDCOLLECTIVE ;  /* 0x000000000000791b */ /* 0x003fea0003800000 */
.L_x_5334:
        /* <DEDUP_REMOVED lines=8> */
.L_x_5335:
[----:B------:R-:W-:Y:S02]  /*5350*/  MOV R176, R87 ;  /* 0x0000005700b07202 */ /* 0x000fe40000000f00 */
[----:B------:R-:W-:-:S07]  /*5360*/  MOV R85, R84 ;  /* 0x0000005400557202 */ /* 0x000fce0000000f00 */
[----:B------:R-:W-:Y:S05]  /*5370*/  WARPSYNC.COLLECTIVE R217, `(.L_x_5336) ;  /* 0x00000000d9087348 */ /* 0x000fea0003c00000 */
[----:B------:R0:W1:Y:S02]  /*5380*/  SHFL.UP P6, R84, R176, R178, R181 ;  /* 0x040000b2b0547389 */ /* 0x00006400000c00b5 */
[----:B01----:R-:W-:Y:S05]  /*5390*/  ENDCOLLECTIVE ;  /* 0x000000000000791b */ /* 0x003fea0003800000 */
.L_x_5336:
        /* <DEDUP_REMOVED lines=8> */
.L_x_5337:
[----:B------:R-:W-:Y:S02]  /*5420*/  MOV R176, R85 ;  /* 0x0000005500b07202 */ /* 0x000fe40000000f00 */
[----:B------:R-:W-:-:S07]  /*5430*/  MOV R177, R84 ;  /* 0x0000005400b17202 */ /* 0x000fce0000000f00 */
[----:B------:R-:W-:Y:S05]  /*5440*/  WARPSYNC.COLLECTIVE R217, `(.L_x_5338) ;  /* 0x00000000d9087348 */ /* 0x000fea0003c00000 */
[----:B------:R0:W1:Y:S02]  /*5450*/  SHFL.UP P6, R84, R176, R178, R181 ;  /* 0x040000b2b0547389 */ /* 0x00006400000c00b5 */
[----:B01----:R-:W-:Y:S05]  /*5460*/  ENDCOLLECTIVE ;  /* 0x000000000000791b */ /* 0x003fea0003800000 */
.L_x_5338:
[----:B------:R-:W-:Y:S05]  /*5470*/  BRA `(.L_x_5339) ;  /* 0xffffffcc00a07947 */ /* 0x000fea000383ffff */
.L_x_5282:
        /* <DEDUP_REMOVED lines=8> */
.L_x_5341:
[----:B------:R-:W-:Y:S05]  /*5500*/  BSYNC B0 ;  /* 0x0000000000007941 */ /* 0x000fea0003800000 */
.L_x_5340:
[----:B------:R-:W-:Y:S05]  /*5510*/  BRA `(.L_x_5342) ;  /* 0xffffffcc00907947 */ /* 0x000fea000383ffff */
.L_x_5283:
        /* <DEDUP_REMOVED lines=8> */
.L_x_5344:
[----:B------:R-:W-:Y:S05]  /*55a0*/  BSYNC B0 ;  /* 0x0000000000007941 */ /* 0x000fea0003800000 */
.L_x_5343:
[----:B------:R-:W-:Y:S05]  /*55b0*/  BRA `(.L_x_5345) ;  /* 0xffffffcc00707947 */ /* 0x000fea000383ffff */
.L_x_5284:
        /* <DEDUP_REMOVED lines=8> */
.L_x_5347:
[----:B------:R-:W-:Y:S05]  /*5640*/  BSYNC B0 ;  /* 0x0000000000007941 */ /* 0x000fea0003800000 */
.L_x_5346:
        /* <DEDUP_REMOVED lines=11> */
.L_x_5348:
[----:B------:R-:W-:Y:S05]  /*5700*/  WARPSYNC.COLLECTIVE R217, `(.L_x_5349) ;  /* 0x00000000d9087348 */ /* 0x000fea0003c00000 */
[----:B------:R0:W1:Y:S02]  /*5710*/  SHFL.IDX P3, R85, R222, R219, R224 ;  /* 0x000000dbde557389 */ /* 0x00006400000600e0 */
[----:B01----:R-:W-:Y:S05]  /*5720*/  ENDCOLLECTIVE ;  /* 0x000000000000791b */ /* 0x003fea0003800000 */
.L_x_5349:
[----:B------:R-:W-:Y:S02]  /*5730*/  MOV R222, R3 ;  /* 0x0000000300de7202 */ /* 0x000fe40000000f00 */
[----:B------:R-:W-:Y:S02]  /*5740*/  MOV R177, R84 ;  /* 0x0000005400b17202 */ /* 0x000fe40000000f00 */
[----:B------:R-:W-:-:S07]  /*5750*/  MOV R84, R85 ;  /* 0x0000005500547202 */ /* 0x000fce0000000f00 */
[----:B------:R-:W-:Y:S05]  /*5760*/  WARPSYNC.COLLECTIVE R217, `(.L_x_5350) ;  /* 0x00000000d9087348 */ /* 0x000fea0003c00000 */
[----:B------:R0:W1:Y:S02]  /*5770*/  SHFL.IDX P3, R85, R222, R219, R224 ;  /* 0x000000dbde557389 */ /* 0x00006400000600e0 */
[----:B01----:R-:W-:Y:S05]  /*5780*/  ENDCOLLECTIVE ;  /* 0x000000000000791b */ /* 0x003fea0003800000 */
.L_x_5350:
[----:B------:R-:W-:Y:S05]  /*5790*/  BRA `(.L_x_5351) ;  /* 0xffffffcc00107947 */ /* 0x000fea000383ffff */
.L_x_5286:
[-C--:B------:R-:W-:Y:S01]  /*57a0*/  MOV R226, R86.reuse ;  /* 0x0000005600e27202 */ /* 0x080fe20000000f00 */
[----:B------:R-:W-:Y:S01]  /*57b0*/  HFMA2 R215, -RZ, RZ, 0, 5.9604644775390625e-08 ;  /* 0x00000001ffd77431 */ /* 0x000fe200000001ff */
[----:B------:R-:W-:Y:S01]  /*57c0*/  MOV R228, 0x1f ;  /* 0x0000001f00e47802 */ /* 0x000fe20000000f00 */
[----:B------:R-:W-:Y:S01]  /*57d0*/  HFMA2 R219, -RZ, RZ, 0, 0 ;  /* 0x00000000ffdb7431 */ /* 0x000fe200000001ff */
[----:B------:R-:W-:Y:S02]  /*57e0*/  MOV R217, 0xffffffff ;  /* 0xffffffff00d97802 */ /* 0x000fe40000000f00 */
[----:B------:R-:W-:Y:S02]  /*57f0*/  MOV R87, R86 ;  /* 0x0000005600577202 */ /* 0x000fe40000000f00 */
[----:B------:R-:W-:-:S07]  /*5800*/  MOV R218, R85 ;  /* 0x0000005500da7202 */ /* 0x000fce0000000f00 */
[----:B------:R-:W-:Y:S05]  /*5810*/  WARPSYNC.COLLECTIVE R217, `(.L_x_5352) ;  /* 0x00000000d9087348 */ /* 0x000fea0003c00000 */
[----:B------:R0:W1:Y:S02]  /*5820*/  SHFL.DOWN P2, R220, R226, R215, R228 ;  /* 0x080000d7e2dc7389 */ /* 0x00006400000400e4 */
[----:B01----:R-:W-:Y:S05]  /*5830*/  ENDCOLLECTIVE ;  /* 0x000000000000791b */ /* 0x003fea0003800000 */
.L_x_5352:
[----:B------:R-:W-:Y:S02]  /*5840*/  MOV R224, 0x1f ;  /* 0x0000001f00e07802 */ /* 0x000fe40000000f00 */
[----:B------:R-:W-:Y:S02]  /*5850*/  MOV R226, R85 ;  /* 0x0000005500e27202 */ /* 0x000fe40000000f00 */
[----:B------:R-:W-:-:S07]  /*5860*/  MOV R84, R220 ;  /* 0x000000dc00547202 */ /* 0x000fce0000000f00 */
[----:B------:R-:W-:Y:S05]  /*5870*/  WARPSYNC.COLLECTIVE R217, `(.L_x_5353) ;  /* 0x00000000d9087348 */ /* 0x000fea0003c00000 */
[----:B------:R0:W1:Y:S02]  /*5880*/  SHFL.DOWN P2, R220, R226, R215, R228 ;  /* 0x080000d7e2dc7389 */ /* 0x00006400000400e4 */
[----:B01----:R-:W-:Y:S05]  /*5890*/  ENDCOLLECTIVE ;  /* 0x000000000000791b */ /* 0x003fea0003800000 */
.L_x_5353:
        /* <DEDUP_REMOVED lines=11> */
.L_x_5354:
[----:B------:R-:W-:Y:S02]  /*5950*/  MOV R226, R218 ;  /* 0x000000da00e27202 */ /* 0x000fe40000000f00 */
[----:B------:R-:W-:-:S07]  /*5960*/  MOV R84, R220 ;  /* 0x000000dc00547202 */ /* 0x000fce0000000f00 */
[----:B------:R-:W-:Y:S05]  /*5970*/  WARPSYNC.COLLECTIVE R217, `(.L_x_5355) ;  /* 0x00000000d9087348 */ /* 0x000fea0003c00000 */
[----:B------:R0:W1:Y:S02]  /*5980*/  SHFL.DOWN P2, R220, R226, R215, R228 ;  /* 0x080000d7e2dc7389 */ /* 0x00006400000400e4 */
[----:B01----:R-:W-:Y:S05]  /*5990*/  ENDCOLLECTIVE ;  /* 0x000000000000791b */ /* 0x003fea0003800000 */
.L_x_5355:
        /* <DEDUP_REMOVED lines=11> */
.L_x_5356:
[----:B------:R-:W-:Y:S02]  /*5a50*/  MOV R226, R218 ;  /* 0x000000da00e27202 */ /* 0x000fe40000000f00 */
[----:B------:R-:W-:-:S07]  /*5a60*/  MOV R84, R220 ;  /* 0x000000dc00547202 */ /* 0x000fce0000000f00 */
[----:B------:R-:W-:Y:S05]  /*5a70*/  WARPSYNC.COLLECTIVE R217, `(.L_x_5357) ;  /* 0x00000000d9087348 */ /* 0x000fea0003c00000 */
[----:B------:R0:W1:Y:S02]  /*5a80*/  SHFL.DOWN P2, R220, R226, R215, R228 ;  /* 0x080000d7e2dc7389 */ /* 0x00006400000400e4 */
[----:B01----:R-:W-:Y:S05]  /*5a90*/  ENDCOLLECTIVE ;  /* 0x000000000000791b */ /* 0x003fea0003800000 */
.L_x_5357:
        /* <DEDUP_REMOVED lines=11> */
.L_x_5358:
[----:B------:R-:W-:Y:S02]  /*5b50*/  MOV R226, R218 ;  /* 0x000000da00e27202 */ /* 0x000fe40000000f00 */
[----:B------:R-:W-:-:S07]  /*5b60*/  MOV R84, R220 ;  /* 0x000000dc00547202 */ /* 0x000fce0000000f00 */
[----:B------:R-:W-:Y:S05]  /*5b70*/  WARPSYNC.COLLECTIVE R217, `(.L_x_5359) ;  /* 0x00000000d9087348 */ /* 0x000fea0003c00000 */
[----:B------:R0:W1:Y:S02]  /*5b80*/  SHFL.DOWN P2, R220, R226, R215, R228 ;  /* 0x080000d7e2dc7389 */ /* 0x00006400000400e4 */
[----:B01----:R-:W-:Y:S05]  /*5b90*/  ENDCOLLECTIVE ;  /* 0x000000000000791b */ /* 0x003fea0003800000 */
.L_x_5359:
        /* <DEDUP_REMOVED lines=11> */
.L_x_5360:
[----:B------:R-:W-:Y:S02]  /*5c50*/  MOV R226, R218 ;  /* 0x000000da00e27202 */ /* 0x000fe40000000f00 */
[----:B------:R-:W-:-:S07]  /*5c60*/  MOV R84, R220 ;  /* 0x000000dc00547202 */ /* 0x000fce0000000f00 */
[----:B------:R-:W-:Y:S05]  /*5c70*/  WARPSYNC.COLLECTIVE R217, `(.L_x_5361) ;  /* 0x00000000d9087348 */ /* 0x000fea0003c00000 */
[----:B------:R0:W1:Y:S02]  /*5c80*/  SHFL.DOWN P2, R220, R226, R215, R228 ;  /* 0x080000d7e2dc7389 */ /* 0x00006400000400e4 */
[----:B01----:R-:W-:Y:S05]  /*5c90*/  ENDCOLLECTIVE ;  /* 0x000000000000791b */ /* 0x003fea0003800000 */
.L_x_5361:
        /* <DEDUP_REMOVED lines=11> */
.L_x_5362:
[----:B------:R-:W-:Y:S02]  /*5d50*/  ISETP.NE.AND P1, PT, R90, 0x1f, PT ;  /* 0x0000001f5a00780c */ /* 0x000fe40003f25270 */
[----:B------:R-:W-:Y:S02]  /*5d60*/  MOV R222, R218 ;  /* 0x000000da00de7202 */ /* 0x000fe40000000f00 */
[----:B------:R-:W-:-:S09]  /*5d70*/  MOV R84, R85 ;  /* 0x0000005500547202 */ /* 0x000fd20000000f00 */
[----:B------:R-:W-:Y:S05]  /*5d80*/  WARPSYNC.COLLECTIVE R217, `(.L_x_5363) ;  /* 0x00000000d9087348 */ /* 0x000fea0003c00000 */
[----:B------:R0:W1:Y:S02]  /*5d90*/  SHFL.IDX P3, R85, R222, R219, R224 ;  /* 0x000000dbde557389 */ /* 0x00006400000600e0 */
[----:B01----:R-:W-:Y:S05]  /*5da0*/  ENDCOLLECTIVE ;  /* 0x000000000000791b */ /* 0x003fea0003800000 */
.L_x_5363:
[----:B------:R-:W-:Y:S05]  /*5db0*/  WARPSYNC.COLLECTIVE R217, `(.L_x_5364) ;  /* 0x00000000d9087348 */ /* 0x000fea0003c00000 */
[----:B------:R0:W1:Y:S02]  /*5dc0*/  SHFL.DOWN P2, R220, R226, R215, R228 ;  /* 0x080000d7e2dc7389 */ /* 0x00006400000400e4 */
[----:B01----:R-:W-:Y:S05]  /*5dd0*/  ENDCOLLECTIVE ;  /* 0x000000000000791b */ /* 0x003fea0003800000 */
.L_x_5364:
        /* <DEDUP_REMOVED lines=8> */
.L_x_5365:
[----:B------:R-:W-:Y:S05]  /*5e60*/  WARPSYNC.COLLECTIVE R217, `(.L_x_5366) ;  /* 0x00000000d9087348 */ /* 0x000fea0003c00000 */
[----:B------:R0:W1:Y:S02]  /*5e70*/  SHFL.IDX P3, R85, R222, R219, R224 ;  /* 0x000000dbde557389 */ /* 0x00006400000600e0 */
[----:B01----:R-:W-:Y:S05]  /*5e80*/  ENDCOLLECTIVE ;  /* 0x000000000000791b */ /* 0x003fea0003800000 */
.L_x_5366:
[----:B------:R-:W-:Y:S01]  /*5e90*/  MOV R222, R3 ;  /* 0x0000000300de7202 */ /* 0x000fe20000000f00 */
[----:B------:R-:W-:Y:S01]  /*5ea0*/  FFMA.FTZ R3, R3, R84, R86 ;  /* 0x0000005403037223 */ /* 0x000fe20000010056 */
[----:B------:R-:W-:-:S07]  /*5eb0*/  MOV R213, R85 ;  /* 0x0000005500d57202 */ /* 0x000fce0000000f00 */
[----:B------:R-:W-:Y:S05]  /*5ec0*/  WARPSYNC.COLLECTIVE R217, `(.L_x_5367) ;  /* 0x00000000d9087348 */ /* 0x000fea0003c00000 */
[----:B------:R0:W1:Y:S02]  /*5ed0*/  SHFL.IDX P3, R85, R222, R219, R224 ;  /* 0x000000dbde557389 */ /* 0x00006400000600e0 */
[----:B01----:R-:W-:Y:S05]  /*5ee0*/  ENDCOLLECTIVE ;  /* 0x000000000000791b */ /* 0x003fea0003800000 */
.L_x_5367:
[----:B------:R-:W-:Y:S01]  /*5ef0*/  MOV R215, R85 ;  /* 0x0000005500d77202 */ /* 0x000fe20000000f00 */
[----:B------:R-:W-:Y:S06]  /*5f00*/  BRA `(.L_x_5368) ;  /* 0xffffffcc00047947 */ /* 0x000fec000383ffff */
.L_x_5369:
        /* <DEDUP_REMOVED lines=15> */
.L_x_10461:


//--------------------- .text._Z25selective_scan_bwd_kernelI32Selective_Scan_bwd_kernel_traitsILi64ELi16ELb1ELb0ELb1ELb0ELb1EffEEv12SSMParamsBwd --------------------------
	.section	.text._Z25selective_scan_bwd_kernelI32Selective_Scan_bwd_kernel_traitsILi64ELi16ELb1ELb0ELb1ELb0ELb1EffEEv12SSMParamsBwd,"ax",@progbits
	.align	128
        .global         _Z25selective_scan_bwd_kernelI32Selective_Scan_bwd_kernel_traitsILi64ELi16ELb1ELb0ELb1ELb0ELb1EffEEv12SSMParamsBwd
        .type           _Z25selective_scan_bwd_kernelI32Selective_Scan_bwd_kernel_traitsILi64ELi16ELb1ELb0ELb1ELb0ELb1EffEEv12SSMParamsBwd,@function
        .size           _Z25selective_scan_bwd_kernelI32Selective_Scan_bwd_kernel_traitsILi64ELi16ELb1ELb0ELb1ELb0ELb1EffEEv12SSMParamsBwd,(.L_x_10462 - _Z25selective_scan_bwd_kernelI32Selective_Scan_bwd_kernel_traitsILi64ELi16ELb1ELb0ELb1ELb0ELb1EffEEv12SSMParamsBwd)
        .other          _Z25selective_scan_bwd_kernelI32Selective_Scan_bwd_kernel_traitsILi64ELi16ELb1ELb0ELb1ELb0ELb1EffEEv12SSMParamsBwd,@"STO_CUDA_ENTRY STV_DEFAULT"
_Z25selective_scan_bwd_kernelI32Selective_Scan_bwd_kernel_traitsILi64ELi16ELb1ELb0ELb1ELb0ELb1EffEEv12SSMParamsBwd:
.text._Z25selective_scan_bwd_kernelI32Selective_Scan_bwd_kernel_traitsILi64ELi16ELb1ELb0ELb1ELb0ELb1EffEEv12SSMParamsBwd:
        /* <DEDUP_REMOVED lines=20> */
[----:B------:R-:W2:Y:S02]  /*0140*/  LDCU.128 UR20, c[0x0][0x4a0] ;  /* 0x00009400ff1477ac */ /* 0x000ea40008000c00 */
        /* <DEDUP_REMOVED lines=9> */
[----:B----4-:R3:W5:Y:S04]  /*01e0*/  @P0 LDG.E R128, desc[UR36][R2.64] ;  /* 0x0000002402800981 */ /* 0x010768000c1e1900 */
[----:B------:R4:W5:Y:S01]  /*01f0*/  @P1 LDG.E R126, desc[UR36][R4.64] ;  /* 0x00000024047e1981 */ /* 0x000962000c1e1900 */
[----:B------:R-:W-:Y:S01]  /*0200*/  UIMAD.WIDE.U32 UR4, UR39, UR12, URZ ;  /* 0x0000000c270472a5 */ /* 0x000fe2000f8e00ff */
[----:B------:R-:W-:Y:S01]  /*0210*/  HFMA2 R139, -RZ, RZ, 0, 0 ;  /* 0x00000000ff8b7431 */ /* 0x000fe200000001ff */
[----:B------:R-:W-:Y:S01]  /*0220*/  UIMAD.WIDE.U32 UR6, UR39, UR16, URZ ;  /* 0x00000010270672a5 */ /* 0x000fe2000f8e00ff */
[----:B0-----:R-:W-:Y:S01]  /*0230*/  IADD3 R6, PT, PT, R0, 0xffffffe, RZ ;  /* 0x0ffffffe00067810 */ /* 0x001fe20007ffe0ff */
[----:B------:R-:W-:Y:S01]  /*0240*/  UIMAD UR5, UR39, UR13, UR5 ;  /* 0x0000000d270572a4 */ /* 0x000fe2000f8e0205 */
[----:B---3--:R-:W-:Y:S01]  /*0250*/  MOV R2, RZ ;  /* 0x000000ff00027202 */ /* 0x008fe20000000f00 */
[----:B------:R-:W-:Y:S01]  /*0260*/  UIMAD UR7, UR39, UR17, UR7 ;  /* 0x00000011270772a4 */ /* 0x000fe2000f8e0207 */
[----:B------:R-:W0:Y:S01]  /*0270*/  F2I.FTZ.U32.TRUNC.NTZ R3, R6 ;  /* 0x0000000600037305 */ /* 0x000e22000021f000 */
[----:B------:R-:W3:Y:S01]  /*0280*/  LDCU.64 UR12, c[0x0][0x498] ;  /* 0x00009300ff0c77ac */ /* 0x000ee20008000a00 */
[----:B------:R-:W1:Y:S01]  /*0290*/  LDCU.64 UR16, c[0x0][0x480] ;  /* 0x00009000ff1077ac */ /* 0x000e620008000a00 */
[----:B------:R-:W-:-:S02]  /*02a0*/  UIMAD.WIDE.U32 UR8, UR38, UR14, UR4 ;  /* 0x0000000e260872a5 */ /* 0x000fc4000f8e0004 */
[----:B------:R-:W-:-:S05]  /*02b0*/  UIMAD.WIDE.U32 UR10, UR38, UR18, UR6 ;  /* 0x00000012260a72a5 */ /* 0x000fca000f8e0006 */
[----:B------:R-:W2:Y:S01]  /*02c0*/  LDCU.128 UR4, c[0x0][0x460] ;  /* 0x00008c00ff0477ac */ /* 0x000ea20008000c00 */
[----:B0-----:R-:W-:Y:S01]  /*02d0*/  IADD3 R0, PT, PT, RZ, -R3, RZ ;  /* 0x80000003ff007210 */ /* 0x001fe20007ffe0ff */
[----:B------:R-:W-:Y:S02]  /*02e0*/  UIMAD UR26, UR38, UR15, UR9 ;  /* 0x0000000f261a72a4 */ /* 0x000fe4000f8e0209 */
[----:B---3--:R-:W-:Y:S02]  /*02f0*/  UIMAD.WIDE.U32 UR14, UR39, UR12, URZ ;  /* 0x0000000c270e72a5 */ /* 0x008fe4000f8e00ff */
[----:B----4-:R-:W-:Y:S01]  /*0300*/  IMAD R5, R0, R7, RZ ;  /* 0x0000000700057224 */ /* 0x010fe200078e02ff */
[----:B------:R-:W-:Y:S01]  /*0310*/  IABS R0, UR38 ;  /* 0x0000002600007c13 */ /* 0x000fe20008000000 */
[----:B------:R-:W-:Y:S02]  /*0320*/  UIMAD UR28, UR38, UR19, UR11 ;  /* 0x00000013261c72a4 */ /* 0x000fe4000f8e020b */
[----:B------:R-:W-:Y:S01]  /*0330*/  IMAD.HI.U32 R2, R3, R5, R2 ;  /* 0x0000000503027227 */ /* 0x000fe200078e0002 */
[----:B-1----:R-:W-:Y:S01]  /*0340*/  UISETP.NE.U32.AND UP0, UPT, UR16, URZ, UPT ;  /* 0x000000ff1000728c */ /* 0x002fe2000bf05070 */
[----:B------:R-:W0:Y:S01]  /*0350*/  LDC.64 R4, c[0x0][0x3e8] ;  /* 0x0000fa00ff047b82 */ /* 0x000e220000000a00 */
[----:B------:R-:W-:-:S02]  /*0360*/  UIMAD UR15, UR39, UR13, UR15 ;  /* 0x0000000d270f72a4 */ /* 0x000fc4000f8e020f */
[----:B------:R-:W-:Y:S01]  /*0370*/  UISETP.NE.AND.EX UP0, UPT, UR17, URZ, UPT, UP0 ;  /* 0x000000ff1100728c */ /* 0x000fe2000bf05300 */
[----:B------:R-:W-:Y:S01]  /*0380*/  IMAD.HI.U32 R2, R2, R0, RZ ;  /* 0x0000000002027227 */ /* 0x000fe200078e00ff */
[----:B------:R-:W-:Y:S02]  /*0390*/  ULEA UR11, UR25, 0xfffffc00, 0xa ;  /* 0xfffffc00190b7891 */ /* 0x000fe4000f8e50ff */
[----:B--2---:R-:W-:Y:S02]  /*03a0*/  UIMAD.WIDE.U32 UR18, UR38, UR20, UR14 ;  /* 0x00000014261272a5 */ /* 0x004fe4000f8e000e */
[----:B------:R-:W-:Y:S01]  /*03b0*/  IADD3 R3, PT, PT, -R2, RZ, RZ ;  /* 0x000000ff02037210 */ /* 0x000fe20007ffe1ff */
[----:B------:R-:W-:Y:S02]  /*03c0*/  UIADD3 UR10, UP3, UPT, UR11, UR10, URZ ;  /* 0x0000000a0b0a7290 */ /* 0x000fe4000ff7e0ff */
[----:B------:R-:W-:Y:S02]  /*03d0*/  UIMAD UR30, UR38, UR21, UR19 ;  /* 0x00000015261e72a4 */ /* 0x000fe4000f8e0213 */
[----:B------:R-:W-:Y:S01]  /*03e0*/  IMAD R0, R7, R3, R0 ;  /* 0x0000000307007224 */ /* 0x000fe200078e0200 */
[----:B------:R-:W-:-:S02]  /*03f0*/  USHF.R.S32.HI UR19, URZ, 0x1f, UR11 ;  /* 0x0000001fff137899 */ /* 0x000fc4000801140b */
[----:B------:R-:W-:Y:S02]  /*0400*/  ULEA UR27, UP4, UR10, UR6, 0x2 ;  /* 0x000000060a1b7291 */ /* 0x000fe4000f8810ff */
[----:B------:R-:W-:Y:S01]  /*0410*/  ISETP.GT.U32.AND P1, PT, R7, R0, PT ;  /* 0x000000000700720c */ /* 0x000fe20003f24070 */
[----:B------:R-:W1:Y:S01]  /*0420*/  LDCU.64 UR14, c[0x0][0x3d0] ;  /* 0x00007a00ff0e77ac */ /* 0x000e620008000a00 */
[----:B------:R-:W2:Y:S01]  /*0430*/  @UP0 LDCU UR6, c[0x0][0x384] ;  /* 0x00007080ff0607ac */ /* 0x000ea20008000800 */
[----:B------:R-:W-:Y:S02]  /*0440*/  UIADD3.X UR28, UPT, UPT, UR19, UR28, URZ, UP3, !UPT ;  /* 0x0000001c131c7290 */ /* 0x000fe40009ffe4ff */
[----:B------:R-:W-:-:S08]  /*0450*/  UIMAD.WIDE.U32 UR12, UR38, UR22, URZ ;  /* 0x00000016260c72a5 */ /* 0x000fd0000f8e00ff */
[-C--:B------:R-:W-:Y:S01]  /*0460*/  @!P1 IADD3 R0, PT, PT, R0, -R7.reuse, RZ ;  /* 0x8000000700009210 */ /* 0x080fe20007ffe0ff */
[----:B------:R-:W-:Y:S01]  /*0470*/  ULEA.HI.X UR28, UR10, UR7, UR28, 0x2, UP4 ;  /* 0x000000070a1c7291 */ /* 0x000fe2000a0f141c */
[----:B------:R-:W-:Y:S01]  /*0480*/  @!P1 IADD3 R2, PT, PT, R2, 0x1, RZ ;  /* 0x0000000102029810 */ /* 0x000fe20007ffe0ff */
[----:B------:R-:W3:Y:S01]  /*0490*/  @UP0 LDCU UR7, c[0x0][0x38c] ;  /* 0x00007180ff0707ac */ /* 0x000ee20008000800 */
[----:B------:R-:W-:Y:S02]  /*04a0*/  ISETP.GE.U32.AND P0, PT, R0, R7, PT ;  /* 0x000000070000720c */ /* 0x000fe40003f06070 */
[C---:B------:R-:W-:Y:S01]  /*04b0*/  LOP3.LUT R0, R8.reuse, UR38, RZ, 0x3c, !PT ;  /* 0x0000002608007c12 */ /* 0x040fe2000f8e3cff */
[----:B------:R-:W-:Y:S01]  /*04c0*/  UIADD3 UR8, UP1, UPT, UR11, UR8, URZ ;  /* 0x000000080b087290 */ /* 0x000fe2000ff3e0ff */
[----:B------:R-:W-:Y:S01]  /*04d0*/  ISETP.NE.AND P1, PT, R8, RZ, PT ;  /* 0x000000ff0800720c */ /* 0x000fe20003f25270 */
[----:B------:R-:W-:Y:S01]  /*04e0*/  UIMAD UR16, UR38, UR23, UR13 ;  /* 0x00000017261072a4 */ /* 0x000fe2000f8e020d */
[----:B------:R-:W-:Y:S01]  /*04f0*/  ISETP.GE.AND P2, PT, R0, RZ, PT ;  /* 0x000000ff0000720c */ /* 0x000fe20003f46270 */
[----:B------:R-:W4:Y:S01]  /*0500*/  @UP0 LDCU.64 UR22, c[0x0][0x480] ;  /* 0x00009000ff1607ac */ /* 0x000f220008000a00 */
[----:B------:R-:W4:Y:S01]  /*0510*/  LDC.64 R6, c[0x0][0x450] ;  /* 0x00011400ff067b82 */ /* 0x000f220000000a00 */
[----:B------:R-:W-:-:S04]  /*0520*/  ULEA UR24, UP2, UR8, UR4, 0x2 ;  /* 0x0000000408187291 */ /* 0x000fc8000f8410ff */
[----:B------:R-:W-:Y:S01]  /*0530*/  @P0 IADD3 R2, PT, PT, R2, 0x1, RZ ;  /* 0x0000000102020810 */ /* 0x000fe20007ffe0ff */
[----:B------:R-:W-:Y:S02]  /*0540*/  UIADD3.X UR26, UPT, UPT, UR19, UR26, URZ, UP1, !UPT ;  /* 0x0000001a131a7290 */ /* 0x000fe40008ffe4ff */
[----:B--2---:R-:W-:Y:S01]  /*0550*/  @UP0 UIMAD UR6, UR39, UR6, UR38 ;  /* 0x00000006270602a4 */ /* 0x004fe2000f8e0226 */
[----:B------:R-:W-:Y:S01]  /*0560*/  MOV R37, R2 ;  /* 0x0000000200257202 */ /* 0x000fe20000000f00 */
[----:B------:R-:W-:Y:S02]  /*0570*/  ULEA.HI.X UR26, UR8, UR5, UR26, 0x2, UP2 ;  /* 0x00000005081a7291 */ /* 0x000fe400090f141a */
[----:B-1----:R-:W-:Y:S01]  /*0580*/  UIMAD.WIDE.U32 UR4, UR39, UR14, URZ ;  /* 0x0000000e270472a5 */ /* 0x002fe2000f8e00ff */
[----:B------:R-:W-:Y:S01]  /*0590*/  @!P2 IADD3 R37, PT, PT, -R37, RZ, RZ ;  /* 0x000000ff2525a210 */ /* 0x000fe20007ffe1ff */
[----:B------:R-:W-:Y:S01]  /*05a0*/  @UP0 UIMAD UR6, UR6, UR25, URZ ;  /* 0x00000019060602a4 */ /* 0x000fe2000f8e02ff */
[----:B------:R-:W-:Y:S01]  /*05b0*/  @!P1 LOP3.LUT R37, RZ, R8, RZ, 0x33, !PT ;  /* 0x00000008ff259212 */ /* 0x000fe200078e33ff */
[----:B------:R-:W-:Y:S01]  /*05c0*/  UIMAD UR5, UR39, UR15, UR5 ;  /* 0x0000000f270572a4 */ /* 0x000fe2000f8e0205 */
[----:B------:R-:W1:Y:S02]  /*05d0*/  LDCU.64 UR20, c[0x0][0x4c8] ;  /* 0x00009900ff1477ac */ /* 0x000e640008000a00 */
[----:B------:R-:W-:Y:S01]  /*05e0*/  SHF.R.S32.HI R9, RZ, 0x1f, R37 ;  /* 0x0000001fff097819 */ /* 0x000fe20000011425 */
[----:B------:R-:W2:Y:S02]  /*05f0*/  LDCU.64 UR8, c[0x0][0x528] ;  /* 0x0000a500ff0877ac */ /* 0x000ea40008000a00 */
[----:B0-----:R-:W-:Y:S01]  /*0600*/  IMAD.WIDE.U32 R2, R37, R4, UR4 ;  /* 0x0000000425027e25 */ /* 0x001fe2000f8e0004 */
[----:B---3--:R-:W-:-:S03]  /*0610*/  @UP0 UIMAD UR6, UR6, UR7, URZ ;  /* 0x00000007060602a4 */ /* 0x008fc6000f8e02ff */
[----:B------:R-:W-:Y:S01]  /*0620*/  IMAD R0, R9, R4, RZ ;  /* 0x0000000409007224 */ /* 0x000fe200078e02ff */
[----:B------:R-:W-:Y:S01]  /*0630*/  UMOV UR4, URZ ;  /* 0x000000ff00047c82 */ /* 0x000fe20008000000 */
[----:B------:R-:W-:Y:S01]  /*0640*/  UMOV UR5, URZ ;  /* 0x000000ff00057c82 */ /* 0x000fe20008000000 */
[----:B----4-:R-:W-:Y:S01]  /*0650*/  @UP0 UIMAD.WIDE UR4, UR6, 0x8, UR22 ;  /* 0x00000008060408a5 */ /* 0x010fe2000f8e0216 */
[----:B------:R-:W-:Y:S01]  /*0660*/  IMAD R5, R37, R5, R0 ;  /* 0x0000000525057224 */ /* 0x000fe200078e0200 */
[----:B------:R-:W-:Y:S01]  /*0670*/  UISETP.GE.AND UP0, UPT, UR25, 0x1, UPT ;  /* 0x000000011900788c */ /* 0x000fe2000bf06270 */
[----:B------:R-:W-:Y:S01]  /*0680*/  IADD3 R124, P0, PT, R2, UR11, RZ ;  /* 0x0000000b027c7c10 */ /* 0x000fe2000ff1e0ff */
[----:B------:R-:W-:Y:S02]  /*0690*/  UIADD3 UR18, UP1, UPT, UR11, UR18, URZ ;  /* 0x000000120b127290 */ /* 0x000fe4000ff3e0ff */
[----:B------:R-:W-:Y:S01]  /*06a0*/  IADD3 R0, PT, PT, R3, R5, RZ ;  /* 0x0000000503007210 */ /* 0x000fe20007ffe0ff */
[----:B-1----:R-:W-:Y:S01]  /*06b0*/  UIMAD.WIDE.U32 UR14, UR38, UR20, URZ ;  /* 0x00000014260e72a5 */ /* 0x002fe2000f8e00ff */
[----:B------:R-:W-:Y:S01]  /*06c0*/  LEA R125, P1, R124, R6, 0x2 ;  /* 0x000000067c7d7211 */ /* 0x000fe200078210ff */
[----:B------:R-:W-:-:S02]  /*06d0*/  UIADD3.X UR30, UPT, UPT, UR19, UR30, URZ, UP1, !UPT ;  /* 0x0000001e131e7290 */ /* 0x000fc40008ffe4ff */
[----:B------:R-:W-:Y:S01]  /*06e0*/  IADD3.X R0, PT, PT, R0, UR19, RZ, P0, !PT ;  /* 0x0000001300007c10 */ /* 0x000fe200087fe4ff */
[----:B--2---:R-:W-:Y:S02]  /*06f0*/  ULEA UR29, UP1, UR18, UR8, 0x2 ;  /* 0x00000008121d7291 */ /* 0x004fe4000f8210ff */
[----:B------:R-:W-:Y:S01]  /*0700*/  UIMAD UR17, UR38, UR21, UR15 ;  /* 0x00000015261172a4 */ /* 0x000fe2000f8e020f */
[----:B------:R-:W-:Y:S01]  /*0710*/  LEA.HI.X R124, R124, R7, R0, 0x2, P1 ;  /* 0x000000077c7c7211 */ /* 0x000fe200008f1400 */
        /* <DEDUP_REMOVED lines=12> */
[----:B-1----:R-:W-:-:S04]  /*07e0*/  IMAD R0, R9, UR10, RZ ;  /* 0x0000000a09007c24 */ /* 0x002fc8000f8e02ff */
[----:B------:R-:W-:Y:S01]  /*07f0*/  IMAD R99, R37, UR11, R0 ;  /* 0x0000000b25637c24 */ /* 0x000fe2000f8e0200 */
[----:B--2---:R-:W-:Y:S01]  /*0800*/  UIMAD.WIDE.U32 UR18, UR38, UR22, URZ ;  /* 0x00000016261272a5 */ /* 0x004fe2000f8e00ff */
[----:B------:R-:W1:Y:S01]  /*0810*/  LDCU UR22, c[0x0][0x394] ;  /* 0x00007280ff1677ac */ /* 0x000e620008000800 */
[----:B----4-:R-:W-:Y:S01]  /*0820*/  UIMAD.WIDE.U32 UR20, UR38, UR8, URZ ;  /* 0x00000008261472a5 */ /* 0x010fe2000f8e00ff */
        /* <DEDUP_REMOVED lines=9> */
[C---:B------:R-:W-:Y:S01]  /*08c0*/  SHF.L.U32 R3, R136.reuse, 0x4, RZ ;  /* 0x0000000488037819 */ /* 0x040fe200000006ff */
[----:B------:R-:W-:Y:S01]  /*08d0*/  UIMAD UR25, UR38, UR9, UR21 ;  /* 0x00000009261972a4 */ /* 0x000fe2000f8e0215 */
        /* <DEDUP_REMOVED lines=11> */
[C---:B------:R-:W-:Y:S02]  /*0990*/  SHF.L.U32 R121, R136.reuse, 0x2, RZ ;  /* 0x0000000288797819 */ /* 0x040fe400000006ff */
[----:B------:R-:W-:-:S02]  /*09a0*/  IADD3 R123, PT, PT, R136, 0x200, RZ ;  /* 0x00000200887b7810 */ /* 0x000fc40007ffe0ff */
[CC--:B------:R-:W-:Y:S02]  /*09b0*/  LEA.HI R120, R136.reuse, R136.reuse, RZ, 0x1b ;  /* 0x0000008888787211 */ /* 0x0c0fe400078fd8ff */
[-C--:B------:R-:W-:Y:S02]  /*09c0*/  LEA.HI R118, R136, R3.reuse, RZ, 0x1f ;  /* 0x0000000388767211 */ /* 0x080fe400078ff8ff */
        /* <DEDUP_REMOVED lines=18> */
[----:B------:R-:W-:Y:S02]  /*0af0*/  LOP3.LUT R122, R136, 0x1f, RZ, 0xc0, !PT ;  /* 0x0000001f887a7812 */ /* 0x000fe400078ec0ff */
        /* <DEDUP_REMOVED lines=20> */
[----:B-1----:R-:W-:-:S07]  /*0c40*/  IADD3 R99, PT, PT, R37, R99, RZ ;  /* 0x0000006325637210 */ /* 0x002fce0007ffe0ff */
.L_x_5418:
[----:B------:R-:W-:Y:S01]  /*0c50*/  BAR.SYNC.DEFER_BLOCKING 0x0 ;  /* 0x0000000000007b1d */ /* 0x000fe20000010000 */
[----:B-1----:R-:W-:Y:S02]  /*0c60*/  MOV R2, UR24 ;  /* 0x0000001800027c02 */ /* 0x002fe40008000f00 */
[----:B------:R-:W-:-:S03]  /*0c70*/  MOV R3, UR26 ;  /* 0x0000001a00037c02 */ /* 0x000fc60008000f00 */
[----:B------:R-:W0:Y:S01]  /*0c80*/  S2R R98, SR_LANEID ;  /* 0x0000000000627919 */ /* 0x000e220000000000 */
[----:B------:R-:W-:Y:S01]  /*0c90*/  IMAD.WIDE.U32 R2, R101, 0x10, R2 ;  /* 0x0000001065027825 */ /* 0x000fe200078e0002 */
[----:B------:R-:W1:Y:S01]  /*0ca0*/  S2UR UR7, SR_CgaCtaId ;  /* 0x00000000000779c3 */ /* 0x000e620000008800 */
[----:B------:R-:W-:Y:S01]  /*0cb0*/  UMOV UR6, 0x400 ;  /* 0x0000040000067882 */ /* 0x000fe20000000000 */
[----:B------:R-:W-:Y:S01]  /*0cc0*/  LOP3.LUT R7, R136, 0x3e0, RZ, 0xc0, !PT ;  /* 0x000003e088077812 */ /* 0x000fe200078ec0ff */
[----:B------:R-:W2:Y:S01]  /*0cd0*/  LDCU.128 UR8, c[0x0][0x410] ;  /* 0x00008200ff0877ac */ /* 0x000ea20008000c00 */
[----:B------:R-:W-:Y:S02]  /*0ce0*/  MOV R4, UR27 ;  /* 0x0000001b00047c02 */ /* 0x000fe40008000f00 */
[----:B------:R-:W-:Y:S01]  /*0cf0*/  MOV R5, UR28 ;  /* 0x0000001c00057c02 */ /* 0x000fe20008000f00 */
[----:B------:R-:W-:Y:S01]  /*0d00*/  UIADD3 UR31, UPT, UPT, UR22, -0x1, URZ ;  /* 0xffffffff161f7890 */ /* 0x000fe2000fffe0ff */
[----:B------:R-:W3:Y:S01]  /*0d10*/  LDCU.64 UR34, c[0x0][0x488] ;  /* 0x00009100ff2277ac */ /* 0x000ee20008000a00 */
[----:B------:R-:W4:Y:S01]  /*0d20*/  LDCU.64 UR40, c[0x0][0x490] ;  /* 0x00009200ff2877ac */ /* 0x000f220008000a00 */
[----:B------:R-:W2:Y:S04]  /*0d30*/  LDG.E.128 R8, desc[UR36][R2.64] ;  /* 0x0000002402087981 */ /* 0x000ea8000c1e1d00 */
[----:B------:R-:W3:Y:S04]  /*0d40*/  LDG.E.128 R12, desc[UR36][R2.64+0x200] ;  /* 0x00020024020c7981 */ /* 0x000ee8000c1e1d00 */
[----:B------:R-:W4:Y:S04]  /*0d50*/  LDG.E.128 R16, desc[UR36][R2.64+0x400] ;  /* 0x0004002402107981 */ /* 0x000f28000c1e1d00 */
[----:B------:R0:W4:Y:S01]  /*0d60*/  LDG.E.128 R40, desc[UR36][R2.64+0x600] ;  /* 0x0006002402287981 */ /* 0x000122000c1e1d00 */
[----:B-1----:R-:W-:Y:S01]  /*0d70*/  ULEA UR6, UR7, UR6, 0x18 ;  /* 0x0000000607067291 */ /* 0x002fe2000f8ec0ff */
[----:B0-----:R-:W-:-:S02]  /*0d80*/  IADD3 R96, PT, PT, R121, R98, RZ ;  /* 0x0000006279607210 */ /* 0x001fc40007ffe0ff */
[----:B------:R-:W-:-:S03]  /*0d90*/  IADD3 R7, PT, PT, R7, R98, RZ ;  /* 0x0000006207077210 */ /* 0x000fc60007ffe0ff */
[----:B------:R-:W-:Y:S02]  /*0da0*/  LEA R96, R96, UR6, 0x4 ;  /* 0x0000000660607c11 */ /* 0x000fe4000f8e20ff */
[----:B------:R-:W-:Y:S01]  /*0db0*/  LEA R94, R7, UR6, 0x6 ;  /* 0x00000006075e7c11 */ /* 0x000fe2000f8e30ff */
[----:B------:R-:W-:Y:S02]  /*0dc0*/  IMAD.WIDE.U32 R2, R101, 0x10, R4 ;  /* 0x0000001065027825 */ /* 0x000fe400078e0004 */
        /* <DEDUP_REMOVED lines=14> */
[----:B------:R-:W-:-:S02]  /*0eb0*/  MOV R4, UR29 ;  /* 0x0000001d00047c02 */ /* 0x000fc40008000f00 */
[----:B------:R-:W-:-:S03]  /*0ec0*/  MOV R5, UR30 ;  /* 0x0000001e00057c02 */ /* 0x000fc60008000f00 */
[----:B------:R-:W-:Y:S01]  /*0ed0*/  IMAD.WIDE.U32 R4, R101, 0x10, R4 ;  /* 0x0000001065047825 */ /* 0x000fe200078e0004 */
[----:B---3--:R-:W-:Y:S04]  /*0ee0*/  STS.128 [R96], R12 ;  /* 0x0000000c60007388 */ /* 0x008fe80000000c00 */
[----:B----4-:R-:W-:Y:S04]  /*0ef0*/  STS.128 [R96+0x200], R16 ;  /* 0x0002001060007388 */ /* 0x010fe80000000c00 */
[----:B--2---:R-:W-:Y:S04]  /*0f00*/  STS.128 [R96+0x400], R40 ;  /* 0x0004002860007388 */ /* 0x004fe80000000c00 */
[----:B------:R0:W-:Y:S01]  /*0f10*/  STS.128 [R96+0x600], R44 ;  /* 0x0006002c60007388 */ /* 0x0001e20000000c00 */
        /* <DEDUP_REMOVED lines=8> */
[----:B------:R-:W4:Y:S04]  /*0fa0*/  LDG.E.128 R64, desc[UR36][R4.64+0x400] ;  /* 0x0004002404407981 */ /* 0x000f28000c1e1d00 */
[----:B0-----:R-:W4:Y:S01]  /*0fb0*/  LDG.E.128 R44, desc[UR36][R4.64+0x600] ;  /* 0x00060024042c7981 */ /* 0x001f22000c1e1d00 */
[----:B------:R-:W-:Y:S01]  /*0fc0*/  USHF.L.U32 UR6, UR31, 0xa, URZ ;  /* 0x0000000a1f067899 */ /* 0x000fe200080006ff */
[----:B------:R-:W-:-:S03]  /*0fd0*/  UMOV UR7, URZ ;  /* 0x000000ff00077c82 */ /* 0x000fc60008000000 */
[----:B------:R-:W-:-:S04]  /*0fe0*/  UIMAD.WIDE.U32 UR32, UR39, UR8, UR6 ;  /* 0x00000008272072a5 */ /* 0x000fc8000f8e0006 */
[----:B------:R-:W-:-:S03]  /*0ff0*/  UIMAD UR9, UR39, UR9, UR33 ;  /* 0x00000009270972a4 */ /* 0x000fc6000f8e0221 */
[----:B------:R-:W-:Y:S02]  /*1000*/  UMOV UR8, UR32 ;  /* 0x0000002000087c82 */ /* 0x000fe40008000000 */
[----:B------:R-:W-:-:S04]  /*1010*/  UIMAD.WIDE.U32 UR8, UR38, UR10, UR8 ;  /* 0x0000000a260872a5 */ /* 0x000fc8000f8e0008 */
[----:B------:R-:W-:Y:S02]  /*1020*/  UIMAD UR11, UR38, UR11, UR9 ;  /* 0x0000000b260b72a4 */ /* 0x000fe4000f8e0209 */
[----:B------:R-:W-:-:S04]  /*1030*/  ULEA UR9, UP0, UR8, UR34, 0x2 ;  /* 0x0000002208097291 */ /* 0x000fc8000f8010ff */
[----:B------:R-:W-:Y:S02]  /*1040*/  ULEA.HI.X UR8, UR8, UR35, UR11, 0x2, UP0 ;  /* 0x0000002308087291 */ /* 0x000fe400080f140b */
[----:B------:R-:W-:Y:S01]  /*1050*/  MOV R2, UR9 ;  /* 0x0000000900027c02 */ /* 0x000fe20008000f00 */
[----:B------:R-:W0:Y:S03]  /*1060*/  LDCU.64 UR34, c[0x0][0x478] ;  /* 0x00008f00ff2277ac */ /* 0x000e260008000a00 */
[----:B------:R-:W-:-:S03]  /*1070*/  MOV R3, UR8 ;  /* 0x0000000800037c02 */ /* 0x000fc60008000f00 */
[----:B------:R-:W-:Y:S02]  /*1080*/  IMAD.WIDE.U32 R2, R101, 0x10, R2 ;  /* 0x0000001065027825 */ /* 0x000fe400078e0002 */
[----:B------:R-:W1:Y:S01]  /*1090*/  LDCU.128 UR8, c[0x0][0x420] ;  /* 0x00008400ff0877ac */ /* 0x000e620008000c00 */
        /* <DEDUP_REMOVED lines=18> */
[--C-:B-----5:R-:W-:Y:S01]  /*11c0*/  FADD.FTZ R130, R61, R126.reuse ;  /* 0x0000007e3d827221 */ /* 0x120fe20000010000 */
[--C-:B------:R-:W-:Y:S01]  /*11d0*/  FADD.FTZ R131, R62, R126.reuse ;  /* 0x0000007e3e837221 */ /* 0x100fe20000010000 */
[--C-:B------:R-:W-:Y:S01]  /*11e0*/  FADD.FTZ R97, R72, R126.reuse ;  /* 0x0000007e48617221 */ /* 0x100fe20000010000 */
[----:B------:R-:W-:Y:S02]  /*11f0*/  UIMAD UR11, UR38, UR11, UR9 ;  /* 0x0000000b260b72a4 */ /* 0x000fe4000f8e0209 */
[----:B0-----:R-:W-:Y:S01]  /*1200*/  ULEA UR9, UP0, UR8, UR34, 0x2 ;  /* 0x0000002208097291 */ /* 0x001fe2000f8010ff */
[----:B------:R-:W-:Y:S01]  /*1210*/  FADD.FTZ R95, R74, R126 ;  /* 0x0000007e4a5f7221 */ /* 0x000fe20000010000 */
[----:B------:R-:W0:Y:S02]  /*1220*/  LDCU.64 UR32, c[0x0][0x510] ;  /* 0x0000a200ff2077ac */ /* 0x000e240008000a00 */
[----:B------:R-:W-:-:S02]  /*1230*/  ULEA.HI.X UR8, UR8, UR35, UR11, 0x2, UP0 ;  /* 0x0000002308087291 */ /* 0x000fc400080f140b */
[----:B------:R-:W-:Y:S01]  /*1240*/  MOV R4, UR9 ;  /* 0x0000000900047c02 */ /* 0x000fe20008000f00 */
[----:B------:R-:W1:Y:S03]  /*1250*/  LDCU.64 UR34, c[0x0][0x558] ;  /* 0x0000ab00ff2277ac */ /* 0x000e660008000a00 */
[----:B------:R-:W-:Y:S01]  /*1260*/  MOV R5, UR8 ;  /* 0x0000000800057c02 */ /* 0x000fe20008000f00 */
[----:B------:R-:W0:Y:S02]  /*1270*/  LDCU.64 UR10, c[0x0][0x508] ;  /* 0x0000a100ff0a77ac */ /* 0x000e240008000a00 */
[----:B------:R-:W-:Y:S01]  /*1280*/  IMAD.WIDE.U32 R2, R101, 0x10, R4 ;  /* 0x0000001065027825 */ /* 0x000fe200078e0004 */
[----:B--2---:R-:W-:Y:S04]  /*1290*/  STS.128 [R96], R76 ;  /* 0x0000004c60007388 */ /* 0x004fe80000000c00 */
[----:B---3--:R2:W-:Y:S04]  /*12a0*/  STS.128 [R96+0x200], R84 ;  /* 0x0002005460007388 */ /* 0x0085e80000000c00 */
[----:B----4-:R-:W-:Y:S04]  /*12b0*/  STS.128 [R96+0x400], R88 ;  /* 0x0004005860007388 */ /* 0x010fe80000000c00 */
[----:B------:R3:W-:Y:S01]  /*12c0*/  STS.128 [R96+0x600], R132 ;  /* 0x0006008460007388 */ /* 0x0007e20000000c00 */
[----:B------:R-:W-:-:S03]  /*12d0*/  NOP ;  /* 0x0000000000007918 */ /* 0x000fc60000000000 */
[----:B------:R-:W4:Y:S04]  /*12e0*/  LDS.128 R64, [R94] ;  /* 0x000000005e407984 */ /* 0x000f280000000c00 */
[----:B------:R-:W1:Y:S04]  /*12f0*/  LDS.128 R52, [R94+0x10] ;  /* 0x000010005e347984 */ /* 0x000e680000000c00 */
[----:B------:R-:W0:Y:S04]  /*1300*/  LDS.128 R44, [R94+0x20] ;  /* 0x000020005e2c7984 */ /* 0x000e280000000c00 */
[----:B------:R-:W0:Y:S01]  /*1310*/  LDS.128 R48, [R94+0x30] ;  /* 0x000030005e307984 */ /* 0x000e220000000c00 */
[----:B------:R-:W-:Y:S06]  /*1320*/  BAR.SYNC.DEFER_BLOCKING 0x0 ;  /* 0x0000000000007b1d */ /* 0x000fec0000010000 */
[----:B------:R-:W4:Y:S04]  /*1330*/  LDG.E.128 R80, desc[UR36][R2.64] ;  /* 0x0000002402507981 */ /* 0x000f28000c1e1d00 */
[----:B--2---:R-:W2:Y:S04]  /*1340*/  LDG.E.128 R84, desc[UR36][R2.64+0x200] ;  /* 0x0002002402547981 */ /* 0x004ea8000c1e1d00 */
[----:B------:R-:W2:Y:S04]  /*1350*/  LDG.E.128 R76, desc[UR36][R2.64+0x400] ;  /* 0x00040024024c7981 */ /* 0x000ea8000c1e1d00 */
[----:B---3--:R3:W2:Y:S01]  /*1360*/  LDG.E.128 R132, desc[UR36][R2.64+0x600] ;  /* 0x0006002402847981 */ /* 0x0086a2000c1e1d00 */
[----:B----4-:R-:W-:Y:S01]  /*1370*/  FMUL.FTZ R4, R65, -1.4426950216293334961 ;  /* 0xbfb8aa3b41047820 */ /* 0x010fe20000410000 */
[----:B------:R-:W-:Y:S01]  /*1380*/  FMUL.FTZ R5, R66, -1.4426950216293334961 ;  /* 0xbfb8aa3b42057820 */ /* 0x000fe20000410000 */
[----:B------:R-:W-:Y:S01]  /*1390*/  FMUL.FTZ R6, R67, -1.4426950216293334961 ;  /* 0xbfb8aa3b43067820 */ /* 0x000fe20000410000 */
[----:B-1----:R-:W-:Y:S01]  /*13a0*/  FMUL.FTZ R7, R52, -1.4426950216293334961 ;  /* 0xbfb8aa3b34077820 */ /* 0x002fe20000410000 */
[----:B------:R-:W-:Y:S01]  /*13b0*/  FMUL.FTZ R0, R64, -1.4426950216293334961 ;  /* 0xbfb8aa3b40007820 */ /* 0x000fe20000410000 */
[----:B------:R-:W-:Y:S01]  /*13c0*/  FMUL.FTZ R39, R55, -1.4426950216293334961 ;  /* 0xbfb8aa3b37277820 */ /* 0x000fe20000410000 */
[----:B------:R-:W1:Y:S01]  /*13d0*/  MUFU.EX2 R4, R4 ;  /* 0x0000000400047308 */ /* 0x000e620000000800 */
[----:B0-----:R-:W-:Y:S01]  /*13e0*/  FMUL.FTZ R90, R46, -1.4426950216293334961 ;  /* 0xbfb8aa3b2e5a7820 */ /* 0x001fe20000410000 */
[----:B------:R-:W-:Y:S01]  /*13f0*/  FMUL.FTZ R89, R45, -1.4426950216293334961 ;  /* 0xbfb8aa3b2d597820 */ /* 0x000fe20000410000 */
[----:B---3--:R-:W-:Y:S01]  /*1400*/  FMUL.FTZ R2, R54, -1.4426950216293334961 ;  /* 0xbfb8aa3b36027820 */ /* 0x008fe20000410000 */
[----:B------:R-:W0:Y:S01]  /*1410*/  MUFU.EX2 R5, R5 ;  /* 0x0000000500057308 */ /* 0x000e220000000800 */
[----:B------:R-:W-:Y:S01]  /*1420*/  FMUL.FTZ R88, R44, -1.4426950216293334961 ;  /* 0xbfb8aa3b2c587820 */ /* 0x000fe20000410000 */
[----:B------:R-:W-:Y:S01]  /*1430*/  FMUL.FTZ R93, R50, -1.4426950216293334961 ;  /* 0xbfb8aa3b325d7820 */ /* 0x000fe20000410000 */
[----:B------:R-:W-:Y:S01]  /*1440*/  FMUL.FTZ R38, R53, -1.4426950216293334961 ;  /* 0xbfb8aa3b35267820 */ /* 0x000fe20000410000 */
[----:B------:R-:W3:Y:S01]  /*1450*/  MUFU.EX2 R6, R6 ;  /* 0x0000000600067308 */ /* 0x000ee20000000800 */
[----:B------:R-:W-:Y:S01]  /*1460*/  FMUL.FTZ R91, R47, -1.4426950216293334961 ;  /* 0xbfb8aa3b2f5b7820 */ /* 0x000fe20000410000 */
[----:B------:R-:W-:Y:S01]  /*1470*/  FMUL.FTZ R92, R48, -1.4426950216293334961 ;  /* 0xbfb8aa3b305c7820 */ /* 0x000fe20000410000 */
[----:B------:R-:W-:Y:S01]  /*1480*/  UIMAD.WIDE.U32 UR8, UR39, UR10, UR6 ;  /* 0x0000000a270872a5 */ /* 0x000fe2000f8e0006 */
[----:B------:R-:W-:Y:S01]  /*1490*/  MUFU.EX2 R7, R7 ;  /* 0x0000000700077308 */ /* 0x000fe20000000800 */
[----:B-1----:R-:W-:-:S02]  /*14a0*/  FADD.FTZ R4, R4, 1 ;  /* 0x3f80000004047421 */ /* 0x002fc40000010000 */
[----:B------:R-:W-:Y:S01]  /*14b0*/  UIMAD UR9, UR39, UR11, UR9 ;  /* 0x0000000b270972a4 */ /* 0x000fe2000f8e0209 */
[----:B------:R-:W1:Y:S01]  /*14c0*/  MUFU.EX2 R0, R0 ;  /* 0x0000000000007308 */ /* 0x000e620000000800 */
[----:B0-----:R-:W-:Y:S02]  /*14d0*/  FADD.FTZ R5, R5, 1 ;  /* 0x3f80000005057421 */ /* 0x001fe40000010000 */
[----:B------:R-:W-:Y:S01]  /*14e0*/  UIMAD.WIDE.U32 UR8, UR38, UR32, UR8 ;  /* 0x00000020260872a5 */ /* 0x000fe2000f8e0008 */
[----:B------:R0:W4:Y:S01]  /*14f0*/  MUFU.EX2 R3, R2 ;  /* 0x0000000200037308 */ /* 0x0001220000000800 */
[----:B---3--:R-:W-:Y:S02]  /*1500*/  FADD.FTZ R6, R6, 1 ;  /* 0x3f80000006067421 */ /* 0x008fe40000010000 */
[----:B------:R-:W-:Y:S01]  /*1510*/  UIMAD UR10, UR38, UR33, UR9 ;  /* 0x00000021260a72a4 */ /* 0x000fe2000f8e0209 */
[----:B------:R-:W-:Y:S01]  /*1520*/  MUFU.RCP R142, R4 ;  /* 0x00000004008e7308 */ /* 0x000fe20000001000 */
[----:B------:R-:W-:Y:S01]  /*1530*/  ULEA UR9, UP0, UR8, UR34, 0x2 ;  /* 0x0000002208097291 */ /* 0x000fe2000f8010ff */
[----:B0-----:R-:W-:Y:S01]  /*1540*/  FMUL.FTZ R2, R49, -1.4426950216293334961 ;  /* 0xbfb8aa3b31027820 */ /* 0x001fe20000410000 */
[----:B-1----:R-:W-:-:S02]  /*1550*/  FADD.FTZ R0, R0, 1 ;  /* 0x3f80000000007421 */ /* 0x002fc40000010000 */
[----:B------:R-:W-:-:S03]  /*1560*/  ULEA.HI.X UR8, UR8, UR35, UR10, 0x2, UP0 ;  /* 0x0000002308087291 */ /* 0x000fc600080f140a */
[----:B------:R-:W0:Y:S01]  /*1570*/  MUFU.RCP R147, R5 ;  /* 0x0000000500937308 */ /* 0x000e220000001000 */
[----:B------:R-:W-:Y:S01]  /*1580*/  UISETP.NE.U32.AND UP0, UPT, UR40, URZ, UPT ;  /* 0x000000ff2800728c */ /* 0x000fe2000bf05070 */
[----:B----4-:R-:W-:-:S03]  /*1590*/  FADD.FTZ R3, R3, 1 ;  /* 0x3f80000003037421 */ /* 0x010fc60000010000 */
[----:B------:R-:W-:-:S03]  /*15a0*/  UISETP.NE.AND.EX UP0, UPT, UR41, URZ, UPT, UP0 ;  /* 0x000000ff2900728c */ /* 0x000fc6000bf05300 */
[----:B------:R1:W3:Y:S04]  /*15b0*/  MUFU.EX2 R156, R2 ;  /* 0x00000002009c7308 */ /* 0x0002e80000000800 */
[----:B------:R-:W4:Y:S01]  /*15c0*/  MUFU.RCP R144, R6 ;  /* 0x0000000600907308 */ /* 0x000f220000001000 */
[----:B-1----:R-:W-:Y:S01]  /*15d0*/  FADD.FTZ R2, R7, 1 ;  /* 0x3f80000007027421 */ /* 0x002fe20000010000 */
[----:B0-----:R-:W-:-:S06]  /*15e0*/  FMUL.FTZ R151, R66, R147 ;  /* 0x0000009342977220 */ /* 0x001fcc0000410000 */
[----:B------:R-:W0:Y:S01]  /*15f0*/  MUFU.EX2 R39, R39 ;  /* 0x0000002700277308 */ /* 0x000e220000000800 */
[----:B---3--:R-:W-:-:S03]  /*1600*/  FADD.FTZ R156, R156, 1 ;  /* 0x3f8000009c9c7421 */ /* 0x008fc60000010000 */
[----:B------:R1:W3:Y:S01]  /*1610*/  MUFU.RCP R145, R0 ;  /* 0x0000000000917308 */ /* 0x0002e20000001000 */
[----:B----4-:R-:W-:Y:S01]  /*1620*/  FMUL.FTZ R148, R67, R144 ;  /* 0x0000009043947220 */ /* 0x010fe20000410000 */
[----:B------:R-:W-:-:S06]  /*1630*/  FADD.FTZ R62, -R144, 1 ;  /* 0x3f800000903e7421 */ /* 0x000fcc0000010100 */
[----:B------:R4:W-:Y:S01]  /*1640*/  MUFU.EX2 R146, R90 ;  /* 0x0000005a00927308 */ /* 0x0009e20000000800 */
[--C-:B-1----:R-:W-:Y:S01]  /*1650*/  FADD.FTZ R0, R11, R126.reuse ;  /* 0x0000007e0b007221 */ /* 0x102fe20000010000 */
[----:B0-----:R-:W-:Y:S01]  /*1660*/  FADD.FTZ R138, R39, 1 ;  /* 0x3f800000278a7421 */ /* 0x001fe20000010000 */
[----:B------:R-:W-:Y:S01]  /*1670*/  FADD.FTZ R39, R10, R126 ;  /* 0x0000007e0a277221 */ /* 0x000fe20000010000 */
[----:B------:R0:W1:Y:S01]  /*1680*/  MUFU.EX2 R140, R89 ;  /* 0x00000059008c7308 */ /* 0x0000620000000800 */
[----:B------:R-:W-:-:S03]  /*1690*/  FFMA.FTZ R62, R67, R62, 1 ;  /* 0x3f800000433e7423 */ /* 0x000fc6000001003e */
[----:B------:R1:W-:Y:S01]  /*16a0*/  MUFU.RCP R155, R2 ;  /* 0x00000002009b7308 */ /* 0x0003e20000001000 */
[--C-:B----4-:R-:W-:Y:S01]  /*16b0*/  FADD.FTZ R90, R75, R126.reuse ;  /* 0x0000007e4b5a7221 */ /* 0x110fe20000010000 */
[----:B---3--:R-:W-:Y:S01]  /*16c0*/  FMUL.FTZ R149, R64, R145 ;  /* 0x0000009140957220 */ /* 0x008fe20000410000 */
[----:B0-----:R-:W-:-:S05]  /*16d0*/  FADD.FTZ R89, R8, R126 ;  /* 0x0000007e08597221 */ /* 0x001fca0000010000 */
[----:B------:R0:W3:Y:S01]  /*16e0*/  MUFU.EX2 R129, R88 ;  /* 0x0000005800817308 */ /* 0x0000e20000000800 */
[----:B-1----:R-:W-:Y:S01]  /*16f0*/  FADD.FTZ R2, R9, R126 ;  /* 0x0000007e09027221 */ /* 0x002fe20000010000 */
[----:B------:R-:W-:Y:S02]  /*1700*/  FADD.FTZ R140, R140, 1 ;  /* 0x3f8000008c8c7421 */ /* 0x000fe40000010000 */
[----:B------:R1:W-:Y:S01]  /*1710*/  MUFU.RCP R143, R3 ;  /* 0x00000003008f7308 */ /* 0x0003e20000001000 */
[----:B0-----:R-:W-:-:S07]  /*1720*/  FMUL.FTZ R88, R51, -1.4426950216293334961 ;  /* 0xbfb8aa3b33587820 */ /* 0x001fce0000410000 */
[----:B------:R0:W4:Y:S01]  /*1730*/  MUFU.EX2 R158, R93 ;  /* 0x0000005d009e7308 */ /* 0x0001220000000800 */
[----:B-1----:R-:W-:Y:S01]  /*1740*/  FADD.FTZ R3, -R145, 1 ;  /* 0x3f80000091037421 */ /* 0x002fe20000010100 */
[----:B---3--:R-:W-:Y:S01]  /*1750*/  FADD.FTZ R141, R129, 1 ;  /* 0x3f800000818d7421 */ /* 0x008fe20000010000 */
[--C-:B------:R-:W-:Y:S01]  /*1760*/  FADD.FTZ R129, R60, R126.reuse ;  /* 0x0000007e3c817221 */ /* 0x100fe20000010000 */
[----:B------:R-:W1:Y:S01]  /*1770*/  MUFU.EX2 R38, R38 ;  /* 0x0000002600267308 */ /* 0x000e620000000800 */
[----:B------:R-:W-:Y:S01]  /*1780*/  FFMA.FTZ R61, R64, R3, 1 ;  /* 0x3f800000403d7423 */ /* 0x000fe20000010003 */
[----:B------:R-:W-:Y:S01]  /*1790*/  FADD.FTZ R3, -R147, 1 ;  /* 0x3f80000093037421 */ /* 0x000fe20000010100 */
[----:B------:R-:W-:Y:S01]  /*17a0*/  FADD.FTZ R60, -R142, 1 ;  /* 0x3f8000008e3c7421 */ /* 0x000fe20000010100 */
[----:B------:R3:W1:Y:S01]  /*17b0*/  MUFU.EX2 R150, R91 ;  /* 0x0000005b00967308 */ /* 0x0006620000000800 */
[--C-:B0-----:R-:W-:Y:S01]  /*17c0*/  FADD.FTZ R93, R68, R126.reuse ;  /* 0x0000007e445d7221 */ /* 0x101fe20000010000 */
[----:B------:R-:W-:Y:S01]  /*17d0*/  FADD.FTZ R68, R146, 1 ;  /* 0x3f80000092447421 */ /* 0x000fe20000010000 */
[C---:B------:R-:W-:Y:S01]  /*17e0*/  FMUL.FTZ R146, R65.reuse, R142 ;  /* 0x0000008e41927220 */ /* 0x040fe20000410000 */
[----:B------:R-:W-:Y:S01]  /*17f0*/  FFMA.FTZ R60, R65, R60, 1 ;  /* 0x3f800000413c7423 */ /* 0x000fe2000001003c */
[----:B------:R-:W0:Y:S01]  /*1800*/  MUFU.RCP R138, R138 ;  /* 0x0000008a008a7308 */ /* 0x000e220000001000 */
[----:B----4-:R-:W-:Y:S01]  /*1810*/  FADD.FTZ R158, R158, 1 ;  /* 0x3f8000009e9e7421 */ /* 0x010fe20000010000 */
[----:B---3--:R-:W-:Y:S01]  /*1820*/  FADD.FTZ R91, R70, R126 ;  /* 0x0000007e465b7221 */ /* 0x008fe20000010000 */
[----:B-1----:R-:W-:-:S05]  /*1830*/  FADD.FTZ R38, R38, 1 ;  /* 0x3f80000026267421 */ /* 0x002fca0000010000 */
[----:B------:R1:W3:Y:S01]  /*1840*/  MUFU.EX2 R153, R92 ;  /* 0x0000005c00997308 */ /* 0x0002e20000000800 */
[----:B------:R-:W-:-:S03]  /*1850*/  FADD.FTZ R150, R150, 1 ;  /* 0x3f80000096967421 */ /* 0x000fc60000010000 */
[----:B------:R4:W3:Y:S01]  /*1860*/  MUFU.RCP R152, R38 ;  /* 0x0000002600987308 */ /* 0x0008e20000001000 */
[----:B-1----:R-:W-:Y:S01]  /*1870*/  FADD.FTZ R92, R73, R126 ;  /* 0x0000007e495c7221 */ /* 0x002fe20000010000 */
[----:B0-----:R-:W-:-:S06]  /*1880*/  FADD.FTZ R72, -R138, 1 ;  /* 0x3f8000008a487421 */ /* 0x001fcc0000010100 */
[----:B------:R0:W1:Y:S01]  /*1890*/  MUFU.EX2 R159, R88 ;  /* 0x00000058009f7308 */ /* 0x0000620000000800 */
[--C-:B----4-:R-:W-:Y:S01]  /*18a0*/  FADD.FTZ R38, R71, R126.reuse ;  /* 0x0000007e47267221 */ /* 0x110fe20000010000 */
[----:B---3--:R-:W-:Y:S01]  /*18b0*/  FADD.FTZ R70, R153, 1 ;  /* 0x3f80000099467421 */ /* 0x008fe20000010000 */
[----:B------:R-:W-:Y:S01]  /*18c0*/  FMUL.FTZ R153, R52, R155 ;  /* 0x0000009b34997220 */ /* 0x000fe20000410000 */
[----:B------:R-:W-:Y:S01]  /*18d0*/  MUFU.RCP R157, R68 ;  /* 0x00000044009d7308 */ /* 0x000fe20000001000 */
[----:B------:R-:W-:Y:S01]  /*18e0*/  FFMA.FTZ R73, R55, R72, 1 ;  /* 0x3f80000037497423 */ /* 0x000fe20000010048 */
[----:B0-----:R-:W-:Y:S01]  /*18f0*/  FADD.FTZ R88, R69, R126 ;  /* 0x0000007e45587221 */ /* 0x001fe20000010000 */
[----:B------:R-:W-:-:S05]  /*1900*/  FADD.FTZ R69, -R155, 1 ;  /* 0x3f8000009b457421 */ /* 0x000fca0000010100 */
[----:B------:R0:W-:Y:S01]  /*1910*/  MUFU.RCP R154, R150 ;  /* 0x00000096009a7308 */ /* 0x0001e20000001000 */
[----:B------:R-:W-:Y:S01]  /*1920*/  FFMA.FTZ R69, R52, R69, 1 ;  /* 0x3f80000034457423 */ /* 0x000fe20000010045 */
[----:B------:R-:W-:Y:S01]  /*1930*/  FADD.FTZ R52, -R152, 1 ;  /* 0x3f80000098347421 */ /* 0x000fe20000010100 */
[----:B-1----:R-:W-:-:S03]  /*1940*/  FADD.FTZ R159, R159, 1 ;  /* 0x3f8000009f9f7421 */ /* 0x002fc60000010000 */
[C---:B------:R-:W-:Y:S02]  /*1950*/  FFMA.FTZ R52, R53.reuse, R52, 1 ;  /* 0x3f80000035347423 */ /* 0x040fe40000010034 */
[----:B------:R-:W1:Y:S01]  /*1960*/  MUFU.RCP R140, R140 ;  /* 0x0000008c008c7308 */ /* 0x000e620000001000 */
[----:B0-----:R-:W-:Y:S01]  /*1970*/  FMUL.FTZ R150, R53, R152 ;  /* 0x0000009835967220 */ /* 0x001fe20000410000 */
[----:B------:R-:W-:-:S04]  /*1980*/  FADD.FTZ R53, -R143, 1 ;  /* 0x3f8000008f357421 */ /* 0x000fc80000010100 */
[----:B------:R-:W-:Y:S02]  /*1990*/  FFMA.FTZ R53, R54, R53, 1 ;  /* 0x3f80000036357423 */ /* 0x000fe40000010035 */
[----:B------:R-:W0:Y:S08]  /*19a0*/  MUFU.RCP R141, R141 ;  /* 0x0000008d008d7308 */ /* 0x000e300000001000 */
[----:B------:R-:W-:Y:S01]  /*19b0*/  MUFU.RCP R156, R156 ;  /* 0x0000009c009c7308 */ /* 0x000fe20000001000 */
[----:B------:R-:W-:Y:S04]  /*19c0*/  STS.128 [R96], R80 ;  /* 0x0000005060007388 */ /* 0x000fe80000000c00 */
[----:B--2---:R-:W-:Y:S04]  /*19d0*/  STS.128 [R96+0x200], R84 ;  /* 0x0002005460007388 */ /* 0x004fe80000000c00 */
[----:B------:R-:W-:Y:S04]  /*19e0*/  STS.128 [R96+0x400], R76 ;  /* 0x0004004c60007388 */ /* 0x000fe80000000c00 */
[----:B------:R2:W-:Y:S01]  /*19f0*/  STS.128 [R96+0x600], R132 ;  /* 0x0006008460007388 */ /* 0x0005e20000000c00 */
[----:B------:R-:W-:-:S03]  /*1a00*/  NOP ;  /* 0x0000000000007918 */ /* 0x000fc60000000000 */
[----:B------:R-:W3:Y:S04]  /*1a10*/  LDS.128 R4, [R94] ;  /* 0x000000005e047984 */ /* 0x000ee80000000c00 */
[----:B------:R-:W4:Y:S01]  /*1a20*/  LDS.128 R8, [R94+0x10] ;  /* 0x000010005e087984 */ /* 0x000f220000000c00 */
[----:B--2---:R-:W-:Y:S01]  /*1a30*/  FADD.FTZ R132, R63, R126 ;  /* 0x0000007e3f847221 */ /* 0x004fe20000010000 */
[----:B------:R-:W-:Y:S01]  /*1a40*/  FFMA.FTZ R63, R66, R3, 1 ;  /* 0x3f800000423f7423 */ /* 0x000fe20000010003 */
[----:B------:R-:W-:Y:S01]  /*1a50*/  FMUL.FTZ R3, R56, R149 ;  /* 0x0000009538037220 */ /* 0x000fe20000410000 */
[----:B------:R-:W-:Y:S01]  /*1a60*/  FMUL.FTZ R133, R57, R146 ;  /* 0x0000009239857220 */ /* 0x000fe20000410000 */
[----:B------:R-:W-:Y:S01]  /*1a70*/  FMUL.FTZ R135, R58, R151 ;  /* 0x000000973a877220 */ /* 0x000fe20000410000 */
[----:B------:R-:W-:Y:S01]  /*1a80*/  FMUL.FTZ R134, R59, R148 ;  /* 0x000000943b867220 */ /* 0x000fe20000410000 */
        /* <DEDUP_REMOVED lines=9> */
[----:B------:R-:W2:Y:S01]  /*1b20*/  LDS.128 R56, [R94+0x20] ;  /* 0x000020005e387984 */ /* 0x000ea20000000c00 */
[----:B------:R-:W-:Y:S01]  /*1b30*/  FMUL.FTZ R65, R65, R60 ;  /* 0x0000003c41417220 */ /* 0x000fe20000410000 */
[----:B------:R-:W-:Y:S01]  /*1b40*/  FMUL.FTZ R66, R66, R63 ;  /* 0x0000003f42427220 */ /* 0x000fe20000410000 */
[----:B------:R-:W-:Y:S01]  /*1b50*/  FMUL.FTZ R67, R67, R62 ;  /* 0x0000003e43437220 */ /* 0x000fe20000410000 */
[----:B----4-:R-:W-:Y:S01]  /*1b60*/  FMUL.FTZ R68, R12, R8 ;  /* 0x000000080c447220 */ /* 0x010fe20000410000 */
[----:B------:R-:W3:Y:S01]  /*1b70*/  LDS.128 R60, [R94+0x30] ;  /* 0x000030005e3c7984 */ /* 0x000ee20000000c00 */
[----:B------:R-:W-:Y:S01]  /*1b80*/  FMUL.FTZ R71, R13, R9 ;  /* 0x000000090d477220 */ /* 0x000fe20000410000 */
[----:B------:R-:W4:Y:S01]  /*1b90*/  MUFU.RCP R147, R158 ;  /* 0x0000009e00937308 */ /* 0x000f220000001000 */
[----:B------:R-:W-:Y:S01]  /*1ba0*/  FMUL.FTZ R68, R155, R68 ;  /* 0x000000449b447220 */ /* 0x000fe20000410000 */
[----:B------:R-:W-:Y:S01]  /*1bb0*/  BAR.SYNC.DEFER_BLOCKING 0x0 ;  /* 0x0000000000007b1d */ /* 0x000fe20000010000 */
[----:B------:R-:W-:Y:S01]  /*1bc0*/  FMUL.FTZ R71, R152, R71 ;  /* 0x0000004798477220 */ /* 0x000fe20000410000 */
[----:B------:R-:W-:Y:S01]  /*1bd0*/  FMUL.FTZ R155, R54, R143 ;  /* 0x0000008f369b7220 */ /* 0x000fe20000410000 */
[----:B------:R-:W-:Y:S01]  /*1be0*/  FMUL.FTZ R68, R68, R69 ;  /* 0x0000004544447220 */ /* 0x000fe20000410000 */
[----:B------:R-:W-:-:S02]  /*1bf0*/  FMUL.FTZ R69, R15, R11 ;  /* 0x0000000b0f457220 */ /* 0x000fc40000410000 */
[----:B------:R0:W-:Y:S02]  /*1c00*/  MUFU.RCP R145, R70 ;  /* 0x0000004600917308 */ /* 0x0001e40000001000 */
[----:B------:R-:W-:Y:S01]  /*1c10*/  FMUL.FTZ R72, R138, R69 ;  /* 0x000000458a487220 */ /* 0x000fe20000410000 */
[----:B------:R-:W-:Y:S01]  /*1c20*/  FMUL.FTZ R69, R71, R52 ;  /* 0x0000003447457220 */ /* 0x000fe20000410000 */
[----:B-1----:R-:W-:Y:S02]  /*1c30*/  FADD.FTZ R52, -R140, 1 ;  /* 0x3f8000008c347421 */ /* 0x002fe40000010100 */
[----:B------:R-:W-:Y:S01]  /*1c40*/  FMUL.FTZ R71, R72, R73 ;  /* 0x0000004948477220 */ /* 0x000fe20000410000 */
[----:B------:R-:W-:Y:S01]  /*1c50*/  FADD.FTZ R73, -R157, 1 ;  /* 0x3f8000009d497421 */ /* 0x000fe20000010100 */
[----:B------:R-:W1:Y:S01]  /*1c60*/  MUFU.RCP R142, R159 ;  /* 0x0000009f008e7308 */ /* 0x000e620000001000 */
[----:B0-----:R-:W-:Y:S01]  /*1c70*/  FMUL.FTZ R70, R14, R10 ;  /* 0x0000000a0e467220 */ /* 0x001fe20000410000 */
[----:B------:R-:W-:Y:S01]  /*1c80*/  FADD.FTZ R72, -R154, 1 ;  /* 0x3f8000009a487421 */ /* 0x000fe20000010100 */
[----:B------:R-:W-:Y:S01]  /*1c90*/  FFMA.FTZ R76, R46, R73, 1 ;  /* 0x3f8000002e4c7423 */ /* 0x000fe20000010049 */
[----:B------:R-:W-:Y:S01]  /*1ca0*/  FFMA.FTZ R74, R45, R52, 1 ;  /* 0x3f8000002d4a7423 */ /* 0x000fe20000010034 */
[----:B------:R-:W-:Y:S01]  /*1cb0*/  FMUL.FTZ R70, R143, R70 ;  /* 0x000000468f467220 */ /* 0x000fe20000410000 */
[----:B------:R-:W-:-:S03]  /*1cc0*/  FFMA.FTZ R78, R47, R72, 1 ;  /* 0x3f8000002f4e7423 */ /* 0x000fc60000010048 */
[----:B------:R-:W-:Y:S01]  /*1cd0*/  FMUL.FTZ R70, R70, R53 ;  /* 0x0000003546467220 */ /* 0x000fe20000410000 */
[----:B------:R-:W-:Y:S01]  /*1ce0*/  FADD.FTZ R53, -R141, 1 ;  /* 0x3f8000008d357421 */ /* 0x000fe20000010100 */
[----:B------:R-:W-:Y:S03]  /*1cf0*/  STS.128 [R94], R64 ;  /* 0x000000405e007388 */ /* 0x000fe60000000c00 */
[----:B------:R-:W-:Y:S01]  /*1d00*/  FFMA.FTZ R53, R44, R53, 1 ;  /* 0x3f8000002c357423 */ /* 0x000fe20000010035 */
[----:B------:R0:W-:Y:S01]  /*1d10*/  STS.128 [R94+0x10], R68 ;  /* 0x000010445e007388 */ /* 0x0001e20000000c00 */
        /* <DEDUP_REMOVED lines=12> */
[----:B------:R-:W-:Y:S01]  /*1de0*/  FMUL.FTZ R72, R52, R53 ;  /* 0x0000003534487220 */ /* 0x000fe20000410000 */
[----:B-1----:R-:W-:Y:S01]  /*1df0*/  FADD.FTZ R76, -R142, 1 ;  /* 0x3f8000008e4c7421 */ /* 0x002fe20000010100 */
[----:B------:R-:W-:Y:S01]  /*1e00*/  FADD.FTZ R52, -R156, 1 ;  /* 0x3f8000009c347421 */ /* 0x000fe20000010100 */
[----:B------:R-:W-:Y:S01]  /*1e10*/  FFMA.FTZ R80, R50, R77, 1 ;  /* 0x3f80000032507423 */ /* 0x000fe2000001004d */
[----:B---3--:R-:W-:Y:S01]  /*1e20*/  FMUL.FTZ R77, R41, R61 ;  /* 0x0000003d294d7220 */ /* 0x008fe20000410000 */
        /* <DEDUP_REMOVED lines=15> */
[----:B------:R-:W-:Y:S01]  /*1f20*/  STS.128 [R94+0x20], R72 ;  /* 0x000020485e007388 */ /* 0x000fe20000000c00 */
[----:B0-----:R-:W-:Y:S01]  /*1f30*/  FMUL.FTZ R68, R55, R138 ;  /* 0x0000008a37447220 */ /* 0x001fe20000410000 */
[----:B------:R-:W-:Y:S01]  /*1f40*/  FMUL.FTZ R157, R46, R157 ;  /* 0x0000009d2e9d7220 */ /* 0x000fe20000410000 */
[----:B------:R-:W-:Y:S01]  /*1f50*/  FMUL.FTZ R156, R49, R156 ;  /* 0x0000009c319c7220 */ /* 0x000fe20000410000 */
[----:B------:R0:W-:Y:S01]  /*1f60*/  STS.128 [R94+0x30], R76 ;  /* 0x0000304c5e007388 */ /* 0x0001e20000000c00 */
[----:B------:R-:W-:-:S03]  /*1f70*/  NOP ;  /* 0x0000000000007918 */ /* 0x000fc60000000000 */
[----:B------:R-:W1:Y:S01]  /*1f80*/  LDS.128 R80, [R96] ;  /* 0x0000000060507984 */ /* 0x000e620000000c00 */
[----:B------:R-:W-:Y:S01]  /*1f90*/  FMUL.FTZ R143, R18, R157 ;  /* 0x0000009d128f7220 */ /* 0x000fe20000410000 */
[----:B------:R-:W-:Y:S01]  /*1fa0*/  FFMA.FTZ R18, R32, R3, R139 ;  /* 0x0000000320127223 */ /* 0x000fe2000001008b */
[----:B------:R-:W-:Y:S01]  /*1fb0*/  FMUL.FTZ R154, R47, R154 ;  /* 0x0000009a2f9a7220 */ /* 0x000fe20000410000 */
[----:B------:R-:W2:Y:S04]  /*1fc0*/  LDS.128 R84, [R96+0x200] ;  /* 0x0002000060547984 */ /* 0x000ea80000000c00 */
[----:B------:R-:W3:Y:S01]  /*1fd0*/  LDS.128 R64, [R96+0x400] ;  /* 0x0004000060407984 */ /* 0x000ee20000000c00 */
[----:B0-----:R-:W-:Y:S01]  /*1fe0*/  FMUL.FTZ R77, R12, R153 ;  /* 0x000000990c4d7220 */ /* 0x001fe20000410000 */
[----:B------:R-:W-:Y:S01]  /*1ff0*/  FMUL.FTZ R76, R13, R150 ;  /* 0x000000960d4c7220 */ /* 0x000fe20000410000 */
[----:B------:R-:W-:Y:S01]  /*2000*/  MOV R12, UR9 ;  /* 0x00000009000c7c02 */ /* 0x000fe20008000f00 */
[----:B------:R-:W0:Y:S01]  /*2010*/  LDS.128 R52, [R96+0x600] ;  /* 0x0006000060347984 */ /* 0x000e220000000c00 */
[----:B------:R-:W-:Y:S01]  /*2020*/  MOV R13, UR8 ;  /* 0x00000008000d7c02 */ /* 0x000fe20008000f00 */
[----:B------:R-:W-:Y:S01]  /*2030*/  FMUL.FTZ R78, R15, R68 ;  /* 0x000000440f4e7220 */ /* 0x000fe20000410000 */
[----:B------:R-:W-:Y:S01]  /*2040*/  FMUL.FTZ R15, R44, R141 ;  /* 0x0000008d2c0f7220 */ /* 0x000fe20000410000 */
[----:B------:R-:W-:Y:S01]  /*2050*/  FMUL.FTZ R79, R14, R155 ;  /* 0x0000009b0e4f7220 */ /* 0x000fe20000410000 */
[----:B------:R-:W-:Y:S01]  /*2060*/  FMUL.FTZ R14, R45, R140 ;  /* 0x0000008c2d0e7220 */ /* 0x000fe20000410000 */
[----:B------:R-:W-:-:S04]  /*2070*/  IMAD.WIDE.U32 R12, R101, 0x10, R12 ;  /* 0x00000010650c7825 */ /* 0x000fc800078e000c */
        /* <DEDUP_REMOVED lines=13> */
[----:B-1----:R1:W-:Y:S04]  /*2150*/  STG.E.128 desc[UR36][R12.64], R80 ;  /* 0x000000500c007986 */ /* 0x0023e8000c101d24 */
[----:B--2---:R1:W-:Y:S04]  /*2160*/  STG.E.128 desc[UR36][R12.64+0x200], R84 ;  /* 0x000200540c007986 */ /* 0x0043e8000c101d24 */
[----:B---3--:R1:W-:Y:S04]  /*2170*/  STG.E.128 desc[UR36][R12.64+0x400], R64 ;  /* 0x000400400c007986 */ /* 0x0083e8000c101d24 */
[----:B0-----:R1:W-:Y:S01]  /*2180*/  STG.E.128 desc[UR36][R12.64+0x600], R52 ;  /* 0x000600340c007986 */ /* 0x0013e2000c101d24 */
        /* <DEDUP_REMOVED lines=21> */
[----:B------:R-:W-:Y:S01]  /*22e0*/  STS.128 [R94+0x10], R44 ;  /* 0x0000102c5e007388 */ /* 0x000fe20000000c00 */
[----:B------:R-:W-:-:S03]  /*22f0*/  UIMAD UR9, UR39, UR9, UR33 ;  /* 0x00000009270972a4 */ /* 0x000fc6000f8e0221 */
[----:B------:R-:W-:Y:S01]  /*2300*/  STS.128 [R94+0x20], R56 ;  /* 0x000020385e007388 */ /* 0x000fe20000000c00 */
[----:B------:R-:W-:Y:S02]  /*2310*/  UMOV UR8, UR32 ;  /* 0x0000002000087c82 */ /* 0x000fe40008000000 */
[----:B------:R-:W-:Y:S01]  /*2320*/  UIMAD.WIDE.U32 UR8, UR38, UR10, UR8 ;  /* 0x0000000a260872a5 */ /* 0x000fe2000f8e0008 */
[----:B------:R0:W-:Y:S01]  /*2330*/  STS.128 [R94+0x30], R4 ;  /* 0x000030045e007388 */ /* 0x0001e20000000c00 */
[----:B------:R-:W-:-:S03]  /*2340*/  NOP ;  /* 0x0000000000007918 */ /* 0x000fc60000000000 */
[----:B------:R-:W2:Y:S01]  /*2350*/  LDS.128 R8, [R96] ;  /* 0x0000000060087984 */ /* 0x000ea20000000c00 */
[----:B------:R-:W-:Y:S02]  /*2360*/  UIMAD UR11, UR38, UR11, UR9 ;  /* 0x0000000b260b72a4 */ /* 0x000fe4000f8e0209 */
[----:B------:R-:W-:Y:S01]  /*2370*/  ULEA UR9, UP0, UR8, UR40, 0x2 ;  /* 0x0000002808097291 */ /* 0x000fe2000f8010ff */
[----:B-1----:R-:W1:Y:S03]  /*2380*/  LDS.128 R12, [R96+0x200] ;  /* 0x00020000600c7984 */ /* 0x002e660000000c00 */
[----:B------:R-:W-:Y:S01]  /*2390*/  ULEA.HI.X UR8, UR8, UR41, UR11, 0x2, UP0 ;  /* 0x0000002908087291 */ /* 0x000fe200080f140b */
[----:B------:R-:W3:Y:S01]  /*23a0*/  LDS.128 R16, [R96+0x400] ;  /* 0x0004000060107984 */ /* 0x000ee20000000c00 */
[----:B0-----:R-:W-:-:S03]  /*23b0*/  MOV R4, UR9 ;  /* 0x0000000900047c02 */ /* 0x001fc60008000f00 */
[----:B------:R-:W0:Y:S01]  /*23c0*/  LDS.128 R48, [R96+0x600] ;  /* 0x0006000060307984 */ /* 0x000e220000000c00 */
[----:B------:R-:W-:-:S03]  /*23d0*/  MOV R5, UR8 ;  /* 0x0000000800057c02 */ /* 0x000fc60008000f00 */
[----:B------:R-:W-:-:S05]  /*23e0*/  IMAD.WIDE.U32 R4, R101, 0x10, R4 ;  /* 0x0000001065047825 */ /* 0x000fca00078e0004 */
[----:B--2---:R2:W-:Y:S04]  /*23f0*/  STG.E.128 desc[UR36][R4.64], R8 ;  /* 0x0000000804007986 */ /* 0x0045e8000c101d24 */
[----:B-1----:R2:W-:Y:S04]  /*2400*/  STG.E.128 desc[UR36][R4.64+0x200], R12 ;  /* 0x0002000c04007986 */ /* 0x0025e8000c101d24 */
[----:B---3--:R2:W-:Y:S04]  /*2410*/  STG.E.128 desc[UR36][R4.64+0x400], R16 ;  /* 0x0004001004007986 */ /* 0x0085e8000c101d24 */
[----:B0-----:R2:W-:Y:S02]  /*2420*/  STG.E.128 desc[UR36][R4.64+0x600], R48 ;  /* 0x0006003004007986 */ /* 0x0015e4000c101d24 */
.L_x_5371:
[----:B--2---:R-:W-:Y:S01]  /*2430*/  FFMA.FTZ R8, R28, R77, R69 ;  /* 0x0000004d1c087223 */ /* 0x004fe20000010045 */
[----:B------:R-:W0:Y:S01]  /*2440*/  LDCU UR8, c[0x0][0x38c] ;  /* 0x00007180ff0877ac */ /* 0x000e220008000800 */
[----:B------:R-:W-:Y:S02]  /*2450*/  CS2R R4, SRZ ;  /* 0x0000000000047805 */ /* 0x000fe4000001ff00 */
[----:B------:R-:W-:Y:S01]  /*2460*/  CS2R R6, SRZ ;  /* 0x0000000000067805 */ /* 0x000fe2000001ff00 */
[----:B------:R-:W-:Y:S01]  /*2470*/  FFMA.FTZ R11, R29, R76, R8 ;  /* 0x0000004c1d0b7223 */ /* 0x000fe20000010008 */
[----:B------:R-:W-:Y:S02]  /*2480*/  CS2R R8, SRZ ;  /* 0x0000000000087805 */ /* 0x000fe4000001ff00 */
[----:B-1----:R-:W-:Y:S02]  /*2490*/  CS2R R12, SRZ ;  /* 0x00000000000c7805 */ /* 0x002fe4000001ff00 */
[----:B------:R-:W-:Y:S01]  /*24a0*/  CS2R R18, SRZ ;  /* 0x0000000000127805 */ /* 0x000fe2000001ff00 */
[----:B------:R-:W-:Y:S01]  /*24b0*/  FFMA.FTZ R14, R30, R79, R11 ;  /* 0x0000004f1e0e7223 */ /* 0x000fe2000001000b */
[----:B------:R-:W-:Y:S01]  /*24c0*/  CS2R R10, SRZ ;  /* 0x00000000000a7805 */ /* 0x000fe2000001ff00 */
[-C--:B------:R-:W-:Y:S01]  /*24d0*/  FMUL.FTZ R41, R133, R128.reuse ;  /* 0x0000008085297220 */ /* 0x080fe20000410000 */
[----:B------:R-:W-:Y:S01]  /*24e0*/  FMUL.FTZ R42, R135, R128 ;  /* 0x00000080872a7220 */ /* 0x000fe20000410000 */
[----:B------:R-:W-:Y:S01]  /*24f0*/  FFMA.FTZ R17, R31, R78, R14 ;  /* 0x0000004e1f117223 */ /* 0x000fe2000001000e */
[----:B------:R-:W-:Y:S01]  /*2500*/  CS2R R14, SRZ ;  /* 0x00000000000e7805 */ /* 0x000fe2000001ff00 */
[-C--:B------:R-:W-:Y:S01]  /*2510*/  FMUL.FTZ R45, R76, R128.reuse ;  /* 0x000000804c2d7220 */ /* 0x080fe20000410000 */
[-C--:B------:R-:W-:Y:S01]  /*2520*/  FMUL.FTZ R46, R79, R128.reuse ;  /* 0x000000804f2e7220 */ /* 0x080fe20000410000 */
[----:B------:R-:W-:Y:S01]  /*2530*/  FFMA.FTZ R40, R24, R141, R17 ;  /* 0x0000008d18287223 */ /* 0x000fe20000010011 */
[----:B------:R-:W-:Y:S01]  /*2540*/  CS2R R16, SRZ ;  /* 0x0000000000107805 */ /* 0x000fe2000001ff00 */
        /* <DEDUP_REMOVED lines=13> */
[----:B------:R-:W-:Y:S01]  /*2620*/  FFMA.FTZ R50, R20, R145, R47 ;  /* 0x0000009114327223 */ /* 0x000fe2000001002f */
[----:B------:R-:W-:-:S03]  /*2630*/  FMUL.FTZ R47, R78, R128 ;  /* 0x000000804e2f7220 */ /* 0x000fc60000410000 */
[----:B------:R-:W-:Y:S01]  /*2640*/  FFMA.FTZ R53, R21, R142, R50 ;  /* 0x0000008e15357223 */ /* 0x000fe20000010032 */
[----:B------:R-:W-:-:S03]  /*2650*/  FMUL.FTZ R50, R143, R128 ;  /* 0x000000808f327220 */ /* 0x000fc60000410000 */
[----:B------:R-:W-:Y:S01]  /*2660*/  FFMA.FTZ R56, R22, R147, R53 ;  /* 0x0000009316387223 */ /* 0x000fe20000010035 */
[----:B------:R-:W-:-:S03]  /*2670*/  FMUL.FTZ R53, R142, R128 ;  /* 0x000000808e357220 */ /* 0x000fc60000410000 */
[----:B------:R-:W-:Y:S01]  /*2680*/  FFMA.FTZ R139, R23, R144, R56 ;  /* 0x00000090178b7223 */ /* 0x000fe20000010038 */
[----:B------:R-:W-:Y:S06]  /*2690*/  BAR.SYNC.DEFER_BLOCKING 0x0 ;  /* 0x0000000000007b1d */ /* 0x000fec0000010000 */
[----:B------:R-:W-:Y:S05]  /*26a0*/  BRA.U !UP0, `(.L_x_5372) ;  /* 0x0000002d08dc7547 */ /* 0x000fea000b800000 */
[----:B------:R-:W0:Y:S01]  /*26b0*/  LDC.64 R86, c[0x0][0x3e0] ;  /* 0x0000f800ff567b82 */ /* 0x000e220000000a00 */
[----:B------:R-:W-:Y:S01]  /*26c0*/  UISETP.NE.AND UP0, UPT, UR22, 0x1, UPT ;  /* 0x000000011600788c */ /* 0x000fe2000bf05270 */
[----:B------:R-:W-:Y:S01]  /*26d0*/  IADD3 R82, P1, PT, R36, UR6, RZ ;  /* 0x0000000624527c10 */ /* 0x000fe2000ff3e0ff */
[----:B------:R-:W-:Y:S02]  /*26e0*/  HFMA2 R4, -RZ, RZ, 0, 0 ;  /* 0x00000000ff047431 */ /* 0x000fe400000001ff */
[----:B------:R-:W-:Y:S01]  /*26f0*/  FMUL.FTZ R162, R32, R97 ;  /* 0x0000006120a27220 */ /* 0x000fe20000410000 */
[----:B------:R-:W-:Y:S01]  /*2700*/  FMUL.FTZ R161, R33, R92 ;  /* 0x0000005c21a17220 */ /* 0x000fe20000410000 */
[----:B------:R-:W-:Y:S01]  /*2710*/  FMUL.FTZ R160, R34, R95 ;  /* 0x0000005f22a07220 */ /* 0x000fe20000410000 */
[----:B------:R-:W-:Y:S01]  /*2720*/  PLOP3.LUT P0, PT, PT, PT, UP0, 0x80, 0x8 ;  /* 0x000000000008781c */ /* 0x000fe20003f0f008 */
        /* <DEDUP_REMOVED lines=17> */
[----:B------:R-:W3:Y:S01]  /*2840*/  LDCU UR48, c[0x0][0x38c] ;  /* 0x00007180ff3077ac */ /* 0x000ee20008000800 */
[----:B------:R-:W4:Y:S01]  /*2850*/  LDCU UR46, c[0x0][0x388] ;  /* 0x00007100ff2e77ac */ /* 0x000f220008000800 */
[----:B------:R-:W0:Y:S01]  /*2860*/  LDCU.64 UR40, c[0x0][0x3c0] ;  /* 0x00007800ff2877ac */ /* 0x000e220008000a00 */
[----:B------:R-:W0:Y:S01]  /*2870*/  LDCU.64 UR42, c[0x0][0x3a8] ;  /* 0x00007500ff2a77ac */ /* 0x000e220008000a00 */
[----:B------:R-:W0:Y:S01]  /*2880*/  LDCU.64 UR44, c[0x0][0x540] ;  /* 0x0000a800ff2c77ac */ /* 0x000e220008000a00 */
[----:B------:R-:W0:Y:S01]  /*2890*/  LDCU.128 UR32, c[0x0][0x440] ;  /* 0x00008800ff2077ac */ /* 0x000e220008000c00 */
[----:B------:R-:W-:-:S05]  /*28a0*/  UMOV UR8, URZ ;  /* 0x000000ff00087c82 */ /* 0x000fca0008000000 */
.L_x_5417:
        /* <DEDUP_REMOVED lines=16> */
[----:B----4-:R-:W4:Y:S01]  /*29b0*/  LDG.E.128 R68, desc[UR36][R72.64+0x600] ;  /* 0x0006002448447981 */ /* 0x010f22000c1e1d00 */
[----:B------:R-:W-:-:S03]  /*29c0*/  UMOV UR10, UR20 ;  /* 0x00000014000a7c82 */ /* 0x000fc60008000000 */
[----:B------:R0:W4:Y:S01]  /*29d0*/  LDG.E R163, desc[UR36][R74.64] ;  /* 0x000000244aa37981 */ /* 0x000122000c1e1900 */
[----:B------:R-:W-:Y:S02]  /*29e0*/  UMOV UR11, UR25 ;  /* 0x00000019000b7c82 */ /* 0x000fe40008000000 */
        /* <DEDUP_REMOVED lines=70> */
[C---:B-----5:R-:W-:Y:S01]  /*2e50*/  FMUL.FTZ R72, R165.reuse, R64 ;  /* 0x00000040a5487220 */ /* 0x060fe20000410000 */
[C---:B------:R-:W-:Y:S01]  /*2e60*/  FMUL.FTZ R176, R165.reuse, R66 ;  /* 0x00000042a5b07220 */ /* 0x040fe20000410000 */
[C---:B------:R-:W-:Y:S01]  /*2e70*/  FMUL.FTZ R175, R165.reuse, R67 ;  /* 0x00000043a5af7220 */ /* 0x040fe20000410000 */
[C---:B----4-:R-:W-:Y:S01]  /*2e80*/  FMUL.FTZ R178, R165.reuse, R68 ;  /* 0x00000044a5b27220 */ /* 0x050fe20000410000 */
        /* <DEDUP_REMOVED lines=30> */
.L_x_5374:
[----:B------:R-:W-:-:S06]  /*3070*/  LEA R206, R136, UR10, 0x2 ;  /* 0x0000000a88ce7c11 */ /* 0x000fcc000f8e10ff */
[----:B------:R-:W0:Y:S02]  /*3080*/  LDS R206, [R206+0x2d54] ;  /* 0x002d5400cece7984 */ /* 0x000e240000000800 */
.L_x_5375:
[----:B------:R-:W-:Y:S05]  /*3090*/  BSYNC.RECONVERGENT B0 ;  /* 0x0000000000007941 */ /* 0x000fea0003800200 */
.L_x_5373:
[----:B------:R-:W2:Y:S01]  /*30a0*/  @P0 LDC R73, c[0x0][0x38c] ;  /* 0x0000e300ff490b82 */ /* 0x000ea20000000800 */
[----:B------:R-:W-:Y:S01]  /*30b0*/  MOV R72, UR22 ;  /* 0x0000001600487c02 */ /* 0x000fe20008000f00 */
[----:B------:R-:W-:Y:S01]  /*30c0*/  HFMA2 R84, -RZ, RZ, 1.875, 0 ;  /* 0x3f800000ff547431 */ /* 0x000fe200000001ff */
[----:B------:R-:W-:Y:S02]  /*30d0*/  MOV R75, 0x8 ;  /* 0x00000008004b7802 */ /* 0x000fe40000000f00 */
[----:B------:R-:W-:Y:S01]  /*30e0*/  @P0 IADD3 R72, PT, PT, R72, -0x2, RZ ;  /* 0xfffffffe48480810 */ /* 0x000fe20007ffe0ff */
[----:B------:R-:W-:Y:S01]  /*30f0*/  FMUL.FTZ R74, R173, R164 ;  /* 0x000000a4ad4a7220 */ /* 0x000fe20000410000 */
[----:B------:R-:W-:-:S03]  /*3100*/  MOV R85, RZ ;  /* 0x000000ff00557202 */ /* 0x000fc60000000f00 */
[----:B------:R-:W-:Y:S01]  /*3110*/  FMUL.FTZ R175, R167, R74 ;  /* 0x0000004aa7af7220 */ /* 0x000fe20000410000 */
[----:B--2---:R-:W-:-:S04]  /*3120*/  @P0 IMAD R72, R72, R73, UR8 ;  /* 0x0000000848480e24 */ /* 0x004fc8000f8e0249 */
[----:B------:R-:W-:-:S04]  /*3130*/  @P0 IMAD.WIDE R72, R72, R75, UR4 ;  /* 0x0000000448480e25 */ /* 0x000fc8000f8e024b */
[----:B------:R-:W-:-:S04]  /*3140*/  FFMA.FTZ R75, R162, R164, R161 ;  /* 0x000000a4a24b7223 */ /* 0x000fc800000100a1 */
[----:B------:R-:W-:Y:S01]  /*3150*/  FFMA.FTZ R75, R167, R75, R160 ;  /* 0x0000004ba74b7223 */ /* 0x000fe200000100a0 */
[----:B------:R-:W-:Y:S01]  /*3160*/  FMUL.FTZ R175, R170, R175 ;  /* 0x000000afaaaf7220 */ /* 0x000fe20000410000 */
[----:B------:R2:W5:Y:S01]  /*3170*/  @P0 LDG.E.64 R84, desc[UR36][R72.64] ;  /* 0x0000002448540981 */ /* 0x000562000c1e1b00 */
[----:B------:R-:W-:Y:S01]  /*3180*/  ISETP.GT.U32.AND P1, PT, R136, 0x1f, PT ;  /* 0x0000001f8800780c */ /* 0x000fe20003f24070 */
[----:B------:R-:W-:Y:S01]  /*3190*/  FFMA.FTZ R75, R170, R75, R159 ;  /* 0x0000004baa4b7223 */ /* 0x000fe2000001009f */
[----:B------:R-:W-:-:S03]  /*31a0*/  FMUL.FTZ R175, R172, R175 ;  /* 0x000000afacaf7220 */ /* 0x000fc60000410000 */
[----:B------:R-:W-:Y:S01]  /*31b0*/  FFMA.FTZ R75, R172, R75, R158 ;  /* 0x0000004bac4b7223 */ /* 0x000fe2000001009e */
[----:B------:R-:W-:-:S03]  /*31c0*/  FMUL.FTZ R74, R184, R175 ;  /* 0x000000afb84a7220 */ /* 0x000fc60000410000 */
        /* <DEDUP_REMOVED lines=59> */
.L_x_5435:
[----:B------:R-:W-:Y:S01]  /*3580*/  ISETP.GE.AND P3, PT, R98, 0x10, PT ;  /* 0x000000106200780c */ /* 0x000fe20003f66270 */
[----:B----4-:R-:W-:Y:S01]  /*3590*/  FFMA.FTZ R72, R74, R72, R73 ;  /* 0x000000484a487223 */ /* 0x010fe20000010049 */
[----:B------:R-:W-:-:S04]  /*35a0*/  UMOV UR9, 0xffffffff ;  /* 0xffffffff00097882 */ /* 0x000fc80000000000 */
[----:B------:R-:W-:-:S07]  /*35b0*/  FSEL R75, R73, R72, !P3 ;  /* 0x00000048494b7208 */ /* 0x000fce0005800000 */
[----:B--23--:R-:W-:Y:S01]  /*35c0*/  @P3 FMUL.FTZ R74, R74, R175 ;  /* 0x000000af4a4a3220 */ /* 0x00cfe20000410000 */
[----:B------:R-:W-:Y:S06]  /*35d0*/  BRA.DIV UR9, `(.L_x_5378) ;  /* 0x0000003209407947 */ /* 0x000fec000b800000 */
.L_x_5438:
[----:B------:R-:W-:-:S03]  /*35e0*/  UMOV UR9, 0xffffffff ;  /* 0xffffffff00097882 */ /* 0x000fc60000000000 */
[----:B------:R-:W-:Y:S05]  /*35f0*/  BRA.DIV UR9, `(.L_x_5379) ;  /* 0x0000003209607947 */ /* 0x000fea000b800000 */
.L_x_5441:
[----:B------:R-:W-:-:S03]  /*3600*/  UMOV UR9, 0xffffffff ;  /* 0xffffffff00097882 */ /* 0x000fc60000000000 */
[----:B------:R-:W-:Y:S05]  /*3610*/  BRA.DIV UR9, `(.L_x_5380) ;  /* 0x0000003209807947 */ /* 0x000fea000b800000 */
[----:B------:R2:W3:Y:S04]  /*3620*/  SHFL.UP PT, R174, R74, 0x1, RZ ;  /* 0x042000004aae7989 */ /* 0x0004e800000e00ff */
[----:B------:R2:W4:Y:S04]  /*3630*/  SHFL.UP PT, R175, R75, 0x1, RZ ;  /* 0x042000004baf7989 */ /* 0x00052800000e00ff */
[----:B-----5:R2:W0:Y:S04]  /*3640*/  SHFL.IDX PT, R72, R84, RZ, 0x1f ;  /* 0x00001fff54487589 */ /* 0x02042800000e0000 */
[----:B------:R2:W0:Y:S02]  /*3650*/  SHFL.IDX PT, R73, R85, RZ, 0x1f ;  /* 0x00001fff55497589 */ /* 0x00042400000e0000 */
.L_x_5447:
[----:B--2---:R-:W2:Y:S01]  /*3660*/  LDS.64 R74, [R100+0x2140] ;  /* 0x00214000644a7984 */ /* 0x004ea20000000a00 */
[C---:B0--34-:R-:W-:Y:S01]  /*3670*/  @P2 FFMA.FTZ R73, R174.reuse, R73, R175 ;  /* 0x00000049ae492223 */ /* 0x059fe200000100af */
[----:B------:R-:W-:-:S03]  /*3680*/  @P2 FMUL.FTZ R72, R174, R72 ;  /* 0x00000048ae482220 */ /* 0x000fc60000410000 */
[-C--:B--2---:R-:W-:Y:S01]  /*3690*/  FFMA.FTZ R75, R73, R74.reuse, R75 ;  /* 0x0000004a494b7223 */ /* 0x084fe2000001004b */
[----:B------:R-:W-:-:S05]  /*36a0*/  FMUL.FTZ R74, R72, R74 ;  /* 0x0000004a484a7220 */ /* 0x000fca0000410000 */
[----:B------:R3:W-:Y:S02]  /*36b0*/  STS.128 [R100+0x2140], R72 ;  /* 0x0021404864007388 */ /* 0x0007e40000000c00 */
.L_x_5376:
[----:B------:R-:W-:Y:S05]  /*36c0*/  WARPSYNC.ALL ;  /* 0x0000000000007948 */ /* 0x000fea0003800000 */
[----:B------:R-:W-:Y:S01]  /*36d0*/  BAR.SYNC.DEFER_BLOCKING 0x0 ;  /* 0x0000000000007b1d */ /* 0x000fe20000010000 */
[C---:B0123--:R-:W-:Y:S01]  /*36e0*/  FMUL.FTZ R72, R197.reuse, R206 ;  /* 0x000000cec5487220 */ /* 0x04ffe20000410000 */
[----:B------:R-:W-:Y:S01]  /*36f0*/  FFMA.FTZ R73, R197, R205, R204 ;  /* 0x000000cdc5497223 */ /* 0x000fe200000100cc */
[----:B------:R-:W-:Y:S01]  /*3700*/  UISETP.GE.AND UP0, UPT, UR22, UR47, UPT ;  /* 0x0000002f1600728c */ /* 0x000fe2000bf06270 */
[----:B-----5:R-:W-:Y:S02]  /*3710*/  HFMA2 R84, -RZ, RZ, 1.875, 0 ;  /* 0x3f800000ff547431 */ /* 0x020fe400000001ff */
[C---:B------:R-:W-:Y:S01]  /*3720*/  FMUL.FTZ R75, R193.reuse, R72 ;  /* 0x00000048c14b7220 */ /* 0x040fe20000410000 */
[----:B------:R-:W-:Y:S01]  /*3730*/  FFMA.FTZ R73, R193, R73, R202 ;  /* 0x00000049c1497223 */ /* 0x000fe200000100ca */
[----:B------:R-:W-:Y:S01]  /*3740*/  ULEA UR11, UR8, UR10, 0x3 ;  /* 0x0000000a080b7291 */ /* 0x000fe2000f8e18ff */
        /* <DEDUP_REMOVED lines=101> */
.L_x_5464:
        /* <DEDUP_REMOVED lines=8> */
.L_x_5381:
        /* <DEDUP_REMOVED lines=13> */
[----:B------:R-:W-:Y:S01]  /*3ef0*/  ISETP.NE.AND P1, PT, R136, RZ, PT ;  /* 0x000000ff8800720c */ /* 0x000fe20003f25270 */
        /* <DEDUP_REMOVED lines=13> */
[----:B------:R-:W-:Y:S01]  /*3fd0*/  FMUL.FTZ R61, R165, R208 ;  /* 0x000000d0a53d7220 */ /* 0x000fe20000410000 */
[----:B------:R-:W-:Y:S01]  /*3fe0*/  P2R R213, PR, RZ, 0x2 ;  /* 0x00000002ffd57803 */ /* 0x000fe20000000000 */
[----:B------:R1:W-:Y:S01]  /*3ff0*/  @!P1 STS.64 [UR11+0x2e50], R84 ;  /* 0x002e5054ff009988 */ /* 0x0003e20008000a0b */
[----:B------:R-:W-:Y:S01]  /*4000*/  FFMA.FTZ R57, R79, R62, R58 ;  /* 0x0000003e4f397223 */ /* 0x000fe2000001003a */
[----:B------:R-:W-:Y:S01]  /*4010*/  FMUL.FTZ R62, R165, R211 ;  /* 0x000000d3a53e7220 */ /* 0x000fe20000410000 */
[----:B------:R-:W-:Y:S01]  /*4020*/  FMUL.FTZ R69, R69, R176 ;  /* 0x000000b045457220 */ /* 0x000fe20000410000 */
[----:B------:R-:W-:Y:S01]  /*4030*/  FMUL.FTZ R70, R70, R173 ;  /* 0x000000ad46467220 */ /* 0x000fe20000410000 */
[----:B------:R-:W-:Y:S01]  /*4040*/  FFMA.FTZ R58, R78, R63, R57 ;  /* 0x0000003f4e3a7223 */ /* 0x000fe20000010039 */
[----:B------:R-:W-:Y:S01]  /*4050*/  FMUL.FTZ R62, R77, R62 ;  /* 0x0000003e4d3e7220 */ /* 0x000fe20000410000 */
[----:B------:R-:W-:Y:S01]  /*4060*/  BSSY.RECONVERGENT B0, `(.L_x_5383) ;  /* 0x0000050000007945 */ /* 0x000fe20003800200 */
[----:B------:R-:W-:Y:S01]  /*4070*/  FMUL.FTZ R71, R71, R174 ;  /* 0x000000ae47477220 */ /* 0x000fe20000410000 */
[----:B------:R-:W-:Y:S01]  /*4080*/  FFMA.FTZ R59, R141, R64, R58 ;  /* 0x000000408d3b7223 */ /* 0x000fe2000001003a */
[C---:B------:R-:W-:Y:S01]  /*4090*/  FMUL.FTZ R58, R165.reuse, R207 ;  /* 0x000000cfa53a7220 */ /* 0x040fe20000410000 */
[----:B------:R-:W-:Y:S01]  /*40a0*/  FMUL.FTZ R64, R76, R61 ;  /* 0x0000003d4c407220 */ /* 0x000fe20000410000 */
[----:B-1----:R-:W-:Y:S01]  /*40b0*/  FMUL.FTZ R84, R165, R177 ;  /* 0x000000b1a5547220 */ /* 0x002fe20000410000 */
[----:B------:R-:W-:Y:S01]  /*40c0*/  FFMA.FTZ R214, R138, R65, R59 ;  /* 0x000000418ad67223 */ /* 0x000fe2000001003b */
[----:B------:R-:W-:Y:S01]  /*40d0*/  FMUL.FTZ R57, R3, R58 ;  /* 0x0000003a03397220 */ /* 0x000fe20000410000 */
[C---:B------:R-:W-:Y:S01]  /*40e0*/  FMUL.FTZ R58, R165.reuse, R209 ;  /* 0x000000d1a53a7220 */ /* 0x040fe20000410000 */
[----:B------:R-:W-:Y:S01]  /*40f0*/  FMUL.FTZ R59, R165, R212 ;  /* 0x000000d4a53b7220 */ /* 0x000fe20000410000 */
[----:B------:R-:W-:-:S02]  /*4100*/  FMUL.FTZ R84, R143, R84 ;  /* 0x000000548f547220 */ /* 0x000fc40000410000 */
[----:B------:R1:W-:Y:S01]  /*4110*/  STS [R118+0x1090], R57 ;  /* 0x0010903976007388 */ /* 0x0003e20000000800 */
[----:B------:R-:W-:Y:S01]  /*4120*/  FMUL.FTZ R58, R135, R58 ;  /* 0x0000003a873a7220 */ /* 0x000fe20000410000 */
[----:B------:R-:W-:Y:S01]  /*4130*/  FMUL.FTZ R60, R134, R59 ;  /* 0x0000003b863c7220 */ /* 0x000fe20000410000 */
[C---:B------:R-:W-:Y:S01]  /*4140*/  FMUL.FTZ R59, R165.reuse, R180 ;  /* 0x000000b4a53b7220 */ /* 0x040fe20000410000 */
[----:B------:R2:W-:Y:S04]  /*4150*/  STS [R117+0x10], R62 ;  /* 0x0000103e75007388 */ /* 0x0005e80000000800 */
[----:B------:R-:W-:Y:S01]  /*4160*/  STS [R117+0x8], R58 ;  /* 0x0000083a75007388 */ /* 0x000fe20000000800 */
[----:B-1----:R-:W-:-:S03]  /*4170*/  FMUL.FTZ R57, R165, R182 ;  /* 0x000000b6a5397220 */ /* 0x002fc60000410000 */
[----:B------:R1:W-:Y:S01]  /*4180*/  STS [R117+0x14], R64 ;  /* 0x0000144075007388 */ /* 0x0003e20000000800 */
[----:B--2---:R-:W-:-:S03]  /*4190*/  FMUL.FTZ R62, R165, R175 ;  /* 0x000000afa53e7220 */ /* 0x004fc60000410000 */
[----:B------:R2:W-:Y:S01]  /*41a0*/  STS [R117+0xc], R60 ;  /* 0x00000c3c75007388 */ /* 0x0005e20000000800 */
[----:B0-----:R-:W-:Y:S01]  /*41b0*/  FFMA.FTZ R206, R56, R206, R205 ;  /* 0x000000ce38ce7223 */ /* 0x001fe200000100cd */
[----:B------:R-:W-:Y:S01]  /*41c0*/  FMUL.FTZ R56, R165, R210 ;  /* 0x000000d2a5387220 */ /* 0x000fe20000410000 */
[----:B------:R-:W-:Y:S01]  /*41d0*/  FMUL.FTZ R62, R145, R62 ;  /* 0x0000003e913e7220 */ /* 0x000fe20000410000 */
[----:B------:R-:W-:Y:S01]  /*41e0*/  STS [R117+0x18], R72 ;  /* 0x0000184875007388 */ /* 0x000fe20000000800 */
[----:B------:R-:W-:Y:S01]  /*41f0*/  FFMA.FTZ R204, R197, R206, R204 ;  /* 0x000000cec5cc7223 */ /* 0x000fe200000100cc */
[----:B------:R-:W-:Y:S01]  /*4200*/  FMUL.FTZ R56, R133, R56 ;  /* 0x0000003885387220 */ /* 0x000fe20000410000 */
[----:B-1----:R-:W-:Y:S01]  /*4210*/  FMUL.FTZ R64, R165, R173 ;  /* 0x000000ada5407220 */ /* 0x002fe20000410000 */
[----:B------:R-:W-:Y:S01]  /*4220*/  STS [R117+0x20], R74 ;  /* 0x0000204a75007388 */ /* 0x000fe20000000800 */
[----:B------:R-:W-:Y:S01]  /*4230*/  FFMA.FTZ R202, R193, R204, R202 ;  /* 0x000000ccc1ca7223 */ /* 0x000fe200000100ca */
[----:B--2---:R-:W-:Y:S01]  /*4240*/  FMUL.FTZ R60, R140, R59 ;  /* 0x0000003b8c3c7220 */ /* 0x004fe20000410000 */
[----:B------:R-:W-:Y:S01]  /*4250*/  FMUL.FTZ R64, R147, R64 ;  /* 0x0000004093407220 */ /* 0x000fe20000410000 */
[----:B------:R0:W-:Y:S01]  /*4260*/  STS [R117+0x4], R56 ;  /* 0x0000043875007388 */ /* 0x0001e20000000800 */
[----:B------:R-:W-:-:S03]  /*4270*/  FFMA.FTZ R194, R194, R202, R203 ;  /* 0x000000cac2c27223 */ /* 0x000fc600000100cb */
[----:B------:R-:W-:Y:S01]  /*4280*/  STS [R117+0x28], R84 ;  /* 0x0000285475007388 */ /* 0x000fe20000000800 */
[----:B------:R-:W-:-:S03]  /*4290*/  FFMA.FTZ R200, R191, R194, R200 ;  /* 0x000000c2bfc87223 */ /* 0x000fc600000100c8 */
[----:B------:R-:W-:Y:S01]  /*42a0*/  STS [R117+0x2c], R60 ;  /* 0x00002c3c75007388 */ /* 0x000fe20000000800 */
[----:B------:R-:W-:Y:S01]  /*42b0*/  FFMA.FTZ R190, R190, R200, R201 ;  /* 0x000000c8bebe7223 */ /* 0x000fe200000100c9 */
[----:B0-----:R-:W-:Y:S01]  /*42c0*/  FMUL.FTZ R56, R78, R57 ;  /* 0x000000394e387220 */ /* 0x001fe20000410000 */
[----:B------:R-:W-:Y:S01]  /*42d0*/  FMUL.FTZ R57, R165, R178 ;  /* 0x000000b2a5397220 */ /* 0x000fe20000410000 */
[----:B------:R-:W-:Y:S01]  /*42e0*/  STS [R117+0x30], R62 ;  /* 0x0000303e75007388 */ /* 0x000fe20000000800 */
[----:B------:R-:W-:Y:S02]  /*42f0*/  FFMA.FTZ R198, R189, R190, R198 ;  /* 0x000000bebdc67223 */ /* 0x000fe400000100c6 */
[----:B------:R-:W-:Y:S01]  /*4300*/  FMUL.FTZ R58, R138, R57 ;  /* 0x000000398a3a7220 */ /* 0x000fe20000410000 */
[C---:B------:R-:W-:Y:S01]  /*4310*/  FMUL.FTZ R57, R165.reuse, R176 ;  /* 0x000000b0a5397220 */ /* 0x040fe20000410000 */
[----:B------:R-:W-:Y:S01]  /*4320*/  FMUL.FTZ R165, R165, R174 ;  /* 0x000000aea5a57220 */ /* 0x000fe20000410000 */
[----:B------:R0:W-:Y:S01]  /*4330*/  STS [R117+0x1c], R56 ;  /* 0x00001c3875007388 */ /* 0x0001e20000000800 */
[----:B------:R-:W-:-:S02]  /*4340*/  FFMA.FTZ R188, R188, R198, R199 ;  /* 0x000000c6bcbc7223 */ /* 0x000fc400000100c7 */
[----:B------:R-:W-:Y:S01]  /*4350*/  FMUL.FTZ R72, R144, R165 ;  /* 0x000000a590487220 */ /* 0x000fe20000410000 */
[----:B------:R1:W-:Y:S01]  /*4360*/  STS [R117+0x24], R58 ;  /* 0x0000243a75007388 */ /* 0x0003e20000000800 */
[----:B------:R-:W-:-:S03]  /*4370*/  FFMA.FTZ R196, R185, R188, R196 ;  /* 0x000000bcb9c47223 */ /* 0x000fc600000100c4 */
[----:B------:R-:W-:Y:S01]  /*4380*/  STS [R117+0x38], R64 ;  /* 0x0000384075007388 */ /* 0x000fe20000000800 */
[----:B------:R-:W-:Y:S01]  /*4390*/  FFMA.FTZ R186, R186, R196, R195 ;  /* 0x000000c4baba7223 */ /* 0x000fe200000100c3 */
[----:B0-----:R-:W-:Y:S01]  /*43a0*/  FMUL.FTZ R56, R142, R57 ;  /* 0x000000398e387220 */ /* 0x001fe20000410000 */
[----:B------:R-:W-:Y:S01]  /*43b0*/  FFMA.FTZ R57, R143, R66, R214 ;  /* 0x000000428f397223 */ /* 0x000fe200000100d6 */
[----:B------:R-:W-:Y:S01]  /*43c0*/  STS [R117+0x3c], R72 ;  /* 0x00003c4875007388 */ /* 0x000fe20000000800 */
[----:B------:R-:W-:Y:S01]  /*43d0*/  FFMA.FTZ R192, R183, R186, R192 ;  /* 0x000000bab7c07223 */ /* 0x000fe200000100c0 */
[----:B------:R-:W-:Y:S01]  /*43e0*/  MOV R183, UR46 ;  /* 0x0000002e00b77c02 */ /* 0x000fe20008000f00 */
[----:B-1----:R-:W-:Y:S01]  /*43f0*/  FFMA.FTZ R58, R140, R67, R57 ;  /* 0x000000438c3a7223 */ /* 0x002fe20000010039 */
[----:B------:R0:W-:Y:S01]  /*4400*/  STS [R117+0x34], R56 ;  /* 0x0000343875007388 */ /* 0x0001e20000000800 */
[----:B------:R-:W-:Y:S01]  /*4410*/  FFMA.FTZ R184, R184, R192, R187 ;  /* 0x000000c0b8b87223 */ /* 0x000fe200000100bb */
[----:B------:R-:W-:Y:S01]  /*4420*/  IADD3 R183, PT, PT, R183, -UR6, -R136 ;  /* 0x80000006b7b77c10 */ /* 0x000fe2000fffe888 */
[----:B------:R-:W-:Y:S01]  /*4430*/  FFMA.FTZ R61, R145, R68, R58 ;  /* 0x00000044913d7223 */ /* 0x000fe2000001003a */
[----:B------:R-:W-:Y:S01]  /*4440*/  BAR.SYNC.DEFER_BLOCKING 0x0 ;  /* 0x0000000000007b1d */ /* 0x000fe20000010000 */
[----:B------:R-:W-:Y:S01]  /*4450*/  FFMA.FTZ R171, R172, R184, R171 ;  /* 0x000000b8acab7223 */ /* 0x000fe200000100ab */
[----:B------:R-:W-:-:S02]  /*4460*/  ISETP.GE.AND P2, PT, R183, 0x41, PT ;  /* 0x00000041b700780c */ /* 0x000fc40003f46270 */
[C---:B------:R-:W-:Y:S01]  /*4470*/  ISETP.GE.AND P3, PT, R183.reuse, 0x81, PT ;  /* 0x00000081b700780c */ /* 0x040fe20003f66270 */
[----:B------:R-:W-:Y:S01]  /*4480*/  FFMA.FTZ R168, R170, R171, R168 ;  /* 0x000000abaaa87223 */ /* 0x000fe200000100a8 */
[----:B0-----:R-:W-:Y:S01]  /*4490*/  IMAD.WIDE.U32 R56, R80, UR8, R82 ;  /* 0x0000000850387c25 */ /* 0x001fe2000f8e0052 */
[----:B------:R-:W-:-:S03]  /*44a0*/  ISETP.GE.AND P4, PT, R183, 0xc1, PT ;  /* 0x000000c1b700780c */ /* 0x000fc60003f86270 */
[----:B------:R-:W-:Y:S01]  /*44b0*/  FFMA.FTZ R166, R167, R168, R166 ;  /* 0x000000a8a7a67223 */ /* 0x000fe200000100a6 */
[----:B------:R-:W-:Y:S01]  /*44c0*/  IMAD R57, R81, UR8, R57 ;  /* 0x0000000851397c24 */ /* 0x000fe2000f8e0239 */
[----:B------:R-:W-:-:S04]  /*44d0*/  LEA R58, P1, R56, UR44, 0x2 ;  /* 0x0000002c383a7c11 */ /* 0x000fc8000f8210ff */
[----:B------:R-:W-:Y:S01]  /*44e0*/  LEA.HI.X R59, R56, UR45, R57, 0x2, P1 ;  /* 0x0000002d383b7c11 */ /* 0x000fe200088f1439 */
[----:B------:R-:W-:Y:S01]  /*44f0*/  FFMA.FTZ R56, R142, R69, R61 ;  /* 0x000000458e387223 */ /* 0x000fe2000001003d */
[----:B------:R-:W-:-:S03]  /*4500*/  ISETP.GE.AND P1, PT, R183, 0x1, PT ;  /* 0x00000001b700780c */ /* 0x000fc60003f26270 */
[----:B------:R-:W-:Y:S01]  /*4510*/  FFMA.FTZ R57, R147, R70, R56 ;  /* 0x0000004693397223 */ /* 0x000fe20000010038 */
[----:B------:R0:W1:Y:S09]  /*4520*/  LDS R63, [R116+0x1190] ;  /* 0x00119000743f7984 */ /* 0x0000720000000800 */
[----:B0-----:R-:W-:Y:S05]  /*4530*/  @!P1 BRA `(.L_x_5384) ;  /* 0x0000000000089947 */ /* 0x001fea0003800000 */
[----:B------:R-:W0:Y:S04]  /*4540*/  LDS R61, [R120+0x1090] ;  /* 0x00109000783d7984 */ /* 0x000e280000000800 */
[----:B0-----:R0:W-:Y:S02]  /*4550*/  REDG.E.ADD.F32.FTZ.RN.STRONG.GPU desc[UR36][R58.64], R61 ;  /* 0x0000003d3a0079a6 */ /* 0x0011e4000c12f324 */
.L_x_5384:
[----:B------:R-:W-:Y:S05]  /*4560*/  BSYNC.RECONVERGENT B0 ;  /* 0x0000000000007941 */ /* 0x000fea0003800200 */
.L_x_5383:
[----:B------:R-:W-:Y:S04]  /*4570*/  BSSY.RECONVERGENT B0, `(.L_x_5385) ;  /* 0x0000003000007945 */ /* 0x000fe80003800200 */
[----:B------:R-:W-:Y:S05]  /*4580*/  @!P2 BRA `(.L_x_5386) ;  /* 0x000000000004a947 */ /* 0x000fea0003800000 */
[----:B-1----:R2:W-:Y:S02]  /*4590*/  REDG.E.ADD.F32.FTZ.RN.STRONG.GPU desc[UR36][R58.64+0x100], R63 ;  /* 0x0001003f3a0079a6 */ /* 0x0025e4000c12f324 */
.L_x_5386:
[----:B------:R-:W-:Y:S05]  /*45a0*/  BSYNC.RECONVERGENT B0 ;  /* 0x0000000000007941 */ /* 0x000fea0003800200 */
.L_x_5385:
[----:B0-----:R0:W3:Y:S01]  /*45b0*/  LDS R61, [R115+0x1290] ;  /* 0x00129000733d7984 */ /* 0x0010e20000000800 */
[----:B------:R-:W-:Y:S04]  /*45c0*/  BSSY.RECONVERGENT B0, `(.L_x_5387) ;  /* 0x0000003000007945 */ /* 0x000fe80003800200 */
[----:B------:R-:W-:Y:S05]  /*45d0*/  @!P3 BRA `(.L_x_5388) ;  /* 0x000000000004b947 */ /* 0x000fea0003800000 */
[----:B---3--:R4:W-:Y:S02]  /*45e0*/  REDG.E.ADD.F32.FTZ.RN.STRONG.GPU desc[UR36][R58.64+0x200], R61 ;  /* 0x0002003d3a0079a6 */ /* 0x0089e4000c12f324 */
.L_x_5388:
[----:B------:R-:W-:Y:S05]  /*45f0*/  BSYNC.RECONVERGENT B0 ;  /* 0x0000000000007941 */ /* 0x000fea0003800200 */
.L_x_5387:
[----:B---34-:R3:W4:Y:S01]  /*4600*/  LDS R61, [R114+0x1390] ;  /* 0x00139000723d7984 */ /* 0x0187220000000800 */
[----:B------:R-:W-:Y:S04]  /*4610*/  BSSY.RECONVERGENT B0, `(.L_x_5389) ;  /* 0x0000003000007945 */ /* 0x000fe80003800200 */
[----:B------:R-:W-:Y:S05]  /*4620*/  @!P4 BRA `(.L_x_5390) ;  /* 0x000000000004c947 */ /* 0x000fea0003800000 */
[----:B----4-:R4:W-:Y:S02]  /*4630*/  REDG.E.ADD.F32.FTZ.RN.STRONG.GPU desc[UR36][R58.64+0x300], R61 ;  /* 0x0003003d3a0079a6 */ /* 0x0109e4000c12f324 */
.L_x_5390:
[----:B------:R-:W-:Y:S05]  /*4640*/  BSYNC.RECONVERGENT B0 ;  /* 0x0000000000007941 */ /* 0x000fea0003800200 */
.L_x_5389:
[----:B------:R-:W-:Y:S01]  /*4650*/  FFMA.FTZ R56, R144, R71, R57 ;  /* 0x0000004790387223 */ /* 0x000fe20000010039 */
[C---:B------:R-:W-:Y:S01]  /*4660*/  ISETP.GE.AND P6, PT, R183.reuse, 0x101, PT ;  /* 0x00000101b700780c */ /* 0x040fe20003fc6270 */
[----:B------:R0:W0:Y:S01]  /*4670*/  LDS R57, [R113+0x1490] ;  /* 0x0014900071397984 */ /* 0x0000220000000800 */
[----:B------:R-:W-:Y:S01]  /*4680*/  BSSY.RECONVERGENT B0, `(.L_x_5391) ;  /* 0x0000009000007945 */ /* 0x000fe20003800200 */
        /* <DEDUP_REMOVED lines=8> */
.L_x_5392:
[----:B------:R-:W-:Y:S05]  /*4710*/  BSYNC.RECONVERGENT B0 ;  /* 0x0000000000007941 */ /* 0x000fea0003800200 */
.L_x_5391:
[----:B----4-:R4:W1:Y:S01]  /*4720*/  LDS R61, [R112+0x1590] ;  /* 0x00159000703d7984 */ /* 0x0108620000000800 */
[----:B------:R-:W-:Y:S01]  /*4730*/  BSSY.RECONVERGENT B0, `(.L_x_5393) ;  /* 0x0000005000007945 */ /* 0x000fe20003800200 */
[----:B------:R-:W-:Y:S01]  /*4740*/  FADD.FTZ R64, -R162, R207 ;  /* 0x000000cfa2407221 */ /* 0x000fe20000010100 */
[----:B0-----:R-:W-:Y:S02]  /*4750*/  FMUL.FTZ R57, R97, R164 ;  /* 0x000000a461397220 */ /* 0x001fe40000410000 */
[----:B------:R-:W-:Y:S05]  /*4760*/  @!P1 BRA `(.L_x_5394) ;  /* 0x0000000000049947 */ /* 0x000fea0003800000 */
[----:B-1----:R0:W-:Y:S02]  /*4770*/  REDG.E.ADD.F32.FTZ.RN.STRONG.GPU desc[UR36][R58.64+0x500], R61 ;  /* 0x0005003d3a0079a6 */ /* 0x0021e4000c12f324 */
.L_x_5394:
[----:B------:R-:W-:Y:S05]  /*4780*/  BSYNC.RECONVERGENT B0 ;  /* 0x0000000000007941 */ /* 0x000fea0003800200 */
.L_x_5393:
[----:B01----:R0:W1:Y:S01]  /*4790*/  LDS R61, [R111+0x1690] ;  /* 0x001690006f3d7984 */ /* 0x0030620000000800 */
[----:B------:R-:W-:Y:S01]  /*47a0*/  BSSY.RECONVERGENT B0, `(.L_x_5395) ;  /* 0x0000006000007945 */ /* 0x000fe20003800200 */
[----:B------:R-:W-:Y:S01]  /*47b0*/  FADD.FTZ R65, -R161, R210 ;  /* 0x000000d2a1417221 */ /* 0x000fe20000010100 */
[----:B------:R-:W-:Y:S01]  /*47c0*/  FMUL.FTZ R60, R92, R166 ;  /* 0x000000a65c3c7220 */ /* 0x000fe20000410000 */
[----:B--2---:R-:W-:Y:S01]  /*47d0*/  FFMA.FTZ R63, R57, R64, RZ ;  /* 0x00000040393f7223 */ /* 0x004fe200000100ff */
[----:B------:R-:W-:Y:S06]  /*47e0*/  @!P2 BRA `(.L_x_5396) ;  /* 0x000000000004a947 */ /* 0x000fec0003800000 */
[----:B-1----:R2:W-:Y:S02]  /*47f0*/  REDG.E.ADD.F32.FTZ.RN.STRONG.GPU desc[UR36][R58.64+0x600], R61 ;  /* 0x0006003d3a0079a6 */ /* 0x0025e4000c12f324 */
.L_x_5396:
[----:B------:R-:W-:Y:S05]  /*4800*/  BSYNC.RECONVERGENT B0 ;  /* 0x0000000000007941 */ /* 0x000fea0003800200 */
.L_x_5395:
[----:B------:R-:W-:Y:S01]  /*4810*/  FFMA.FTZ R66, R60, R65, R63 ;  /* 0x000000413c427223 */ /* 0x000fe2000001003f */
[----:B------:R-:W-:Y:S01]  /*4820*/  BSSY.RECONVERGENT B0, `(.L_x_5397) ;  /* 0x0000006000007945 */ /* 0x000fe20003800200 */
[----:B------:R0:W0:Y:S01]  /*4830*/  LDS R63, [R110+0x1790] ;  /* 0x001790006e3f7984 */ /* 0x0000220000000800 */
[----:B------:R-:W-:Y:S01]  /*4840*/  FADD.FTZ R68, -R160, R209 ;  /* 0x000000d1a0447221 */ /* 0x000fe20000010100 */
[----:B-12---:R-:W-:Y:S01]  /*4850*/  FMUL.FTZ R61, R95, R168 ;  /* 0x000000a85f3d7220 */ /* 0x006fe20000410000 */
[----:B------:R-:W-:Y:S06]  /*4860*/  @!P3 BRA `(.L_x_5398) ;  /* 0x000000000004b947 */ /* 0x000fec0003800000 */
[----:B0-----:R1:W-:Y:S02]  /*4870*/  REDG.E.ADD.F32.FTZ.RN.STRONG.GPU desc[UR36][R58.64+0x700], R63 ;  /* 0x0007003f3a0079a6 */ /* 0x0013e4000c12f324 */
.L_x_5398:
[----:B------:R-:W-:Y:S05]  /*4880*/  BSYNC.RECONVERGENT B0 ;  /* 0x0000000000007941 */ /* 0x000fea0003800200 */
.L_x_5397:
[----:B01----:R0:W1:Y:S01]  /*4890*/  LDS R63, [R102+0x1890] ;  /* 0x00189000663f7984 */ /* 0x0030620000000800 */
[----:B------:R-:W-:Y:S01]  /*48a0*/  BSSY.RECONVERGENT B0, `(.L_x_5399) ;  /* 0x0000006000007945 */ /* 0x000fe20003800200 */
[----:B------:R-:W-:Y:S01]  /*48b0*/  FADD.FTZ R71, -R159, R212 ;  /* 0x000000d49f477221 */ /* 0x000fe20000010100 */
[----:B------:R-:W-:Y:S01]  /*48c0*/  FMUL.FTZ R62, R90, R171 ;  /* 0x000000ab5a3e7220 */ /* 0x000fe20000410000 */
[----:B------:R-:W-:Y:S01]  /*48d0*/  FFMA.FTZ R67, R61, R68, R66 ;  /* 0x000000443d437223 */ /* 0x000fe20000010042 */
[----:B------:R-:W-:Y:S06]  /*48e0*/  @!P4 BRA `(.L_x_5400) ;  /* 0x000000000004c947 */ /* 0x000fec0003800000 */
[----:B-1----:R2:W-:Y:S02]  /*48f0*/  REDG.E.ADD.F32.FTZ.RN.STRONG.GPU desc[UR36][R58.64+0x800], R63 ;  /* 0x0008003f3a0079a6 */ /* 0x0025e4000c12f324 */
.L_x_5400:
[----:B------:R-:W-:Y:S05]  /*4900*/  BSYNC.RECONVERGENT B0 ;  /* 0x0000000000007941 */ /* 0x000fea0003800200 */
.L_x_5399:
[----:B------:R-:W-:Y:S01]  /*4910*/  FFMA.FTZ R70, R62, R71, R67 ;  /* 0x000000473e467223 */ /* 0x000fe20000010043 */
[----:B------:R-:W-:Y:S01]  /*4920*/  BSSY.RECONVERGENT B0, `(.L_x_5401) ;  /* 0x0000006000007945 */ /* 0x000fe20003800200 */
[----:B------:R0:W0:Y:S01]  /*4930*/  LDS R67, [R109+0x1990] ;  /* 0x001990006d437984 */ /* 0x0000220000000800 */
[----:B------:R-:W-:Y:S01]  /*4940*/  FADD.FTZ R84, -R158, R211 ;  /* 0x000000d39e547221 */ /* 0x000fe20000010100 */
[----:B-12---:R-:W-:Y:S01]  /*4950*/  FMUL.FTZ R63, R93, R184 ;  /* 0x000000b85d3f7220 */ /* 0x006fe20000410000 */
[----:B------:R-:W-:Y:S06]  /*4960*/  @!P5 BRA `(.L_x_5402) ;  /* 0x000000000004d947 */ /* 0x000fec0003800000 */
[----:B0-----:R1:W-:Y:S02]  /*4970*/  REDG.E.ADD.F32.FTZ.RN.STRONG.GPU desc[UR36][R58.64+0x900], R67 ;  /* 0x000900433a0079a6 */ /* 0x0013e4000c12f324 */
.L_x_5402:
[----:B------:R-:W-:Y:S05]  /*4980*/  BSYNC.RECONVERGENT B0 ;  /* 0x0000000000007941 */ /* 0x000fea0003800200 */
.L_x_5401:
        /* <DEDUP_REMOVED lines=18> */
[----:B------:R-:W-:Y:S01]  /*4ab0*/  FFMA.FTZ R75, R69, R179, R74 ;  /* 0x000000b3454b7223 */ /* 0x000fe2000001004a */
        /* <DEDUP_REMOVED lines=12> */
.L_x_5404:
[----:B------:R-:W-:Y:S05]  /*4b80*/  BSYNC.RECONVERGENT B0 ;  /* 0x0000000000007941 */ /* 0x000fea0003800200 */
.L_x_5403:
[----:B------:R-:W-:Y:S01]  /*4b90*/  FFMA.FTZ R172, R74, R180, R165 ;  /* 0x000000b44aac7223 */ /* 0x000fe200000100a5 */
[----:B------:R-:W-:Y:S01]  /*4ba0*/  BSSY.RECONVERGENT B0, `(.L_x_5405) ;  /* 0x0000006000007945 */ /* 0x000fe20003800200 */
[----:B------:R0:W0:Y:S01]  /*4bb0*/  LDS R165, [R107+0x1b90] ;  /* 0x001b90006ba57984 */ /* 0x0000220000000800 */
[----:B------:R-:W-:Y:S01]  /*4bc0*/  FADD.FTZ R175, -R150, R175 ;  /* 0x000000af96af7221 */ /* 0x000fe20000010100 */
[----:B-12---:R-:W-:Y:S01]  /*4bd0*/  FMUL.FTZ R75, R129, R194 ;  /* 0x000000c2814b7220 */ /* 0x006fe20000410000 */
[----:B------:R-:W-:Y:S06]  /*4be0*/  @!P1 BRA `(.L_x_5406) ;  /* 0x0000000000049947 */ /* 0x000fec0003800000 */
[----:B0-----:R1:W-:Y:S02]  /*4bf0*/  REDG.E.ADD.F32.FTZ.RN.STRONG.GPU desc[UR36][R58.64+0xb00], R165 ;  /* 0x000b00a53a0079a6 */ /* 0x0013e4000c12f324 */
.L_x_5406:
[----:B------:R-:W-:Y:S05]  /*4c00*/  BSYNC.RECONVERGENT B0 ;  /* 0x0000000000007941 */ /* 0x000fea0003800200 */
.L_x_5405:
[----:B01----:R0:W1:Y:S01]  /*4c10*/  LDS R165, [R106+0x1c90] ;  /* 0x001c90006aa57984 */ /* 0x0030620000000800 */
[----:B------:R-:W-:Y:S01]  /*4c20*/  BSSY.RECONVERGENT B0, `(.L_x_5407) ;  /* 0x0000006000007945 */ /* 0x000fe20003800200 */
[----:B------:R-:W-:Y:S01]  /*4c30*/  FADD.FTZ R176, -R149, R176 ;  /* 0x000000b095b07221 */ /* 0x000fe20000010100 */
[----:B------:R-:W-:Y:S01]  /*4c40*/  FMUL.FTZ R170, R130, R202 ;  /* 0x000000ca82aa7220 */ /* 0x000fe20000410000 */
[----:B------:R-:W-:Y:S01]  /*4c50*/  FFMA.FTZ R167, R75, R175, R172 ;  /* 0x000000af4ba77223 */ /* 0x000fe200000100ac */
[----:B------:R-:W-:Y:S06]  /*4c60*/  @!P2 BRA `(.L_x_5408) ;  /* 0x000000000004a947 */ /* 0x000fec0003800000 */
[----:B-1----:R2:W-:Y:S02]  /*4c70*/  REDG.E.ADD.F32.FTZ.RN.STRONG.GPU desc[UR36][R58.64+0xc00], R165 ;  /* 0x000c00a53a0079a6 */ /* 0x0025e4000c12f324 */
.L_x_5408:
[----:B------:R-:W-:Y:S05]  /*4c80*/  BSYNC.RECONVERGENT B0 ;  /* 0x0000000000007941 */ /* 0x000fea0003800200 */
.L_x_5407:
[----:B------:R-:W-:Y:S01]  /*4c90*/  FFMA.FTZ R182, R170, R176, R167 ;  /* 0x000000b0aab67223 */ /* 0x000fe200000100a7 */
[----:B------:R-:W-:Y:S01]  /*4ca0*/  BSSY.RECONVERGENT B0, `(.L_x_5409) ;  /* 0x0000006000007945 */ /* 0x000fe20003800200 */
[----:B------:R0:W0:Y:S01]  /*4cb0*/  LDS R167, [R105+0x1d90] ;  /* 0x001d900069a77984 */ /* 0x0000220000000800 */
[----:B------:R-:W-:Y:S01]  /*4cc0*/  FADD.FTZ R173, -R148, R173 ;  /* 0x000000ad94ad7221 */ /* 0x000fe20000010100 */
[----:B-12---:R-:W-:Y:S01]  /*4cd0*/  FMUL.FTZ R165, R131, R204 ;  /* 0x000000cc83a57220 */ /* 0x006fe20000410000 */
[----:B------:R-:W-:Y:S06]  /*4ce0*/  @!P3 BRA `(.L_x_5410) ;  /* 0x000000000004b947 */ /* 0x000fec0003800000 */
[----:B0-----:R1:W-:Y:S02]  /*4cf0*/  REDG.E.ADD.F32.FTZ.RN.STRONG.GPU desc[UR36][R58.64+0xd00], R167 ;  /* 0x000d00a73a0079a6 */ /* 0x0013e4000c12f324 */
.L_x_5410:
[----:B------:R-:W-:Y:S05]  /*4d00*/  BSYNC.RECONVERGENT B0 ;  /* 0x0000000000007941 */ /* 0x000fea0003800200 */
.L_x_5409:
[----:B------:R2:W2:Y:S01]  /*4d10*/  LDS R181, [R104+0x1e90] ;  /* 0x001e900068b57984 */ /* 0x0004a20000000800 */
[----:B------:R-:W-:Y:S01]  /*4d20*/  BSSY.RECONVERGENT B0, `(.L_x_5411) ;  /* 0x0000006000007945 */ /* 0x000fe20003800200 */
[----:B------:R-:W-:Y:S01]  /*4d30*/  FADD.FTZ R174, -R146, R174 ;  /* 0x000000ae92ae7221 */ /* 0x000fe20000010100 */
[----:B------:R-:W-:Y:S01]  /*4d40*/  FMUL.FTZ R172, R132, R206 ;  /* 0x000000ce84ac7220 */ /* 0x000fe20000410000 */
[----:B01----:R-:W-:Y:S01]  /*4d50*/  FFMA.FTZ R167, R165, R173, R182 ;  /* 0x000000ada5a77223 */ /* 0x003fe200000100b6 */
[----:B------:R-:W-:Y:S06]  /*4d60*/  @!P4 BRA `(.L_x_5412) ;  /* 0x000000000004c947 */ /* 0x000fec0003800000 */
[----:B--2---:R0:W-:Y:S02]  /*4d70*/  REDG.E.ADD.F32.FTZ.RN.STRONG.GPU desc[UR36][R58.64+0xe00], R181 ;  /* 0x000e00b53a0079a6 */ /* 0x0041e4000c12f324 */
.L_x_5412:
[----:B------:R-:W-:Y:S05]  /*4d80*/  BSYNC.RECONVERGENT B0 ;  /* 0x0000000000007941 */ /* 0x000fea0003800200 */
.L_x_5411:
[----:B0-2---:R0:W1:Y:S01]  /*4d90*/  LDS R181, [R103+0x1f90] ;  /* 0x001f900067b57984 */ /* 0x0050620000000800 */
[----:B------:R-:W-:Y:S01]  /*4da0*/  BSSY.RECONVERGENT B0, `(.L_x_5413) ;  /* 0x0000004000007945 */ /* 0x000fe20003800200 */
[----:B------:R-:W-:-:S03]  /*4db0*/  FFMA.FTZ R167, R172, R174, R167 ;  /* 0x000000aeaca77223 */ /* 0x000fc600000100a7 */
[----:B------:R-:W-:Y:S05]  /*4dc0*/  @!P5 BRA `(.L_x_5414) ;  /* 0x000000000004d947 */ /* 0x000fea0003800000 */
[----:B-1----:R2:W-:Y:S02]  /*4dd0*/  REDG.E.ADD.F32.FTZ.RN.STRONG.GPU desc[UR36][R58.64+0xf00], R181 ;  /* 0x000f00b53a0079a6 */ /* 0x0025e4000c12f324 */
.L_x_5414:
[----:B------:R-:W-:Y:S05]  /*4de0*/  BSYNC.RECONVERGENT B0 ;  /* 0x0000000000007941 */ /* 0x000fea0003800200 */
.L_x_5413:
        /* <DEDUP_REMOVED lines=61> */
[C---:B------:R-:W-:Y:S01]  /*51c0*/  FMUL.FTZ R58, R163.reuse, R192 ;  /* 0x000000c0a33a7220 */ /* 0x040fe20000410000 */
        /* <DEDUP_REMOVED lines=11> */
[----:B------:R-:W-:Y:S01]  /*5280*/  FFMA.FTZ R85, R28, R184, R59 ;  /* 0x000000b81c557223 */ /* 0x000fe2000001003b */
[----:B------:R-:W-:Y:S01]  /*5290*/  FMUL.FTZ R84, R71, R58 ;  /* 0x0000003a47547220 */ /* 0x000fe20000410000 */
        /* <DEDUP_REMOVED lines=52> */
.L_x_5416:
[----:B------:R-:W-:Y:S05]  /*55e0*/  BSYNC.RECONVERGENT B0 ;  /* 0x0000000000007941 */ /* 0x000fea0003800200 */
.L_x_5415:
[----:B------:R-:W-:-:S04]  /*55f0*/  UIADD3 UR8, UPT, UPT, UR8, 0x1, URZ ;  /* 0x0000000108087890 */ /* 0x000fc8000fffe0ff */
[----:B------:R-:W-:-:S09]  /*5600*/  UISETP.GE.AND UP0, UPT, UR8, UR48, UPT ;  /* 0x000000300800728c */ /* 0x000fd2000bf06270 */
[----:B------:R-:W-:Y:S05]  /*5610*/  BRA.U !UP0, `(.L_x_5417) ;  /* 0xffffffd108a47547 */ /* 0x000fea000b83ffff */
.L_x_5372:
[----:B------:R-:W-:Y:S01]  /*5620*/  BAR.SYNC.DEFER_BLOCKING 0x0 ;  /* 0x0000000000007b1d */ /* 0x000fe20000010000 */
[----:B------:R-:W-:Y:S01]  /*5630*/  FADD.FTZ R0, R127, R4 ;  /* 0x000000047f007221 */ /* 0x000fe20000010000 */
[----:B------:R-:W-:Y:S01]  /*5640*/  IADD3 R125, P0, PT, R125, -0x1000, RZ ;  /* 0xfffff0007d7d7810 */ /* 0x000fe20007f1e0ff */
[----:B------:R-:W-:Y:S02]  /*5650*/  UIADD3 UR27, UP1, UPT, UR27, -0x1000, URZ ;  /* 0xfffff0001b1b7890 */ /* 0x000fe4000ff3e0ff */
[----:B------:R-:W-:Y:S01]  /*5660*/  FADD.FTZ R21, R0, R5 ;  /* 0x0000000500157221 */ /* 0x000fe20000010000 */
[----:B------:R-:W2:Y:S01]  /*5670*/  LDCU.64 UR10, c[0x0][0x4f8] ;  /* 0x00009f00ff0a77ac */ /* 0x000ea20008000a00 */
[----:B------:R-:W-:Y:S02]  /*5680*/  IADD3.X R124, PT, PT, R124, -0x1, RZ, P0, !PT ;  /* 0xffffffff7c7c7810 */ /* 0x000fe400007fe4ff */
[----:B------:R-:W-:Y:S01]  /*5690*/  FADD.FTZ R0, R21, R6 ;  /* 0x0000000615007221 */ /* 0x000fe20000010000 */
[----:B------:R-:W5:Y:S03]  /*56a0*/  LDCU.64 UR32, c[0x0][0x500] ;  /* 0x0000a000ff2077ac */ /* 0x000f660008000a00 */
[----:B------:R-:W-:Y:S01]  /*56b0*/  FADD.FTZ R21, R0, R7 ;  /* 0x0000000700157221 */ /* 0x000fe20000010000 */
[----:B------:R-:W0:Y:S03]  /*56c0*/  LDCU.64 UR34, c[0x0][0x550] ;  /* 0x0000aa00ff2277ac */ /* 0x000e260008000a00 */
[----:B------:R-:W-:Y:S01]  /*56d0*/  FADD.FTZ R0, R21, R8 ;  /* 0x0000000815007221 */ /* 0x000fe20000010000 */
[----:B------:R-:W-:Y:S01]  /*56e0*/  UMOV UR7, URZ ;  /* 0x000000ff00077c82 */ /* 0x000fe20008000000 */
[----:B------:R-:W-:-:S02]  /*56f0*/  UIADD3 UR24, UP2, UPT, UR24, -0x1000, URZ ;  /* 0xfffff00018187890 */ /* 0x000fc4000ff5e0ff */
[----:B------:R-:W-:Y:S02]  /*5700*/  UIADD3.X UR28, UPT, UPT, UR28, -0x1, URZ, UP1, !UPT ;  /* 0xffffffff1c1c7890 */ /* 0x000fe40008ffe4ff */
[----:B------:R-:W-:Y:S01]  /*5710*/  UIADD3.X UR26, UPT, UPT, UR26, -0x1, URZ, UP2, !UPT ;  /* 0xffffffff1a1a7890 */ /* 0x000fe200097fe4ff */
[----:B------:R-:W-:Y:S01]  /*5720*/  STS.128 [R94], R40 ;  /* 0x000000285e007388 */ /* 0x000fe20000000c00 */
[----:B--2---:R-:W-:-:S03]  /*5730*/  UIMAD.WIDE.U32 UR8, UR39, UR10, UR6 ;  /* 0x0000000a270872a5 */ /* 0x004fc6000f8e0006 */
[----:B------:R-:W-:Y:S01]  /*5740*/  STS.128 [R94+0x10], R44 ;  /* 0x0000102c5e007388 */ /* 0x000fe20000000c00 */
[----:B------:R-:W-:-:S03]  /*5750*/  UIMAD UR9, UR39, UR11, UR9 ;  /* 0x0000000b270972a4 */ /* 0x000fc6000f8e0209 */
[----:B------:R-:W-:Y:S01]  /*5760*/  STS.128 [R94+0x20], R48 ;  /* 0x000020305e007388 */ /* 0x000fe20000000c00 */
[----:B-----5:R-:W-:-:S03]  /*5770*/  UIMAD.WIDE.U32 UR8, UR38, UR32, UR8 ;  /* 0x00000020260872a5 */ /* 0x020fc6000f8e0008 */
[----:B------:R-:W-:Y:S01]  /*5780*/  STS.128 [R94+0x30], R52 ;  /* 0x000030345e007388 */ /* 0x000fe20000000c00 */
[----:B------:R-:W-:-:S03]  /*5790*/  NOP ;  /* 0x0000000000007918 */ /* 0x000fc60000000000 */
[----:B------:R-:W2:Y:S01]  /*57a0*/  LDS.128 R24, [R96] ;  /* 0x0000000060187984 */ /* 0x000ea20000000c00 */
[----:B------:R-:W-:Y:S02]  /*57b0*/  UIMAD UR10, UR38, UR33, UR9 ;  /* 0x00000021260a72a4 */ /* 0x000fe4000f8e0209 */
[----:B0-----:R-:W-:Y:S01]  /*57c0*/  ULEA UR9, UP0, UR8, UR34, 0x2 ;  /* 0x0000002208097291 */ /* 0x001fe2000f8010ff */
[----:B------:R-:W0:Y:S01]  /*57d0*/  LDS.128 R28, [R96+0x200] ;  /* 0x00020000601c7984 */ /* 0x000e220000000c00 */
[----:B------:R-:W5:Y:S03]  /*57e0*/  LDCU.64 UR32, c[0x0][0x560] ;  /* 0x0000ac00ff2077ac */ /* 0x000f660008000a00 */
[----:B------:R-:W1:Y:S01]  /*57f0*/  LDS.128 R32, [R96+0x400] ;  /* 0x0004000060207984 */ /* 0x000e620000000c00 */
[----:B------:R-:W-:Y:S01]  /*5800*/  ULEA.HI.X UR8, UR8, UR35, UR10, 0x2, UP0 ;  /* 0x0000002308087291 */ /* 0x000fe200080f140a */
[----:B------:R-:W-:-:S02]  /*5810*/  MOV R2, UR9 ;  /* 0x0000000900027c02 */ /* 0x000fc40008000f00 */
[----:B------:R-:W3:Y:S01]  /*5820*/  LDS.128 R40, [R96+0x600] ;  /* 0x0006000060287984 */ /* 0x000ee20000000c00 */
[----:B------:R-:W4:Y:S02]  /*5830*/  LDCU.64 UR10, c[0x0][0x520] ;  /* 0x0000a400ff0a77ac */ /* 0x000f240008000a00 */
[----:B------:R-:W-:-:S03]  /*5840*/  MOV R3, UR8 ;  /* 0x0000000800037c02 */ /* 0x000fc60008000f00 */
[----:B------:R-:W-:Y:S02]  /*5850*/  IMAD.WIDE.U32 R2, R101, 0x10, R2 ;  /* 0x0000001065027825 */ /* 0x000fe400078e0002 */
[----:B------:R-:W5:Y:S02]  /*5860*/  LDCU.64 UR8, c[0x0][0x518] ;  /* 0x0000a300ff0877ac */ /* 0x000f640008000a00 */
[----:B-----5:R-:W-:Y:S01]  /*5870*/  UIMAD.WIDE.U32 UR6, UR39, UR8, UR6 ;  /* 0x00000008270672a5 */ /* 0x020fe2000f8e0006 */
[----:B--2---:R-:W-:Y:S03]  /*5880*/  STG.E.128 desc[UR36][R2.64], R24 ;  /* 0x0000001802007986 */ /* 0x004fe6000c101d24 */
[----:B------:R-:W-:Y:S01]  /*5890*/  UIMAD UR7, UR39, UR9, UR7 ;  /* 0x00000009270772a4 */ /* 0x000fe2000f8e0207 */
[----:B0-----:R-:W-:Y:S03]  /*58a0*/  STG.E.128 desc[UR36][R2.64+0x200], R28 ;  /* 0x0002001c02007986 */ /* 0x001fe6000c101d24 */
[----:B----4-:R-:W-:Y:S01]  /*58b0*/  UIMAD.WIDE.U32 UR6, UR38, UR10, UR6 ;  /* 0x0000000a260672a5 */ /* 0x010fe2000f8e0006 */
[----:B-1----:R-:W-:Y:S03]  /*58c0*/  STG.E.128 desc[UR36][R2.64+0x400], R32 ;  /* 0x0004002002007986 */ /* 0x002fe6000c101d24 */
[----:B------:R-:W-:Y:S01]  /*58d0*/  UIMAD UR8, UR38, UR11, UR7 ;  /* 0x0000000b260872a4 */ /* 0x000fe2000f8e0207 */
[----:B---3--:R0:W-:Y:S01]  /*58e0*/  STG.E.128 desc[UR36][R2.64+0x600], R40 ;  /* 0x0006002802007986 */ /* 0x0081e2000c101d24 */
[----:B------:R-:W-:Y:S01]  /*58f0*/  ULEA UR7, UP0, UR6, UR32, 0x2 ;  /* 0x0000002006077291 */ /* 0x000fe2000f8010ff */
[----:B------:R-:W-:Y:S03]  /*5900*/  BAR.SYNC.DEFER_BLOCKING 0x0 ;  /* 0x0000000000007b1d */ /* 0x000fe60000010000 */
[----:B------:R-:W-:-:S02]  /*5910*/  ULEA.HI.X UR6, UR6, UR33, UR8, 0x2, UP0 ;  /* 0x0000002106067291 */ /* 0x000fc400080f1408 */
[----:B------:R-:W-:-:S04]  /*5920*/  UIADD3 UR29, UP0, UPT, UR29, -0x1000, URZ ;  /* 0xfffff0001d1d7890 */ /* 0x000fc8000ff1e0ff */
[----:B------:R-:W-:Y:S02]  /*5930*/  UIADD3.X UR30, UPT, UPT, UR30, -0x1, URZ, UP0, !UPT ;  /* 0xffffffff1e1e7890 */ /* 0x000fe400087fe4ff */
[----:B------:R-:W-:-:S03]  /*5940*/  UISETP.GT.AND UP0, UPT, UR22, 0x1, UPT ;  /* 0x000000011600788c */ /* 0x000fc6000bf04270 */
[----:B------:R-:W-:Y:S01]  /*5950*/  UMOV UR22, UR31 ;  /* 0x0000001f00167c82 */ /* 0x000fe20008000000 */
[----:B0-----:R-:W-:Y:S02]  /*5960*/  MOV R2, UR7 ;  /* 0x0000000700027c02 */ /* 0x001fe40008000f00 */
[----:B------:R-:W-:-:S03]  /*5970*/  MOV R3, UR6 ;  /* 0x0000000600037c02 */ /* 0x000fc60008000f00 */
[----:B------:R-:W-:Y:S01]  /*5980*/  IMAD.WIDE.U32 R2, R101, 0x10, R2 ;  /* 0x0000001065027825 */ /* 0x000fe200078e0002 */
[----:B------:R-:W-:Y:S04]  /*5990*/  STS.128 [R94], R4 ;  /* 0x000000045e007388 */ /* 0x000fe80000000c00 */
[----:B------:R0:W-:Y:S04]  /*59a0*/  STS.128 [R94+0x10], R8 ;  /* 0x000010085e007388 */ /* 0x0001e80000000c00 */
[----:B------:R1:W-:Y:S04]  /*59b0*/  STS.128 [R94+0x20], R12 ;  /* 0x0000200c5e007388 */ /* 0x0003e80000000c00 */
[----:B------:R2:W-:Y:S01]  /*59c0*/  STS.128 [R94+0x30], R16 ;  /* 0x000030105e007388 */ /* 0x0005e20000000c00 */
[----:B------:R-:W-:-:S03]  /*59d0*/  NOP ;  /* 0x0000000000007918 */ /* 0x000fc60000000000 */
[----:B------:R-:W3:Y:S01]  /*59e0*/  LDS.128 R24, [R96] ;  /* 0x0000000060187984 */ /* 0x000ee20000000c00 */
[----:B0-----:R-:W-:-:S03]  /*59f0*/  FADD.FTZ R9, R0, R9 ;  /* 0x0000000900097221 */ /* 0x001fc60000010000 */
[----:B------:R-:W0:Y:S01]  /*5a00*/  LDS.128 R28, [R96+0x200] ;  /* 0x00020000601c7984 */ /* 0x000e220000000c00 */
[----:B------:R-:W-:-:S03]  /*5a10*/  FADD.FTZ R10, R9, R10 ;  /* 0x0000000a090a7221 */ /* 0x000fc60000010000 */
[----:B------:R-:W4:Y:S01]  /*5a20*/  LDS.128 R32, [R96+0x400] ;  /* 0x0004000060207984 */ /* 0x000f220000000c00 */
[----:B------:R-:W-:-:S03]  /*5a30*/  FADD.FTZ R11, R10, R11 ;  /* 0x0000000b0a0b7221 */ /* 0x000fc60000010000 */
[----:B------:R-:W5:Y:S01]  /*5a40*/  LDS.128 R40, [R96+0x600] ;  /* 0x0006000060287984 */ /* 0x000f620000000c00 */
        /* <DEDUP_REMOVED lines=13> */
.L_x_5370:
        /* <DEDUP_REMOVED lines=41> */
.L_x_5420:
[----:B------:R-:W-:Y:S05]  /*5db0*/  BSYNC.RECONVERGENT B0 ;  /* 0x0000000000007941 */ /* 0x000fea0003800200 */
.L_x_5419:
        /* <DEDUP_REMOVED lines=39> */
.L_x_5422:
[----:B------:R-:W-:Y:S05]  /*6030*/  BSYNC.RECONVERGENT B0 ;  /* 0x0000000000007941 */ /* 0x000fea0003800200 */
.L_x_5421:
[----:B------:R-:W-:Y:S05]  /*6040*/  @P0 EXIT ;  /* 0x000000000000094d */ /* 0x000fea0003800000 */
[----:B------:R-:W2:Y:S01]  /*6050*/  S2UR UR5, SR_CgaCtaId ;  /* 0x00000000000579c3 */ /* 0x000ea20000008800 */
[----:B------:R-:W-:Y:S01]  /*6060*/  BSSY.RECONVERGENT B0, `(.L_x_5423) ;  /* 0x0000024000007945 */ /* 0x000fe20003800200 */
[----:B------:R-:W-:Y:S01]  /*6070*/  UMOV UR4, 0x400 ;  /* 0x0000040000047882 */ /* 0x000fe20000000000 */
[----:B------:R-:W3:Y:S01]  /*6080*/  LDCU UR6, c[0x0][0x360] ;  /* 0x00006c00ff0677ac */ /* 0x000ee20008000800 */
[----:B------:R-:W4:Y:S01]  /*6090*/  LDCU.64 UR8, c[0x0][0x4b0] ;  /* 0x00009600ff0877ac */ /* 0x000f220008000a00 */
[----:B------:R-:W0:Y:S01]  /*60a0*/  LDCU.64 UR10, c[0x0][0x4d0] ;  /* 0x00009a00ff0a77ac */ /* 0x000e220008000a00 */
[----:B------:R-:W0:Y:S02]  /*60b0*/  LDCU.128 UR20, c[0x0][0x530] ;  /* 0x0000a600ff1477ac */ /* 0x000e240008000c00 */
[----:B0-234-:R-:W-:-:S12]  /*60c0*/  ULEA UR4, UR5, UR4, 0x18 ;  /* 0x0000000405047291 */ /* 0x01dfd8000f8ec0ff */
.L_x_5424:
        /* <DEDUP_REMOVED lines=30> */
.L_x_5423:
[----:B------:R-:W-:Y:S05]  /*62b0*/  EXIT ;  /* 0x000000000000794d */ /* 0x000fea0003800000 */
.L_x_5377:
[----:B------:R-:W-:Y:S01]  /*62c0*/  MOV R179, R74 ;  /* 0x0000004a00b37202 */ /* 0x000fe20000000f00 */
[----:B------:R-:W-:Y:S01]  /*62d0*/  HFMA2 R176, -RZ, RZ, 0, 5.9604644775390625e-08 ;  /* 0x00000001ffb07431 */ /* 0x000fe200000001ff */
[----:B------:R-:W-:Y:S02]  /*62e0*/  MOV R181, RZ ;  /* 0x000000ff00b57202 */ /* 0x000fe40000000f00 */
[----:B------:R-:W-:-:S07]  /*62f0*/  MOV R218, 0xffffffff ;  /* 0xffffffff00da7802 */ /* 0x000fce0000000f00 */
[----:B01---5:R-:W-:Y:S05]  /*6300*/  WARPSYNC.COLLECTIVE R218, `(.L_x_5425) ;  /* 0x00000000da087348 */ /* 0x023fea0003c00000 */
[----:B------:R2:W3:Y:S02]  /*6310*/  SHFL.UP P6, R72, R179, R176, R181 ;  /* 0x040000b0b3487389 */ /* 0x0004e400000c00b5 */
[----:B0123-5:R-:W-:Y:S05]  /*6320*/  ENDCOLLECTIVE ;  /* 0x000000000000791b */ /* 0x02ffea0003800000 */
.L_x_5425:
[----:B------:R-:W-:Y:S02]  /*6330*/  MOV R179, R73 ;  /* 0x0000004900b37202 */ /* 0x000fe40000000f00 */
[----:B------:R-:W-:-:S07]  /*6340*/  MOV R75, R72 ;  /* 0x00000048004b7202 */ /* 0x000fce0000000f00 */
[----:B------:R-:W-:Y:S05]  /*6350*/  WARPSYNC.COLLECTIVE R218, `(.L_x_5426) ;  /* 0x00000000da087348 */ /* 0x000fea0003c00000 */
[----:B------:R0:W1:Y:S02]  /*6360*/  SHFL.UP P6, R72, R179, R176, R181 ;  /* 0x040000b0b3487389 */ /* 0x00006400000c00b5 */
[----:B01----:R-:W-:Y:S05]  /*6370*/  ENDCOLLECTIVE ;  /* 0x000000000000791b */ /* 0x003fea0003800000 */
.L_x_5426:
        /* <DEDUP_REMOVED lines=9> */
.L_x_5427:
[----:B------:R-:W-:Y:S02]  /*6410*/  MOV R179, R175 ;  /* 0x000000af00b37202 */ /* 0x000fe40000000f00 */
[----:B------:R-:W-:-:S07]  /*6420*/  MOV R75, R72 ;  /* 0x00000048004b7202 */ /* 0x000fce0000000f00 */
[----:B------:R-:W-:Y:S05]  /*6430*/  WARPSYNC.COLLECTIVE R218, `(.L_x_5428) ;  /* 0x00000000da087348 */ /* 0x000fea0003c00000 */
[----:B------:R0:W1:Y:S02]  /*6440*/  SHFL.UP P6, R72, R179, R176, R181 ;  /* 0x040000b0b3487389 */ /* 0x00006400000c00b5 */
[----:B01----:R-:W-:Y:S05]  /*6450*/  ENDCOLLECTIVE ;  /* 0x000000000000791b */ /* 0x003fea0003800000 */
.L_x_5428:
        /* <DEDUP_REMOVED lines=8> */
.L_x_5429:
[----:B------:R-:W-:Y:S02]  /*64e0*/  MOV R179, R177 ;  /* 0x000000b100b37202 */ /* 0x000fe40000000f00 */
[----:B------:R-:W-:-:S07]  /*64f0*/  MOV R73, R72 ;  /* 0x0000004800497202 */ /* 0x000fce0000000f00 */
[----:B------:R-:W-:Y:S05]  /*6500*/  WARPSYNC.COLLECTIVE R218, `(.L_x_5430) ;  /* 0x00000000da087348 */ /* 0x000fea0003c00000 */
[----:B------:R0:W1:Y:S02]  /*6510*/  SHFL.UP P6, R72, R179, R176, R181 ;  /* 0x040000b0b3487389 */ /* 0x00006400000c00b5 */
[----:B01----:R-:W-:Y:S05]  /*6520*/  ENDCOLLECTIVE ;  /* 0x000000000000791b */ /* 0x003fea0003800000 */
.L_x_5430:
        /* <DEDUP_REMOVED lines=8> */
.L_x_5431:
[----:B------:R-:W-:Y:S02]  /*65b0*/  MOV R179, R75 ;  /* 0x0000004b00b37202 */ /* 0x000fe40000000f00 */
[----:B------:R-:W-:-:S07]  /*65c0*/  MOV R73, R72 ;  /* 0x0000004800497202 */ /* 0x000fce0000000f00 */
[----:B------:R-:W-:Y:S05]  /*65d0*/  WARPSYNC.COLLECTIVE R218, `(.L_x_5432) ;  /* 0x00000000da087348 */ /* 0x000fea0003c00000 */
[----:B------:R0:W1:Y:S02]  /*65e0*/  SHFL.UP P6, R72, R179, R176, R181 ;  /* 0x040000b0b3487389 */ /* 0x00006400000c00b5 */
[----:B01----:R-:W-:Y:S05]  /*65f0*/  ENDCOLLECTIVE ;  /* 0x000000000000791b */ /* 0x003fea0003800000 */
.L_x_5432:
        /* <DEDUP_REMOVED lines=8> */
.L_x_5433:
[----:B------:R-:W-:Y:S02]  /*6680*/  MOV R179, R73 ;  /* 0x0000004900b37202 */ /* 0x000fe40000000f00 */
[----:B------:R-:W-:-:S07]  /*6690*/  MOV R175, R72 ;  /* 0x0000004800af7202 */ /* 0x000fce0000000f00 */
[----:B------:R-:W-:Y:S05]  /*66a0*/  WARPSYNC.COLLECTIVE R218, `(.L_x_5434) ;  /* 0x00000000da087348 */ /* 0x000fea0003c00000 */
[----:B------:R0:W1:Y:S02]  /*66b0*/  SHFL.UP P6, R72, R179, R176, R181 ;  /* 0x040000b0b3487389 */ /* 0x00006400000c00b5 */
[----:B01----:R-:W-:Y:S05]  /*66c0*/  ENDCOLLECTIVE ;  /* 0x000000000000791b */ /* 0x003fea0003800000 */
.L_x_5434:
[----:B------:R-:W-:Y:S05]  /*66d0*/  BRA `(.L_x_5435) ;  /* 0xffffffcc00a87947 */ /* 0x000fea000383ffff */
.L_x_5378:
        /* <DEDUP_REMOVED lines=8> */
.L_x_5437:
[----:B------:R-:W-:Y:S05]  /*6760*/  BSYNC B0 ;  /* 0x0000000000007941 */ /* 0x000fea0003800000 */
.L_x_5436:
[----:B------:R-:W-:Y:S05]  /*6770*/  BRA `(.L_x_5438) ;  /* 0xffffffcc00987947 */ /* 0x000fea000383ffff */
.L_x_5379:
        /* <DEDUP_REMOVED lines=8> */
.L_x_5440:
[----:B------:R-:W-:Y:S05]  /*6800*/  BSYNC B0 ;  /* 0x0000000000007941 */ /* 0x000fea0003800000 */
.L_x_5439:
[----:B------:R-:W-:Y:S05]  /*6810*/  BRA `(.L_x_5441) ;  /* 0xffffffcc00787947 */ /* 0x000fea000383ffff */
.L_x_5380:
        /* <DEDUP_REMOVED lines=8> */
.L_x_5443:
[----:B------:R-:W-:Y:S05]  /*68a0*/  BSYNC B0 ;  /* 0x0000000000007941 */ /* 0x000fea0003800000 */
.L_x_5442:
        /* <DEDUP_REMOVED lines=11> */
.L_x_5444:
[----:B------:R-:W-:Y:S05]  /*6960*/  WARPSYNC.COLLECTIVE R218, `(.L_x_5445) ;  /* 0x00000000da087348 */ /* 0x000fea0003c00000 */
[----:B------:R0:W1:Y:S02]  /*6970*/  SHFL.IDX P3, R73, R219, R220, R221 ;  /* 0x000000dcdb497389 */ /* 0x00006400000600dd */
[----:B01----:R-:W-:Y:S05]  /*6980*/  ENDCOLLECTIVE ;  /* 0x000000000000791b */ /* 0x003fea0003800000 */
.L_x_5445:
[----:B------:R-:W-:Y:S02]  /*6990*/  MOV R219, R85 ;  /* 0x0000005500db7202 */ /* 0x000fe40000000f00 */
[----:B------:R-:W-:Y:S02]  /*69a0*/  MOV R175, R72 ;  /* 0x0000004800af7202 */ /* 0x000fe40000000f00 */
[----:B------:R-:W-:-:S07]  /*69b0*/  MOV R72, R73 ;  /* 0x0000004900487202 */ /* 0x000fce0000000f00 */
[----:B------:R-:W-:Y:S05]  /*69c0*/  WARPSYNC.COLLECTIVE R218, `(.L_x_5446) ;  /* 0x00000000da087348 */ /* 0x000fea0003c00000 */
[----:B------:R0:W1:Y:S02]  /*69d0*/  SHFL.IDX P3, R73, R219, R220, R221 ;  /* 0x000000dcdb497389 */ /* 0x00006400000600dd */
[----:B01----:R-:W-:Y:S05]  /*69e0*/  ENDCOLLECTIVE ;  /* 0x000000000000791b */ /* 0x003fea0003800000 */
.L_x_5446:
[----:B------:R-:W-:Y:S05]  /*69f0*/  BRA `(.L_x_5447) ;  /* 0xffffffcc00187947 */ /* 0x000fea000383ffff */
.L_x_5382:
        /* <DEDUP_REMOVED lines=10> */
.L_x_5448:
[----:B------:R-:W-:Y:S02]  /*6aa0*/  MOV R221, 0x1f ;  /* 0x0000001f00dd7802 */ /* 0x000fe40000000f00 */
[----:B------:R-:W-:Y:S02]  /*6ab0*/  MOV R217, R73 ;  /* 0x0000004900d97202 */ /* 0x000fe40000000f00 */
[----:B------:R-:W-:-:S07]  /*6ac0*/  MOV R72, R216 ;  /* 0x000000d800487202 */ /* 0x000fce0000000f00 */
[----:B------:R-:W-:Y:S05]  /*6ad0*/  WARPSYNC.COLLECTIVE R218, `(.L_x_5449) ;  /* 0x00000000da087348 */ /* 0x000fea0003c00000 */
[----:B------:R0:W1:Y:S02]  /*6ae0*/  SHFL.DOWN P2, R216, R217, R222, R223 ;  /* 0x080000ded9d87389 */ /* 0x00006400000400df */
[----:B01----:R-:W-:Y:S05]  /*6af0*/  ENDCOLLECTIVE ;  /* 0x000000000000791b */ /* 0x003fea0003800000 */
.L_x_5449:
        /* <DEDUP_REMOVED lines=11> */
.L_x_5450:
[----:B------:R-:W-:Y:S02]  /*6bb0*/  MOV R217, R214 ;  /* 0x000000d600d97202 */ /* 0x000fe40000000f00 */
[----:B------:R-:W-:-:S07]  /*6bc0*/  MOV R72, R216 ;  /* 0x000000d800487202 */ /* 0x000fce0000000f00 */
[----:B------:R-:W-:Y:S05]  /*6bd0*/  WARPSYNC.COLLECTIVE R218, `(.L_x_5451) ;  /* 0x00000000da087348 */ /* 0x000fea0003c00000 */
[----:B------:R0:W1:Y:S02]  /*6be0*/  SHFL.DOWN P2, R216, R217, R222, R223 ;  /* 0x080000ded9d87389 */ /* 0x00006400000400df */
[----:B01----:R-:W-:Y:S05]  /*6bf0*/  ENDCOLLECTIVE ;  /* 0x000000000000791b */ /* 0x003fea0003800000 */
.L_x_5451:
        /* <DEDUP_REMOVED lines=11> */
.L_x_5452:
[----:B------:R-:W-:Y:S02]  /*6cb0*/  MOV R217, R214 ;  /* 0x000000d600d97202 */ /* 0x000fe40000000f00 */
[----:B------:R-:W-:-:S07]  /*6cc0*/  MOV R72, R216 ;  /* 0x000000d800487202 */ /* 0x000fce0000000f00 */
[----:B------:R-:W-:Y:S05]  /*6cd0*/  WARPSYNC.COLLECTIVE R218, `(.L_x_5453) ;  /* 0x00000000da087348 */ /* 0x000fea0003c00000 */
[----:B------:R0:W1:Y:S02]  /*6ce0*/  SHFL.DOWN P2, R216, R217, R222, R223 ;  /* 0x080000ded9d87389 */ /* 0x00006400000400df */
[----:B01----:R-:W-:Y:S05]  /*6cf0*/  ENDCOLLECTIVE ;  /* 0x000000000000791b */ /* 0x003fea0003800000 */
.L_x_5453:
        /* <DEDUP_REMOVED lines=11> */
.L_x_5454:
[----:B------:R-:W-:Y:S02]  /*6db0*/  MOV R217, R214 ;  /* 0x000000d600d97202 */ /* 0x000fe40000000f00 */
[----:B------:R-:W-:-:S07]  /*6dc0*/  MOV R72, R216 ;  /* 0x000000d800487202 */ /* 0x000fce0000000f00 */
[----:B------:R-:W-:Y:S05]  /*6dd0*/  WARPSYNC.COLLECTIVE R218, `(.L_x_5455) ;  /* 0x00000000da087348 */ /* 0x000fea0003c00000 */
[----:B------:R0:W1:Y:S02]  /*6de0*/  SHFL.DOWN P2, R216, R217, R222, R223 ;  /* 0x080000ded9d87389 */ /* 0x00006400000400df */
[----:B01----:R-:W-:Y:S05]  /*6df0*/  ENDCOLLECTIVE ;  /* 0x000000000000791b */ /* 0x003fea0003800000 */
.L_x_5455:
        /* <DEDUP_REMOVED lines=11> */
.L_x_5456:
[----:B------:R-:W-:Y:S02]  /*6eb0*/  MOV R217, R214 ;  /* 0x000000d600d97202 */ /* 0x000fe40000000f00 */
[----:B------:R-:W-:-:S07]  /*6ec0*/  MOV R72, R216 ;  /* 0x000000d800487202 */ /* 0x000fce0000000f00 */
[----:B------:R-:W-:Y:S05]  /*6ed0*/  WARPSYNC.COLLECTIVE R218, `(.L_x_5457) ;  /* 0x00000000da087348 */ /* 0x000fea0003c00000 */
[----:B------:R0:W1:Y:S02]  /*6ee0*/  SHFL.DOWN P2, R216, R217, R222, R223 ;  /* 0x080000ded9d87389 */ /* 0x00006400000400df */
[----:B01----:R-:W-:Y:S05]  /*6ef0*/  ENDCOLLECTIVE ;  /* 0x000000000000791b */ /* 0x003fea0003800000 */
.L_x_5457:
        /* <DEDUP_REMOVED lines=11> */
.L_x_5458:
[----:B------:R-:W-:Y:S02]  /*6fb0*/  ISETP.NE.AND P1, PT, R136, 0x1f, PT ;  /* 0x0000001f8800780c */ /* 0x000fe40003f25270 */
[----:B------:R-:W-:Y:S02]  /*6fc0*/  MOV R219, R214 ;  /* 0x000000d600db7202 */ /* 0x000fe40000000f00 */
[----:B------:R-:W-:-:S09]  /*6fd0*/  MOV R72, R73 ;  /* 0x0000004900487202 */ /* 0x000fd20000000f00 */
[----:B------:R-:W-:Y:S05]  /*6fe0*/  WARPSYNC.COLLECTIVE R218, `(.L_x_5459) ;  /* 0x00000000da087348 */ /* 0x000fea0003c00000 */
[----:B------:R0:W1:Y:S02]  /*6ff0*/  SHFL.IDX P3, R73, R219, R220, R221 ;  /* 0x000000dcdb497389 */ /* 0x00006400000600dd */
[----:B01----:R-:W-:Y:S05]  /*7000*/  ENDCOLLECTIVE ;  /* 0x000000000000791b */ /* 0x003fea0003800000 */
.L_x_5459:
[----:B------:R-:W-:Y:S05]  /*7010*/  WARPSYNC.COLLECTIVE R218, `(.L_x_5460) ;  /* 0x00000000da087348 */ /* 0x000fea0003c00000 */
[----:B------:R0:W1:Y:S02]  /*7020*/  SHFL.DOWN P2, R216, R217, R222, R223 ;  /* 0x080000ded9d87389 */ /* 0x00006400000400df */
[----:B01----:R-:W-:Y:S05]  /*7030*/  ENDCOLLECTIVE ;  /* 0x000000000000791b */ /* 0x003fea0003800000 */
.L_x_5460:
        /* <DEDUP_REMOVED lines=8> */
.L_x_5461:
[----:B------:R-:W-:Y:S05]  /*70c0*/  WARPSYNC.COLLECTIVE R218, `(.L_x_5462) ;  /* 0x00000000da087348 */ /* 0x000fea0003c00000 */
[----:B------:R0:W1:Y:S02]  /*70d0*/  SHFL.IDX P3, R73, R219, R220, R221 ;  /* 0x000000dcdb497389 */ /* 0x00006400000600dd */
[----:B01----:R-:W-:Y:S05]  /*70e0*/  ENDCOLLECTIVE ;  /* 0x000000000000791b */ /* 0x003fea0003800000 */
.L_x_5462:
[----:B------:R-:W-:Y:S01]  /*70f0*/  MOV R219, R85 ;  /* 0x0000005500db7202 */ /* 0x000fe20000000f00 */
[----:B------:R-:W-:Y:S01]  /*7100*/  FFMA.FTZ R85, R85, R72, R74 ;  /* 0x0000004855557223 */ /* 0x000fe2000001004a */
[----:B------:R-:W-:-:S07]  /*7110*/  MOV R215, R73 ;  /* 0x0000004900d77202 */ /* 0x000fce0000000f00 */
[----:B------:R-:W-:Y:S05]  /*7120*/  WARPSYNC.COLLECTIVE R218, `(.L_x_5463) ;  /* 0x00000000da087348 */ /* 0x000fea0003c00000 */
[----:B------:R0:W1:Y:S02]  /*7130*/  SHFL.IDX P3, R73, R219, R220, R221 ;  /* 0x000000dcdb497389 */ /* 0x00006400000600dd */
[----:B01----:R-:W-:Y:S05]  /*7140*/  ENDCOLLECTIVE ;  /* 0x000000000000791b */ /* 0x003fea0003800000 */
.L_x_5463:
[----:B------:R-:W-:Y:S01]  /*7150*/  MOV R217, R73 ;  /* 0x0000004900d97202 */ /* 0x000fe20000000f00 */
[----:B------:R-:W-:Y:S06]  /*7160*/  BRA `(.L_x_5464) ;  /* 0xffffffcc000c7947 */ /* 0x000fec000383ffff */
.L_x_5465:
        /* <DEDUP_REMOVED lines=9> */
.L_x_10462:


//--------------------- .text._Z25selective_scan_bwd_kernelI32Selective_Scan_bwd_kernel_traitsILi64ELi16ELb1ELb0ELb1ELb1ELb0EffEEv12SSMParamsBwd --------------------------
	.section	.text._Z25selective_scan_bwd_kernelI32Selective_Scan_bwd_kernel_traitsILi64ELi16ELb1ELb0ELb1ELb1ELb0EffEEv12SSMParamsBwd,"ax",@progbits
	.align	128
        .global         _Z25selective_scan_bwd_kernelI32Selective_Scan_bwd_kernel_traitsILi64ELi16ELb1ELb0ELb1ELb1ELb0EffEEv12SSMParamsBwd
        .type           _Z25selective_scan_bwd_kernelI32Selective_Scan_bwd_kernel_traitsILi64ELi16ELb1ELb0ELb1ELb1ELb0EffEEv12SSMParamsBwd,@function
        .size           _Z25selective_scan_bwd_kernelI32Selective_Scan_bwd_kernel_traitsILi64ELi16ELb1ELb0ELb1ELb1ELb0EffEEv12SSMParamsBwd,(.L_x_10463 - _Z25selective_scan_bwd_kernelI32Selective_Scan_bwd_kernel_traitsILi64ELi16ELb1ELb0ELb1ELb1ELb0EffEEv12SSMParamsBwd)
        .other          _Z25selective_scan_bwd_kernelI32Selective_Scan_bwd_kernel_traitsILi64ELi16ELb1ELb0ELb1ELb1ELb0EffEEv12SSMParamsBwd,@"STO_CUDA_ENTRY STV_DEFAULT"
_Z25selective_scan_bwd_kernelI32Selective_Scan_bwd_kernel_traitsILi64ELi16ELb1ELb0ELb1ELb1ELb0EffEEv12SSMParamsBwd:
.text._Z25selective_scan_bwd_kernelI32Selective_Scan_bwd_kernel_traitsILi64ELi16ELb1ELb0ELb1ELb1ELb0EffEEv12SSMParamsBwd:
        /* <DEDUP_REMOVED lines=15> */
[----:B------:R-:W0:Y:S01]  /*00f0*/  LDC.64 R130, c[0x0][0x450] ;  /* 0x00011400ff827b82 */ /* 0x000e220000000a00 */
[----:B------:R-:W-:Y:S01]  /*0100*/  UISETP.NE.AND.EX UP1, UPT, UR7, URZ, UPT, UP1 ;  /* 0x000000ff0700728c */ /* 0x000fe2000bf25310 */
[----:B------:R-:W1:Y:S01]  /*0110*/  I2F.RP R0, R7 ;  /* 0x0000000700007306 */ /* 0x000e620000209400 */
[----:B------:R-:W2:Y:S01]  /*0120*/  LDCU.128 UR20, c[0x0][0x4a0] ;  /* 0x00009400ff1477ac */ /* 0x000ea20008000c00 */
[----:B------:R-:W-:-:S03]  /*0130*/  PLOP3.LUT P0, PT, PT, PT, UP0, 0x80, 0x8 ;  /* 0x000000000008781c */ /* 0x000fc60003f0f008 */
[----:B------:R-:W-:Y:S01]  /*0140*/  PLOP3.LUT P1, PT, PT, PT, UP1, 0x80, 0x8 ;  /* 0x000000000008781c */ /* 0x000fe20003f2f018 */
[----:B------:R-:W2:Y:S01]  /*0150*/  LDCU.64 UR16, c[0x0][0x480] ;  /* 0x00009000ff1077ac */ /* 0x000ea20008000a00 */
[----:B---3--:R-:W-:-:S03]  /*0160*/  @UP0 ULEA UR4, UP2, UR34, UR4, 0x2 ;  /* 0x0000000422040291 */ /* 0x008fc6000f8410ff */
[----:B------:R-:W-:Y:S02]  /*0170*/  @UP1 ULEA UR6, UP3, UR34, UR6, 0x2 ;  /* 0x0000000622061291 */ /* 0x000fe4000f8610ff */
[----:B------:R-:W-:Y:S01]  /*0180*/  @UP0 ULEA.HI.X UR5, UR34, UR5, URZ, 0x2, UP2 ;  /* 0x0000000522050291 */ /* 0x000fe200090f14ff */
[----:B-1----:R-:W1:Y:S01]  /*0190*/  MUFU.RCP R0, R0 ;  /* 0x0000000000007308 */ /* 0x002e620000001000 */
[----:B------:R-:W-:Y:S01]  /*01a0*/  MOV R2, UR4 ;  /* 0x0000000400027c02 */ /* 0x000fe20008000f00 */
[----:B------:R-:W-:Y:S01]  /*01b0*/  @UP1 ULEA.HI.X UR7, UR34, UR7, URZ, 0x2, UP3 ;  /* 0x0000000722071291 */ /* 0x000fe200098f14ff */
[----:B------:R-:W-:Y:S01]  /*01c0*/  MOV R4, UR6 ;  /* 0x0000000600047c02 */ /* 0x000fe20008000f00 */
[----:B------:R-:W3:Y:S01]  /*01d0*/  LDCU UR29, c[0x0][0x394] ;  /* 0x00007280ff1d77ac */ /* 0x000ee20008000800 */
[----:B------:R-:W-:-:S03]  /*01e0*/  MOV R3, UR5 ;  /* 0x0000000500037c02 */ /* 0x000fc60008000f00 */
[----:B------:R-:W-:Y:S01]  /*01f0*/  MOV R5, UR7 ;  /* 0x0000000700057c02 */ /* 0x000fe20008000f00 */
[----:B------:R-:W0:Y:S01]  /*0200*/  LDCU.128 UR12, c[0x0][0x460] ;  /* 0x00008c00ff0c77ac */ /* 0x000e220008000c00 */
[----:B----4-:R4:W5:Y:S01]  /*0210*/  @P0 LDG.E R134, desc[UR32][R2.64] ;  /* 0x0000002002860981 */ /* 0x010962000c1e1900 */
[----:B-1----:R-:W-:-:S03]  /*0220*/  IADD3 R6, PT, PT, R0, 0xffffffe, RZ ;  /* 0x0ffffffe00067810 */ /* 0x002fc60007ffe0ff */
[----:B------:R1:W5:Y:S01]  /*0230*/  @P1 LDG.E R132, desc[UR32][R4.64] ;  /* 0x0000002004841981 */ /* 0x000362000c1e1900 */
[----:B----4-:R-:W-:Y:S01]  /*0240*/  MOV R2, RZ ;  /* 0x000000ff00027202 */ /* 0x010fe20000000f00 */
[----:B------:R-:W-:Y:S01]  /*0250*/  UIMAD.WIDE.U32 UR4, UR35, UR8, URZ ;  /* 0x00000008230472a5 */ /* 0x000fe2000f8e00ff */
[----:B------:R-:W4:Y:S01]  /*0260*/  F2I.FTZ.U32.TRUNC.NTZ R3, R6 ;  /* 0x0000000600037305 */ /* 0x000f22000021f000 */
[----:B------:R-:W-:Y:S02]  /*0270*/  UIMAD.WIDE.U32 UR6, UR35, UR24, URZ ;  /* 0x00000018230672a5 */ /* 0x000fe4000f8e00ff */
[----:B------:R-:W-:Y:S01]  /*0280*/  UIMAD UR5, UR35, UR9, UR5 ;  /* 0x00000009230572a4 */ /* 0x000fe2000f8e0205 */
[----:B------:R-:W3:Y:S03]  /*0290*/  LDCU.64 UR8, c[0x0][0x498] ;  /* 0x00009300ff0877ac */ /* 0x000ee60008000a00 */
[----:B------:R-:W-:-:S02]  /*02a0*/  UIMAD.WIDE.U32 UR4, UR34, UR10, UR4 ;  /* 0x0000000a220472a5 */ /* 0x000fc4000f8e0004 */
[----:B------:R-:W-:Y:S02]  /*02b0*/  UIMAD UR7, UR35, UR25, UR7 ;  /* 0x00000019230772a4 */ /* 0x000fe4000f8e0207 */
[----:B------:R-:W-:Y:S01]  /*02c0*/  UIMAD UR5, UR34, UR11, UR5 ;  /* 0x0000000b220572a4 */ /* 0x000fe2000f8e0205 */
[----:B----4-:R-:W-:Y:S01]  /*02d0*/  IADD3 R0, PT, PT, RZ, -R3, RZ ;  /* 0x80000003ff007210 */ /* 0x010fe20007ffe0ff */
[----:B------:R-:W-:Y:S02]  /*02e0*/  UIMAD.WIDE.U32 UR6, UR34, UR26, UR6 ;  /* 0x0000001a220672a5 */ /* 0x000fe4000f8e0006 */
[----:B--2---:R-:W-:Y:S02]  /*02f0*/  UISETP.NE.U32.AND UP0, UPT, UR16, URZ, UPT ;  /* 0x000000ff1000728c */ /* 0x004fe4000bf05070 */
[----:B-1----:R-:W-:Y:S01]  /*0300*/  IMAD R5, R0, R7, RZ ;  /* 0x0000000700057224 */ /* 0x002fe200078e02ff */
[----:B------:R-:W-:Y:S01]  /*0310*/  IABS R0, UR34 ;  /* 0x0000002200007c13 */ /* 0x000fe20008000000 */
[----:B------:R-:W-:-:S02]  /*0320*/  UISETP.NE.AND.EX UP0, UPT, UR17, URZ, UPT, UP0 ;  /* 0x000000ff1100728c */ /* 0x000fc4000bf05300 */
[----:B------:R-:W-:Y:S01]  /*0330*/  IMAD.HI.U32 R2, R3, R5, R2 ;  /* 0x0000000503027227 */ /* 0x000fe200078e0002 */
[----:B---3--:R-:W-:Y:S01]  /*0340*/  UIMAD.WIDE.U32 UR10, UR35, UR8, URZ ;  /* 0x00000008230a72a5 */ /* 0x008fe2000f8e00ff */
[----:B------:R-:W1:Y:S01]  /*0350*/  LDC.64 R4, c[0x0][0x3e8] ;  /* 0x0000fa00ff047b82 */ /* 0x000e620000000a00 */
[----:B------:R-:W-:Y:S02]  /*0360*/  UIMAD UR27, UR34, UR27, UR7 ;  /* 0x0000001b221b72a4 */ /* 0x000fe4000f8e0207 */
[----:B------:R-:W-:Y:S01]  /*0370*/  UIMAD UR11, UR35, UR9, UR11 ;  /* 0x00000009230b72a4 */ /* 0x000fe2000f8e020b */
[----:B------:R-:W-:Y:S01]  /*0380*/  IMAD.HI.U32 R2, R2, R0, RZ ;  /* 0x0000000002027227 */ /* 0x000fe200078e00ff */
[----:B------:R-:W-:Y:S02]  /*0390*/  UIMAD.WIDE.U32 UR8, UR34, UR22, URZ ;  /* 0x00000016220872a5 */ /* 0x000fe4000f8e00ff */
[----:B------:R-:W-:Y:S02]  /*03a0*/  UIMAD.WIDE.U32 UR18, UR34, UR20, UR10 ;  /* 0x00000014221272a5 */ /* 0x000fe4000f8e000a */
[----:B------:R-:W-:Y:S01]  /*03b0*/  IADD3 R3, PT, PT, -R2, RZ, RZ ;  /* 0x000000ff02037210 */ /* 0x000fe20007ffe1ff */
[----:B------:R-:W-:-:S02]  /*03c0*/  UIMAD UR7, UR34, UR23, UR9 ;  /* 0x00000017220772a4 */ /* 0x000fc4000f8e0209 */
[----:B------:R-:W-:Y:S02]  /*03d0*/  UIMAD UR26, UR34, UR21, UR19 ;  /* 0x00000015221a72a4 */ /* 0x000fe4000f8e0213 */
[C---:B------:R-:W-:Y:S01]  /*03e0*/  IMAD R0, R7.reuse, R3, R0 ;  /* 0x0000000307007224 */ /* 0x040fe200078e0200 */
[----:B------:R-:W-:Y:S01]  /*03f0*/  ULEA UR21, UR29, 0xfffffc00, 0xa ;  /* 0xfffffc001d157891 */ /* 0x000fe2000f8e50ff */
[----:B------:R-:W2:Y:S03]  /*0400*/  LDCU.64 UR10, c[0x0][0x3d0] ;  /* 0x00007a00ff0a77ac */ /* 0x000ea60008000a00 */
[----:B------:R-:W-:Y:S01]  /*0410*/  ISETP.GT.U32.AND P1, PT, R7, R0, PT ;  /* 0x000000000700720c */ /* 0x000fe20003f24070 */
[----:B------:R-:W-:Y:S02]  /*0420*/  UIADD3 UR6, UP3, UPT, UR21, UR6, URZ ;  /* 0x0000000615067290 */ /* 0x000fe4000ff7e0ff */
[----:B------:R-:W-:-:S02]  /*0430*/  USHF.R.S32.HI UR28, URZ, 0x1f, UR21 ;  /* 0x0000001fff1c7899 */ /* 0x000fc40008011415 */
[----:B0-----:R-:W-:Y:S02]  /*0440*/  ULEA UR17, UP4, UR6, UR14, 0x2 ;  /* 0x0000000e06117291 */ /* 0x001fe4000f8810ff */
[----:B------:R-:W-:Y:S02]  /*0450*/  UIADD3.X UR27, UPT, UPT, UR28, UR27, URZ, UP3, !UPT ;  /* 0x0000001b1c1b7290 */ /* 0x000fe40009ffe4ff */
[----:B------:R-:W-:Y:S02]  /*0460*/  UIADD3 UR4, UP1, UPT, UR21, UR4, URZ ;  /* 0x0000000415047290 */ /* 0x000fe4000ff3e0ff */
[----:B------:R-:W-:Y:S02]  /*0470*/  ULEA.HI.X UR27, UR6, UR15, UR27, 0x2, UP4 ;  /* 0x0000000f061b7291 */ /* 0x000fe4000a0f141b */
[----:B------:R-:W-:Y:S01]  /*0480*/  @!P1 IADD3 R0, PT, PT, R0, -R7, RZ ;  /* 0x8000000700009210 */ /* 0x000fe20007ffe0ff */
[----:B------:R-:W0:Y:S01]  /*0490*/  @UP0 LDCU UR6, c[0x0][0x384] ;  /* 0x00007080ff0607ac */ /* 0x000e220008000800 */
[----:B------:R-:W-:-:S02]  /*04a0*/  @!P1 IADD3 R2, PT, PT, R2, 0x1, RZ ;  /* 0x0000000102029810 */ /* 0x000fc40007ffe0ff */
[----:B------:R-:W-:Y:S01]  /*04b0*/  ISETP.GE.U32.AND P0, PT, R0, R7, PT ;  /* 0x000000070000720c */ /* 0x000fe20003f06070 */
[----:B------:R-:W-:Y:S01]  /*04c0*/  ULEA UR20, UP2, UR4, UR12, 0x2 ;  /* 0x0000000c04147291 */ /* 0x000fe2000f8410ff */
[C---:B------:R-:W-:Y:S01]  /*04d0*/  LOP3.LUT R0, R8.reuse, UR34, RZ, 0x3c, !PT ;  /* 0x0000002208007c12 */ /* 0x040fe2000f8e3cff */
[----:B------:R-:W3:Y:S01]  /*04e0*/  @UP0 LDCU UR12, c[0x0][0x38c] ;  /* 0x00007180ff0c07ac */ /* 0x000ee20008000800 */
[----:B------:R-:W-:Y:S02]  /*04f0*/  ISETP.NE.AND P1, PT, R8, RZ, PT ;  /* 0x000000ff0800720c */ /* 0x000fe40003f25270 */
[----:B------:R-:W-:Y:S01]  /*0500*/  ISETP.GE.AND P2, PT, R0, RZ, PT ;  /* 0x000000ff0000720c */ /* 0x000fe20003f46270 */
[----:B------:R-:W-:Y:S01]  /*0510*/  UIADD3.X UR19, UPT, UPT, UR28, UR5, URZ, UP1, !UPT ;  /* 0x000000051c137290 */ /* 0x000fe20008ffe4ff */
[----:B------:R-:W4:Y:S05]  /*0520*/  @UP0 LDCU.64 UR14, c[0x0][0x480] ;  /* 0x00009000ff0e07ac */ /* 0x000f2a0008000a00 */
[----:B------:R-:W-:Y:S01]  /*0530*/  @P0 IADD3 R2, PT, PT, R2, 0x1, RZ ;  /* 0x0000000102020810 */ /* 0x000fe20007ffe0ff */
[----:B------:R-:W-:-:S02]  /*0540*/  ULEA.HI.X UR19, UR4, UR13, UR19, 0x2, UP2 ;  /* 0x0000000d04137291 */ /* 0x000fc400090f1413 */
[----:B--2---:R-:W-:Y:S01]  /*0550*/  UIMAD.WIDE.U32 UR4, UR35, UR10, URZ ;  /* 0x0000000a230472a5 */ /* 0x004fe2000f8e00ff */
[----:B------:R-:W-:Y:S01]  /*0560*/  MOV R91, R2 ;  /* 0x00000002005b7202 */ /* 0x000fe20000000f00 */
[----:B0-----:R-:W-:Y:S02]  /*0570*/  @UP0 UIMAD UR6, UR35, UR6, UR34 ;  /* 0x00000006230602a4 */ /* 0x001fe4000f8e0222 */
[----:B------:R-:W-:Y:S01]  /*0580*/  UIMAD UR5, UR35, UR11, UR5 ;  /* 0x0000000b230572a4 */ /* 0x000fe2000f8e0205 */
[----:B------:R-:W-:Y:S01]  /*0590*/  @!P2 IADD3 R91, PT, PT, -R91, RZ, RZ ;  /* 0x000000ff5b5ba210 */ /* 0x000fe20007ffe1ff */
[----:B------:R-:W-:Y:S01]  /*05a0*/  @UP0 UIMAD UR6, UR6, UR29, URZ ;  /* 0x0000001d060602a4 */ /* 0x000fe2000f8e02ff */
[----:B------:R-:W-:Y:S01]  /*05b0*/  @!P1 LOP3.LUT R91, RZ, R8, RZ, 0x33, !PT ;  /* 0x00000008ff5b9212 */ /* 0x000fe200078e33ff */
[----:B------:R-:W0:Y:S03]  /*05c0*/  LDCU.64 UR22, c[0x0][0x4c8] ;  /* 0x00009900ff1677ac */ /* 0x000e260008000a00 */
[----:B------:R-:W-:Y:S01]  /*05d0*/  SHF.R.S32.HI R7, RZ, 0x1f, R91 ;  /* 0x0000001fff077819 */ /* 0x000fe2000001145b */
[----:B------:R-:W2:Y:S01]  /*05e0*/  LDCU.64 UR24, c[0x0][0x528] ;  /* 0x0000a500ff1877ac */ /* 0x000ea20008000a00 */
[----:B-1----:R-:W-:Y:S01]  /*05f0*/  IMAD.WIDE.U32 R2, R91, R4, UR4 ;  /* 0x000000045b027e25 */ /* 0x002fe2000f8e0004 */
[----:B---3--:R-:W-:-:S03]  /*0600*/  @UP0 UIMAD UR6, UR6, UR12, URZ ;  /* 0x0000000c060602a4 */ /* 0x008fc6000f8e02ff */
[----:B------:R-:W-:Y:S01]  /*0610*/  IMAD R0, R7, R4, RZ ;  /* 0x0000000407007224 */ /* 0x000fe200078e02ff */
[----:B------:R-:W-:Y:S01]  /*0620*/  UMOV UR4, URZ ;  /* 0x000000ff00047c82 */ /* 0x000fe20008000000 */
[----:B------:R-:W-:Y:S01]  /*0630*/  UMOV UR5, URZ ;  /* 0x000000ff00057c82 */ /* 0x000fe20008000000 */
[----:B----4-:R-:W-:Y:S01]  /*0640*/  @UP0 UIMAD.WIDE UR4, UR6, 0x8, UR14 ;  /* 0x00000008060408a5 */ /* 0x010fe2000f8e020e */
[----:B------:R-:W-:Y:S01]  /*0650*/  IMAD R5, R91, R5, R0 ;  /* 0x000000055b057224 */ /* 0x000fe200078e0200 */
[----:B------:R-:W-:Y:S01]  /*0660*/  IADD3 R128, P0, PT, R2, UR21, RZ ;  /* 0x0000001502807c10 */ /* 0x000fe2000ff1e0ff */
[----:B------:R-:W-:Y:S02]  /*0670*/  UISETP.GE.AND UP0, UPT, UR29, 0x1, UPT ;  /* 0x000000011d00788c */ /* 0x000fe4000bf06270 */
[----:B------:R-:W-:Y:S01]  /*0680*/  UIADD3 UR18, UP1, UPT, UR21, UR18, URZ ;  /* 0x0000001215127290 */ /* 0x000fe2000ff3e0ff */
[----:B------:R-:W-:Y:S01]  /*0690*/  IADD3 R0, PT, PT, R3, R5, RZ ;  /* 0x0000000503007210 */ /* 0x000fe20007ffe0ff */
[----:B0-----:R-:W-:Y:S01]  /*06a0*/  UIMAD.WIDE.U32 UR10, UR34, UR22, URZ ;  /* 0x00000016220a72a5 */ /* 0x001fe2000f8e00ff */
[----:B------:R-:W-:Y:S01]  /*06b0*/  LEA R130, P1, R128, R130, 0x2 ;  /* 0x0000008280827211 */ /* 0x000fe200078210ff */
[----:B------:R-:W-:-:S02]  /*06c0*/  UIADD3.X UR26, UPT, UPT, UR28, UR26, URZ, UP1, !UPT ;  /* 0x0000001a1c1a7290 */ /* 0x000fc40008ffe4ff */
[----:B------:R-:W-:Y:S01]  /*06d0*/  IADD3.X R0, PT, PT, R0, UR28, RZ, P0, !PT ;  /* 0x0000001c00007c10 */ /* 0x000fe200087fe4ff */
[----:B--2---:R-:W-:Y:S02]  /*06e0*/  ULEA UR24, UP1, UR18, UR24, 0x2 ;  /* 0x0000001812187291 */ /* 0x004fe4000f8210ff */
[----:B------:R-:W-:Y:S01]  /*06f0*/  UIMAD UR16, UR34, UR23, UR11 ;  /* 0x00000017221072a4 */ /* 0x000fe2000f8e020b */
[----:B------:R-:W-:Y:S01]  /*0700*/  LEA.HI.X R128, R128, R131, R0, 0x2, P1 ;  /* 0x0000008380807211 */ /* 0x000fe200008f1400 */
[----:B------:R-:W-:Y:S01]  /*0710*/  HFMA2 R131, -RZ, RZ, 0, 0 ;  /* 0x00000000ff837431 */ /* 0x000fe200000001ff */
        /* <DEDUP_REMOVED lines=42> */
[C---:B------:R-:W-:Y:S02]  /*09c0*/  SHF.L.U32 R126, R92.reuse, 0x2, RZ ;  /* 0x000000025c7e7819 */ /* 0x040fe400000006ff */
        /* <DEDUP_REMOVED lines=17> */
[C---:B------:R-:W-:Y:S02]  /*0ae0*/  LEA R125, R92.reuse, UR6, 0x3 ;  /* 0x000000065c7d7c11 */ /* 0x040fe4000f8e18ff */
[----:B------:R-:W-:Y:S02]  /*0af0*/  LEA.HI R122, R3, R3, RZ, 0x1b ;  /* 0x00000003037a7211 */ /* 0x000fe400078fd8ff */
[----:B------:R-:W-:Y:S02]  /*0b00*/  LOP3.LUT R127, R92, 0x1f, RZ, 0xc0, !PT ;  /* 0x0000001f5c7f7812 */ /* 0x000fe400078ec0ff */
        /* <DEDUP_REMOVED lines=18> */
[----:B------:R-:W-:Y:S02]  /*0c30*/  LEA R106, R92, R125, 0x3 ;  /* 0x0000007d5c6a7211 */ /* 0x000fe400078e18ff */
[----:B------:R-:W-:Y:S02]  /*0c40*/  IADD3 R105, PT, PT, R91, R105, RZ ;  /* 0x000000695b697210 */ /* 0x000fe40007ffe0ff */
[----:B------:R-:W-:Y:S01]  /*0c50*/  LEA R122, R122, UR22, 0x2 ;  /* 0x000000167a7a7c11 */ /* 0x000fe2000f8e10ff */
[----:B------:R-:W-:Y:S01]  /*0c60*/  UMOV UR22, UR24 ;  /* 0x0000001800167c82 */ /* 0x000fe20008000000 */
[----:B------:R-:W-:-:S05]  /*0c70*/  UMOV UR24, UR26 ;  /* 0x0000001a00187c82 */ /* 0x000fca0008000000 */
.L_x_5545:
[----:B------:R-:W-:Y:S01]  /*0c80*/  BAR.SYNC.DEFER_BLOCKING 0x0 ;  /* 0x0000000000007b1d */ /* 0x000fe20000010000 */
[----:B--2---:R-:W-:Y:S02]  /*0c90*/  MOV R2, UR20 ;  /* 0x0000001400027c02 */ /* 0x004fe40008000f00 */
[----:B------:R-:W-:Y:S02]  /*0ca0*/  MOV R3, UR19 ;  /* 0x0000001300037c02 */ /* 0x000fe40008000f00 */
[----:B------:R-:W-:-:S05]  /*0cb0*/  IADD3 R104, PT, PT, R127, R126, RZ ;  /* 0x0000007e7f687210 */ /* 0x000fca0007ffe0ff */
[----:B------:R-:W-:-:S05]  /*0cc0*/  IMAD.WIDE.U32 R2, R104, 0x10, R2 ;  /* 0x0000001068027825 */ /* 0x000fca00078e0002 */
[----:B------:R-:W2:Y:S04]  /*0cd0*/  LDG.E.128 R4, desc[UR32][R2.64] ;  /* 0x0000002002047981 */ /* 0x000ea8000c1e1d00 */
[----:B------:R-:W3:Y:S04]  /*0ce0*/  LDG.E.128 R24, desc[UR32][R2.64+0x200] ;  /* 0x0002002002187981 */ /* 0x000ee8000c1e1d00 */
[----:B------:R-:W4:Y:S04]  /*0cf0*/  LDG.E.128 R28, desc[UR32][R2.64+0x400] ;  /* 0x00040020021c7981 */ /* 0x000f28000c1e1d00 */
[----:B------:R-:W4:Y:S01]  /*0d00*/  LDG.E.128 R32, desc[UR32][R2.64+0x600] ;  /* 0x0006002002207981 */ /* 0x000f22000c1e1d00 */
[----:B------:R-:W0:Y:S01]  /*0d10*/  S2UR UR26, SR_CgaCtaId ;  /* 0x00000000001a79c3 */ /* 0x000e220000008800 */
[----:B------:R-:W-:Y:S01]  /*0d20*/  UMOV UR6, 0x400 ;  /* 0x0000040000067882 */ /* 0x000fe20000000000 */
[----:B------:R-:W-:Y:S01]  /*0d30*/  LOP3.LUT R0, R92, 0x3e0, RZ, 0xc0, !PT ;  /* 0x000003e05c007812 */ /* 0x000fe200078ec0ff */
[----:B------:R-:W1:Y:S01]  /*0d40*/  S2R R103, SR_LANEID ;  /* 0x0000000000677919 */ /* 0x000e620000000000 */
[----:B------:R-:W-:-:S02]  /*0d50*/  MOV R88, UR18 ;  /* 0x0000001200587c02 */ /* 0x000fc40008000f00 */
[----:B------:R-:W-:-:S03]  /*0d60*/  MOV R89, UR17 ;  /* 0x0000001100597c02 */ /* 0x000fc60008000f00 */
[----:B------:R-:W-:Y:S01]  /*0d70*/  IMAD.WIDE.U32 R88, R104, 0x10, R88 ;  /* 0x0000001068587825 */ /* 0x000fe200078e0058 */
[----:B0-----:R-:W-:Y:S01]  /*0d80*/  ULEA UR6, UR26, UR6, 0x18 ;  /* 0x000000061a067291 */ /* 0x001fe2000f8ec0ff */
[-C--:B-1----:R-:W-:Y:S02]  /*0d90*/  IADD3 R102, PT, PT, R126, R103.reuse, RZ ;  /* 0x000000677e667210 */ /* 0x082fe40007ffe0ff */
[----:B------:R-:W-:-:S03]  /*0da0*/  IADD3 R0, PT, PT, R0, R103, RZ ;  /* 0x0000006700007210 */ /* 0x000fc60007ffe0ff */
[----:B------:R-:W-:Y:S02]  /*0db0*/  LEA R102, R102, UR6, 0x4 ;  /* 0x0000000666667c11 */ /* 0x000fe4000f8e20ff */
[----:B------:R-:W-:-:S03]  /*0dc0*/  LEA R100, R0, UR6, 0x6 ;  /* 0x0000000600647c11 */ /* 0x000fc6000f8e30ff */
[----:B--2---:R0:W-:Y:S04]  /*0dd0*/  STS.128 [R102], R4 ;  /* 0x0000000466007388 */ /* 0x0041e80000000c00 */
        /* <DEDUP_REMOVED lines=10> */
[----:B-1----:R-:W4:Y:S04]  /*0e80*/  LDG.E.128 R24, desc[UR32][R88.64+0x200] ;  /* 0x0002002058187981 */ /* 0x002f28000c1e1d00 */
[----:B--2---:R-:W2:Y:S04]  /*0e90*/  LDG.E.128 R28, desc[UR32][R88.64+0x400] ;  /* 0x00040020581c7981 */ /* 0x004ea8000c1e1d00 */
[----:B---3--:R-:W3:Y:S01]  /*0ea0*/  LDG.E.128 R32, desc[UR32][R88.64+0x600] ;  /* 0x0006002058207981 */ /* 0x008ee2000c1e1d00 */
[----:B------:R-:W-:-:S02]  /*0eb0*/  MOV R2, UR22 ;  /* 0x0000001600027c02 */ /* 0x000fc40008000f00 */
[----:B------:R-:W-:-:S03]  /*0ec0*/  MOV R3, UR24 ;  /* 0x0000001800037c02 */ /* 0x000fc60008000f00 */
[----:B------:R-:W-:Y:S01]  /*0ed0*/  IMAD.WIDE.U32 R2, R104, 0x10, R2 ;  /* 0x0000001068027825 */ /* 0x000fe200078e0002 */
[----:B----4-:R-:W-:Y:S04]  /*0ee0*/  STS.128 [R102], R4 ;  /* 0x0000000466007388 */ /* 0x010fe80000000c00 */
[----:B------:R-:W-:Y:S04]  /*0ef0*/  STS.128 [R102+0x200], R24 ;  /* 0x0002001866007388 */ /* 0x000fe80000000c00 */
[----:B--2---:R-:W-:Y:S04]  /*0f00*/  STS.128 [R102+0x400], R28 ;  /* 0x0004001c66007388 */ /* 0x004fe80000000c00 */
[----:B---3--:R-:W-:Y:S01]  /*0f10*/  STS.128 [R102+0x600], R32 ;  /* 0x0006002066007388 */ /* 0x008fe20000000c00 */
        /* <DEDUP_REMOVED lines=64> */
.L_x_5468:
[----:B------:R-:W-:Y:S05]  /*1320*/  BSYNC.RECONVERGENT B0 ;  /* 0x0000000000007941 */ /* 0x000fea0003800200 */
.L_x_5467:
        /* <DEDUP_REMOVED lines=34> */
.L_x_5470:
[----:B------:R-:W-:Y:S05]  /*1550*/  BSYNC.RECONVERGENT B0 ;  /* 0x0000000000007941 */ /* 0x000fea0003800200 */
.L_x_5469:
        /* <DEDUP_REMOVED lines=34> */
.L_x_5472:
[----:B------:R-:W-:Y:S05]  /*1780*/  BSYNC.RECONVERGENT B0 ;  /* 0x0000000000007941 */ /* 0x000fea0003800200 */
.L_x_5471:
        /* <DEDUP_REMOVED lines=34> */
.L_x_5474:
[----:B------:R-:W-:Y:S05]  /*19b0*/  BSYNC.RECONVERGENT B0 ;  /* 0x0000000000007941 */ /* 0x000fea0003800200 */
.L_x_5473:
        /* <DEDUP_REMOVED lines=34> */
.L_x_5476:
[----:B------:R-:W-:Y:S05]  /*1be0*/  BSYNC.RECONVERGENT B0 ;  /* 0x0000000000007941 */ /* 0x000fea0003800200 */
.L_x_5475:
        /* <DEDUP_REMOVED lines=37> */
.L_x_5478:
[----:B------:R-:W-:Y:S05]  /*1e40*/  BSYNC.RECONVERGENT B0 ;  /* 0x0000000000007941 */ /* 0x000fea0003800200 */
.L_x_5477:
        /* <DEDUP_REMOVED lines=39> */
.L_x_5480:
[----:B------:R-:W-:Y:S05]  /*20c0*/  BSYNC.RECONVERGENT B0 ;  /* 0x0000000000007941 */ /* 0x000fea0003800200 */
.L_x_5479:
        /* <DEDUP_REMOVED lines=38> */
.L_x_5482:
[----:B------:R-:W-:Y:S05]  /*2330*/  BSYNC.RECONVERGENT B0 ;  /* 0x0000000000007941 */ /* 0x000fea0003800200 */
.L_x_5481:
        /* <DEDUP_REMOVED lines=38> */
.L_x_5484:
[----:B------:R-:W-:Y:S05]  /*25a0*/  BSYNC.RECONVERGENT B0 ;  /* 0x0000000000007941 */ /* 0x000fea0003800200 */
.L_x_5483:
        /* <DEDUP_REMOVED lines=38> */
.L_x_5486:
[----:B------:R-:W-:Y:S05]  /*2810*/  BSYNC.RECONVERGENT B0 ;  /* 0x0000000000007941 */ /* 0x000fea0003800200 */
.L_x_5485:
        /* <DEDUP_REMOVED lines=38> */
.L_x_5488:
[----:B------:R-:W-:Y:S05]  /*2a80*/  BSYNC.RECONVERGENT B0 ;  /* 0x0000000000007941 */ /* 0x000fea0003800200 */
.L_x_5487:
        /* <DEDUP_REMOVED lines=32> */
.L_x_5490:
[----:B------:R-:W-:Y:S05]  /*2c90*/  BSYNC.RECONVERGENT B0 ;  /* 0x0000000000007941 */ /* 0x000fea0003800200 */
.L_x_5489:
        /* <DEDUP_REMOVED lines=32> */
.L_x_5492:
[----:B------:R-:W-:Y:S05]  /*2ea0*/  BSYNC.RECONVERGENT B0 ;  /* 0x0000000000007941 */ /* 0x000fea0003800200 */
.L_x_5491:
        /* <DEDUP_REMOVED lines=32> */
.L_x_5494:
[----:B------:R-:W-:Y:S05]  /*30b0*/  BSYNC.RECONVERGENT B0 ;  /* 0x0000000000007941 */ /* 0x000fea0003800200 */
.L_x_5493:
        /* <DEDUP_REMOVED lines=32> */
.L_x_5496:
[----:B------:R-:W-:Y:S05]  /*32c0*/  BSYNC.RECONVERGENT B0 ;  /* 0x0000000000007941 */ /* 0x000fea0003800200 */
.L_x_5495:
        /* <DEDUP_REMOVED lines=32> */
.L_x_5498:
[----:B------:R-:W-:Y:S05]  /*34d0*/  BSYNC.RECONVERGENT B0 ;  /* 0x0000000000007941 */ /* 0x000fea0003800200 */
.L_x_5497:
        /* <DEDUP_REMOVED lines=25> */
[----:B------:R-:W-:Y:S01]  /*3670*/  UISETP.NE.AND UP0, UPT, UR21, 0x1, UPT ;  /* 0x000000011500788c */ /* 0x000fe2000bf05270 */
[----:B------:R-:W-:Y:S01]  /*3680*/  MOV R97, UR6 ;  /* 0x0000000600617c02 */ /* 0x000fe20008000f00 */
[----:B------:R-:W-:Y:S02]  /*3690*/  HFMA2 R39, -RZ, RZ, 0, 0 ;  /* 0x00000000ff277431 */ /* 0x000fe400000001ff */
[----:B------:R-:W-:Y:S01]  /*36a0*/  FMUL.FTZ R164, R8, R101 ;  /* 0x0000006508a47220 */ /* 0x000fe20000410000 */
[----:B------:R-:W-:Y:S01]  /*36b0*/  FMUL.FTZ R163, R9, R98 ;  /* 0x0000006209a37220 */ /* 0x000fe20000410000 */
[----:B------:R-:W-:Y:S01]  /*36c0*/  LEA R96, P1, R97, R90, 0xa ;  /* 0x0000005a61607211 */ /* 0x000fe200078250ff */
[----:B------:R-:W-:Y:S01]  /*36d0*/  FMUL.FTZ R162, R10, R99 ;  /* 0x000000630aa27220 */ /* 0x000fe20000410000 */
[----:B------:R-:W1:Y:S01]  /*36e0*/  LDC.64 R150, c[0x0][0x3e0] ;  /* 0x0000f800ff967b82 */ /* 0x000e620000000a00 */
[----:B------:R-:W-:Y:S01]  /*36f0*/  PLOP3.LUT P0, PT, PT, PT, UP0, 0x80, 0x8 ;  /* 0x000000000008781c */ /* 0x000fe20003f0f008 */
        /* <DEDUP_REMOVED lines=16> */
[----:B------:R-:W3:Y:S01]  /*3800*/  LDCU UR44, c[0x0][0x394] ;  /* 0x00007280ff2c77ac */ /* 0x000ee20008000800 */
[----:B------:R-:W4:Y:S01]  /*3810*/  LDCU UR45, c[0x0][0x38c] ;  /* 0x00007180ff2d77ac */ /* 0x000f220008000800 */
[----:B------:R-:W0:Y:S01]  /*3820*/  LDCU.64 UR36, c[0x0][0x3c0] ;  /* 0x00007800ff2477ac */ /* 0x000e220008000a00 */
[----:B------:R-:W0:Y:S01]  /*3830*/  LDCU.64 UR38, c[0x0][0x3a8] ;  /* 0x00007500ff2677ac */ /* 0x000e220008000a00 */
[----:B------:R-:W0:Y:S01]  /*3840*/  LDCU.64 UR40, c[0x0][0x540] ;  /* 0x0000a800ff2877ac */ /* 0x000e220008000a00 */
[----:B------:R-:W0:Y:S01]  /*3850*/  LDCU.128 UR28, c[0x0][0x440] ;  /* 0x00008800ff1c77ac */ /* 0x000e220008000c00 */
[----:B------:R-:W-:-:S05]  /*3860*/  UMOV UR6, URZ ;  /* 0x000000ff00067c82 */ /* 0x000fca0008000000 */
.L_x_5544:
[----:B-1----:R-:W-:Y:S01]  /*3870*/  IMAD.WIDE.U32 R2, R150, UR6, RZ ;  /* 0x0000000696027c25 */ /* 0x002fe2000f8e00ff */
[----:B------:R-:W-:Y:S01]  /*3880*/  IADD3 R104, PT, PT, R127, R126, RZ ;  /* 0x0000007e7f687210 */ /* 0x000fe20007ffe0ff */
[----:B------:R-:W-:Y:S01]  /*3890*/  UMOV UR26, UR12 ;  /* 0x0000000c001a7c82 */ /* 0x000fe20008000000 */
[----:B------:R-:W-:Y:S01]  /*38a0*/  UMOV UR27, UR25 ;  /* 0x00000019001b7c82 */ /* 0x000fe20008000000 */
[----:B------:R-:W-:Y:S01]  /*38b0*/  IMAD R3, R151, UR6, R3 ;  /* 0x0000000697037c24 */ /* 0x000fe2000f8e0203 */
[----:B------:R-:W-:Y:S01]  /*38c0*/  LEA R68, P1, R2, R130, 0x2 ;  /* 0x0000008202447211 */ /* 0x000fe200078210ff */
[----:B0-----:R-:W-:-:S03]  /*38d0*/  UIMAD.WIDE.U32 UR26, UR6, UR38, UR26 ;  /* 0x00000026061a72a5 */ /* 0x001fc6000f8e001a */
        /* <DEDUP_REMOVED lines=8> */
[----:B---3--:R-:W3:Y:S04]  /*3960*/  LDG.E.128 R72, desc[UR32][R2.64+0x200] ;  /* 0x0002002002487981 */ /* 0x008ee8000c1e1d00 */
[----:B----4-:R-:W4:Y:S04]  /*3970*/  LDG.E.128 R76, desc[UR32][R2.64+0x400] ;  /* 0x00040020024c7981 */ /* 0x010f28000c1e1d00 */
[----:B------:R-:W2:Y:S04]  /*3980*/  LDG.E.128 R80, desc[UR32][R2.64+0x600] ;  /* 0x0006002002507981 */ /* 0x000ea8000c1e1d00 */
[----:B------:R0:W2:Y:S01]  /*3990*/  LDG.E R165, desc[UR32][R84.64] ;  /* 0x0000002054a57981 */ /* 0x0000a2000c1e1900 */
        /* <DEDUP_REMOVED lines=8> */
[----:B------:R-:W2:Y:S01]  /*3a20*/  LDG.E R167, desc[UR32][R84.64] ;  /* 0x0000002054a77981 */ /* 0x000ea2000c1e1900 */
        /* <DEDUP_REMOVED lines=13> */
[----:B---3--:R-:W-:Y:S04]  /*3b00*/  STS.128 [R102+0x200], R72 ;  /* 0x0002004866007388 */ /* 0x008fe80000000c00 */
[----:B----4-:R-:W-:Y:S04]  /*3b10*/  STS.128 [R102+0x400], R76 ;  /* 0x0004004c66007388 */ /* 0x010fe80000000c00 */
[----:B--2---:R-:W-:Y:S01]  /*3b20*/  STS.128 [R102+0x600], R80 ;  /* 0x0006005066007388 */ /* 0x004fe20000000c00 */
[----:B------:R-:W-:-:S03]  /*3b30*/  NOP ;  /* 0x0000000000007918 */ /* 0x000fc60000000000 */
[----:B------:R-:W0:Y:S04]  /*3b40*/  LDS.128 R72, [R100] ;  /* 0x0000000064487984 */ /* 0x000e280000000c00 */
[----:B------:R-:W1:Y:S04]  /*3b50*/  LDS.128 R76, [R100+0x10] ;  /* 0x00001000644c7984 */ /* 0x000e680000000c00 */
[----:B------:R-:W2:Y:S04]  /*3b60*/  LDS.128 R80, [R100+0x20] ;  /* 0x0000200064507984 */ /* 0x000ea80000000c00 */
[----:B------:R-:W3:Y:S01]  /*3b70*/  LDS.128 R68, [R100+0x30] ;  /* 0x0000300064447984 */ /* 0x000ee20000000c00 */
[----:B------:R-:W-:-:S04]  /*3b80*/  FMUL.FTZ R86, R165, 1.4426950216293334961 ;  /* 0x3fb8aa3ba5567820 */ /* 0x000fc80000410000 */
[C---:B------:R-:W-:Y:S01]  /*3b90*/  FMUL.FTZ R177, R86.reuse, R101 ;  /* 0x0000006556b17220 */ /* 0x040fe20000410000 */
[C---:B------:R-:W-:Y:S01]  /*3ba0*/  FMUL.FTZ R168, R86.reuse, R98 ;  /* 0x0000006256a87220 */ /* 0x040fe20000410000 */
[C---:B------:R-:W-:Y:S01]  /*3bb0*/  FMUL.FTZ R169, R86.reuse, R99 ;  /* 0x0000006356a97220 */ /* 0x040fe20000410000 */
[C---:B------:R-:W-:Y:S01]  /*3bc0*/  FMUL.FTZ R173, R86.reuse, R0 ;  /* 0x0000000056ad7220 */ /* 0x040fe20000410000 */
[C---:B------:R-:W-:Y:S01]  /*3bd0*/  FMUL.FTZ R175, R86.reuse, R135 ;  /* 0x0000008756af7220 */ /* 0x040fe20000410000 */
[C---:B------:R-:W-:Y:S01]  /*3be0*/  FMUL.FTZ R178, R86.reuse, R136 ;  /* 0x0000008856b27220 */ /* 0x040fe20000410000 */
[----:B------:R-:W4:Y:S01]  /*3bf0*/  MUFU.EX2 R177, R177 ;  /* 0x000000b100b17308 */ /* 0x000f220000000800 */
        /* <DEDUP_REMOVED lines=23> */
[----:B------:R-:W2:Y:S04]  /*3d70*/  MUFU.EX2 R200, R200 ;  /* 0x000000c800c87308 */ /* 0x000ea80000000800 */
[----:B------:R-:W3:Y:S01]  /*3d80*/  MUFU.EX2 R199, R199 ;  /* 0x000000c700c77308 */ /* 0x000ee20000000800 */
[----:B----4-:R4:W-:Y:S01]  /*3d90*/  STS [R2+0x2550], R177 ;  /* 0x002550b102007388 */ /* 0x0109e20000000800 */
[C---:B0-----:R-:W-:Y:S01]  /*3da0*/  FMUL.FTZ R171, R167.reuse, R72 ;  /* 0x00000048a7ab7220 */ /* 0x041fe20000410000 */
[C---:B------:R-:W-:Y:S01]  /*3db0*/  FMUL.FTZ R170, R167.reuse, R73 ;  /* 0x00000049a7aa7220 */ /* 0x040fe20000410000 */
[C---:B------:R-:W-:Y:S01]  /*3dc0*/  FMUL.FTZ R3, R167.reuse, R74 ;  /* 0x0000004aa7037220 */ /* 0x040fe20000410000 */
[C---:B------:R-:W-:Y:S01]  /*3dd0*/  FMUL.FTZ R174, R167.reuse, R75 ;  /* 0x0000004ba7ae7220 */ /* 0x040fe20000410000 */
[C---:B-1----:R-:W-:Y:S01]  /*3de0*/  FMUL.FTZ R85, R167.reuse, R76 ;  /* 0x0000004ca7557220 */ /* 0x042fe20000410000 */
[C---:B------:R-:W-:Y:S01]  /*3df0*/  FMUL.FTZ R84, R167.reuse, R77 ;  /* 0x0000004da7547220 */ /* 0x040fe20000410000 */
[C---:B------:R-:W-:Y:S01]  /*3e00*/  FMUL.FTZ R87, R167.reuse, R78 ;  /* 0x0000004ea7577220 */ /* 0x040fe20000410000 */
[C---:B------:R-:W-:Y:S01]  /*3e10*/  FMUL.FTZ R86, R167.reuse, R79 ;  /* 0x0000004fa7567220 */ /* 0x040fe20000410000 */
[C---:B--2---:R-:W-:Y:S01]  /*3e20*/  FMUL.FTZ R179, R167.reuse, R80 ;  /* 0x00000050a7b37220 */ /* 0x044fe20000410000 */
[C---:B----4-:R-:W-:Y:S01]  /*3e30*/  FMUL.FTZ R2, R167.reuse, R81 ;  /* 0x00000051a7027220 */ /* 0x050fe20000410000 */
[C---:B------:R-:W-:Y:S01]  /*3e40*/  FMUL.FTZ R181, R167.reuse, R82 ;  /* 0x00000052a7b57220 */ /* 0x040fe20000410000 */
[C---:B------:R-:W-:Y:S01]  /*3e50*/  FMUL.FTZ R180, R167.reuse, R83 ;  /* 0x00000053a7b47220 */ /* 0x040fe20000410000 */
[C---:B---3--:R-:W-:Y:S01]  /*3e60*/  FMUL.FTZ R183, R167.reuse, R68 ;  /* 0x00000044a7b77220 */ /* 0x048fe20000410000 */
        /* <DEDUP_REMOVED lines=29> */
.L_x_5501:
[----:B------:R-:W-:-:S06]  /*4040*/  LEA R212, R92, UR27, 0x2 ;  /* 0x0000001b5cd47c11 */ /* 0x000fcc000f8e10ff */
[----:B------:R-:W0:Y:S02]  /*4050*/  LDS R212, [R212+0x2d54] ;  /* 0x002d5400d4d47984 */ /* 0x000e240000000800 */
.L_x_5502:
[----:B------:R-:W-:Y:S05]  /*4060*/  BSYNC.RECONVERGENT B0 ;  /* 0x0000000000007941 */ /* 0x000fea0003800200 */
.L_x_5500:
[----:B------:R-:W2:Y:S01]  /*4070*/  @P0 LDC R3, c[0x0][0x38c] ;  /* 0x0000e300ff030b82 */ /* 0x000ea20000000800 */
[-C--:B------:R-:W-:Y:S01]  /*4080*/  FMUL.FTZ R86, R177, R168.reuse ;  /* 0x000000a8b1567220 */ /* 0x080fe20000410000 */
[----:B------:R-:W-:Y:S01]  /*4090*/  MOV R2, UR21 ;  /* 0x0000001500027c02 */ /* 0x000fe20008000f00 */
[----:B------:R-:W-:Y:S01]  /*40a0*/  FFMA.FTZ R87, R164, R168, R163 ;  /* 0x000000a8a4577223 */ /* 0x000fe200000100a3 */
[----:B------:R-:W-:Y:S01]  /*40b0*/  MOV R85, 0x8 ;  /* 0x0000000800557802 */ /* 0x000fe20000000f00 */
[C---:B------:R-:W-:Y:S01]  /*40c0*/  FMUL.FTZ R86, R169.reuse, R86 ;  /* 0x00000056a9567220 */ /* 0x040fe20000410000 */
[----:B------:R-:W-:Y:S01]  /*40d0*/  @P0 IADD3 R2, PT, PT, R2, -0x2, RZ ;  /* 0xfffffffe02020810 */ /* 0x000fe20007ffe0ff */
[----:B------:R-:W-:Y:S02]  /*40e0*/  FFMA.FTZ R180, R169, R87, R162 ;  /* 0x00000057a9b47223 */ /* 0x000fe400000100a2 */
[C---:B------:R-:W-:Y:S02]  /*40f0*/  FMUL.FTZ R86, R173.reuse, R86 ;  /* 0x00000056ad567220 */ /* 0x040fe40000410000 */
[----:B------:R-:W-:-:S02]  /*4100*/  FFMA.FTZ R180, R173, R180, R161 ;  /* 0x000000b4adb47223 */ /* 0x000fc400000100a1 */
[C---:B------:R-:W-:Y:S02]  /*4110*/  FMUL.FTZ R87, R175.reuse, R86 ;  /* 0x00000056af577220 */ /* 0x040fe40000410000 */
[----:B------:R-:W-:Y:S02]  /*4120*/  FFMA.FTZ R180, R175, R180, R160 ;  /* 0x000000b4afb47223 */ /* 0x000fe400000100a0 */
[----:B------:R-:W-:Y:S01]  /*4130*/  FMUL.FTZ R87, R178, R87 ;  /* 0x00000057b2577220 */ /* 0x000fe20000410000 */
        /* <DEDUP_REMOVED lines=65> */
.L_x_5562:
[----:B------:R-:W-:Y:S01]  /*4550*/  ISETP.GE.AND P3, PT, R103, 0x10, PT ;  /* 0x000000106700780c */ /* 0x000fe20003f66270 */
[----:B----4-:R-:W-:Y:S01]  /*4560*/  FFMA.FTZ R85, R87, R85, R84 ;  /* 0x0000005557557223 */ /* 0x010fe20000010054 */
[----:B------:R-:W-:-:S04]  /*4570*/  UMOV UR26, 0xffffffff ;  /* 0xffffffff001a7882 */ /* 0x000fc80000000000 */
[----:B------:R-:W-:-:S07]  /*4580*/  FSEL R179, R84, R85, !P3 ;  /* 0x0000005554b37208 */ /* 0x000fce0005800000 */
[----:B--23--:R-:W-:Y:S01]  /*4590*/  @P3 FMUL.FTZ R87, R87, R182 ;  /* 0x000000b657573220 */ /* 0x00cfe20000410000 */
[----:B------:R-:W-:Y:S06]  /*45a0*/  BRA.DIV UR26, `(.L_x_5505) ;  /* 0x0000003a1a487947 */ /* 0x000fec000b800000 */
.L_x_5565:
[----:B------:R-:W-:-:S03]  /*45b0*/  UMOV UR26, 0xffffffff ;  /* 0xffffffff001a7882 */ /* 0x000fc60000000000 */
[----:B------:R-:W-:Y:S05]  /*45c0*/  BRA.DIV UR26, `(.L_x_5506) ;  /* 0x0000003a1a687947 */ /* 0x000fea000b800000 */
.L_x_5568:
[----:B------:R-:W-:-:S03]  /*45d0*/  UMOV UR26, 0xffffffff ;  /* 0xffffffff001a7882 */ /* 0x000fc60000000000 */
[----:B------:R-:W-:Y:S05]  /*45e0*/  BRA.DIV UR26, `(.L_x_5507) ;  /* 0x0000003a1a887947 */ /* 0x000fea000b800000 */
[----:B------:R2:W3:Y:S04]  /*45f0*/  SHFL.UP PT, R180, R87, 0x1, RZ ;  /* 0x0420000057b47989 */ /* 0x0004e800000e00ff */
[----:B------:R-:W4:Y:S04]  /*4600*/  SHFL.UP PT, R179, R179, 0x1, RZ ;  /* 0x04200000b3b37989 */ /* 0x000f2800000e00ff */
[----:B-----5:R2:W0:Y:S04]  /*4610*/  SHFL.IDX PT, R84, R2, RZ, 0x1f ;  /* 0x00001fff02547589 */ /* 0x02042800000e0000 */
[----:B------:R2:W0:Y:S02]  /*4620*/  SHFL.IDX PT, R85, R3, RZ, 0x1f ;  /* 0x00001fff03557589 */ /* 0x00042400000e0000 */
.L_x_5574:
[----:B--2---:R-:W2:Y:S01]  /*4630*/  LDS.64 R86, [R106+0x2140] ;  /* 0x002140006a567984 */ /* 0x004ea20000000a00 */
[C---:B0--34-:R-:W-:Y:S01]  /*4640*/  @P2 FFMA.FTZ R85, R180.reuse, R85, R179 ;  /* 0x00000055b4552223 */ /* 0x059fe200000100b3 */
[----:B------:R-:W-:-:S03]  /*4650*/  @P2 FMUL.FTZ R84, R180, R84 ;  /* 0x00000054b4542220 */ /* 0x000fc60000410000 */
[-C--:B--2---:R-:W-:Y:S01]  /*4660*/  FFMA.FTZ R87, R85, R86.reuse, R87 ;  /* 0x0000005655577223 */ /* 0x084fe20000010057 */
[----:B------:R-:W-:-:S05]  /*4670*/  FMUL.FTZ R86, R84, R86 ;  /* 0x0000005654567220 */ /* 0x000fca0000410000 */
[----:B------:R3:W-:Y:S02]  /*4680*/  STS.128 [R106+0x2140], R84 ;  /* 0x002140546a007388 */ /* 0x0007e40000000c00 */
.L_x_5503:
        /* <DEDUP_REMOVED lines=24> */
[----:B------:R-:W-:Y:S01]  /*4810*/  FFMA.FTZ R84, R191, R2, R202 ;  /* 0x00000002bf547223 */ /* 0x000fe200000100ca */
[----:B------:R-:W-:Y:S02]  /*4820*/  HFMA2 R2, -RZ, RZ, 1.875, 0 ;  /* 0x3f800000ff027431 */ /* 0x000fe400000001ff */
        /* <DEDUP_REMOVED lines=82> */
.L_x_5591:
        /* <DEDUP_REMOVED lines=10> */
.L_x_5508:
        /* <DEDUP_REMOVED lines=35> */
[----:B------:R-:W-:Y:S01]  /*5020*/  FMUL.FTZ R78, R83, R188 ;  /* 0x000000bc534e7220 */ /* 0x000fe20000410000 */
[C---:B------:R-:W-:Y:S01]  /*5030*/  FMUL.FTZ R83, R167.reuse, R179 ;  /* 0x000000b3a7537220 */ /* 0x040fe20000410000 */
[----:B------:R3:W-:Y:S01]  /*5040*/  STS [R122+0x4], R73 ;  /* 0x000004497a007388 */ /* 0x0007e20000000800 */
[----:B------:R-:W-:Y:S01]  /*5050*/  FFMA.FTZ R80, R28, R80, R79 ;  /* 0x000000501c507223 */ /* 0x000fe2000001004f */
[----:B-1----:R-:W-:Y:S01]  /*5060*/  FMUL.FTZ R2, R167, R182 ;  /* 0x000000b6a7027220 */ /* 0x002fe20000410000 */
[----:B------:R-:W-:Y:S01]  /*5070*/  FMUL.FTZ R3, R25, R76 ;  /* 0x0000004c19037220 */ /* 0x000fe20000410000 */
[----:B------:R-:W-:Y:S01]  /*5080*/  FMUL.FTZ R79, R167, R189 ;  /* 0x000000bda74f7220 */ /* 0x000fe20000410000 */
[----:B------:R-:W-:Y:S01]  /*5090*/  FFMA.FTZ R85, R29, R81, R80 ;  /* 0x000000511d557223 */ /* 0x000fe20000010050 */
[C---:B------:R-:W-:Y:S01]  /*50a0*/  FMUL.FTZ R81, R167.reuse, R181 ;  /* 0x000000b5a7517220 */ /* 0x040fe20000410000 */
[----:B--2---:R-:W-:Y:S01]  /*50b0*/  FMUL.FTZ R72, R167, R188 ;  /* 0x000000bca7487220 */ /* 0x004fe20000410000 */
[----:B------:R1:W-:Y:S01]  /*50c0*/  STS [R122+0x8], R75 ;  /* 0x0000084b7a007388 */ /* 0x0003e20000000800 */
[----:B------:R-:W-:Y:S01]  /*50d0*/  FMUL.FTZ R79, R24, R79 ;  /* 0x0000004f184f7220 */ /* 0x000fe20000410000 */
[----:B---3--:R-:W-:Y:S01]  /*50e0*/  FMUL.FTZ R73, R27, R2 ;  /* 0x000000021b497220 */ /* 0x008fe20000410000 */
[----:B------:R-:W-:Y:S01]  /*50f0*/  FMUL.FTZ R2, R167, R180 ;  /* 0x000000b4a7027220 */ /* 0x000fe20000410000 */
[----:B------:R-:W-:Y:S01]  /*5100*/  FMUL.FTZ R81, R26, R81 ;  /* 0x000000511a517220 */ /* 0x000fe20000410000 */
[----:B------:R2:W-:Y:S01]  /*5110*/  STS [R122+0x14], R3 ;  /* 0x000014037a007388 */ /* 0x0005e20000000800 */
[----:B------:R-:W-:Y:S01]  /*5120*/  FMUL.FTZ R83, R28, R83 ;  /* 0x000000531c537220 */ /* 0x000fe20000410000 */
[----:B------:R-:W-:Y:S01]  /*5130*/  FMUL.FTZ R82, R82, R177 ;  /* 0x000000b152527220 */ /* 0x000fe20000410000 */
[----:B------:R-:W-:Y:S01]  /*5140*/  USHF.L.U32 UR26, UR21, 0xa, URZ ;  /* 0x0000000a151a7899 */ /* 0x000fe200080006ff */
[----:B------:R3:W-:Y:S01]  /*5150*/  STS [R122+0xc], R77 ;  /* 0x00000c4d7a007388 */ /* 0x0007e20000000800 */
[----:B-1----:R-:W-:Y:S01]  /*5160*/  FMUL.FTZ R75, R29, R2 ;  /* 0x000000021d4b7220 */ /* 0x002fe20000410000 */
[----:B------:R-:W-:Y:S01]  /*5170*/  FMUL.FTZ R2, R167, R186 ;  /* 0x000000baa7027220 */ /* 0x000fe20000410000 */
[----:B------:R-:W-:Y:S01]  /*5180*/  FFMA.FTZ R82, R30, R82, R85 ;  /* 0x000000521e527223 */ /* 0x000fe20000010055 */
[----:B------:R1:W-:Y:S01]  /*5190*/  STS [R122+0x1c], R73 ;  /* 0x00001c497a007388 */ /* 0x0003e20000000800 */
[-C--:B------:R-:W-:Y:S01]  /*51a0*/  FMUL.FTZ R68, R68, R185.reuse ;  /* 0x000000b944447220 */ /* 0x080fe20000410000 */
[----:B--2---:R-:W-:Y:S01]  /*51b0*/  FMUL.FTZ R3, R31, R72 ;  /* 0x000000481f037220 */ /* 0x004fe20000410000 */
[C---:B------:R-:W-:Y:S01]  /*51c0*/  FMUL.FTZ R72, R167.reuse, R184 ;  /* 0x000000b8a7487220 */ /* 0x040fe20000410000 */
[----:B------:R2:W-:Y:S01]  /*51d0*/  STS [R122+0x10], R79 ;  /* 0x0000104f7a007388 */ /* 0x0005e20000000800 */
[----:B------:R-:W-:Y:S01]  /*51e0*/  P2R R213, PR, RZ, 0x2 ;  /* 0x00000002ffd57803 */ /* 0x000fe20000000000 */
[C---:B---3--:R-:W-:Y:S01]  /*51f0*/  FMUL.FTZ R77, R167.reuse, R185 ;  /* 0x000000b9a74d7220 */ /* 0x048fe20000410000 */
[----:B0-----:R-:W-:Y:S01]  /*5200*/  FFMA.FTZ R212, R84, R212, R209 ;  /* 0x000000d454d47223 */ /* 0x001fe200000100d1 */
[----:B------:R0:W-:Y:S01]  /*5210*/  STS [R122+0x18], R81 ;  /* 0x000018517a007388 */ /* 0x0001e20000000800 */
[-C--:B------:R-:W-:Y:S01]  /*5220*/  FMUL.FTZ R70, R70, R183.reuse ;  /* 0x000000b746467220 */ /* 0x080fe20000410000 */
[----:B-1----:R-:W-:Y:S01]  /*5230*/  FMUL.FTZ R73, R167, R183 ;  /* 0x000000b7a7497220 */ /* 0x002fe20000410000 */
[----:B------:R-:W-:Y:S01]  /*5240*/  FMUL.FTZ R77, R32, R77 ;  /* 0x0000004d204d7220 */ /* 0x000fe20000410000 */
[----:B------:R1:W-:Y:S01]  /*5250*/  STS [R122+0x24], R75 ;  /* 0x0000244b7a007388 */ /* 0x0003e20000000800 */
[----:B------:R-:W-:Y:S01]  /*5260*/  FFMA.FTZ R210, R199, R212, R210 ;  /* 0x000000d4c7d27223 */ /* 0x000fe200000100d2 */
[----:B--2---:R-:W-:Y:S01]  /*5270*/  FMUL.FTZ R79, R33, R2 ;  /* 0x00000002214f7220 */ /* 0x004fe20000410000 */
[----:B------:R-:W-:Y:S01]  /*5280*/  BSSY.RECONVERGENT B0, `(.L_x_5510) ;  /* 0x000002c000007945 */ /* 0x000fe20003800200 */
[----:B------:R-:W-:Y:S01]  /*5290*/  STS [R122+0x20], R83 ;  /* 0x000020537a007388 */ /* 0x000fe20000000800 */
[----:B------:R-:W-:Y:S01]  /*52a0*/  FFMA.FTZ R200, R200, R210, R207 ;  /* 0x000000d2c8c87223 */ /* 0x000fe200000100cf */
[----:B0-----:R-:W-:-:S02]  /*52b0*/  FMUL.FTZ R81, R35, R72 ;  /* 0x0000004823517220 */ /* 0x001fc40000410000 */
[----:B------:R-:W-:Y:S01]  /*52c0*/  STS [R122+0x28], R87 ;  /* 0x000028577a007388 */ /* 0x000fe20000000800 */
[----:B------:R-:W-:Y:S01]  /*52d0*/  FFMA.FTZ R208, R197, R200, R208 ;  /* 0x000000c8c5d07223 */ /* 0x000fe200000100d0 */
[----:B-1----:R-:W-:Y:S01]  /*52e0*/  FMUL.FTZ R75, R34, R73 ;  /* 0x00000049224b7220 */ /* 0x002fe20000410000 */
[----:B------:R-:W-:Y:S01]  /*52f0*/  FFMA.FTZ R73, R31, R78, R82 ;  /* 0x0000004e1f497223 */ /* 0x000fe20000010052 */
[----:B------:R0:W-:Y:S01]  /*5300*/  STS [R122+0x2c], R3 ;  /* 0x00002c037a007388 */ /* 0x0001e20000000800 */
[----:B------:R-:W-:Y:S02]  /*5310*/  FFMA.FTZ R198, R198, R208, R205 ;  /* 0x000000d0c6c67223 */ /* 0x000fe400000100cd */
[----:B------:R-:W-:Y:S01]  /*5320*/  FFMA.FTZ R72, R32, R68, R73 ;  /* 0x0000004420487223 */ /* 0x000fe20000010049 */
[----:B------:R-:W-:Y:S01]  /*5330*/  STS [R122+0x30], R77 ;  /* 0x0000304d7a007388 */ /* 0x000fe20000000800 */
[----:B------:R-:W-:Y:S01]  /*5340*/  FFMA.FTZ R206, R195, R198, R206 ;  /* 0x000000c6c3ce7223 */ /* 0x000fe200000100ce */
[----:B------:R-:W-:-:S02]  /*5350*/  LOP3.LUT R73, R92, UR26, RZ, 0xfc, !PT ;  /* 0x0000001a5c497c12 */ /* 0x000fc4000f8efcff */
[----:B------:R-:W-:Y:S01]  /*5360*/  STS [R122+0x34], R79 ;  /* 0x0000344f7a007388 */ /* 0x000fe20000000800 */
[----:B------:R-:W-:Y:S01]  /*5370*/  FFMA.FTZ R196, R196, R206, R203 ;  /* 0x000000cec4c47223 */ /* 0x000fe200000100cb */
[----:B0-----:R-:W-:Y:S02]  /*5380*/  IMAD.WIDE.U32 R2, R94, UR6, R96 ;  /* 0x000000065e027c25 */ /* 0x001fe4000f8e0060 */
[----:B------:R0:W-:Y:S02]  /*5390*/  STS [R122+0x38], R75 ;  /* 0x0000384b7a007388 */ /* 0x0001e40000000800 */
[----:B------:R-:W-:Y:S01]  /*53a0*/  FFMA.FTZ R204, R193, R196, R204 ;  /* 0x000000c4c1cc7223 */ /* 0x000fe200000100cc */
[----:B------:R-:W-:Y:S01]  /*53b0*/  LEA R68, P1, R2, UR40, 0x2 ;  /* 0x0000002802447c11 */ /* 0x000fe2000f8210ff */
[----:B------:R1:W-:Y:S02]  /*53c0*/  STS [R122+0x3c], R81 ;  /* 0x00003c517a007388 */ /* 0x0003e40000000800 */
[----:B------:R-:W-:Y:S01]  /*53d0*/  FFMA.FTZ R194, R194, R204, R201 ;  /* 0x000000ccc2c27223 */ /* 0x000fe200000100c9 */
[----:B------:R-:W-:Y:S03]  /*53e0*/  BAR.SYNC.DEFER_BLOCKING 0x0 ;  /* 0x0000000000007b1d */ /* 0x000fe60000010000 */
[----:B------:R-:W-:Y:S01]  /*53f0*/  FFMA.FTZ R202, R191, R194, R202 ;  /* 0x000000c2bfca7223 */ /* 0x000fe200000100ca */
[----:B0-----:R-:W-:-:S02]  /*5400*/  IMAD R75, R95, UR6, R3 ;  /* 0x000000065f4b7c24 */ /* 0x001fc4000f8e0203 */
[----:B------:R-:W-:Y:S01]  /*5410*/  FMUL.FTZ R3, R69, R186 ;  /* 0x000000ba45037220 */ /* 0x000fe20000410000 */
[----:B------:R-:W-:Y:S02]  /*5420*/  FFMA.FTZ R187, R192, R202, R187 ;  /* 0x000000cac0bb7223 */ /* 0x000fe400000100bb */
[----:B------:R-:W-:Y:S01]  /*5430*/  LEA.HI.X R69, R2, UR41, R75, 0x2, P1 ;  /* 0x0000002902457c11 */ /* 0x000fe200088f144b */
[----:B------:R-:W-:Y:S01]  /*5440*/  FFMA.FTZ R3, R33, R3, R72 ;  /* 0x0000000321037223 */ /* 0x000fe20000010048 */
[----:B------:R-:W-:Y:S01]  /*5450*/  FFMA.FTZ R176, R178, R187, R176 ;  /* 0x000000bbb2b07223 */ /* 0x000fe200000100b0 */
[----:B------:R-:W-:Y:S01]  /*5460*/  IADD3 R178, PT, PT, -R73, 0x400, R158 ;  /* 0x0000040049b27810 */ /* 0x000fe20007ffe19e */
[----:B------:R-:W-:Y:S01]  /*5470*/  FMUL.FTZ R2, R71, R184 ;  /* 0x000000b847027220 */ /* 0x000fe20000410000 */
[----:B------:R-:W-:Y:S01]  /*5480*/  FFMA.FTZ R70, R34, R70, R3 ;  /* 0x0000004622467223 */ /* 0x000fe20000010003 */
[----:B------:R-:W-:Y:S01]  /*5490*/  FFMA.FTZ R174, R175, R176, R174 ;  /* 0x000000b0afae7223 */ /* 0x000fe200000100ae */
[----:B------:R-:W-:-:S02]  /*54a0*/  ISETP.GE.AND P1, PT, R178, 0x1, PT ;  /* 0x00000001b200780c */ /* 0x000fc40003f26270 */
[C---:B------:R-:W-:Y:S01]  /*54b0*/  ISETP.GE.AND P2, PT, R178.reuse, 0x41, PT ;  /* 0x00000041b200780c */ /* 0x040fe20003f46270 */
[----:B------:R-:W-:Y:S01]  /*54c0*/  FFMA.FTZ R172, R173, R174, R172 ;  /* 0x000000aeadac7223 */ /* 0x000fe200000100ac */
[C---:B------:R-:W-:Y:S02]  /*54d0*/  ISETP.GE.AND P3, PT, R178.reuse, 0x81, PT ;  /* 0x00000081b200780c */ /* 0x040fe40003f66270 */
[----:B------:R-:W-:Y:S01]  /*54e0*/  ISETP.GE.AND P4, PT, R178, 0xc1, PT ;  /* 0x000000c1b200780c */ /* 0x000fe20003f86270 */
[----:B------:R-:W-:Y:S01]  /*54f0*/  FFMA.FTZ R170, R169, R172, R170 ;  /* 0x000000aca9aa7223 */ /* 0x000fe200000100aa */
[----:B------:R1:W0:Y:S05]  /*5500*/  LDS R83, [R121+0x1190] ;  /* 0x0011900079537984 */ /* 0x00022a0000000800 */
[----:B------:R-:W-:Y:S06]  /*5510*/  @!P1 BRA `(.L_x_5511) ;  /* 0x0000000000089947 */ /* 0x000fec0003800000 */
[----:B------:R-:W2:Y:S04]  /*5520*/  LDS R3, [R124+0x1090] ;  /* 0x001090007c037984 */ /* 0x000ea80000000800 */
[----:B--2---:R2:W-:Y:S02]  /*5530*/  REDG.E.ADD.F32.FTZ.RN.STRONG.GPU desc[UR32][R68.64], R3 ;  /* 0x00000003440079a6 */ /* 0x0045e4000c12f320 */
.L_x_5511:
[----:B------:R-:W-:Y:S05]  /*5540*/  BSYNC.RECONVERGENT B0 ;  /* 0x0000000000007941 */ /* 0x000fea0003800200 */
.L_x_5510:
[----:B------:R-:W-:Y:S04]  /*5550*/  BSSY.RECONVERGENT B0, `(.L_x_5512) ;  /* 0x0000003000007945 */ /* 0x000fe80003800200 */
[----:B------:R-:W-:Y:S05]  /*5560*/  @!P2 BRA `(.L_x_5513) ;  /* 0x000000000004a947 */ /* 0x000fea0003800000 */
[----:B0-----:R3:W-:Y:S02]  /*5570*/  REDG.E.ADD.F32.FTZ.RN.STRONG.GPU desc[UR32][R68.64+0x100], R83 ;  /* 0x00010053440079a6 */ /* 0x0017e4000c12f320 */
.L_x_5513:
[----:B------:R-:W-:Y:S05]  /*5580*/  BSYNC.RECONVERGENT B0 ;  /* 0x0000000000007941 */ /* 0x000fea0003800200 */
.L_x_5512:
[----:B--2---:R2:W4:Y:S01]  /*5590*/  LDS R3, [R120+0x1290] ;  /* 0x0012900078037984 */ /* 0x0045220000000800 */
[----:B------:R-:W-:Y:S04]  /*55a0*/  BSSY.RECONVERGENT B0, `(.L_x_5514) ;  /* 0x0000003000007945 */ /* 0x000fe80003800200 */
[----:B------:R-:W-:Y:S05]  /*55b0*/  @!P3 BRA `(.L_x_5515) ;  /* 0x000000000004b947 */ /* 0x000fea0003800000 */
[----:B----4-:R4:W-:Y:S02]  /*55c0*/  REDG.E.ADD.F32.FTZ.RN.STRONG.GPU desc[UR32][R68.64+0x200], R3 ;  /* 0x00020003440079a6 */ /* 0x0109e4000c12f320 */
.L_x_5515:
[----:B------:R-:W-:Y:S05]  /*55d0*/  BSYNC.RECONVERGENT B0 ;  /* 0x0000000000007941 */ /* 0x000fea0003800200 */
.L_x_5514:
[----:B----4-:R4:W0:Y:S01]  /*55e0*/  LDS R3, [R119+0x1390] ;  /* 0x0013900077037984 */ /* 0x0108220000000800 */
[----:B------:R-:W-:Y:S04]  /*55f0*/  BSSY.RECONVERGENT B0, `(.L_x_5516) ;  /* 0x0000003000007945 */ /* 0x000fe80003800200 */
[----:B------:R-:W-:Y:S05]  /*5600*/  @!P4 BRA `(.L_x_5517) ;  /* 0x000000000004c947 */ /* 0x000fea0003800000 */
[----:B0-----:R0:W-:Y:S02]  /*5610*/  REDG.E.ADD.F32.FTZ.RN.STRONG.GPU desc[UR32][R68.64+0x300], R3 ;  /* 0x00030003440079a6 */ /* 0x0011e4000c12f320 */
.L_x_5517:
[----:B------:R-:W-:Y:S05]  /*5620*/  BSYNC.RECONVERGENT B0 ;  /* 0x0000000000007941 */ /* 0x000fea0003800200 */
.L_x_5516:
        /* <DEDUP_REMOVED lines=12> */
.L_x_5519:
[----:B------:R-:W-:Y:S05]  /*56f0*/  BSYNC.RECONVERGENT B0 ;  /* 0x0000000000007941 */ /* 0x000fea0003800200 */
.L_x_5518:
[----:B------:R1:W1:Y:S01]  /*5700*/  LDS R71, [R117+0x1590] ;  /* 0x0015900075477984 */ /* 0x0002620000000800 */
[----:B------:R-:W-:Y:S01]  /*5710*/  BSSY.RECONVERGENT B0, `(.L_x_5520) ;  /* 0x0000005000007945 */ /* 0x000fe20003800200 */
[----:B------:R-:W-:Y:S01]  /*5720*/  FADD.FTZ R74, -R164, R211 ;  /* 0x000000d3a44a7221 */ /* 0x000fe20000010100 */
[----:B0-----:R-:W-:Y:S02]  /*5730*/  FMUL.FTZ R3, R168, R101 ;  /* 0x00000065a8037220 */ /* 0x001fe40000410000 */
[----:B------:R-:W-:Y:S05]  /*5740*/  @!P1 BRA `(.L_x_5521) ;  /* 0x0000000000049947 */ /* 0x000fea0003800000 */
[----:B-1----:R0:W-:Y:S02]  /*5750*/  REDG.E.ADD.F32.FTZ.RN.STRONG.GPU desc[UR32][R68.64+0x500], R71 ;  /* 0x00050047440079a6 */ /* 0x0021e4000c12f320 */
.L_x_5521:
[----:B------:R-:W-:Y:S05]  /*5760*/  BSYNC.RECONVERGENT B0 ;  /* 0x0000000000007941 */ /* 0x000fea0003800200 */
.L_x_5520:
[----:B01----:R0:W1:Y:S01]  /*5770*/  LDS R71, [R116+0x1690] ;  /* 0x0016900074477984 */ /* 0x0030620000000800 */
[----:B------:R-:W-:Y:S01]  /*5780*/  BSSY.RECONVERGENT B0, `(.L_x_5522) ;  /* 0x0000006000007945 */ /* 0x000fe20003800200 */
[----:B------:R-:W-:Y:S01]  /*5790*/  FADD.FTZ R75, -R163, R216 ;  /* 0x000000d8a34b7221 */ /* 0x000fe20000010100 */
[----:B------:R-:W-:Y:S01]  /*57a0*/  FMUL.FTZ R70, R170, R98 ;  /* 0x00000062aa467220 */ /* 0x000fe20000410000 */
[----:B------:R-:W-:Y:S01]  /*57b0*/  FFMA.FTZ R73, R3, R74, RZ ;  /* 0x0000004a03497223 */ /* 0x000fe200000100ff */
[----:B------:R-:W-:Y:S06]  /*57c0*/  @!P2 BRA `(.L_x_5523) ;  /* 0x000000000004a947 */ /* 0x000fec0003800000 */
[----:B-1----:R1:W-:Y:S02]  /*57d0*/  REDG.E.ADD.F32.FTZ.RN.STRONG.GPU desc[UR32][R68.64+0x600], R71 ;  /* 0x00060047440079a6 */ /* 0x0023e4000c12f320 */
.L_x_5523:
[----:B------:R-:W-:Y:S05]  /*57e0*/  BSYNC.RECONVERGENT B0 ;  /* 0x0000000000007941 */ /* 0x000fea0003800200 */
.L_x_5522:
[----:B------:R-:W-:Y:S01]  /*57f0*/  FFMA.FTZ R76, R70, R75, R73 ;  /* 0x0000004b464c7223 */ /* 0x000fe20000010049 */
[----:B------:R-:W-:Y:S01]  /*5800*/  BSSY.RECONVERGENT B0, `(.L_x_5524) ;  /* 0x0000006000007945 */ /* 0x000fe20003800200 */
[----:B------:R0:W0:Y:S01]  /*5810*/  LDS R73, [R115+0x1790] ;  /* 0x0017900073497984 */ /* 0x0000220000000800 */
[----:B------:R-:W-:Y:S01]  /*5820*/  FADD.FTZ R218, -R162, R218 ;  /* 0x000000daa2da7221 */ /* 0x000fe20000010100 */
[----:B-1----:R-:W-:Y:S01]  /*5830*/  FMUL.FTZ R71, R172, R99 ;  /* 0x00000063ac477220 */ /* 0x002fe20000410000 */
[----:B------:R-:W-:Y:S06]  /*5840*/  @!P3 BRA `(.L_x_5525) ;  /* 0x000000000004b947 */ /* 0x000fec0003800000 */
[----:B0-----:R1:W-:Y:S02]  /*5850*/  REDG.E.ADD.F32.FTZ.RN.STRONG.GPU desc[UR32][R68.64+0x700], R73 ;  /* 0x00070049440079a6 */ /* 0x0013e4000c12f320 */
.L_x_5525:
[----:B------:R-:W-:Y:S05]  /*5860*/  BSYNC.RECONVERGENT B0 ;  /* 0x0000000000007941 */ /* 0x000fea0003800200 */
.L_x_5524:
[----:B01----:R0:W1:Y:S01]  /*5870*/  LDS R73, [R107+0x1890] ;  /* 0x001890006b497984 */ /* 0x0030620000000800 */
[----:B------:R-:W-:Y:S01]  /*5880*/  BSSY.RECONVERGENT B0, `(.L_x_5526) ;  /* 0x0000006000007945 */ /* 0x000fe20003800200 */
[----:B------:R-:W-:Y:S01]  /*5890*/  FADD.FTZ R81, -R161, R214 ;  /* 0x000000d6a1517221 */ /* 0x000fe20000010100 */
[----:B------:R-:W-:Y:S01]  /*58a0*/  FMUL.FTZ R72, R174, R0 ;  /* 0x00000000ae487220 */ /* 0x000fe20000410000 */
[----:B------:R-:W-:Y:S01]  /*58b0*/  FFMA.FTZ R77, R71, R218, R76 ;  /* 0x000000da474d7223 */ /* 0x000fe2000001004c */
[----:B------:R-:W-:Y:S06]  /*58c0*/  @!P4 BRA `(.L_x_5527) ;  /* 0x000000000004c947 */ /* 0x000fec0003800000 */
[----:B-1----:R1:W-:Y:S02]  /*58d0*/  REDG.E.ADD.F32.FTZ.RN.STRONG.GPU desc[UR32][R68.64+0x800], R73 ;  /* 0x00080049440079a6 */ /* 0x0023e4000c12f320 */
.L_x_5527:
[----:B------:R-:W-:Y:S05]  /*58e0*/  BSYNC.RECONVERGENT B0 ;  /* 0x0000000000007941 */ /* 0x000fea0003800200 */
.L_x_5526:
[----:B------:R-:W-:Y:S01]  /*58f0*/  FFMA.FTZ R78, R72, R81, R77 ;  /* 0x00000051484e7223 */ /* 0x000fe2000001004d */
[----:B------:R-:W-:Y:S01]  /*5900*/  BSSY.RECONVERGENT B0, `(.L_x_5528) ;  /* 0x0000006000007945 */ /* 0x000fe20003800200 */
[----:B------:R0:W0:Y:S01]  /*5910*/  LDS R77, [R114+0x1990] ;  /* 0x00199000724d7984 */ /* 0x0000220000000800 */
[----:B------:R-:W-:Y:S01]  /*5920*/  FADD.FTZ R84, -R160, R189 ;  /* 0x000000bda0547221 */ /* 0x000fe20000010100 */
[----:B-1----:R-:W-:Y:S01]  /*5930*/  FMUL.FTZ R73, R176, R135 ;  /* 0x00000087b0497220 */ /* 0x002fe20000410000 */
[----:B------:R-:W-:Y:S06]  /*5940*/  @!P5 BRA `(.L_x_5529) ;  /* 0x000000000004d947 */ /* 0x000fec0003800000 */
[----:B0-----:R1:W-:Y:S02]  /*5950*/  REDG.E.ADD.F32.FTZ.RN.STRONG.GPU desc[UR32][R68.64+0x900], R77 ;  /* 0x0009004d440079a6 */ /* 0x0013e4000c12f320 */
.L_x_5529:
[----:B------:R-:W-:Y:S05]  /*5960*/  BSYNC.RECONVERGENT B0 ;  /* 0x0000000000007941 */ /* 0x000fea0003800200 */
.L_x_5528:
        /* <DEDUP_REMOVED lines=10> */
[----:B---3--:R-:W-:Y:S01]  /*5a10*/  FFMA.FTZ R83, R77, R190, R80 ;  /* 0x000000be4d537223 */ /* 0x008fe20000010050 */
        /* <DEDUP_REMOVED lines=9> */
[----:B------:R-:W-:Y:S01]  /*5ab0*/  ISETP.GE.AND P1, PT, R178, 0x2c1, PT ;  /* 0x000002c1b200780c */ /* 0x000fe20003f26270 */
[----:B------:R-:W-:Y:S01]  /*5ac0*/  FMUL.FTZ R82, R198, R142 ;  /* 0x0000008ec6527220 */ /* 0x000fe20000410000 */
[----:B------:R-:W-:Y:S01]  /*5ad0*/  FFMA.FTZ R86, R80, R180, R85 ;  /* 0x000000b450567223 */ /* 0x000fe20000010055 */
[C---:B------:R-:W-:Y:S01]  /*5ae0*/  ISETP.GE.AND P2, PT, R178.reuse, 0x301, PT ;  /* 0x00000301b200780c */ /* 0x040fe20003f46270 */
[----:B------:R0:W1:Y:S01]  /*5af0*/  LDS R85, [R113+0x1a90] ;  /* 0x001a900071557984 */ /* 0x0000620000000800 */
[C---:B------:R-:W-:Y:S01]  /*5b00*/  ISETP.GE.AND P3, PT, R178.reuse, 0x341, PT ;  /* 0x00000341b200780c */ /* 0x040fe20003f66270 */
[----:B------:R-:W-:Y:S01]  /*5b10*/  FFMA.FTZ R167, R83, R177, R86 ;  /* 0x000000b153a77223 */ /* 0x000fe20000010056 */
[----:B------:R-:W-:-:S02]  /*5b20*/  ISETP.GE.AND P4, PT, R178, 0x381, PT ;  /* 0x00000381b200780c */ /* 0x000fc40003f86270 */
[----:B------:R-:W-:Y:S01]  /*5b30*/  ISETP.GE.AND P5, PT, R178, 0x3c1, PT ;  /* 0x000003c1b200780c */ /* 0x000fe20003fa6270 */
[----:B------:R-:W-:-:S12]  /*5b40*/  @!P6 BRA `(.L_x_5531) ;  /* 0x000000000004e947 */ /* 0x000fd80003800000 */
[----:B-1----:R3:W-:Y:S02]  /*5b50*/  REDG.E.ADD.F32.FTZ.RN.STRONG.GPU desc[UR32][R68.64+0xa00], R85 ;  /* 0x000a0055440079a6 */ /* 0x0027e4000c12f320 */
.L_x_5531:
[----:B------:R-:W-:Y:S05]  /*5b60*/  BSYNC.RECONVERGENT B0 ;  /* 0x0000000000007941 */ /* 0x000fea0003800200 */
.L_x_5530:
[----:B------:R-:W-:Y:S01]  /*5b70*/  FFMA.FTZ R178, R82, R188, R167 ;  /* 0x000000bc52b27223 */ /* 0x000fe200000100a7 */
[----:B------:R-:W-:Y:S01]  /*5b80*/  BSSY.RECONVERGENT B0, `(.L_x_5532) ;  /* 0x0000006000007945 */ /* 0x000fe20003800200 */
[----:B------:R0:W0:Y:S01]  /*5b90*/  LDS R167, [R112+0x1b90] ;  /* 0x001b900070a77984 */ /* 0x0000220000000800 */
[----:B------:R-:W-:Y:S01]  /*5ba0*/  FADD.FTZ R185, -R149, R185 ;  /* 0x000000b995b97221 */ /* 0x000fe20000010100 */
[----:B-1-3--:R-:W-:Y:S01]  /*5bb0*/  FMUL.FTZ R85, R208, R143 ;  /* 0x0000008fd0557220 */ /* 0x00afe20000410000 */
[----:B------:R-:W-:Y:S06]  /*5bc0*/  @!P1 BRA `(.L_x_5533) ;  /* 0x0000000000049947 */ /* 0x000fec0003800000 */
[----:B0-----:R1:W-:Y:S02]  /*5bd0*/  REDG.E.ADD.F32.FTZ.RN.STRONG.GPU desc[UR32][R68.64+0xb00], R167 ;  /* 0x000b00a7440079a6 */ /* 0x0013e4000c12f320 */
.L_x_5533:
[----:B------:R-:W-:Y:S05]  /*5be0*/  BSYNC.RECONVERGENT B0 ;  /* 0x0000000000007941 */ /* 0x000fea0003800200 */
.L_x_5532:
[----:B01----:R0:W1:Y:S01]  /*5bf0*/  LDS R167, [R111+0x1c90] ;  /* 0x001c90006fa77984 */ /* 0x0030620000000800 */
[----:B------:R-:W-:Y:S01]  /*5c00*/  BSSY.RECONVERGENT B0, `(.L_x_5534) ;  /* 0x0000006000007945 */ /* 0x000fe20003800200 */
[----:B------:R-:W-:Y:S01]  /*5c10*/  FADD.FTZ R186, -R148, R186 ;  /* 0x000000ba94ba7221 */ /* 0x000fe20000010100 */
[----:B------:R-:W-:Y:S01]  /*5c20*/  FMUL.FTZ R86, R200, R144 ;  /* 0x00000090c8567220 */ /* 0x000fe20000410000 */
[----:B------:R-:W-:Y:S01]  /*5c30*/  FFMA.FTZ R169, R85, R185, R178 ;  /* 0x000000b955a97223 */ /* 0x000fe200000100b2 */
[----:B------:R-:W-:Y:S06]  /*5c40*/  @!P2 BRA `(.L_x_5535) ;  /* 0x000000000004a947 */ /* 0x000fec0003800000 */
[----:B-1----:R3:W-:Y:S02]  /*5c50*/  REDG.E.ADD.F32.FTZ.RN.STRONG.GPU desc[UR32][R68.64+0xc00], R167 ;  /* 0x000c00a7440079a6 */ /* 0x0027e4000c12f320 */
.L_x_5535:
[----:B------:R-:W-:Y:S05]  /*5c60*/  BSYNC.RECONVERGENT B0 ;  /* 0x0000000000007941 */ /* 0x000fea0003800200 */
.L_x_5534:
[----:B------:R-:W-:Y:S01]  /*5c70*/  FFMA.FTZ R182, R86, R186, R169 ;  /* 0x000000ba56b67223 */ /* 0x000fe200000100a9 */
[----:B------:R-:W-:Y:S01]  /*5c80*/  BSSY.RECONVERGENT B0, `(.L_x_5536) ;  /* 0x0000006000007945 */ /* 0x000fe20003800200 */
[----:B------:R0:W0:Y:S01]  /*5c90*/  LDS R169, [R110+0x1d90] ;  /* 0x001d90006ea97984 */ /* 0x0000220000000800 */
[----:B------:R-:W-:Y:S01]  /*5ca0*/  FADD.FTZ R183, -R147, R183 ;  /* 0x000000b793b77221 */ /* 0x000fe20000010100 */
[----:B-1-3--:R-:W-:Y:S01]  /*5cb0*/  FMUL.FTZ R167, R210, R145 ;  /* 0x00000091d2a77220 */ /* 0x00afe20000410000 */
[----:B------:R-:W-:Y:S06]  /*5cc0*/  @!P3 BRA `(.L_x_5537) ;  /* 0x000000000004b947 */ /* 0x000fec0003800000 */
[----:B0-----:R1:W-:Y:S02]  /*5cd0*/  REDG.E.ADD.F32.FTZ.RN.STRONG.GPU desc[UR32][R68.64+0xd00], R169 ;  /* 0x000d00a9440079a6 */ /* 0x0013e4000c12f320 */
.L_x_5537:
[----:B------:R-:W-:Y:S05]  /*5ce0*/  BSYNC.RECONVERGENT B0 ;  /* 0x0000000000007941 */ /* 0x000fea0003800200 */
.L_x_5536:
[----:B------:R3:W2:Y:S01]  /*5cf0*/  LDS R173, [R109+0x1e90] ;  /* 0x001e90006dad7984 */ /* 0x0006a20000000800 */
[----:B------:R-:W-:Y:S01]  /*5d00*/  BSSY.RECONVERGENT B0, `(.L_x_5538) ;  /* 0x0000006000007945 */ /* 0x000fe20003800200 */
[----:B------:R-:W-:Y:S01]  /*5d10*/  FADD.FTZ R184, -R146, R184 ;  /* 0x000000b892b87221 */ /* 0x000fe20000010100 */
[----:B------:R-:W-:Y:S01]  /*5d20*/  FMUL.FTZ R178, R212, R166 ;  /* 0x000000a6d4b27220 */ /* 0x000fe20000410000 */
[----:B01----:R-:W-:Y:S01]  /*5d30*/  FFMA.FTZ R169, R167, R183, R182 ;  /* 0x000000b7a7a97223 */ /* 0x003fe200000100b6 */
[----:B------:R-:W-:Y:S06]  /*5d40*/  @!P4 BRA `(.L_x_5539) ;  /* 0x000000000004c947 */ /* 0x000fec0003800000 */
[----:B--2---:R0:W-:Y:S02]  /*5d50*/  REDG.E.ADD.F32.FTZ.RN.STRONG.GPU desc[UR32][R68.64+0xe00], R173 ;  /* 0x000e00ad440079a6 */ /* 0x0041e4000c12f320 */
.L_x_5539:
[----:B------:R-:W-:Y:S05]  /*5d60*/  BSYNC.RECONVERGENT B0 ;  /* 0x0000000000007941 */ /* 0x000fea0003800200 */
.L_x_5538:
[----:B0-2---:R0:W1:Y:S01]  /*5d70*/  LDS R173, [R108+0x1f90] ;  /* 0x001f90006cad7984 */ /* 0x0050620000000800 */
[----:B------:R-:W-:Y:S01]  /*5d80*/  BSSY.RECONVERGENT B0, `(.L_x_5540) ;  /* 0x0000004000007945 */ /* 0x000fe20003800200 */
[----:B------:R-:W-:-:S03]  /*5d90*/  FFMA.FTZ R169, R178, R184, R169 ;  /* 0x000000b8b2a97223 */ /* 0x000fc600000100a9 */
[----:B------:R-:W-:Y:S05]  /*5da0*/  @!P5 BRA `(.L_x_5541) ;  /* 0x000000000004d947 */ /* 0x000fea0003800000 */
[----:B-1----:R2:W-:Y:S02]  /*5db0*/  REDG.E.ADD.F32.FTZ.RN.STRONG.GPU desc[UR32][R68.64+0xf00], R173 ;  /* 0x000f00ad440079a6 */ /* 0x0025e4000c12f320 */
.L_x_5541:
[----:B------:R-:W-:Y:S05]  /*5dc0*/  BSYNC.RECONVERGENT B0 ;  /* 0x0000000000007941 */ /* 0x000fea0003800200 */
.L_x_5540:
        /* <DEDUP_REMOVED lines=59> */
[----:B------:R-:W-:Y:S01]  /*6180*/  FFMA.FTZ R196, R17, R196, R180 ;  /* 0x000000c411c47223 */ /* 0x000fe200000100b4 */
[----:B------:R-:W-:Y:S01]  /*6190*/  FMUL.FTZ R180, R171, R68 ;  /* 0x00000044abb47220 */ /* 0x000fe20000410000 */
[----:B------:R-:W-:Y:S01]  /*61a0*/  FMUL.FTZ R171, R190, R69 ;  /* 0x00000045beab7220 */ /* 0x000fe20000410000 */
[----:B-1----:R-:W-:Y:S01]  /*61b0*/  @!P1 FADD.FTZ R2, R2, R173 ;  /* 0x000000ad02029221 */ /* 0x002fe20000010000 */
[----:B------:R-:W1:Y:S01]  /*61c0*/  SHFL.DOWN PT, R192, R169, 0x10, 0x1f ;  /* 0x0a001f00a9c07f89 */ /* 0x000e6200000e0000 */
[----:B------:R-:W-:Y:S01]  /*61d0*/  ISETP.NE.AND P1, PT, R103, RZ, PT ;  /* 0x000000ff6700720c */ /* 0x000fe20003f25270 */
[C---:B------:R-:W-:Y:S01]  /*61e0*/  FMUL.FTZ R68, R165.reuse, R187 ;  /* 0x000000bba5447220 */ /* 0x040fe20000410000 */
[----:B------:R-:W-:Y:S01]  /*61f0*/  FMUL.FTZ R69, R165, R176 ;  /* 0x000000b0a5457220 */ /* 0x000fe20000410000 */
[----:B------:R-:W2:Y:S01]  /*6200*/  SHFL.DOWN PT, R173, R2, 0x10, 0x1f ;  /* 0x0a001f0002ad7f89 */ /* 0x000ea200000e0000 */
        /* <DEDUP_REMOVED lines=59> */
.L_x_5543:
[----:B------:R-:W-:Y:S05]  /*65c0*/  BSYNC.RECONVERGENT B0 ;  /* 0x0000000000007941 */ /* 0x000fea0003800200 */
.L_x_5542:
[----:B------:R-:W-:-:S04]  /*65d0*/  UIADD3 UR6, UPT, UPT, UR6, 0x1, URZ ;  /* 0x0000000106067890 */ /* 0x000fc8000fffe0ff */
[----:B------:R-:W-:-:S09]  /*65e0*/  UISETP.GE.AND UP0, UPT, UR6, UR45, UPT ;  /* 0x0000002d0600728c */ /* 0x000fd2000bf06270 */
[----:B------:R-:W-:Y:S05]  /*65f0*/  BRA.U !UP0, `(.L_x_5544) ;  /* 0xffffffd1089c7547 */ /* 0x000fea000b83ffff */
.L_x_5499:
[----:B------:R-:W-:Y:S06]  /*6600*/  BAR.SYNC.DEFER_BLOCKING 0x0 ;  /* 0x0000000000007b1d */ /* 0x000fec0000010000 */
[----:B------:R-:W2:Y:S01]  /*6610*/  LDCU.64 UR30, c[0x0][0x4f8] ;  /* 0x00009f00ff1e77ac */ /* 0x000ea20008000a00 */
[----:B------:R-:W-:Y:S01]  /*6620*/  UIADD3 UR40, UPT, UPT, UR21, -0x1, URZ ;  /* 0xffffffff15287890 */ /* 0x000fe2000fffe0ff */
[----:B------:R-:W5:Y:S01]  /*6630*/  LDCU.64 UR36, c[0x0][0x500] ;  /* 0x0000a000ff2477ac */ /* 0x000f620008000a00 */
[----:B------:R-:W0:Y:S01]  /*6640*/  LDCU.64 UR38, c[0x0][0x550] ;  /* 0x0000aa00ff2677ac */ /* 0x000e220008000a00 */
[----:B------:R-:W3:Y:S04]  /*6650*/  LDG.E.128 R4, desc[UR32][R88.64] ;  /* 0x0000002058047981 */ /* 0x000ee8000c1e1d00 */
[----:B------:R-:W4:Y:S04]  /*6660*/  LDG.E.128 R8, desc[UR32][R88.64+0x200] ;  /* 0x0002002058087981 */ /* 0x000f28000c1e1d00 */
[----:B------:R-:W4:Y:S04]  /*6670*/  LDG.E.128 R12, desc[UR32][R88.64+0x400] ;  /* 0x00040020580c7981 */ /* 0x000f28000c1e1d00 */
[----:B------:R-:W4:Y:S01]  /*6680*/  LDG.E.128 R16, desc[UR32][R88.64+0x600] ;  /* 0x0006002058107981 */ /* 0x000f22000c1e1d00 */
[----:B------:R-:W-:-:S02]  /*6690*/  USHF.L.U32 UR28, UR40, 0xa, URZ ;  /* 0x0000000a281c7899 */ /* 0x000fc400080006ff */
[----:B------:R-:W-:Y:S02]  /*66a0*/  UIADD3 UR20, UP1, UPT, UR20, -0x1000, URZ ;  /* 0xfffff00014147890 */ /* 0x000fe4000ff3e0ff */
[----:B------:R-:W-:Y:S02]  /*66b0*/  USHF.R.S32.HI UR29, URZ, 0x1f, UR28 ;  /* 0x0000001fff1d7899 */ /* 0x000fe4000801141c */
[----:B------:R-:W-:Y:S02]  /*66c0*/  UIADD3 UR18, UP2, UPT, UR18, -0x1000, URZ ;  /* 0xfffff00012127890 */ /* 0x000fe4000ff5e0ff */
[----:B--2---:R-:W-:Y:S02]  /*66d0*/  UIMAD.WIDE.U32 UR26, UR35, UR30, UR28 ;  /* 0x0000001e231a72a5 */ /* 0x004fe4000f8e001c */
[----:B------:R-:W-:Y:S02]  /*66e0*/  UIADD3.X UR19, UPT, UPT, UR19, -0x1, URZ, UP1, !UPT ;  /* 0xffffffff13137890 */ /* 0x000fe40008ffe4ff */
[----:B------:R-:W-:Y:S01]  /*66f0*/  UIMAD UR27, UR35, UR31, UR27 ;  /* 0x0000001f231b72a4 */ /* 0x000fe2000f8e021b */
[----:B------:R-:W2:Y:S03]  /*6700*/  LDCU.64 UR30, c[0x0][0x520] ;  /* 0x0000a400ff1e77ac */ /* 0x000ea60008000a00 */
[----:B-----5:R-:W-:-:S02]  /*6710*/  UIMAD.WIDE.U32 UR26, UR34, UR36, UR26 ;  /* 0x00000024221a72a5 */ /* 0x020fc4000f8e001a */
[----:B------:R-:W-:Y:S02]  /*6720*/  UIADD3.X UR17, UPT, UPT, UR17, -0x1, URZ, UP2, !UPT ;  /* 0xffffffff11117890 */ /* 0x000fe400097fe4ff */
[----:B------:R-:W-:Y:S02]  /*6730*/  UIMAD UR27, UR34, UR37, UR27 ;  /* 0x00000025221b72a4 */ /* 0x000fe4000f8e021b */
[----:B0-----:R-:W-:Y:S01]  /*6740*/  ULEA UR6, UP0, UR26, UR38, 0x2 ;  /* 0x000000261a067291 */ /* 0x001fe2000f8010ff */
[----:B------:R-:W0:Y:S03]  /*6750*/  LDCU.64 UR36, c[0x0][0x560] ;  /* 0x0000ac00ff2477ac */ /* 0x000e260008000a00 */
[----:B------:R-:W-:Y:S01]  /*6760*/  ULEA.HI.X UR26, UR26, UR39, UR27, 0x2, UP0 ;  /* 0x000000271a1a7291 */ /* 0x000fe200080f141b */
[----:B---3--:R-:W-:Y:S04]  /*6770*/  STS.128 [R102], R4 ;  /* 0x0000000466007388 */ /* 0x008fe80000000c00 */
[----:B----4-:R-:W-:Y:S04]  /*6780*/  STS.128 [R102+0x200], R8 ;  /* 0x0002000866007388 */ /* 0x010fe80000000c00 */
[----:B------:R-:W-:Y:S04]  /*6790*/  STS.128 [R102+0x400], R12 ;  /* 0x0004000c66007388 */ /* 0x000fe80000000c00 */
[----:B------:R-:W-:Y:S01]  /*67a0*/  STS.128 [R102+0x600], R16 ;  /* 0x0006001066007388 */ /* 0x000fe20000000c00 */
[----:B------:R-:W-:-:S03]  /*67b0*/  NOP ;  /* 0x0000000000007918 */ /* 0x000fc60000000000 */
[----:B------:R-:W3:Y:S04]  /*67c0*/  LDS.128 R20, [R100] ;  /* 0x0000000064147984 */ /* 0x000ee80000000c00 */
[----:B------:R-:W4:Y:S04]  /*67d0*/  LDS.128 R24, [R100+0x10] ;  /* 0x0000100064187984 */ /* 0x000f280000000c00 */
[----:B------:R-:W5:Y:S01]  /*67e0*/  LDS.128 R4, [R100+0x20] ;  /* 0x0000200064047984 */ /* 0x000f620000000c00 */
[--C-:B---3--:R-:W-:Y:S01]  /*67f0*/  FADD.FTZ R21, R21, R132.reuse ;  /* 0x0000008415157221 */ /* 0x108fe20000010000 */
[--C-:B------:R-:W-:Y:S01]  /*6800*/  FADD.FTZ R20, R20, R132.reuse ;  /* 0x0000008414147221 */ /* 0x100fe20000010000 */
[--C-:B------:R-:W-:Y:S01]  /*6810*/  FADD.FTZ R23, R23, R132.reuse ;  /* 0x0000008417177221 */ /* 0x100fe20000010000 */
[--C-:B------:R-:W-:Y:S01]  /*6820*/  FADD.FTZ R22, R22, R132.reuse ;  /* 0x0000008416167221 */ /* 0x100fe20000010000 */
[--C-:B----4-:R-:W-:Y:S01]  /*6830*/  FADD.FTZ R24, R24, R132.reuse ;  /* 0x0000008418187221 */ /* 0x110fe20000010000 */
[----:B------:R-:W-:Y:S01]  /*6840*/  FSETP.GTU.FTZ.AND P2, PT, R21, 20, PT ;  /* 0x41a000001500780b */ /* 0x000fe20003f5c000 */
[--C-:B------:R-:W-:Y:S01]  /*6850*/  FADD.FTZ R25, R25, R132.reuse ;  /* 0x0000008419197221 */ /* 0x100fe20000010000 */
[----:B------:R-:W-:Y:S01]  /*6860*/  FSETP.GTU.FTZ.AND P4, PT, R20, 20, PT ;  /* 0x41a000001400780b */ /* 0x000fe20003f9c000 */
[--C-:B------:R-:W-:Y:S01]  /*6870*/  FADD.FTZ R26, R26, R132.reuse ;  /* 0x000000841a1a7221 */ /* 0x100fe20000010000 */
[--C-:B------:R-:W-:Y:S01]  /*6880*/  FADD.FTZ R27, R27, R132.reuse ;  /* 0x000000841b1b7221 */ /* 0x100fe20000010000 */
[--C-:B-----5:R-:W-:Y:S01]  /*6890*/  FADD.FTZ R14, R4, R132.reuse ;  /* 0x00000084040e7221 */ /* 0x120fe20000010000 */
[----:B------:R-:W-:Y:S01]  /*68a0*/  FSETP.GTU.FTZ.AND P1, PT, R23, 20, PT ;  /* 0x41a000001700780b */ /* 0x000fe20003f3c000 */
[--C-:B------:R-:W-:Y:S01]  /*68b0*/  FADD.FTZ R6, R6, R132.reuse ;  /* 0x0000008406067221 */ /* 0x100fe20000010000 */
[----:B------:R-:W-:Y:S01]  /*68c0*/  FSETP.GTU.FTZ.AND P6, PT, R24, 20, PT ;  /* 0x41a000001800780b */ /* 0x000fe20003fdc000 */
[----:B------:R-:W-:Y:S01]  /*68d0*/  FADD.FTZ R7, R7, R132 ;  /* 0x0000008407077221 */ /* 0x000fe20000010000 */
[----:B------:R-:W-:-:S02]  /*68e0*/  FSETP.GTU.FTZ.AND P0, PT, R22, 20, PT ;  /* 0x41a000001600780b */ /* 0x000fc40003f1c000 */
[----:B------:R-:W-:Y:S01]  /*68f0*/  FSETP.GTU.FTZ.AND P5, PT, R25, 20, PT ;  /* 0x41a000001900780b */ /* 0x000fe20003fbc000 */
[----:B------:R-:W-:Y:S01]  /*6900*/  @!P2 FMUL.FTZ R3, R21, -1.4426950216293334961 ;  /* 0xbfb8aa3b1503a820 */ /* 0x000fe20000410000 */
[----:B------:R-:W-:Y:S01]  /*6910*/  FSETP.GTU.FTZ.AND P3, PT, R26, 20, PT ;  /* 0x41a000001a00780b */ /* 0x000fe20003f7c000 */
[----:B------:R-:W-:-:S04]  /*6920*/  @!P4 FMUL.FTZ R0, R20, -1.4426950216293334961 ;  /* 0xbfb8aa3b1400c820 */ /* 0x000fc80000410000 */
[----:B------:R-:W3:Y:S04]  /*6930*/  @!P2 MUFU.EX2 R3, R3 ;  /* 0x000000030003a308 */ /* 0x000ee80000000800 */
[----:B------:R-:W1:Y:S02]  /*6940*/  @!P4 MUFU.EX2 R0, R0 ;  /* 0x000000000000c308 */ /* 0x000e640000000800 */
[----:B------:R-:W-:Y:S02]  /*6950*/  @!P5 FMUL.FTZ R4, R25, -1.4426950216293334961 ;  /* 0xbfb8aa3b1904d820 */ /* 0x000fe40000410000 */
[----:B------:R-:W-:-:S04]  /*6960*/  @!P3 FMUL.FTZ R12, R26, -1.4426950216293334961 ;  /* 0xbfb8aa3b1a0cb820 */ /* 0x000fc80000410000 */
[----:B------:R-:W4:Y:S01]  /*6970*/  @!P5 MUFU.EX2 R4, R4 ;  /* 0x000000040004d308 */ /* 0x000f220000000800 */
[----:B---3--:R-:W-:Y:S01]  /*6980*/  @!P2 FADD.FTZ R8, R3, 1 ;  /* 0x3f8000000308a421 */ /* 0x008fe20000010000 */
[----:B------:R-:W-:Y:S02]  /*6990*/  @!P6 FMUL.FTZ R3, R24, -1.4426950216293334961 ;  /* 0xbfb8aa3b1803e820 */ /* 0x000fe40000410000 */
[----:B------:R-:W3:Y:S01]  /*69a0*/  @!P3 MUFU.EX2 R12, R12 ;  /* 0x0000000c000cb308 */ /* 0x000ee20000000800 */
[----:B-1----:R-:W-:Y:S01]  /*69b0*/  @!P4 FADD.FTZ R2, R0, 1 ;  /* 0x3f8000000002c421 */ /* 0x002fe20000010000 */
[----:B------:R-:W-:Y:S02]  /*69c0*/  @!P0 FMUL.FTZ R0, R22, -1.4426950216293334961 ;  /* 0xbfb8aa3b16008820 */ /* 0x000fe40000410000 */
[----:B------:R-:W1:Y:S01]  /*69d0*/  @!P2 MUFU.RCP R8, R8 ;  /* 0x000000080008a308 */ /* 0x000e620000001000 */
[----:B----4-:R-:W-:-:S07]  /*69e0*/  @!P5 FADD.FTZ R4, R4, 1 ;  /* 0x3f8000000404d421 */ /* 0x010fce0000010000 */
[----:B------:R4:W5:Y:S01]  /*69f0*/  @!P4 MUFU.RCP R9, R2 ;  /* 0x000000020009c308 */ /* 0x0009620000001000 */
[----:B---3--:R-:W-:-:S07]  /*6a00*/  @!P3 FADD.FTZ R12, R12, 1 ;  /* 0x3f8000000c0cb421 */ /* 0x008fce0000010000 */
[----:B------:R-:W3:Y:S01]  /*6a10*/  @!P6 MUFU.EX2 R3, R3 ;  /* 0x000000030003e308 */ /* 0x000ee20000000800 */
[----:B----4-:R-:W-:Y:S01]  /*6a20*/  @!P1 FMUL.FTZ R2, R23, -1.4426950216293334961 ;  /* 0xbfb8aa3b17029820 */ /* 0x010fe20000410000 */
[----:B-1----:R-:W-:Y:S01]  /*6a30*/  @!P2 FMUL.FTZ R49, R49, R8 ;  /* 0x000000083131a220 */ /* 0x002fe20000410000 */
[----:B------:R-:W-:Y:S01]  /*6a40*/  FSETP.GTU.FTZ.AND P2, PT, R14, 20, PT ;  /* 0x41a000000e00780b */ /* 0x000fe20003f5c000 */
[----:B------:R-:W1:Y:S04]  /*6a50*/  @!P0 MUFU.EX2 R0, R0 ;  /* 0x0000000000008308 */ /* 0x000e680000000800 */
[----:B------:R-:W4:Y:S01]  /*6a60*/  @!P1 MUFU.EX2 R2, R2 ;  /* 0x0000000200029308 */ /* 0x000f220000000800 */
[----:B-----5:R-:W-:Y:S01]  /*6a70*/  @!P4 FMUL.FTZ R48, R48, R9 ;  /* 0x000000093030c220 */ /* 0x020fe20000410000 */
[----:B------:R-:W-:Y:S01]  /*6a80*/  FSETP.GTU.FTZ.AND P4, PT, R27, 20, PT ;  /* 0x41a000001b00780b */ /* 0x000fe20003f9c000 */
[----:B------:R-:W5:Y:S01]  /*6a90*/  LDS.128 R8, [R100+0x30] ;  /* 0x0000300064087984 */ /* 0x000f620000000c00 */
[----:B------:R-:W2:Y:S01]  /*6aa0*/  @!P5 MUFU.RCP R4, R4 ;  /* 0x000000040004d308 */ /* 0x000ea20000001000 */
[----:B---3--:R-:W-:-:S03]  /*6ab0*/  @!P6 FADD.FTZ R3, R3, 1 ;  /* 0x3f8000000303e421 */ /* 0x008fc60000010000 */
[----:B------:R-:W-:Y:S01]  /*6ac0*/  @!P2 FMUL.FTZ R14, R14, -1.4426950216293334961 ;  /* 0xbfb8aa3b0e0ea820 */ /* 0x000fe20000410000 */
[----:B------:R-:W-:Y:S01]  /*6ad0*/  BAR.SYNC.DEFER_BLOCKING 0x0 ;  /* 0x0000000000007b1d */ /* 0x000fe20000010000 */
[----:B-1----:R-:W-:Y:S01]  /*6ae0*/  @!P0 FADD.FTZ R0, R0, 1 ;  /* 0x3f80000000008421 */ /* 0x002fe20000010000 */
[----:B----4-:R-:W-:-:S04]  /*6af0*/  @!P1 FADD.FTZ R2, R2, 1 ;  /* 0x3f80000002029421 */ /* 0x010fc80000010000 */
[----:B------:R-:W1:Y:S01]  /*6b00*/  @!P2 MUFU.EX2 R14, R14 ;  /* 0x0000000e000ea308 */ /* 0x000e620000000800 */
[----:B------:R-:W-:-:S03]  /*6b10*/  @!P4 FMUL.FTZ R13, R27, -1.4426950216293334961 ;  /* 0xbfb8aa3b1b0dc820 */ /* 0x000fc60000410000 */
[----:B------:R3:W4:Y:S01]  /*6b20*/  @!P0 MUFU.RCP R15, R0 ;  /* 0x00000000000f8308 */ /* 0x0007220000001000 */
[----:B--2---:R-:W-:-:S07]  /*6b30*/  @!P5 FMUL.FTZ R45, R45, R4 ;  /* 0x000000042d2dd220 */ /* 0x004fce0000410000 */
[----:B------:R-:W2:Y:S01]  /*6b40*/  @!P4 MUFU.EX2 R13, R13 ;  /* 0x0000000d000dc308 */ /* 0x000ea20000000800 */
[----:B---3--:R-:W-:Y:S01]  /*6b50*/  FADD.FTZ R0, R5, R132 ;  /* 0x0000008405007221 */ /* 0x008fe20000010000 */
[----:B-1----:R-:W-:Y:S02]  /*6b60*/  @!P2 FADD.FTZ R14, R14, 1 ;  /* 0x3f8000000e0ea421 */ /* 0x002fe40000010000 */
[----:B------:R-:W1:Y:S01]  /*6b70*/  @!P1 MUFU.RCP R2, R2 ;  /* 0x0000000200029308 */ /* 0x000e620000001000 */
[----:B------:R-:W-:Y:S01]  /*6b80*/  STS.128 [R100], R52 ;  /* 0x0000003464007388 */ /* 0x000fe20000000c00 */
[----:B----4-:R-:W-:-:S03]  /*6b90*/  @!P0 FMUL.FTZ R50, R50, R15 ;  /* 0x0000000f32328220 */ /* 0x010fc60000410000 */
[----:B------:R-:W-:Y:S03]  /*6ba0*/  STS.128 [R100+0x10], R56 ;  /* 0x0000103864007388 */ /* 0x000fe60000000c00 */
[----:B------:R-:W3:Y:S01]  /*6bb0*/  @!P6 MUFU.RCP R3, R3 ;  /* 0x000000030003e308 */ /* 0x000ee20000001000 */
[----:B------:R-:W-:Y:S01]  /*6bc0*/  FSETP.GTU.FTZ.AND P0, PT, R0, 20, PT ;  /* 0x41a000000000780b */ /* 0x000fe20003f1c000 */
[----:B--2---:R-:W-:Y:S01]  /*6bd0*/  @!P4 FADD.FTZ R13, R13, 1 ;  /* 0x3f8000000d0dc421 */ /* 0x004fe20000010000 */
[----:B------:R-:W-:Y:S01]  /*6be0*/  STS.128 [R100+0x20], R60 ;  /* 0x0000203c64007388 */ /* 0x000fe20000000c00 */
[--C-:B-----5:R-:W-:Y:S01]  /*6bf0*/  FADD.FTZ R8, R8, R132.reuse ;  /* 0x0000008408087221 */ /* 0x120fe20000010000 */
[--C-:B------:R-:W-:Y:S01]  /*6c00*/  FADD.FTZ R9, R9, R132.reuse ;  /* 0x0000008409097221 */ /* 0x100fe20000010000 */
[--C-:B------:R-:W-:Y:S02]  /*6c10*/  FADD.FTZ R10, R10, R132.reuse ;  /* 0x000000840a0a7221 */ /* 0x100fe40000010000 */
[----:B------:R-:W2:Y:S01]  /*6c20*/  @!P3 MUFU.RCP R17, R12 ;  /* 0x0000000c0011b308 */ /* 0x000ea20000001000 */
[----:B------:R-:W-:Y:S01]  /*6c30*/  FADD.FTZ R11, R11, R132 ;  /* 0x000000840b0b7221 */ /* 0x000fe20000010000 */
[----:B-1----:R-:W-:Y:S01]  /*6c40*/  @!P1 FMUL.FTZ R51, R51, R2 ;  /* 0x0000000233339220 */ /* 0x002fe20000410000 */
[----:B------:R-:W-:Y:S01]  /*6c50*/  FSETP.GTU.FTZ.AND P1, PT, R6, 20, PT ;  /* 0x41a000000600780b */ /* 0x000fe20003f3c000 */
[----:B------:R-:W-:Y:S01]  /*6c60*/  STS.128 [R100+0x30], R64 ;  /* 0x0000304064007388 */ /* 0x000fe20000000c00 */
[----:B------:R-:W-:Y:S01]  /*6c70*/  FSETP.GTU.FTZ.AND P5, PT, R8, 20, PT ;  /* 0x41a000000800780b */ /* 0x000fe20003fbc000 */
[----:B------:R-:W-:-:S02]  /*6c80*/  NOP ;  /* 0x0000000000007918 */ /* 0x000fc40000000000 */
[----:B------:R-:W1:Y:S01]  /*6c90*/  @!P4 MUFU.RCP R16, R13 ;  /* 0x0000000d0010c308 */ /* 0x000e620000001000 */
[----:B---3--:R-:W-:Y:S01]  /*6ca0*/  @!P6 FMUL.FTZ R44, R44, R3 ;  /* 0x000000032c2ce220 */ /* 0x008fe20000410000 */
[----:B------:R-:W-:Y:S01]  /*6cb0*/  FSETP.GTU.FTZ.AND P6, PT, R7, 20, PT ;  /* 0x41a000000700780b */ /* 0x000fe20003fdc000 */
[----:B------:R-:W-:Y:S05]  /*6cc0*/  LDS.128 R20, [R102+0x600] ;  /* 0x0006000066147984 */ /* 0x000fea0000000c00 */
[----:B------:R-:W-:Y:S01]  /*6cd0*/  @!P1 FMUL.FTZ R2, R6, -1.4426950216293334961 ;  /* 0xbfb8aa3b06029820 */ /* 0x000fe20000410000 */
[----:B------:R-:W-:Y:S01]  /*6ce0*/  @!P0 FMUL.FTZ R0, R0, -1.4426950216293334961 ;  /* 0xbfb8aa3b00008820 */ /* 0x000fe20000410000 */
[----:B--2---:R-:W-:Y:S01]  /*6cf0*/  @!P3 FMUL.FTZ R46, R46, R17 ;  /* 0x000000112e2eb220 */ /* 0x004fe20000410000 */
[----:B------:R-:W-:Y:S01]  /*6d00*/  FSETP.GTU.FTZ.AND P3, PT, R9, 20, PT ;  /* 0x41a000000900780b */ /* 0x000fe20003f7c000 */
[----:B------:R2:W3:Y:S01]  /*6d10*/  @!P2 MUFU.RCP R5, R14 ;  /* 0x0000000e0005a308 */ /* 0x0004e20000001000 */
[----:B------:R-:W-:-:S02]  /*6d20*/  @!P5 FMUL.FTZ R4, R8, -1.4426950216293334961 ;  /* 0xbfb8aa3b0804d820 */ /* 0x000fc40000410000 */
[----:B------:R-:W-:-:S05]  /*6d30*/  @!P6 FMUL.FTZ R3, R7, -1.4426950216293334961 ;  /* 0xbfb8aa3b0703e820 */ /* 0x000fca0000410000 */
[----:B------:R-:W4:Y:S01]  /*6d40*/  @!P1 MUFU.EX2 R2, R2 ;  /* 0x0000000200029308 */ /* 0x000f220000000800 */
[----:B--2---:R-:W2:Y:S01]  /*6d50*/  LDS.128 R12, [R102+0x200] ;  /* 0x00020000660c7984 */ /* 0x004ea20000000c00 */
[----:B-1----:R-:W-:Y:S01]  /*6d60*/  @!P4 FMUL.FTZ R47, R47, R16 ;  /* 0x000000102f2fc220 */ /* 0x002fe20000410000 */
[----:B------:R-:W-:Y:S01]  /*6d70*/  FSETP.GTU.FTZ.AND P4, PT, R11, 20, PT ;  /* 0x41a000000b00780b */ /* 0x000fe20003f9c000 */
[----:B------:R-:W1:Y:S01]  /*6d80*/  @!P0 MUFU.EX2 R0, R0 ;  /* 0x0000000000008308 */ /* 0x000e620000000800 */
[----:B------:R-:W5:Y:S03]  /*6d90*/  LDS.128 R16, [R102+0x400] ;  /* 0x0004000066107984 */ /* 0x000f660000000c00 */
[----:B------:R-:W0:Y:S01]  /*6da0*/  @!P6 MUFU.EX2 R3, R3 ;  /* 0x000000030003e308 */ /* 0x000e220000000800 */
[----:B---3--:R-:W-:Y:S01]  /*6db0*/  @!P2 FMUL.FTZ R40, R40, R5 ;  /* 0x000000052828a220 */ /* 0x008fe20000410000 */
[----:B------:R-:W-:Y:S01]  /*6dc0*/  FSETP.GTU.FTZ.AND P2, PT, R10, 20, PT ;  /* 0x41a000000a00780b */ /* 0x000fe20003f5c000 */
[----:B------:R-:W-:Y:S01]  /*6dd0*/  @!P3 FMUL.FTZ R5, R9, -1.4426950216293334961 ;  /* 0xbfb8aa3b0905b820 */ /* 0x000fe20000410000 */
[----:B------:R-:W3:Y:S01]  /*6de0*/  @!P5 MUFU.EX2 R4, R4 ;  /* 0x000000040004d308 */ /* 0x000ee20000000800 */
[----:B----4-:R-:W-:-:S03]  /*6df0*/  @!P1 FADD.FTZ R2, R2, 1 ;  /* 0x3f80000002029421 */ /* 0x010fc60000010000 */
[----:B------:R-:W-:Y:S01]  /*6e00*/  @!P4 FMUL.FTZ R7, R11, -1.4426950216293334961 ;  /* 0xbfb8aa3b0b07c820 */ /* 0x000fe20000410000 */
[----:B------:R-:W4:Y:S01]  /*6e10*/  @!P3 MUFU.EX2 R5, R5 ;  /* 0x000000050005b308 */ /* 0x000f220000000800 */
[----:B-1----:R-:W-:-:S04]  /*6e20*/  @!P0 FADD.FTZ R0, R0, 1 ;  /* 0x3f80000000008421 */ /* 0x002fc80000010000 */
[----:B------:R-:W1:Y:S01]  /*6e30*/  @!P4 MUFU.EX2 R7, R7 ;  /* 0x000000070007c308 */ /* 0x000e620000000800 */
[----:B0-----:R-:W-:Y:S01]  /*6e40*/  @!P6 FADD.FTZ R3, R3, 1 ;  /* 0x3f8000000303e421 */ /* 0x001fe20000010000 */
[----:B------:R-:W-:Y:S02]  /*6e50*/  @!P2 FMUL.FTZ R6, R10, -1.4426950216293334961 ;  /* 0xbfb8aa3b0a06a820 */ /* 0x000fe40000410000 */
[----:B------:R-:W0:Y:S01]  /*6e60*/  LDS.128 R8, [R102] ;  /* 0x0000000066087984 */ /* 0x000e220000000c00 */
[----:B------:R1:W2:Y:S01]  /*6e70*/  @!P1 MUFU.RCP R25, R2 ;  /* 0x0000000200199308 */ /* 0x0002a20000001000 */
[----:B---3--:R-:W-:Y:S01]  /*6e80*/  @!P5 FADD.FTZ R4, R4, 1 ;  /* 0x3f8000000404d421 */ /* 0x008fe20000010000 */
[----:B----4-:R-:W-:-:S06]  /*6e90*/  @!P3 FADD.FTZ R5, R5, 1 ;  /* 0x3f8000000505b421 */ /* 0x010fcc0000010000 */
[----:B------:R-:W3:Y:S01]  /*6ea0*/  @!P2 MUFU.EX2 R6, R6 ;  /* 0x000000060006a308 */ /* 0x000ee20000000800 */
[----:B-1----:R-:W-:Y:S01]  /*6eb0*/  MOV R2, UR6 ;  /* 0x0000000600027c02 */ /* 0x002fe20008000f00 */
[----:B------:R-:W-:Y:S02]  /*6ec0*/  @!P4 FADD.FTZ R7, R7, 1 ;  /* 0x3f8000000707c421 */ /* 0x000fe40000010000 */
[----:B------:R1:W4:Y:S01]  /*6ed0*/  @!P6 MUFU.RCP R24, R3 ;  /* 0x000000030018e308 */ /* 0x0003220000001000 */
[----:B--2---:R-:W-:-:S07]  /*6ee0*/  @!P1 FMUL.FTZ R42, R42, R25 ;  /* 0x000000192a2a9220 */ /* 0x004fce0000410000 */
[----:B------:R-:W2:Y:S01]  /*6ef0*/  @!P0 MUFU.RCP R0, R0 ;  /* 0x0000000000008308 */ /* 0x000ea20000001000 */
[----:B-1----:R-:W-:Y:S01]  /*6f00*/  MOV R3, UR26 ;  /* 0x0000001a00037c02 */ /* 0x002fe20008000f00 */
[----:B---3--:R-:W-:Y:S01]  /*6f10*/  @!P2 FADD.FTZ R6, R6, 1 ;  /* 0x3f8000000606a421 */ /* 0x008fe20000010000 */
[----:B------:R-:W1:Y:S01]  /*6f20*/  LDCU.64 UR26, c[0x0][0x518] ;  /* 0x0000a300ff1a77ac */ /* 0x000e620008000a00 */
[----:B------:R-:W-:-:S04]  /*6f30*/  IMAD.WIDE.U32 R2, R104, 0x10, R2 ;  /* 0x0000001068027825 */ /* 0x000fc800078e0002 */
[----:B------:R-:W3:Y:S01]  /*6f40*/  @!P5 MUFU.RCP R27, R4 ;  /* 0x00000004001bd308 */ /* 0x000ee20000001000 */
[----:B----4-:R-:W-:Y:S01]  /*6f50*/  @!P6 FMUL.FTZ R43, R43, R24 ;  /* 0x000000182b2be220 */ /* 0x010fe20000410000 */
[----:B------:R-:W-:Y:S04]  /*6f60*/  STG.E.128 desc[UR32][R2.64+0x200], R12 ;  /* 0x0002000c02007986 */ /* 0x000fe8000c101d20 */
[----:B-----5:R-:W-:Y:S02]  /*6f70*/  STG.E.128 desc[UR32][R2.64+0x400], R16 ;  /* 0x0004001002007986 */ /* 0x020fe4000c101d20 */
[----:B------:R4:W5:Y:S01]  /*6f80*/  @!P3 MUFU.RCP R26, R5 ;  /* 0x00000005001ab308 */ /* 0x0009620000001000 */
[----:B--2---:R-:W-:Y:S01]  /*6f90*/  @!P0 FMUL.FTZ R41, R41, R0 ;  /* 0x0000000029298220 */ /* 0x004fe20000410000 */
[----:B0-----:R-:W-:Y:S01]  /*6fa0*/  STG.E.128 desc[UR32][R2.64], R8 ;  /* 0x0000000802007986 */ /* 0x001fe2000c101d20 */
[----:B------:R-:W-:Y:S01]  /*6fb0*/  FADD.FTZ R0, R48, R131 ;  /* 0x0000008330007221 */ /* 0x000fe20000010000 */
[----:B-1----:R-:W-:Y:S01]  /*6fc0*/  UIMAD.WIDE.U32 UR28, UR35, UR26, UR28 ;  /* 0x0000001a231c72a5 */ /* 0x002fe2000f8e001c */
[----:B------:R-:W-:Y:S01]  /*6fd0*/  IADD3 R130, P0, PT, R130, -0x1000, RZ ;  /* 0xfffff00082827810 */ /* 0x000fe20007f1e0ff */
[----:B------:R0:W-:Y:S02]  /*6fe0*/  STG.E.128 desc[UR32][R2.64+0x600], R20 ;  /* 0x0006001402007986 */ /* 0x0001e4000c101d20 */
[----:B------:R-:W1:Y:S01]  /*6ff0*/  @!P2 MUFU.RCP R29, R6 ;  /* 0x00000006001da308 */ /* 0x000e620000001000 */
[----:B----4-:R-:W-:Y:S01]  /*7000*/  FADD.FTZ R5, R0, R49 ;  /* 0x0000003100057221 */ /* 0x010fe20000010000 */
[----:B---3--:R-:W-:Y:S01]  /*7010*/  @!P5 FMUL.FTZ R36, R36, R27 ;  /* 0x0000001b2424d220 */ /* 0x008fe20000410000 */
[----:B------:R-:W-:Y:S01]  /*7020*/  BAR.SYNC.DEFER_BLOCKING 0x0 ;  /* 0x0000000000007b1d */ /* 0x000fe20000010000 */
[----:B------:R-:W-:Y:S01]  /*7030*/  UIMAD UR27, UR35, UR27, UR29 ;  /* 0x0000001b231b72a4 */ /* 0x000fe2000f8e021d */
[----:B------:R-:W-:Y:S01]  /*7040*/  FADD.FTZ R0, R5, R50 ;  /* 0x0000003205007221 */ /* 0x000fe20000010000 */
[----:B------:R-:W-:-:S03]  /*7050*/  IADD3.X R128, PT, PT, R128, -0x1, RZ, P0, !PT ;  /* 0xffffffff80807810 */ /* 0x000fc600007fe4ff */
[----:B------:R-:W2:Y:S01]  /*7060*/  @!P4 MUFU.RCP R4, R7 ;  /* 0x000000070004c308 */ /* 0x000ea20000001000 */
[----:B-----5:R-:W-:Y:S01]  /*7070*/  @!P3 FMUL.FTZ R37, R37, R26 ;  /* 0x0000001a2525b220 */ /* 0x020fe20000410000 */
[----:B------:R-:W-:Y:S02]  /*7080*/  UMOV UR26, UR28 ;  /* 0x0000001c001a7c82 */ /* 0x000fe40008000000 */
[----:B------:R-:W-:-:S04]  /*7090*/  UIMAD.WIDE.U32 UR26, UR34, UR30, UR26 ;  /* 0x0000001e221a72a5 */ /* 0x000fc8000f8e001a */
[----:B------:R-:W-:Y:S01]  /*70a0*/  UIMAD UR27, UR34, UR31, UR27 ;  /* 0x0000001f221b72a4 */ /* 0x000fe2000f8e021b */
[----:B-1----:R-:W-:Y:S01]  /*70b0*/  @!P2 FMUL.FTZ R38, R38, R29 ;  /* 0x0000001d2626a220 */ /* 0x002fe20000410000 */
[----:B------:R-:W-:-:S04]  /*70c0*/  ULEA UR6, UP0, UR26, UR36, 0x2 ;  /* 0x000000241a067291 */ /* 0x000fc8000f8010ff */
[----:B------:R-:W-:Y:S02]  /*70d0*/  ULEA.HI.X UR26, UR26, UR37, UR27, 0x2, UP0 ;  /* 0x000000251a1a7291 */ /* 0x000fe400080f141b */
[----:B0-----:R-:W-:Y:S01]  /*70e0*/  MOV R2, UR6 ;  /* 0x0000000600027c02 */ /* 0x001fe20008000f00 */
[----:B------:R-:W-:Y:S01]  /*70f0*/  UIADD3 UR22, UP0, UPT, UR22, -0x1000, URZ ;  /* 0xfffff00016167890 */ /* 0x000fe2000ff1e0ff */
[----:B--2---:R-:W-:Y:S01]  /*7100*/  @!P4 FMUL.FTZ R39, R39, R4 ;  /* 0x000000042727c220 */ /* 0x004fe20000410000 */
[----:B------:R0:W-:Y:S01]  /*7110*/  STS.128 [R100], R48 ;  /* 0x0000003064007388 */ /* 0x0001e20000000c00 */
[----:B------:R-:W-:Y:S01]  /*7120*/  MOV R3, UR26 ;  /* 0x0000001a00037c02 */ /* 0x000fe20008000f00 */
[----:B------:R-:W-:Y:S02]  /*7130*/  UIADD3.X UR24, UPT, UPT, UR24, -0x1, URZ, UP0, !UPT ;  /* 0xffffffff18187890 */ /* 0x000fe400087fe4ff */
[----:B------:R1:W-:Y:S01]  /*7140*/  STS.128 [R100+0x10], R44 ;  /* 0x0000102c64007388 */ /* 0x0003e20000000c00 */
[----:B------:R-:W-:Y:S01]  /*7150*/  UISETP.GT.AND UP0, UPT, UR21, 0x1, UPT ;  /* 0x000000011500788c */ /* 0x000fe2000bf04270 */
[----:B------:R-:W-:-:S02]  /*7160*/  IMAD.WIDE.U32 R2, R104, 0x10, R2 ;  /* 0x0000001068027825 */ /* 0x000fc400078e0002 */
[----:B------:R2:W-:Y:S01]  /*7170*/  STS.128 [R100+0x20], R40 ;  /* 0x0000202864007388 */ /* 0x0005e20000000c00 */
[----:B------:R-:W-:-:S03]  /*7180*/  UMOV UR21, UR40 ;  /* 0x0000002800157c82 */ /* 0x000fc60008000000 */
        /* <DEDUP_REMOVED lines=24> */
.L_x_5466:
[----:B------:R-:W0:Y:S01]  /*7310*/  LDCU.64 UR12, c[0x0][0x548] ;  /* 0x0000a900ff0c77ac */ /* 0x000e220008000a00 */
[----:B--2---:R-:W1:Y:S01]  /*7320*/  S2R R11, SR_TID.X ;  /* 0x00000000000b7919 */ /* 0x004e620000002100 */
        /* <DEDUP_REMOVED lines=39> */
.L_x_5547:
[----:B------:R-:W-:Y:S05]  /*75a0*/  BSYNC.RECONVERGENT B0 ;  /* 0x0000000000007941 */ /* 0x000fea0003800200 */
.L_x_5546:
        /* <DEDUP_REMOVED lines=39> */
.L_x_5549:
[----:B------:R-:W-:Y:S05]  /*7820*/  BSYNC.RECONVERGENT B0 ;  /* 0x0000000000007941 */ /* 0x000fea0003800200 */
.L_x_5548:
        /* <DEDUP_REMOVED lines=9> */
.L_x_5551:
        /* <DEDUP_REMOVED lines=30> */
.L_x_5550:
[----:B------:R-:W-:Y:S05]  /*7aa0*/  EXIT ;  /* 0x000000000000794d */ /* 0x000fea0003800000 */
.L_x_5504:
[----:B------:R-:W-:Y:S01]  /*7ab0*/  MOV R181, R87 ;  /* 0x0000005700b57202 */ /* 0x000fe20000000f00 */
[----:B------:R-:W-:Y:S01]  /*7ac0*/  HFMA2 R183, -RZ, RZ, 0, 5.9604644775390625e-08 ;  /* 0x00000001ffb77431 */ /* 0x000fe200000001ff */
[----:B------:R-:W-:Y:S02]  /*7ad0*/  MOV R186, RZ ;  /* 0x000000ff00ba7202 */ /* 0x000fe40000000f00 */
[----:B------:R-:W-:-:S07]  /*7ae0*/  MOV R86, 0xffffffff ;  /* 0xffffffff00567802 */ /* 0x000fce0000000f00 */
[----:B01---5:R-:W-:Y:S05]  /*7af0*/  WARPSYNC.COLLECTIVE R86, `(.L_x_5552) ;  /* 0x0000000056087348 */ /* 0x023fea0003c00000 */
[----:B------:R2:W3:Y:S02]  /*7b00*/  SHFL.UP P6, R85, R181, R183, R186 ;  /* 0x040000b7b5557389 */ /* 0x0004e400000c00ba */
[----:B0123-5:R-:W-:Y:S05]  /*7b10*/  ENDCOLLECTIVE ;  /* 0x000000000000791b */ /* 0x02ffea0003800000 */
.L_x_5552:
[----:B------:R-:W-:Y:S02]  /*7b20*/  MOV R181, R180 ;  /* 0x000000b400b57202 */ /* 0x000fe40000000f00 */
[----:B------:R-:W-:-:S07]  /*7b30*/  MOV R84, R85 ;  /* 0x0000005500547202 */ /* 0x000fce0000000f00 */
[----:B------:R-:W-:Y:S05]  /*7b40*/  WARPSYNC.COLLECTIVE R86, `(.L_x_5553) ;  /* 0x0000000056087348 */ /* 0x000fea0003c00000 */
[----:B------:R0:W1:Y:S02]  /*7b50*/  SHFL.UP P6, R85, R181, R183, R186 ;  /* 0x040000b7b5557389 */ /* 0x00006400000c00ba */
[----:B01----:R-:W-:Y:S05]  /*7b60*/  ENDCOLLECTIVE ;  /* 0x000000000000791b */ /* 0x003fea0003800000 */
.L_x_5553:
        /* <DEDUP_REMOVED lines=9> */
.L_x_5554:
[----:B------:R-:W-:Y:S02]  /*7c00*/  MOV R181, R182 ;  /* 0x000000b600b57202 */ /* 0x000fe40000000f00 */
[----:B------:R-:W-:-:S07]  /*7c10*/  MOV R84, R85 ;  /* 0x0000005500547202 */ /* 0x000fce0000000f00 */
[----:B------:R-:W-:Y:S05]  /*7c20*/  WARPSYNC.COLLECTIVE R86, `(.L_x_5555) ;  /* 0x0000000056087348 */ /* 0x000fea0003c00000 */
[----:B------:R0:W1:Y:S02]  /*7c30*/  SHFL.UP P6, R85, R181, R183, R186 ;  /* 0x040000b7b5557389 */ /* 0x00006400000c00ba */
[----:B01----:R-:W-:Y:S05]  /*7c40*/  ENDCOLLECTIVE ;  /* 0x000000000000791b */ /* 0x003fea0003800000 */
.L_x_5555:
        /* <DEDUP_REMOVED lines=8> */
.L_x_5556:
[----:B------:R-:W-:Y:S02]  /*7cd0*/  MOV R181, R184 ;  /* 0x000000b800b57202 */ /* 0x000fe40000000f00 */
[----:B------:R-:W-:-:S07]  /*7ce0*/  MOV R84, R85 ;  /* 0x0000005500547202 */ /* 0x000fce0000000f00 */
[----:B------:R-:W-:Y:S05]  /*7cf0*/  WARPSYNC.COLLECTIVE R86, `(.L_x_5557) ;  /* 0x0000000056087348 */ /* 0x000fea0003c00000 */
[----:B------:R0:W1:Y:S02]  /*7d00*/  SHFL.UP P6, R85, R181, R183, R186 ;  /* 0x040000b7b5557389 */ /* 0x00006400000c00ba */
[----:B01----:R-:W-:Y:S05]  /*7d10*/  ENDCOLLECTIVE ;  /* 0x000000000000791b */ /* 0x003fea0003800000 */
.L_x_5557:
        /* <DEDUP_REMOVED lines=8> */
.L_x_5558:
[----:B------:R-:W-:Y:S02]  /*7da0*/  MOV R181, R180 ;  /* 0x000000b400b57202 */ /* 0x000fe40000000f00 */
[----:B------:R-:W-:-:S07]  /*7db0*/  MOV R84, R85 ;  /* 0x0000005500547202 */ /* 0x000fce0000000f00 */
[----:B------:R-:W-:Y:S05]  /*7dc0*/  WARPSYNC.COLLECTIVE R86, `(.L_x_5559) ;  /* 0x0000000056087348 */ /* 0x000fea0003c00000 */
[----:B------:R0:W1:Y:S02]  /*7dd0*/  SHFL.UP P6, R85, R181, R183, R186 ;  /* 0x040000b7b5557389 */ /* 0x00006400000c00ba */
[----:B01----:R-:W-:Y:S05]  /*7de0*/  ENDCOLLECTIVE ;  /* 0x000000000000791b */ /* 0x003fea0003800000 */
.L_x_5559:
        /* <DEDUP_REMOVED lines=8> */
.L_x_5560:
[----:B------:R-:W-:Y:S02]  /*7e70*/  MOV R181, R84 ;  /* 0x0000005400b57202 */ /* 0x000fe40000000f00 */
[----:B------:R-:W-:-:S07]  /*7e80*/  MOV R182, R85 ;  /* 0x0000005500b67202 */ /* 0x000fce0000000f00 */
[----:B------:R-:W-:Y:S05]  /*7e90*/  WARPSYNC.COLLECTIVE R86, `(.L_x_5561) ;  /* 0x0000000056087348 */ /* 0x000fea0003c00000 */
[----:B------:R0:W1:Y:S02]  /*7ea0*/  SHFL.UP P6, R85, R181, R183, R186 ;  /* 0x040000b7b5557389 */ /* 0x00006400000c00ba */
[----:B01----:R-:W-:Y:S05]  /*7eb0*/  ENDCOLLECTIVE ;  /* 0x000000000000791b */ /* 0x003fea0003800000 */
.L_x_5561:
[----:B------:R-:W-:Y:S05]  /*7ec0*/  BRA `(.L_x_5562) ;  /* 0xffffffc400a07947 */ /* 0x000fea000383ffff */
.L_x_5505:
        /* <DEDUP_REMOVED lines=8> */
.L_x_5564:
[----:B------:R-:W-:Y:S05]  /*7f50*/  BSYNC B0 ;  /* 0x0000000000007941 */ /* 0x000fea0003800000 */
.L_x_5563:
[----:B------:R-:W-:Y:S05]  /*7f60*/  BRA `(.L_x_5565) ;  /* 0xffffffc400907947 */ /* 0x000fea000383ffff */
.L_x_5506:
        /* <DEDUP_REMOVED lines=8> */
.L_x_5567:
[----:B------:R-:W-:Y:S05]  /*7ff0*/  BSYNC B0 ;  /* 0x0000000000007941 */ /* 0x000fea0003800000 */
.L_x_5566:
[----:B------:R-:W-:Y:S05]  /*8000*/  BRA `(.L_x_5568) ;  /* 0xffffffc400707947 */ /* 0x000fea000383ffff */
.L_x_5507:
        /* <DEDUP_REMOVED lines=8> */
.L_x_5570:
[----:B------:R-:W-:Y:S05]  /*8090*/  BSYNC B0 ;  /* 0x0000000000007941 */ /* 0x000fea0003800000 */
.L_x_5569:
        /* <DEDUP_REMOVED lines=11> */
.L_x_5571:
[----:B------:R-:W-:Y:S05]  /*8150*/  WARPSYNC.COLLECTIVE R86, `(.L_x_5572) ;  /* 0x0000000056087348 */ /* 0x000fea0003c00000 */
[----:B------:R0:W1:Y:S02]  /*8160*/  SHFL.IDX P3, R217, R221, R223, R224 ;  /* 0x000000dfddd97389 */ /* 0x00006400000600e0 */
[----:B01----:R-:W-:Y:S05]  /*8170*/  ENDCOLLECTIVE ;  /* 0x000000000000791b */ /* 0x003fea0003800000 */
.L_x_5572:
[----:B------:R-:W-:Y:S02]  /*8180*/  MOV R221, R3 ;  /* 0x0000000300dd7202 */ /* 0x000fe40000000f00 */
[----:B------:R-:W-:Y:S02]  /*8190*/  MOV R179, R85 ;  /* 0x0000005500b37202 */ /* 0x000fe40000000f00 */
[----:B------:R-:W-:-:S07]  /*81a0*/  MOV R84, R217 ;  /* 0x000000d900547202 */ /* 0x000fce0000000f00 */
[----:B------:R-:W-:Y:S05]  /*81b0*/  WARPSYNC.COLLECTIVE R86, `(.L_x_5573) ;  /* 0x0000000056087348 */ /* 0x000fea0003c00000 */
[----:B------:R0:W1:Y:S02]  /*81c0*/  SHFL.IDX P3, R217, R221, R223, R224 ;  /* 0x000000dfddd97389 */ /* 0x00006400000600e0 */
[----:B01----:R-:W-:Y:S05]  /*81d0*/  ENDCOLLECTIVE ;  /* 0x000000000000791b */ /* 0x003fea0003800000 */
.L_x_5573:
[----:B------:R-:W-:Y:S01]  /*81e0*/  MOV R85, R217 ;  /* 0x000000d900557202 */ /* 0x000fe20000000f00 */
[----:B------:R-:W-:Y:S06]  /*81f0*/  BRA `(.L_x_5574) ;  /* 0xffffffc4000c7947 */ /* 0x000fec000383ffff */
.L_x_5509:
        /* <DEDUP_REMOVED lines=9> */
.L_x_5575:
[----:B------:R-:W-:Y:S02]  /*8290*/  MOV R225, R85 ;  /* 0x0000005500e17202 */ /* 0x000fe40000000f00 */
[----:B------:R-:W-:-:S07]  /*82a0*/  MOV R87, R222 ;  /* 0x000000de00577202 */ /* 0x000fce0000000f00 */
[----:B------:R-:W-:Y:S05]  /*82b0*/  WARPSYNC.COLLECTIVE R86, `(.L_x_5576) ;  /* 0x0000000056087348 */ /* 0x000fea0003c00000 */
[----:B------:R0:W1:Y:S02]  /*82c0*/  SHFL.DOWN P2, R222, R225, R226, R227 ;  /* 0x080000e2e1de7389 */ /* 0x00006400000400e3 */
[----:B01----:R-:W-:Y:S05]  /*82d0*/  ENDCOLLECTIVE ;  /* 0x000000000000791b */ /* 0x003fea0003800000 */
.L_x_5576:
        /* <DEDUP_REMOVED lines=11> */
.L_x_5577:
[----:B------:R-:W-:Y:S02]  /*8390*/  MOV R225, R85 ;  /* 0x0000005500e17202 */ /* 0x000fe40000000f00 */
[----:B------:R-:W-:-:S07]  /*83a0*/  MOV R87, R222 ;  /* 0x000000de00577202 */ /* 0x000fce0000000f00 */
[----:B------:R-:W-:Y:S05]  /*83b0*/  WARPSYNC.COLLECTIVE R86, `(.L_x_5578) ;  /* 0x0000000056087348 */ /* 0x000fea0003c00000 */
[----:B------:R0:W1:Y:S02]  /*83c0*/  SHFL.DOWN P2, R222, R225, R226, R227 ;  /* 0x080000e2e1de7389 */ /* 0x00006400000400e3 */
[----:B01----:R-:W-:Y:S05]  /*83d0*/  ENDCOLLECTIVE ;  /* 0x000000000000791b */ /* 0x003fea0003800000 */
.L_x_5578:
        /* <DEDUP_REMOVED lines=11> */
.L_x_5579:
[----:B------:R-:W-:Y:S02]  /*8490*/  MOV R225, R85 ;  /* 0x0000005500e17202 */ /* 0x000fe40000000f00 */
[----:B------:R-:W-:-:S07]  /*84a0*/  MOV R87, R222 ;  /* 0x000000de00577202 */ /* 0x000fce0000000f00 */
[----:B------:R-:W-:Y:S05]  /*84b0*/  WARPSYNC.COLLECTIVE R86, `(.L_x_5580) ;  /* 0x0000000056087348 */ /* 0x000fea0003c00000 */
[----:B------:R0:W1:Y:S02]  /*84c0*/  SHFL.DOWN P2, R222, R225, R226, R227 ;  /* 0x080000e2e1de7389 */ /* 0x00006400000400e3 */
[----:B01----:R-:W-:Y:S05]  /*84d0*/  ENDCOLLECTIVE ;  /* 0x000000000000791b */ /* 0x003fea0003800000 */
.L_x_5580:
        /* <DEDUP_REMOVED lines=11> */
.L_x_5581:
[----:B------:R-:W-:Y:S02]  /*8590*/  MOV R225, R85 ;  /* 0x0000005500e17202 */ /* 0x000fe40000000f00 */
[----:B------:R-:W-:-:S07]  /*85a0*/  MOV R87, R222 ;  /* 0x000000de00577202 */ /* 0x000fce0000000f00 */
[----:B------:R-:W-:Y:S05]  /*85b0*/  WARPSYNC.COLLECTIVE R86, `(.L_x_5582) ;  /* 0x0000000056087348 */ /* 0x000fea0003c00000 */
[----:B------:R0:W1:Y:S02]  /*85c0*/  SHFL.DOWN P2, R222, R225, R226, R227 ;  /* 0x080000e2e1de7389 */ /* 0x00006400000400e3 */
[----:B01----:R-:W-:Y:S05]  /*85d0*/  ENDCOLLECTIVE ;  /* 0x000000000000791b */ /* 0x003fea0003800000 */
.L_x_5582:
        /* <DEDUP_REMOVED lines=11> */
.L_x_5583:
[----:B------:R-:W-:Y:S02]  /*8690*/  MOV R225, R85 ;  /* 0x0000005500e17202 */ /* 0x000fe40000000f00 */
[----:B------:R-:W-:-:S07]  /*86a0*/  MOV R87, R222 ;  /* 0x000000de00577202 */ /* 0x000fce0000000f00 */
[----:B------:R-:W-:Y:S05]  /*86b0*/  WARPSYNC.COLLECTIVE R86, `(.L_x_5584) ;  /* 0x0000000056087348 */ /* 0x000fea0003c00000 */
[----:B------:R0:W1:Y:S02]  /*86c0*/  SHFL.DOWN P2, R222, R225, R226, R227 ;  /* 0x080000e2e1de7389 */ /* 0x00006400000400e3 */
[----:B01----:R-:W-:Y:S05]  /*86d0*/  ENDCOLLECTIVE ;  /* 0x000000000000791b */ /* 0x003fea0003800000 */
.L_x_5584:
[----:B------:R-:W-:Y:S01]  /*86e0*/  @!P1 FMUL.FTZ R87, R84, R87 ;  /* 0x0000005754579220 */ /* 0x000fe20000410000 */
[----:B------:R-:W-:Y:S01]  /*86f0*/  HFMA2 R226, -RZ, RZ, 0, 5.9604644775390625e-08 ;  /* 0x00000001ffe27431 */ /* 0x000fe200000001ff */
[----:B------:R-:W-:-:S05]  /*8700*/  MOV R213, R222 ;  /* 0x000000de00d57202 */ /* 0x000fca0000000f00 */
        /* <DEDUP_REMOVED lines=8> */
.L_x_5585:
[----:B------:R-:W-:Y:S02]  /*8790*/  ISETP.NE.AND P1, PT, R92, 0x1f, PT ;  /* 0x0000001f5c00780c */ /* 0x000fe40003f25270 */
[----:B------:R-:W-:Y:S02]  /*87a0*/  MOV R221, R85 ;  /* 0x0000005500dd7202 */ /* 0x000fe40000000f00 */
[----:B------:R-:W-:-:S09]  /*87b0*/  MOV R87, R217 ;  /* 0x000000d900577202 */ /* 0x000fd20000000f00 */
[----:B------:R-:W-:Y:S05]  /*87c0*/  WARPSYNC.COLLECTIVE R86, `(.L_x_5586) ;  /* 0x0000000056087348 */ /* 0x000fea0003c00000 */
[----:B------:R0:W1:Y:S02]  /*87d0*/  SHFL.IDX P3, R217, R221, R223, R224 ;  /* 0x000000dfddd97389 */ /* 0x00006400000600e0 */
[----:B01----:R-:W-:Y:S05]  /*87e0*/  ENDCOLLECTIVE ;  /* 0x000000000000791b */ /* 0x003fea0003800000 */
.L_x_5586:
[----:B------:R-:W-:-:S07]  /*87f0*/  FMUL.FTZ R219, R2, R87 ;  /* 0x0000005702db7220 */ /* 0x000fce0000410000 */
[----:B------:R-:W-:Y:S05]  /*8800*/  WARPSYNC.COLLECTIVE R86, `(.L_x_5587) ;  /* 0x0000000056087348 */ /* 0x000fea0003c00000 */
[----:B------:R0:W1:Y:S02]  /*8810*/  SHFL.DOWN P2, R222, R225, R226, R227 ;  /* 0x080000e2e1de7389 */ /* 0x00006400000400e3 */
[----:B01----:R-:W-:Y:S05]  /*8820*/  ENDCOLLECTIVE ;  /* 0x000000000000791b */ /* 0x003fea0003800000 */
.L_x_5587:
        /* <DEDUP_REMOVED lines=8> */
.L_x_5588:
[----:B------:R-:W-:Y:S05]  /*88b0*/  WARPSYNC.COLLECTIVE R86, `(.L_x_5589) ;  /* 0x0000000056087348 */ /* 0x000fea0003c00000 */
[----:B------:R0:W1:Y:S02]  /*88c0*/  SHFL.IDX P3, R217, R221, R223, R224 ;  /* 0x000000dfddd97389 */ /* 0x00006400000600e0 */
[----:B01----:R-:W-:Y:S05]  /*88d0*/  ENDCOLLECTIVE ;  /* 0x000000000000791b */ /* 0x003fea0003800000 */
.L_x_5589:
[----:B------:R-:W-:Y:S02]  /*88e0*/  MOV R221, R3 ;  /* 0x0000000300dd7202 */ /* 0x000fe40000000f00 */
[----:B------:R-:W-:-:S07]  /*88f0*/  MOV R215, R217 ;  /* 0x000000d900d77202 */ /* 0x000fce0000000f00 */
[----:B------:R-:W-:Y:S05]  /*8900*/  WARPSYNC.COLLECTIVE R86, `(.L_x_5590) ;  /* 0x0000000056087348 */ /* 0x000fea0003c00000 */
[----:B------:R0:W1:Y:S02]  /*8910*/  SHFL.IDX P3, R217, R221, R223, R224 ;  /* 0x000000dfddd97389 */ /* 0x00006400000600e0 */
[----:B01----:R-:W-:Y:S05]  /*8920*/  ENDCOLLECTIVE ;  /* 0x000000000000791b */ /* 0x003fea0003800000 */
.L_x_5590:
[----:B------:R-:W-:Y:S05]  /*8930*/  BRA `(.L_x_5591) ;  /* 0xffffffc400047947 */ /* 0x000fea000383ffff */
.L_x_5592:
        /* <DEDUP_REMOVED lines=12> */
.L_x_10463:


//--------------------- .text._Z25selective_scan_bwd_kernelI32Selective_Scan_bwd_kernel_traitsILi64ELi16ELb1ELb0ELb1ELb1ELb1EffEEv12SSMParamsBwd --------------------------
	.section	.text._Z25selective_scan_bwd_kernelI32Selective_Scan_bwd_kernel_traitsILi64ELi16ELb1ELb0ELb1ELb1ELb1EffEEv12SSMParamsBwd,"ax",@progbits
	.align	128
        .global         _Z25selective_scan_bwd_kernelI32Selective_Scan_bwd_kernel_traitsILi64ELi16ELb1ELb0ELb1ELb1ELb1EffEEv12SSMParamsBwd
        .type           _Z25selective_scan_bwd_kernelI32Selective_Scan_bwd_kernel_traitsILi64ELi16ELb1ELb0ELb1ELb1ELb1EffEEv12SSMParamsBwd,@function
        .size           _Z25selective_scan_bwd_kernelI32Selective_Scan_bwd_kernel_traitsILi64ELi16ELb1ELb0ELb1ELb1ELb1EffEEv12SSMParamsBwd,(.L_x_10464 - _Z25selective_scan_bwd_kernelI32Selective_Scan_bwd_kernel_traitsILi64ELi16ELb1ELb0ELb1ELb1ELb1EffEEv12SSMParamsBwd)
        .other          _Z25selective_scan_bwd_kernelI32Selective_Scan_bwd_kernel_traitsILi64ELi16ELb1ELb0ELb1ELb1ELb1EffEEv12SSMParamsBwd,@"STO_CUDA_ENTRY STV_DEFAULT"
_Z25selective_scan_bwd_kernelI32Selective_Scan_bwd_kernel_traitsILi64ELi16ELb1ELb0ELb1ELb1ELb1EffEEv12SSMParamsBwd:
.text._Z25selective_scan_bwd_kernelI32Selective_Scan_bwd_kernel_traitsILi64ELi16ELb1ELb0ELb1ELb1ELb1EffEEv12SSMParamsBwd:
        /* <DEDUP_REMOVED lines=18> */
[----:B------:R-:W2:Y:S01]  /*0120*/  LDCU UR25, c[0x0][0x394] ;  /* 0x00007280ff1977ac */ /* 0x000ea20008000800 */
[----:B------:R-:W-:-:S03]  /*0130*/  PLOP3.LUT P0, PT, PT, PT, UP0, 0x80, 0x8 ;  /* 0x000000000008781c */ /* 0x000fc60003f0f008 */
[----:B------:R-:W-:Y:S01]  /*0140*/  PLOP3.LUT P1, PT, PT, PT, UP1, 0x80, 0x8 ;  /* 0x000000000008781c */ /* 0x000fe20003f2f018 */
[----:B------:R-:W2:Y:S01]  /*0150*/  LDCU.128 UR20, c[0x0][0x4a0] ;  /* 0x00009400ff1477ac */ /* 0x000ea20008000c00 */
[----:B---3--:R-:W-:-:S03]  /*0160*/  @UP0 ULEA UR4, UP2, UR31, UR4, 0x2 ;  /* 0x000000041f040291 */ /* 0x008fc6000f8410ff */
[----:B------:R-:W-:Y:S02]  /*0170*/  @UP1 ULEA UR6, UP3, UR31, UR6, 0x2 ;  /* 0x000000061f061291 */ /* 0x000fe4000f8610ff */
[----:B------:R-:W-:Y:S01]  /*0180*/  @UP0 ULEA.HI.X UR5, UR31, UR5, URZ, 0x2, UP2 ;  /* 0x000000051f050291 */ /* 0x000fe200090f14ff */
[----:B-1----:R-:W1:Y:S01]  /*0190*/  MUFU.RCP R3, R3 ;  /* 0x0000000300037308 */ /* 0x002e620000001000 */
        /* <DEDUP_REMOVED lines=10> */
[----:B-1----:R-:W-:Y:S01]  /*0240*/  IADD3 R8, PT, PT, R3, 0xffffffe, RZ ;  /* 0x0ffffffe03087810 */ /* 0x002fe20007ffe0ff */
[----:B------:R-:W-:Y:S01]  /*0250*/  UIMAD UR5, UR38, UR13, UR5 ;  /* 0x0000000d260572a4 */ /* 0x000fe2000f8e0205 */
[----:B---3--:R-:W-:Y:S01]  /*0260*/  HFMA2 R4, -RZ, RZ, 0, 0 ;  /* 0x00000000ff047431 */ /* 0x008fe200000001ff */
[----:B------:R-:W-:Y:S01]  /*0270*/  UIMAD UR7, UR38, UR17, UR7 ;  /* 0x00000011260772a4 */ /* 0x000fe2000f8e0207 */
[----:B------:R-:W1:Y:S01]  /*0280*/  F2I.FTZ.U32.TRUNC.NTZ R5, R8 ;  /* 0x0000000800057305 */ /* 0x000e62000021f000 */
[----:B------:R-:W3:Y:S01]  /*0290*/  LDCU.64 UR12, c[0x0][0x498] ;  /* 0x00009300ff0c77ac */ /* 0x000ee20008000a00 */
[----:B----4-:R-:W-:Y:S01]  /*02a0*/  IABS R6, UR31 ;  /* 0x0000001f00067c13 */ /* 0x010fe20008000000 */
[----:B------:R-:W4:Y:S01]  /*02b0*/  LDCU.64 UR16, c[0x0][0x480] ;  /* 0x00009000ff1077ac */ /* 0x000f220008000a00 */
[----:B------:R-:W-:-:S02]  /*02c0*/  UIMAD.WIDE.U32 UR8, UR31, UR14, UR4 ;  /* 0x0000000e1f0872a5 */ /* 0x000fc4000f8e0004 */
[----:B------:R-:W-:-:S04]  /*02d0*/  UIMAD.WIDE.U32 UR10, UR31, UR18, UR6 ;  /* 0x000000121f0a72a5 */ /* 0x000fc8000f8e0006 */
[----:B------:R-:W0:Y:S01]  /*02e0*/  LDCU.128 UR4, c[0x0][0x460] ;  /* 0x00008c00ff0477ac */ /* 0x000e220008000c00 */
[----:B-1----:R-:W-:Y:S01]  /*02f0*/  IADD3 R3, PT, PT, RZ, -R5, RZ ;  /* 0x80000005ff037210 */ /* 0x002fe20007ffe0ff */
[----:B------:R-:W-:Y:S02]  /*0300*/  UIMAD UR26, UR31, UR15, UR9 ;  /* 0x0000000f1f1a72a4 */ /* 0x000fe4000f8e0209 */
[----:B---3--:R-:W-:Y:S02]  /*0310*/  UIMAD.WIDE.U32 UR14, UR38, UR12, URZ ;  /* 0x0000000c260e72a5 */ /* 0x008fe4000f8e00ff */
[----:B------:R-:W-:Y:S01]  /*0320*/  IMAD R3, R3, R10, RZ ;  /* 0x0000000a03037224 */ /* 0x000fe200078e02ff */
[----:B------:R-:W-:Y:S02]  /*0330*/  UIMAD UR28, UR31, UR19, UR11 ;  /* 0x000000131f1c72a4 */ /* 0x000fe4000f8e020b */
[----:B----4-:R-:W-:Y:S01]  /*0340*/  UISETP.NE.U32.AND UP0, UPT, UR16, URZ, UPT ;  /* 0x000000ff1000728c */ /* 0x010fe2000bf05070 */
[----:B------:R-:W-:Y:S01]  /*0350*/  IMAD.HI.U32 R4, R5, R3, R4 ;  /* 0x0000000305047227 */ /* 0x000fe200078e0004 */
[----:B------:R-:W-:Y:S01]  /*0360*/  MOV R3, R6 ;  /* 0x0000000600037202 */ /* 0x000fe20000000f00 */
[----:B------:R-:W-:-:S02]  /*0370*/  UIMAD UR15, UR38, UR13, UR15 ;  /* 0x0000000d260f72a4 */ /* 0x000fc4000f8e020f */
[----:B------:R-:W-:Y:S02]  /*0380*/  UISETP.NE.AND.EX UP0, UPT, UR17, URZ, UPT, UP0 ;  /* 0x000000ff1100728c */ /* 0x000fe4000bf05300 */
[----:B------:R-:W-:Y:S01]  /*0390*/  IMAD.HI.U32 R4, R4, R3, RZ ;  /* 0x0000000304047227 */ /* 0x000fe200078e00ff */
[----:B--2---:R-:W-:Y:S02]  /*03a0*/  ULEA UR11, UR25, 0xfffffc00, 0xa ;  /* 0xfffffc00190b7891 */ /* 0x004fe4000f8e50ff */
[----:B------:R-:W-:Y:S02]  /*03b0*/  UIMAD.WIDE.U32 UR18, UR31, UR20, UR14 ;  /* 0x000000141f1272a5 */ /* 0x000fe4000f8e000e */
[----:B------:R-:W-:Y:S01]  /*03c0*/  IADD3 R5, PT, PT, -R4, RZ, RZ ;  /* 0x000000ff04057210 */ /* 0x000fe20007ffe1ff */
[----:B------:R-:W-:Y:S02]  /*03d0*/  UIADD3 UR10, UP3, UPT, UR11, UR10, URZ ;  /* 0x0000000a0b0a7290 */ /* 0x000fe4000ff7e0ff */
[----:B------:R-:W-:-:S02]  /*03e0*/  UIMAD UR30, UR31, UR21, UR19 ;  /* 0x000000151f1e72a4 */ /* 0x000fc4000f8e0213 */
[C---:B------:R-:W-:Y:S01]  /*03f0*/  IMAD R3, R10.reuse, R5, R3 ;  /* 0x000000050a037224 */ /* 0x040fe200078e0203 */
[----:B------:R-:W-:Y:S02]  /*0400*/  USHF.R.S32.HI UR19, URZ, 0x1f, UR11 ;  /* 0x0000001fff137899 */ /* 0x000fe4000801140b */
[----:B0-----:R-:W-:Y:S02]  /*0410*/  ULEA UR27, UP4, UR10, UR6, 0x2 ;  /* 0x000000060a1b7291 */ /* 0x001fe4000f8810ff */
[----:B------:R-:W-:Y:S01]  /*0420*/  ISETP.GT.U32.AND P1, PT, R10, R3, PT ;  /* 0x000000030a00720c */ /* 0x000fe20003f24070 */
[----:B------:R-:W0:Y:S01]  /*0430*/  LDCU.64 UR14, c[0x0][0x3d0] ;  /* 0x00007a00ff0e77ac */ /* 0x000e220008000a00 */
[----:B------:R-:W1:Y:S01]  /*0440*/  @UP0 LDCU UR6, c[0x0][0x384] ;  /* 0x00007080ff0607ac */ /* 0x000e620008000800 */
[----:B------:R-:W-:Y:S02]  /*0450*/  UIADD3.X UR28, UPT, UPT, UR19, UR28, URZ, UP3, !UPT ;  /* 0x0000001c131c7290 */ /* 0x000fe40009ffe4ff */
[----:B------:R-:W-:-:S08]  /*0460*/  UIMAD.WIDE.U32 UR12, UR31, UR22, URZ ;  /* 0x000000161f0c72a5 */ /* 0x000fd0000f8e00ff */
[-C--:B------:R-:W-:Y:S01]  /*0470*/  @!P1 IADD3 R3, PT, PT, R3, -R10.reuse, RZ ;  /* 0x8000000a03039210 */ /* 0x080fe20007ffe0ff */
[----:B------:R-:W-:Y:S01]  /*0480*/  ULEA.HI.X UR28, UR10, UR7, UR28, 0x2, UP4 ;  /* 0x000000070a1c7291 */ /* 0x000fe2000a0f141c */
[----:B------:R-:W-:Y:S01]  /*0490*/  @!P1 IADD3 R4, PT, PT, R4, 0x1, RZ ;  /* 0x0000000104049810 */ /* 0x000fe20007ffe0ff */
[----:B------:R-:W2:Y:S01]  /*04a0*/  @UP0 LDCU UR7, c[0x0][0x38c] ;  /* 0x00007180ff0707ac */ /* 0x000ea20008000800 */
[----:B------:R-:W-:Y:S02]  /*04b0*/  ISETP.GE.U32.AND P0, PT, R3, R10, PT ;  /* 0x0000000a0300720c */ /* 0x000fe40003f06070 */
[C---:B------:R-:W-:Y:S01]  /*04c0*/  LOP3.LUT R3, R9.reuse, UR31, RZ, 0x3c, !PT ;  /* 0x0000001f09037c12 */ /* 0x040fe2000f8e3cff */
[----:B------:R-:W3:Y:S01]  /*04d0*/  LDC.64 R10, c[0x0][0x3e8] ;  /* 0x0000fa00ff0a7b82 */ /* 0x000ee20000000a00 */
[----:B------:R-:W-:Y:S01]  /*04e0*/  ISETP.NE.AND P1, PT, R9, RZ, PT ;  /* 0x000000ff0900720c */ /* 0x000fe20003f25270 */
[----:B------:R-:W-:Y:S01]  /*04f0*/  UIADD3 UR8, UP1, UPT, UR11, UR8, URZ ;  /* 0x000000080b087290 */ /* 0x000fe2000ff3e0ff */
[----:B------:R-:W-:Y:S01]  /*0500*/  ISETP.GE.AND P2, PT, R3, RZ, PT ;  /* 0x000000ff0300720c */ /* 0x000fe20003f46270 */
[----:B------:R-:W-:Y:S01]  /*0510*/  UIMAD UR16, UR31, UR23, UR13 ;  /* 0x000000171f1072a4 */ /* 0x000fe2000f8e020d */
[----:B------:R-:W4:Y:S05]  /*0520*/  @UP0 LDCU.64 UR22, c[0x0][0x480] ;  /* 0x00009000ff1607ac */ /* 0x000f2a0008000a00 */
[----:B------:R-:W-:Y:S01]  /*0530*/  @P0 IADD3 R4, PT, PT, R4, 0x1, RZ ;  /* 0x0000000104040810 */ /* 0x000fe20007ffe0ff */
[----:B------:R-:W-:-:S02]  /*0540*/  ULEA UR24, UP2, UR8, UR4, 0x2 ;  /* 0x0000000408187291 */ /* 0x000fc4000f8410ff */
[----:B------:R-:W-:Y:S01]  /*0550*/  UIADD3.X UR26, UPT, UPT, UR19, UR26, URZ, UP1, !UPT ;  /* 0x0000001a131a7290 */ /* 0x000fe20008ffe4ff */
[----:B------:R-:W-:Y:S01]  /*0560*/  MOV R133, R4 ;  /* 0x0000000400857202 */ /* 0x000fe20000000f00 */
[----:B-1----:R-:W-:Y:S02]  /*0570*/  @UP0 UIMAD UR6, UR38, UR6, UR31 ;  /* 0x00000006260602a4 */ /* 0x002fe4000f8e021f */
[----:B------:R-:W-:Y:S01]  /*0580*/  ULEA.HI.X UR26, UR8, UR5, UR26, 0x2, UP2 ;  /* 0x00000005081a7291 */ /* 0x000fe200090f141a */
[----:B------:R-:W-:Y:S01]  /*0590*/  @!P2 IADD3 R133, PT, PT, -R133, RZ, RZ ;  /* 0x000000ff8585a210 */ /* 0x000fe20007ffe1ff */
[----:B0-----:R-:W-:Y:S01]  /*05a0*/  UIMAD.WIDE.U32 UR4, UR38, UR14, URZ ;  /* 0x0000000e260472a5 */ /* 0x001fe2000f8e00ff */
[----:B------:R-:W-:Y:S01]  /*05b0*/  @!P1 LOP3.LUT R133, RZ, R9, RZ, 0x33, !PT ;  /* 0x00000009ff859212 */ /* 0x000fe200078e33ff */
[----:B------:R-:W-:Y:S02]  /*05c0*/  @UP0 UIMAD UR6, UR6, UR25, URZ ;  /* 0x00000019060602a4 */ /* 0x000fe4000f8e02ff */
[----:B------:R-:W-:Y:S01]  /*05d0*/  UIMAD UR5, UR38, UR15, UR5 ;  /* 0x0000000f260572a4 */ /* 0x000fe2000f8e0205 */
[----:B------:R-:W-:Y:S01]  /*05e0*/  SHF.R.S32.HI R15, RZ, 0x1f, R133 ;  /* 0x0000001fff0f7819 */ /* 0x000fe20000011485 */
[----:B------:R-:W0:Y:S01]  /*05f0*/  LDCU.64 UR20, c[0x0][0x4c8] ;  /* 0x00009900ff1477ac */ /* 0x000e220008000a00 */
[----:B------:R-:W1:Y:S03]  /*0600*/  LDCU.64 UR8, c[0x0][0x528] ;  /* 0x0000a500ff0877ac */ /* 0x000e660008000a00 */
[----:B---3--:R-:W-:-:S02]  /*0610*/  IMAD R6, R15, R10, RZ ;  /* 0x0000000a0f067224 */ /* 0x008fc400078e02ff */
[C---:B------:R-:W-:Y:S01]  /*0620*/  IMAD.WIDE.U32 R4, R133.reuse, R10, UR4 ;  /* 0x0000000485047e25 */ /* 0x040fe2000f8e000a */
[----:B--2---:R-:W-:Y:S01]  /*0630*/  @UP0 UIMAD UR6, UR6, UR7, URZ ;  /* 0x00000007060602a4 */ /* 0x004fe2000f8e02ff */
[----:B------:R-:W-:Y:S02]  /*0640*/  UMOV UR4, URZ ;  /* 0x000000ff00047c82 */ /* 0x000fe40008000000 */
[----:B------:R-:W-:Y:S01]  /*0650*/  IMAD R3, R133, R11, R6 ;  /* 0x0000000b85037224 */ /* 0x000fe200078e0206 */
[----:B------:R-:W-:Y:S01]  /*0660*/  UMOV UR5, URZ ;  /* 0x000000ff00057c82 */ /* 0x000fe20008000000 */
[----:B----4-:R-:W-:Y:S01]  /*0670*/  @UP0 UIMAD.WIDE UR4, UR6, 0x8, UR22 ;  /* 0x00000008060408a5 */ /* 0x010fe2000f8e0216 */
[----:B------:R-:W-:Y:S01]  /*0680*/  IADD3 R7, P0, PT, R4, UR11, RZ ;  /* 0x0000000b04077c10 */ /* 0x000fe2000ff1e0ff */
[----:B------:R-:W-:Y:S01]  /*0690*/  UISETP.GE.AND UP0, UPT, UR25, 0x1, UPT ;  /* 0x000000011900788c */ /* 0x000fe2000bf06270 */
[----:B------:R-:W-:Y:S01]  /*06a0*/  IADD3 R4, PT, PT, R5, R3, RZ ;  /* 0x0000000305047210 */ /* 0x000fe20007ffe0ff */
[----:B------:R-:W-:Y:S01]  /*06b0*/  UIADD3 UR18, UP1, UPT, UR11, UR18, URZ ;  /* 0x000000120b127290 */ /* 0x000fe2000ff3e0ff */
[C---:B------:R-:W-:Y:S01]  /*06c0*/  LEA R6, P1, R7.reuse, R12, 0x2 ;  /* 0x0000000c07067211 */ /* 0x040fe200078210ff */
[----:B0-----:R-:W-:Y:S01]  /*06d0*/  UIMAD.WIDE.U32 UR14, UR31, UR20, URZ ;  /* 0x000000141f0e72a5 */ /* 0x001fe2000f8e00ff */
[----:B------:R-:W-:Y:S01]  /*06e0*/  IADD3.X R4, PT, PT, R4, UR19, RZ, P0, !PT ;  /* 0x0000001304047c10 */ /* 0x000fe200087fe4ff */
[----:B------:R-:W-:Y:S01]  /*06f0*/  UIADD3.X UR30, UPT, UPT, UR19, UR30, URZ, UP1, !UPT ;  /* 0x0000001e131e7290 */ /* 0x000fe20008ffe4ff */
[----:B------:R-:W-:Y:S01]  /*0700*/  MOV R3, RZ ;  /* 0x000000ff00037202 */ /* 0x000fe20000000f00 */
[----:B-1----:R-:W-:Y:S01]  /*0710*/  ULEA UR29, UP1, UR18, UR8, 0x2 ;  /* 0x00000008121d7291 */ /* 0x002fe2000f8210ff */
[----:B------:R-:W-:Y:S01]  /*0720*/  LEA.HI.X R7, R7, R13, R4, 0x2, P1 ;  /* 0x0000000d07077211 */ /* 0x000fe200008f1404 */
[----:B------:R-:W-:-:S02]  /*0730*/  UIMAD UR17, UR31, UR21, UR15 ;  /* 0x000000151f1172a4 */ /* 0x000fc4000f8e020f */
[----:B------:R-:W-:Y:S01]  /*0740*/  ULEA.HI.X UR30, UR18, UR9, UR30, 0x2, UP1 ;  /* 0x00000009121e7291 */ /* 0x000fe200088f141e */
[----:B------:R-:W-:Y:S11]  /*0750*/  BRA.U !UP0, `(.L_x_5593) ;  /* 0x0000007d087c7547 */ /* 0x000ff6000b800000 */
[----:B------:R-:W0:Y:S01]  /*0760*/  S2R R138, SR_TID.X ;  /* 0x00000000008a7919 */ /* 0x000e220000002100 */
[----:B------:R-:W0:Y:S01]  /*0770*/  LDC.64 R8, c[0x0][0x4d8] ;  /* 0x00013600ff087b82 */ /* 0x000e220000000a00 */
[----:B------:R-:W1:Y:S01]  /*0780*/  LDCU.64 UR10, c[0x0][0x4e0] ;  /* 0x00009c00ff0a77ac */ /* 0x000e620008000a00 */
[----:B------:R-:W-:Y:S02]  /*0790*/  MOV R139, RZ ;  /* 0x000000ff008b7202 */ /* 0x000fe40000000f00 */
[----:B------:R-:W-:Y:S01]  /*07a0*/  MOV R131, RZ ;  /* 0x000000ff00837202 */ /* 0x000fe20000000f00 */
[----:B------:R-:W2:Y:S03]  /*07b0*/  LDCU.64 UR22, c[0x0][0x3a0] ;  /* 0x00007400ff1677ac */ /* 0x000ea60008000a00 */
[----:B------:R-:W3:Y:S01]  /*07c0*/  S2UR UR7, SR_CgaCtaId ;  /* 0x00000000000779c3 */ /* 0x000ee20000008800 */
[----:B------:R-:W4:Y:S01]  /*07d0*/  LDCU.64 UR8, c[0x0][0x3b8] ;  /* 0x00007700ff0877ac */ /* 0x000f220008000a00 */
[----:B------:R-:W-:Y:S01]  /*07e0*/  UMOV UR6, 0x400 ;  /* 0x0000040000067882 */ /* 0x000fe20000000000 */
[----:B-1----:R-:W-:-:S04]  /*07f0*/  IMAD R3, R15, UR10, RZ ;  /* 0x0000000a0f037c24 */ /* 0x002fc8000f8e02ff */
[----:B------:R-:W-:Y:S01]  /*0800*/  IMAD R41, R133, UR11, R3 ;  /* 0x0000000b85297c24 */ /* 0x000fe2000f8e0203 */
[----:B--2---:R-:W-:Y:S01]  /*0810*/  UIMAD.WIDE.U32 UR18, UR31, UR22, URZ ;  /* 0x000000161f1272a5 */ /* 0x004fe2000f8e00ff */
[----:B------:R-:W-:Y:S01]  /*0820*/  MOV R3, RZ ;  /* 0x000000ff00037202 */ /* 0x000fe20000000f00 */
[----:B------:R-:W1:Y:S01]  /*0830*/  LDCU UR22, c[0x0][0x394] ;  /* 0x00007280ff1677ac */ /* 0x000e620008000800 */
[----:B----4-:R-:W-:Y:S01]  /*0840*/  UIMAD.WIDE.U32 UR20, UR31, UR8, URZ ;  /* 0x000000081f1472a5 */ /* 0x010fe2000f8e00ff */
[----:B0-----:R-:W-:Y:S01]  /*0850*/  IMAD.WIDE.U32 R4, R8, UR38, R138 ;  /* 0x0000002608047c25 */ /* 0x001fe2000f8e008a */
[C---:B------:R-:W-:Y:S01]  /*0860*/  IADD3 R13, PT, PT, R138.reuse, 0x40, RZ ;  /* 0x000000408a0d7810 */ /* 0x040fe20007ffe0ff */
[----:B---3--:R-:W-:Y:S01]  /*0870*/  ULEA UR6, UR7, UR6, 0x18 ;  /* 0x0000000607067291 */ /* 0x008fe2000f8ec0ff */
[C---:B------:R-:W-:Y:S01]  /*0880*/  IADD3 R15, PT, PT, R138.reuse, 0x80, RZ ;  /* 0x000000808a0f7810 */ /* 0x040fe20007ffe0ff */
[----:B------:R-:W-:Y:S01]  /*0890*/  IMAD R5, R9, UR38, R5 ;  /* 0x0000002609057c24 */ /* 0x000fe2000f8e0205 */
[C---:B------:R-:W-:Y:S01]  /*08a0*/  IADD3 R17, PT, PT, R138.reuse, 0xc0, RZ ;  /* 0x000000c08a117810 */ /* 0x040fe20007ffe0ff */
[----:B------:R-:W-:Y:S01]  /*08b0*/  UIADD3 UR7, UPT, UPT, UR6, 0x1090, URZ ;  /* 0x0000109006077890 */ /* 0x000fe2000fffe0ff */
[C---:B------:R-:W-:Y:S01]  /*08c0*/  SHF.L.U32 R9, R138.reuse, 0x4, RZ ;  /* 0x000000048a097819 */ /* 0x040fe200000006ff */
[----:B------:R-:W-:Y:S01]  /*08d0*/  IMAD.WIDE.U32 R132, R133, UR10, R4 ;  /* 0x0000000a85847c25 */ /* 0x000fe2000f8e0004 */
[----:B------:R-:W-:Y:S01]  /*08e0*/  MOV R4, R6 ;  /* 0x0000000600047202 */ /* 0x000fe20000000f00 */
[----:B------:R-:W-:Y:S01]  /*08f0*/  UIMAD UR23, UR31, UR23, UR19 ;  /* 0x000000171f1772a4 */ /* 0x000fe2000f8e0213 */
[C---:B------:R-:W-:Y:S01]  /*0900*/  IADD3 R19, PT, PT, R138.reuse, 0x100, RZ ;  /* 0x000001008a137810 */ /* 0x040fe20007ffe0ff */
        /* <DEDUP_REMOVED lines=11> */
[C---:B------:R-:W-:Y:S02]  /*09c0*/  SHF.L.U32 R8, R138.reuse, 0x2, RZ ;  /* 0x000000028a087819 */ /* 0x040fe400000006ff */
[----:B------:R-:W-:Y:S02]  /*09d0*/  IADD3 R6, PT, PT, R138, 0x200, RZ ;  /* 0x000002008a067810 */ /* 0x000fe40007ffe0ff */
[----:B------:R-:W-:-:S02]  /*09e0*/  LEA.HI R12, R13, R138, RZ, 0x1b ;  /* 0x0000008a0d0c7211 */ /* 0x000fc400078fd8ff */
[-C--:B------:R-:W-:Y:S02]  /*09f0*/  LEA.HI R13, R15, R138.reuse, RZ, 0x1b ;  /* 0x0000008a0f0d7211 */ /* 0x080fe400078fd8ff */
[-C--:B------:R-:W-:Y:S02]  /*0a00*/  LEA.HI R14, R17, R138.reuse, RZ, 0x1b ;  /* 0x0000008a110e7211 */ /* 0x080fe400078fd8ff */
[-C--:B------:R-:W-:Y:S02]  /*0a10*/  LEA.HI R10, R138, R9.reuse, RZ, 0x1f ;  /* 0x000000098a0a7211 */ /* 0x080fe400078ff8ff */
[----:B------:R-:W-:Y:S02]  /*0a20*/  LEA.HI R11, R9, R9, RZ, 0x1b ;  /* 0x00000009090b7211 */ /* 0x000fe400078fd8ff */
        /* <DEDUP_REMOVED lines=11> */
[----:B------:R-:W-:Y:S02]  /*0ae0*/  LOP3.LUT R8, R8, 0xf80, RZ, 0xc0, !PT ;  /* 0x00000f8008087812 */ /* 0x000fe400078ec0ff */
[----:B------:R-:W-:Y:S02]  /*0af0*/  LEA.HI R26, R6, R138, RZ, 0x1b ;  /* 0x0000008a061a7211 */ /* 0x000fe400078fd8ff */
[----:B------:R-:W-:-:S02]  /*0b00*/  LEA R9, R138, UR6, 0x3 ;  /* 0x000000068a097c11 */ /* 0x000fc4000f8e18ff */
[----:B------:R-:W-:Y:S02]  /*0b10*/  MOV R5, R7 ;  /* 0x0000000700057202 */ /* 0x000fe40000000f00 */
[----:B------:R-:W-:Y:S02]  /*0b20*/  LOP3.LUT R7, R138, 0x1f, RZ, 0xc0, !PT ;  /* 0x0000001f8a077812 */ /* 0x000fe400078ec0ff */
        /* <DEDUP_REMOVED lines=17> */
[----:B------:R-:W-:Y:S02]  /*0c40*/  LOP3.LUT R27, R8, 0x1f, R138, 0xf8, !PT ;  /* 0x0000001f081b7812 */ /* 0x000fe400078ef88a */
[----:B------:R-:W-:Y:S02]  /*0c50*/  LEA R28, R138, R9, 0x3 ;  /* 0x000000098a1c7211 */ /* 0x000fe400078e18ff */
[----:B-1----:R-:W-:-:S07]  /*0c60*/  IADD3 R29, PT, PT, R133, R41, RZ ;  /* 0x00000029851d7210 */ /* 0x002fce0007ffe0ff */
.L_x_5673:
[----:B------:R-:W-:Y:S01]  /*0c70*/  BAR.SYNC.DEFER_BLOCKING 0x0 ;  /* 0x0000000000007b1d */ /* 0x000fe20000010000 */
[----:B------:R-:W-:Y:S02]  /*0c80*/  MOV R32, UR24 ;  /* 0x0000001800207c02 */ /* 0x000fe40008000f00 */
[----:B------:R-:W-:-:S03]  /*0c90*/  MOV R33, UR26 ;  /* 0x0000001a00217c02 */ /* 0x000fc60008000f00 */
[----:B------:R-:W-:-:S05]  /*0ca0*/  IMAD.WIDE.U32 R32, R27, 0x10, R32 ;  /* 0x000000101b207825 */ /* 0x000fca00078e0020 */
[----:B-1----:R-:W2:Y:S04]  /*0cb0*/  LDG.E.128 R36, desc[UR36][R32.64] ;  /* 0x0000002420247981 */ /* 0x002ea8000c1e1d00 */
[----:B------:R-:W3:Y:S04]  /*0cc0*/  LDG.E.128 R40, desc[UR36][R32.64+0x200] ;  /* 0x0002002420287981 */ /* 0x000ee8000c1e1d00 */
[----:B------:R-:W4:Y:S04]  /*0cd0*/  LDG.E.128 R64, desc[UR36][R32.64+0x400] ;  /* 0x0004002420407981 */ /* 0x000f28000c1e1d00 */
[----:B------:R0:W4:Y:S01]  /*0ce0*/  LDG.E.128 R68, desc[UR36][R32.64+0x600] ;  /* 0x0006002420447981 */ /* 0x000122000c1e1d00 */
[----:B------:R-:W1:Y:S01]  /*0cf0*/  S2UR UR7, SR_CgaCtaId ;  /* 0x00000000000779c3 */ /* 0x000e620000008800 */
[----:B------:R-:W-:Y:S01]  /*0d00*/  UMOV UR6, 0x400 ;  /* 0x0000040000067882 */ /* 0x000fe20000000000 */
[----:B------:R-:W-:Y:S01]  /*0d10*/  LOP3.LUT R34, R138, 0x3e0, RZ, 0xc0, !PT ;  /* 0x000003e08a227812 */ /* 0x000fe200078ec0ff */
[----:B------:R-:W0:Y:S01]  /*0d20*/  S2R R31, SR_LANEID ;  /* 0x00000000001f7919 */ /* 0x000e220000000000 */
[----:B------:R-:W-:-:S02]  /*0d30*/  MOV R46, UR27 ;  /* 0x0000001b002e7c02 */ /* 0x000fc40008000f00 */
[----:B------:R-:W-:-:S03]  /*0d40*/  MOV R47, UR28 ;  /* 0x0000001c002f7c02 */ /* 0x000fc60008000f00 */
[----:B------:R-:W-:Y:S01]  /*0d50*/  IMAD.WIDE.U32 R46, R27, 0x10, R46 ;  /* 0x000000101b2e7825 */ /* 0x000fe200078e002e */
[----:B-1----:R-:W-:Y:S01]  /*0d60*/  ULEA UR6, UR7, UR6, 0x18 ;  /* 0x0000000607067291 */ /* 0x002fe2000f8ec0ff */
[-C--:B0-----:R-:W-:Y:S02]  /*0d70*/  IADD3 R30, PT, PT, R8, R31.reuse, RZ ;  /* 0x0000001f081e7210 */ /* 0x081fe40007ffe0ff */
[----:B------:R-:W-:-:S03]  /*0d80*/  IADD3 R32, PT, PT, R34, R31, RZ ;  /* 0x0000001f22207210 */ /* 0x000fc60007ffe0ff */
[----:B------:R-:W-:Y:S02]  /*0d90*/  LEA R30, R30, UR6, 0x4 ;  /* 0x000000061e1e7c11 */ /* 0x000fe4000f8e20ff */
[----:B------:R-:W-:-:S03]  /*0da0*/  LEA R32, R32, UR6, 0x6 ;  /* 0x0000000620207c11 */ /* 0x000fc6000f8e30ff */
[----:B--2---:R0:W-:Y:S04]  /*0db0*/  STS.128 [R30], R36 ;  /* 0x000000241e007388 */ /* 0x0041e80000000c00 */
        /* <DEDUP_REMOVED lines=9> */
[----:B0-----:R-:W2:Y:S04]  /*0e50*/  LDG.E.128 R36, desc[UR36][R46.64] ;  /* 0x000000242e247981 */ /* 0x001ea8000c1e1d00 */
[----:B------:R-:W3:Y:S04]  /*0e60*/  LDG.E.128 R72, desc[UR36][R46.64+0x200] ;  /* 0x000200242e487981 */ /* 0x000ee8000c1e1d00 */
[----:B------:R-:W4:Y:S04]  /*0e70*/  LDG.E.128 R76, desc[UR36][R46.64+0x400] ;  /* 0x000400242e4c7981 */ /* 0x000f28000c1e1d00 */
[----:B------:R-:W4:Y:S01]  /*0e80*/  LDG.E.128 R80, desc[UR36][R46.64+0x600] ;  /* 0x000600242e507981 */ /* 0x000f22000c1e1d00 */
[----:B------:R-:W-:-:S02]  /*0e90*/  MOV R44, UR29 ;  /* 0x0000001d002c7c02 */ /* 0x000fc40008000f00 */
[----:B------:R-:W-:-:S03]  /*0ea0*/  MOV R45, UR30 ;  /* 0x0000001e002d7c02 */ /* 0x000fc60008000f00 */
[----:B------:R-:W-:Y:S01]  /*0eb0*/  IMAD.WIDE.U32 R44, R27, 0x10, R44 ;  /* 0x000000101b2c7825 */ /* 0x000fe200078e002c */
[----:B--2---:R-:W-:Y:S04]  /*0ec0*/  STS.128 [R30], R36 ;  /* 0x000000241e007388 */ /* 0x004fe80000000c00 */
[----:B---3--:R0:W-:Y:S04]  /*0ed0*/  STS.128 [R30+0x200], R72 ;  /* 0x000200481e007388 */ /* 0x0081e80000000c00 */
[----:B----4-:R1:W-:Y:S04]  /*0ee0*/  STS.128 [R30+0x400], R76 ;  /* 0x0004004c1e007388 */ /* 0x0103e80000000c00 */
[----:B------:R2:W-:Y:S01]  /*0ef0*/  STS.128 [R30+0x600], R80 ;  /* 0x000600501e007388 */ /* 0x0005e20000000c00 */
[----:B------:R-:W-:-:S03]  /*0f00*/  NOP ;  /* 0x0000000000007918 */ /* 0x000fc60000000000 */
[----:B------:R-:W3:Y:S04]  /*0f10*/  LDS.128 R84, [R32] ;  /* 0x0000000020547984 */ /* 0x000ee80000000c00 */
[----:B------:R-:W4:Y:S04]  /*0f20*/  LDS.128 R40, [R32+0x10] ;  /* 0x0000100020287984 */ /* 0x000f280000000c00 */
[----:B------:R0:W4:Y:S04]  /*0f30*/  LDS.128 R68, [R32+0x20] ;  /* 0x0000200020447984 */ /* 0x0001280000000c00 */
[----:B------:R0:W4:Y:S01]  /*0f40*/  LDS.128 R64, [R32+0x30] ;  /* 0x0000300020407984 */ /* 0x0001220000000c00 */
[----:B------:R-:W-:Y:S06]  /*0f50*/  BAR.SYNC.DEFER_BLOCKING 0x0 ;  /* 0x0000000000007b1d */ /* 0x000fec0000010000 */
[----:B------:R-:W4:Y:S04]  /*0f60*/  LDG.E.128 R88, desc[UR36][R44.64] ;  /* 0x000000242c587981 */ /* 0x000f28000c1e1d00 */
[----:B0-----:R-:W4:Y:S04]  /*0f70*/  LDG.E.128 R72, desc[UR36][R44.64+0x200] ;  /* 0x000200242c487981 */ /* 0x001f28000c1e1d00 */
[----:B-1----:R-:W4:Y:S04]  /*0f80*/  LDG.E.128 R76, desc[UR36][R44.64+0x400] ;  /* 0x000400242c4c7981 */ /* 0x002f28000c1e1d00 */
[----:B--2---:R-:W2:Y:S01]  /*0f90*/  LDG.E.128 R80, desc[UR36][R44.64+0x600] ;  /* 0x000600242c507981 */ /* 0x004ea2000c1e1d00 */
[--C-:B---3-5:R-:W-:Y:S01]  /*0fa0*/  FADD.FTZ R33, R84, R2.reuse ;  /* 0x0000000254217221 */ /* 0x128fe20000010000 */
[--C-:B------:R-:W-:Y:S01]  /*0fb0*/  FADD.FTZ R34, R85, R2.reuse ;  /* 0x0000000255227221 */ /* 0x100fe20000010000 */
[--C-:B------:R-:W-:Y:S01]  /*0fc0*/  FADD.FTZ R35, R86, R2.reuse ;  /* 0x0000000256237221 */ /* 0x100fe20000010000 */
[--C-:B------:R-:W-:Y:S01]  /*0fd0*/  FADD.FTZ R36, R87, R2.reuse ;  /* 0x0000000257247221 */ /* 0x100fe20000010000 */
[--C-:B----4-:R-:W-:Y:S01]  /*0fe0*/  FADD.FTZ R37, R40, R2.reuse ;  /* 0x0000000228257221 */ /* 0x110fe20000010000 */
        /* <DEDUP_REMOVED lines=11> */
[----:B------:R0:W-:Y:S04]  /*10a0*/  STS.128 [R30+0x400], R76 ;  /* 0x0004004c1e007388 */ /* 0x0001e80000000c00 */
[----:B--2---:R0:W-:Y:S01]  /*10b0*/  STS.128 [R30+0x600], R80 ;  /* 0x000600501e007388 */ /* 0x0041e20000000c00 */
        /* <DEDUP_REMOVED lines=32> */
.L_x_5595:
[----:B------:R-:W-:Y:S05]  /*12c0*/  BSYNC.RECONVERGENT B0 ;  /* 0x0000000000007941 */ /* 0x000fea0003800200 */
.L_x_5594:
[----:B------:R-:W-:Y:S01]  /*12d0*/  BSSY.RECONVERGENT B0, `(.L_x_5596) ;  /* 0x0000022000007945 */ /* 0x000fe20003800200 */
[----:B------:R-:W-:Y:S01]  /*12e0*/  FSETP.GTU.FTZ.AND P0, PT, R39, 20, PT ;  /* 0x41a000002700780b */ /* 0x000fe20003f1c000 */
[----:B------:R-:W-:Y:S02]  /*12f0*/  FADD.FTZ R40, R43, R2 ;  /* 0x000000022b287221 */ /* 0x000fe40000010000 */
        /* <DEDUP_REMOVED lines=31> */
.L_x_5597:
[----:B------:R-:W-:Y:S05]  /*14f0*/  BSYNC.RECONVERGENT B0 ;  /* 0x0000000000007941 */ /* 0x000fea0003800200 */
.L_x_5596:
        /* <DEDUP_REMOVED lines=34> */
.L_x_5599:
[----:B------:R-:W-:Y:S05]  /*1720*/  BSYNC.RECONVERGENT B0 ;  /* 0x0000000000007941 */ /* 0x000fea0003800200 */
.L_x_5598:
        /* <DEDUP_REMOVED lines=34> */
.L_x_5601:
[----:B------:R-:W-:Y:S05]  /*1950*/  BSYNC.RECONVERGENT B0 ;  /* 0x0000000000007941 */ /* 0x000fea0003800200 */
.L_x_5600:
        /* <DEDUP_REMOVED lines=34> */
.L_x_5603:
[----:B------:R-:W-:Y:S05]  /*1b80*/  BSYNC.RECONVERGENT B0 ;  /* 0x0000000000007941 */ /* 0x000fea0003800200 */
.L_x_5602:
        /* <DEDUP_REMOVED lines=34> */
.L_x_5605:
[----:B------:R-:W-:Y:S05]  /*1db0*/  BSYNC.RECONVERGENT B0 ;  /* 0x0000000000007941 */ /* 0x000fea0003800200 */
.L_x_5604:
        /* <DEDUP_REMOVED lines=34> */
.L_x_5607:
[----:B------:R-:W-:Y:S05]  /*1fe0*/  BSYNC.RECONVERGENT B0 ;  /* 0x0000000000007941 */ /* 0x000fea0003800200 */
.L_x_5606:
        /* <DEDUP_REMOVED lines=34> */
.L_x_5609:
[----:B------:R-:W-:Y:S05]  /*2210*/  BSYNC.RECONVERGENT B0 ;  /* 0x0000000000007941 */ /* 0x000fea0003800200 */
.L_x_5608:
        /* <DEDUP_REMOVED lines=34> */
.L_x_5611:
[----:B------:R-:W-:Y:S05]  /*2440*/  BSYNC.RECONVERGENT B0 ;  /* 0x0000000000007941 */ /* 0x000fea0003800200 */
.L_x_5610:
        /* <DEDUP_REMOVED lines=34> */
.L_x_5613:
[----:B------:R-:W-:Y:S05]  /*2670*/  BSYNC.RECONVERGENT B0 ;  /* 0x0000000000007941 */ /* 0x000fea0003800200 */
.L_x_5612:
[----:B------:R-:W-:Y:S01]  /*2680*/  UIADD3 UR6, UPT, UPT, UR22, -0x1, URZ ;  /* 0xffffffff16067890 */ /* 0x000fe2000fffe0ff */
        /* <DEDUP_REMOVED lines=33> */
.L_x_5615:
[----:B------:R-:W-:Y:S05]  /*28a0*/  BSYNC.RECONVERGENT B0 ;  /* 0x0000000000007941 */ /* 0x000fea0003800200 */
.L_x_5614:
        /* <DEDUP_REMOVED lines=32> */
.L_x_5617:
[----:B------:R-:W-:Y:S05]  /*2ab0*/  BSYNC.RECONVERGENT B0 ;  /* 0x0000000000007941 */ /* 0x000fea0003800200 */
.L_x_5616:
        /* <DEDUP_REMOVED lines=32> */
.L_x_5619:
[----:B------:R-:W-:Y:S05]  /*2cc0*/  BSYNC.RECONVERGENT B0 ;  /* 0x0000000000007941 */ /* 0x000fea0003800200 */
.L_x_5618:
        /* <DEDUP_REMOVED lines=32> */
.L_x_5621:
[----:B------:R-:W-:Y:S05]  /*2ed0*/  BSYNC.RECONVERGENT B0 ;  /* 0x0000000000007941 */ /* 0x000fea0003800200 */
.L_x_5620:
        /* <DEDUP_REMOVED lines=32> */
.L_x_5623:
[----:B------:R-:W-:Y:S05]  /*30e0*/  BSYNC.RECONVERGENT B0 ;  /* 0x0000000000007941 */ /* 0x000fea0003800200 */
.L_x_5622:
        /* <DEDUP_REMOVED lines=32> */
.L_x_5625:
[----:B------:R-:W-:Y:S05]  /*32f0*/  BSYNC.RECONVERGENT B0 ;  /* 0x0000000000007941 */ /* 0x000fea0003800200 */
.L_x_5624:
[----:B------:R-:W1:Y:S01]  /*3300*/  LDCU.128 UR8, c[0x0][0x410] ;  /* 0x00008200ff0877ac */ /* 0x000e620008000c00 */
[----:B0-----:R-:W-:Y:S01]  /*3310*/  LDS.128 R72, [R32] ;  /* 0x0000000020487984 */ /* 0x001fe20000000c00 */
[----:B------:R-:W-:-:S03]  /*3320*/  USHF.L.U32 UR6, UR6, 0xa, URZ ;  /* 0x0000000a06067899 */ /* 0x000fc600080006ff */
[----:B------:R-:W-:Y:S01]  /*3330*/  LDS.128 R80, [R32+0x10] ;  /* 0x0000100020507984 */ /* 0x000fe20000000c00 */
[----:B------:R-:W0:Y:S03]  /*3340*/  LDCU.64 UR34, c[0x0][0x488] ;  /* 0x00009100ff2277ac */ /* 0x000e260008000a00 */
[----:B------:R-:W-:Y:S01]  /*3350*/  LDS.128 R84, [R32+0x20] ;  /* 0x0000200020547984 */ /* 0x000fe20000000c00 */
[----:B------:R-:W-:Y:S01]  /*3360*/  UMOV UR7, URZ ;  /* 0x000000ff00077c82 */ /* 0x000fe20008000000 */
[----:B------:R-:W2:Y:S02]  /*3370*/  LDCU.64 UR40, c[0x0][0x490] ;  /* 0x00009200ff2877ac */ /* 0x000ea40008000a00 */
[----:B------:R-:W-:Y:S01]  /*3380*/  LDS.128 R88, [R32+0x30] ;  /* 0x0000300020587984 */ /* 0x000fe20000000c00 */
[----:B-1----:R-:W-:-:S04]  /*3390*/  UIMAD.WIDE.U32 UR32, UR38, UR8, UR6 ;  /* 0x00000008262072a5 */ /* 0x002fc8000f8e0006 */
[----:B------:R-:W-:-:S03]  /*33a0*/  UIMAD UR9, UR38, UR9, UR33 ;  /* 0x00000009260972a4 */ /* 0x000fc6000f8e0221 */
[----:B------:R-:W-:Y:S02]  /*33b0*/  UMOV UR8, UR32 ;  /* 0x0000002000087c82 */ /* 0x000fe40008000000 */
[----:B------:R-:W-:-:S04]  /*33c0*/  UIMAD.WIDE.U32 UR8, UR31, UR10, UR8 ;  /* 0x0000000a1f0872a5 */ /* 0x000fc8000f8e0008 */
[----:B------:R-:W-:Y:S02]  /*33d0*/  UIMAD UR11, UR31, UR11, UR9 ;  /* 0x0000000b1f0b72a4 */ /* 0x000fe4000f8e0209 */
[----:B0-----:R-:W-:-:S04]  /*33e0*/  ULEA UR9, UP0, UR8, UR34, 0x2 ;  /* 0x0000002208097291 */ /* 0x001fc8000f8010ff */
[----:B------:R-:W-:Y:S02]  /*33f0*/  ULEA.HI.X UR8, UR8, UR35, UR11, 0x2, UP0 ;  /* 0x0000002308087291 */ /* 0x000fe400080f140b */
[----:B------:R-:W-:Y:S01]  /*3400*/  MOV R68, UR9 ;  /* 0x0000000900447c02 */ /* 0x000fe20008000f00 */
[----:B------:R-:W0:Y:S03]  /*3410*/  LDCU.64 UR34, c[0x0][0x478] ;  /* 0x00008f00ff2277ac */ /* 0x000e260008000a00 */
[----:B------:R-:W-:-:S03]  /*3420*/  MOV R69, UR8 ;  /* 0x0000000800457c02 */ /* 0x000fc60008000f00 */
[----:B------:R-:W-:Y:S01]  /*3430*/  IMAD.WIDE.U32 R68, R27, 0x10, R68 ;  /* 0x000000101b447825 */ /* 0x000fe200078e0044 */
[----:B------:R-:W-:Y:S06]  /*3440*/  BAR.SYNC.DEFER_BLOCKING 0x0 ;  /* 0x0000000000007b1d */ /* 0x000fec0000010000 */
[----:B------:R-:W1:Y:S01]  /*3450*/  LDCU.128 UR8, c[0x0][0x420] ;  /* 0x00008400ff0877ac */ /* 0x000e620008000c00 */
[----:B------:R-:W3:Y:S04]  /*3460*/  LDG.E.128 R64, desc[UR36][R68.64] ;  /* 0x0000002444407981 */ /* 0x000ee8000c1e1d00 */
[----:B------:R-:W4:Y:S04]  /*3470*/  LDG.E.128 R104, desc[UR36][R68.64+0x200] ;  /* 0x0002002444687981 */ /* 0x000f28000c1e1d00 */
[----:B------:R-:W5:Y:S04]  /*3480*/  LDG.E.128 R108, desc[UR36][R68.64+0x400] ;  /* 0x00040024446c7981 */ /* 0x000f68000c1e1d00 */
[----:B------:R-:W2:Y:S01]  /*3490*/  LDG.E.128 R112, desc[UR36][R68.64+0x600] ;  /* 0x0006002444707981 */ /* 0x000ea2000c1e1d00 */
[----:B-1----:R-:W-:-:S04]  /*34a0*/  UIMAD.WIDE.U32 UR32, UR38, UR8, UR6 ;  /* 0x00000008262072a5 */ /* 0x002fc8000f8e0006 */
[----:B------:R-:W-:-:S03]  /*34b0*/  UIMAD UR9, UR38, UR9, UR33 ;  /* 0x00000009260972a4 */ /* 0x000fc6000f8e0221 */
[----:B------:R-:W-:Y:S02]  /*34c0*/  UMOV UR8, UR32 ;  /* 0x0000002000087c82 */ /* 0x000fe40008000000 */
[----:B------:R-:W-:Y:S02]  /*34d0*/  UIMAD.WIDE.U32 UR8, UR31, UR10, UR8 ;  /* 0x0000000a1f0872a5 */ /* 0x000fe4000f8e0008 */
[----:B------:R-:W1:Y:S02]  /*34e0*/  LDCU.64 UR32, c[0x0][0x510] ;  /* 0x0000a200ff2077ac */ /* 0x000e640008000a00 */
[----:B------:R-:W-:Y:S02]  /*34f0*/  UIMAD UR11, UR31, UR11, UR9 ;  /* 0x0000000b1f0b72a4 */ /* 0x000fe4000f8e0209 */
[----:B0-----:R-:W-:-:S04]  /*3500*/  ULEA UR9, UP0, UR8, UR34, 0x2 ;  /* 0x0000002208097291 */ /* 0x001fc8000f8010ff */
[----:B------:R-:W-:Y:S02]  /*3510*/  ULEA.HI.X UR8, UR8, UR35, UR11, 0x2, UP0 ;  /* 0x0000002308087291 */ /* 0x000fe400080f140b */
[----:B------:R-:W-:Y:S01]  /*3520*/  MOV R116, UR9 ;  /* 0x0000000900747c02 */ /* 0x000fe20008000f00 */
[----:B------:R-:W0:Y:S03]  /*3530*/  LDCU.64 UR34, c[0x0][0x558] ;  /* 0x0000ab00ff2277ac */ /* 0x000e260008000a00 */
[----:B------:R-:W-:Y:S01]  /*3540*/  MOV R117, UR8 ;  /* 0x0000000800757c02 */ /* 0x000fe20008000f00 */
[----:B------:R-:W1:Y:S02]  /*3550*/  LDCU.64 UR10, c[0x0][0x508] ;  /* 0x0000a100ff0a77ac */ /* 0x000e640008000a00 */
[----:B------:R-:W-:Y:S01]  /*3560*/  IMAD.WIDE.U32 R116, R27, 0x10, R116 ;  /* 0x000000101b747825 */ /* 0x000fe200078e0074 */
[----:B---3--:R-:W-:Y:S04]  /*3570*/  STS.128 [R30], R64 ;  /* 0x000000401e007388 */ /* 0x008fe80000000c00 */
[----:B----4-:R3:W-:Y:S04]  /*3580*/  STS.128 [R30+0x200], R104 ;  /* 0x000200681e007388 */ /* 0x0107e80000000c00 */
[----:B-----5:R4:W-:Y:S04]  /*3590*/  STS.128 [R30+0x400], R108 ;  /* 0x0004006c1e007388 */ /* 0x0209e80000000c00 */
[----:B--2---:R2:W-:Y:S01]  /*35a0*/  STS.128 [R30+0x600], R112 ;  /* 0x000600701e007388 */ /* 0x0045e20000000c00 */
[----:B------:R-:W-:-:S03]  /*35b0*/  NOP ;  /* 0x0000000000007918 */ /* 0x000fc60000000000 */
[----:B------:R-:W5:Y:S04]  /*35c0*/  LDS.128 R76, [R32] ;  /* 0x00000000204c7984 */ /* 0x000f680000000c00 */
[----:B------:R-:W0:Y:S04]  /*35d0*/  LDS.128 R92, [R32+0x10] ;  /* 0x00001000205c7984 */ /* 0x000e280000000c00 */
[----:B------:R-:W1:Y:S04]  /*35e0*/  LDS.128 R96, [R32+0x20] ;  /* 0x0000200020607984 */ /* 0x000e680000000c00 */
[----:B------:R-:W1:Y:S01]  /*35f0*/  LDS.128 R100, [R32+0x30] ;  /* 0x0000300020647984 */ /* 0x000e620000000c00 */
[----:B------:R-:W-:Y:S06]  /*3600*/  BAR.SYNC.DEFER_BLOCKING 0x0 ;  /* 0x0000000000007b1d */ /* 0x000fec0000010000 */
[----:B------:R-:W5:Y:S04]  /*3610*/  LDG.E.128 R68, desc[UR36][R116.64] ;  /* 0x0000002474447981 */ /* 0x000f68000c1e1d00 */
[----:B---3--:R-:W3:Y:S04]  /*3620*/  LDG.E.128 R104, desc[UR36][R116.64+0x200] ;  /* 0x0002002474687981 */ /* 0x008ee8000c1e1d00 */
[----:B----4-:R-:W4:Y:S04]  /*3630*/  LDG.E.128 R108, desc[UR36][R116.64+0x400] ;  /* 0x00040024746c7981 */ /* 0x010f28000c1e1d00 */
[----:B--2---:R2:W4:Y:S01]  /*3640*/  LDG.E.128 R112, desc[UR36][R116.64+0x600] ;  /* 0x0006002474707981 */ /* 0x004522000c1e1d00 */
[----:B-----5:R-:W-:Y:S01]  /*3650*/  FMUL.FTZ R64, R76, -1.4426950216293334961 ;  /* 0xbfb8aa3b4c407820 */ /* 0x020fe20000410000 */
[----:B------:R-:W-:Y:S01]  /*3660*/  FMUL.FTZ R65, R77, -1.4426950216293334961 ;  /* 0xbfb8aa3b4d417820 */ /* 0x000fe20000410000 */
[----:B------:R-:W-:Y:S01]  /*3670*/  FMUL.FTZ R66, R78, -1.4426950216293334961 ;  /* 0xbfb8aa3b4e427820 */ /* 0x000fe20000410000 */
[----:B------:R-:W-:Y:S01]  /*3680*/  FMUL.FTZ R67, R79, -1.4426950216293334961 ;  /* 0xbfb8aa3b4f437820 */ /* 0x000fe20000410000 */
[----:B0-----:R-:W-:Y:S01]  /*3690*/  FMUL.FTZ R119, R93, -1.4426950216293334961 ;  /* 0xbfb8aa3b5d777820 */ /* 0x001fe20000410000 */
[----:B------:R-:W-:Y:S01]  /*36a0*/  FMUL.FTZ R118, R92, -1.4426950216293334961 ;  /* 0xbfb8aa3b5c767820 */ /* 0x000fe20000410000 */
[----:B------:R-:W0:Y:S01]  /*36b0*/  MUFU.EX2 R64, R64 ;  /* 0x0000004000407308 */ /* 0x000e220000000800 */
[----:B-1----:R-:W-:Y:S01]  /*36c0*/  FMUL.FTZ R121, R96, -1.4426950216293334961 ;  /* 0xbfb8aa3b60797820 */ /* 0x002fe20000410000 */
[----:B------:R-:W-:Y:S01]  /*36d0*/  FMUL.FTZ R135, R101, -1.4426950216293334961 ;  /* 0xbfb8aa3b65877820 */ /* 0x000fe20000410000 */
[----:B--2---:R-:W-:Y:S01]  /*36e0*/  FMUL.FTZ R116, R94, -1.4426950216293334961 ;  /* 0xbfb8aa3b5e747820 */ /* 0x004fe20000410000 */
[----:B------:R-:W1:Y:S01]  /*36f0*/  MUFU.EX2 R65, R65 ;  /* 0x0000004100417308 */ /* 0x000e620000000800 */
[----:B------:R-:W-:Y:S01]  /*3700*/  FMUL.FTZ R117, R95, -1.4426950216293334961 ;  /* 0xbfb8aa3b5f757820 */ /* 0x000fe20000410000 */
[----:B------:R-:W-:Y:S01]  /*3710*/  FMUL.FTZ R136, R102, -1.4426950216293334961 ;  /* 0xbfb8aa3b66887820 */ /* 0x000fe20000410000 */
[----:B------:R-:W-:Y:S01]  /*3720*/  FMUL.FTZ R137, R103, -1.4426950216293334961 ;  /* 0xbfb8aa3b67897820 */ /* 0x000fe20000410000 */
[----:B------:R-:W2:Y:S01]  /*3730*/  MUFU.EX2 R66, R66 ;  /* 0x0000004200427308 */ /* 0x000ea20000000800 */
[----:B------:R-:W-:Y:S01]  /*3740*/  FMUL.FTZ R127, R98, -1.4426950216293334961 ;  /* 0xbfb8aa3b627f7820 */ /* 0x000fe20000410000 */
[----:B------:R-:W-:Y:S01]  /*3750*/  FMUL.FTZ R126, R97, -1.4426950216293334961 ;  /* 0xbfb8aa3b617e7820 */ /* 0x000fe20000410000 */
[----:B------:R-:W-:Y:S01]  /*3760*/  UIMAD.WIDE.U32 UR8, UR38, UR10, UR6 ;  /* 0x0000000a260872a5 */ /* 0x000fe2000f8e0006 */
[----:B------:R-:W-:Y:S01]  /*3770*/  MUFU.EX2 R67, R67 ;  /* 0x0000004300437308 */ /* 0x000fe20000000800 */
[----:B0-----:R-:W-:-:S02]  /*3780*/  FADD.FTZ R64, R64, 1 ;  /* 0x3f80000040407421 */ /* 0x001fc40000010000 */
[----:B------:R-:W-:Y:S01]  /*3790*/  UIMAD UR9, UR38, UR11, UR9 ;  /* 0x0000000b260972a4 */ /* 0x000fe2000f8e0209 */
[----:B------:R0:W5:Y:S01]  /*37a0*/  MUFU.EX2 R122, R119 ;  /* 0x00000077007a7308 */ /* 0x0001620000000800 */
[----:B-1----:R-:W-:Y:S02]  /*37b0*/  FADD.FTZ R65, R65, 1 ;  /* 0x3f80000041417421 */ /* 0x002fe40000010000 */
[----:B------:R-:W-:Y:S01]  /*37c0*/  UIMAD.WIDE.U32 UR8, UR31, UR32, UR8 ;  /* 0x000000201f0872a5 */ /* 0x000fe2000f8e0008 */
[----:B------:R1:W5:Y:S01]  /*37d0*/  MUFU.EX2 R120, R118 ;  /* 0x0000007600787308 */ /* 0x0003620000000800 */
[----:B--2---:R-:W-:Y:S02]  /*37e0*/  FADD.FTZ R66, R66, 1 ;  /* 0x3f80000042427421 */ /* 0x004fe40000010000 */
[----:B------:R-:W-:Y:S01]  /*37f0*/  UIMAD UR10, UR31, UR33, UR9 ;  /* 0x000000211f0a72a4 */ /* 0x000fe2000f8e0209 */
[----:B------:R-:W2:Y:S01]  /*3800*/  MUFU.EX2 R123, R116 ;  /* 0x00000074007b7308 */ /* 0x000ea20000000800 */
[----:B0-----:R-:W-:Y:S01]  /*3810*/  FMUL.FTZ R119, R100, -1.4426950216293334961 ;  /* 0xbfb8aa3b64777820 */ /* 0x001fe20000410000 */
[----:B------:R-:W-:-:S02]  /*3820*/  ULEA UR9, UP0, UR8, UR34, 0x2 ;  /* 0x0000002208097291 */ /* 0x000fc4000f8010ff */
[----:B------:R0:W0:Y:S01]  /*3830*/  MUFU.EX2 R124, R117 ;  /* 0x00000075007c7308 */ /* 0x0000220000000800 */
[----:B-1----:R-:W-:Y:S01]  /*3840*/  FMUL.FTZ R118, R99, -1.4426950216293334961 ;  /* 0xbfb8aa3b63767820 */ /* 0x002fe20000410000 */
[----:B-----5:R-:W-:Y:S01]  /*3850*/  FADD.FTZ R122, R122, 1 ;  /* 0x3f8000007a7a7421 */ /* 0x020fe20000010000 */
[----:B------:R-:W-:Y:S01]  /*3860*/  ULEA.HI.X UR8, UR8, UR35, UR10, 0x2, UP0 ;  /* 0x0000002308087291 */ /* 0x000fe200080f140a */
[----:B------:R-:W1:Y:S01]  /*3870*/  MUFU.EX2 R145, R119 ;  /* 0x0000007700917308 */ /* 0x000e620000000800 */
[----:B------:R-:W-:Y:S01]  /*3880*/  UISETP.NE.U32.AND UP0, UPT, UR40, URZ, UPT ;  /* 0x000000ff2800728c */ /* 0x000fe2000bf05070 */
[----:B------:R-:W-:Y:S02]  /*3890*/  FADD.FTZ R120, R120, 1 ;  /* 0x3f80000078787421 */ /* 0x000fe40000010000 */
[----:B------:R5:W-:Y:S01]  /*38a0*/  MUFU.EX2 R134, R118 ;  /* 0x0000007600867308 */ /* 0x000be20000000800 */
[----:B------:R-:W-:Y:S01]  /*38b0*/  UISETP.NE.AND.EX UP0, UPT, UR41, URZ, UPT, UP0 ;  /* 0x000000ff2900728c */ /* 0x000fe2000bf05300 */
[----:B--2---:R-:W-:-:S02]  /*38c0*/  FADD.FTZ R123, R123, 1 ;  /* 0x3f8000007b7b7421 */ /* 0x004fc40000010000 */
[----:B0-----:R-:W0:Y:S01]  /*38d0*/  MUFU.RCP R117, R64 ;  /* 0x0000004000757308 */ /* 0x001e220000001000 */
[----:B------:R-:W-:Y:S01]  /*38e0*/  FADD.FTZ R124, R124, 1 ;  /* 0x3f8000007c7c7421 */ /* 0x000fe20000010000 */
[----:B-----5:R-:W-:Y:S01]  /*38f0*/  FADD.FTZ R118, R67, 1 ;  /* 0x3f80000043767421 */ /* 0x020fe20000010000 */
[----:B-1----:R-:W-:-:S05]  /*3900*/  FADD.FTZ R145, R145, 1 ;  /* 0x3f80000091917421 */ /* 0x002fca0000010000 */
[----:B------:R-:W1:Y:S08]  /*3910*/  MUFU.RCP R116, R65 ;  /* 0x0000004100747308 */ /* 0x000e700000001000 */
[----:B------:R-:W2:Y:S01]  /*3920*/  MUFU.RCP R119, R66 ;  /* 0x0000004200777308 */ /* 0x000ea20000001000 */
[----:B0-----:R-:W-:-:S07]  /*3930*/  FMUL.FTZ R149, R76, R117 ;  /* 0x000000754c957220 */ /* 0x001fce0000410000 */
[----:B------:R-:W0:Y:S01]  /*3940*/  MUFU.RCP R118, R118 ;  /* 0x0000007600767308 */ /* 0x000e220000001000 */
[----:B-1----:R-:W-:-:S07]  /*3950*/  FMUL.FTZ R148, R77, R116 ;  /* 0x000000744d947220 */ /* 0x002fce0000410000 */
[----:B------:R1:W5:Y:S01]  /*3960*/  MUFU.EX2 R125, R121 ;  /* 0x00000079007d7308 */ /* 0x0003620000000800 */
[----:B--2---:R-:W-:-:S03]  /*3970*/  FMUL.FTZ R151, R78, R119 ;  /* 0x000000774e977220 */ /* 0x004fc60000410000 */
[----:B------:R2:W5:Y:S04]  /*3980*/  MUFU.EX2 R146, R135 ;  /* 0x0000008700927308 */ /* 0x0005680000000800 */
[----:B------:R5:W5:Y:S01]  /*3990*/  MUFU.EX2 R147, R136 ;  /* 0x0000008800937308 */ /* 0x000b620000000800 */
[----:B0-----:R-:W-:-:S03]  /*39a0*/  FMUL.FTZ R150, R79, R118 ;  /* 0x000000764f967220 */ /* 0x001fc60000410000 */
[----:B-1----:R-:W0:Y:S01]  /*39b0*/  MUFU.RCP R121, R120 ;  /* 0x0000007800797308 */ /* 0x002e220000001000 */
[----:B--2---:R-:W-:Y:S01]  /*39c0*/  FMUL.FTZ R135, R72, R149 ;  /* 0x0000009548877220 */ /* 0x004fe20000410000 */
[----:B-----5:R-:W-:Y:S01]  /*39d0*/  FADD.FTZ R125, R125, 1 ;  /* 0x3f8000007d7d7421 */ /* 0x020fe20000010000 */
[----:B------:R-:W-:Y:S01]  /*39e0*/  FMUL.FTZ R136, R75, R150 ;  /* 0x000000964b887220 */ /* 0x000fe20000410000 */
[----:B------:R-:W-:-:S04]  /*39f0*/  FADD.FTZ R146, R146, 1 ;  /* 0x3f80000092927421 */ /* 0x000fc80000010000 */
[----:B------:R1:W2:Y:S01]  /*3a00*/  MUFU.EX2 R154, R137 ;  /* 0x00000089009a7308 */ /* 0x0002a20000000800 */
[----:B------:R-:W-:-:S03]  /*3a10*/  FADD.FTZ R147, R147, 1 ;  /* 0x3f80000093937421 */ /* 0x000fc60000010000 */
[----:B------:R-:W5:Y:S01]  /*3a20*/  MUFU.RCP R122, R122 ;  /* 0x0000007a007a7308 */ /* 0x000f620000001000 */
[----:B-1----:R-:W-:Y:S01]  /*3a30*/  FMUL.FTZ R137, R74, R151 ;  /* 0x000000974a897220 */ /* 0x002fe20000410000 */
[----:B0-----:R-:W-:-:S06]  /*3a40*/  FMUL.FTZ R153, R92, R121 ;  /* 0x000000795c997220 */ /* 0x001fcc0000410000 */
[----:B------:R-:W0:Y:S01]  /*3a50*/  MUFU.EX2 R127, R127 ;  /* 0x0000007f007f7308 */ /* 0x000e220000000800 */
[----:B--2---:R-:W-:-:S03]  /*3a60*/  FADD.FTZ R154, R154, 1 ;  /* 0x3f8000009a9a7421 */ /* 0x004fc60000010000 */
[----:B------:R-:W1:Y:S04]  /*3a70*/  MUFU.EX2 R126, R126 ;  /* 0x0000007e007e7308 */ /* 0x000e680000000800 */
[----:B------:R-:W-:Y:S01]  /*3a80*/  MUFU.RCP R142, R124 ;  /* 0x0000007c008e7308 */ /* 0x000fe20000001000 */
[----:B-----5:R-:W-:Y:S01]  /*3a90*/  FMUL.FTZ R152, R93, R122 ;  /* 0x0000007a5d987220 */ /* 0x020fe20000410000 */
[----:B0-----:R-:W-:-:S06]  /*3aa0*/  FADD.FTZ R127, R127, 1 ;  /* 0x3f8000007f7f7421 */ /* 0x001fcc0000010000 */
[----:B------:R-:W0:Y:S01]  /*3ab0*/  MUFU.RCP R123, R123 ;  /* 0x0000007b007b7308 */ /* 0x000e220000001000 */
[----:B-1----:R-:W-:-:S07]  /*3ac0*/  FADD.FTZ R126, R126, 1 ;  /* 0x3f8000007e7e7421 */ /* 0x002fce0000010000 */
[----:B------:R-:W1:Y:S08]  /*3ad0*/  MUFU.RCP R143, R127 ;  /* 0x0000007f008f7308 */ /* 0x000e700000001000 */
[----:B------:R-:W-:Y:S01]  /*3ae0*/  MUFU.RCP R140, R126 ;  /* 0x0000007e008c7308 */ /* 0x000fe20000001000 */
[----:B0-----:R-:W-:-:S07]  /*3af0*/  FMUL.FTZ R155, R94, R123 ;  /* 0x0000007b5e9b7220 */ /* 0x001fce0000410000 */
[----:B------:R-:W-:Y:S08]  /*3b00*/  MUFU.RCP R141, R125 ;  /* 0x0000007d008d7308 */ /* 0x000ff00000001000 */
[----:B------:R-:W-:Y:S08]  /*3b10*/  MUFU.RCP R147, R147 ;  /* 0x0000009300937308 */ /* 0x000ff00000001000 */
[----:B------:R-:W-:Y:S08]  /*3b20*/  MUFU.RCP R154, R154 ;  /* 0x0000009a009a7308 */ /* 0x000ff00000001000 */
[----:B------:R-:W-:Y:S08]  /*3b30*/  MUFU.RCP R146, R146 ;  /* 0x0000009200927308 */ /* 0x000ff00000001000 */
[----:B------:R-:W-:Y:S01]  /*3b40*/  MUFU.RCP R145, R145 ;  /* 0x0000009100917308 */ /* 0x000fe20000001000 */
[----:B------:R-:W-:Y:S04]  /*3b50*/  STS.128 [R30], R68 ;  /* 0x000000441e007388 */ /* 0x000fe80000000c00 */
[----:B---3--:R0:W-:Y:S04]  /*3b60*/  STS.128 [R30+0x200], R104 ;  /* 0x000200681e007388 */ /* 0x0081e80000000c00 */
[----:B----4-:R2:W-:Y:S04]  /*3b70*/  STS.128 [R30+0x400], R108 ;  /* 0x0004006c1e007388 */ /* 0x0105e80000000c00 */
[----:B------:R3:W-:Y:S01]  /*3b80*/  STS.128 [R30+0x600], R112 ;  /* 0x000600701e007388 */ /* 0x0007e20000000c00 */
[----:B------:R-:W-:-:S03]  /*3b90*/  NOP ;  /* 0x0000000000007918 */ /* 0x000fc60000000000 */
[----:B------:R-:W4:Y:S01]  /*3ba0*/  LDS.128 R64, [R32] ;  /* 0x0000000020407984 */ /* 0x000f220000000c00 */
[----:B0-----:R-:W-:Y:S01]  /*3bb0*/  FADD.FTZ R105, -R117, 1 ;  /* 0x3f80000075697421 */ /* 0x001fe20000010100 */
[----:B------:R-:W-:Y:S02]  /*3bc0*/  FADD.FTZ R104, -R116, 1 ;  /* 0x3f80000074687421 */ /* 0x000fe40000010100 */
[----:B------:R-:W0:Y:S01]  /*3bd0*/  LDS.128 R68, [R32+0x10] ;  /* 0x0000100020447984 */ /* 0x000e220000000c00 */
[----:B--2---:R-:W-:Y:S01]  /*3be0*/  FADD.FTZ R109, -R119, 1 ;  /* 0x3f800000776d7421 */ /* 0x004fe20000010100 */
[----:B------:R-:W-:Y:S01]  /*3bf0*/  FFMA.FTZ R105, R76, R105, 1 ;  /* 0x3f8000004c697423 */ /* 0x000fe20000010069 */
[----:B------:R-:W-:Y:S01]  /*3c00*/  FADD.FTZ R76, -R118, 1 ;  /* 0x3f800000764c7421 */ /* 0x000fe20000010100 */
[----:B------:R-:W-:Y:S01]  /*3c10*/  FFMA.FTZ R107, R77, R104, 1 ;  /* 0x3f8000004d6b7423 */ /* 0x000fe20000010068 */
[----:B------:R-:W-:Y:S01]  /*3c20*/  FFMA.FTZ R109, R78, R109, 1 ;  /* 0x3f8000004e6d7423 */ /* 0x000fe2000001006d */
[----:B------:R-:W-:Y:S01]  /*3c30*/  FADD.FTZ R78, R134, 1 ;  /* 0x3f800000864e7421 */ /* 0x000fe20000010000 */
[----:B------:R-:W-:Y:S01]  /*3c40*/  FMUL.FTZ R134, R73, R148 ;  /* 0x0000009449867220 */ /* 0x000fe20000410000 */
[----:B------:R-:W-:Y:S01]  /*3c50*/  FFMA.FTZ R77, R79, R76, 1 ;  /* 0x3f8000004f4d7423 */ /* 0x000fe2000001004c */
[----:B------:R-:W-:Y:S01]  /*3c60*/  FADD.FTZ R79, -R121, 1 ;  /* 0x3f800000794f7421 */ /* 0x000fe20000010100 */
[----:B------:R2:W5:Y:S01]  /*3c70*/  MUFU.RCP R144, R78 ;  /* 0x0000004e00907308 */ /* 0x0005620000001000 */
[----:B---3--:R-:W-:-:S02]  /*3c80*/  FADD.FTZ R112, -R142, 1 ;  /* 0x3f8000008e707421 */ /* 0x008fc40000010100 */
[----:B------:R-:W-:Y:S02]  /*3c90*/  FFMA.FTZ R79, R92, R79, 1 ;  /* 0x3f8000005c4f7423 */ /* 0x000fe4000001004f */
[----:B------:R-:W-:Y:S01]  /*3ca0*/  FFMA.FTZ R113, R95, R112, 1 ;  /* 0x3f8000005f717423 */ /* 0x000fe20000010070 */
[----:B--2---:R-:W-:-:S04]  /*3cb0*/  FADD.FTZ R78, -R122, 1 ;  /* 0x3f8000007a4e7421 */ /* 0x004fc80000010100 */
[----:B------:R-:W-:Y:S01]  /*3cc0*/  FFMA.FTZ R92, R93, R78, 1 ;  /* 0x3f8000005d5c7423 */ /* 0x000fe2000001004e */
[----:B------:R-:W-:-:S04]  /*3cd0*/  FADD.FTZ R93, -R123, 1 ;  /* 0x3f8000007b5d7421 */ /* 0x000fc80000010100 */
[----:B------:R-:W-:Y:S01]  /*3ce0*/  FFMA.FTZ R93, R94, R93, 1 ;  /* 0x3f8000005e5d7423 */ /* 0x000fe2000001005d */
        /* <DEDUP_REMOVED lines=22> */
[----:B------:R-:W-:Y:S01]  /*3e50*/  BAR.SYNC.DEFER_BLOCKING 0x0 ;  /* 0x0000000000007b1d */ /* 0x000fe20000010000 */
[----:B------:R-:W-:Y:S01]  /*3e60*/  FMUL.FTZ R109, R111, R92 ;  /* 0x0000005c6f6d7220 */ /* 0x000fe20000410000 */
[----:B------:R-:W-:Y:S01]  /*3e70*/  FMUL.FTZ R110, R123, R110 ;  /* 0x0000006e7b6e7220 */ /* 0x000fe20000410000 */
[----:B------:R-:W-:Y:S01]  /*3e80*/  FMUL.FTZ R111, R112, R113 ;  /* 0x00000071706f7220 */ /* 0x000fe20000410000 */
[----:B-1----:R-:W-:Y:S01]  /*3e90*/  FADD.FTZ R113, -R143, 1 ;  /* 0x3f8000008f717421 */ /* 0x002fe20000010100 */
[----:B-----5:R-:W-:Y:S01]  /*3ea0*/  FADD.FTZ R112, -R144, 1 ;  /* 0x3f80000090707421 */ /* 0x020fe20000010100 */
[----:B------:R-:W-:Y:S01]  /*3eb0*/  FADD.FTZ R92, -R140, 1 ;  /* 0x3f8000008c5c7421 */ /* 0x000fe20000010100 */
[----:B------:R-:W-:Y:S01]  /*3ec0*/  FMUL.FTZ R110, R110, R93 ;  /* 0x0000005d6e6e7220 */ /* 0x000fe20000410000 */
[----:B------:R-:W-:Y:S01]  /*3ed0*/  FFMA.FTZ R116, R98, R113, 1 ;  /* 0x3f80000062747423 */ /* 0x000fe20000010071 */
[----:B------:R-:W-:Y:S01]  /*3ee0*/  FFMA.FTZ R118, R99, R112, 1 ;  /* 0x3f80000063767423 */ /* 0x000fe20000010070 */
[----:B------:R-:W-:Y:S01]  /*3ef0*/  FFMA.FTZ R114, R97, R92, 1 ;  /* 0x3f80000061727423 */ /* 0x000fe2000001005c */
[----:B------:R-:W-:-:S04]  /*3f00*/  FADD.FTZ R93, -R141, 1 ;  /* 0x3f8000008d5d7421 */ /* 0x000fc80000010100 */
[----:B------:R-:W-:Y:S01]  /*3f10*/  FFMA.FTZ R93, R96, R93, 1 ;  /* 0x3f800000605d7423 */ /* 0x000fe2000001005d */
[----:B------:R-:W-:Y:S01]  /*3f20*/  STS.128 [R32], R104 ;  /* 0x0000006820007388 */ /* 0x000fe20000000c00 */
        /* <DEDUP_REMOVED lines=16> */
[----:B--2---:R-:W-:Y:S01]  /*4030*/  FMUL.FTZ R117, R89, R77 ;  /* 0x0000004d59757220 */ /* 0x004fe20000410000 */
        /* <DEDUP_REMOVED lines=16> */
[----:B------:R-:W-:-:S03]  /*4140*/  FMUL.FTZ R154, R103, R154 ;  /* 0x0000009a679a7220 */ /* 0x000fc60000410000 */
[----:B------:R-:W-:Y:S04]  /*4150*/  STS.128 [R32+0x20], R112 ;  /* 0x0000207020007388 */ /* 0x000fe80000000c00 */
[----:B------:R1:W-:Y:S01]  /*4160*/  STS.128 [R32+0x30], R116 ;  /* 0x0000307420007388 */ /* 0x0003e20000000c00 */
[----:B------:R-:W-:-:S03]  /*4170*/  NOP ;  /* 0x0000000000007918 */ /* 0x000fc60000000000 */
[----:B------:R-:W2:Y:S01]  /*4180*/  LDS.128 R124, [R30] ;  /* 0x000000001e7c7984 */ /* 0x000ea20000000c00 */
[----:B0-----:R-:W-:Y:S01]  /*4190*/  FMUL.FTZ R108, R95, R142 ;  /* 0x0000008e5f6c7220 */ /* 0x001fe20000410000 */
[----:B------:R-:W-:Y:S01]  /*41a0*/  FMUL.FTZ R109, R96, R141 ;  /* 0x0000008d606d7220 */ /* 0x000fe20000410000 */
[----:B------:R-:W-:Y:S01]  /*41b0*/  FMUL.FTZ R96, R97, R140 ;  /* 0x0000008c61607220 */ /* 0x000fe20000410000 */
[----:B------:R-:W0:Y:S01]  /*41c0*/  LDS.128 R120, [R30+0x200] ;  /* 0x000200001e787984 */ /* 0x000e220000000c00 */
[----:B------:R-:W-:Y:S01]  /*41d0*/  FMUL.FTZ R97, R98, R143 ;  /* 0x0000008f62617220 */ /* 0x000fe20000410000 */
[----:B------:R-:W-:Y:S01]  /*41e0*/  FMUL.FTZ R98, R99, R144 ;  /* 0x0000009063627220 */ /* 0x000fe20000410000 */
[----:B------:R-:W-:Y:S01]  /*41f0*/  FMUL.FTZ R99, R100, R145 ;  /* 0x0000009164637220 */ /* 0x000fe20000410000 */
[----:B------:R-:W3:Y:S01]  /*4200*/  LDS.128 R104, [R30+0x400] ;  /* 0x000400001e687984 */ /* 0x000ee20000000c00 */
[----:B-1----:R-:W-:Y:S01]  /*4210*/  FMUL.FTZ R117, R80, R153 ;  /* 0x0000009950757220 */ /* 0x002fe20000410000 */
[----:B------:R-:W-:Y:S01]  /*4220*/  FMUL.FTZ R116, R81, R152 ;  /* 0x0000009851747220 */ /* 0x000fe20000410000 */
[----:B------:R-:W-:Y:S01]  /*4230*/  MOV R80, UR9 ;  /* 0x0000000900507c02 */ /* 0x000fe20008000f00 */
[----:B------:R-:W1:Y:S01]  /*4240*/  LDS.128 R92, [R30+0x600] ;  /* 0x000600001e5c7984 */ /* 0x000e620000000c00 */
[----:B------:R-:W-:Y:S01]  /*4250*/  MOV R81, UR8 ;  /* 0x0000000800517c02 */ /* 0x000fe20008000f00 */
[----:B------:R-:W-:Y:S01]  /*4260*/  FMUL.FTZ R119, R82, R155 ;  /* 0x0000009b52777220 */ /* 0x000fe20000410000 */
[----:B------:R-:W-:Y:S01]  /*4270*/  FFMA.FTZ R82, R60, R135, R131 ;  /* 0x000000873c527223 */ /* 0x000fe20000010083 */
        /* <DEDUP_REMOVED lines=15> */
[----:B--2---:R2:W-:Y:S04]  /*4370*/  STG.E.128 desc[UR36][R80.64], R124 ;  /* 0x0000007c50007986 */ /* 0x0045e8000c101d24 */
[----:B0-----:R2:W-:Y:S04]  /*4380*/  STG.E.128 desc[UR36][R80.64+0x200], R120 ;  /* 0x0002007850007986 */ /* 0x0015e8000c101d24 */
[----:B---3--:R2:W-:Y:S04]  /*4390*/  STG.E.128 desc[UR36][R80.64+0x400], R104 ;  /* 0x0004006850007986 */ /* 0x0085e8000c101d24 */
[----:B-1----:R2:W-:Y:S01]  /*43a0*/  STG.E.128 desc[UR36][R80.64+0x600], R92 ;  /* 0x0006005c50007986 */ /* 0x0025e2000c101d24 */
[----:B------:R-:W-:Y:S05]  /*43b0*/  BRA.U !UP0, `(.L_x_5626) ;  /* 0x0000000108a47547 */ /* 0x000fea000b800000 */
[----:B------:R-:W-:Y:S01]  /*43c0*/  BAR.SYNC.DEFER_BLOCKING 0x0 ;  /* 0x0000000000007b1d */ /* 0x000fe20000010000 */
[----:B--2---:R-:W-:Y:S01]  /*43d0*/  FMUL.FTZ R80, R64, R149 ;  /* 0x0000009540507220 */ /* 0x004fe20000410000 */
        /* <DEDUP_REMOVED lines=20> */
[----:B------:R0:W-:Y:S01]  /*4520*/  STS.128 [R32+0x20], R72 ;  /* 0x0000204820007388 */ /* 0x0001e20000000c00 */
[----:B------:R-:W-:Y:S02]  /*4530*/  UMOV UR8, UR32 ;  /* 0x0000002000087c82 */ /* 0x000fe40008000000 */
[----:B------:R-:W-:Y:S01]  /*4540*/  UIMAD.WIDE.U32 UR8, UR31, UR10, UR8 ;  /* 0x0000000a1f0872a5 */ /* 0x000fe2000f8e0008 */
[----:B------:R-:W-:Y:S01]  /*4550*/  STS.128 [R32+0x30], R76 ;  /* 0x0000304c20007388 */ /* 0x000fe20000000c00 */
[----:B------:R-:W-:-:S03]  /*4560*/  NOP ;  /* 0x0000000000007918 */ /* 0x000fc60000000000 */
[----:B------:R-:W1:Y:S01]  /*4570*/  LDS.128 R64, [R30] ;  /* 0x000000001e407984 */ /* 0x000e620000000c00 */
        /* <DEDUP_REMOVED lines=13> */
.L_x_5626:
[----:B-1----:R-:W-:Y:S01]  /*4650*/  FFMA.FTZ R64, R56, R117, R103 ;  /* 0x0000007538407223 */ /* 0x002fe20000010067 */
[----:B------:R-:W0:Y:S01]  /*4660*/  LDCU UR8, c[0x0][0x38c] ;  /* 0x00007180ff0877ac */ /* 0x000e220008000800 */
[----:B------:R-:W-:Y:S02]  /*4670*/  CS2R R110, SRZ ;  /* 0x00000000006e7805 */ /* 0x000fe4000001ff00 */
[----:B------:R-:W-:Y:S01]  /*4680*/  CS2R R108, SRZ ;  /* 0x00000000006c7805 */ /* 0x000fe2000001ff00 */
[----:B------:R-:W-:Y:S01]  /*4690*/  FFMA.FTZ R65, R57, R116, R64 ;  /* 0x0000007439417223 */ /* 0x000fe20000010040 */
[----:B--2---:R-:W-:Y:S02]  /*46a0*/  CS2R R106, SRZ ;  /* 0x00000000006a7805 */ /* 0x004fe4000001ff00 */
        /* <DEDUP_REMOVED lines=66> */
.L_x_5672:
[----:B0-2---:R-:W-:Y:S01]  /*4ad0*/  IMAD.WIDE.U32 R64, R126, UR8, RZ ;  /* 0x000000087e407c25 */ /* 0x005fe2000f8e00ff */
        /* <DEDUP_REMOVED lines=10> */
[----:B-1----:R-:W-:Y:S01]  /*4b80*/  MOV R164, UR11 ;  /* 0x0000000b00a47c02 */ /* 0x002fe20008000f00 */
[----:B------:R-:W5:Y:S03]  /*4b90*/  LDG.E.128 R64, desc[UR36][R76.64] ;  /* 0x000000244c407981 */ /* 0x000f66000c1e1d00 */
[----:B------:R-:W-:Y:S01]  /*4ba0*/  MOV R165, UR10 ;  /* 0x0000000a00a57c02 */ /* 0x000fe20008000f00 */
[----:B------:R-:W2:Y:S04]  /*4bb0*/  LDG.E.128 R68, desc[UR36][R76.64+0x200] ;  /* 0x000200244c447981 */ /* 0x000ea8000c1e1d00 */
[----:B---3--:R-:W3:Y:S04]  /*4bc0*/  LDG.E.128 R72, desc[UR36][R76.64+0x400] ;  /* 0x000400244c487981 */ /* 0x008ee8000c1e1d00 */
[----:B----4-:R-:W4:Y:S01]  /*4bd0*/  LDG.E.128 R112, desc[UR36][R76.64+0x600] ;  /* 0x000600244c707981 */ /* 0x010f22000c1e1d00 */
[----:B------:R-:W-:-:S03]  /*4be0*/  UMOV UR10, UR20 ;  /* 0x00000014000a7c82 */ /* 0x000fc60008000000 */
[----:B------:R-:W4:Y:S01]  /*4bf0*/  LDG.E R164, desc[UR36][R164.64] ;  /* 0x00000024a4a47981 */ /* 0x000f22000c1e1900 */
[----:B------:R-:W-:Y:S02]  /*4c00*/  UMOV UR11, UR25 ;  /* 0x00000019000b7c82 */ /* 0x000fe40008000000 */
[----:B------:R-:W-:-:S04]  /*4c10*/  UIMAD.WIDE.U32 UR10, UR8, UR40, UR10 ;  /* 0x00000028080a72a5 */ /* 0x000fc8000f8e000a */
[----:B------:R-:W-:Y:S02]  /*4c20*/  UIMAD UR9, UR8, UR41, UR11 ;  /* 0x00000029080972a4 */ /* 0x000fe4000f8e020b */
[----:B------:R-:W-:-:S04]  /*4c30*/  ULEA UR11, UP0, UR10, UR34, 0x2 ;  /* 0x000000220a0b7291 */ /* 0x000fc8000f8010ff */
[----:B------:R-:W-:Y:S02]  /*4c40*/  ULEA.HI.X UR10, UR10, UR35, UR9, 0x2, UP0 ;  /* 0x000000230a0a7291 */ /* 0x000fe400080f1409 */
[----:B------:R-:W-:-:S04]  /*4c50*/  MOV R166, UR11 ;  /* 0x0000000b00a67c02 */ /* 0x000fc80008000f00 */
        /* <DEDUP_REMOVED lines=9> */
[----:B------:R-:W-:Y:S01]  /*4cf0*/  ISETP.NE.AND P1, PT, R138, 0x3f, PT ;  /* 0x0000003f8a00780c */ /* 0x000fe20003f25270 */
[----:B0-----:R-:W-:Y:S01]  /*4d00*/  ULEA UR10, UR11, UR10, 0x18 ;  /* 0x0000000a0b0a7291 */ /* 0x001fe2000f8ec0ff */
[----:B------:R-:W-:Y:S01]  /*4d10*/  BSSY.RECONVERGENT B0, `(.L_x_5628) ;  /* 0x000005a000007945 */ /* 0x000fe20003800200 */
[----:B-----5:R-:W-:Y:S04]  /*4d20*/  STS.128 [R30], R64 ;  /* 0x000000401e007388 */ /* 0x020fe80000000c00 */
[----:B--2---:R-:W-:Y:S04]  /*4d30*/  STS.128 [R30+0x200], R68 ;  /* 0x000200441e007388 */ /* 0x004fe80000000c00 */
[----:B---3--:R-:W-:Y:S04]  /*4d40*/  STS.128 [R30+0x400], R72 ;  /* 0x000400481e007388 */ /* 0x008fe80000000c00 */
[----:B----4-:R0:W-:Y:S01]  /*4d50*/  STS.128 [R30+0x600], R112 ;  /* 0x000600701e007388 */ /* 0x0101e20000000c00 */
[----:B------:R-:W-:-:S03]  /*4d60*/  NOP ;  /* 0x0000000000007918 */ /* 0x000fc60000000000 */
[----:B------:R-:W2:Y:S04]  /*4d70*/  LDS.128 R76, [R32] ;  /* 0x00000000204c7984 */ /* 0x000ea80000000c00 */
[----:B------:R-:W3:Y:S04]  /*4d80*/  LDS.128 R72, [R32+0x10] ;  /* 0x0000100020487984 */ /* 0x000ee80000000c00 */
[----:B------:R-:W4:Y:S04]  /*4d90*/  LDS.128 R68, [R32+0x20] ;  /* 0x0000200020447984 */ /* 0x000f280000000c00 */
[----:B------:R-:W5:Y:S01]  /*4da0*/  LDS.128 R64, [R32+0x30] ;  /* 0x0000300020407984 */ /* 0x000f620000000c00 */
        /* <DEDUP_REMOVED lines=47> */
[C---:B------:R-:W-:Y:S01]  /*50a0*/  FMUL.FTZ R205, R166.reuse, R71 ;  /* 0x00000047a6cd7220 */ /* 0x040fe20000410000 */
[C---:B-----5:R-:W-:Y:S01]  /*50b0*/  FMUL.FTZ R200, R166.reuse, R64 ;  /* 0x00000040a6c87220 */ /* 0x060fe20000410000 */
[C---:B------:R-:W-:Y:S01]  /*50c0*/  FMUL.FTZ R207, R166.reuse, R65 ;  /* 0x00000041a6cf7220 */ /* 0x040fe20000410000 */
[C---:B------:R-:W-:Y:S01]  /*50d0*/  FMUL.FTZ R202, R166.reuse, R66 ;  /* 0x00000042a6ca7220 */ /* 0x040fe20000410000 */
        /* <DEDUP_REMOVED lines=27> */
.L_x_5629:
[----:B------:R-:W-:-:S06]  /*5290*/  LEA R206, R138, UR10, 0x2 ;  /* 0x0000000a8ace7c11 */ /* 0x000fcc000f8e10ff */
[----:B------:R-:W0:Y:S02]  /*52a0*/  LDS R206, [R206+0x2d54] ;  /* 0x002d5400cece7984 */ /* 0x000e240000000800 */
.L_x_5630:
[----:B------:R-:W-:Y:S05]  /*52b0*/  BSYNC.RECONVERGENT B0 ;  /* 0x0000000000007941 */ /* 0x000fea0003800200 */
.L_x_5628:
        /* <DEDUP_REMOVED lines=78> */
.L_x_5690:
[----:B------:R-:W-:Y:S01]  /*57a0*/  ISETP.GE.AND P3, PT, R31, 0x10, PT ;  /* 0x000000101f00780c */ /* 0x000fe20003f66270 */
[----:B----4-:R-:W-:Y:S01]  /*57b0*/  FFMA.FTZ R112, R114, R112, R113 ;  /* 0x0000007072707223 */ /* 0x010fe20000010071 */
[----:B------:R-:W-:-:S04]  /*57c0*/  UMOV UR9, 0xffffffff ;  /* 0xffffffff00097882 */ /* 0x000fc80000000000 */
[----:B------:R-:W-:-:S07]  /*57d0*/  FSEL R115, R113, R112, !P3 ;  /* 0x0000007071737208 */ /* 0x000fce0005800000 */
[----:B--23--:R-:W-:Y:S01]  /*57e0*/  @P3 FMUL.FTZ R114, R114, R177 ;  /* 0x000000b172723220 */ /* 0x00cfe20000410000 */
[----:B------:R-:W-:Y:S06]  /*57f0*/  BRA.DIV UR9, `(.L_x_5633) ;  /* 0x0000003a09447947 */ /* 0x000fec000b800000 */
.L_x_5693:
[----:B------:R-:W-:-:S03]  /*5800*/  UMOV UR9, 0xffffffff ;  /* 0xffffffff00097882 */ /* 0x000fc60000000000 */
[----:B------:R-:W-:Y:S05]  /*5810*/  BRA.DIV UR9, `(.L_x_5634) ;  /* 0x0000003a09647947 */ /* 0x000fea000b800000 */
.L_x_5696:
[----:B------:R-:W-:-:S03]  /*5820*/  UMOV UR9, 0xffffffff ;  /* 0xffffffff00097882 */ /* 0x000fc60000000000 */
[----:B------:R-:W-:Y:S05]  /*5830*/  BRA.DIV UR9, `(.L_x_5635) ;  /* 0x0000003a09847947 */ /* 0x000fea000b800000 */
[----:B------:R2:W3:Y:S04]  /*5840*/  SHFL.UP PT, R177, R114, 0x1, RZ ;  /* 0x0420000072b17989 */ /* 0x0004e800000e00ff */
[----:B------:R2:W4:Y:S04]  /*5850*/  SHFL.UP PT, R178, R115, 0x1, RZ ;  /* 0x0420000073b27989 */ /* 0x00052800000e00ff */
[----:B-----5:R2:W0:Y:S04]  /*5860*/  SHFL.IDX PT, R112, R124, RZ, 0x1f ;  /* 0x00001fff7c707589 */ /* 0x02042800000e0000 */
[----:B------:R2:W0:Y:S02]  /*5870*/  SHFL.IDX PT, R113, R125, RZ, 0x1f ;  /* 0x00001fff7d717589 */ /* 0x00042400000e0000 */
.L_x_5702:
[----:B--2---:R-:W2:Y:S01]  /*5880*/  LDS.64 R114, [R28+0x2140] ;  /* 0x002140001c727984 */ /* 0x004ea20000000a00 */
[C---:B0--34-:R-:W-:Y:S01]  /*5890*/  @P2 FFMA.FTZ R113, R177.reuse, R113, R178 ;  /* 0x00000071b1712223 */ /* 0x059fe200000100b2 */
[----:B------:R-:W-:-:S03]  /*58a0*/  @P2 FMUL.FTZ R112, R177, R112 ;  /* 0x00000070b1702220 */ /* 0x000fc60000410000 */
[-C--:B--2---:R-:W-:Y:S01]  /*58b0*/  FFMA.FTZ R115, R113, R114.reuse, R115 ;  /* 0x0000007271737223 */ /* 0x084fe20000010073 */
[----:B------:R-:W-:-:S05]  /*58c0*/  FMUL.FTZ R114, R112, R114 ;  /* 0x0000007270727220 */ /* 0x000fca0000410000 */
[----:B------:R3:W-:Y:S02]  /*58d0*/  STS.128 [R28+0x2140], R112 ;  /* 0x002140701c007388 */ /* 0x0007e40000000c00 */
.L_x_5631:
        /* <DEDUP_REMOVED lines=110> */
.L_x_5719:
        /* <DEDUP_REMOVED lines=8> */
.L_x_5636:
[----:B------:R-:W-:Y:S05]  /*6040*/  WARPSYNC.ALL ;  /* 0x0000000000007948 */ /* 0x000fea0003800000 */
[----:B------:R-:W-:Y:S01]  /*6050*/  BAR.SYNC.DEFER_BLOCKING 0x0 ;  /* 0x0000000000007b1d */ /* 0x000fe20000010000 */
[----:B------:R-:W-:Y:S01]  /*6060*/  FMUL.FTZ R76, R76, R211 ;  /* 0x000000d34c4c7220 */ /* 0x000fe20000410000 */
[----:B0-----:R-:W-:Y:S01]  /*6070*/  FMUL.FTZ R112, R77, R213 ;  /* 0x000000d54d707220 */ /* 0x001fe20000410000 */
[----:B------:R-:W-:Y:S01]  /*6080*/  FMUL.FTZ R78, R78, R215 ;  /* 0x000000d74e4e7220 */ /* 0x000fe20000410000 */
[----:B------:R-:W-:Y:S01]  /*6090*/  FMUL.FTZ R79, R79, R217 ;  /* 0x000000d94f4f7220 */ /* 0x000fe20000410000 */
[----:B------:R-:W-:Y:S01]  /*60a0*/  FFMA.FTZ R77, R135, R76, RZ ;  /* 0x0000004c874d7223 */ /* 0x000fe200000100ff */
[----:B------:R-:W-:Y:S01]  /*60b0*/  FMUL.FTZ R76, R72, R219 ;  /* 0x000000db484c7220 */ /* 0x000fe20000410000 */
[----:B------:R-:W-:Y:S01]  /*60c0*/  FMUL.FTZ R74, R74, R187 ;  /* 0x000000bb4a4a7220 */ /* 0x000fe20000410000 */
[----:B------:R-:W-:Y:S01]  /*60d0*/  FMUL.FTZ R75, R75, R182 ;  /* 0x000000b64b4b7220 */ /* 0x000fe20000410000 */
[----:B------:R-:W-:Y:S01]  /*60e0*/  FFMA.FTZ R112, R134, R112, R77 ;  /* 0x0000007086707223 */ /* 0x000fe2000001004d */
        /* <DEDUP_REMOVED lines=12> */
[----:B------:R-:W-:Y:S01]  /*61b0*/  FMUL.FTZ R76, R166, R219 ;  /* 0x000000dba64c7220 */ /* 0x000fe20000410000 */
[----:B------:R-:W-:Y:S01]  /*61c0*/  P2R R208, PR, RZ, 0x2 ;  /* 0x00000002ffd07803 */ /* 0x000fe20000000000 */
[----:B------:R-:W0:Y:S01]  /*61d0*/  LDS R113, [R9+0x2354] ;  /* 0x0023540009717984 */ /* 0x000e220000000800 */
[----:B------:R-:W-:Y:S01]  /*61e0*/  FFMA.FTZ R72, R116, R77, R73 ;  /* 0x0000004d74487223 */ /* 0x000fe20000010049 */
[----:B------:R-:W-:Y:S01]  /*61f0*/  FMUL.FTZ R76, R117, R76 ;  /* 0x0000004c754c7220 */ /* 0x000fe20000410000 */
[----:B------:R-:W-:Y:S01]  /*6200*/  FMUL.FTZ R65, R65, R176 ;  /* 0x000000b041417220 */ /* 0x000fe20000410000 */
[----:B------:R1:W-:Y:S01]  /*6210*/  @!P1 STS.64 [UR9+0x2e50], R124 ;  /* 0x002e507cff009988 */ /* 0x0003e20008000a09 */
[----:B------:R-:W-:Y:S01]  /*6220*/  FFMA.FTZ R73, R119, R74, R72 ;  /* 0x0000004a77497223 */ /* 0x000fe20000010048 */
[----:B------:R-:W-:Y:S01]  /*6230*/  FMUL.FTZ R72, R68, R185 ;  /* 0x000000b944487220 */ /* 0x000fe20000410000 */
[----:B------:R-:W-:Y:S01]  /*6240*/  FMUL.FTZ R66, R66, R181 ;  /* 0x000000b542427220 */ /* 0x000fe20000410000 */
[----:B------:R-:W-:Y:S01]  /*6250*/  BSSY.RECONVERGENT B0, `(.L_x_5638) ;  /* 0x0000055000007945 */ /* 0x000fe20003800200 */
[----:B------:R-:W-:Y:S01]  /*6260*/  FFMA.FTZ R68, R118, R75, R73 ;  /* 0x0000004b76447223 */ /* 0x000fe20000010049 */
[----:B------:R-:W-:Y:S01]  /*6270*/  FMUL.FTZ R75, R166, R213 ;  /* 0x000000d5a64b7220 */ /* 0x000fe20000410000 */
[----:B------:R-:W-:-:S02]  /*6280*/  FMUL.FTZ R67, R67, R179 ;  /* 0x000000b343437220 */ /* 0x000fc40000410000 */
[----:B------:R-:W-:Y:S01]  /*6290*/  FFMA.FTZ R77, R141, R72, R68 ;  /* 0x000000488d4d7223 */ /* 0x000fe20000010044 */
[C---:B------:R-:W-:Y:S01]  /*62a0*/  FMUL.FTZ R68, R166.reuse, R211 ;  /* 0x000000d3a6447220 */ /* 0x040fe20000410000 */
[----:B------:R-:W-:Y:S01]  /*62b0*/  FMUL.FTZ R72, R69, R178 ;  /* 0x000000b245487220 */ /* 0x000fe20000410000 */
[----:B-1----:R-:W-:Y:S02]  /*62c0*/  FMUL.FTZ R124, R166, R177 ;  /* 0x000000b1a67c7220 */ /* 0x002fe40000410000 */
[----:B------:R-:W-:Y:S01]  /*62d0*/  FMUL.FTZ R69, R135, R68 ;  /* 0x0000004487457220 */ /* 0x000fe20000410000 */
[----:B------:R-:W-:Y:S01]  /*62e0*/  FMUL.FTZ R68, R134, R75 ;  /* 0x0000004b86447220 */ /* 0x000fe20000410000 */
[----:B------:R-:W-:Y:S01]  /*62f0*/  FMUL.FTZ R75, R166, R217 ;  /* 0x000000d9a64b7220 */ /* 0x000fe20000410000 */
[----:B------:R-:W-:Y:S02]  /*6300*/  FMUL.FTZ R124, R143, R124 ;  /* 0x0000007c8f7c7220 */ /* 0x000fe40000410000 */
[----:B------:R1:W-:Y:S01]  /*6310*/  STS [R10+0x1090], R69 ;  /* 0x001090450a007388 */ /* 0x0003e20000000800 */
[----:B------:R-:W-:Y:S01]  /*6320*/  FMUL.FTZ R74, R136, R75 ;  /* 0x0000004b884a7220 */ /* 0x000fe20000410000 */
[----:B------:R-:W-:-:S02]  /*6330*/  FMUL.FTZ R75, R166, R180 ;  /* 0x000000b4a64b7220 */ /* 0x000fc40000410000 */
[----:B------:R2:W-:Y:S04]  /*6340*/  STS [R11+0x4], R68 ;  /* 0x000004440b007388 */ /* 0x0005e80000000800 */
[----:B------:R3:W-:Y:S01]  /*6350*/  STS [R11+0xc], R74 ;  /* 0x00000c4a0b007388 */ /* 0x0007e20000000800 */
[----:B-1----:R-:W-:-:S03]  /*6360*/  FMUL.FTZ R69, R166, R182 ;  /* 0x000000b6a6457220 */ /* 0x002fc60000410000 */
[----:B------:R1:W-:Y:S01]  /*6370*/  STS [R11+0x10], R76 ;  /* 0x0000104c0b007388 */ /* 0x0003e20000000800 */
[----:B--2---:R-:W-:Y:S01]  /*6380*/  FMUL.FTZ R68, R118, R69 ;  /* 0x0000004576447220 */ /* 0x004fe20000410000 */
[----:B------:R-:W-:Y:S02]  /*6390*/  FMUL.FTZ R69, R166, R178 ;  /* 0x000000b2a6457220 */ /* 0x000fe40000410000 */
[----:B------:R2:W-:Y:S01]  /*63a0*/  STS [R11+0x18], R112 ;  /* 0x000018700b007388 */ /* 0x0005e20000000800 */
[----:B0-----:R-:W-:Y:S01]  /*63b0*/  FFMA.FTZ R73, R113, R206, R204 ;  /* 0x000000ce71497223 */ /* 0x001fe200000100cc */
[----:B------:R-:W-:Y:S01]  /*63c0*/  FFMA.FTZ R204, R140, R72, R77 ;  /* 0x000000488ccc7223 */ /* 0x000fe2000001004d */
[C---:B------:R-:W-:Y:S01]  /*63d0*/  FMUL.FTZ R72, R166.reuse, R215 ;  /* 0x000000d7a6487220 */ /* 0x040fe20000410000 */
[----:B------:R-:W-:Y:S01]  /*63e0*/  FMUL.FTZ R77, R166, R209 ;  /* 0x000000d1a64d7220 */ /* 0x000fe20000410000 */
[----:B------:R0:W-:Y:S01]  /*63f0*/  STS [R11+0x1c], R68 ;  /* 0x00001c440b007388 */ /* 0x0001e20000000800 */
[----:B---3--:R-:W-:Y:S01]  /*6400*/  FMUL.FTZ R74, R142, R75 ;  /* 0x0000004b8e4a7220 */ /* 0x008fe20000410000 */
[----:B------:R-:W-:Y:S01]  /*6410*/  FMUL.FTZ R72, R137, R72 ;  /* 0x0000004889487220 */ /* 0x000fe20000410000 */
[----:B------:R-:W-:Y:S01]  /*6420*/  FMUL.FTZ R78, R116, R77 ;  /* 0x0000004d744e7220 */ /* 0x000fe20000410000 */
[C---:B-1----:R-:W-:Y:S01]  /*6430*/  FMUL.FTZ R76, R166.reuse, R183 ;  /* 0x000000b7a64c7220 */ /* 0x042fe20000410000 */
[----:B------:R-:W-:Y:S01]  /*6440*/  FMUL.FTZ R75, R166, R179 ;  /* 0x000000b3a64b7220 */ /* 0x000fe20000410000 */
[----:B------:R-:W-:Y:S01]  /*6450*/  STS [R11+0x20], R114 ;  /* 0x000020720b007388 */ /* 0x000fe20000000800 */
[----:B------:R-:W-:Y:S01]  /*6460*/  FFMA.FTZ R199, R199, R73, R202 ;  /* 0x00000049c7c77223 */ /* 0x000fe200000100ca */
[----:B------:R-:W-:Y:S01]  /*6470*/  FMUL.FTZ R76, R145, R76 ;  /* 0x0000004c914c7220 */ /* 0x000fe20000410000 */
[----:B--2---:R-:W-:Y:S01]  /*6480*/  FMUL.FTZ R112, R146, R75 ;  /* 0x0000004b92707220 */ /* 0x004fe20000410000 */
[----:B------:R1:W-:Y:S01]  /*6490*/  STS [R11+0x8], R72 ;  /* 0x000008480b007388 */ /* 0x0003e20000000800 */
[----:B0-----:R-:W-:Y:S01]  /*64a0*/  FMUL.FTZ R68, R166, R181 ;  /* 0x000000b5a6447220 */ /* 0x001fe20000410000 */
[----:B------:R-:W-:-:S02]  /*64b0*/  FFMA.FTZ R207, R192, R199, R207 ;  /* 0x000000c7c0cf7223 */ /* 0x000fc400000100cf */
[----:B------:R0:W-:Y:S02]  /*64c0*/  STS [R11+0x14], R78 ;  /* 0x0000144e0b007388 */ /* 0x0001e40000000800 */
[----:B------:R-:W-:Y:S02]  /*64d0*/  FFMA.FTZ R197, R197, R207, R200 ;  /* 0x000000cfc5c57223 */ /* 0x000fe400000100c8 */
[----:B------:R-:W-:Y:S01]  /*64e0*/  STS [R11+0x28], R124 ;  /* 0x0000287c0b007388 */ /* 0x000fe20000000800 */
[----:B-1----:R-:W-:Y:S01]  /*64f0*/  FMUL.FTZ R72, R140, R69 ;  /* 0x000000458c487220 */ /* 0x002fe20000410000 */
[----:B------:R-:W-:Y:S02]  /*6500*/  FMUL.FTZ R69, R166, R176 ;  /* 0x000000b0a6457220 */ /* 0x000fe40000410000 */
[----:B------:R-:W-:Y:S01]  /*6510*/  STS [R11+0x2c], R74 ;  /* 0x00002c4a0b007388 */ /* 0x000fe20000000800 */
[----:B------:R-:W-:Y:S01]  /*6520*/  FFMA.FTZ R205, R190, R197, R205 ;  /* 0x000000c5becd7223 */ /* 0x000fe200000100cd */
[----:B0-----:R-:W-:-:S02]  /*6530*/  FMUL.FTZ R78, R144, R69 ;  /* 0x00000045904e7220 */ /* 0x001fc40000410000 */
[----:B------:R0:W-:Y:S01]  /*6540*/  STS [R11+0x24], R72 ;  /* 0x000024480b007388 */ /* 0x0001e20000000800 */
[----:B------:R-:W-:Y:S01]  /*6550*/  FFMA.FTZ R193, R193, R205, R198 ;  /* 0x000000cdc1c17223 */ /* 0x000fe200000100c6 */
[----:B------:R-:W-:Y:S02]  /*6560*/  FFMA.FTZ R69, R143, R70, R204 ;  /* 0x000000468f457223 */ /* 0x000fe400000100cc */
[----:B------:R1:W-:Y:S01]  /*6570*/  STS [R11+0x30], R76 ;  /* 0x0000304c0b007388 */ /* 0x0003e20000000800 */
[----:B------:R-:W-:-:S03]  /*6580*/  FFMA.FTZ R203, R188, R193, R203 ;  /* 0x000000c1bccb7223 */ /* 0x000fc600000100cb */
[----:B------:R1:W-:Y:S01]  /*6590*/  STS [R11+0x34], R78 ;  /* 0x0000344e0b007388 */ /* 0x0003e20000000800 */
[----:B------:R-:W-:Y:S01]  /*65a0*/  FFMA.FTZ R191, R191, R203, R196 ;  /* 0x000000cbbfbf7223 */ /* 0x000fe200000100c4 */
[----:B0-----:R-:W-:Y:S01]  /*65b0*/  FMUL.FTZ R72, R147, R68 ;  /* 0x0000004493487220 */ /* 0x001fe20000410000 */
[----:B------:R-:W-:Y:S01]  /*65c0*/  FFMA.FTZ R68, R142, R71, R69 ;  /* 0x000000478e447223 */ /* 0x000fe20000010045 */
[----:B------:R1:W-:Y:S01]  /*65d0*/  STS [R11+0x3c], R112 ;  /* 0x00003c700b007388 */ /* 0x0003e20000000800 */
[----:B------:R-:W-:Y:S01]  /*65e0*/  FFMA.FTZ R201, R186, R191, R201 ;  /* 0x000000bfbac97223 */ /* 0x000fe200000100c9 */
[----:B------:R-:W-:-:S04]  /*65f0*/  IMAD.WIDE.U32 R70, R120, UR8, R122 ;  /* 0x0000000878467c25 */ /* 0x000fc8000f8e007a */
[----:B------:R-:W-:Y:S01]  /*6600*/  FFMA.FTZ R75, R145, R64, R68 ;  /* 0x00000040914b7223 */ /* 0x000fe20000010044 */
[----:B------:R1:W-:Y:S01]  /*6610*/  STS [R11+0x38], R72 ;  /* 0x000038480b007388 */ /* 0x0003e20000000800 */
[----:B------:R-:W-:Y:S01]  /*6620*/  FFMA.FTZ R189, R189, R201, R194 ;  /* 0x000000c9bdbd7223 */ /* 0x000fe200000100c2 */
[----:B------:R-:W-:Y:S01]  /*6630*/  IMAD R69, R121, UR8, R71 ;  /* 0x0000000879457c24 */ /* 0x000fe2000f8e0247 */
[----:B------:R-:W-:Y:S01]  /*6640*/  MOV R71, UR39 ;  /* 0x0000002700477c02 */ /* 0x000fe20008000f00 */
[----:B------:R-:W-:Y:S01]  /*6650*/  BAR.SYNC.DEFER_BLOCKING 0x0 ;  /* 0x0000000000007b1d */ /* 0x000fe20000010000 */
[----:B------:R-:W-:Y:S01]  /*6660*/  FFMA.FTZ R195, R184, R189, R195 ;  /* 0x000000bdb8c37223 */ /* 0x000fe200000100c3 */
[----:B------:R-:W-:Y:S01]  /*6670*/  LEA R68, P1, R70, UR44, 0x2 ;  /* 0x0000002c46447c11 */ /* 0x000fe2000f8210ff */
[----:B------:R-:W-:Y:S02]  /*6680*/  FFMA.FTZ R64, R144, R65, R75 ;  /* 0x0000004190407223 */ /* 0x000fe4000001004b */
[----:B------:R-:W-:Y:S01]  /*6690*/  FFMA.FTZ R175, R175, R195, R172 ;  /* 0x000000c3afaf7223 */ /* 0x000fe200000100ac */
[----:B------:R-:W-:Y:S01]  /*66a0*/  IADD3 R172, PT, PT, R71, -UR6, -R138 ;  /* 0x8000000647ac7c10 */ /* 0x000fe2000fffe88a */
[----:B------:R-:W-:Y:S01]  /*66b0*/  FFMA.FTZ R65, R147, R66, R64 ;  /* 0x0000004293417223 */ /* 0x000fe20000010040 */
[----:B------:R-:W-:Y:S01]  /*66c0*/  LEA.HI.X R69, R70, UR45, R69, 0x2, P1 ;  /* 0x0000002d46457c11 */ /* 0x000fe200088f1445 */
        /* <DEDUP_REMOVED lines=9> */
[----:B------:R-:W-:-:S04]  /*6760*/  LEA.HI R64, R138, R138, RZ, 0x1b ;  /* 0x0000008a8a407211 */ /* 0x000fc800078fd8ff */
[----:B------:R-:W-:-:S05]  /*6770*/  LEA R64, R64, UR10, 0x2 ;  /* 0x0000000a40407c11 */ /* 0x000fca000f8e10ff */
[----:B------:R-:W2:Y:S04]  /*6780*/  LDS R71, [R64+0x1090] ;  /* 0x0010900040477984 */ /* 0x000ea80000000800 */
[----:B--2---:R2:W-:Y:S02]  /*6790*/  REDG.E.ADD.F32.FTZ.RN.STRONG.GPU desc[UR36][R68.64], R71 ;  /* 0x00000047440079a6 */ /* 0x0045e4000c12f324 */
.L_x_5639:
[----:B------:R-:W-:Y:S05]  /*67a0*/  BSYNC.RECONVERGENT B0 ;  /* 0x0000000000007941 */ /* 0x000fea0003800200 */
.L_x_5638:
[----:B------:R-:W-:Y:S04]  /*67b0*/  BSSY.RECONVERGENT B0, `(.L_x_5640) ;  /* 0x0000003000007945 */ /* 0x000fe80003800200 */
[----:B------:R-:W-:Y:S05]  /*67c0*/  @!P2 BRA `(.L_x_5641) ;  /* 0x000000000004a947 */ /* 0x000fea0003800000 */
[----:B0-----:R3:W-:Y:S02]  /*67d0*/  REDG.E.ADD.F32.FTZ.RN.STRONG.GPU desc[UR36][R68.64+0x100], R77 ;  /* 0x0001004d440079a6 */ /* 0x0017e4000c12f324 */
.L_x_5641:
[----:B------:R-:W-:Y:S05]  /*67e0*/  BSYNC.RECONVERGENT B0 ;  /* 0x0000000000007941 */ /* 0x000fea0003800200 */
.L_x_5640:
[----:B--2---:R2:W4:Y:S01]  /*67f0*/  LDS R71, [R13+0x1290] ;  /* 0x001290000d477984 */ /* 0x0045220000000800 */
[----:B------:R-:W-:Y:S04]  /*6800*/  BSSY.RECONVERGENT B0, `(.L_x_5642) ;  /* 0x0000003000007945 */ /* 0x000fe80003800200 */
[----:B------:R-:W-:Y:S05]  /*6810*/  @!P3 BRA `(.L_x_5643) ;  /* 0x000000000004b947 */ /* 0x000fea0003800000 */
[----:B----4-:R4:W-:Y:S02]  /*6820*/  REDG.E.ADD.F32.FTZ.RN.STRONG.GPU desc[UR36][R68.64+0x200], R71 ;  /* 0x00020047440079a6 */ /* 0x0109e4000c12f324 */
.L_x_5643:
[----:B------:R-:W-:Y:S05]  /*6830*/  BSYNC.RECONVERGENT B0 ;  /* 0x0000000000007941 */ /* 0x000fea0003800200 */
.L_x_5642:
[----:B----4-:R4:W0:Y:S01]  /*6840*/  LDS R71, [R14+0x1390] ;  /* 0x001390000e477984 */ /* 0x0108220000000800 */
[----:B------:R-:W-:Y:S04]  /*6850*/  BSSY.RECONVERGENT B0, `(.L_x_5644) ;  /* 0x0000003000007945 */ /* 0x000fe80003800200 */
[----:B------:R-:W-:Y:S05]  /*6860*/  @!P4 BRA `(.L_x_5645) ;  /* 0x000000000004c947 */ /* 0x000fea0003800000 */
[----:B0-----:R0:W-:Y:S02]  /*6870*/  REDG.E.ADD.F32.FTZ.RN.STRONG.GPU desc[UR36][R68.64+0x300], R71 ;  /* 0x00030047440079a6 */ /* 0x0011e4000c12f324 */
.L_x_5645:
[----:B------:R-:W-:Y:S05]  /*6880*/  BSYNC.RECONVERGENT B0 ;  /* 0x0000000000007941 */ /* 0x000fea0003800200 */
.L_x_5644:
        /* <DEDUP_REMOVED lines=12> */
.L_x_5647:
[----:B------:R-:W-:Y:S05]  /*6950*/  BSYNC.RECONVERGENT B0 ;  /* 0x0000000000007941 */ /* 0x000fea0003800200 */
.L_x_5646:
[----:B------:R1:W1:Y:S01]  /*6960*/  LDS R67, [R16+0x1590] ;  /* 0x0015900010437984 */ /* 0x0002620000000800 */
[----:B------:R-:W-:Y:S01]  /*6970*/  BSSY.RECONVERGENT B0, `(.L_x_5648) ;  /* 0x0000005000007945 */ /* 0x000fe20003800200 */
[----:B------:R-:W-:Y:S01]  /*6980*/  FADD.FTZ R66, -R163, R211 ;  /* 0x000000d3a3427221 */ /* 0x000fe20000010100 */
[----:B0-----:R-:W-:Y:S02]  /*6990*/  FMUL.FTZ R65, R165, R33 ;  /* 0x00000021a5417220 */ /* 0x001fe40000410000 */
[----:B------:R-:W-:Y:S05]  /*69a0*/  @!P1 BRA `(.L_x_5649) ;  /* 0x0000000000049947 */ /* 0x000fea0003800000 */
[----:B-1----:R0:W-:Y:S02]  /*69b0*/  REDG.E.ADD.F32.FTZ.RN.STRONG.GPU desc[UR36][R68.64+0x500], R67 ;  /* 0x00050043440079a6 */ /* 0x0021e4000c12f324 */
.L_x_5649:
[----:B------:R-:W-:Y:S05]  /*69c0*/  BSYNC.RECONVERGENT B0 ;  /* 0x0000000000007941 */ /* 0x000fea0003800200 */
.L_x_5648:
[----:B------:R2:W2:Y:S01]  /*69d0*/  LDS R71, [R17+0x1690] ;  /* 0x0016900011477984 */ /* 0x0004a20000000800 */
[----:B------:R-:W-:Y:S01]  /*69e0*/  BSSY.RECONVERGENT B0, `(.L_x_5650) ;  /* 0x0000006000007945 */ /* 0x000fe20003800200 */
[----:B------:R-:W-:Y:S01]  /*69f0*/  FADD.FTZ R213, -R162, R213 ;  /* 0x000000d5a2d57221 */ /* 0x000fe20000010100 */
[----:B------:R-:W-:Y:S01]  /*6a00*/  FMUL.FTZ R70, R167, R34 ;  /* 0x00000022a7467220 */ /* 0x000fe20000410000 */
[----:B01----:R-:W-:Y:S01]  /*6a10*/  FFMA.FTZ R67, R65, R66, RZ ;  /* 0x0000004241437223 */ /* 0x003fe200000100ff */
[----:B------:R-:W-:Y:S06]  /*6a20*/  @!P2 BRA `(.L_x_5651) ;  /* 0x000000000004a947 */ /* 0x000fec0003800000 */
[----:B--2---:R0:W-:Y:S02]  /*6a30*/  REDG.E.ADD.F32.FTZ.RN.STRONG.GPU desc[UR36][R68.64+0x600], R71 ;  /* 0x00060047440079a6 */ /* 0x0041e4000c12f324 */
.L_x_5651:
[----:B------:R-:W-:Y:S05]  /*6a40*/  BSYNC.RECONVERGENT B0 ;  /* 0x0000000000007941 */ /* 0x000fea0003800200 */
.L_x_5650:
[----:B------:R-:W-:Y:S01]  /*6a50*/  FFMA.FTZ R74, R70, R213, R67 ;  /* 0x000000d5464a7223 */ /* 0x000fe20000010043 */
[----:B------:R-:W-:Y:S01]  /*6a60*/  BSSY.RECONVERGENT B0, `(.L_x_5652) ;  /* 0x0000006000007945 */ /* 0x000fe20003800200 */
[----:B------:R1:W1:Y:S01]  /*6a70*/  LDS R67, [R18+0x1790] ;  /* 0x0017900012437984 */ /* 0x0002620000000800 */
[----:B------:R-:W-:Y:S01]  /*6a80*/  FADD.FTZ R76, -R161, R215 ;  /* 0x000000d7a14c7221 */ /* 0x000fe20000010100 */
[----:B0-2---:R-:W-:Y:S01]  /*6a90*/  FMUL.FTZ R71, R169, R35 ;  /* 0x00000023a9477220 */ /* 0x005fe20000410000 */
[----:B------:R-:W-:Y:S06]  /*6aa0*/  @!P3 BRA `(.L_x_5653) ;  /* 0x000000000004b947 */ /* 0x000fec0003800000 */
[----:B-1----:R0:W-:Y:S02]  /*6ab0*/  REDG.E.ADD.F32.FTZ.RN.STRONG.GPU desc[UR36][R68.64+0x700], R67 ;  /* 0x00070043440079a6 */ /* 0x0021e4000c12f324 */
.L_x_5653:
[----:B------:R-:W-:Y:S05]  /*6ac0*/  BSYNC.RECONVERGENT B0 ;  /* 0x0000000000007941 */ /* 0x000fea0003800200 */
.L_x_5652:
[----:B------:R2:W2:Y:S01]  /*6ad0*/  LDS R75, [R26+0x1890] ;  /* 0x001890001a4b7984 */ /* 0x0004a20000000800 */
[----:B------:R-:W-:Y:S01]  /*6ae0*/  BSSY.RECONVERGENT B0, `(.L_x_5654) ;  /* 0x0000006000007945 */ /* 0x000fe20003800200 */
[----:B------:R-:W-:Y:S01]  /*6af0*/  FADD.FTZ R217, -R160, R217 ;  /* 0x000000d9a0d97221 */ /* 0x000fe20000010100 */
[----:B------:R-:W-:Y:S01]  /*6b00*/  FMUL.FTZ R72, R174, R36 ;  /* 0x00000024ae487220 */ /* 0x000fe20000410000 */
[----:B01----:R-:W-:Y:S01]  /*6b10*/  FFMA.FTZ R67, R71, R76, R74 ;  /* 0x0000004c47437223 */ /* 0x003fe2000001004a */
[----:B------:R-:W-:Y:S06]  /*6b20*/  @!P4 BRA `(.L_x_5655) ;  /* 0x000000000004c947 */ /* 0x000fec0003800000 */
[----:B--2---:R0:W-:Y:S02]  /*6b30*/  REDG.E.ADD.F32.FTZ.RN.STRONG.GPU desc[UR36][R68.64+0x800], R75 ;  /* 0x0008004b440079a6 */ /* 0x0041e4000c12f324 */
.L_x_5655:
[----:B------:R-:W-:Y:S05]  /*6b40*/  BSYNC.RECONVERGENT B0 ;  /* 0x0000000000007941 */ /* 0x000fea0003800200 */
.L_x_5654:
[----:B------:R-:W-:Y:S01]  /*6b50*/  FFMA.FTZ R78, R72, R217, R67 ;  /* 0x000000d9484e7223 */ /* 0x000fe20000010043 */
[----:B------:R-:W-:Y:S01]  /*6b60*/  BSSY.RECONVERGENT B0, `(.L_x_5656) ;  /* 0x0000006000007945 */ /* 0x000fe20003800200 */
[----:B------:R1:W1:Y:S01]  /*6b70*/  LDS R67, [R19+0x1990] ;  /* 0x0019900013437984 */ /* 0x0002620000000800 */
[----:B------:R-:W-:Y:S01]  /*6b80*/  FADD.FTZ R124, -R159, R219 ;  /* 0x000000db9f7c7221 */ /* 0x000fe20000010100 */
[----:B0-2---:R-:W-:Y:S01]  /*6b90*/  FMUL.FTZ R75, R175, R37 ;  /* 0x00000025af4b7220 */ /* 0x005fe20000410000 */
[----:B------:R-:W-:Y:S06]  /*6ba0*/  @!P5 BRA `(.L_x_5657) ;  /* 0x000000000004d947 */ /* 0x000fec0003800000 */
[----:B-1----:R0:W-:Y:S02]  /*6bb0*/  REDG.E.ADD.F32.FTZ.RN.STRONG.GPU desc[UR36][R68.64+0x900], R67 ;  /* 0x00090043440079a6 */ /* 0x0021e4000c12f324 */
.L_x_5657:
[----:B------:R-:W-:Y:S05]  /*6bc0*/  BSYNC.RECONVERGENT B0 ;  /* 0x0000000000007941 */ /* 0x000fea0003800200 */
.L_x_5656:
[----:B------:R-:W-:Y:S01]  /*6bd0*/  FADD.FTZ R209, -R158, R209 ;  /* 0x000000d19ed17221 */ /* 0x000fe20000010100 */
[----:B------:R-:W-:Y:S01]  /*6be0*/  FMUL.FTZ R74, R195, R38 ;  /* 0x00000026c34a7220 */ /* 0x000fe20000410000 */
[----:B------:R-:W-:Y:S01]  /*6bf0*/  FFMA.FTZ R79, R75, R124, R78 ;  /* 0x0000007c4b4f7223 */ /* 0x000fe2000001004e */
[----:B------:R-:W-:Y:S01]  /*6c00*/  FADD.FTZ R170, -R157, R187 ;  /* 0x000000bb9daa7221 */ /* 0x000fe20000010100 */
[----:B---3--:R-:W-:Y:S01]  /*6c10*/  FMUL.FTZ R77, R189, R39 ;  /* 0x00000027bd4d7220 */ /* 0x008fe20000410000 */
[----:B01----:R-:W-:Y:S01]  /*6c20*/  FADD.FTZ R67, -R156, R182 ;  /* 0x000000b69c437221 */ /* 0x003fe20000010100 */
        /* <DEDUP_REMOVED lines=25> */
.L_x_5659:
[----:B------:R-:W-:Y:S05]  /*6dc0*/  BSYNC.RECONVERGENT B0 ;  /* 0x0000000000007941 */ /* 0x000fea0003800200 */
.L_x_5658:
[----:B------:R-:W-:Y:S01]  /*6dd0*/  FFMA.FTZ R168, R114, R180, R125 ;  /* 0x000000b472a87223 */ /* 0x000fe2000001007d */
[----:B------:R-:W-:Y:S01]  /*6de0*/  BSSY.RECONVERGENT B0, `(.L_x_5660) ;  /* 0x0000006000007945 */ /* 0x000fe20003800200 */
[----:B------:R3:W0:Y:S01]  /*6df0*/  LDS R125, [R21+0x1b90] ;  /* 0x001b9000157d7984 */ /* 0x0006220000000800 */
[----:B------:R-:W-:Y:S01]  /*6e00*/  FADD.FTZ R183, -R151, R183 ;  /* 0x000000b797b77221 */ /* 0x000fe20000010100 */
[----:B-12---:R-:W-:Y:S01]  /*6e10*/  FMUL.FTZ R115, R197, R45 ;  /* 0x0000002dc5737220 */ /* 0x006fe20000410000 */
[----:B------:R-:W-:Y:S06]  /*6e20*/  @!P1 BRA `(.L_x_5661) ;  /* 0x0000000000049947 */ /* 0x000fec0003800000 */
[----:B0-----:R1:W-:Y:S02]  /*6e30*/  REDG.E.ADD.F32.FTZ.RN.STRONG.GPU desc[UR36][R68.64+0xb00], R125 ;  /* 0x000b007d440079a6 */ /* 0x0013e4000c12f324 */
.L_x_5661:
[----:B------:R-:W-:Y:S05]  /*6e40*/  BSYNC.RECONVERGENT B0 ;  /* 0x0000000000007941 */ /* 0x000fea0003800200 */
.L_x_5660:
[----:B01----:R0:W1:Y:S01]  /*6e50*/  LDS R125, [R22+0x1c90] ;  /* 0x001c9000167d7984 */ /* 0x0030620000000800 */
[----:B------:R-:W-:Y:S01]  /*6e60*/  BSSY.RECONVERGENT B0, `(.L_x_5662) ;  /* 0x0000006000007945 */ /* 0x000fe20003800200 */
[----:B------:R-:W-:Y:S01]  /*6e70*/  FADD.FTZ R176, -R150, R176 ;  /* 0x000000b096b07221 */ /* 0x000fe20000010100 */
[----:B------:R-:W-:Y:S01]  /*6e80*/  FMUL.FTZ R166, R207, R128 ;  /* 0x00000080cfa67220 */ /* 0x000fe20000410000 */
[----:B------:R-:W-:Y:S01]  /*6e90*/  FFMA.FTZ R171, R115, R183, R168 ;  /* 0x000000b773ab7223 */ /* 0x000fe200000100a8 */
[----:B------:R-:W-:Y:S06]  /*6ea0*/  @!P2 BRA `(.L_x_5663) ;  /* 0x000000000004a947 */ /* 0x000fec0003800000 */
[----:B-1----:R2:W-:Y:S02]  /*6eb0*/  REDG.E.ADD.F32.FTZ.RN.STRONG.GPU desc[UR36][R68.64+0xc00], R125 ;  /* 0x000c007d440079a6 */ /* 0x0025e4000c12f324 */
.L_x_5663:
[----:B------:R-:W-:Y:S05]  /*6ec0*/  BSYNC.RECONVERGENT B0 ;  /* 0x0000000000007941 */ /* 0x000fea0003800200 */
.L_x_5662:
[----:B------:R-:W-:Y:S01]  /*6ed0*/  FFMA.FTZ R172, R166, R176, R171 ;  /* 0x000000b0a6ac7223 */ /* 0x000fe200000100ab */
[----:B------:R-:W-:Y:S01]  /*6ee0*/  BSSY.RECONVERGENT B0, `(.L_x_5664) ;  /* 0x0000006000007945 */ /* 0x000fe20003800200 */
[----:B------:R0:W0:Y:S01]  /*6ef0*/  LDS R171, [R23+0x1d90] ;  /* 0x001d900017ab7984 */ /* 0x0000220000000800 */
[----:B------:R-:W-:Y:S01]  /*6f00*/  FADD.FTZ R181, -R149, R181 ;  /* 0x000000b595b57221 */ /* 0x000fe20000010100 */
[----:B-12---:R-:W-:Y:S01]  /*6f10*/  FMUL.FTZ R125, R199, R129 ;  /* 0x00000081c77d7220 */ /* 0x006fe20000410000 */
[----:B------:R-:W-:Y:S06]  /*6f20*/  @!P3 BRA `(.L_x_5665) ;  /* 0x000000000004b947 */ /* 0x000fec0003800000 */
[----:B0-----:R1:W-:Y:S02]  /*6f30*/  REDG.E.ADD.F32.FTZ.RN.STRONG.GPU desc[UR36][R68.64+0xd00], R171 ;  /* 0x000d00ab440079a6 */ /* 0x0013e4000c12f324 */
.L_x_5665:
[----:B------:R-:W-:Y:S05]  /*6f40*/  BSYNC.RECONVERGENT B0 ;  /* 0x0000000000007941 */ /* 0x000fea0003800200 */
.L_x_5664:
[----:B------:R2:W2:Y:S01]  /*6f50*/  LDS R173, [R24+0x1e90] ;  /* 0x001e900018ad7984 */ /* 0x0004a20000000800 */
[----:B------:R-:W-:Y:S01]  /*6f60*/  BSSY.RECONVERGENT B0, `(.L_x_5666) ;  /* 0x0000006000007945 */ /* 0x000fe20003800200 */
[----:B------:R-:W-:Y:S01]  /*6f70*/  FADD.FTZ R179, -R148, R179 ;  /* 0x000000b394b37221 */ /* 0x000fe20000010100 */
[----:B------:R-:W-:Y:S01]  /*6f80*/  FMUL.FTZ R168, R73, R130 ;  /* 0x0000008249a87220 */ /* 0x000fe20000410000 */
[----:B01----:R-:W-:Y:S01]  /*6f90*/  FFMA.FTZ R171, R125, R181, R172 ;  /* 0x000000b57dab7223 */ /* 0x003fe200000100ac */
[----:B------:R-:W-:Y:S06]  /*6fa0*/  @!P4 BRA `(.L_x_5667) ;  /* 0x000000000004c947 */ /* 0x000fec0003800000 */
[----:B--2---:R0:W-:Y:S02]  /*6fb0*/  REDG.E.ADD.F32.FTZ.RN.STRONG.GPU desc[UR36][R68.64+0xe00], R173 ;  /* 0x000e00ad440079a6 */ /* 0x0041e4000c12f324 */
.L_x_5667:
[----:B------:R-:W-:Y:S05]  /*6fc0*/  BSYNC.RECONVERGENT B0 ;  /* 0x0000000000007941 */ /* 0x000fea0003800200 */
.L_x_5666:
[----:B0-2---:R0:W1:Y:S01]  /*6fd0*/  LDS R173, [R25+0x1f90] ;  /* 0x001f900019ad7984 */ /* 0x0050620000000800 */
[----:B------:R-:W-:Y:S01]  /*6fe0*/  BSSY.RECONVERGENT B0, `(.L_x_5668) ;  /* 0x0000004000007945 */ /* 0x000fe20003800200 */
[----:B------:R-:W-:-:S03]  /*6ff0*/  FFMA.FTZ R171, R168, R179, R171 ;  /* 0x000000b3a8ab7223 */ /* 0x000fc600000100ab */
[----:B------:R-:W-:Y:S05]  /*7000*/  @!P5 BRA `(.L_x_5669) ;  /* 0x000000000004d947 */ /* 0x000fea0003800000 */
[----:B-1----:R2:W-:Y:S02]  /*7010*/  REDG.E.ADD.F32.FTZ.RN.STRONG.GPU desc[UR36][R68.64+0xf00], R173 ;  /* 0x000f00ad440079a6 */ /* 0x0025e4000c12f324 */
.L_x_5669:
[----:B------:R-:W-:Y:S05]  /*7020*/  BSYNC.RECONVERGENT B0 ;  /* 0x0000000000007941 */ /* 0x000fea0003800200 */
.L_x_5668:
[----:B--2---:R-:W2:Y:S01]  /*7030*/  SHFL.DOWN PT, R68, R171, 0x1, 0x1f ;  /* 0x08201f00ab447f89 */ /* 0x004ea200000e0000 */
[----:B------:R-:W-:Y:S01]  /*7040*/  ISETP.GT.AND P1, PT, R31, 0x1e, PT ;  /* 0x0000001e1f00780c */ /* 0x000fe20003f24270 */
[-C--:B------:R-:W-:Y:S01]  /*7050*/  FMUL.FTZ R172, R164, R73.reuse ;  /* 0x00000049a4ac7220 */ /* 0x080fe20000410000 */
[----:B------:R-:W-:Y:S01]  /*7060*/  ISETP.NE.AND P2, PT, R208, RZ, PT ;  /* 0x000000ffd000720c */ /* 0x000fe20003f45270 */
[----:B------:R-:W5:Y:S01]  /*7070*/  SHFL.DOWN PT, R69, R64, 0x1, 0x1f ;  /* 0x08201f0040457f89 */ /* 0x000f6200000e0000 */
[----:B------:R-:W-:Y:S01]  /*7080*/  BSSY.RECONVERGENT B0, `(.L_x_5670) ;  /* 0x000007a000007945 */ /* 0x000fe20003800200 */
        /* <DEDUP_REMOVED lines=19> */
[----:B------:R-:W-:Y:S01]  /*71c0*/  FADD.FTZ R92, R65, R92 ;  /* 0x0000005c415c7221 */ /* 0x000fe20000010000 */
[----:B-----5:R-:W-:-:S03]  /*71d0*/  @!P1 FADD.FTZ R64, R64, R69 ;  /* 0x0000004540409221 */ /* 0x020fc60000010000 */
        /* <DEDUP_REMOVED lines=14> */
[C---:B------:R-:W-:Y:S01]  /*72c0*/  FMUL.FTZ R68, R164.reuse, R197 ;  /* 0x000000c5a4447220 */ /* 0x040fe20000410000 */
[----:B-1----:R-:W1:Y:S01]  /*72d0*/  SHFL.DOWN PT, R173, R64, 0x8, 0x1f ;  /* 0x09001f0040ad7f89 */ /* 0x002e6200000e0000 */
        /* <DEDUP_REMOVED lines=15> */
[C---:B------:R-:W-:Y:S01]  /*73d0*/  FMUL.FTZ R69, R164.reuse, R189 ;  /* 0x000000bda4457220 */ /* 0x040fe20000410000 */
[----:B------:R-:W-:Y:S01]  /*73e0*/  FFMA.FTZ R180, R55, R205, R180 ;  /* 0x000000cd37b47223 */ /* 0x000fe200000100b4 */
[----:B------:R-:W-:Y:S01]  /*73f0*/  FMUL.FTZ R172, R67, R68 ;  /* 0x0000004443ac7220 */ /* 0x000fe20000410000 */
[C---:B------:R-:W-:Y:S01]  /*7400*/  FMUL.FTZ R68, R164.reuse, R195 ;  /* 0x000000c3a4447220 */ /* 0x040fe20000410000 */
        /* <DEDUP_REMOVED lines=8> */
[----:B------:R-:W-:Y:S01]  /*7490*/  FMUL.FTZ R67, R124, R67 ;  /* 0x000000437c437220 */ /* 0x000fe20000410000 */
[----:B------:R-:W2:Y:S01]  /*74a0*/  SHFL.DOWN PT, R173, R64, 0x10, 0x1f ;  /* 0x0a001f0040ad7f89 */ /* 0x000ea200000e0000 */
[----:B------:R-:W-:Y:S01]  /*74b0*/  FFMA.FTZ R189, R58, R189, R69 ;  /* 0x000000bd3abd7223 */ /* 0x000fe20000010045 */
        /* <DEDUP_REMOVED lines=8> */
[----:B------:R-:W-:Y:S01]  /*7540*/  @!P1 SHF.R.U32.HI R164, RZ, 0x2, R138 ;  /* 0x00000002ffa49819 */ /* 0x000fe2000001168a */
[----:B------:R-:W-:Y:S01]  /*7550*/  FMUL.FTZ R69, R66, R67 ;  /* 0x0000004342457220 */ /* 0x000fe20000410000 */
[----:B------:R-:W-:Y:S01]  /*7560*/  FFMA.FTZ R178, R53, R203, R178 ;  /* 0x000000cb35b27223 */ /* 0x000fe200000100b2 */
[----:B------:R-:W-:Y:S01]  /*7570*/  FFMA.FTZ R185, R52, R191, R185 ;  /* 0x000000bf34b97223 */ /* 0x000fe200000100b9 */
[----:B------:R-:W-:Y:S01]  /*7580*/  @!P1 LOP3.LUT R164, R164, 0xf8, RZ, 0xc0, !PT ;  /* 0x000000f8a4a49812 */ /* 0x000fe200078ec0ff */
[----:B------:R-:W-:Y:S01]  /*7590*/  FFMA.FTZ R172, R59, R201, R172 ;  /* 0x000000c93bac7223 */ /* 0x000fe200000100ac */
[----:B------:R-:W-:Y:S01]  /*75a0*/  FFMA.FTZ R170, R57, R195, R170 ;  /* 0x000000c339aa7223 */ /* 0x000fe200000100aa */
[----:B------:R-:W-:Y:S01]  /*75b0*/  FFMA.FTZ R124, R63, R174, R124 ;  /* 0x000000ae3f7c7223 */ /* 0x000fe2000001007c */
[----:B------:R-:W-:Y:S01]  /*75c0*/  FFMA.FTZ R73, R62, R169, R73 ;  /* 0x000000a93e497223 */ /* 0x000fe20000010049 */
[----:B------:R-:W-:Y:S01]  /*75d0*/  FFMA.FTZ R68, R61, R167, R68 ;  /* 0x000000a73d447223 */ /* 0x000fe20000010044 */
[----:B-1----:R-:W-:Y:S01]  /*75e0*/  FADD.FTZ R66, R171, R184 ;  /* 0x000000b8ab427221 */ /* 0x002fe20000010000 */
[----:B------:R-:W-:Y:S01]  /*75f0*/  FFMA.FTZ R69, R60, R165, R69 ;  /* 0x000000a53c457223 */ /* 0x000fe20000010045 */
[----:B------:R-:W-:Y:S01]  /*7600*/  FADD.FTZ R110, R181, R110 ;  /* 0x0000006eb56e7221 */ /* 0x000fe20000010000 */
[----:B------:R-:W-:Y:S01]  /*7610*/  FADD.FTZ R109, R176, R109 ;  /* 0x0000006db06d7221 */ /* 0x000fe20000010000 */
[----:B--2---:R-:W-:Y:S01]  /*7620*/  FADD.FTZ R67, R64, R173 ;  /* 0x000000ad40437221 */ /* 0x004fe20000010000 */
        /* <DEDUP_REMOVED lines=15> */
[----:B------:R-:W-:Y:S05]  /*7720*/  @P2 BRA `(.L_x_5671) ;  /* 0x00000000003c2947 */ /* 0x000fea0003800000 */
[----:B------:R-:W-:Y:S01]  /*7730*/  UISETP.NE.AND UP0, UPT, UR22, UR47, UPT ;  /* 0x0000002f1600728c */ /* 0x000fe2000bf05270 */
[----:B------:R-:W2:Y:S01]  /*7740*/  LDS.64 R68, [UR10+0x2120] ;  /* 0x0021200aff447984 */ /* 0x000ea20008000a00 */
[----:B------:R-:W-:Y:S01]  /*7750*/  ULEA UR9, UR8, UR10, 0x2 ;  /* 0x0000000a08097291 */ /* 0x000fe2000f8e10ff */
[----:B------:R-:W-:-:S03]  /*7760*/  ISETP.GT.AND P1, PT, R31, 0xf, PT ;  /* 0x0000000f1f00780c */ /* 0x000fc60003f24270 */
[----:B------:R-:W-:Y:S02]  /*7770*/  PLOP3.LUT P2, PT, PT, PT, UP0, 0x80, 0x8 ;  /* 0x000000000008781c */ /* 0x000fe40003f4f008 */
[----:B------:R-:W-:Y:S02]  /*7780*/  FSEL R64, R64, R67, P1 ;  /* 0x0000004340407208 */ /* 0x000fe40000800000 */
[----:B------:R-:W-:-:S09]  /*7790*/  FSEL R171, R171, R66, P1 ;  /* 0x00000042abab7208 */ /* 0x000fd20000800000 */
[----:B------:R-:W5:Y:S04]  /*77a0*/  @P2 LDS R65, [UR9+0x3a50] ;  /* 0x003a5009ff412984 */ /* 0x000f680008000800 */
[----:B------:R-:W0:Y:S01]  /*77b0*/  @P2 LDS R71, [UR9+0x3650] ;  /* 0x00365009ff472984 */ /* 0x000e220008000800 */
[----:B--2---:R-:W-:Y:S01]  /*77c0*/  FADD.FTZ R64, R69, R64 ;  /* 0x0000004045407221 */ /* 0x004fe20000010000 */
[----:B------:R-:W-:-:S03]  /*77d0*/  FADD.FTZ R68, R68, R171 ;  /* 0x000000ab44447221 */ /* 0x000fc60000010000 */
[----:B-----5:R-:W-:Y:S01]  /*77e0*/  @P2 FADD.FTZ R64, R64, R65 ;  /* 0x0000004140402221 */ /* 0x020fe20000010000 */
[----:B0-----:R-:W-:-:S04]  /*77f0*/  @P2 FADD.FTZ R68, R68, R71 ;  /* 0x0000004744442221 */ /* 0x001fc80000010000 */
[----:B------:R2:W-:Y:S04]  /*7800*/  STS [UR9+0x3a50], R64 ;  /* 0x003a5040ff007988 */ /* 0x0005e80008000809 */
[----:B------:R2:W-:Y:S02]  /*7810*/  STS [UR9+0x3650], R68 ;  /* 0x00365044ff007988 */ /* 0x0005e40008000809 */
.L_x_5671:
[----:B------:R-:W-:Y:S05]  /*7820*/  BSYNC.RECONVERGENT B0 ;  /* 0x0000000000007941 */ /* 0x000fea0003800200 */
.L_x_5670:
[----:B------:R-:W-:-:S04]  /*7830*/  UIADD3 UR8, UPT, UPT, UR8, 0x1, URZ ;  /* 0x0000000108087890 */ /* 0x000fc8000fffe0ff */
[----:B------:R-:W-:-:S09]  /*7840*/  UISETP.GE.AND UP0, UPT, UR8, UR48, UPT ;  /* 0x000000300800728c */ /* 0x000fd2000bf06270 */
[----:B------:R-:W-:Y:S05]  /*7850*/  BRA.U !UP0, `(.L_x_5672) ;  /* 0xffffffd1089c7547 */ /* 0x000fea000b83ffff */
.L_x_5627:
[----:B------:R-:W-:Y:S06]  /*7860*/  BAR.SYNC.DEFER_BLOCKING 0x0 ;  /* 0x0000000000007b1d */ /* 0x000fec0000010000 */
[----:B------:R-:W5:Y:S01]  /*7870*/  LDCU.64 UR10, c[0x0][0x4f8] ;  /* 0x00009f00ff0a77ac */ /* 0x000f620008000a00 */
[----:B------:R-:W0:Y:S01]  /*7880*/  LDCU.64 UR32, c[0x0][0x500] ;  /* 0x0000a000ff2077ac */ /* 0x000e220008000a00 */
[----:B------:R-:W1:Y:S01]  /*7890*/  LDCU.64 UR34, c[0x0][0x550] ;  /* 0x0000aa00ff2277ac */ /* 0x000e620008000a00 */
[----:B------:R-:W2:Y:S04]  /*78a0*/  LDG.E.128 R36, desc[UR36][R46.64] ;  /* 0x000000242e247981 */ /* 0x000ea8000c1e1d00 */
[----:B------:R-:W3:Y:S04]  /*78b0*/  LDG.E.128 R40, desc[UR36][R46.64+0x200] ;  /* 0x000200242e287981 */ /* 0x000ee8000c1e1d00 */
[----:B------:R-:W4:Y:S04]  /*78c0*/  LDG.E.128 R48, desc[UR36][R46.64+0x400] ;  /* 0x000400242e307981 */ /* 0x000f28000c1e1d00 */
[----:B------:R-:W4:Y:S01]  /*78d0*/  LDG.E.128 R52, desc[UR36][R46.64+0x600] ;  /* 0x000600242e347981 */ /* 0x000f22000c1e1d00 */
[----:B------:R-:W-:Y:S01]  /*78e0*/  UMOV UR7, URZ ;  /* 0x000000ff00077c82 */ /* 0x000fe20008000000 */
[----:B------:R-:W-:-:S02]  /*78f0*/  UIADD3 UR24, UP1, UPT, UR24, -0x1000, URZ ;  /* 0xfffff00018187890 */ /* 0x000fc4000ff3e0ff */
[----:B-----5:R-:W-:Y:S02]  /*7900*/  UIMAD.WIDE.U32 UR8, UR38, UR10, UR6 ;  /* 0x0000000a260872a5 */ /* 0x020fe4000f8e0006 */
[----:B------:R-:W-:Y:S02]  /*7910*/  UIADD3 UR27, UP2, UPT, UR27, -0x1000, URZ ;  /* 0xfffff0001b1b7890 */ /* 0x000fe4000ff5e0ff */
[----:B------:R-:W-:Y:S02]  /*7920*/  UIMAD UR9, UR38, UR11, UR9 ;  /* 0x0000000b260972a4 */ /* 0x000fe4000f8e0209 */
[----:B------:R-:W-:Y:S02]  /*7930*/  UIADD3.X UR26, UPT, UPT, UR26, -0x1, URZ, UP1, !UPT ;  /* 0xffffffff1a1a7890 */ /* 0x000fe40008ffe4ff */
[----:B0-----:R-:W-:Y:S02]  /*7940*/  UIMAD.WIDE.U32 UR8, UR31, UR32, UR8 ;  /* 0x000000201f0872a5 */ /* 0x001fe4000f8e0008 */
[----:B------:R-:W-:-:S02]  /*7950*/  UIADD3.X UR28, UPT, UPT, UR28, -0x1, URZ, UP2, !UPT ;  /* 0xffffffff1c1c7890 */ /* 0x000fc400097fe4ff */
[----:B------:R-:W-:Y:S02]  /*7960*/  UIMAD UR10, UR31, UR33, UR9 ;  /* 0x000000211f0a72a4 */ /* 0x000fe4000f8e0209 */
[----:B-1----:R-:W-:Y:S01]  /*7970*/  ULEA UR9, UP0, UR8, UR34, 0x2 ;  /* 0x0000002208097291 */ /* 0x002fe2000f8010ff */
[----:B------:R-:W0:Y:S03]  /*7980*/  LDCU.64 UR32, c[0x0][0x560] ;  /* 0x0000ac00ff2077ac */ /* 0x000e260008000a00 */
[----:B------:R-:W-:-:S05]  /*7990*/  ULEA.HI.X UR8, UR8, UR35, UR10, 0x2, UP0 ;  /* 0x0000002308087291 */ /* 0x000fca00080f140a */
[----:B------:R-:W1:Y:S01]  /*79a0*/  LDCU.64 UR10, c[0x0][0x520] ;  /* 0x0000a400ff0a77ac */ /* 0x000e620008000a00 */
[----:B--2---:R-:W-:Y:S04]  /*79b0*/  STS.128 [R30], R36 ;  /* 0x000000241e007388 */ /* 0x004fe80000000c00 */
[----:B---3--:R-:W-:Y:S04]  /*79c0*/  STS.128 [R30+0x200], R40 ;  /* 0x000200281e007388 */ /* 0x008fe80000000c00 */
[----:B----4-:R-:W-:Y:S04]  /*79d0*/  STS.128 [R30+0x400], R48 ;  /* 0x000400301e007388 */ /* 0x010fe80000000c00 */
        /* <DEDUP_REMOVED lines=25> */
[----:B------:R-:W-:-:S04]  /*7b70*/  @!P3 FMUL.FTZ R34, R57, -1.4426950216293334961 ;  /* 0xbfb8aa3b3922b820 */ /* 0x000fc80000410000 */
[----:B------:R-:W2:Y:S04]  /*7b80*/  @!P2 MUFU.EX2 R31, R31 ;  /* 0x0000001f001fa308 */ /* 0x000ea80000000800 */
[----:B------:R-:W3:Y:S01]  /*7b90*/  @!P3 MUFU.EX2 R34, R34 ;  /* 0x000000220022b308 */ /* 0x000ee20000000800 */
[----:B------:R-:W-:-:S06]  /*7ba0*/  @!P1 FMUL.FTZ R36, R62, -1.4426950216293334961 ;  /* 0xbfb8aa3b3e249820 */ /* 0x000fcc0000410000 */
[----:B------:R-:W4:Y:S01]  /*7bb0*/  @!P1 MUFU.EX2 R36, R36 ;  /* 0x0000002400249308 */ /* 0x000f220000000800 */
[----:B--2---:R-:W-:Y:S01]  /*7bc0*/  @!P2 FADD.FTZ R33, R31, 1 ;  /* 0x3f8000001f21a421 */ /* 0x004fe20000010000 */
[----:B------:R-:W-:Y:S01]  /*7bd0*/  @!P4 FMUL.FTZ R31, R58, -1.4426950216293334961 ;  /* 0xbfb8aa3b3a1fc820 */ /* 0x000fe20000410000 */
[----:B---3--:R-:W-:Y:S01]  /*7be0*/  @!P3 FADD.FTZ R35, R34, 1 ;  /* 0x3f8000002223b421 */ /* 0x008fe20000010000 */
[----:B------:R-:W-:-:S03]  /*7bf0*/  @!P6 FMUL.FTZ R34, R60, -1.4426950216293334961 ;  /* 0xbfb8aa3b3c22e820 */ /* 0x000fc60000410000 */
[----:B------:R-:W2:Y:S01]  /*7c00*/  @!P2 MUFU.RCP R33, R33 ;  /* 0x000000210021a308 */ /* 0x000ea20000001000 */
[----:B----4-:R-:W-:-:S07]  /*7c10*/  @!P1 FADD.FTZ R36, R36, 1 ;  /* 0x3f80000024249421 */ /* 0x010fce0000010000 */
[----:B------:R3:W4:Y:S08]  /*7c20*/  @!P3 MUFU.RCP R40, R35 ;  /* 0x000000230028b308 */ /* 0x0007300000001000 */
[----:B------:R-:W5:Y:S01]  /*7c30*/  @!P4 MUFU.EX2 R31, R31 ;  /* 0x0000001f001fc308 */ /* 0x000f620000000800 */
[----:B---3--:R-:W-:Y:S01]  /*7c40*/  @!P0 FMUL.FTZ R35, R61, -1.4426950216293334961 ;  /* 0xbfb8aa3b3d238820 */ /* 0x008fe20000410000 */
[----:B--2---:R-:W-:Y:S01]  /*7c50*/  @!P2 FMUL.FTZ R96, R96, R33 ;  /* 0x000000216060a220 */ /* 0x004fe20000410000 */
[----:B------:R-:W-:Y:S01]  /*7c60*/  FSETP.GTU.FTZ.AND P2, PT, R63, 20, PT ;  /* 0x41a000003f00780b */ /* 0x000fe20003f5c000 */
[----:B------:R-:W-:Y:S01]  /*7c70*/  @!P5 FMUL.FTZ R33, R59, -1.4426950216293334961 ;  /* 0xbfb8aa3b3b21d820 */ /* 0x000fe20000410000 */
[----:B------:R-:W2:Y:S04]  /*7c80*/  @!P6 MUFU.EX2 R34, R34 ;  /* 0x000000220022e308 */ /* 0x000ea80000000800 */
[----:B------:R-:W3:Y:S01]  /*7c90*/  @!P0 MUFU.EX2 R35, R35 ;  /* 0x0000002300238308 */ /* 0x000ee20000000800 */
[----:B----4-:R-:W-:Y:S01]  /*7ca0*/  @!P3 FMUL.FTZ R97, R97, R40 ;  /* 0x000000286161b220 */ /* 0x010fe20000410000 */
[----:B------:R-:W-:Y:S01]  /*7cb0*/  FSETP.GTU.FTZ.AND P3, PT, R45, 20, PT ;  /* 0x41a000002d00780b */ /* 0x000fe20003f7c000 */
[----:B------:R-:W4:Y:S01]  /*7cc0*/  LDS.128 R40, [R32+0x30] ;  /* 0x0000300020287984 */ /* 0x000f220000000c00 */
[----:B------:R-:W0:Y:S01]  /*7cd0*/  @!P5 MUFU.EX2 R33, R33 ;  /* 0x000000210021d308 */ /* 0x000e220000000800 */
[----:B-----5:R-:W-:-:S02]  /*7ce0*/  @!P4 FADD.FTZ R31, R31, 1 ;  /* 0x3f8000001f1fc421 */ /* 0x020fc40000010000 */
[----:B------:R-:W-:Y:S01]  /*7cf0*/  @!P2 FMUL.FTZ R44, R63, -1.4426950216293334961 ;  /* 0xbfb8aa3b3f2ca820 */ /* 0x000fe20000410000 */
[----:B------:R-:W5:Y:S01]  /*7d00*/  @!P1 MUFU.RCP R49, R36 ;  /* 0x0000002400319308 */ /* 0x000f620000001000 */
[----:B------:R-:W-:Y:S01]  /*7d10*/  BAR.SYNC.DEFER_BLOCKING 0x0 ;  /* 0x0000000000007b1d */ /* 0x000fe20000010000 */
[----:B--2---:R-:W-:Y:S01]  /*7d20*/  @!P6 FADD.FTZ R34, R34, 1 ;  /* 0x3f8000002222e421 */ /* 0x004fe20000010000 */
[----:B---3--:R-:W-:-:S04]  /*7d30*/  @!P0 FADD.FTZ R35, R35, 1 ;  /* 0x3f80000023238421 */ /* 0x008fc80000010000 */
[----:B------:R-:W-:Y:S01]  /*7d40*/  @!P3 FMUL.FTZ R45, R45, -1.4426950216293334961 ;  /* 0xbfb8aa3b2d2db820 */ /* 0x000fe20000410000 */
[----:B------:R-:W2:Y:S01]  /*7d50*/  @!P2 MUFU.EX2 R44, R44 ;  /* 0x0000002c002ca308 */ /* 0x000ea20000000800 */
[----:B0-----:R-:W-:-:S03]  /*7d60*/  @!P5 FADD.FTZ R33, R33, 1 ;  /* 0x3f8000002121d421 */ /* 0x001fc60000010000 */
[----:B------:R-:W0:Y:S01]  /*7d70*/  @!P4 MUFU.RCP R31, R31 ;  /* 0x0000001f001fc308 */ /* 0x000e220000001000 */
[----:B-----5:R-:W-:-:S07]  /*7d80*/  @!P1 FMUL.FTZ R102, R102, R49 ;  /* 0x0000003166669220 */ /* 0x020fce0000410000 */
[----:B------:R-:W3:Y:S01]  /*7d90*/  @!P3 MUFU.EX2 R45, R45 ;  /* 0x0000002d002db308 */ /* 0x000ee20000000800 */
[----:B--2---:R-:W-:-:S03]  /*7da0*/  @!P2 FADD.FTZ R44, R44, 1 ;  /* 0x3f8000002c2ca421 */ /* 0x004fc60000010000 */
[----:B------:R-:W2:Y:S01]  /*7db0*/  @!P5 MUFU.RCP R46, R33 ;  /* 0x00000021002ed308 */ /* 0x000ea20000001000 */
[----:B------:R-:W-:Y:S04]  /*7dc0*/  STS.128 [R32], R92 ;  /* 0x0000005c20007388 */ /* 0x000fe80000000c00 */
[----:B------:R-:W-:Y:S01]  /*7dd0*/  STS.128 [R32+0x10], R88 ;  /* 0x0000105820007388 */ /* 0x000fe20000000c00 */
[----:B0-----:R-:W-:Y:S01]  /*7de0*/  @!P4 FMUL.FTZ R98, R98, R31 ;  /* 0x0000001f6262c220 */ /* 0x001fe20000410000 */
[----:B------:R-:W-:Y:S01]  /*7df0*/  FSETP.GTU.FTZ.AND P4, PT, R37, 20, PT ;  /* 0x41a000002500780b */ /* 0x000fe20003f9c000 */
[----:B------:R-:W0:Y:S01]  /*7e00*/  @!P0 MUFU.RCP R48, R35 ;  /* 0x0000002300308308 */ /* 0x000e220000001000 */
[----:B------:R-:W-:Y:S01]  /*7e10*/  STS.128 [R32+0x20], R84 ;  /* 0x0000205420007388 */ /* 0x000fe20000000c00 */
[----:B---3--:R-:W-:Y:S01]  /*7e20*/  @!P3 FADD.FTZ R45, R45, 1 ;  /* 0x3f8000002d2db421 */ /* 0x008fe20000010000 */
[--C-:B----4-:R-:W-:Y:S01]  /*7e30*/  FADD.FTZ R40, R40, R2.reuse ;  /* 0x0000000228287221 */ /* 0x110fe20000010000 */
[--C-:B------:R-:W-:Y:S01]  /*7e40*/  FADD.FTZ R41, R41, R2.reuse ;  /* 0x0000000229297221 */ /* 0x100fe20000010000 */
[--C-:B------:R-:W-:Y:S01]  /*7e50*/  FADD.FTZ R42, R42, R2.reuse ;  /* 0x000000022a2a7221 */ /* 0x100fe20000010000 */
[----:B------:R-:W-:Y:S01]  /*7e60*/  FADD.FTZ R43, R43, R2 ;  /* 0x000000022b2b7221 */ /* 0x000fe20000010000 */
[----:B------:R-:W-:Y:S01]  /*7e70*/  STS.128 [R32+0x30], R80 ;  /* 0x0000305020007388 */ /* 0x000fe20000000c00 */
[----:B------:R-:W3:Y:S01]  /*7e80*/  @!P2 MUFU.RCP R44, R44 ;  /* 0x0000002c002ca308 */ /* 0x000ee20000001000 */
[----:B------:R-:W-:Y:S01]  /*7e90*/  NOP ;  /* 0x0000000000007918 */ /* 0x000fe20000000000 */
[----:B--2---:R-:W-:-:S06]  /*7ea0*/  @!P5 FMUL.FTZ R99, R99, R46 ;  /* 0x0000002e6363d220 */ /* 0x004fcc0000410000 */
[----:B------:R-:W2:Y:S01]  /*7eb0*/  @!P3 MUFU.RCP R45, R45 ;  /* 0x0000002d002db308 */ /* 0x000ea20000001000 */
[----:B------:R-:W-:Y:S01]  /*7ec0*/  FSETP.GTU.FTZ.AND P5, PT, R38, 20, PT ;  /* 0x41a000002600780b */ /* 0x000fe20003fbc000 */
[----:B0-----:R-:W-:Y:S01]  /*7ed0*/  @!P0 FMUL.FTZ R101, R101, R48 ;  /* 0x0000003065658220 */ /* 0x001fe20000410000 */
[----:B------:R-:W-:Y:S01]  /*7ee0*/  FSETP.GTU.FTZ.AND P0, PT, R40, 20, PT ;  /* 0x41a000002800780b */ /* 0x000fe20003f1c000 */
[----:B------:R-:W-:Y:S01]  /*7ef0*/  @!P4 FMUL.FTZ R31, R37, -1.4426950216293334961 ;  /* 0xbfb8aa3b251fc820 */ /* 0x000fe20000410000 */
[----:B------:R-:W-:Y:S01]  /*7f00*/  FSETP.GTU.FTZ.AND P1, PT, R42, 20, PT ;  /* 0x41a000002a00780b */ /* 0x000fe20003f3c000 */
[----:B------:R-:W-:Y:S02]  /*7f10*/  LDS.128 R48, [R30+0x400] ;  /* 0x000400001e307984 */ /* 0x000fe40000000c00 */
[----:B------:R-:W0:Y:S01]  /*7f20*/  @!P6 MUFU.RCP R47, R34 ;  /* 0x00000022002fe308 */ /* 0x000e220000001000 */
[----:B---3--:R-:W-:Y:S01]  /*7f30*/  @!P2 FMUL.FTZ R103, R103, R44 ;  /* 0x0000002c6767a220 */ /* 0x008fe20000410000 */
[----:B------:R-:W-:Y:S01]  /*7f40*/  FSETP.GTU.FTZ.AND P2, PT, R41, 20, PT ;  /* 0x41a000002900780b */ /* 0x000fe20003f5c000 */
[----:B------:R-:W-:Y:S03]  /*7f50*/  LDS.128 R52, [R30+0x600] ;  /* 0x000600001e347984 */ /* 0x000fe60000000c00 */
[----:B------:R-:W-:-:S02]  /*7f60*/  @!P5 FMUL.FTZ R33, R38, -1.4426950216293334961 ;  /* 0xbfb8aa3b2621d820 */ /* 0x000fc40000410000 */
[----:B------:R-:W-:Y:S01]  /*7f70*/  @!P0 FMUL.FTZ R35, R40, -1.4426950216293334961 ;  /* 0xbfb8aa3b28238820 */ /* 0x000fe20000410000 */
[----:B------:R-:W3:Y:S01]  /*7f80*/  @!P4 MUFU.EX2 R31, R31 ;  /* 0x0000001f001fc308 */ /* 0x000ee20000000800 */
[----:B--2---:R-:W-:Y:S01]  /*7f90*/  @!P3 FMUL.FTZ R104, R104, R45 ;  /* 0x0000002d6868b220 */ /* 0x004fe20000410000 */
[----:B------:R-:W-:Y:S01]  /*7fa0*/  FSETP.GTU.FTZ.AND P3, PT, R43, 20, PT ;  /* 0x41a000002b00780b */ /* 0x000fe20003f7c000 */
[----:B------:R-:W-:Y:S01]  /*7fb0*/  @!P1 FMUL.FTZ R37, R42, -1.4426950216293334961 ;  /* 0xbfb8aa3b2a259820 */ /* 0x000fe20000410000 */
[----:B------:R-:W2:Y:S02]  /*7fc0*/  @!P5 MUFU.EX2 R33, R33 ;  /* 0x000000210021d308 */ /* 0x000ea40000000800 */
[----:B------:R-:W-:Y:S02]  /*7fd0*/  @!P2 FMUL.FTZ R36, R41, -1.4426950216293334961 ;  /* 0xbfb8aa3b2924a820 */ /* 0x000fe40000410000 */
[----:B------:R-:W-:Y:S01]  /*7fe0*/  @!P0 MUFU.EX2 R35, R35 ;  /* 0x0000002300238308 */ /* 0x000fe20000000800 */
[----:B0-----:R-:W-:Y:S01]  /*7ff0*/  @!P6 FMUL.FTZ R100, R100, R47 ;  /* 0x0000002f6464e220 */ /* 0x001fe20000410000 */
[----:B------:R-:W-:Y:S01]  /*8000*/  FSETP.GTU.FTZ.AND P6, PT, R39, 20, PT ;  /* 0x41a000002700780b */ /* 0x000fe20003fdc000 */
[----:B------:R-:W-:Y:S01]  /*8010*/  LDS.128 R44, [R30+0x200] ;  /* 0x000200001e2c7984 */ /* 0x000fe20000000c00 */
[----:B------:R-:W0:Y:S01]  /*8020*/  @!P1 MUFU.EX2 R37, R37 ;  /* 0x0000002500259308 */ /* 0x000e220000000800 */
[----:B---3--:R-:W-:-:S02]  /*8030*/  @!P4 FADD.FTZ R31, R31, 1 ;  /* 0x3f8000001f1fc421 */ /* 0x008fc40000010000 */
[----:B------:R-:W-:Y:S01]  /*8040*/  @!P3 FMUL.FTZ R38, R43, -1.4426950216293334961 ;  /* 0xbfb8aa3b2b26b820 */ /* 0x000fe20000410000 */
[----:B------:R-:W3:Y:S01]  /*8050*/  @!P2 MUFU.EX2 R36, R36 ;  /* 0x000000240024a308 */ /* 0x000ee20000000800 */
[----:B------:R-:W4:Y:S01]  /*8060*/  LDS.128 R40, [R30] ;  /* 0x000000001e287984 */ /* 0x000f220000000c00 */
[----:B--2---:R-:W-:Y:S02]  /*8070*/  @!P5 FADD.FTZ R33, R33, 1 ;  /* 0x3f8000002121d421 */ /* 0x004fe40000010000 */
[----:B------:R2:W5:Y:S03]  /*8080*/  @!P4 MUFU.RCP R56, R31 ;  /* 0x0000001f0038c308 */ /* 0x0005660000001000 */
[----:B------:R-:W-:Y:S01]  /*8090*/  @!P6 FMUL.FTZ R34, R39, -1.4426950216293334961 ;  /* 0xbfb8aa3b2722e820 */ /* 0x000fe20000410000 */
[----:B0-----:R-:W-:-:S04]  /*80a0*/  @!P1 FADD.FTZ R37, R37, 1 ;  /* 0x3f80000025259421 */ /* 0x001fc80000010000 */
[----:B------:R-:W0:Y:S01]  /*80b0*/  @!P3 MUFU.EX2 R38, R38 ;  /* 0x000000260026b308 */ /* 0x000e220000000800 */
[----:B--2---:R-:W-:Y:S01]  /*80c0*/  @!P0 FADD.FTZ R31, R35, 1 ;  /* 0x3f800000231f8421 */ /* 0x004fe20000010000 */
[----:B------:R-:W-:Y:S01]  /*80d0*/  MOV R35, UR8 ;  /* 0x0000000800237c02 */ /* 0x000fe20008000f00 */
[----:B---3--:R-:W-:Y:S01]  /*80e0*/  @!P2 FADD.FTZ R36, R36, 1 ;  /* 0x3f8000002424a421 */ /* 0x008fe20000010000 */
[----:B------:R-:W2:Y:S04]  /*80f0*/  @!P6 MUFU.EX2 R34, R34 ;  /* 0x000000220022e308 */ /* 0x000ea80000000800 */
[----:B------:R-:W3:Y:S01]  /*8100*/  @!P5 MUFU.RCP R33, R33 ;  /* 0x000000210021d308 */ /* 0x000ee20000001000 */
[----:B-----5:R-:W-:Y:S01]  /*8110*/  @!P4 FMUL.FTZ R105, R105, R56 ;  /* 0x000000386969c220 */ /* 0x020fe20000410000 */
[----:B0-----:R-:W-:-:S06]  /*8120*/  @!P3 FADD.FTZ R38, R38, 1 ;  /* 0x3f8000002626b421 */ /* 0x001fcc0000010000 */
[----:B------:R-:W0:Y:S01]  /*8130*/  @!P0 MUFU.RCP R31, R31 ;  /* 0x0000001f001f8308 */ /* 0x000e220000001000 */
[----:B--2---:R-:W-:-:S07]  /*8140*/  @!P6 FADD.FTZ R34, R34, 1 ;  /* 0x3f8000002222e421 */ /* 0x004fce0000010000 */
[----:B------:R2:W5:Y:S01]  /*8150*/  @!P6 MUFU.RCP R58, R34 ;  /* 0x00000022003ae308 */ /* 0x0005620000001000 */
[----:B---3--:R-:W-:-:S07]  /*8160*/  @!P5 FMUL.FTZ R106, R106, R33 ;  /* 0x000000216a6ad220 */ /* 0x008fce0000410000 */
[----:B------:R3:W1:Y:S01]  /*8170*/  @!P2 MUFU.RCP R60, R36 ;  /* 0x00000024003ca308 */ /* 0x0006620000001000 */
[----:B--2---:R-:W-:Y:S01]  /*8180*/  MOV R34, UR9 ;  /* 0x0000000900227c02 */ /* 0x004fe20008000f00 */
[----:B------:R-:W2:Y:S01]  /*8190*/  LDCU.64 UR8, c[0x0][0x518] ;  /* 0x0000a300ff0877ac */ /* 0x000ea20008000a00 */
[----:B0-----:R-:W-:Y:S01]  /*81a0*/  @!P0 FMUL.FTZ R108, R108, R31 ;  /* 0x0000001f6c6c8220 */ /* 0x001fe20000410000 */
[----:B------:R-:W-:Y:S02]  /*81b0*/  IADD3 R4, P0, PT, R4, -0x1000, RZ ;  /* 0xfffff00004047810 */ /* 0x000fe40007f1e0ff */
[----:B------:R-:W-:Y:S02]  /*81c0*/  IMAD.WIDE.U32 R34, R27, 0x10, R34 ;  /* 0x000000101b227825 */ /* 0x000fe400078e0022 */
[----:B------:R-:W0:Y:S02]  /*81d0*/  @!P1 MUFU.RCP R37, R37 ;  /* 0x0000002500259308 */ /* 0x000e240000001000 */
[----:B---3--:R-:W-:Y:S01]  /*81e0*/  FADD.FTZ R36, R96, R3 ;  /* 0x0000000360247221 */ /* 0x008fe20000010000 */
[----:B-----5:R-:W-:Y:S01]  /*81f0*/  @!P6 FMUL.FTZ R107, R107, R58 ;  /* 0x0000003a6b6be220 */ /* 0x020fe20000410000 */
[----:B----4-:R-:W-:Y:S01]  /*8200*/  STG.E.128 desc[UR36][R34.64], R40 ;  /* 0x0000002822007986 */ /* 0x010fe2000c101d24 */
[----:B------:R-:W-:Y:S01]  /*8210*/  IADD3.X R5, PT, PT, R5, -0x1, RZ, P0, !PT ;  /* 0xffffffff05057810 */ /* 0x000fe200007fe4ff */
[----:B------:R-:W-:-:S02]  /*8220*/  FADD.FTZ R3, R36, R97 ;  /* 0x0000006124037221 */ /* 0x000fc40000010000 */
[----:B------:R-:W-:Y:S01]  /*8230*/  STG.E.128 desc[UR36][R34.64+0x200], R44 ;  /* 0x0002002c22007986 */ /* 0x000fe2000c101d24 */
[----:B------:R-:W3:Y:S01]  /*8240*/  @!P3 MUFU.RCP R38, R38 ;  /* 0x000000260026b308 */ /* 0x000ee20000001000 */
[----:B------:R-:W-:Y:S01]  /*8250*/  FADD.FTZ R36, R3, R98 ;  /* 0x0000006203247221 */ /* 0x000fe20000010000 */
[----:B-1----:R-:W-:Y:S01]  /*8260*/  @!P2 FMUL.FTZ R109, R109, R60 ;  /* 0x0000003c6d6da220 */ /* 0x002fe20000410000 */
[----:B------:R-:W-:Y:S01]  /*8270*/  STG.E.128 desc[UR36][R34.64+0x400], R48 ;  /* 0x0004003022007986 */ /* 0x000fe2000c101d24 */
[----:B--2---:R-:W-:Y:S01]  /*8280*/  UIMAD.WIDE.U32 UR6, UR38, UR8, UR6 ;  /* 0x00000008260672a5 */ /* 0x004fe2000f8e0006 */
[----:B------:R-:W-:Y:S02]  /*8290*/  FADD.FTZ R3, R36, R99 ;  /* 0x0000006324037221 */ /* 0x000fe40000010000 */
[----:B------:R1:W-:Y:S01]  /*82a0*/  STG.E.128 desc[UR36][R34.64+0x600], R52 ;  /* 0x0006003422007986 */ /* 0x0003e2000c101d24 */
[----:B------:R-:W-:Y:S01]  /*82b0*/  UIMAD UR7, UR38, UR9, UR7 ;  /* 0x00000009260772a4 */ /* 0x000fe2000f8e0207 */
[----:B0-----:R-:W-:Y:S01]  /*82c0*/  @!P1 FMUL.FTZ R110, R110, R37 ;  /* 0x000000256e6e9220 */ /* 0x001fe20000410000 */
[----:B------:R-:W-:Y:S02]  /*82d0*/  BAR.SYNC.DEFER_BLOCKING 0x0 ;  /* 0x0000000000007b1d */ /* 0x000fe40000010000 */
[----:B------:R-:W-:-:S04]  /*82e0*/  UIMAD.WIDE.U32 UR6, UR31, UR10, UR6 ;  /* 0x0000000a1f0672a5 */ /* 0x000fc8000f8e0006 */
[----:B------:R-:W-:Y:S01]  /*82f0*/  UIMAD UR8, UR31, UR11, UR7 ;  /* 0x0000000b1f0872a4 */ /* 0x000fe2000f8e0207 */
[----:B---3--:R-:W-:Y:S01]  /*8300*/  @!P3 FMUL.FTZ R111, R111, R38 ;  /* 0x000000266f6fb220 */ /* 0x008fe20000410000 */
[----:B------:R-:W-:-:S04]  /*8310*/  ULEA UR7, UP0, UR6, UR32, 0x2 ;  /* 0x0000002006077291 */ /* 0x000fc8000f8010ff */
[----:B------:R-:W-:Y:S01]  /*8320*/  ULEA.HI.X UR6, UR6, UR33, UR8, 0x2, UP0 ;  /* 0x0000002106067291 */ /* 0x000fe200080f1408 */
[----:B-1----:R-:W-:Y:S01]  /*8330*/  FADD.FTZ R34, R3, R100 ;  /* 0x0000006403227221 */ /* 0x002fe20000010000 */
[----:B------:R-:W-:-:S04]  /*8340*/  UIADD3 UR29, UP0, UPT, UR29, -0x1000, URZ ;  /* 0xfffff0001d1d7890 */ /* 0x000fc8000ff1e0ff */
[----:B------:R-:W-:Y:S01]  /*8350*/  MOV R31, UR6 ;  /* 0x00000006001f7c02 */ /* 0x000fe20008000f00 */
[----:B------:R-:W-:Y:S02]  /*8360*/  UIADD3.X UR30, UPT, UPT, UR30, -0x1, URZ, UP0, !UPT ;  /* 0xffffffff1e1e7890 */ /* 0x000fe400087fe4ff */
[----:B------:R-:W-:Y:S02]  /*8370*/  UISETP.GT.AND UP0, UPT, UR22, 0x1, UPT ;  /* 0x000000011600788c */ /* 0x000fe4000bf04270 */
[----:B------:R-:W-:Y:S01]  /*8380*/  UIADD3 UR6, UPT, UPT, UR22, -0x1, URZ ;  /* 0xffffffff16067890 */ /* 0x000fe2000fffe0ff */
[----:B------:R-:W-:Y:S04]  /*8390*/  STS.128 [R32], R96 ;  /* 0x0000006020007388 */ /* 0x000fe80000000c00 */
[----:B------:R0:W-:Y:S02]  /*83a0*/  STS.128 [R32+0x10], R100 ;  /* 0x0000106420007388 */ /* 0x0001e40000000c00 */
[----:B------:R-:W-:-:S02]  /*83b0*/  UMOV UR22, UR6 ;  /* 0x0000000600167c82 */ /* 0x000fc40008000000 */
        /* <DEDUP_REMOVED lines=25> */
.L_x_5593:
[----:B------:R-:W0:Y:S01]  /*8550*/  LDCU.64 UR6, c[0x0][0x548] ;  /* 0x0000a900ff0677ac */ /* 0x000e220008000a00 */
[----:B------:R-:W2:Y:S01]  /*8560*/  S2R R11, SR_TID.X ;  /* 0x00000000000b7919 */ /* 0x000ea20000002100 */
[----:B------:R-:W3:Y:S01]  /*8570*/  LDCU UR18, c[0x0][0x38c] ;  /* 0x00007180ff1277ac */ /* 0x000ee20008000800 */
[----:B------:R-:W4:Y:S01]  /*8580*/  LDCU.64 UR8, c[0x0][0x568] ;  /* 0x0000ad00ff0877ac */ /* 0x000f220008000a00 */
[----:B0-----:R-:W-:-:S04]  /*8590*/  UISETP.NE.U32.AND UP0, UPT, UR6, URZ, UPT ;  /* 0x000000ff0600728c */ /* 0x001fc8000bf05070 */
[----:B------:R-:W-:-:S09]  /*85a0*/  UISETP.NE.AND.EX UP0, UPT, UR7, URZ, UPT, UP0 ;  /* 0x000000ff0700728c */ /* 0x000fd2000bf05300 */
[----:B---34-:R-:W-:Y:S05]  /*85b0*/  BRA.U !UP0, `(.L_x_5674) ;  /* 0x00000001088c7547 */ /* 0x018fea000b800000 */
[----:B-----5:R-:W0:Y:S01]  /*85c0*/  SHFL.DOWN P0, R0, R131, 0x1, 0x1f ;  /* 0x08201f0083007f89 */ /* 0x020e220000000000 */
[----:B------:R-:W-:Y:S01]  /*85d0*/  BSSY.RECONVERGENT B0, `(.L_x_5674) ;  /* 0x0000021000007945 */ /* 0x000fe20003800200 */
[----:B------:R-:W3:Y:S01]  /*85e0*/  S2R R4, SR_LANEID ;  /* 0x0000000000047919 */ /* 0x000ee20000000000 */
[----:B0-----:R-:W-:-:S05]  /*85f0*/  @P0 FADD R0, R0, R131 ;  /* 0x0000008300000221 */ /* 0x001fca0000000000 */
[----:B------:R-:W0:Y:S01]  /*8600*/  SHFL.DOWN P0, R5, R0, 0x2, 0x1f ;  /* 0x08401f0000057f89 */ /* 0x000e220000000000 */
[----:B---3--:R-:W-:Y:S02]  /*8610*/  ISETP.NE.AND P1, PT, R4, RZ, PT ;  /* 0x000000ff0400720c */ /* 0x008fe40003f25270 */
[----:B------:R-:W3:Y:S11]  /*8620*/  S2R R4, SR_TID.X ;  /* 0x0000000000047919 */ /* 0x000ef60000002100 */
[----:B------:R-:W4:Y:S01]  /*8630*/  @!P1 S2R R9, SR_CgaCtaId ;  /* 0x0000000000099919 */ /* 0x000f220000008800 */
[----:B------:R-:W-:Y:S01]  /*8640*/  @!P1 MOV R8, 0x400 ;  /* 0x0000040000089802 */ /* 0x000fe20000000f00 */
[----:B0-----:R-:W-:-:S05]  /*8650*/  @P0 FADD R5, R0, R5 ;  /* 0x0000000500050221 */ /* 0x001fca0000000000 */
[----:B------:R-:W0:Y:S01]  /*8660*/  SHFL.DOWN P0, R2, R5, 0x4, 0x1f ;  /* 0x08801f0005027f89 */ /* 0x000e220000000000 */
[----:B---3--:R-:W-:-:S04]  /*8670*/  @!P1 SHF.R.U32.HI R0, RZ, 0x3, R4 ;  /* 0x00000003ff009819 */ /* 0x008fc80000011604 */
[----:B------:R-:W-:Y:S02]  /*8680*/  @!P1 LOP3.LUT R0, R0, 0x7c, RZ, 0xc0, !PT ;  /* 0x0000007c00009812 */ /* 0x000fe400078ec0ff */
[----:B----4-:R-:W-:Y:S01]  /*8690*/  @!P1 LEA R9, R9, R8, 0x18 ;  /* 0x0000000809099211 */ /* 0x010fe200078ec0ff */
        /* <DEDUP_REMOVED lines=10> */
[----:B------:R-:W3:Y:S01]  /*8740*/  S2UR UR5, SR_CgaCtaId ;  /* 0x00000000000579c3 */ /* 0x000ee20000008800 */
[----:B------:R-:W-:Y:S02]  /*8750*/  UMOV UR4, 0x400 ;  /* 0x0000040000047882 */ /* 0x000fe40000000000 */
[----:B---3--:R-:W-:-:S09]  /*8760*/  ULEA UR4, UR5, UR4, 0x18 ;  /* 0x0000000405047291 */ /* 0x008fd2000f8ec0ff */
[----:B------:R-:W3:Y:S01]  /*8770*/  LDS R7, [UR4+0x2118] ;  /* 0x00211804ff077984 */ /* 0x000ee20008000800 */
[----:B------:R-:W-:-:S04]  /*8780*/  ULEA UR4, UP0, UR31, UR6, 0x2 ;  /* 0x000000061f047291 */ /* 0x000fc8000f8010ff */
[----:B------:R-:W-:Y:S02]  /*8790*/  ULEA.HI.X UR5, UR31, UR7, URZ, 0x2, UP0 ;  /* 0x000000071f057291 */ /* 0x000fe400080f14ff */
[----:B------:R-:W-:-:S04]  /*87a0*/  MOV R4, UR4 ;  /* 0x0000000400047c02 */ /* 0x000fc80008000f00 */
[----:B0-----:R-:W-:Y:S01]  /*87b0*/  MOV R5, UR5 ;  /* 0x0000000500057c02 */ /* 0x001fe20008000f00 */
[----:B---3--:R-:W-:-:S05]  /*87c0*/  FADD.FTZ R7, R6, R7 ;  /* 0x0000000706077221 */ /* 0x008fca0000010000 */
[----:B------:R3:W-:Y:S02]  /*87d0*/  REDG.E.ADD.F32.FTZ.RN.STRONG.GPU desc[UR36][R4.64], R7 ;  /* 0x00000007040079a6 */ /* 0x0007e4000c12f324 */
.L_x_5675:
[----:B------:R-:W-:Y:S05]  /*87e0*/  BSYNC.RECONVERGENT B0 ;  /* 0x0000000000007941 */ /* 0x000fea0003800200 */
.L_x_5674:
[----:B------:R-:W-:Y:S01]  /*87f0*/  UISETP.NE.U32.AND UP0, UPT, UR8, URZ, UPT ;  /* 0x000000ff0800728c */ /* 0x000fe2000bf05070 */
[----:B--2---:R-:W-:-:S03]  /*8800*/  ISETP.GE.AND P0, PT, R11, UR18, PT ;  /* 0x000000120b007c0c */ /* 0x004fc6000bf06270 */
[----:B------:R-:W-:-:S09]  /*8810*/  UISETP.NE.AND.EX UP0, UPT, UR9, URZ, UPT, UP0 ;  /* 0x000000ff0900728c */ /* 0x000fd2000bf05300 */
[----:B------:R-:W-:Y:S05]  /*8820*/  BRA.U !UP0, `(.L_x_5676) ;  /* 0x0000000108907547 */ /* 0x000fea000b800000 */
[----:B------:R-:W-:Y:S06]  /*8830*/  BAR.SYNC.DEFER_BLOCKING 0x0 ;  /* 0x0000000000007b1d */ /* 0x000fec0000010000 */
[----:B------:R-:W-:Y:S01]  /*8840*/  BSSY.RECONVERGENT B0, `(.L_x_5676) ;  /* 0x0000022000007945 */ /* 0x000fe20003800200 */
[----:B-----5:R-:W2:Y:S01]  /*8850*/  SHFL.DOWN P1, R0, R3, 0x1, 0x1f ;  /* 0x08201f0003007f89 */ /* 0x020ea20000020000 */
[----:B---3--:R-:W3:Y:S01]  /*8860*/  S2R R4, SR_LANEID ;  /* 0x0000000000047919 */ /* 0x008ee20000000000 */
[----:B0-----:R-:W0:Y:S01]  /*8870*/  S2R R6, SR_TID.X ;  /* 0x0000000000067919 */ /* 0x001e220000002100 */
[----:B--2---:R-:W-:-:S05]  /*8880*/  @P1 FADD R0, R0, R3 ;  /* 0x0000000300001221 */ /* 0x004fca0000000000 */
[----:B------:R-:W2:Y:S01]  /*8890*/  SHFL.DOWN P1, R5, R0, 0x2, 0x1f ;  /* 0x08401f0000057f89 */ /* 0x000ea20000020000 */
[----:B---3--:R-:W-:-:S13]  /*88a0*/  ISETP.NE.AND P2, PT, R4, RZ, PT ;  /* 0x000000ff0400720c */ /* 0x008fda0003f45270 */
[----:B------:R-:W3:Y:S01]  /*88b0*/  @!P2 S2R R8, SR_CgaCtaId ;  /* 0x000000000008a919 */ /* 0x000ee20000008800 */
[----:B------:R-:W-:Y:S01]  /*88c0*/  @!P2 MOV R3, 0x400 ;  /* 0x000004000003a802 */ /* 0x000fe20000000f00 */
[----:B--2---:R-:W-:Y:S01]  /*88d0*/  @P1 FADD R5, R0, R5 ;  /* 0x0000000500051221 */ /* 0x004fe20000000000 */
[----:B0-----:R-:W-:-:S04]  /*88e0*/  @!P2 SHF.R.U32.HI R0, RZ, 0x3, R6 ;  /* 0x00000003ff00a819 */ /* 0x001fc80000011606 */
[----:B------:R-:W0:Y:S01]  /*88f0*/  SHFL.DOWN P1, R2, R5, 0x4, 0x1f ;  /* 0x08801f0005027f89 */ /* 0x000e220000020000 */
        /* <DEDUP_REMOVED lines=22> */
.L_x_5677:
[----:B------:R-:W-:Y:S05]  /*8a60*/  BSYNC.RECONVERGENT B0 ;  /* 0x0000000000007941 */ /* 0x000fea0003800200 */
.L_x_5676:
[----:B------:R-:W-:Y:S05]  /*8a70*/  @P0 EXIT ;  /* 0x000000000000094d */ /* 0x000fea0003800000 */
[----:B------:R-:W4:Y:S01]  /*8a80*/  S2UR UR5, SR_CgaCtaId ;  /* 0x00000000000579c3 */ /* 0x000f220000008800 */
[----:B------:R-:W-:Y:S01]  /*8a90*/  BSSY.RECONVERGENT B0, `(.L_x_5678) ;  /* 0x0000024000007945 */ /* 0x000fe20003800200 */
[----:B------:R-:W-:Y:S01]  /*8aa0*/  UMOV UR4, 0x400 ;  /* 0x0000040000047882 */ /* 0x000fe20000000000 */
[----:B------:R-:W0:Y:S01]  /*8ab0*/  LDCU UR6, c[0x0][0x360] ;  /* 0x00006c00ff0677ac */ /* 0x000e220008000800 */
[----:B------:R-:W0:Y:S01]  /*8ac0*/  LDCU.64 UR8, c[0x0][0x4b0] ;  /* 0x00009600ff0877ac */ /* 0x000e220008000a00 */
[----:B------:R-:W0:Y:S01]  /*8ad0*/  LDCU.64 UR10, c[0x0][0x4d0] ;  /* 0x00009a00ff0a77ac */ /* 0x000e220008000a00 */
[----:B------:R-:W0:Y:S02]  /*8ae0*/  LDCU.128 UR20, c[0x0][0x530] ;  /* 0x0000a600ff1477ac */ /* 0x000e240008000c00 */
[----:B0---4-:R-:W-:-:S12]  /*8af0*/  ULEA UR4, UR5, UR4, 0x18 ;  /* 0x0000000405047291 */ /* 0x011fd8000f8ec0ff */
.L_x_5679:
[----:B-----5:R-:W-:Y:S02]  /*8b00*/  LEA R0, R11, UR4, 0x2 ;  /* 0x000000040b007c11 */ /* 0x020fe4000f8e10ff */
[----:B0-23--:R-:W-:Y:S02]  /*8b10*/  MOV R5, UR13 ;  /* 0x0000000d00057c02 */ /* 0x00dfe40008000f00 */
[----:B------:R-:W-:Y:S01]  /*8b20*/  MOV R4, UR12 ;  /* 0x0000000c00047c02 */ /* 0x000fe20008000f00 */
[----:B------:R-:W0:Y:S01]  /*8b30*/  LDS R13, [R0+0x3650] ;  /* 0x00365000000d7984 */ /* 0x000e220000000800 */
[----:B------:R-:W-:Y:S02]  /*8b40*/  SHF.R.S32.HI R5, RZ, 0x1f, R11 ;  /* 0x0000001fff057819 */ /* 0x000fe4000001140b */
[----:B------:R-:W-:Y:S01]  /*8b50*/  MOV R3, UR16 ;  /* 0x0000001000037c02 */ /* 0x000fe20008000f00 */
[----:B------:R-:W2:Y:S01]  /*8b60*/  LDS R15, [R0+0x3a50] ;  /* 0x003a5000000f7984 */ /* 0x000ea20000000800 */
        /* <DEDUP_REMOVED lines=20> */
[----:B--2---:R0:W-:Y:S01]  /*8cb0*/  REDG.E.ADD.F32.FTZ.RN.STRONG.GPU desc[UR36][R8.64], R15 ;  /* 0x0000000f080079a6 */ /* 0x0041e2000c12f324 */
[----:B------:R-:W-:Y:S05]  /*8cc0*/  @!P0 BRA `(.L_x_5679) ;  /* 0xfffffffc008c8947 */ /* 0x000fea000383ffff */
[----:B------:R-:W-:Y:S05]  /*8cd0*/  BSYNC.RECONVERGENT B0 ;  /* 0x0000000000007941 */ /* 0x000fea0003800200 */
.L_x_5678:
[----:B------:R-:W-:Y:S05]  /*8ce0*/  EXIT ;  /* 0x000000000000794d */ /* 0x000fea0003800000 */
.L_x_5632:
[----:B------:R-:W-:Y:S01]  /*8cf0*/  MOV R181, R114 ;  /* 0x0000007200b57202 */ /* 0x000fe20000000f00 */
[----:B------:R-:W-:Y:S01]  /*8d00*/  HFMA2 R180, -RZ, RZ, 0, 5.9604644775390625e-08 ;  /* 0x00000001ffb47431 */ /* 0x000fe200000001ff */
[----:B------:R-:W-:Y:S02]  /*8d10*/  MOV R183, RZ ;  /* 0x000000ff00b77202 */ /* 0x000fe40000000f00 */
[----:B------:R-:W-:-:S07]  /*8d20*/  MOV R216, 0xffffffff ;  /* 0xffffffff00d87802 */ /* 0x000fce0000000f00 */
[----:B01---5:R-:W-:Y:S05]  /*8d30*/  WARPSYNC.COLLECTIVE R216, `(.L_x_5680) ;  /* 0x00000000d8087348 */ /* 0x023fea0003c00000 */
[----:B------:R2:W3:Y:S02]  /*8d40*/  SHFL.UP P6, R112, R181, R180, R183 ;  /* 0x040000b4b5707389 */ /* 0x0004e400000c00b7 */
[----:B0123-5:R-:W-:Y:S05]  /*8d50*/  ENDCOLLECTIVE ;  /* 0x000000000000791b */ /* 0x02ffea0003800000 */
.L_x_5680:
[----:B------:R-:W-:Y:S02]  /*8d60*/  MOV R181, R113 ;  /* 0x0000007100b57202 */ /* 0x000fe40000000f00 */
[----:B------:R-:W-:-:S07]  /*8d70*/  MOV R115, R112 ;  /* 0x0000007000737202 */ /* 0x000fce0000000f00 */
[----:B------:R-:W-:Y:S05]  /*8d80*/  WARPSYNC.COLLECTIVE R216, `(.L_x_5681) ;  /* 0x00000000d8087348 */ /* 0x000fea0003c00000 */
[----:B------:R0:W1:Y:S02]  /*8d90*/  SHFL.UP P6, R112, R181, R180, R183 ;  /* 0x040000b4b5707389 */ /* 0x00006400000c00b7 */
[----:B01----:R-:W-:Y:S05]  /*8da0*/  ENDCOLLECTIVE ;  /* 0x000000000000791b */ /* 0x003fea0003800000 */
.L_x_5681:
        /* <DEDUP_REMOVED lines=9> */
.L_x_5682:
[----:B------:R-:W-:Y:S02]  /*8e40*/  MOV R181, R177 ;  /* 0x000000b100b57202 */ /* 0x000fe40000000f00 */
[----:B------:R-:W-:-:S07]  /*8e50*/  MOV R115, R112 ;  /* 0x0000007000737202 */ /* 0x000fce0000000f00 */
[----:B------:R-:W-:Y:S05]  /*8e60*/  WARPSYNC.COLLECTIVE R216, `(.L_x_5683) ;  /* 0x00000000d8087348 */ /* 0x000fea0003c00000 */
[----:B------:R0:W1:Y:S02]  /*8e70*/  SHFL.UP P6, R112, R181, R180, R183 ;  /* 0x040000b4b5707389 */ /* 0x00006400000c00b7 */
[----:B01----:R-:W-:Y:S05]  /*8e80*/  ENDCOLLECTIVE ;  /* 0x000000000000791b */ /* 0x003fea0003800000 */
.L_x_5683:
        /* <DEDUP_REMOVED lines=8> */
.L_x_5684:
[----:B------:R-:W-:Y:S02]  /*8f10*/  MOV R181, R179 ;  /* 0x000000b300b57202 */ /* 0x000fe40000000f00 */
[----:B------:R-:W-:-:S07]  /*8f20*/  MOV R113, R112 ;  /* 0x0000007000717202 */ /* 0x000fce0000000f00 */
[----:B------:R-:W-:Y:S05]  /*8f30*/  WARPSYNC.COLLECTIVE R216, `(.L_x_5685) ;  /* 0x00000000d8087348 */ /* 0x000fea0003c00000 */
[----:B------:R0:W1:Y:S02]  /*8f40*/  SHFL.UP P6, R112, R181, R180, R183 ;  /* 0x040000b4b5707389 */ /* 0x00006400000c00b7 */
[----:B01----:R-:W-:Y:S05]  /*8f50*/  ENDCOLLECTIVE ;  /* 0x000000000000791b */ /* 0x003fea0003800000 */
.L_x_5685:
        /* <DEDUP_REMOVED lines=8> */
.L_x_5686:
[----:B------:R-:W-:Y:S02]  /*8fe0*/  MOV R181, R115 ;  /* 0x0000007300b57202 */ /* 0x000fe40000000f00 */
[----:B------:R-:W-:-:S07]  /*8ff0*/  MOV R113, R112 ;  /* 0x0000007000717202 */ /* 0x000fce0000000f00 */
[----:B------:R-:W-:Y:S05]  /*9000*/  WARPSYNC.COLLECTIVE R216, `(.L_x_5687) ;  /* 0x00000000d8087348 */ /* 0x000fea0003c00000 */
[----:B------:R0:W1:Y:S02]  /*9010*/  SHFL.UP P6, R112, R181, R180, R183 ;  /* 0x040000b4b5707389 */ /* 0x00006400000c00b7 */
[----:B01----:R-:W-:Y:S05]  /*9020*/  ENDCOLLECTIVE ;  /* 0x000000000000791b */ /* 0x003fea0003800000 */
.L_x_5687:
        /* <DEDUP_REMOVED lines=8> */
.L_x_5688:
[----:B------:R-:W-:Y:S02]  /*90b0*/  MOV R181, R113 ;  /* 0x0000007100b57202 */ /* 0x000fe40000000f00 */
[----:B------:R-:W-:-:S07]  /*90c0*/  MOV R177, R112 ;  /* 0x0000007000b17202 */ /* 0x000fce0000000f00 */
[----:B------:R-:W-:Y:S05]  /*90d0*/  WARPSYNC.COLLECTIVE R216, `(.L_x_5689) ;  /* 0x00000000d8087348 */ /* 0x000fea0003c00000 */
[----:B------:R0:W1:Y:S02]  /*90e0*/  SHFL.UP P6, R112, R181, R180, R183 ;  /* 0x040000b4b5707389 */ /* 0x00006400000c00b7 */
[----:B01----:R-:W-:Y:S05]  /*90f0*/  ENDCOLLECTIVE ;  /* 0x000000000000791b */ /* 0x003fea0003800000 */
.L_x_5689:
[----:B------:R-:W-:Y:S05]  /*9100*/  BRA `(.L_x_5690) ;  /* 0xffffffc400a47947 */ /* 0x000fea000383ffff */
.L_x_5633:
        /* <DEDUP_REMOVED lines=8> */
.L_x_5692:
[----:B------:R-:W-:Y:S05]  /*9190*/  BSYNC B0 ;  /* 0x0000000000007941 */ /* 0x000fea0003800000 */
.L_x_5691:
[----:B------:R-:W-:Y:S05]  /*91a0*/  BRA `(.L_x_5693) ;  /* 0xffffffc400947947 */ /* 0x000fea000383ffff */
.L_x_5634:
        /* <DEDUP_REMOVED lines=8> */
.L_x_5695:
[----:B------:R-:W-:Y:S05]  /*9230*/  BSYNC B0 ;  /* 0x0000000000007941 */ /* 0x000fea0003800000 */
.L_x_5694:
[----:B------:R-:W-:Y:S05]  /*9240*/  BRA `(.L_x_5696) ;  /* 0xffffffc400747947 */ /* 0x000fea000383ffff */
.L_x_5635:
        /* <DEDUP_REMOVED lines=8> */
.L_x_5698:
[----:B------:R-:W-:Y:S05]  /*92d0*/  BSYNC B0 ;  /* 0x0000000000007941 */ /* 0x000fea0003800000 */
.L_x_5697:
        /* <DEDUP_REMOVED lines=11> */
.L_x_5699:
[----:B------:R-:W-:Y:S05]  /*9390*/  WARPSYNC.COLLECTIVE R216, `(.L_x_5700) ;  /* 0x00000000d8087348 */ /* 0x000fea0003c00000 */
[----:B------:R0:W1:Y:S02]  /*93a0*/  SHFL.IDX P3, R113, R223, R218, R225 ;  /* 0x000000dadf717389 */ /* 0x00006400000600e1 */
[----:B01----:R-:W-:Y:S05]  /*93b0*/  ENDCOLLECTIVE ;  /* 0x000000000000791b */ /* 0x003fea0003800000 */
.L_x_5700:
[----:B------:R-:W-:Y:S02]  /*93c0*/  MOV R223, R125 ;  /* 0x0000007d00df7202 */ /* 0x000fe40000000f00 */
[----:B------:R-:W-:Y:S02]  /*93d0*/  MOV R178, R112 ;  /* 0x0000007000b27202 */ /* 0x000fe40000000f00 */
[----:B------:R-:W-:-:S07]  /*93e0*/  MOV R112, R113 ;  /* 0x0000007100707202 */ /* 0x000fce0000000f00 */
[----:B------:R-:W-:Y:S05]  /*93f0*/  WARPSYNC.COLLECTIVE R216, `(.L_x_5701) ;  /* 0x00000000d8087348 */ /* 0x000fea0003c00000 */
[----:B------:R0:W1:Y:S02]  /*9400*/  SHFL.IDX P3, R113, R223, R218, R225 ;  /* 0x000000dadf717389 */ /* 0x00006400000600e1 */
[----:B01----:R-:W-:Y:S05]  /*9410*/  ENDCOLLECTIVE ;  /* 0x000000000000791b */ /* 0x003fea0003800000 */
.L_x_5701:
[----:B------:R-:W-:Y:S05]  /*9420*/  BRA `(.L_x_5702) ;  /* 0xffffffc400147947 */ /* 0x000fea000383ffff */
.L_x_5637:
        /* <DEDUP_REMOVED lines=10> */
.L_x_5703:
[----:B------:R-:W-:Y:S02]  /*94d0*/  MOV R225, 0x1f ;  /* 0x0000001f00e17802 */ /* 0x000fe40000000f00 */
[----:B------:R-:W-:Y:S02]  /*94e0*/  MOV R227, R113 ;  /* 0x0000007100e37202 */ /* 0x000fe40000000f00 */
[----:B------:R-:W-:-:S07]  /*94f0*/  MOV R112, R221 ;  /* 0x000000dd00707202 */ /* 0x000fce0000000f00 */
[----:B------:R-:W-:Y:S05]  /*9500*/  WARPSYNC.COLLECTIVE R216, `(.L_x_5704) ;  /* 0x00000000d8087348 */ /* 0x000fea0003c00000 */
[----:B------:R0:W1:Y:S02]  /*9510*/  SHFL.DOWN P2, R221, R227, R214, R229 ;  /* 0x080000d6e3dd7389 */ /* 0x00006400000400e5 */
[----:B01----:R-:W-:Y:S05]  /*9520*/  ENDCOLLECTIVE ;  /* 0x000000000000791b */ /* 0x003fea0003800000 */
.L_x_5704:
        /* <DEDUP_REMOVED lines=11> */
.L_x_5705:
[----:B------:R-:W-:Y:S02]  /*95e0*/  MOV R227, R208 ;  /* 0x000000d000e37202 */ /* 0x000fe40000000f00 */
[----:B------:R-:W-:-:S07]  /*95f0*/  MOV R112, R221 ;  /* 0x000000dd00707202 */ /* 0x000fce0000000f00 */
[----:B------:R-:W-:Y:S05]  /*9600*/  WARPSYNC.COLLECTIVE R216, `(.L_x_5706) ;  /* 0x00000000d8087348 */ /* 0x000fea0003c00000 */
[----:B------:R0:W1:Y:S02]  /*9610*/  SHFL.DOWN P2, R221, R227, R214, R229 ;  /* 0x080000d6e3dd7389 */ /* 0x00006400000400e5 */
[----:B01----:R-:W-:Y:S05]  /*9620*/  ENDCOLLECTIVE ;  /* 0x000000000000791b */ /* 0x003fea0003800000 */
.L_x_5706:
        /* <DEDUP_REMOVED lines=11> */
.L_x_5707:
[----:B------:R-:W-:Y:S02]  /*96e0*/  MOV R227, R208 ;  /* 0x000000d000e37202 */ /* 0x000fe40000000f00 */
[----:B------:R-:W-:-:S07]  /*96f0*/  MOV R112, R221 ;  /* 0x000000dd00707202 */ /* 0x000fce0000000f00 */
[----:B------:R-:W-:Y:S05]  /*9700*/  WARPSYNC.COLLECTIVE R216, `(.L_x_5708) ;  /* 0x00000000d8087348 */ /* 0x000fea0003c00000 */
[----:B------:R0:W1:Y:S02]  /*9710*/  SHFL.DOWN P2, R221, R227, R214, R229 ;  /* 0x080000d6e3dd7389 */ /* 0x00006400000400e5 */
[----:B01----:R-:W-:Y:S05]  /*9720*/  ENDCOLLECTIVE ;  /* 0x000000000000791b */ /* 0x003fea0003800000 */
.L_x_5708:
        /* <DEDUP_REMOVED lines=11> */
.L_x_5709:
[----:B------:R-:W-:Y:S02]  /*97e0*/  MOV R227, R208 ;  /* 0x000000d000e37202 */ /* 0x000fe40000000f00 */
[----:B------:R-:W-:-:S07]  /*97f0*/  MOV R112, R221 ;  /* 0x000000dd00707202 */ /* 0x000fce0000000f00 */
[----:B------:R-:W-:Y:S05]  /*9800*/  WARPSYNC.COLLECTIVE R216, `(.L_x_5710) ;  /* 0x00000000d8087348 */ /* 0x000fea0003c00000 */
[----:B------:R0:W1:Y:S02]  /*9810*/  SHFL.DOWN P2, R221, R227, R214, R229 ;  /* 0x080000d6e3dd7389 */ /* 0x00006400000400e5 */
[----:B01----:R-:W-:Y:S05]  /*9820*/  ENDCOLLECTIVE ;  /* 0x000000000000791b */ /* 0x003fea0003800000 */
.L_x_5710:
        /* <DEDUP_REMOVED lines=11> */
.L_x_5711:
[----:B------:R-:W-:Y:S02]  /*98e0*/  MOV R227, R208 ;  /* 0x000000d000e37202 */ /* 0x000fe40000000f00 */
[----:B------:R-:W-:-:S07]  /*98f0*/  MOV R112, R221 ;  /* 0x000000dd00707202 */ /* 0x000fce0000000f00 */
[----:B------:R-:W-:Y:S05]  /*9900*/  WARPSYNC.COLLECTIVE R216, `(.L_x_5712) ;  /* 0x00000000d8087348 */ /* 0x000fea0003c00000 */
[----:B------:R0:W1:Y:S02]  /*9910*/  SHFL.DOWN P2, R221, R227, R214, R229 ;  /* 0x080000d6e3dd7389 */ /* 0x00006400000400e5 */
[----:B01----:R-:W-:Y:S05]  /*9920*/  ENDCOLLECTIVE ;  /* 0x000000000000791b */ /* 0x003fea0003800000 */
.L_x_5712:
        /* <DEDUP_REMOVED lines=11> */
.L_x_5713:
[----:B------:R-:W-:Y:S02]  /*99e0*/  ISETP.NE.AND P1, PT, R138, 0x1f, PT ;  /* 0x0000001f8a00780c */ /* 0x000fe40003f25270 */
[----:B------:R-:W-:Y:S02]  /*99f0*/  MOV R223, R208 ;  /* 0x000000d000df7202 */ /* 0x000fe40000000f00 */
[----:B------:R-:W-:-:S09]  /*9a00*/  MOV R112, R113 ;  /* 0x0000007100707202 */ /* 0x000fd20000000f00 */
[----:B------:R-:W-:Y:S05]  /*9a10*/  WARPSYNC.COLLECTIVE R216, `(.L_x_5714) ;  /* 0x00000000d8087348 */ /* 0x000fea0003c00000 */
[----:B------:R0:W1:Y:S02]  /*9a20*/  SHFL.IDX P3, R113, R223, R218, R225 ;  /* 0x000000dadf717389 */ /* 0x00006400000600e1 */
[----:B01----:R-:W-:Y:S05]  /*9a30*/  ENDCOLLECTIVE ;  /* 0x000000000000791b */ /* 0x003fea0003800000 */
.L_x_5714:
[----:B------:R-:W-:Y:S05]  /*9a40*/  WARPSYNC.COLLECTIVE R216, `(.L_x_5715) ;  /* 0x00000000d8087348 */ /* 0x000fea0003c00000 */
[----:B------:R0:W1:Y:S02]  /*9a50*/  SHFL.DOWN P2, R221, R227, R214, R229 ;  /* 0x080000d6e3dd7389 */ /* 0x00006400000400e5 */
[----:B01----:R-:W-:Y:S05]  /*9a60*/  ENDCOLLECTIVE ;  /* 0x000000000000791b */ /* 0x003fea0003800000 */
.L_x_5715:
        /* <DEDUP_REMOVED lines=8> */
.L_x_5716:
[----:B------:R-:W-:Y:S05]  /*9af0*/  WARPSYNC.COLLECTIVE R216, `(.L_x_5717) ;  /* 0x00000000d8087348 */ /* 0x000fea0003c00000 */
[----:B------:R0:W1:Y:S02]  /*9b00*/  SHFL.IDX P3, R113, R223, R218, R225 ;  /* 0x000000dadf717389 */ /* 0x00006400000600e1 */
[----:B01----:R-:W-:Y:S05]  /*9b10*/  ENDCOLLECTIVE ;  /* 0x000000000000791b */ /* 0x003fea0003800000 */
.L_x_5717:
[----:B------:R-:W-:Y:S01]  /*9b20*/  MOV R223, R125 ;  /* 0x0000007d00df7202 */ /* 0x000fe20000000f00 */
[----:B------:R-:W-:Y:S01]  /*9b30*/  FFMA.FTZ R125, R125, R112, R114 ;  /* 0x000000707d7d7223 */ /* 0x000fe20000010072 */
[----:B------:R-:W-:-:S07]  /*9b40*/  MOV R212, R113 ;  /* 0x0000007100d47202 */ /* 0x000fce0000000f00 */
[----:B------:R-:W-:Y:S05]  /*9b50*/  WARPSYNC.COLLECTIVE R216, `(.L_x_5718) ;  /* 0x00000000d8087348 */ /* 0x000fea0003c00000 */
[----:B------:R0:W1:Y:S02]  /*9b60*/  SHFL.IDX P3, R113, R223, R218, R225 ;  /* 0x000000dadf717389 */ /* 0x00006400000600e1 */
[----:B01----:R-:W-:Y:S05]  /*9b70*/  ENDCOLLECTIVE ;  /* 0x000000000000791b */ /* 0x003fea0003800000 */
.L_x_5718:
[----:B------:R-:W-:Y:S01]  /*9b80*/  MOV R214, R113 ;  /* 0x0000007100d67202 */ /* 0x000fe20000000f00 */
[----:B------:R-:W-:Y:S06]  /*9b90*/  BRA `(.L_x_5719) ;  /* 0xffffffc400087947 */ /* 0x000fec000383ffff */
.L_x_5720:
        /* <DEDUP_REMOVED lines=14> */
.L_x_10464:


//--------------------- .text._Z25selective_scan_bwd_kernelI32Selective_Scan_bwd_kernel_traitsILi64ELi16ELb1ELb1ELb0ELb0ELb0EffEEv12SSMParamsBwd --------------------------
	.section	.text._Z25selective_scan_bwd_kernelI32Selective_Scan_bwd_kernel_traitsILi64ELi16ELb1ELb1ELb0ELb0ELb0EffEEv12SSMParamsBwd,"ax",@progbits
	.align	128
        .global         _Z25selective_scan_bwd_kernelI32Selective_Scan_bwd_kernel_traitsILi64ELi16ELb1ELb1ELb0ELb0ELb0EffEEv12SSMParamsBwd
        .type           _Z25selective_scan_bwd_kernelI32Selective_Scan_bwd_kernel_traitsILi64ELi16ELb1ELb1ELb0ELb0ELb0EffEEv12SSMParamsBwd,@function
        .size           _Z25selective_scan_bwd_kernelI32Selective_Scan_bwd_kernel_traitsILi64ELi16ELb1ELb1ELb0ELb0ELb0EffEEv12SSMParamsBwd,(.L_x_10465 - _Z25selective_scan_bwd_kernelI32Selective_Scan_bwd_kernel_traitsILi64ELi16ELb1ELb1ELb0ELb0ELb0EffEEv12SSMParamsBwd)
        .other          _Z25selective_scan_bwd_kernelI32Selective_Scan_bwd_kernel_traitsILi64ELi16ELb1ELb1ELb0ELb0ELb0EffEEv12SSMParamsBwd,@"STO_CUDA_ENTRY STV_DEFAULT"
_Z25selective_scan_bwd_kernelI32Selective_Scan_bwd_kernel_traitsILi64ELi16ELb1ELb1ELb0ELb0ELb0EffEEv12SSMParamsBwd:
.text._Z25selective_scan_bwd_kernelI32Selective_Scan_bwd_kernel_traitsILi64ELi16ELb1ELb1ELb0ELb0ELb0EffEEv12SSMParamsBwd:
        /* <DEDUP_REMOVED lines=8> */
[----:B------:R-:W4:Y:S06]  /*0080*/  LDCU.64 UR16, c[0x0][0x498] ;  /* 0x00009300ff1077ac */ /* 0x000f2c0008000a00 */
        /* <DEDUP_REMOVED lines=9> */
[----:B------:R-:W2:Y:S01]  /*0120*/  LDCU.64 UR32, c[0x0][0x480] ;  /* 0x00009000ff2077ac */ /* 0x000ea20008000a00 */
        /* <DEDUP_REMOVED lines=13> */
[----:B------:R-:W0:Y:S01]  /*0200*/  LDCU.64 UR24, c[0x0][0x3b0] ;  /* 0x00007600ff1877ac */ /* 0x000e220008000a00 */
[----:B----4-:R-:W5:Y:S03]  /*0210*/  @P0 LDG.E R132, desc[UR26][R2.64] ;  /* 0x0000001a02840981 */ /* 0x010f66000c1e1900 */
[----:B------:R-:W4:Y:S01]  /*0220*/  LDCU.128 UR8, c[0x0][0x400] ;  /* 0x00008000ff0877ac */ /* 0x000f220008000c00 */
[----:B------:R2:W5:Y:S01]  /*0230*/  @P1 LDG.E R130, desc[UR26][R4.64] ;  /* 0x0000001a04821981 */ /* 0x000562000c1e1900 */
[----:B------:R-:W-:Y:S01]  /*0240*/  UIMAD.WIDE.U32 UR18, UR30, UR16, URZ ;  /* 0x000000101e1272a5 */ /* 0x000fe2000f8e00ff */
[----:B-1----:R-:W-:Y:S01]  /*0250*/  IADD3 R6, PT, PT, R0, 0xffffffe, RZ ;  /* 0x0ffffffe00067810 */ /* 0x002fe20007ffe0ff */
[----:B------:R-:W-:Y:S01]  /*0260*/  UIMAD.WIDE.U32 UR4, UR30, UR20, URZ ;  /* 0x000000141e0472a5 */ /* 0x000fe2000f8e00ff */
[----:B------:R-:W-:Y:S01]  /*0270*/  IABS R0, UR7 ;  /* 0x0000000700007c13 */ /* 0x000fe20008000000 */
[----:B------:R-:W-:Y:S01]  /*0280*/  UIMAD UR19, UR30, UR17, UR19 ;  /* 0x000000111e1372a4 */ /* 0x000fe2000f8e0213 */
[----:B------:R1:W3:Y:S01]  /*0290*/  F2I.FTZ.U32.TRUNC.NTZ R7, R6 ;  /* 0x0000000600077305 */ /* 0x0002e2000021f000 */
[----:B------:R-:W-:Y:S01]  /*02a0*/  UIMAD UR5, UR30, UR21, UR5 ;  /* 0x000000151e0572a4 */ /* 0x000fe2000f8e0205 */
[----:B--2---:R-:W2:Y:S01]  /*02b0*/  LDC.64 R4, c[0x0][0x3c8] ;  /* 0x0000f200ff047b82 */ /* 0x004ea20000000a00 */
[----:B------:R-:W-:-:S02]  /*02c0*/  UISETP.NE.U32.AND UP0, UPT, UR32, URZ, UPT ;  /* 0x000000ff2000728c */ /* 0x000fc4000bf05070 */
[----:B------:R-:W-:Y:S02]  /*02d0*/  UIMAD.WIDE.U32 UR4, UR7, UR22, UR4 ;  /* 0x00000016070472a5 */ /* 0x000fe4000f8e0004 */
[----:B------:R-:W-:Y:S01]  /*02e0*/  UISETP.NE.AND.EX UP0, UPT, UR33, URZ, UPT, UP0 ;  /* 0x000000ff2100728c */ /* 0x000fe2000bf05300 */
[----:B-1----:R-:W-:Y:S01]  /*02f0*/  MOV R6, RZ ;  /* 0x000000ff00067202 */ /* 0x002fe20000000f00 */
[----:B----4-:R-:W-:Y:S02]  /*0300*/  UIMAD.WIDE.U32 UR16, UR30, UR8, URZ ;  /* 0x000000081e1072a5 */ /* 0x010fe4000f8e00ff */
[----:B------:R-:W-:Y:S02]  /*0310*/  UIMAD UR28, UR7, UR23, UR5 ;  /* 0x00000017071c72a4 */ /* 0x000fe4000f8e0205 */
[----:B------:R-:W-:Y:S01]  /*0320*/  UIMAD UR17, UR30, UR9, UR17 ;  /* 0x000000091e1172a4 */ /* 0x000fe2000f8e0211 */
[----:B---3--:R-:W-:Y:S01]  /*0330*/  IADD3 R2, PT, PT, RZ, -R7, RZ ;  /* 0x80000007ff027210 */ /* 0x008fe20007ffe0ff */
[----:B------:R-:W-:-:S02]  /*0340*/  UIMAD.WIDE.U32 UR22, UR7, UR12, UR18 ;  /* 0x0000000c071672a5 */ /* 0x000fc4000f8e0012 */
[----:B------:R-:W-:Y:S02]  /*0350*/  UIMAD.WIDE.U32 UR20, UR7, UR10, UR16 ;  /* 0x0000000a071472a5 */ /* 0x000fe4000f8e0010 */
[----:B------:R-:W-:Y:S01]  /*0360*/  IMAD R3, R2, R9, RZ ;  /* 0x0000000902037224 */ /* 0x000fe200078e02ff */
[----:B------:R-:W1:Y:S03]  /*0370*/  @UP0 LDCU UR12, c[0x0][0x384] ;  /* 0x00007080ff0c07ac */ /* 0x000e660008000800 */
[----:B------:R-:W-:Y:S01]  /*0380*/  IMAD.HI.U32 R7, R7, R3, R6 ;  /* 0x0000000307077227 */ /* 0x000fe200078e0006 */
[----:B------:R-:W3:Y:S01]  /*0390*/  LDCU.128 UR16, c[0x0][0x460] ;  /* 0x00008c00ff1077ac */ /* 0x000ee20008000c00 */
[----:B------:R-:W-:-:S04]  /*03a0*/  UIMAD.WIDE.U32 UR8, UR7, UR14, URZ ;  /* 0x0000000e070872a5 */ /* 0x000fc8000f8e00ff */
[----:B------:R-:W-:Y:S01]  /*03b0*/  IMAD.HI.U32 R7, R7, R0, RZ ;  /* 0x0000000007077227 */ /* 0x000fe200078e00ff */
[----:B------:R-:W-:Y:S02]  /*03c0*/  ULEA UR29, UR36, 0xfffffc00, 0xa ;  /* 0xfffffc00241d7891 */ /* 0x000fe4000f8e50ff */
[----:B------:R-:W-:Y:S02]  /*03d0*/  UIMAD UR14, UR7, UR15, UR9 ;  /* 0x0000000f070e72a4 */ /* 0x000fe4000f8e0209 */
[----:B------:R-:W-:Y:S01]  /*03e0*/  IADD3 R2, PT, PT, -R7, RZ, RZ ;  /* 0x000000ff07027210 */ /* 0x000fe20007ffe1ff */
[----:B------:R-:W-:Y:S02]  /*03f0*/  UIMAD UR6, UR7, UR11, UR21 ;  /* 0x0000000b070672a4 */ /* 0x000fe4000f8e0215 */
[----:B------:R-:W-:Y:S02]  /*0400*/  USHF.R.S32.HI UR31, URZ, 0x1f, UR29 ;  /* 0x0000001fff1f7899 */ /* 0x000fe4000801141d */
[C---:B------:R-:W-:Y:S01]  /*0410*/  IMAD R0, R9.reuse, R2, R0 ;  /* 0x0000000209007224 */ /* 0x040fe200078e0200 */
[----:B------:R-:W4:Y:S04]  /*0420*/  @UP0 LDCU UR15, c[0x0][0x38c] ;  /* 0x00007180ff0f07ac */ /* 0x000f280008000800 */
[----:B------:R-:W-:Y:S01]  /*0430*/  ISETP.GT.U32.AND P1, PT, R9, R0, PT ;  /* 0x000000000900720c */ /* 0x000fe20003f24070 */
[----:B------:R-:W-:-:S02]  /*0440*/  UIADD3 UR5, UP3, UPT, UR29, UR4, URZ ;  /* 0x000000041d057290 */ /* 0x000fc4000ff7e0ff */
[----:B------:R-:W-:Y:S01]  /*0450*/  UIADD3 UR21, UP2, UPT, UR29, UR20, URZ ;  /* 0x000000141d157290 */ /* 0x000fe2000ff5e0ff */
[----:B------:R-:W2:Y:S01]  /*0460*/  @UP0 LDCU.64 UR34, c[0x0][0x480] ;  /* 0x00009000ff2207ac */ /* 0x000ea20008000a00 */
[----:B------:R-:W-:Y:S02]  /*0470*/  UIADD3.X UR28, UPT, UPT, UR31, UR28, URZ, UP3, !UPT ;  /* 0x0000001c1f1c7290 */ /* 0x000fe40009ffe4ff */
[----:B---3--:R-:W-:-:S06]  /*0480*/  ULEA UR20, UP3, UR21, UR18, 0x2 ;  /* 0x0000001215147291 */ /* 0x008fcc000f8610ff */
[-C--:B------:R-:W-:Y:S01]  /*0490*/  @!P1 IADD3 R0, PT, PT, R0, -R9.reuse, RZ ;  /* 0x8000000900009210 */ /* 0x080fe20007ffe0ff */
[----:B------:R-:W-:Y:S01]  /*04a0*/  UIADD3.X UR4, UPT, UPT, UR31, UR6, URZ, UP2, !UPT ;  /* 0x000000061f047290 */ /* 0x000fe200097fe4ff */
[----:B------:R-:W-:Y:S01]  /*04b0*/  @!P1 IADD3 R7, PT, PT, R7, 0x1, RZ ;  /* 0x0000000107079810 */ /* 0x000fe20007ffe0ff */
[----:B0-----:R-:W-:Y:S01]  /*04c0*/  UIMAD.WIDE.U32 UR10, UR30, UR24, URZ ;  /* 0x000000181e0a72a5 */ /* 0x001fe2000f8e00ff */
[----:B------:R-:W-:Y:S01]  /*04d0*/  ISETP.GE.U32.AND P0, PT, R0, R9, PT ;  /* 0x000000090000720c */ /* 0x000fe20003f06070 */
[----:B------:R-:W-:Y:S01]  /*04e0*/  ULEA.HI.X UR21, UR21, UR19, UR4, 0x2, UP3 ;  /* 0x0000001315157291 */ /* 0x000fe200098f1404 */
[C---:B------:R-:W-:Y:S01]  /*04f0*/  LOP3.LUT R0, R8.reuse, UR7, RZ, 0x3c, !PT ;  /* 0x0000000708007c12 */ /* 0x040fe2000f8e3cff */
[----:B-1----:R-:W-:Y:S01]  /*0500*/  @UP0 UIMAD UR4, UR30, UR12, UR7 ;  /* 0x0000000c1e0402a4 */ /* 0x002fe2000f8e0207 */
[----:B------:R-:W-:Y:S01]  /*0510*/  ISETP.NE.AND P1, PT, R8, RZ, PT ;  /* 0x000000ff0800720c */ /* 0x000fe20003f25270 */
[----:B------:R-:W-:Y:S01]  /*0520*/  UIMAD UR11, UR30, UR25, UR11 ;  /* 0x000000191e0b72a4 */ /* 0x000fe2000f8e020b */
[----:B------:R-:W-:Y:S01]  /*0530*/  ISETP.GE.AND P2, PT, R0, RZ, PT ;  /* 0x000000ff0000720c */ /* 0x000fe20003f46270 */
[----:B------:R-:W-:Y:S01]  /*0540*/  @UP0 UIMAD UR4, UR4, UR36, URZ ;  /* 0x00000024040402a4 */ /* 0x000fe2000f8e02ff */
[----:B------:R-:W0:Y:S05]  /*0550*/  LDCU.64 UR32, c[0x0][0x528] ;  /* 0x0000a500ff2077ac */ /* 0x000e2a0008000a00 */
[----:B------:R-:W-:Y:S01]  /*0560*/  @P0 IADD3 R7, PT, PT, R7, 0x1, RZ ;  /* 0x0000000107070810 */ /* 0x000fe20007ffe0ff */
[----:B------:R-:W-:-:S02]  /*0570*/  ULEA UR25, UP1, UR5, UR16, 0x2 ;  /* 0x0000001005197291 */ /* 0x000fc4000f8210ff */
[----:B----4-:R-:W-:Y:S02]  /*0580*/  @UP0 UIMAD UR6, UR4, UR15, URZ ;  /* 0x0000000f040602a4 */ /* 0x010fe4000f8e02ff */
[----:B------:R-:W-:Y:S01]  /*0590*/  ULEA.HI.X UR28, UR5, UR17, UR28, 0x2, UP1 ;  /* 0x00000011051c7291 */ /* 0x000fe200088f141c */
[----:B------:R-:W-:Y:S01]  /*05a0*/  @!P2 IADD3 R7, PT, PT, -R7, RZ, RZ ;  /* 0x000000ff0707a210 */ /* 0x000fe20007ffe1ff */
[----:B------:R-:W-:Y:S01]  /*05b0*/  UMOV UR4, URZ ;  /* 0x000000ff00047c82 */ /* 0x000fe20008000000 */
[----:B------:R-:W-:Y:S01]  /*05c0*/  @!P1 LOP3.LUT R7, RZ, R8, RZ, 0x33, !PT ;  /* 0x00000008ff079212 */ /* 0x000fe200078e33ff */
[----:B------:R-:W-:Y:S01]  /*05d0*/  UMOV UR5, URZ ;  /* 0x000000ff00057c82 */ /* 0x000fe20008000000 */
[----:B--2---:R-:W-:Y:S02]  /*05e0*/  @UP0 UIMAD.WIDE UR4, UR6, 0x8, UR34 ;  /* 0x00000008060408a5 */ /* 0x004fe4000f8e0222 */
[----:B------:R-:W-:Y:S01]  /*05f0*/  SHF.R.S32.HI R9, RZ, 0x1f, R7 ;  /* 0x0000001fff097819 */ /* 0x000fe20000011407 */
[----:B------:R-:W-:Y:S01]  /*0600*/  IMAD.WIDE.U32 R2, R7, R4, UR10 ;  /* 0x0000000a07027e25 */ /* 0x000fe2000f8e0004 */
[----:B------:R-:W-:-:S02]  /*0610*/  UISETP.GE.AND UP0, UPT, UR36, 0x1, UPT ;  /* 0x000000012400788c */ /* 0x000fc4000bf06270 */
[----:B------:R-:W-:Y:S01]  /*0620*/  UIMAD UR13, UR7, UR13, UR23 ;  /* 0x0000000d070d72a4 */ /* 0x000fe2000f8e0217 */
[----:B------:R-:W-:Y:S01]  /*0630*/  IMAD R0, R9, R4, RZ ;  /* 0x0000000409007224 */ /* 0x000fe200078e02ff */
[----:B------:R-:W-:Y:S01]  /*0640*/  IADD3 R126, P0, PT, R2, UR29, RZ ;  /* 0x0000001d027e7c10 */ /* 0x000fe2000ff1e0ff */
[----:B------:R-:W-:Y:S02]  /*0650*/  UIADD3 UR22, UP1, UPT, UR29, UR22, URZ ;  /* 0x000000161d167290 */ /* 0x000fe4000ff3e0ff */
[----:B------:R-:W-:Y:S01]  /*0660*/  IMAD R5, R7, R5, R0 ;  /* 0x0000000507057224 */ /* 0x000fe200078e0200 */
[----:B------:R-:W-:Y:S01]  /*0670*/  LEA R128, P1, R126, R128, 0x2 ;  /* 0x000000807e807211 */ /* 0x000fe200078210ff */
[----:B------:R-:W-:Y:S02]  /*0680*/  UIADD3.X UR24, UPT, UPT, UR31, UR13, URZ, UP1, !UPT ;  /* 0x0000000d1f187290 */ /* 0x000fe40008ffe4ff */
[----:B0-----:R-:W-:Y:S01]  /*0690*/  ULEA UR23, UP1, UR22, UR32, 0x2 ;  /* 0x0000002016177291 */ /* 0x001fe2000f8210ff */
[----:B------:R-:W-:-:S03]  /*06a0*/  IADD3 R0, PT, PT, R3, R5, RZ ;  /* 0x0000000503007210 */ /* 0x000fc60007ffe0ff */
[----:B------:R-:W-:Y:S01]  /*06b0*/  ULEA.HI.X UR24, UR22, UR33, UR24, 0x2, UP1 ;  /* 0x0000002116187291 */ /* 0x000fe200088f1418 */
[----:B------:R-:W-:-:S04]  /*06c0*/  IADD3.X R0, PT, PT, R0, UR31, RZ, P0, !PT ;  /* 0x0000001f00007c10 */ /* 0x000fc800087fe4ff */
[----:B------:R-:W-:Y:S01]  /*06d0*/  LEA.HI.X R126, R126, R129, R0, 0x2, P1 ;  /* 0x000000817e7e7211 */ /* 0x000fe200008f1400 */
[----:B------:R-:W-:Y:S01]  /*06e0*/  HFMA2 R129, -RZ, RZ, 0, 0 ;  /* 0x00000000ff817431 */ /* 0x000fe200000001ff */
[----:B------:R-:W-:Y:S06]  /*06f0*/  BRA.U !UP0, `(.L_x_5721) ;  /* 0x0000004108287547 */ /* 0x000fec000b800000 */
        /* <DEDUP_REMOVED lines=20> */
[C---:B------:R-:W-:Y:S01]  /*0840*/  SHF.L.U32 R5, R88.reuse, 0x4, RZ ;  /* 0x0000000458057819 */ /* 0x040fe200000006ff */
[----:B------:R-:W-:Y:S01]  /*0850*/  UIADD3 UR22, UPT, UPT, UR6, 0x1090, URZ ;  /* 0x0000109006167890 */ /* 0x000fe2000fffe0ff */
[C---:B------:R-:W-:Y:S01]  /*0860*/  IADD3 R11, PT, PT, R88.reuse, 0xc0, RZ ;  /* 0x000000c0580b7810 */ /* 0x040fe20007ffe0ff */
[----:B------:R-:W-:Y:S01]  /*0870*/  IMAD.WIDE.U32 R2, R7, UR32, R2 ;  /* 0x0000002007027c25 */ /* 0x000fe2000f8e0002 */
[C---:B------:R-:W-:Y:S01]  /*0880*/  IADD3 R7, PT, PT, R88.reuse, 0x40, RZ ;  /* 0x0000004058077810 */ /* 0x040fe20007ffe0ff */
[----:B------:R-:W-:Y:S01]  /*0890*/  UIMAD UR17, UR7, UR19, UR13 ;  /* 0x00000013071172a4 */ /* 0x000fe2000f8e020d */
[C---:B------:R-:W-:Y:S01]  /*08a0*/  IADD3 R13, PT, PT, R88.reuse, 0x100, RZ ;  /* 0x00000100580d7810 */ /* 0x040fe20007ffe0ff */
[----:B------:R-:W-:Y:S01]  /*08b0*/  UMOV UR18, UR25 ;  /* 0x0000001900127c82 */ /* 0x000fe20008000000 */
[C---:B------:R-:W-:Y:S01]  /*08c0*/  IADD3 R15, PT, PT, R88.reuse, 0x140, RZ ;  /* 0x00000140580f7810 */ /* 0x040fe20007ffe0ff */
[----:B------:R-:W-:Y:S01]  /*08d0*/  UMOV UR19, UR28 ;  /* 0x0000001c00137c82 */ /* 0x000fe20008000000 */
        /* <DEDUP_REMOVED lines=9> */
[C---:B------:R-:W-:Y:S02]  /*0970*/  SHF.L.U32 R125, R88.reuse, 0x2, RZ ;  /* 0x00000002587d7819 */ /* 0x040fe400000006ff */
[C---:B------:R-:W-:Y:S02]  /*0980*/  IADD3 R127, PT, PT, R88.reuse, 0x200, RZ ;  /* 0x00000200587f7810 */ /* 0x040fe40007ffe0ff */
[C---:B------:R-:W-:Y:S02]  /*0990*/  LEA.HI R124, R88.reuse, R88, RZ, 0x1b ;  /* 0x00000058587c7211 */ /* 0x040fe400078fd8ff */
        /* <DEDUP_REMOVED lines=15> */
[----:B------:R-:W-:Y:S02]  /*0a90*/  LOP3.LUT R125, R125, 0xf80, RZ, 0xc0, !PT ;  /* 0x00000f807d7d7812 */ /* 0x000fe400078ec0ff */
[----:B------:R-:W-:Y:S02]  /*0aa0*/  LEA.HI R106, R127, R88, RZ, 0x1b ;  /* 0x000000587f6a7211 */ /* 0x000fe400078fd8ff */
[----:B------:R-:W-:Y:S02]  /*0ab0*/  LEA R123, R88, UR6, 0x3 ;  /* 0x00000006587b7c11 */ /* 0x000fe4000f8e18ff */
[----:B------:R-:W-:-:S02]  /*0ac0*/  LEA.HI R121, R5, R5, RZ, 0x1b ;  /* 0x0000000505797211 */ /* 0x000fc400078fd8ff */
[----:B------:R-:W-:Y:S02]  /*0ad0*/  LOP3.LUT R189, R88, 0x1f, RZ, 0xc0, !PT ;  /* 0x0000001f58bd7812 */ /* 0x000fe400078ec0ff */
        /* <DEDUP_REMOVED lines=17> */
[----:B------:R-:W-:Y:S02]  /*0bf0*/  LOP3.LUT R105, R125, 0x1f, R88, 0xf8, !PT ;  /* 0x0000001f7d697812 */ /* 0x000fe400078ef858 */
[----:B------:R-:W-:Y:S02]  /*0c00*/  LEA R104, R88, R123, 0x3 ;  /* 0x0000007b58687211 */ /* 0x000fe400078e18ff */
[----:B------:R-:W-:Y:S02]  /*0c10*/  IADD3 R103, PT, PT, R3, R103, RZ ;  /* 0x0000006703677210 */ /* 0x000fe40007ffe0ff */
[----:B------:R-:W-:Y:S01]  /*0c20*/  LEA R121, R121, UR22, 0x2 ;  /* 0x0000001679797c11 */ /* 0x000fe2000f8e10ff */
[----:B------:R-:W-:Y:S01]  /*0c30*/  UMOV UR22, UR23 ;  /* 0x0000001700167c82 */ /* 0x000fe20008000000 */
[----:B-1----:R-:W-:-:S05]  /*0c40*/  UMOV UR23, UR24 ;  /* 0x0000001800177c82 */ /* 0x002fca0008000000 */
.L_x_5768:
        /* <DEDUP_REMOVED lines=31> */
[----:B-1----:R-:W4:Y:S04]  /*0e40*/  LDG.E.128 R24, desc[UR26][R4.64] ;  /* 0x0000001a04187981 */ /* 0x002f28000c1e1d00 */
[----:B--2---:R-:W2:Y:S04]  /*0e50*/  LDG.E.128 R28, desc[UR26][R4.64+0x200] ;  /* 0x0002001a041c7981 */ /* 0x004ea8000c1e1d00 */
[----:B------:R-:W2:Y:S04]  /*0e60*/  LDG.E.128 R36, desc[UR26][R4.64+0x400] ;  /* 0x0004001a04247981 */ /* 0x000ea8000c1e1d00 */
[----:B------:R-:W2:Y:S01]  /*0e70*/  LDG.E.128 R40, desc[UR26][R4.64+0x600] ;  /* 0x0006001a04287981 */ /* 0x000ea2000c1e1d00 */
[----:B---3--:R-:W-:-:S02]  /*0e80*/  MOV R32, UR22 ;  /* 0x0000001600207c02 */ /* 0x008fc40008000f00 */
[----:B------:R-:W-:-:S03]  /*0e90*/  MOV R33, UR23 ;  /* 0x0000001700217c02 */ /* 0x000fc60008000f00 */
[----:B------:R-:W-:Y:S01]  /*0ea0*/  IMAD.WIDE.U32 R32, R105, 0x10, R32 ;  /* 0x0000001069207825 */ /* 0x000fe200078e0020 */
[----:B----4-:R-:W-:Y:S04]  /*0eb0*/  STS.128 [R101], R24 ;  /* 0x0000001865007388 */ /* 0x010fe80000000c00 */
[----:B--2---:R-:W-:Y:S04]  /*0ec0*/  STS.128 [R101+0x200], R28 ;  /* 0x0002001c65007388 */ /* 0x004fe80000000c00 */
[----:B------:R1:W-:Y:S04]  /*0ed0*/  STS.128 [R101+0x400], R36 ;  /* 0x0004002465007388 */ /* 0x0003e80000000c00 */
        /* <DEDUP_REMOVED lines=8> */
[----:B------:R-:W4:Y:S04]  /*0f60*/  LDG.E.128 R48, desc[UR26][R32.64+0x200] ;  /* 0x0002001a20307981 */ /* 0x000f28000c1e1d00 */
[----:B-1----:R-:W4:Y:S04]  /*0f70*/  LDG.E.128 R36, desc[UR26][R32.64+0x400] ;  /* 0x0004001a20247981 */ /* 0x002f28000c1e1d00 */
[----:B--2---:R-:W2:Y:S01]  /*0f80*/  LDG.E.128 R40, desc[UR26][R32.64+0x600] ;  /* 0x0006001a20287981 */ /* 0x004ea2000c1e1d00 */
[----:B0-----:R-:W-:-:S03]  /*0f90*/  UISETP.GE.AND UP0, UPT, UR6, 0x1, UPT ;  /* 0x000000010600788c */ /* 0x001fc6000bf06270 */
[----:B---3--:R0:W-:Y:S04]  /*0fa0*/  STS.128 [R101], R44 ;  /* 0x0000002c65007388 */ /* 0x0081e80000000c00 */
[----:B----4-:R1:W-:Y:S04]  /*0fb0*/  STS.128 [R101+0x200], R48 ;  /* 0x0002003065007388 */ /* 0x0103e80000000c00 */
[----:B------:R3:W-:Y:S04]  /*0fc0*/  STS.128 [R101+0x400], R36 ;  /* 0x0004002465007388 */ /* 0x0007e80000000c00 */
[----:B--2---:R2:W-:Y:S01]  /*0fd0*/  STS.128 [R101+0x600], R40 ;  /* 0x0006002865007388 */ /* 0x0045e20000000c00 */
[----:B------:R-:W-:-:S03]  /*0fe0*/  NOP ;  /* 0x0000000000007918 */ /* 0x000fc60000000000 */
[----:B------:R-:W4:Y:S01]  /*0ff0*/  LDS.128 R4, [R100] ;  /* 0x0000000064047984 */ /* 0x000f220000000c00 */
[----:B0-----:R-:W-:Y:S02]  /*1000*/  CS2R R46, SRZ ;  /* 0x00000000002e7805 */ /* 0x001fe4000001ff00 */
[----:B-1----:R-:W-:Y:S01]  /*1010*/  CS2R R50, SRZ ;  /* 0x0000000000327805 */ /* 0x002fe2000001ff00 */
[----:B------:R-:W0:Y:S01]  /*1020*/  LDS.128 R24, [R100+0x10] ;  /* 0x0000100064187984 */ /* 0x000e220000000c00 */
[----:B---3--:R-:W-:Y:S02]  /*1030*/  CS2R R38, SRZ ;  /* 0x0000000000267805 */ /* 0x008fe4000001ff00 */
[----:B------:R-:W-:Y:S01]  /*1040*/  CS2R R36, SRZ ;  /* 0x0000000000247805 */ /* 0x000fe2000001ff00 */
[----:B------:R-:W1:Y:S01]  /*1050*/  LDS.128 R28, [R100+0x20] ;  /* 0x00002000641c7984 */ /* 0x000e620000000c00 */
[----:B--2---:R-:W-:Y:S02]  /*1060*/  CS2R R42, SRZ ;  /* 0x00000000002a7805 */ /* 0x004fe4000001ff00 */
[----:B------:R-:W-:Y:S01]  /*1070*/  CS2R R40, SRZ ;  /* 0x0000000000287805 */ /* 0x000fe2000001ff00 */
[----:B------:R-:W2:Y:S01]  /*1080*/  LDS.128 R32, [R100+0x30] ;  /* 0x0000300064207984 */ /* 0x000ea20000000c00 */
[----:B----4-:R-:W-:Y:S01]  /*1090*/  FFMA.FTZ R0, R8, R4, R131 ;  /* 0x0000000408007223 */ /* 0x010fe20000010083 */
[-C--:B-----5:R-:W-:Y:S01]  /*10a0*/  FMUL.FTZ R52, R4, R132.reuse ;  /* 0x0000008404347220 */ /* 0x0a0fe20000410000 */
[-C--:B------:R-:W-:Y:S01]  /*10b0*/  FMUL.FTZ R54, R6, R132.reuse ;  /* 0x0000008406367220 */ /* 0x080fe20000410000 */
[-C--:B------:R-:W-:Y:S01]  /*10c0*/  FMUL.FTZ R55, R7, R132.reuse ;  /* 0x0000008407377220 */ /* 0x080fe20000410000 */
[----:B------:R-:W-:Y:S01]  /*10d0*/  FFMA.FTZ R53, R9, R5, R0 ;  /* 0x0000000509357223 */ /* 0x000fe20000010000 */
[-C--:B0-----:R-:W-:Y:S01]  /*10e0*/  FMUL.FTZ R56, R24, R132.reuse ;  /* 0x0000008418387220 */ /* 0x081fe20000410000 */
[-C--:B------:R-:W-:Y:S01]  /*10f0*/  FMUL.FTZ R57, R25, R132.reuse ;  /* 0x0000008419397220 */ /* 0x080fe20000410000 */
[----:B------:R-:W-:Y:S01]  /*1100*/  FMUL.FTZ R58, R26, R132 ;  /* 0x000000841a3a7220 */ /* 0x000fe20000410000 */
[----:B------:R-:W-:Y:S01]  /*1110*/  FFMA.FTZ R0, R10, R6, R53 ;  /* 0x000000060a007223 */ /* 0x000fe20000010035 */
[-C--:B-1----:R-:W-:Y:S01]  /*1120*/  FMUL.FTZ R60, R28, R132.reuse ;  /* 0x000000841c3c7220 */ /* 0x082fe20000410000 */
[-C--:B------:R-:W-:Y:S01]  /*1130*/  FMUL.FTZ R61, R29, R132.reuse ;  /* 0x000000841d3d7220 */ /* 0x080fe20000410000 */
[-C--:B------:R-:W-:Y:S01]  /*1140*/  FMUL.FTZ R62, R30, R132.reuse ;  /* 0x000000841e3e7220 */ /* 0x080fe20000410000 */
[----:B------:R-:W-:Y:S01]  /*1150*/  FFMA.FTZ R45, R11, R7, R0 ;  /* 0x000000070b2d7223 */ /* 0x000fe20000010000 */
[-C--:B------:R-:W-:Y:S01]  /*1160*/  FMUL.FTZ R63, R31, R132.reuse ;  /* 0x000000841f3f7220 */ /* 0x080fe20000410000 */
[-C--:B--2---:R-:W-:Y:S01]  /*1170*/  FMUL.FTZ R64, R32, R132.reuse ;  /* 0x0000008420407220 */ /* 0x084fe20000410000 */
[----:B------:R-:W-:Y:S01]  /*1180*/  FMUL.FTZ R66, R34, R132 ;  /* 0x0000008422427220 */ /* 0x000fe20000410000 */
[----:B------:R-:W-:Y:S01]  /*1190*/  FFMA.FTZ R0, R12, R24, R45 ;  /* 0x000000180c007223 */ /* 0x000fe2000001002d */
[----:B------:R-:W-:-:S03]  /*11a0*/  FMUL.FTZ R67, R35, R132 ;  /* 0x0000008423437220 */ /* 0x000fc60000410000 */
[----:B------:R-:W-:-:S04]  /*11b0*/  FFMA.FTZ R45, R13, R25, R0 ;  /* 0x000000190d2d7223 */ /* 0x000fc80000010000 */
[----:B------:R-:W-:Y:S01]  /*11c0*/  FFMA.FTZ R0, R14, R26, R45 ;  /* 0x0000001a0e007223 */ /* 0x000fe2000001002d */
[----:B------:R-:W-:-:S03]  /*11d0*/  CS2R R44, SRZ ;  /* 0x00000000002c7805 */ /* 0x000fc6000001ff00 */
[----:B------:R-:W-:-:S04]  /*11e0*/  FFMA.FTZ R49, R15, R27, R0 ;  /* 0x0000001b0f317223 */ /* 0x000fc80000010000 */
[----:B------:R-:W-:Y:S01]  /*11f0*/  FFMA.FTZ R0, R16, R28, R49 ;  /* 0x0000001c10007223 */ /* 0x000fe20000010031 */
[----:B------:R-:W-:-:S03]  /*1200*/  CS2R R48, SRZ ;  /* 0x0000000000307805 */ /* 0x000fc6000001ff00 */
[----:B------:R-:W-:-:S04]  /*1210*/  FFMA.FTZ R53, R17, R29, R0 ;  /* 0x0000001d11357223 */ /* 0x000fc80000010000 */
[----:B------:R-:W-:Y:S01]  /*1220*/  FFMA.FTZ R0, R18, R30, R53 ;  /* 0x0000001e12007223 */ /* 0x000fe20000010035 */
[----:B------:R-:W-:-:S03]  /*1230*/  FMUL.FTZ R53, R5, R132 ;  /* 0x0000008405357220 */ /* 0x000fc60000410000 */
[----:B------:R-:W-:-:S04]  /*1240*/  FFMA.FTZ R59, R19, R31, R0 ;  /* 0x0000001f133b7223 */ /* 0x000fc80000010000 */
[----:B------:R-:W-:Y:S01]  /*1250*/  FFMA.FTZ R0, R20, R32, R59 ;  /* 0x0000002014007223 */ /* 0x000fe2000001003b */
[----:B------:R-:W-:-:S03]  /*1260*/  FMUL.FTZ R59, R27, R132 ;  /* 0x000000841b3b7220 */ /* 0x000fc60000410000 */
[----:B------:R-:W-:-:S04]  /*1270*/  FFMA.FTZ R65, R21, R33, R0 ;  /* 0x0000002115417223 */ /* 0x000fc80000010000 */
[----:B------:R-:W-:Y:S01]  /*1280*/  FFMA.FTZ R0, R22, R34, R65 ;  /* 0x0000002216007223 */ /* 0x000fe20000010041 */
[----:B------:R-:W-:-:S03]  /*1290*/  FMUL.FTZ R65, R33, R132 ;  /* 0x0000008421417220 */ /* 0x000fc60000410000 */
        /* <DEDUP_REMOVED lines=10> */
[----:B------:R-:W-:Y:S01]  /*1340*/  USHF.L.U32 UR6, UR6, 0x8, URZ ;  /* 0x0000000806067899 */ /* 0x000fe200080006ff */
[----:B------:R-:W1:Y:S01]  /*1350*/  LDC.64 R94, c[0x0][0x440] ;  /* 0x00011000ff5e7b82 */ /* 0x000e620000000a00 */
[----:B------:R-:W-:Y:S01]  /*1360*/  PLOP3.LUT P0, PT, PT, PT, UP0, 0x80, 0x8 ;  /* 0x000000000008781c */ /* 0x000fe20003f0f008 */
[--C-:B------:R-:W-:Y:S01]  /*1370*/  FADD.FTZ R136, R83, R130.reuse ;  /* 0x0000008253887221 */ /* 0x100fe20000010000 */
[----:B------:R-:W-:Y:S01]  /*1380*/  IADD3 R96, P1, PT, R2, UR24, RZ ;  /* 0x0000001802607c10 */ /* 0x000fe2000ff3e0ff */
[--C-:B------:R-:W-:Y:S01]  /*1390*/  FADD.FTZ R137, R76, R130.reuse ;  /* 0x000000824c897221 */ /* 0x100fe20000010000 */
[--C-:B------:R-:W-:Y:S01]  /*13a0*/  FADD.FTZ R138, R77, R130.reuse ;  /* 0x000000824d8a7221 */ /* 0x100fe20000010000 */
[--C-:B------:R-:W-:Y:S01]  /*13b0*/  FADD.FTZ R139, R78, R130.reuse ;  /* 0x000000824e8b7221 */ /* 0x100fe20000010000 */
[--C-:B------:R-:W-:Y:S01]  /*13c0*/  FADD.FTZ R140, R79, R130.reuse ;  /* 0x000000824f8c7221 */ /* 0x100fe20000010000 */
[----:B------:R-:W2:Y:S01]  /*13d0*/  LDC.64 R92, c[0x0][0x3a8] ;  /* 0x0000ea00ff5c7b82 */ /* 0x000ea20000000a00 */
[--C-:B------:R-:W-:Y:S01]  /*13e0*/  FADD.FTZ R141, R72, R130.reuse ;  /* 0x00000082488d7221 */ /* 0x100fe20000010000 */
[--C-:B------:R-:W-:Y:S01]  /*13f0*/  FADD.FTZ R142, R73, R130.reuse ;  /* 0x00000082498e7221 */ /* 0x100fe20000010000 */
[--C-:B------:R-:W-:Y:S01]  /*1400*/  FADD.FTZ R143, R74, R130.reuse ;  /* 0x000000824a8f7221 */ /* 0x100fe20000010000 */
[--C-:B------:R-:W-:Y:S01]  /*1410*/  FADD.FTZ R144, R75, R130.reuse ;  /* 0x000000824b907221 */ /* 0x100fe20000010000 */
[--C-:B------:R-:W-:Y:S01]  /*1420*/  FADD.FTZ R145, R68, R130.reuse ;  /* 0x0000008244917221 */ /* 0x100fe20000010000 */
[--C-:B------:R-:W-:Y:S01]  /*1430*/  FADD.FTZ R146, R69, R130.reuse ;  /* 0x0000008245927221 */ /* 0x100fe20000010000 */
[----:B------:R-:W-:Y:S01]  /*1440*/  ISETP.EQ.AND P0, PT, R189, RZ, P0 ;  /* 0x000000ffbd00720c */ /* 0x000fe20000702270 */
[----:B------:R-:W3:Y:S01]  /*1450*/  LDC.64 R90, c[0x0][0x4d0] ;  /* 0x00013400ff5a7b82 */ /* 0x000ee20000000a00 */
[--C-:B------:R-:W-:Y:S01]  /*1460*/  FADD.FTZ R147, R70, R130.reuse ;  /* 0x0000008246937221 */ /* 0x100fe20000010000 */
[----:B------:R-:W-:Y:S01]  /*1470*/  FADD.FTZ R150, R71, R130 ;  /* 0x0000008247967221 */ /* 0x000fe20000010000 */
[----:B------:R-:W-:Y:S01]  /*1480*/  MOV R39, RZ ;  /* 0x000000ff00277202 */ /* 0x000fe20000000f00 */
[----:B------:R-:W-:Y:S01]  /*1490*/  ULOP3.LUT UR28, UR6, 0x100, URZ, 0xc0, !UPT ;  /* 0x00000100061c7892 */ /* 0x000fe2000f8ec0ff */
[----:B------:R-:W-:Y:S01]  /*14a0*/  LOP3.LUT R206, R88, UR24, RZ, 0xfc, !PT ;  /* 0x0000001858ce7c12 */ /* 0x000fe2000f8efcff */
[----:B------:R-:W4:Y:S01]  /*14b0*/  LDCU UR38, c[0x0][0x394] ;  /* 0x00007280ff2677ac */ /* 0x000f220008000800 */
[----:B------:R-:W-:Y:S01]  /*14c0*/  IADD3.X R97, PT, PT, RZ, R103, RZ, P1, !PT ;  /* 0x00000067ff617210 */ /* 0x000fe20000ffe4ff */
[----:B------:R-:W0:Y:S01]  /*14d0*/  LDCU UR39, c[0x0][0x38c] ;  /* 0x00007180ff2777ac */ /* 0x000e220008000800 */
[----:B------:R-:W0:Y:S01]  /*14e0*/  LDCU UR31, c[0x0][0x388] ;  /* 0x00007100ff1f77ac */ /* 0x000e220008000800 */
[----:B------:R-:W0:Y:S01]  /*14f0*/  LDCU.64 UR32, c[0x0][0x450] ;  /* 0x00008a00ff2077ac */ /* 0x000e220008000a00 */
[----:B------:R-:W0:Y:S01]  /*1500*/  LDCU.64 UR34, c[0x0][0x3e0] ;  /* 0x00007c00ff2277ac */ /* 0x000e220008000a00 */
[----:B------:R-:W0:Y:S01]  /*1510*/  LDCU.64 UR36, c[0x0][0x538] ;  /* 0x0000a700ff2477ac */ /* 0x000e220008000a00 */
[----:B------:R-:W-:-:S05]  /*1520*/  UMOV UR6, URZ ;  /* 0x000000ff00067c82 */ /* 0x000fca0008000000 */
.L_x_5767:
[----:B0-----:R-:W-:-:S04]  /*1530*/  IMAD.WIDE.U32 R68, R152, UR6, RZ ;  /* 0x0000000698447c25 */ /* 0x001fc8000f8e00ff */
[----:B------:R-:W-:Y:S01]  /*1540*/  IMAD R69, R153, UR6, R69 ;  /* 0x0000000699457c24 */ /* 0x000fe2000f8e0245 */
[----:B------:R-:W-:-:S04]  /*1550*/  LEA R84, P1, R68, R128, 0x2 ;  /* 0x0000008044547211 */ /* 0x000fc800078210ff */
[----:B------:R-:W-:-:S03]  /*1560*/  LEA.HI.X R85, R68, R126, R69, 0x2, P1 ;  /* 0x0000007e44557211 */ /* 0x000fc600008f1445 */
[----:B------:R-:W-:-:S05]  /*1570*/  IMAD.WIDE.U32 R84, R105, 0x10, R84 ;  /* 0x0000001069547825 */ /* 0x000fca00078e0054 */
[----:B------:R-:W5:Y:S04]  /*1580*/  LDG.E.128 R68, desc[UR26][R84.64] ;  /* 0x0000001a54447981 */ /* 0x000f68000c1e1d00 */
[----:B----4-:R-:W4:Y:S04]  /*1590*/  LDG.E.128 R72, desc[UR26][R84.64+0x200] ;  /* 0x0002001a54487981 */ /* 0x010f28000c1e1d00 */
[----:B------:R-:W3:Y:S04]  /*15a0*/  LDG.E.128 R76, desc[UR26][R84.64+0x400] ;  /* 0x0004001a544c7981 */ /* 0x000ee8000c1e1d00 */
[----:B------:R0:W3:Y:S01]  /*15b0*/  LDG.E.128 R80, desc[UR26][R84.64+0x600] ;  /* 0x0006001a54507981 */ /* 0x0000e2000c1e1d00 */
[----:B------:R-:W-:-:S02]  /*15c0*/  MOV R98, UR10 ;  /* 0x0000000a00627c02 */ /* 0x000fc40008000f00 */
[----:B------:R-:W-:Y:S02]  /*15d0*/  MOV R87, UR15 ;  /* 0x0000000f00577c02 */ /* 0x000fe40008000f00 */
[----:B------:R-:W-:Y:S02]  /*15e0*/  MOV R86, R98 ;  /* 0x0000006200567202 */ /* 0x000fe40000000f00 */
[----:B------:R-:W-:-:S03]  /*15f0*/  MOV R99, UR11 ;  /* 0x0000000b00637c02 */ /* 0x000fc60008000f00 */
[----:B--2---:R-:W-:-:S04]  /*1600*/  IMAD.WIDE.U32 R86, R92, UR6, R86 ;  /* 0x000000065c567c25 */ /* 0x004fc8000f8e0056 */
[----:B------:R-:W-:Y:S01]  /*1610*/  IMAD R0, R93, UR6, R87 ;  /* 0x000000065d007c24 */ /* 0x000fe2000f8e0257 */
[----:B-1----:R-:W-:-:S04]  /*1620*/  LEA R148, P1, R86, R94, 0x2 ;  /* 0x0000005e56947211 */ /* 0x002fc800078210ff */
[----:B------:R-:W-:-:S05]  /*1630*/  LEA.HI.X R149, R86, R95, R0, 0x2, P1 ;  /* 0x0000005f56957211 */ /* 0x000fca00008f1400 */
[----:B------:R-:W2:Y:S01]  /*1640*/  LDG.E R148, desc[UR26][R148.64] ;  /* 0x0000001a94947981 */ /* 0x000ea2000c1e1900 */
        /* <DEDUP_REMOVED lines=8> */
[----:B------:R-:W0:Y:S01]  /*16d0*/  S2UR UR25, SR_CgaCtaId ;  /* 0x00000000001979c3 */ /* 0x000e220000008800 */
[----:B-----5:R1:W-:Y:S04]  /*16e0*/  STS.128 [R101], R68 ;  /* 0x0000004465007388 */ /* 0x0203e80000000c00 */
[----:B----4-:R-:W-:Y:S04]  /*16f0*/  STS.128 [R101+0x200], R72 ;  /* 0x0002004865007388 */ /* 0x010fe80000000c00 */
[----:B---3--:R-:W-:Y:S04]  /*1700*/  STS.128 [R101+0x400], R76 ;  /* 0x0004004c65007388 */ /* 0x008fe80000000c00 */
[----:B------:R-:W-:Y:S01]  /*1710*/  STS.128 [R101+0x600], R80 ;  /* 0x0006005065007388 */ /* 0x000fe20000000c00 */
[----:B------:R-:W-:-:S03]  /*1720*/  NOP ;  /* 0x0000000000007918 */ /* 0x000fc60000000000 */
[----:B------:R3:W4:Y:S01]  /*1730*/  LDG.E R84, desc[UR26][R84.64] ;  /* 0x0000001a54547981 */ /* 0x000722000c1e1900 */
[----:B------:R-:W-:Y:S01]  /*1740*/  UIADD3 UR29, UPT, UPT, UR28, UR6, URZ ;  /* 0x000000061c1d7290 */ /* 0x000fe2000fffe0ff */
[C---:B------:R-:W-:Y:S01]  /*1750*/  ISETP.NE.AND P2, PT, R88.reuse, RZ, PT ;  /* 0x000000ff5800720c */ /* 0x040fe20003f45270 */
[----:B------:R-:W-:Y:S01]  /*1760*/  UMOV UR24, 0x400 ;  /* 0x0000040000187882 */ /* 0x000fe20000000000 */
[----:B------:R-:W5:Y:S01]  /*1770*/  LDS.128 R72, [R100+0x10] ;  /* 0x0000100064487984 */ /* 0x000f620000000c00 */
[----:B0-----:R-:W-:Y:S01]  /*1780*/  ULEA UR25, UR25, UR24, 0x18 ;  /* 0x0000001819197291 */ /* 0x001fe2000f8ec0ff */
[----:B------:R-:W-:Y:S01]  /*1790*/  ISETP.NE.AND P1, PT, R88, 0x3f, PT ;  /* 0x0000003f5800780c */ /* 0x000fe20003f25270 */
[----:B------:R-:W-:Y:S01]  /*17a0*/  FMUL.FTZ R98, R9, R134 ;  /* 0x0000008609627220 */ /* 0x000fe20000410000 */
[----:B-1----:R-:W-:Y:S01]  /*17b0*/  SEL R68, R127, UR29, P2 ;  /* 0x0000001d7f447c07 */ /* 0x002fe20009000000 */
[----:B------:R-:W-:Y:S01]  /*17c0*/  LDS.128 R76, [R100+0x20] ;  /* 0x00002000644c7984 */ /* 0x000fe20000000c00 */
[----:B---3--:R-:W-:Y:S01]  /*17d0*/  FMUL.FTZ R85, R8, R133 ;  /* 0x0000008508557220 */ /* 0x008fe20000410000 */
[----:B------:R-:W-:Y:S01]  /*17e0*/  FMUL.FTZ R87, R10, R135 ;  /* 0x000000870a577220 */ /* 0x000fe20000410000 */
[----:B------:R-:W-:Y:S01]  /*17f0*/  LEA R86, R68, UR25, 0x2 ;  /* 0x0000001944567c11 */ /* 0x000fe2000f8e10ff */
[----:B------:R-:W-:Y:S01]  /*1800*/  LDS.128 R80, [R100+0x30] ;  /* 0x0000300064507984 */ /* 0x000fe20000000c00 */
[----:B------:R-:W-:Y:S01]  /*1810*/  FMUL.FTZ R164, R11, R136 ;  /* 0x000000880ba47220 */ /* 0x000fe20000410000 */
[----:B------:R-:W-:Y:S01]  /*1820*/  FMUL.FTZ R163, R12, R137 ;  /* 0x000000890ca37220 */ /* 0x000fe20000410000 */
[----:B------:R-:W-:Y:S01]  /*1830*/  FMUL.FTZ R162, R13, R138 ;  /* 0x0000008a0da27220 */ /* 0x000fe20000410000 */
[----:B------:R-:W0:Y:S01]  /*1840*/  LDS.128 R68, [R100] ;  /* 0x0000000064447984 */ /* 0x000e220000000c00 */
[----:B--2---:R-:W-:Y:S01]  /*1850*/  FMUL.FTZ R0, R148, 1.4426950216293334961 ;  /* 0x3fb8aa3b94007820 */ /* 0x004fe20000410000 */
[----:B------:R-:W-:Y:S01]  /*1860*/  FMUL.FTZ R161, R14, R139 ;  /* 0x0000008b0ea17220 */ /* 0x000fe20000410000 */
[----:B------:R-:W-:Y:S01]  /*1870*/  FMUL.FTZ R160, R15, R140 ;  /* 0x0000008c0fa07220 */ /* 0x000fe20000410000 */
[----:B------:R-:W-:Y:S01]  /*1880*/  FMUL.FTZ R159, R16, R141 ;  /* 0x0000008d109f7220 */ /* 0x000fe20000410000 */
        /* <DEDUP_REMOVED lines=18> */
[----:B------:R-:W-:Y:S01]  /*19b0*/  FMUL.FTZ R158, R17, R142 ;  /* 0x0000008e119e7220 */ /* 0x000fe20000410000 */
[----:B------:R-:W-:Y:S01]  /*19c0*/  FMUL.FTZ R157, R18, R143 ;  /* 0x0000008f129d7220 */ /* 0x000fe20000410000 */
[----:B-1----:R1:W-:Y:S01]  /*19d0*/  STS [R86+0x2550], R175 ;  /* 0x002550af56007388 */ /* 0x0023e20000000800 */
[----:B------:R-:W3:Y:S01]  /*19e0*/  MUFU.EX2 R169, R169 ;  /* 0x000000a900a97308 */ /* 0x000ee20000000800 */
[----:B------:R-:W-:Y:S01]  /*19f0*/  FMUL.FTZ R156, R19, R144 ;  /* 0x00000090139c7220 */ /* 0x000fe20000410000 */
[----:B------:R-:W-:Y:S01]  /*1a00*/  FMUL.FTZ R155, R20, R145 ;  /* 0x00000091149b7220 */ /* 0x000fe20000410000 */
[----:B------:R-:W-:Y:S01]  /*1a10*/  FMUL.FTZ R154, R21, R146 ;  /* 0x00000092159a7220 */ /* 0x000fe20000410000 */
[----:B------:R-:W2:Y:S01]  /*1a20*/  MUFU.EX2 R168, R168 ;  /* 0x000000a800a87308 */ /* 0x000ea20000000800 */
[----:B------:R-:W-:Y:S01]  /*1a30*/  FMUL.FTZ R151, R22, R147 ;  /* 0x0000009316977220 */ /* 0x000fe20000410000 */
[----:B------:R-:W-:Y:S01]  /*1a40*/  BSSY.RECONVERGENT B0, `(.L_x_5723) ;  /* 0x000003b000007945 */ /* 0x000fe20003800200 */
[----:B-----5:R-:W-:Y:S01]  /*1a50*/  FMUL.FTZ R163, R72, R163 ;  /* 0x000000a348a37220 */ /* 0x020fe20000410000 */
[----:B------:R-:W2:Y:S01]  /*1a60*/  MUFU.EX2 R174, R174 ;  /* 0x000000ae00ae7308 */ /* 0x000ea20000000800 */
[----:B-1----:R-:W-:Y:S01]  /*1a70*/  FMUL.FTZ R86, R23, R150 ;  /* 0x0000009617567220 */ /* 0x002fe20000410000 */
[----:B------:R-:W-:Y:S01]  /*1a80*/  FMUL.FTZ R162, R73, R162 ;  /* 0x000000a249a27220 */ /* 0x000fe20000410000 */
[----:B------:R-:W-:Y:S01]  /*1a90*/  FMUL.FTZ R161, R74, R161 ;  /* 0x000000a14aa17220 */ /* 0x000fe20000410000 */
[----:B------:R-:W1:Y:S01]  /*1aa0*/  MUFU.EX2 R179, R179 ;  /* 0x000000b300b37308 */ /* 0x000e620000000800 */
[----:B------:R-:W-:Y:S01]  /*1ab0*/  FMUL.FTZ R160, R75, R160 ;  /* 0x000000a04ba07220 */ /* 0x000fe20000410000 */
[----:B0-----:R-:W-:Y:S01]  /*1ac0*/  FMUL.FTZ R0, R68, R85 ;  /* 0x0000005544007220 */ /* 0x001fe20000410000 */
[----:B------:R-:W-:Y:S01]  /*1ad0*/  FMUL.FTZ R171, R69, R98 ;  /* 0x0000006245ab7220 */ /* 0x000fe20000410000 */
[----:B------:R-:W0:Y:S01]  /*1ae0*/  MUFU.EX2 R184, R184 ;  /* 0x000000b800b87308 */ /* 0x000e220000000800 */
[----:B------:R-:W-:Y:S01]  /*1af0*/  FMUL.FTZ R172, R70, R87 ;  /* 0x0000005746ac7220 */ /* 0x000fe20000410000 */
[----:B------:R-:W-:Y:S01]  /*1b00*/  FMUL.FTZ R164, R71, R164 ;  /* 0x000000a447a47220 */ /* 0x000fe20000410000 */
        /* <DEDUP_REMOVED lines=10> */
[----:B------:R-:W-:-:S03]  /*1bb0*/  FMUL.FTZ R149, R83, R86 ;  /* 0x0000005653957220 */ /* 0x000fc60000410000 */
[----:B------:R-:W0:Y:S04]  /*1bc0*/  MUFU.EX2 R192, R192 ;  /* 0x000000c000c07308 */ /* 0x000e280000000800 */
[----:B------:R-:W0:Y:S04]  /*1bd0*/  MUFU.EX2 R193, R193 ;  /* 0x000000c100c17308 */ /* 0x000e280000000800 */
[----:B------:R-:W0:Y:S04]  /*1be0*/  MUFU.EX2 R196, R196 ;  /* 0x000000c400c47308 */ /* 0x000e280000000800 */
[----:B------:R-:W0:Y:S04]  /*1bf0*/  MUFU.EX2 R197, R197 ;  /* 0x000000c500c57308 */ /* 0x000e280000000800 */
[----:B------:R-:W0:Y:S04]  /*1c00*/  MUFU.EX2 R200, R200 ;  /* 0x000000c800c87308 */ /* 0x000e280000000800 */
[----:B------:R-:W0:Y:S01]  /*1c10*/  MUFU.EX2 R202, R202 ;  /* 0x000000ca00ca7308 */ /* 0x000e220000000800 */
[----:B------:R-:W-:Y:S01]  /*1c20*/  BAR.SYNC.DEFER_BLOCKING 0x0 ;  /* 0x0000000000007b1d */ /* 0x000fe20000010000 */
[-C--:B----4-:R-:W-:Y:S01]  /*1c30*/  FMUL.FTZ R167, R4, R84.reuse ;  /* 0x0000005404a77220 */ /* 0x090fe20000410000 */
        /* <DEDUP_REMOVED lines=25> */
.L_x_5724:
[----:B------:R-:W-:-:S06]  /*1dd0*/  LEA R204, R88, UR25, 0x2 ;  /* 0x0000001958cc7c11 */ /* 0x000fcc000f8e10ff */
[----:B------:R-:W0:Y:S02]  /*1de0*/  LDS R204, [R204+0x2d54] ;  /* 0x002d5400cccc7984 */ /* 0x000e240000000800 */
.L_x_5725:
[----:B------:R-:W-:Y:S05]  /*1df0*/  BSYNC.RECONVERGENT B0 ;  /* 0x0000000000007941 */ /* 0x000fea0003800200 */
.L_x_5723:
        /* <DEDUP_REMOVED lines=78> */
.L_x_5785:
[----:B------:R-:W-:Y:S01]  /*22e0*/  ISETP.GE.AND P3, PT, R102, 0x10, PT ;  /* 0x000000106600780c */ /* 0x000fe20003f66270 */
[----:B----4-:R-:W-:Y:S01]  /*22f0*/  FFMA.FTZ R85, R87, R85, R84 ;  /* 0x0000005557557223 */ /* 0x010fe20000010054 */
[----:B------:R-:W-:-:S04]  /*2300*/  UMOV UR24, 0xffffffff ;  /* 0xffffffff00187882 */ /* 0x000fc80000000000 */
[----:B------:R-:W-:-:S07]  /*2310*/  FSEL R176, R84, R85, !P3 ;  /* 0x0000005554b07208 */ /* 0x000fce0005800000 */
[----:B--23--:R-:W-:Y:S01]  /*2320*/  @P3 FMUL.FTZ R87, R87, R178 ;  /* 0x000000b257573220 */ /* 0x00cfe20000410000 */
[----:B------:R-:W-:Y:S06]  /*2330*/  BRA.DIV UR24, `(.L_x_5728) ;  /* 0x0000003218187947 */ /* 0x000fec000b800000 */
.L_x_5788:
[----:B------:R-:W-:-:S03]  /*2340*/  UMOV UR24, 0xffffffff ;  /* 0xffffffff00187882 */ /* 0x000fc60000000000 */
[----:B------:R-:W-:Y:S05]  /*2350*/  BRA.DIV UR24, `(.L_x_5729) ;  /* 0x0000003218387947 */ /* 0x000fea000b800000 */
.L_x_5791:
[----:B------:R-:W-:-:S03]  /*2360*/  UMOV UR24, 0xffffffff ;  /* 0xffffffff00187882 */ /* 0x000fc60000000000 */
[----:B------:R-:W-:Y:S05]  /*2370*/  BRA.DIV UR24, `(.L_x_5730) ;  /* 0x0000003218587947 */ /* 0x000fea000b800000 */
[----:B------:R2:W3:Y:S04]  /*2380*/  SHFL.UP PT, R178, R87, 0x1, RZ ;  /* 0x0420000057b27989 */ /* 0x0004e800000e00ff */
[----:B------:R2:W4:Y:S04]  /*2390*/  SHFL.UP PT, R205, R176, 0x1, RZ ;  /* 0x04200000b0cd7989 */ /* 0x00052800000e00ff */
[----:B-----5:R2:W0:Y:S04]  /*23a0*/  SHFL.IDX PT, R84, R98, RZ, 0x1f ;  /* 0x00001fff62547589 */ /* 0x02042800000e0000 */
[----:B------:R2:W0:Y:S02]  /*23b0*/  SHFL.IDX PT, R85, R99, RZ, 0x1f ;  /* 0x00001fff63557589 */ /* 0x00042400000e0000 */
.L_x_5797:
[----:B--2---:R-:W2:Y:S01]  /*23c0*/  LDS.64 R86, [R104+0x2140] ;  /* 0x0021400068567984 */ /* 0x004ea20000000a00 */
[C---:B0--34-:R-:W-:Y:S01]  /*23d0*/  @P2 FFMA.FTZ R85, R178.reuse, R85, R205 ;  /* 0x00000055b2552223 */ /* 0x059fe200000100cd */
[----:B------:R-:W-:-:S03]  /*23e0*/  @P2 FMUL.FTZ R84, R178, R84 ;  /* 0x00000054b2542220 */ /* 0x000fc60000410000 */
[-C--:B--2---:R-:W-:Y:S01]  /*23f0*/  FFMA.FTZ R87, R85, R86.reuse, R87 ;  /* 0x0000005655577223 */ /* 0x084fe20000010057 */
[----:B------:R-:W-:-:S05]  /*2400*/  FMUL.FTZ R86, R84, R86 ;  /* 0x0000005654567220 */ /* 0x000fca0000410000 */
[----:B------:R3:W-:Y:S02]  /*2410*/  STS.128 [R104+0x2140], R84 ;  /* 0x0021405468007388 */ /* 0x0007e40000000c00 */
.L_x_5726:
        /* <DEDUP_REMOVED lines=108> */
.L_x_5814:
        /* <DEDUP_REMOVED lines=10> */
.L_x_5731:
        /* <DEDUP_REMOVED lines=16> */
[----:B------:R-:W-:Y:S01]  /*2c80*/  BSSY.RECONVERGENT B0, `(.L_x_5733) ;  /* 0x0000074000007945 */ /* 0x000fe20003800200 */
[----:B0-----:R-:W0:Y:S04]  /*2c90*/  LDS R84, [R123+0x2354] ;  /* 0x002354007b547984 */ /* 0x001e280000000800 */
[----:B------:R1:W-:Y:S01]  /*2ca0*/  @!P1 STS.64 [UR24+0x2e50], R98 ;  /* 0x002e5062ff009988 */ /* 0x0003e20008000a18 */
[----:B0-----:R-:W-:Y:S01]  /*2cb0*/  FFMA.FTZ R203, R84, R204, R203 ;  /* 0x000000cc54cb7223 */ /* 0x001fe200000100cb */
[----:B------:R-:W-:-:S03]  /*2cc0*/  FFMA.FTZ R84, R4, R205, RZ ;  /* 0x000000cd04547223 */ /* 0x000fc600000100ff */
[----:B------:R-:W-:Y:S01]  /*2cd0*/  FFMA.FTZ R201, R202, R203, R201 ;  /* 0x000000cbcac97223 */ /* 0x000fe200000100c9 */
[----:B------:R-:W-:-:S03]  /*2ce0*/  FFMA.FTZ R85, R5, R208, R84 ;  /* 0x000000d005557223 */ /* 0x000fc60000010054 */
[----:B------:R-:W-:Y:S01]  /*2cf0*/  FFMA.FTZ R199, R200, R201, R199 ;  /* 0x000000c9c8c77223 */ /* 0x000fe200000100c7 */
[----:B------:R-:W-:-:S03]  /*2d00*/  FFMA.FTZ R84, R6, R207, R85 ;  /* 0x000000cf06547223 */ /* 0x000fc60000010055 */
[----:B------:R-:W-:Y:S01]  /*2d10*/  FFMA.FTZ R197, R197, R199, R198 ;  /* 0x000000c7c5c57223 */ /* 0x000fe200000100c6 */
[----:B------:R-:W-:Y:S01]  /*2d20*/  FFMA.FTZ R85, R7, R209, R84 ;  /* 0x000000d107557223 */ /* 0x000fe20000010054 */
[----:B------:R-:W-:Y:S01]  /*2d30*/  FMUL.FTZ R198, R150, R203 ;  /* 0x000000cb96c67220 */ /* 0x000fe20000410000 */
[----:B------:R-:W-:Y:S01]  /*2d40*/  FMUL.FTZ R209, R147, R201 ;  /* 0x000000c993d17220 */ /* 0x000fe20000410000 */
[-C--:B------:R-:W-:Y:S01]  /*2d50*/  FFMA.FTZ R195, R196, R197.reuse, R195 ;  /* 0x000000c5c4c37223 */ /* 0x080fe200000100c3 */
[----:B------:R-:W-:Y:S01]  /*2d60*/  FFMA.FTZ R84, R24, R210, R85 ;  /* 0x000000d218547223 */ /* 0x000fe20000010055 */
[----:B------:R-:W-:Y:S01]  /*2d70*/  FMUL.FTZ R207, R145, R197 ;  /* 0x000000c591cf7220 */ /* 0x000fe20000410000 */
[----:B------:R-:W-:Y:S01]  /*2d80*/  P2R R196, PR, RZ, 0x2 ;  /* 0x00000002ffc47803 */ /* 0x000fe20000000000 */
[----:B------:R-:W-:Y:S01]  /*2d90*/  FFMA.FTZ R193, R193, R195, R194 ;  /* 0x000000c3c1c17223 */ /* 0x000fe200000100c2 */
[----:B------:R-:W-:Y:S01]  /*2da0*/  FFMA.FTZ R85, R25, R211, R84 ;  /* 0x000000d319557223 */ /* 0x000fe20000010054 */
[----:B------:R-:W-:-:S02]  /*2db0*/  FMUL.FTZ R194, R146, R199 ;  /* 0x000000c792c27220 */ /* 0x000fc40000410000 */
[-C--:B------:R-:W-:Y:S01]  /*2dc0*/  FFMA.FTZ R191, R192, R193.reuse, R191 ;  /* 0x000000c1c0bf7223 */ /* 0x080fe200000100bf */
[----:B------:R-:W-:Y:S01]  /*2dd0*/  FFMA.FTZ R84, R26, R212, R85 ;  /* 0x000000d41a547223 */ /* 0x000fe20000010055 */
[----:B-1----:R-:W-:Y:S01]  /*2de0*/  FMUL.FTZ R99, R143, R193 ;  /* 0x000000c18f637220 */ /* 0x002fe20000410000 */
[----:B------:R-:W-:Y:S01]  /*2df0*/  FMUL.FTZ R192, R144, R195 ;  /* 0x000000c390c07220 */ /* 0x000fe20000410000 */
[----:B------:R-:W-:Y:S01]  /*2e00*/  FFMA.FTZ R187, R187, R191, R190 ;  /* 0x000000bfbbbb7223 */ /* 0x000fe200000100be */
[----:B------:R-:W-:Y:S01]  /*2e10*/  FFMA.FTZ R213, R27, R213, R84 ;  /* 0x000000d51bd57223 */ /* 0x000fe20000010054 */
[----:B------:R-:W-:Y:S02]  /*2e20*/  FMUL.FTZ R190, R142, R191 ;  /* 0x000000bf8ebe7220 */ /* 0x000fe40000410000 */
[----:B------:R-:W-:Y:S01]  /*2e30*/  FFMA.FTZ R185, R188, R187, R185 ;  /* 0x000000bbbcb97223 */ /* 0x000fe200000100b9 */
[----:B------:R-:W-:-:S03]  /*2e40*/  FFMA.FTZ R214, R28, R214, R213 ;  /* 0x000000d61cd67223 */ /* 0x000fc600000100d5 */
[-C--:B------:R-:W-:Y:S01]  /*2e50*/  FFMA.FTZ R183, R183, R185.reuse, R186 ;  /* 0x000000b9b7b77223 */ /* 0x080fe200000100ba */
[----:B------:R-:W-:-:S03]  /*2e60*/  FMUL.FTZ R186, R140, R185 ;  /* 0x000000b98cba7220 */ /* 0x000fc60000410000 */
[-C--:B------:R-:W-:Y:S01]  /*2e70*/  FFMA.FTZ R184, R184, R183.reuse, R181 ;  /* 0x000000b7b8b87223 */ /* 0x080fe200000100b5 */
[----:B------:R-:W-:Y:S01]  /*2e80*/  FMUL.FTZ R205, R139, R183 ;  /* 0x000000b78bcd7220 */ /* 0x000fe20000410000 */
[----:B------:R-:W-:Y:S02]  /*2e90*/  FMUL.FTZ R188, R15, R186 ;  /* 0x000000ba0fbc7220 */ /* 0x000fe40000410000 */
[----:B------:R-:W-:-:S04]  /*2ea0*/  FFMA.FTZ R177, R179, R184, R177 ;  /* 0x000000b8b3b17223 */ /* 0x000fc800000100b1 */
[-C--:B------:R-:W-:Y:S01]  /*2eb0*/  FFMA.FTZ R173, R174, R177.reuse, R173 ;  /* 0x000000b1aead7223 */ /* 0x080fe200000100ad */
[----:B------:R-:W-:-:S03]  /*2ec0*/  FMUL.FTZ R181, R137, R177 ;  /* 0x000000b189b57220 */ /* 0x000fc60000410000 */
[----:B------:R-:W-:Y:S01]  /*2ed0*/  FFMA.FTZ R165, R168, R173, R165 ;  /* 0x000000ada8a57223 */ /* 0x000fe200000100a5 */
[----:B------:R-:W-:-:S03]  /*2ee0*/  FMUL.FTZ R168, R12, R181 ;  /* 0x000000b50ca87220 */ /* 0x000fc60000410000 */
[-C--:B------:R-:W-:Y:S01]  /*2ef0*/  FFMA.FTZ R169, R169, R165.reuse, R166 ;  /* 0x000000a5a9a97223 */ /* 0x080fe200000100a6 */
[----:B------:R-:W-:-:S03]  /*2f00*/  FMUL.FTZ R179, R135, R165 ;  /* 0x000000a587b37220 */ /* 0x000fc60000410000 */
[-C--:B------:R-:W-:Y:S01]  /*2f10*/  FFMA.FTZ R167, R170, R169.reuse, R167 ;  /* 0x000000a9aaa77223 */ /* 0x080fe200000100a7 */
[----:B------:R-:W-:Y:S01]  /*2f20*/  FMUL.FTZ R86, R134, R169 ;  /* 0x000000a986567220 */ /* 0x000fe20000410000 */
[----:B------:R-:W-:Y:S02]  /*2f30*/  FMUL.FTZ R170, R138, R184 ;  /* 0x000000b88aaa7220 */ /* 0x000fe40000410000 */
[----:B------:R-:W-:Y:S01]  /*2f40*/  FMUL.FTZ R85, R133, R167 ;  /* 0x000000a785557220 */ /* 0x000fe20000410000 */
[----:B------:R-:W-:Y:S01]  /*2f50*/  FMUL.FTZ R166, R9, R86 ;  /* 0x0000005609a67220 */ /* 0x000fe20000410000 */
[----:B------:R-:W-:Y:S02]  /*2f60*/  FMUL.FTZ R174, R13, R170 ;  /* 0x000000aa0dae7220 */ /* 0x000fe40000410000 */
[-C--:B------:R-:W-:Y:S01]  /*2f70*/  FFMA.FTZ R84, R0, R85.reuse, RZ ;  /* 0x0000005500547223 */ /* 0x080fe200000100ff */
[----:B------:R-:W-:-:S03]  /*2f80*/  FMUL.FTZ R85, R8, R85 ;  /* 0x0000005508557220 */ /* 0x000fc60000410000 */
[----:B------:R-:W-:Y:S01]  /*2f90*/  FFMA.FTZ R87, R171, R86, R84 ;  /* 0x00000056ab577223 */ /* 0x000fe20000010054 */
[----:B------:R-:W-:Y:S01]  /*2fa0*/  FMUL.FTZ R86, R136, R173 ;  /* 0x000000ad88567220 */ /* 0x000fe20000410000 */
[-C--:B------:R-:W-:Y:S01]  /*2fb0*/  FMUL.FTZ R84, R10, R179.reuse ;  /* 0x000000b30a547220 */ /* 0x080fe20000410000 */
[----:B------:R0:W-:Y:S01]  /*2fc0*/  STS [R122+0x1090], R85 ;  /* 0x001090557a007388 */ /* 0x0001e20000000800 */
[----:B------:R-:W-:Y:S01]  /*2fd0*/  FFMA.FTZ R87, R172, R179, R87 ;  /* 0x000000b3ac577223 */ /* 0x000fe20000010057 */
[-C--:B------:R-:W-:Y:S02]  /*2fe0*/  FMUL.FTZ R98, R11, R86.reuse ;  /* 0x000000560b627220 */ /* 0x080fe40000410000 */
[----:B------:R1:W-:Y:S01]  /*2ff0*/  STS [R121+0x4], R166 ;  /* 0x000004a679007388 */ /* 0x0003e20000000800 */
[----:B------:R-:W-:Y:S01]  /*3000*/  FFMA.FTZ R86, R164, R86, R87 ;  /* 0x00000056a4567223 */ /* 0x000fe20000010057 */
[----:B------:R-:W-:Y:S02]  /*3010*/  FFMA.FTZ R87, R29, R216, R214 ;  /* 0x000000d81d577223 */ /* 0x000fe400000100d6 */
[----:B------:R2:W-:Y:S01]  /*3020*/  STS [R121+0x8], R84 ;  /* 0x0000085479007388 */ /* 0x0005e20000000800 */
[----:B------:R-:W-:Y:S01]  /*3030*/  FFMA.FTZ R181, R163, R181, R86 ;  /* 0x000000b5a3b57223 */ /* 0x000fe20000010056 */
[----:B0-----:R-:W-:Y:S01]  /*3040*/  FMUL.FTZ R85, R141, R187 ;  /* 0x000000bb8d557220 */ /* 0x001fe20000410000 */
[----:B------:R-:W-:Y:S01]  /*3050*/  FFMA.FTZ R86, R30, R215, R87 ;  /* 0x000000d71e567223 */ /* 0x000fe20000010057 */
[----:B------:R0:W-:Y:S01]  /*3060*/  STS [R121+0xc], R98 ;  /* 0x00000c6279007388 */ /* 0x0001e20000000800 */
[----:B------:R-:W-:Y:S01]  /*3070*/  FFMA.FTZ R170, R162, R170, R181 ;  /* 0x000000aaa2aa7223 */ /* 0x000fe200000100b5 */
[-C--:B-1----:R-:W-:Y:S01]  /*3080*/  FMUL.FTZ R166, R14, R205.reuse ;  /* 0x000000cd0ea67220 */ /* 0x082fe20000410000 */
[----:B------:R-:W-:Y:S01]  /*3090*/  FFMA.FTZ R179, R31, R182, R86 ;  /* 0x000000b61fb37223 */ /* 0x000fe20000010056 */
        /* <DEDUP_REMOVED lines=14> */
[----:B0-----:R-:W-:Y:S02]  /*3180*/  FMUL.FTZ R166, R20, R207 ;  /* 0x000000cf14a67220 */ /* 0x001fe40000410000 */
[----:B------:R0:W-:Y:S01]  /*3190*/  STS [R121+0x28], R168 ;  /* 0x000028a879007388 */ /* 0x0001e20000000800 */
[----:B------:R-:W-:Y:S01]  /*31a0*/  FFMA.FTZ R99, R156, R192, R99 ;  /* 0x000000c09c637223 */ /* 0x000fe20000010063 */
[----:B-1----:R-:W-:Y:S02]  /*31b0*/  FMUL.FTZ R84, R21, R194 ;  /* 0x000000c215547220 */ /* 0x002fe40000410000 */
[----:B------:R-:W-:Y:S01]  /*31c0*/  STS [R121+0x1c], R188 ;  /* 0x00001cbc79007388 */ /* 0x000fe20000000800 */
[----:B--2---:R-:W-:-:S03]  /*31d0*/  FMUL.FTZ R98, R22, R209 ;  /* 0x000000d116627220 */ /* 0x004fc60000410000 */
[----:B------:R-:W-:Y:S01]  /*31e0*/  STS [R121+0x2c], R174 ;  /* 0x00002cae79007388 */ /* 0x000fe20000000800 */
[----:B0-----:R-:W-:-:S03]  /*31f0*/  FMUL.FTZ R168, R23, R198 ;  /* 0x000000c617a87220 */ /* 0x001fc60000410000 */
[----:B------:R0:W-:Y:S04]  /*3200*/  STS [R121+0x30], R166 ;  /* 0x000030a679007388 */ /* 0x0001e80000000800 */
[----:B------:R1:W-:Y:S04]  /*3210*/  STS [R121+0x34], R84 ;  /* 0x0000345479007388 */ /* 0x0003e80000000800 */
[----:B------:R2:W-:Y:S01]  /*3220*/  STS [R121+0x38], R98 ;  /* 0x0000386279007388 */ /* 0x0005e20000000800 */
[----:B0-----:R-:W-:-:S03]  /*3230*/  FFMA.FTZ R166, R32, R175, R179 ;  /* 0x000000af20a67223 */ /* 0x001fc600000100b3 */
[----:B------:R0:W-:Y:S01]  /*3240*/  STS [R121+0x3c], R168 ;  /* 0x00003ca879007388 */ /* 0x0001e20000000800 */
[----:B-1----:R-:W-:Y:S01]  /*3250*/  IMAD.WIDE.U32 R84, R90, UR6, R96 ;  /* 0x000000065a547c25 */ /* 0x002fe2000f8e0060 */
[----:B------:R-:W-:Y:S03]  /*3260*/  BAR.SYNC.DEFER_BLOCKING 0x0 ;  /* 0x0000000000007b1d */ /* 0x000fe60000010000 */
[----:B------:R-:W-:Y:S01]  /*3270*/  IMAD R85, R91, UR6, R85 ;  /* 0x000000065b557c24 */ /* 0x000fe2000f8e0255 */
[----:B------:R-:W-:Y:S01]  /*3280*/  LEA R86, P1, R84, UR36, 0x2 ;  /* 0x0000002454567c11 */ /* 0x000fe2000f8210ff */
[----:B--2---:R-:W-:Y:S01]  /*3290*/  FADD.FTZ R98, -R155, R175 ;  /* 0x000000af9b627221 */ /* 0x004fe20000010100 */
[----:B------:R-:W-:Y:S02]  /*32a0*/  IADD3 R155, PT, PT, -R206, UR31, RZ ;  /* 0x0000001fce9b7c10 */ /* 0x000fe4000fffe1ff */
[----:B------:R-:W-:Y:S01]  /*32b0*/  LEA.HI.X R87, R84, UR37, R85, 0x2, P1 ;  /* 0x0000002554577c11 */ /* 0x000fe200088f1455 */
[----:B------:R-:W-:Y:S01]  /*32c0*/  FFMA.FTZ R85, R33, R180, R166 ;  /* 0x000000b421557223 */ /* 0x000fe200000100a6 */
[----:B------:R-:W-:Y:S01]  /*32d0*/  ISETP.GE.AND P1, PT, R155, 0x1, PT ;  /* 0x000000019b00780c */ /* 0x000fe20003f26270 */
[----:B------:R-:W-:Y:S01]  /*32e0*/  FFMA.FTZ R99, R98, R207, R99 ;  /* 0x000000cf62637223 */ /* 0x000fe20000010063 */
[----:B------:R-:W-:Y:S01]  /*32f0*/  FADD.FTZ R166, -R151, R178 ;  /* 0x000000b297a67221 */ /* 0x000fe20000010100 */
[----:B------:R-:W-:Y:S01]  /*3300*/  FFMA.FTZ R178, R34, R178, R85 ;  /* 0x000000b222b27223 */ /* 0x000fe20000010055 */
[----:B------:R-:W-:Y:S01]  /*3310*/  FADD.FTZ R84, -R149, R176 ;  /* 0x000000b095547221 */ /* 0x000fe20000010100 */
[----:B------:R-:W-:Y:S01]  /*3320*/  FFMA.FTZ R99, R154, R194, R99 ;  /* 0x000000c29a637223 */ /* 0x000fe20000010063 */
[----:B------:R-:W-:Y:S01]  /*3330*/  ISETP.GE.AND P2, PT, R155, 0x41, PT ;  /* 0x000000419b00780c */ /* 0x000fe20003f46270 */
[----:B------:R-:W-:Y:S01]  /*3340*/  FFMA.FTZ R176, R35, R176, R178 ;  /* 0x000000b023b07223 */ /* 0x000fe200000100b2 */
[C---:B------:R-:W-:Y:S01]  /*3350*/  ISETP.GE.AND P3, PT, R155.reuse, 0x81, PT ;  /* 0x000000819b00780c */ /* 0x040fe20003f66270 */
[----:B------:R-:W-:Y:S01]  /*3360*/  FFMA.FTZ R99, R166, R209, R99 ;  /* 0x000000d1a6637223 */ /* 0x000fe20000010063 */
[----:B------:R-:W-:Y:S01]  /*3370*/  ISETP.GE.AND P4, PT, R155, 0xc1, PT ;  /* 0x000000c19b00780c */ /* 0x000fe20003f86270 */
[----:B------:R0:W1:Y:S02]  /*3380*/  LDS R181, [R120+0x1190] ;  /* 0x0011900078b57984 */ /* 0x0000640000000800 */
[----:B------:R-:W-:Y:S10]  /*3390*/  @!P1 BRA `(.L_x_5734) ;  /* 0x0000000000089947 */ /* 0x000ff40003800000 */
[----:B------:R-:W2:Y:S04]  /*33a0*/  LDS R85, [R124+0x1090] ;  /* 0x001090007c557984 */ /* 0x000ea80000000800 */
[----:B--2---:R2:W-:Y:S02]  /*33b0*/  REDG.E.ADD.F32.FTZ.RN.STRONG.GPU desc[UR26][R86.64], R85 ;  /* 0x00000055560079a6 */ /* 0x0045e4000c12f31a */
.L_x_5734:
[----:B------:R-:W-:Y:S05]  /*33c0*/  BSYNC.RECONVERGENT B0 ;  /* 0x0000000000007941 */ /* 0x000fea0003800200 */
.L_x_5733:
[----:B------:R-:W-:Y:S04]  /*33d0*/  BSSY.RECONVERGENT B0, `(.L_x_5735) ;  /* 0x0000003000007945 */ /* 0x000fe80003800200 */
[----:B------:R-:W-:Y:S05]  /*33e0*/  @!P2 BRA `(.L_x_5736) ;  /* 0x000000000004a947 */ /* 0x000fea0003800000 */
[----:B-1----:R3:W-:Y:S02]  /*33f0*/  REDG.E.ADD.F32.FTZ.RN.STRONG.GPU desc[UR26][R86.64+0x100], R181 ;  /* 0x000100b5560079a6 */ /* 0x0027e4000c12f31a */
.L_x_5736:
[----:B------:R-:W-:Y:S05]  /*3400*/  BSYNC.RECONVERGENT B0 ;  /* 0x0000000000007941 */ /* 0x000fea0003800200 */
.L_x_5735:
[----:B--2---:R2:W4:Y:S01]  /*3410*/  LDS R85, [R119+0x1290] ;  /* 0x0012900077557984 */ /* 0x0045220000000800 */
[----:B------:R-:W-:Y:S04]  /*3420*/  BSSY.RECONVERGENT B0, `(.L_x_5737) ;  /* 0x0000003000007945 */ /* 0x000fe80003800200 */
[----:B------:R-:W-:Y:S05]  /*3430*/  @!P3 BRA `(.L_x_5738) ;  /* 0x000000000004b947 */ /* 0x000fea0003800000 */
[----:B----4-:R4:W-:Y:S02]  /*3440*/  REDG.E.ADD.F32.FTZ.RN.STRONG.GPU desc[UR26][R86.64+0x200], R85 ;  /* 0x00020055560079a6 */ /* 0x0109e4000c12f31a */
.L_x_5738:
[----:B------:R-:W-:Y:S05]  /*3450*/  BSYNC.RECONVERGENT B0 ;  /* 0x0000000000007941 */ /* 0x000fea0003800200 */
.L_x_5737:
[----:B----4-:R4:W0:Y:S01]  /*3460*/  LDS R85, [R118+0x1390] ;  /* 0x0013900076557984 */ /* 0x0108220000000800 */
[----:B------:R-:W-:Y:S04]  /*3470*/  BSSY.RECONVERGENT B0, `(.L_x_5739) ;  /* 0x0000003000007945 */ /* 0x000fe80003800200 */
[----:B------:R-:W-:Y:S05]  /*3480*/  @!P4 BRA `(.L_x_5740) ;  /* 0x000000000004c947 */ /* 0x000fea0003800000 */
[----:B0-----:R0:W-:Y:S02]  /*3490*/  REDG.E.ADD.F32.FTZ.RN.STRONG.GPU desc[UR26][R86.64+0x300], R85 ;  /* 0x00030055560079a6 */ /* 0x0011e4000c12f31a */
.L_x_5740:
[----:B------:R-:W-:Y:S05]  /*34a0*/  BSYNC.RECONVERGENT B0 ;  /* 0x0000000000007941 */ /* 0x000fea0003800200 */
.L_x_5739:
[----:B0-----:R-:W-:Y:S01]  /*34b0*/  FFMA.FTZ R85, R84, R198, R99 ;  /* 0x000000c654557223 */ /* 0x001fe20000010063 */
[C---:B------:R-:W-:Y:S01]  /*34c0*/  ISETP.GE.AND P6, PT, R155.reuse, 0x101, PT ;  /* 0x000001019b00780c */ /* 0x040fe20003fc6270 */
[----:B------:R0:W0:Y:S01]  /*34d0*/  LDS R99, [R117+0x1490] ;  /* 0x0014900075637984 */ /* 0x0000220000000800 */
[----:B------:R-:W-:Y:S01]  /*34e0*/  BSSY.RECONVERGENT B0, `(.L_x_5741) ;  /* 0x0000008000007945 */ /* 0x000fe20003800200 */
[C---:B------:R-:W-:Y:S02]  /*34f0*/  ISETP.GE.AND P1, PT, R155.reuse, 0x141, PT ;  /* 0x000001419b00780c */ /* 0x040fe40003f26270 */
[C---:B------:R-:W-:Y:S02]  /*3500*/  ISETP.GE.AND P2, PT, R155.reuse, 0x181, PT ;  /* 0x000001819b00780c */ /* 0x040fe40003f46270 */
[C---:B------:R-:W-:Y:S02]  /*3510*/  ISETP.GE.AND P3, PT, R155.reuse, 0x1c1, PT ;  /* 0x000001c19b00780c */ /* 0x040fe40003f66270 */
[----:B------:R-:W-:-:S02]  /*3520*/  ISETP.GE.AND P4, PT, R155, 0x201, PT ;  /* 0x000002019b00780c */ /* 0x000fc40003f86270 */
[----:B------:R-:W-:Y:S02]  /*3530*/  ISETP.GE.AND P5, PT, R155, 0x241, PT ;  /* 0x000002419b00780c */ /* 0x000fe40003fa6270 */
[----:B------:R-:W-:Y:S11]  /*3540*/  @!P6 BRA `(.L_x_5742) ;  /* 0x000000000004e947 */ /* 0x000ff60003800000 */
[----:B0-----:R0:W-:Y:S02]  /*3550*/  REDG.E.ADD.F32.FTZ.RN.STRONG.GPU desc[UR26][R86.64+0x400], R99 ;  /* 0x00040063560079a6 */ /* 0x0011e4000c12f31a */
.L_x_5742:
[----:B------:R-:W-:Y:S05]  /*3560*/  BSYNC.RECONVERGENT B0 ;  /* 0x0000000000007941 */ /* 0x000fea0003800200 */
.L_x_5741:
[----:B0-----:R0:W0:Y:S01]  /*3570*/  LDS R99, [R116+0x1590] ;  /* 0x0015900074637984 */ /* 0x0010220000000800 */
[----:B------:R-:W-:Y:S04]  /*3580*/  BSSY.RECONVERGENT B0, `(.L_x_5743) ;  /* 0x0000003000007945 */ /* 0x000fe80003800200 */
[----:B------:R-:W-:Y:S05]  /*3590*/  @!P1 BRA `(.L_x_5744) ;  /* 0x0000000000049947 */ /* 0x000fea0003800000 */
[----:B0-----:R0:W-:Y:S02]  /*35a0*/  REDG.E.ADD.F32.FTZ.RN.STRONG.GPU desc[UR26][R86.64+0x500], R99 ;  /* 0x00050063560079a6 */ /* 0x0011e4000c12f31a */
.L_x_5744:
[----:B------:R-:W-:Y:S05]  /*35b0*/  BSYNC.RECONVERGENT B0 ;  /* 0x0000000000007941 */ /* 0x000fea0003800200 */
.L_x_5743:
[----:B0-----:R0:W0:Y:S01]  /*35c0*/  LDS R99, [R115+0x1690] ;  /* 0x0016900073637984 */ /* 0x0010220000000800 */
[----:B------:R-:W-:Y:S04]  /*35d0*/  BSSY.RECONVERGENT B0, `(.L_x_5745) ;  /* 0x0000003000007945 */ /* 0x000fe80003800200 */
[----:B------:R-:W-:Y:S05]  /*35e0*/  @!P2 BRA `(.L_x_5746) ;  /* 0x000000000004a947 */ /* 0x000fea0003800000 */
[----:B0-----:R0:W-:Y:S02]  /*35f0*/  REDG.E.ADD.F32.FTZ.RN.STRONG.GPU desc[UR26][R86.64+0x600], R99 ;  /* 0x00060063560079a6 */ /* 0x0011e4000c12f31a */
.L_x_5746:
[----:B------:R-:W-:Y:S05]  /*3600*/  BSYNC.RECONVERGENT B0 ;  /* 0x0000000000007941 */ /* 0x000fea0003800200 */
.L_x_5745:
[----:B0-----:R0:W0:Y:S01]  /*3610*/  LDS R99, [R114+0x1790] ;  /* 0x0017900072637984 */ /* 0x0010220000000800 */
[----:B------:R-:W-:Y:S04]  /*3620*/  BSSY.RECONVERGENT B0, `(.L_x_5747) ;  /* 0x0000003000007945 */ /* 0x000fe80003800200 */
[----:B------:R-:W-:Y:S05]  /*3630*/  @!P3 BRA `(.L_x_5748) ;  /* 0x000000000004b947 */ /* 0x000fea0003800000 */
[----:B0-----:R0:W-:Y:S02]  /*3640*/  REDG.E.ADD.F32.FTZ.RN.STRONG.GPU desc[UR26][R86.64+0x700], R99 ;  /* 0x00070063560079a6 */ /* 0x0011e4000c12f31a */
.L_x_5748:
[----:B------:R-:W-:Y:S05]  /*3650*/  BSYNC.RECONVERGENT B0 ;  /* 0x0000000000007941 */ /* 0x000fea0003800200 */
.L_x_5747:
[----:B0-----:R0:W0:Y:S01]  /*3660*/  LDS R99, [R106+0x1890] ;  /* 0x001890006a637984 */ /* 0x0010220000000800 */
[----:B------:R-:W-:Y:S04]  /*3670*/  BSSY.RECONVERGENT B0, `(.L_x_5749) ;  /* 0x0000003000007945 */ /* 0x000fe80003800200 */
[----:B------:R-:W-:Y:S05]  /*3680*/  @!P4 BRA `(.L_x_5750) ;  /* 0x000000000004c947 */ /* 0x000fea0003800000 */
[----:B0-----:R0:W-:Y:S02]  /*3690*/  REDG.E.ADD.F32.FTZ.RN.STRONG.GPU desc[UR26][R86.64+0x800], R99 ;  /* 0x00080063560079a6 */ /* 0x0011e4000c12f31a */
.L_x_5750:
[----:B------:R-:W-:Y:S05]  /*36a0*/  BSYNC.RECONVERGENT B0 ;  /* 0x0000000000007941 */ /* 0x000fea0003800200 */
.L_x_5749:
[----:B0-----:R0:W0:Y:S01]  /*36b0*/  LDS R99, [R113+0x1990] ;  /* 0x0019900071637984 */ /* 0x0010220000000800 */
[----:B------:R-:W-:Y:S04]  /*36c0*/  BSSY.RECONVERGENT B0, `(.L_x_5751) ;  /* 0x0000003000007945 */ /* 0x000fe80003800200 */
[----:B------:R-:W-:Y:S05]  /*36d0*/  @!P5 BRA `(.L_x_5752) ;  /* 0x000000000004d947 */ /* 0x000fea0003800000 */
[----:B0-----:R0:W-:Y:S02]  /*36e0*/  REDG.E.ADD.F32.FTZ.RN.STRONG.GPU desc[UR26][R86.64+0x900], R99 ;  /* 0x00090063560079a6 */ /* 0x0011e4000c12f31a */
.L_x_5752:
[----:B------:R-:W-:Y:S05]  /*36f0*/  BSYNC.RECONVERGENT B0 ;  /* 0x0000000000007941 */ /* 0x000fea0003800200 */
.L_x_5751:
[----:B0-----:R0:W0:Y:S01]  /*3700*/  LDS R99, [R112+0x1a90] ;  /* 0x001a900070637984 */ /* 0x0010220000000800 */
[C---:B------:R-:W-:Y:S01]  /*3710*/  ISETP.GE.AND P6, PT, R155.reuse, 0x281, PT ;  /* 0x000002819b00780c */ /* 0x040fe20003fc6270 */
[----:B------:R-:W-:Y:S01]  /*3720*/  BSSY.RECONVERGENT B0, `(.L_x_5753) ;  /* 0x0000008000007945 */ /* 0x000fe20003800200 */
[C---:B------:R-:W-:Y:S02]  /*3730*/  ISETP.GE.AND P1, PT, R155.reuse, 0x2c1, PT ;  /* 0x000002c19b00780c */ /* 0x040fe40003f26270 */
[C---:B------:R-:W-:Y:S02]  /*3740*/  ISETP.GE.AND P2, PT, R155.reuse, 0x301, PT ;  /* 0x000003019b00780c */ /* 0x040fe40003f46270 */
[C---:B------:R-:W-:Y:S02]  /*3750*/  ISETP.GE.AND P3, PT, R155.reuse, 0x341, PT ;  /* 0x000003419b00780c */ /* 0x040fe40003f66270 */
[C---:B------:R-:W-:Y:S02]  /*3760*/  ISETP.GE.AND P4, PT, R155.reuse, 0x381, PT ;  /* 0x000003819b00780c */ /* 0x040fe40003f86270 */
[----:B------:R-:W-:-:S03]  /*3770*/  ISETP.GE.AND P5, PT, R155, 0x3c1, PT ;  /* 0x000003c19b00780c */ /* 0x000fc60003fa6270 */
[----:B------:R-:W-:Y:S10]  /*3780*/  @!P6 BRA `(.L_x_5754) ;  /* 0x000000000004e947 */ /* 0x000ff40003800000 */
[----:B0-----:R0:W-:Y:S02]  /*3790*/  REDG.E.ADD.F32.FTZ.RN.STRONG.GPU desc[UR26][R86.64+0xa00], R99 ;  /* 0x000a0063560079a6 */ /* 0x0011e4000c12f31a */
.L_x_5754:
[----:B------:R-:W-:Y:S05]  /*37a0*/  BSYNC.RECONVERGENT B0 ;  /* 0x0000000000007941 */ /* 0x000fea0003800200 */
.L_x_5753:
[----:B0-----:R0:W0:Y:S01]  /*37b0*/  LDS R99, [R111+0x1b90] ;  /* 0x001b90006f637984 */ /* 0x0010220000000800 */
[----:B------:R-:W-:Y:S04]  /*37c0*/  BSSY.RECONVERGENT B0, `(.L_x_5755) ;  /* 0x0000003000007945 */ /* 0x000fe80003800200 */
[----:B------:R-:W-:Y:S05]  /*37d0*/  @!P1 BRA `(.L_x_5756) ;  /* 0x0000000000049947 */ /* 0x000fea0003800000 */
[----:B0-----:R0:W-:Y:S02]  /*37e0*/  REDG.E.ADD.F32.FTZ.RN.STRONG.GPU desc[UR26][R86.64+0xb00], R99 ;  /* 0x000b0063560079a6 */ /* 0x0011e4000c12f31a */
.L_x_5756:
[----:B------:R-:W-:Y:S05]  /*37f0*/  BSYNC.RECONVERGENT B0 ;  /* 0x0000000000007941 */ /* 0x000fea0003800200 */
.L_x_5755:
[----:B0-----:R0:W0:Y:S01]  /*3800*/  LDS R99, [R110+0x1c90] ;  /* 0x001c90006e637984 */ /* 0x0010220000000800 */
[----:B------:R-:W-:Y:S04]  /*3810*/  BSSY.RECONVERGENT B0, `(.L_x_5757) ;  /* 0x0000003000007945 */ /* 0x000fe80003800200 */
[----:B------:R-:W-:Y:S05]  /*3820*/  @!P2 BRA `(.L_x_5758) ;  /* 0x000000000004a947 */ /* 0x000fea0003800000 */
[----:B0-----:R0:W-:Y:S02]  /*3830*/  REDG.E.ADD.F32.FTZ.RN.STRONG.GPU desc[UR26][R86.64+0xc00], R99 ;  /* 0x000c0063560079a6 */ /* 0x0011e4000c12f31a */
.L_x_5758:
[----:B------:R-:W-:Y:S05]  /*3840*/  BSYNC.RECONVERGENT B0 ;  /* 0x0000000000007941 */ /* 0x000fea0003800200 */
.L_x_5757:
[----:B0-----:R0:W0:Y:S01]  /*3850*/  LDS R99, [R109+0x1d90] ;  /* 0x001d90006d637984 */ /* 0x0010220000000800 */
[----:B------:R-:W-:Y:S04]  /*3860*/  BSSY.RECONVERGENT B0, `(.L_x_5759) ;  /* 0x0000003000007945 */ /* 0x000fe80003800200 */
[----:B------:R-:W-:Y:S05]  /*3870*/  @!P3 BRA `(.L_x_5760) ;  /* 0x000000000004b947 */ /* 0x000fea0003800000 */
[----:B0-----:R0:W-:Y:S02]  /*3880*/  REDG.E.ADD.F32.FTZ.RN.STRONG.GPU desc[UR26][R86.64+0xd00], R99 ;  /* 0x000d0063560079a6 */ /* 0x0011e4000c12f31a */
.L_x_5760:
[----:B------:R-:W-:Y:S05]  /*3890*/  BSYNC.RECONVERGENT B0 ;  /* 0x0000000000007941 */ /* 0x000fea0003800200 */
.L_x_5759:
[----:B0-----:R0:W0:Y:S01]  /*38a0*/  LDS R99, [R108+0x1e90] ;  /* 0x001e90006c637984 */ /* 0x0010220000000800 */
[----:B------:R-:W-:Y:S04]  /*38b0*/  BSSY.RECONVERGENT B0, `(.L_x_5761) ;  /* 0x0000003000007945 */ /* 0x000fe80003800200 */
[----:B------:R-:W-:Y:S05]  /*38c0*/  @!P4 BRA `(.L_x_5762) ;  /* 0x000000000004c947 */ /* 0x000fea0003800000 */
[----:B0-----:R0:W-:Y:S02]  /*38d0*/  REDG.E.ADD.F32.FTZ.RN.STRONG.GPU desc[UR26][R86.64+0xe00], R99 ;  /* 0x000e0063560079a6 */ /* 0x0011e4000c12f31a */
.L_x_5762:
[----:B------:R-:W-:Y:S05]  /*38e0*/  BSYNC.RECONVERGENT B0 ;  /* 0x0000000000007941 */ /* 0x000fea0003800200 */
.L_x_5761:
[----:B0-----:R0:W0:Y:S01]  /*38f0*/  LDS R99, [R107+0x1f90] ;  /* 0x001f90006b637984 */ /* 0x0010220000000800 */
[----:B------:R-:W-:Y:S04]  /*3900*/  BSSY.RECONVERGENT B0, `(.L_x_5763) ;  /* 0x0000003000007945 */ /* 0x000fe80003800200 */
[----:B------:R-:W-:Y:S05]  /*3910*/  @!P5 BRA `(.L_x_5764) ;  /* 0x000000000004d947 */ /* 0x000fea0003800000 */
[----:B0-----:R0:W-:Y:S02]  /*3920*/  REDG.E.ADD.F32.FTZ.RN.STRONG.GPU desc[UR26][R86.64+0xf00], R99 ;  /* 0x000f0063560079a6 */ /* 0x0011e4000c12f31a */
.L_x_5764:
[----:B------:R-:W-:Y:S05]  /*3930*/  BSYNC.RECONVERGENT B0 ;  /* 0x0000000000007941 */ /* 0x000fea0003800200 */
.L_x_5763:
[----:B0--3--:R-:W0:Y:S01]  /*3940*/  SHFL.DOWN PT, R86, R85, 0x1, 0x1f ;  /* 0x08201f0055567f89 */ /* 0x009e2200000e0000 */
[----:B------:R-:W-:Y:S01]  /*3950*/  ISETP.GT.AND P1, PT, R102, 0x1e, PT ;  /* 0x0000001e6600780c */ /* 0x000fe20003f24270 */
[----:B------:R-:W-:Y:S01]  /*3960*/  BSSY.RECONVERGENT B0, `(.L_x_5765) ;  /* 0x000008d000007945 */ /* 0x000fe20003800200 */
[----:B------:R-:W-:Y:S01]  /*3970*/  ISETP.NE.AND P2, PT, R196, RZ, PT ;  /* 0x000000ffc400720c */ /* 0x000fe20003f45270 */
[----:B------:R-:W3:Y:S10]  /*3980*/  SHFL.DOWN PT, R87, R176, 0x1, 0x1f ;  /* 0x08201f00b0577f89 */ /* 0x000ef400000e0000 */
[----:B0-----:R-:W-:Y:S01]  /*3990*/  @!P1 FADD.FTZ R85, R85, R86 ;  /* 0x0000005655559221 */ /* 0x001fe20000010000 */
[----:B---3--:R-:W-:-:S04]  /*39a0*/  @!P1 FADD.FTZ R176, R176, R87 ;  /* 0x00000057b0b09221 */ /* 0x008fc80000010000 */
[----:B------:R-:W0:Y:S01]  /*39b0*/  SHFL.DOWN PT, R86, R85, 0x2, 0x1f ;  /* 0x08401f0055567f89 */ /* 0x000e2200000e0000 */
[----:B------:R-:W-:-:S03]  /*39c0*/  ISETP.GT.AND P1, PT, R102, 0x1d, PT ;  /* 0x0000001d6600780c */ /* 0x000fc60003f24270 */
[----:B------:R-:W3:Y:S10]  /*39d0*/  SHFL.DOWN PT, R87, R176, 0x2, 0x1f ;  /* 0x08401f00b0577f89 */ /* 0x000ef400000e0000 */
[----:B0-----:R-:W-:Y:S01]  /*39e0*/  @!P1 FADD.FTZ R85, R85, R86 ;  /* 0x0000005655559221 */ /* 0x001fe20000010000 */
[----:B---3--:R-:W-:-:S04]  /*39f0*/  @!P1 FADD.FTZ R176, R176, R87 ;  /* 0x00000057b0b09221 */ /* 0x008fc80000010000 */
[----:B------:R-:W0:Y:S01]  /*3a00*/  SHFL.DOWN PT, R86, R85, 0x4, 0x1f ;  /* 0x08801f0055567f89 */ /* 0x000e2200000e0000 */
[----:B------:R-:W-:-:S03]  /*3a10*/  ISETP.GT.AND P1, PT, R102, 0x1b, PT ;  /* 0x0000001b6600780c */ /* 0x000fc60003f24270 */
[----:B------:R-:W3:Y:S10]  /*3a20*/  SHFL.DOWN PT, R87, R176, 0x4, 0x1f ;  /* 0x08801f00b0577f89 */ /* 0x000ef400000e0000 */
[----:B0-----:R-:W-:Y:S01]  /*3a30*/  @!P1 FADD.FTZ R85, R85, R86 ;  /* 0x0000005655559221 */ /* 0x001fe20000010000 */
[-C--:B------:R-:W-:Y:S01]  /*3a40*/  FMUL.FTZ R86, R83, R203.reuse ;  /* 0x000000cb53567220 */ /* 0x080fe20000410000 */
[C---:B------:R-:W-:Y:S01]  /*3a50*/  FMUL.FTZ R203, R148.reuse, R203 ;  /* 0x000000cb94cb7220 */ /* 0x040fe20000410000 */
[----:B------:R-:W-:Y:S01]  /*3a60*/  FMUL.FTZ R83, R148, R199 ;  /* 0x000000c794537220 */ /* 0x000fe20000410000 */
[----:B---3--:R-:W-:Y:S01]  /*3a70*/  @!P1 FADD.FTZ R176, R176, R87 ;  /* 0x00000057b0b09221 */ /* 0x008fe20000010000 */
[----:B------:R-:W0:Y:S01]  /*3a80*/  SHFL.DOWN PT, R170, R85, 0x8, 0x1f ;  /* 0x09001f0055aa7f89 */ /* 0x000e2200000e0000 */
[----:B------:R-:W-:Y:S01]  /*3a90*/  ISETP.GT.AND P1, PT, R102, 0x17, PT ;  /* 0x000000176600780c */ /* 0x000fe20003f24270 */
[----:B------:R-:W-:Y:S01]  /*3aa0*/  FMUL.FTZ R168, R84, R203 ;  /* 0x000000cb54a87220 */ /* 0x000fe20000410000 */
[----:B------:R-:W-:Y:S01]  /*3ab0*/  FMUL.FTZ R84, R81, R199 ;  /* 0x000000c751547220 */ /* 0x000fe20000410000 */
[----:B------:R-:W3:Y:S01]  /*3ac0*/  SHFL.DOWN PT, R99, R176, 0x8, 0x1f ;  /* 0x09001f00b0637f89 */ /* 0x000ee200000e0000 */
[-C--:B------:R-:W-:Y:S01]  /*3ad0*/  FMUL.FTZ R81, R80, R197.reuse ;  /* 0x000000c550517220 */ /* 0x080fe20000410000 */
[----:B------:R-:W-:Y:S01]  /*3ae0*/  FMUL.FTZ R197, R148, R197 ;  /* 0x000000c594c57220 */ /* 0x000fe20000410000 */
[----:B------:R-:W-:Y:S01]  /*3af0*/  FMUL.FTZ R154, R154, R83 ;  /* 0x000000539a9a7220 */ /* 0x000fe20000410000 */
[-C--:B------:R-:W-:Y:S01]  /*3b00*/  FMUL.FTZ R80, R148, R193.reuse ;  /* 0x000000c194507220 */ /* 0x080fe20000410000 */
[----:B------:R-:W-:Y:S01]  /*3b10*/  FMUL.FTZ R193, R78, R193 ;  /* 0x000000c14ec17220 */ /* 0x000fe20000410000 */
[----:B------:R-:W-:Y:S01]  /*3b20*/  FMUL.FTZ R197, R98, R197 ;  /* 0x000000c562c57220 */ /* 0x000fe20000410000 */
[----:B------:R-:W-:Y:S01]  /*3b30*/  FMUL.FTZ R78, R75, R185 ;  /* 0x000000b94b4e7220 */ /* 0x000fe20000410000 */
[----:B------:R-:W-:Y:S01]  /*3b40*/  FMUL.FTZ R157, R157, R80 ;  /* 0x000000509d9d7220 */ /* 0x000fe20000410000 */
[----:B------:R-:W-:Y:S01]  /*3b50*/  FMUL.FTZ R80, R77, R191 ;  /* 0x000000bf4d507220 */ /* 0x000fe20000410000 */
[-C--:B------:R-:W-:Y:S01]  /*3b60*/  FMUL.FTZ R75, R148, R184.reuse ;  /* 0x000000b8944b7220 */ /* 0x080fe20000410000 */
[-C--:B------:R-:W-:Y:S01]  /*3b70*/  FMUL.FTZ R77, R74, R183.reuse ;  /* 0x000000b74a4d7220 */ /* 0x080fe20000410000 */
[----:B------:R-:W-:Y:S01]  /*3b80*/  FMUL.FTZ R74, R148, R183 ;  /* 0x000000b7944a7220 */ /* 0x000fe20000410000 */
[----:B------:R-:W-:Y:S01]  /*3b90*/  FMUL.FTZ R184, R73, R184 ;  /* 0x000000b849b87220 */ /* 0x000fe20000410000 */
[----:B------:R-:W-:Y:S01]  /*3ba0*/  FMUL.FTZ R162, R162, R75 ;  /* 0x0000004ba2a27220 */ /* 0x000fe20000410000 */
[----:B------:R-:W-:Y:S01]  /*3bb0*/  FMUL.FTZ R75, R72, R177 ;  /* 0x000000b1484b7220 */ /* 0x000fe20000410000 */
[----:B------:R-:W-:Y:S01]  /*3bc0*/  FMUL.FTZ R87, R82, R201 ;  /* 0x000000c952577220 */ /* 0x000fe20000410000 */
[----:B------:R-:W-:Y:S01]  /*3bd0*/  FMUL.FTZ R161, R161, R74 ;  /* 0x0000004aa1a17220 */ /* 0x000fe20000410000 */
[C---:B------:R-:W-:Y:S01]  /*3be0*/  FMUL.FTZ R72, R148.reuse, R177 ;  /* 0x000000b194487220 */ /* 0x040fe20000410000 */
[----:B------:R-:W-:Y:S01]  /*3bf0*/  FMUL.FTZ R73, R148, R173 ;  /* 0x000000ad94497220 */ /* 0x000fe20000410000 */
[----:B0-----:R-:W-:Y:S01]  /*3c00*/  @!P1 FADD.FTZ R85, R85, R170 ;  /* 0x000000aa55559221 */ /* 0x001fe20000010000 */
[----:B------:R-:W-:Y:S01]  /*3c10*/  FMUL.FTZ R82, R79, R195 ;  /* 0x000000c34f527220 */ /* 0x000fe20000410000 */
[-C--:B------:R-:W-:Y:S01]  /*3c20*/  FMUL.FTZ R79, R76, R187.reuse ;  /* 0x000000bb4c4f7220 */ /* 0x080fe20000410000 */
[----:B------:R-:W-:Y:S01]  /*3c30*/  FMUL.FTZ R76, R148, R187 ;  /* 0x000000bb944c7220 */ /* 0x000fe20000410000 */
[----:B---3--:R-:W-:Y:S01]  /*3c40*/  @!P1 FADD.FTZ R176, R176, R99 ;  /* 0x00000063b0b09221 */ /* 0x008fe20000010000 */
[----:B------:R-:W0:Y:S01]  /*3c50*/  SHFL.DOWN PT, R98, R85, 0x10, 0x1f ;  /* 0x0a001f0055627f89 */ /* 0x000e2200000e0000 */
[----:B------:R-:W-:Y:S01]  /*3c60*/  ISETP.NE.AND P1, PT, R102, RZ, PT ;  /* 0x000000ff6600720c */ /* 0x000fe20003f25270 */
[----:B------:R-:W-:Y:S01]  /*3c70*/  FMUL.FTZ R163, R163, R72 ;  /* 0x00000048a3a37220 */ /* 0x000fe20000410000 */
[----:B------:R-:W-:Y:S01]  /*3c80*/  FMUL.FTZ R164, R164, R73 ;  /* 0x00000049a4a47220 */ /* 0x000fe20000410000 */
[----:B------:R-:W3:Y:S01]  /*3c90*/  SHFL.DOWN PT, R83, R176, 0x10, 0x1f ;  /* 0x0a001f00b0537f89 */ /* 0x000ee200000e0000 */
[----:B------:R-:W-:Y:S01]  /*3ca0*/  FMUL.FTZ R73, R70, R165 ;  /* 0x000000a546497220 */ /* 0x000fe20000410000 */
[----:B------:R-:W-:Y:S01]  /*3cb0*/  FMUL.FTZ R72, R69, R169 ;  /* 0x000000a945487220 */ /* 0x000fe20000410000 */
[C---:B------:R-:W-:Y:S01]  /*3cc0*/  FMUL.FTZ R201, R148.reuse, R201 ;  /* 0x000000c994c97220 */ /* 0x040fe20000410000 */
[C---:B------:R-:W-:Y:S01]  /*3cd0*/  FMUL.FTZ R195, R148.reuse, R195 ;  /* 0x000000c394c37220 */ /* 0x040fe20000410000 */
[C---:B------:R-:W-:Y:S01]  /*3ce0*/  FMUL.FTZ R191, R148.reuse, R191 ;  /* 0x000000bf94bf7220 */ /* 0x040fe20000410000 */
[C---:B------:R-:W-:Y:S01]  /*3cf0*/  FMUL.FTZ R185, R148.reuse, R185 ;  /* 0x000000b994b97220 */ /* 0x040fe20000410000 */
[C---:B------:R-:W-:Y:S01]  /*3d00*/  FMUL.FTZ R165, R148.reuse, R165 ;  /* 0x000000a594a57220 */ /* 0x040fe20000410000 */
        /* <DEDUP_REMOVED lines=9> */
[----:B------:R-:W-:Y:S01]  /*3da0*/  FMUL.FTZ R160, R160, R185 ;  /* 0x000000b9a0a07220 */ /* 0x000fe20000410000 */
[----:B------:R-:W-:Y:S01]  /*3db0*/  FMUL.FTZ R165, R172, R165 ;  /* 0x000000a5aca57220 */ /* 0x000fe20000410000 */
[----:B------:R-:W-:Y:S01]  /*3dc0*/  FMUL.FTZ R167, R68, R167 ;  /* 0x000000a744a77220 */ /* 0x000fe20000410000 */
[----:B0-----:R-:W-:Y:S01]  /*3dd0*/  FADD.FTZ R70, R85, R98 ;  /* 0x0000006255467221 */ /* 0x001fe20000010000 */
[----:B------:R-:W-:Y:S01]  /*3de0*/  FMUL.FTZ R74, R171, R74 ;  /* 0x0000004aab4a7220 */ /* 0x000fe20000410000 */
[----:B------:R-:W-:Y:S01]  /*3df0*/  FMUL.FTZ R69, R0, R69 ;  /* 0x0000004500457220 */ /* 0x000fe20000410000 */
[----:B------:R-:W-:Y:S01]  /*3e00*/  FFMA.FTZ R168, R23, R86, R168 ;  /* 0x0000005617a87223 */ /* 0x000fe200000100a8 */
[----:B---3--:R-:W-:Y:S01]  /*3e10*/  FADD.FTZ R71, R176, R83 ;  /* 0x00000053b0477221 */ /* 0x008fe20000010000 */
[----:B------:R-:W-:Y:S01]  /*3e20*/  FFMA.FTZ R201, R22, R87, R201 ;  /* 0x0000005716c97223 */ /* 0x000fe200000100c9 */
[----:B------:R-:W-:Y:S01]  /*3e30*/  FFMA.FTZ R154, R21, R84, R154 ;  /* 0x00000054159a7223 */ /* 0x000fe2000001009a */
[----:B------:R-:W-:Y:S01]  /*3e40*/  FFMA.FTZ R197, R20, R81, R197 ;  /* 0x0000005114c57223 */ /* 0x000fe200000100c5 */
[----:B------:R-:W-:Y:S01]  /*3e50*/  FFMA.FTZ R156, R19, R82, R156 ;  /* 0x00000052139c7223 */ /* 0x000fe2000001009c */
[----:B------:R0:W-:Y:S01]  /*3e60*/  @!P1 STS.64 [R99+UR25+0x2118], R70 ;  /* 0x0021184663009988 */ /* 0x0001e20008000a19 */
        /* <DEDUP_REMOVED lines=43> */
[----:B------:R-:W-:Y:S06]  /*4120*/  BAR.SYNC.DEFER_BLOCKING 0x0 ;  /* 0x0000000000007b1d */ /* 0x000fec0000010000 */
[----:B0-----:R-:W-:Y:S05]  /*4130*/  @P2 BRA `(.L_x_5766) ;  /* 0x00000000003c2947 */ /* 0x001fea0003800000 */
[----:B------:R-:W-:Y:S01]  /*4140*/  UISETP.NE.AND UP0, UPT, UR16, UR38, UPT ;  /* 0x000000261000728c */ /* 0x000fe2000bf05270 */
[----:B------:R-:W0:Y:S01]  /*4150*/  LDS.64 R68, [UR25+0x2120] ;  /* 0x00212019ff447984 */ /* 0x000e220008000a00 */
[----:B------:R-:W-:Y:S01]  /*4160*/  ULEA UR24, UR6, UR25, 0x2 ;  /* 0x0000001906187291 */ /* 0x000fe2000f8e10ff */
[----:B------:R-:W-:-:S03]  /*4170*/  ISETP.GT.AND P1, PT, R102, 0xf, PT ;  /* 0x0000000f6600780c */ /* 0x000fc60003f24270 */
[----:B------:R-:W-:Y:S02]  /*4180*/  PLOP3.LUT P2, PT, PT, PT, UP0, 0x80, 0x8 ;  /* 0x000000000008781c */ /* 0x000fe40003f4f008 */
[----:B------:R-:W-:Y:S02]  /*4190*/  FSEL R176, R176, R71, P1 ;  /* 0x00000047b0b07208 */ /* 0x000fe40000800000 */
[----:B------:R-:W-:-:S09]  /*41a0*/  FSEL R85, R85, R70, P1 ;  /* 0x0000004655557208 */ /* 0x000fd20000800000 */
[----:B------:R-:W3:Y:S04]  /*41b0*/  @P2 LDS R0, [UR24+0x3a50] ;  /* 0x003a5018ff002984 */ /* 0x000ee80008000800 */
[----:B------:R-:W5:Y:S01]  /*41c0*/  @P2 LDS R73, [UR24+0x3650] ;  /* 0x00365018ff492984 */ /* 0x000f620008000800 */
[----:B0-----:R-:W-:Y:S01]  /*41d0*/  FADD.FTZ R69, R69, R176 ;  /* 0x000000b045457221 */ /* 0x001fe20000010000 */
[----:B------:R-:W-:-:S03]  /*41e0*/  FADD.FTZ R68, R68, R85 ;  /* 0x0000005544447221 */ /* 0x000fc60000010000 */
[----:B---3--:R-:W-:Y:S01]  /*41f0*/  @P2 FADD.FTZ R69, R69, R0 ;  /* 0x0000000045452221 */ /* 0x008fe20000010000 */
[----:B-----5:R-:W-:-:S04]  /*4200*/  @P2 FADD.FTZ R68, R68, R73 ;  /* 0x0000004944442221 */ /* 0x020fc80000010000 */
[----:B------:R0:W-:Y:S04]  /*4210*/  STS [UR24+0x3a50], R69 ;  /* 0x003a5045ff007988 */ /* 0x0001e80008000818 */
[----:B------:R0:W-:Y:S02]  /*4220*/  STS [UR24+0x3650], R68 ;  /* 0x00365044ff007988 */ /* 0x0001e40008000818 */
.L_x_5766:
[----:B------:R-:W-:Y:S05]  /*4230*/  BSYNC.RECONVERGENT B0 ;  /* 0x0000000000007941 */ /* 0x000fea0003800200 */
.L_x_5765:
[----:B------:R-:W-:-:S04]  /*4240*/  UIADD3 UR6, UPT, UPT, UR6, 0x1, URZ ;  /* 0x0000000106067890 */ /* 0x000fc8000fffe0ff */
[----:B------:R-:W-:-:S09]  /*4250*/  UISETP.GE.AND UP0, UPT, UR6, UR39, UPT ;  /* 0x000000270600728c */ /* 0x000fd2000bf06270 */
[----:B------:R-:W-:Y:S05]  /*4260*/  BRA.U !UP0, `(.L_x_5767) ;  /* 0xffffffd108b07547 */ /* 0x000fea000b83ffff */
.L_x_5722:
[----:B------:R-:W-:Y:S01]  /*4270*/  BAR.SYNC.DEFER_BLOCKING 0x0 ;  /* 0x0000000000007b1d */ /* 0x000fe20000010000 */
[----:B------:R-:W-:Y:S01]  /*4280*/  UIADD3 UR31, UPT, UPT, UR16, -0x1, URZ ;  /* 0xffffffff101f7890 */ /* 0x000fe2000fffe0ff */
[----:B------:R-:W-:Y:S01]  /*4290*/  FADD.FTZ R0, R129, R48 ;  /* 0x0000003081007221 */ /* 0x000fe20000010000 */
[----:B------:R-:W-:Y:S01]  /*42a0*/  IADD3 R128, P0, PT, R128, -0x1000, RZ ;  /* 0xfffff00080807810 */ /* 0x000fe20007f1e0ff */
[----:B------:R-:W-:Y:S02]  /*42b0*/  UIADD3 UR20, UP1, UPT, UR20, -0x1000, URZ ;  /* 0xfffff00014147890 */ /* 0x000fe4000ff3e0ff */
[----:B------:R-:W3:Y:S01]  /*42c0*/  LDCU.64 UR32, c[0x0][0x4f8] ;  /* 0x00009f00ff2077ac */ /* 0x000ee20008000a00 */
[----:B------:R-:W-:Y:S01]  /*42d0*/  FADD.FTZ R7, R0, R49 ;  /* 0x0000003100077221 */ /* 0x000fe20000010000 */
[----:B------:R-:W-:Y:S01]  /*42e0*/  IADD3.X R126, PT, PT, R126, -0x1, RZ, P0, !PT ;  /* 0xffffffff7e7e7810 */ /* 0x000fe200007fe4ff */
[----:B------:R-:W5:Y:S02]  /*42f0*/  LDCU.64 UR34, c[0x0][0x500] ;  /* 0x0000a000ff2277ac */ /* 0x000f640008000a00 */
[----:B------:R-:W-:Y:S01]  /*4300*/  FADD.FTZ R0, R7, R50 ;  /* 0x0000003207007221 */ /* 0x000fe20000010000 */
[----:B------:R-:W-:-:S03]  /*4310*/  USHF.L.U32 UR28, UR31, 0xa, URZ ;  /* 0x0000000a1f1c7899 */ /* 0x000fc600080006ff */
[----:B------:R-:W-:Y:S01]  /*4320*/  FADD.FTZ R7, R0, R51 ;  /* 0x0000003300077221 */ /* 0x000fe20000010000 */
[----:B------:R-:W0:Y:S03]  /*4330*/  LDCU.64 UR36, c[0x0][0x550] ;  /* 0x0000aa00ff2477ac */ /* 0x000e260008000a00 */
[----:B------:R-:W-:Y:S01]  /*4340*/  FADD.FTZ R0, R7, R44 ;  /* 0x0000002c07007221 */ /* 0x000fe20000010000 */
[----:B------:R-:W-:Y:S02]  /*4350*/  USHF.R.S32.HI UR29, URZ, 0x1f, UR28 ;  /* 0x0000001fff1d7899 */ /* 0x000fe4000801141c */
[----:B------:R-:W-:Y:S01]  /*4360*/  UIADD3 UR18, UP2, UPT, UR18, -0x1000, URZ ;  /* 0xfffff00012127890 */ /* 0x000fe2000ff5e0ff */
[----:B------:R-:W-:Y:S01]  /*4370*/  STS.128 [R100], R52 ;  /* 0x0000003464007388 */ /* 0x000fe20000000c00 */
[----:B---3--:R-:W-:Y:S02]  /*4380*/  UIMAD.WIDE.U32 UR24, UR30, UR32, UR28 ;  /* 0x000000201e1872a5 */ /* 0x008fe4000f8e001c */
[----:B------:R-:W-:Y:S01]  /*4390*/  UIADD3.X UR21, UPT, UPT, UR21, -0x1, URZ, UP1, !UPT ;  /* 0xffffffff15157890 */ /* 0x000fe20008ffe4ff */
[----:B------:R-:W-:Y:S01]  /*43a0*/  STS.128 [R100+0x10], R56 ;  /* 0x0000103864007388 */ /* 0x000fe20000000c00 */
[----:B------:R-:W-:Y:S01]  /*43b0*/  UIMAD UR25, UR30, UR33, UR25 ;  /* 0x000000211e1972a4 */ /* 0x000fe2000f8e0219 */
[----:B------:R-:W3:Y:S02]  /*43c0*/  LDCU.64 UR32, c[0x0][0x520] ;  /* 0x0000a400ff2077ac */ /* 0x000ee40008000a00 */
        /* <DEDUP_REMOVED lines=8> */
[----:B------:R-:W1:Y:S03]  /*4450*/  LDCU.64 UR34, c[0x0][0x560] ;  /* 0x0000ac00ff2277ac */ /* 0x000e660008000a00 */
[----:B------:R-:W2:Y:S01]  /*4460*/  LDS.128 R16, [R101+0x400] ;  /* 0x0004000065107984 */ /* 0x000ea20000000c00 */
[----:B------:R-:W-:Y:S01]  /*4470*/  ULEA.HI.X UR24, UR24, UR37, UR25, 0x2, UP0 ;  /* 0x0000002518187291 */ /* 0x000fe200080f1419 */
[----:B------:R-:W-:Y:S01]  /*4480*/  MOV R4, UR6 ;  /* 0x0000000600047c02 */ /* 0x000fe20008000f00 */
[----:B------:R-:W-:Y:S01]  /*4490*/  UIADD3.X UR19, UPT, UPT, UR19, -0x1, URZ, UP2, !UPT ;  /* 0xffffffff13137890 */ /* 0x000fe200097fe4ff */
[----:B------:R-:W4:Y:S03]  /*44a0*/  LDS.128 R20, [R101+0x600] ;  /* 0x0006000065147984 */ /* 0x000f260000000c00 */
[----:B------:R-:W-:-:S03]  /*44b0*/  MOV R5, UR24 ;  /* 0x0000001800057c02 */ /* 0x000fc60008000f00 */
[----:B------:R-:W-:Y:S02]  /*44c0*/  IMAD.WIDE.U32 R4, R105, 0x10, R4 ;  /* 0x0000001069047825 */ /* 0x000fe400078e0004 */
[----:B------:R-:W3:Y:S02]  /*44d0*/  LDCU.64 UR24, c[0x0][0x518] ;  /* 0x0000a300ff1877ac */ /* 0x000ee40008000a00 */
[----:B---3--:R-:W-:Y:S01]  /*44e0*/  UIMAD.WIDE.U32 UR28, UR30, UR24, UR28 ;  /* 0x000000181e1c72a5 */ /* 0x008fe2000f8e001c */
[----:B-----5:R-:W-:Y:S03]  /*44f0*/  STG.E.128 desc[UR26][R4.64], R8 ;  /* 0x0000000804007986 */ /* 0x020fe6000c101d1a */
[----:B------:R-:W-:Y:S01]  /*4500*/  UIMAD UR25, UR30, UR25, UR29 ;  /* 0x000000191e1972a4 */ /* 0x000fe2000f8e021d */
[----:B0-----:R-:W-:Y:S02]  /*4510*/  STG.E.128 desc[UR26][R4.64+0x200], R12 ;  /* 0x0002000c04007986 */ /* 0x001fe4000c101d1a */
[----:B------:R-:W-:-:S02]  /*4520*/  UMOV UR24, UR28 ;  /* 0x0000001c00187c82 */ /* 0x000fc40008000000 */
[----:B--2---:R-:W-:Y:S01]  /*4530*/  STG.E.128 desc[UR26][R4.64+0x400], R16 ;  /* 0x0004001004007986 */ /* 0x004fe2000c101d1a */
[----:B------:R-:W-:-:S03]  /*4540*/  UIMAD.WIDE.U32 UR24, UR7, UR32, UR24 ;  /* 0x00000020071872a5 */ /* 0x000fc6000f8e0018 */
[----:B----4-:R0:W-:Y:S01]  /*4550*/  STG.E.128 desc[UR26][R4.64+0x600], R20 ;  /* 0x0006001404007986 */ /* 0x0101e2000c101d1a */
[----:B------:R-:W-:Y:S02]  /*4560*/  UIMAD UR25, UR7, UR33, UR25 ;  /* 0x00000021071972a4 */ /* 0x000fe4000f8e0219 */
[----:B-1----:R-:W-:Y:S01]  /*4570*/  ULEA UR6, UP0, UR24, UR34, 0x2 ;  /* 0x0000002218067291 */ /* 0x002fe2000f8010ff */
[----:B------:R-:W-:Y:S03]  /*4580*/  BAR.SYNC.DEFER_BLOCKING 0x0 ;  /* 0x0000000000007b1d */ /* 0x000fe60000010000 */
[----:B------:R-:W-:Y:S02]  /*4590*/  ULEA.HI.X UR24, UR24, UR35, UR25, 0x2, UP0 ;  /* 0x0000002318187291 */ /* 0x000fe400080f1419 */
[----:B------:R-:W-:-:S04]  /*45a0*/  UIADD3 UR22, UP0, UPT, UR22, -0x1000, URZ ;  /* 0xfffff00016167890 */ /* 0x000fc8000ff1e0ff */
[----:B------:R-:W-:Y:S02]  /*45b0*/  UIADD3.X UR23, UPT, UPT, UR23, -0x1, URZ, UP0, !UPT ;  /* 0xffffffff17177890 */ /* 0x000fe400087fe4ff */
[----:B------:R-:W-:Y:S01]  /*45c0*/  UISETP.GT.AND UP0, UPT, UR16, 0x1, UPT ;  /* 0x000000011000788c */ /* 0x000fe2000bf04270 */
[----:B0-----:R-:W-:Y:S02]  /*45d0*/  MOV R4, UR6 ;  /* 0x0000000600047c02 */ /* 0x001fe40008000f00 */
[----:B------:R-:W-:Y:S01]  /*45e0*/  UMOV UR16, UR31 ;  /* 0x0000001f00107c82 */ /* 0x000fe20008000000 */
        /* <DEDUP_REMOVED lines=27> */
.L_x_5721:
        /* <DEDUP_REMOVED lines=41> */
.L_x_5770:
[----:B------:R-:W-:Y:S05]  /*4a30*/  BSYNC.RECONVERGENT B0 ;  /* 0x0000000000007941 */ /* 0x000fea0003800200 */
.L_x_5769:
        /* <DEDUP_REMOVED lines=39> */
.L_x_5772:
[----:B------:R-:W-:Y:S05]  /*4cb0*/  BSYNC.RECONVERGENT B0 ;  /* 0x0000000000007941 */ /* 0x000fea0003800200 */
.L_x_5771:
[----:B------:R-:W-:Y:S05]  /*4cc0*/  @P0 EXIT ;  /* 0x000000000000094d */ /* 0x000fea0003800000 */
[----:B------:R-:W3:Y:S01]  /*4cd0*/  S2UR UR12, SR_CgaCtaId ;  /* 0x00000000000c79c3 */ /* 0x000ee20000008800 */
[----:B------:R-:W4:Y:S01]  /*4ce0*/  LDCU.64 UR10, c[0x0][0x4e8] ;  /* 0x00009d00ff0a77ac */ /* 0x000f220008000a00 */
[----:B------:R-:W-:Y:S01]  /*4cf0*/  BSSY.RECONVERGENT B0, `(.L_x_5773) ;  /* 0x0000027000007945 */ /* 0x000fe20003800200 */
[----:B------:R-:W-:Y:S01]  /*4d00*/  UMOV UR6, 0x400 ;  /* 0x0000040000067882 */ /* 0x000fe20000000000 */
[----:B------:R-:W0:Y:S01]  /*4d10*/  LDCU UR13, c[0x0][0x360] ;  /* 0x00006c00ff0d77ac */ /* 0x000e220008000800 */
[----:B------:R-:W0:Y:S01]  /*4d20*/  LDCU.64 UR16, c[0x0][0x4b0] ;  /* 0x00009600ff1077ac */ /* 0x000e220008000a00 */
[----:B------:R-:W0:Y:S01]  /*4d30*/  LDCU.64 UR18, c[0x0][0x530] ;  /* 0x0000a600ff1277ac */ /* 0x000e220008000a00 */
[----:B------:R-:W0:Y:S01]  /*4d40*/  LDCU.64 UR20, c[0x0][0x4f0] ;  /* 0x00009e00ff1477ac */ /* 0x000e220008000a00 */
[----:B----4-:R-:W-:Y:S01]  /*4d50*/  UIMAD.WIDE.U32 UR4, UR7, UR10, URZ ;  /* 0x0000000a070472a5 */ /* 0x010fe2000f8e00ff */
[----:B------:R-:W4:Y:S03]  /*4d60*/  LDCU.64 UR22, c[0x0][0x540] ;  /* 0x0000a800ff1677ac */ /* 0x000f260008000a00 */
[----:B------:R-:W-:-:S02]  /*4d70*/  UIMAD UR7, UR7, UR11, UR5 ;  /* 0x0000000b070772a4 */ /* 0x000fc4000f8e0205 */
[----:B0--3--:R-:W-:-:S12]  /*4d80*/  ULEA UR6, UR12, UR6, 0x18 ;  /* 0x000000060c067291 */ /* 0x009fd8000f8ec0ff */
.L_x_5774:
        /* <DEDUP_REMOVED lines=30> */
.L_x_5773:
[----:B------:R-:W-:Y:S05]  /*4f70*/  EXIT ;  /* 0x000000000000794d */ /* 0x000fea0003800000 */
.L_x_5727:
[----:B------:R-:W-:Y:S01]  /*4f80*/  MOV R207, R87 ;  /* 0x0000005700cf7202 */ /* 0x000fe20000000f00 */
[----:B------:R-:W-:Y:S01]  /*4f90*/  HFMA2 R182, -RZ, RZ, 0, 5.9604644775390625e-08 ;  /* 0x00000001ffb67431 */ /* 0x000fe200000001ff */
[----:B------:R-:W-:Y:S02]  /*4fa0*/  MOV R209, RZ ;  /* 0x000000ff00d17202 */ /* 0x000fe40000000f00 */
[----:B------:R-:W-:-:S07]  /*4fb0*/  MOV R86, 0xffffffff ;  /* 0xffffffff00567802 */ /* 0x000fce0000000f00 */
[----:B01---5:R-:W-:Y:S05]  /*4fc0*/  WARPSYNC.COLLECTIVE R86, `(.L_x_5775) ;  /* 0x0000000056087348 */ /* 0x023fea0003c00000 */
[----:B------:R2:W3:Y:S02]  /*4fd0*/  SHFL.UP P6, R85, R207, R182, R209 ;  /* 0x040000b6cf557389 */ /* 0x0004e400000c00d1 */
[----:B0123-5:R-:W-:Y:S05]  /*4fe0*/  ENDCOLLECTIVE ;  /* 0x000000000000791b */ /* 0x02ffea0003800000 */
.L_x_5775:
[----:B------:R-:W-:Y:S02]  /*4ff0*/  MOV R207, R176 ;  /* 0x000000b000cf7202 */ /* 0x000fe40000000f00 */
[----:B------:R-:W-:-:S07]  /*5000*/  MOV R84, R85 ;  /* 0x0000005500547202 */ /* 0x000fce0000000f00 */
[----:B------:R-:W-:Y:S05]  /*5010*/  WARPSYNC.COLLECTIVE R86, `(.L_x_5776) ;  /* 0x0000000056087348 */ /* 0x000fea0003c00000 */
[----:B------:R0:W1:Y:S02]  /*5020*/  SHFL.UP P6, R85, R207, R182, R209 ;  /* 0x040000b6cf557389 */ /* 0x00006400000c00d1 */
[----:B01----:R-:W-:Y:S05]  /*5030*/  ENDCOLLECTIVE ;  /* 0x000000000000791b */ /* 0x003fea0003800000 */
.L_x_5776:
        /* <DEDUP_REMOVED lines=9> */
.L_x_5777:
[----:B------:R-:W-:Y:S02]  /*50d0*/  MOV R207, R178 ;  /* 0x000000b200cf7202 */ /* 0x000fe40000000f00 */
[----:B------:R-:W-:-:S07]  /*50e0*/  MOV R84, R85 ;  /* 0x0000005500547202 */ /* 0x000fce0000000f00 */
[----:B------:R-:W-:Y:S05]  /*50f0*/  WARPSYNC.COLLECTIVE R86, `(.L_x_5778) ;  /* 0x0000000056087348 */ /* 0x000fea0003c00000 */
[----:B------:R0:W1:Y:S02]  /*5100*/  SHFL.UP P6, R85, R207, R182, R209 ;  /* 0x040000b6cf557389 */ /* 0x00006400000c00d1 */
[----:B01----:R-:W-:Y:S05]  /*5110*/  ENDCOLLECTIVE ;  /* 0x000000000000791b */ /* 0x003fea0003800000 */
.L_x_5778:
        /* <DEDUP_REMOVED lines=8> */
.L_x_5779:
[----:B------:R-:W-:Y:S02]  /*51a0*/  MOV R207, R180 ;  /* 0x000000b400cf7202 */ /* 0x000fe40000000f00 */
[----:B------:R-:W-:-:S07]  /*51b0*/  MOV R84, R85 ;  /* 0x0000005500547202 */ /* 0x000fce0000000f00 */
[----:B------:R-:W-:Y:S05]  /*51c0*/  WARPSYNC.COLLECTIVE R86, `(.L_x_5780) ;  /* 0x0000000056087348 */ /* 0x000fea0003c00000 */
[----:B------:R0:W1:Y:S02]  /*51d0*/  SHFL.UP P6, R85, R207, R182, R209 ;  /* 0x040000b6cf557389 */ /* 0x00006400000c00d1 */
[----:B01----:R-:W-:Y:S05]  /*51e0*/  ENDCOLLECTIVE ;  /* 0x000000000000791b */ /* 0x003fea0003800000 */
.L_x_5780:
        /* <DEDUP_REMOVED lines=8> */
.L_x_5781:
[----:B------:R-:W-:Y:S02]  /*5270*/  MOV R207, R176 ;  /* 0x000000b000cf7202 */ /* 0x000fe40000000f00 */
[----:B------:R-:W-:-:S07]  /*5280*/  MOV R84, R85 ;  /* 0x0000005500547202 */ /* 0x000fce0000000f00 */
[----:B------:R-:W-:Y:S05]  /*5290*/  WARPSYNC.COLLECTIVE R86, `(.L_x_5782) ;  /* 0x0000000056087348 */ /* 0x000fea0003c00000 */
[----:B------:R0:W1:Y:S02]  /*52a0*/  SHFL.UP P6, R85, R207, R182, R209 ;  /* 0x040000b6cf557389 */ /* 0x00006400000c00d1 */
[----:B01----:R-:W-:Y:S05]  /*52b0*/  ENDCOLLECTIVE ;  /* 0x000000000000791b */ /* 0x003fea0003800000 */
.L_x_5782:
        /* <DEDUP_REMOVED lines=8> */
.L_x_5783:
[----:B------:R-:W-:Y:S02]  /*5340*/  MOV R207, R84 ;  /* 0x0000005400cf7202 */ /* 0x000fe40000000f00 */
[----:B------:R-:W-:-:S07]  /*5350*/  MOV R178, R85 ;  /* 0x0000005500b27202 */ /* 0x000fce0000000f00 */
[----:B------:R-:W-:Y:S05]  /*5360*/  WARPSYNC.COLLECTIVE R86, `(.L_x_5784) ;  /* 0x0000000056087348 */ /* 0x000fea0003c00000 */
[----:B------:R0:W1:Y:S02]  /*5370*/  SHFL.UP P6, R85, R207, R182, R209 ;  /* 0x040000b6cf557389 */ /* 0x00006400000c00d1 */
[----:B01----:R-:W-:Y:S05]  /*5380*/  ENDCOLLECTIVE ;  /* 0x000000000000791b */ /* 0x003fea0003800000 */
.L_x_5784:
[----:B------:R-:W-:Y:S05]  /*5390*/  BRA `(.L_x_5785) ;  /* 0xffffffcc00d07947 */ /* 0x000fea000383ffff */
.L_x_5728:
        /* <DEDUP_REMOVED lines=8> */
.L_x_5787:
[----:B------:R-:W-:Y:S05]  /*5420*/  BSYNC B0 ;  /* 0x0000000000007941 */ /* 0x000fea0003800000 */
.L_x_5786:
[----:B------:R-:W-:Y:S05]  /*5430*/  BRA `(.L_x_5788) ;  /* 0xffffffcc00c07947 */ /* 0x000fea000383ffff */
.L_x_5729:
        /* <DEDUP_REMOVED lines=8> */
.L_x_5790:
[----:B------:R-:W-:Y:S05]  /*54c0*/  BSYNC B0 ;  /* 0x0000000000007941 */ /* 0x000fea0003800000 */
.L_x_5789:
[----:B------:R-:W-:Y:S05]  /*54d0*/  BRA `(.L_x_5791) ;  /* 0xffffffcc00a07947 */ /* 0x000fea000383ffff */
.L_x_5730:
        /* <DEDUP_REMOVED lines=8> */
.L_x_5793:
[----:B------:R-:W-:Y:S05]  /*5560*/  BSYNC B0 ;  /* 0x0000000000007941 */ /* 0x000fea0003800000 */
.L_x_5792:
        /* <DEDUP_REMOVED lines=11> */
.L_x_5794:
[----:B------:R-:W-:Y:S05]  /*5620*/  WARPSYNC.COLLECTIVE R86, `(.L_x_5795) ;  /* 0x0000000056087348 */ /* 0x000fea0003c00000 */
[----:B------:R0:W1:Y:S02]  /*5630*/  SHFL.IDX P3, R221, R223, R224, R225 ;  /* 0x000000e0dfdd7389 */ /* 0x00006400000600e1 */
[----:B01----:R-:W-:Y:S05]  /*5640*/  ENDCOLLECTIVE ;  /* 0x000000000000791b */ /* 0x003fea0003800000 */
.L_x_5795:
[----:B------:R-:W-:Y:S02]  /*5650*/  MOV R223, R99 ;  /* 0x0000006300df7202 */ /* 0x000fe40000000f00 */
[----:B------:R-:W-:Y:S02]  /*5660*/  MOV R205, R85 ;  /* 0x0000005500cd7202 */ /* 0x000fe40000000f00 */
[----:B------:R-:W-:-:S07]  /*5670*/  MOV R84, R221 ;  /* 0x000000dd00547202 */ /* 0x000fce0000000f00 */
[----:B------:R-:W-:Y:S05]  /*5680*/  WARPSYNC.COLLECTIVE R86, `(.L_x_5796) ;  /* 0x0000000056087348 */ /* 0x000fea0003c00000 */
[----:B------:R0:W1:Y:S02]  /*5690*/  SHFL.IDX P3, R221, R223, R224, R225 ;  /* 0x000000e0dfdd7389 */ /* 0x00006400000600e1 */
[----:B01----:R-:W-:Y:S05]  /*56a0*/  ENDCOLLECTIVE ;  /* 0x000000000000791b */ /* 0x003fea0003800000 */
.L_x_5796:
[----:B------:R-:W-:Y:S01]  /*56b0*/  MOV R85, R221 ;  /* 0x000000dd00557202 */ /* 0x000fe20000000f00 */
[----:B------:R-:W-:Y:S06]  /*56c0*/  BRA `(.L_x_5797) ;  /* 0xffffffcc003c7947 */ /* 0x000fec000383ffff */
.L_x_5732:
        /* <DEDUP_REMOVED lines=9> */
.L_x_5798:
[----:B------:R-:W-:Y:S02]  /*5760*/  MOV R227, R85 ;  /* 0x0000005500e37202 */ /* 0x000fe40000000f00 */
[----:B------:R-:W-:-:S07]  /*5770*/  MOV R87, R220 ;  /* 0x000000dc00577202 */ /* 0x000fce0000000f00 */
[----:B------:R-:W-:Y:S05]  /*5780*/  WARPSYNC.COLLECTIVE R86, `(.L_x_5799) ;  /* 0x0000000056087348 */ /* 0x000fea0003c00000 */
[----:B------:R0:W1:Y:S02]  /*5790*/  SHFL.DOWN P2, R220, R227, R226, R229 ;  /* 0x080000e2e3dc7389 */ /* 0x00006400000400e5 */
[----:B01----:R-:W-:Y:S05]  /*57a0*/  ENDCOLLECTIVE ;  /* 0x000000000000791b */ /* 0x003fea0003800000 */
.L_x_5799:
        /* <DEDUP_REMOVED lines=11> */
.L_x_5800:
[----:B------:R-:W-:Y:S02]  /*5860*/  MOV R227, R85 ;  /* 0x0000005500e37202 */ /* 0x000fe40000000f00 */
[----:B------:R-:W-:-:S07]  /*5870*/  MOV R87, R220 ;  /* 0x000000dc00577202 */ /* 0x000fce0000000f00 */
[----:B------:R-:W-:Y:S05]  /*5880*/  WARPSYNC.COLLECTIVE R86, `(.L_x_5801) ;  /* 0x0000000056087348 */ /* 0x000fea0003c00000 */
[----:B------:R0:W1:Y:S02]  /*5890*/  SHFL.DOWN P2, R220, R227, R226, R229 ;  /* 0x080000e2e3dc7389 */ /* 0x00006400000400e5 */
[----:B01----:R-:W-:Y:S05]  /*58a0*/  ENDCOLLECTIVE ;  /* 0x000000000000791b */ /* 0x003fea0003800000 */
.L_x_5801:
        /* <DEDUP_REMOVED lines=11> */
.L_x_5802:
[----:B------:R-:W-:Y:S02]  /*5960*/  MOV R227, R85 ;  /* 0x0000005500e37202 */ /* 0x000fe40000000f00 */
[----:B------:R-:W-:-:S07]  /*5970*/  MOV R87, R220 ;  /* 0x000000dc00577202 */ /* 0x000fce0000000f00 */
[----:B------:R-:W-:Y:S05]  /*5980*/  WARPSYNC.COLLECTIVE R86, `(.L_x_5803) ;  /* 0x0000000056087348 */ /* 0x000fea0003c00000 */
[----:B------:R0:W1:Y:S02]  /*5990*/  SHFL.DOWN P2, R220, R227, R226, R229 ;  /* 0x080000e2e3dc7389 */ /* 0x00006400000400e5 */
[----:B01----:R-:W-:Y:S05]  /*59a0*/  ENDCOLLECTIVE ;  /* 0x000000000000791b */ /* 0x003fea0003800000 */
.L_x_5803:
        /* <DEDUP_REMOVED lines=11> */
.L_x_5804:
[----:B------:R-:W-:Y:S02]  /*5a60*/  MOV R227, R85 ;  /* 0x0000005500e37202 */ /* 0x000fe40000000f00 */
[----:B------:R-:W-:-:S07]  /*5a70*/  MOV R87, R220 ;  /* 0x000000dc00577202 */ /* 0x000fce0000000f00 */
[----:B------:R-:W-:Y:S05]  /*5a80*/  WARPSYNC.COLLECTIVE R86, `(.L_x_5805) ;  /* 0x0000000056087348 */ /* 0x000fea0003c00000 */
[----:B------:R0:W1:Y:S02]  /*5a90*/  SHFL.DOWN P2, R220, R227, R226, R229 ;  /* 0x080000e2e3dc7389 */ /* 0x00006400000400e5 */
[----:B01----:R-:W-:Y:S05]  /*5aa0*/  ENDCOLLECTIVE ;  /* 0x000000000000791b */ /* 0x003fea0003800000 */
.L_x_5805:
        /* <DEDUP_REMOVED lines=11> */
.L_x_5806:
[----:B------:R-:W-:Y:S02]  /*5b60*/  MOV R227, R85 ;  /* 0x0000005500e37202 */ /* 0x000fe40000000f00 */
[----:B------:R-:W-:-:S07]  /*5b70*/  MOV R87, R220 ;  /* 0x000000dc00577202 */ /* 0x000fce0000000f00 */
[----:B------:R-:W-:Y:S05]  /*5b80*/  WARPSYNC.COLLECTIVE R86, `(.L_x_5807) ;  /* 0x0000000056087348 */ /* 0x000fea0003c00000 */
[----:B------:R0:W1:Y:S02]  /*5b90*/  SHFL.DOWN P2, R220, R227, R226, R229 ;  /* 0x080000e2e3dc7389 */ /* 0x00006400000400e5 */
[----:B01----:R-:W-:Y:S05]  /*5ba0*/  ENDCOLLECTIVE ;  /* 0x000000000000791b */ /* 0x003fea0003800000 */
.L_x_5807:
        /* <DEDUP_REMOVED lines=11> */
.L_x_5808:
[----:B------:R-:W-:Y:S02]  /*5c60*/  ISETP.NE.AND P1, PT, R88, 0x1f, PT ;  /* 0x0000001f5800780c */ /* 0x000fe40003f25270 */
[----:B------:R-:W-:Y:S02]  /*5c70*/  MOV R223, R85 ;  /* 0x0000005500df7202 */ /* 0x000fe40000000f00 */
[----:B------:R-:W-:-:S09]  /*5c80*/  MOV R87, R221 ;  /* 0x000000dd00577202 */ /* 0x000fd20000000f00 */
[----:B------:R-:W-:Y:S05]  /*5c90*/  WARPSYNC.COLLECTIVE R86, `(.L_x_5809) ;  /* 0x0000000056087348 */ /* 0x000fea0003c00000 */
[----:B------:R0:W1:Y:S02]  /*5ca0*/  SHFL.IDX P3, R221, R223, R224, R225 ;  /* 0x000000e0dfdd7389 */ /* 0x00006400000600e1 */
[----:B01----:R-:W-:Y:S05]  /*5cb0*/  ENDCOLLECTIVE ;  /* 0x000000000000791b */ /* 0x003fea0003800000 */
.L_x_5809:
[----:B------:R-:W-:Y:S05]  /*5cc0*/  WARPSYNC.COLLECTIVE R86, `(.L_x_5810) ;  /* 0x0000000056087348 */ /* 0x000fea0003c00000 */
[----:B------:R0:W1:Y:S02]  /*5cd0*/  SHFL.DOWN P2, R220, R227, R226, R229 ;  /* 0x080000e2e3dc7389 */ /* 0x00006400000400e5 */
[----:B01----:R-:W-:Y:S05]  /*5ce0*/  ENDCOLLECTIVE ;  /* 0x000000000000791b */ /* 0x003fea0003800000 */
.L_x_5810:
        /* <DEDUP_REMOVED lines=8> */
.L_x_5811:
[----:B------:R-:W-:-:S07]  /*5d70*/  FMUL.FTZ R218, R98, R87 ;  /* 0x0000005762da7220 */ /* 0x000fce0000410000 */
[----:B------:R-:W-:Y:S05]  /*5d80*/  WARPSYNC.COLLECTIVE R86, `(.L_x_5812) ;  /* 0x0000000056087348 */ /* 0x000fea0003c00000 */
[----:B------:R0:W1:Y:S02]  /*5d90*/  SHFL.IDX P3, R221, R223, R224, R225 ;  /* 0x000000e0dfdd7389 */ /* 0x00006400000600e1 */
[----:B01----:R-:W-:Y:S05]  /*5da0*/  ENDCOLLECTIVE ;  /* 0x000000000000791b */ /* 0x003fea0003800000 */
.L_x_5812:
[----:B------:R-:W-:Y:S02]  /*5db0*/  MOV R223, R99 ;  /* 0x0000006300df7202 */ /* 0x000fe40000000f00 */
[----:B------:R-:W-:-:S07]  /*5dc0*/  MOV R219, R221 ;  /* 0x000000dd00db7202 */ /* 0x000fce0000000f00 */
[----:B------:R-:W-:Y:S05]  /*5dd0*/  WARPSYNC.COLLECTIVE R86, `(.L_x_5813) ;  /* 0x0000000056087348 */ /* 0x000fea0003c00000 */
[----:B------:R0:W1:Y:S02]  /*5de0*/  SHFL.IDX P3, R221, R223, R224, R225 ;  /* 0x000000e0dfdd7389 */ /* 0x00006400000600e1 */
[----:B01----:R-:W-:Y:S05]  /*5df0*/  ENDCOLLECTIVE ;  /* 0x000000000000791b */ /* 0x003fea0003800000 */
.L_x_5813:
[----:B------:R-:W-:Y:S05]  /*5e00*/  BRA `(.L_x_5814) ;  /* 0xffffffcc00347947 */ /* 0x000fea000383ffff */
.L_x_5815:
        /* <DEDUP_REMOVED lines=15> */
.L_x_10465:


//--------------------- .text._Z25selective_scan_bwd_kernelI32Selective_Scan_bwd_kernel_traitsILi64ELi16ELb1ELb1ELb0ELb0ELb1EffEEv12SSMParamsBwd --------------------------
	.section	.text._Z25selective_scan_bwd_kernelI32Selective_Scan_bwd_kernel_traitsILi64ELi16ELb1ELb1ELb0ELb0ELb1EffEEv12SSMParamsBwd,"ax",@progbits
	.align	128
        .global         _Z25selective_scan_bwd_kernelI32Selective_Scan_bwd_kernel_traitsILi64ELi16ELb1ELb1ELb0ELb0ELb1EffEEv12SSMParamsBwd
        .type           _Z25selective_scan_bwd_kernelI32Selective_Scan_bwd_kernel_traitsILi64ELi16ELb1ELb1ELb0ELb0ELb1EffEEv12SSMParamsBwd,@function
        .size           _Z25selective_scan_bwd_kernelI32Selective_Scan_bwd_kernel_traitsILi64ELi16ELb1ELb1ELb0ELb0ELb1EffEEv12SSMParamsBwd,(.L_x_10466 - _Z25selective_scan_bwd_kernelI32Selective_Scan_bwd_kernel_traitsILi64ELi16ELb1ELb1ELb0ELb0ELb1EffEEv12SSMParamsBwd)
        .other          _Z25selective_scan_bwd_kernelI32Selective_Scan_bwd_kernel_traitsILi64ELi16ELb1ELb1ELb0ELb0ELb1EffEEv12SSMParamsBwd,@"STO_CUDA_ENTRY STV_DEFAULT"
_Z25selective_scan_bwd_kernelI32Selective_Scan_bwd_kernel_traitsILi64ELi16ELb1ELb1ELb0ELb0ELb1EffEEv12SSMParamsBwd:
.text._Z25selective_scan_bwd_kernelI32Selective_Scan_bwd_kernel_traitsILi64ELi16ELb1ELb1ELb0ELb0ELb1EffEEv12SSMParamsBwd:
        /* <DEDUP_REMOVED lines=17> */
[----:B------:R-:W1:Y:S02]  /*0110*/  LDCU.64 UR28, c[0x0][0x480] ;  /* 0x00009000ff1c77ac */ /* 0x000e640008000a00 */
        /* <DEDUP_REMOVED lines=11> */
[----:B------:R-:W-:Y:S01]  /*01d0*/  MOV R3, UR5 ;  /* 0x0000000500037c02 */ /* 0x000fe20008000f00 */
[----:B----4-:R-:W-:Y:S02]  /*01e0*/  UIMAD.WIDE.U32 UR12, UR32, UR16, URZ ;  /* 0x00000010200c72a5 */ /* 0x010fe4000f8e00ff */
[----:B------:R-:W-:-:S02]  /*01f0*/  MOV R5, UR7 ;  /* 0x0000000700057c02 */ /* 0x000fc40008000f00 */
[----:B------:R-:W5:Y:S01]  /*0200*/  @P0 LDG.E R128, desc[UR30][R2.64] ;  /* 0x0000001e02800981 */ /* 0x000f62000c1e1900 */
[----:B------:R-:W4:Y:S03]  /*0210*/  LDCU.64 UR24, c[0x0][0x3b0] ;  /* 0x00007600ff1877ac */ /* 0x000f260008000a00 */
[----:B------:R2:W5:Y:S01]  /*0220*/  @P1 LDG.E R126, desc[UR30][R4.64] ;  /* 0x0000001e047e1981 */ /* 0x000562000c1e1900 */
[----:B------:R-:W-:Y:S01]  /*0230*/  UIMAD UR13, UR32, UR17, UR13 ;  /* 0x00000011200d72a4 */ /* 0x000fe2000f8e020d */
[----:B------:R-:W-:Y:S01]  /*0240*/  HFMA2 R139, -RZ, RZ, 0, 0 ;  /* 0x00000000ff8b7431 */ /* 0x000fe200000001ff */
[----:B------:R-:W3:Y:S01]  /*0250*/  LDCU.128 UR4, c[0x0][0x4a0] ;  /* 0x00009400ff0477ac */ /* 0x000ee20008000c00 */
[----:B0-----:R-:W-:Y:S02]  /*0260*/  IADD3 R6, PT, PT, R0, 0xffffffe, RZ ;  /* 0x0ffffffe00067810 */ /* 0x001fe40007ffe0ff */
[----:B------:R-:W-:Y:S01]  /*0270*/  IABS R0, UR14 ;  /* 0x0000000e00007c13 */ /* 0x000fe20008000000 */
[----:B------:R-:W-:Y:S01]  /*0280*/  UIMAD.WIDE.U32 UR16, UR14, UR18, UR12 ;  /* 0x000000120e1072a5 */ /* 0x000fe2000f8e000c */
[----:B------:R0:W4:Y:S01]  /*0290*/  F2I.FTZ.U32.TRUNC.NTZ R7, R6 ;  /* 0x0000000600077305 */ /* 0x000122000021f000 */
[----:B-1----:R-:W-:Y:S01]  /*02a0*/  UISETP.NE.U32.AND UP0, UPT, UR28, URZ, UPT ;  /* 0x000000ff1c00728c */ /* 0x002fe2000bf05070 */
[----:B--2---:R-:W1:Y:S01]  /*02b0*/  LDC.64 R4, c[0x0][0x3c8] ;  /* 0x0000f200ff047b82 */ /* 0x004e620000000a00 */
[----:B------:R-:W-:-:S02]  /*02c0*/  UIMAD UR26, UR14, UR19, UR17 ;  /* 0x000000130e1a72a4 */ /* 0x000fc4000f8e0211 */
[----:B------:R-:W-:Y:S02]  /*02d0*/  UIMAD.WIDE.U32 UR18, UR32, UR8, URZ ;  /* 0x00000008201272a5 */ /* 0x000fe4000f8e00ff */
[----:B------:R-:W-:Y:S01]  /*02e0*/  UIMAD.WIDE.U32 UR20, UR32, UR22, URZ ;  /* 0x00000016201472a5 */ /* 0x000fe2000f8e00ff */
[----:B0-----:R-:W-:Y:S01]  /*02f0*/  MOV R6, RZ ;  /* 0x000000ff00067202 */ /* 0x001fe20000000f00 */
[----:B------:R-:W-:-:S03]  /*0300*/  UIMAD UR9, UR32, UR9, UR19 ;  /* 0x00000009200972a4 */ /* 0x000fc6000f8e0213 */
[----:B------:R-:W-:Y:S01]  /*0310*/  UMOV UR8, UR18 ;  /* 0x0000001200087c82 */ /* 0x000fe20008000000 */
[----:B------:R-:W-:Y:S01]  /*0320*/  UISETP.NE.AND.EX UP0, UPT, UR29, URZ, UPT, UP0 ;  /* 0x000000ff1d00728c */ /* 0x000fe2000bf05300 */
[----:B----4-:R-:W-:Y:S01]  /*0330*/  IADD3 R2, PT, PT, RZ, -R7, RZ ;  /* 0x80000007ff027210 */ /* 0x010fe20007ffe0ff */
[----:B------:R-:W-:Y:S02]  /*0340*/  UIMAD.WIDE.U32 UR8, UR14, UR10, UR8 ;  /* 0x0000000a0e0872a5 */ /* 0x000fe4000f8e0008 */
[----:B------:R-:W-:Y:S02]  /*0350*/  UIMAD UR21, UR32, UR23, UR21 ;  /* 0x00000017201572a4 */ /* 0x000fe4000f8e0215 */
[----:B------:R-:W-:Y:S01]  /*0360*/  IMAD R3, R2, R9, RZ ;  /* 0x0000000902037224 */ /* 0x000fe200078e02ff */
[----:B---3--:R-:W-:Y:S02]  /*0370*/  UIMAD.WIDE.U32 UR12, UR14, UR6, URZ ;  /* 0x000000060e0c72a5 */ /* 0x008fe4000f8e00ff */
[----:B------:R-:W-:Y:S01]  /*0380*/  UIMAD.WIDE.U32 UR18, UR14, UR4, UR20 ;  /* 0x000000040e1272a5 */ /* 0x000fe2000f8e0014 */
[----:B------:R-:W-:Y:S01]  /*0390*/  IMAD.HI.U32 R7, R7, R3, R6 ;  /* 0x0000000307077227 */ /* 0x000fe200078e0006 */
[----:B------:R-:W-:-:S02]  /*03a0*/  UIMAD UR15, UR14, UR7, UR13 ;  /* 0x000000070e0f72a4 */ /* 0x000fc4000f8e020d */
[----:B------:R-:W-:Y:S02]  /*03b0*/  UIMAD UR23, UR14, UR5, UR19 ;  /* 0x000000050e1772a4 */ /* 0x000fe4000f8e0213 */
[----:B------:R-:W-:Y:S01]  /*03c0*/  UIMAD UR22, UR14, UR11, UR9 ;  /* 0x0000000b0e1672a4 */ /* 0x000fe2000f8e0209 */
[----:B------:R-:W-:Y:S01]  /*03d0*/  IMAD.HI.U32 R7, R7, R0, RZ ;  /* 0x0000000007077227 */ /* 0x000fe200078e00ff */
[----:B------:R-:W0:Y:S04]  /*03e0*/  LDCU.128 UR4, c[0x0][0x460] ;  /* 0x00008c00ff0477ac */ /* 0x000e280008000c00 */
[----:B------:R-:W-:Y:S01]  /*03f0*/  IADD3 R2, PT, PT, -R7, RZ, RZ ;  /* 0x000000ff07027210 */ /* 0x000fe20007ffe1ff */
[----:B------:R-:W2:Y:S04]  /*0400*/  @UP0 LDCU UR9, c[0x0][0x384] ;  /* 0x00007080ff0907ac */ /* 0x000ea80008000800 */
[C---:B------:R-:W-:Y:S01]  /*0410*/  IMAD R0, R9.reuse, R2, R0 ;  /* 0x0000000209007224 */ /* 0x040fe200078e0200 */
[----:B------:R-:W3:Y:S04]  /*0420*/  @UP0 LDCU UR17, c[0x0][0x38c] ;  /* 0x00007180ff1107ac */ /* 0x000ee80008000800 */
[----:B------:R-:W-:Y:S01]  /*0430*/  ISETP.GT.U32.AND P1, PT, R9, R0, PT ;  /* 0x000000000900720c */ /* 0x000fe20003f24070 */
[----:B------:R-:W-:-:S02]  /*0440*/  ULEA UR19, UR33, 0xfffffc00, 0xa ;  /* 0xfffffc0021137891 */ /* 0x000fc4000f8e50ff */
[----:B------:R-:W-:Y:S01]  /*0450*/  UIMAD.WIDE.U32 UR10, UR32, UR24, URZ ;  /* 0x00000018200a72a5 */ /* 0x000fe2000f8e00ff */
[----:B------:R-:W4:Y:S01]  /*0460*/  @UP0 LDCU.64 UR34, c[0x0][0x480] ;  /* 0x00009000ff2207ac */ /* 0x000f220008000a00 */
[----:B------:R-:W-:Y:S02]  /*0470*/  UIADD3 UR16, UP3, UPT, UR19, UR16, URZ ;  /* 0x0000001013107290 */ /* 0x000fe4000ff7e0ff */
[----:B------:R-:W-:-:S06]  /*0480*/  UIMAD UR11, UR32, UR25, UR11 ;  /* 0x00000019200b72a4 */ /* 0x000fcc000f8e020b */
[-C--:B------:R-:W-:Y:S01]  /*0490*/  @!P1 IADD3 R0, PT, PT, R0, -R9.reuse, RZ ;  /* 0x8000000900009210 */ /* 0x080fe20007ffe0ff */
[----:B0-----:R-:W-:Y:S01]  /*04a0*/  ULEA UR25, UP1, UR16, UR4, 0x2 ;  /* 0x0000000410197291 */ /* 0x001fe2000f8210ff */
[----:B------:R-:W-:Y:S01]  /*04b0*/  @!P1 IADD3 R7, PT, PT, R7, 0x1, RZ ;  /* 0x0000000107079810 */ /* 0x000fe20007ffe0ff */
[----:B--2---:R-:W-:Y:S01]  /*04c0*/  @UP0 UIMAD UR4, UR32, UR9, UR14 ;  /* 0x00000009200402a4 */ /* 0x004fe2000f8e020e */
[----:B------:R-:W-:Y:S01]  /*04d0*/  ISETP.GE.U32.AND P0, PT, R0, R9, PT ;  /* 0x000000090000720c */ /* 0x000fe20003f06070 */
[----:B------:R-:W-:Y:S01]  /*04e0*/  USHF.R.S32.HI UR24, URZ, 0x1f, UR19 ;  /* 0x0000001fff187899 */ /* 0x000fe20008011413 */
[C---:B------:R-:W-:Y:S01]  /*04f0*/  LOP3.LUT R0, R8.reuse, UR14, RZ, 0x3c, !PT ;  /* 0x0000000e08007c12 */ /* 0x040fe2000f8e3cff */
[----:B------:R-:W-:Y:S01]  /*0500*/  UIADD3 UR8, UP2, UPT, UR19, UR8, URZ ;  /* 0x0000000813087290 */ /* 0x000fe2000ff5e0ff */
[----:B------:R-:W-:Y:S01]  /*0510*/  ISETP.NE.AND P1, PT, R8, RZ, PT ;  /* 0x000000ff0800720c */ /* 0x000fe20003f25270 */
[----:B------:R-:W-:Y:S01]  /*0520*/  @UP0 UIMAD UR4, UR4, UR33, URZ ;  /* 0x00000021040402a4 */ /* 0x000fe2000f8e02ff */
[----:B------:R-:W-:Y:S01]  /*0530*/  ISETP.GE.AND P2, PT, R0, RZ, PT ;  /* 0x000000ff0000720c */ /* 0x000fe20003f46270 */
[----:B------:R-:W0:Y:S01]  /*0540*/  LDCU.64 UR20, c[0x0][0x528] ;  /* 0x0000a500ff1477ac */ /* 0x000e220008000a00 */
[----:B------:R-:W-:-:S05]  /*0550*/  UIADD3.X UR26, UPT, UPT, UR24, UR26, URZ, UP3, !UPT ;  /* 0x0000001a181a7290 */ /* 0x000fca0009ffe4ff */
[----:B------:R-:W-:Y:S01]  /*0560*/  @P0 IADD3 R7, PT, PT, R7, 0x1, RZ ;  /* 0x0000000107070810 */ /* 0x000fe20007ffe0ff */
[----:B------:R-:W-:Y:S02]  /*0570*/  ULEA UR27, UP3, UR8, UR6, 0x2 ;  /* 0x00000006081b7291 */ /* 0x000fe4000f8610ff */
[----:B---3--:R-:W-:Y:S01]  /*0580*/  @UP0 UIMAD UR6, UR4, UR17, URZ ;  /* 0x00000011040602a4 */ /* 0x008fe2000f8e02ff */
[----:B------:R-:W-:Y:S01]  /*0590*/  MOV R37, R7 ;  /* 0x0000000700257202 */ /* 0x000fe20000000f00 */
[----:B------:R-:W-:Y:S01]  /*05a0*/  ULEA.HI.X UR26, UR16, UR5, UR26, 0x2, UP1 ;  /* 0x00000005101a7291 */ /* 0x000fe200088f141a */
[----:B------:R-:W2:Y:S01]  /*05b0*/  LDC.64 R6, c[0x0][0x448] ;  /* 0x00011200ff067b82 */ /* 0x000ea20000000a00 */
[----:B------:R-:W-:Y:S01]  /*05c0*/  UMOV UR4, URZ ;  /* 0x000000ff00047c82 */ /* 0x000fe20008000000 */
[----:B------:R-:W-:Y:S01]  /*05d0*/  @!P2 IADD3 R37, PT, PT, -R37, RZ, RZ ;  /* 0x000000ff2525a210 */ /* 0x000fe20007ffe1ff */
[----:B------:R-:W-:Y:S01]  /*05e0*/  UMOV UR5, URZ ;  /* 0x000000ff00057c82 */ /* 0x000fe20008000000 */
[----:B------:R-:W-:Y:S01]  /*05f0*/  @!P1 LOP3.LUT R37, RZ, R8, RZ, 0x33, !PT ;  /* 0x00000008ff259212 */ /* 0x000fe200078e33ff */
[----:B----4-:R-:W-:-:S02]  /*0600*/  @UP0 UIMAD.WIDE UR4, UR6, 0x8, UR34 ;  /* 0x00000008060408a5 */ /* 0x010fc4000f8e0222 */
[----:B------:R-:W-:Y:S01]  /*0610*/  UISETP.GE.AND UP0, UPT, UR33, 0x1, UPT ;  /* 0x000000012100788c */ /* 0x000fe2000bf06270 */
[----:B------:R-:W-:Y:S01]  /*0620*/  SHF.R.S32.HI R9, RZ, 0x1f, R37 ;  /* 0x0000001fff097819 */ /* 0x000fe20000011425 */
[-C--:B-1----:R-:W-:Y:S01]  /*0630*/  IMAD.WIDE.U32 R2, R37, R4.reuse, UR10 ;  /* 0x0000000a25027e25 */ /* 0x082fe2000f8e0004 */
[----:B------:R-:W-:Y:S02]  /*0640*/  UIADD3 UR18, UP1, UPT, UR19, UR18, URZ ;  /* 0x0000001213127290 */ /* 0x000fe4000ff3e0ff */
[----:B------:R-:W-:Y:S01]  /*0650*/  UIADD3.X UR22, UPT, UPT, UR24, UR22, URZ, UP2, !UPT ;  /* 0x0000001618167290 */ /* 0x000fe200097fe4ff */
[----:B------:R-:W-:Y:S01]  /*0660*/  IMAD R0, R9, R4, RZ ;  /* 0x0000000409007224 */ /* 0x000fe200078e02ff */
[----:B------:R-:W-:Y:S01]  /*0670*/  IADD3 R124, P0, PT, R2, UR19, RZ ;  /* 0x00000013027c7c10 */ /* 0x000fe2000ff1e0ff */
[----:B------:R-:W-:Y:S02]  /*0680*/  UIADD3.X UR23, UPT, UPT, UR24, UR23, URZ, UP1, !UPT ;  /* 0x0000001718177290 */ /* 0x000fe40008ffe4ff */
[----:B------:R-:W-:Y:S01]  /*0690*/  IMAD R5, R37, R5, R0 ;  /* 0x0000000525057224 */ /* 0x000fe200078e0200 */
[----:B0-----:R-:W-:-:S02]  /*06a0*/  ULEA UR29, UP1, UR18, UR20, 0x2 ;  /* 0x00000014121d7291 */ /* 0x001fc4000f8210ff */
[----:B------:R-:W-:Y:S02]  /*06b0*/  ULEA.HI.X UR22, UR8, UR7, UR22, 0x2, UP3 ;  /* 0x0000000708167291 */ /* 0x000fe400098f1416 */
[----:B------:R-:W-:Y:S01]  /*06c0*/  IADD3 R0, PT, PT, R3, R5, RZ ;  /* 0x0000000503007210 */ /* 0x000fe20007ffe0ff */
[----:B------:R-:W-:Y:S01]  /*06d0*/  ULEA.HI.X UR23, UR18, UR21, UR23, 0x2, UP1 ;  /* 0x0000001512177291 */ /* 0x000fe200088f1417 */
[----:B--2---:R-:W-:Y:S02]  /*06e0*/  LEA R125, P1, R124, R6, 0x2 ;  /* 0x000000067c7d7211 */ /* 0x004fe400078210ff */
[----:B------:R-:W-:-:S04]  /*06f0*/  IADD3.X R0, PT, PT, R0, UR24, RZ, P0, !PT ;  /* 0x0000001800007c10 */ /* 0x000fc800087fe4ff */
[----:B------:R-:W-:Y:S01]  /*0700*/  LEA.HI.X R124, R124, R7, R0, 0x2, P1 ;  /* 0x000000077c7c7211 */ /* 0x000fe200008f1400 */
        /* <DEDUP_REMOVED lines=11> */
[----:B------:R-:W0:Y:S01]  /*07c0*/  LDCU UR24, c[0x0][0x394] ;  /* 0x00007280ff1877ac */ /* 0x000e220008000800 */
[----:B-1----:R-:W-:-:S04]  /*07d0*/  IMAD R0, R9, UR10, RZ ;  /* 0x0000000a09007c24 */ /* 0x002fc8000f8e02ff */
        /* <DEDUP_REMOVED lines=44> */
[----:B------:R-:W-:Y:S02]  /*0aa0*/  LOP3.LUT R121, R121, 0xf80, RZ, 0xc0, !PT ;  /* 0x00000f8079797812 */ /* 0x000fe400078ec0ff */
[----:B------:R-:W-:Y:S02]  /*0ab0*/  LEA.HI R102, R123, R136, RZ, 0x1b ;  /* 0x000000887b667211 */ /* 0x000fe400078fd8ff */
[C---:B------:R-:W-:Y:S02]  /*0ac0*/  LEA R119, R136.reuse, UR6, 0x3 ;  /* 0x0000000688777c11 */ /* 0x040fe4000f8e18ff */
        /* <DEDUP_REMOVED lines=19> */
[----:B------:R-:W-:Y:S02]  /*0c00*/  LOP3.LUT R101, R121, 0x1f, R136, 0xf8, !PT ;  /* 0x0000001f79657812 */ /* 0x000fe400078ef888 */
[----:B------:R-:W-:-:S02]  /*0c10*/  LEA R100, R136, R119, 0x3 ;  /* 0x0000007788647211 */ /* 0x000fc400078e18ff */
[----:B------:R-:W-:-:S07]  /*0c20*/  IADD3 R99, PT, PT, R37, R99, RZ ;  /* 0x0000006325637210 */ /* 0x000fce0007ffe0ff */
.L_x_5864:
        /* <DEDUP_REMOVED lines=382> */
.L_x_5817:
        /* <DEDUP_REMOVED lines=43> */
[----:B------:R-:W-:Y:S01]  /*26c0*/  USHF.L.U32 UR8, UR28, 0x8, URZ ;  /* 0x000000081c087899 */ /* 0x000fe200080006ff */
[----:B------:R-:W-:Y:S01]  /*26d0*/  HFMA2 R4, -RZ, RZ, 0, 0 ;  /* 0x00000000ff047431 */ /* 0x000fe200000001ff */
[----:B------:R-:W-:Y:S01]  /*26e0*/  IADD3 R206, PT, PT, R136, UR6, RZ ;  /* 0x0000000688ce7c10 */ /* 0x000fe2000fffe0ff */
[----:B------:R-:W1:Y:S01]  /*26f0*/  LDCU UR41, c[0x0][0x394] ;  /* 0x00007280ff2977ac */ /* 0x000e620008000800 */
[----:B------:R-:W-:Y:S01]  /*2700*/  PLOP3.LUT P0, PT, PT, PT, UP0, 0x80, 0x8 ;  /* 0x000000000008781c */ /* 0x000fe20003f0f008 */
[----:B------:R-:W2:Y:S01]  /*2710*/  LDC.64 R80, c[0x0][0x440] ;  /* 0x00011000ff507b82 */ /* 0x000ea20000000a00 */
[----:B------:R-:W-:Y:S01]  /*2720*/  IADD3.X R87, PT, PT, RZ, R99, RZ, P1, !PT ;  /* 0x00000063ff577210 */ /* 0x000fe20000ffe4ff */
[----:B------:R-:W-:Y:S01]  /*2730*/  ULOP3.LUT UR33, UR8, 0x100, URZ, 0xc0, !UPT ;  /* 0x0000010008217892 */ /* 0x000fe2000f8ec0ff */
[----:B------:R-:W-:Y:S01]  /*2740*/  ISETP.EQ.AND P0, PT, R122, RZ, P0 ;  /* 0x000000ff7a00720c */ /* 0x000fe20000702270 */
[----:B------:R-:W3:Y:S04]  /*2750*/  LDCU UR42, c[0x0][0x38c] ;  /* 0x00007180ff2a77ac */ /* 0x000ee80008000800 */
[----:B------:R-:W4:Y:S01]  /*2760*/  LDC.64 R82, c[0x0][0x3a8] ;  /* 0x0000ea00ff527b82 */ /* 0x000f220000000a00 */
[----:B------:R-:W0:Y:S01]  /*2770*/  LDCU UR40, c[0x0][0x388] ;  /* 0x00007100ff2877ac */ /* 0x000e220008000800 */
[----:B------:R-:W0:Y:S06]  /*2780*/  LDCU.64 UR34, c[0x0][0x450] ;  /* 0x00008a00ff2277ac */ /* 0x000e2c0008000a00 */
[----:B------:R-:W0:Y:S01]  /*2790*/  LDC.64 R84, c[0x0][0x4d0] ;  /* 0x00013400ff547b82 */ /* 0x000e220000000a00 */
[----:B------:R-:W0:Y:S01]  /*27a0*/  LDCU.64 UR36, c[0x0][0x3e0] ;  /* 0x00007c00ff2477ac */ /* 0x000e220008000a00 */
[----:B------:R-:W0:Y:S01]  /*27b0*/  LDCU.64 UR38, c[0x0][0x538] ;  /* 0x0000a700ff2677ac */ /* 0x000e220008000a00 */
[----:B-1----:R-:W-:-:S05]  /*27c0*/  UMOV UR8, URZ ;  /* 0x000000ff00087c82 */ /* 0x002fca0008000000 */
.L_x_5863:
[----:B0-----:R-:W-:-:S04]  /*27d0*/  IMAD.WIDE.U32 R56, R150, UR8, RZ ;  /* 0x0000000896387c25 */ /* 0x001fc8000f8e00ff */
[----:B------:R-:W-:Y:S01]  /*27e0*/  IMAD R57, R151, UR8, R57 ;  /* 0x0000000897397c24 */ /* 0x000fe2000f8e0239 */
[----:B------:R-:W-:-:S04]  /*27f0*/  LEA R72, P1, R56, R125, 0x2 ;  /* 0x0000007d38487211 */ /* 0x000fc800078210ff */
[----:B------:R-:W-:-:S03]  /*2800*/  LEA.HI.X R73, R56, R124, R57, 0x2, P1 ;  /* 0x0000007c38497211 */ /* 0x000fc600008f1439 */
[----:B------:R-:W-:-:S05]  /*2810*/  IMAD.WIDE.U32 R72, R101, 0x10, R72 ;  /* 0x0000001065487825 */ /* 0x000fca00078e0048 */
[----:B------:R-:W5:Y:S04]  /*2820*/  LDG.E.128 R56, desc[UR30][R72.64] ;  /* 0x0000001e48387981 */ /* 0x000f68000c1e1d00 */
[----:B------:R-:W3:Y:S04]  /*2830*/  LDG.E.128 R60, desc[UR30][R72.64+0x200] ;  /* 0x0002001e483c7981 */ /* 0x000ee8000c1e1d00 */
[----:B------:R-:W3:Y:S04]  /*2840*/  LDG.E.128 R64, desc[UR30][R72.64+0x400] ;  /* 0x0004001e48407981 */ /* 0x000ee8000c1e1d00 */
[----:B------:R0:W3:Y:S01]  /*2850*/  LDG.E.128 R68, desc[UR30][R72.64+0x600] ;  /* 0x0006001e48447981 */ /* 0x0000e2000c1e1d00 */
[----:B------:R-:W-:-:S02]  /*2860*/  MOV R148, UR16 ;  /* 0x0000001000947c02 */ /* 0x000fc40008000f00 */
[----:B------:R-:W-:Y:S02]  /*2870*/  MOV R75, UR20 ;  /* 0x00000014004b7c02 */ /* 0x000fe40008000f00 */
[----:B------:R-:W-:Y:S02]  /*2880*/  MOV R74, R148 ;  /* 0x00000094004a7202 */ /* 0x000fe40000000f00 */
[----:B------:R-:W-:-:S03]  /*2890*/  MOV R149, UR17 ;  /* 0x0000001100957c02 */ /* 0x000fc60008000f00 */
[----:B----4-:R-:W-:-:S04]  /*28a0*/  IMAD.WIDE.U32 R74, R82, UR8, R74 ;  /* 0x00000008524a7c25 */ /* 0x010fc8000f8e004a */
[----:B------:R-:W-:Y:S01]  /*28b0*/  IMAD R75, R83, UR8, R75 ;  /* 0x00000008534b7c24 */ /* 0x000fe2000f8e024b */
[----:B--2---:R-:W-:-:S04]  /*28c0*/  LEA R148, P1, R74, R80, 0x2 ;  /* 0x000000504a947211 */ /* 0x004fc800078210ff */
        /* <DEDUP_REMOVED lines=9> */
[----:B------:R-:W-:-:S05]  /*2960*/  MOV R73, UR10 ;  /* 0x0000000a00497c02 */ /* 0x000fca0008000f00 */
[----:B------:R-:W0:Y:S01]  /*2970*/  S2UR UR10, SR_CgaCtaId ;  /* 0x00000000000a79c3 */ /* 0x000e220000008800 */
[----:B-1---5:R1:W-:Y:S04]  /*2980*/  STS.128 [R96], R56 ;  /* 0x0000003860007388 */ /* 0x0223e80000000c00 */
[----:B---3--:R-:W-:Y:S04]  /*2990*/  STS.128 [R96+0x200], R60 ;  /* 0x0002003c60007388 */ /* 0x008fe80000000c00 */
[----:B------:R-:W-:Y:S04]  /*29a0*/  STS.128 [R96+0x400], R64 ;  /* 0x0004004060007388 */ /* 0x000fe80000000c00 */
        /* <DEDUP_REMOVED lines=49> */
[----:B------:R-:W1:Y:S01]  /*2cc0*/  MUFU.EX2 R168, R168 ;  /* 0x000000a800a87308 */ /* 0x000e620000000800 */
[----:B------:R-:W-:Y:S01]  /*2cd0*/  FMUL.FTZ R153, R22, R131 ;  /* 0x0000008316997220 */ /* 0x000fe20000410000 */
[----:B------:R-:W-:Y:S01]  /*2ce0*/  FMUL.FTZ R74, R23, R132 ;  /* 0x00000084174a7220 */ /* 0x000fe20000410000 */
[----:B------:R-:W-:Y:S01]  /*2cf0*/  BSSY.RECONVERGENT B0, `(.L_x_5819) ;  /* 0x000003a000007945 */ /* 0x000fe20003800200 */
[----:B------:R-:W1:Y:S01]  /*2d00*/  MUFU.EX2 R174, R174 ;  /* 0x000000ae00ae7308 */ /* 0x000e620000000800 */
[----:B-----5:R-:W-:Y:S01]  /*2d10*/  FMUL.FTZ R163, R60, R163 ;  /* 0x000000a33ca37220 */ /* 0x020fe20000410000 */
        /* <DEDUP_REMOVED lines=53> */
.L_x_5820:
[----:B------:R-:W-:-:S06]  /*3070*/  LEA R204, R136, UR10, 0x2 ;  /* 0x0000000a88cc7c11 */ /* 0x000fcc000f8e10ff */
[----:B------:R-:W0:Y:S02]  /*3080*/  LDS R204, [R204+0x2d54] ;  /* 0x002d5400cccc7984 */ /* 0x000e240000000800 */
.L_x_5821:
[----:B------:R-:W-:Y:S05]  /*3090*/  BSYNC.RECONVERGENT B0 ;  /* 0x0000000000007941 */ /* 0x000fea0003800200 */
.L_x_5819:
        /* <DEDUP_REMOVED lines=78> */
.L_x_5881:
[----:B------:R-:W-:Y:S01]  /*3580*/  ISETP.GE.AND P3, PT, R98, 0x10, PT ;  /* 0x000000106200780c */ /* 0x000fe20003f66270 */
[----:B----4-:R-:W-:Y:S01]  /*3590*/  FFMA.FTZ R73, R75, R73, R72 ;  /* 0x000000494b497223 */ /* 0x010fe20000010048 */
[----:B------:R-:W-:-:S04]  /*35a0*/  UMOV UR9, 0xffffffff ;  /* 0xffffffff00097882 */ /* 0x000fc80000000000 */
[----:B------:R-:W-:-:S07]  /*35b0*/  FSEL R177, R72, R73, !P3 ;  /* 0x0000004948b17208 */ /* 0x000fce0005800000 */
[----:B--23--:R-:W-:Y:S01]  /*35c0*/  @P3 FMUL.FTZ R75, R75, R180 ;  /* 0x000000b44b4b3220 */ /* 0x00cfe20000410000 */
[----:B------:R-:W-:Y:S06]  /*35d0*/  BRA.DIV UR9, `(.L_x_5824) ;  /* 0x00000032090c7947 */ /* 0x000fec000b800000 */
.L_x_5884:
[----:B------:R-:W-:-:S03]  /*35e0*/  UMOV UR9, 0xffffffff ;  /* 0xffffffff00097882 */ /* 0x000fc60000000000 */
[----:B------:R-:W-:Y:S05]  /*35f0*/  BRA.DIV UR9, `(.L_x_5825) ;  /* 0x00000032092c7947 */ /* 0x000fea000b800000 */
.L_x_5887:
[----:B------:R-:W-:-:S03]  /*3600*/  UMOV UR9, 0xffffffff ;  /* 0xffffffff00097882 */ /* 0x000fc60000000000 */
[----:B------:R-:W-:Y:S05]  /*3610*/  BRA.DIV UR9, `(.L_x_5826) ;  /* 0x00000032094c7947 */ /* 0x000fea000b800000 */
[----:B------:R2:W3:Y:S04]  /*3620*/  SHFL.UP PT, R178, R75, 0x1, RZ ;  /* 0x042000004bb27989 */ /* 0x0004e800000e00ff */
[----:B------:R-:W4:Y:S04]  /*3630*/  SHFL.UP PT, R177, R177, 0x1, RZ ;  /* 0x04200000b1b17989 */ /* 0x000f2800000e00ff */
[----:B-----5:R2:W0:Y:S04]  /*3640*/  SHFL.IDX PT, R72, R148, RZ, 0x1f ;  /* 0x00001fff94487589 */ /* 0x02042800000e0000 */
[----:B------:R2:W0:Y:S02]  /*3650*/  SHFL.IDX PT, R73, R149, RZ, 0x1f ;  /* 0x00001fff95497589 */ /* 0x00042400000e0000 */
.L_x_5893:
[----:B--2---:R-:W2:Y:S01]  /*3660*/  LDS.64 R74, [R100+0x2140] ;  /* 0x00214000644a7984 */ /* 0x004ea20000000a00 */
[C---:B0--34-:R-:W-:Y:S01]  /*3670*/  @P2 FFMA.FTZ R73, R178.reuse, R73, R177 ;  /* 0x00000049b2492223 */ /* 0x059fe200000100b1 */
[----:B------:R-:W-:-:S03]  /*3680*/  @P2 FMUL.FTZ R72, R178, R72 ;  /* 0x00000048b2482220 */ /* 0x000fc60000410000 */
[-C--:B--2---:R-:W-:Y:S01]  /*3690*/  FFMA.FTZ R75, R73, R74.reuse, R75 ;  /* 0x0000004a494b7223 */ /* 0x084fe2000001004b */
[----:B------:R-:W-:-:S05]  /*36a0*/  FMUL.FTZ R74, R72, R74 ;  /* 0x0000004a484a7220 */ /* 0x000fca0000410000 */
[----:B------:R3:W-:Y:S02]  /*36b0*/  STS.128 [R100+0x2140], R72 ;  /* 0x0021404864007388 */ /* 0x0007e40000000c00 */
.L_x_5822:
        /* <DEDUP_REMOVED lines=108> */
.L_x_5910:
        /* <DEDUP_REMOVED lines=10> */
.L_x_5827:
[----:B------:R-:W-:Y:S05]  /*3e20*/  WARPSYNC.ALL ;  /* 0x0000000000007948 */ /* 0x000fea0003800000 */
[----:B------:R-:W-:Y:S01]  /*3e30*/  BAR.SYNC.DEFER_BLOCKING 0x0 ;  /* 0x0000000000007b1d */ /* 0x000fe20000010000 */
[----:B0-----:R-:W-:Y:S01]  /*3e40*/  FFMA.FTZ R72, R3, R205, RZ ;  /* 0x000000cd03487223 */ /* 0x001fe200000100ff */
[----:B------:R-:W-:Y:S01]  /*3e50*/  ISETP.NE.AND P1, PT, R136, RZ, PT ;  /* 0x000000ff8800720c */ /* 0x000fe20003f25270 */
[----:B------:R-:W-:Y:S01]  /*3e60*/  FADD.FTZ R171, -R171, R208 ;  /* 0x000000d0abab7221 */ /* 0x000fe20000010100 */
[----:B------:R-:W-:Y:S01]  /*3e70*/  FADD.FTZ R172, -R172, R207 ;  /* 0x000000cfacac7221 */ /* 0x000fe20000010100 */
[----:B------:R-:W-:Y:S01]  /*3e80*/  FFMA.FTZ R72, R133, R208, R72 ;  /* 0x000000d085487223 */ /* 0x000fe20000010048 */
[----:B------:R-:W-:Y:S01]  /*3e90*/  FADD.FTZ R164, -R164, R209 ;  /* 0x000000d1a4a47221 */ /* 0x000fe20000010100 */
        /* <DEDUP_REMOVED lines=13> */
[----:B------:R-:W-:Y:S01]  /*3f70*/  BSSY.RECONVERGENT B0, `(.L_x_5829) ;  /* 0x000006f000007945 */ /* 0x000fe20003800200 */
[----:B------:R-:W-:Y:S01]  /*3f80*/  FFMA.FTZ R74, R76, R211, R75 ;  /* 0x000000d34c4a7223 */ /* 0x000fe2000001004b */
[----:B------:R-:W0:Y:S04]  /*3f90*/  LDS R73, [R119+0x2354] ;  /* 0x0023540077497984 */ /* 0x000e280000000800 */
[----:B------:R1:W-:Y:S01]  /*3fa0*/  @!P1 STS.64 [UR9+0x2e50], R148 ;  /* 0x002e5094ff009988 */ /* 0x0003e20008000a09 */
[----:B0-----:R-:W-:-:S04]  /*3fb0*/  FFMA.FTZ R202, R73, R204, R202 ;  /* 0x000000cc49ca7223 */ /* 0x001fc800000100ca */
[----:B------:R-:W-:-:S04]  /*3fc0*/  FFMA.FTZ R201, R203, R202, R201 ;  /* 0x000000cacbc97223 */ /* 0x000fc800000100c9 */
[-C--:B------:R-:W-:Y:S01]  /*3fd0*/  FFMA.FTZ R73, R200, R201.reuse, R198 ;  /* 0x000000c9c8497223 */ /* 0x080fe200000100c6 */
[----:B------:R-:W-:-:S03]  /*3fe0*/  FMUL.FTZ R211, R131, R201 ;  /* 0x000000c983d37220 */ /* 0x000fc60000410000 */
[----:B------:R-:W-:Y:S01]  /*3ff0*/  FFMA.FTZ R199, R199, R73, R196 ;  /* 0x00000049c7c77223 */ /* 0x000fe200000100c4 */
[----:B------:R-:W-:-:S03]  /*4000*/  FMUL.FTZ R196, R132, R202 ;  /* 0x000000ca84c47220 */ /* 0x000fc60000410000 */
[-C--:B------:R-:W-:Y:S01]  /*4010*/  FFMA.FTZ R197, R194, R199.reuse, R197 ;  /* 0x000000c7c2c57223 */ /* 0x080fe200000100c5 */
[----:B------:R-:W-:Y:S01]  /*4020*/  FMUL.FTZ R209, R129, R199 ;  /* 0x000000c781d17220 */ /* 0x000fe20000410000 */
[----:B------:R-:W-:Y:S02]  /*4030*/  P2R R194, PR, RZ, 0x2 ;  /* 0x00000002ffc27803 */ /* 0x000fe40000000000 */
[----:B------:R-:W-:Y:S01]  /*4040*/  FFMA.FTZ R195, R195, R197, R192 ;  /* 0x000000c5c3c37223 */ /* 0x000fe200000100c0 */
[----:B------:R-:W-:-:S03]  /*4050*/  FMUL.FTZ R192, R130, R73 ;  /* 0x0000004982c07220 */ /* 0x000fc60000410000 */
[----:B------:R-:W-:Y:S01]  /*4060*/  FFMA.FTZ R193, R190, R195, R193 ;  /* 0x000000c3bec17223 */ /* 0x000fe200000100c1 */
[----:B------:R-:W-:-:S03]  /*4070*/  FMUL.FTZ R190, R0, R197 ;  /* 0x000000c500be7220 */ /* 0x000fc60000410000 */
[-C--:B------:R-:W-:Y:S01]  /*4080*/  FFMA.FTZ R191, R191, R193.reuse, R188 ;  /* 0x000000c1bfbf7223 */ /* 0x080fe200000100bc */
[----:B------:R-:W-:-:S03]  /*4090*/  FMUL.FTZ R188, R2, R193 ;  /* 0x000000c102bc7220 */ /* 0x000fc60000410000 */
[----:B------:R-:W-:-:S04]  /*40a0*/  FFMA.FTZ R189, R186, R191, R189 ;  /* 0x000000bfbabd7223 */ /* 0x000fc800000100bd */
[-C--:B------:R-:W-:Y:S01]  /*40b0*/  FFMA.FTZ R187, R187, R189.reuse, R184 ;  /* 0x000000bdbbbb7223 */ /* 0x080fe200000100b8 */
[----:B------:R-:W-:-:S03]  /*40c0*/  FMUL.FTZ R184, R38, R189 ;  /* 0x000000bd26b87220 */ /* 0x000fc60000410000 */
[-C--:B------:R-:W-:Y:S01]  /*40d0*/  FFMA.FTZ R182, R182, R187.reuse, R185 ;  /* 0x000000bbb6b67223 */ /* 0x080fe200000100b9 */
[----:B------:R-:W-:Y:S01]  /*40e0*/  FMUL.FTZ R205, R91, R187 ;  /* 0x000000bb5bcd7220 */ /* 0x000fe20000410000 */
[----:B------:R-:W-:Y:S02]  /*40f0*/  FMUL.FTZ R186, R31, R184 ;  /* 0x000000b81fba7220 */ /* 0x000fe40000410000 */
[----:B------:R-:W-:Y:S01]  /*4100*/  FFMA.FTZ R179, R181, R182, R179 ;  /* 0x000000b6b5b37223 */ /* 0x000fe200000100b3 */
[----:B------:R-:W-:-:S03]  /*4110*/  FFMA.FTZ R181, R79, R212, R74 ;  /* 0x000000d44fb57223 */ /* 0x000fc6000001004a */
[-C--:B------:R-:W-:Y:S01]  /*4120*/  FFMA.FTZ R173, R174, R179.reuse, R173 ;  /* 0x000000b3aead7223 */ /* 0x080fe200000100ad */
[----:B------:R-:W-:Y:S01]  /*4130*/  FMUL.FTZ R203, R93, R179 ;  /* 0x000000b35dcb7220 */ /* 0x000fe20000410000 */
[----:B------:R-:W-:Y:S02]  /*4140*/  FMUL.FTZ R174, R88, R182 ;  /* 0x000000b658ae7220 */ /* 0x000fe40000410000 */
[----:B------:R-:W-:Y:S02]  /*4150*/  FFMA.FTZ R165, R168, R173, R165 ;  /* 0x000000ada8a57223 */ /* 0x000fe400000100a5 */
[----:B------:R-:W-:Y:S02]  /*4160*/  FMUL.FTZ R176, R29, R174 ;  /* 0x000000ae1db07220 */ /* 0x000fe40000410000 */
[-C--:B------:R-:W-:Y:S01]  /*4170*/  FFMA.FTZ R169, R169, R165.reuse, R166 ;  /* 0x000000a5a9a97223 */ /* 0x080fe200000100a6 */
[----:B------:R-:W-:-:S03]  /*4180*/  FMUL.FTZ R185, R95, R165 ;  /* 0x000000a55fb97220 */ /* 0x000fc60000410000 */
[-C--:B------:R-:W-:Y:S01]  /*4190*/  FFMA.FTZ R167, R170, R169.reuse, R167 ;  /* 0x000000a9aaa77223 */ /* 0x080fe200000100a7 */
[----:B------:R-:W-:Y:S01]  /*41a0*/  FMUL.FTZ R166, R92, R169 ;  /* 0x000000a95ca67220 */ /* 0x000fe20000410000 */
[----:B------:R-:W-:Y:S02]  /*41b0*/  FFMA.FTZ R170, R78, R213, R181 ;  /* 0x000000d54eaa7223 */ /* 0x000fe400000100b5 */
[----:B------:R-:W-:Y:S01]  /*41c0*/  FMUL.FTZ R75, R97, R167 ;  /* 0x000000a7614b7220 */ /* 0x000fe20000410000 */
[----:B------:R-:W-:Y:S01]  /*41d0*/  FMUL.FTZ R168, R33, R166 ;  /* 0x000000a621a87220 */ /* 0x000fe20000410000 */
[----:B------:R-:W-:Y:S01]  /*41e0*/  FFMA.FTZ R207, R141, R214, R170 ;  /* 0x000000d68dcf7223 */ /* 0x000fe200000100aa */
[----:B------:R-:W-:Y:S01]  /*41f0*/  FMUL.FTZ R170, R28, R203 ;  /* 0x000000cb1caa7220 */ /* 0x000fe20000410000 */
[-C--:B------:R-:W-:Y:S01]  /*4200*/  FFMA.FTZ R74, R72, R75.reuse, RZ ;  /* 0x0000004b484a7223 */ /* 0x080fe200000100ff */
[----:B------:R-:W-:-:S03]  /*4210*/  FMUL.FTZ R75, R32, R75 ;  /* 0x0000004b204b7220 */ /* 0x000fc60000410000 */
[----:B------:R-:W-:Y:S01]  /*4220*/  FFMA.FTZ R181, R171, R166, R74 ;  /* 0x000000a6abb57223 */ /* 0x000fe2000001004a */
[----:B------:R-:W-:Y:S01]  /*4230*/  FMUL.FTZ R166, R90, R173 ;  /* 0x000000ad5aa67220 */ /* 0x000fe20000410000 */
[-C--:B------:R-:W-:Y:S01]  /*4240*/  FMUL.FTZ R74, R34, R185.reuse ;  /* 0x000000b9224a7220 */ /* 0x080fe20000410000 */
[----:B------:R0:W-:Y:S01]  /*4250*/  STS [R118+0x1090], R75 ;  /* 0x0010904b76007388 */ /* 0x0001e20000000800 */
[----:B------:R-:W-:Y:S01]  /*4260*/  FFMA.FTZ R181, R172, R185, R181 ;  /* 0x000000b9acb57223 */ /* 0x000fe200000100b5 */
[-C--:B-1----:R-:W-:Y:S01]  /*4270*/  FMUL.FTZ R148, R35, R166.reuse ;  /* 0x000000a623947220 */ /* 0x082fe20000410000 */
[----:B------:R-:W-:Y:S01]  /*4280*/  FMUL.FTZ R185, R39, R195 ;  /* 0x000000c327b97220 */ /* 0x000fe20000410000 */
        /* <DEDUP_REMOVED lines=14> */
[----:B0-----:R-:W-:Y:S02]  /*4370*/  FMUL.FTZ R170, R26, R185 ;  /* 0x000000b91aaa7220 */ /* 0x001fe40000410000 */
[----:B------:R0:W-:Y:S01]  /*4380*/  STS [R117+0x18], R168 ;  /* 0x000018a875007388 */ /* 0x0001e20000000800 */
[-C--:B------:R-:W-:Y:S01]  /*4390*/  FFMA.FTZ R149, R159, R75.reuse, R184 ;  /* 0x0000004b9f957223 */ /* 0x080fe200000100b8 */
[----:B-1----:R-:W-:Y:S02]  /*43a0*/  FMUL.FTZ R74, R24, R75 ;  /* 0x0000004b184a7220 */ /* 0x002fe40000410000 */
[----:B------:R1:W-:Y:S01]  /*43b0*/  STS [R117+0x24], R148 ;  /* 0x0000249475007388 */ /* 0x0003e20000000800 */
[----:B------:R-:W-:Y:S01]  /*43c0*/  FFMA.FTZ R188, R158, R188, R149 ;  /* 0x000000bc9ebc7223 */ /* 0x000fe20000010095 */
[----:B--2---:R-:W-:-:S02]  /*43d0*/  FMUL.FTZ R176, R27, R190 ;  /* 0x000000be1bb07220 */ /* 0x004fc40000410000 */
[----:B------:R2:W-:Y:S01]  /*43e0*/  STS [R117+0x28], R170 ;  /* 0x000028aa75007388 */ /* 0x0005e20000000800 */
[----:B------:R-:W-:Y:S01]  /*43f0*/  FFMA.FTZ R185, R157, R185, R188 ;  /* 0x000000b99db97223 */ /* 0x000fe200000100bc */
[----:B0-----:R-:W-:Y:S02]  /*4400*/  FMUL.FTZ R168, R20, R209 ;  /* 0x000000d114a87220 */ /* 0x001fe40000410000 */
[----:B------:R-:W-:Y:S01]  /*4410*/  STS [R117+0x1c], R186 ;  /* 0x00001cba75007388 */ /* 0x000fe20000000800 */
[----:B------:R-:W-:Y:S01]  /*4420*/  FFMA.FTZ R185, R156, R190, R185 ;  /* 0x000000be9cb97223 */ /* 0x000fe200000100b9 */
[----:B-1----:R-:W-:Y:S02]  /*4430*/  FMUL.FTZ R148, R22, R211 ;  /* 0x000000d316947220 */ /* 0x002fe40000410000 */
[----:B------:R0:W-:Y:S01]  /*4440*/  STS [R117+0x20], R74 ;  /* 0x0000204a75007388 */ /* 0x0001e20000000800 */
[----:B--2---:R-:W-:-:S03]  /*4450*/  FMUL.FTZ R170, R23, R196 ;  /* 0x000000c417aa7220 */ /* 0x004fc60000410000 */
[----:B------:R-:W-:Y:S04]  /*4460*/  STS [R117+0x2c], R176 ;  /* 0x00002cb075007388 */ /* 0x000fe80000000800 */
[----:B------:R1:W-:Y:S01]  /*4470*/  STS [R117+0x30], R168 ;  /* 0x000030a875007388 */ /* 0x0003e20000000800 */
[----:B0-----:R-:W-:-:S03]  /*4480*/  FFMA.FTZ R74, R138, R215, R207 ;  /* 0x000000d78a4a7223 */ /* 0x001fc600000100cf */
[----:B------:R0:W-:Y:S01]  /*4490*/  STS [R117+0x34], R166 ;  /* 0x000034a675007388 */ /* 0x0001e20000000800 */
[----:B------:R-:W-:Y:S01]  /*44a0*/  FFMA.FTZ R181, R143, R216, R74 ;  /* 0x000000d88fb57223 */ /* 0x000fe2000001004a */
[----:B------:R-:W-:Y:S02]  /*44b0*/  IMAD.WIDE.U32 R74, R84, UR8, R86 ;  /* 0x00000008544a7c25 */ /* 0x000fe4000f8e0056 */
[----:B------:R2:W-:Y:S02]  /*44c0*/  STS [R117+0x38], R148 ;  /* 0x0000389475007388 */ /* 0x0005e40000000800 */
[----:B-1----:R-:W-:Y:S01]  /*44d0*/  FADD.FTZ R168, -R155, R180 ;  /* 0x000000b49ba87221 */ /* 0x002fe20000010100 */
[----:B------:R-:W-:Y:S01]  /*44e0*/  IMAD R149, R85, UR8, R75 ;  /* 0x0000000855957c24 */ /* 0x000fe2000f8e024b */
[----:B------:R1:W-:Y:S01]  /*44f0*/  STS [R117+0x3c], R170 ;  /* 0x00003caa75007388 */ /* 0x0003e20000000800 */
[----:B------:R-:W-:Y:S01]  /*4500*/  IADD3 R155, PT, PT, -R206, UR40, RZ ;  /* 0x00000028ce9b7c10 */ /* 0x000fe2000fffe1ff */
[----:B0-----:R-:W-:Y:S01]  /*4510*/  FFMA.FTZ R166, R140, R183, R181 ;  /* 0x000000b78ca67223 */ /* 0x001fe200000100b5 */
[----:B------:R-:W-:Y:S01]  /*4520*/  FFMA.FTZ R185, R168, R209, R185 ;  /* 0x000000d1a8b97223 */ /* 0x000fe200000100b9 */
[----:B------:R-:W-:Y:S01]  /*4530*/  BAR.SYNC.DEFER_BLOCKING 0x0 ;  /* 0x0000000000007b1d */ /* 0x000fe20000010000 */
[----:B------:R-:W-:Y:S01]  /*4540*/  ISETP.GE.AND P2, PT, R155, 0x41, PT ;  /* 0x000000419b00780c */ /* 0x000fe20003f46270 */
[----:B------:R-:W-:Y:S01]  /*4550*/  FFMA.FTZ R75, R145, R180, R166 ;  /* 0x000000b4914b7223 */ /* 0x000fe200000100a6 */
[----:B--2---:R-:W-:Y:S01]  /*4560*/  LEA R148, P1, R74, UR38, 0x2 ;  /* 0x000000264a947c11 */ /* 0x004fe2000f8210ff */
[----:B------:R-:W-:Y:S01]  /*4570*/  FADD.FTZ R166, -R153, R178 ;  /* 0x000000b299a67221 */ /* 0x000fe20000010100 */
[----:B------:R-:W-:Y:S01]  /*4580*/  FFMA.FTZ R185, R154, R192, R185 ;  /* 0x000000c09ab97223 */ /* 0x000fe200000100b9 */
[C---:B------:R-:W-:Y:S01]  /*4590*/  ISETP.GE.AND P3, PT, R155.reuse, 0x81, PT ;  /* 0x000000819b00780c */ /* 0x040fe20003f66270 */
[----:B-1----:R-:W-:Y:S01]  /*45a0*/  FADD.FTZ R170, -R152, R175 ;  /* 0x000000af98aa7221 */ /* 0x002fe20000010100 */
[----:B------:R-:W-:Y:S01]  /*45b0*/  LEA.HI.X R149, R74, UR39, R149, 0x2, P1 ;  /* 0x000000274a957c11 */ /* 0x000fe200088f1495 */
[----:B------:R-:W-:Y:S01]  /*45c0*/  FFMA.FTZ R74, R142, R177, R75 ;  /* 0x000000b18e4a7223 */ /* 0x000fe2000001004b */
[C---:B------:R-:W-:Y:S01]  /*45d0*/  ISETP.GE.AND P1, PT, R155.reuse, 0x1, PT ;  /* 0x000000019b00780c */ /* 0x040fe20003f26270 */
[----:B------:R-:W-:Y:S01]  /*45e0*/  FFMA.FTZ R185, R166, R211, R185 ;  /* 0x000000d3a6b97223 */ /* 0x000fe200000100b9 */
[----:B------:R-:W-:Y:S01]  /*45f0*/  ISETP.GE.AND P4, PT, R155, 0xc1, PT ;  /* 0x000000c19b00780c */ /* 0x000fe20003f86270 */
[----:B------:R-:W-:-:S04]  /*4600*/  FFMA.FTZ R75, R147, R178, R74 ;  /* 0x000000b2934b7223 */ /* 0x000fc8000001004a */
[----:B------:R-:W-:Y:S01]  /*4610*/  FFMA.FTZ R74, R144, R175, R75 ;  /* 0x000000af904a7223 */ /* 0x000fe2000001004b */
[----:B------:R0:W1:Y:S05]  /*4620*/  LDS R203, [R116+0x1190] ;  /* 0x0011900074cb7984 */ /* 0x00006a0000000800 */
[----:B------:R-:W-:Y:S05]  /*4630*/  @!P1 BRA `(.L_x_5830) ;  /* 0x0000000000089947 */ /* 0x000fea0003800000 */
[----:B------:R-:W2:Y:S04]  /*4640*/  LDS R75, [R120+0x1090] ;  /* 0x00109000784b7984 */ /* 0x000ea80000000800 */
[----:B--2---:R2:W-:Y:S02]  /*4650*/  REDG.E.ADD.F32.FTZ.RN.STRONG.GPU desc[UR30][R148.64], R75 ;  /* 0x0000004b940079a6 */ /* 0x0045e4000c12f31e */
.L_x_5830:
[----:B------:R-:W-:Y:S05]  /*4660*/  BSYNC.RECONVERGENT B0 ;  /* 0x0000000000007941 */ /* 0x000fea0003800200 */
.L_x_5829:
[----:B------:R-:W-:Y:S04]  /*4670*/  BSSY.RECONVERGENT B0, `(.L_x_5831) ;  /* 0x0000003000007945 */ /* 0x000fe80003800200 */
[----:B------:R-:W-:Y:S05]  /*4680*/  @!P2 BRA `(.L_x_5832) ;  /* 0x000000000004a947 */ /* 0x000fea0003800000 */
[----:B-1----:R3:W-:Y:S02]  /*4690*/  REDG.E.ADD.F32.FTZ.RN.STRONG.GPU desc[UR30][R148.64+0x100], R203 ;  /* 0x000100cb940079a6 */ /* 0x0027e4000c12f31e */
.L_x_5832:
[----:B------:R-:W-:Y:S05]  /*46a0*/  BSYNC.RECONVERGENT B0 ;  /* 0x0000000000007941 */ /* 0x000fea0003800200 */
.L_x_5831:
[----:B--2---:R2:W4:Y:S01]  /*46b0*/  LDS R75, [R115+0x1290] ;  /* 0x00129000734b7984 */ /* 0x0045220000000800 */
[----:B------:R-:W-:Y:S04]  /*46c0*/  BSSY.RECONVERGENT B0, `(.L_x_5833) ;  /* 0x0000003000007945 */ /* 0x000fe80003800200 */
[----:B------:R-:W-:Y:S05]  /*46d0*/  @!P3 BRA `(.L_x_5834) ;  /* 0x000000000004b947 */ /* 0x000fea0003800000 */
[----:B----4-:R4:W-:Y:S02]  /*46e0*/  REDG.E.ADD.F32.FTZ.RN.STRONG.GPU desc[UR30][R148.64+0x200], R75 ;  /* 0x0002004b940079a6 */ /* 0x0109e4000c12f31e */
.L_x_5834:
[----:B------:R-:W-:Y:S05]  /*46f0*/  BSYNC.RECONVERGENT B0 ;  /* 0x0000000000007941 */ /* 0x000fea0003800200 */
.L_x_5833:
[----:B----4-:R4:W0:Y:S01]  /*4700*/  LDS R75, [R114+0x1390] ;  /* 0x00139000724b7984 */ /* 0x0108220000000800 */
[----:B------:R-:W-:Y:S04]  /*4710*/  BSSY.RECONVERGENT B0, `(.L_x_5835) ;  /* 0x0000003000007945 */ /* 0x000fe80003800200 */
[----:B------:R-:W-:Y:S05]  /*4720*/  @!P4 BRA `(.L_x_5836) ;  /* 0x000000000004c947 */ /* 0x000fea0003800000 */
[----:B0-----:R0:W-:Y:S02]  /*4730*/  REDG.E.ADD.F32.FTZ.RN.STRONG.GPU desc[UR30][R148.64+0x300], R75 ;  /* 0x0003004b940079a6 */ /* 0x0011e4000c12f31e */
.L_x_5836:
[----:B------:R-:W-:Y:S05]  /*4740*/  BSYNC.RECONVERGENT B0 ;  /* 0x0000000000007941 */ /* 0x000fea0003800200 */
.L_x_5835:
[----:B------:R1:W1:Y:S01]  /*4750*/  LDS R153, [R113+0x1490] ;  /* 0x0014900071997984 */ /* 0x0002620000000800 */
[C---:B------:R-:W-:Y:S01]  /*4760*/  ISETP.GE.AND P6, PT, R155.reuse, 0x101, PT ;  /* 0x000001019b00780c */ /* 0x040fe20003fc6270 */
[----:B------:R-:W-:Y:S01]  /*4770*/  BSSY.RECONVERGENT B0, `(.L_x_5837) ;  /* 0x0000009000007945 */ /* 0x000fe20003800200 */
[----:B0-----:R-:W-:Y:S01]  /*4780*/  FFMA.FTZ R75, R170, R196, R185 ;  /* 0x000000c4aa4b7223 */ /* 0x001fe200000100b9 */
[C---:B------:R-:W-:Y:S02]  /*4790*/  ISETP.GE.AND P1, PT, R155.reuse, 0x141, PT ;  /* 0x000001419b00780c */ /* 0x040fe40003f26270 */
[C---:B------:R-:W-:Y:S02]  /*47a0*/  ISETP.GE.AND P2, PT, R155.reuse, 0x181, PT ;  /* 0x000001819b00780c */ /* 0x040fe40003f46270 */
[C---:B------:R-:W-:Y:S02]  /*47b0*/  ISETP.GE.AND P3, PT, R155.reuse, 0x1c1, PT ;  /* 0x000001c19b00780c */ /* 0x040fe40003f66270 */
[----:B------:R-:W-:-:S02]  /*47c0*/  ISETP.GE.AND P4, PT, R155, 0x201, PT ;  /* 0x000002019b00780c */ /* 0x000fc40003f86270 */
[----:B------:R-:W-:Y:S02]  /*47d0*/  ISETP.GE.AND P5, PT, R155, 0x241, PT ;  /* 0x000002419b00780c */ /* 0x000fe40003fa6270 */
[----:B------:R-:W-:Y:S11]  /*47e0*/  @!P6 BRA `(.L_x_5838) ;  /* 0x000000000004e947 */ /* 0x000ff60003800000 */
[----:B-1----:R0:W-:Y:S02]  /*47f0*/  REDG.E.ADD.F32.FTZ.RN.STRONG.GPU desc[UR30][R148.64+0x400], R153 ;  /* 0x00040099940079a6 */ /* 0x0021e4000c12f31e */
.L_x_5838:
[----:B------:R-:W-:Y:S05]  /*4800*/  BSYNC.RECONVERGENT B0 ;  /* 0x0000000000007941 */ /* 0x000fea0003800200 */
.L_x_5837:
[----:B01----:R0:W1:Y:S01]  /*4810*/  LDS R153, [R112+0x1590] ;  /* 0x0015900070997984 */ /* 0x0030620000000800 */
[----:B------:R-:W-:Y:S04]  /*4820*/  BSSY.RECONVERGENT B0, `(.L_x_5839) ;  /* 0x0000003000007945 */ /* 0x000fe80003800200 */
[----:B------:R-:W-:Y:S05]  /*4830*/  @!P1 BRA `(.L_x_5840) ;  /* 0x0000000000049947 */ /* 0x000fea0003800000 */
[----:B-1----:R1:W-:Y:S02]  /*4840*/  REDG.E.ADD.F32.FTZ.RN.STRONG.GPU desc[UR30][R148.64+0x500], R153 ;  /* 0x00050099940079a6 */ /* 0x0023e4000c12f31e */
.L_x_5840:
[----:B------:R-:W-:Y:S05]  /*4850*/  BSYNC.RECONVERGENT B0 ;  /* 0x0000000000007941 */ /* 0x000fea0003800200 */
.L_x_5839:
[----:B-1----:R1:W0:Y:S01]  /*4860*/  LDS R153, [R111+0x1690] ;  /* 0x001690006f997984 */ /* 0x0022220000000800 */
[----:B------:R-:W-:Y:S04]  /*4870*/  BSSY.RECONVERGENT B0, `(.L_x_5841) ;  /* 0x0000003000007945 */ /* 0x000fe80003800200 */
[----:B------:R-:W-:Y:S05]  /*4880*/  @!P2 BRA `(.L_x_5842) ;  /* 0x000000000004a947 */ /* 0x000fea0003800000 */
[----:B0-----:R0:W-:Y:S02]  /*4890*/  REDG.E.ADD.F32.FTZ.RN.STRONG.GPU desc[UR30][R148.64+0x600], R153 ;  /* 0x00060099940079a6 */ /* 0x0011e4000c12f31e */
.L_x_5842:
[----:B------:R-:W-:Y:S05]  /*48a0*/  BSYNC.RECONVERGENT B0 ;  /* 0x0000000000007941 */ /* 0x000fea0003800200 */
.L_x_5841:
[----:B0-----:R0:W0:Y:S01]  /*48b0*/  LDS R153, [R110+0x1790] ;  /* 0x001790006e997984 */ /* 0x0010220000000800 */
[----:B------:R-:W-:Y:S04]  /*48c0*/  BSSY.RECONVERGENT B0, `(.L_x_5843) ;  /* 0x0000003000007945 */ /* 0x000fe80003800200 */
[----:B------:R-:W-:Y:S05]  /*48d0*/  @!P3 BRA `(.L_x_5844) ;  /* 0x000000000004b947 */ /* 0x000fea0003800000 */
[----:B0-----:R0:W-:Y:S02]  /*48e0*/  REDG.E.ADD.F32.FTZ.RN.STRONG.GPU desc[UR30][R148.64+0x700], R153 ;  /* 0x00070099940079a6 */ /* 0x0011e4000c12f31e */
.L_x_5844:
[----:B------:R-:W-:Y:S05]  /*48f0*/  BSYNC.RECONVERGENT B0 ;  /* 0x0000000000007941 */ /* 0x000fea0003800200 */
.L_x_5843:
[----:B0-----:R0:W0:Y:S01]  /*4900*/  LDS R153, [R102+0x1890] ;  /* 0x0018900066997984 */ /* 0x0010220000000800 */
[----:B------:R-:W-:Y:S04]  /*4910*/  BSSY.RECONVERGENT B0, `(.L_x_5845) ;  /* 0x0000003000007945 */ /* 0x000fe80003800200 */
[----:B------:R-:W-:Y:S05]  /*4920*/  @!P4 BRA `(.L_x_5846) ;  /* 0x000000000004c947 */ /* 0x000fea0003800000 */
[----:B0-----:R0:W-:Y:S02]  /*4930*/  REDG.E.ADD.F32.FTZ.RN.STRONG.GPU desc[UR30][R148.64+0x800], R153 ;  /* 0x00080099940079a6 */ /* 0x0011e4000c12f31e */
.L_x_5846:
[----:B------:R-:W-:Y:S05]  /*4940*/  BSYNC.RECONVERGENT B0 ;  /* 0x0000000000007941 */ /* 0x000fea0003800200 */
.L_x_5845:
[----:B0-----:R0:W0:Y:S01]  /*4950*/  LDS R153, [R109+0x1990] ;  /* 0x001990006d997984 */ /* 0x0010220000000800 */
[----:B------:R-:W-:Y:S04]  /*4960*/  BSSY.RECONVERGENT B0, `(.L_x_5847) ;  /* 0x0000003000007945 */ /* 0x000fe80003800200 */
[----:B------:R-:W-:Y:S05]  /*4970*/  @!P5 BRA `(.L_x_5848) ;  /* 0x000000000004d947 */ /* 0x000fea0003800000 */
[----:B0-----:R0:W-:Y:S02]  /*4980*/  REDG.E.ADD.F32.FTZ.RN.STRONG.GPU desc[UR30][R148.64+0x900], R153 ;  /* 0x00090099940079a6 */ /* 0x0011e4000c12f31e */
.L_x_5848:
[----:B------:R-:W-:Y:S05]  /*4990*/  BSYNC.RECONVERGENT B0 ;  /* 0x0000000000007941 */ /* 0x000fea0003800200 */
.L_x_5847:
        /* <DEDUP_REMOVED lines=10> */
.L_x_5850:
[----:B------:R-:W-:Y:S05]  /*4a40*/  BSYNC.RECONVERGENT B0 ;  /* 0x0000000000007941 */ /* 0x000fea0003800200 */
.L_x_5849:
[----:B0-----:R0:W0:Y:S01]  /*4a50*/  LDS R153, [R107+0x1b90] ;  /* 0x001b90006b997984 */ /* 0x0010220000000800 */
[----:B------:R-:W-:Y:S04]  /*4a60*/  BSSY.RECONVERGENT B0, `(.L_x_5851) ;  /* 0x0000003000007945 */ /* 0x000fe80003800200 */
[----:B------:R-:W-:Y:S05]  /*4a70*/  @!P1 BRA `(.L_x_5852) ;  /* 0x0000000000049947 */ /* 0x000fea0003800000 */
[----:B0-----:R0:W-:Y:S02]  /*4a80*/  REDG.E.ADD.F32.FTZ.RN.STRONG.GPU desc[UR30][R148.64+0xb00], R153 ;  /* 0x000b0099940079a6 */ /* 0x0011e4000c12f31e */
.L_x_5852:
[----:B------:R-:W-:Y:S05]  /*4a90*/  BSYNC.RECONVERGENT B0 ;  /* 0x0000000000007941 */ /* 0x000fea0003800200 */
.L_x_5851:
[----:B0-----:R0:W0:Y:S01]  /*4aa0*/  LDS R153, [R106+0x1c90] ;  /* 0x001c90006a997984 */ /* 0x0010220000000800 */
[----:B------:R-:W-:Y:S04]  /*4ab0*/  BSSY.RECONVERGENT B0, `(.L_x_5853) ;  /* 0x0000003000007945 */ /* 0x000fe80003800200 */
[----:B------:R-:W-:Y:S05]  /*4ac0*/  @!P2 BRA `(.L_x_5854) ;  /* 0x000000000004a947 */ /* 0x000fea0003800000 */
[----:B0-----:R0:W-:Y:S02]  /*4ad0*/  REDG.E.ADD.F32.FTZ.RN.STRONG.GPU desc[UR30][R148.64+0xc00], R153 ;  /* 0x000c0099940079a6 */ /* 0x0011e4000c12f31e */
.L_x_5854:
[----:B------:R-:W-:Y:S05]  /*4ae0*/  BSYNC.RECONVERGENT B0 ;  /* 0x0000000000007941 */ /* 0x000fea0003800200 */
.L_x_5853:
[----:B0-----:R0:W0:Y:S01]  /*4af0*/  LDS R153, [R105+0x1d90] ;  /* 0x001d900069997984 */ /* 0x0010220000000800 */
[----:B------:R-:W-:Y:S04]  /*4b00*/  BSSY.RECONVERGENT B0, `(.L_x_5855) ;  /* 0x0000003000007945 */ /* 0x000fe80003800200 */
[----:B------:R-:W-:Y:S05]  /*4b10*/  @!P3 BRA `(.L_x_5856) ;  /* 0x000000000004b947 */ /* 0x000fea0003800000 */
[----:B0-----:R0:W-:Y:S02]  /*4b20*/  REDG.E.ADD.F32.FTZ.RN.STRONG.GPU desc[UR30][R148.64+0xd00], R153 ;  /* 0x000d0099940079a6 */ /* 0x0011e4000c12f31e */
.L_x_5856:
[----:B------:R-:W-:Y:S05]  /*4b30*/  BSYNC.RECONVERGENT B0 ;  /* 0x0000000000007941 */ /* 0x000fea0003800200 */
.L_x_5855:
[----:B0-----:R0:W0:Y:S01]  /*4b40*/  LDS R153, [R104+0x1e90] ;  /* 0x001e900068997984 */ /* 0x0010220000000800 */
[----:B------:R-:W-:Y:S04]  /*4b50*/  BSSY.RECONVERGENT B0, `(.L_x_5857) ;  /* 0x0000003000007945 */ /* 0x000fe80003800200 */
[----:B------:R-:W-:Y:S05]  /*4b60*/  @!P4 BRA `(.L_x_5858) ;  /* 0x000000000004c947 */ /* 0x000fea0003800000 */
[----:B0-----:R0:W-:Y:S02]  /*4b70*/  REDG.E.ADD.F32.FTZ.RN.STRONG.GPU desc[UR30][R148.64+0xe00], R153 ;  /* 0x000e0099940079a6 */ /* 0x0011e4000c12f31e */
.L_x_5858:
[----:B------:R-:W-:Y:S05]  /*4b80*/  BSYNC.RECONVERGENT B0 ;  /* 0x0000000000007941 */ /* 0x000fea0003800200 */
.L_x_5857:
[----:B0-----:R0:W0:Y:S01]  /*4b90*/  LDS R153, [R103+0x1f90] ;  /* 0x001f900067997984 */ /* 0x0010220000000800 */
[----:B------:R-:W-:Y:S04]  /*4ba0*/  BSSY.RECONVERGENT B0, `(.L_x_5859) ;  /* 0x0000003000007945 */ /* 0x000fe80003800200 */
[----:B------:R-:W-:Y:S05]  /*4bb0*/  @!P5 BRA `(.L_x_5860) ;  /* 0x000000000004d947 */ /* 0x000fea0003800000 */
[----:B0-----:R0:W-:Y:S02]  /*4bc0*/  REDG.E.ADD.F32.FTZ.RN.STRONG.GPU desc[UR30][R148.64+0xf00], R153 ;  /* 0x000f0099940079a6 */ /* 0x0011e4000c12f31e */
.L_x_5860:
[----:B------:R-:W-:Y:S05]  /*4bd0*/  BSYNC.RECONVERGENT B0 ;  /* 0x0000000000007941 */ /* 0x000fea0003800200 */
.L_x_5859:
[----:B0--3--:R-:W0:Y:S01]  /*4be0*/  SHFL.DOWN PT, R148, R75, 0x1, 0x1f ;  /* 0x08201f004b947f89 */ /* 0x009e2200000e0000 */
[----:B------:R-:W-:Y:S01]  /*4bf0*/  ISETP.GT.AND P1, PT, R98, 0x1e, PT ;  /* 0x0000001e6200780c */ /* 0x000fe20003f24270 */
[-C--:B------:R-:W-:Y:S01]  /*4c00*/  FMUL.FTZ R152, R71, R202.reuse ;  /* 0x000000ca47987220 */ /* 0x080fe20000410000 */
[----:B------:R-:W-:Y:S01]  /*4c10*/  FMUL.FTZ R71, R146, R73 ;  /* 0x0000004992477220 */ /* 0x000fe20000410000 */
[----:B------:R-:W3:Y:S01]  /*4c20*/  SHFL.DOWN PT, R149, R74, 0x1, 0x1f ;  /* 0x08201f004a957f89 */ /* 0x000ee200000e0000 */
[----:B------:R-:W-:Y:S01]  /*4c30*/  ISETP.NE.AND P2, PT, R194, RZ, PT ;  /* 0x000000ffc200720c */ /* 0x000fe20003f45270 */
[----:B------:R-:W-:Y:S01]  /*4c40*/  FMUL.FTZ R153, R146, R202 ;  /* 0x000000ca92997220 */ /* 0x000fe20000410000 */
[----:B------:R-:W-:Y:S01]  /*4c50*/  FMUL.FTZ R154, R154, R71 ;  /* 0x000000479a9a7220 */ /* 0x000fe20000410000 */
[----:B------:R-:W-:Y:S01]  /*4c60*/  BSSY.RECONVERGENT B0, `(.L_x_5861) ;  /* 0x0000087000007945 */ /* 0x000fe20003800200 */
[----:B------:R-:W-:Y:S01]  /*4c70*/  FFMA.FTZ R55, R132, R152, R55 ;  /* 0x0000009884377223 */ /* 0x000fe20000010037 */
[----:B------:R-:W-:-:S04]  /*4c80*/  FMUL.FTZ R170, R170, R153 ;  /* 0x00000099aaaa7220 */ /* 0x000fc80000410000 */
[----:B------:R-:W-:-:S04]  /*4c90*/  FFMA.FTZ R170, R23, R152, R170 ;  /* 0x0000009817aa7223 */ /* 0x000fc800000100aa */
[----:B------:R-:W-:Y:S01]  /*4ca0*/  FADD.FTZ R19, R170, R19 ;  /* 0x00000013aa137221 */ /* 0x000fe20000010000 */
        /* <DEDUP_REMOVED lines=11> */
[----:B------:R-:W-:Y:S01]  /*4d60*/  FMUL.FTZ R148, R69, R73 ;  /* 0x0000004945947220 */ /* 0x000fe20000410000 */
[----:B------:R-:W-:Y:S01]  /*4d70*/  FMUL.FTZ R69, R68, R199 ;  /* 0x000000c744457220 */ /* 0x000fe20000410000 */
[----:B------:R-:W-:Y:S01]  /*4d80*/  FMUL.FTZ R68, R146, R195 ;  /* 0x000000c392447220 */ /* 0x000fe20000410000 */
[----:B---3--:R-:W-:Y:S01]  /*4d90*/  @!P1 FADD.FTZ R74, R74, R149 ;  /* 0x000000954a4a9221 */ /* 0x008fe20000010000 */
[----:B------:R-:W0:Y:S01]  /*4da0*/  SHFL.DOWN PT, R174, R75, 0x8, 0x1f ;  /* 0x09001f004bae7f89 */ /* 0x000e2200000e0000 */
[----:B------:R-:W-:Y:S01]  /*4db0*/  ISETP.GT.AND P1, PT, R98, 0x17, PT ;  /* 0x000000176200780c */ /* 0x000fe20003f24270 */
[-C--:B------:R-:W-:Y:S01]  /*4dc0*/  FMUL.FTZ R149, R70, R201.reuse ;  /* 0x000000c946957220 */ /* 0x080fe20000410000 */
[----:B------:R-:W-:Y:S01]  /*4dd0*/  FMUL.FTZ R201, R146, R201 ;  /* 0x000000c992c97220 */ /* 0x000fe20000410000 */
[----:B------:R-:W3:Y:S01]  /*4de0*/  SHFL.DOWN PT, R155, R74, 0x8, 0x1f ;  /* 0x09001f004a9b7f89 */ /* 0x000ee200000e0000 */
        /* <DEDUP_REMOVED lines=10> */
[-C--:B------:R-:W-:Y:S01]  /*4e90*/  FMUL.FTZ R63, R60, R179.reuse ;  /* 0x000000b33c3f7220 */ /* 0x080fe20000410000 */
[----:B------:R-:W-:Y:S01]  /*4ea0*/  FMUL.FTZ R161, R161, R62 ;  /* 0x0000003ea1a17220 */ /* 0x000fe20000410000 */
[C---:B------:R-:W-:Y:S01]  /*4eb0*/  FMUL.FTZ R60, R146.reuse, R179 ;  /* 0x000000b3923c7220 */ /* 0x040fe20000410000 */
[----:B------:R-:W-:Y:S01]  /*4ec0*/  FMUL.FTZ R61, R146, R173 ;  /* 0x000000ad923d7220 */ /* 0x000fe20000410000 */
[----:B------:R-:W-:Y:S01]  /*4ed0*/  FMUL.FTZ R70, R67, R197 ;  /* 0x000000c543467220 */ /* 0x000fe20000410000 */
[-C--:B------:R-:W-:Y:S01]  /*4ee0*/  FMUL.FTZ R67, R64, R191.reuse ;  /* 0x000000bf40437220 */ /* 0x080fe20000410000 */
[----:B------:R-:W-:Y:S01]  /*4ef0*/  FMUL.FTZ R64, R146, R191 ;  /* 0x000000bf92407220 */ /* 0x000fe20000410000 */
[----:B------:R-:W-:Y:S01]  /*4f00*/  FMUL.FTZ R163, R163, R60 ;  /* 0x0000003ca3a37220 */ /* 0x000fe20000410000 */
[----:B------:R-:W-:Y:S01]  /*4f10*/  FMUL.FTZ R164, R164, R61 ;  /* 0x0000003da4a47220 */ /* 0x000fe20000410000 */
[----:B0-----:R-:W-:Y:S01]  /*4f20*/  @!P1 FADD.FTZ R75, R75, R174 ;  /* 0x000000ae4b4b9221 */ /* 0x001fe20000010000 */
[----:B------:R-:W-:Y:S01]  /*4f30*/  FMUL.FTZ R61, R58, R165 ;  /* 0x000000a53a3d7220 */ /* 0x000fe20000410000 */
[----:B------:R-:W-:Y:S01]  /*4f40*/  FMUL.FTZ R60, R57, R169 ;  /* 0x000000a9393c7220 */ /* 0x000fe20000410000 */
[----:B------:R-:W-:Y:S01]  /*4f50*/  FMUL.FTZ R199, R146, R199 ;  /* 0x000000c792c77220 */ /* 0x000fe20000410000 */
[----:B---3--:R-:W-:Y:S01]  /*4f60*/  @!P1 FADD.FTZ R74, R74, R155 ;  /* 0x0000009b4a4a9221 */ /* 0x008fe20000010000 */
[----:B------:R-:W0:Y:S01]  /*4f70*/  SHFL.DOWN PT, R166, R75, 0x10, 0x1f ;  /* 0x0a001f004ba67f89 */ /* 0x000e2200000e0000 */
[----:B------:R-:W-:Y:S01]  /*4f80*/  ISETP.NE.AND P1, PT, R98, RZ, PT ;  /* 0x000000ff6200720c */ /* 0x000fe20003f25270 */
[C---:B------:R-:W-:Y:S01]  /*4f90*/  FMUL.FTZ R197, R146.reuse, R197 ;  /* 0x000000c592c57220 */ /* 0x040fe20000410000 */
[C---:B------:R-:W-:Y:S01]  /*4fa0*/  FMUL.FTZ R193, R146.reuse, R193 ;  /* 0x000000c192c17220 */ /* 0x040fe20000410000 */
[----:B------:R-:W3:Y:S01]  /*4fb0*/  SHFL.DOWN PT, R71, R74, 0x10, 0x1f ;  /* 0x0a001f004a477f89 */ /* 0x000ee200000e0000 */
        /* <DEDUP_REMOVED lines=18> */
[----:B------:R-:W-:Y:S01]  /*50e0*/  FMUL.FTZ R62, R171, R62 ;  /* 0x0000003eab3e7220 */ /* 0x000fe20000410000 */
[----:B0-----:R-:W-:Y:S01]  /*50f0*/  FADD.FTZ R58, R75, R166 ;  /* 0x000000a64b3a7221 */ /* 0x001fe20000010000 */
[----:B------:R-:W-:Y:S01]  /*5100*/  FFMA.FTZ R156, R27, R70, R156 ;  /* 0x000000461b9c7223 */ /* 0x000fe2000001009c */
[----:B------:R-:W-:Y:S01]  /*5110*/  FFMA.FTZ R157, R26, R195, R157 ;  /* 0x000000c31a9d7223 */ /* 0x000fe2000001009d */
        /* <DEDUP_REMOVED lines=59> */
.L_x_5862:
[----:B------:R-:W-:Y:S05]  /*54d0*/  BSYNC.RECONVERGENT B0 ;  /* 0x0000000000007941 */ /* 0x000fea0003800200 */
.L_x_5861:
[----:B------:R-:W-:-:S04]  /*54e0*/  UIADD3 UR8, UPT, UPT, UR8, 0x1, URZ ;  /* 0x0000000108087890 */ /* 0x000fc8000fffe0ff */
[----:B------:R-:W-:-:S09]  /*54f0*/  UISETP.GE.AND UP0, UPT, UR8, UR42, UPT ;  /* 0x0000002a0800728c */ /* 0x000fd2000bf06270 */
[----:B------:R-:W-:Y:S05]  /*5500*/  BRA.U !UP0, `(.L_x_5863) ;  /* 0xffffffd108b07547 */ /* 0x000fea000b83ffff */
.L_x_5818:
[----:B------:R-:W-:Y:S01]  /*5510*/  BAR.SYNC.DEFER_BLOCKING 0x0 ;  /* 0x0000000000007b1d */ /* 0x000fe20000010000 */
[----:B------:R-:W-:Y:S01]  /*5520*/  FADD.FTZ R0, R127, R4 ;  /* 0x000000047f007221 */ /* 0x000fe20000010000 */
[----:B------:R-:W-:Y:S01]  /*5530*/  IADD3 R125, P0, PT, R125, -0x1000, RZ ;  /* 0xfffff0007d7d7810 */ /* 0x000fe20007f1e0ff */
[----:B------:R-:W-:Y:S02]  /*5540*/  UIADD3 UR27, UP1, UPT, UR27, -0x1000, URZ ;  /* 0xfffff0001b1b7890 */ /* 0x000fe4000ff3e0ff */
[----:B------:R-:W-:Y:S01]  /*5550*/  FADD.FTZ R21, R0, R5 ;  /* 0x0000000500157221 */ /* 0x000fe20000010000 */
[----:B------:R-:W3:Y:S01]  /*5560*/  LDCU.64 UR10, c[0x0][0x4f8] ;  /* 0x00009f00ff0a77ac */ /* 0x000ee20008000a00 */
        /* <DEDUP_REMOVED lines=11> */
[----:B---3--:R-:W-:-:S03]  /*5620*/  UIMAD.WIDE.U32 UR8, UR32, UR10, UR6 ;  /* 0x0000000a200872a5 */ /* 0x008fc6000f8e0006 */
[----:B------:R-:W-:Y:S01]  /*5630*/  STS.128 [R94+0x10], R44 ;  /* 0x0000102c5e007388 */ /* 0x000fe20000000c00 */
[----:B------:R-:W-:-:S03]  /*5640*/  UIMAD UR9, UR32, UR11, UR9 ;  /* 0x0000000b200972a4 */ /* 0x000fc6000f8e0209 */
[----:B------:R-:W-:Y:S01]  /*5650*/  STS.128 [R94+0x20], R48 ;  /* 0x000020305e007388 */ /* 0x000fe20000000c00 */
[----:B-----5:R-:W-:-:S03]  /*5660*/  UIMAD.WIDE.U32 UR8, UR14, UR34, UR8 ;  /* 0x000000220e0872a5 */ /* 0x020fc6000f8e0008 */
[----:B------:R-:W-:Y:S01]  /*5670*/  STS.128 [R94+0x30], R52 ;  /* 0x000030345e007388 */ /* 0x000fe20000000c00 */
[----:B------:R-:W-:-:S03]  /*5680*/  NOP ;  /* 0x0000000000007918 */ /* 0x000fc60000000000 */
[----:B------:R-:W3:Y:S01]  /*5690*/  LDS.128 R24, [R96] ;  /* 0x0000000060187984 */ /* 0x000ee20000000c00 */
[----:B------:R-:W-:Y:S02]  /*56a0*/  UIMAD UR10, UR14, UR35, UR9 ;  /* 0x000000230e0a72a4 */ /* 0x000fe4000f8e0209 */
[----:B0-----:R-:W-:Y:S01]  /*56b0*/  ULEA UR9, UP0, UR8, UR36, 0x2 ;  /* 0x0000002408097291 */ /* 0x001fe2000f8010ff */
[----:B------:R-:W0:Y:S01]  /*56c0*/  LDS.128 R28, [R96+0x200] ;  /* 0x00020000601c7984 */ /* 0x000e220000000c00 */
[----:B------:R-:W5:Y:S03]  /*56d0*/  LDCU.64 UR34, c[0x0][0x560] ;  /* 0x0000ac00ff2277ac */ /* 0x000f660008000a00 */
[----:B------:R-:W1:Y:S01]  /*56e0*/  LDS.128 R32, [R96+0x400] ;  /* 0x0004000060207984 */ /* 0x000e620000000c00 */
[----:B------:R-:W-:Y:S01]  /*56f0*/  ULEA.HI.X UR8, UR8, UR37, UR10, 0x2, UP0 ;  /* 0x0000002508087291 */ /* 0x000fe200080f140a */
[----:B------:R-:W-:-:S02]  /*5700*/  MOV R2, UR9 ;  /* 0x0000000900027c02 */ /* 0x000fc40008000f00 */
[----:B------:R-:W2:Y:S01]  /*5710*/  LDS.128 R40, [R96+0x600] ;  /* 0x0006000060287984 */ /* 0x000ea20000000c00 */
[----:B------:R-:W4:Y:S02]  /*5720*/  LDCU.64 UR10, c[0x0][0x520] ;  /* 0x0000a400ff0a77ac */ /* 0x000f240008000a00 */
[----:B------:R-:W-:-:S03]  /*5730*/  MOV R3, UR8 ;  /* 0x0000000800037c02 */ /* 0x000fc60008000f00 */
[----:B------:R-:W-:Y:S02]  /*5740*/  IMAD.WIDE.U32 R2, R101, 0x10, R2 ;  /* 0x0000001065027825 */ /* 0x000fe400078e0002 */
[----:B------:R-:W5:Y:S02]  /*5750*/  LDCU.64 UR8, c[0x0][0x518] ;  /* 0x0000a300ff0877ac */ /* 0x000f640008000a00 */
[----:B-----5:R-:W-:Y:S01]  /*5760*/  UIMAD.WIDE.U32 UR6, UR32, UR8, UR6 ;  /* 0x00000008200672a5 */ /* 0x020fe2000f8e0006 */
[----:B---3--:R-:W-:Y:S03]  /*5770*/  STG.E.128 desc[UR30][R2.64], R24 ;  /* 0x0000001802007986 */ /* 0x008fe6000c101d1e */
[----:B------:R-:W-:Y:S01]  /*5780*/  UIMAD UR7, UR32, UR9, UR7 ;  /* 0x00000009200772a4 */ /* 0x000fe2000f8e0207 */
[----:B0-----:R-:W-:Y:S03]  /*5790*/  STG.E.128 desc[UR30][R2.64+0x200], R28 ;  /* 0x0002001c02007986 */ /* 0x001fe6000c101d1e */
[----:B----4-:R-:W-:Y:S01]  /*57a0*/  UIMAD.WIDE.U32 UR6, UR14, UR10, UR6 ;  /* 0x0000000a0e0672a5 */ /* 0x010fe2000f8e0006 */
[----:B-1----:R-:W-:Y:S03]  /*57b0*/  STG.E.128 desc[UR30][R2.64+0x400], R32 ;  /* 0x0004002002007986 */ /* 0x002fe6000c101d1e */
[----:B------:R-:W-:Y:S01]  /*57c0*/  UIMAD UR8, UR14, UR11, UR7 ;  /* 0x0000000b0e0872a4 */ /* 0x000fe2000f8e0207 */
[----:B--2---:R0:W-:Y:S01]  /*57d0*/  STG.E.128 desc[UR30][R2.64+0x600], R40 ;  /* 0x0006002802007986 */ /* 0x0041e2000c101d1e */
        /* <DEDUP_REMOVED lines=35> */
.L_x_5816:
        /* <DEDUP_REMOVED lines=41> */
.L_x_5866:
[----:B------:R-:W-:Y:S05]  /*5ca0*/  BSYNC.RECONVERGENT B0 ;  /* 0x0000000000007941 */ /* 0x000fea0003800200 */
.L_x_5865:
        /* <DEDUP_REMOVED lines=39> */
.L_x_5868:
[----:B------:R-:W-:Y:S05]  /*5f20*/  BSYNC.RECONVERGENT B0 ;  /* 0x0000000000007941 */ /* 0x000fea0003800200 */
.L_x_5867:
[----:B------:R-:W-:Y:S05]  /*5f30*/  @P0 EXIT ;  /* 0x000000000000094d */ /* 0x000fea0003800000 */
[----:B------:R-:W2:Y:S01]  /*5f40*/  S2UR UR8, SR_CgaCtaId ;  /* 0x00000000000879c3 */ /* 0x000ea20000008800 */
[----:B------:R-:W3:Y:S01]  /*5f50*/  LDCU.64 UR6, c[0x0][0x4e8] ;  /* 0x00009d00ff0677ac */ /* 0x000ee20008000a00 */
[----:B------:R-:W-:Y:S01]  /*5f60*/  BSSY.RECONVERGENT B0, `(.L_x_5869) ;  /* 0x0000027000007945 */ /* 0x000fe20003800200 */
[----:B------:R-:W4:Y:S01]  /*5f70*/  LDCU UR9, c[0x0][0x360] ;  /* 0x00006c00ff0977ac */ /* 0x000f220008000800 */
[----:B------:R-:W0:Y:S01]  /*5f80*/  LDCU.64 UR10, c[0x0][0x4b0] ;  /* 0x00009600ff0a77ac */ /* 0x000e220008000a00 */
[----:B------:R-:W0:Y:S01]  /*5f90*/  LDCU.64 UR16, c[0x0][0x530] ;  /* 0x0000a600ff1077ac */ /* 0x000e220008000a00 */
[----:B------:R-:W0:Y:S01]  /*5fa0*/  LDCU.64 UR18, c[0x0][0x4f0] ;  /* 0x00009e00ff1277ac */ /* 0x000e220008000a00 */
[----:B---3--:R-:W-:Y:S01]  /*5fb0*/  UIMAD.WIDE.U32 UR4, UR14, UR6, URZ ;  /* 0x000000060e0472a5 */ /* 0x008fe2000f8e00ff */
[----:B------:R-:W3:Y:S02]  /*5fc0*/  LDCU.64 UR20, c[0x0][0x540] ;  /* 0x0000a800ff1477ac */ /* 0x000ee40008000a00 */
[----:B------:R-:W-:Y:S01]  /*5fd0*/  UMOV UR6, 0x400 ;  /* 0x0000040000067882 */ /* 0x000fe20000000000 */
[----:B------:R-:W-:-:S02]  /*5fe0*/  UIMAD UR14, UR14, UR7, UR5 ;  /* 0x000000070e0e72a4 */ /* 0x000fc4000f8e0205 */
[----:B0-2-4-:R-:W-:-:S12]  /*5ff0*/  ULEA UR6, UR8, UR6, 0x18 ;  /* 0x0000000608067291 */ /* 0x015fd8000f8ec0ff */
.L_x_5870:
        /* <DEDUP_REMOVED lines=24> */
[----:B---3--:R-:W-:-:S04]  /*6180*/  LEA R8, P1, R6, UR20, 0x2 ;  /* 0x0000001406087c11 */ /* 0x008fc8000f8210ff */
[----:B------:R-:W-:Y:S01]  /*6190*/  LEA.HI.X R9, R6, UR21, R3, 0x2, P1 ;  /* 0x0000001506097c11 */ /* 0x000fe200088f1403 */
[----:B0-----:R0:W-:Y:S04]  /*61a0*/  REDG.E.ADD.F32.FTZ.RN.STRONG.GPU desc[UR30][R4.64], R13 ;  /* 0x0000000d040079a6 */ /* 0x0011e8000c12f31e */
[----:B-1----:R0:W-:Y:S01]  /*61b0*/  REDG.E.ADD.F32.FTZ.RN.STRONG.GPU desc[UR30][R8.64], R15 ;  /* 0x0000000f080079a6 */ /* 0x0021e2000c12f31e */
[----:B------:R-:W-:Y:S05]  /*61c0*/  @!P0 BRA `(.L_x_5870) ;  /* 0xfffffffc008c8947 */ /* 0x000fea000383ffff */
[----:B------:R-:W-:Y:S05]  /*61d0*/  BSYNC.RECONVERGENT B0 ;  /* 0x0000000000007941 */ /* 0x000fea0003800200 */
.L_x_5869:
[----:B------:R-:W-:Y:S05]  /*61e0*/  EXIT ;  /* 0x000000000000794d */ /* 0x000fea0003800000 */
.L_x_5823:
[----:B------:R-:W-:Y:S01]  /*61f0*/  MOV R183, R75 ;  /* 0x0000004b00b77202 */ /* 0x000fe20000000f00 */
[----:B------:R-:W-:Y:S01]  /*6200*/  HFMA2 R205, -RZ, RZ, 0, 5.9604644775390625e-08 ;  /* 0x00000001ffcd7431 */ /* 0x000fe200000001ff */
[----:B------:R-:W-:Y:S02]  /*6210*/  MOV R210, RZ ;  /* 0x000000ff00d27202 */ /* 0x000fe40000000f00 */
[----:B------:R-:W-:-:S07]  /*6220*/  MOV R74, 0xffffffff ;  /* 0xffffffff004a7802 */ /* 0x000fce0000000f00 */
[----:B01---5:R-:W-:Y:S05]  /*6230*/  WARPSYNC.COLLECTIVE R74, `(.L_x_5871) ;  /* 0x000000004a087348 */ /* 0x023fea0003c00000 */
[----:B------:R2:W3:Y:S02]  /*6240*/  SHFL.UP P6, R73, R183, R205, R210 ;  /* 0x040000cdb7497389 */ /* 0x0004e400000c00d2 */
[----:B0123-5:R-:W-:Y:S05]  /*6250*/  ENDCOLLECTIVE ;  /* 0x000000000000791b */ /* 0x02ffea0003800000 */
.L_x_5871:
[----:B------:R-:W-:Y:S02]  /*6260*/  MOV R183, R178 ;  /* 0x000000b200b77202 */ /* 0x000fe40000000f00 */
[----:B------:R-:W-:-:S07]  /*6270*/  MOV R72, R73 ;  /* 0x0000004900487202 */ /* 0x000fce0000000f00 */
[----:B------:R-:W-:Y:S05]  /*6280*/  WARPSYNC.COLLECTIVE R74, `(.L_x_5872) ;  /* 0x000000004a087348 */ /* 0x000fea0003c00000 */
[----:B------:R0:W1:Y:S02]  /*6290*/  SHFL.UP P6, R73, R183, R205, R210 ;  /* 0x040000cdb7497389 */ /* 0x00006400000c00d2 */
[----:B01----:R-:W-:Y:S05]  /*62a0*/  ENDCOLLECTIVE ;  /* 0x000000000000791b */ /* 0x003fea0003800000 */
.L_x_5872:
        /* <DEDUP_REMOVED lines=9> */
.L_x_5873:
[----:B------:R-:W-:Y:S02]  /*6340*/  MOV R183, R180 ;  /* 0x000000b400b77202 */ /* 0x000fe40000000f00 */
[----:B------:R-:W-:-:S07]  /*6350*/  MOV R72, R73 ;  /* 0x0000004900487202 */ /* 0x000fce0000000f00 */
[----:B------:R-:W-:Y:S05]  /*6360*/  WARPSYNC.COLLECTIVE R74, `(.L_x_5874) ;  /* 0x000000004a087348 */ /* 0x000fea0003c00000 */
[----:B------:R0:W1:Y:S02]  /*6370*/  SHFL.UP P6, R73, R183, R205, R210 ;  /* 0x040000cdb7497389 */ /* 0x00006400000c00d2 */
[----:B01----:R-:W-:Y:S05]  /*6380*/  ENDCOLLECTIVE ;  /* 0x000000000000791b */ /* 0x003fea0003800000 */
.L_x_5874:
        /* <DEDUP_REMOVED lines=8> */
.L_x_5875:
[----:B------:R-:W-:Y:S02]  /*6410*/  MOV R183, R208 ;  /* 0x000000d000b77202 */ /* 0x000fe40000000f00 */
[----:B------:R-:W-:-:S07]  /*6420*/  MOV R72, R73 ;  /* 0x0000004900487202 */ /* 0x000fce0000000f00 */
[----:B------:R-:W-:Y:S05]  /*6430*/  WARPSYNC.COLLECTIVE R74, `(.L_x_5876) ;  /* 0x000000004a087348 */ /* 0x000fea0003c00000 */
[----:B------:R0:W1:Y:S02]  /*6440*/  SHFL.UP P6, R73, R183, R205, R210 ;  /* 0x040000cdb7497389 */ /* 0x00006400000c00d2 */
[----:B01----:R-:W-:Y:S05]  /*6450*/  ENDCOLLECTIVE ;  /* 0x000000000000791b */ /* 0x003fea0003800000 */
.L_x_5876:
        /* <DEDUP_REMOVED lines=8> */
.L_x_5877:
[----:B------:R-:W-:Y:S02]  /*64e0*/  MOV R183, R178 ;  /* 0x000000b200b77202 */ /* 0x000fe40000000f00 */
[----:B------:R-:W-:-:S07]  /*64f0*/  MOV R72, R73 ;  /* 0x0000004900487202 */ /* 0x000fce0000000f00 */
[----:B------:R-:W-:Y:S05]  /*6500*/  WARPSYNC.COLLECTIVE R74, `(.L_x_5878) ;  /* 0x000000004a087348 */ /* 0x000fea0003c00000 */
[----:B------:R0:W1:Y:S02]  /*6510*/  SHFL.UP P6, R73, R183, R205, R210 ;  /* 0x040000cdb7497389 */ /* 0x00006400000c00d2 */
[----:B01----:R-:W-:Y:S05]  /*6520*/  ENDCOLLECTIVE ;  /* 0x000000000000791b */ /* 0x003fea0003800000 */
.L_x_5878:
        /* <DEDUP_REMOVED lines=8> */
.L_x_5879:
[----:B------:R-:W-:Y:S02]  /*65b0*/  MOV R183, R72 ;  /* 0x0000004800b77202 */ /* 0x000fe40000000f00 */
[----:B------:R-:W-:-:S07]  /*65c0*/  MOV R180, R73 ;  /* 0x0000004900b47202 */ /* 0x000fce0000000f00 */
[----:B------:R-:W-:Y:S05]  /*65d0*/  WARPSYNC.COLLECTIVE R74, `(.L_x_5880) ;  /* 0x000000004a087348 */ /* 0x000fea0003c00000 */
[----:B------:R0:W1:Y:S02]  /*65e0*/  SHFL.UP P6, R73, R183, R205, R210 ;  /* 0x040000cdb7497389 */ /* 0x00006400000c00d2 */
[----:B01----:R-:W-:Y:S05]  /*65f0*/  ENDCOLLECTIVE ;  /* 0x000000000000791b */ /* 0x003fea0003800000 */
.L_x_5880:
[----:B------:R-:W-:Y:S05]  /*6600*/  BRA `(.L_x_5881) ;  /* 0xffffffcc00dc7947 */ /* 0x000fea000383ffff */
.L_x_5824:
        /* <DEDUP_REMOVED lines=8> */
.L_x_5883:
[----:B------:R-:W-:Y:S05]  /*6690*/  BSYNC B0 ;  /* 0x0000000000007941 */ /* 0x000fea0003800000 */
.L_x_5882:
[----:B------:R-:W-:Y:S05]  /*66a0*/  BRA `(.L_x_5884) ;  /* 0xffffffcc00cc7947 */ /* 0x000fea000383ffff */
.L_x_5825:
        /* <DEDUP_REMOVED lines=8> */
.L_x_5886:
[----:B------:R-:W-:Y:S05]  /*6730*/  BSYNC B0 ;  /* 0x0000000000007941 */ /* 0x000fea0003800000 */
.L_x_5885:
[----:B------:R-:W-:Y:S05]  /*6740*/  BRA `(.L_x_5887) ;  /* 0xffffffcc00ac7947 */ /* 0x000fea000383ffff */
.L_x_5826:
        /* <DEDUP_REMOVED lines=8> */
.L_x_5889:
[----:B------:R-:W-:Y:S05]  /*67d0*/  BSYNC B0 ;  /* 0x0000000000007941 */ /* 0x000fea0003800000 */
.L_x_5888:
        /* <DEDUP_REMOVED lines=11> */
.L_x_5890:
[----:B------:R-:W-:Y:S05]  /*6890*/  WARPSYNC.COLLECTIVE R74, `(.L_x_5891) ;  /* 0x000000004a087348 */ /* 0x000fea0003c00000 */
[----:B------:R0:W1:Y:S02]  /*68a0*/  SHFL.IDX P3, R221, R223, R224, R225 ;  /* 0x000000e0dfdd7389 */ /* 0x00006400000600e1 */
[----:B01----:R-:W-:Y:S05]  /*68b0*/  ENDCOLLECTIVE ;  /* 0x000000000000791b */ /* 0x003fea0003800000 */
.L_x_5891:
[----:B------:R-:W-:Y:S02]  /*68c0*/  MOV R223, R149 ;  /* 0x0000009500df7202 */ /* 0x000fe40000000f00 */
[----:B------:R-:W-:Y:S02]  /*68d0*/  MOV R177, R73 ;  /* 0x0000004900b17202 */ /* 0x000fe40000000f00 */
[----:B------:R-:W-:-:S07]  /*68e0*/  MOV R72, R221 ;  /* 0x000000dd00487202 */ /* 0x000fce0000000f00 */
[----:B------:R-:W-:Y:S05]  /*68f0*/  WARPSYNC.COLLECTIVE R74, `(.L_x_5892) ;  /* 0x000000004a087348 */ /* 0x000fea0003c00000 */
[----:B------:R0:W1:Y:S02]  /*6900*/  SHFL.IDX P3, R221, R223, R224, R225 ;  /* 0x000000e0dfdd7389 */ /* 0x00006400000600e1 */
[----:B01----:R-:W-:Y:S05]  /*6910*/  ENDCOLLECTIVE ;  /* 0x000000000000791b */ /* 0x003fea0003800000 */
.L_x_5892:
[----:B------:R-:W-:Y:S01]  /*6920*/  MOV R73, R221 ;  /* 0x000000dd00497202 */ /* 0x000fe20000000f00 */
[----:B------:R-:W-:Y:S06]  /*6930*/  BRA `(.L_x_5893) ;  /* 0xffffffcc00487947 */ /* 0x000fec000383ffff */
.L_x_5828:
        /* <DEDUP_REMOVED lines=9> */
.L_x_5894:
[----:B------:R-:W-:Y:S02]  /*69d0*/  MOV R227, R73 ;  /* 0x0000004900e37202 */ /* 0x000fe40000000f00 */
[----:B------:R-:W-:-:S07]  /*69e0*/  MOV R75, R220 ;  /* 0x000000dc004b7202 */ /* 0x000fce0000000f00 */
[----:B------:R-:W-:Y:S05]  /*69f0*/  WARPSYNC.COLLECTIVE R74, `(.L_x_5895) ;  /* 0x000000004a087348 */ /* 0x000fea0003c00000 */
[----:B------:R0:W1:Y:S02]  /*6a00*/  SHFL.DOWN P2, R220, R227, R226, R229 ;  /* 0x080000e2e3dc7389 */ /* 0x00006400000400e5 */
[----:B01----:R-:W-:Y:S05]  /*6a10*/  ENDCOLLECTIVE ;  /* 0x000000000000791b */ /* 0x003fea0003800000 */
.L_x_5895:
        /* <DEDUP_REMOVED lines=11> */
.L_x_5896:
[----:B------:R-:W-:Y:S02]  /*6ad0*/  MOV R227, R73 ;  /* 0x0000004900e37202 */ /* 0x000fe40000000f00 */
[----:B------:R-:W-:-:S07]  /*6ae0*/  MOV R75, R220 ;  /* 0x000000dc004b7202 */ /* 0x000fce0000000f00 */
[----:B------:R-:W-:Y:S05]  /*6af0*/  WARPSYNC.COLLECTIVE R74, `(.L_x_5897) ;  /* 0x000000004a087348 */ /* 0x000fea0003c00000 */
[----:B------:R0:W1:Y:S02]  /*6b00*/  SHFL.DOWN P2, R220, R227, R226, R229 ;  /* 0x080000e2e3dc7389 */ /* 0x00006400000400e5 */
[----:B01----:R-:W-:Y:S05]  /*6b10*/  ENDCOLLECTIVE ;  /* 0x000000000000791b */ /* 0x003fea0003800000 */
.L_x_5897:
        /* <DEDUP_REMOVED lines=11> */
.L_x_5898:
[----:B------:R-:W-:Y:S02]  /*6bd0*/  MOV R227, R73 ;  /* 0x0000004900e37202 */ /* 0x000fe40000000f00 */
[----:B------:R-:W-:-:S07]  /*6be0*/  MOV R75, R220 ;  /* 0x000000dc004b7202 */ /* 0x000fce0000000f00 */
[----:B------:R-:W-:Y:S05]  /*6bf0*/  WARPSYNC.COLLECTIVE R74, `(.L_x_5899) ;  /* 0x000000004a087348 */ /* 0x000fea0003c00000 */
[----:B------:R0:W1:Y:S02]  /*6c00*/  SHFL.DOWN P2, R220, R227, R226, R229 ;  /* 0x080000e2e3dc7389 */ /* 0x00006400000400e5 */
[----:B01----:R-:W-:Y:S05]  /*6c10*/  ENDCOLLECTIVE ;  /* 0x000000000000791b */ /* 0x003fea0003800000 */
.L_x_5899:
        /* <DEDUP_REMOVED lines=11> */
.L_x_5900:
[----:B------:R-:W-:Y:S02]  /*6cd0*/  MOV R227, R73 ;  /* 0x0000004900e37202 */ /* 0x000fe40000000f00 */
[----:B------:R-:W-:-:S07]  /*6ce0*/  MOV R75, R220 ;  /* 0x000000dc004b7202 */ /* 0x000fce0000000f00 */
[----:B------:R-:W-:Y:S05]  /*6cf0*/  WARPSYNC.COLLECTIVE R74, `(.L_x_5901) ;  /* 0x000000004a087348 */ /* 0x000fea0003c00000 */
[----:B------:R0:W1:Y:S02]  /*6d00*/  SHFL.DOWN P2, R220, R227, R226, R229 ;  /* 0x080000e2e3dc7389 */ /* 0x00006400000400e5 */
[----:B01----:R-:W-:Y:S05]  /*6d10*/  ENDCOLLECTIVE ;  /* 0x000000000000791b */ /* 0x003fea0003800000 */
.L_x_5901:
        /* <DEDUP_REMOVED lines=11> */
.L_x_5902:
[----:B------:R-:W-:Y:S02]  /*6dd0*/  MOV R227, R73 ;  /* 0x0000004900e37202 */ /* 0x000fe40000000f00 */
[----:B------:R-:W-:-:S07]  /*6de0*/  MOV R75, R220 ;  /* 0x000000dc004b7202 */ /* 0x000fce0000000f00 */
[----:B------:R-:W-:Y:S05]  /*6df0*/  WARPSYNC.COLLECTIVE R74, `(.L_x_5903) ;  /* 0x000000004a087348 */ /* 0x000fea0003c00000 */
[----:B------:R0:W1:Y:S02]  /*6e00*/  SHFL.DOWN P2, R220, R227, R226, R229 ;  /* 0x080000e2e3dc7389 */ /* 0x00006400000400e5 */
[----:B01----:R-:W-:Y:S05]  /*6e10*/  ENDCOLLECTIVE ;  /* 0x000000000000791b */ /* 0x003fea0003800000 */
.L_x_5903:
        /* <DEDUP_REMOVED lines=11> */
.L_x_5904:
[----:B------:R-:W-:Y:S02]  /*6ed0*/  ISETP.NE.AND P1, PT, R136, 0x1f, PT ;  /* 0x0000001f8800780c */ /* 0x000fe40003f25270 */
[----:B------:R-:W-:Y:S02]  /*6ee0*/  MOV R223, R73 ;  /* 0x0000004900df7202 */ /* 0x000fe40000000f00 */
[----:B------:R-:W-:-:S09]  /*6ef0*/  MOV R75, R221 ;  /* 0x000000dd004b7202 */ /* 0x000fd20000000f00 */
[----:B------:R-:W-:Y:S05]  /*6f00*/  WARPSYNC.COLLECTIVE R74, `(.L_x_5905) ;  /* 0x000000004a087348 */ /* 0x000fea0003c00000 */
[----:B------:R0:W1:Y:S02]  /*6f10*/  SHFL.IDX P3, R221, R223, R224, R225 ;  /* 0x000000e0dfdd7389 */ /* 0x00006400000600e1 */
[----:B01----:R-:W-:Y:S05]  /*6f20*/  ENDCOLLECTIVE ;  /* 0x000000000000791b */ /* 0x003fea0003800000 */
.L_x_5905:
[----:B------:R-:W-:Y:S05]  /*6f30*/  WARPSYNC.COLLECTIVE R74, `(.L_x_5906) ;  /* 0x000000004a087348 */ /* 0x000fea0003c00000 */
[----:B------:R0:W1:Y:S02]  /*6f40*/  SHFL.DOWN P2, R220, R227, R226, R229 ;  /* 0x080000e2e3dc7389 */ /* 0x00006400000400e5 */
[----:B01----:R-:W-:Y:S05]  /*6f50*/  ENDCOLLECTIVE ;  /* 0x000000000000791b */ /* 0x003fea0003800000 */
.L_x_5906:
        /* <DEDUP_REMOVED lines=8> */
.L_x_5907:
[----:B------:R-:W-:-:S07]  /*6fe0*/  FMUL.FTZ R218, R148, R75 ;  /* 0x0000004b94da7220 */ /* 0x000fce0000410000 */
[----:B------:R-:W-:Y:S05]  /*6ff0*/  WARPSYNC.COLLECTIVE R74, `(.L_x_5908) ;  /* 0x000000004a087348 */ /* 0x000fea0003c00000 */
[----:B------:R0:W1:Y:S02]  /*7000*/  SHFL.IDX P3, R221, R223, R224, R225 ;  /* 0x000000e0dfdd7389 */ /* 0x00006400000600e1 */
[----:B01----:R-:W-:Y:S05]  /*7010*/  ENDCOLLECTIVE ;  /* 0x000000000000791b */ /* 0x003fea0003800000 */
.L_x_5908:
[----:B------:R-:W-:Y:S02]  /*7020*/  MOV R223, R149 ;  /* 0x0000009500df7202 */ /* 0x000fe40000000f00 */
[----:B------:R-:W-:-:S07]  /*7030*/  MOV R219, R221 ;  /* 0x000000dd00db7202 */ /* 0x000fce0000000f00 */
[----:B------:R-:W-:Y:S05]  /*7040*/  WARPSYNC.COLLECTIVE R74, `(.L_x_5909) ;  /* 0x000000004a087348 */ /* 0x000fea0003c00000 */
[----:B------:R0:W1:Y:S02]  /*7050*/  SHFL.IDX P3, R221, R223, R224, R225 ;  /* 0x000000e0dfdd7389 */ /* 0x00006400000600e1 */
[----:B01----:R-:W-:Y:S05]  /*7060*/  ENDCOLLECTIVE ;  /* 0x000000000000791b */ /* 0x003fea0003800000 */
.L_x_5909:
[----:B------:R-:W-:Y:S05]  /*7070*/  BRA `(.L_x_5910) ;  /* 0xffffffcc00407947 */ /* 0x000fea000383ffff */
.L_x_5911:
        /* <DEDUP_REMOVED lines=16> */
.L_x_10466:


//--------------------- .text._Z25selective_scan_bwd_kernelI32Selective_Scan_bwd_kernel_traitsILi64ELi16ELb1ELb1ELb0ELb1ELb0EffEEv12SSMParamsBwd --------------------------
	.section	.text._Z25selective_scan_bwd_kernelI32Selective_Scan_bwd_kernel_traitsILi64ELi16ELb1ELb1ELb0ELb1ELb0EffEEv12SSMParamsBwd,"ax",@progbits
	.align	128
        .global         _Z25selective_scan_bwd_kernelI32Selective_Scan_bwd_kernel_traitsILi64ELi16ELb1ELb1ELb0ELb1ELb0EffEEv12SSMParamsBwd
        .type           _Z25selective_scan_bwd_kernelI32Selective_Scan_bwd_kernel_traitsILi64ELi16ELb1ELb1ELb0ELb1ELb0EffEEv12SSMParamsBwd,@function
        .size           _Z25selective_scan_bwd_kernelI32Selective_Scan_bwd_kernel_traitsILi64ELi16ELb1ELb1ELb0ELb1ELb0EffEEv12SSMParamsBwd,(.L_x_10467 - _Z25selective_scan_bwd_kernelI32Selective_Scan_bwd_kernel_traitsILi64ELi16ELb1ELb1ELb0ELb1ELb0EffEEv12SSMParamsBwd)
        .other          _Z25selective_scan_bwd_kernelI32Selective_Scan_bwd_kernel_traitsILi64ELi16ELb1ELb1ELb0ELb1ELb0EffEEv12SSMParamsBwd,@"STO_CUDA_ENTRY STV_DEFAULT"
_Z25selective_scan_bwd_kernelI32Selective_Scan_bwd_kernel_traitsILi64ELi16ELb1ELb1ELb0ELb1ELb0EffEEv12SSMParamsBwd:
.text._Z25selective_scan_bwd_kernelI32Selective_Scan_bwd_kernel_traitsILi64ELi16ELb1ELb1ELb0ELb1ELb0EffEEv12SSMParamsBwd:
        /* <DEDUP_REMOVED lines=197> */
.L_x_5991:
        /* <DEDUP_REMOVED lines=32> */
[----:B-1----:R-:W4:Y:S04]  /*0e50*/  LDG.E.128 R28, desc[UR26][R2.64+0x400] ;  /* 0x0004001a021c7981 */ /* 0x002f28000c1e1d00 */
[----:B--2---:R-:W2:Y:S01]  /*0e60*/  LDG.E.128 R32, desc[UR26][R2.64+0x600] ;  /* 0x0006001a02207981 */ /* 0x004ea2000c1e1d00 */
[----:B------:R-:W-:-:S02]  /*0e70*/  MOV R48, UR22 ;  /* 0x0000001600307c02 */ /* 0x000fc40008000f00 */
[----:B------:R-:W-:-:S03]  /*0e80*/  MOV R49, UR23 ;  /* 0x0000001700317c02 */ /* 0x000fc60008000f00 */
[----:B------:R-:W-:Y:S01]  /*0e90*/  IMAD.WIDE.U32 R48, R111, 0x10, R48 ;  /* 0x000000106f307825 */ /* 0x000fe200078e0030 */
[----:B---3--:R-:W-:Y:S04]  /*0ea0*/  STS.128 [R107], R4 ;  /* 0x000000046b007388 */ /* 0x008fe80000000c00 */
[----:B----4-:R-:W-:Y:S04]  /*0eb0*/  STS.128 [R107+0x200], R24 ;  /* 0x000200186b007388 */ /* 0x010fe80000000c00 */
[----:B------:R-:W-:Y:S04]  /*0ec0*/  STS.128 [R107+0x400], R28 ;  /* 0x0004001c6b007388 */ /* 0x000fe80000000c00 */
[----:B--2---:R-:W-:Y:S01]  /*0ed0*/  STS.128 [R107+0x600], R32 ;  /* 0x000600206b007388 */ /* 0x004fe20000000c00 */
        /* <DEDUP_REMOVED lines=64> */
.L_x_5914:
[----:B------:R-:W-:Y:S05]  /*12e0*/  BSYNC.RECONVERGENT B0 ;  /* 0x0000000000007941 */ /* 0x000fea0003800200 */
.L_x_5913:
        /* <DEDUP_REMOVED lines=34> */
.L_x_5916:
[----:B------:R-:W-:Y:S05]  /*1510*/  BSYNC.RECONVERGENT B0 ;  /* 0x0000000000007941 */ /* 0x000fea0003800200 */
.L_x_5915:
        /* <DEDUP_REMOVED lines=34> */
.L_x_5918:
[----:B------:R-:W-:Y:S05]  /*1740*/  BSYNC.RECONVERGENT B0 ;  /* 0x0000000000007941 */ /* 0x000fea0003800200 */
.L_x_5917:
        /* <DEDUP_REMOVED lines=34> */
.L_x_5920:
[----:B------:R-:W-:Y:S05]  /*1970*/  BSYNC.RECONVERGENT B0 ;  /* 0x0000000000007941 */ /* 0x000fea0003800200 */
.L_x_5919:
        /* <DEDUP_REMOVED lines=34> */
.L_x_5922:
[----:B------:R-:W-:Y:S05]  /*1ba0*/  BSYNC.RECONVERGENT B0 ;  /* 0x0000000000007941 */ /* 0x000fea0003800200 */
.L_x_5921:
        /* <DEDUP_REMOVED lines=37> */
.L_x_5924:
[----:B------:R-:W-:Y:S05]  /*1e00*/  BSYNC.RECONVERGENT B0 ;  /* 0x0000000000007941 */ /* 0x000fea0003800200 */
.L_x_5923:
[----:B------:R-:W-:Y:S01]  /*1e10*/  FADD.FTZ R148, R37, R136 ;  /* 0x0000008825947221 */ /* 0x000fe20000010000 */
[----:B------:R-:W-:Y:S01]  /*1e20*/  FFMA.FTZ R37, R9, R5, R42 ;  /* 0x0000000509257223 */ /* 0x000fe2000001002a */
[--C-:B------:R-:W-:Y:S01]  /*1e30*/  FADD.FTZ R152, R39, R136.reuse ;  /* 0x0000008827987221 */ /* 0x100fe20000010000 */
[----:B------:R-:W-:Y:S01]  /*1e40*/  BSSY.RECONVERGENT B0, `(.L_x_5925) ;  /* 0x0000024000007945 */ /* 0x000fe20003800200 */
[----:B------:R-:W-:Y:S01]  /*1e50*/  HFMA2 R39, -RZ, RZ, 0, 0 ;  /* 0x00000000ff277431 */ /* 0x000fe200000001ff */
[----:B------:R-:W-:Y:S01]  /*1e60*/  FSETP.GTU.FTZ.AND P5, PT, R146, 20, PT ;  /* 0x41a000009200780b */ /* 0x000fe20003fbc000 */
[----:B------:R-:W-:Y:S01]  /*1e70*/  FADD.FTZ R149, R38, R136 ;  /* 0x0000008826957221 */ /* 0x000fe20000010000 */
        /* <DEDUP_REMOVED lines=32> */
.L_x_5926:
[----:B------:R-:W-:Y:S05]  /*2080*/  BSYNC.RECONVERGENT B0 ;  /* 0x0000000000007941 */ /* 0x000fea0003800200 */
.L_x_5925:
        /* <DEDUP_REMOVED lines=38> */
.L_x_5928:
[----:B------:R-:W-:Y:S05]  /*22f0*/  BSYNC.RECONVERGENT B0 ;  /* 0x0000000000007941 */ /* 0x000fea0003800200 */
.L_x_5927:
        /* <DEDUP_REMOVED lines=38> */
.L_x_5930:
[----:B------:R-:W-:Y:S05]  /*2560*/  BSYNC.RECONVERGENT B0 ;  /* 0x0000000000007941 */ /* 0x000fea0003800200 */
.L_x_5929:
        /* <DEDUP_REMOVED lines=38> */
.L_x_5932:
[----:B------:R-:W-:Y:S05]  /*27d0*/  BSYNC.RECONVERGENT B0 ;  /* 0x0000000000007941 */ /* 0x000fea0003800200 */
.L_x_5931:
[----:B------:R-:W-:Y:S01]  /*27e0*/  FFMA.FTZ R53, R17, R29, R52 ;  /* 0x0000001d11357223 */ /* 0x000fe20000010034 */
[----:B------:R-:W-:Y:S01]  /*27f0*/  BSSY.RECONVERGENT B0, `(.L_x_5933) ;  /* 0x0000025000007945 */ /* 0x000fe20003800200 */
[----:B------:R-:W-:Y:S02]  /*2800*/  FSETP.GTU.FTZ.AND P3, PT, R152, 20, PT ;  /* 0x41a000009800780b */ /* 0x000fe40003f7c000 */
[----:B------:R-:W-:Y:S02]  /*2810*/  CS2R R48, SRZ ;  /* 0x0000000000307805 */ /* 0x000fe4000001ff00 */
[----:B------:R-:W-:Y:S01]  /*2820*/  MOV R50, RZ ;  /* 0x000000ff00327202 */ /* 0x000fe20000000f00 */
[----:B------:R-:W-:Y:S01]  /*2830*/  FMUL.FTZ R52, R4, R138 ;  /* 0x0000008a04347220 */ /* 0x000fe20000410000 */
[----:B0-----:R-:W-:Y:S01]  /*2840*/  FFMA.FTZ R56, R18, R30, R53 ;  /* 0x0000001e12387223 */ /* 0x001fe20000010035 */
        /* <DEDUP_REMOVED lines=31> */
.L_x_5934:
[----:B------:R-:W-:Y:S05]  /*2a40*/  BSYNC.RECONVERGENT B0 ;  /* 0x0000000000007941 */ /* 0x000fea0003800200 */
.L_x_5933:
        /* <DEDUP_REMOVED lines=32> */
.L_x_5936:
[----:B------:R-:W-:Y:S05]  /*2c50*/  BSYNC.RECONVERGENT B0 ;  /* 0x0000000000007941 */ /* 0x000fea0003800200 */
.L_x_5935:
        /* <DEDUP_REMOVED lines=32> */
.L_x_5938:
[----:B------:R-:W-:Y:S05]  /*2e60*/  BSYNC.RECONVERGENT B0 ;  /* 0x0000000000007941 */ /* 0x000fea0003800200 */
.L_x_5937:
        /* <DEDUP_REMOVED lines=32> */
.L_x_5940:
[----:B------:R-:W-:Y:S05]  /*3070*/  BSYNC.RECONVERGENT B0 ;  /* 0x0000000000007941 */ /* 0x000fea0003800200 */
.L_x_5939:
        /* <DEDUP_REMOVED lines=32> */
.L_x_5942:
[----:B------:R-:W-:Y:S05]  /*3280*/  BSYNC.RECONVERGENT B0 ;  /* 0x0000000000007941 */ /* 0x000fea0003800200 */
.L_x_5941:
        /* <DEDUP_REMOVED lines=32> */
.L_x_5944:
[----:B------:R-:W-:Y:S05]  /*3490*/  BSYNC.RECONVERGENT B0 ;  /* 0x0000000000007941 */ /* 0x000fea0003800200 */
.L_x_5943:
        /* <DEDUP_REMOVED lines=25> */
[----:B------:R-:W-:Y:S01]  /*3630*/  UISETP.NE.AND UP0, UPT, UR16, 0x1, UPT ;  /* 0x000000011000788c */ /* 0x000fe2000bf05270 */
[----:B------:R-:W-:Y:S01]  /*3640*/  HFMA2 R39, -RZ, RZ, 0, 0 ;  /* 0x00000000ff277431 */ /* 0x000fe200000001ff */
[----:B------:R-:W-:Y:S02]  /*3650*/  USHF.L.U32 UR24, UR6, 0xa, URZ ;  /* 0x0000000a06187899 */ /* 0x000fe400080006ff */
[----:B------:R-:W-:Y:S02]  /*3660*/  USHF.L.U32 UR6, UR6, 0x8, URZ ;  /* 0x0000000806067899 */ /* 0x000fe400080006ff */
[----:B------:R-:W-:Y:S01]  /*3670*/  PLOP3.LUT P0, PT, PT, PT, UP0, 0x80, 0x8 ;  /* 0x000000000008781c */ /* 0x000fe20003f0f008 */
[----:B------:R-:W1:Y:S01]  /*3680*/  LDC.64 R98, c[0x0][0x440] ;  /* 0x00011000ff627b82 */ /* 0x000e620000000a00 */
[----:B------:R-:W-:Y:S01]  /*3690*/  IADD3 R92, P1, PT, R88, UR24, RZ ;  /* 0x00000018585c7c10 */ /* 0x000fe2000ff3e0ff */
[----:B------:R-:W-:Y:S01]  /*36a0*/  ULOP3.LUT UR28, UR6, 0x100, URZ, 0xc0, !UPT ;  /* 0x00000100061c7892 */ /* 0x000fe2000f8ec0ff */
[----:B------:R-:W-:Y:S01]  /*36b0*/  ISETP.EQ.AND P0, PT, R195, RZ, P0 ;  /* 0x000000ffc300720c */ /* 0x000fe20000702270 */
[----:B------:R-:W2:Y:S01]  /*36c0*/  LDCU UR38, c[0x0][0x394] ;  /* 0x00007280ff2677ac */ /* 0x000ea20008000800 */
[----:B------:R-:W-:-:S02]  /*36d0*/  LOP3.LUT R207, R90, UR24, RZ, 0xfc, !PT ;  /* 0x000000185acf7c12 */ /* 0x000fc4000f8efcff */
[----:B------:R-:W-:Y:S01]  /*36e0*/  IADD3.X R93, PT, PT, RZ, R109, RZ, P1, !PT ;  /* 0x0000006dff5d7210 */ /* 0x000fe20000ffe4ff */
[----:B------:R-:W3:Y:S01]  /*36f0*/  LDC.64 R96, c[0x0][0x3a8] ;  /* 0x0000ea00ff607b82 */ /* 0x000ee20000000a00 */
[----:B------:R-:W4:Y:S01]  /*3700*/  LDCU UR39, c[0x0][0x38c] ;  /* 0x00007180ff2777ac */ /* 0x000f220008000800 */
[----:B------:R-:W0:Y:S06]  /*3710*/  LDCU UR31, c[0x0][0x388] ;  /* 0x00007100ff1f77ac */ /* 0x000e2c0008000800 */
[----:B------:R-:W0:Y:S01]  /*3720*/  LDC.64 R94, c[0x0][0x4d0] ;  /* 0x00013400ff5e7b82 */ /* 0x000e220000000a00 */
[----:B------:R-:W0:Y:S01]  /*3730*/  LDCU.64 UR32, c[0x0][0x450] ;  /* 0x00008a00ff2077ac */ /* 0x000e220008000a00 */
[----:B------:R-:W0:Y:S01]  /*3740*/  LDCU.64 UR34, c[0x0][0x3e0] ;  /* 0x00007c00ff2277ac */ /* 0x000e220008000a00 */
[----:B------:R-:W0:Y:S01]  /*3750*/  LDCU.64 UR36, c[0x0][0x538] ;  /* 0x0000a700ff2477ac */ /* 0x000e220008000a00 */
[----:B------:R-:W-:-:S05]  /*3760*/  UMOV UR6, URZ ;  /* 0x000000ff00067c82 */ /* 0x000fca0008000000 */
.L_x_5990:
[----:B0-----:R-:W-:-:S04]  /*3770*/  IMAD.WIDE.U32 R68, R156, UR6, RZ ;  /* 0x000000069c447c25 */ /* 0x001fc8000f8e00ff */
[----:B------:R-:W-:Y:S01]  /*3780*/  IMAD R69, R157, UR6, R69 ;  /* 0x000000069d457c24 */ /* 0x000fe2000f8e0245 */
[----:B------:R-:W-:-:S04]  /*3790*/  LEA R84, P1, R68, R134, 0x2 ;  /* 0x0000008644547211 */ /* 0x000fc800078210ff */
[----:B------:R-:W-:-:S03]  /*37a0*/  LEA.HI.X R85, R68, R132, R69, 0x2, P1 ;  /* 0x0000008444557211 */ /* 0x000fc600008f1445 */
[----:B------:R-:W-:-:S05]  /*37b0*/  IMAD.WIDE.U32 R84, R111, 0x10, R84 ;  /* 0x000000106f547825 */ /* 0x000fca00078e0054 */
[----:B------:R-:W5:Y:S04]  /*37c0*/  LDG.E.128 R68, desc[UR26][R84.64] ;  /* 0x0000001a54447981 */ /* 0x000f68000c1e1d00 */
[----:B--2---:R-:W2:Y:S04]  /*37d0*/  LDG.E.128 R72, desc[UR26][R84.64+0x200] ;  /* 0x0002001a54487981 */ /* 0x004ea8000c1e1d00 */
[----:B----4-:R-:W4:Y:S04]  /*37e0*/  LDG.E.128 R76, desc[UR26][R84.64+0x400] ;  /* 0x0004001a544c7981 */ /* 0x010f28000c1e1d00 */
[----:B------:R0:W4:Y:S01]  /*37f0*/  LDG.E.128 R80, desc[UR26][R84.64+0x600] ;  /* 0x0006001a54507981 */ /* 0x000122000c1e1d00 */
[----:B------:R-:W-:-:S02]  /*3800*/  MOV R100, UR10 ;  /* 0x0000000a00647c02 */ /* 0x000fc40008000f00 */
[----:B------:R-:W-:Y:S02]  /*3810*/  MOV R87, UR15 ;  /* 0x0000000f00577c02 */ /* 0x000fe40008000f00 */
[----:B------:R-:W-:Y:S02]  /*3820*/  MOV R86, R100 ;  /* 0x0000006400567202 */ /* 0x000fe40000000f00 */
[----:B------:R-:W-:-:S03]  /*3830*/  MOV R101, UR11 ;  /* 0x0000000b00657c02 */ /* 0x000fc60008000f00 */
[----:B---3--:R-:W-:-:S04]  /*3840*/  IMAD.WIDE.U32 R86, R96, UR6, R86 ;  /* 0x0000000660567c25 */ /* 0x008fc8000f8e0056 */
[----:B------:R-:W-:Y:S01]  /*3850*/  IMAD R0, R97, UR6, R87 ;  /* 0x0000000661007c24 */ /* 0x000fe2000f8e0257 */
[----:B-1----:R-:W-:-:S04]  /*3860*/  LEA R150, P1, R86, R98, 0x2 ;  /* 0x0000006256967211 */ /* 0x002fc800078210ff */
[----:B------:R-:W-:-:S05]  /*3870*/  LEA.HI.X R151, R86, R99, R0, 0x2, P1 ;  /* 0x0000006356977211 */ /* 0x000fca00008f1400 */
[----:B------:R-:W3:Y:S01]  /*3880*/  LDG.E R150, desc[UR26][R150.64] ;  /* 0x0000001a96967981 */ /* 0x000ee2000c1e1900 */
        /* <DEDUP_REMOVED lines=10> */
[----:B--2---:R-:W-:Y:S04]  /*3930*/  STS.128 [R107+0x200], R72 ;  /* 0x000200486b007388 */ /* 0x004fe80000000c00 */
[----:B----4-:R-:W-:Y:S04]  /*3940*/  STS.128 [R107+0x400], R76 ;  /* 0x0004004c6b007388 */ /* 0x010fe80000000c00 */
        /* <DEDUP_REMOVED lines=12> */
[----:B------:R-:W-:Y:S01]  /*3a10*/  FMUL.FTZ R174, R9, R104 ;  /* 0x0000006809ae7220 */ /* 0x000fe20000410000 */
[----:B------:R-:W-:Y:S01]  /*3a20*/  FMUL.FTZ R167, R10, R103 ;  /* 0x000000670aa77220 */ /* 0x000fe20000410000 */
[----:B--2---:R-:W-:Y:S01]  /*3a30*/  LEA R85, R68, UR25, 0x2 ;  /* 0x0000001944557c11 */ /* 0x004fe2000f8e10ff */
[----:B------:R-:W-:Y:S01]  /*3a40*/  LDS.128 R80, [R106+0x30] ;  /* 0x000030006a507984 */ /* 0x000fe20000000c00 */
[----:B------:R-:W-:Y:S01]  /*3a50*/  FMUL.FTZ R166, R11, R102 ;  /* 0x000000660ba67220 */ /* 0x000fe20000410000 */
[----:B------:R-:W-:Y:S01]  /*3a60*/  FMUL.FTZ R165, R12, R139 ;  /* 0x0000008b0ca57220 */ /* 0x000fe20000410000 */
[----:B------:R-:W-:Y:S01]  /*3a70*/  FMUL.FTZ R164, R13, R140 ;  /* 0x0000008c0da47220 */ /* 0x000fe20000410000 */
[----:B------:R-:W0:Y:S01]  /*3a80*/  LDS.128 R68, [R106] ;  /* 0x000000006a447984 */ /* 0x000e220000000c00 */
[----:B---3--:R-:W-:Y:S01]  /*3a90*/  FMUL.FTZ R0, R150, 1.4426950216293334961 ;  /* 0x3fb8aa3b96007820 */ /* 0x008fe20000410000 */
[----:B------:R-:W-:Y:S01]  /*3aa0*/  FMUL.FTZ R163, R14, R141 ;  /* 0x0000008d0ea37220 */ /* 0x000fe20000410000 */
[----:B------:R-:W-:Y:S01]  /*3ab0*/  FMUL.FTZ R162, R15, R142 ;  /* 0x0000008e0fa27220 */ /* 0x000fe20000410000 */
[----:B------:R-:W-:Y:S01]  /*3ac0*/  FMUL.FTZ R161, R16, R143 ;  /* 0x0000008f10a17220 */ /* 0x000fe20000410000 */
        /* <DEDUP_REMOVED lines=84> */
.L_x_5947:
[----:B------:R-:W-:-:S06]  /*4010*/  LEA R208, R90, UR25, 0x2 ;  /* 0x000000195ad07c11 */ /* 0x000fcc000f8e10ff */
[----:B------:R-:W0:Y:S02]  /*4020*/  LDS R208, [R208+0x2d54] ;  /* 0x002d5400d0d07984 */ /* 0x000e240000000800 */
.L_x_5948:
[----:B------:R-:W-:Y:S05]  /*4030*/  BSYNC.RECONVERGENT B0 ;  /* 0x0000000000007941 */ /* 0x000fea0003800200 */
.L_x_5946:
        /* <DEDUP_REMOVED lines=78> */
.L_x_6008:
[----:B------:R-:W-:Y:S01]  /*4520*/  ISETP.GE.AND P3, PT, R108, 0x10, PT ;  /* 0x000000106c00780c */ /* 0x000fe20003f66270 */
[----:B----4-:R-:W-:Y:S01]  /*4530*/  FFMA.FTZ R85, R87, R85, R84 ;  /* 0x0000005557557223 */ /* 0x010fe20000010054 */
[----:B------:R-:W-:-:S04]  /*4540*/  UMOV UR24, 0xffffffff ;  /* 0xffffffff00187882 */ /* 0x000fc80000000000 */
[----:B------:R-:W-:-:S07]  /*4550*/  FSEL R182, R84, R85, !P3 ;  /* 0x0000005554b67208 */ /* 0x000fce0005800000 */
[----:B--23--:R-:W-:Y:S01]  /*4560*/  @P3 FMUL.FTZ R87, R87, R184 ;  /* 0x000000b857573220 */ /* 0x00cfe20000410000 */
[----:B------:R-:W-:Y:S06]  /*4570*/  BRA.DIV UR24, `(.L_x_5951) ;  /* 0x0000003a18107947 */ /* 0x000fec000b800000 */
.L_x_6011:
[----:B------:R-:W-:-:S03]  /*4580*/  UMOV UR24, 0xffffffff ;  /* 0xffffffff00187882 */ /* 0x000fc60000000000 */
[----:B------:R-:W-:Y:S05]  /*4590*/  BRA.DIV UR24, `(.L_x_5952) ;  /* 0x0000003a18307947 */ /* 0x000fea000b800000 */
.L_x_6014:
[----:B------:R-:W-:-:S03]  /*45a0*/  UMOV UR24, 0xffffffff ;  /* 0xffffffff00187882 */ /* 0x000fc60000000000 */
[----:B------:R-:W-:Y:S05]  /*45b0*/  BRA.DIV UR24, `(.L_x_5953) ;  /* 0x0000003a18507947 */ /* 0x000fea000b800000 */
[----:B------:R2:W3:Y:S04]  /*45c0*/  SHFL.UP PT, R183, R87, 0x1, RZ ;  /* 0x0420000057b77989 */ /* 0x0004e800000e00ff */
[----:B------:R-:W4:Y:S04]  /*45d0*/  SHFL.UP PT, R182, R182, 0x1, RZ ;  /* 0x04200000b6b67989 */ /* 0x000f2800000e00ff */
[----:B-----5:R2:W0:Y:S04]  /*45e0*/  SHFL.IDX PT, R84, R100, RZ, 0x1f ;  /* 0x00001fff64547589 */ /* 0x02042800000e0000 */
[----:B------:R2:W0:Y:S02]  /*45f0*/  SHFL.IDX PT, R85, R101, RZ, 0x1f ;  /* 0x00001fff65557589 */ /* 0x00042400000e0000 */
.L_x_6020:
[----:B--2---:R-:W2:Y:S01]  /*4600*/  LDS.64 R86, [R110+0x2140] ;  /* 0x002140006e567984 */ /* 0x004ea20000000a00 */
[C---:B0--34-:R-:W-:Y:S01]  /*4610*/  @P2 FFMA.FTZ R85, R183.reuse, R85, R182 ;  /* 0x00000055b7552223 */ /* 0x059fe200000100b6 */
[----:B------:R-:W-:-:S03]  /*4620*/  @P2 FMUL.FTZ R84, R183, R84 ;  /* 0x00000054b7542220 */ /* 0x000fc60000410000 */
[-C--:B--2---:R-:W-:Y:S01]  /*4630*/  FFMA.FTZ R87, R85, R86.reuse, R87 ;  /* 0x0000005655577223 */ /* 0x084fe20000010057 */
[----:B------:R-:W-:-:S05]  /*4640*/  FMUL.FTZ R86, R84, R86 ;  /* 0x0000005654567220 */ /* 0x000fca0000410000 */
[----:B------:R3:W-:Y:S02]  /*4650*/  STS.128 [R110+0x2140], R84 ;  /* 0x002140546e007388 */ /* 0x0007e40000000c00 */
.L_x_5949:
        /* <DEDUP_REMOVED lines=108> */
.L_x_6037:
        /* <DEDUP_REMOVED lines=10> */
.L_x_5954:
        /* <DEDUP_REMOVED lines=20> */
[----:B------:R-:W-:Y:S02]  /*4f00*/  BSSY.RECONVERGENT B0, `(.L_x_5956) ;  /* 0x0000070000007945 */ /* 0x000fe40003800200 */
[----:B------:R-:W-:Y:S01]  /*4f10*/  FFMA.FTZ R85, R25, R216, R84 ;  /* 0x000000d819557223 */ /* 0x000fe20000010054 */
[----:B------:R-:W0:Y:S03]  /*4f20*/  LDS R219, [R129+0x2354] ;  /* 0x0023540081db7984 */ /* 0x000e260000000800 */
[----:B------:R-:W-:Y:S01]  /*4f30*/  FFMA.FTZ R84, R26, R215, R85 ;  /* 0x000000d71a547223 */ /* 0x000fe20000010055 */
[----:B------:R1:W-:Y:S03]  /*4f40*/  @!P1 STS.64 [UR24+0x2e50], R100 ;  /* 0x002e5064ff009988 */ /* 0x0003e60008000a18 */
[----:B------:R-:W-:Y:S01]  /*4f50*/  FFMA.FTZ R213, R27, R213, R84 ;  /* 0x000000d51bd57223 */ /* 0x000fe20000010054 */
[----:B0-----:R-:W-:-:S04]  /*4f60*/  FFMA.FTZ R219, R219, R208, R206 ;  /* 0x000000d0dbdb7223 */ /* 0x001fc800000100ce */
[----:B------:R-:W-:-:S04]  /*4f70*/  FFMA.FTZ R205, R205, R219, R204 ;  /* 0x000000dbcdcd7223 */ /* 0x000fc800000100cc */
[----:B------:R-:W-:Y:S01]  /*4f80*/  FFMA.FTZ R203, R203, R205, R202 ;  /* 0x000000cdcbcb7223 */ /* 0x000fe200000100ca */
[----:B------:R-:W-:-:S03]  /*4f90*/  FMUL.FTZ R215, R205, R149 ;  /* 0x00000095cdd77220 */ /* 0x000fc60000410000 */
[----:B------:R-:W-:Y:S01]  /*4fa0*/  FFMA.FTZ R201, R201, R203, R200 ;  /* 0x000000cbc9c97223 */ /* 0x000fe200000100c8 */
[----:B------:R-:W-:-:S03]  /*4fb0*/  FMUL.FTZ R200, R219, R152 ;  /* 0x00000098dbc87220 */ /* 0x000fc60000410000 */
[----:B------:R-:W-:Y:S01]  /*4fc0*/  FFMA.FTZ R199, R198, R201, R199 ;  /* 0x000000c9c6c77223 */ /* 0x000fe200000100c7 */
[----:B------:R-:W-:-:S03]  /*4fd0*/  P2R R198, PR, RZ, 0x2 ;  /* 0x00000002ffc67803 */ /* 0x000fc60000000000 */
[----:B------:R-:W-:Y:S01]  /*4fe0*/  FFMA.FTZ R197, R197, R199, R196 ;  /* 0x000000c7c5c57223 */ /* 0x000fe200000100c4 */
[----:B------:R-:W-:-:S03]  /*4ff0*/  FMUL.FTZ R196, R203, R148 ;  /* 0x00000094cbc47220 */ /* 0x000fc60000410000 */
[----:B------:R-:W-:Y:S01]  /*5000*/  FFMA.FTZ R193, R194, R197, R193 ;  /* 0x000000c5c2c17223 */ /* 0x000fe200000100c1 */
[----:B------:R-:W-:Y:S01]  /*5010*/  FMUL.FTZ R194, R199, R146 ;  /* 0x00000092c7c27220 */ /* 0x000fe20000410000 */
[----:B-1----:R-:W-:Y:S02]  /*5020*/  FMUL.FTZ R101, R197, R145 ;  /* 0x00000091c5657220 */ /* 0x002fe40000410000 */
[----:B------:R-:W-:Y:S01]  /*5030*/  FFMA.FTZ R191, R191, R193, R192 ;  /* 0x000000c1bfbf7223 */ /* 0x000fe200000100c0 */
[----:B------:R-:W-:-:S03]  /*5040*/  FMUL.FTZ R192, R193, R144 ;  /* 0x00000090c1c07220 */ /* 0x000fc60000410000 */
[----:B------:R-:W-:Y:S01]  /*5050*/  FFMA.FTZ R189, R190, R191, R189 ;  /* 0x000000bfbebd7223 */ /* 0x000fe200000100bd */
[----:B------:R-:W-:Y:S01]  /*5060*/  FFMA.FTZ R190, R28, R217, R213 ;  /* 0x000000d91cbe7223 */ /* 0x000fe200000100d5 */
[----:B------:R-:W-:Y:S02]  /*5070*/  FMUL.FTZ R213, R201, R147 ;  /* 0x00000093c9d57220 */ /* 0x000fe40000410000 */
[----:B------:R-:W-:-:S04]  /*5080*/  FFMA.FTZ R187, R188, R189, R187 ;  /* 0x000000bdbcbb7223 */ /* 0x000fc800000100bb */
[----:B------:R-:W-:Y:S01]  /*5090*/  FFMA.FTZ R179, R179, R187, R0 ;  /* 0x000000bbb3b37223 */ /* 0x000fe20000010000 */
[----:B------:R-:W-:Y:S01]  /*50a0*/  FADD.FTZ R0, -R177, R209 ;  /* 0x000000d1b1007221 */ /* 0x000fe20000010100 */
[----:B------:R-:W-:Y:S02]  /*50b0*/  FMUL.FTZ R211, R187, R141 ;  /* 0x0000008dbbd37220 */ /* 0x000fe40000410000 */
[----:B------:R-:W-:Y:S01]  /*50c0*/  FFMA.FTZ R181, R181, R179, R178 ;  /* 0x000000b3b5b57223 */ /* 0x000fe200000100b2 */
[----:B------:R-:W-:-:S03]  /*50d0*/  FMUL.FTZ R178, R189, R142 ;  /* 0x0000008ebdb27220 */ /* 0x000fc60000410000 */
[----:B------:R-:W-:Y:S01]  /*50e0*/  FFMA.FTZ R175, R176, R181, R175 ;  /* 0x000000b5b0af7223 */ /* 0x000fe200000100af */
[----:B------:R-:W-:Y:S01]  /*50f0*/  FMUL.FTZ R209, R181, R139 ;  /* 0x0000008bb5d17220 */ /* 0x000fe20000410000 */
        /* <DEDUP_REMOVED lines=8> */
[----:B------:R-:W-:Y:S01]  /*5180*/  FMUL.FTZ R170, R12, R209 ;  /* 0x000000d10caa7220 */ /* 0x000fe20000410000 */
[----:B------:R-:W-:Y:S01]  /*5190*/  FMUL.FTZ R176, R13, R172 ;  /* 0x000000ac0db07220 */ /* 0x000fe20000410000 */
        /* <DEDUP_REMOVED lines=10> */
[----:B------:R-:W-:Y:S01]  /*5240*/  FFMA.FTZ R87, R29, R218, R190 ;  /* 0x000000da1d577223 */ /* 0x000fe200000100be */
[----:B------:R-:W-:Y:S02]  /*5250*/  FFMA.FTZ R168, R166, R168, R177 ;  /* 0x000000a8a6a87223 */ /* 0x000fe400000100b1 */
[----:B------:R2:W-:Y:S01]  /*5260*/  STS [R127+0x8], R84 ;  /* 0x000008547f007388 */ /* 0x0005e20000000800 */
[----:B0-----:R-:W-:Y:S01]  /*5270*/  FMUL.FTZ R85, R191, R143 ;  /* 0x0000008fbf557220 */ /* 0x001fe20000410000 */
[----:B------:R-:W-:Y:S01]  /*5280*/  FFMA.FTZ R209, R165, R209, R168 ;  /* 0x000000d1a5d17223 */ /* 0x000fe200000100a8 */
[----:B------:R-:W-:Y:S01]  /*5290*/  FMUL.FTZ R168, R23, R200 ;  /* 0x000000c817a87220 */ /* 0x000fe20000410000 */
[----:B------:R0:W-:Y:S01]  /*52a0*/  STS [R127+0xc], R100 ;  /* 0x00000c647f007388 */ /* 0x0001e20000000800 */
[----:B-1----:R-:W-:Y:S01]  /*52b0*/  FMUL.FTZ R86, R14, R211 ;  /* 0x000000d30e567220 */ /* 0x002fe20000410000 */
[----:B------:R-:W-:-:S02]  /*52c0*/  FFMA.FTZ R172, R164, R172, R209 ;  /* 0x000000aca4ac7223 */ /* 0x000fc400000100d1 */
[----:B------:R1:W-:Y:S01]  /*52d0*/  STS [R127+0x10], R170 ;  /* 0x000010aa7f007388 */ /* 0x0003e20000000800 */
[----:B--2---:R-:W-:Y:S01]  /*52e0*/  FMUL.FTZ R84, R16, R85 ;  /* 0x0000005510547220 */ /* 0x004fe20000410000 */
[----:B------:R-:W-:Y:S02]  /*52f0*/  FFMA.FTZ R211, R163, R211, R172 ;  /* 0x000000d3a3d37223 */ /* 0x000fe400000100ac */
[----:B------:R2:W-:Y:S01]  /*5300*/  STS [R127+0x14], R176 ;  /* 0x000014b07f007388 */ /* 0x0005e20000000800 */
[----:B0-----:R-:W-:Y:S01]  /*5310*/  FMUL.FTZ R100, R17, R192 ;  /* 0x000000c011647220 */ /* 0x001fe20000410000 */
[----:B------:R-:W-:Y:S02]  /*5320*/  FFMA.FTZ R178, R162, R178, R211 ;  /* 0x000000b2a2b27223 */ /* 0x000fe400000100d3 */
[----:B------:R0:W-:Y:S01]  /*5330*/  STS [R127+0x18], R86 ;  /* 0x000018567f007388 */ /* 0x0001e20000000800 */
[----:B-1----:R-:W-:-:S03]  /*5340*/  FMUL.FTZ R170, R18, R101 ;  /* 0x0000006512aa7220 */ /* 0x002fc60000410000 */
[----:B------:R1:W-:Y:S01]  /*5350*/  STS [R127+0x20], R84 ;  /* 0x000020547f007388 */ /* 0x0003e20000000800 */
[----:B--2---:R-:W-:-:S03]  /*5360*/  FMUL.FTZ R176, R19, R194 ;  /* 0x000000c213b07220 */ /* 0x004fc60000410000 */
[----:B------:R2:W-:Y:S01]  /*5370*/  STS [R127+0x24], R100 ;  /* 0x000024647f007388 */ /* 0x0005e20000000800 */
[----:B0-----:R-:W-:-:S03]  /*5380*/  FMUL.FTZ R86, R20, R213 ;  /* 0x000000d514567220 */ /* 0x001fc60000410000 */
[----:B------:R-:W-:Y:S01]  /*5390*/  STS [R127+0x1c], R188 ;  /* 0x00001cbc7f007388 */ /* 0x000fe20000000800 */
[----:B-1----:R-:W-:-:S03]  /*53a0*/  FMUL.FTZ R84, R21, R196 ;  /* 0x000000c415547220 */ /* 0x002fc60000410000 */
[----:B------:R0:W-:Y:S01]  /*53b0*/  STS [R127+0x28], R170 ;  /* 0x000028aa7f007388 */ /* 0x0001e20000000800 */
[----:B--2---:R-:W-:-:S03]  /*53c0*/  FMUL.FTZ R100, R22, R215 ;  /* 0x000000d716647220 */ /* 0x004fc60000410000 */
[----:B------:R-:W-:Y:S04]  /*53d0*/  STS [R127+0x2c], R176 ;  /* 0x00002cb07f007388 */ /* 0x000fe80000000800 */
[----:B------:R1:W-:Y:S01]  /*53e0*/  STS [R127+0x30], R86 ;  /* 0x000030567f007388 */ /* 0x0003e20000000800 */
[----:B0-----:R-:W-:-:S03]  /*53f0*/  FADD.FTZ R170, -R151, R180 ;  /* 0x000000b497aa7221 */ /* 0x001fc60000010100 */
[----:B------:R0:W-:Y:S04]  /*5400*/  STS [R127+0x34], R84 ;  /* 0x000034547f007388 */ /* 0x0001e80000000800 */
[----:B------:R2:W-:Y:S01]  /*5410*/  STS [R127+0x38], R100 ;  /* 0x000038647f007388 */ /* 0x0005e20000000800 */
[----:B-1----:R-:W-:Y:S01]  /*5420*/  FFMA.FTZ R86, R30, R185, R87 ;  /* 0x000000b91e567223 */ /* 0x002fe20000010057 */
[----:B------:R-:W-:Y:S02]  /*5430*/  FFMA.FTZ R87, R161, R85, R178 ;  /* 0x00000055a1577223 */ /* 0x000fe400000100b2 */
[----:B------:R1:W-:Y:S01]  /*5440*/  STS [R127+0x3c], R168 ;  /* 0x00003ca87f007388 */ /* 0x0003e20000000800 */
[----:B0-----:R-:W-:-:S04]  /*5450*/  IMAD.WIDE.U32 R84, R94, UR6, R92 ;  /* 0x000000065e547c25 */ /* 0x001fc8000f8e005c */
[----:B------:R-:W-:Y:S01]  /*5460*/  FFMA.FTZ R177, R31, R186, R86 ;  /* 0x000000ba1fb17223 */ /* 0x000fe20000010056 */
[----:B------:R-:W-:Y:S01]  /*5470*/  BAR.SYNC.DEFER_BLOCKING 0x0 ;  /* 0x0000000000007b1d */ /* 0x000fe20000010000 */
[----:B------:R-:W-:Y:S01]  /*5480*/  FFMA.FTZ R192, R160, R192, R87 ;  /* 0x000000c0a0c07223 */ /* 0x000fe20000010057 */
[----:B------:R-:W-:Y:S01]  /*5490*/  IMAD R85, R95, UR6, R85 ;  /* 0x000000065f557c24 */ /* 0x000fe2000f8e0255 */
[C---:B------:R-:W-:Y:S01]  /*54a0*/  LEA R86, P1, R84.reuse, UR36, 0x2 ;  /* 0x0000002454567c11 */ /* 0x040fe2000f8210ff */
[----:B--2---:R-:W-:Y:S01]  /*54b0*/  FADD.FTZ R100, -R155, R183 ;  /* 0x000000b79b647221 */ /* 0x004fe20000010100 */
[----:B------:R-:W-:Y:S01]  /*54c0*/  IADD3 R155, PT, PT, -R207, UR31, RZ ;  /* 0x0000001fcf9b7c10 */ /* 0x000fe2000fffe1ff */
[----:B------:R-:W-:Y:S01]  /*54d0*/  FFMA.FTZ R101, R159, R101, R192 ;  /* 0x000000659f657223 */ /* 0x000fe200000100c0 */
[----:B------:R-:W-:Y:S01]  /*54e0*/  LEA.HI.X R87, R84, UR37, R85, 0x2, P1 ;  /* 0x0000002554577c11 */ /* 0x000fe200088f1455 */
[----:B-1----:R-:W-:Y:S01]  /*54f0*/  FFMA.FTZ R168, R32, R183, R177 ;  /* 0x000000b720a87223 */ /* 0x002fe200000100b1 */
[----:B------:R-:W-:Y:S01]  /*5500*/  ISETP.GE.AND P1, PT, R155, 0x1, PT ;  /* 0x000000019b00780c */ /* 0x000fe20003f26270 */
[----:B------:R-:W-:Y:S01]  /*5510*/  FFMA.FTZ R101, R158, R194, R101 ;  /* 0x000000c29e657223 */ /* 0x000fe20000010065 */
[----:B------:R-:W-:Y:S01]  /*5520*/  FADD.FTZ R84, -R153, R182 ;  /* 0x000000b699547221 */ /* 0x000fe20000010100 */
[----:B------:R-:W-:Y:S01]  /*5530*/  FFMA.FTZ R85, R33, R184, R168 ;  /* 0x000000b821557223 */ /* 0x000fe200000100a8 */
[C---:B------:R-:W-:Y:S01]  /*5540*/  ISETP.GE.AND P2, PT, R155.reuse, 0x41, PT ;  /* 0x000000419b00780c */ /* 0x040fe20003f46270 */
[----:B------:R-:W-:Y:S01]  /*5550*/  FFMA.FTZ R101, R100, R213, R101 ;  /* 0x000000d564657223 */ /* 0x000fe20000010065 */
[C---:B------:R-:W-:Y:S01]  /*5560*/  ISETP.GE.AND P3, PT, R155.reuse, 0x81, PT ;  /* 0x000000819b00780c */ /* 0x040fe20003f66270 */
[----:B------:R-:W-:Y:S01]  /*5570*/  FFMA.FTZ R182, R34, R182, R85 ;  /* 0x000000b622b67223 */ /* 0x000fe20000010055 */
[----:B------:R-:W-:Y:S01]  /*5580*/  ISETP.GE.AND P4, PT, R155, 0xc1, PT ;  /* 0x000000c19b00780c */ /* 0x000fe20003f86270 */
[----:B------:R-:W-:-:S02]  /*5590*/  FFMA.FTZ R101, R154, R196, R101 ;  /* 0x000000c49a657223 */ /* 0x000fc40000010065 */
[----:B------:R-:W-:Y:S02]  /*55a0*/  FFMA.FTZ R180, R35, R180, R182 ;  /* 0x000000b423b47223 */ /* 0x000fe400000100b6 */
[----:B------:R-:W-:Y:S01]  /*55b0*/  FFMA.FTZ R101, R84, R215, R101 ;  /* 0x000000d754657223 */ /* 0x000fe20000010065 */
[----:B------:R0:W1:Y:S01]  /*55c0*/  LDS R209, [R126+0x1190] ;  /* 0x001190007ed17984 */ /* 0x0000620000000800 */
[----:B------:R-:W-:Y:S06]  /*55d0*/  @!P1 BRA `(.L_x_5957) ;  /* 0x0000000000089947 */ /* 0x000fec0003800000 */
[----:B------:R-:W2:Y:S04]  /*55e0*/  LDS R85, [R130+0x1090] ;  /* 0x0010900082557984 */ /* 0x000ea80000000800 */
[----:B--2---:R2:W-:Y:S02]  /*55f0*/  REDG.E.ADD.F32.FTZ.RN.STRONG.GPU desc[UR26][R86.64], R85 ;  /* 0x00000055560079a6 */ /* 0x0045e4000c12f31a */
.L_x_5957:
[----:B------:R-:W-:Y:S05]  /*5600*/  BSYNC.RECONVERGENT B0 ;  /* 0x0000000000007941 */ /* 0x000fea0003800200 */
.L_x_5956:
[----:B------:R-:W-:Y:S04]  /*5610*/  BSSY.RECONVERGENT B0, `(.L_x_5958) ;  /* 0x0000003000007945 */ /* 0x000fe80003800200 */
[----:B------:R-:W-:Y:S05]  /*5620*/  @!P2 BRA `(.L_x_5959) ;  /* 0x000000000004a947 */ /* 0x000fea0003800000 */
[----:B-1----:R3:W-:Y:S02]  /*5630*/  REDG.E.ADD.F32.FTZ.RN.STRONG.GPU desc[UR26][R86.64+0x100], R209 ;  /* 0x000100d1560079a6 */ /* 0x0027e4000c12f31a */
.L_x_5959:
[----:B------:R-:W-:Y:S05]  /*5640*/  BSYNC.RECONVERGENT B0 ;  /* 0x0000000000007941 */ /* 0x000fea0003800200 */
.L_x_5958:
[----:B--2---:R2:W4:Y:S01]  /*5650*/  LDS R85, [R125+0x1290] ;  /* 0x001290007d557984 */ /* 0x0045220000000800 */
[----:B------:R-:W-:Y:S04]  /*5660*/  BSSY.RECONVERGENT B0, `(.L_x_5960) ;  /* 0x0000003000007945 */ /* 0x000fe80003800200 */
[----:B------:R-:W-:Y:S05]  /*5670*/  @!P3 BRA `(.L_x_5961) ;  /* 0x000000000004b947 */ /* 0x000fea0003800000 */
[----:B----4-:R4:W-:Y:S02]  /*5680*/  REDG.E.ADD.F32.FTZ.RN.STRONG.GPU desc[UR26][R86.64+0x200], R85 ;  /* 0x00020055560079a6 */ /* 0x0109e4000c12f31a */
.L_x_5961:
[----:B------:R-:W-:Y:S05]  /*5690*/  BSYNC.RECONVERGENT B0 ;  /* 0x0000000000007941 */ /* 0x000fea0003800200 */
.L_x_5960:
[----:B----4-:R4:W0:Y:S01]  /*56a0*/  LDS R85, [R124+0x1390] ;  /* 0x001390007c557984 */ /* 0x0108220000000800 */
[----:B------:R-:W-:Y:S04]  /*56b0*/  BSSY.RECONVERGENT B0, `(.L_x_5962) ;  /* 0x0000003000007945 */ /* 0x000fe80003800200 */
[----:B------:R-:W-:Y:S05]  /*56c0*/  @!P4 BRA `(.L_x_5963) ;  /* 0x000000000004c947 */ /* 0x000fea0003800000 */
[----:B0-----:R0:W-:Y:S02]  /*56d0*/  REDG.E.ADD.F32.FTZ.RN.STRONG.GPU desc[UR26][R86.64+0x300], R85 ;  /* 0x00030055560079a6 */ /* 0x0011e4000c12f31a */
.L_x_5963:
[----:B------:R-:W-:Y:S05]  /*56e0*/  BSYNC.RECONVERGENT B0 ;  /* 0x0000000000007941 */ /* 0x000fea0003800200 */
.L_x_5962:
        /* <DEDUP_REMOVED lines=11> */
.L_x_5965:
[----:B------:R-:W-:Y:S05]  /*57a0*/  BSYNC.RECONVERGENT B0 ;  /* 0x0000000000007941 */ /* 0x000fea0003800200 */
.L_x_5964:
[----:B0-----:R0:W0:Y:S01]  /*57b0*/  LDS R101, [R122+0x1590] ;  /* 0x001590007a657984 */ /* 0x0010220000000800 */
[----:B------:R-:W-:Y:S04]  /*57c0*/  BSSY.RECONVERGENT B0, `(.L_x_5966) ;  /* 0x0000003000007945 */ /* 0x000fe80003800200 */
[----:B------:R-:W-:Y:S05]  /*57d0*/  @!P1 BRA `(.L_x_5967) ;  /* 0x0000000000049947 */ /* 0x000fea0003800000 */
[----:B0-----:R0:W-:Y:S02]  /*57e0*/  REDG.E.ADD.F32.FTZ.RN.STRONG.GPU desc[UR26][R86.64+0x500], R101 ;  /* 0x00050065560079a6 */ /* 0x0011e4000c12f31a */
.L_x_5967:
[----:B------:R-:W-:Y:S05]  /*57f0*/  BSYNC.RECONVERGENT B0 ;  /* 0x0000000000007941 */ /* 0x000fea0003800200 */
.L_x_5966:
[----:B0-----:R0:W0:Y:S01]  /*5800*/  LDS R101, [R121+0x1690] ;  /* 0x0016900079657984 */ /* 0x0010220000000800 */
[----:B------:R-:W-:Y:S04]  /*5810*/  BSSY.RECONVERGENT B0, `(.L_x_5968) ;  /* 0x0000003000007945 */ /* 0x000fe80003800200 */
[----:B------:R-:W-:Y:S05]  /*5820*/  @!P2 BRA `(.L_x_5969) ;  /* 0x000000000004a947 */ /* 0x000fea0003800000 */
[----:B0-----:R0:W-:Y:S02]  /*5830*/  REDG.E.ADD.F32.FTZ.RN.STRONG.GPU desc[UR26][R86.64+0x600], R101 ;  /* 0x00060065560079a6 */ /* 0x0011e4000c12f31a */
.L_x_5969:
[----:B------:R-:W-:Y:S05]  /*5840*/  BSYNC.RECONVERGENT B0 ;  /* 0x0000000000007941 */ /* 0x000fea0003800200 */
.L_x_5968:
[----:B0-----:R0:W0:Y:S01]  /*5850*/  LDS R101, [R120+0x1790] ;  /* 0x0017900078657984 */ /* 0x0010220000000800 */
[----:B------:R-:W-:Y:S04]  /*5860*/  BSSY.RECONVERGENT B0, `(.L_x_5970) ;  /* 0x0000003000007945 */ /* 0x000fe80003800200 */
[----:B------:R-:W-:Y:S05]  /*5870*/  @!P3 BRA `(.L_x_5971) ;  /* 0x000000000004b947 */ /* 0x000fea0003800000 */
[----:B0-----:R0:W-:Y:S02]  /*5880*/  REDG.E.ADD.F32.FTZ.RN.STRONG.GPU desc[UR26][R86.64+0x700], R101 ;  /* 0x00070065560079a6 */ /* 0x0011e4000c12f31a */
.L_x_5971:
[----:B------:R-:W-:Y:S05]  /*5890*/  BSYNC.RECONVERGENT B0 ;  /* 0x0000000000007941 */ /* 0x000fea0003800200 */
.L_x_5970:
[----:B0-----:R0:W0:Y:S01]  /*58a0*/  LDS R101, [R112+0x1890] ;  /* 0x0018900070657984 */ /* 0x0010220000000800 */
[----:B------:R-:W-:Y:S04]  /*58b0*/  BSSY.RECONVERGENT B0, `(.L_x_5972) ;  /* 0x0000003000007945 */ /* 0x000fe80003800200 */
[----:B------:R-:W-:Y:S05]  /*58c0*/  @!P4 BRA `(.L_x_5973) ;  /* 0x000000000004c947 */ /* 0x000fea0003800000 */
[----:B0-----:R0:W-:Y:S02]  /*58d0*/  REDG.E.ADD.F32.FTZ.RN.STRONG.GPU desc[UR26][R86.64+0x800], R101 ;  /* 0x00080065560079a6 */ /* 0x0011e4000c12f31a */
.L_x_5973:
[----:B------:R-:W-:Y:S05]  /*58e0*/  BSYNC.RECONVERGENT B0 ;  /* 0x0000000000007941 */ /* 0x000fea0003800200 */
.L_x_5972:
[----:B0-----:R0:W0:Y:S01]  /*58f0*/  LDS R101, [R119+0x1990] ;  /* 0x0019900077657984 */ /* 0x0010220000000800 */
[----:B------:R-:W-:Y:S04]  /*5900*/  BSSY.RECONVERGENT B0, `(.L_x_5974) ;  /* 0x0000003000007945 */ /* 0x000fe80003800200 */
[----:B------:R-:W-:Y:S05]  /*5910*/  @!P5 BRA `(.L_x_5975) ;  /* 0x000000000004d947 */ /* 0x000fea0003800000 */
[----:B0-----:R0:W-:Y:S02]  /*5920*/  REDG.E.ADD.F32.FTZ.RN.STRONG.GPU desc[UR26][R86.64+0x900], R101 ;  /* 0x00090065560079a6 */ /* 0x0011e4000c12f31a */
.L_x_5975:
[----:B------:R-:W-:Y:S05]  /*5930*/  BSYNC.RECONVERGENT B0 ;  /* 0x0000000000007941 */ /* 0x000fea0003800200 */
.L_x_5974:
        /* <DEDUP_REMOVED lines=10> */
.L_x_5977:
[----:B------:R-:W-:Y:S05]  /*59e0*/  BSYNC.RECONVERGENT B0 ;  /* 0x0000000000007941 */ /* 0x000fea0003800200 */
.L_x_5976:
[----:B0-----:R0:W0:Y:S01]  /*59f0*/  LDS R101, [R117+0x1b90] ;  /* 0x001b900075657984 */ /* 0x0010220000000800 */
[----:B------:R-:W-:Y:S04]  /*5a00*/  BSSY.RECONVERGENT B0, `(.L_x_5978) ;  /* 0x0000003000007945 */ /* 0x000fe80003800200 */
[----:B------:R-:W-:Y:S05]  /*5a10*/  @!P1 BRA `(.L_x_5979) ;  /* 0x0000000000049947 */ /* 0x000fea0003800000 */
[----:B0-----:R0:W-:Y:S02]  /*5a20*/  REDG.E.ADD.F32.FTZ.RN.STRONG.GPU desc[UR26][R86.64+0xb00], R101 ;  /* 0x000b0065560079a6 */ /* 0x0011e4000c12f31a */
.L_x_5979:
[----:B------:R-:W-:Y:S05]  /*5a30*/  BSYNC.RECONVERGENT B0 ;  /* 0x0000000000007941 */ /* 0x000fea0003800200 */
.L_x_5978:
[----:B0-----:R0:W0:Y:S01]  /*5a40*/  LDS R101, [R116+0x1c90] ;  /* 0x001c900074657984 */ /* 0x0010220000000800 */
[----:B------:R-:W-:Y:S04]  /*5a50*/  BSSY.RECONVERGENT B0, `(.L_x_5980) ;  /* 0x0000003000007945 */ /* 0x000fe80003800200 */
[----:B------:R-:W-:Y:S05]  /*5a60*/  @!P2 BRA `(.L_x_5981) ;  /* 0x000000000004a947 */ /* 0x000fea0003800000 */
[----:B0-----:R0:W-:Y:S02]  /*5a70*/  REDG.E.ADD.F32.FTZ.RN.STRONG.GPU desc[UR26][R86.64+0xc00], R101 ;  /* 0x000c0065560079a6 */ /* 0x0011e4000c12f31a */
.L_x_5981:
[----:B------:R-:W-:Y:S05]  /*5a80*/  BSYNC.RECONVERGENT B0 ;  /* 0x0000000000007941 */ /* 0x000fea0003800200 */
.L_x_5980:
[----:B0-----:R0:W0:Y:S01]  /*5a90*/  LDS R101, [R115+0x1d90] ;  /* 0x001d900073657984 */ /* 0x0010220000000800 */
[----:B------:R-:W-:Y:S04]  /*5aa0*/  BSSY.RECONVERGENT B0, `(.L_x_5982) ;  /* 0x0000003000007945 */ /* 0x000fe80003800200 */
[----:B------:R-:W-:Y:S05]  /*5ab0*/  @!P3 BRA `(.L_x_5983) ;  /* 0x000000000004b947 */ /* 0x000fea0003800000 */
[----:B0-----:R0:W-:Y:S02]  /*5ac0*/  REDG.E.ADD.F32.FTZ.RN.STRONG.GPU desc[UR26][R86.64+0xd00], R101 ;  /* 0x000d0065560079a6 */ /* 0x0011e4000c12f31a */
.L_x_5983:
[----:B------:R-:W-:Y:S05]  /*5ad0*/  BSYNC.RECONVERGENT B0 ;  /* 0x0000000000007941 */ /* 0x000fea0003800200 */
.L_x_5982:
[----:B0-----:R0:W0:Y:S01]  /*5ae0*/  LDS R101, [R114+0x1e90] ;  /* 0x001e900072657984 */ /* 0x0010220000000800 */
[----:B------:R-:W-:Y:S04]  /*5af0*/  BSSY.RECONVERGENT B0, `(.L_x_5984) ;  /* 0x0000003000007945 */ /* 0x000fe80003800200 */
[----:B------:R-:W-:Y:S05]  /*5b00*/  @!P4 BRA `(.L_x_5985) ;  /* 0x000000000004c947 */ /* 0x000fea0003800000 */
[----:B0-----:R0:W-:Y:S02]  /*5b10*/  REDG.E.ADD.F32.FTZ.RN.STRONG.GPU desc[UR26][R86.64+0xe00], R101 ;  /* 0x000e0065560079a6 */ /* 0x0011e4000c12f31a */
.L_x_5985:
[----:B------:R-:W-:Y:S05]  /*5b20*/  BSYNC.RECONVERGENT B0 ;  /* 0x0000000000007941 */ /* 0x000fea0003800200 */
.L_x_5984:
[----:B0-----:R0:W0:Y:S01]  /*5b30*/  LDS R101, [R113+0x1f90] ;  /* 0x001f900071657984 */ /* 0x0010220000000800 */
[----:B------:R-:W-:Y:S04]  /*5b40*/  BSSY.RECONVERGENT B0, `(.L_x_5986) ;  /* 0x0000003000007945 */ /* 0x000fe80003800200 */
[----:B------:R-:W-:Y:S05]  /*5b50*/  @!P5 BRA `(.L_x_5987) ;  /* 0x000000000004d947 */ /* 0x000fea0003800000 */
[----:B0-----:R0:W-:Y:S02]  /*5b60*/  REDG.E.ADD.F32.FTZ.RN.STRONG.GPU desc[UR26][R86.64+0xf00], R101 ;  /* 0x000f0065560079a6 */ /* 0x0011e4000c12f31a */
.L_x_5987:
[----:B------:R-:W-:Y:S05]  /*5b70*/  BSYNC.RECONVERGENT B0 ;  /* 0x0000000000007941 */ /* 0x000fea0003800200 */
.L_x_5986:
[----:B0--3--:R-:W0:Y:S01]  /*5b80*/  SHFL.DOWN PT, R86, R85, 0x1, 0x1f ;  /* 0x08201f0055567f89 */ /* 0x009e2200000e0000 */
[----:B------:R-:W-:Y:S01]  /*5b90*/  ISETP.GT.AND P1, PT, R108, 0x1e, PT ;  /* 0x0000001e6c00780c */ /* 0x000fe20003f24270 */
[----:B------:R-:W-:Y:S01]  /*5ba0*/  FMUL.FTZ R168, R83, R219 ;  /* 0x000000db53a87220 */ /* 0x000fe20000410000 */
        /* <DEDUP_REMOVED lines=22> */
[-C--:B------:R-:W-:Y:S01]  /*5d10*/  FMUL.FTZ R81, R80, R201.reuse ;  /* 0x000000c950517220 */ /* 0x080fe20000410000 */
[----:B------:R-:W-:Y:S01]  /*5d20*/  FMUL.FTZ R201, R150, R201 ;  /* 0x000000c996c97220 */ /* 0x000fe20000410000 */
[----:B---3--:R-:W-:Y:S01]  /*5d30*/  @!P1 FADD.FTZ R180, R180, R87 ;  /* 0x00000057b4b49221 */ /* 0x008fe20000010000 */
[----:B------:R-:W0:Y:S01]  /*5d40*/  SHFL.DOWN PT, R172, R85, 0x8, 0x1f ;  /* 0x09001f0055ac7f89 */ /* 0x000e2200000e0000 */
[----:B------:R-:W-:Y:S01]  /*5d50*/  ISETP.GT.AND P1, PT, R108, 0x17, PT ;  /* 0x000000176c00780c */ /* 0x000fe20003f24270 */
[----:B------:R-:W-:Y:S01]  /*5d60*/  FMUL.FTZ R201, R100, R201 ;  /* 0x000000c964c97220 */ /* 0x000fe20000410000 */
[----:B------:R-:W-:Y:S01]  /*5d70*/  FMUL.FTZ R80, R150, R197 ;  /* 0x000000c596507220 */ /* 0x000fe20000410000 */
[----:B------:R-:W3:Y:S01]  /*5d80*/  SHFL.DOWN PT, R101, R180, 0x8, 0x1f ;  /* 0x09001f00b4657f89 */ /* 0x000ee200000e0000 */
        /* <DEDUP_REMOVED lines=17> */
[C---:B------:R-:W-:Y:S01]  /*5ea0*/  FMUL.FTZ R76, R150.reuse, R191 ;  /* 0x000000bf964c7220 */ /* 0x040fe20000410000 */
[C---:B------:R-:W-:Y:S01]  /*5eb0*/  FMUL.FTZ R73, R150.reuse, R175 ;  /* 0x000000af96497220 */ /* 0x040fe20000410000 */
        /* <DEDUP_REMOVED lines=91> */
.L_x_5989:
[----:B------:R-:W-:Y:S05]  /*6470*/  BSYNC.RECONVERGENT B0 ;  /* 0x0000000000007941 */ /* 0x000fea0003800200 */
.L_x_5988:
[----:B------:R-:W-:-:S04]  /*6480*/  UIADD3 UR6, UPT, UPT, UR6, 0x1, URZ ;  /* 0x0000000106067890 */ /* 0x000fc8000fffe0ff */
[----:B------:R-:W-:-:S09]  /*6490*/  UISETP.GE.AND UP0, UPT, UR6, UR39, UPT ;  /* 0x000000270600728c */ /* 0x000fd2000bf06270 */
[----:B------:R-:W-:Y:S05]  /*64a0*/  BRA.U !UP0, `(.L_x_5990) ;  /* 0xffffffd108b07547 */ /* 0x000fea000b83ffff */
.L_x_5945:
[----:B------:R-:W-:Y:S06]  /*64b0*/  BAR.SYNC.DEFER_BLOCKING 0x0 ;  /* 0x0000000000007b1d */ /* 0x000fec0000010000 */
[----:B------:R-:W3:Y:S01]  /*64c0*/  LDCU.64 UR32, c[0x0][0x4f8] ;  /* 0x00009f00ff2077ac */ /* 0x000ee20008000a00 */
[----:B------:R-:W-:Y:S01]  /*64d0*/  UIADD3 UR31, UPT, UPT, UR16, -0x1, URZ ;  /* 0xffffffff101f7890 */ /* 0x000fe2000fffe0ff */
[----:B------:R-:W5:Y:S01]  /*64e0*/  LDCU.64 UR34, c[0x0][0x500] ;  /* 0x0000a000ff2277ac */ /* 0x000f620008000a00 */
[----:B------:R-:W0:Y:S01]  /*64f0*/  LDCU.64 UR36, c[0x0][0x550] ;  /* 0x0000aa00ff2477ac */ /* 0x000e220008000a00 */
[----:B------:R-:W2:Y:S04]  /*6500*/  LDG.E.128 R4, desc[UR26][R2.64] ;  /* 0x0000001a02047981 */ /* 0x000ea8000c1e1d00 */
[----:B------:R-:W4:Y:S04]  /*6510*/  LDG.E.128 R8, desc[UR26][R2.64+0x200] ;  /* 0x0002001a02087981 */ /* 0x000f28000c1e1d00 */
[----:B------:R-:W4:Y:S04]  /*6520*/  LDG.E.128 R12, desc[UR26][R2.64+0x400] ;  /* 0x0004001a020c7981 */ /* 0x000f28000c1e1d00 */
[----:B------:R-:W4:Y:S01]  /*6530*/  LDG.E.128 R16, desc[UR26][R2.64+0x600] ;  /* 0x0006001a02107981 */ /* 0x000f22000c1e1d00 */
[----:B------:R-:W-:-:S02]  /*6540*/  USHF.L.U32 UR28, UR31, 0xa, URZ ;  /* 0x0000000a1f1c7899 */ /* 0x000fc400080006ff */
[----:B------:R-:W-:Y:S02]  /*6550*/  UIADD3 UR18, UP1, UPT, UR18, -0x1000, URZ ;  /* 0xfffff00012127890 */ /* 0x000fe4000ff3e0ff */
[----:B------:R-:W-:Y:S02]  /*6560*/  USHF.R.S32.HI UR29, URZ, 0x1f, UR28 ;  /* 0x0000001fff1d7899 */ /* 0x000fe4000801141c */
[----:B------:R-:W-:Y:S02]  /*6570*/  UIADD3 UR20, UP2, UPT, UR20, -0x1000, URZ ;  /* 0xfffff00014147890 */ /* 0x000fe4000ff5e0ff */
[----:B---3--:R-:W-:Y:S02]  /*6580*/  UIMAD.WIDE.U32 UR24, UR30, UR32, UR28 ;  /* 0x000000201e1872a5 */ /* 0x008fe4000f8e001c */
[----:B------:R-:W-:Y:S02]  /*6590*/  UIADD3.X UR19, UPT, UPT, UR19, -0x1, URZ, UP1, !UPT ;  /* 0xffffffff13137890 */ /* 0x000fe40008ffe4ff */
[----:B------:R-:W-:Y:S01]  /*65a0*/  UIMAD UR25, UR30, UR33, UR25 ;  /* 0x000000211e1972a4 */ /* 0x000fe2000f8e0219 */
[----:B------:R-:W3:Y:S03]  /*65b0*/  LDCU.64 UR32, c[0x0][0x520] ;  /* 0x0000a400ff2077ac */ /* 0x000ee60008000a00 */
[----:B-----5:R-:W-:-:S02]  /*65c0*/  UIMAD.WIDE.U32 UR24, UR7, UR34, UR24 ;  /* 0x00000022071872a5 */ /* 0x020fc4000f8e0018 */
[----:B------:R-:W-:Y:S02]  /*65d0*/  UIADD3.X UR21, UPT, UPT, UR21, -0x1, URZ, UP2, !UPT ;  /* 0xffffffff15157890 */ /* 0x000fe400097fe4ff */
[----:B------:R-:W-:Y:S02]  /*65e0*/  UIMAD UR25, UR7, UR35, UR25 ;  /* 0x00000023071972a4 */ /* 0x000fe4000f8e0219 */
[----:B0-----:R-:W-:Y:S01]  /*65f0*/  ULEA UR6, UP0, UR24, UR36, 0x2 ;  /* 0x0000002418067291 */ /* 0x001fe2000f8010ff */
[----:B------:R-:W0:Y:S03]  /*6600*/  LDCU.64 UR34, c[0x0][0x560] ;  /* 0x0000ac00ff2277ac */ /* 0x000e260008000a00 */
[----:B------:R-:W-:Y:S01]  /*6610*/  ULEA.HI.X UR24, UR24, UR37, UR25, 0x2, UP0 ;  /* 0x0000002518187291 */ /* 0x000fe200080f1419 */
[----:B--2---:R-:W-:Y:S04]  /*6620*/  STS.128 [R107], R4 ;  /* 0x000000046b007388 */ /* 0x004fe80000000c00 */
[----:B----4-:R-:W-:Y:S04]  /*6630*/  STS.128 [R107+0x200], R8 ;  /* 0x000200086b007388 */ /* 0x010fe80000000c00 */
[----:B------:R-:W-:Y:S04]  /*6640*/  STS.128 [R107+0x400], R12 ;  /* 0x0004000c6b007388 */ /* 0x000fe80000000c00 */
[----:B------:R-:W-:Y:S01]  /*6650*/  STS.128 [R107+0x600], R16 ;  /* 0x000600106b007388 */ /* 0x000fe20000000c00 */
[----:B------:R-:W-:-:S03]  /*6660*/  NOP ;  /* 0x0000000000007918 */ /* 0x000fc60000000000 */
[----:B------:R-:W2:Y:S04]  /*6670*/  LDS.128 R20, [R106] ;  /* 0x000000006a147984 */ /* 0x000ea80000000c00 */
[----:B------:R-:W4:Y:S04]  /*6680*/  LDS.128 R24, [R106+0x10] ;  /* 0x000010006a187984 */ /* 0x000f280000000c00 */
[----:B------:R-:W5:Y:S01]  /*6690*/  LDS.128 R4, [R106+0x20] ;  /* 0x000020006a047984 */ /* 0x000f620000000c00 */
[--C-:B--2---:R-:W-:Y:S01]  /*66a0*/  FADD.FTZ R21, R21, R136.reuse ;  /* 0x0000008815157221 */ /* 0x104fe20000010000 */
        /* <DEDUP_REMOVED lines=19> */
[----:B------:R-:W2:Y:S04]  /*67e0*/  @!P3 MUFU.EX2 R3, R3 ;  /* 0x000000030003b308 */ /* 0x000ea80000000800 */
[----:B------:R-:W4:Y:S02]  /*67f0*/  @!P2 MUFU.EX2 R0, R0 ;  /* 0x000000000000a308 */ /* 0x000f240000000800 */
[----:B------:R-:W-:Y:S02]  /*6800*/  @!P0 FMUL.FTZ R4, R25, -1.4426950216293334961 ;  /* 0xbfb8aa3b19048820 */ /* 0x000fe40000410000 */
[----:B------:R-:W-:-:S04]  /*6810*/  @!P1 FMUL.FTZ R12, R26, -1.4426950216293334961 ;  /* 0xbfb8aa3b1a0c9820 */ /* 0x000fc80000410000 */
[----:B------:R-:W5:Y:S01]  /*6820*/  @!P0 MUFU.EX2 R4, R4 ;  /* 0x0000000400048308 */ /* 0x000f620000000800 */
[----:B--2---:R-:W-:Y:S01]  /*6830*/  @!P3 FADD.FTZ R8, R3, 1 ;  /* 0x3f8000000308b421 */ /* 0x004fe20000010000 */
[----:B------:R-:W-:Y:S02]  /*6840*/  @!P6 FMUL.FTZ R3, R24, -1.4426950216293334961 ;  /* 0xbfb8aa3b1803e820 */ /* 0x000fe40000410000 */
[----:B------:R-:W2:Y:S01]  /*6850*/  @!P1 MUFU.EX2 R12, R12 ;  /* 0x0000000c000c9308 */ /* 0x000ea20000000800 */
[----:B----4-:R-:W-:Y:S01]  /*6860*/  @!P2 FADD.FTZ R2, R0, 1 ;  /* 0x3f8000000002a421 */ /* 0x010fe20000010000 */
[----:B------:R-:W-:Y:S02]  /*6870*/  @!P4 FMUL.FTZ R0, R22, -1.4426950216293334961 ;  /* 0xbfb8aa3b1600c820 */ /* 0x000fe40000410000 */
[----:B------:R-:W4:Y:S01]  /*6880*/  @!P3 MUFU.RCP R8, R8 ;  /* 0x000000080008b308 */ /* 0x000f220000001000 */
[----:B-----5:R-:W-:-:S07]  /*6890*/  @!P0 FADD.FTZ R4, R4, 1 ;  /* 0x3f80000004048421 */ /* 0x020fce0000010000 */
[----:B------:R5:W1:Y:S01]  /*68a0*/  @!P2 MUFU.RCP R9, R2 ;  /* 0x000000020009a308 */ /* 0x000a620000001000 */
[----:B--2---:R-:W-:-:S07]  /*68b0*/  @!P1 FADD.FTZ R12, R12, 1 ;  /* 0x3f8000000c0c9421 */ /* 0x004fce0000010000 */
[----:B------:R-:W2:Y:S01]  /*68c0*/  @!P6 MUFU.EX2 R3, R3 ;  /* 0x000000030003e308 */ /* 0x000ea20000000800 */
        /* <DEDUP_REMOVED lines=8> */
[----:B------:R-:W3:Y:S01]  /*6950*/  @!P0 MUFU.RCP R4, R4 ;  /* 0x0000000400048308 */ /* 0x000ee20000001000 */
[----:B--2---:R-:W-:-:S03]  /*6960*/  @!P6 FADD.FTZ R3, R3, 1 ;  /* 0x3f8000000303e421 */ /* 0x004fc60000010000 */
[----:B------:R-:W-:Y:S01]  /*6970*/  @!P3 FMUL.FTZ R14, R14, -1.4426950216293334961 ;  /* 0xbfb8aa3b0e0eb820 */ /* 0x000fe20000410000 */
[----:B------:R-:W-:Y:S01]  /*6980*/  BAR.SYNC.DEFER_BLOCKING 0x0 ;  /* 0x0000000000007b1d */ /* 0x000fe20000010000 */
[----:B----4-:R-:W-:Y:S01]  /*6990*/  @!P4 FADD.FTZ R0, R0, 1 ;  /* 0x3f8000000000c421 */ /* 0x010fe20000010000 */
[----:B-----5:R-:W-:-:S04]  /*69a0*/  @!P5 FADD.FTZ R2, R2, 1 ;  /* 0x3f8000000202d421 */ /* 0x020fc80000010000 */
[----:B------:R-:W2:Y:S01]  /*69b0*/  @!P3 MUFU.EX2 R14, R14 ;  /* 0x0000000e000eb308 */ /* 0x000ea20000000800 */
[----:B------:R-:W-:-:S03]  /*69c0*/  @!P2 FMUL.FTZ R13, R27, -1.4426950216293334961 ;  /* 0xbfb8aa3b1b0da820 */ /* 0x000fc60000410000 */
[----:B------:R4:W5:Y:S01]  /*69d0*/  @!P4 MUFU.RCP R15, R0 ;  /* 0x00000000000fc308 */ /* 0x0009620000001000 */
[----:B---3--:R-:W-:-:S07]  /*69e0*/  @!P0 FMUL.FTZ R45, R45, R4 ;  /* 0x000000042d2d8220 */ /* 0x008fce0000410000 */
[----:B------:R-:W3:Y:S01]  /*69f0*/  @!P2 MUFU.EX2 R13, R13 ;  /* 0x0000000d000da308 */ /* 0x000ee20000000800 */
[----:B----4-:R-:W-:Y:S01]  /*6a00*/  FADD.FTZ R0, R5, R136 ;  /* 0x0000008805007221 */ /* 0x010fe20000010000 */
[----:B--2---:R-:W-:Y:S02]  /*6a10*/  @!P3 FADD.FTZ R14, R14, 1 ;  /* 0x3f8000000e0eb421 */ /* 0x004fe40000010000 */
[----:B------:R-:W2:Y:S01]  /*6a20*/  @!P5 MUFU.RCP R2, R2 ;  /* 0x000000020002d308 */ /* 0x000ea20000001000 */
[----:B------:R-:W-:Y:S04]  /*6a30*/  STS.128 [R106], R52 ;  /* 0x000000346a007388 */ /* 0x000fe80000000c00 */
[----:B------:R-:W-:Y:S01]  /*6a40*/  STS.128 [R106+0x10], R56 ;  /* 0x000010386a007388 */ /* 0x000fe20000000c00 */
[----:B-----5:R-:W-:-:S02]  /*6a50*/  @!P4 FMUL.FTZ R50, R50, R15 ;  /* 0x0000000f3232c220 */ /* 0x020fc40000410000 */
[----:B------:R-:W4:Y:S01]  /*6a60*/  @!P6 MUFU.RCP R3, R3 ;  /* 0x000000030003e308 */ /* 0x000f220000001000 */
[----:B------:R-:W-:Y:S01]  /*6a70*/  FSETP.GTU.FTZ.AND P4, PT, R0, 20, PT ;  /* 0x41a000000000780b */ /* 0x000fe20003f9c000 */
[----:B---3--:R-:W-:Y:S01]  /*6a80*/  @!P2 FADD.FTZ R13, R13, 1 ;  /* 0x3f8000000d0da421 */ /* 0x008fe20000010000 */
[----:B------:R-:W-:Y:S01]  /*6a90*/  STS.128 [R106+0x20], R60 ;  /* 0x0000203c6a007388 */ /* 0x000fe20000000c00 */
[--C-:B-1----:R-:W-:Y:S01]  /*6aa0*/  FADD.FTZ R8, R8, R136.reuse ;  /* 0x0000008808087221 */ /* 0x102fe20000010000 */
[--C-:B------:R-:W-:Y:S01]  /*6ab0*/  FADD.FTZ R9, R9, R136.reuse ;  /* 0x0000008809097221 */ /* 0x100fe20000010000 */
[--C-:B------:R-:W-:Y:S02]  /*6ac0*/  FADD.FTZ R10, R10, R136.reuse ;  /* 0x000000880a0a7221 */ /* 0x100fe40000010000 */
[----:B------:R-:W1:Y:S01]  /*6ad0*/  @!P1 MUFU.RCP R17, R12 ;  /* 0x0000000c00119308 */ /* 0x000e620000001000 */
[----:B------:R-:W-:Y:S01]  /*6ae0*/  FADD.FTZ R11, R11, R136 ;  /* 0x000000880b0b7221 */ /* 0x000fe20000010000 */
[----:B--2---:R-:W-:Y:S01]  /*6af0*/  @!P5 FMUL.FTZ R51, R51, R2 ;  /* 0x000000023333d220 */ /* 0x004fe20000410000 */
[----:B------:R-:W-:Y:S01]  /*6b00*/  FSETP.GTU.FTZ.AND P5, PT, R7, 20, PT ;  /* 0x41a000000700780b */ /* 0x000fe20003fbc000 */
[----:B------:R-:W-:Y:S01]  /*6b10*/  STS.128 [R106+0x30], R64 ;  /* 0x000030406a007388 */ /* 0x000fe20000000c00 */
[----:B------:R-:W-:Y:S01]  /*6b20*/  FSETP.GTU.FTZ.AND P0, PT, R8, 20, PT ;  /* 0x41a000000800780b */ /* 0x000fe20003f1c000 */
[----:B------:R-:W-:-:S02]  /*6b30*/  NOP ;  /* 0x0000000000007918 */ /* 0x000fc40000000000 */
[----:B------:R-:W2:Y:S01]  /*6b40*/  @!P2 MUFU.RCP R16, R13 ;  /* 0x0000000d0010a308 */ /* 0x000ea20000001000 */
[----:B----4-:R-:W-:Y:S01]  /*6b50*/  @!P6 FMUL.FTZ R44, R44, R3 ;  /* 0x000000032c2ce220 */ /* 0x010fe20000410000 */
[----:B------:R-:W-:Y:S01]  /*6b60*/  FSETP.GTU.FTZ.AND P6, PT, R6, 20, PT ;  /* 0x41a000000600780b */ /* 0x000fe20003fdc000 */
[----:B------:R-:W-:Y:S05]  /*6b70*/  LDS.128 R20, [R107+0x600] ;  /* 0x000600006b147984 */ /* 0x000fea0000000c00 */
[----:B------:R-:W-:Y:S01]  /*6b80*/  @!P5 FMUL.FTZ R3, R7, -1.4426950216293334961 ;  /* 0xbfb8aa3b0703d820 */ /* 0x000fe20000410000 */
[----:B------:R-:W-:Y:S01]  /*6b90*/  @!P4 FMUL.FTZ R0, R0, -1.4426950216293334961 ;  /* 0xbfb8aa3b0000c820 */ /* 0x000fe20000410000 */
[----:B-1----:R-:W-:Y:S01]  /*6ba0*/  @!P1 FMUL.FTZ R46, R46, R17 ;  /* 0x000000112e2e9220 */ /* 0x002fe20000410000 */
[----:B------:R-:W-:Y:S01]  /*6bb0*/  FSETP.GTU.FTZ.AND P1, PT, R9, 20, PT ;  /* 0x41a000000900780b */ /* 0x000fe20003f3c000 */
[----:B------:R1:W3:Y:S01]  /*6bc0*/  @!P3 MUFU.RCP R5, R14 ;  /* 0x0000000e0005b308 */ /* 0x0002e20000001000 */
[----:B------:R-:W-:-:S02]  /*6bd0*/  @!P0 FMUL.FTZ R4, R8, -1.4426950216293334961 ;  /* 0xbfb8aa3b08048820 */ /* 0x000fc40000410000 */
[----:B------:R-:W-:-:S05]  /*6be0*/  @!P6 FMUL.FTZ R2, R6, -1.4426950216293334961 ;  /* 0xbfb8aa3b0602e820 */ /* 0x000fca0000410000 */
[----:B------:R-:W4:Y:S01]  /*6bf0*/  @!P5 MUFU.EX2 R3, R3 ;  /* 0x000000030003d308 */ /* 0x000f220000000800 */
[----:B-1----:R-:W1:Y:S01]  /*6c00*/  LDS.128 R12, [R107] ;  /* 0x000000006b0c7984 */ /* 0x002e620000000c00 */
[----:B--2---:R-:W-:Y:S01]  /*6c10*/  @!P2 FMUL.FTZ R47, R47, R16 ;  /* 0x000000102f2fa220 */ /* 0x004fe20000410000 */
[----:B------:R-:W-:Y:S01]  /*6c20*/  FSETP.GTU.FTZ.AND P2, PT, R10, 20, PT ;  /* 0x41a000000a00780b */ /* 0x000fe20003f5c000 */
[----:B------:R-:W2:Y:S04]  /*6c30*/  @!P0 MUFU.EX2 R16, R4 ;  /* 0x0000000400108308 */ /* 0x000ea80000000800 */
[----:B------:R-:W5:Y:S01]  /*6c40*/  @!P6 MUFU.EX2 R2, R2 ;  /* 0x000000020002e308 */ /* 0x000f620000000800 */
[----:B---3--:R-:W-:Y:S01]  /*6c50*/  @!P3 FMUL.FTZ R40, R40, R5 ;  /* 0x000000052828b220 */ /* 0x008fe20000410000 */
[----:B------:R-:W-:Y:S01]  /*6c60*/  FSETP.GTU.FTZ.AND P3, PT, R11, 20, PT ;  /* 0x41a000000b00780b */ /* 0x000fe20003f7c000 */
[----:B------:R-:W-:Y:S01]  /*6c70*/  @!P1 FMUL.FTZ R5, R9, -1.4426950216293334961 ;  /* 0xbfb8aa3b09059820 */ /* 0x000fe20000410000 */
[----:B------:R-:W3:Y:S01]  /*6c80*/  @!P4 MUFU.EX2 R0, R0 ;  /* 0x000000000000c308 */ /* 0x000ee20000000800 */
[----:B----4-:R-:W-:-:S03]  /*6c90*/  @!P5 FADD.FTZ R3, R3, 1 ;  /* 0x3f8000000303d421 */ /* 0x010fc60000010000 */
[----:B------:R-:W-:Y:S01]  /*6ca0*/  @!P2 FMUL.FTZ R6, R10, -1.4426950216293334961 ;  /* 0xbfb8aa3b0a06a820 */ /* 0x000fe20000410000 */
[----:B------:R-:W4:Y:S01]  /*6cb0*/  @!P1 MUFU.EX2 R17, R5 ;  /* 0x0000000500119308 */ /* 0x000f220000000800 */
[----:B--2---:R-:W-:-:S03]  /*6cc0*/  @!P0 FADD.FTZ R16, R16, 1 ;  /* 0x3f80000010108421 */ /* 0x004fc60000010000 */
[----:B------:R-:W2:Y:S01]  /*6cd0*/  @!P2 MUFU.EX2 R18, R6 ;  /* 0x000000060012a308 */ /* 0x000ea20000000800 */
[----:B-----5:R-:W-:Y:S01]  /*6ce0*/  @!P6 FADD.FTZ R2, R2, 1 ;  /* 0x3f8000000202e421 */ /* 0x020fe20000010000 */
[----:B------:R-:W-:Y:S02]  /*6cf0*/  @!P3 FMUL.FTZ R7, R11, -1.4426950216293334961 ;  /* 0xbfb8aa3b0b07b820 */ /* 0x000fe40000410000 */
[----:B------:R5:W0:Y:S01]  /*6d00*/  @!P5 MUFU.RCP R26, R3 ;  /* 0x00000003001ad308 */ /* 0x000a220000001000 */
[----:B------:R-:W1:Y:S01]  /*6d10*/  LDS.128 R8, [R107+0x200] ;  /* 0x000200006b087984 */ /* 0x000e620000000c00 */
[----:B---3--:R-:W-:Y:S01]  /*6d20*/  @!P4 FADD.FTZ R0, R0, 1 ;  /* 0x3f8000000000c421 */ /* 0x008fe20000010000 */
[----:B----4-:R-:W-:-:S05]  /*6d30*/  @!P1 FADD.FTZ R17, R17, 1 ;  /* 0x3f80000011119421 */ /* 0x010fca0000010000 */
[----:B------:R3:W4:Y:S01]  /*6d40*/  @!P3 MUFU.EX2 R19, R7 ;  /* 0x000000070013b308 */ /* 0x0007220000000800 */
[----:B-----5:R-:W-:Y:S01]  /*6d50*/  MOV R3, UR24 ;  /* 0x0000001800037c02 */ /* 0x020fe20008000f00 */
[----:B--2---:R-:W-:Y:S01]  /*6d60*/  @!P2 FADD.FTZ R18, R18, 1 ;  /* 0x3f8000001212a421 */ /* 0x004fe20000010000 */
[----:B------:R-:W2:Y:S01]  /*6d70*/  LDCU.64 UR24, c[0x0][0x518] ;  /* 0x0000a300ff1877ac */ /* 0x000ea20008000a00 */
[----:B------:R5:W2:Y:S01]  /*6d80*/  @!P6 MUFU.RCP R25, R2 ;  /* 0x000000020019e308 */ /* 0x000aa20000001000 */
[----:B---3--:R-:W3:Y:S01]  /*6d90*/  LDS.128 R4, [R107+0x400] ;  /* 0x000400006b047984 */ /* 0x008ee20000000c00 */
[----:B0-----:R-:W-:-:S06]  /*6da0*/  @!P5 FMUL.FTZ R43, R43, R26 ;  /* 0x0000001a2b2bd220 */ /* 0x001fcc0000410000 */
[----:B------:R-:W0:Y:S01]  /*6db0*/  @!P0 MUFU.RCP R27, R16 ;  /* 0x00000010001b8308 */ /* 0x000e220000001000 */
[----:B-----5:R-:W-:Y:S01]  /*6dc0*/  MOV R2, UR6 ;  /* 0x0000000600027c02 */ /* 0x020fe20008000f00 */
[----:B----4-:R-:W-:-:S04]  /*6dd0*/  @!P3 FADD.FTZ R19, R19, 1 ;  /* 0x3f8000001313b421 */ /* 0x010fc80000010000 */
[----:B------:R-:W-:Y:S02]  /*6de0*/  IMAD.WIDE.U32 R2, R111, 0x10, R2 ;  /* 0x000000106f027825 */ /* 0x000fe400078e0002 */
[----:B------:R4:W5:Y:S01]  /*6df0*/  @!P4 MUFU.RCP R24, R0 ;  /* 0x000000000018c308 */ /* 0x0009620000001000 */
[----:B--2---:R-:W-:Y:S01]  /*6e00*/  UIMAD.WIDE.U32 UR28, UR30, UR24, UR28 ;  /* 0x000000181e1c72a5 */ /* 0x004fe2000f8e001c */
[----:B------:R-:W-:Y:S01]  /*6e10*/  @!P6 FMUL.FTZ R42, R42, R25 ;  /* 0x000000192a2ae220 */ /* 0x000fe20000410000 */
[----:B-1----:R-:W-:Y:S02]  /*6e20*/  STG.E.128 desc[UR26][R2.64], R12 ;  /* 0x0000000c02007986 */ /* 0x002fe4000c101d1a */
[----:B------:R-:W-:Y:S02]  /*6e30*/  UIMAD UR25, UR30, UR25, UR29 ;  /* 0x000000191e1972a4 */ /* 0x000fe4000f8e021d */
[----:B------:R-:W-:Y:S01]  /*6e40*/  STG.E.128 desc[UR26][R2.64+0x600], R20 ;  /* 0x0006001402007986 */ /* 0x000fe2000c101d1a */
[----:B------:R1:W2:Y:S01]  /*6e50*/  @!P1 MUFU.RCP R28, R17 ;  /* 0x00000011001c9308 */ /* 0x0002a20000001000 */
[----:B----4-:R-:W-:Y:S01]  /*6e60*/  FADD.FTZ R0, R48, R135 ;  /* 0x0000008730007221 */ /* 0x010fe20000010000 */
[----:B0-----:R-:W-:Y:S01]  /*6e70*/  @!P0 FMUL.FTZ R36, R36, R27 ;  /* 0x0000001b24248220 */ /* 0x001fe20000410000 */
[----:B------:R-:W-:Y:S01]  /*6e80*/  UMOV UR24, UR28 ;  /* 0x0000001c00187c82 */ /* 0x000fe20008000000 */
[----:B------:R-:W-:Y:S01]  /*6e90*/  IADD3 R134, P0, PT, R134, -0x1000, RZ ;  /* 0xfffff00086867810 */ /* 0x000fe20007f1e0ff */
[----:B------:R-:W-:Y:S01]  /*6ea0*/  STG.E.128 desc[UR26][R2.64+0x200], R8 ;  /* 0x0002000802007986 */ /* 0x000fe2000c101d1a */
[----:B------:R-:W-:-:S02]  /*6eb0*/  UIMAD.WIDE.U32 UR24, UR7, UR32, UR24 ;  /* 0x00000020071872a5 */ /* 0x000fc4000f8e0018 */
[----:B------:R-:W0:Y:S01]  /*6ec0*/  @!P2 MUFU.RCP R29, R18 ;  /* 0x00000012001da308 */ /* 0x000e220000001000 */
[----:B-1----:R-:W-:Y:S01]  /*6ed0*/  FADD.FTZ R17, R0, R49 ;  /* 0x0000003100117221 */ /* 0x002fe20000010000 */
[----:B-----5:R-:W-:Y:S01]  /*6ee0*/  @!P4 FMUL.FTZ R41, R41, R24 ;  /* 0x000000182929c220 */ /* 0x020fe20000410000 */
[----:B------:R-:W-:Y:S01]  /*6ef0*/  UIMAD UR25, UR7, UR33, UR25 ;  /* 0x00000021071972a4 */ /* 0x000fe2000f8e0219 */
[----:B------:R-:W-:Y:S01]  /*6f00*/  IADD3.X R132, PT, PT, R132, -0x1, RZ, P0, !PT ;  /* 0xffffffff84847810 */ /* 0x000fe200007fe4ff */
[----:B------:R-:W-:Y:S01]  /*6f10*/  FADD.FTZ R0, R17, R50 ;  /* 0x0000003211007221 */ /* 0x000fe20000010000 */
[----:B------:R-:W-:Y:S02]  /*6f20*/  ULEA UR6, UP0, UR24, UR34, 0x2 ;  /* 0x0000002218067291 */ /* 0x000fe4000f8010ff */
[----:B------:R-:W1:Y:S01]  /*6f30*/  @!P3 MUFU.RCP R16, R19 ;  /* 0x000000130010b308 */ /* 0x000e620000001000 */
[----:B--2---:R-:W-:Y:S01]  /*6f40*/  @!P1 FMUL.FTZ R37, R37, R28 ;  /* 0x0000001c25259220 */ /* 0x004fe20000410000 */
[----:B------:R-:W-:Y:S01]  /*6f50*/  ULEA.HI.X UR24, UR24, UR35, UR25, 0x2, UP0 ;  /* 0x0000002318187291 */ /* 0x000fe200080f1419 */
[----:B---3--:R2:W-:Y:S01]  /*6f60*/  STG.E.128 desc[UR26][R2.64+0x400], R4 ;  /* 0x0004000402007986 */ /* 0x0085e2000c101d1a */
[----:B------:R-:W-:Y:S01]  /*6f70*/  UIADD3 UR22, UP0, UPT, UR22, -0x1000, URZ ;  /* 0xfffff00016167890 */ /* 0x000fe2000ff1e0ff */
[----:B------:R-:W-:Y:S01]  /*6f80*/  BAR.SYNC.DEFER_BLOCKING 0x0 ;  /* 0x0000000000007b1d */ /* 0x000fe20000010000 */
[----:B0-----:R-:W-:-:S02]  /*6f90*/  @!P2 FMUL.FTZ R38, R38, R29 ;  /* 0x0000001d2626a220 */ /* 0x001fc40000410000 */
[----:B------:R-:W-:Y:S02]  /*6fa0*/  UIADD3.X UR23, UPT, UPT, UR23, -0x1, URZ, UP0, !UPT ;  /* 0xffffffff17177890 */ /* 0x000fe400087fe4ff */
[----:B------:R-:W-:-:S03]  /*6fb0*/  UISETP.GT.AND UP0, UPT, UR16, 0x1, UPT ;  /* 0x000000011000788c */ /* 0x000fc6000bf04270 */
[----:B------:R-:W-:Y:S01]  /*6fc0*/  UMOV UR16, UR31 ;  /* 0x0000001f00107c82 */ /* 0x000fe20008000000 */
[----:B-1----:R-:W-:Y:S01]  /*6fd0*/  @!P3 FMUL.FTZ R39, R39, R16 ;  /* 0x000000102727b220 */ /* 0x002fe20000410000 */
[----:B--2---:R-:W-:Y:S01]  /*6fe0*/  FADD.FTZ R3, R0, R51 ;  /* 0x0000003300037221 */ /* 0x004fe20000010000 */
[----:B------:R-:W-:-:S03]  /*6ff0*/  MOV R2, UR6 ;  /* 0x0000000600027c02 */ /* 0x000fc60008000f00 */
[----:B------:R-:W-:Y:S01]  /*7000*/  FADD.FTZ R0, R3, R44 ;  /* 0x0000002c03007221 */ /* 0x000fe20000010000 */
[----:B------:R-:W-:Y:S01]  /*7010*/  MOV R3, UR24 ;  /* 0x0000001800037c02 */ /* 0x000fe20008000f00 */
[----:B------:R-:W-:Y:S02]  /*7020*/  STS.128 [R106], R48 ;  /* 0x000000306a007388 */ /* 0x000fe40000000c00 */
[----:B------:R-:W-:Y:S02]  /*7030*/  IMAD.WIDE.U32 R2, R111, 0x10, R2 ;  /* 0x000000106f027825 */ /* 0x000fe400078e0002 */
        /* <DEDUP_REMOVED lines=24> */
.L_x_5912:
        /* <DEDUP_REMOVED lines=41> */
.L_x_5993:
[----:B------:R-:W-:Y:S05]  /*7450*/  BSYNC.RECONVERGENT B0 ;  /* 0x0000000000007941 */ /* 0x000fea0003800200 */
.L_x_5992:
        /* <DEDUP_REMOVED lines=39> */
.L_x_5995:
[----:B------:R-:W-:Y:S05]  /*76d0*/  BSYNC.RECONVERGENT B0 ;  /* 0x0000000000007941 */ /* 0x000fea0003800200 */
.L_x_5994:
        /* <DEDUP_REMOVED lines=13> */
.L_x_5997:
        /* <DEDUP_REMOVED lines=30> */
.L_x_5996:
[----:B------:R-:W-:Y:S05]  /*7990*/  EXIT ;  /* 0x000000000000794d */ /* 0x000fea0003800000 */
.L_x_5950:
[----:B------:R-:W-:Y:S01]  /*79a0*/  MOV R185, R87 ;  /* 0x0000005700b97202 */ /* 0x000fe20000000f00 */
[----:B------:R-:W-:Y:S01]  /*79b0*/  HFMA2 R209, -RZ, RZ, 0, 5.9604644775390625e-08 ;  /* 0x00000001ffd17431 */ /* 0x000fe200000001ff */
[----:B------:R-:W-:Y:S02]  /*79c0*/  MOV R210, RZ ;  /* 0x000000ff00d27202 */ /* 0x000fe40000000f00 */
[----:B------:R-:W-:-:S07]  /*79d0*/  MOV R86, 0xffffffff ;  /* 0xffffffff00567802 */ /* 0x000fce0000000f00 */
[----:B01---5:R-:W-:Y:S05]  /*79e0*/  WARPSYNC.COLLECTIVE R86, `(.L_x_5998) ;  /* 0x0000000056087348 */ /* 0x023fea0003c00000 */
[----:B------:R2:W3:Y:S02]  /*79f0*/  SHFL.UP P6, R85, R185, R209, R210 ;  /* 0x040000d1b9557389 */ /* 0x0004e400000c00d2 */
[----:B0123-5:R-:W-:Y:S05]  /*7a00*/  ENDCOLLECTIVE ;  /* 0x000000000000791b */ /* 0x02ffea0003800000 */
.L_x_5998:
[----:B------:R-:W-:Y:S02]  /*7a10*/  MOV R185, R182 ;  /* 0x000000b600b97202 */ /* 0x000fe40000000f00 */
[----:B------:R-:W-:-:S07]  /*7a20*/  MOV R84, R85 ;  /* 0x0000005500547202 */ /* 0x000fce0000000f00 */
[----:B------:R-:W-:Y:S05]  /*7a30*/  WARPSYNC.COLLECTIVE R86, `(.L_x_5999) ;  /* 0x0000000056087348 */ /* 0x000fea0003c00000 */
[----:B------:R0:W1:Y:S02]  /*7a40*/  SHFL.UP P6, R85, R185, R209, R210 ;  /* 0x040000d1b9557389 */ /* 0x00006400000c00d2 */
[----:B01----:R-:W-:Y:S05]  /*7a50*/  ENDCOLLECTIVE ;  /* 0x000000000000791b */ /* 0x003fea0003800000 */
.L_x_5999:
        /* <DEDUP_REMOVED lines=9> */
.L_x_6000:
[----:B------:R-:W-:Y:S02]  /*7af0*/  MOV R185, R184 ;  /* 0x000000b800b97202 */ /* 0x000fe40000000f00 */
[----:B------:R-:W-:-:S07]  /*7b00*/  MOV R84, R85 ;  /* 0x0000005500547202 */ /* 0x000fce0000000f00 */
[----:B------:R-:W-:Y:S05]  /*7b10*/  WARPSYNC.COLLECTIVE R86, `(.L_x_6001) ;  /* 0x0000000056087348 */ /* 0x000fea0003c00000 */
[----:B------:R0:W1:Y:S02]  /*7b20*/  SHFL.UP P6, R85, R185, R209, R210 ;  /* 0x040000d1b9557389 */ /* 0x00006400000c00d2 */
[----:B01----:R-:W-:Y:S05]  /*7b30*/  ENDCOLLECTIVE ;  /* 0x000000000000791b */ /* 0x003fea0003800000 */
.L_x_6001:
        /* <DEDUP_REMOVED lines=8> */
.L_x_6002:
[----:B------:R-:W-:Y:S02]  /*7bc0*/  MOV R185, R186 ;  /* 0x000000ba00b97202 */ /* 0x000fe40000000f00 */
[----:B------:R-:W-:-:S07]  /*7bd0*/  MOV R84, R85 ;  /* 0x0000005500547202 */ /* 0x000fce0000000f00 */
[----:B------:R-:W-:Y:S05]  /*7be0*/  WARPSYNC.COLLECTIVE R86, `(.L_x_6003) ;  /* 0x0000000056087348 */ /* 0x000fea0003c00000 */
[----:B------:R0:W1:Y:S02]  /*7bf0*/  SHFL.UP P6, R85, R185, R209, R210 ;  /* 0x040000d1b9557389 */ /* 0x00006400000c00d2 */
[----:B01----:R-:W-:Y:S05]  /*7c00*/  ENDCOLLECTIVE ;  /* 0x000000000000791b */ /* 0x003fea0003800000 */
.L_x_6003:
        /* <DEDUP_REMOVED lines=8> */
.L_x_6004:
[----:B------:R-:W-:Y:S02]  /*7c90*/  MOV R185, R182 ;  /* 0x000000b600b97202 */ /* 0x000fe40000000f00 */
[----:B------:R-:W-:-:S07]  /*7ca0*/  MOV R84, R85 ;  /* 0x0000005500547202 */ /* 0x000fce0000000f00 */
[----:B------:R-:W-:Y:S05]  /*7cb0*/  WARPSYNC.COLLECTIVE R86, `(.L_x_6005) ;  /* 0x0000000056087348 */ /* 0x000fea0003c00000 */
[----:B------:R0:W1:Y:S02]  /*7cc0*/  SHFL.UP P6, R85, R185, R209, R210 ;  /* 0x040000d1b9557389 */ /* 0x00006400000c00d2 */
[----:B01----:R-:W-:Y:S05]  /*7cd0*/  ENDCOLLECTIVE ;  /* 0x000000000000791b */ /* 0x003fea0003800000 */
.L_x_6005:
        /* <DEDUP_REMOVED lines=8> */
.L_x_6006:
[----:B------:R-:W-:Y:S02]  /*7d60*/  MOV R185, R84 ;  /* 0x0000005400b97202 */ /* 0x000fe40000000f00 */
[----:B------:R-:W-:-:S07]  /*7d70*/  MOV R184, R85 ;  /* 0x0000005500b87202 */ /* 0x000fce0000000f00 */
[----:B------:R-:W-:Y:S05]  /*7d80*/  WARPSYNC.COLLECTIVE R86, `(.L_x_6007) ;  /* 0x0000000056087348 */ /* 0x000fea0003c00000 */
[----:B------:R0:W1:Y:S02]  /*7d90*/  SHFL.UP P6, R85, R185, R209, R210 ;  /* 0x040000d1b9557389 */ /* 0x00006400000c00d2 */
[----:B01----:R-:W-:Y:S05]  /*7da0*/  ENDCOLLECTIVE ;  /* 0x000000000000791b */ /* 0x003fea0003800000 */
.L_x_6007:
[----:B------:R-:W-:Y:S05]  /*7db0*/  BRA `(.L_x_6008) ;  /* 0xffffffc400d87947 */ /* 0x000fea000383ffff */
.L_x_5951:
        /* <DEDUP_REMOVED lines=8> */
.L_x_6010:
[----:B------:R-:W-:Y:S05]  /*7e40*/  BSYNC B0 ;  /* 0x0000000000007941 */ /* 0x000fea0003800000 */
.L_x_6009:
[----:B------:R-:W-:Y:S05]  /*7e50*/  BRA `(.L_x_6011) ;  /* 0xffffffc400c87947 */ /* 0x000fea000383ffff */
.L_x_5952:
        /* <DEDUP_REMOVED lines=8> */
.L_x_6013:
[----:B------:R-:W-:Y:S05]  /*7ee0*/  BSYNC B0 ;  /* 0x0000000000007941 */ /* 0x000fea0003800000 */
.L_x_6012:
[----:B------:R-:W-:Y:S05]  /*7ef0*/  BRA `(.L_x_6014) ;  /* 0xffffffc400a87947 */ /* 0x000fea000383ffff */
.L_x_5953:
        /* <DEDUP_REMOVED lines=8> */
.L_x_6016:
[----:B------:R-:W-:Y:S05]  /*7f80*/  BSYNC B0 ;  /* 0x0000000000007941 */ /* 0x000fea0003800000 */
.L_x_6015:
        /* <DEDUP_REMOVED lines=11> */
.L_x_6017:
[----:B------:R-:W-:Y:S05]  /*8040*/  WARPSYNC.COLLECTIVE R86, `(.L_x_6018) ;  /* 0x0000000056087348 */ /* 0x000fea0003c00000 */
[----:B------:R0:W1:Y:S02]  /*8050*/  SHFL.IDX P3, R223, R225, R226, R227 ;  /* 0x000000e2e1df7389 */ /* 0x00006400000600e3 */
[----:B01----:R-:W-:Y:S05]  /*8060*/  ENDCOLLECTIVE ;  /* 0x000000000000791b */ /* 0x003fea0003800000 */
.L_x_6018:
[----:B------:R-:W-:Y:S02]  /*8070*/  MOV R225, R101 ;  /* 0x0000006500e17202 */ /* 0x000fe40000000f00 */
[----:B------:R-:W-:Y:S02]  /*8080*/  MOV R182, R85 ;  /* 0x0000005500b67202 */ /* 0x000fe40000000f00 */
[----:B------:R-:W-:-:S07]  /*8090*/  MOV R84, R223 ;  /* 0x000000df00547202 */ /* 0x000fce0000000f00 */
[----:B------:R-:W-:Y:S05]  /*80a0*/  WARPSYNC.COLLECTIVE R86, `(.L_x_6019) ;  /* 0x0000000056087348 */ /* 0x000fea0003c00000 */
[----:B------:R0:W1:Y:S02]  /*80b0*/  SHFL.IDX P3, R223, R225, R226, R227 ;  /* 0x000000e2e1df7389 */ /* 0x00006400000600e3 */
[----:B01----:R-:W-:Y:S05]  /*80c0*/  ENDCOLLECTIVE ;  /* 0x000000000000791b */ /* 0x003fea0003800000 */
.L_x_6019:
[----:B------:R-:W-:Y:S01]  /*80d0*/  MOV R85, R223 ;  /* 0x000000df00557202 */ /* 0x000fe20000000f00 */
[----:B------:R-:W-:Y:S06]  /*80e0*/  BRA `(.L_x_6020) ;  /* 0xffffffc400447947 */ /* 0x000fec000383ffff */
.L_x_5955:
        /* <DEDUP_REMOVED lines=9> */
.L_x_6021:
[----:B------:R-:W-:Y:S02]  /*8180*/  MOV R229, R85 ;  /* 0x0000005500e57202 */ /* 0x000fe40000000f00 */
[----:B------:R-:W-:-:S07]  /*8190*/  MOV R87, R222 ;  /* 0x000000de00577202 */ /* 0x000fce0000000f00 */
[----:B------:R-:W-:Y:S05]  /*81a0*/  WARPSYNC.COLLECTIVE R86, `(.L_x_6022) ;  /* 0x0000000056087348 */ /* 0x000fea0003c00000 */
[----:B------:R0:W1:Y:S02]  /*81b0*/  SHFL.DOWN P2, R222, R229, R228, R231 ;  /* 0x080000e4e5de7389 */ /* 0x00006400000400e7 */
[----:B01----:R-:W-:Y:S05]  /*81c0*/  ENDCOLLECTIVE ;  /* 0x000000000000791b */ /* 0x003fea0003800000 */
.L_x_6022:
        /* <DEDUP_REMOVED lines=11> */
.L_x_6023:
[----:B------:R-:W-:Y:S02]  /*8280*/  MOV R229, R85 ;  /* 0x0000005500e57202 */ /* 0x000fe40000000f00 */
[----:B------:R-:W-:-:S07]  /*8290*/  MOV R87, R222 ;  /* 0x000000de00577202 */ /* 0x000fce0000000f00 */
[----:B------:R-:W-:Y:S05]  /*82a0*/  WARPSYNC.COLLECTIVE R86, `(.L_x_6024) ;  /* 0x0000000056087348 */ /* 0x000fea0003c00000 */
[----:B------:R0:W1:Y:S02]  /*82b0*/  SHFL.DOWN P2, R222, R229, R228, R231 ;  /* 0x080000e4e5de7389 */ /* 0x00006400000400e7 */
[----:B01----:R-:W-:Y:S05]  /*82c0*/  ENDCOLLECTIVE ;  /* 0x000000000000791b */ /* 0x003fea0003800000 */
.L_x_6024:
        /* <DEDUP_REMOVED lines=11> */
.L_x_6025:
[----:B------:R-:W-:Y:S02]  /*8380*/  MOV R229, R85 ;  /* 0x0000005500e57202 */ /* 0x000fe40000000f00 */
[----:B------:R-:W-:-:S07]  /*8390*/  MOV R87, R222 ;  /* 0x000000de00577202 */ /* 0x000fce0000000f00 */
[----:B------:R-:W-:Y:S05]  /*83a0*/  WARPSYNC.COLLECTIVE R86, `(.L_x_6026) ;  /* 0x0000000056087348 */ /* 0x000fea0003c00000 */
[----:B------:R0:W1:Y:S02]  /*83b0*/  SHFL.DOWN P2, R222, R229, R228, R231 ;  /* 0x080000e4e5de7389 */ /* 0x00006400000400e7 */
[----:B01----:R-:W-:Y:S05]  /*83c0*/  ENDCOLLECTIVE ;  /* 0x000000000000791b */ /* 0x003fea0003800000 */
.L_x_6026:
        /* <DEDUP_REMOVED lines=11> */
.L_x_6027:
[----:B------:R-:W-:Y:S02]  /*8480*/  MOV R229, R85 ;  /* 0x0000005500e57202 */ /* 0x000fe40000000f00 */
[----:B------:R-:W-:-:S07]  /*8490*/  MOV R87, R222 ;  /* 0x000000de00577202 */ /* 0x000fce0000000f00 */
[----:B------:R-:W-:Y:S05]  /*84a0*/  WARPSYNC.COLLECTIVE R86, `(.L_x_6028) ;  /* 0x0000000056087348 */ /* 0x000fea0003c00000 */
[----:B------:R0:W1:Y:S02]  /*84b0*/  SHFL.DOWN P2, R222, R229, R228, R231 ;  /* 0x080000e4e5de7389 */ /* 0x00006400000400e7 */
[----:B01----:R-:W-:Y:S05]  /*84c0*/  ENDCOLLECTIVE ;  /* 0x000000000000791b */ /* 0x003fea0003800000 */
.L_x_6028:
        /* <DEDUP_REMOVED lines=11> */
.L_x_6029:
[----:B------:R-:W-:Y:S02]  /*8580*/  MOV R229, R85 ;  /* 0x0000005500e57202 */ /* 0x000fe40000000f00 */
[----:B------:R-:W-:-:S07]  /*8590*/  MOV R87, R222 ;  /* 0x000000de00577202 */ /* 0x000fce0000000f00 */
[----:B------:R-:W-:Y:S05]  /*85a0*/  WARPSYNC.COLLECTIVE R86, `(.L_x_6030) ;  /* 0x0000000056087348 */ /* 0x000fea0003c00000 */
[----:B------:R0:W1:Y:S02]  /*85b0*/  SHFL.DOWN P2, R222, R229, R228, R231 ;  /* 0x080000e4e5de7389 */ /* 0x00006400000400e7 */
[----:B01----:R-:W-:Y:S05]  /*85c0*/  ENDCOLLECTIVE ;  /* 0x000000000000791b */ /* 0x003fea0003800000 */
.L_x_6030:
        /* <DEDUP_REMOVED lines=11> */
.L_x_6031:
[----:B------:R-:W-:Y:S02]  /*8680*/  ISETP.NE.AND P1, PT, R90, 0x1f, PT ;  /* 0x0000001f5a00780c */ /* 0x000fe40003f25270 */
[----:B------:R-:W-:Y:S02]  /*8690*/  MOV R225, R85 ;  /* 0x0000005500e17202 */ /* 0x000fe40000000f00 */
[----:B------:R-:W-:-:S09]  /*86a0*/  MOV R87, R223 ;  /* 0x000000df00577202 */ /* 0x000fd20000000f00 */
[----:B------:R-:W-:Y:S05]  /*86b0*/  WARPSYNC.COLLECTIVE R86, `(.L_x_6032) ;  /* 0x0000000056087348 */ /* 0x000fea0003c00000 */
[----:B------:R0:W1:Y:S02]  /*86c0*/  SHFL.IDX P3, R223, R225, R226, R227 ;  /* 0x000000e2e1df7389 */ /* 0x00006400000600e3 */
[----:B01----:R-:W-:Y:S05]  /*86d0*/  ENDCOLLECTIVE ;  /* 0x000000000000791b */ /* 0x003fea0003800000 */
.L_x_6032:
[----:B------:R-:W-:Y:S05]  /*86e0*/  WARPSYNC.COLLECTIVE R86, `(.L_x_6033) ;  /* 0x0000000056087348 */ /* 0x000fea0003c00000 */
[----:B------:R0:W1:Y:S02]  /*86f0*/  SHFL.DOWN P2, R222, R229, R228, R231 ;  /* 0x080000e4e5de7389 */ /* 0x00006400000400e7 */
[----:B01----:R-:W-:Y:S05]  /*8700*/  ENDCOLLECTIVE ;  /* 0x000000000000791b */ /* 0x003fea0003800000 */
.L_x_6033:
        /* <DEDUP_REMOVED lines=8> */
.L_x_6034:
[----:B------:R-:W-:-:S07]  /*8790*/  FMUL.FTZ R220, R100, R87 ;  /* 0x0000005764dc7220 */ /* 0x000fce0000410000 */
[----:B------:R-:W-:Y:S05]  /*87a0*/  WARPSYNC.COLLECTIVE R86, `(.L_x_6035) ;  /* 0x0000000056087348 */ /* 0x000fea0003c00000 */
[----:B------:R0:W1:Y:S02]  /*87b0*/  SHFL.IDX P3, R223, R225, R226, R227 ;  /* 0x000000e2e1df7389 */ /* 0x00006400000600e3 */
[----:B01----:R-:W-:Y:S05]  /*87c0*/  ENDCOLLECTIVE ;  /* 0x000000000000791b */ /* 0x003fea0003800000 */
.L_x_6035:
[----:B------:R-:W-:Y:S02]  /*87d0*/  MOV R225, R101 ;  /* 0x0000006500e17202 */ /* 0x000fe40000000f00 */
[----:B------:R-:W-:-:S07]  /*87e0*/  MOV R221, R223 ;  /* 0x000000df00dd7202 */ /* 0x000fce0000000f00 */
[----:B------:R-:W-:Y:S05]  /*87f0*/  WARPSYNC.COLLECTIVE R86, `(.L_x_6036) ;  /* 0x0000000056087348 */ /* 0x000fea0003c00000 */
[----:B------:R0:W1:Y:S02]  /*8800*/  SHFL.IDX P3, R223, R225, R226, R227 ;  /* 0x000000e2e1df7389 */ /* 0x00006400000600e3 */
[----:B01----:R-:W-:Y:S05]  /*8810*/  ENDCOLLECTIVE ;  /* 0x000000000000791b */ /* 0x003fea0003800000 */
.L_x_6036:
[----:B------:R-:W-:Y:S05]  /*8820*/  BRA `(.L_x_6037) ;  /* 0xffffffc4003c7947 */ /* 0x000fea000383ffff */
.L_x_6038:
        /* <DEDUP_REMOVED lines=13> */
.L_x_10467:


//--------------------- .text._Z25selective_scan_bwd_kernelI32Selective_Scan_bwd_kernel_traitsILi64ELi16ELb1ELb1ELb0ELb1ELb1EffEEv12SSMParamsBwd --------------------------
	.section	.text._Z25selective_scan_bwd_kernelI32Selective_Scan_bwd_kernel_traitsILi64ELi16ELb1ELb1ELb0ELb1ELb1EffEEv12SSMParamsBwd,"ax",@progbits
	.align	128
        .global         _Z25selective_scan_bwd_kernelI32Selective_Scan_bwd_kernel_traitsILi64ELi16ELb1ELb1ELb0ELb1ELb1EffEEv12SSMParamsBwd
        .type           _Z25selective_scan_bwd_kernelI32Selective_Scan_bwd_kernel_traitsILi64ELi16ELb1ELb1ELb0ELb1ELb1EffEEv12SSMParamsBwd,@function
        .size           _Z25selective_scan_bwd_kernelI32Selective_Scan_bwd_kernel_traitsILi64ELi16ELb1ELb1ELb0ELb1ELb1EffEEv12SSMParamsBwd,(.L_x_10468 - _Z25selective_scan_bwd_kernelI32Selective_Scan_bwd_kernel_traitsILi64ELi16ELb1ELb1ELb0ELb1ELb1EffEEv12SSMParamsBwd)
        .other          _Z25selective_scan_bwd_kernelI32Selective_Scan_bwd_kernel_traitsILi64ELi16ELb1ELb1ELb0ELb1ELb1EffEEv12SSMParamsBwd,@"STO_CUDA_ENTRY STV_DEFAULT"
_Z25selective_scan_bwd_kernelI32Selective_Scan_bwd_kernel_traitsILi64ELi16ELb1ELb1ELb0ELb1ELb1EffEEv12SSMParamsBwd:
.text._Z25selective_scan_bwd_kernelI32Selective_Scan_bwd_kernel_traitsILi64ELi16ELb1ELb1ELb0ELb1ELb1EffEEv12SSMParamsBwd:
        /* <DEDUP_REMOVED lines=10> */
[----:B------:R-:W4:Y:S01]  /*00a0*/  LDCU.64 UR22, c[0x0][0x498] ;  /* 0x00009300ff1677ac */ /* 0x000f220008000a00 */
        /* <DEDUP_REMOVED lines=19> */
[----:B------:R-:W-:Y:S01]  /*01e0*/  MOV R5, UR5 ;  /* 0x0000000500057c02 */ /* 0x000fe20008000f00 */
[----:B----4-:R-:W-:Y:S02]  /*01f0*/  UIMAD.WIDE.U32 UR12, UR32, UR16, URZ ;  /* 0x00000010200c72a5 */ /* 0x010fe4000f8e00ff */
[----:B------:R-:W-:-:S02]  /*0200*/  MOV R7, UR7 ;  /* 0x0000000700077c02 */ /* 0x000fc40008000f00 */
[----:B------:R4:W5:Y:S01]  /*0210*/  @P0 LDG.E R0, desc[UR30][R4.64] ;  /* 0x0000001e04000981 */ /* 0x000962000c1e1900 */
[----:B------:R-:W0:Y:S03]  /*0220*/  LDCU.64 UR26, c[0x0][0x3b0] ;  /* 0x00007600ff1a77ac */ /* 0x000e260008000a00 */
[----:B------:R0:W5:Y:S01]  /*0230*/  @P1 LDG.E R2, desc[UR30][R6.64] ;  /* 0x0000001e06021981 */ /* 0x000162000c1e1900 */
[----:B------:R-:W-:Y:S01]  /*0240*/  UIMAD UR13, UR32, UR17, UR13 ;  /* 0x00000011200d72a4 */ /* 0x000fe2000f8e020d */
[----:B------:R-:W-:Y:S01]  /*0250*/  HFMA2 R131, -RZ, RZ, 0, 0 ;  /* 0x00000000ff837431 */ /* 0x000fe200000001ff */
[----:B------:R-:W3:Y:S01]  /*0260*/  LDCU.128 UR4, c[0x0][0x4a0] ;  /* 0x00009400ff0477ac */ /* 0x000ee20008000c00 */
[----:B-1----:R-:W-:Y:S02]  /*0270*/  IADD3 R8, PT, PT, R3, 0xffffffe, RZ ;  /* 0x0ffffffe03087810 */ /* 0x002fe40007ffe0ff */
[----:B------:R-:W-:Y:S01]  /*0280*/  IABS R3, UR14 ;  /* 0x0000000e00037c13 */ /* 0x000fe20008000000 */
[----:B------:R-:W-:Y:S01]  /*0290*/  UIMAD.WIDE.U32 UR16, UR14, UR18, UR12 ;  /* 0x000000120e1072a5 */ /* 0x000fe2000f8e000c */
[----:B------:R1:W4:Y:S01]  /*02a0*/  F2I.FTZ.U32.TRUNC.NTZ R9, R8 ;  /* 0x0000000800097305 */ /* 0x000322000021f000 */
[----:B------:R-:W-:-:S02]  /*02b0*/  UIMAD.WIDE.U32 UR20, UR32, UR22, URZ ;  /* 0x00000016201472a5 */ /* 0x000fc4000f8e00ff */
[----:B------:R-:W-:Y:S02]  /*02c0*/  UIMAD UR22, UR14, UR19, UR17 ;  /* 0x000000130e1672a4 */ /* 0x000fe4000f8e0211 */
[----:B--2---:R-:W-:Y:S02]  /*02d0*/  UIMAD.WIDE.U32 UR18, UR32, UR8, URZ ;  /* 0x00000008201272a5 */ /* 0x004fe4000f8e00ff */
[----:B------:R-:W-:Y:S01]  /*02e0*/  UISETP.NE.U32.AND UP0, UPT, UR28, URZ, UPT ;  /* 0x000000ff1c00728c */ /* 0x000fe2000bf05070 */
[----:B-1----:R-:W-:Y:S01]  /*02f0*/  HFMA2 R8, -RZ, RZ, 0, 0 ;  /* 0x00000000ff087431 */ /* 0x002fe200000001ff */
        /* <DEDUP_REMOVED lines=14> */
[----:B------:R-:W1:Y:S04]  /*03e0*/  LDCU.128 UR4, c[0x0][0x460] ;  /* 0x00008c00ff0477ac */ /* 0x000e680008000c00 */
[----:B------:R-:W-:Y:S01]  /*03f0*/  IADD3 R4, PT, PT, -R9, RZ, RZ ;  /* 0x000000ff09047210 */ /* 0x000fe20007ffe1ff */
[----:B------:R-:W2:Y:S04]  /*0400*/  @UP0 LDCU UR9, c[0x0][0x384] ;  /* 0x00007080ff0907ac */ /* 0x000ea80008000800 */
[C---:B------:R-:W-:Y:S01]  /*0410*/  IMAD R3, R10.reuse, R4, R3 ;  /* 0x000000040a037224 */ /* 0x040fe200078e0203 */
[----:B------:R-:W3:Y:S04]  /*0420*/  @UP0 LDCU UR17, c[0x0][0x38c] ;  /* 0x00007180ff1107ac */ /* 0x000ee80008000800 */
[----:B------:R-:W-:Y:S01]  /*0430*/  ISETP.GT.U32.AND P1, PT, R10, R3, PT ;  /* 0x000000030a00720c */ /* 0x000fe20003f24070 */
[----:B------:R-:W-:-:S02]  /*0440*/  ULEA UR19, UR33, 0xfffffc00, 0xa ;  /* 0xfffffc0021137891 */ /* 0x000fc4000f8e50ff */
[----:B0-----:R-:W-:Y:S01]  /*0450*/  UIMAD.WIDE.U32 UR10, UR32, UR26, URZ ;  /* 0x0000001a200a72a5 */ /* 0x001fe2000f8e00ff */
[----:B------:R-:W0:Y:S01]  /*0460*/  @UP0 LDCU.64 UR20, c[0x0][0x480] ;  /* 0x00009000ff1407ac */ /* 0x000e220008000a00 */
[----:B------:R-:W-:Y:S02]  /*0470*/  UIADD3 UR16, UP3, UPT, UR19, UR16, URZ ;  /* 0x0000001013107290 */ /* 0x000fe4000ff7e0ff */
[----:B------:R-:W-:-:S06]  /*0480*/  UIMAD UR11, UR32, UR27, UR11 ;  /* 0x0000001b200b72a4 */ /* 0x000fcc000f8e020b */
[-C--:B------:R-:W-:Y:S01]  /*0490*/  @!P1 IADD3 R3, PT, PT, R3, -R10.reuse, RZ ;  /* 0x8000000a03039210 */ /* 0x080fe20007ffe0ff */
[----:B-1----:R-:W-:Y:S01]  /*04a0*/  ULEA UR27, UP1, UR16, UR4, 0x2 ;  /* 0x00000004101b7291 */ /* 0x002fe2000f8210ff */
        /* <DEDUP_REMOVED lines=9> */
[----:B------:R-:W1:Y:S01]  /*0540*/  LDCU.64 UR28, c[0x0][0x528] ;  /* 0x0000a500ff1c77ac */ /* 0x000e620008000a00 */
        /* <DEDUP_REMOVED lines=11> */
[----:B0-----:R-:W-:-:S02]  /*0600*/  @UP0 UIMAD.WIDE UR4, UR6, 0x8, UR20 ;  /* 0x00000008060408a5 */ /* 0x001fc4000f8e0214 */
[----:B------:R-:W-:Y:S01]  /*0610*/  UISETP.GE.AND UP0, UPT, UR33, 0x1, UPT ;  /* 0x000000012100788c */ /* 0x000fe2000bf06270 */
[----:B------:R-:W-:Y:S01]  /*0620*/  SHF.R.S32.HI R11, RZ, 0x1f, R139 ;  /* 0x0000001fff0b7819 */ /* 0x000fe2000001148b */
[-C--:B------:R-:W-:Y:S01]  /*0630*/  IMAD.WIDE.U32 R4, R139, R12.reuse, UR10 ;  /* 0x0000000a8b047e25 */ /* 0x080fe2000f8e000c */
[----:B------:R-:W-:Y:S02]  /*0640*/  UIADD3 UR18, UP1, UPT, UR19, UR18, URZ ;  /* 0x0000001213127290 */ /* 0x000fe4000ff3e0ff */
[----:B------:R-:W-:Y:S01]  /*0650*/  UIADD3.X UR24, UPT, UPT, UR26, UR24, URZ, UP2, !UPT ;  /* 0x000000181a187290 */ /* 0x000fe200097fe4ff */
[----:B------:R-:W-:Y:S01]  /*0660*/  IMAD R6, R11, R12, RZ ;  /* 0x0000000c0b067224 */ /* 0x000fe200078e02ff */
[----:B------:R-:W-:Y:S01]  /*0670*/  IADD3 R7, P0, PT, R4, UR19, RZ ;  /* 0x0000001304077c10 */ /* 0x000fe2000ff1e0ff */
[----:B------:R-:W-:Y:S02]  /*0680*/  UIADD3.X UR25, UPT, UPT, UR26, UR25, URZ, UP1, !UPT ;  /* 0x000000191a197290 */ /* 0x000fe40008ffe4ff */
[----:B------:R-:W-:Y:S01]  /*0690*/  IMAD R3, R139, R13, R6 ;  /* 0x0000000d8b037224 */ /* 0x000fe200078e0206 */
[----:B-1----:R-:W-:-:S02]  /*06a0*/  ULEA UR28, UP1, UR18, UR28, 0x2 ;  /* 0x0000001c121c7291 */ /* 0x002fc4000f8210ff */
[----:B------:R-:W-:Y:S02]  /*06b0*/  ULEA.HI.X UR24, UR8, UR7, UR24, 0x2, UP3 ;  /* 0x0000000708187291 */ /* 0x000fe400098f1418 */
[----:B------:R-:W-:Y:S01]  /*06c0*/  IADD3 R4, PT, PT, R5, R3, RZ ;  /* 0x0000000305047210 */ /* 0x000fe20007ffe0ff */
[----:B------:R-:W-:Y:S01]  /*06d0*/  ULEA.HI.X UR25, UR18, UR29, UR25, 0x2, UP1 ;  /* 0x0000001d12197291 */ /* 0x000fe200088f1419 */
[C---:B--2---:R-:W-:Y:S02]  /*06e0*/  LEA R6, P1, R7.reuse, R8, 0x2 ;  /* 0x0000000807067211 */ /* 0x044fe400078210ff */
[----:B------:R-:W-:Y:S02]  /*06f0*/  IADD3.X R4, PT, PT, R4, UR26, RZ, P0, !PT ;  /* 0x0000001a04047c10 */ /* 0x000fe400087fe4ff */
[----:B------:R-:W-:Y:S02]  /*0700*/  MOV R3, RZ ;  /* 0x000000ff00037202 */ /* 0x000fe40000000f00 */
[----:B------:R-:W-:Y:S01]  /*0710*/  LEA.HI.X R7, R7, R9, R4, 0x2, P1 ;  /* 0x0000000907077211 */ /* 0x000fe200008f1404 */
[----:B------:R-:W-:Y:S06]  /*0720*/  BRA.U !UP0, `(.L_x_6039) ;  /* 0x0000007d08407547 */ /* 0x000fec000b800000 */
        /* <DEDUP_REMOVED lines=9> */
[----:B------:R-:W0:Y:S01]  /*07c0*/  LDCU UR26, c[0x0][0x394] ;  /* 0x00007280ff1a77ac */ /* 0x000e220008000800 */
[----:B-1----:R-:W-:-:S04]  /*07d0*/  IMAD R3, R11, UR10, RZ ;  /* 0x0000000a0b037c24 */ /* 0x002fc8000f8e02ff */
[----:B------:R-:W-:Y:S01]  /*07e0*/  IMAD R41, R139, UR11, R3 ;  /* 0x0000000b8b297c24 */ /* 0x000fe2000f8e0203 */
[----:B--2---:R-:W-:Y:S01]  /*07f0*/  UIMAD.WIDE.U32 UR16, UR14, UR8, URZ ;  /* 0x000000080e1072a5 */ /* 0x004fe2000f8e00ff */
[----:B------:R-:W-:Y:S01]  /*0800*/  MOV R3, RZ ;  /* 0x000000ff00037202 */ /* 0x000fe20000000f00 */
[----:B----4-:R-:W-:Y:S02]  /*0810*/  UIMAD.WIDE.U32 UR18, UR14, UR20, URZ ;  /* 0x000000140e1272a5 */ /* 0x010fe4000f8e00ff */
[----:B------:R-:W-:Y:S01]  /*0820*/  UIMAD UR20, UR14, UR9, UR17 ;  /* 0x000000090e1472a4 */ /* 0x000fe2000f8e0211 */
        /* <DEDUP_REMOVED lines=9> */
[----:B------:R-:W-:-:S02]  /*08c0*/  IADD3 R19, PT, PT, R140, 0x100, RZ ;  /* 0x000001008c137810 */ /* 0x000fc40007ffe0ff */
[----:B------:R-:W-:Y:S02]  /*08d0*/  MOV R4, R6 ;  /* 0x0000000600047202 */ /* 0x000fe40000000f00 */
[C---:B------:R-:W-:Y:S02]  /*08e0*/  IADD3 R21, PT, PT, R140.reuse, 0x140, RZ ;  /* 0x000001408c157810 */ /* 0x040fe40007ffe0ff */
[C---:B------:R-:W-:Y:S02]  /*08f0*/  IADD3 R23, PT, PT, R140.reuse, 0x180, RZ ;  /* 0x000001808c177810 */ /* 0x040fe40007ffe0ff */
[C---:B------:R-:W-:Y:S02]  /*0900*/  IADD3 R25, PT, PT, R140.reuse, 0x1c0, RZ ;  /* 0x000001c08c197810 */ /* 0x040fe40007ffe0ff */
[C---:B------:R-:W-:Y:S02]  /*0910*/  IADD3 R27, PT, PT, R140.reuse, 0x240, RZ ;  /* 0x000002408c1b7810 */ /* 0x040fe40007ffe0ff */
[----:B------:R-:W-:-:S02]  /*0920*/  LEA.HI R10, R140, R140, RZ, 0x1b ;  /* 0x0000008c8c0a7211 */ /* 0x000fc400078fd8ff */
[C---:B------:R-:W-:Y:S02]  /*0930*/  IADD3 R13, PT, PT, R140.reuse, 0x40, RZ ;  /* 0x000000408c0d7810 */ /* 0x040fe40007ffe0ff */
[C---:B------:R-:W-:Y:S02]  /*0940*/  IADD3 R29, PT, PT, R140.reuse, 0x280, RZ ;  /* 0x000002808c1d7810 */ /* 0x040fe40007ffe0ff */
[C---:B------:R-:W-:Y:S02]  /*0950*/  IADD3 R31, PT, PT, R140.reuse, 0x2c0, RZ ;  /* 0x000002c08c1f7810 */ /* 0x040fe40007ffe0ff */
[C---:B------:R-:W-:Y:S02]  /*0960*/  IADD3 R33, PT, PT, R140.reuse, 0x300, RZ ;  /* 0x000003008c217810 */ /* 0x040fe40007ffe0ff */
[C---:B------:R-:W-:Y:S02]  /*0970*/  IADD3 R35, PT, PT, R140.reuse, 0x340, RZ ;  /* 0x000003408c237810 */ /* 0x040fe40007ffe0ff */
[----:B------:R-:W-:-:S02]  /*0980*/  IADD3 R37, PT, PT, R140, 0x380, RZ ;  /* 0x000003808c257810 */ /* 0x000fc40007ffe0ff */
[C---:B------:R-:W-:Y:S02]  /*0990*/  IADD3 R39, PT, PT, R140.reuse, 0x3c0, RZ ;  /* 0x000003c08c277810 */ /* 0x040fe40007ffe0ff */
[C---:B------:R-:W-:Y:S02]  /*09a0*/  SHF.L.U32 R8, R140.reuse, 0x2, RZ ;  /* 0x000000028c087819 */ /* 0x040fe400000006ff */
[C---:B------:R-:W-:Y:S02]  /*09b0*/  IADD3 R6, PT, PT, R140.reuse, 0x200, RZ ;  /* 0x000002008c067810 */ /* 0x040fe40007ffe0ff */
        /* <DEDUP_REMOVED lines=9> */
[----:B------:R-:W-:Y:S02]  /*0a50*/  LEA R9, R10, UR6, 0x2 ;  /* 0x000000060a097c11 */ /* 0x000fe4000f8e10ff */
        /* <DEDUP_REMOVED lines=10> */
[----:B------:R-:W-:-:S02]  /*0b00*/  MOV R5, R7 ;  /* 0x0000000700057202 */ /* 0x000fc40000000f00 */
        /* <DEDUP_REMOVED lines=20> */
[----:B------:R-:W-:-:S07]  /*0c50*/  IADD3 R30, PT, PT, R139, R41, RZ ;  /* 0x000000298b1e7210 */ /* 0x000fce0007ffe0ff */
.L_x_6119:
[----:B------:R-:W-:Y:S01]  /*0c60*/  BAR.SYNC.DEFER_BLOCKING 0x0 ;  /* 0x0000000000007b1d */ /* 0x000fe20000010000 */
[----:B------:R-:W-:Y:S02]  /*0c70*/  MOV R34, UR27 ;  /* 0x0000001b00227c02 */ /* 0x000fe40008000f00 */
[----:B------:R-:W-:-:S03]  /*0c80*/  MOV R35, UR22 ;  /* 0x0000001600237c02 */ /* 0x000fc60008000f00 */
[----:B------:R-:W-:-:S05]  /*0c90*/  IMAD.WIDE.U32 R34, R28, 0x10, R34 ;  /* 0x000000101c227825 */ /* 0x000fca00078e0022 */
[----:B-1----:R-:W2:Y:S04]  /*0ca0*/  LDG.E.128 R36, desc[UR30][R34.64] ;  /* 0x0000001e22247981 */ /* 0x002ea8000c1e1d00 */
        /* <DEDUP_REMOVED lines=96> */
.L_x_6041:
[----:B------:R-:W-:Y:S05]  /*12b0*/  BSYNC.RECONVERGENT B0 ;  /* 0x0000000000007941 */ /* 0x000fea0003800200 */
.L_x_6040:
        /* <DEDUP_REMOVED lines=34> */
.L_x_6043:
[----:B------:R-:W-:Y:S05]  /*14e0*/  BSYNC.RECONVERGENT B0 ;  /* 0x0000000000007941 */ /* 0x000fea0003800200 */
.L_x_6042:
        /* <DEDUP_REMOVED lines=34> */
.L_x_6045:
[----:B------:R-:W-:Y:S05]  /*1710*/  BSYNC.RECONVERGENT B0 ;  /* 0x0000000000007941 */ /* 0x000fea0003800200 */
.L_x_6044:
        /* <DEDUP_REMOVED lines=34> */
.L_x_6047:
[----:B------:R-:W-:Y:S05]  /*1940*/  BSYNC.RECONVERGENT B0 ;  /* 0x0000000000007941 */ /* 0x000fea0003800200 */
.L_x_6046:
        /* <DEDUP_REMOVED lines=34> */
.L_x_6049:
[----:B------:R-:W-:Y:S05]  /*1b70*/  BSYNC.RECONVERGENT B0 ;  /* 0x0000000000007941 */ /* 0x000fea0003800200 */
.L_x_6048:
        /* <DEDUP_REMOVED lines=34> */
.L_x_6051:
[----:B------:R-:W-:Y:S05]  /*1da0*/  BSYNC.RECONVERGENT B0 ;  /* 0x0000000000007941 */ /* 0x000fea0003800200 */
.L_x_6050:
        /* <DEDUP_REMOVED lines=34> */
.L_x_6053:
[----:B------:R-:W-:Y:S05]  /*1fd0*/  BSYNC.RECONVERGENT B0 ;  /* 0x0000000000007941 */ /* 0x000fea0003800200 */
.L_x_6052:
        /* <DEDUP_REMOVED lines=34> */
.L_x_6055:
[----:B------:R-:W-:Y:S05]  /*2200*/  BSYNC.RECONVERGENT B0 ;  /* 0x0000000000007941 */ /* 0x000fea0003800200 */
.L_x_6054:
        /* <DEDUP_REMOVED lines=34> */
.L_x_6057:
[----:B------:R-:W-:Y:S05]  /*2430*/  BSYNC.RECONVERGENT B0 ;  /* 0x0000000000007941 */ /* 0x000fea0003800200 */
.L_x_6056:
        /* <DEDUP_REMOVED lines=34> */
.L_x_6059:
[----:B------:R-:W-:Y:S05]  /*2660*/  BSYNC.RECONVERGENT B0 ;  /* 0x0000000000007941 */ /* 0x000fea0003800200 */
.L_x_6058:
        /* <DEDUP_REMOVED lines=33> */
.L_x_6061:
[----:B------:R-:W-:Y:S05]  /*2880*/  BSYNC.RECONVERGENT B0 ;  /* 0x0000000000007941 */ /* 0x000fea0003800200 */
.L_x_6060:
        /* <DEDUP_REMOVED lines=32> */
.L_x_6063:
[----:B------:R-:W-:Y:S05]  /*2a90*/  BSYNC.RECONVERGENT B0 ;  /* 0x0000000000007941 */ /* 0x000fea0003800200 */
.L_x_6062:
        /* <DEDUP_REMOVED lines=32> */
.L_x_6065:
[----:B------:R-:W-:Y:S05]  /*2ca0*/  BSYNC.RECONVERGENT B0 ;  /* 0x0000000000007941 */ /* 0x000fea0003800200 */
.L_x_6064:
        /* <DEDUP_REMOVED lines=32> */
.L_x_6067:
[----:B------:R-:W-:Y:S05]  /*2eb0*/  BSYNC.RECONVERGENT B0 ;  /* 0x0000000000007941 */ /* 0x000fea0003800200 */
.L_x_6066:
        /* <DEDUP_REMOVED lines=32> */
.L_x_6069:
[----:B------:R-:W-:Y:S05]  /*30c0*/  BSYNC.RECONVERGENT B0 ;  /* 0x0000000000007941 */ /* 0x000fea0003800200 */
.L_x_6068:
        /* <DEDUP_REMOVED lines=32> */
.L_x_6071:
[----:B------:R-:W-:Y:S05]  /*32d0*/  BSYNC.RECONVERGENT B0 ;  /* 0x0000000000007941 */ /* 0x000fea0003800200 */
.L_x_6070:
[----:B------:R-:W1:Y:S01]  /*32e0*/  LDCU.128 UR8, c[0x0][0x410] ;  /* 0x00008200ff0877ac */ /* 0x000e620008000c00 */
[----:B0-----:R-:W-:Y:S01]  /*32f0*/  LDS.128 R72, [R33] ;  /* 0x0000000021487984 */ /* 0x001fe20000000c00 */
[----:B------:R-:W-:-:S03]  /*3300*/  UIADD3 UR29, UPT, UPT, UR26, -0x1, URZ ;  /* 0xffffffff1a1d7890 */ /* 0x000fc6000fffe0ff */
[----:B------:R-:W-:Y:S01]  /*3310*/  LDS.128 R80, [R33+0x10] ;  /* 0x0000100021507984 */ /* 0x000fe20000000c00 */
[----:B------:R-:W0:Y:S03]  /*3320*/  LDCU.64 UR36, c[0x0][0x488] ;  /* 0x00009100ff2477ac */ /* 0x000e260008000a00 */
[----:B------:R-:W-:Y:S01]  /*3330*/  LDS.128 R84, [R33+0x20] ;  /* 0x0000200021547984 */ /* 0x000fe20000000c00 */
[----:B------:R-:W-:Y:S01]  /*3340*/  USHF.L.U32 UR6, UR29, 0xa, URZ ;  /* 0x0000000a1d067899 */ /* 0x000fe200080006ff */
[----:B------:R-:W-:Y:S02]  /*3350*/  UMOV UR7, URZ ;  /* 0x000000ff00077c82 */ /* 0x000fe40008000000 */
[----:B------:R-:W-:Y:S01]  /*3360*/  LDS.128 R88, [R33+0x30] ;  /* 0x0000300021587984 */ /* 0x000fe20000000c00 */
[----:B------:R-:W2:Y:S01]  /*3370*/  LDCU.64 UR38, c[0x0][0x490] ;  /* 0x00009200ff2677ac */ /* 0x000ea20008000a00 */
        /* <DEDUP_REMOVED lines=95> */
[----:B------:R2:W-:Y:S01]  /*3970*/  MUFU.EX2 R147, R134 ;  /* 0x0000008600937308 */ /* 0x0005e20000000800 */
[----:B------:R-:W-:-:S03]  /*3980*/  FMUL.FTZ R137, R74, R153 ;  /* 0x000000994a897220 */ /* 0x000fc60000410000 */
[----:B------:R5:W5:Y:S01]  /*3990*/  MUFU.EX2 R149, R135 ;  /* 0x0000008700957308 */ /* 0x000b620000000800 */
[----:B0-----:R-:W-:-:S03]  /*39a0*/  FMUL.FTZ R150, R79, R118 ;  /* 0x000000764f967220 */ /* 0x001fc60000410000 */
[----:B-1----:R-:W0:Y:S01]  /*39b0*/  MUFU.RCP R121, R120 ;  /* 0x0000007800797308 */ /* 0x002e220000001000 */
[----:B--2---:R-:W-:Y:S01]  /*39c0*/  FMUL.FTZ R134, R75, R150 ;  /* 0x000000964b867220 */ /* 0x004fe20000410000 */
[----:B-----5:R-:W-:Y:S01]  /*39d0*/  FADD.FTZ R125, R125, 1 ;  /* 0x3f8000007d7d7421 */ /* 0x020fe20000010000 */
[----:B------:R-:W-:-:S05]  /*39e0*/  FMUL.FTZ R135, R72, R151 ;  /* 0x0000009748877220 */ /* 0x000fca0000410000 */
[----:B------:R-:W1:Y:S01]  /*39f0*/  MUFU.RCP R122, R122 ;  /* 0x0000007a007a7308 */ /* 0x000e620000001000 */
[----:B------:R-:W-:-:S07]  /*3a00*/  FADD.FTZ R149, R149, 1 ;  /* 0x3f80000095957421 */ /* 0x000fce0000010000 */
[----:B------:R-:W2:Y:S01]  /*3a10*/  MUFU.EX2 R127, R127 ;  /* 0x0000007f007f7308 */ /* 0x000ea20000000800 */
[----:B0-----:R-:W-:-:S03]  /*3a20*/  FMUL.FTZ R155, R92, R121 ;  /* 0x000000795c9b7220 */ /* 0x001fc60000410000 */
[----:B------:R-:W0:Y:S04]  /*3a30*/  MUFU.EX2 R126, R126 ;  /* 0x0000007e007e7308 */ /* 0x000e280000000800 */
[----:B------:R-:W-:Y:S01]  /*3a40*/  MUFU.RCP R142, R124 ;  /* 0x0000007c008e7308 */ /* 0x000fe20000001000 */
[----:B-1----:R-:W-:Y:S01]  /*3a50*/  FMUL.FTZ R152, R93, R122 ;  /* 0x0000007a5d987220 */ /* 0x002fe20000410000 */
[----:B--2---:R-:W-:-:S06]  /*3a60*/  FADD.FTZ R127, R127, 1 ;  /* 0x3f8000007f7f7421 */ /* 0x004fcc0000010000 */
[----:B------:R-:W1:Y:S01]  /*3a70*/  MUFU.EX2 R156, R136 ;  /* 0x00000088009c7308 */ /* 0x000e620000000800 */
[----:B0-----:R-:W-:-:S03]  /*3a80*/  FADD.FTZ R126, R126, 1 ;  /* 0x3f8000007e7e7421 */ /* 0x001fc60000010000 */
[----:B------:R-:W0:Y:S08]  /*3a90*/  MUFU.RCP R123, R123 ;  /* 0x0000007b007b7308 */ /* 0x000e300000001000 */
[----:B------:R-:W2:Y:S01]  /*3aa0*/  MUFU.RCP R145, R127 ;  /* 0x0000007f00917308 */ /* 0x000ea20000001000 */
[----:B-1----:R-:W-:-:S07]  /*3ab0*/  FADD.FTZ R156, R156, 1 ;  /* 0x3f8000009c9c7421 */ /* 0x002fce0000010000 */
[----:B------:R-:W-:Y:S01]  /*3ac0*/  MUFU.RCP R136, R126 ;  /* 0x0000007e00887308 */ /* 0x000fe20000001000 */
[----:B0-----:R-:W-:-:S07]  /*3ad0*/  FMUL.FTZ R157, R94, R123 ;  /* 0x0000007b5e9d7220 */ /* 0x001fce0000410000 */
        /* <DEDUP_REMOVED lines=12> */
[----:B-1----:R-:W-:Y:S01]  /*3ba0*/  FADD.FTZ R109, -R119, 1 ;  /* 0x3f800000776d7421 */ /* 0x002fe20000010100 */
        /* <DEDUP_REMOVED lines=9> */
[----:B---3--:R-:W-:Y:S01]  /*3c40*/  FADD.FTZ R112, -R142, 1 ;  /* 0x3f8000008e707421 */ /* 0x008fe20000010100 */
[----:B------:R-:W-:Y:S01]  /*3c50*/  FADD.FTZ R110, R147, 1 ;  /* 0x3f800000936e7421 */ /* 0x000fe20000010000 */
[----:B------:R-:W-:-:S02]  /*3c60*/  FFMA.FTZ R79, R92, R79, 1 ;  /* 0x3f8000005c4f7423 */ /* 0x000fc4000001004f */
[----:B------:R-:W-:-:S03]  /*3c70*/  FFMA.FTZ R113, R95, R112, 1 ;  /* 0x3f8000005f717423 */ /* 0x000fc60000010070 */
[----:B------:R3:W5:Y:S01]  /*3c80*/  MUFU.RCP R154, R110 ;  /* 0x0000006e009a7308 */ /* 0x0007620000001000 */
[----:B-1----:R-:W-:-:S04]  /*3c90*/  FADD.FTZ R78, -R122, 1 ;  /* 0x3f8000007a4e7421 */ /* 0x002fc80000010100 */
[----:B------:R-:W-:Y:S01]  /*3ca0*/  FFMA.FTZ R92, R93, R78, 1 ;  /* 0x3f8000005d5c7423 */ /* 0x000fe2000001004e */
[----:B------:R-:W-:Y:S02]  /*3cb0*/  FADD.FTZ R93, -R123, 1 ;  /* 0x3f8000007b5d7421 */ /* 0x000fe40000010100 */
[----:B------:R-:W1:Y:S02]  /*3cc0*/  MUFU.RCP R147, R146 ;  /* 0x0000009200937308 */ /* 0x000e640000001000 */
        /* <DEDUP_REMOVED lines=21> */
[----:B---3--:R-:W-:Y:S01]  /*3e20*/  FMUL.FTZ R110, R82, R70 ;  /* 0x00000046526e7220 */ /* 0x008fe20000410000 */
[----:B------:R-:W-:Y:S01]  /*3e30*/  FMUL.FTZ R112, R142, R109 ;  /* 0x0000006d8e707220 */ /* 0x000fe20000410000 */
[----:B------:R-:W-:Y:S01]  /*3e40*/  BAR.SYNC.DEFER_BLOCKING 0x0 ;  /* 0x0000000000007b1d */ /* 0x000fe20000010000 */
[----:B------:R-:W-:Y:S01]  /*3e50*/  FMUL.FTZ R109, R111, R92 ;  /* 0x0000005c6f6d7220 */ /* 0x000fe20000410000 */
[----:B------:R-:W-:Y:S01]  /*3e60*/  FMUL.FTZ R110, R123, R110 ;  /* 0x0000006e7b6e7220 */ /* 0x000fe20000410000 */
[----:B------:R-:W-:Y:S01]  /*3e70*/  FMUL.FTZ R111, R112, R113 ;  /* 0x00000071706f7220 */ /* 0x000fe20000410000 */
[----:B--2---:R-:W-:Y:S01]  /*3e80*/  FADD.FTZ R113, -R145, 1 ;  /* 0x3f80000091717421 */ /* 0x004fe20000010100 */
        /* <DEDUP_REMOVED lines=25> */
[----:B----4-:R-:W-:Y:S01]  /*4020*/  FMUL.FTZ R117, R89, R77 ;  /* 0x0000004d59757220 */ /* 0x010fe20000410000 */
[----:B------:R-:W-:Y:S01]  /*4030*/  FFMA.FTZ R122, R103, R116, 1 ;  /* 0x3f800000677a7423 */ /* 0x000fe20000010074 */
[----:B------:R-:W-:Y:S01]  /*4040*/  FFMA.FTZ R118, R101, R92, 1 ;  /* 0x3f80000065767423 */ /* 0x000fe2000001005c */
[----:B------:R-:W-:Y:S01]  /*4050*/  FMUL.FTZ R116, R90, R78 ;  /* 0x0000004e5a747220 */ /* 0x000fe20000410000 */
[----:B-1----:R-:W-:Y:S01]  /*4060*/  FADD.FTZ R93, -R147, 1 ;  /* 0x3f800000935d7421 */ /* 0x002fe20000010100 */
        /* <DEDUP_REMOVED lines=13> */
[----:B------:R-:W-:-:S02]  /*4140*/  FMUL.FTZ R156, R103, R156 ;  /* 0x0000009c679c7220 */ /* 0x000fc40000410000 */
[----:B------:R-:W-:Y:S02]  /*4150*/  STS.128 [R33+0x20], R112 ;  /* 0x0000207021007388 */ /* 0x000fe40000000c00 */
[----:B------:R-:W-:Y:S02]  /*4160*/  FMUL.FTZ R146, R91, R156 ;  /* 0x0000009c5b927220 */ /* 0x000fe40000410000 */
[----:B------:R1:W-:Y:S01]  /*4170*/  STS.128 [R33+0x30], R116 ;  /* 0x0000307421007388 */ /* 0x0003e20000000c00 */
[----:B------:R-:W-:-:S03]  /*4180*/  NOP ;  /* 0x0000000000007918 */ /* 0x000fc60000000000 */
[----:B------:R-:W2:Y:S01]  /*4190*/  LDS.128 R124, [R32] ;  /* 0x00000000207c7984 */ /* 0x000ea20000000c00 */
[----:B0-----:R-:W-:-:S03]  /*41a0*/  FMUL.FTZ R108, R95, R142 ;  /* 0x0000008e5f6c7220 */ /* 0x001fc60000410000 */
[----:B------:R-:W0:Y:S04]  /*41b0*/  LDS.128 R120, [R32+0x200] ;  /* 0x0002000020787984 */ /* 0x000e280000000c00 */
[----:B------:R-:W3:Y:S01]  /*41c0*/  LDS.128 R104, [R32+0x400] ;  /* 0x0004000020687984 */ /* 0x000ee20000000c00 */
[----:B-1----:R-:W-:Y:S01]  /*41d0*/  FMUL.FTZ R117, R80, R155 ;  /* 0x0000009b50757220 */ /* 0x002fe20000410000 */
[----:B------:R-:W-:Y:S01]  /*41e0*/  FMUL.FTZ R116, R81, R152 ;  /* 0x0000009851747220 */ /* 0x000fe20000410000 */
[----:B------:R-:W-:Y:S01]  /*41f0*/  MOV R80, UR9 ;  /* 0x0000000900507c02 */ /* 0x000fe20008000f00 */
[----:B------:R-:W1:Y:S01]  /*4200*/  LDS.128 R92, [R32+0x600] ;  /* 0x00060000205c7984 */ /* 0x000e620000000c00 */
[----:B------:R-:W-:Y:S01]  /*4210*/  MOV R81, UR8 ;  /* 0x0000000800517c02 */ /* 0x000fe20008000f00 */
[----:B------:R-:W-:Y:S01]  /*4220*/  FMUL.FTZ R118, R83, R108 ;  /* 0x0000006c53767220 */ /* 0x000fe20000410000 */
[----:B------:R-:W-:Y:S01]  /*4230*/  FMUL.FTZ R83, R96, R143 ;  /* 0x0000008f60537220 */ /* 0x000fe20000410000 */
[----:B------:R-:W-:Y:S01]  /*4240*/  FMUL.FTZ R119, R82, R157 ;  /* 0x0000009d52777220 */ /* 0x000fe20000410000 */
[----:B------:R-:W-:Y:S01]  /*4250*/  FMUL.FTZ R96, R99, R144 ;  /* 0x0000009063607220 */ /* 0x000fe20000410000 */
[----:B------:R-:W-:-:S04]  /*4260*/  IMAD.WIDE.U32 R80, R28, 0x10, R80 ;  /* 0x000000101c507825 */ /* 0x000fc800078e0050 */
        /* <DEDUP_REMOVED lines=43> */
[----:B------:R-:W-:Y:S02]  /*4520*/  UMOV UR8, UR34 ;  /* 0x0000002200087c82 */ /* 0x000fe40008000000 */
[----:B------:R-:W-:Y:S01]  /*4530*/  UIMAD.WIDE.U32 UR8, UR14, UR10, UR8 ;  /* 0x0000000a0e0872a5 */ /* 0x000fe2000f8e0008 */
[----:B------:R-:W-:Y:S01]  /*4540*/  STS.128 [R33+0x30], R76 ;  /* 0x0000304c21007388 */ /* 0x000fe20000000c00 */
[----:B------:R-:W-:-:S03]  /*4550*/  NOP ;  /* 0x0000000000007918 */ /* 0x000fc60000000000 */
[----:B--2---:R-:W0:Y:S01]  /*4560*/  LDS.128 R80, [R32] ;  /* 0x0000000020507984 */ /* 0x004e220000000c00 */
[----:B------:R-:W-:Y:S02]  /*4570*/  UIMAD UR11, UR14, UR11, UR9 ;  /* 0x0000000b0e0b72a4 */ /* 0x000fe4000f8e0209 */
[----:B------:R-:W-:Y:S01]  /*4580*/  ULEA UR9, UP0, UR8, UR38, 0x2 ;  /* 0x0000002608097291 */ /* 0x000fe2000f8010ff */
[----:B------:R-:W2:Y:S03]  /*4590*/  LDS.128 R84, [R32+0x200] ;  /* 0x0002000020547984 */ /* 0x000ea60000000c00 */
[----:B------:R-:W-:Y:S01]  /*45a0*/  ULEA.HI.X UR8, UR8, UR39, UR11, 0x2, UP0 ;  /* 0x0000002708087291 */ /* 0x000fe200080f140b */
[----:B------:R-:W3:Y:S01]  /*45b0*/  LDS.128 R88, [R32+0x400] ;  /* 0x0004000020587984 */ /* 0x000ee20000000c00 */
[----:B-1----:R-:W-:-:S03]  /*45c0*/  MOV R64, UR9 ;  /* 0x0000000900407c02 */ /* 0x002fc60008000f00 */
[----:B------:R-:W1:Y:S01]  /*45d0*/  LDS.128 R92, [R32+0x600] ;  /* 0x00060000205c7984 */ /* 0x000e620000000c00 */
[----:B------:R-:W-:-:S03]  /*45e0*/  MOV R65, UR8 ;  /* 0x0000000800417c02 */ /* 0x000fc60008000f00 */
[----:B------:R-:W-:-:S05]  /*45f0*/  IMAD.WIDE.U32 R64, R28, 0x10, R64 ;  /* 0x000000101c407825 */ /* 0x000fca00078e0040 */
[----:B0-----:R0:W-:Y:S04]  /*4600*/  STG.E.128 desc[UR30][R64.64], R80 ;  /* 0x0000005040007986 */ /* 0x0011e8000c101d1e */
[----:B--2---:R0:W-:Y:S04]  /*4610*/  STG.E.128 desc[UR30][R64.64+0x200], R84 ;  /* 0x0002005440007986 */ /* 0x0041e8000c101d1e */
[----:B---3--:R0:W-:Y:S04]  /*4620*/  STG.E.128 desc[UR30][R64.64+0x400], R88 ;  /* 0x0004005840007986 */ /* 0x0081e8000c101d1e */
[----:B-1----:R0:W-:Y:S02]  /*4630*/  STG.E.128 desc[UR30][R64.64+0x600], R92 ;  /* 0x0006005c40007986 */ /* 0x0021e4000c101d1e */
.L_x_6072:
[----:B0-----:R-:W-:Y:S01]  /*4640*/  FFMA.FTZ R64, R56, R117, R99 ;  /* 0x0000007538407223 */ /* 0x001fe20000010063 */
        /* <DEDUP_REMOVED lines=42> */
[----:B------:R-:W-:Y:S01]  /*48f0*/  HFMA2 R111, -RZ, RZ, 0, 0 ;  /* 0x00000000ff6f7431 */ /* 0x000fe200000001ff */
[----:B------:R-:W-:Y:S01]  /*4900*/  USHF.L.U32 UR29, UR29, 0x8, URZ ;  /* 0x000000081d1d7899 */ /* 0x000fe200080006ff */
[----:B------:R-:W-:Y:S01]  /*4910*/  IADD3 R207, PT, PT, R140, UR6, RZ ;  /* 0x000000068ccf7c10 */ /* 0x000fe2000fffe0ff */
[----:B------:R-:W1:Y:S01]  /*4920*/  LDCU UR40, c[0x0][0x394] ;  /* 0x00007280ff2877ac */ /* 0x000e620008000800 */
[----:B------:R-:W-:Y:S01]  /*4930*/  PLOP3.LUT P0, PT, PT, PT, UP0, 0x80, 0x8 ;  /* 0x000000000008781c */ /* 0x000fe20003f0f008 */
[----:B------:R-:W2:Y:S01]  /*4940*/  LDC.64 R120, c[0x0][0x440] ;  /* 0x00011000ff787b82 */ /* 0x000ea20000000a00 */
[----:B------:R-:W-:Y:S01]  /*4950*/  IADD3.X R127, PT, PT, RZ, R30, RZ, P1, !PT ;  /* 0x0000001eff7f7210 */ /* 0x000fe20000ffe4ff */
[----:B------:R-:W3:Y:S01]  /*4960*/  LDCU UR41, c[0x0][0x38c] ;  /* 0x00007180ff2977ac */ /* 0x000ee20008000800 */
[----:B------:R-:W-:Y:S01]  /*4970*/  ISETP.EQ.AND P0, PT, R7, RZ, P0 ;  /* 0x000000ff0700720c */ /* 0x000fe20000702270 */
[----:B------:R-:W4:Y:S04]  /*4980*/  LDCU UR33, c[0x0][0x388] ;  /* 0x00007100ff2177ac */ /* 0x000f280008000800 */
[----:B------:R-:W0:Y:S01]  /*4990*/  LDC.64 R122, c[0x0][0x3a8] ;  /* 0x0000ea00ff7a7b82 */ /* 0x000e220000000a00 */
[----:B------:R-:W0:Y:S01]  /*49a0*/  LDCU.64 UR34, c[0x0][0x450] ;  /* 0x00008a00ff2277ac */ /* 0x000e220008000a00 */
[----:B------:R-:W0:Y:S06]  /*49b0*/  LDCU.64 UR36, c[0x0][0x3e0] ;  /* 0x00007c00ff2477ac */ /* 0x000e2c0008000a00 */
[----:B------:R-:W0:Y:S01]  /*49c0*/  LDC.64 R124, c[0x0][0x4d0] ;  /* 0x00013400ff7c7b82 */ /* 0x000e220000000a00 */
[----:B------:R-:W0:Y:S01]  /*49d0*/  LDCU.64 UR38, c[0x0][0x538] ;  /* 0x0000a700ff2677ac */ /* 0x000e220008000a00 */
[----:B------:R-:W-:Y:S01]  /*49e0*/  ULOP3.LUT UR29, UR29, 0x100, URZ, 0xc0, !UPT ;  /* 0x000001001d1d7892 */ /* 0x000fe2000f8ec0ff */
[----:B-1----:R-:W-:-:S11]  /*49f0*/  UMOV UR8, URZ ;  /* 0x000000ff00087c82 */ /* 0x002fd60008000000 */
.L_x_6118:
[----:B0-----:R-:W-:-:S04]  /*4a00*/  IMAD.WIDE.U32 R64, R152, UR8, RZ ;  /* 0x0000000898407c25 */ /* 0x001fc8000f8e00ff */
[----:B------:R-:W-:Y:S01]  /*4a10*/  IMAD R65, R153, UR8, R65 ;  /* 0x0000000899417c24 */ /* 0x000fe2000f8e0241 */
[----:B------:R-:W-:-:S04]  /*4a20*/  LEA R112, P1, R64, R4, 0x2 ;  /* 0x0000000440707211 */ /* 0x000fc800078210ff */
[----:B------:R-:W-:-:S03]  /*4a30*/  LEA.HI.X R113, R64, R5, R65, 0x2, P1 ;  /* 0x0000000540717211 */ /* 0x000fc600008f1441 */
[----:B------:R-:W-:-:S05]  /*4a40*/  IMAD.WIDE.U32 R112, R28, 0x10, R112 ;  /* 0x000000101c707825 */ /* 0x000fca00078e0070 */
[----:B---3--:R-:W5:Y:S04]  /*4a50*/  LDG.E.128 R64, desc[UR30][R112.64] ;  /* 0x0000001e70407981 */ /* 0x008f68000c1e1d00 */
[----:B------:R-:W3:Y:S04]  /*4a60*/  LDG.E.128 R68, desc[UR30][R112.64+0x200] ;  /* 0x0002001e70447981 */ /* 0x000ee8000c1e1d00 */
[----:B----4-:R-:W4:Y:S04]  /*4a70*/  LDG.E.128 R72, desc[UR30][R112.64+0x400] ;  /* 0x0004001e70487981 */ /* 0x010f28000c1e1d00 */
[----:B------:R0:W4:Y:S01]  /*4a80*/  LDG.E.128 R76, desc[UR30][R112.64+0x600] ;  /* 0x0006001e704c7981 */ /* 0x000122000c1e1d00 */
[----:B------:R-:W-:-:S02]  /*4a90*/  MOV R150, UR16 ;  /* 0x0000001000967c02 */ /* 0x000fc40008000f00 */
[----:B------:R-:W-:Y:S02]  /*4aa0*/  MOV R115, UR20 ;  /* 0x0000001400737c02 */ /* 0x000fe40008000f00 */
[----:B------:R-:W-:Y:S02]  /*4ab0*/  MOV R114, R150 ;  /* 0x0000009600727202 */ /* 0x000fe40000000f00 */
[----:B------:R-:W-:-:S03]  /*4ac0*/  MOV R151, UR17 ;  /* 0x0000001100977c02 */ /* 0x000fc60008000f00 */
[----:B------:R-:W-:-:S04]  /*4ad0*/  IMAD.WIDE.U32 R114, R122, UR8, R114 ;  /* 0x000000087a727c25 */ /* 0x000fc8000f8e0072 */
        /* <DEDUP_REMOVED lines=15> */
[----:B----4-:R-:W-:Y:S04]  /*4bd0*/  STS.128 [R32+0x400], R72 ;  /* 0x0004004820007388 */ /* 0x010fe80000000c00 */
[----:B------:R-:W-:Y:S01]  /*4be0*/  STS.128 [R32+0x600], R76 ;  /* 0x0006004c20007388 */ /* 0x000fe20000000c00 */
[----:B------:R-:W-:-:S03]  /*4bf0*/  NOP ;  /* 0x0000000000007918 */ /* 0x000fc60000000000 */
[----:B------:R3:W4:Y:S01]  /*4c00*/  LDG.E R112, desc[UR30][R112.64] ;  /* 0x0000001e70707981 */ /* 0x000722000c1e1900 */
[----:B------:R-:W-:Y:S01]  /*4c10*/  UIADD3 UR11, UPT, UPT, UR29, UR8, URZ ;  /* 0x000000081d0b7290 */ /* 0x000fe2000fffe0ff */
[C---:B------:R-:W-:Y:S01]  /*4c20*/  ISETP.NE.AND P2, PT, R140.reuse, RZ, PT ;  /* 0x000000ff8c00720c */ /* 0x040fe20003f45270 */
[----:B------:R-:W-:Y:S01]  /*4c30*/  UMOV UR9, 0x400 ;  /* 0x0000040000097882 */ /* 0x000fe20000000000 */
[----:B------:R-:W5:Y:S01]  /*4c40*/  LDS.128 R76, [R33] ;  /* 0x00000000214c7984 */ /* 0x000f620000000c00 */
[----:B0-----:R-:W-:Y:S01]  /*4c50*/  ULEA UR10, UR10, UR9, 0x18 ;  /* 0x000000090a0a7291 */ /* 0x001fe2000f8ec0ff */
[----:B------:R-:W-:Y:S01]  /*4c60*/  ISETP.NE.AND P1, PT, R140, 0x3f, PT ;  /* 0x0000003f8c00780c */ /* 0x000fe20003f25270 */
[----:B------:R-:W-:Y:S01]  /*4c70*/  FMUL.FTZ R177, R60, R35 ;  /* 0x000000233cb17220 */ /* 0x000fe20000410000 */
[----:B-1----:R-:W-:Y:S01]  /*4c80*/  SEL R64, R6, UR11, P2 ;  /* 0x0000000b06407c07 */ /* 0x002fe20009000000 */
[----:B------:R-:W0:Y:S01]  /*4c90*/  LDS.128 R72, [R33+0x10] ;  /* 0x0000100021487984 */ /* 0x000e220000000c00 */
[----:B------:R-:W-:Y:S01]  /*4ca0*/  FMUL.FTZ R174, R61, R34 ;  /* 0x000000223dae7220 */ /* 0x000fe20000410000 */
[----:B------:R-:W-:Y:S01]  /*4cb0*/  FMUL.FTZ R167, R62, R37 ;  /* 0x000000253ea77220 */ /* 0x000fe20000410000 */
[----:B---3--:R-:W-:Y:S01]  /*4cc0*/  LEA R113, R64, UR10, 0x2 ;  /* 0x0000000a40717c11 */ /* 0x008fe2000f8e10ff */
[----:B------:R-:W1:Y:S01]  /*4cd0*/  LDS.128 R68, [R33+0x20] ;  /* 0x0000200021447984 */ /* 0x000e620000000c00 */
[----:B------:R-:W-:Y:S01]  /*4ce0*/  FMUL.FTZ R166, R63, R36 ;  /* 0x000000243fa67220 */ /* 0x000fe20000410000 */
[----:B------:R-:W-:Y:S01]  /*4cf0*/  FMUL.FTZ R165, R56, R39 ;  /* 0x0000002738a57220 */ /* 0x000fe20000410000 */
[----:B------:R-:W-:Y:S01]  /*4d00*/  FMUL.FTZ R164, R57, R38 ;  /* 0x0000002639a47220 */ /* 0x000fe20000410000 */
[----:B------:R-:W3:Y:S01]  /*4d10*/  LDS.128 R64, [R33+0x30] ;  /* 0x0000300021407984 */ /* 0x000ee20000000c00 */
[----:B--2---:R-:W-:Y:S01]  /*4d20*/  FMUL.FTZ R114, R148, 1.4426950216293334961 ;  /* 0x3fb8aa3b94727820 */ /* 0x004fe20000410000 */
        /* <DEDUP_REMOVED lines=20> */
[----:B------:R-:W0:Y:S01]  /*4e70*/  MUFU.EX2 R173, R173 ;  /* 0x000000ad00ad7308 */ /* 0x000e220000000800 */
[----:B------:R-:W-:Y:S01]  /*4e80*/  FMUL.FTZ R160, R53, R42 ;  /* 0x0000002a35a07220 */ /* 0x000fe20000410000 */
[----:B------:R-:W-:Y:S01]  /*4e90*/  FMUL.FTZ R159, R54, R45 ;  /* 0x0000002d369f7220 */ /* 0x000fe20000410000 */
[----:B--2---:R2:W-:Y:S01]  /*4ea0*/  STS [R113+0x2550], R182 ;  /* 0x002550b671007388 */ /* 0x0045e20000000800 */
[----:B------:R-:W0:Y:S01]  /*4eb0*/  MUFU.EX2 R172, R172 ;  /* 0x000000ac00ac7308 */ /* 0x000e220000000800 */
[----:B------:R-:W-:Y:S01]  /*4ec0*/  FMUL.FTZ R158, R55, R44 ;  /* 0x0000002c379e7220 */ /* 0x000fe20000410000 */
[----:B------:R-:W-:Y:S01]  /*4ed0*/  FMUL.FTZ R157, R48, R47 ;  /* 0x0000002f309d7220 */ /* 0x000fe20000410000 */
[----:B------:R-:W-:Y:S01]  /*4ee0*/  FMUL.FTZ R156, R49, R46 ;  /* 0x0000002e319c7220 */ /* 0x000fe20000410000 */
[----:B------:R-:W1:Y:S01]  /*4ef0*/  MUFU.EX2 R171, R171 ;  /* 0x000000ab00ab7308 */ /* 0x000e620000000800 */
[----:B------:R-:W-:Y:S01]  /*4f00*/  FMUL.FTZ R155, R50, R129 ;  /* 0x00000081329b7220 */ /* 0x000fe20000410000 */
[----:B------:R-:W-:Y:S01]  /*4f10*/  FMUL.FTZ R154, R51, R128 ;  /* 0x00000080339a7220 */ /* 0x000fe20000410000 */
[----:B------:R-:W-:Y:S01]  /*4f20*/  BSSY.RECONVERGENT B0, `(.L_x_6074) ;  /* 0x000003a000007945 */ /* 0x000fe20003800200 */
[----:B------:R-:W2:Y:S01]  /*4f30*/  MUFU.EX2 R176, R176 ;  /* 0x000000b000b07308 */ /* 0x000ea20000000800 */
[----:B-----5:R-:W-:Y:S01]  /*4f40*/  FMUL.FTZ R177, R76, R177 ;  /* 0x000000b14cb17220 */ /* 0x020fe20000410000 */
[----:B------:R-:W-:Y:S01]  /*4f50*/  FMUL.FTZ R174, R77, R174 ;  /* 0x000000ae4dae7220 */ /* 0x000fe20000410000 */
[----:B------:R-:W-:Y:S01]  /*4f60*/  FMUL.FTZ R167, R78, R167 ;  /* 0x000000a74ea77220 */ /* 0x000fe20000410000 */
[----:B------:R-:W2:Y:S01]  /*4f70*/  MUFU.EX2 R181, R181 ;  /* 0x000000b500b57308 */ /* 0x000ea20000000800 */
[----:B------:R-:W-:Y:S01]  /*4f80*/  FMUL.FTZ R166, R79, R166 ;  /* 0x000000a64fa67220 */ /* 0x000fe20000410000 */
[----:B0-----:R-:W-:Y:S01]  /*4f90*/  FMUL.FTZ R165, R72, R165 ;  /* 0x000000a548a57220 */ /* 0x001fe20000410000 */
[----:B------:R-:W-:Y:S01]  /*4fa0*/  FMUL.FTZ R164, R73, R164 ;  /* 0x000000a449a47220 */ /* 0x000fe20000410000 */
[----:B------:R-:W0:Y:S01]  /*4fb0*/  MUFU.EX2 R180, R180 ;  /* 0x000000b400b47308 */ /* 0x000e220000000800 */
[----:B------:R-:W-:Y:S01]  /*4fc0*/  FMUL.FTZ R163, R74, R163 ;  /* 0x000000a34aa37220 */ /* 0x000fe20000410000 */
[----:B------:R-:W-:Y:S01]  /*4fd0*/  FMUL.FTZ R162, R75, R162 ;  /* 0x000000a24ba27220 */ /* 0x000fe20000410000 */
[----:B-1----:R-:W-:Y:S01]  /*4fe0*/  FMUL.FTZ R161, R68, R161 ;  /* 0x000000a144a17220 */ /* 0x002fe20000410000 */
[----:B------:R-:W1:Y:S01]  /*4ff0*/  MUFU.EX2 R189, R189 ;  /* 0x000000bd00bd7308 */ /* 0x000e620000000800 */
[----:B------:R-:W-:Y:S01]  /*5000*/  FMUL.FTZ R160, R69, R160 ;  /* 0x000000a045a07220 */ /* 0x000fe20000410000 */
[----:B------:R-:W-:Y:S01]  /*5010*/  FMUL.FTZ R159, R70, R159 ;  /* 0x0000009f469f7220 */ /* 0x000fe20000410000 */
[----:B------:R-:W-:Y:S01]  /*5020*/  FMUL.FTZ R158, R71, R158 ;  /* 0x0000009e479e7220 */ /* 0x000fe20000410000 */
[----:B------:R-:W0:Y:S01]  /*5030*/  MUFU.EX2 R190, R190 ;  /* 0x000000be00be7308 */ /* 0x000e220000000800 */
[----:B---3--:R-:W-:Y:S01]  /*5040*/  FMUL.FTZ R157, R64, R157 ;  /* 0x0000009d409d7220 */ /* 0x008fe20000410000 */
[----:B------:R-:W-:Y:S01]  /*5050*/  FMUL.FTZ R156, R65, R156 ;  /* 0x0000009c419c7220 */ /* 0x000fe20000410000 */
[----:B------:R-:W-:Y:S01]  /*5060*/  FMUL.FTZ R155, R66, R155 ;  /* 0x0000009b429b7220 */ /* 0x000fe20000410000 */
[----:B------:R-:W3:Y:S01]  /*5070*/  MUFU.EX2 R193, R193 ;  /* 0x000000c100c17308 */ /* 0x000ee20000000800 */
        /* <DEDUP_REMOVED lines=34> */
.L_x_6075:
[----:B------:R-:W-:-:S06]  /*52a0*/  LEA R208, R140, UR10, 0x2 ;  /* 0x0000000a8cd07c11 */ /* 0x000fcc000f8e10ff */
[----:B------:R-:W0:Y:S02]  /*52b0*/  LDS R208, [R208+0x2d54] ;  /* 0x002d5400d0d07984 */ /* 0x000e240000000800 */
.L_x_6076:
[----:B------:R-:W-:Y:S05]  /*52c0*/  BSYNC.RECONVERGENT B0 ;  /* 0x0000000000007941 */ /* 0x000fea0003800200 */
.L_x_6074:
        /* <DEDUP_REMOVED lines=78> */
.L_x_6136:
[----:B------:R-:W-:Y:S01]  /*57b0*/  ISETP.GE.AND P3, PT, R31, 0x10, PT ;  /* 0x000000101f00780c */ /* 0x000fe20003f66270 */
[----:B----4-:R-:W-:Y:S01]  /*57c0*/  FFMA.FTZ R113, R115, R113, R112 ;  /* 0x0000007173717223 */ /* 0x010fe20000010070 */
[----:B------:R-:W-:-:S04]  /*57d0*/  UMOV UR9, 0xffffffff ;  /* 0xffffffff00097882 */ /* 0x000fc80000000000 */
[----:B------:R-:W-:-:S07]  /*57e0*/  FSEL R183, R112, R113, !P3 ;  /* 0x0000007170b77208 */ /* 0x000fce0005800000 */
[----:B--23--:R-:W-:Y:S01]  /*57f0*/  @P3 FMUL.FTZ R115, R115, R186 ;  /* 0x000000ba73733220 */ /* 0x00cfe20000410000 */
[----:B------:R-:W-:Y:S06]  /*5800*/  BRA.DIV UR9, `(.L_x_6079) ;  /* 0x0000003a09087947 */ /* 0x000fec000b800000 */
.L_x_6139:
[----:B------:R-:W-:-:S03]  /*5810*/  UMOV UR9, 0xffffffff ;  /* 0xffffffff00097882 */ /* 0x000fc60000000000 */
[----:B------:R-:W-:Y:S05]  /*5820*/  BRA.DIV UR9, `(.L_x_6080) ;  /* 0x0000003a09287947 */ /* 0x000fea000b800000 */
.L_x_6142:
[----:B------:R-:W-:-:S03]  /*5830*/  UMOV UR9, 0xffffffff ;  /* 0xffffffff00097882 */ /* 0x000fc60000000000 */
[----:B------:R-:W-:Y:S05]  /*5840*/  BRA.DIV UR9, `(.L_x_6081) ;  /* 0x0000003a09487947 */ /* 0x000fea000b800000 */
[----:B------:R2:W3:Y:S04]  /*5850*/  SHFL.UP PT, R184, R115, 0x1, RZ ;  /* 0x0420000073b87989 */ /* 0x0004e800000e00ff */
[----:B------:R-:W4:Y:S04]  /*5860*/  SHFL.UP PT, R183, R183, 0x1, RZ ;  /* 0x04200000b7b77989 */ /* 0x000f2800000e00ff */
[----:B-----5:R2:W0:Y:S04]  /*5870*/  SHFL.IDX PT, R112, R150, RZ, 0x1f ;  /* 0x00001fff96707589 */ /* 0x02042800000e0000 */
[----:B------:R2:W0:Y:S02]  /*5880*/  SHFL.IDX PT, R113, R151, RZ, 0x1f ;  /* 0x00001fff97717589 */ /* 0x00042400000e0000 */
.L_x_6148:
[----:B--2---:R-:W2:Y:S01]  /*5890*/  LDS.64 R114, [R29+0x2140] ;  /* 0x002140001d727984 */ /* 0x004ea20000000a00 */
[C---:B0--34-:R-:W-:Y:S01]  /*58a0*/  @P2 FFMA.FTZ R113, R184.reuse, R113, R183 ;  /* 0x00000071b8712223 */ /* 0x059fe200000100b7 */
[----:B------:R-:W-:-:S03]  /*58b0*/  @P2 FMUL.FTZ R112, R184, R112 ;  /* 0x00000070b8702220 */ /* 0x000fc60000410000 */
[-C--:B--2---:R-:W-:Y:S01]  /*58c0*/  FFMA.FTZ R115, R113, R114.reuse, R115 ;  /* 0x0000007271737223 */ /* 0x084fe20000010073 */
[----:B------:R-:W-:-:S05]  /*58d0*/  FMUL.FTZ R114, R112, R114 ;  /* 0x0000007270727220 */ /* 0x000fca0000410000 */
[----:B------:R3:W-:Y:S02]  /*58e0*/  STS.128 [R29+0x2140], R112 ;  /* 0x002140701d007388 */ /* 0x0007e40000000c00 */
.L_x_6077:
        /* <DEDUP_REMOVED lines=108> */
.L_x_6165:
        /* <DEDUP_REMOVED lines=10> */
.L_x_6082:
        /* <DEDUP_REMOVED lines=23> */
[----:B------:R-:W-:Y:S01]  /*61c0*/  FADD.FTZ R154, -R154, R183 ;  /* 0x000000b79a9a7221 */ /* 0x000fe20000010100 */
[----:B------:R-:W0:Y:S02]  /*61d0*/  LDS R113, [R10+0x2354] ;  /* 0x002354000a717984 */ /* 0x000e240000000800 */
[----:B------:R-:W-:-:S02]  /*61e0*/  FFMA.FTZ R177, R119, R216, R114 ;  /* 0x000000d877b17223 */ /* 0x000fc40000010072 */
[----:B------:R1:W-:Y:S01]  /*61f0*/  @!P1 STS.64 [UR9+0x2e50], R150 ;  /* 0x002e5096ff009988 */ /* 0x0003e20008000a09 */
[----:B0-----:R-:W-:-:S04]  /*6200*/  FFMA.FTZ R206, R113, R208, R206 ;  /* 0x000000d071ce7223 */ /* 0x001fc800000100ce */
[----:B------:R-:W-:-:S04]  /*6210*/  FFMA.FTZ R203, R205, R206, R203 ;  /* 0x000000cecdcb7223 */ /* 0x000fc800000100cb */
[----:B------:R-:W-:Y:S01]  /*6220*/  FFMA.FTZ R113, R204, R203, R202 ;  /* 0x000000cbcc717223 */ /* 0x000fe200000100ca */
[----:B------:R-:W-:-:S03]  /*6230*/  FMUL.FTZ R225, R203, R129 ;  /* 0x00000081cbe17220 */ /* 0x000fc60000410000 */
[----:B------:R-:W-:-:S04]  /*6240*/  FFMA.FTZ R201, R201, R113, R200 ;  /* 0x00000071c9c97223 */ /* 0x000fc800000100c8 */
[----:B------:R-:W-:-:S04]  /*6250*/  FFMA.FTZ R199, R198, R201, R199 ;  /* 0x000000c9c6c77223 */ /* 0x000fc800000100c7 */
[----:B------:R-:W-:-:S04]  /*6260*/  FFMA.FTZ R197, R197, R199, R196 ;  /* 0x000000c7c5c57223 */ /* 0x000fc800000100c4 */
[----:B------:R-:W-:Y:S01]  /*6270*/  FFMA.FTZ R195, R194, R197, R195 ;  /* 0x000000c5c2c37223 */ /* 0x000fe200000100c3 */
[----:B------:R-:W-:-:S03]  /*6280*/  FMUL.FTZ R223, R197, R45 ;  /* 0x0000002dc5df7220 */ /* 0x000fc60000410000 */
[----:B------:R-:W-:Y:S01]  /*6290*/  FFMA.FTZ R193, R193, R195, R192 ;  /* 0x000000c3c1c17223 */ /* 0x000fe200000100c0 */
[----:B-1----:R-:W-:-:S03]  /*62a0*/  FMUL.FTZ R150, R195, R42 ;  /* 0x0000002ac3967220 */ /* 0x002fc60000410000 */
[----:B------:R-:W-:Y:S01]  /*62b0*/  FFMA.FTZ R191, R190, R193, R191 ;  /* 0x000000c1bebf7223 */ /* 0x000fe200000100bf */
[----:B------:R-:W-:Y:S01]  /*62c0*/  FMUL.FTZ R219, R193, R43 ;  /* 0x0000002bc1db7220 */ /* 0x000fe20000410000 */
[----:B------:R-:W-:Y:S02]  /*62d0*/  FMUL.FTZ R190, R206, R128 ;  /* 0x00000080cebe7220 */ /* 0x000fe40000410000 */
[----:B------:R-:W-:Y:S01]  /*62e0*/  FFMA.FTZ R189, R189, R191, R188 ;  /* 0x000000bfbdbd7223 */ /* 0x000fe200000100bc */
[----:B------:R-:W-:-:S03]  /*62f0*/  P2R R188, PR, RZ, 0x2 ;  /* 0x00000002ffbc7803 */ /* 0x000fc60000000000 */
[----:B------:R-:W-:Y:S01]  /*6300*/  FFMA.FTZ R178, R180, R189, R178 ;  /* 0x000000bdb4b27223 */ /* 0x000fe200000100b2 */
[----:B------:R-:W-:-:S03]  /*6310*/  FMUL.FTZ R180, R113, R46 ;  /* 0x0000002e71b47220 */ /* 0x000fc60000410000 */
[----:B------:R-:W-:-:S04]  /*6320*/  FFMA.FTZ R179, R181, R178, R179 ;  /* 0x000000b2b5b37223 */ /* 0x000fc800000100b3 */
[----:B------:R-:W-:Y:S01]  /*6330*/  FFMA.FTZ R175, R176, R179, R175 ;  /* 0x000000b3b0af7223 */ /* 0x000fe200000100af */
[----:B------:R-:W-:Y:S01]  /*6340*/  FMUL.FTZ R205, R179, R39 ;  /* 0x00000027b3cd7220 */ /* 0x000fe20000410000 */
[----:B------:R-:W-:Y:S02]  /*6350*/  FMUL.FTZ R176, R199, R44 ;  /* 0x0000002cc7b07220 */ /* 0x000fe40000410000 */
[----:B------:R-:W-:Y:S01]  /*6360*/  FFMA.FTZ R171, R171, R175, R168 ;  /* 0x000000afabab7223 */ /* 0x000fe200000100a8 */
[----:B------:R-:W-:-:S03]  /*6370*/  FMUL.FTZ R209, R56, R205 ;  /* 0x000000cd38d17220 */ /* 0x000fc60000410000 */
[----:B------:R-:W-:Y:S01]  /*6380*/  FFMA.FTZ R169, R172, R171, R169 ;  /* 0x000000abaca97223 */ /* 0x000fe200000100a9 */
[----:B------:R-:W-:-:S03]  /*6390*/  FMUL.FTZ R172, R178, R38 ;  /* 0x00000026b2ac7220 */ /* 0x000fc60000410000 */
[----:B------:R-:W-:Y:S01]  /*63a0*/  FFMA.FTZ R173, R173, R169, R170 ;  /* 0x000000a9adad7223 */ /* 0x000fe200000100aa */
[----:B------:R-:W-:Y:S01]  /*63b0*/  FFMA.FTZ R170, R118, R213, R177 ;  /* 0x000000d576aa7223 */ /* 0x000fe200000100b1 */
[----:B------:R-:W-:Y:S01]  /*63c0*/  FMUL.FTZ R168, R169, R34 ;  /* 0x00000022a9a87220 */ /* 0x000fe20000410000 */
[----:B------:R-:W-:Y:S01]  /*63d0*/  FMUL.FTZ R213, R189, R41 ;  /* 0x00000029bdd57220 */ /* 0x000fe20000410000 */
[----:B------:R-:W-:Y:S01]  /*63e0*/  FMUL.FTZ R115, R173, R35 ;  /* 0x00000023ad737220 */ /* 0x000fe20000410000 */
[----:B------:R-:W-:Y:S01]  /*63f0*/  FFMA.FTZ R221, R143, R218, R170 ;  /* 0x000000da8fdd7223 */ /* 0x000fe200000100aa */
[----:B------:R-:W-:Y:S01]  /*6400*/  FMUL.FTZ R170, R175, R36 ;  /* 0x00000024afaa7220 */ /* 0x000fe20000410000 */
[----:B------:R-:W-:Y:S01]  /*6410*/  FMUL.FTZ R211, R57, R172 ;  /* 0x000000ac39d37220 */ /* 0x000fe20000410000 */
[-C--:B------:R-:W-:Y:S01]  /*6420*/  FFMA.FTZ R177, R112, R115.reuse, RZ ;  /* 0x0000007370b17223 */ /* 0x080fe200000100ff */
[----:B------:R-:W-:Y:S01]  /*6430*/  FMUL.FTZ R114, R60, R115 ;  /* 0x000000733c727220 */ /* 0x000fe20000410000 */
[----:B------:R-:W-:Y:S01]  /*6440*/  FMUL.FTZ R115, R61, R168 ;  /* 0x000000a83d737220 */ /* 0x000fe20000410000 */
[----:B------:R-:W-:Y:S01]  /*6450*/  FMUL.FTZ R151, R63, R170 ;  /* 0x000000aa3f977220 */ /* 0x000fe20000410000 */
[----:B------:R-:W-:Y:S01]  /*6460*/  FFMA.FTZ R168, R174, R168, R177 ;  /* 0x000000a8aea87223 */ /* 0x000fe200000100b1 */
[----:B------:R-:W-:Y:S01]  /*6470*/  FMUL.FTZ R177, R171, R37 ;  /* 0x00000025abb17220 */ /* 0x000fe20000410000 */
[----:B------:R0:W-:Y:S03]  /*6480*/  STS [R11+0x1090], R114 ;  /* 0x001090720b007388 */ /* 0x0001e60000000800 */
[-C--:B------:R-:W-:Y:S01]  /*6490*/  FFMA.FTZ R181, R167, R177.reuse, R168 ;  /* 0x000000b1a7b57223 */ /* 0x080fe200000100a8 */
[----:B------:R-:W-:Y:S01]  /*64a0*/  FMUL.FTZ R177, R62, R177 ;  /* 0x000000b13eb17220 */ /* 0x000fe20000410000 */
[----:B------:R1:W-:Y:S01]  /*64b0*/  STS [R12+0x4], R115 ;  /* 0x000004730c007388 */ /* 0x0003e20000000800 */
[----:B------:R-:W-:Y:S01]  /*64c0*/  FFMA.FTZ R168, R136, R217, R221 ;  /* 0x000000d988a87223 */ /* 0x000fe200000100dd */
[----:B------:R-:W-:Y:S01]  /*64d0*/  FFMA.FTZ R170, R166, R170, R181 ;  /* 0x000000aaa6aa7223 */ /* 0x000fe200000100b5 */
[----:B------:R-:W-:Y:S01]  /*64e0*/  FMUL.FTZ R181, R201, R47 ;  /* 0x0000002fc9b57220 */ /* 0x000fe20000410000 */
[----:B------:R2:W-:Y:S01]  /*64f0*/  STS [R12+0x8], R177 ;  /* 0x000008b10c007388 */ /* 0x0005e20000000800 */
[----:B0-----:R-:W-:Y:S01]  /*6500*/  FMUL.FTZ R114, R191, R40 ;  /* 0x00000028bf727220 */ /* 0x001fe20000410000 */
[----:B------:R-:W-:-:S02]  /*6510*/  FFMA.FTZ R205, R165, R205, R170 ;  /* 0x000000cda5cd7223 */ /* 0x000fc400000100aa */
[----:B------:R0:W-:Y:S01]  /*6520*/  STS [R12+0x10], R209 ;  /* 0x000010d10c007388 */ /* 0x0001e20000000800 */
[----:B------:R-:W-:Y:S01]  /*6530*/  FMUL.FTZ R215, R59, R114 ;  /* 0x000000723bd77220 */ /* 0x000fe20000410000 */
[----:B-1----:R-:W-:Y:S01]  /*6540*/  FMUL.FTZ R115, R58, R213 ;  /* 0x000000d53a737220 */ /* 0x002fe20000410000 */
[----:B------:R-:W-:Y:S01]  /*6550*/  FFMA.FTZ R172, R164, R172, R205 ;  /* 0x000000aca4ac7223 */ /* 0x000fe200000100cd */
[----:B------:R1:W-:Y:S01]  /*6560*/  STS [R12+0xc], R151 ;  /* 0x00000c970c007388 */ /* 0x0003e20000000800 */
[----:B--2---:R-:W-:Y:S02]  /*6570*/  FMUL.FTZ R177, R52, R219 ;  /* 0x000000db34b17220 */ /* 0x004fe40000410000 */
[----:B------:R-:W-:Y:S01]  /*6580*/  FFMA.FTZ R213, R163, R213, R172 ;  /* 0x000000d5a3d57223 */ /* 0x000fe200000100ac */
[----:B------:R2:W-:Y:S01]  /*6590*/  STS [R12+0x14], R211 ;  /* 0x000014d30c007388 */ /* 0x0005e20000000800 */
[----:B------:R-:W-:Y:S01]  /*65a0*/  FADD.FTZ R172, -R157, R184 ;  /* 0x000000b89dac7221 */ /* 0x000fe20000010100 */
[----:B0-----:R-:W-:Y:S01]  /*65b0*/  FMUL.FTZ R209, R54, R223 ;  /* 0x000000df36d17220 */ /* 0x001fe20000410000 */
[----:B------:R-:W-:Y:S01]  /*65c0*/  FFMA.FTZ R114, R162, R114, R213 ;  /* 0x00000072a2727223 */ /* 0x000fe200000100d5 */
[----:B------:R0:W-:Y:S01]  /*65d0*/  STS [R12+0x18], R115 ;  /* 0x000018730c007388 */ /* 0x0001e20000000800 */
[----:B------:R-:W-:Y:S01]  /*65e0*/  IADD3 R157, PT, PT, -R207, UR33, RZ ;  /* 0x00000021cf9d7c10 */ /* 0x000fe2000fffe1ff */
[----:B-1----:R-:W-:Y:S01]  /*65f0*/  FMUL.FTZ R151, R53, R150 ;  /* 0x0000009635977220 */ /* 0x002fe20000410000 */
[----:B------:R-:W-:Y:S01]  /*6600*/  FFMA.FTZ R219, R161, R219, R114 ;  /* 0x000000dba1db7223 */ /* 0x000fe20000010072 */
[----:B------:R1:W-:Y:S01]  /*6610*/  STS [R12+0x1c], R215 ;  /* 0x00001cd70c007388 */ /* 0x0003e20000000800 */
[----:B------:R-:W-:Y:S01]  /*6620*/  ISETP.GE.AND P2, PT, R157, 0x41, PT ;  /* 0x000000419d00780c */ /* 0x000fe20003f46270 */
[----:B--2---:R-:W-:Y:S01]  /*6630*/  FMUL.FTZ R211, R55, R176 ;  /* 0x000000b037d37220 */ /* 0x004fe20000410000 */
[C---:B------:R-:W-:Y:S01]  /*6640*/  ISETP.GE.AND P3, PT, R157.reuse, 0x81, PT ;  /* 0x000000819d00780c */ /* 0x040fe20003f66270 */
[----:B------:R2:W-:Y:S01]  /*6650*/  STS [R12+0x20], R177 ;  /* 0x000020b10c007388 */ /* 0x0005e20000000800 */
[----:B------:R-:W-:Y:S01]  /*6660*/  ISETP.GE.AND P4, PT, R157, 0xc1, PT ;  /* 0x000000c19d00780c */ /* 0x000fe20003f86270 */
[----:B0-----:R-:W-:-:S02]  /*6670*/  FMUL.FTZ R115, R48, R181 ;  /* 0x000000b530737220 */ /* 0x001fc40000410000 */
[----:B------:R0:W-:Y:S01]  /*6680*/  STS [R12+0x28], R209 ;  /* 0x000028d10c007388 */ /* 0x0001e20000000800 */
[----:B-1----:R-:W-:-:S03]  /*6690*/  FMUL.FTZ R215, R50, R225 ;  /* 0x000000e132d77220 */ /* 0x002fc60000410000 */
[----:B------:R1:W-:Y:S01]  /*66a0*/  STS [R12+0x24], R151 ;  /* 0x000024970c007388 */ /* 0x0003e20000000800 */
[----:B--2---:R-:W-:-:S03]  /*66b0*/  FMUL.FTZ R177, R49, R180 ;  /* 0x000000b431b17220 */ /* 0x004fc60000410000 */
[----:B------:R-:W-:Y:S01]  /*66c0*/  STS [R12+0x2c], R211 ;  /* 0x00002cd30c007388 */ /* 0x000fe20000000800 */
[----:B0-----:R-:W-:-:S03]  /*66d0*/  FMUL.FTZ R209, R51, R190 ;  /* 0x000000be33d17220 */ /* 0x001fc60000410000 */
[----:B------:R0:W-:Y:S01]  /*66e0*/  STS [R12+0x30], R115 ;  /* 0x000030730c007388 */ /* 0x0001e20000000800 */
[----:B-1----:R-:W-:Y:S01]  /*66f0*/  FFMA.FTZ R151, R145, R186, R168 ;  /* 0x000000ba91977223 */ /* 0x002fe200000100a8 */
[----:B------:R-:W-:Y:S02]  /*6700*/  FFMA.FTZ R168, R160, R150, R219 ;  /* 0x00000096a0a87223 */ /* 0x000fe400000100db */
[----:B------:R1:W-:Y:S01]  /*6710*/  STS [R12+0x34], R177 ;  /* 0x000034b10c007388 */ /* 0x0003e20000000800 */
[----:B------:R-:W-:Y:S01]  /*6720*/  FFMA.FTZ R170, R142, R187, R151 ;  /* 0x000000bb8eaa7223 */ /* 0x000fe20000010097 */
[----:B------:R-:W-:Y:S02]  /*6730*/  FFMA.FTZ R223, R159, R223, R168 ;  /* 0x000000df9fdf7223 */ /* 0x000fe400000100a8 */
[----:B------:R1:W-:Y:S01]  /*6740*/  STS [R12+0x38], R215 ;  /* 0x000038d70c007388 */ /* 0x0003e20000000800 */
[----:B0-----:R-:W-:-:S04]  /*6750*/  IMAD.WIDE.U32 R114, R124, UR8, R126 ;  /* 0x000000087c727c25 */ /* 0x001fc8000f8e007e */
[----:B------:R-:W-:Y:S01]  /*6760*/  FFMA.FTZ R223, R158, R176, R223 ;  /* 0x000000b09edf7223 */ /* 0x000fe200000100df */
[----:B------:R1:W-:Y:S01]  /*6770*/  STS [R12+0x3c], R209 ;  /* 0x00003cd10c007388 */ /* 0x0003e20000000800 */
[----:B------:R-:W-:Y:S01]  /*6780*/  IMAD R151, R125, UR8, R115 ;  /* 0x000000087d977c24 */ /* 0x000fe2000f8e0273 */
[----:B------:R-:W-:Y:S01]  /*6790*/  BAR.SYNC.DEFER_BLOCKING 0x0 ;  /* 0x0000000000007b1d */ /* 0x000fe20000010000 */
[----:B------:R-:W-:Y:S01]  /*67a0*/  LEA R150, P1, R114, UR38, 0x2 ;  /* 0x0000002672967c11 */ /* 0x000fe2000f8210ff */
[----:B------:R-:W-:Y:S01]  /*67b0*/  FFMA.FTZ R115, R147, R184, R170 ;  /* 0x000000b893737223 */ /* 0x000fe200000100aa */
[----:B------:R-:W-:Y:S01]  /*67c0*/  FFMA.FTZ R223, R172, R181, R223 ;  /* 0x000000b5acdf7223 */ /* 0x000fe200000100df */
[----:B------:R-:W-:Y:S01]  /*67d0*/  FADD.FTZ R170, -R155, R182 ;  /* 0x000000b69baa7221 */ /* 0x000fe20000010100 */
[----:B------:R-:W-:Y:S01]  /*67e0*/  LEA.HI.X R151, R114, UR39, R151, 0x2, P1 ;  /* 0x0000002772977c11 */ /* 0x000fe200088f1497 */
[----:B------:R-:W-:Y:S01]  /*67f0*/  FFMA.FTZ R114, R144, R185, R115 ;  /* 0x000000b990727223 */ /* 0x000fe20000010073 */
[----:B------:R-:W-:Y:S01]  /*6800*/  ISETP.GE.AND P1, PT, R157, 0x1, PT ;  /* 0x000000019d00780c */ /* 0x000fe20003f26270 */
[----:B------:R-:W-:-:S02]  /*6810*/  FFMA.FTZ R223, R156, R180, R223 ;  /* 0x000000b49cdf7223 */ /* 0x000fc400000100df */
[----:B------:R-:W-:Y:S02]  /*6820*/  FFMA.FTZ R115, R149, R182, R114 ;  /* 0x000000b695737223 */ /* 0x000fe40000010072 */
[----:B------:R-:W-:Y:S02]  /*6830*/  FFMA.FTZ R223, R170, R225, R223 ;  /* 0x000000e1aadf7223 */ /* 0x000fe400000100df */
[----:B------:R-:W-:Y:S01]  /*6840*/  FFMA.FTZ R114, R146, R183, R115 ;  /* 0x000000b792727223 */ /* 0x000fe20000010073 */
[----:B------:R1:W0:Y:S05]  /*6850*/  LDS R205, [R13+0x1190] ;  /* 0x001190000dcd7984 */ /* 0x00022a0000000800 */
[----:B------:R-:W-:Y:S05]  /*6860*/  @!P1 BRA `(.L_x_6085) ;  /* 0x0000000000089947 */ /* 0x000fea0003800000 */
[----:B------:R-:W2:Y:S04]  /*6870*/  LDS R115, [R9+0x1090] ;  /* 0x0010900009737984 */ /* 0x000ea80000000800 */
[----:B--2---:R2:W-:Y:S02]  /*6880*/  REDG.E.ADD.F32.FTZ.RN.STRONG.GPU desc[UR30][R150.64], R115 ;  /* 0x00000073960079a6 */ /* 0x0045e4000c12f31e */
.L_x_6085:
[----:B------:R-:W-:Y:S05]  /*6890*/  BSYNC.RECONVERGENT B0 ;  /* 0x0000000000007941 */ /* 0x000fea0003800200 */
.L_x_6084:
[----:B------:R-:W-:Y:S04]  /*68a0*/  BSSY.RECONVERGENT B0, `(.L_x_6086) ;  /* 0x0000003000007945 */ /* 0x000fe80003800200 */
[----:B------:R-:W-:Y:S05]  /*68b0*/  @!P2 BRA `(.L_x_6087) ;  /* 0x000000000004a947 */ /* 0x000fea0003800000 */
[----:B0-----:R3:W-:Y:S02]  /*68c0*/  REDG.E.ADD.F32.FTZ.RN.STRONG.GPU desc[UR30][R150.64+0x100], R205 ;  /* 0x000100cd960079a6 */ /* 0x0017e4000c12f31e */
.L_x_6087:
[----:B------:R-:W-:Y:S05]  /*68d0*/  BSYNC.RECONVERGENT B0 ;  /* 0x0000000000007941 */ /* 0x000fea0003800200 */
.L_x_6086:
[----:B--2---:R2:W4:Y:S01]  /*68e0*/  LDS R115, [R14+0x1290] ;  /* 0x001290000e737984 */ /* 0x0045220000000800 */
[----:B------:R-:W-:Y:S04]  /*68f0*/  BSSY.RECONVERGENT B0, `(.L_x_6088) ;  /* 0x0000003000007945 */ /* 0x000fe80003800200 */
[----:B------:R-:W-:Y:S05]  /*6900*/  @!P3 BRA `(.L_x_6089) ;  /* 0x000000000004b947 */ /* 0x000fea0003800000 */
[----:B----4-:R4:W-:Y:S02]  /*6910*/  REDG.E.ADD.F32.FTZ.RN.STRONG.GPU desc[UR30][R150.64+0x200], R115 ;  /* 0x00020073960079a6 */ /* 0x0109e4000c12f31e */
.L_x_6089:
[----:B------:R-:W-:Y:S05]  /*6920*/  BSYNC.RECONVERGENT B0 ;  /* 0x0000000000007941 */ /* 0x000fea0003800200 */
.L_x_6088:
[----:B----4-:R4:W0:Y:S01]  /*6930*/  LDS R115, [R15+0x1390] ;  /* 0x001390000f737984 */ /* 0x0108220000000800 */
[----:B------:R-:W-:Y:S04]  /*6940*/  BSSY.RECONVERGENT B0, `(.L_x_6090) ;  /* 0x0000003000007945 */ /* 0x000fe80003800200 */
[----:B------:R-:W-:Y:S05]  /*6950*/  @!P4 BRA `(.L_x_6091) ;  /* 0x000000000004c947 */ /* 0x000fea0003800000 */
[----:B0-----:R0:W-:Y:S02]  /*6960*/  REDG.E.ADD.F32.FTZ.RN.STRONG.GPU desc[UR30][R150.64+0x300], R115 ;  /* 0x00030073960079a6 */ /* 0x0011e4000c12f31e */
.L_x_6091:
[----:B------:R-:W-:Y:S05]  /*6970*/  BSYNC.RECONVERGENT B0 ;  /* 0x0000000000007941 */ /* 0x000fea0003800200 */
.L_x_6090:
        /* <DEDUP_REMOVED lines=11> */
.L_x_6093:
[----:B------:R-:W-:Y:S05]  /*6a30*/  BSYNC.RECONVERGENT B0 ;  /* 0x0000000000007941 */ /* 0x000fea0003800200 */
.L_x_6092:
[----:B01----:R0:W1:Y:S01]  /*6a40*/  LDS R155, [R17+0x1590] ;  /* 0x00159000119b7984 */ /* 0x0030620000000800 */
[----:B------:R-:W-:Y:S04]  /*6a50*/  BSSY.RECONVERGENT B0, `(.L_x_6094) ;  /* 0x0000003000007945 */ /* 0x000fe80003800200 */
[----:B------:R-:W-:Y:S05]  /*6a60*/  @!P1 BRA `(.L_x_6095) ;  /* 0x0000000000049947 */ /* 0x000fea0003800000 */
[----:B-1----:R1:W-:Y:S02]  /*6a70*/  REDG.E.ADD.F32.FTZ.RN.STRONG.GPU desc[UR30][R150.64+0x500], R155 ;  /* 0x0005009b960079a6 */ /* 0x0023e4000c12f31e */
.L_x_6095:
[----:B------:R-:W-:Y:S05]  /*6a80*/  BSYNC.RECONVERGENT B0 ;  /* 0x0000000000007941 */ /* 0x000fea0003800200 */
.L_x_6094:
[----:B-1----:R1:W0:Y:S01]  /*6a90*/  LDS R155, [R18+0x1690] ;  /* 0x00169000129b7984 */ /* 0x0022220000000800 */
[----:B------:R-:W-:Y:S04]  /*6aa0*/  BSSY.RECONVERGENT B0, `(.L_x_6096) ;  /* 0x0000003000007945 */ /* 0x000fe80003800200 */
[----:B------:R-:W-:Y:S05]  /*6ab0*/  @!P2 BRA `(.L_x_6097) ;  /* 0x000000000004a947 */ /* 0x000fea0003800000 */
[----:B0-----:R0:W-:Y:S02]  /*6ac0*/  REDG.E.ADD.F32.FTZ.RN.STRONG.GPU desc[UR30][R150.64+0x600], R155 ;  /* 0x0006009b960079a6 */ /* 0x0011e4000c12f31e */
.L_x_6097:
[----:B------:R-:W-:Y:S05]  /*6ad0*/  BSYNC.RECONVERGENT B0 ;  /* 0x0000000000007941 */ /* 0x000fea0003800200 */
.L_x_6096:
[----:B0-----:R0:W0:Y:S01]  /*6ae0*/  LDS R155, [R19+0x1790] ;  /* 0x00179000139b7984 */ /* 0x0010220000000800 */
[----:B------:R-:W-:Y:S04]  /*6af0*/  BSSY.RECONVERGENT B0, `(.L_x_6098) ;  /* 0x0000003000007945 */ /* 0x000fe80003800200 */
[----:B------:R-:W-:Y:S05]  /*6b00*/  @!P3 BRA `(.L_x_6099) ;  /* 0x000000000004b947 */ /* 0x000fea0003800000 */
[----:B0-----:R0:W-:Y:S02]  /*6b10*/  REDG.E.ADD.F32.FTZ.RN.STRONG.GPU desc[UR30][R150.64+0x700], R155 ;  /* 0x0007009b960079a6 */ /* 0x0011e4000c12f31e */
.L_x_6099:
[----:B------:R-:W-:Y:S05]  /*6b20*/  BSYNC.RECONVERGENT B0 ;  /* 0x0000000000007941 */ /* 0x000fea0003800200 */
.L_x_6098:
[----:B0-----:R0:W0:Y:S01]  /*6b30*/  LDS R155, [R27+0x1890] ;  /* 0x001890001b9b7984 */ /* 0x0010220000000800 */
[----:B------:R-:W-:Y:S04]  /*6b40*/  BSSY.RECONVERGENT B0, `(.L_x_6100) ;  /* 0x0000003000007945 */ /* 0x000fe80003800200 */
[----:B------:R-:W-:Y:S05]  /*6b50*/  @!P4 BRA `(.L_x_6101) ;  /* 0x000000000004c947 */ /* 0x000fea0003800000 */
[----:B0-----:R0:W-:Y:S02]  /*6b60*/  REDG.E.ADD.F32.FTZ.RN.STRONG.GPU desc[UR30][R150.64+0x800], R155 ;  /* 0x0008009b960079a6 */ /* 0x0011e4000c12f31e */
.L_x_6101:
[----:B------:R-:W-:Y:S05]  /*6b70*/  BSYNC.RECONVERGENT B0 ;  /* 0x0000000000007941 */ /* 0x000fea0003800200 */
.L_x_6100:
[----:B0-----:R0:W0:Y:S01]  /*6b80*/  LDS R155, [R20+0x1990] ;  /* 0x00199000149b7984 */ /* 0x0010220000000800 */
[----:B------:R-:W-:Y:S04]  /*6b90*/  BSSY.RECONVERGENT B0, `(.L_x_6102) ;  /* 0x0000003000007945 */ /* 0x000fe80003800200 */
[----:B------:R-:W-:Y:S05]  /*6ba0*/  @!P5 BRA `(.L_x_6103) ;  /* 0x000000000004d947 */ /* 0x000fea0003800000 */
[----:B0-----:R0:W-:Y:S02]  /*6bb0*/  REDG.E.ADD.F32.FTZ.RN.STRONG.GPU desc[UR30][R150.64+0x900], R155 ;  /* 0x0009009b960079a6 */ /* 0x0011e4000c12f31e */
.L_x_6103:
[----:B------:R-:W-:Y:S05]  /*6bc0*/  BSYNC.RECONVERGENT B0 ;  /* 0x0000000000007941 */ /* 0x000fea0003800200 */
.L_x_6102:
        /* <DEDUP_REMOVED lines=10> */
.L_x_6105:
[----:B------:R-:W-:Y:S05]  /*6c70*/  BSYNC.RECONVERGENT B0 ;  /* 0x0000000000007941 */ /* 0x000fea0003800200 */
.L_x_6104:
[----:B0-----:R0:W0:Y:S01]  /*6c80*/  LDS R155, [R22+0x1b90] ;  /* 0x001b9000169b7984 */ /* 0x0010220000000800 */
[----:B------:R-:W-:Y:S04]  /*6c90*/  BSSY.RECONVERGENT B0, `(.L_x_6106) ;  /* 0x0000003000007945 */ /* 0x000fe80003800200 */
[----:B------:R-:W-:Y:S05]  /*6ca0*/  @!P1 BRA `(.L_x_6107) ;  /* 0x0000000000049947 */ /* 0x000fea0003800000 */
[----:B0-----:R0:W-:Y:S02]  /*6cb0*/  REDG.E.ADD.F32.FTZ.RN.STRONG.GPU desc[UR30][R150.64+0xb00], R155 ;  /* 0x000b009b960079a6 */ /* 0x0011e4000c12f31e */
.L_x_6107:
[----:B------:R-:W-:Y:S05]  /*6cc0*/  BSYNC.RECONVERGENT B0 ;  /* 0x0000000000007941 */ /* 0x000fea0003800200 */
.L_x_6106:
[----:B0-----:R0:W0:Y:S01]  /*6cd0*/  LDS R155, [R23+0x1c90] ;  /* 0x001c9000179b7984 */ /* 0x0010220000000800 */
[----:B------:R-:W-:Y:S04]  /*6ce0*/  BSSY.RECONVERGENT B0, `(.L_x_6108) ;  /* 0x0000003000007945 */ /* 0x000fe80003800200 */
[----:B------:R-:W-:Y:S05]  /*6cf0*/  @!P2 BRA `(.L_x_6109) ;  /* 0x000000000004a947 */ /* 0x000fea0003800000 */
[----:B0-----:R0:W-:Y:S02]  /*6d00*/  REDG.E.ADD.F32.FTZ.RN.STRONG.GPU desc[UR30][R150.64+0xc00], R155 ;  /* 0x000c009b960079a6 */ /* 0x0011e4000c12f31e */
.L_x_6109:
[----:B------:R-:W-:Y:S05]  /*6d10*/  BSYNC.RECONVERGENT B0 ;  /* 0x0000000000007941 */ /* 0x000fea0003800200 */
.L_x_6108:
[----:B0-----:R0:W0:Y:S01]  /*6d20*/  LDS R155, [R24+0x1d90] ;  /* 0x001d9000189b7984 */ /* 0x0010220000000800 */
[----:B------:R-:W-:Y:S04]  /*6d30*/  BSSY.RECONVERGENT B0, `(.L_x_6110) ;  /* 0x0000003000007945 */ /* 0x000fe80003800200 */
[----:B------:R-:W-:Y:S05]  /*6d40*/  @!P3 BRA `(.L_x_6111) ;  /* 0x000000000004b947 */ /* 0x000fea0003800000 */
[----:B0-----:R0:W-:Y:S02]  /*6d50*/  REDG.E.ADD.F32.FTZ.RN.STRONG.GPU desc[UR30][R150.64+0xd00], R155 ;  /* 0x000d009b960079a6 */ /* 0x0011e4000c12f31e */
.L_x_6111:
[----:B------:R-:W-:Y:S05]  /*6d60*/  BSYNC.RECONVERGENT B0 ;  /* 0x0000000000007941 */ /* 0x000fea0003800200 */
.L_x_6110:
[----:B0-----:R0:W0:Y:S01]  /*6d70*/  LDS R155, [R25+0x1e90] ;  /* 0x001e9000199b7984 */ /* 0x0010220000000800 */
[----:B------:R-:W-:Y:S04]  /*6d80*/  BSSY.RECONVERGENT B0, `(.L_x_6112) ;  /* 0x0000003000007945 */ /* 0x000fe80003800200 */
[----:B------:R-:W-:Y:S05]  /*6d90*/  @!P4 BRA `(.L_x_6113) ;  /* 0x000000000004c947 */ /* 0x000fea0003800000 */
[----:B0-----:R0:W-:Y:S02]  /*6da0*/  REDG.E.ADD.F32.FTZ.RN.STRONG.GPU desc[UR30][R150.64+0xe00], R155 ;  /* 0x000e009b960079a6 */ /* 0x0011e4000c12f31e */
.L_x_6113:
[----:B------:R-:W-:Y:S05]  /*6db0*/  BSYNC.RECONVERGENT B0 ;  /* 0x0000000000007941 */ /* 0x000fea0003800200 */
.L_x_6112:
[----:B0-----:R0:W0:Y:S01]  /*6dc0*/  LDS R155, [R26+0x1f90] ;  /* 0x001f90001a9b7984 */ /* 0x0010220000000800 */
[----:B------:R-:W-:Y:S04]  /*6dd0*/  BSSY.RECONVERGENT B0, `(.L_x_6114) ;  /* 0x0000003000007945 */ /* 0x000fe80003800200 */
[----:B------:R-:W-:Y:S05]  /*6de0*/  @!P5 BRA `(.L_x_6115) ;  /* 0x000000000004d947 */ /* 0x000fea0003800000 */
[----:B0-----:R0:W-:Y:S02]  /*6df0*/  REDG.E.ADD.F32.FTZ.RN.STRONG.GPU desc[UR30][R150.64+0xf00], R155 ;  /* 0x000f009b960079a6 */ /* 0x0011e4000c12f31e */
.L_x_6115:
[----:B------:R-:W-:Y:S05]  /*6e00*/  BSYNC.RECONVERGENT B0 ;  /* 0x0000000000007941 */ /* 0x000fea0003800200 */
.L_x_6114:
[----:B0--3--:R-:W0:Y:S01]  /*6e10*/  SHFL.DOWN PT, R150, R115, 0x1, 0x1f ;  /* 0x08201f0073967f89 */ /* 0x009e2200000e0000 */
[----:B------:R-:W-:Y:S01]  /*6e20*/  ISETP.GT.AND P1, PT, R31, 0x1e, PT ;  /* 0x0000001e1f00780c */ /* 0x000fe20003f24270 */
[-C--:B------:R-:W-:Y:S01]  /*6e30*/  FMUL.FTZ R155, R66, R203.reuse ;  /* 0x000000cb429b7220 */ /* 0x080fe20000410000 */
[----:B------:R-:W-:Y:S01]  /*6e40*/  FMUL.FTZ R176, R67, R206 ;  /* 0x000000ce43b07220 */ /* 0x000fe20000410000 */
[----:B------:R-:W3:Y:S01]  /*6e50*/  SHFL.DOWN PT, R151, R114, 0x1, 0x1f ;  /* 0x08201f0072977f89 */ /* 0x000ee200000e0000 */
[C---:B------:R-:W-:Y:S01]  /*6e60*/  FMUL.FTZ R203, R148.reuse, R203 ;  /* 0x000000cb94cb7220 */ /* 0x040fe20000410000 */
[CC--:B------:R-:W-:Y:S01]  /*6e70*/  FMUL.FTZ R67, R148.reuse, R113.reuse ;  /* 0x0000007194437220 */ /* 0x0c0fe20000410000 */
[----:B------:R-:W-:Y:S01]  /*6e80*/  FMUL.FTZ R168, R65, R113 ;  /* 0x0000007141a87220 */ /* 0x000fe20000410000 */
[-C--:B------:R-:W-:Y:S01]  /*6e90*/  FMUL.FTZ R65, R148, R178.reuse ;  /* 0x000000b294417220 */ /* 0x080fe20000410000 */
[----:B------:R-:W-:Y:S01]  /*6ea0*/  FMUL.FTZ R203, R170, R203 ;  /* 0x000000cbaacb7220 */ /* 0x000fe20000410000 */
[----:B------:R-:W-:Y:S01]  /*6eb0*/  FMUL.FTZ R170, R156, R67 ;  /* 0x000000439caa7220 */ /* 0x000fe20000410000 */
[----:B------:R-:W-:Y:S01]  /*6ec0*/  FMUL.FTZ R156, R71, R199 ;  /* 0x000000c7479c7220 */ /* 0x000fe20000410000 */
[----:B------:R-:W-:Y:S01]  /*6ed0*/  ISETP.NE.AND P2, PT, R188, RZ, PT ;  /* 0x000000ffbc00720c */ /* 0x000fe20003f45270 */
[----:B------:R-:W-:Y:S01]  /*6ee0*/  FMUL.FTZ R164, R164, R65 ;  /* 0x00000041a4a47220 */ /* 0x000fe20000410000 */
[----:B------:R-:W-:Y:S01]  /*6ef0*/  FMUL.FTZ R71, R72, R179 ;  /* 0x000000b348477220 */ /* 0x000fe20000410000 */
[----:B------:R-:W-:Y:S01]  /*6f00*/  FMUL.FTZ R65, R148, R175 ;  /* 0x000000af94417220 */ /* 0x000fe20000410000 */
[----:B------:R-:W-:Y:S01]  /*6f10*/  FMUL.FTZ R113, R68, R193 ;  /* 0x000000c144717220 */ /* 0x000fe20000410000 */
[C---:B------:R-:W-:Y:S01]  /*6f20*/  FMUL.FTZ R199, R148.reuse, R199 ;  /* 0x000000c794c77220 */ /* 0x040fe20000410000 */
[C---:B------:R-:W-:Y:S01]  /*6f30*/  FMUL.FTZ R68, R148.reuse, R171 ;  /* 0x000000ab94447220 */ /* 0x040fe20000410000 */
[----:B------:R-:W-:Y:S01]  /*6f40*/  FMUL.FTZ R67, R148, R173 ;  /* 0x000000ad94437220 */ /* 0x000fe20000410000 */
[----:B------:R-:W-:Y:S01]  /*6f50*/  FMUL.FTZ R166, R166, R65 ;  /* 0x00000041a6a67220 */ /* 0x000fe20000410000 */
[----:B------:R-:W-:Y:S01]  /*6f60*/  FMUL.FTZ R158, R158, R199 ;  /* 0x000000c79e9e7220 */ /* 0x000fe20000410000 */
[----:B------:R-:W-:Y:S01]  /*6f70*/  FMUL.FTZ R178, R73, R178 ;  /* 0x000000b249b27220 */ /* 0x000fe20000410000 */
[----:B------:R-:W-:Y:S01]  /*6f80*/  FMUL.FTZ R167, R167, R68 ;  /* 0x00000044a7a77220 */ /* 0x000fe20000410000 */
[----:B0-----:R-:W-:Y:S01]  /*6f90*/  @!P1 FADD.FTZ R115, R115, R150 ;  /* 0x0000009673739221 */ /* 0x001fe20000010000 */
[----:B------:R-:W-:Y:S01]  /*6fa0*/  FMUL.FTZ R173, R76, R173 ;  /* 0x000000ad4cad7220 */ /* 0x000fe20000410000 */
[----:B------:R-:W-:Y:S01]  /*6fb0*/  FMUL.FTZ R67, R112, R67 ;  /* 0x0000004370437220 */ /* 0x000fe20000410000 */
[----:B------:R-:W-:Y:S01]  /*6fc0*/  FFMA.FTZ R203, R50, R155, R203 ;  /* 0x0000009b32cb7223 */ /* 0x000fe200000100cb */
[----:B---3--:R-:W-:Y:S01]  /*6fd0*/  @!P1 FADD.FTZ R114, R114, R151 ;  /* 0x0000009772729221 */ /* 0x008fe20000010000 */
[----:B------:R-:W0:Y:S01]  /*6fe0*/  SHFL.DOWN PT, R150, R115, 0x2, 0x1f ;  /* 0x08401f0073967f89 */ /* 0x000e2200000e0000 */
[----:B------:R-:W-:Y:S01]  /*6ff0*/  ISETP.GT.AND P1, PT, R31, 0x1d, PT ;  /* 0x0000001d1f00780c */ /* 0x000fe20003f24270 */
[----:B------:R-:W-:Y:S01]  /*7000*/  FFMA.FTZ R170, R49, R168, R170 ;  /* 0x000000a831aa7223 */ /* 0x000fe200000100aa */
[----:B------:R-:W-:Y:S01]  /*7010*/  FFMA.FTZ R158, R55, R156, R158 ;  /* 0x0000009c379e7223 */ /* 0x000fe2000001009e */
[----:B------:R-:W3:Y:S01]  /*7020*/  SHFL.DOWN PT, R151, R114, 0x2, 0x1f ;  /* 0x08401f0072977f89 */ /* 0x000ee200000e0000 */
[----:B------:R-:W-:Y:S01]  /*7030*/  FFMA.FTZ R164, R57, R178, R164 ;  /* 0x000000b239a47223 */ /* 0x000fe200000100a4 */
[----:B------:R-:W-:Y:S01]  /*7040*/  FFMA.FTZ R67, R60, R173, R67 ;  /* 0x000000ad3c437223 */ /* 0x000fe20000010043 */
[----:B------:R-:W-:Y:S01]  /*7050*/  BSSY.RECONVERGENT B0, `(.L_x_6116) ;  /* 0x000006b000007945 */ /* 0x000fe20003800200 */
[----:B------:R-:W-:Y:S01]  /*7060*/  FFMA.FTZ R83, R176, R128, R83 ;  /* 0x00000080b0537223 */ /* 0x000fe20000010053 */
[----:B------:R-:W-:Y:S01]  /*7070*/  FFMA.FTZ R82, R155, R129, R82 ;  /* 0x000000819b527223 */ /* 0x000fe20000010052 */
[----:B------:R-:W-:Y:S01]  /*7080*/  FFMA.FTZ R81, R168, R46, R81 ;  /* 0x0000002ea8517223 */ /* 0x000fe20000010051 */
[----:B------:R-:W-:Y:S01]  /*7090*/  FADD.FTZ R110, R203, R110 ;  /* 0x0000006ecb6e7221 */ /* 0x000fe20000010000 */
        /* <DEDUP_REMOVED lines=17> */
[----:B------:R-:W-:Y:S01]  /*71b0*/  ISETP.GT.AND P1, PT, R31, 0x17, PT ;  /* 0x000000171f00780c */ /* 0x000fe20003f24270 */
[----:B------:R-:W-:Y:S02]  /*71c0*/  FMUL.FTZ R151, R148, R206 ;  /* 0x000000ce94977220 */ /* 0x000fe40000410000 */
[----:B------:R-:W3:Y:S02]  /*71d0*/  SHFL.DOWN PT, R157, R114, 0x8, 0x1f ;  /* 0x09001f00729d7f89 */ /* 0x000ee400000e0000 */
[----:B------:R-:W-:Y:S01]  /*71e0*/  FMUL.FTZ R180, R154, R151 ;  /* 0x000000979ab47220 */ /* 0x000fe20000410000 */
[-C--:B------:R-:W-:Y:S01]  /*71f0*/  FMUL.FTZ R151, R64, R201.reuse ;  /* 0x000000c940977220 */ /* 0x080fe20000410000 */
[C---:B------:R-:W-:Y:S01]  /*7200*/  FMUL.FTZ R201, R148.reuse, R201 ;  /* 0x000000c994c97220 */ /* 0x040fe20000410000 */
[C---:B------:R-:W-:Y:S01]  /*7210*/  FMUL.FTZ R64, R148.reuse, R197 ;  /* 0x000000c594407220 */ /* 0x040fe20000410000 */
[-C--:B------:R-:W-:Y:S01]  /*7220*/  FMUL.FTZ R154, R69, R195.reuse ;  /* 0x000000c3459a7220 */ /* 0x080fe20000410000 */
        /* <DEDUP_REMOVED lines=12> */
[----:B------:R-:W-:Y:S01]  /*72f0*/  FMUL.FTZ R163, R163, R64 ;  /* 0x00000040a3a37220 */ /* 0x000fe20000410000 */
[----:B0-----:R-:W-:Y:S01]  /*7300*/  @!P1 FADD.FTZ R115, R115, R150 ;  /* 0x0000009673739221 */ /* 0x001fe20000010000 */
[C---:B------:R-:W-:Y:S01]  /*7310*/  FMUL.FTZ R64, R148.reuse, R179 ;  /* 0x000000b394407220 */ /* 0x040fe20000410000 */
        /* <DEDUP_REMOVED lines=17> */
[----:B------:R-:W-:Y:S01]  /*7430*/  @!P1 SHF.R.U32.HI R66, RZ, 0x2, R140 ;  /* 0x00000002ff429819 */ /* 0x000fe2000001168c */
[----:B------:R-:W-:Y:S01]  /*7440*/  FADD.FTZ R111, R180, R111 ;  /* 0x0000006fb46f7221 */ /* 0x000fe20000010000 */
[----:B------:R-:W-:Y:S01]  /*7450*/  FFMA.FTZ R80, R151, R47, R80 ;  /* 0x0000002f97507223 */ /* 0x000fe20000010050 */
[----:B------:R-:W-:Y:S01]  /*7460*/  FFMA.FTZ R86, R197, R45, R86 ;  /* 0x0000002dc5567223 */ /* 0x000fe20000010056 */
[----:B------:R-:W-:Y:S01]  /*7470*/  @!P1 LOP3.LUT R72, R66, 0xf8, RZ, 0xc0, !PT ;  /* 0x000000f842489812 */ /* 0x000fe200078ec0ff */
[-C--:B------:R-:W-:Y:S01]  /*7480*/  FMUL.FTZ R66, R77, R169.reuse ;  /* 0x000000a94d427220 */ /* 0x080fe20000410000 */
[----:B------:R-:W-:Y:S01]  /*7490*/  FMUL.FTZ R169, R148, R169 ;  /* 0x000000a994a97220 */ /* 0x000fe20000410000 */
[----:B------:R-:W-:Y:S01]  /*74a0*/  FADD.FTZ R108, R201, R108 ;  /* 0x0000006cc96c7221 */ /* 0x000fe20000010000 */
[----:B------:R-:W-:Y:S01]  /*74b0*/  FFMA.FTZ R85, R154, R42, R85 ;  /* 0x0000002a9a557223 */ /* 0x000fe20000010055 */
[----:B------:R-:W-:Y:S01]  /*74c0*/  FADD.FTZ R106, R159, R106 ;  /* 0x0000006a9f6a7221 */ /* 0x000fe20000010000 */
[----:B0-----:R-:W-:Y:S01]  /*74d0*/  FADD.FTZ R64, R115, R172 ;  /* 0x000000ac73407221 */ /* 0x001fe20000010000 */
[----:B------:R-:W-:Y:S01]  /*74e0*/  FMUL.FTZ R174, R174, R169 ;  /* 0x000000a9aeae7220 */ /* 0x000fe20000410000 */
[----:B------:R-:W-:Y:S01]  /*74f0*/  FFMA.FTZ R91, R150, R40, R91 ;  /* 0x00000028965b7223 */ /* 0x000fe2000001005b */
[----:B------:R-:W-:Y:S01]  /*7500*/  FADD.FTZ R105, R160, R105 ;  /* 0x00000069a0697221 */ /* 0x000fe20000010000 */
[----:B---3--:R-:W-:Y:S01]  /*7510*/  FADD.FTZ R65, R114, R157 ;  /* 0x0000009d72417221 */ /* 0x008fe20000010000 */
[----:B------:R-:W-:Y:S01]  /*7520*/  FFMA.FTZ R174, R61, R66, R174 ;  /* 0x000000423dae7223 */ /* 0x000fe200000100ae */
[----:B------:R-:W-:Y:S01]  /*7530*/  FFMA.FTZ R90, R75, R41, R90 ;  /* 0x000000294b5a7223 */ /* 0x000fe2000001005a */
[----:B------:R-:W-:Y:S01]  /*7540*/  FADD.FTZ R104, R161, R104 ;  /* 0x00000068a1687221 */ /* 0x000fe20000010000 */
[----:B------:R-:W-:Y:S01]  /*7550*/  FADD.FTZ R103, R162, R103 ;  /* 0x00000067a2677221 */ /* 0x000fe20000010000 */
[----:B------:R0:W-:Y:S01]  /*7560*/  @!P1 STS.64 [R72+UR10+0x2118], R64 ;  /* 0x0021184048009988 */ /* 0x0001e20008000a0a */
[----:B------:R-:W-:Y:S01]  /*7570*/  FADD.FTZ R102, R163, R102 ;  /* 0x00000066a3667221 */ /* 0x000fe20000010000 */
[----:B------:R-:W-:Y:S01]  /*7580*/  FFMA.FTZ R95, R70, R36, R95 ;  /* 0x00000024465f7223 */ /* 0x000fe2000001005f */
[----:B------:R-:W-:Y:S01]  /*7590*/  FFMA.FTZ R94, R69, R37, R94 ;  /* 0x00000025455e7223 */ /* 0x000fe2000001005e */
[----:B------:R-:W-:Y:S01]  /*75a0*/  FADD.FTZ R100, R165, R100 ;  /* 0x00000064a5647221 */ /* 0x000fe20000010000 */
[----:B------:R-:W-:Y:S01]  /*75b0*/  FFMA.FTZ R93, R66, R34, R93 ;  /* 0x00000022425d7223 */ /* 0x000fe2000001005d */
[----:B------:R-:W-:Y:S01]  /*75c0*/  FADD.FTZ R99, R166, R99 ;  /* 0x00000063a6637221 */ /* 0x000fe20000010000 */
[----:B------:R-:W-:Y:S01]  /*75d0*/  FADD.FTZ R98, R167, R98 ;  /* 0x00000062a7627221 */ /* 0x000fe20000010000 */
[----:B------:R-:W-:Y:S01]  /*75e0*/  FADD.FTZ R97, R174, R97 ;  /* 0x00000061ae617221 */ /* 0x000fe20000010000 */
[----:B------:R-:W-:Y:S06]  /*75f0*/  BAR.SYNC.DEFER_BLOCKING 0x0 ;  /* 0x0000000000007b1d */ /* 0x000fec0000010000 */
[----:B------:R-:W-:Y:S05]  /*7600*/  @P2 BRA `(.L_x_6117) ;  /* 0x00000000003c2947 */ /* 0x000fea0003800000 */
[----:B------:R-:W-:Y:S01]  /*7610*/  UISETP.NE.AND UP0, UPT, UR26, UR40, UPT ;  /* 0x000000281a00728c */ /* 0x000fe2000bf05270 */
[----:B------:R-:W3:Y:S01]  /*7620*/  LDS.64 R66, [UR10+0x2120] ;  /* 0x0021200aff427984 */ /* 0x000ee20008000a00 */
[----:B------:R-:W-:Y:S01]  /*7630*/  ULEA UR9, UR8, UR10, 0x2 ;  /* 0x0000000a08097291 */ /* 0x000fe2000f8e10ff */
[----:B------:R-:W-:-:S03]  /*7640*/  ISETP.GT.AND P1, PT, R31, 0xf, PT ;  /* 0x0000000f1f00780c */ /* 0x000fc60003f24270 */
[----:B------:R-:W-:Y:S02]  /*7650*/  PLOP3.LUT P2, PT, PT, PT, UP0, 0x80, 0x8 ;  /* 0x000000000008781c */ /* 0x000fe40003f4f008 */
[----:B------:R-:W-:Y:S02]  /*7660*/  FSEL R114, R114, R65, P1 ;  /* 0x0000004172727208 */ /* 0x000fe40000800000 */
[----:B------:R-:W-:-:S09]  /*7670*/  FSEL R115, R115, R64, P1 ;  /* 0x0000004073737208 */ /* 0x000fd20000800000 */
[----:B------:R-:W5:Y:S04]  /*7680*/  @P2 LDS R68, [UR9+0x3a50] ;  /* 0x003a5009ff442984 */ /* 0x000f680008000800 */
[----:B------:R-:W0:Y:S01]  /*7690*/  @P2 LDS R69, [UR9+0x3650] ;  /* 0x00365009ff452984 */ /* 0x000e220008000800 */
[----:B---3--:R-:W-:Y:S01]  /*76a0*/  FADD.FTZ R67, R67, R114 ;  /* 0x0000007243437221 */ /* 0x008fe20000010000 */
[----:B------:R-:W-:-:S03]  /*76b0*/  FADD.FTZ R66, R66, R115 ;  /* 0x0000007342427221 */ /* 0x000fc60000010000 */
[----:B-----5:R-:W-:Y:S01]  /*76c0*/  @P2 FADD.FTZ R67, R67, R68 ;  /* 0x0000004443432221 */ /* 0x020fe20000010000 */
[----:B0-----:R-:W-:-:S04]  /*76d0*/  @P2 FADD.FTZ R66, R66, R69 ;  /* 0x0000004542422221 */ /* 0x001fc80000010000 */
[----:B------:R3:W-:Y:S04]  /*76e0*/  STS [UR9+0x3a50], R67 ;  /* 0x003a5043ff007988 */ /* 0x0007e80008000809 */
[----:B------:R3:W-:Y:S02]  /*76f0*/  STS [UR9+0x3650], R66 ;  /* 0x00365042ff007988 */ /* 0x0007e40008000809 */
.L_x_6117:
[----:B------:R-:W-:Y:S05]  /*7700*/  BSYNC.RECONVERGENT B0 ;  /* 0x0000000000007941 */ /* 0x000fea0003800200 */
.L_x_6116:
[----:B------:R-:W-:-:S04]  /*7710*/  UIADD3 UR8, UPT, UPT, UR8, 0x1, URZ ;  /* 0x0000000108087890 */ /* 0x000fc8000fffe0ff */
[----:B------:R-:W-:-:S09]  /*7720*/  UISETP.GE.AND UP0, UPT, UR8, UR41, UPT ;  /* 0x000000290800728c */ /* 0x000fd2000bf06270 */
[----:B------:R-:W-:Y:S05]  /*7730*/  BRA.U !UP0, `(.L_x_6118) ;  /* 0xffffffd108b07547 */ /* 0x000fea000b83ffff */
.L_x_6073:
        /* <DEDUP_REMOVED lines=38> */
[--C-:B------:R-:W-:Y:S01]  /*79a0*/  FADD.FTZ R59, R59, R2.reuse ;  /* 0x000000023b3b7221 */ /* 0x100fe20000010000 */
[--C-:B----4-:R-:W-:Y:S01]  /*79b0*/  FADD.FTZ R46, R36, R2.reuse ;  /* 0x00000002242e7221 */ /* 0x110fe20000010000 */
[----:B------:R-:W-:Y:S01]  /*79c0*/  FSETP.GTU.FTZ.AND P5, PT, R55, 20, PT ;  /* 0x41a000003700780b */ /* 0x000fe20003fbc000 */
[--C-:B------:R-:W-:Y:S01]  /*79d0*/  FADD.FTZ R49, R37, R2.reuse ;  /* 0x0000000225317221 */ /* 0x100fe20000010000 */
[----:B------:R-:W-:Y:S01]  /*79e0*/  FSETP.GTU.FTZ.AND P6, PT, R56, 20, PT ;  /* 0x41a000003800780b */ /* 0x000fe20003fdc000 */
[--C-:B------:R-:W-:Y:S01]  /*79f0*/  FADD.FTZ R38, R38, R2.reuse ;  /* 0x0000000226267221 */ /* 0x100fe20000010000 */
[----:B------:R-:W-:Y:S01]  /*7a00*/  FSETP.GTU.FTZ.AND P0, PT, R57, 20, PT ;  /* 0x41a000003900780b */ /* 0x000fe20003f1c000 */
[----:B------:R-:W-:Y:S01]  /*7a10*/  FADD.FTZ R39, R39, R2 ;  /* 0x0000000227277221 */ /* 0x000fe20000010000 */
[----:B------:R-:W-:Y:S01]  /*7a20*/  FSETP.GTU.FTZ.AND P1, PT, R58, 20, PT ;  /* 0x41a000003a00780b */ /* 0x000fe20003f3c000 */
[----:B------:R-:W-:Y:S01]  /*7a30*/  @!P3 FMUL.FTZ R35, R53, -1.4426950216293334961 ;  /* 0xbfb8aa3b3523b820 */ /* 0x000fe20000410000 */
[----:B------:R-:W-:Y:S01]  /*7a40*/  FSETP.GTU.FTZ.AND P4, PT, R54, 20, PT ;  /* 0x41a000003600780b */ /* 0x000fe20003f9c000 */
[----:B------:R-:W-:-:S04]  /*7a50*/  @!P2 FMUL.FTZ R31, R52, -1.4426950216293334961 ;  /* 0xbfb8aa3b341fa820 */ /* 0x000fc80000410000 */
[----:B------:R-:W2:Y:S04]  /*7a60*/  @!P3 MUFU.EX2 R35, R35 ;  /* 0x000000230023b308 */ /* 0x000ea80000000800 */
[----:B------:R-:W3:Y:S01]  /*7a70*/  @!P2 MUFU.EX2 R31, R31 ;  /* 0x0000001f001fa308 */ /* 0x000ee20000000800 */
[----:B------:R-:W-:Y:S01]  /*7a80*/  @!P0 FMUL.FTZ R36, R57, -1.4426950216293334961 ;  /* 0xbfb8aa3b39248820 */ /* 0x000fe20000410000 */
[----:B------:R-:W-:-:S05]  /*7a90*/  @!P1 FMUL.FTZ R44, R58, -1.4426950216293334961 ;  /* 0xbfb8aa3b3a2c9820 */ /* 0x000fca0000410000 */
        /* <DEDUP_REMOVED lines=38> */
[--C-:B-----5:R-:W-:Y:S01]  /*7d00*/  FADD.FTZ R40, R40, R2.reuse ;  /* 0x0000000228287221 */ /* 0x120fe20000010000 */
[--C-:B------:R-:W-:Y:S01]  /*7d10*/  FADD.FTZ R41, R41, R2.reuse ;  /* 0x0000000229297221 */ /* 0x100fe20000010000 */
[----:B------:R-:W-:-:S03]  /*7d20*/  FADD.FTZ R42, R42, R2 ;  /* 0x000000022a2a7221 */ /* 0x000fc60000010000 */
[----:B------:R-:W0:Y:S01]  /*7d30*/  @!P2 MUFU.RCP R48, R45 ;  /* 0x0000002d0030a308 */ /* 0x000e220000001000 */
[----:B------:R-:W-:Y:S01]  /*7d40*/  FADD.FTZ R43, R43, R2 ;  /* 0x000000022b2b7221 */ /* 0x000fe20000010000 */
[----:B--2---:R-:W-:Y:S01]  /*7d50*/  @!P5 FMUL.FTZ R99, R99, R34 ;  /* 0x000000226363d220 */ /* 0x004fe20000410000 */
[----:B------:R-:W-:Y:S01]  /*7d60*/  FSETP.GTU.FTZ.AND P5, PT, R38, 20, PT ;  /* 0x41a000002600780b */ /* 0x000fe20003fbc000 */
[----:B------:R-:W-:Y:S01]  /*7d70*/  @!P6 FMUL.FTZ R35, R39, -1.4426950216293334961 ;  /* 0xbfb8aa3b2723e820 */ /* 0x000fe20000410000 */
[----:B------:R-:W-:Y:S01]  /*7d80*/  FSETP.GTU.FTZ.AND P0, PT, R40, 20, PT ;  /* 0x41a000002800780b */ /* 0x000fe20003f1c000 */
[----:B------:R-:W-:Y:S02]  /*7d90*/  STS.128 [R33+0x20], R84 ;  /* 0x0000205421007388 */ /* 0x000fe40000000c00 */
[----:B------:R2:W4:Y:S01]  /*7da0*/  @!P3 MUFU.RCP R37, R46 ;  /* 0x0000002e0025b308 */ /* 0x0005220000001000 */
[----:B---3--:R-:W-:Y:S01]  /*7db0*/  @!P1 FMUL.FTZ R102, R102, R47 ;  /* 0x0000002f66669220 */ /* 0x008fe20000410000 */
[----:B------:R-:W-:Y:S01]  /*7dc0*/  FSETP.GTU.FTZ.AND P1, PT, R42, 20, PT ;  /* 0x41a000002a00780b */ /* 0x000fe20003f3c000 */
[----:B------:R-:W-:Y:S01]  /*7dd0*/  STS.128 [R33+0x30], R80 ;  /* 0x0000305021007388 */ /* 0x000fe20000000c00 */
[----:B------:R-:W-:-:S04]  /*7de0*/  NOP ;  /* 0x0000000000007918 */ /* 0x000fc80000000000 */
[----:B------:R-:W3:Y:S01]  /*7df0*/  @!P4 MUFU.RCP R31, R31 ;  /* 0x0000001f001fc308 */ /* 0x000ee20000001000 */
[----:B0-----:R-:W-:Y:S01]  /*7e00*/  @!P2 FMUL.FTZ R103, R103, R48 ;  /* 0x000000306767a220 */ /* 0x001fe20000410000 */
[----:B------:R-:W-:Y:S01]  /*7e10*/  FSETP.GTU.FTZ.AND P2, PT, R41, 20, PT ;  /* 0x41a000002900780b */ /* 0x000fe20003f5c000 */
[----:B------:R-:W-:Y:S01]  /*7e20*/  @!P5 FMUL.FTZ R34, R38, -1.4426950216293334961 ;  /* 0xbfb8aa3b2622d820 */ /* 0x000fe20000410000 */
[----:B------:R-:W-:-:S03]  /*7e30*/  @!P0 FMUL.FTZ R36, R40, -1.4426950216293334961 ;  /* 0xbfb8aa3b28248820 */ /* 0x000fc60000410000 */
[----:B------:R-:W-:Y:S01]  /*7e40*/  @!P1 FMUL.FTZ R38, R42, -1.4426950216293334961 ;  /* 0xbfb8aa3b2a269820 */ /* 0x000fe20000410000 */
[----:B--2---:R-:W0:Y:S01]  /*7e50*/  LDS.128 R44, [R32] ;  /* 0x00000000202c7984 */ /* 0x004e220000000c00 */
[----:B----4-:R-:W-:Y:S01]  /*7e60*/  @!P3 FMUL.FTZ R104, R104, R37 ;  /* 0x000000256868b220 */ /* 0x010fe20000410000 */
[----:B------:R-:W-:Y:S01]  /*7e70*/  FSETP.GTU.FTZ.AND P3, PT, R43, 20, PT ;  /* 0x41a000002b00780b */ /* 0x000fe20003f7c000 */
[----:B------:R-:W2:Y:S01]  /*7e80*/  @!P0 MUFU.EX2 R48, R36 ;  /* 0x0000002400308308 */ /* 0x000ea20000000800 */
[----:B------:R-:W-:Y:S03]  /*7e90*/  LDS.128 R52, [R32+0x600] ;  /* 0x0006000020347984 */ /* 0x000fe60000000c00 */
[----:B------:R-:W4:Y:S01]  /*7ea0*/  @!P1 MUFU.EX2 R50, R38 ;  /* 0x0000002600329308 */ /* 0x000f220000000800 */
[----:B------:R-:W-:-:S03]  /*7eb0*/  @!P2 FMUL.FTZ R37, R41, -1.4426950216293334961 ;  /* 0xbfb8aa3b2925a820 */ /* 0x000fc60000410000 */
[----:B------:R-:W5:Y:S01]  /*7ec0*/  @!P5 MUFU.EX2 R34, R34 ;  /* 0x000000220022d308 */ /* 0x000f620000000800 */
[----:B---3--:R-:W-:Y:S01]  /*7ed0*/  @!P4 FMUL.FTZ R98, R98, R31 ;  /* 0x0000001f6262c220 */ /* 0x008fe20000410000 */
[----:B------:R-:W-:Y:S02]  /*7ee0*/  FSETP.GTU.FTZ.AND P4, PT, R49, 20, PT ;  /* 0x41a000003100780b */ /* 0x000fe40003f9c000 */
[----:B------:R-:W-:Y:S01]  /*7ef0*/  @!P3 FMUL.FTZ R39, R43, -1.4426950216293334961 ;  /* 0xbfb8aa3b2b27b820 */ /* 0x000fe20000410000 */
[----:B------:R-:W3:Y:S01]  /*7f00*/  @!P6 MUFU.EX2 R35, R35 ;  /* 0x000000230023e308 */ /* 0x000ee20000000800 */
[----:B------:R-:W1:Y:S01]  /*7f10*/  LDS.128 R40, [R32+0x200] ;  /* 0x0002000020287984 */ /* 0x000e620000000c00 */
[----:B--2---:R-:W-:Y:S02]  /*7f20*/  @!P0 FADD.FTZ R48, R48, 1 ;  /* 0x3f80000030308421 */ /* 0x004fe40000010000 */
[----:B------:R-:W2:Y:S01]  /*7f30*/  @!P3 MUFU.EX2 R51, R39 ;  /* 0x000000270033b308 */ /* 0x000ea20000000800 */
[----:B----4-:R-:W-:Y:S01]  /*7f40*/  @!P1 FADD.FTZ R50, R50, 1 ;  /* 0x3f80000032329421 */ /* 0x010fe20000010000 */
[----:B-----5:R-:W-:-:S04]  /*7f50*/  @!P5 FADD.FTZ R34, R34, 1 ;  /* 0x3f8000002222d421 */ /* 0x020fc80000010000 */
[----:B------:R-:W-:Y:S01]  /*7f60*/  @!P4 FMUL.FTZ R31, R49, -1.4426950216293334961 ;  /* 0xbfb8aa3b311fc820 */ /* 0x000fe20000410000 */
[----:B------:R-:W4:Y:S01]  /*7f70*/  @!P1 MUFU.RCP R59, R50 ;  /* 0x00000032003b9308 */ /* 0x000f220000001000 */
[----:B---3--:R-:W-:Y:S01]  /*7f80*/  @!P6 FADD.FTZ R35, R35, 1 ;  /* 0x3f8000002323e421 */ /* 0x008fe20000010000 */
[----:B--2---:R-:W-:-:S06]  /*7f90*/  @!P3 FADD.FTZ R51, R51, 1 ;  /* 0x3f8000003333b421 */ /* 0x004fcc0000010000 */
[----:B------:R2:W3:Y:S04]  /*7fa0*/  @!P2 MUFU.EX2 R49, R37 ;  /* 0x000000250031a308 */ /* 0x0004e80000000800 */
[----:B------:R-:W5:Y:S04]  /*7fb0*/  @!P4 MUFU.EX2 R31, R31 ;  /* 0x0000001f001fc308 */ /* 0x000f680000000800 */
[----:B------:R0:W1:Y:S01]  /*7fc0*/  @!P5 MUFU.RCP R57, R34 ;  /* 0x000000220039d308 */ /* 0x0000620000001000 */
[----:B--2---:R-:W2:Y:S01]  /*7fd0*/  LDS.128 R36, [R32+0x400] ;  /* 0x0004000020247984 */ /* 0x004ea20000000c00 */
[----:B----4-:R-:W-:Y:S01]  /*7fe0*/  @!P1 FMUL.FTZ R110, R110, R59 ;  /* 0x0000003b6e6e9220 */ /* 0x010fe20000410000 */
[----:B---3--:R-:W-:-:S05]  /*7ff0*/  @!P2 FADD.FTZ R49, R49, 1 ;  /* 0x3f8000003131a421 */ /* 0x008fca0000010000 */
[----:B------:R3:W4:Y:S01]  /*8000*/  @!P6 MUFU.RCP R58, R35 ;  /* 0x00000023003ae308 */ /* 0x0007220000001000 */
[----:B0-----:R-:W-:Y:S01]  /*8010*/  MOV R34, UR9 ;  /* 0x0000000900227c02 */ /* 0x001fe20008000f00 */
[----:B-----5:R-:W-:-:S06]  /*8020*/  @!P4 FADD.FTZ R31, R31, 1 ;  /* 0x3f8000001f1fc421 */ /* 0x020fcc0000010000 */
[----:B------:R-:W0:Y:S01]  /*8030*/  @!P4 MUFU.RCP R56, R31 ;  /* 0x0000001f0038c308 */ /* 0x000e220000001000 */
[----:B---3--:R-:W-:Y:S01]  /*8040*/  MOV R35, UR8 ;  /* 0x0000000800237c02 */ /* 0x008fe20008000f00 */
[----:B------:R-:W3:Y:S01]  /*8050*/  LDCU.64 UR8, c[0x0][0x518] ;  /* 0x0000a300ff0877ac */ /* 0x000ee20008000a00 */
[----:B-1----:R-:W-:Y:S01]  /*8060*/  @!P5 FMUL.FTZ R106, R106, R57 ;  /* 0x000000396a6ad220 */ /* 0x002fe20000410000 */
[----:B------:R-:W-:-:S04]  /*8070*/  IMAD.WIDE.U32 R34, R28, 0x10, R34 ;  /* 0x000000101c227825 */ /* 0x000fc800078e0022 */
[----:B------:R1:W5:Y:S01]  /*8080*/  @!P0 MUFU.RCP R31, R48 ;  /* 0x00000030001f8308 */ /* 0x0003620000001000 */
[----:B----4-:R-:W-:Y:S01]  /*8090*/  @!P6 FMUL.FTZ R107, R107, R58 ;  /* 0x0000003a6b6be220 */ /* 0x010fe20000410000 */
[----:B------:R-:W-:Y:S04]  /*80a0*/  STG.E.128 desc[UR30][R34.64], R44 ;  /* 0x0000002c22007986 */ /* 0x000fe8000c101d1e */
[----:B------:R-:W-:Y:S02]  /*80b0*/  STG.E.128 desc[UR30][R34.64+0x200], R40 ;  /* 0x0002002822007986 */ /* 0x000fe4000c101d1e */
[----:B------:R-:W4:Y:S01]  /*80c0*/  @!P2 MUFU.RCP R60, R49 ;  /* 0x00000031003ca308 */ /* 0x000f220000001000 */
[----:B-1----:R-:W-:Y:S01]  /*80d0*/  FADD.FTZ R48, R96, R3 ;  /* 0x0000000360307221 */ /* 0x002fe20000010000 */
[----:B0-----:R-:W-:Y:S01]  /*80e0*/  @!P4 FMUL.FTZ R105, R105, R56 ;  /* 0x000000386969c220 */ /* 0x001fe20000410000 */
[----:B------:R-:W-:Y:S01]  /*80f0*/  STG.E.128 desc[UR30][R34.64+0x600], R52 ;  /* 0x0006003422007986 */ /* 0x000fe2000c101d1e */
[----:B---3--:R-:W-:Y:S01]  /*8100*/  UIMAD.WIDE.U32 UR6, UR32, UR8, UR6 ;  /* 0x00000008200672a5 */ /* 0x008fe2000f8e0006 */
[----:B------:R-:W-:-:S03]  /*8110*/  FADD.FTZ R3, R48, R97 ;  /* 0x0000006130037221 */ /* 0x000fc60000010000 */
[----:B------:R-:W0:Y:S01]  /*8120*/  @!P3 MUFU.RCP R62, R51 ;  /* 0x00000033003eb308 */ /* 0x000e220000001000 */
[----:B--2---:R1:W-:Y:S01]  /*8130*/  STG.E.128 desc[UR30][R34.64+0x400], R36 ;  /* 0x0004002422007986 */ /* 0x0043e2000c101d1e */
[----:B-----5:R-:W-:Y:S01]  /*8140*/  @!P0 FMUL.FTZ R108, R108, R31 ;  /* 0x0000001f6c6c8220 */ /* 0x020fe20000410000 */
[----:B------:R-:W-:Y:S01]  /*8150*/  UIMAD UR7, UR32, UR9, UR7 ;  /* 0x00000009200772a4 */ /* 0x000fe2000f8e0207 */
[----:B------:R-:W-:Y:S01]  /*8160*/  BAR.SYNC.DEFER_BLOCKING 0x0 ;  /* 0x0000000000007b1d */ /* 0x000fe20000010000 */
[----:B------:R-:W-:Y:S02]  /*8170*/  IADD3 R4, P0, PT, R4, -0x1000, RZ ;  /* 0xfffff00004047810 */ /* 0x000fe40007f1e0ff */
[----:B------:R-:W-:Y:S01]  /*8180*/  UIMAD.WIDE.U32 UR6, UR14, UR10, UR6 ;  /* 0x0000000a0e0672a5 */ /* 0x000fe2000f8e0006 */
[----:B----4-:R-:W-:-:S03]  /*8190*/  @!P2 FMUL.FTZ R109, R109, R60 ;  /* 0x0000003c6d6da220 */ /* 0x010fc60000410000 */
[----:B------:R-:W-:Y:S01]  /*81a0*/  UIMAD UR8, UR14, UR11, UR7 ;  /* 0x0000000b0e0872a4 */ /* 0x000fe2000f8e0207 */
[----:B------:R-:W-:Y:S01]  /*81b0*/  IADD3.X R5, PT, PT, R5, -0x1, RZ, P0, !PT ;  /* 0xffffffff05057810 */ /* 0x000fe200007fe4ff */
[----:B------:R-:W-:-:S04]  /*81c0*/  ULEA UR7, UP0, UR6, UR34, 0x2 ;  /* 0x0000002206077291 */ /* 0x000fc8000f8010ff */
[----:B------:R-:W-:Y:S01]  /*81d0*/  ULEA.HI.X UR6, UR6, UR35, UR8, 0x2, UP0 ;  /* 0x0000002306067291 */ /* 0x000fe200080f1408 */
[----:B0-----:R-:W-:Y:S01]  /*81e0*/  @!P3 FMUL.FTZ R111, R111, R62 ;  /* 0x0000003e6f6fb220 */ /* 0x001fe20000410000 */
[----:B-1----:R-:W-:Y:S01]  /*81f0*/  FADD.FTZ R36, R3, R98 ;  /* 0x0000006203247221 */ /* 0x002fe20000010000 */
[----:B------:R-:W-:-:S03]  /*8200*/  UIADD3 UR28, UP0, UPT, UR28, -0x1000, URZ ;  /* 0xfffff0001c1c7890 */ /* 0x000fc6000ff1e0ff */
[----:B------:R-:W-:Y:S01]  /*8210*/  FADD.FTZ R3, R36, R99 ;  /* 0x0000006324037221 */ /* 0x000fe20000010000 */
[----:B------:R-:W-:Y:S02]  /*8220*/  UIADD3.X UR25, UPT, UPT, UR25, -0x1, URZ, UP0, !UPT ;  /* 0xffffffff19197890 */ /* 0x000fe400087fe4ff */
[----:B------:R-:W-:Y:S01]  /*8230*/  UISETP.GT.AND UP0, UPT, UR26, 0x1, UPT ;  /* 0x000000011a00788c */ /* 0x000fe2000bf04270 */
[----:B------:R-:W-:Y:S01]  /*8240*/  FADD.FTZ R34, R3, R100 ;  /* 0x0000006403227221 */ /* 0x000fe20000010000 */
[----:B------:R-:W-:Y:S04]  /*8250*/  STS.128 [R33], R96 ;  /* 0x0000006021007388 */ /* 0x000fe80000000c00 */
[----:B------:R0:W-:Y:S04]  /*8260*/  STS.128 [R33+0x10], R100 ;  /* 0x0000106421007388 */ /* 0x0001e80000000c00 */
[----:B------:R-:W-:Y:S04]  /*8270*/  STS.128 [R33+0x20], R104 ;  /* 0x0000206821007388 */ /* 0x000fe80000000c00 */
[----:B------:R1:W-:Y:S01]  /*8280*/  STS.128 [R33+0x30], R108 ;  /* 0x0000306c21007388 */ /* 0x0003e20000000c00 */
[----:B------:R-:W-:-:S03]  /*8290*/  NOP ;  /* 0x0000000000007918 */ /* 0x000fc60000000000 */
[----:B------:R-:W2:Y:S01]  /*82a0*/  LDS.128 R36, [R32] ;  /* 0x0000000020247984 */ /* 0x000ea20000000c00 */
[----:B0-----:R-:W-:-:S03]  /*82b0*/  FADD.FTZ R101, R34, R101 ;  /* 0x0000006522657221 */ /* 0x001fc60000010000 */
[----:B------:R-:W0:Y:S01]  /*82c0*/  LDS.128 R40, [R32+0x200] ;  /* 0x0002000020287984 */ /* 0x000e220000000c00 */
[----:B------:R-:W-:-:S03]  /*82d0*/  FADD.FTZ R102, R101, R102 ;  /* 0x0000006665667221 */ /* 0x000fc60000010000 */
[----:B------:R-:W3:Y:S01]  /*82e0*/  LDS.128 R44, [R32+0x400] ;  /* 0x00040000202c7984 */ /* 0x000ee20000000c00 */
[----:B------:R-:W-:Y:S01]  /*82f0*/  FADD.FTZ R103, R102, R103 ;  /* 0x0000006766677221 */ /* 0x000fe20000010000 */
[----:B-1----:R-:W-:Y:S01]  /*8300*/  MOV R33, UR6 ;  /* 0x0000000600217c02 */ /* 0x002fe20008000f00 */
[----:B------:R-:W-:Y:S01]  /*8310*/  UIADD3 UR6, UPT, UPT, UR26, -0x1, URZ ;  /* 0xffffffff1a067890 */ /* 0x000fe2000fffe0ff */
[----:B------:R1:W4:Y:S01]  /*8320*/  LDS.128 R48, [R32+0x600] ;  /* 0x0006000020307984 */ /* 0x0003220000000c00 */
[----:B------:R-:W-:-:S04]  /*8330*/  FADD.FTZ R104, R103, R104 ;  /* 0x0000006867687221 */ /* 0x000fc80000010000 */
[----:B------:R-:W-:Y:S01]  /*8340*/  FADD.FTZ R105, R104, R105 ;  /* 0x0000006968697221 */ /* 0x000fe20000010000 */
[----:B------:R-:W-:Y:S01]  /*8350*/  UMOV UR26, UR6 ;  /* 0x00000006001a7c82 */ /* 0x000fe20008000000 */
[----:B-1----:R-:W-:Y:S02]  /*8360*/  MOV R32, UR7 ;  /* 0x0000000700207c02 */ /* 0x002fe40008000f00 */
[----:B------:R-:W-:-:S03]  /*8370*/  FADD.FTZ R106, R105, R106 ;  /* 0x0000006a696a7221 */ /* 0x000fc60000010000 */
        /* <DEDUP_REMOVED lines=9> */
[----:B----4-:R1:W-:Y:S01]  /*8410*/  STG.E.128 desc[UR30][R32.64+0x600], R48 ;  /* 0x0006003020007986 */ /* 0x0103e2000c101d1e */
[----:B------:R-:W-:Y:S05]  /*8420*/  BRA.U UP0, `(.L_x_6119) ;  /* 0xffffff89000c7547 */ /* 0x000fea000b83ffff */
.L_x_6039:
        /* <DEDUP_REMOVED lines=41> */
.L_x_6121:
[----:B------:R-:W-:Y:S05]  /*86c0*/  BSYNC.RECONVERGENT B0 ;  /* 0x0000000000007941 */ /* 0x000fea0003800200 */
.L_x_6120:
        /* <DEDUP_REMOVED lines=39> */
.L_x_6123:
[----:B------:R-:W-:Y:S05]  /*8940*/  BSYNC.RECONVERGENT B0 ;  /* 0x0000000000007941 */ /* 0x000fea0003800200 */
.L_x_6122:
[----:B------:R-:W-:Y:S05]  /*8950*/  @P0 EXIT ;  /* 0x000000000000094d */ /* 0x000fea0003800000 */
[----:B------:R-:W4:Y:S01]  /*8960*/  S2UR UR8, SR_CgaCtaId ;  /* 0x00000000000879c3 */ /* 0x000f220000008800 */
[----:B------:R-:W0:Y:S01]  /*8970*/  LDCU.64 UR6, c[0x0][0x4e8] ;  /* 0x00009d00ff0677ac */ /* 0x000e220008000a00 */
[----:B------:R-:W-:Y:S01]  /*8980*/  BSSY.RECONVERGENT B0, `(.L_x_6124) ;  /* 0x0000027000007945 */ /* 0x000fe20003800200 */
[----:B------:R-:W1:Y:S01]  /*8990*/  LDCU UR9, c[0x0][0x360] ;  /* 0x00006c00ff0977ac */ /* 0x000e620008000800 */
[----:B------:R-:W1:Y:S01]  /*89a0*/  LDCU.64 UR10, c[0x0][0x4b0] ;  /* 0x00009600ff0a77ac */ /* 0x000e620008000a00 */
[----:B------:R-:W1:Y:S01]  /*89b0*/  LDCU.64 UR16, c[0x0][0x530] ;  /* 0x0000a600ff1077ac */ /* 0x000e620008000a00 */
[----:B------:R-:W1:Y:S01]  /*89c0*/  LDCU.64 UR18, c[0x0][0x4f0] ;  /* 0x00009e00ff1277ac */ /* 0x000e620008000a00 */
[----:B0-----:R-:W-:Y:S01]  /*89d0*/  UIMAD.WIDE.U32 UR4, UR14, UR6, URZ ;  /* 0x000000060e0472a5 */ /* 0x001fe2000f8e00ff */
[----:B------:R-:W0:Y:S02]  /*89e0*/  LDCU.64 UR20, c[0x0][0x540] ;  /* 0x0000a800ff1477ac */ /* 0x000e240008000a00 */
[----:B------:R-:W-:Y:S01]  /*89f0*/  UMOV UR6, 0x400 ;  /* 0x0000040000067882 */ /* 0x000fe20000000000 */
[----:B------:R-:W-:-:S02]  /*8a00*/  UIMAD UR14, UR14, UR7, UR5 ;  /* 0x000000070e0e72a4 */ /* 0x000fc4000f8e0205 */
[----:B-1--4-:R-:W-:-:S12]  /*8a10*/  ULEA UR6, UR8, UR6, 0x18 ;  /* 0x0000000608067291 */ /* 0x012fd8000f8ec0ff */
.L_x_6125:
[----:B-----5:R-:W-:Y:S02]  /*8a20*/  LEA R0, R11, UR6, 0x2 ;  /* 0x000000060b007c11 */ /* 0x020fe4000f8e10ff */
[----:B-123--:R-:W-:Y:S02]  /*8a30*/  MOV R5, UR13 ;  /* 0x0000000d00057c02 */ /* 0x00efe40008000f00 */
[----:B------:R-:W-:Y:S01]  /*8a40*/  MOV R4, UR12 ;  /* 0x0000000c00047c02 */ /* 0x000fe20008000f00 */
[----:B------:R-:W1:Y:S01]  /*8a50*/  LDS R13, [R0+0x3650] ;  /* 0x00365000000d7984 */ /* 0x000e620000000800 */
        /* <DEDUP_REMOVED lines=20> */
[----:B0-----:R-:W-:-:S04]  /*8ba0*/  LEA R8, P1, R6, UR20, 0x2 ;  /* 0x0000001406087c11 */ /* 0x001fc8000f8210ff */
[----:B------:R-:W-:Y:S01]  /*8bb0*/  LEA.HI.X R9, R6, UR21, R3, 0x2, P1 ;  /* 0x0000001506097c11 */ /* 0x000fe200088f1403 */
[----:B-1----:R1:W-:Y:S04]  /*8bc0*/  REDG.E.ADD.F32.FTZ.RN.STRONG.GPU desc[UR30][R4.64], R13 ;  /* 0x0000000d040079a6 */ /* 0x0023e8000c12f31e */
[----:B--2---:R1:W-:Y:S01]  /*8bd0*/  REDG.E.ADD.F32.FTZ.RN.STRONG.GPU desc[UR30][R8.64], R15 ;  /* 0x0000000f080079a6 */ /* 0x0043e2000c12f31e */
[----:B------:R-:W-:Y:S05]  /*8be0*/  @!P0 BRA `(.L_x_6125) ;  /* 0xfffffffc008c8947 */ /* 0x000fea000383ffff */
[----:B------:R-:W-:Y:S05]  /*8bf0*/  BSYNC.RECONVERGENT B0 ;  /* 0x0000000000007941 */ /* 0x000fea0003800200 */
.L_x_6124:
[----:B------:R-:W-:Y:S05]  /*8c00*/  EXIT ;  /* 0x000000000000794d */ /* 0x000fea0003800000 */
.L_x_6078:
[----:B------:R-:W-:Y:S01]  /*8c10*/  MOV R185, R115 ;  /* 0x0000007300b97202 */ /* 0x000fe20000000f00 */
[----:B------:R-:W-:Y:S01]  /*8c20*/  HFMA2 R187, -RZ, RZ, 0, 5.9604644775390625e-08 ;  /* 0x00000001ffbb7431 */ /* 0x000fe200000001ff */
[----:B------:R-:W-:Y:S02]  /*8c30*/  MOV R212, RZ ;  /* 0x000000ff00d47202 */ /* 0x000fe40000000f00 */
[----:B------:R-:W-:-:S07]  /*8c40*/  MOV R114, 0xffffffff ;  /* 0xffffffff00727802 */ /* 0x000fce0000000f00 */
[----:B01---5:R-:W-:Y:S05]  /*8c50*/  WARPSYNC.COLLECTIVE R114, `(.L_x_6126) ;  /* 0x0000000072087348 */ /* 0x023fea0003c00000 */
[----:B------:R2:W3:Y:S02]  /*8c60*/  SHFL.UP P6, R113, R185, R187, R212 ;  /* 0x040000bbb9717389 */ /* 0x0004e400000c00d4 */
[----:B0123-5:R-:W-:Y:S05]  /*8c70*/  ENDCOLLECTIVE ;  /* 0x000000000000791b */ /* 0x02ffea0003800000 */
.L_x_6126:
[----:B------:R-:W-:Y:S02]  /*8c80*/  MOV R185, R184 ;  /* 0x000000b800b97202 */ /* 0x000fe40000000f00 */
[----:B------:R-:W-:-:S07]  /*8c90*/  MOV R112, R113 ;  /* 0x0000007100707202 */ /* 0x000fce0000000f00 */
[----:B------:R-:W-:Y:S05]  /*8ca0*/  WARPSYNC.COLLECTIVE R114, `(.L_x_6127) ;  /* 0x0000000072087348 */ /* 0x000fea0003c00000 */
[----:B------:R0:W1:Y:S02]  /*8cb0*/  SHFL.UP P6, R113, R185, R187, R212 ;  /* 0x040000bbb9717389 */ /* 0x00006400000c00d4 */
[----:B01----:R-:W-:Y:S05]  /*8cc0*/  ENDCOLLECTIVE ;  /* 0x000000000000791b */ /* 0x003fea0003800000 */
.L_x_6127:
        /* <DEDUP_REMOVED lines=9> */
.L_x_6128:
[----:B------:R-:W-:Y:S02]  /*8d60*/  MOV R185, R186 ;  /* 0x000000ba00b97202 */ /* 0x000fe40000000f00 */
[----:B------:R-:W-:-:S07]  /*8d70*/  MOV R112, R113 ;  /* 0x0000007100707202 */ /* 0x000fce0000000f00 */
[----:B------:R-:W-:Y:S05]  /*8d80*/  WARPSYNC.COLLECTIVE R114, `(.L_x_6129) ;  /* 0x0000000072087348 */ /* 0x000fea0003c00000 */
[----:B------:R0:W1:Y:S02]  /*8d90*/  SHFL.UP P6, R113, R185, R187, R212 ;  /* 0x040000bbb9717389 */ /* 0x00006400000c00d4 */
[----:B01----:R-:W-:Y:S05]  /*8da0*/  ENDCOLLECTIVE ;  /* 0x000000000000791b */ /* 0x003fea0003800000 */
.L_x_6129:
        /* <DEDUP_REMOVED lines=8> */
.L_x_6130:
[----:B------:R-:W-:Y:S02]  /*8e30*/  MOV R185, R210 ;  /* 0x000000d200b97202 */ /* 0x000fe40000000f00 */
[----:B------:R-:W-:-:S07]  /*8e40*/  MOV R112, R113 ;  /* 0x0000007100707202 */ /* 0x000fce0000000f00 */
[----:B------:R-:W-:Y:S05]  /*8e50*/  WARPSYNC.COLLECTIVE R114, `(.L_x_6131) ;  /* 0x0000000072087348 */ /* 0x000fea0003c00000 */
[----:B------:R0:W1:Y:S02]  /*8e60*/  SHFL.UP P6, R113, R185, R187, R212 ;  /* 0x040000bbb9717389 */ /* 0x00006400000c00d4 */
[----:B01----:R-:W-:Y:S05]  /*8e70*/  ENDCOLLECTIVE ;  /* 0x000000000000791b */ /* 0x003fea0003800000 */
.L_x_6131:
        /* <DEDUP_REMOVED lines=8> */
.L_x_6132:
[----:B------:R-:W-:Y:S02]  /*8f00*/  MOV R185, R184 ;  /* 0x000000b800b97202 */ /* 0x000fe40000000f00 */
[----:B------:R-:W-:-:S07]  /*8f10*/  MOV R112, R113 ;  /* 0x0000007100707202 */ /* 0x000fce0000000f00 */
[----:B------:R-:W-:Y:S05]  /*8f20*/  WARPSYNC.COLLECTIVE R114, `(.L_x_6133) ;  /* 0x0000000072087348 */ /* 0x000fea0003c00000 */
[----:B------:R0:W1:Y:S02]  /*8f30*/  SHFL.UP P6, R113, R185, R187, R212 ;  /* 0x040000bbb9717389 */ /* 0x00006400000c00d4 */
[----:B01----:R-:W-:Y:S05]  /*8f40*/  ENDCOLLECTIVE ;  /* 0x000000000000791b */ /* 0x003fea0003800000 */
.L_x_6133:
        /* <DEDUP_REMOVED lines=8> */
.L_x_6134:
[----:B------:R-:W-:Y:S02]  /*8fd0*/  MOV R185, R112 ;  /* 0x0000007000b97202 */ /* 0x000fe40000000f00 */
[----:B------:R-:W-:-:S07]  /*8fe0*/  MOV R186, R113 ;  /* 0x0000007100ba7202 */ /* 0x000fce0000000f00 */
[----:B------:R-:W-:Y:S05]  /*8ff0*/  WARPSYNC.COLLECTIVE R114, `(.L_x_6135) ;  /* 0x0000000072087348 */ /* 0x000fea0003c00000 */
[----:B------:R0:W1:Y:S02]  /*9000*/  SHFL.UP P6, R113, R185, R187, R212 ;  /* 0x040000bbb9717389 */ /* 0x00006400000c00d4 */
[----:B01----:R-:W-:Y:S05]  /*9010*/  ENDCOLLECTIVE ;  /* 0x000000000000791b */ /* 0x003fea0003800000 */
.L_x_6135:
[----:B------:R-:W-:Y:S05]  /*9020*/  BRA `(.L_x_6136) ;  /* 0xffffffc400e07947 */ /* 0x000fea000383ffff */
.L_x_6079:
        /* <DEDUP_REMOVED lines=8> */
.L_x_6138:
[----:B------:R-:W-:Y:S05]  /*90b0*/  BSYNC B0 ;  /* 0x0000000000007941 */ /* 0x000fea0003800000 */
.L_x_6137:
[----:B------:R-:W-:Y:S05]  /*90c0*/  BRA `(.L_x_6139) ;  /* 0xffffffc400d07947 */ /* 0x000fea000383ffff */
.L_x_6080:
        /* <DEDUP_REMOVED lines=8> */
.L_x_6141:
[----:B------:R-:W-:Y:S05]  /*9150*/  BSYNC B0 ;  /* 0x0000000000007941 */ /* 0x000fea0003800000 */
.L_x_6140:
[----:B------:R-:W-:Y:S05]  /*9160*/  BRA `(.L_x_6142) ;  /* 0xffffffc400b07947 */ /* 0x000fea000383ffff */
.L_x_6081:
        /* <DEDUP_REMOVED lines=8> */
.L_x_6144:
[----:B------:R-:W-:Y:S05]  /*91f0*/  BSYNC B0 ;  /* 0x0000000000007941 */ /* 0x000fea0003800000 */
.L_x_6143:
        /* <DEDUP_REMOVED lines=11> */
.L_x_6145:
[----:B------:R-:W-:Y:S05]  /*92b0*/  WARPSYNC.COLLECTIVE R114, `(.L_x_6146) ;  /* 0x0000000072087348 */ /* 0x000fea0003c00000 */
[----:B------:R0:W1:Y:S02]  /*92c0*/  SHFL.IDX P3, R223, R225, R226, R227 ;  /* 0x000000e2e1df7389 */ /* 0x00006400000600e3 */
[----:B01----:R-:W-:Y:S05]  /*92d0*/  ENDCOLLECTIVE ;  /* 0x000000000000791b */ /* 0x003fea0003800000 */
.L_x_6146:
[----:B------:R-:W-:Y:S02]  /*92e0*/  MOV R225, R151 ;  /* 0x0000009700e17202 */ /* 0x000fe40000000f00 */
[----:B------:R-:W-:Y:S02]  /*92f0*/  MOV R183, R113 ;  /* 0x0000007100b77202 */ /* 0x000fe40000000f00 */
[----:B------:R-:W-:-:S07]  /*9300*/  MOV R112, R223 ;  /* 0x000000df00707202 */ /* 0x000fce0000000f00 */
[----:B------:R-:W-:Y:S05]  /*9310*/  WARPSYNC.COLLECTIVE R114, `(.L_x_6147) ;  /* 0x0000000072087348 */ /* 0x000fea0003c00000 */
[----:B------:R0:W1:Y:S02]  /*9320*/  SHFL.IDX P3, R223, R225, R226, R227 ;  /* 0x000000e2e1df7389 */ /* 0x00006400000600e3 */
[----:B01----:R-:W-:Y:S05]  /*9330*/  ENDCOLLECTIVE ;  /* 0x000000000000791b */ /* 0x003fea0003800000 */
.L_x_6147:
[----:B------:R-:W-:Y:S01]  /*9340*/  MOV R113, R223 ;  /* 0x000000df00717202 */ /* 0x000fe20000000f00 */
[----:B------:R-:W-:Y:S06]  /*9350*/  BRA `(.L_x_6148) ;  /* 0xffffffc4004c7947 */ /* 0x000fec000383ffff */
.L_x_6083:
        /* <DEDUP_REMOVED lines=9> */
.L_x_6149:
[----:B------:R-:W-:Y:S02]  /*93f0*/  MOV R229, R113 ;  /* 0x0000007100e57202 */ /* 0x000fe40000000f00 */
[----:B------:R-:W-:-:S07]  /*9400*/  MOV R115, R222 ;  /* 0x000000de00737202 */ /* 0x000fce0000000f00 */
[----:B------:R-:W-:Y:S05]  /*9410*/  WARPSYNC.COLLECTIVE R114, `(.L_x_6150) ;  /* 0x0000000072087348 */ /* 0x000fea0003c00000 */
[----:B------:R0:W1:Y:S02]  /*9420*/  SHFL.DOWN P2, R222, R229, R228, R231 ;  /* 0x080000e4e5de7389 */ /* 0x00006400000400e7 */
[----:B01----:R-:W-:Y:S05]  /*9430*/  ENDCOLLECTIVE ;  /* 0x000000000000791b */ /* 0x003fea0003800000 */
.L_x_6150:
        /* <DEDUP_REMOVED lines=11> */
.L_x_6151:
[----:B------:R-:W-:Y:S02]  /*94f0*/  MOV R229, R113 ;  /* 0x0000007100e57202 */ /* 0x000fe40000000f00 */
[----:B------:R-:W-:-:S07]  /*9500*/  MOV R115, R222 ;  /* 0x000000de00737202 */ /* 0x000fce0000000f00 */
[----:B------:R-:W-:Y:S05]  /*9510*/  WARPSYNC.COLLECTIVE R114, `(.L_x_6152) ;  /* 0x0000000072087348 */ /* 0x000fea0003c00000 */
[----:B------:R0:W1:Y:S02]  /*9520*/  SHFL.DOWN P2, R222, R229, R228, R231 ;  /* 0x080000e4e5de7389 */ /* 0x00006400000400e7 */
[----:B01----:R-:W-:Y:S05]  /*9530*/  ENDCOLLECTIVE ;  /* 0x000000000000791b */ /* 0x003fea0003800000 */
.L_x_6152:
        /* <DEDUP_REMOVED lines=11> */
.L_x_6153:
[----:B------:R-:W-:Y:S02]  /*95f0*/  MOV R229, R113 ;  /* 0x0000007100e57202 */ /* 0x000fe40000000f00 */
[----:B------:R-:W-:-:S07]  /*9600*/  MOV R115, R222 ;  /* 0x000000de00737202 */ /* 0x000fce0000000f00 */
[----:B------:R-:W-:Y:S05]  /*9610*/  WARPSYNC.COLLECTIVE R114, `(.L_x_6154) ;  /* 0x0000000072087348 */ /* 0x000fea0003c00000 */
[----:B------:R0:W1:Y:S02]  /*9620*/  SHFL.DOWN P2, R222, R229, R228, R231 ;  /* 0x080000e4e5de7389 */ /* 0x00006400000400e7 */
[----:B01----:R-:W-:Y:S05]  /*9630*/  ENDCOLLECTIVE ;  /* 0x000000000000791b */ /* 0x003fea0003800000 */
.L_x_6154:
        /* <DEDUP_REMOVED lines=11> */
.L_x_6155:
[----:B------:R-:W-:Y:S02]  /*96f0*/  MOV R229, R113 ;  /* 0x0000007100e57202 */ /* 0x000fe40000000f00 */
[----:B------:R-:W-:-:S07]  /*9700*/  MOV R115, R222 ;  /* 0x000000de00737202 */ /* 0x000fce0000000f00 */
[----:B------:R-:W-:Y:S05]  /*9710*/  WARPSYNC.COLLECTIVE R114, `(.L_x_6156) ;  /* 0x0000000072087348 */ /* 0x000fea0003c00000 */
[----:B------:R0:W1:Y:S02]  /*9720*/  SHFL.DOWN P2, R222, R229, R228, R231 ;  /* 0x080000e4e5de7389 */ /* 0x00006400000400e7 */
[----:B01----:R-:W-:Y:S05]  /*9730*/  ENDCOLLECTIVE ;  /* 0x000000000000791b */ /* 0x003fea0003800000 */
.L_x_6156:
        /* <DEDUP_REMOVED lines=11> */
.L_x_6157:
[----:B------:R-:W-:Y:S02]  /*97f0*/  MOV R229, R113 ;  /* 0x0000007100e57202 */ /* 0x000fe40000000f00 */
[----:B------:R-:W-:-:S07]  /*9800*/  MOV R115, R222 ;  /* 0x000000de00737202 */ /* 0x000fce0000000f00 */
[----:B------:R-:W-:Y:S05]  /*9810*/  WARPSYNC.COLLECTIVE R114, `(.L_x_6158) ;  /* 0x0000000072087348 */ /* 0x000fea0003c00000 */
[----:B------:R0:W1:Y:S02]  /*9820*/  SHFL.DOWN P2, R222, R229, R228, R231 ;  /* 0x080000e4e5de7389 */ /* 0x00006400000400e7 */
[----:B01----:R-:W-:Y:S05]  /*9830*/  ENDCOLLECTIVE ;  /* 0x000000000000791b */ /* 0x003fea0003800000 */
.L_x_6158:
        /* <DEDUP_REMOVED lines=11> */
.L_x_6159:
[----:B------:R-:W-:Y:S02]  /*98f0*/  ISETP.NE.AND P1, PT, R140, 0x1f, PT ;  /* 0x0000001f8c00780c */ /* 0x000fe40003f25270 */
[----:B------:R-:W-:Y:S02]  /*9900*/  MOV R225, R113 ;  /* 0x0000007100e17202 */ /* 0x000fe40000000f00 */
[----:B------:R-:W-:-:S09]  /*9910*/  MOV R115, R223 ;  /* 0x000000df00737202 */ /* 0x000fd20000000f00 */
[----:B------:R-:W-:Y:S05]  /*9920*/  WARPSYNC.COLLECTIVE R114, `(.L_x_6160) ;  /* 0x0000000072087348 */ /* 0x000fea0003c00000 */
[----:B------:R0:W1:Y:S02]  /*9930*/  SHFL.IDX P3, R223, R225, R226, R227 ;  /* 0x000000e2e1df7389 */ /* 0x00006400000600e3 */
[----:B01----:R-:W-:Y:S05]  /*9940*/  ENDCOLLECTIVE ;  /* 0x000000000000791b */ /* 0x003fea0003800000 */
.L_x_6160:
[----:B------:R-:W-:Y:S05]  /*9950*/  WARPSYNC.COLLECTIVE R114, `(.L_x_6161) ;  /* 0x0000000072087348 */ /* 0x000fea0003c00000 */
[----:B------:R0:W1:Y:S02]  /*9960*/  SHFL.DOWN P2, R222, R229, R228, R231 ;  /* 0x080000e4e5de7389 */ /* 0x00006400000400e7 */
[----:B01----:R-:W-:Y:S05]  /*9970*/  ENDCOLLECTIVE ;  /* 0x000000000000791b */ /* 0x003fea0003800000 */
.L_x_6161:
        /* <DEDUP_REMOVED lines=8> */
.L_x_6162:
[----:B------:R-:W-:-:S07]  /*9a00*/  FMUL.FTZ R220, R150, R115 ;  /* 0x0000007396dc7220 */ /* 0x000fce0000410000 */
[----:B------:R-:W-:Y:S05]  /*9a10*/  WARPSYNC.COLLECTIVE R114, `(.L_x_6163) ;  /* 0x0000000072087348 */ /* 0x000fea0003c00000 */
[----:B------:R0:W1:Y:S02]  /*9a20*/  SHFL.IDX P3, R223, R225, R226, R227 ;  /* 0x000000e2e1df7389 */ /* 0x00006400000600e3 */
[----:B01----:R-:W-:Y:S05]  /*9a30*/  ENDCOLLECTIVE ;  /* 0x000000000000791b */ /* 0x003fea0003800000 */
.L_x_6163:
[----:B------:R-:W-:Y:S02]  /*9a40*/  MOV R225, R151 ;  /* 0x0000009700e17202 */ /* 0x000fe40000000f00 */
[----:B------:R-:W-:-:S07]  /*9a50*/  MOV R221, R223 ;  /* 0x000000df00dd7202 */ /* 0x000fce0000000f00 */
[----:B------:R-:W-:Y:S05]  /*9a60*/  WARPSYNC.COLLECTIVE R114, `(.L_x_6164) ;  /* 0x0000000072087348 */ /* 0x000fea0003c00000 */
[----:B------:R0:W1:Y:S02]  /*9a70*/  SHFL.IDX P3, R223, R225, R226, R227 ;  /* 0x000000e2e1df7389 */ /* 0x00006400000600e3 */
[----:B01----:R-:W-:Y:S05]  /*9a80*/  ENDCOLLECTIVE ;  /* 0x000000000000791b */ /* 0x003fea0003800000 */
.L_x_6164:
[----:B------:R-:W-:Y:S05]  /*9a90*/  BRA `(.L_x_6165) ;  /* 0xffffffc400447947 */ /* 0x000fea000383ffff */
.L_x_6166:
        /* <DEDUP_REMOVED lines=14> */
.L_x_10468:


//--------------------- .text._Z25selective_scan_bwd_kernelI32Selective_Scan_bwd_kernel_traitsILi64ELi16ELb1ELb1ELb1ELb0ELb0EffEEv12SSMParamsBwd --------------------------
	.section	.text._Z25selective_scan_bwd_kernelI32Selective_Scan_bwd_kernel_traitsILi64ELi16ELb1ELb1ELb1ELb0ELb0EffEEv12SSMParamsBwd,"ax",@progbits
	.align	128
        .global         _Z25selective_scan_bwd_kernelI32Selective_Scan_bwd_kernel_traitsILi64ELi16ELb1ELb1ELb1ELb0ELb0EffEEv12SSMParamsBwd
        .type           _Z25selective_scan_bwd_kernelI32Selective_Scan_bwd_kernel_traitsILi64ELi16ELb1ELb1ELb1ELb0ELb0EffEEv12SSMParamsBwd,@function
        .size           _Z25selective_scan_bwd_kernelI32Selective_Scan_bwd_kernel_traitsILi64ELi16ELb1ELb1ELb1ELb0ELb0EffEEv12SSMParamsBwd,(.L_x_10469 - _Z25selective_scan_bwd_kernelI32Selective_Scan_bwd_kernel_traitsILi64ELi16ELb1ELb1ELb1ELb0ELb0EffEEv12SSMParamsBwd)
        .other          _Z25selective_scan_bwd_kernelI32Selective_Scan_bwd_kernel_traitsILi64ELi16ELb1ELb1ELb1ELb0ELb0EffEEv12SSMParamsBwd,@"STO_CUDA_ENTRY STV_DEFAULT"
_Z25selective_scan_bwd_kernelI32Selective_Scan_bwd_kernel_traitsILi64ELi16ELb1ELb1ELb1ELb0ELb0EffEEv12SSMParamsBwd:
.text._Z25selective_scan_bwd_kernelI32Selective_Scan_bwd_kernel_traitsILi64ELi16ELb1ELb1ELb1ELb0ELb0EffEEv12SSMParamsBwd:
[----:B------:R-:W-:Y:S08]  /*0000*/  LDC R1, c[0x0][0x37c] ;  /* 0x0000df00ff017b82 */ /* 0x000ff00000000800 */
[----:B------:R-:W0:Y:S01]  /*0010*/  LDC R8, c[0x0][0x398] ;  /* 0x0000e600ff087b82 */ /* 0x000e220000000800 */
[----:B------:R-:W1:Y:S01]  /*0020*/  LDCU.64 UR4, c[0x0][0x458] ;  /* 0x00008b00ff0477ac */ /* 0x000e620008000a00 */
[----:B------:R-:W-:Y:S01]  /*0030*/  CS2R R128, SRZ ;  /* 0x0000000000807805 */ /* 0x000fe2000001ff00 */
[----:B------:R-:W2:Y:S05]  /*0040*/  LDCU.64 UR6, c[0x0][0x470] ;  /* 0x00008e00ff0677ac */ /* 0x000eaa0008000a00 */
        /* <DEDUP_REMOVED lines=15> */
[----:B------:R-:W0:Y:S01]  /*0140*/  LDCU UR23, c[0x0][0x394] ;  /* 0x00007280ff1777ac */ /* 0x000e220008000800 */
[----:B------:R-:W0:Y:S01]  /*0150*/  LDC.64 R130, c[0x0][0x448] ;  /* 0x00011200ff827b82 */ /* 0x000e220000000a00 */
[----:B---3--:R-:W-:Y:S02]  /*0160*/  @UP0 ULEA UR4, UP2, UR26, UR4, 0x2 ;  /* 0x000000041a040291 */ /* 0x008fe4000f8410ff */
[----:B------:R-:W-:Y:S02]  /*0170*/  @UP1 ULEA UR6, UP3, UR26, UR6, 0x2 ;  /* 0x000000061a061291 */ /* 0x000fe4000f8610ff */
[----:B------:R-:W-:Y:S01]  /*0180*/  @UP0 ULEA.HI.X UR5, UR26, UR5, URZ, 0x2, UP2 ;  /* 0x000000051a050291 */ /* 0x000fe200090f14ff */
[----:B-1----:R-:W1:Y:S01]  /*0190*/  MUFU.RCP R0, R0 ;  /* 0x0000000000007308 */ /* 0x002e620000001000 */
[----:B------:R-:W-:Y:S01]  /*01a0*/  MOV R2, UR4 ;  /* 0x0000000400027c02 */ /* 0x000fe20008000f00 */
[----:B------:R-:W-:Y:S01]  /*01b0*/  @UP1 ULEA.HI.X UR7, UR26, UR7, URZ, 0x2, UP3 ;  /* 0x000000071a071291 */ /* 0x000fe200098f14ff */
[----:B------:R-:W-:Y:S01]  /*01c0*/  MOV R4, UR6 ;  /* 0x0000000600047c02 */ /* 0x000fe20008000f00 */
[----:B------:R-:W3:Y:S01]  /*01d0*/  LDC.64 R12, c[0x0][0x450] ;  /* 0x00011400ff0c7b82 */ /* 0x000ee20000000a00 */
[----:B------:R-:W-:-:S03]  /*01e0*/  MOV R3, UR5 ;  /* 0x0000000500037c02 */ /* 0x000fc60008000f00 */
[----:B------:R-:W-:Y:S02]  /*01f0*/  MOV R5, UR7 ;  /* 0x0000000700057c02 */ /* 0x000fe40008000f00 */
[----:B----4-:R-:W5:Y:S01]  /*0200*/  @P0 LDG.E R128, desc[UR24][R2.64] ;  /* 0x0000001802800981 */ /* 0x010f62000c1e1900 */
[----:B-1----:R-:W-:Y:S01]  /*0210*/  IADD3 R6, PT, PT, R0, 0xffffffe, RZ ;  /* 0x0ffffffe00067810 */ /* 0x002fe20007ffe0ff */
[----:B------:R-:W-:Y:S02]  /*0220*/  UIMAD.WIDE.U32 UR4, UR27, UR12, URZ ;  /* 0x0000000c1b0472a5 */ /* 0x000fe4000f8e00ff */
[----:B------:R1:W5:Y:S01]  /*0230*/  @P1 LDG.E R129, desc[UR24][R4.64] ;  /* 0x0000001804811981 */ /* 0x000362000c1e1900 */
[----:B------:R-:W-:Y:S01]  /*0240*/  UIMAD.WIDE.U32 UR8, UR27, UR28, URZ ;  /* 0x0000001c1b0872a5 */ /* 0x000fe2000f8e00ff */
[----:B------:R4:W0:Y:S01]  /*0250*/  F2I.FTZ.U32.TRUNC.NTZ R7, R6 ;  /* 0x0000000600077305 */ /* 0x000822000021f000 */
[----:B------:R-:W-:Y:S01]  /*0260*/  UIMAD UR5, UR27, UR13, UR5 ;  /* 0x0000000d1b0572a4 */ /* 0x000fe2000f8e0205 */
[----:B------:R-:W-:Y:S01]  /*0270*/  MOV R133, RZ ;  /* 0x000000ff00857202 */ /* 0x000fe20000000f00 */
[----:B------:R-:W0:Y:S02]  /*0280*/  LDCU.64 UR12, c[0x0][0x498] ;  /* 0x00009300ff0c77ac */ /* 0x000e240008000a00 */
[----:B------:R-:W-:Y:S01]  /*0290*/  UIMAD.WIDE.U32 UR10, UR26, UR14, UR4 ;  /* 0x0000000e1a0a72a5 */ /* 0x000fe2000f8e0004 */
[----:B-1----:R-:W1:Y:S01]  /*02a0*/  LDC.64 R4, c[0x0][0x3c8] ;  /* 0x0000f200ff047b82 */ /* 0x002e620000000a00 */
[----:B----4-:R-:W-:Y:S01]  /*02b0*/  HFMA2 R6, -RZ, RZ, 0, 0 ;  /* 0x00000000ff067431 */ /* 0x010fe200000001ff */
[----:B--2---:R-:W-:-:S04]  /*02c0*/  UISETP.NE.U32.AND UP0, UPT, UR20, URZ, UPT ;  /* 0x000000ff1400728c */ /* 0x004fc8000bf05070 */
[----:B------:R-:W2:Y:S01]  /*02d0*/  LDCU.128 UR4, c[0x0][0x4a0] ;  /* 0x00009400ff0477ac */ /* 0x000ea20008000c00 */
[----:B0-----:R-:W-:Y:S01]  /*02e0*/  IADD3 R0, PT, PT, RZ, -R7, RZ ;  /* 0x80000007ff007210 */ /* 0x001fe20007ffe0ff */
[----:B------:R-:W-:Y:S02]  /*02f0*/  UIMAD UR22, UR26, UR15, UR11 ;  /* 0x0000000f1a1672a4 */ /* 0x000fe4000f8e020b */
[----:B------:R-:W-:Y:S02]  /*0300*/  UIMAD UR9, UR27, UR29, UR9 ;  /* 0x0000001d1b0972a4 */ /* 0x000fe4000f8e0209 */
[----:B------:R-:W-:Y:S01]  /*0310*/  IMAD R3, R0, R9, RZ ;  /* 0x0000000900037224 */ /* 0x000fe200078e02ff */
[----:B------:R-:W-:Y:S01]  /*0320*/  IABS R0, UR26 ;  /* 0x0000001a00007c13 */ /* 0x000fe20008000000 */
[----:B------:R-:W-:Y:S02]  /*0330*/  UIMAD.WIDE.U32 UR18, UR27, UR12, URZ ;  /* 0x0000000c1b1272a5 */ /* 0x000fe4000f8e00ff */
[----:B------:R-:W-:Y:S01]  /*0340*/  IMAD.HI.U32 R6, R7, R3, R6 ;  /* 0x0000000307067227 */ /* 0x000fe200078e0006 */
[----:B------:R-:W-:-:S02]  /*0350*/  UISETP.NE.AND.EX UP0, UPT, UR21, URZ, UPT, UP0 ;  /* 0x000000ff1500728c */ /* 0x000fc4000bf05300 */
[----:B------:R-:W-:Y:S01]  /*0360*/  UIMAD UR19, UR27, UR13, UR19 ;  /* 0x0000000d1b1372a4 */ /* 0x000fe2000f8e0213 */
[----:B------:R-:W0:Y:S02]  /*0370*/  LDCU.128 UR12, c[0x0][0x460] ;  /* 0x00008c00ff0c77ac */ /* 0x000e240008000c00 */
[----:B------:R-:W-:Y:S01]  /*0380*/  IMAD.HI.U32 R6, R6, R0, RZ ;  /* 0x0000000006067227 */ /* 0x000fe200078e00ff */
[----:B------:R-:W4:Y:S04]  /*0390*/  LDCU.64 UR28, c[0x0][0x3b0] ;  /* 0x00007600ff1c77ac */ /* 0x000f280008000a00 */
[----:B------:R-:W-:Y:S01]  /*03a0*/  IADD3 R2, PT, PT, -R6, RZ, RZ ;  /* 0x000000ff06027210 */ /* 0x000fe20007ffe1ff */
[----:B------:R-:W-:Y:S02]  /*03b0*/  UIMAD.WIDE.U32 UR16, UR26, UR30, UR8 ;  /* 0x0000001e1a1072a5 */ /* 0x000fe4000f8e0008 */
[----:B------:R-:W-:-:S02]  /*03c0*/  ULEA UR32, UR23, 0xfffffc00, 0xa ;  /* 0xfffffc0017207891 */ /* 0x000fc4000f8e50ff */
[C---:B------:R-:W-:Y:S01]  /*03d0*/  IMAD R0, R9.reuse, R2, R0 ;  /* 0x0000000209007224 */ /* 0x040fe200078e0200 */
[----:B------:R-:W-:Y:S01]  /*03e0*/  LOP3.LUT R2, R8, UR26, RZ, 0x3c, !PT ;  /* 0x0000001a08027c12 */ /* 0x000fe2000f8e3cff */
[----:B------:R-:W-:Y:S02]  /*03f0*/  UIMAD UR11, UR26, UR31, UR17 ;  /* 0x0000001f1a0b72a4 */ /* 0x000fe4000f8e0211 */
[----:B------:R-:W-:Y:S01]  /*0400*/  USHF.R.S32.HI UR33, URZ, 0x1f, UR32 ;  /* 0x0000001fff217899 */ /* 0x000fe20008011420 */
[----:B------:R-:W-:Y:S01]  /*0410*/  ISETP.GT.U32.AND P1, PT, R9, R0, PT ;  /* 0x000000000900720c */ /* 0x000fe20003f24070 */
[----:B------:R-:W-:Y:S01]  /*0420*/  UIADD3 UR17, UP3, UPT, UR32, UR16, URZ ;  /* 0x0000001020117290 */ /* 0x000fe2000ff7e0ff */
[----:B------:R-:W-:Y:S01]  /*0430*/  ISETP.GE.AND P2, PT, R2, RZ, PT ;  /* 0x000000ff0200720c */ /* 0x000fe20003f46270 */
[----:B--2---:R-:W-:Y:S01]  /*0440*/  UIMAD.WIDE.U32 UR8, UR26, UR6, URZ ;  /* 0x000000061a0872a5 */ /* 0x004fe2000f8e00ff */
[----:B------:R-:W2:Y:S01]  /*0450*/  @UP0 LDCU UR6, c[0x0][0x384] ;  /* 0x00007080ff0607ac */ /* 0x000ea20008000800 */
[----:B------:R-:W-:Y:S01]  /*0460*/  UIMAD.WIDE.U32 UR18, UR26, UR4, UR18 ;  /* 0x000000041a1272a5 */ /* 0x000fe2000f8e0012 */
[----:B------:R-:W3:Y:S07]  /*0470*/  LDCU.64 UR30, c[0x0][0x3d0] ;  /* 0x00007a00ff1e77ac */ /* 0x000eee0008000a00 */
[----:B------:R-:W-:-:S02]  /*0480*/  @!P1 IADD3 R0, PT, PT, R0, -R9, RZ ;  /* 0x8000000900009210 */ /* 0x000fc40007ffe0ff */
[----:B------:R-:W-:Y:S01]  /*0490*/  @!P1 IADD3 R6, PT, PT, R6, 0x1, RZ ;  /* 0x0000000106069810 */ /* 0x000fe20007ffe0ff */
[----:B0-----:R-:W-:Y:S01]  /*04a0*/  ULEA UR16, UP4, UR17, UR14, 0x2 ;  /* 0x0000000e11107291 */ /* 0x001fe2000f8810ff */
[----:B------:R-:W-:Y:S01]  /*04b0*/  ISETP.GE.U32.AND P0, PT, R0, R9, PT ;  /* 0x000000090000720c */ /* 0x000fe20003f06070 */
[----:B------:R-:W-:Y:S01]  /*04c0*/  UIADD3.X UR4, UPT, UPT, UR33, UR11, URZ, UP3, !UPT ;  /* 0x0000000b21047290 */ /* 0x000fe20009ffe4ff */
[----:B------:R-:W-:Y:S01]  /*04d0*/  ISETP.NE.AND P1, PT, R8, RZ, PT ;  /* 0x000000ff0800720c */ /* 0x000fe20003f25270 */
[----:B------:R-:W-:Y:S02]  /*04e0*/  UIADD3 UR10, UP1, UPT, UR32, UR10, URZ ;  /* 0x0000000a200a7290 */ /* 0x000fe4000ff3e0ff */
[----:B------:R-:W-:Y:S02]  /*04f0*/  UIMAD UR20, UR26, UR5, UR19 ;  /* 0x000000051a1472a4 */ /* 0x000fe4000f8e0213 */
[----:B------:R-:W-:Y:S02]  /*0500*/  ULEA.HI.X UR17, UR17, UR15, UR4, 0x2, UP4 ;  /* 0x0000000f11117291 */ /* 0x000fe4000a0f1404 */
[----:B------:R-:W-:-:S02]  /*0510*/  ULEA UR21, UP2, UR10, UR12, 0x2 ;  /* 0x0000000c0a157291 */ /* 0x000fc4000f8410ff */
[----:B----4-:R-:W-:Y:S02]  /*0520*/  UIMAD.WIDE.U32 UR4, UR27, UR28, URZ ;  /* 0x0000001c1b0472a5 */ /* 0x010fe4000f8e00ff */
[----:B------:R-:W-:Y:S01]  /*0530*/  @P0 IADD3 R6, PT, PT, R6, 0x1, RZ ;  /* 0x0000000106060810 */ /* 0x000fe20007ffe0ff */
[----:B------:R-:W0:Y:S03]  /*0540*/  @UP0 LDCU UR12, c[0x0][0x38c] ;  /* 0x00007180ff0c07ac */ /* 0x000e260008000800 */
[----:B------:R-:W-:Y:S01]  /*0550*/  MOV R15, R6 ;  /* 0x00000006000f7202 */ /* 0x000fe20000000f00 */
[----:B------:R-:W-:Y:S01]  /*0560*/  UIMAD UR5, UR27, UR29, UR5 ;  /* 0x0000001d1b0572a4 */ /* 0x000fe2000f8e0205 */
[----:B------:R-:W4:Y:S02]  /*0570*/  @UP0 LDCU.64 UR28, c[0x0][0x480] ;  /* 0x00009000ff1c07ac */ /* 0x000f240008000a00 */
[----:B------:R-:W-:-:S02]  /*0580*/  @!P2 IADD3 R15, PT, PT, -R15, RZ, RZ ;  /* 0x000000ff0f0fa210 */ /* 0x000fc40007ffe1ff */
[----:B------:R-:W-:Y:S01]  /*0590*/  @!P1 LOP3.LUT R15, RZ, R8, RZ, 0x33, !PT ;  /* 0x00000008ff0f9212 */ /* 0x000fe200078e33ff */
[----:B------:R-:W-:Y:S02]  /*05a0*/  UIADD3.X UR22, UPT, UPT, UR33, UR22, URZ, UP1, !UPT ;  /* 0x0000001621167290 */ /* 0x000fe40008ffe4ff */
[----:B--2---:R-:W-:Y:S01]  /*05b0*/  @UP0 UIMAD UR6, UR27, UR6, UR26 ;  /* 0x000000061b0602a4 */ /* 0x004fe2000f8e021a */
[----:B------:R-:W-:Y:S01]  /*05c0*/  SHF.R.S32.HI R17, RZ, 0x1f, R15 ;  /* 0x0000001fff117819 */ /* 0x000fe2000001140f */
[----:B------:R-:W-:Y:S02]  /*05d0*/  ULEA.HI.X UR22, UR10, UR13, UR22, 0x2, UP2 ;  /* 0x0000000d0a167291 */ /* 0x000fe400090f1416 */
[----:B---3--:R-:W-:Y:S02]  /*05e0*/  UIMAD.WIDE.U32 UR10, UR27, UR30, URZ ;  /* 0x0000001e1b0a72a5 */ /* 0x008fe4000f8e00ff */
[C---:B------:R-:W-:Y:S01]  /*05f0*/  IMAD R2, R17.reuse, R10, RZ ;  /* 0x0000000a11027224 */ /* 0x040fe200078e02ff */
[----:B------:R-:W-:Y:S01]  /*0600*/  @UP0 UIMAD UR6, UR6, UR23, URZ ;  /* 0x00000017060602a4 */ /* 0x000fe2000f8e02ff */
[----:B-1----:R-:W-:Y:S01]  /*0610*/  IMAD R0, R17, R4, RZ ;  /* 0x0000000411007224 */ /* 0x002fe200078e02ff */
[----:B------:R-:W1:Y:S01]  /*0620*/  LDCU.64 UR14, c[0x0][0x528] ;  /* 0x0000a500ff0e77ac */ /* 0x000e620008000a00 */
[----:B------:R-:W-:-:S02]  /*0630*/  IMAD R9, R15, R11, R2 ;  /* 0x0000000b0f097224 */ /* 0x000fc400078e0202 */
[C---:B------:R-:W-:Y:S01]  /*0640*/  IMAD.WIDE.U32 R2, R15.reuse, R4, UR4 ;  /* 0x000000040f027e25 */ /* 0x040fe2000f8e0004 */
[----:B------:R-:W-:Y:S02]  /*0650*/  UIMAD UR11, UR27, UR31, UR11 ;  /* 0x0000001f1b0b72a4 */ /* 0x000fe4000f8e020b */
[----:B0-----:R-:W-:Y:S01]  /*0660*/  @UP0 UIMAD UR6, UR6, UR12, URZ ;  /* 0x0000000c060602a4 */ /* 0x001fe2000f8e02ff */
[C---:B------:R-:W-:Y:S01]  /*0670*/  IMAD R7, R15.reuse, R5, R0 ;  /* 0x000000050f077224 */ /* 0x040fe200078e0200 */
[----:B------:R-:W-:Y:S01]  /*0680*/  UMOV UR4, URZ ;  /* 0x000000ff00047c82 */ /* 0x000fe20008000000 */
[----:B------:R-:W-:Y:S01]  /*0690*/  UMOV UR5, URZ ;  /* 0x000000ff00057c82 */ /* 0x000fe20008000000 */
[----:B------:R-:W-:Y:S01]  /*06a0*/  IMAD.WIDE.U32 R4, R15, R10, UR10 ;  /* 0x0000000a0f047e25 */ /* 0x000fe2000f8e000a */
[----:B------:R-:W-:Y:S01]  /*06b0*/  IADD3 R132, P0, PT, R2, UR32, RZ ;  /* 0x0000002002847c10 */ /* 0x000fe2000ff1e0ff */
[----:B----4-:R-:W-:Y:S01]  /*06c0*/  @UP0 UIMAD.WIDE UR4, UR6, 0x8, UR28 ;  /* 0x00000008060408a5 */ /* 0x010fe2000f8e021c */
[----:B------:R-:W-:Y:S01]  /*06d0*/  IADD3 R2, PT, PT, R3, R7, RZ ;  /* 0x0000000703027210 */ /* 0x000fe20007ffe0ff */
[----:B------:R-:W-:Y:S01]  /*06e0*/  UISETP.GE.AND UP0, UPT, UR23, 0x1, UPT ;  /* 0x000000011700788c */ /* 0x000fe2000bf06270 */
[----:B------:R-:W-:Y:S01]  /*06f0*/  IADD3 R135, P2, PT, R4, UR32, RZ ;  /* 0x0000002004877c10 */ /* 0x000fe2000ff5e0ff */
[----:B------:R-:W-:Y:S01]  /*0700*/  UIADD3 UR18, UP1, UPT, UR32, UR18, URZ ;  /* 0x0000001220127290 */ /* 0x000fe2000ff3e0ff */
[----:B------:R-:W-:Y:S01]  /*0710*/  IADD3 R0, PT, PT, R5, R9, RZ ;  /* 0x0000000905007210 */ /* 0x000fe20007ffe0ff */
[----:B------:R-:W-:Y:S01]  /*0720*/  UIMAD UR7, UR26, UR7, UR9 ;  /* 0x000000071a0772a4 */ /* 0x000fe2000f8e0209 */
[----:B------:R-:W-:Y:S01]  /*0730*/  LEA R130, P1, R132, R130, 0x2 ;  /* 0x0000008284827211 */ /* 0x000fe200078210ff */
[----:B------:R-:W-:-:S02]  /*0740*/  UIADD3.X UR20, UPT, UPT, UR33, UR20, URZ, UP1, !UPT ;  /* 0x0000001421147290 */ /* 0x000fc40008ffe4ff */
[----:B------:R-:W-:Y:S01]  /*0750*/  IADD3.X R2, PT, PT, R2, UR33, RZ, P0, !PT ;  /* 0x0000002102027c10 */ /* 0x000fe200087fe4ff */
[----:B-1----:R-:W-:Y:S01]  /*0760*/  ULEA UR19, UP1, UR18, UR14, 0x2 ;  /* 0x0000000e12137291 */ /* 0x002fe2000f8210ff */
[C---:B------:R-:W-:Y:S02]  /*0770*/  LEA R134, P3, R135.reuse, R12, 0x2 ;  /* 0x0000000c87867211 */ /* 0x040fe400078610ff */
[----:B------:R-:W-:Y:S01]  /*0780*/  IADD3.X R0, PT, PT, R0, UR33, RZ, P2, !PT ;  /* 0x0000002100007c10 */ /* 0x000fe200097fe4ff */
[----:B------:R-:W-:Y:S01]  /*0790*/  ULEA.HI.X UR20, UR18, UR15, UR20, 0x2, UP1 ;  /* 0x0000000f12147291 */ /* 0x000fe200088f1414 */
[----:B------:R-:W-:Y:S01]  /*07a0*/  LEA.HI.X R132, R132, R131, R2, 0x2, P1 ;  /* 0x0000008384847211 */ /* 0x000fe200008f1402 */
[----:B------:R-:W-:Y:S01]  /*07b0*/  HFMA2 R131, -RZ, RZ, 0, 0 ;  /* 0x00000000ff837431 */ /* 0x000fe200000001ff */
[----:B------:R-:W-:Y:S01]  /*07c0*/  LEA.HI.X R135, R135, R13, R0, 0x2, P3 ;  /* 0x0000000d87877211 */ /* 0x000fe200018f1400 */
[----:B------:R-:W-:Y:S08]  /*07d0*/  BRA.U !UP0, `(.L_x_6167) ;  /* 0x0000004108fc7547 */ /* 0x000ff0000b800000 */
[----:B------:R-:W0:Y:S01]  /*07e0*/  S2R R114, SR_TID.X ;  /* 0x0000000000727919 */ /* 0x000e220000002100 */
[----:B------:R-:W0:Y:S01]  /*07f0*/  LDC.64 R6, c[0x0][0x4b8] ;  /* 0x00012e00ff067b82 */ /* 0x000e220000000a00 */
[----:B------:R-:W1:Y:S01]  /*0800*/  LDCU.64 UR14, c[0x0][0x4c0] ;  /* 0x00009800ff0e77ac */ /* 0x000e620008000a00 */
[----:B------:R-:W-:Y:S02]  /*0810*/  MOV R115, RZ ;  /* 0x000000ff00737202 */ /* 0x000fe40000000f00 */
[----:B------:R-:W-:Y:S01]  /*0820*/  MOV R133, RZ ;  /* 0x000000ff00857202 */ /* 0x000fe20000000f00 */
[----:B------:R-:W2:Y:S01]  /*0830*/  LDCU.64 UR28, c[0x0][0x4e0] ;  /* 0x00009c00ff1c77ac */ /* 0x000ea20008000a00 */
[----:B------:R-:W-:Y:S02]  /*0840*/  MOV R131, RZ ;  /* 0x000000ff00837202 */ /* 0x000fe40000000f00 */
[----:B------:R-:W3:Y:S01]  /*0850*/  LDC.64 R8, c[0x0][0x4d8] ;  /* 0x00013600ff087b82 */ /* 0x000ee20000000a00 */
[----:B------:R-:W4:Y:S01]  /*0860*/  LDCU.64 UR12, c[0x0][0x3a0] ;  /* 0x00007400ff0c77ac */ /* 0x000f220008000a00 */
[----:B------:R-:W-:-:S06]  /*0870*/  UMOV UR6, 0x400 ;  /* 0x0000040000067882 */ /* 0x000fcc0000000000 */
[----:B------:R-:W2:Y:S01]  /*0880*/  S2UR UR18, SR_CgaCtaId ;  /* 0x00000000001279c3 */ /* 0x000ea20000008800 */
[----:B-1----:R-:W-:-:S04]  /*0890*/  IMAD R0, R17, UR14, RZ ;  /* 0x0000000e11007c24 */ /* 0x002fc8000f8e02ff */
[----:B------:R-:W-:Y:S01]  /*08a0*/  IMAD R159, R15, UR15, R0 ;  /* 0x0000000f0f9f7c24 */ /* 0x000fe2000f8e0200 */
[----:B------:R-:W-:Y:S01]  /*08b0*/  UMOV UR15, UR22 ;  /* 0x00000016000f7c82 */ /* 0x000fe20008000000 */
[----:B----4-:R-:W-:Y:S01]  /*08c0*/  UIMAD.WIDE.U32 UR10, UR26, UR12, URZ ;  /* 0x0000000c1a0a72a5 */ /* 0x010fe2000f8e00ff */
[----:B------:R-:W1:Y:S01]  /*08d0*/  LDCU UR12, c[0x0][0x394] ;  /* 0x00007280ff0c77ac */ /* 0x000e620008000800 */
[--C-:B0-----:R-:W-:Y:S01]  /*08e0*/  IMAD.WIDE.U32 R2, R6, UR27, R114.reuse ;  /* 0x0000001b06027c25 */ /* 0x101fe2000f8e0072 */
[C---:B------:R-:W-:Y:S01]  /*08f0*/  SHF.L.U32 R139, R114.reuse, 0x2, RZ ;  /* 0x00000002728b7819 */ /* 0x040fe200000006ff */
[----:B------:R-:W-:Y:S01]  /*0900*/  UIMAD UR13, UR26, UR13, UR11 ;  /* 0x0000000d1a0d72a4 */ /* 0x000fe2000f8e020b */
[----:B------:R-:W-:Y:S01]  /*0910*/  IADD3 R11, PT, PT, R114, 0xc0, RZ ;  /* 0x000000c0720b7810 */ /* 0x000fe20007ffe0ff */
[----:B---3--:R-:W-:Y:S01]  /*0920*/  IMAD.WIDE.U32 R4, R8, UR27, R114 ;  /* 0x0000001b08047c25 */ /* 0x008fe2000f8e0072 */
[C---:B------:R-:W-:Y:S02]  /*0930*/  IADD3 R13, PT, PT, R114.reuse, 0x100, RZ ;  /* 0x00000100720d7810 */ /* 0x040fe40007ffe0ff */
[C---:B------:R-:W-:Y:S01]  /*0940*/  IADD3 R19, PT, PT, R114.reuse, 0x1c0, RZ ;  /* 0x000001c072137810 */ /* 0x040fe20007ffe0ff */
[----:B------:R-:W-:Y:S01]  /*0950*/  IMAD R3, R7, UR27, R3 ;  /* 0x0000001b07037c24 */ /* 0x000fe2000f8e0203 */
[----:B--2---:R-:W-:Y:S01]  /*0960*/  ULEA UR6, UR18, UR6, 0x18 ;  /* 0x0000000612067291 */ /* 0x004fe2000f8ec0ff */
[----:B------:R-:W-:Y:S01]  /*0970*/  IMAD R5, R9, UR27, R5 ;  /* 0x0000001b09057c24 */ /* 0x000fe2000f8e0205 */
[C---:B------:R-:W-:Y:S01]  /*0980*/  IADD3 R7, PT, PT, R114.reuse, 0x40, RZ ;  /* 0x0000004072077810 */ /* 0x040fe20007ffe0ff */
[----:B------:R-:W-:Y:S01]  /*0990*/  IMAD R6, R17, UR28, RZ ;  /* 0x0000001c11067c24 */ /* 0x000fe2000f8e02ff */
[C---:B------:R-:W-:Y:S01]  /*09a0*/  IADD3 R9, PT, PT, R114.reuse, 0x80, RZ ;  /* 0x0000008072097810 */ /* 0x040fe20007ffe0ff */
[C---:B------:R-:W-:Y:S01]  /*09b0*/  IMAD.WIDE.U32 R112, R15.reuse, UR14, R2 ;  /* 0x0000000e0f707c25 */ /* 0x040fe2000f8e0002 */
[C---:B------:R-:W-:Y:S01]  /*09c0*/  IADD3 R17, PT, PT, R114.reuse, 0x180, RZ ;  /* 0x0000018072117810 */ /* 0x040fe20007ffe0ff */
[----:B------:R-:W-:Y:S01]  /*09d0*/  UIADD3 UR18, UPT, UPT, UR6, 0x2100, URZ ;  /* 0x0000210006127890 */ /* 0x000fe2000fffe0ff */
[C---:B------:R-:W-:Y:S01]  /*09e0*/  IADD3 R21, PT, PT, R114.reuse, 0x240, RZ ;  /* 0x0000024072157810 */ /* 0x040fe20007ffe0ff */
[C---:B------:R-:W-:Y:S01]  /*09f0*/  IMAD R35, R15.reuse, UR29, R6 ;  /* 0x0000001d0f237c24 */ /* 0x040fe2000f8e0206 */
[C---:B------:R-:W-:Y:S01]  /*0a00*/  IADD3 R23, PT, PT, R114.reuse, 0x280, RZ ;  /* 0x0000028072177810 */ /* 0x040fe20007ffe0ff */
[----:B------:R-:W-:Y:S01]  /*0a10*/  IMAD.WIDE.U32 R2, R15, UR28, R4 ;  /* 0x0000001c0f027c25 */ /* 0x000fe2000f8e0004 */
[C---:B------:R-:W-:Y:S01]  /*0a20*/  SHF.L.U32 R5, R114.reuse, 0x4, RZ ;  /* 0x0000000472057819 */ /* 0x040fe200000006ff */
        /* <DEDUP_REMOVED lines=8> */
[----:B------:R-:W-:Y:S02]  /*0ab0*/  LOP3.LUT R139, R139, 0xf80, RZ, 0xc0, !PT ;  /* 0x00000f808b8b7812 */ /* 0x000fe400078ec0ff */
[C---:B------:R-:W-:Y:S02]  /*0ac0*/  LEA R141, R114.reuse, UR6, 0x3 ;  /* 0x00000006728d7c11 */ /* 0x040fe4000f8e18ff */
[CC--:B------:R-:W-:Y:S02]  /*0ad0*/  LEA.HI R155, R114.reuse, R114.reuse, RZ, 0x1b ;  /* 0x00000072729b7211 */ /* 0x0c0fe400078fd8ff */
[-C--:B------:R-:W-:Y:S02]  /*0ae0*/  LEA.HI R136, R114, R5.reuse, RZ, 0x1f ;  /* 0x0000000572887211 */ /* 0x080fe400078ff8ff */
[----:B------:R-:W-:Y:S02]  /*0af0*/  LEA.HI R138, R5, R5, RZ, 0x1b ;  /* 0x00000005058a7211 */ /* 0x000fe400078fd8ff */
        /* <DEDUP_REMOVED lines=14> */
[----:B------:R-:W-:Y:S02]  /*0be0*/  LEA.HI R156, R137, R114, RZ, 0x1b ;  /* 0x00000072899c7211 */ /* 0x000fe400078fd8ff */
[C---:B------:R-:W-:Y:S02]  /*0bf0*/  LOP3.LUT R185, R114.reuse, 0x1f, RZ, 0xc0, !PT ;  /* 0x0000001f72b97812 */ /* 0x040fe400078ec0ff */
[----:B------:R-:W-:Y:S02]  /*0c00*/  LOP3.LUT R157, R139, 0x1f, R114, 0xf8, !PT ;  /* 0x0000001f8b9d7812 */ /* 0x000fe400078ef872 */
[----:B------:R-:W-:Y:S02]  /*0c10*/  LEA R158, R114, R141, 0x3 ;  /* 0x0000008d729e7211 */ /* 0x000fe400078e18ff */
[----:B------:R-:W-:-:S02]  /*0c20*/  IADD3 R159, PT, PT, R113, R159, RZ ;  /* 0x0000009f719f7210 */ /* 0x000fc40007ffe0ff */
[----:B------:R-:W-:Y:S02]  /*0c30*/  IADD3 R160, PT, PT, R3, R35, RZ ;  /* 0x0000002303a07210 */ /* 0x000fe40007ffe0ff */
        /* <DEDUP_REMOVED lines=18> */
[----:B------:R-:W-:Y:S01]  /*0d60*/  UMOV UR18, UR19 ;  /* 0x0000001300127c82 */ /* 0x000fe20008000000 */
[----:B-1----:R-:W-:-:S05]  /*0d70*/  UMOV UR19, UR20 ;  /* 0x0000001400137c82 */ /* 0x002fca0008000000 */
.L_x_6214:
[----:B------:R-:W-:Y:S01]  /*0d80*/  BAR.SYNC.DEFER_BLOCKING 0x0 ;  /* 0x0000000000007b1d */ /* 0x000fe20000010000 */
[----:B--2---:R-:W-:Y:S02]  /*0d90*/  MOV R4, UR14 ;  /* 0x0000000e00047c02 */ /* 0x004fe40008000f00 */
[----:B------:R-:W-:-:S03]  /*0da0*/  MOV R5, UR15 ;  /* 0x0000000f00057c02 */ /* 0x000fc60008000f00 */
        /* <DEDUP_REMOVED lines=50> */
[----:B---3--:R-:W-:Y:S04]  /*10d0*/  STS.128 [R161], R44 ;  /* 0x0000002ca1007388 */ /* 0x008fe80000000c00 */
[----:B----4-:R0:W-:Y:S04]  /*10e0*/  STS.128 [R161+0x200], R48 ;  /* 0x00020030a1007388 */ /* 0x0101e80000000c00 */
[----:B------:R1:W-:Y:S04]  /*10f0*/  STS.128 [R161+0x400], R36 ;  /* 0x00040024a1007388 */ /* 0x0003e80000000c00 */
[----:B--2---:R2:W-:Y:S01]  /*1100*/  STS.128 [R161+0x600], R40 ;  /* 0x00060028a1007388 */ /* 0x0045e20000000c00 */
[----:B------:R-:W-:-:S03]  /*1110*/  NOP ;  /* 0x0000000000007918 */ /* 0x000fc60000000000 */
[----:B------:R-:W3:Y:S01]  /*1120*/  LDS.128 R20, [R163] ;  /* 0x00000000a3147984 */ /* 0x000ee20000000c00 */
[----:B0-----:R-:W-:Y:S02]  /*1130*/  CS2R R48, SRZ ;  /* 0x0000000000307805 */ /* 0x001fe4000001ff00 */
[----:B------:R-:W-:Y:S01]  /*1140*/  CS2R R46, SRZ ;  /* 0x00000000002e7805 */ /* 0x000fe2000001ff00 */
[----:B------:R-:W0:Y:S01]  /*1150*/  LDS.128 R24, [R163+0x10] ;  /* 0x00001000a3187984 */ /* 0x000e220000000c00 */
[----:B-1----:R-:W-:Y:S02]  /*1160*/  CS2R R38, SRZ ;  /* 0x0000000000267805 */ /* 0x002fe4000001ff00 */
[----:B------:R-:W-:Y:S01]  /*1170*/  CS2R R36, SRZ ;  /* 0x0000000000247805 */ /* 0x000fe2000001ff00 */
[----:B------:R-:W1:Y:S01]  /*1180*/  LDS.128 R28, [R163+0x20] ;  /* 0x00002000a31c7984 */ /* 0x000e620000000c00 */
[----:B--2---:R-:W-:-:S03]  /*1190*/  CS2R R42, SRZ ;  /* 0x00000000002a7805 */ /* 0x004fc6000001ff00 */
[----:B------:R-:W2:Y:S01]  /*11a0*/  LDS.128 R32, [R163+0x30] ;  /* 0x00003000a3207984 */ /* 0x000ea20000000c00 */
[----:B---3--:R-:W-:Y:S01]  /*11b0*/  FFMA.FTZ R0, R4, R20, R131 ;  /* 0x0000001404007223 */ /* 0x008fe20000010083 */
        /* <DEDUP_REMOVED lines=16> */
[----:B------:R-:W-:Y:S01]  /*12c0*/  CS2R R44, SRZ ;  /* 0x00000000002c7805 */ /* 0x000fe2000001ff00 */
[----:B------:R-:W-:-:S02]  /*12d0*/  FMUL.FTZ R67, R35, R128 ;  /* 0x0000008023437220 */ /* 0x000fc40000410000 */
        /* <DEDUP_REMOVED lines=18> */
[----:B------:R-:W0:Y:S01]  /*1400*/  LDC R174, c[0x0][0x388] ;  /* 0x0000e200ffae7b82 */ /* 0x000e220000000800 */
[----:B------:R-:W-:Y:S01]  /*1410*/  UIADD3 UR6, UPT, UPT, UR12, -0x1, URZ ;  /* 0xffffffff0c067890 */ /* 0x000fe2000fffe0ff */
[----:B------:R-:W-:Y:S01]  /*1420*/  HFMA2 R49, -RZ, RZ, 0, 0 ;  /* 0x00000000ff317431 */ /* 0x000fe200000001ff */
[----:B------:R-:W-:Y:S01]  /*1430*/  UISETP.NE.AND UP0, UPT, UR12, 0x1, UPT ;  /* 0x000000010c00788c */ /* 0x000fe2000bf05270 */
[--C-:B------:R-:W-:Y:S01]  /*1440*/  FADD.FTZ R165, R80, R129.reuse ;  /* 0x0000008150a57221 */ /* 0x100fe20000010000 */
[----:B------:R-:W-:Y:S01]  /*1450*/  USHF.L.U32 UR6, UR6, 0xa, URZ ;  /* 0x0000000a06067899 */ /* 0x000fe200080006ff */
[--C-:B------:R-:W-:Y:S01]  /*1460*/  FADD.FTZ R164, R81, R129.reuse ;  /* 0x0000008151a47221 */ /* 0x100fe20000010000 */
[--C-:B------:R-:W-:Y:S01]  /*1470*/  FADD.FTZ R171, R82, R129.reuse ;  /* 0x0000008152ab7221 */ /* 0x100fe20000010000 */
[----:B------:R-:W1:Y:S01]  /*1480*/  LDC.64 R166, c[0x0][0x3c0] ;  /* 0x0000f000ffa67b82 */ /* 0x000e620000000a00 */
[----:B------:R-:W-:Y:S01]  /*1490*/  PLOP3.LUT P2, PT, PT, PT, UP0, 0x80, 0x8 ;  /* 0x000000000008781c */ /* 0x000fe20003f4f008 */
[--C-:B------:R-:W-:Y:S01]  /*14a0*/  FADD.FTZ R170, R83, R129.reuse ;  /* 0x0000008153aa7221 */ /* 0x100fe20000010000 */
[----:B------:R-:W-:Y:S01]  /*14b0*/  IADD3 R124, P0, PT, R112, UR6, RZ ;  /* 0x00000006707c7c10 */ /* 0x000fe2000ff1e0ff */
[--C-:B------:R-:W-:Y:S01]  /*14c0*/  FADD.FTZ R173, R76, R129.reuse ;  /* 0x000000814cad7221 */ /* 0x100fe20000010000 */
[----:B------:R-:W-:Y:S01]  /*14d0*/  IADD3 R126, P1, PT, R2, UR6, RZ ;  /* 0x00000006027e7c10 */ /* 0x000fe2000ff3e0ff */
        /* <DEDUP_REMOVED lines=12> */
[--C-:B------:R-:W-:Y:S01]  /*15a0*/  FADD.FTZ R183, R70, R129.reuse ;  /* 0x0000008146b77221 */ /* 0x100fe20000010000 */
[----:B------:R-:W-:Y:S01]  /*15b0*/  FADD.FTZ R186, R71, R129 ;  /* 0x0000008147ba7221 */ /* 0x000fe20000010000 */
[----:B------:R-:W-:Y:S01]  /*15c0*/  IADD3.X R125, PT, PT, RZ, R159, RZ, P0, !PT ;  /* 0x0000009fff7d7210 */ /* 0x000fe200007fe4ff */
[----:B------:R-:W4:Y:S01]  /*15d0*/  LDCU UR32, c[0x0][0x394] ;  /* 0x00007280ff2077ac */ /* 0x000f220008000800 */
[----:B------:R-:W-:-:S02]  /*15e0*/  IADD3.X R127, PT, PT, RZ, R160, RZ, P1, !PT ;  /* 0x000000a0ff7f7210 */ /* 0x000fc40000ffe4ff */
[----:B------:R-:W0:Y:S01]  /*15f0*/  LDC.64 R168, c[0x0][0x3e0] ;  /* 0x0000f800ffa87b82 */ /* 0x000e220000000a00 */
[----:B------:R-:W0:Y:S01]  /*1600*/  LDCU UR33, c[0x0][0x38c] ;  /* 0x00007180ff2177ac */ /* 0x000e220008000800 */
[----:B------:R-:W0:Y:S06]  /*1610*/  LDCU.64 UR28, c[0x0][0x538] ;  /* 0x0000a700ff1c77ac */ /* 0x000e2c0008000a00 */
[----:B------:R-:W0:Y:S01]  /*1620*/  LDC.64 R120, c[0x0][0x4d0] ;  /* 0x00013400ff787b82 */ /* 0x000e220000000a00 */
[----:B------:R-:W0:Y:S01]  /*1630*/  LDCU.64 UR30, c[0x0][0x540] ;  /* 0x0000a800ff1e77ac */ /* 0x000e220008000a00 */
[----:B------:R-:W-:-:S06]  /*1640*/  UMOV UR6, URZ ;  /* 0x000000ff00067c82 */ /* 0x000fcc0008000000 */
[----:B----4-:R-:W0:Y:S02]  /*1650*/  LDC.64 R122, c[0x0][0x4f0] ;  /* 0x00013c00ff7a7b82 */ /* 0x010e240000000a00 */
.L_x_6213:
[----:B-1----:R-:W-:-:S04]  /*1660*/  IMAD.WIDE.U32 R68, R166, UR6, RZ ;  /* 0x00000006a6447c25 */ /* 0x002fc8000f8e00ff */
[----:B------:R-:W-:Y:S01]  /*1670*/  IMAD R69, R167, UR6, R69 ;  /* 0x00000006a7457c24 */ /* 0x000fe2000f8e0245 */
[----:B------:R-:W-:-:S04]  /*1680*/  LEA R70, P0, R68, R130, 0x2 ;  /* 0x0000008244467211 */ /* 0x000fc800078010ff */
[----:B------:R-:W-:-:S03]  /*1690*/  LEA.HI.X R71, R68, R132, R69, 0x2, P0 ;  /* 0x0000008444477211 */ /* 0x000fc600000f1445 */
[----:B------:R-:W-:-:S05]  /*16a0*/  IMAD.WIDE.U32 R68, R157, 0x10, R70 ;  /* 0x000000109d447825 */ /* 0x000fca00078e0046 */
[----:B----4-:R-:W4:Y:S04]  /*16b0*/  LDG.E.128 R72, desc[UR24][R68.64] ;  /* 0x0000001844487981 */ /* 0x010f28000c1e1d00 */
[----:B------:R-:W5:Y:S04]  /*16c0*/  LDG.E.128 R76, desc[UR24][R68.64+0x200] ;  /* 0x00020018444c7981 */ /* 0x000f68000c1e1d00 */
[----:B0-----:R-:W5:Y:S04]  /*16d0*/  LDG.E.128 R80, desc[UR24][R68.64+0x400] ;  /* 0x0004001844507981 */ /* 0x001f68000c1e1d00 */
[----:B------:R-:W5:Y:S01]  /*16e0*/  LDG.E.128 R100, desc[UR24][R68.64+0x600] ;  /* 0x0006001844647981 */ /* 0x000f62000c1e1d00 */
[----:B------:R-:W-:-:S02]  /*16f0*/  MOV R84, UR10 ;  /* 0x0000000a00547c02 */ /* 0x000fc40008000f00 */
[----:B------:R-:W-:Y:S02]  /*1700*/  MOV R71, UR13 ;  /* 0x0000000d00477c02 */ /* 0x000fe40008000f00 */
[----:B------:R-:W-:Y:S02]  /*1710*/  MOV R70, R84 ;  /* 0x0000005400467202 */ /* 0x000fe40000000f00 */
[----:B------:R-:W-:Y:S01]  /*1720*/  MOV R85, UR11 ;  /* 0x0000000b00557c02 */ /* 0x000fe20008000f00 */
[----:B0-----:R-:W-:-:S04]  /*1730*/  IMAD.WIDE.U32 R84, R168, UR6, RZ ;  /* 0x00000006a8547c25 */ /* 0x001fc8000f8e00ff */
[----:B---3--:R-:W-:-:S04]  /*1740*/  IMAD.WIDE.U32 R70, R118, UR6, R70 ;  /* 0x0000000676467c25 */ /* 0x008fc8000f8e0046 */
[----:B------:R-:W-:Y:S01]  /*1750*/  IMAD R0, R119, UR6, R71 ;  /* 0x0000000677007c24 */ /* 0x000fe2000f8e0247 */
[----:B--2---:R-:W-:-:S04]  /*1760*/  LEA R106, P0, R70, R116, 0x2 ;  /* 0x00000074466a7211 */ /* 0x004fc800078010ff */
[----:B------:R-:W-:Y:S01]  /*1770*/  LEA.HI.X R107, R70, R117, R0, 0x2, P0 ;  /* 0x00000075466b7211 */ /* 0x000fe200000f1400 */
[----:B------:R-:W-:Y:S01]  /*1780*/  IMAD R0, R169, UR6, R85 ;  /* 0x00000006a9007c24 */ /* 0x000fe2000f8e0255 */
[----:B------:R-:W-:-:S03]  /*1790*/  LEA R104, P0, R84, R134, 0x2 ;  /* 0x0000008654687211 */ /* 0x000fc600078010ff */
[----:B------:R-:W2:Y:S01]  /*17a0*/  LDG.E R184, desc[UR24][R106.64] ;  /* 0x000000186ab87981 */ /* 0x000ea2000c1e1900 */
[----:B------:R-:W-:-:S03]  /*17b0*/  LEA.HI.X R105, R84, R135, R0, 0x2, P0 ;  /* 0x0000008754697211 */ /* 0x000fc600000f1400 */
[----:B------:R-:W-:Y:S01]  /*17c0*/  IMAD.WIDE.U32 R104, R157, 0x10, R104 ;  /* 0x000000109d687825 */ /* 0x000fe200078e0068 */
[----:B----4-:R-:W-:Y:S04]  /*17d0*/  STS.128 [R161], R72 ;  /* 0x00000048a1007388 */ /* 0x010fe80000000c00 */
[----:B-----5:R-:W-:Y:S04]  /*17e0*/  STS.128 [R161+0x200], R76 ;  /* 0x0002004ca1007388 */ /* 0x020fe80000000c00 */
[----:B------:R-:W-:Y:S04]  /*17f0*/  STS.128 [R161+0x400], R80 ;  /* 0x00040050a1007388 */ /* 0x000fe80000000c00 */
[----:B------:R-:W-:Y:S01]  /*1800*/  STS.128 [R161+0x600], R100 ;  /* 0x00060064a1007388 */ /* 0x000fe20000000c00 */
[----:B------:R-:W-:-:S03]  /*1810*/  NOP ;  /* 0x0000000000007918 */ /* 0x000fc60000000000 */
[----:B------:R-:W3:Y:S04]  /*1820*/  LDG.E.128 R84, desc[UR24][R104.64] ;  /* 0x0000001868547981 */ /* 0x000ee8000c1e1d00 */
[----:B------:R-:W4:Y:S04]  /*1830*/  LDG.E.128 R88, desc[UR24][R104.64+0x200] ;  /* 0x0002001868587981 */ /* 0x000f28000c1e1d00 */
[----:B------:R-:W5:Y:S04]  /*1840*/  LDG.E.128 R92, desc[UR24][R104.64+0x400] ;  /* 0x00040018685c7981 */ /* 0x000f68000c1e1d00 */
[----:B------:R-:W5:Y:S04]  /*1850*/  LDG.E.128 R96, desc[UR24][R104.64+0x600] ;  /* 0x0006001868607981 */ /* 0x000f68000c1e1d00 */
[----:B------:R-:W0:Y:S04]  /*1860*/  LDS.128 R68, [R163] ;  /* 0x00000000a3447984 */ /* 0x000e280000000c00 */
[----:B------:R-:W-:Y:S04]  /*1870*/  LDS.128 R72, [R163+0x10] ;  /* 0x00001000a3487984 */ /* 0x000fe80000000c00 */
[----:B------:R-:W-:Y:S04]  /*1880*/  LDS.128 R76, [R163+0x20] ;  /* 0x00002000a34c7984 */ /* 0x000fe80000000c00 */
[----:B------:R-:W-:Y:S01]  /*1890*/  LDS.128 R80, [R163+0x30] ;  /* 0x00003000a3507984 */ /* 0x000fe20000000c00 */
[----:B------:R-:W1:Y:S01]  /*18a0*/  S2UR UR22, SR_CgaCtaId ;  /* 0x00000000001679c3 */ /* 0x000e620000008800 */
[----:B------:R-:W-:Y:S01]  /*18b0*/  USHF.L.U32 UR23, UR12, 0x8, URZ ;  /* 0x000000080c177899 */ /* 0x000fe200080006ff */
[----:B--2---:R-:W-:-:S03]  /*18c0*/  FMUL.FTZ R187, R184, 1.4426950216293334961 ;  /* 0x3fb8aa3bb8bb7820 */ /* 0x004fc60000410000 */
[----:B------:R-:W-:Y:S01]  /*18d0*/  UIADD3 UR20, UPT, UPT, UR23, -0x100, URZ ;  /* 0xffffff0017147890 */ /* 0x000fe2000fffe0ff */
[----:B------:R-:W-:-:S03]  /*18e0*/  FMUL.FTZ R219, R165, R187 ;  /* 0x000000bba5db7220 */ /* 0x000fc60000410000 */
[----:B------:R-:W-:Y:S01]  /*18f0*/  ULOP3.LUT UR20, UR20, 0x100, URZ, 0xc0, !UPT ;  /* 0x0000010014147892 */ /* 0x000fe2000f8ec0ff */
[-C--:B------:R-:W-:Y:S01]  /*1900*/  FMUL.FTZ R0, R164, R187.reuse ;  /* 0x000000bba4007220 */ /* 0x080fe20000410000 */
[----:B------:R-:W-:Y:S01]  /*1910*/  ISETP.NE.AND P1, PT, R114, RZ, PT ;  /* 0x000000ff7200720c */ /* 0x000fe20003f25270 */
[----:B------:R-:W2:Y:S01]  /*1920*/  MUFU.EX2 R219, R219 ;  /* 0x000000db00db7308 */ /* 0x000ea20000000800 */
[----:B------:R-:W-:Y:S01]  /*1930*/  UIADD3 UR20, UPT, UPT, UR20, UR6, URZ ;  /* 0x0000000614147290 */ /* 0x000fe2000fffe0ff */
[-C--:B------:R-:W-:Y:S01]  /*1940*/  FMUL.FTZ R191, R172, R187.reuse ;  /* 0x000000bbacbf7220 */ /* 0x080fe20000410000 */
[----:B------:R-:W-:Y:S01]  /*1950*/  UMOV UR21, 0x400 ;  /* 0x0000040000157882 */ /* 0x000fe20000000000 */
        /* <DEDUP_REMOVED lines=10> */
[----:B-1----:R-:W-:Y:S01]  /*1a00*/  ULEA UR21, UR22, UR21, 0x18 ;  /* 0x0000001516157291 */ /* 0x002fe2000f8ec0ff */
        /* <DEDUP_REMOVED lines=14> */
[----:B---3--:R-:W-:Y:S04]  /*1af0*/  STS.128 [R161+0x1080], R84 ;  /* 0x00108054a1007388 */ /* 0x008fe80000000c00 */
[----:B----4-:R-:W-:Y:S04]  /*1b00*/  STS.128 [R161+0x1280], R88 ;  /* 0x00128058a1007388 */ /* 0x010fe80000000c00 */
[----:B-----5:R3:W-:Y:S04]  /*1b10*/  STS.128 [R161+0x1480], R92 ;  /* 0x0014805ca1007388 */ /* 0x0207e80000000c00 */
[----:B------:R4:W-:Y:S01]  /*1b20*/  STS.128 [R161+0x1680], R96 ;  /* 0x00168060a1007388 */ /* 0x0009e20000000c00 */
[----:B------:R-:W-:-:S03]  /*1b30*/  NOP ;  /* 0x0000000000007918 */ /* 0x000fc60000000000 */
[----:B------:R-:W5:Y:S04]  /*1b40*/  LDS.128 R100, [R163+0x1080] ;  /* 0x00108000a3647984 */ /* 0x000f680000000c00 */
[----:B------:R-:W1:Y:S04]  /*1b50*/  LDS.128 R104, [R163+0x1090] ;  /* 0x00109000a3687984 */ /* 0x000e680000000c00 */
[----:B------:R-:W1:Y:S04]  /*1b60*/  LDS.128 R108, [R163+0x10a0] ;  /* 0x0010a000a36c7984 */ /* 0x000e680000000c00 */
[----:B------:R-:W1:Y:S01]  /*1b70*/  LDS.128 R84, [R163+0x10b0] ;  /* 0x0010b000a3547984 */ /* 0x000e620000000c00 */
[-C--:B---3--:R-:W-:Y:S01]  /*1b80*/  FMUL.FTZ R92, R171, R187.reuse ;  /* 0x000000bbab5c7220 */ /* 0x088fe20000410000 */
[-C--:B------:R-:W-:Y:S01]  /*1b90*/  FMUL.FTZ R93, R170, R187.reuse ;  /* 0x000000bbaa5d7220 */ /* 0x080fe20000410000 */
[----:B------:R-:W-:Y:S01]  /*1ba0*/  FMUL.FTZ R90, R173, R187 ;  /* 0x000000bbad5a7220 */ /* 0x000fe20000410000 */
[----:B------:R-:W-:-:S03]  /*1bb0*/  SEL R88, R137, UR20, P1 ;  /* 0x0000001489587c07 */ /* 0x000fc60008800000 */
[----:B------:R-:W3:Y:S01]  /*1bc0*/  MUFU.EX2 R92, R92 ;  /* 0x0000005c005c7308 */ /* 0x000ee20000000800 */
[----:B------:R-:W-:-:S03]  /*1bd0*/  LEA R88, R88, UR21, 0x2 ;  /* 0x0000001558587c11 */ /* 0x000fc6000f8e10ff */
[----:B------:R-:W1:Y:S04]  /*1be0*/  MUFU.EX2 R93, R93 ;  /* 0x0000005d005d7308 */ /* 0x000e680000000800 */
[----:B------:R-:W1:Y:S01]  /*1bf0*/  MUFU.EX2 R90, R90 ;  /* 0x0000005a005a7308 */ /* 0x000e620000000800 */
[----:B--2---:R2:W-:Y:S01]  /*1c00*/  STS [R88+0x4640], R219 ;  /* 0x004640db58007388 */ /* 0x0045e20000000800 */
[----:B----4-:R-:W-:Y:S01]  /*1c10*/  FMUL.FTZ R97, R6, R171 ;  /* 0x000000ab06617220 */ /* 0x010fe20000410000 */
[----:B------:R-:W-:Y:S01]  /*1c20*/  FMUL.FTZ R94, R7, R170 ;  /* 0x000000aa075e7220 */ /* 0x000fe20000410000 */
[----:B------:R-:W-:Y:S01]  /*1c30*/  FMUL.FTZ R99, R8, R173 ;  /* 0x000000ad08637220 */ /* 0x000fe20000410000 */
[----:B------:R-:W-:Y:S01]  /*1c40*/  FMUL.FTZ R96, R9, R172 ;  /* 0x000000ac09607220 */ /* 0x000fe20000410000 */
[----:B------:R-:W-:Y:S01]  /*1c50*/  FMUL.FTZ R89, R18, R183 ;  /* 0x000000b712597220 */ /* 0x000fe20000410000 */
[----:B0-----:R-:W-:Y:S01]  /*1c60*/  FMUL.FTZ R97, R70, R97 ;  /* 0x0000006146617220 */ /* 0x001fe20000410000 */
[----:B--2---:R-:W-:Y:S01]  /*1c70*/  FMUL.FTZ R88, R19, R186 ;  /* 0x000000ba13587220 */ /* 0x004fe20000410000 */
[----:B-----5:R-:W-:Y:S01]  /*1c80*/  FMUL.FTZ R91, R20, R100 ;  /* 0x00000064145b7220 */ /* 0x020fe20000410000 */
[----:B------:R-:W-:Y:S01]  /*1c90*/  FMUL.FTZ R100, R11, R176 ;  /* 0x000000b00b647220 */ /* 0x000fe20000410000 */
        /* <DEDUP_REMOVED lines=49> */
.L_x_6170:
[----:B------:R-:W-:-:S06]  /*1fb0*/  LEA R221, R114, UR21, 0x2 ;  /* 0x0000001572dd7c11 */ /* 0x000fcc000f8e10ff */
[----:B------:R-:W0:Y:S02]  /*1fc0*/  LDS R221, [R221+0x4e44] ;  /* 0x004e4400dddd7984 */ /* 0x000e240000000800 */
.L_x_6171:
[----:B------:R-:W-:Y:S05]  /*1fd0*/  BSYNC.RECONVERGENT B0 ;  /* 0x0000000000007941 */ /* 0x000fea0003800200 */
.L_x_6169:
        /* <DEDUP_REMOVED lines=78> */
.L_x_6230:
[----:B------:R-:W-:Y:S01]  /*24c0*/  ISETP.GE.AND P3, PT, R162, 0x10, PT ;  /* 0x00000010a200780c */ /* 0x000fe20003f66270 */
[----:B----4-:R-:W-:Y:S01]  /*24d0*/  FFMA.FTZ R85, R87, R85, R84 ;  /* 0x0000005557557223 */ /* 0x010fe20000010054 */
[----:B------:R-:W-:-:S04]  /*24e0*/  UMOV UR20, 0xffffffff ;  /* 0xffffffff00147882 */ /* 0x000fc80000000000 */
[----:B------:R-:W-:-:S07]  /*24f0*/  FSEL R208, R84, R85, !P3 ;  /* 0x0000005554d07208 */ /* 0x000fce0005800000 */
[----:B--23--:R-:W-:Y:S01]  /*2500*/  @P3 FMUL.FTZ R87, R87, R210 ;  /* 0x000000d257573220 */ /* 0x00cfe20000410000 */
[----:B------:R-:W-:Y:S06]  /*2510*/  BRA.DIV UR20, `(.L_x_6174) ;  /* 0x0000003214647947 */ /* 0x000fec000b800000 */
.L_x_6233:
[----:B------:R-:W-:-:S03]  /*2520*/  UMOV UR20, 0xffffffff ;  /* 0xffffffff00147882 */ /* 0x000fc60000000000 */
[----:B------:R-:W-:Y:S05]  /*2530*/  BRA.DIV UR20, `(.L_x_6175) ;  /* 0x0000003214847947 */ /* 0x000fea000b800000 */
.L_x_6236:
[----:B------:R-:W-:-:S03]  /*2540*/  UMOV UR20, 0xffffffff ;  /* 0xffffffff00147882 */ /* 0x000fc60000000000 */
[----:B------:R-:W-:Y:S05]  /*2550*/  BRA.DIV UR20, `(.L_x_6176) ;  /* 0x0000003214a47947 */ /* 0x000fea000b800000 */
[----:B------:R2:W3:Y:S04]  /*2560*/  SHFL.UP PT, R210, R87, 0x1, RZ ;  /* 0x0420000057d27989 */ /* 0x0004e800000e00ff */
[----:B------:R2:W4:Y:S04]  /*2570*/  SHFL.UP PT, R211, R208, 0x1, RZ ;  /* 0x04200000d0d37989 */ /* 0x00052800000e00ff */
[----:B-----5:R2:W0:Y:S04]  /*2580*/  SHFL.IDX PT, R84, R88, RZ, 0x1f ;  /* 0x00001fff58547589 */ /* 0x02042800000e0000 */
[----:B------:R2:W0:Y:S02]  /*2590*/  SHFL.IDX PT, R85, R89, RZ, 0x1f ;  /* 0x00001fff59557589 */ /* 0x00042400000e0000 */
.L_x_6242:
[----:B--2---:R-:W2:Y:S01]  /*25a0*/  LDS.64 R86, [R158+0x4230] ;  /* 0x004230009e567984 */ /* 0x004ea20000000a00 */
[C---:B0--34-:R-:W-:Y:S01]  /*25b0*/  @P1 FFMA.FTZ R85, R210.reuse, R85, R211 ;  /* 0x00000055d2551223 */ /* 0x059fe200000100d3 */
[----:B------:R-:W-:-:S03]  /*25c0*/  @P1 FMUL.FTZ R84, R210, R84 ;  /* 0x00000054d2541220 */ /* 0x000fc60000410000 */
[-C--:B--2---:R-:W-:Y:S01]  /*25d0*/  FFMA.FTZ R87, R85, R86.reuse, R87 ;  /* 0x0000005655577223 */ /* 0x084fe20000010057 */
[----:B------:R-:W-:-:S05]  /*25e0*/  FMUL.FTZ R86, R84, R86 ;  /* 0x0000005654567220 */ /* 0x000fca0000410000 */
[----:B------:R3:W-:Y:S02]  /*25f0*/  STS.128 [R158+0x4230], R84 ;  /* 0x004230549e007388 */ /* 0x0007e40000000c00 */
.L_x_6172:
[----:B------:R-:W-:Y:S05]  /*2600*/  WARPSYNC.ALL ;  /* 0x0000000000007948 */ /* 0x000fea0003800000 */
[----:B------:R-:W-:Y:S01]  /*2610*/  BAR.SYNC.DEFER_BLOCKING 0x0 ;  /* 0x0000000000007b1d */ /* 0x000fe20000010000 */
[C---:B01-3--:R-:W-:Y:S01]  /*2620*/  FMUL.FTZ R86, R220.reuse, R221 ;  /* 0x000000dddc567220 */ /* 0x04bfe20000410000 */
[----:B-----5:R-:W-:Y:S01]  /*2630*/  FFMA.FTZ R88, R220, R223, R200 ;  /* 0x000000dfdc587223 */ /* 0x020fe200000100c8 */
[----:B------:R-:W-:Y:S01]  /*2640*/  UISETP.GE.AND UP0, UPT, UR12, UR32, UPT ;  /* 0x000000200c00728c */ /* 0x000fe2000bf06270 */
[----:B------:R-:W-:Y:S01]  /*2650*/  MOV R89, RZ ;  /* 0x000000ff00597202 */ /* 0x000fe20000000f00 */
[C---:B--2---:R-:W-:Y:S01]  /*2660*/  FMUL.FTZ R85, R201.reuse, R86 ;  /* 0x00000056c9557220 */ /* 0x044fe20000410000 */
        /* <DEDUP_REMOVED lines=12> */
[----:B------:R-:W0:Y:S03]  /*2730*/  LDS R84, [R141+0x4234] ;  /* 0x004234008d547984 */ /* 0x000e260000000800 */
        /* <DEDUP_REMOVED lines=9> */
[----:B------:R-:W-:Y:S02]  /*27d0*/  HFMA2 R88, -RZ, RZ, 1.875, 0 ;  /* 0x3f800000ff587431 */ /* 0x000fe400000001ff */
[----:B------:R-:W-:Y:S01]  /*27e0*/  FFMA.FTZ R216, R93, R217, R94 ;  /* 0x000000d95dd87223 */ /* 0x000fe2000001005e */
[C---:B------:R-:W-:Y:S01]  /*27f0*/  FMUL.FTZ R86, R196.reuse, R85 ;  /* 0x00000055c4567220 */ /* 0x040fe20000410000 */
[----:B------:R-:W-:Y:S02]  /*2800*/  FFMA.FTZ R85, R196, R84, R105 ;  /* 0x00000054c4557223 */ /* 0x000fe40000010069 */
[C---:B------:R-:W-:Y:S01]  /*2810*/  FFMA.FTZ R214, R90.reuse, R216, R99 ;  /* 0x000000d85ad67223 */ /* 0x040fe20000010063 */
[C---:B------:R-:W-:Y:S01]  /*2820*/  FMUL.FTZ R87, R191.reuse, R86 ;  /* 0x00000056bf577220 */ /* 0x040fe20000410000 */
[C---:B------:R-:W-:Y:S01]  /*2830*/  FFMA.FTZ R85, R191.reuse, R85, R104 ;  /* 0x00000055bf557223 */ /* 0x040fe20000010068 */
        /* <DEDUP_REMOVED lines=66> */
[----:B------:R-:W-:Y:S01]  /*2c60*/  SHFL.DOWN PT, R229, R85, 0x1, 0x1f ;  /* 0x08201f0055e57f89 */ /* 0x000fe200000e0000 */
[----:B------:R-:W-:-:S03]  /*2c70*/  ISETP.NE.AND P0, PT, R114, 0x1f, PT ;  /* 0x0000001f7200780c */ /* 0x000fc60003f05270 */
[----:B------:R-:W-:Y:S04]  /*2c80*/  SHFL.IDX PT, R87, R85, RZ, 0x1f ;  /* 0x00001fff55577589 */ /* 0x000fe800000e0000 */
[----:B------:R-:W0:Y:S04]  /*2c90*/  SHFL.IDX PT, R228, R84, RZ, 0x1f ;  /* 0x00001fff54e47589 */ /* 0x000e2800000e0000 */
[----:B------:R1:W2:Y:S01]  /*2ca0*/  SHFL.DOWN PT, R230, R84, 0x1, 0x1f ;  /* 0x08201f0054e67f89 */ /* 0x0002a200000e0000 */
[-C--:B0-----:R-:W-:Y:S01]  /*2cb0*/  FFMA.FTZ R233, R89, R87.reuse, R228 ;  /* 0x0000005759e97223 */ /* 0x081fe200000100e4 */
[----:B-1----:R-:W-:-:S07]  /*2cc0*/  FMUL.FTZ R228, R88, R87 ;  /* 0x0000005758e47220 */ /* 0x002fce0000410000 */
.L_x_6259:
[----:B------:R-:W0:Y:S01]  /*2cd0*/  LDS.64 R84, [R158+0x4448] ;  /* 0x004448009e547984 */ /* 0x000e220000000a00 */
[----:B------:R-:W-:Y:S02]  /*2ce0*/  MOV R87, R232 ;  /* 0x000000e800577202 */ /* 0x000fe40000000f00 */
[----:B------:R-:W-:Y:S02]  /*2cf0*/  MOV R86, R231 ;  /* 0x000000e700567202 */ /* 0x000fe40000000f00 */
[----:B------:R-:W-:Y:S01]  /*2d00*/  MOV R89, R233 ;  /* 0x000000e900597202 */ /* 0x000fe20000000f00 */
[C---:B--2---:R-:W-:Y:S01]  /*2d10*/  @P0 FFMA.FTZ R87, R229.reuse, R87, R230 ;  /* 0x00000057e5570223 */ /* 0x044fe200000100e6 */
[----:B------:R-:W-:Y:S01]  /*2d20*/  MOV R88, R228 ;  /* 0x000000e400587202 */ /* 0x000fe20000000f00 */
[----:B------:R-:W-:Y:S02]  /*2d30*/  @P0 FMUL.FTZ R86, R229, R86 ;  /* 0x00000056e5560220 */ /* 0x000fe40000410000 */
[----:B0-----:R-:W-:-:S02]  /*2d40*/  FFMA.FTZ R85, R84, R87, R85 ;  /* 0x0000005754557223 */ /* 0x001fc40000010055 */
[----:B------:R-:W-:-:S05]  /*2d50*/  FMUL.FTZ R84, R84, R86 ;  /* 0x0000005654547220 */ /* 0x000fca0000410000 */
[----:B------:R0:W-:Y:S02]  /*2d60*/  STS.128 [R158+0x4440], R84 ;  /* 0x004440549e007388 */ /* 0x0001e40000000c00 */
.L_x_6177:
        /* <DEDUP_REMOVED lines=19> */
[----:B------:R-:W-:Y:S01]  /*2ea0*/  USHF.L.U32 UR20, UR12, 0xa, URZ ;  /* 0x0000000a0c147899 */ /* 0x000fe200080006ff */
[----:B------:R-:W-:Y:S01]  /*2eb0*/  FMUL.FTZ R235, R21, R218 ;  /* 0x000000da15eb7220 */ /* 0x000fe20000410000 */
[----:B------:R-:W-:Y:S01]  /*2ec0*/  FMUL.FTZ R217, R22, R217 ;  /* 0x000000d916d97220 */ /* 0x000fe20000410000 */
[----:B------:R-:W-:Y:S01]  /*2ed0*/  FMUL.FTZ R215, R25, R215 ;  /* 0x000000d719d77220 */ /* 0x000fe20000410000 */
[----:B------:R-:W-:Y:S01]  /*2ee0*/  FMUL.FTZ R213, R26, R213 ;  /* 0x000000d51ad57220 */ /* 0x000fe20000410000 */
[----:B------:R-:W-:Y:S01]  /*2ef0*/  FMUL.FTZ R237, R23, R216 ;  /* 0x000000d817ed7220 */ /* 0x000fe20000410000 */
[----:B0-----:R-:W0:Y:S01]  /*2f00*/  LDS R84, [R141+0x4444] ;  /* 0x004444008d547984 */ /* 0x001e220000000800 */
[----:B------:R-:W-:Y:S01]  /*2f10*/  FMUL.FTZ R239, R24, R214 ;  /* 0x000000d618ef7220 */ /* 0x000fe20000410000 */
[----:B------:R-:W-:Y:S01]  /*2f20*/  FMUL.FTZ R211, R28, R211 ;  /* 0x000000d31cd37220 */ /* 0x000fe20000410000 */
[----:B------:R-:W-:Y:S01]  /*2f30*/  FMUL.FTZ R241, R30, R208 ;  /* 0x000000d01ef17220 */ /* 0x000fe20000410000 */
[----:B------:R1:W-:Y:S01]  /*2f40*/  @!P3 STS.64 [UR22+0x4f40], R88 ;  /* 0x004f4058ff00b988 */ /* 0x0003e20008000a16 */
[----:B------:R-:W-:Y:S01]  /*2f50*/  FMUL.FTZ R227, R31, R227 ;  /* 0x000000e31fe37220 */ /* 0x000fe20000410000 */
[----:B------:R-:W-:Y:S01]  /*2f60*/  FMUL.FTZ R225, R34, R225 ;  /* 0x000000e122e17220 */ /* 0x000fe20000410000 */
[----:B------:R-:W-:Y:S01]  /*2f70*/  BSSY.RECONVERGENT B0, `(.L_x_6179) ;  /* 0x000008e000007945 */ /* 0x000fe20003800200 */
[----:B0-----:R-:W-:Y:S01]  /*2f80*/  FFMA.FTZ R221, R84, R221, R223 ;  /* 0x000000dd54dd7223 */ /* 0x001fe200000100df */
[----:B------:R-:W-:-:S04]  /*2f90*/  IMAD.WIDE.U32 R84, R120, UR6, R124 ;  /* 0x0000000678547c25 */ /* 0x000fc8000f8e007c */
[----:B------:R-:W-:Y:S01]  /*2fa0*/  FFMA.FTZ R200, R220, R221, R200 ;  /* 0x000000dddcc87223 */ /* 0x000fe200000100c8 */
[----:B------:R-:W-:Y:S01]  /*2fb0*/  IMAD R87, R121, UR6, R85 ;  /* 0x0000000679577c24 */ /* 0x000fe2000f8e0255 */
[C---:B------:R-:W-:Y:S02]  /*2fc0*/  LEA R86, P0, R84.reuse, UR28, 0x2 ;  /* 0x0000001c54567c11 */ /* 0x040fe4000f8010ff */
[----:B------:R-:W-:Y:S02]  /*2fd0*/  FFMA.FTZ R199, R201, R200, R199 ;  /* 0x000000c8c9c77223 */ /* 0x000fe400000100c7 */
[----:B------:R-:W-:Y:S02]  /*2fe0*/  LEA.HI.X R87, R84, UR29, R87, 0x2, P0 ;  /* 0x0000001d54577c11 */ /* 0x000fe400080f1457 */
[----:B------:R-:W-:-:S04]  /*2ff0*/  FFMA.FTZ R201, R202, R199, R198 ;  /* 0x000000c7cac97223 */ /* 0x000fc800000100c6 */
[----:B------:R-:W-:-:S04]  /*3000*/  FFMA.FTZ R204, R204, R201, R197 ;  /* 0x000000c9cccc7223 */ /* 0x000fc800000100c5 */
[----:B------:R-:W-:-:S04]  /*3010*/  FFMA.FTZ R195, R203, R204, R195 ;  /* 0x000000cccbc37223 */ /* 0x000fc800000100c3 */
        /* <DEDUP_REMOVED lines=9> */
[----:B------:R-:W-:Y:S01]  /*30b0*/  FMUL.FTZ R104, R170, R103 ;  /* 0x00000067aa687220 */ /* 0x000fe20000410000 */
[----:B------:R-:W-:Y:S02]  /*30c0*/  P2R R102, PR, RZ, 0x8 ;  /* 0x00000008ff667803 */ /* 0x000fe40000000000 */
[----:B------:R-:W-:Y:S01]  /*30d0*/  FFMA.FTZ R203, R92, R197, R101 ;  /* 0x000000c55ccb7223 */ /* 0x000fe20000010065 */
[----:B------:R-:W-:-:S04]  /*30e0*/  IMAD.WIDE.U32 R92, R122, UR6, R126 ;  /* 0x000000067a5c7c25 */ /* 0x000fc8000f8e007e */
[----:B------:R-:W-:Y:S01]  /*30f0*/  FMUL.FTZ R223, R171, R197 ;  /* 0x000000c5abdf7220 */ /* 0x000fe20000410000 */
[----:B------:R-:W-:Y:S01]  /*3100*/  FMUL.FTZ R229, R7, R104 ;  /* 0x0000006807e57220 */ /* 0x000fe20000410000 */
[----:B------:R-:W-:Y:S01]  /*3110*/  FFMA.FTZ R101, R0, R203, R91 ;  /* 0x000000cb00657223 */ /* 0x000fe2000001005b */
[----:B------:R-:W-:Y:S01]  /*3120*/  IMAD R91, R123, UR6, R93 ;  /* 0x000000067b5b7c24 */ /* 0x000fe2000f8e025d */
[----:B------:R-:W-:Y:S01]  /*3130*/  LEA R90, P1, R92, UR30, 0x2 ;  /* 0x0000001e5c5a7c11 */ /* 0x000fe2000f8210ff */
[----:B------:R-:W-:Y:S01]  /*3140*/  FADD.FTZ R0, -R190, R219 ;  /* 0x000000dbbe007221 */ /* 0x000fe20000010100 */
[----:B------:R-:W-:Y:S01]  /*3150*/  FMUL.FTZ R85, R165, R101 ;  /* 0x00000065a5557220 */ /* 0x000fe20000410000 */
[----:B-1----:R-:W-:Y:S01]  /*3160*/  FMUL.FTZ R89, R6, R223 ;  /* 0x000000df06597220 */ /* 0x002fe20000410000 */
[----:B------:R-:W-:Y:S01]  /*3170*/  LEA.HI.X R91, R92, UR31, R91, 0x2, P1 ;  /* 0x0000001f5c5b7c11 */ /* 0x000fe200088f145b */
[----:B------:R-:W-:Y:S01]  /*3180*/  FMUL.FTZ R92, R164, R203 ;  /* 0x000000cba45c7220 */ /* 0x000fe20000410000 */
[-C--:B------:R-:W-:Y:S01]  /*3190*/  FFMA.FTZ R84, R0, R85.reuse, RZ ;  /* 0x0000005500547223 */ /* 0x080fe200000100ff */
[----:B------:R-:W-:-:S02]  /*31a0*/  FMUL.FTZ R93, R4, R85 ;  /* 0x00000055045d7220 */ /* 0x000fc40000410000 */
[-C--:B------:R-:W-:Y:S01]  /*31b0*/  FMUL.FTZ R85, R5, R92.reuse ;  /* 0x0000005c05557220 */ /* 0x080fe20000410000 */
[----:B------:R-:W-:Y:S01]  /*31c0*/  FFMA.FTZ R84, R95, R92, R84 ;  /* 0x0000005c5f547223 */ /* 0x000fe20000010054 */
[----:B------:R-:W-:Y:S01]  /*31d0*/  FMUL.FTZ R92, R178, R205 ;  /* 0x000000cdb25c7220 */ /* 0x000fe20000410000 */
[----:B------:R0:W-:Y:S02]  /*31e0*/  STS [R136], R93 ;  /* 0x0000005d88007388 */ /* 0x0001e40000000800 */
[----:B------:R-:W-:Y:S01]  /*31f0*/  FFMA.FTZ R223, R97, R223, R84 ;  /* 0x000000df61df7223 */ /* 0x000fe20000010054 */
[----:B------:R-:W-:Y:S01]  /*3200*/  FMUL.FTZ R84, R172, R105 ;  /* 0x00000069ac547220 */ /* 0x000fe20000410000 */
[----:B------:R1:W-:Y:S02]  /*3210*/  STS [R138+0x4], R85 ;  /* 0x000004558a007388 */ /* 0x0003e40000000800 */
[----:B------:R-:W-:Y:S02]  /*3220*/  FFMA.FTZ R104, R94, R104, R223 ;  /* 0x000000685e687223 */ /* 0x000fe400000100df */
[----:B------:R2:W-:Y:S01]  /*3230*/  STS [R138+0xc], R229 ;  /* 0x00000ce58a007388 */ /* 0x0005e20000000800 */
[----:B0-----:R-:W-:-:S03]  /*3240*/  FMUL.FTZ R93, R173, R191 ;  /* 0x000000bfad5d7220 */ /* 0x001fc60000410000 */
[----:B------:R0:W-:Y:S01]  /*3250*/  STS [R138+0x8], R89 ;  /* 0x000008598a007388 */ /* 0x0001e20000000800 */
[-C--:B------:R-:W-:Y:S01]  /*3260*/  FFMA.FTZ R223, R99, R93.reuse, R104 ;  /* 0x0000005d63df7223 */ /* 0x080fe20000010068 */
[-C--:B-1----:R-:W-:Y:S01]  /*3270*/  FMUL.FTZ R85, R9, R84.reuse ;  /* 0x0000005409557220 */ /* 0x082fe20000410000 */
[----:B------:R-:W-:Y:S02]  /*3280*/  FMUL.FTZ R93, R8, R93 ;  /* 0x0000005d085d7220 */ /* 0x000fe40000410000 */
[----:B------:R-:W-:Y:S01]  /*3290*/  FFMA.FTZ R223, R96, R84, R223 ;  /* 0x0000005460df7223 */ /* 0x000fe200000100df */
[----:B------:R-:W-:Y:S01]  /*32a0*/  FMUL.FTZ R84, R176, R207 ;  /* 0x000000cfb0547220 */ /* 0x000fe20000410000 */
[----:B--2---:R-:W-:Y:S01]  /*32b0*/  FMUL.FTZ R229, R177, R193 ;  /* 0x000000c1b1e57220 */ /* 0x004fe20000410000 */
[----:B------:R1:W-:Y:S01]  /*32c0*/  STS [R138+0x10], R93 ;  /* 0x0000105d8a007388 */ /* 0x0003e20000000800 */
[-C--:B------:R-:W-:Y:S01]  /*32d0*/  FFMA.FTZ R223, R98, R231.reuse, R223 ;  /* 0x000000e762df7223 */ /* 0x080fe200000100df */
[----:B0-----:R-:W-:Y:S01]  /*32e0*/  FMUL.FTZ R89, R10, R231 ;  /* 0x000000e70a597220 */ /* 0x001fe20000410000 */
[----:B------:R-:W-:Y:S01]  /*32f0*/  FMUL.FTZ R231, R181, R201 ;  /* 0x000000c9b5e77220 */ /* 0x000fe20000410000 */
[----:B------:R0:W-:Y:S01]  /*3300*/  STS [R138+0x14], R85 ;  /* 0x000014558a007388 */ /* 0x0001e20000000800 */
[-C--:B------:R-:W-:Y:S01]  /*3310*/  FFMA.FTZ R88, R100, R84.reuse, R223 ;  /* 0x0000005464587223 */ /* 0x080fe200000100df */
[----:B------:R-:W-:Y:S01]  /*3320*/  FMUL.FTZ R223, R11, R84 ;  /* 0x000000540bdf7220 */ /* 0x000fe20000410000 */
[----:B------:R-:W-:Y:S01]  /*3330*/  FMUL.FTZ R84, R180, R204 ;  /* 0x000000ccb4547220 */ /* 0x000fe20000410000 */
[----:B------:R2:W-:Y:S01]  /*3340*/  STS [R138+0x18], R89 ;  /* 0x000018598a007388 */ /* 0x0005e20000000800 */
[-C--:B-1----:R-:W-:Y:S01]  /*3350*/  FMUL.FTZ R93, R12, R229.reuse ;  /* 0x000000e50c5d7220 */ /* 0x082fe20000410000 */
[----:B------:R-:W-:-:S02]  /*3360*/  FFMA.FTZ R229, R107, R229, R88 ;  /* 0x000000e56be57223 */ /* 0x000fc40000010058 */
[----:B------:R1:W-:Y:S01]  /*3370*/  STS [R138+0x1c], R223 ;  /* 0x00001cdf8a007388 */ /* 0x0003e20000000800 */
[----:B------:R-:W-:Y:S01]  /*3380*/  FMUL.FTZ R88, R182, R199 ;  /* 0x000000c7b6587220 */ /* 0x000fe20000410000 */
[-C--:B0-----:R-:W-:Y:S01]  /*3390*/  FMUL.FTZ R85, R13, R92.reuse ;  /* 0x0000005c0d557220 */ /* 0x081fe20000410000 */
[----:B------:R-:W-:Y:S01]  /*33a0*/  FFMA.FTZ R92, R108, R92, R229 ;  /* 0x0000005c6c5c7223 */ /* 0x000fe200000100e5 */
[----:B------:R0:W-:Y:S01]  /*33b0*/  STS [R138+0x20], R93 ;  /* 0x0000205d8a007388 */ /* 0x0001e20000000800 */
[----:B--2---:R-:W-:-:S03]  /*33c0*/  FMUL.FTZ R89, R179, R195 ;  /* 0x000000c3b3597220 */ /* 0x004fc60000410000 */
[----:B------:R2:W-:Y:S01]  /*33d0*/  STS [R138+0x24], R85 ;  /* 0x000024558a007388 */ /* 0x0005e20000000800 */
[-C--:B------:R-:W-:Y:S01]  /*33e0*/  FFMA.FTZ R229, R109, R89.reuse, R92 ;  /* 0x000000596de57223 */ /* 0x080fe2000001005c */
[-C--:B-1----:R-:W-:Y:S01]  /*33f0*/  FMUL.FTZ R223, R15, R84.reuse ;  /* 0x000000540fdf7220 */ /* 0x082fe20000410000 */
[----:B------:R-:W-:Y:S01]  /*3400*/  FMUL.FTZ R89, R14, R89 ;  /* 0x000000590e597220 */ /* 0x000fe20000410000 */
[----:B------:R-:W-:Y:S01]  /*3410*/  FMUL.FTZ R92, R186, R221 ;  /* 0x000000ddba5c7220 */ /* 0x000fe20000410000 */
[----:B------:R-:W-:Y:S01]  /*3420*/  FFMA.FTZ R84, R110, R84, R229 ;  /* 0x000000546e547223 */ /* 0x000fe200000100e5 */
[-C--:B0-----:R-:W-:Y:S01]  /*3430*/  FMUL.FTZ R93, R16, R231.reuse ;  /* 0x000000e7105d7220 */ /* 0x081fe20000410000 */
[----:B------:R0:W-:Y:S01]  /*3440*/  STS [R138+0x2c], R223 ;  /* 0x00002cdf8a007388 */ /* 0x0001e20000000800 */
[----:B------:R-:W-:Y:S01]  /*3450*/  FMUL.FTZ R229, R17, R88 ;  /* 0x0000005811e57220 */ /* 0x000fe20000410000 */
[----:B------:R-:W-:Y:S01]  /*3460*/  FFMA.FTZ R84, R111, R231, R84 ;  /* 0x000000e76f547223 */ /* 0x000fe20000010054 */
[----:B------:R-:W-:Y:S01]  /*3470*/  FMUL.FTZ R231, R183, R200 ;  /* 0x000000c8b7e77220 */ /* 0x000fe20000410000 */
[----:B------:R1:W-:Y:S02]  /*3480*/  STS [R138+0x28], R89 ;  /* 0x000028598a007388 */ /* 0x0003e40000000800 */
[----:B--2---:R-:W-:-:S02]  /*3490*/  FFMA.FTZ R85, R187, R88, R84 ;  /* 0x00000058bb557223 */ /* 0x004fc40000010054 */
[----:B------:R-:W-:Y:S01]  /*34a0*/  STS [R138+0x30], R93 ;  /* 0x0000305d8a007388 */ /* 0x000fe20000000800 */
[-C--:B0-----:R-:W-:Y:S01]  /*34b0*/  FMUL.FTZ R223, R19, R92.reuse ;  /* 0x0000005c13df7220 */ /* 0x081fe20000410000 */
[-C--:B------:R-:W-:Y:S02]  /*34c0*/  FFMA.FTZ R84, R188, R231.reuse, R85 ;  /* 0x000000e7bc547223 */ /* 0x080fe40000010055 */
[----:B------:R-:W-:Y:S01]  /*34d0*/  STS [R138+0x34], R229 ;  /* 0x000034e58a007388 */ /* 0x000fe20000000800 */
[----:B-1----:R-:W-:Y:S01]  /*34e0*/  FMUL.FTZ R89, R18, R231 ;  /* 0x000000e712597220 */ /* 0x002fe20000410000 */
[----:B------:R-:W-:Y:S02]  /*34f0*/  FFMA.FTZ R84, R189, R92, R84 ;  /* 0x0000005cbd547223 */ /* 0x000fe40000010054 */
[----:B------:R-:W-:Y:S04]  /*3500*/  STS [R138+0x3c], R223 ;  /* 0x00003cdf8a007388 */ /* 0x000fe80000000800 */
[----:B------:R-:W-:Y:S01]  /*3510*/  STS [R138+0x38], R89 ;  /* 0x000038598a007388 */ /* 0x000fe20000000800 */
[----:B------:R-:W-:Y:S06]  /*3520*/  BAR.SYNC.DEFER_BLOCKING 0x0 ;  /* 0x0000000000007b1d */ /* 0x000fec0000010000 */
[----:B------:R-:W0:Y:S04]  /*3530*/  LDS R243, [R155] ;  /* 0x000000009bf37984 */ /* 0x000e280000000800 */
[----:B------:R-:W1:Y:S04]  /*3540*/  LDS R245, [R140+0x100] ;  /* 0x000100008cf57984 */ /* 0x000e680000000800 */
[----:B------:R-:W2:Y:S04]  /*3550*/  LDS R247, [R142+0x200] ;  /* 0x000200008ef77984 */ /* 0x000ea80000000800 */
        /* <DEDUP_REMOVED lines=16> */
[----:B-----5:R-:W-:-:S03]  /*3660*/  FMUL.FTZ R233, R27, R212 ;  /* 0x000000d41be97220 */ /* 0x020fc60000410000 */
[----:B------:R5:W-:Y:S01]  /*3670*/  STS [R138+0x1094], R215 ;  /* 0x001094d78a007388 */ /* 0x000be20000000800 */
[----:B-1----:R-:W-:-:S03]  /*3680*/  FMUL.FTZ R235, R29, R210 ;  /* 0x000000d21deb7220 */ /* 0x002fc60000410000 */
[----:B------:R1:W-:Y:S01]  /*3690*/  STS [R138+0x109c], R233 ;  /* 0x00109ce98a007388 */ /* 0x0003e20000000800 */
[----:B--2---:R-:W-:-:S03]  /*36a0*/  FMUL.FTZ R217, R35, R222 ;  /* 0x000000de23d97220 */ /* 0x004fc60000410000 */
[----:B------:R2:W-:Y:S01]  /*36b0*/  STS [R138+0x1098], R213 ;  /* 0x001098d58a007388 */ /* 0x0005e20000000800 */
[----:B-----5:R-:W-:-:S03]  /*36c0*/  FMUL.FTZ R215, R33, R224 ;  /* 0x000000e021d77220 */ /* 0x020fc60000410000 */
[----:B------:R0:W-:Y:S01]  /*36d0*/  STS [R138+0x108c], R237 ;  /* 0x00108ced8a007388 */ /* 0x0001e20000000800 */
[----:B-1----:R-:W-:-:S03]  /*36e0*/  LOP3.LUT R233, R114, UR20, RZ, 0xfc, !PT ;  /* 0x0000001472e97c12 */ /* 0x002fc6000f8efcff */
[----:B------:R1:W-:Y:S01]  /*36f0*/  STS [R138+0x1090], R239 ;  /* 0x001090ef8a007388 */ /* 0x0003e20000000800 */
[----:B------:R-:W-:Y:S01]  /*3700*/  IADD3 R233, PT, PT, -R233, 0x400, R174 ;  /* 0x00000400e9e97810 */ /* 0x000fe20007ffe1ae */
[----:B--2---:R-:W-:Y:S02]  /*3710*/  FMUL.FTZ R213, R32, R226 ;  /* 0x000000e220d57220 */ /* 0x004fe40000410000 */
[----:B------:R1:W-:Y:S01]  /*3720*/  STS [R138+0x10a0], R211 ;  /* 0x0010a0d38a007388 */ /* 0x0003e20000000800 */
[----:B------:R-:W-:-:S03]  /*3730*/  ISETP.GE.AND P6, PT, R233, 0x1, PT ;  /* 0x00000001e900780c */ /* 0x000fc60003fc6270 */
[----:B------:R1:W-:Y:S01]  /*3740*/  STS [R138+0x10a4], R235 ;  /* 0x0010a4eb8a007388 */ /* 0x0003e20000000800 */
[C---:B------:R-:W-:Y:S02]  /*3750*/  ISETP.GE.AND P0, PT, R233.reuse, 0x41, PT ;  /* 0x00000041e900780c */ /* 0x040fe40003f06270 */
[C---:B------:R-:W-:Y:S01]  /*3760*/  ISETP.GE.AND P3, PT, R233.reuse, 0x81, PT ;  /* 0x00000081e900780c */ /* 0x040fe20003f66270 */
[----:B------:R1:W-:Y:S01]  /*3770*/  STS [R138+0x10a8], R241 ;  /* 0x0010a8f18a007388 */ /* 0x0003e20000000800 */
[C---:B------:R-:W-:Y:S02]  /*3780*/  ISETP.GE.AND P4, PT, R233.reuse, 0xc1, PT ;  /* 0x000000c1e900780c */ /* 0x040fe40003f86270 */
[C---:B------:R-:W-:Y:S01]  /*3790*/  ISETP.GE.AND P5, PT, R233.reuse, 0x101, PT ;  /* 0x00000101e900780c */ /* 0x040fe20003fa6270 */
[----:B------:R1:W-:Y:S01]  /*37a0*/  STS [R138+0x10ac], R227 ;  /* 0x0010ace38a007388 */ /* 0x0003e20000000800 */
[----:B------:R-:W-:-:S03]  /*37b0*/  ISETP.GE.AND P1, PT, R233, 0x141, PT ;  /* 0x00000141e900780c */ /* 0x000fc60003f26270 */
[----:B------:R1:W-:Y:S04]  /*37c0*/  STS [R138+0x10b0], R213 ;  /* 0x0010b0d58a007388 */ /* 0x0003e80000000800 */
[----:B------:R1:W-:Y:S04]  /*37d0*/  STS [R138+0x10b4], R215 ;  /* 0x0010b4d78a007388 */ /* 0x0003e80000000800 */
[----:B------:R1:W-:Y:S04]  /*37e0*/  STS [R138+0x10b8], R225 ;  /* 0x0010b8e18a007388 */ /* 0x0003e80000000800 */
[----:B------:R1:W-:Y:S01]  /*37f0*/  STS [R138+0x10bc], R217 ;  /* 0x0010bcd98a007388 */ /* 0x0003e20000000800 */
[----:B------:R-:W-:Y:S06]  /*3800*/  BAR.SYNC.DEFER_BLOCKING 0x0 ;  /* 0x0000000000007b1d */ /* 0x000fec0000010000 */
[----:B0--34-:R-:W-:Y:S05]  /*3810*/  @!P6 BRA `(.L_x_6180) ;  /* 0x00000000000ce947 */ /* 0x019fea0003800000 */
[----:B-1----:R-:W0:Y:S04]  /*3820*/  LDS R211, [R155+0x1080] ;  /* 0x001080009bd37984 */ /* 0x002e280000000800 */
[----:B------:R2:W-:Y:S04]  /*3830*/  REDG.E.ADD.F32.FTZ.RN.STRONG.GPU desc[UR24][R86.64], R243 ;  /* 0x000000f3560079a6 */ /* 0x0005e8000c12f318 */
[----:B0-----:R2:W-:Y:S02]  /*3840*/  REDG.E.ADD.F32.FTZ.RN.STRONG.GPU desc[UR24][R90.64], R211 ;  /* 0x000000d35a0079a6 */ /* 0x0015e4000c12f318 */
.L_x_6180:
[----:B------:R-:W-:Y:S05]  /*3850*/  BSYNC.RECONVERGENT B0 ;  /* 0x0000000000007941 */ /* 0x000fea0003800200 */
.L_x_6179:
[----:B-12---:R0:W1:Y:S01]  /*3860*/  LDS R211, [R140+0x1180] ;  /* 0x001180008cd37984 */ /* 0x0060620000000800 */
[----:B------:R-:W-:Y:S04]  /*3870*/  BSSY.RECONVERGENT B0, `(.L_x_6181) ;  /* 0x0000004000007945 */ /* 0x000fe80003800200 */
[----:B------:R-:W-:Y:S05]  /*3880*/  @!P0 BRA `(.L_x_6182) ;  /* 0x0000000000088947 */ /* 0x000fea0003800000 */
[----:B------:R2:W-:Y:S04]  /*3890*/  REDG.E.ADD.F32.FTZ.RN.STRONG.GPU desc[UR24][R86.64+0x100], R245 ;  /* 0x000100f5560079a6 */ /* 0x0005e8000c12f318 */
[----:B-1----:R2:W-:Y:S02]  /*38a0*/  REDG.E.ADD.F32.FTZ.RN.STRONG.GPU desc[UR24][R90.64+0x100], R211 ;  /* 0x000100d35a0079a6 */ /* 0x0025e4000c12f318 */
.L_x_6182:
[----:B------:R-:W-:Y:S05]  /*38b0*/  BSYNC.RECONVERGENT B0 ;  /* 0x0000000000007941 */ /* 0x000fea0003800200 */
.L_x_6181:
[----:B-12---:R1:W2:Y:S01]  /*38c0*/  LDS R211, [R142+0x1280] ;  /* 0x001280008ed37984 */ /* 0x0062a20000000800 */
[----:B------:R-:W-:Y:S04]  /*38d0*/  BSSY.RECONVERGENT B0, `(.L_x_6183) ;  /* 0x0000004000007945 */ /* 0x000fe80003800200 */
[----:B------:R-:W-:Y:S05]  /*38e0*/  @!P3 BRA `(.L_x_6184) ;  /* 0x000000000008b947 */ /* 0x000fea0003800000 */
[----:B------:R3:W-:Y:S04]  /*38f0*/  REDG.E.ADD.F32.FTZ.RN.STRONG.GPU desc[UR24][R86.64+0x200], R247 ;  /* 0x000200f7560079a6 */ /* 0x0007e8000c12f318 */
[----:B--2---:R3:W-:Y:S02]  /*3900*/  REDG.E.ADD.F32.FTZ.RN.STRONG.GPU desc[UR24][R90.64+0x200], R211 ;  /* 0x000200d35a0079a6 */ /* 0x0047e4000c12f318 */
.L_x_6184:
[----:B------:R-:W-:Y:S05]  /*3910*/  BSYNC.RECONVERGENT B0 ;  /* 0x0000000000007941 */ /* 0x000fea0003800200 */
.L_x_6183:
[----:B--23--:R2:W3:Y:S01]  /*3920*/  LDS R211, [R143+0x1380] ;  /* 0x001380008fd37984 */ /* 0x00c4e20000000800 */
[----:B------:R-:W-:Y:S04]  /*3930*/  BSSY.RECONVERGENT B0, `(.L_x_6185) ;  /* 0x0000004000007945 */ /* 0x000fe80003800200 */
[----:B------:R-:W-:Y:S05]  /*3940*/  @!P4 BRA `(.L_x_6186) ;  /* 0x000000000008c947 */ /* 0x000fea0003800000 */
[----:B------:R4:W-:Y:S04]  /*3950*/  REDG.E.ADD.F32.FTZ.RN.STRONG.GPU desc[UR24][R86.64+0x300], R249 ;  /* 0x000300f9560079a6 */ /* 0x0009e8000c12f318 */
[----:B---3--:R4:W-:Y:S02]  /*3960*/  REDG.E.ADD.F32.FTZ.RN.STRONG.GPU desc[UR24][R90.64+0x300], R211 ;  /* 0x000300d35a0079a6 */ /* 0x0089e4000c12f318 */
.L_x_6186:
[----:B------:R-:W-:Y:S05]  /*3970*/  BSYNC.RECONVERGENT B0 ;  /* 0x0000000000007941 */ /* 0x000fea0003800200 */
.L_x_6185:
[----:B---34-:R3:W4:Y:S01]  /*3980*/  LDS R211, [R144+0x1480] ;  /* 0x0014800090d37984 */ /* 0x0187220000000800 */
[----:B------:R-:W-:Y:S04]  /*3990*/  BSSY.RECONVERGENT B0, `(.L_x_6187) ;  /* 0x0000004000007945 */ /* 0x000fe80003800200 */
[----:B------:R-:W-:Y:S05]  /*39a0*/  @!P5 BRA `(.L_x_6188) ;  /* 0x000000000008d947 */ /* 0x000fea0003800000 */
[----:B------:R0:W-:Y:S04]  /*39b0*/  REDG.E.ADD.F32.FTZ.RN.STRONG.GPU desc[UR24][R86.64+0x400], R251 ;  /* 0x000400fb560079a6 */ /* 0x0001e8000c12f318 */
[----:B----4-:R0:W-:Y:S02]  /*39c0*/  REDG.E.ADD.F32.FTZ.RN.STRONG.GPU desc[UR24][R90.64+0x400], R211 ;  /* 0x000400d35a0079a6 */ /* 0x0101e4000c12f318 */
.L_x_6188:
[----:B------:R-:W-:Y:S05]  /*39d0*/  BSYNC.RECONVERGENT B0 ;  /* 0x0000000000007941 */ /* 0x000fea0003800200 */
.L_x_6187:
[----:B0---4-:R0:W4:Y:S01]  /*39e0*/  LDS R211, [R145+0x1580] ;  /* 0x0015800091d37984 */ /* 0x0111220000000800 */
[----:B------:R-:W-:Y:S01]  /*39f0*/  BSSY.RECONVERGENT B0, `(.L_x_6189) ;  /* 0x0000009000007945 */ /* 0x000fe20003800200 */
[C---:B------:R-:W-:Y:S02]  /*3a00*/  ISETP.GE.AND P3, PT, R233.reuse, 0x181, PT ;  /* 0x00000181e900780c */ /* 0x040fe40003f66270 */
[C---:B------:R-:W-:Y:S02]  /*3a10*/  ISETP.GE.AND P4, PT, R233.reuse, 0x1c1, PT ;  /* 0x000001c1e900780c */ /* 0x040fe40003f86270 */
[C---:B------:R-:W-:Y:S02]  /*3a20*/  ISETP.GE.AND P5, PT, R233.reuse, 0x201, PT ;  /* 0x00000201e900780c */ /* 0x040fe40003fa6270 */
[C---:B------:R-:W-:Y:S02]  /*3a30*/  ISETP.GE.AND P6, PT, R233.reuse, 0x241, PT ;  /* 0x00000241e900780c */ /* 0x040fe40003fc6270 */
[----:B------:R-:W-:Y:S01]  /*3a40*/  ISETP.GE.AND P0, PT, R233, 0x281, PT ;  /* 0x00000281e900780c */ /* 0x000fe20003f06270 */
[----:B0-----:R-:W-:-:S12]  /*3a50*/  @!P1 BRA `(.L_x_6190) ;  /* 0x0000000000089947 */ /* 0x001fd80003800000 */
[----:B------:R0:W-:Y:S04]  /*3a60*/  REDG.E.ADD.F32.FTZ.RN.STRONG.GPU desc[UR24][R86.64+0x500], R88 ;  /* 0x00050058560079a6 */ /* 0x0001e8000c12f318 */
[----:B----4-:R0:W-:Y:S02]  /*3a70*/  REDG.E.ADD.F32.FTZ.RN.STRONG.GPU desc[UR24][R90.64+0x500], R211 ;  /* 0x000500d35a0079a6 */ /* 0x0101e4000c12f318 */
.L_x_6190:
[----:B------:R-:W-:Y:S05]  /*3a80*/  BSYNC.RECONVERGENT B0 ;  /* 0x0000000000007941 */ /* 0x000fea0003800200 */
.L_x_6189:
[----:B0---4-:R0:W4:Y:S01]  /*3a90*/  LDS R211, [R146+0x1680] ;  /* 0x0016800092d37984 */ /* 0x0111220000000800 */
[----:B------:R-:W-:Y:S04]  /*3aa0*/  BSSY.RECONVERGENT B0, `(.L_x_6191) ;  /* 0x0000004000007945 */ /* 0x000fe80003800200 */
[----:B------:R-:W-:Y:S05]  /*3ab0*/  @!P3 BRA `(.L_x_6192) ;  /* 0x000000000008b947 */ /* 0x000fea0003800000 */
[----:B------:R0:W-:Y:S04]  /*3ac0*/  REDG.E.ADD.F32.FTZ.RN.STRONG.GPU desc[UR24][R86.64+0x600], R92 ;  /* 0x0006005c560079a6 */ /* 0x0001e8000c12f318 */
[----:B----4-:R0:W-:Y:S02]  /*3ad0*/  REDG.E.ADD.F32.FTZ.RN.STRONG.GPU desc[UR24][R90.64+0x600], R211 ;  /* 0x000600d35a0079a6 */ /* 0x0101e4000c12f318 */
.L_x_6192:
[----:B------:R-:W-:Y:S05]  /*3ae0*/  BSYNC.RECONVERGENT B0 ;  /* 0x0000000000007941 */ /* 0x000fea0003800200 */
.L_x_6191:
[----:B0---4-:R0:W4:Y:S01]  /*3af0*/  LDS R211, [R147+0x1780] ;  /* 0x0017800093d37984 */ /* 0x0111220000000800 */
[----:B------:R-:W-:Y:S04]  /*3b00*/  BSSY.RECONVERGENT B0, `(.L_x_6193) ;  /* 0x0000004000007945 */ /* 0x000fe80003800200 */
[----:B------:R-:W-:Y:S05]  /*3b10*/  @!P4 BRA `(.L_x_6194) ;  /* 0x000000000008c947 */ /* 0x000fea0003800000 */
[----:B------:R0:W-:Y:S04]  /*3b20*/  REDG.E.ADD.F32.FTZ.RN.STRONG.GPU desc[UR24][R86.64+0x700], R104 ;  /* 0x00070068560079a6 */ /* 0x0001e8000c12f318 */
[----:B----4-:R0:W-:Y:S02]  /*3b30*/  REDG.E.ADD.F32.FTZ.RN.STRONG.GPU desc[UR24][R90.64+0x700], R211 ;  /* 0x000700d35a0079a6 */ /* 0x0101e4000c12f318 */
.L_x_6194:
[----:B------:R-:W-:Y:S05]  /*3b40*/  BSYNC.RECONVERGENT B0 ;  /* 0x0000000000007941 */ /* 0x000fea0003800200 */
.L_x_6193:
[----:B0---4-:R0:W4:Y:S01]  /*3b50*/  LDS R211, [R156+0x1880] ;  /* 0x001880009cd37984 */ /* 0x0111220000000800 */
[----:B------:R-:W-:Y:S04]  /*3b60*/  BSSY.RECONVERGENT B0, `(.L_x_6195) ;  /* 0x0000004000007945 */ /* 0x000fe80003800200 */
[----:B------:R-:W-:Y:S05]  /*3b70*/  @!P5 BRA `(.L_x_6196) ;  /* 0x000000000008d947 */ /* 0x000fea0003800000 */
[----:B------:R0:W-:Y:S04]  /*3b80*/  REDG.E.ADD.F32.FTZ.RN.STRONG.GPU desc[UR24][R86.64+0x800], R106 ;  /* 0x0008006a560079a6 */ /* 0x0001e8000c12f318 */
[----:B----4-:R0:W-:Y:S02]  /*3b90*/  REDG.E.ADD.F32.FTZ.RN.STRONG.GPU desc[UR24][R90.64+0x800], R211 ;  /* 0x000800d35a0079a6 */ /* 0x0101e4000c12f318 */
.L_x_6196:
[----:B------:R-:W-:Y:S05]  /*3ba0*/  BSYNC.RECONVERGENT B0 ;  /* 0x0000000000007941 */ /* 0x000fea0003800200 */
.L_x_6195:
[----:B0---4-:R0:W4:Y:S01]  /*3bb0*/  LDS R211, [R148+0x1980] ;  /* 0x0019800094d37984 */ /* 0x0111220000000800 */
[----:B------:R-:W-:Y:S04]  /*3bc0*/  BSSY.RECONVERGENT B0, `(.L_x_6197) ;  /* 0x0000004000007945 */ /* 0x000fe80003800200 */
[----:B------:R-:W-:Y:S05]  /*3bd0*/  @!P6 BRA `(.L_x_6198) ;  /* 0x000000000008e947 */ /* 0x000fea0003800000 */
[----:B------:R0:W-:Y:S04]  /*3be0*/  REDG.E.ADD.F32.FTZ.RN.STRONG.GPU desc[UR24][R86.64+0x900], R231 ;  /* 0x000900e7560079a6 */ /* 0x0001e8000c12f318 */
[----:B----4-:R0:W-:Y:S02]  /*3bf0*/  REDG.E.ADD.F32.FTZ.RN.STRONG.GPU desc[UR24][R90.64+0x900], R211 ;  /* 0x000900d35a0079a6 */ /* 0x0101e4000c12f318 */
.L_x_6198:
[----:B------:R-:W-:Y:S05]  /*3c00*/  BSYNC.RECONVERGENT B0 ;  /* 0x0000000000007941 */ /* 0x000fea0003800200 */
.L_x_6197:
        /* <DEDUP_REMOVED lines=10> */
.L_x_6200:
[----:B------:R-:W-:Y:S05]  /*3cb0*/  BSYNC.RECONVERGENT B0 ;  /* 0x0000000000007941 */ /* 0x000fea0003800200 */
.L_x_6199:
[----:B0---4-:R0:W4:Y:S01]  /*3cc0*/  LDS R211, [R150+0x1b80] ;  /* 0x001b800096d37984 */ /* 0x0111220000000800 */
[----:B------:R-:W-:Y:S04]  /*3cd0*/  BSSY.RECONVERGENT B0, `(.L_x_6201) ;  /* 0x0000004000007945 */ /* 0x000fe80003800200 */
[----:B------:R-:W-:Y:S05]  /*3ce0*/  @!P1 BRA `(.L_x_6202) ;  /* 0x0000000000089947 */ /* 0x000fea0003800000 */
[----:B------:R0:W-:Y:S04]  /*3cf0*/  REDG.E.ADD.F32.FTZ.RN.STRONG.GPU desc[UR24][R86.64+0xb00], R223 ;  /* 0x000b00df560079a6 */ /* 0x0001e8000c12f318 */
[----:B----4-:R0:W-:Y:S02]  /*3d00*/  REDG.E.ADD.F32.FTZ.RN.STRONG.GPU desc[UR24][R90.64+0xb00], R211 ;  /* 0x000b00d35a0079a6 */ /* 0x0101e4000c12f318 */
.L_x_6202:
[----:B------:R-:W-:Y:S05]  /*3d10*/  BSYNC.RECONVERGENT B0 ;  /* 0x0000000000007941 */ /* 0x000fea0003800200 */
.L_x_6201:
[----:B0---4-:R0:W4:Y:S01]  /*3d20*/  LDS R211, [R151+0x1c80] ;  /* 0x001c800097d37984 */ /* 0x0111220000000800 */
[----:B------:R-:W-:Y:S04]  /*3d30*/  BSSY.RECONVERGENT B0, `(.L_x_6203) ;  /* 0x0000004000007945 */ /* 0x000fe80003800200 */
[----:B------:R-:W-:Y:S05]  /*3d40*/  @!P3 BRA `(.L_x_6204) ;  /* 0x000000000008b947 */ /* 0x000fea0003800000 */
[----:B------:R0:W-:Y:S04]  /*3d50*/  REDG.E.ADD.F32.FTZ.RN.STRONG.GPU desc[UR24][R86.64+0xc00], R219 ;  /* 0x000c00db560079a6 */ /* 0x0001e8000c12f318 */
[----:B----4-:R0:W-:Y:S02]  /*3d60*/  REDG.E.ADD.F32.FTZ.RN.STRONG.GPU desc[UR24][R90.64+0xc00], R211 ;  /* 0x000c00d35a0079a6 */ /* 0x0101e4000c12f318 */
.L_x_6204:
[----:B------:R-:W-:Y:S05]  /*3d70*/  BSYNC.RECONVERGENT B0 ;  /* 0x0000000000007941 */ /* 0x000fea0003800200 */
.L_x_6203:
[----:B0---4-:R0:W4:Y:S01]  /*3d80*/  LDS R211, [R152+0x1d80] ;  /* 0x001d800098d37984 */ /* 0x0111220000000800 */
[----:B------:R-:W-:Y:S04]  /*3d90*/  BSSY.RECONVERGENT B0, `(.L_x_6205) ;  /* 0x0000004000007945 */ /* 0x000fe80003800200 */
[----:B------:R-:W-:Y:S05]  /*3da0*/  @!P4 BRA `(.L_x_6206) ;  /* 0x000000000008c947 */ /* 0x000fea0003800000 */
[----:B------:R0:W-:Y:S04]  /*3db0*/  REDG.E.ADD.F32.FTZ.RN.STRONG.GPU desc[UR24][R86.64+0xd00], R93 ;  /* 0x000d005d560079a6 */ /* 0x0001e8000c12f318 */
[----:B----4-:R0:W-:Y:S02]  /*3dc0*/  REDG.E.ADD.F32.FTZ.RN.STRONG.GPU desc[UR24][R90.64+0xd00], R211 ;  /* 0x000d00d35a0079a6 */ /* 0x0101e4000c12f318 */
.L_x_6206:
[----:B------:R-:W-:Y:S05]  /*3dd0*/  BSYNC.RECONVERGENT B0 ;  /* 0x0000000000007941 */ /* 0x000fea0003800200 */
.L_x_6205:
[----:B0-----:R0:W0:Y:S01]  /*3de0*/  LDS R93, [R153+0x1e80] ;  /* 0x001e8000995d7984 */ /* 0x0010220000000800 */
[----:B------:R-:W-:Y:S04]  /*3df0*/  BSSY.RECONVERGENT B0, `(.L_x_6207) ;  /* 0x0000004000007945 */ /* 0x000fe80003800200 */
[----:B------:R-:W-:Y:S05]  /*3e00*/  @!P5 BRA `(.L_x_6208) ;  /* 0x000000000008d947 */ /* 0x000fea0003800000 */
[----:B------:R1:W-:Y:S04]  /*3e10*/  REDG.E.ADD.F32.FTZ.RN.STRONG.GPU desc[UR24][R86.64+0xe00], R89 ;  /* 0x000e0059560079a6 */ /* 0x0003e8000c12f318 */
[----:B0-----:R1:W-:Y:S02]  /*3e20*/  REDG.E.ADD.F32.FTZ.RN.STRONG.GPU desc[UR24][R90.64+0xe00], R93 ;  /* 0x000e005d5a0079a6 */ /* 0x0013e4000c12f318 */
.L_x_6208:
[----:B------:R-:W-:Y:S05]  /*3e30*/  BSYNC.RECONVERGENT B0 ;  /* 0x0000000000007941 */ /* 0x000fea0003800200 */
.L_x_6207:
[----:B-1----:R1:W0:Y:S01]  /*3e40*/  LDS R89, [R154+0x1f80] ;  /* 0x001f80009a597984 */ /* 0x0022220000000800 */
[----:B------:R-:W-:Y:S04]  /*3e50*/  BSSY.RECONVERGENT B0, `(.L_x_6209) ;  /* 0x0000004000007945 */ /* 0x000fe80003800200 */
[----:B------:R-:W-:Y:S05]  /*3e60*/  @!P6 BRA `(.L_x_6210) ;  /* 0x000000000008e947 */ /* 0x000fea0003800000 */
[----:B------:R1:W-:Y:S04]  /*3e70*/  REDG.E.ADD.F32.FTZ.RN.STRONG.GPU desc[UR24][R86.64+0xf00], R85 ;  /* 0x000f0055560079a6 */ /* 0x0003e8000c12f318 */
[----:B0-----:R1:W-:Y:S02]  /*3e80*/  REDG.E.ADD.F32.FTZ.RN.STRONG.GPU desc[UR24][R90.64+0xf00], R89 ;  /* 0x000f00595a0079a6 */ /* 0x0013e4000c12f318 */
.L_x_6210:
[----:B------:R-:W-:Y:S05]  /*3e90*/  BSYNC.RECONVERGENT B0 ;  /* 0x0000000000007941 */ /* 0x000fea0003800200 */
.L_x_6209:
[----:B-1----:R-:W1:Y:S01]  /*3ea0*/  SHFL.DOWN P0, R87, R84, 0x1, 0x1f ;  /* 0x08201f0054577f89 */ /* 0x002e620000000000 */
[----:B------:R-:W-:Y:S01]  /*3eb0*/  ISETP.NE.AND P3, PT, R102, RZ, PT ;  /* 0x000000ff6600720c */ /* 0x000fe20003f65270 */
[-C--:B------:R-:W-:Y:S01]  /*3ec0*/  FMUL.FTZ R88, R83, R221.reuse ;  /* 0x000000dd53587220 */ /* 0x080fe20000410000 */
[-C--:B------:R-:W-:Y:S01]  /*3ed0*/  FMUL.FTZ R83, R184, R200.reuse ;  /* 0x000000c8b8537220 */ /* 0x080fe20000410000 */
[----:B------:R-:W-:Y:S01]  /*3ee0*/  ISETP.NE.AND P1, PT, R162, RZ, PT ;  /* 0x000000ffa200720c */ /* 0x000fe20003f25270 */
[----:B------:R-:W-:Y:S01]  /*3ef0*/  FMUL.FTZ R86, R184, R221 ;  /* 0x000000ddb8567220 */ /* 0x000fe20000410000 */
[----:B------:R-:W-:Y:S01]  /*3f00*/  FMUL.FTZ R85, R82, R200 ;  /* 0x000000c852557220 */ /* 0x000fe20000410000 */
[----:B------:R-:W-:Y:S01]  /*3f10*/  FMUL.FTZ R82, R184, R199 ;  /* 0x000000c7b8527220 */ /* 0x000fe20000410000 */
[----:B------:R-:W-:Y:S01]  /*3f20*/  BSSY.RECONVERGENT B0, `(.L_x_6211) ;  /* 0x0000072000007945 */ /* 0x000fe20003800200 */
[----:B------:R-:W-:Y:S01]  /*3f30*/  FMUL.FTZ R90, R189, R86 ;  /* 0x00000056bd5a7220 */ /* 0x000fe20000410000 */
[----:B------:R-:W-:Y:S01]  /*3f40*/  FFMA.FTZ R67, R186, R88, R67 ;  /* 0x00000058ba437223 */ /* 0x000fe20000010043 */
[----:B------:R-:W-:Y:S01]  /*3f50*/  FMUL.FTZ R86, R187, R82 ;  /* 0x00000052bb567220 */ /* 0x000fe20000410000 */
[----:B------:R-:W-:Y:S01]  /*3f60*/  FMUL.FTZ R82, R77, R205 ;  /* 0x000000cd4d527220 */ /* 0x000fe20000410000 */
[----:B------:R-:W-:Y:S01]  /*3f70*/  FMUL.FTZ R77, R74, R209 ;  /* 0x000000d14a4d7220 */ /* 0x000fe20000410000 */
        /* <DEDUP_REMOVED lines=8> */
[----:B------:R-:W-:Y:S01]  /*4000*/  FFMA.FTZ R108, R13, R82, R108 ;  /* 0x000000520d6c7223 */ /* 0x000fe2000001006c */
[----:B------:R-:W-:Y:S01]  /*4010*/  FFMA.FTZ R209, R10, R77, R209 ;  /* 0x0000004d0ad17223 */ /* 0x000fe200000100d1 */
[----:B-1----:R-:W-:Y:S01]  /*4020*/  @P0 FADD R87, R84, R87 ;  /* 0x0000005754570221 */ /* 0x002fe20000000000 */
[----:B------:R-:W-:Y:S01]  /*4030*/  FMUL.FTZ R84, R81, R199 ;  /* 0x000000c751547220 */ /* 0x000fe20000410000 */
[-C--:B------:R-:W-:Y:S01]  /*4040*/  FMUL.FTZ R81, R184, R204.reuse ;  /* 0x000000ccb8517220 */ /* 0x080fe20000410000 */
[----:B------:R-:W-:Y:S01]  /*4050*/  FMUL.FTZ R204, R79, R204 ;  /* 0x000000cc4fcc7220 */ /* 0x000fe20000410000 */
[----:B------:R-:W-:Y:S01]  /*4060*/  FMUL.FTZ R79, R78, R195 ;  /* 0x000000c34e4f7220 */ /* 0x000fe20000410000 */
[----:B------:R-:W1:Y:S01]  /*4070*/  SHFL.DOWN P0, R92, R87, 0x2, 0x1f ;  /* 0x08401f00575c7f89 */ /* 0x000e620000000000 */
[----:B------:R-:W-:Y:S01]  /*4080*/  FMUL.FTZ R110, R110, R81 ;  /* 0x000000516e6e7220 */ /* 0x000fe20000410000 */
[-C--:B------:R-:W-:Y:S01]  /*4090*/  FMUL.FTZ R78, R184, R193.reuse ;  /* 0x000000c1b84e7220 */ /* 0x080fe20000410000 */
[----:B------:R-:W-:Y:S01]  /*40a0*/  FMUL.FTZ R193, R76, R193 ;  /* 0x000000c14cc17220 */ /* 0x000fe20000410000 */
[----:B------:R-:W-:Y:S01]  /*40b0*/  FMUL.FTZ R76, R71, R103 ;  /* 0x00000067474c7220 */ /* 0x000fe20000410000 */
[----:B------:R-:W-:Y:S01]  /*40c0*/  @!P1 SHF.R.U32.HI R71, RZ, 0x3, R114 ;  /* 0x00000003ff479819 */ /* 0x000fe20000011672 */
        /* <DEDUP_REMOVED lines=8> */
[----:B------:R-:W-:Y:S01]  /*4150*/  FADD.FTZ R51, R90, R51 ;  /* 0x000000335a337221 */ /* 0x000fe20000010000 */
[----:B------:R-:W-:Y:S01]  /*4160*/  FFMA.FTZ R63, R180, R204, R63 ;  /* 0x000000ccb43f7223 */ /* 0x000fe2000001003f */
[----:B------:R-:W-:Y:S01]  /*4170*/  FFMA.FTZ R94, R7, R76, R94 ;  /* 0x0000004c075e7223 */ /* 0x000fe2000001005e */
[----:B------:R-:W-:Y:S01]  /*4180*/  FADD.FTZ R49, R86, R49 ;  /* 0x0000003156317221 */ /* 0x000fe20000010000 */
[----:B------:R-:W-:Y:S01]  /*4190*/  FFMA.FTZ R62, R179, R79, R62 ;  /* 0x0000004fb33e7223 */ /* 0x000fe2000001003e */
[----:B------:R-:W-:Y:S01]  /*41a0*/  FFMA.FTZ R61, R178, R82, R61 ;  /* 0x00000052b23d7223 */ /* 0x000fe2000001003d */
[----:B------:R-:W-:Y:S01]  /*41b0*/  FADD.FTZ R39, R110, R39 ;  /* 0x000000276e277221 */ /* 0x000fe20000010000 */
[----:B------:R-:W-:Y:S01]  /*41c0*/  FFMA.FTZ R60, R177, R193, R60 ;  /* 0x000000c1b13c7223 */ /* 0x000fe2000001003c */
[----:B------:R-:W-:Y:S01]  /*41d0*/  FADD.FTZ R37, R108, R37 ;  /* 0x000000256c257221 */ /* 0x000fe20000010000 */
[----:B------:R-:W-:Y:S01]  /*41e0*/  FFMA.FTZ R58, R175, R77, R58 ;  /* 0x0000004daf3a7223 */ /* 0x000fe2000001003a */
[----:B-1----:R-:W-:Y:S01]  /*41f0*/  @P0 FADD R92, R87, R92 ;  /* 0x0000005c575c0221 */ /* 0x002fe20000000000 */
[----:B------:R-:W-:Y:S01]  /*4200*/  FMUL.FTZ R87, R188, R83 ;  /* 0x00000053bc577220 */ /* 0x000fe20000410000 */
[-C--:B------:R-:W-:Y:S01]  /*4210*/  FMUL.FTZ R83, R80, R201.reuse ;  /* 0x000000c950537220 */ /* 0x080fe20000410000 */
[----:B------:R-:W-:Y:S01]  /*4220*/  FMUL.FTZ R80, R184, R201 ;  /* 0x000000c9b8507220 */ /* 0x000fe20000410000 */
[----:B------:R-:W-:Y:S01]  /*4230*/  FADD.FTZ R36, R107, R36 ;  /* 0x000000246b247221 */ /* 0x000fe20000010000 */
[----:B0-----:R-:W0:Y:S01]  /*4240*/  SHFL.DOWN P0, R89, R92, 0x4, 0x1f ;  /* 0x08801f005c597f89 */ /* 0x001e220000000000 */
[----:B------:R-:W-:Y:S01]  /*4250*/  FFMA.FTZ R87, R18, R85, R87 ;  /* 0x0000005512577223 */ /* 0x000fe20000010057 */
[----:B------:R-:W-:Y:S01]  /*4260*/  FMUL.FTZ R111, R111, R80 ;  /* 0x000000506f6f7220 */ /* 0x000fe20000410000 */
[----:B------:R-:W-:Y:S01]  /*4270*/  FMUL.FTZ R80, R184, R195 ;  /* 0x000000c3b8507220 */ /* 0x000fe20000410000 */
[-C--:B------:R-:W-:Y:S01]  /*4280*/  FFMA.FTZ R64, R181, R83.reuse, R64 ;  /* 0x00000053b5407223 */ /* 0x080fe20000010040 */
[----:B------:R-:W-:Y:S01]  /*4290*/  FADD.FTZ R50, R87, R50 ;  /* 0x0000003257327221 */ /* 0x000fe20000010000 */
[----:B------:R-:W-:Y:S01]  /*42a0*/  FFMA.FTZ R111, R16, R83, R111 ;  /* 0x00000053106f7223 */ /* 0x000fe2000001006f */
[----:B------:R-:W-:Y:S01]  /*42b0*/  FMUL.FTZ R109, R109, R80 ;  /* 0x000000506d6d7220 */ /* 0x000fe20000410000 */
[----:B------:R-:W-:Y:S01]  /*42c0*/  FMUL.FTZ R80, R75, R207 ;  /* 0x000000cf4b507220 */ /* 0x000fe20000410000 */
[C---:B------:R-:W-:Y:S01]  /*42d0*/  FMUL.FTZ R75, R184.reuse, R105 ;  /* 0x00000069b84b7220 */ /* 0x040fe20000410000 */
[----:B------:R-:W-:Y:S01]  /*42e0*/  FMUL.FTZ R207, R184, R207 ;  /* 0x000000cfb8cf7220 */ /* 0x000fe20000410000 */
[----:B------:R-:W-:Y:S01]  /*42f0*/  FFMA.FTZ R109, R14, R79, R109 ;  /* 0x0000004f0e6d7223 */ /* 0x000fe2000001006d */
[----:B------:R-:W-:Y:S01]  /*4300*/  FADD.FTZ R48, R111, R48 ;  /* 0x000000306f307221 */ /* 0x000fe20000010000 */
[----:B------:R-:W-:Y:S01]  /*4310*/  FMUL.FTZ R96, R96, R75 ;  /* 0x0000004b60607220 */ /* 0x000fe20000410000 */
[-C--:B------:R-:W-:Y:S01]  /*4320*/  FMUL.FTZ R75, R72, R191.reuse ;  /* 0x000000bf484b7220 */ /* 0x080fe20000410000 */
[----:B------:R-:W-:Y:S01]  /*4330*/  FMUL.FTZ R72, R184, R191 ;  /* 0x000000bfb8487220 */ /* 0x000fe20000410000 */
[----:B------:R-:W-:Y:S01]  /*4340*/  FMUL.FTZ R100, R100, R207 ;  /* 0x000000cf64647220 */ /* 0x000fe20000410000 */
[----:B------:R-:W-:Y:S01]  /*4350*/  FFMA.FTZ R96, R9, R78, R96 ;  /* 0x0000004e09607223 */ /* 0x000fe20000010060 */
[----:B------:R-:W-:Y:S01]  /*4360*/  FADD.FTZ R38, R109, R38 ;  /* 0x000000266d267221 */ /* 0x000fe20000010000 */
[----:B------:R-:W-:Y:S01]  /*4370*/  FMUL.FTZ R99, R99, R72 ;  /* 0x0000004863637220 */ /* 0x000fe20000410000 */
[----:B------:R-:W-:Y:S01]  /*4380*/  FMUL.FTZ R72, R184, R203 ;  /* 0x000000cbb8487220 */ /* 0x000fe20000410000 */
[-C--:B------:R-:W-:Y:S01]  /*4390*/  FFMA.FTZ R100, R11, R80.reuse, R100 ;  /* 0x000000500b647223 */ /* 0x080fe20000010064 */
[----:B------:R-:W-:Y:S01]  /*43a0*/  FFMA.FTZ R59, R176, R80, R59 ;  /* 0x00000050b03b7223 */ /* 0x000fe2000001003b */
[----:B------:R-:W-:Y:S01]  /*43b0*/  FFMA.FTZ R99, R8, R75, R99 ;  /* 0x0000004b08637223 */ /* 0x000fe20000010063 */
[----:B0-----:R-:W-:Y:S01]  /*43c0*/  @P0 FADD R89, R92, R89 ;  /* 0x000000595c590221 */ /* 0x001fe20000000000 */
[----:B------:R-:W-:Y:S01]  /*43d0*/  @!P1 LOP3.LUT R92, R71, 0x7c, RZ, 0xc0, !PT ;  /* 0x0000007c475c9812 */ /* 0x000fe200078ec0ff */
[----:B------:R-:W-:Y:S01]  /*43e0*/  FMUL.FTZ R71, R70, R197 ;  /* 0x000000c546477220 */ /* 0x000fe20000410000 */
[----:B------:R-:W-:Y:S01]  /*43f0*/  FMUL.FTZ R70, R69, R203 ;  /* 0x000000cb45467220 */ /* 0x000fe20000410000 */
[-C--:B------:R-:W-:Y:S01]  /*4400*/  FMUL.FTZ R69, R184, R101.reuse ;  /* 0x00000065b8457220 */ /* 0x080fe20000410000 */
[----:B------:R-:W0:Y:S01]  /*4410*/  SHFL.DOWN P0, R102, R89, 0x8, 0x1f ;  /* 0x09001f0059667f89 */ /* 0x000e220000000000 */
        /* <DEDUP_REMOVED lines=30> */
[----:B------:R-:W5:Y:S01]  /*4600*/  @P0 LDS R69, [UR20+0x5740] ;  /* 0x00574014ff450984 */ /* 0x000f620008000800 */
[----:B-1----:R-:W-:-:S04]  /*4610*/  FADD.FTZ R0, R81, R0 ;  /* 0x0000000051007221 */ /* 0x002fc80000010000 */
[----:B-----5:R-:W-:-:S05]  /*4620*/  @P0 FADD.FTZ R0, R0, R69 ;  /* 0x0000004500000221 */ /* 0x020fca0000010000 */
[----:B------:R1:W-:Y:S02]  /*4630*/  STS [UR20+0x5740], R0 ;  /* 0x00574000ff007988 */ /* 0x0003e40008000814 */
.L_x_6212:
[----:B------:R-:W-:Y:S05]  /*4640*/  BSYNC.RECONVERGENT B0 ;  /* 0x0000000000007941 */ /* 0x000fea0003800200 */
.L_x_6211:
[----:B------:R-:W-:-:S04]  /*4650*/  UIADD3 UR6, UPT, UPT, UR6, 0x1, URZ ;  /* 0x0000000106067890 */ /* 0x000fc8000fffe0ff */
[----:B------:R-:W-:-:S09]  /*4660*/  UISETP.GE.AND UP0, UPT, UR6, UR33, UPT ;  /* 0x000000210600728c */ /* 0x000fd2000bf06270 */
[----:B------:R-:W-:Y:S05]  /*4670*/  BRA.U !UP0, `(.L_x_6213) ;  /* 0xffffffcd08f87547 */ /* 0x000fea000b83ffff */
.L_x_6168:
[----:B------:R-:W-:Y:S01]  /*4680*/  BAR.SYNC.DEFER_BLOCKING 0x0 ;  /* 0x0000000000007b1d */ /* 0x000fe20000010000 */
[----:B------:R-:W-:Y:S01]  /*4690*/  UIADD3 UR34, UPT, UPT, UR12, -0x1, URZ ;  /* 0xffffffff0c227890 */ /* 0x000fe2000fffe0ff */
[----:B-1----:R-:W-:Y:S01]  /*46a0*/  FADD.FTZ R0, R133, R44 ;  /* 0x0000002c85007221 */ /* 0x002fe20000010000 */
[----:B------:R-:W-:Y:S01]  /*46b0*/  IADD3 R130, P0, PT, R130, -0x1000, RZ ;  /* 0xfffff00082827810 */ /* 0x000fe20007f1e0ff */
[----:B------:R-:W-:Y:S01]  /*46c0*/  UIADD3 UR16, UP1, UPT, UR16, -0x1000, URZ ;  /* 0xfffff00010107890 */ /* 0x000fe2000ff3e0ff */
[----:B------:R-:W-:Y:S01]  /*46d0*/  IADD3 R134, P1, PT, R134, -0x1000, RZ ;  /* 0xfffff00086867810 */ /* 0x000fe20007f3e0ff */
[----:B------:R-:W1:Y:S01]  /*46e0*/  LDCU.64 UR28, c[0x0][0x4f8] ;  /* 0x00009f00ff1c77ac */ /* 0x000e620008000a00 */
[----:B------:R-:W-:Y:S01]  /*46f0*/  FADD.FTZ R7, R0, R45 ;  /* 0x0000002d00077221 */ /* 0x000fe20000010000 */
[----:B------:R-:W-:Y:S01]  /*4700*/  IADD3.X R132, PT, PT, R132, -0x1, RZ, P0, !PT ;  /* 0xffffffff84847810 */ /* 0x000fe200007fe4ff */
[----:B------:R-:W5:Y:S02]  /*4710*/  LDCU.64 UR30, c[0x0][0x500] ;  /* 0x0000a000ff1e77ac */ /* 0x000f640008000a00 */
[----:B------:R-:W-:Y:S01]  /*4720*/  FADD.FTZ R0, R7, R46 ;  /* 0x0000002e07007221 */ /* 0x000fe20000010000 */
[----:B------:R-:W-:Y:S01]  /*4730*/  IADD3.X R135, PT, PT, R135, -0x1, RZ, P1, !PT ;  /* 0xffffffff87877810 */ /* 0x000fe20000ffe4ff */
[----:B------:R-:W-:-:S02]  /*4740*/  USHF.L.U32 UR22, UR34, 0xa, URZ ;  /* 0x0000000a22167899 */ /* 0x000fc400080006ff */
[----:B------:R-:W-:Y:S01]  /*4750*/  FADD.FTZ R7, R0, R47 ;  /* 0x0000002f00077221 */ /* 0x000fe20000010000 */
[----:B------:R-:W0:Y:S03]  /*4760*/  LDCU.64 UR32, c[0x0][0x550] ;  /* 0x0000aa00ff2077ac */ /* 0x000e260008000a00 */
[----:B------:R-:W-:Y:S01]  /*4770*/  FADD.FTZ R0, R7, R40 ;  /* 0x0000002807007221 */ /* 0x000fe20000010000 */
[----:B------:R-:W-:Y:S02]  /*4780*/  USHF.R.S32.HI UR23, URZ, 0x1f, UR22 ;  /* 0x0000001fff177899 */ /* 0x000fe40008011416 */
[----:B------:R-:W-:Y:S01]  /*4790*/  UIADD3 UR14, UP2, UPT, UR14, -0x1000, URZ ;  /* 0xfffff0000e0e7890 */ /* 0x000fe2000ff5e0ff */
[----:B------:R-:W-:Y:S01]  /*47a0*/  STS.128 [R163], R52 ;  /* 0x00000034a3007388 */ /* 0x000fe20000000c00 */
[----:B-1----:R-:W-:Y:S02]  /*47b0*/  UIMAD.WIDE.U32 UR20, UR27, UR28, UR22 ;  /* 0x0000001c1b1472a5 */ /* 0x002fe4000f8e0016 */
[----:B------:R-:W-:Y:S01]  /*47c0*/  UIADD3.X UR17, UPT, UPT, UR17, -0x1, URZ, UP1, !UPT ;  /* 0xffffffff11117890 */ /* 0x000fe20008ffe4ff */
[----:B------:R-:W-:Y:S01]  /*47d0*/  STS.128 [R163+0x10], R56 ;  /* 0x00001038a3007388 */ /* 0x000fe20000000c00 */
[----:B------:R-:W-:Y:S01]  /*47e0*/  UIMAD UR21, UR27, UR29, UR21 ;  /* 0x0000001d1b1572a4 */ /* 0x000fe2000f8e0215 */
[----:B------:R-:W1:Y:S02]  /*47f0*/  LDCU.64 UR28, c[0x0][0x520] ;  /* 0x0000a400ff1c77ac */ /* 0x000e640008000a00 */
        /* <DEDUP_REMOVED lines=8> */
[----:B------:R-:W2:Y:S03]  /*4880*/  LDCU.64 UR30, c[0x0][0x560] ;  /* 0x0000ac00ff1e77ac */ /* 0x000ea60008000a00 */
[----:B------:R-:W3:Y:S01]  /*4890*/  LDS.128 R16, [R161+0x400] ;  /* 0x00040000a1107984 */ /* 0x000ee20000000c00 */
[----:B------:R-:W-:Y:S01]  /*48a0*/  ULEA.HI.X UR20, UR20, UR33, UR21, 0x2, UP0 ;  /* 0x0000002114147291 */ /* 0x000fe200080f1415 */
[----:B------:R-:W-:Y:S01]  /*48b0*/  MOV R4, UR6 ;  /* 0x0000000600047c02 */ /* 0x000fe20008000f00 */
[----:B------:R-:W-:Y:S01]  /*48c0*/  UIADD3.X UR15, UPT, UPT, UR15, -0x1, URZ, UP2, !UPT ;  /* 0xffffffff0f0f7890 */ /* 0x000fe200097fe4ff */
[----:B------:R-:W4:Y:S03]  /*48d0*/  LDS.128 R20, [R161+0x600] ;  /* 0x00060000a1147984 */ /* 0x000f260000000c00 */
[----:B------:R-:W-:-:S03]  /*48e0*/  MOV R5, UR20 ;  /* 0x0000001400057c02 */ /* 0x000fc60008000f00 */
[----:B------:R-:W-:Y:S02]  /*48f0*/  IMAD.WIDE.U32 R4, R157, 0x10, R4 ;  /* 0x000000109d047825 */ /* 0x000fe400078e0004 */
[----:B------:R-:W1:Y:S02]  /*4900*/  LDCU.64 UR20, c[0x0][0x518] ;  /* 0x0000a300ff1477ac */ /* 0x000e640008000a00 */
[----:B-1----:R-:W-:Y:S01]  /*4910*/  UIMAD.WIDE.U32 UR22, UR27, UR20, UR22 ;  /* 0x000000141b1672a5 */ /* 0x002fe2000f8e0016 */
[----:B-----5:R-:W-:Y:S03]  /*4920*/  STG.E.128 desc[UR24][R4.64], R8 ;  /* 0x0000000804007986 */ /* 0x020fe6000c101d18 */
[----:B------:R-:W-:Y:S01]  /*4930*/  UIMAD UR21, UR27, UR21, UR23 ;  /* 0x000000151b1572a4 */ /* 0x000fe2000f8e0217 */
[----:B0-----:R-:W-:Y:S02]  /*4940*/  STG.E.128 desc[UR24][R4.64+0x200], R12 ;  /* 0x0002000c04007986 */ /* 0x001fe4000c101d18 */
[----:B------:R-:W-:-:S02]  /*4950*/  UMOV UR20, UR22 ;  /* 0x0000001600147c82 */ /* 0x000fc40008000000 */
[----:B---3--:R-:W-:Y:S01]  /*4960*/  STG.E.128 desc[UR24][R4.64+0x400], R16 ;  /* 0x0004001004007986 */ /* 0x008fe2000c101d18 */
[----:B------:R-:W-:-:S03]  /*4970*/  UIMAD.WIDE.U32 UR20, UR26, UR28, UR20 ;  /* 0x0000001c1a1472a5 */ /* 0x000fc6000f8e0014 */
[----:B----4-:R0:W-:Y:S01]  /*4980*/  STG.E.128 desc[UR24][R4.64+0x600], R20 ;  /* 0x0006001404007986 */ /* 0x0101e2000c101d18 */
[----:B------:R-:W-:Y:S02]  /*4990*/  UIMAD UR21, UR26, UR29, UR21 ;  /* 0x0000001d1a1572a4 */ /* 0x000fe4000f8e0215 */
[----:B--2---:R-:W-:Y:S01]  /*49a0*/  ULEA UR6, UP0, UR20, UR30, 0x2 ;  /* 0x0000001e14067291 */ /* 0x004fe2000f8010ff */
        /* <DEDUP_REMOVED lines=17> */
[----:B------:R-:W-:Y:S01]  /*4ac0*/  FADD.FTZ R43, R42, R43 ;  /* 0x0000002b2a2b7221 */ /* 0x000fe20000010000 */
[----:B------:R-:W-:Y:S02]  /*4ad0*/  IMAD.WIDE.U32 R4, R157, 0x10, R4 ;  /* 0x000000109d047825 */ /* 0x000fe400078e0004 */
[----:B------:R-:W4:Y:S02]  /*4ae0*/  LDS.128 R16, [R161+0x400] ;  /* 0x00040000a1107984 */ /* 0x000f240000000c00 */
[----:B-1----:R-:W-:-:S02]  /*4af0*/  FADD.FTZ R36, R43, R36 ;  /* 0x000000242b247221 */ /* 0x002fc40000010000 */
[----:B------:R-:W1:Y:S02]  /*4b00*/  LDS.128 R20, [R161+0x600] ;  /* 0x00060000a1147984 */ /* 0x000e640000000c00 */
[----:B------:R-:W-:-:S04]  /*4b10*/  FADD.FTZ R37, R36, R37 ;  /* 0x0000002524257221 */ /* 0x000fc80000010000 */
[----:B------:R-:W-:-:S04]  /*4b20*/  FADD.FTZ R38, R37, R38 ;  /* 0x0000002625267221 */ /* 0x000fc80000010000 */
[----:B------:R-:W-:-:S04]  /*4b30*/  FADD.FTZ R39, R38, R39 ;  /* 0x0000002726277221 */ /* 0x000fc80000010000 */
[----:B--2---:R-:W-:-:S04]  /*4b40*/  FADD.FTZ R48, R39, R48 ;  /* 0x0000003027307221 */ /* 0x004fc80000010000 */
[----:B------:R-:W-:-:S04]  /*4b50*/  FADD.FTZ R49, R48, R49 ;  /* 0x0000003130317221 */ /* 0x000fc80000010000 */
[----:B------:R-:W-:-:S04]  /*4b60*/  FADD.FTZ R50, R49, R50 ;  /* 0x0000003231327221 */ /* 0x000fc80000010000 */
[----:B------:R-:W-:Y:S01]  /*4b70*/  FADD.FTZ R133, R50, R51 ;  /* 0x0000003332857221 */ /* 0x000fe20000010000 */
[----:B---3--:R2:W-:Y:S04]  /*4b80*/  STG.E.128 desc[UR24][R4.64], R8 ;  /* 0x0000000804007986 */ /* 0x0085e8000c101d18 */
[----:B0-----:R2:W-:Y:S04]  /*4b90*/  STG.E.128 desc[UR24][R4.64+0x200], R12 ;  /* 0x0002000c04007986 */ /* 0x0015e8000c101d18 */
[----:B----4-:R2:W-:Y:S04]  /*4ba0*/  STG.E.128 desc[UR24][R4.64+0x400], R16 ;  /* 0x0004001004007986 */ /* 0x0105e8000c101d18 */
[----:B-1----:R2:W-:Y:S01]  /*4bb0*/  STG.E.128 desc[UR24][R4.64+0x600], R20 ;  /* 0x0006001404007986 */ /* 0x0025e2000c101d18 */
[----:B------:R-:W-:Y:S05]  /*4bc0*/  BRA.U UP0, `(.L_x_6214) ;  /* 0xffffffc1006c7547 */ /* 0x000fea000b83ffff */
.L_x_6167:
        /* <DEDUP_REMOVED lines=38> */
[----:B------:R-:W-:Y:S01]  /*4e30*/  MOV R3, UR5 ;  /* 0x0000000500037c02 */ /* 0x000fe20008000f00 */
[----:B--2---:R-:W-:-:S05]  /*4e40*/  FADD.FTZ R5, R4, R5 ;  /* 0x0000000504057221 */ /* 0x004fca0000010000 */
[----:B------:R2:W-:Y:S02]  /*4e50*/  REDG.E.ADD.F32.FTZ.RN.STRONG.GPU desc[UR24][R2.64], R5 ;  /* 0x00000005020079a6 */ /* 0x0005e4000c12f318 */
.L_x_6216:
[----:B------:R-:W-:Y:S05]  /*4e60*/  BSYNC.RECONVERGENT B0 ;  /* 0x0000000000007941 */ /* 0x000fea0003800200 */
.L_x_6215:
        /* <DEDUP_REMOVED lines=39> */
.L_x_6218:
[----:B------:R-:W-:Y:S05]  /*50e0*/  BSYNC.RECONVERGENT B0 ;  /* 0x0000000000007941 */ /* 0x000fea0003800200 */
.L_x_6217:
[----:B------:R-:W-:Y:S05]  /*50f0*/  @P0 EXIT ;  /* 0x000000000000094d */ /* 0x000fea0003800000 */
[----:B------:R-:W3:Y:S01]  /*5100*/  S2UR UR5, SR_CgaCtaId ;  /* 0x00000000000579c3 */ /* 0x000ee20000008800 */
[----:B0-----:R-:W-:Y:S01]  /*5110*/  MOV R7, R9 ;  /* 0x0000000900077202 */ /* 0x001fe20000000f00 */
[----:B------:R-:W-:Y:S01]  /*5120*/  UMOV UR4, 0x400 ;  /* 0x0000040000047882 */ /* 0x000fe20000000000 */
[----:B------:R-:W0:Y:S01]  /*5130*/  LDCU UR6, c[0x0][0x360] ;  /* 0x00006c00ff0677ac */ /* 0x000e220008000800 */
[----:B------:R-:W4:Y:S01]  /*5140*/  LDCU.64 UR10, c[0x0][0x4b0] ;  /* 0x00009600ff0a77ac */ /* 0x000f220008000a00 */
[----:B------:R-:W0:Y:S02]  /*5150*/  LDCU.64 UR12, c[0x0][0x530] ;  /* 0x0000a600ff0c77ac */ /* 0x000e240008000a00 */
[----:B0--34-:R-:W-:-:S12]  /*5160*/  ULEA UR4, UR5, UR4, 0x18 ;  /* 0x0000000405047291 */ /* 0x019fd8000f8ec0ff */
.L_x_6219:
        /* <DEDUP_REMOVED lines=18> */
.L_x_6173:
[----:B------:R-:W-:Y:S01]  /*5290*/  MOV R213, R87 ;  /* 0x0000005700d57202 */ /* 0x000fe20000000f00 */
[----:B------:R-:W-:Y:S01]  /*52a0*/  HFMA2 R214, -RZ, RZ, 0, 5.9604644775390625e-08 ;  /* 0x00000001ffd67431 */ /* 0x000fe200000001ff */
[----:B------:R-:W-:Y:S02]  /*52b0*/  MOV R215, RZ ;  /* 0x000000ff00d77202 */ /* 0x000fe40000000f00 */
[----:B------:R-:W-:-:S07]  /*52c0*/  MOV R86, 0xffffffff ;  /* 0xffffffff00567802 */ /* 0x000fce0000000f00 */
[----:B01---5:R-:W-:Y:S05]  /*52d0*/  WARPSYNC.COLLECTIVE R86, `(.L_x_6220) ;  /* 0x0000000056087348 */ /* 0x023fea0003c00000 */
[----:B------:R2:W3:Y:S02]  /*52e0*/  SHFL.UP P6, R85, R213, R214, R215 ;  /* 0x040000d6d5557389 */ /* 0x0004e400000c00d7 */
[----:B0123-5:R-:W-:Y:S05]  /*52f0*/  ENDCOLLECTIVE ;  /* 0x000000000000791b */ /* 0x02ffea0003800000 */
.L_x_6220:
[----:B------:R-:W-:Y:S02]  /*5300*/  MOV R213, R208 ;  /* 0x000000d000d57202 */ /* 0x000fe40000000f00 */
[----:B------:R-:W-:-:S07]  /*5310*/  MOV R84, R85 ;  /* 0x0000005500547202 */ /* 0x000fce0000000f00 */
[----:B------:R-:W-:Y:S05]  /*5320*/  WARPSYNC.COLLECTIVE R86, `(.L_x_6221) ;  /* 0x0000000056087348 */ /* 0x000fea0003c00000 */
[----:B------:R0:W1:Y:S02]  /*5330*/  SHFL.UP P6, R85, R213, R214, R215 ;  /* 0x040000d6d5557389 */ /* 0x00006400000c00d7 */
[----:B01----:R-:W-:Y:S05]  /*5340*/  ENDCOLLECTIVE ;  /* 0x000000000000791b */ /* 0x003fea0003800000 */
.L_x_6221:
        /* <DEDUP_REMOVED lines=9> */
.L_x_6222:
[----:B------:R-:W-:Y:S02]  /*53e0*/  MOV R213, R210 ;  /* 0x000000d200d57202 */ /* 0x000fe40000000f00 */
[----:B------:R-:W-:-:S07]  /*53f0*/  MOV R84, R85 ;  /* 0x0000005500547202 */ /* 0x000fce0000000f00 */
[----:B------:R-:W-:Y:S05]  /*5400*/  WARPSYNC.COLLECTIVE R86, `(.L_x_6223) ;  /* 0x0000000056087348 */ /* 0x000fea0003c00000 */
[----:B------:R0:W1:Y:S02]  /*5410*/  SHFL.UP P6, R85, R213, R214, R215 ;  /* 0x040000d6d5557389 */ /* 0x00006400000c00d7 */
[----:B01----:R-:W-:Y:S05]  /*5420*/  ENDCOLLECTIVE ;  /* 0x000000000000791b */ /* 0x003fea0003800000 */
.L_x_6223:
        /* <DEDUP_REMOVED lines=8> */
.L_x_6224:
[----:B------:R-:W-:Y:S02]  /*54b0*/  MOV R213, R212 ;  /* 0x000000d400d57202 */ /* 0x000fe40000000f00 */
[----:B------:R-:W-:-:S07]  /*54c0*/  MOV R84, R85 ;  /* 0x0000005500547202 */ /* 0x000fce0000000f00 */
[----:B------:R-:W-:Y:S05]  /*54d0*/  WARPSYNC.COLLECTIVE R86, `(.L_x_6225) ;  /* 0x0000000056087348 */ /* 0x000fea0003c00000 */
[----:B------:R0:W1:Y:S02]  /*54e0*/  SHFL.UP P6, R85, R213, R214, R215 ;  /* 0x040000d6d5557389 */ /* 0x00006400000c00d7 */
[----:B01----:R-:W-:Y:S05]  /*54f0*/  ENDCOLLECTIVE ;  /* 0x000000000000791b */ /* 0x003fea0003800000 */
.L_x_6225:
        /* <DEDUP_REMOVED lines=8> */
.L_x_6226:
[----:B------:R-:W-:Y:S02]  /*5580*/  MOV R213, R208 ;  /* 0x000000d000d57202 */ /* 0x000fe40000000f00 */
[----:B------:R-:W-:-:S07]  /*5590*/  MOV R84, R85 ;  /* 0x0000005500547202 */ /* 0x000fce0000000f00 */
[----:B------:R-:W-:Y:S05]  /*55a0*/  WARPSYNC.COLLECTIVE R86, `(.L_x_6227) ;  /* 0x0000000056087348 */ /* 0x000fea0003c00000 */
[----:B------:R0:W1:Y:S02]  /*55b0*/  SHFL.UP P6, R85, R213, R214, R215 ;  /* 0x040000d6d5557389 */ /* 0x00006400000c00d7 */
[----:B01----:R-:W-:Y:S05]  /*55c0*/  ENDCOLLECTIVE ;  /* 0x000000000000791b */ /* 0x003fea0003800000 */
.L_x_6227:
        /* <DEDUP_REMOVED lines=8> */
.L_x_6228:
[----:B------:R-:W-:Y:S02]  /*5650*/  MOV R213, R84 ;  /* 0x0000005400d57202 */ /* 0x000fe40000000f00 */
[----:B------:R-:W-:-:S07]  /*5660*/  MOV R210, R85 ;  /* 0x0000005500d27202 */ /* 0x000fce0000000f00 */
[----:B------:R-:W-:Y:S05]  /*5670*/  WARPSYNC.COLLECTIVE R86, `(.L_x_6229) ;  /* 0x0000000056087348 */ /* 0x000fea0003c00000 */
[----:B------:R0:W1:Y:S02]  /*5680*/  SHFL.UP P6, R85, R213, R214, R215 ;  /* 0x040000d6d5557389 */ /* 0x00006400000c00d7 */
[----:B01----:R-:W-:Y:S05]  /*5690*/  ENDCOLLECTIVE ;  /* 0x000000000000791b */ /* 0x003fea0003800000 */
.L_x_6229:
[----:B------:R-:W-:Y:S05]  /*56a0*/  BRA `(.L_x_6230) ;  /* 0xffffffcc00847947 */ /* 0x000fea000383ffff */
.L_x_6174:
        /* <DEDUP_REMOVED lines=8> */
.L_x_6232:
[----:B------:R-:W-:Y:S05]  /*5730*/  BSYNC B0 ;  /* 0x0000000000007941 */ /* 0x000fea0003800000 */
.L_x_6231:
[----:B------:R-:W-:Y:S05]  /*5740*/  BRA `(.L_x_6233) ;  /* 0xffffffcc00747947 */ /* 0x000fea000383ffff */
.L_x_6175:
        /* <DEDUP_REMOVED lines=8> */
.L_x_6235:
[----:B------:R-:W-:Y:S05]  /*57d0*/  BSYNC B0 ;  /* 0x0000000000007941 */ /* 0x000fea0003800000 */
.L_x_6234:
[----:B------:R-:W-:Y:S05]  /*57e0*/  BRA `(.L_x_6236) ;  /* 0xffffffcc00547947 */ /* 0x000fea000383ffff */
.L_x_6176:
        /* <DEDUP_REMOVED lines=8> */
.L_x_6238:
[----:B------:R-:W-:Y:S05]  /*5870*/  BSYNC B0 ;  /* 0x0000000000007941 */ /* 0x000fea0003800000 */
.L_x_6237:
        /* <DEDUP_REMOVED lines=11> */
.L_x_6239:
[----:B------:R-:W-:Y:S05]  /*5930*/  WARPSYNC.COLLECTIVE R86, `(.L_x_6240) ;  /* 0x0000000056087348 */ /* 0x000fea0003c00000 */
[----:B------:R0:W1:Y:S02]  /*5940*/  SHFL.IDX P3, R232, R235, R234, R237 ;  /* 0x000000eaebe87389 */ /* 0x00006400000600ed */
[----:B01----:R-:W-:Y:S05]  /*5950*/  ENDCOLLECTIVE ;  /* 0x000000000000791b */ /* 0x003fea0003800000 */
.L_x_6240:
[----:B------:R-:W-:Y:S02]  /*5960*/  MOV R235, R89 ;  /* 0x0000005900eb7202 */ /* 0x000fe40000000f00 */
[----:B------:R-:W-:Y:S02]  /*5970*/  MOV R211, R85 ;  /* 0x0000005500d37202 */ /* 0x000fe40000000f00 */
[----:B------:R-:W-:-:S07]  /*5980*/  MOV R84, R232 ;  /* 0x000000e800547202 */ /* 0x000fce0000000f00 */
[----:B------:R-:W-:Y:S05]  /*5990*/  WARPSYNC.COLLECTIVE R86, `(.L_x_6241) ;  /* 0x0000000056087348 */ /* 0x000fea0003c00000 */
[----:B------:R0:W1:Y:S02]  /*59a0*/  SHFL.IDX P3, R232, R235, R234, R237 ;  /* 0x000000eaebe87389 */ /* 0x00006400000600ed */
[----:B01----:R-:W-:Y:S05]  /*59b0*/  ENDCOLLECTIVE ;  /* 0x000000000000791b */ /* 0x003fea0003800000 */
.L_x_6241:
[----:B------:R-:W-:Y:S01]  /*59c0*/  MOV R85, R232 ;  /* 0x000000e800557202 */ /* 0x000fe20000000f00 */
[----:B------:R-:W-:Y:S06]  /*59d0*/  BRA `(.L_x_6242) ;  /* 0xffffffc800f07947 */ /* 0x000fec000383ffff */
.L_x_6178:
[----:B------:R-:W-:Y:S01]  /*59e0*/  MOV R239, R85 ;  /* 0x0000005500ef7202 */ /* 0x000fe20000000f00 */
[----:B------:R-:W-:Y:S01]  /*59f0*/  HFMA2 R236, -RZ, RZ, 0, 5.9604644775390625e-08 ;  /* 0x00000001ffec7431 */ /* 0x000fe200000001ff */
[----:B------:R-:W-:Y:S01]  /*5a00*/  MOV R241, 0x1f ;  /* 0x0000001f00f17802 */ /* 0x000fe20000000f00 */
[----:B------:R-:W-:Y:S01]  /*5a10*/  HFMA2 R234, -RZ, RZ, 0, 0 ;  /* 0x00000000ffea7431 */ /* 0x000fe200000001ff */
[----:B------:R-:W-:Y:S02]  /*5a20*/  MOV R86, 0xffffffff ;  /* 0xffffffff00567802 */ /* 0x000fe40000000f00 */
[----:B------:R-:W-:Y:S02]  /*5a30*/  MOV R84, R87 ;  /* 0x0000005700547202 */ /* 0x000fe40000000f00 */
[----:B------:R-:W-:-:S07]  /*5a40*/  MOV R237, 0x1f ;  /* 0x0000001f00ed7802 */ /* 0x000fce0000000f00 */
[----:B------:R-:W-:Y:S05]  /*5a50*/  WARPSYNC.COLLECTIVE R86, `(.L_x_6243) ;  /* 0x0000000056087348 */ /* 0x000fea0003c00000 */
[----:B------:R0:W1:Y:S02]  /*5a60*/  SHFL.DOWN P1, R230, R239, R236, R241 ;  /* 0x080000ecefe67389 */ /* 0x00006400000200f1 */
[----:B01----:R-:W-:Y:S05]  /*5a70*/  ENDCOLLECTIVE ;  /* 0x000000000000791b */ /* 0x003fea0003800000 */
.L_x_6243:
[----:B------:R-:W-:Y:S02]  /*5a80*/  MOV R239, R87 ;  /* 0x0000005700ef7202 */ /* 0x000fe40000000f00 */
[----:B------:R-:W-:-:S07]  /*5a90*/  MOV R228, R230 ;  /* 0x000000e600e47202 */ /* 0x000fce0000000f00 */
[----:B------:R-:W-:Y:S05]  /*5aa0*/  WARPSYNC.COLLECTIVE R86, `(.L_x_6244) ;  /* 0x0000000056087348 */ /* 0x000fea0003c00000 */
[----:B------:R0:W1:Y:S02]  /*5ab0*/  SHFL.DOWN P1, R230, R239, R236, R241 ;  /* 0x080000ecefe67389 */ /* 0x00006400000200f1 */
[----:B01----:R-:W-:Y:S05]  /*5ac0*/  ENDCOLLECTIVE ;  /* 0x000000000000791b */ /* 0x003fea0003800000 */
.L_x_6244:
        /* <DEDUP_REMOVED lines=11> */
.L_x_6245:
[----:B------:R-:W-:Y:S02]  /*5b80*/  MOV R239, R84 ;  /* 0x0000005400ef7202 */ /* 0x000fe40000000f00 */
[----:B------:R-:W-:-:S07]  /*5b90*/  MOV R228, R230 ;  /* 0x000000e600e47202 */ /* 0x000fce0000000f00 */
[----:B------:R-:W-:Y:S05]  /*5ba0*/  WARPSYNC.COLLECTIVE R86, `(.L_x_6246) ;  /* 0x0000000056087348 */ /* 0x000fea0003c00000 */
[----:B------:R0:W1:Y:S02]  /*5bb0*/  SHFL.DOWN P1, R230, R239, R236, R241 ;  /* 0x080000ecefe67389 */ /* 0x00006400000200f1 */
[----:B01----:R-:W-:Y:S05]  /*5bc0*/  ENDCOLLECTIVE ;  /* 0x000000000000791b */ /* 0x003fea0003800000 */
.L_x_6246:
        /* <DEDUP_REMOVED lines=11> */
.L_x_6247:
[----:B------:R-:W-:Y:S02]  /*5c80*/  MOV R239, R84 ;  /* 0x0000005400ef7202 */ /* 0x000fe40000000f00 */
[----:B------:R-:W-:-:S07]  /*5c90*/  MOV R228, R230 ;  /* 0x000000e600e47202 */ /* 0x000fce0000000f00 */
[----:B------:R-:W-:Y:S05]  /*5ca0*/  WARPSYNC.COLLECTIVE R86, `(.L_x_6248) ;  /* 0x0000000056087348 */ /* 0x000fea0003c00000 */
[----:B------:R0:W1:Y:S02]  /*5cb0*/  SHFL.DOWN P1, R230, R239, R236, R241 ;  /* 0x080000ecefe67389 */ /* 0x00006400000200f1 */
[----:B01----:R-:W-:Y:S05]  /*5cc0*/  ENDCOLLECTIVE ;  /* 0x000000000000791b */ /* 0x003fea0003800000 */
.L_x_6248:
        /* <DEDUP_REMOVED lines=11> */
.L_x_6249:
[----:B------:R-:W-:Y:S02]  /*5d80*/  MOV R239, R84 ;  /* 0x0000005400ef7202 */ /* 0x000fe40000000f00 */
[----:B------:R-:W-:-:S07]  /*5d90*/  MOV R228, R230 ;  /* 0x000000e600e47202 */ /* 0x000fce0000000f00 */
[----:B------:R-:W-:Y:S05]  /*5da0*/  WARPSYNC.COLLECTIVE R86, `(.L_x_6250) ;  /* 0x0000000056087348 */ /* 0x000fea0003c00000 */
[----:B------:R0:W1:Y:S02]  /*5db0*/  SHFL.DOWN P1, R230, R239, R236, R241 ;  /* 0x080000ecefe67389 */ /* 0x00006400000200f1 */
[----:B01----:R-:W-:Y:S05]  /*5dc0*/  ENDCOLLECTIVE ;  /* 0x000000000000791b */ /* 0x003fea0003800000 */
.L_x_6250:
        /* <DEDUP_REMOVED lines=11> */
.L_x_6251:
[----:B------:R-:W-:Y:S02]  /*5e80*/  MOV R239, R84 ;  /* 0x0000005400ef7202 */ /* 0x000fe40000000f00 */
[----:B------:R-:W-:-:S07]  /*5e90*/  MOV R228, R230 ;  /* 0x000000e600e47202 */ /* 0x000fce0000000f00 */
[----:B------:R-:W-:Y:S05]  /*5ea0*/  WARPSYNC.COLLECTIVE R86, `(.L_x_6252) ;  /* 0x0000000056087348 */ /* 0x000fea0003c00000 */
[----:B------:R0:W1:Y:S02]  /*5eb0*/  SHFL.DOWN P1, R230, R239, R236, R241 ;  /* 0x080000ecefe67389 */ /* 0x00006400000200f1 */
[----:B01----:R-:W-:Y:S05]  /*5ec0*/  ENDCOLLECTIVE ;  /* 0x000000000000791b */ /* 0x003fea0003800000 */
.L_x_6252:
        /* <DEDUP_REMOVED lines=11> */
.L_x_6253:
[----:B------:R-:W-:Y:S02]  /*5f80*/  ISETP.NE.AND P0, PT, R114, 0x1f, PT ;  /* 0x0000001f7200780c */ /* 0x000fe40003f05270 */
[----:B------:R-:W-:Y:S02]  /*5f90*/  MOV R235, R84 ;  /* 0x0000005400eb7202 */ /* 0x000fe40000000f00 */
[----:B------:R-:W-:-:S09]  /*5fa0*/  MOV R87, R232 ;  /* 0x000000e800577202 */ /* 0x000fd20000000f00 */
[----:B------:R-:W-:Y:S05]  /*5fb0*/  WARPSYNC.COLLECTIVE R86, `(.L_x_6254) ;  /* 0x0000000056087348 */ /* 0x000fea0003c00000 */
[----:B------:R0:W1:Y:S02]  /*5fc0*/  SHFL.IDX P3, R232, R235, R234, R237 ;  /* 0x000000eaebe87389 */ /* 0x00006400000600ed */
[----:B01----:R-:W-:Y:S05]  /*5fd0*/  ENDCOLLECTIVE ;  /* 0x000000000000791b */ /* 0x003fea0003800000 */
.L_x_6254:
[----:B------:R-:W-:Y:S05]  /*5fe0*/  WARPSYNC.COLLECTIVE R86, `(.L_x_6255) ;  /* 0x0000000056087348 */ /* 0x000fea0003c00000 */
[----:B------:R0:W1:Y:S02]  /*5ff0*/  SHFL.DOWN P1, R230, R239, R236, R241 ;  /* 0x080000ecefe67389 */ /* 0x00006400000200f1 */
[----:B01----:R-:W-:Y:S05]  /*6000*/  ENDCOLLECTIVE ;  /* 0x000000000000791b */ /* 0x003fea0003800000 */
.L_x_6255:
        /* <DEDUP_REMOVED lines=8> */
.L_x_6256:
[----:B------:R-:W-:-:S07]  /*6090*/  FMUL.FTZ R228, R88, R87 ;  /* 0x0000005758e47220 */ /* 0x000fce0000410000 */
[----:B------:R-:W-:Y:S05]  /*60a0*/  WARPSYNC.COLLECTIVE R86, `(.L_x_6257) ;  /* 0x0000000056087348 */ /* 0x000fea0003c00000 */
[----:B------:R0:W1:Y:S02]  /*60b0*/  SHFL.IDX P3, R232, R235, R234, R237 ;  /* 0x000000eaebe87389 */ /* 0x00006400000600ed */
[----:B01----:R-:W-:Y:S05]  /*60c0*/  ENDCOLLECTIVE ;  /* 0x000000000000791b */ /* 0x003fea0003800000 */
.L_x_6257:
[----:B------:R-:W-:Y:S02]  /*60d0*/  MOV R235, R89 ;  /* 0x0000005900eb7202 */ /* 0x000fe40000000f00 */
[----:B------:R-:W-:-:S07]  /*60e0*/  MOV R231, R232 ;  /* 0x000000e800e77202 */ /* 0x000fce0000000f00 */
[----:B------:R-:W-:Y:S05]  /*60f0*/  WARPSYNC.COLLECTIVE R86, `(.L_x_6258) ;  /* 0x0000000056087348 */ /* 0x000fea0003c00000 */
[----:B------:R0:W1:Y:S02]  /*6100*/  SHFL.IDX P3, R232, R235, R234, R237 ;  /* 0x000000eaebe87389 */ /* 0x00006400000600ed */
[----:B01----:R-:W-:Y:S05]  /*6110*/  ENDCOLLECTIVE ;  /* 0x000000000000791b */ /* 0x003fea0003800000 */
.L_x_6258:
[----:B------:R-:W-:Y:S05]  /*6120*/  BRA `(.L_x_6259) ;  /* 0xffffffc800e87947 */ /* 0x000fea000383ffff */
.L_x_6260:
        /* <DEDUP_REMOVED lines=13> */
.L_x_10469:


//--------------------- .text._Z25selective_scan_bwd_kernelI32Selective_Scan_bwd_kernel_traitsILi64ELi16ELb1ELb1ELb1ELb0ELb1EffEEv12SSMParamsBwd --------------------------
	.section	.text._Z25selective_scan_bwd_kernelI32Selective_Scan_bwd_kernel_traitsILi64ELi16ELb1ELb1ELb1ELb0ELb1EffEEv12SSMParamsBwd,"ax",@progbits
	.align	128
        .global         _Z25selective_scan_bwd_kernelI32Selective_Scan_bwd_kernel_traitsILi64ELi16ELb1ELb1ELb1ELb0ELb1EffEEv12SSMParamsBwd
        .type           _Z25selective_scan_bwd_kernelI32Selective_Scan_bwd_kernel_traitsILi64ELi16ELb1ELb1ELb1ELb0ELb1EffEEv12SSMParamsBwd,@function
        .size           _Z25selective_scan_bwd_kernelI32Selective_Scan_bwd_kernel_traitsILi64ELi16ELb1ELb1ELb1ELb0ELb1EffEEv12SSMParamsBwd,(.L_x_10470 - _Z25selective_scan_bwd_kernelI32Selective_Scan_bwd_kernel_traitsILi64ELi16ELb1ELb1ELb1ELb0ELb1EffEEv12SSMParamsBwd)
        .other          _Z25selective_scan_bwd_kernelI32Selective_Scan_bwd_kernel_traitsILi64ELi16ELb1ELb1ELb1ELb0ELb1EffEEv12SSMParamsBwd,@"STO_CUDA_ENTRY STV_DEFAULT"
_Z25selective_scan_bwd_kernelI32Selective_Scan_bwd_kernel_traitsILi64ELi16ELb1ELb1ELb1ELb0ELb1EffEEv12SSMParamsBwd:
.text._Z25selective_scan_bwd_kernelI32Selective_Scan_bwd_kernel_traitsILi64ELi16ELb1ELb1ELb1ELb0ELb1EffEEv12SSMParamsBwd:
        /* <DEDUP_REMOVED lines=22> */
[----:B------:R-:W0:Y:S01]  /*0160*/  LDC.64 R14, c[0x0][0x448] ;  /* 0x00011200ff0e7b82 */ /* 0x000e220000000a00 */
[----:B---3--:R-:W-:Y:S02]  /*0170*/  @UP0 ULEA UR4, UP2, UR27, UR4, 0x2 ;  /* 0x000000041b040291 */ /* 0x008fe4000f8410ff */
[----:B------:R-:W-:Y:S02]  /*0180*/  @UP1 ULEA UR6, UP3, UR27, UR6, 0x2 ;  /* 0x000000061b061291 */ /* 0x000fe4000f8610ff */
[----:B------:R-:W-:Y:S01]  /*0190*/  @UP0 ULEA.HI.X UR5, UR27, UR5, URZ, 0x2, UP2 ;  /* 0x000000051b050291 */ /* 0x000fe200090f14ff */
[----:B-1----:R-:W1:Y:S01]  /*01a0*/  MUFU.RCP R0, R0 ;  /* 0x0000000000007308 */ /* 0x002e620000001000 */
[----:B------:R-:W-:Y:S01]  /*01b0*/  @UP1 ULEA.HI.X UR7, UR27, UR7, URZ, 0x2, UP3 ;  /* 0x000000071b071291 */ /* 0x000fe200098f14ff */
[----:B------:R-:W-:Y:S01]  /*01c0*/  MOV R2, UR4 ;  /* 0x0000000400027c02 */ /* 0x000fe20008000f00 */
[----:B------:R-:W3:Y:S01]  /*01d0*/  LDCU UR26, c[0x0][0x394] ;  /* 0x00007280ff1a77ac */ /* 0x000ee20008000800 */
[----:B------:R-:W-:Y:S01]  /*01e0*/  MOV R4, UR6 ;  /* 0x0000000600047c02 */ /* 0x000fe20008000f00 */
[----:B------:R-:W0:Y:S01]  /*01f0*/  LDC.64 R20, c[0x0][0x450] ;  /* 0x00011400ff147b82 */ /* 0x000e220000000a00 */
[----:B------:R-:W-:-:S02]  /*0200*/  MOV R3, UR5 ;  /* 0x0000000500037c02 */ /* 0x000fc40008000f00 */
[----:B------:R-:W-:-:S03]  /*0210*/  MOV R5, UR7 ;  /* 0x0000000700057c02 */ /* 0x000fc60008000f00 */
[----:B----4-:R-:W5:Y:S01]  /*0220*/  @P0 LDG.E R144, desc[UR28][R2.64] ;  /* 0x0000001c02900981 */ /* 0x010f62000c1e1900 */
[----:B-1----:R-:W-:Y:S01]  /*0230*/  IADD3 R6, PT, PT, R0, 0xffffffe, RZ ;  /* 0x0ffffffe00067810 */ /* 0x002fe20007ffe0ff */
[----:B------:R-:W-:Y:S02]  /*0240*/  UIMAD.WIDE.U32 UR4, UR32, UR8, URZ ;  /* 0x00000008200472a5 */ /* 0x000fe4000f8e00ff */
[----:B------:R1:W5:Y:S01]  /*0250*/  @P1 LDG.E R12, desc[UR28][R4.64] ;  /* 0x0000001c040c1981 */ /* 0x000362000c1e1900 */
[----:B------:R-:W4:Y:S01]  /*0260*/  LDCU.64 UR6, c[0x0][0x498] ;  /* 0x00009300ff0677ac */ /* 0x000f220008000a00 */
[----:B------:R3:W4:Y:S01]  /*0270*/  F2I.FTZ.U32.TRUNC.NTZ R7, R6 ;  /* 0x0000000600077305 */ /* 0x000722000021f000 */
[----:B------:R-:W-:Y:S01]  /*0280*/  HFMA2 R165, -RZ, RZ, 0, 0 ;  /* 0x00000000ffa57431 */ /* 0x000fe200000001ff */
[----:B------:R-:W-:Y:S02]  /*0290*/  UIMAD UR5, UR32, UR9, UR5 ;  /* 0x00000009200572a4 */ /* 0x000fe4000f8e0205 */
[----:B--2---:R-:W-:-:S02]  /*02a0*/  UISETP.NE.U32.AND UP0, UPT, UR24, URZ, UPT ;  /* 0x000000ff1800728c */ /* 0x004fc4000bf05070 */
[----:B------:R-:W-:Y:S01]  /*02b0*/  UIMAD.WIDE.U32 UR8, UR27, UR10, UR4 ;  /* 0x0000000a1b0872a5 */ /* 0x000fe2000f8e0004 */
[----:B-1----:R-:W1:Y:S01]  /*02c0*/  LDC.64 R4, c[0x0][0x3c8] ;  /* 0x0000f200ff047b82 */ /* 0x002e620000000a00 */
[----:B---3--:R-:W-:Y:S01]  /*02d0*/  HFMA2 R6, -RZ, RZ, 0, 0 ;  /* 0x00000000ff067431 */ /* 0x008fe200000001ff */
[----:B------:R-:W-:Y:S02]  /*02e0*/  UIMAD.WIDE.U32 UR4, UR32, UR36, URZ ;  /* 0x00000024200472a5 */ /* 0x000fe4000f8e00ff */
[----:B------:R-:W-:Y:S02]  /*02f0*/  UIMAD UR21, UR27, UR11, UR9 ;  /* 0x0000000b1b1572a4 */ /* 0x000fe4000f8e0209 */
[----:B------:R-:W-:Y:S01]  /*0300*/  UIMAD UR5, UR32, UR37, UR5 ;  /* 0x00000025200572a4 */ /* 0x000fe2000f8e0205 */
[----:B----4-:R-:W-:Y:S01]  /*0310*/  IADD3 R0, PT, PT, RZ, -R7, RZ ;  /* 0x80000007ff007210 */ /* 0x010fe20007ffe0ff */
[----:B------:R-:W-:Y:S02]  /*0320*/  UIMAD.WIDE.U32 UR10, UR27, UR14, URZ ;  /* 0x0000000e1b0a72a5 */ /* 0x000fe4000f8e00ff */
[----:B------:R-:W-:-:S02]  /*0330*/  UIMAD.WIDE.U32 UR18, UR32, UR6, URZ ;  /* 0x00000006201272a5 */ /* 0x000fc4000f8e00ff */
[----:B------:R-:W-:Y:S01]  /*0340*/  IMAD R3, R0, R9, RZ ;  /* 0x0000000900037224 */ /* 0x000fe200078e02ff */
[----:B------:R-:W-:Y:S01]  /*0350*/  IABS R0, UR27 ;  /* 0x0000001b00007c13 */ /* 0x000fe20008000000 */
[----:B------:R-:W-:Y:S02]  /*0360*/  UIMAD.WIDE.U32 UR16, UR27, UR38, UR4 ;  /* 0x000000261b1072a5 */ /* 0x000fe4000f8e0004 */
[----:B------:R-:W-:Y:S01]  /*0370*/  IMAD.HI.U32 R6, R7, R3, R6 ;  /* 0x0000000307067227 */ /* 0x000fe200078e0006 */
[----:B------:R-:W-:Y:S01]  /*0380*/  UIMAD UR19, UR32, UR7, UR19 ;  /* 0x00000007201372a4 */ /* 0x000fe2000f8e0213 */
[----:B------:R-:W2:Y:S04]  /*0390*/  LDCU.128 UR4, c[0x0][0x460] ;  /* 0x00008c00ff0477ac */ /* 0x000ea80008000c00 */
[----:B------:R-:W-:Y:S01]  /*03a0*/  IMAD.HI.U32 R6, R6, R0, RZ ;  /* 0x0000000006067227 */ /* 0x000fe200078e00ff */
[----:B------:R-:W-:-:S02]  /*03b0*/  UIMAD.WIDE.U32 UR18, UR27, UR12, UR18 ;  /* 0x0000000c1b1272a5 */ /* 0x000fc4000f8e0012 */
[----:B------:R-:W-:Y:S02]  /*03c0*/  UIMAD UR9, UR27, UR15, UR11 ;  /* 0x0000000f1b0972a4 */ /* 0x000fe4000f8e020b */
[----:B------:R-:W-:Y:S01]  /*03d0*/  IADD3 R2, PT, PT, -R6, RZ, RZ ;  /* 0x000000ff06027210 */ /* 0x000fe20007ffe1ff */
[----:B------:R-:W-:Y:S02]  /*03e0*/  UIMAD UR13, UR27, UR13, UR19 ;  /* 0x0000000d1b0d72a4 */ /* 0x000fe4000f8e0213 */
[----:B------:R-:W-:Y:S02]  /*03f0*/  ULEA UR19, UR26, 0xfffffc00, 0xa ;  /* 0xfffffc001a137891 */ /* 0x000fe4000f8e50ff */
[C---:B------:R-:W-:Y:S01]  /*0400*/  IMAD R0, R9.reuse, R2, R0 ;  /* 0x0000000209007224 */ /* 0x040fe200078e0200 */
[----:B------:R-:W-:Y:S01]  /*0410*/  UISETP.NE.AND.EX UP0, UPT, UR25, URZ, UPT, UP0 ;  /* 0x000000ff1900728c */ /* 0x000fe2000bf05300 */
[----:B------:R-:W-:Y:S01]  /*0420*/  LOP3.LUT R2, R8, UR27, RZ, 0x3c, !PT ;  /* 0x0000001b08027c12 */ /* 0x000fe2000f8e3cff */
[----:B------:R-:W3:Y:S02]  /*0430*/  LDCU.64 UR14, c[0x0][0x3b0] ;  /* 0x00007600ff0e77ac */ /* 0x000ee40008000a00 */
[----:B------:R-:W-:Y:S01]  /*0440*/  ISETP.GT.U32.AND P1, PT, R9, R0, PT ;  /* 0x000000000900720c */ /* 0x000fe20003f24070 */
[----:B------:R-:W-:Y:S01]  /*0450*/  UIADD3 UR8, UP1, UPT, UR19, UR8, URZ ;  /* 0x0000000813087290 */ /* 0x000fe2000ff3e0ff */
[----:B------:R-:W-:Y:S01]  /*0460*/  ISETP.GE.AND P2, PT, R2, RZ, PT ;  /* 0x000000ff0200720c */ /* 0x000fe20003f46270 */
[----:B------:R-:W-:-:S02]  /*0470*/  USHF.R.S32.HI UR30, URZ, 0x1f, UR19 ;  /* 0x0000001fff1e7899 */ /* 0x000fc40008011413 */
[----:B--2---:R-:W-:Y:S02]  /*0480*/  ULEA UR20, UP2, UR8, UR4, 0x2 ;  /* 0x0000000408147291 */ /* 0x004fe4000f8410ff */
[----:B------:R-:W-:Y:S01]  /*0490*/  UIADD3.X UR21, UPT, UPT, UR30, UR21, URZ, UP1, !UPT ;  /* 0x000000151e157290 */ /* 0x000fe20008ffe4ff */
[----:B------:R-:W2:Y:S05]  /*04a0*/  LDCU.64 UR24, c[0x0][0x3d0] ;  /* 0x00007a00ff1877ac */ /* 0x000eaa0008000a00 */
[-C--:B------:R-:W-:Y:S01]  /*04b0*/  @!P1 IADD3 R0, PT, PT, R0, -R9.reuse, RZ ;  /* 0x8000000900009210 */ /* 0x080fe20007ffe0ff */
[----:B------:R-:W-:Y:S01]  /*04c0*/  ULEA.HI.X UR21, UR8, UR5, UR21, 0x2, UP2 ;  /* 0x0000000508157291 */ /* 0x000fe200090f1415 */
[----:B------:R-:W-:Y:S01]  /*04d0*/  @!P1 IADD3 R6, PT, PT, R6, 0x1, RZ ;  /* 0x0000000106069810 */ /* 0x000fe20007ffe0ff */
[----:B------:R-:W4:Y:S01]  /*04e0*/  @UP0 LDCU UR8, c[0x0][0x384] ;  /* 0x00007080ff0807ac */ /* 0x000f220008000800 */
[----:B------:R-:W-:-:S02]  /*04f0*/  ISETP.GE.U32.AND P0, PT, R0, R9, PT ;  /* 0x000000090000720c */ /* 0x000fc40003f06070 */
[----:B------:R-:W-:Y:S01]  /*0500*/  ISETP.NE.AND P1, PT, R8, RZ, PT ;  /* 0x000000ff0800720c */ /* 0x000fe20003f25270 */
[----:B---3--:R-:W-:Y:S01]  /*0510*/  UIMAD.WIDE.U32 UR4, UR32, UR14, URZ ;  /* 0x0000000e200472a5 */ /* 0x008fe2000f8e00ff */
[----:B------:R-:W3:Y:S01]  /*0520*/  @UP0 LDCU UR12, c[0x0][0x38c] ;  /* 0x00007180ff0c07ac */ /* 0x000ee20008000800 */
[----:B------:R-:W-:Y:S02]  /*0530*/  UIMAD UR23, UR27, UR39, UR17 ;  /* 0x000000271b1772a4 */ /* 0x000fe4000f8e0211 */
[----:B------:R-:W-:-:S06]  /*0540*/  UIADD3 UR16, UP3, UPT, UR19, UR16, URZ ;  /* 0x0000001013107290 */ /* 0x000fcc000ff7e0ff */
[----:B------:R-:W-:Y:S01]  /*0550*/  @P0 IADD3 R6, PT, PT, R6, 0x1, RZ ;  /* 0x0000000106060810 */ /* 0x000fe20007ffe0ff */
[----:B------:R-:W-:Y:S01]  /*0560*/  UIMAD UR5, UR32, UR15, UR5 ;  /* 0x0000000f200572a4 */ /* 0x000fe2000f8e0205 */
[----:B------:R-:W3:Y:S02]  /*0570*/  @UP0 LDCU.64 UR14, c[0x0][0x480] ;  /* 0x00009000ff0e07ac */ /* 0x000ee40008000a00 */
[----:B------:R-:W-:Y:S01]  /*0580*/  MOV R179, R6 ;  /* 0x0000000600b37202 */ /* 0x000fe20000000f00 */
[----:B------:R-:W-:-:S03]  /*0590*/  ULEA UR22, UP4, UR16, UR6, 0x2 ;  /* 0x0000000610167291 */ /* 0x000fc6000f8810ff */
[----:B------:R-:W-:Y:S01]  /*05a0*/  @!P2 IADD3 R179, PT, PT, -R179, RZ, RZ ;  /* 0x000000ffb3b3a210 */ /* 0x000fe20007ffe1ff */
[----:B------:R-:W-:Y:S01]  /*05b0*/  UIADD3.X UR23, UPT, UPT, UR30, UR23, URZ, UP3, !UPT ;  /* 0x000000171e177290 */ /* 0x000fe20009ffe4ff */
[----:B------:R-:W-:Y:S01]  /*05c0*/  @!P1 LOP3.LUT R179, RZ, R8, RZ, 0x33, !PT ;  /* 0x00000008ffb39212 */ /* 0x000fe200078e33ff */
[----:B----4-:R-:W-:Y:S02]  /*05d0*/  @UP0 UIMAD UR8, UR32, UR8, UR27 ;  /* 0x00000008200802a4 */ /* 0x010fe4000f8e021b */
[----:B------:R-:W-:Y:S01]  /*05e0*/  ULEA.HI.X UR23, UR16, UR7, UR23, 0x2, UP4 ;  /* 0x0000000710177291 */ /* 0x000fe2000a0f1417 */
[----:B------:R-:W-:Y:S01]  /*05f0*/  SHF.R.S32.HI R13, RZ, 0x1f, R179 ;  /* 0x0000001fff0d7819 */ /* 0x000fe200000114b3 */
[----:B--2---:R-:W-:Y:S02]  /*0600*/  UIMAD.WIDE.U32 UR6, UR32, UR24, URZ ;  /* 0x00000018200672a5 */ /* 0x004fe4000f8e00ff */
[----:B------:R-:W-:Y:S02]  /*0610*/  @UP0 UIMAD UR8, UR8, UR26, URZ ;  /* 0x0000001a080802a4 */ /* 0x000fe4000f8e02ff */
[C---:B0-----:R-:W-:Y:S01]  /*0620*/  IMAD R2, R13.reuse, R10, RZ ;  /* 0x0000000a0d027224 */ /* 0x041fe200078e02ff */
[----:B------:R-:W0:Y:S01]  /*0630*/  LDCU.64 UR16, c[0x0][0x528] ;  /* 0x0000a500ff1077ac */ /* 0x000e220008000a00 */
[----:B-1----:R-:W-:-:S02]  /*0640*/  IMAD R0, R13, R4, RZ ;  /* 0x000000040d007224 */ /* 0x002fc400078e02ff */
[C---:B------:R-:W-:Y:S01]  /*0650*/  IMAD R9, R179.reuse, R11, R2 ;  /* 0x0000000bb3097224 */ /* 0x040fe200078e0202 */
[----:B------:R-:W-:Y:S01]  /*0660*/  UIMAD UR7, UR32, UR25, UR7 ;  /* 0x00000019200772a4 */ /* 0x000fe2000f8e0207 */
[C---:B------:R-:W-:Y:S01]  /*0670*/  IMAD.WIDE.U32 R2, R179.reuse, R4, UR4 ;  /* 0x00000004b3027e25 */ /* 0x040fe2000f8e0004 */
[----:B---3--:R-:W-:Y:S01]  /*0680*/  @UP0 UIMAD UR8, UR8, UR12, URZ ;  /* 0x0000000c080802a4 */ /* 0x008fe2000f8e02ff */
[----:B------:R-:W-:Y:S02]  /*0690*/  UMOV UR4, URZ ;  /* 0x000000ff00047c82 */ /* 0x000fe40008000000 */
[C---:B------:R-:W-:Y:S01]  /*06a0*/  IMAD R7, R179.reuse, R5, R0 ;  /* 0x00000005b3077224 */ /* 0x040fe200078e0200 */
[----:B------:R-:W-:Y:S01]  /*06b0*/  UMOV UR5, URZ ;  /* 0x000000ff00057c82 */ /* 0x000fe20008000000 */
[----:B------:R-:W-:Y:S01]  /*06c0*/  IMAD.WIDE.U32 R4, R179, R10, UR6 ;  /* 0x00000006b3047e25 */ /* 0x000fe2000f8e000a */
[----:B------:R-:W-:Y:S01]  /*06d0*/  @UP0 UIMAD.WIDE UR4, UR8, 0x8, UR14 ;  /* 0x00000008080408a5 */ /* 0x000fe2000f8e020e */
[----:B------:R-:W-:Y:S01]  /*06e0*/  IADD3 R16, P0, PT, R2, UR19, RZ ;  /* 0x0000001302107c10 */ /* 0x000fe2000ff1e0ff */
[----:B------:R-:W-:Y:S01]  /*06f0*/  UISETP.GE.AND UP0, UPT, UR26, 0x1, UPT ;  /* 0x000000011a00788c */ /* 0x000fe2000bf06270 */
[----:B------:R-:W-:Y:S01]  /*0700*/  IADD3 R2, PT, PT, R3, R7, RZ ;  /* 0x0000000703027210 */ /* 0x000fe20007ffe0ff */
[----:B------:R-:W-:-:S02]  /*0710*/  UIADD3 UR18, UP1, UPT, UR19, UR18, URZ ;  /* 0x0000001213127290 */ /* 0x000fc4000ff3e0ff */
[----:B------:R-:W-:Y:S02]  /*0720*/  IADD3 R18, P2, PT, R4, UR19, RZ ;  /* 0x0000001304127c10 */ /* 0x000fe4000ff5e0ff */
[----:B------:R-:W-:Y:S01]  /*0730*/  IADD3 R0, PT, PT, R5, R9, RZ ;  /* 0x0000000905007210 */ /* 0x000fe20007ffe0ff */
[----:B------:R-:W-:Y:S01]  /*0740*/  UIADD3.X UR25, UPT, UPT, UR30, UR13, URZ, UP1, !UPT ;  /* 0x0000000d1e197290 */ /* 0x000fe20008ffe4ff */
[----:B------:R-:W-:Y:S01]  /*0750*/  LEA R14, P1, R16, R14, 0x2 ;  /* 0x0000000e100e7211 */ /* 0x000fe200078210ff */
[----:B0-----:R-:W-:Y:S01]  /*0760*/  ULEA UR24, UP1, UR18, UR16, 0x2 ;  /* 0x0000001012187291 */ /* 0x001fe2000f8210ff */
[----:B------:R-:W-:Y:S02]  /*0770*/  IADD3.X R2, PT, PT, R2, UR30, RZ, P0, !PT ;  /* 0x0000001e02027c10 */ /* 0x000fe400087fe4ff */
[----:B------:R-:W-:Y:S01]  /*0780*/  LEA R17, P3, R18, R20, 0x2 ;  /* 0x0000001412117211 */ /* 0x000fe200078610ff */
[----:B------:R-:W-:Y:S01]  /*0790*/  ULEA.HI.X UR25, UR18, UR17, UR25, 0x2, UP1 ;  /* 0x0000001112197291 */ /* 0x000fe200088f1419 */
[----:B------:R-:W-:-:S02]  /*07a0*/  IADD3.X R0, PT, PT, R0, UR30, RZ, P2, !PT ;  /* 0x0000001e00007c10 */ /* 0x000fc400097fe4ff */
[----:B------:R-:W-:Y:S02]  /*07b0*/  LEA.HI.X R16, R16, R15, R2, 0x2, P1 ;  /* 0x0000000f10107211 */ /* 0x000fe400008f1402 */
[----:B------:R-:W-:Y:S02]  /*07c0*/  LEA.HI.X R18, R18, R21, R0, 0x2, P3 ;  /* 0x0000001512127211 */ /* 0x000fe400018f1400 */
[----:B------:R-:W-:Y:S01]  /*07d0*/  MOV R15, RZ ;  /* 0x000000ff000f7202 */ /* 0x000fe20000000f00 */
        /* <DEDUP_REMOVED lines=10> */
[----:B------:R-:W-:Y:S01]  /*0880*/  UMOV UR6, 0x400 ;  /* 0x0000040000067882 */ /* 0x000fe20000000000 */
[----:B------:R-:W0:Y:S05]  /*0890*/  LDCU UR19, c[0x0][0x394] ;  /* 0x00007280ff1377ac */ /* 0x000e2a0008000800 */
[----:B------:R-:W2:Y:S01]  /*08a0*/  S2UR UR7, SR_CgaCtaId ;  /* 0x00000000000779c3 */ /* 0x000ea20000008800 */
[----:B-1----:R-:W-:-:S04]  /*08b0*/  IMAD R0, R13, UR14, RZ ;  /* 0x0000000e0d007c24 */ /* 0x002fc8000f8e02ff */
[----:B------:R-:W-:Y:S01]  /*08c0*/  IMAD R47, R179, UR15, R0 ;  /* 0x0000000fb32f7c24 */ /* 0x000fe2000f8e0200 */
[----:B----4-:R-:W-:Y:S01]  /*08d0*/  UIMAD.WIDE.U32 UR16, UR27, UR12, URZ ;  /* 0x0000000c1b1072a5 */ /* 0x010fe2000f8e00ff */
[--C-:B0-----:R-:W-:Y:S01]  /*08e0*/  IMAD.WIDE.U32 R2, R6, UR32, R182.reuse ;  /* 0x0000002006027c25 */ /* 0x101fe2000f8e00b6 */
[C---:B------:R-:W-:Y:S02]  /*08f0*/  IADD3 R35, PT, PT, R182.reuse, 0x2c0, RZ ;  /* 0x000002c0b6237810 */ /* 0x040fe40007ffe0ff */
[----:B------:R-:W-:Y:S01]  /*0900*/  UIMAD UR18, UR27, UR13, UR17 ;  /* 0x0000000d1b1272a4 */ /* 0x000fe2000f8e0211 */
[----:B------:R-:W-:Y:S01]  /*0910*/  IADD3 R37, PT, PT, R182, 0x300, RZ ;  /* 0x00000300b6257810 */ /* 0x000fe20007ffe0ff */
[----:B---3--:R-:W-:Y:S01]  /*0920*/  IMAD.WIDE.U32 R4, R8, UR32, R182 ;  /* 0x0000002008047c25 */ /* 0x008fe2000f8e00b6 */
[C---:B------:R-:W-:Y:S02]  /*0930*/  IADD3 R11, PT, PT, R182.reuse, 0x100, RZ ;  /* 0x00000100b60b7810 */ /* 0x040fe40007ffe0ff */
[C---:B------:R-:W-:Y:S01]  /*0940*/  IADD3 R25, PT, PT, R182.reuse, 0x180, RZ ;  /* 0x00000180b6197810 */ /* 0x040fe20007ffe0ff */
[----:B------:R-:W-:Y:S01]  /*0950*/  IMAD R3, R7, UR32, R3 ;  /* 0x0000002007037c24 */ /* 0x000fe2000f8e0203 */
[----:B--2---:R-:W-:Y:S01]  /*0960*/  ULEA UR6, UR7, UR6, 0x18 ;  /* 0x0000000607067291 */ /* 0x004fe2000f8ec0ff */
[----:B------:R-:W-:Y:S01]  /*0970*/  IMAD R6, R13, UR30, RZ ;  /* 0x0000001e0d067c24 */ /* 0x000fe2000f8e02ff */
[C---:B------:R-:W-:Y:S01]  /*0980*/  IADD3 R7, PT, PT, R182.reuse, 0x80, RZ ;  /* 0x00000080b6077810 */ /* 0x040fe20007ffe0ff */
[----:B------:R-:W-:Y:S01]  /*0990*/  IMAD R5, R9, UR32, R5 ;  /* 0x0000002009057c24 */ /* 0x000fe2000f8e0205 */
[C---:B------:R-:W-:Y:S01]  /*09a0*/  IADD3 R9, PT, PT, R182.reuse, 0xc0, RZ ;  /* 0x000000c0b6097810 */ /* 0x040fe20007ffe0ff */
[C---:B------:R-:W-:Y:S01]  /*09b0*/  IMAD.WIDE.U32 R180, R179.reuse, UR14, R2 ;  /* 0x0000000eb3b47c25 */ /* 0x040fe2000f8e0002 */
[C---:B------:R-:W-:Y:S01]  /*09c0*/  SHF.L.U32 R3, R182.reuse, 0x4, RZ ;  /* 0x00000004b6037819 */ /* 0x040fe200000006ff */
[----:B------:R-:W-:Y:S01]  /*09d0*/  UIADD3 UR7, UPT, UPT, UR6, 0x2100, URZ ;  /* 0x0000210006077890 */ /* 0x000fe2000fffe0ff */
[C---:B------:R-:W-:Y:S01]  /*09e0*/  IADD3 R13, PT, PT, R182.reuse, 0x140, RZ ;  /* 0x00000140b60d7810 */ /* 0x040fe20007ffe0ff */
[C---:B------:R-:W-:Y:S01]  /*09f0*/  IMAD R49, R179.reuse, UR31, R6 ;  /* 0x0000001fb3317c24 */ /* 0x040fe2000f8e0206 */
[C---:B------:R-:W-:Y:S01]  /*0a00*/  IADD3 R27, PT, PT, R182.reuse, 0x1c0, RZ ;  /* 0x000001c0b61b7810 */ /* 0x040fe20007ffe0ff */
[----:B------:R-:W-:Y:S01]  /*0a10*/  IMAD.WIDE.U32 R178, R179, UR30, R4 ;  /* 0x0000001eb3b27c25 */ /* 0x000fe2000f8e0004 */
        /* <DEDUP_REMOVED lines=8> */
[-C--:B------:R-:W-:Y:S02]  /*0aa0*/  LEA.HI R34, R35, R182.reuse, RZ, 0x1b ;  /* 0x000000b623227211 */ /* 0x080fe400078fd8ff */
[-C--:B------:R-:W-:Y:S02]  /*0ab0*/  LEA.HI R35, R37, R182.reuse, RZ, 0x1b ;  /* 0x000000b625237211 */ /* 0x080fe400078fd8ff */
[C---:B------:R-:W-:Y:S02]  /*0ac0*/  LEA.HI R39, R182.reuse, R182, RZ, 0x1b ;  /* 0x000000b6b6277211 */ /* 0x040fe400078fd8ff */
        /* <DEDUP_REMOVED lines=38> */
[----:B------:R-:W-:Y:S02]  /*0d30*/  IADD3 R43, PT, PT, R181, R47, RZ ;  /* 0x0000002fb52b7210 */ /* 0x000fe40007ffe0ff */
[----:B------:R-:W-:-:S07]  /*0d40*/  IADD3 R140, PT, PT, R179, R49, RZ ;  /* 0x00000031b38c7210 */ /* 0x000fce0007ffe0ff */
.L_x_6309:
[----:B------:R-:W-:Y:S01]  /*0d50*/  BAR.SYNC.DEFER_BLOCKING 0x0 ;  /* 0x0000000000007b1d */ /* 0x000fe20000010000 */
[----:B--2---:R-:W-:Y:S02]  /*0d60*/  MOV R2, UR20 ;  /* 0x0000001400027c02 */ /* 0x004fe40008000f00 */
        /* <DEDUP_REMOVED lines=47> */
[----:B------:R-:W1:Y:S01]  /*1060*/  LDS.128 R68, [R143+0x30] ;  /* 0x000030008f447984 */ /* 0x000e620000000c00 */
[----:B------:R-:W-:Y:S06]  /*1070*/  BAR.SYNC.DEFER_BLOCKING 0x0 ;  /* 0x0000000000007b1d */ /* 0x000fec0000010000 */
[----:B0-----:R-:W2:Y:S04]  /*1080*/  LDG.E.128 R60, desc[UR28][R8.64] ;  /* 0x0000001c083c7981 */ /* 0x001ea8000c1e1d00 */
[----:B------:R-:W3:Y:S04]  /*1090*/  LDG.E.128 R88, desc[UR28][R8.64+0x200] ;  /* 0x0002001c08587981 */ /* 0x000ee8000c1e1d00 */
[----:B------:R-:W4:Y:S04]  /*10a0*/  LDG.E.128 R92, desc[UR28][R8.64+0x400] ;  /* 0x0004001c085c7981 */ /* 0x000f28000c1e1d00 */
[----:B------:R-:W4:Y:S01]  /*10b0*/  LDG.E.128 R96, desc[UR28][R8.64+0x600] ;  /* 0x0006001c08607981 */ /* 0x000f22000c1e1d00 */
        /* <DEDUP_REMOVED lines=24> */
[----:B--2---:R-:W2:Y:S04]  /*1240*/  LDG.E.128 R60, desc[UR28][R2.64] ;  /* 0x0000001c023c7981 */ /* 0x004ea8000c1e1d00 */
        /* <DEDUP_REMOVED lines=22> */
[----:B----4-:R3:W-:Y:S04]  /*13b0*/  STS.128 [R141+0x400], R120 ;  /* 0x000400788d007388 */ /* 0x0107e80000000c00 */
[----:B------:R-:W-:Y:S01]  /*13c0*/  STS.128 [R141+0x600], R124 ;  /* 0x0006007c8d007388 */ /* 0x000fe20000000c00 */
[----:B------:R-:W-:-:S03]  /*13d0*/  NOP ;  /* 0x0000000000007918 */ /* 0x000fc60000000000 */
[----:B------:R-:W4:Y:S04]  /*13e0*/  LDS.128 R100, [R143] ;  /* 0x000000008f647984 */ /* 0x000f280000000c00 */
[----:B------:R-:W1:Y:S04]  /*13f0*/  LDS.128 R88, [R143+0x10] ;  /* 0x000010008f587984 */ /* 0x000e680000000c00 */
[----:B------:R-:W0:Y:S04]  /*1400*/  LDS.128 R92, [R143+0x20] ;  /* 0x000020008f5c7984 */ /* 0x000e280000000c00 */
[----:B------:R-:W0:Y:S01]  /*1410*/  LDS.128 R96, [R143+0x30] ;  /* 0x000030008f607984 */ /* 0x000e220000000c00 */
[----:B------:R-:W-:Y:S06]  /*1420*/  BAR.SYNC.DEFER_BLOCKING 0x0 ;  /* 0x0000000000007b1d */ /* 0x000fec0000010000 */
[----:B------:R-:W4:Y:S04]  /*1430*/  LDG.E.128 R112, desc[UR28][R2.64] ;  /* 0x0000001c02707981 */ /* 0x000f28000c1e1d00 */
[----:B------:R-:W4:Y:S04]  /*1440*/  LDG.E.128 R116, desc[UR28][R2.64+0x200] ;  /* 0x0002001c02747981 */ /* 0x000f28000c1e1d00 */
[----:B--2---:R-:W2:Y:S04]  /*1450*/  LDG.E.128 R108, desc[UR28][R2.64+0x400] ;  /* 0x0004001c026c7981 */ /* 0x004ea8000c1e1d00 */
[----:B---3--:R3:W2:Y:S01]  /*1460*/  LDG.E.128 R120, desc[UR28][R2.64+0x600] ;  /* 0x0006001c02787981 */ /* 0x0086a2000c1e1d00 */
[----:B----4-:R-:W-:Y:S01]  /*1470*/  FMUL.FTZ R10, R103, -1.4426950216293334961 ;  /* 0xbfb8aa3b670a7820 */ /* 0x010fe20000410000 */
[----:B------:R-:W-:Y:S01]  /*1480*/  FMUL.FTZ R0, R100, -1.4426950216293334961 ;  /* 0xbfb8aa3b64007820 */ /* 0x000fe20000410000 */
[----:B-1----:R-:W-:Y:S01]  /*1490*/  FMUL.FTZ R13, R89, -1.4426950216293334961 ;  /* 0xbfb8aa3b590d7820 */ /* 0x002fe20000410000 */
[----:B------:R-:W-:Y:S01]  /*14a0*/  FMUL.FTZ R8, R101, -1.4426950216293334961 ;  /* 0xbfb8aa3b65087820 */ /* 0x000fe20000410000 */
        /* <DEDUP_REMOVED lines=10> */
[----:B------:R-:W-:Y:S01]  /*1550*/  MUFU.EX2 R13, R13 ;  /* 0x0000000d000d7308 */ /* 0x000fe20000000800 */
[----:B------:R-:W-:Y:S01]  /*1560*/  FMUL.FTZ R129, R96, -1.4426950216293334961 ;  /* 0xbfb8aa3b60817820 */ /* 0x000fe20000410000 */
[----:B------:R-:W-:-:S02]  /*1570*/  UIMAD.WIDE.U32 UR12, UR32, UR14, UR6 ;  /* 0x0000000e200c72a5 */ /* 0x000fc4000f8e0006 */
[----:B------:R3:W4:Y:S01]  /*1580*/  MUFU.EX2 R3, R2 ;  /* 0x0000000200037308 */ /* 0x0007220000000800 */
[----:B-1----:R-:W-:Y:S01]  /*1590*/  FADD.FTZ R10, R10, 1 ;  /* 0x3f8000000a0a7421 */ /* 0x002fe20000010000 */
[----:B------:R-:W-:Y:S02]  /*15a0*/  UIMAD UR13, UR32, UR15, UR13 ;  /* 0x0000000f200d72a4 */ /* 0x000fe4000f8e020d */
[----:B------:R-:W1:Y:S01]  /*15b0*/  MUFU.EX2 R8, R8 ;  /* 0x0000000800087308 */ /* 0x000e620000000800 */
[----:B0-----:R-:W-:Y:S01]  /*15c0*/  FADD.FTZ R0, R0, 1 ;  /* 0x3f80000000007421 */ /* 0x001fe20000010000 */
[----:B------:R-:W-:Y:S02]  /*15d0*/  UIMAD.WIDE.U32 UR12, UR27, UR30, UR12 ;  /* 0x0000001e1b0c72a5 */ /* 0x000fe4000f8e000c */
[----:B------:R-:W0:Y:S01]  /*15e0*/  MUFU.EX2 R9, R9 ;  /* 0x0000000900097308 */ /* 0x000e220000000800 */
[----:B---3--:R-:W-:Y:S01]  /*15f0*/  FMUL.FTZ R2, R97, -1.4426950216293334961 ;  /* 0xbfb8aa3b61027820 */ /* 0x008fe20000410000 */
[----:B------:R-:W-:-:S02]  /*1600*/  UIMAD UR13, UR27, UR31, UR13 ;  /* 0x0000001f1b0d72a4 */ /* 0x000fc4000f8e020d */
[----:B------:R3:W0:Y:S01]  /*1610*/  MUFU.EX2 R124, R60 ;  /* 0x0000003c007c7308 */ /* 0x0006220000000800 */
[----:B------:R-:W-:Y:S01]  /*1620*/  ULEA UR8, UP0, UR12, UR34, 0x2 ;  /* 0x000000220c087291 */ /* 0x000fe2000f8010ff */
[----:B----4-:R-:W-:Y:S02]  /*1630*/  FADD.FTZ R3, R3, 1 ;  /* 0x3f80000003037421 */ /* 0x010fe40000010000 */
[----:B------:R4:W4:Y:S01]  /*1640*/  MUFU.EX2 R125, R61 ;  /* 0x0000003d007d7308 */ /* 0x0009220000000800 */
[----:B------:R-:W-:Y:S01]  /*1650*/  ULEA.HI.X UR12, UR12, UR35, UR13, 0x2, UP0 ;  /* 0x000000230c0c7291 */ /* 0x000fe200080f140d */
[----:B-1----:R-:W-:Y:S01]  /*1660*/  FADD.FTZ R8, R8, 1 ;  /* 0x3f80000008087421 */ /* 0x002fe20000010000 */
[----:B------:R-:W-:Y:S01]  /*1670*/  UISETP.NE.U32.AND UP0, UPT, UR36, URZ, UPT ;  /* 0x000000ff2400728c */ /* 0x000fe2000bf05070 */
[----:B------:R1:W1:Y:S01]  /*1680*/  MUFU.EX2 R153, R2 ;  /* 0x0000000200997308 */ /* 0x0002620000000800 */
[----:B---3--:R-:W-:Y:S01]  /*1690*/  FMUL.FTZ R60, R98, -1.4426950216293334961 ;  /* 0xbfb8aa3b623c7820 */ /* 0x008fe20000410000 */
[----:B0-----:R-:W-:Y:S01]  /*16a0*/  FADD.FTZ R9, R9, 1 ;  /* 0x3f80000009097421 */ /* 0x001fe20000010000 */
[----:B------:R-:W-:Y:S01]  /*16b0*/  UISETP.NE.AND.EX UP0, UPT, UR37, URZ, UPT, UP0 ;  /* 0x000000ff2500728c */ /* 0x000fe2000bf05300 */
[----:B------:R-:W0:Y:S01]  /*16c0*/  MUFU.EX2 R126, R62 ;  /* 0x0000003e007e7308 */ /* 0x000e220000000800 */
[----:B----4-:R-:W-:Y:S01]  /*16d0*/  FMUL.FTZ R61, R99, -1.4426950216293334961 ;  /* 0xbfb8aa3b633d7820 */ /* 0x010fe20000410000 */
[----:B------:R-:W-:-:S02]  /*16e0*/  FADD.FTZ R124, R124, 1 ;  /* 0x3f8000007c7c7421 */ /* 0x000fc40000010000 */
[----:B------:R-:W3:Y:S01]  /*16f0*/  MUFU.EX2 R127, R63 ;  /* 0x0000003f007f7308 */ /* 0x000ee20000000800 */
[----:B-1----:R-:W-:Y:S01]  /*1700*/  FADD.FTZ R2, R13, 1 ;  /* 0x3f8000000d027421 */ /* 0x002fe20000010000 */
[----:B------:R-:W-:Y:S01]  /*1710*/  FADD.FTZ R125, R125, 1 ;  /* 0x3f8000007d7d7421 */ /* 0x000fe20000010000 */
[--C-:B------:R-:W-:Y:S01]  /*1720*/  FADD.FTZ R13, R4, R12.reuse ;  /* 0x0000000c040d7221 */ /* 0x100fe20000010000 */
[----:B------:R-:W1:Y:S01]  /*1730*/  MUFU.EX2 R154, R60 ;  /* 0x0000003c009a7308 */ /* 0x000e620000000800 */
[----:B------:R-:W-:Y:S01]  /*1740*/  FADD.FTZ R4, R107, R12 ;  /* 0x0000000c6b047221 */ /* 0x000fe20000010000 */
[----:B------:R-:W-:Y:S02]  /*1750*/  FADD.FTZ R153, R153, 1 ;  /* 0x3f80000099997421 */ /* 0x000fe40000010000 */
[----:B------:R-:W4:Y:S01]  /*1760*/  MUFU.EX2 R155, R61 ;  /* 0x0000003d009b7308 */ /* 0x000f220000000800 */
[----:B0-----:R-:W-:-:S03]  /*1770*/  FADD.FTZ R126, R126, 1 ;  /* 0x3f8000007e7e7421 */ /* 0x001fc60000010000 */
[----:B------:R0:W4:Y:S01]  /*1780*/  MUFU.RCP R134, R10 ;  /* 0x0000000a00867308 */ /* 0x0001220000001000 */
[----:B---3--:R-:W-:Y:S01]  /*1790*/  FADD.FTZ R135, R127, 1 ;  /* 0x3f8000007f877421 */ /* 0x008fe20000010000 */
[----:B-1----:R-:W-:-:S06]  /*17a0*/  FADD.FTZ R154, R154, 1 ;  /* 0x3f8000009a9a7421 */ /* 0x002fcc0000010000 */
[----:B------:R1:W3:Y:S01]  /*17b0*/  MUFU.RCP R133, R0 ;  /* 0x0000000000857308 */ /* 0x0002e20000001000 */
[--C-:B0-----:R-:W-:Y:S01]  /*17c0*/  FADD.FTZ R10, R5, R12.reuse ;  /* 0x0000000c050a7221 */ /* 0x101fe20000010000 */
[----:B------:R-:W-:Y:S01]  /*17d0*/  FADD.FTZ R5, R64, R12 ;  /* 0x0000000c40057221 */ /* 0x000fe20000010000 */
[----:B----4-:R-:W-:-:S05]  /*17e0*/  FADD.FTZ R155, R155, 1 ;  /* 0x3f8000009b9b7421 */ /* 0x010fca0000010000 */
[----:B------:R0:W-:Y:S01]  /*17f0*/  MUFU.RCP R136, R2 ;  /* 0x0000000200887308 */ /* 0x0001e20000001000 */
[----:B-1----:R-:W-:Y:S01]  /*1800*/  FADD.FTZ R0, R67, R12 ;  /* 0x0000000c43007221 */ /* 0x002fe20000010000 */
[----:B------:R-:W-:-:S06]  /*1810*/  FADD.FTZ R70, -R134, 1 ;  /* 0x3f80000086467421 */ /* 0x000fcc0000010100 */
[----:B------:R1:W-:Y:S01]  /*1820*/  MUFU.RCP R131, R3 ;  /* 0x0000000300837308 */ /* 0x0003e20000001000 */
[----:B0-----:R-:W-:Y:S01]  /*1830*/  FADD.FTZ R2, R65, R12 ;  /* 0x0000000c41027221 */ /* 0x001fe20000010000 */
[----:B---3--:R-:W-:-:S06]  /*1840*/  FADD.FTZ R69, -R133, 1 ;  /* 0x3f80000085457421 */ /* 0x008fcc0000010100 */
[----:B------:R-:W0:Y:S01]  /*1850*/  MUFU.EX2 R11, R11 ;  /* 0x0000000b000b7308 */ /* 0x000e220000000800 */
[----:B-1----:R-:W-:-:S03]  /*1860*/  FADD.FTZ R3, R66, R12 ;  /* 0x0000000c42037221 */ /* 0x002fc60000010000 */
[----:B------:R1:W3:Y:S08]  /*1870*/  MUFU.RCP R132, R8 ;  /* 0x0000000800847308 */ /* 0x0002f00000001000 */
[----:B------:R4:W3:Y:S01]  /*1880*/  MUFU.RCP R137, R9 ;  /* 0x0000000900897308 */ /* 0x0008e20000001000 */
[--C-:B-1----:R-:W-:Y:S01]  /*1890*/  FADD.FTZ R8, R7, R12.reuse ;  /* 0x0000000c07087221 */ /* 0x102fe20000010000 */
[----:B0-----:R-:W-:Y:S01]  /*18a0*/  FADD.FTZ R11, R11, 1 ;  /* 0x3f8000000b0b7421 */ /* 0x001fe20000010000 */
[----:B------:R-:W-:Y:S01]  /*18b0*/  FADD.FTZ R7, R106, R12 ;  /* 0x0000000c6a077221 */ /* 0x000fe20000010000 */
[----:B------:R-:W-:-:S04]  /*18c0*/  FFMA.FTZ R106, R103, R70, 1 ;  /* 0x3f800000676a7423 */ /* 0x000fc80000010046 */
[----:B------:R0:W1:Y:S01]  /*18d0*/  MUFU.RCP R139, R11 ;  /* 0x0000000b008b7308 */ /* 0x0000620000001000 */
[----:B----4-:R-:W-:Y:S01]  /*18e0*/  FADD.FTZ R9, R104, R12 ;  /* 0x0000000c68097221 */ /* 0x010fe20000010000 */
[----:B---3--:R-:W-:-:S04]  /*18f0*/  FADD.FTZ R68, -R132, 1 ;  /* 0x3f80000084447421 */ /* 0x008fc80000010100 */
[----:B------:R-:W-:Y:S02]  /*1900*/  FFMA.FTZ R104, R101, R68, 1 ;  /* 0x3f80000065687423 */ /* 0x000fe40000010044 */
[----:B------:R3:W4:Y:S01]  /*1910*/  MUFU.EX2 R138, R128 ;  /* 0x00000080008a7308 */ /* 0x0007220000000800 */
[--C-:B0-----:R-:W-:Y:S01]  /*1920*/  FADD.FTZ R11, R6, R12.reuse ;  /* 0x0000000c060b7221 */ /* 0x101fe20000010000 */
[----:B------:R-:W-:Y:S01]  /*1930*/  FADD.FTZ R6, R105, R12 ;  /* 0x0000000c69067221 */ /* 0x000fe20000010000 */
[----:B------:R-:W-:Y:S01]  /*1940*/  FFMA.FTZ R105, R100, R69, 1 ;  /* 0x3f80000064697423 */ /* 0x000fe20000010045 */
[----:B------:R-:W-:Y:S01]  /*1950*/  FADD.FTZ R69, -R137, 1 ;  /* 0x3f80000089457421 */ /* 0x000fe20000010100 */
[----:B------:R0:W1:Y:S01]  /*1960*/  MUFU.EX2 R152, R129 ;  /* 0x0000008100987308 */ /* 0x0000620000000800 */
[C---:B------:R-:W-:Y:S02]  /*1970*/  FMUL.FTZ R127, R102.reuse, R137 ;  /* 0x00000089667f7220 */ /* 0x040fe40000410000 */
[----:B------:R-:W-:Y:S01]  /*1980*/  FFMA.FTZ R107, R102, R69, 1 ;  /* 0x3f800000666b7423 */ /* 0x000fe20000010045 */
[----:B---3--:R3:W2:Y:S01]  /*1990*/  MUFU.RCP R128, R124 ;  /* 0x0000007c00807308 */ /* 0x0086a20000001000 */
[----:B------:R-:W-:Y:S01]  /*19a0*/  FMUL.FTZ R151, R74, R127 ;  /* 0x0000007f4a977220 */ /* 0x000fe20000410000 */
[----:B----4-:R-:W-:-:S06]  /*19b0*/  FADD.FTZ R138, R138, 1 ;  /* 0x3f8000008a8a7421 */ /* 0x010fcc0000010000 */
[----:B0-----:R0:W-:Y:S01]  /*19c0*/  MUFU.RCP R129, R125 ;  /* 0x0000007d00817308 */ /* 0x0011e20000001000 */
[----:B---3--:R-:W-:Y:S01]  /*19d0*/  FMUL.FTZ R124, R101, R132 ;  /* 0x00000084657c7220 */ /* 0x008fe20000410000 */
[----:B-1----:R-:W-:Y:S01]  /*19e0*/  FADD.FTZ R101, -R139, 1 ;  /* 0x3f8000008b657421 */ /* 0x002fe20000010100 */
[----:B------:R-:W-:Y:S02]  /*19f0*/  FADD.FTZ R152, R152, 1 ;  /* 0x3f80000098987421 */ /* 0x000fe40000010000 */
[----:B------:R-:W-:-:S03]  /*1a00*/  FMUL.FTZ R150, R73, R124 ;  /* 0x0000007c49967220 */ /* 0x000fc60000410000 */
[----:B------:R1:W-:Y:S01]  /*1a10*/  MUFU.RCP R130, R126 ;  /* 0x0000007e00827308 */ /* 0x0003e20000001000 */
[----:B0-----:R-:W-:-:S04]  /*1a20*/  FMUL.FTZ R125, R100, R133 ;  /* 0x00000085647d7220 */ /* 0x001fc80000410000 */
[----:B------:R-:W-:-:S03]  /*1a30*/  FMUL.FTZ R149, R72, R125 ;  /* 0x0000007d48957220 */ /* 0x000fc60000410000 */
[----:B------:R-:W0:Y:S01]  /*1a40*/  MUFU.RCP R135, R135 ;  /* 0x0000008700877308 */ /* 0x000e220000001000 */
[----:B-1----:R-:W-:-:S04]  /*1a50*/  FMUL.FTZ R126, R103, R134 ;  /* 0x00000086677e7220 */ /* 0x002fc80000410000 */
[----:B------:R-:W-:-:S03]  /*1a60*/  FMUL.FTZ R164, R75, R126 ;  /* 0x0000007e4ba47220 */ /* 0x000fc60000410000 */
[----:B------:R-:W1:Y:S01]  /*1a70*/  MUFU.RCP R138, R138 ;  /* 0x0000008a008a7308 */ /* 0x000e620000001000 */
[----:B------:R-:W-:Y:S04]  /*1a80*/  STS.128 [R141], R112 ;  /* 0x000000708d007388 */ /* 0x000fe80000000c00 */
[----:B------:R-:W-:Y:S04]  /*1a90*/  STS.128 [R141+0x200], R116 ;  /* 0x000200748d007388 */ /* 0x000fe80000000c00 */
[----:B--2---:R2:W-:Y:S04]  /*1aa0*/  STS.128 [R141+0x400], R108 ;  /* 0x0004006c8d007388 */ /* 0x0045e80000000c00 */
[----:B------:R-:W-:Y:S01]  /*1ab0*/  STS.128 [R141+0x600], R120 ;  /* 0x000600788d007388 */ /* 0x000fe20000000c00 */
[----:B------:R-:W-:-:S03]  /*1ac0*/  NOP ;  /* 0x0000000000007918 */ /* 0x000fc60000000000 */
[----:B------:R-:W3:Y:S04]  /*1ad0*/  LDS.128 R60, [R143] ;  /* 0x000000008f3c7984 */ /* 0x000ee80000000c00 */
[----:B------:R-:W4:Y:S01]  /*1ae0*/  LDS.128 R64, [R143+0x10] ;  /* 0x000010008f407984 */ /* 0x000f220000000c00 */
[----:B--2---:R-:W-:-:S03]  /*1af0*/  FFMA.FTZ R108, R88, R101, 1 ;  /* 0x3f800000586c7423 */ /* 0x004fc60000010065 */
        /* <DEDUP_REMOVED lines=10> */
[----:B------:R-:W-:Y:S01]  /*1ba0*/  FMUL.FTZ R101, R77, R65 ;  /* 0x000000414d657220 */ /* 0x000fe20000410000 */
[----:B------:R-:W-:Y:S01]  /*1bb0*/  FMUL.FTZ R133, R88, R139 ;  /* 0x0000008b58857220 */ /* 0x000fe20000410000 */
[C---:B------:R-:W-:Y:S01]  /*1bc0*/  FADD.FTZ R88, -R136.reuse, 1 ;  /* 0x3f80000088587421 */ /* 0x040fe20000010100 */
        /* <DEDUP_REMOVED lines=8> */
[----:B------:R-:W3:Y:S01]  /*1c50*/  LDS.128 R72, [R143+0x30] ;  /* 0x000030008f487984 */ /* 0x000ee20000000c00 */
[----:B------:R-:W-:Y:S01]  /*1c60*/  FMUL.FTZ R105, R79, R67 ;  /* 0x000000434f697220 */ /* 0x000fe20000410000 */
[----:B------:R-:W-:Y:S01]  /*1c70*/  FFMA.FTZ R109, R89, R88, 1 ;  /* 0x3f800000596d7423 */ /* 0x000fe20000010058 */
[----:B------:R-:W-:Y:S01]  /*1c80*/  FMUL.FTZ R104, R139, R108 ;  /* 0x0000006c8b687220 */ /* 0x000fe20000410000 */
[----:B------:R-:W-:Y:S01]  /*1c90*/  FADD.FTZ R89, -R131, 1 ;  /* 0x3f80000083597421 */ /* 0x000fe20000010100 */
[----:B------:R-:W-:Y:S01]  /*1ca0*/  FMUL.FTZ R88, R78, R66 ;  /* 0x000000424e587220 */ /* 0x000fe20000410000 */
[----:B------:R-:W-:Y:S01]  /*1cb0*/  FFMA.FTZ R108, R91, R106, 1 ;  /* 0x3f8000005b6c7423 */ /* 0x000fe2000001006a */
[----:B------:R-:W-:Y:S01]  /*1cc0*/  FMUL.FTZ R107, R128, R105 ;  /* 0x00000069806b7220 */ /* 0x000fe20000410000 */
[----:B------:R-:W4:Y:S01]  /*1cd0*/  MUFU.RCP R139, R154 ;  /* 0x0000009a008b7308 */ /* 0x000f220000001000 */
[----:B------:R-:W-:Y:S01]  /*1ce0*/  FMUL.FTZ R105, R136, R109 ;  /* 0x0000006d88697220 */ /* 0x000fe20000410000 */
[----:B------:R-:W-:Y:S01]  /*1cf0*/  FFMA.FTZ R89, R90, R89, 1 ;  /* 0x3f8000005a597423 */ /* 0x000fe20000010059 */
[----:B------:R-:W-:Y:S01]  /*1d00*/  FMUL.FTZ R88, R131, R88 ;  /* 0x0000005883587220 */ /* 0x000fe20000410000 */
[----:B------:R-:W-:Y:S01]  /*1d10*/  FMUL.FTZ R107, R107, R108 ;  /* 0x0000006c6b6b7220 */ /* 0x000fe20000410000 */
[----:B0-----:R-:W-:Y:S01]  /*1d20*/  FADD.FTZ R109, -R135, 1 ;  /* 0x3f800000876d7421 */ /* 0x001fe20000010100 */
[----:B-1----:R-:W-:Y:S01]  /*1d30*/  FADD.FTZ R108, -R138, 1 ;  /* 0x3f8000008a6c7421 */ /* 0x002fe20000010100 */
[----:B------:R-:W-:Y:S01]  /*1d40*/  FMUL.FTZ R106, R88, R89 ;  /* 0x00000059586a7220 */ /* 0x000fe20000410000 */
[----:B------:R-:W0:Y:S01]  /*1d50*/  MUFU.RCP R136, R155 ;  /* 0x0000009b00887308 */ /* 0x000e220000001000 */
[----:B------:R-:W-:Y:S01]  /*1d60*/  FADD.FTZ R88, -R130, 1 ;  /* 0x3f80000082587421 */ /* 0x000fe20000010100 */
[----:B------:R-:W-:Y:S01]  /*1d70*/  FFMA.FTZ R112, R94, R109, 1 ;  /* 0x3f8000005e707423 */ /* 0x000fe2000001006d */
[----:B------:R-:W-:Y:S01]  /*1d80*/  FFMA.FTZ R114, R95, R108, 1 ;  /* 0x3f8000005f727423 */ /* 0x000fe2000001006c */
[----:B--2---:R-:W-:Y:S01]  /*1d90*/  FMUL.FTZ R109, R81, R69 ;  /* 0x00000045516d7220 */ /* 0x004fe20000410000 */
[----:B------:R-:W-:Y:S01]  /*1da0*/  FMUL.FTZ R108, R82, R70 ;  /* 0x00000046526c7220 */ /* 0x000fe20000410000 */
[----:B------:R-:W-:Y:S01]  /*1db0*/  FMUL.FTZ R113, R83, R71 ;  /* 0x0000004753717220 */ /* 0x000fe20000410000 */
[----:B------:R-:W-:Y:S01]  /*1dc0*/  FFMA.FTZ R110, R93, R88, 1 ;  /* 0x3f8000005d6e7423 */ /* 0x000fe20000010058 */
[----:B------:R-:W1:Y:S01]  /*1dd0*/  MUFU.RCP R134, R153 ;  /* 0x0000009900867308 */ /* 0x000e620000001000 */
        /* <DEDUP_REMOVED lines=11> */
[----:B------:R-:W2:Y:S01]  /*1e90*/  MUFU.RCP R137, R152 ;  /* 0x0000009800897308 */ /* 0x000ea20000001000 */
[----:B----4-:R-:W-:Y:S01]  /*1ea0*/  FADD.FTZ R113, -R139, 1 ;  /* 0x3f8000008b717421 */ /* 0x010fe20000010100 */
[----:B------:R-:W-:Y:S01]  /*1eb0*/  FMUL.FTZ R108, R88, R89 ;  /* 0x00000059586c7220 */ /* 0x000fe20000410000 */
[----:B0-----:R-:W-:Y:S01]  /*1ec0*/  FADD.FTZ R112, -R136, 1 ;  /* 0x3f80000088707421 */ /* 0x001fe20000010100 */
[----:B---3--:R-:W-:Y:S01]  /*1ed0*/  FMUL.FTZ R117, R87, R75 ;  /* 0x0000004b57757220 */ /* 0x008fe20000410000 */
[----:B------:R-:W-:Y:S01]  /*1ee0*/  FFMA.FTZ R116, R98, R113, 1 ;  /* 0x3f80000062747423 */ /* 0x000fe20000010071 */
[----:B-1----:R-:W-:Y:S01]  /*1ef0*/  FADD.FTZ R88, -R134, 1 ;  /* 0x3f80000086587421 */ /* 0x002fe20000010100 */
[----:B------:R-:W-:Y:S01]  /*1f00*/  FFMA.FTZ R118, R99, R112, 1 ;  /* 0x3f80000063767423 */ /* 0x000fe20000010070 */
        /* <DEDUP_REMOVED lines=10> */
[C---:B--2---:R-:W-:Y:S01]  /*1fb0*/  FADD.FTZ R89, -R137.reuse, 1 ;  /* 0x3f80000089597421 */ /* 0x044fe20000010100 */
[----:B------:R-:W-:Y:S01]  /*1fc0*/  FMUL.FTZ R88, R137, R88 ;  /* 0x0000005889587220 */ /* 0x000fe20000410000 */
[----:B------:R-:W-:Y:S01]  /*1fd0*/  FMUL.FTZ R115, R117, R118 ;  /* 0x0000007675737220 */ /* 0x000fe20000410000 */
[----:B------:R-:W-:Y:S01]  /*1fe0*/  STS.128 [R143], R100 ;  /* 0x000000648f007388 */ /* 0x000fe20000000c00 */
[----:B------:R-:W-:Y:S01]  /*1ff0*/  FFMA.FTZ R89, R96, R89, 1 ;  /* 0x3f80000060597423 */ /* 0x000fe20000010059 */
[----:B------:R-:W-:Y:S01]  /*2000*/  FMUL.FTZ R128, R91, R128 ;  /* 0x000000805b807220 */ /* 0x000fe20000410000 */
[----:B------:R-:W-:Y:S01]  /*2010*/  FMUL.FTZ R167, R76, R133 ;  /* 0x000000854ca77220 */ /* 0x000fe20000410000 */
[----:B------:R-:W-:Y:S01]  /*2020*/  STS.128 [R143+0x10], R104 ;  /* 0x000010688f007388 */ /* 0x000fe20000000c00 */
[----:B------:R-:W-:Y:S01]  /*2030*/  FMUL.FTZ R112, R88, R89 ;  /* 0x0000005958707220 */ /* 0x000fe20000410000 */
[----:B------:R-:W-:Y:S01]  /*2040*/  FMUL.FTZ R166, R77, R132 ;  /* 0x000000844da67220 */ /* 0x000fe20000410000 */
[----:B------:R-:W-:Y:S01]  /*2050*/  MOV R76, UR8 ;  /* 0x00000008004c7c02 */ /* 0x000fe20008000f00 */
[----:B------:R-:W-:Y:S01]  /*2060*/  STS.128 [R143+0x20], R108 ;  /* 0x0000206c8f007388 */ /* 0x000fe20000000c00 */
[----:B------:R-:W-:Y:S01]  /*2070*/  MOV R77, UR12 ;  /* 0x0000000c004d7c02 */ /* 0x000fe20008000f00 */
[----:B------:R-:W-:Y:S01]  /*2080*/  FMUL.FTZ R169, R78, R131 ;  /* 0x000000834ea97220 */ /* 0x000fe20000410000 */
[----:B------:R-:W-:Y:S01]  /*2090*/  FFMA.FTZ R78, R44, R149, R165 ;  /* 0x000000952c4e7223 */ /* 0x000fe200000100a5 */
[----:B------:R-:W-:Y:S01]  /*20a0*/  STS.128 [R143+0x30], R112 ;  /* 0x000030708f007388 */ /* 0x000fe20000000c00 */
[----:B------:R-:W-:-:S03]  /*20b0*/  NOP ;  /* 0x0000000000007918 */ /* 0x000fc60000000000 */
[----:B------:R-:W0:Y:S01]  /*20c0*/  LDS.128 R120, [R141] ;  /* 0x000000008d787984 */ /* 0x000e220000000c00 */
[----:B------:R-:W-:-:S04]  /*20d0*/  IMAD.WIDE.U32 R76, R41, 0x10, R76 ;  /* 0x00000010294c7825 */ /* 0x000fc800078e004c */
[----:B------:R-:W-:Y:S01]  /*20e0*/  FMUL.FTZ R168, R79, R128 ;  /* 0x000000804fa87220 */ /* 0x000fe20000410000 */
[----:B------:R-:W-:Y:S01]  /*20f0*/  FFMA.FTZ R79, R45, R150, R78 ;  /* 0x000000962d4f7223 */ /* 0x000fe2000001004e */
        /* <DEDUP_REMOVED lines=45> */
[----:B-1----:R-:W-:-:S03]  /*23d0*/  UIMAD.WIDE.U32 UR30, UR32, UR12, UR6 ;  /* 0x0000000c201e72a5 */ /* 0x002fc6000f8e0006 */
[----:B------:R-:W-:Y:S01]  /*23e0*/  STS.128 [R143+0x10], R64 ;  /* 0x000010408f007388 */ /* 0x000fe20000000c00 */
[----:B------:R-:W-:-:S03]  /*23f0*/  UIMAD UR13, UR32, UR13, UR31 ;  /* 0x0000000d200d72a4 */ /* 0x000fc6000f8e021f */
[----:B------:R-:W-:Y:S01]  /*2400*/  STS.128 [R143+0x20], R68 ;  /* 0x000020448f007388 */ /* 0x000fe20000000c00 */
[----:B------:R-:W-:Y:S02]  /*2410*/  UMOV UR12, UR30 ;  /* 0x0000001e000c7c82 */ /* 0x000fe40008000000 */
[----:B------:R-:W-:Y:S01]  /*2420*/  UIMAD.WIDE.U32 UR12, UR27, UR14, UR12 ;  /* 0x0000000e1b0c72a5 */ /* 0x000fe2000f8e000c */
[----:B------:R-:W-:Y:S01]  /*2430*/  STS.128 [R143+0x30], R72 ;  /* 0x000030488f007388 */ /* 0x000fe20000000c00 */
[----:B------:R-:W-:-:S03]  /*2440*/  NOP ;  /* 0x0000000000007918 */ /* 0x000fc60000000000 */
[----:B0-----:R-:W0:Y:S01]  /*2450*/  LDS.128 R76, [R141] ;  /* 0x000000008d4c7984 */ /* 0x001e220000000c00 */
        /* <DEDUP_REMOVED lines=13> */
.L_x_6262:
[----:B------:R-:W-:Y:S01]  /*2530*/  FFMA.FTZ R64, R48, R167, R93 ;  /* 0x000000a730407223 */ /* 0x000fe2000001005d */
[----:B------:R-:W1:Y:S01]  /*2540*/  LDCU UR8, c[0x0][0x38c] ;  /* 0x00007180ff0877ac */ /* 0x000e620008000800 */
[----:B----4-:R-:W-:Y:S02]  /*2550*/  CS2R R60, SRZ ;  /* 0x00000000003c7805 */ /* 0x010fe4000001ff00 */
[----:B------:R-:W-:Y:S01]  /*2560*/  CS2R R62, SRZ ;  /* 0x00000000003e7805 */ /* 0x000fe2000001ff00 */
[----:B------:R-:W-:Y:S01]  /*2570*/  FFMA.FTZ R67, R49, R166, R64 ;  /* 0x000000a631437223 */ /* 0x000fe20000010040 */
[----:B------:R-:W-:Y:S02]  /*2580*/  CS2R R64, SRZ ;  /* 0x0000000000407805 */ /* 0x000fe4000001ff00 */
[----:B------:R-:W-:Y:S02]  /*2590*/  CS2R R68, SRZ ;  /* 0x0000000000447805 */ /* 0x000fe4000001ff00 */
[----:B------:R-:W-:Y:S01]  /*25a0*/  CS2R R74, SRZ ;  /* 0x00000000004a7805 */ /* 0x000fe2000001ff00 */
[----:B------:R-:W-:Y:S01]  /*25b0*/  FFMA.FTZ R70, R50, R169, R67 ;  /* 0x000000a932467223 */ /* 0x000fe20000010043 */
[----:B------:R-:W-:Y:S01]  /*25c0*/  CS2R R66, SRZ ;  /* 0x0000000000427805 */ /* 0x000fe2000001ff00 */
[-C--:B0-----:R-:W-:Y:S01]  /*25d0*/  FMUL.FTZ R77, R150, R144.reuse ;  /* 0x00000090964d7220 */ /* 0x081fe20000410000 */
        /* <DEDUP_REMOVED lines=8> */
[----:B-1----:R-:W-:Y:S01]  /*2660*/  UISETP.GE.AND UP0, UPT, UR8, 0x1, UPT ;  /* 0x000000010800788c */ /* 0x002fe2000bf06270 */
        /* <DEDUP_REMOVED lines=24> */
[----:B------:R-:W-:Y:S01]  /*27f0*/  IADD3 R184, P1, PT, R178, UR6, RZ ;  /* 0x00000006b2b87c10 */ /* 0x000fe2000ff3e0ff */
[----:B------:R-:W-:Y:S01]  /*2800*/  HFMA2 R60, -RZ, RZ, 0, 0 ;  /* 0x00000000ff3c7431 */ /* 0x000fe200000001ff */
[----:B------:R-:W-:Y:S01]  /*2810*/  IADD3.X R187, PT, PT, RZ, R43, RZ, P0, !PT ;  /* 0x0000002bffbb7210 */ /* 0x000fe200007fe4ff */
[----:B------:R-:W-:Y:S01]  /*2820*/  ULOP3.LUT UR13, UR8, 0x100, URZ, 0xc0, !UPT ;  /* 0x00000100080d7892 */ /* 0x000fe2000f8ec0ff */
[----:B------:R-:W1:Y:S01]  /*2830*/  LDC.64 R154, c[0x0][0x440] ;  /* 0x00011000ff9a7b82 */ /* 0x000e620000000a00 */
[----:B------:R-:W-:Y:S01]  /*2840*/  PLOP3.LUT P2, PT, PT, PT, UP0, 0x80, 0x8 ;  /* 0x000000000008781c */ /* 0x000fe20003f4f008 */
[----:B------:R-:W2:Y:S01]  /*2850*/  LDCU UR36, c[0x0][0x394] ;  /* 0x00007280ff2477ac */ /* 0x000ea20008000800 */
[----:B------:R-:W-:-:S02]  /*2860*/  IADD3.X R185, PT, PT, RZ, R140, RZ, P1, !PT ;  /* 0x0000008cffb97210 */ /* 0x000fc40000ffe4ff */
[----:B------:R-:W-:Y:S01]  /*2870*/  ISETP.EQ.AND P2, PT, R20, RZ, P2 ;  /* 0x000000ff1400720c */ /* 0x000fe20001742270 */
[----:B------:R-:W3:Y:S02]  /*2880*/  LDCU UR37, c[0x0][0x38c] ;  /* 0x00007180ff2577ac */ /* 0x000ee40008000800 */
[----:B------:R-:W4:Y:S01]  /*2890*/  LDC.64 R156, c[0x0][0x3a8] ;  /* 0x0000ea00ff9c7b82 */ /* 0x000f220000000a00 */
[----:B------:R-:W0:Y:S01]  /*28a0*/  LDCU UR33, c[0x0][0x388] ;  /* 0x00007100ff2177ac */ /* 0x000e220008000800 */
[----:B------:R-:W0:Y:S06]  /*28b0*/  LDCU.64 UR30, c[0x0][0x538] ;  /* 0x0000a700ff1e77ac */ /* 0x000e2c0008000a00 */
[----:B------:R-:W0:Y:S01]  /*28c0*/  LDC.64 R158, c[0x0][0x3e0] ;  /* 0x0000f800ff9e7b82 */ /* 0x000e220000000a00 */
[----:B------:R-:W0:Y:S01]  /*28d0*/  LDCU.64 UR34, c[0x0][0x540] ;  /* 0x0000a800ff2277ac */ /* 0x000e220008000a00 */
[----:B------:R-:W-:-:S06]  /*28e0*/  UMOV UR8, URZ ;  /* 0x000000ff00087c82 */ /* 0x000fcc0008000000 */
[----:B------:R-:W0:Y:S08]  /*28f0*/  LDC.64 R160, c[0x0][0x4d0] ;  /* 0x00013400ffa07b82 */ /* 0x000e300000000a00 */
[----:B--23--:R-:W0:Y:S02]  /*2900*/  LDC.64 R162, c[0x0][0x4f0] ;  /* 0x00013c00ffa27b82 */ /* 0x00ce240000000a00 */
.L_x_6308:
[----:B0-----:R-:W-:-:S04]  /*2910*/  IMAD.WIDE.U32 R92, R152, UR8, RZ ;  /* 0x00000008985c7c25 */ /* 0x001fc8000f8e00ff */
[----:B------:R-:W-:Y:S01]  /*2920*/  IMAD R93, R153, UR8, R93 ;  /* 0x00000008995d7c24 */ /* 0x000fe2000f8e025d */
[----:B------:R-:W-:-:S04]  /*2930*/  LEA R94, P0, R92, R14, 0x2 ;  /* 0x0000000e5c5e7211 */ /* 0x000fc800078010ff */
[----:B------:R-:W-:-:S03]  /*2940*/  LEA.HI.X R95, R92, R16, R93, 0x2, P0 ;  /* 0x000000105c5f7211 */ /* 0x000fc600000f145d */
[----:B------:R-:W-:-:S05]  /*2950*/  IMAD.WIDE.U32 R92, R41, 0x10, R94 ;  /* 0x00000010295c7825 */ /* 0x000fca00078e005e */
[----:B-12---:R-:W2:Y:S04]  /*2960*/  LDG.E.128 R96, desc[UR28][R92.64] ;  /* 0x0000001c5c607981 */ /* 0x006ea8000c1e1d00 */
[----:B---3--:R-:W3:Y:S04]  /*2970*/  LDG.E.128 R100, desc[UR28][R92.64+0x200] ;  /* 0x0002001c5c647981 */ /* 0x008ee8000c1e1d00 */
[----:B------:R-:W5:Y:S04]  /*2980*/  LDG.E.128 R104, desc[UR28][R92.64+0x400] ;  /* 0x0004001c5c687981 */ /* 0x000f68000c1e1d00 */
[----:B------:R-:W5:Y:S01]  /*2990*/  LDG.E.128 R124, desc[UR28][R92.64+0x600] ;  /* 0x0006001c5c7c7981 */ /* 0x000f62000c1e1d00 */
[----:B------:R-:W-:-:S02]  /*29a0*/  MOV R108, UR16 ;  /* 0x00000010006c7c02 */ /* 0x000fc40008000f00 */
[----:B------:R-:W-:Y:S02]  /*29b0*/  MOV R95, UR18 ;  /* 0x00000012005f7c02 */ /* 0x000fe40008000f00 */
[----:B------:R-:W-:Y:S02]  /*29c0*/  MOV R94, R108 ;  /* 0x0000006c005e7202 */ /* 0x000fe40000000f00 */
[----:B------:R-:W-:Y:S01]  /*29d0*/  MOV R109, UR17 ;  /* 0x00000011006d7c02 */ /* 0x000fe20008000f00 */
[----:B------:R-:W-:-:S04]  /*29e0*/  IMAD.WIDE.U32 R108, R158, UR8, RZ ;  /* 0x000000089e6c7c25 */ /* 0x000fc8000f8e00ff */
[----:B----4-:R-:W-:-:S04]  /*29f0*/  IMAD.WIDE.U32 R94, R156, UR8, R94 ;  /* 0x000000089c5e7c25 */ /* 0x010fc8000f8e005e */
[----:B------:R-:W-:Y:S01]  /*2a00*/  IMAD R95, R157, UR8, R95 ;  /* 0x000000089d5f7c24 */ /* 0x000fe2000f8e025f */
[----:B-1----:R-:W-:-:S04]  /*2a10*/  LEA R188, P0, R94, R154, 0x2 ;  /* 0x0000009a5ebc7211 */ /* 0x002fc800078010ff */
[----:B------:R-:W-:Y:S01]  /*2a20*/  LEA.HI.X R189, R94, R155, R95, 0x2, P0 ;  /* 0x0000009b5ebd7211 */ /* 0x000fe200000f145f */
[----:B------:R-:W-:Y:S01]  /*2a30*/  IMAD R95, R159, UR8, R109 ;  /* 0x000000089f5f7c24 */ /* 0x000fe2000f8e026d */
[----:B------:R-:W-:-:S03]  /*2a40*/  LEA R128, P0, R108, R17, 0x2 ;  /* 0x000000116c807211 */ /* 0x000fc600078010ff */
[----:B------:R-:W4:Y:S01]  /*2a50*/  LDG.E R188, desc[UR28][R188.64] ;  /* 0x0000001cbcbc7981 */ /* 0x000f22000c1e1900 */
[----:B------:R-:W-:-:S03]  /*2a60*/  LEA.HI.X R129, R108, R18, R95, 0x2, P0 ;  /* 0x000000126c817211 */ /* 0x000fc600000f145f */
[----:B------:R-:W-:Y:S01]  /*2a70*/  IMAD.WIDE.U32 R128, R41, 0x10, R128 ;  /* 0x0000001029807825 */ /* 0x000fe200078e0080 */
[----:B--2---:R-:W-:Y:S04]  /*2a80*/  STS.128 [R141], R96 ;  /* 0x000000608d007388 */ /* 0x004fe80000000c00 */
[----:B---3--:R-:W-:Y:S04]  /*2a90*/  STS.128 [R141+0x200], R100 ;  /* 0x000200648d007388 */ /* 0x008fe80000000c00 */
[----:B-----5:R-:W-:Y:S04]  /*2aa0*/  STS.128 [R141+0x400], R104 ;  /* 0x000400688d007388 */ /* 0x020fe80000000c00 */
[----:B------:R-:W-:Y:S01]  /*2ab0*/  STS.128 [R141+0x600], R124 ;  /* 0x0006007c8d007388 */ /* 0x000fe20000000c00 */
[----:B------:R-:W-:-:S03]  /*2ac0*/  NOP ;  /* 0x0000000000007918 */ /* 0x000fc60000000000 */
[----:B------:R-:W2:Y:S04]  /*2ad0*/  LDG.E.128 R108, desc[UR28][R128.64] ;  /* 0x0000001c806c7981 */ /* 0x000ea8000c1e1d00 */
[----:B------:R-:W3:Y:S04]  /*2ae0*/  LDG.E.128 R112, desc[UR28][R128.64+0x200] ;  /* 0x0002001c80707981 */ /* 0x000ee8000c1e1d00 */
[----:B------:R-:W5:Y:S04]  /*2af0*/  LDG.E.128 R116, desc[UR28][R128.64+0x400] ;  /* 0x0004001c80747981 */ /* 0x000f68000c1e1d00 */
[----:B------:R-:W5:Y:S04]  /*2b00*/  LDG.E.128 R120, desc[UR28][R128.64+0x600] ;  /* 0x0006001c80787981 */ /* 0x000f68000c1e1d00 */
[----:B------:R-:W-:Y:S04]  /*2b10*/  LDS.128 R92, [R143] ;  /* 0x000000008f5c7984 */ /* 0x000fe80000000c00 */
[----:B------:R-:W-:Y:S04]  /*2b20*/  LDS.128 R96, [R143+0x10] ;  /* 0x000010008f607984 */ /* 0x000fe80000000c00 */
[----:B------:R-:W-:Y:S04]  /*2b30*/  LDS.128 R100, [R143+0x20] ;  /* 0x000020008f647984 */ /* 0x000fe80000000c00 */
[----:B------:R-:W-:Y:S01]  /*2b40*/  LDS.128 R104, [R143+0x30] ;  /* 0x000030008f687984 */ /* 0x000fe20000000c00 */
[----:B------:R-:W0:Y:S01]  /*2b50*/  S2UR UR14, SR_CgaCtaId ;  /* 0x00000000000e79c3 */ /* 0x000e220000008800 */
[----:B----4-:R-:W-:-:S04]  /*2b60*/  FMUL.FTZ R207, R188, 1.4426950216293334961 ;  /* 0x3fb8aa3bbccf7820 */ /* 0x010fc80000410000 */
[-C--:B------:R-:W-:Y:S01]  /*2b70*/  FMUL.FTZ R219, R13, R207.reuse ;  /* 0x000000cf0ddb7220 */ /* 0x080fe20000410000 */
[----:B------:R-:W-:Y:S01]  /*2b80*/  UIADD3 UR15, UPT, UPT, UR13, UR8, URZ ;  /* 0x000000080d0f7290 */ /* 0x000fe2000fffe0ff */
[----:B------:R-:W-:Y:S01]  /*2b90*/  ISETP.NE.AND P1, PT, R182, RZ, PT ;  /* 0x000000ffb600720c */ /* 0x000fe20003f25270 */
[----:B------:R-:W-:Y:S01]  /*2ba0*/  UMOV UR12, 0x400 ;  /* 0x00000400000c7882 */ /* 0x000fe20000000000 */
        /* <DEDUP_REMOVED lines=12> */
[----:B0-----:R-:W-:Y:S01]  /*2c70*/  ULEA UR14, UR14, UR12, 0x18 ;  /* 0x0000000c0e0e7291 */ /* 0x001fe2000f8ec0ff */
[----:B------:R-:W0:Y:S04]  /*2c80*/  MUFU.EX2 R191, R191 ;  /* 0x000000bf00bf7308 */ /* 0x000e280000000800 */
        /* <DEDUP_REMOVED lines=11> */
[----:B------:R-:W-:Y:S01]  /*2d40*/  BSSY.RECONVERGENT B0, `(.L_x_6264) ;  /* 0x0000052000007945 */ /* 0x000fe20003800200 */
[----:B--2---:R-:W-:Y:S04]  /*2d50*/  STS.128 [R141+0x1080], R108 ;  /* 0x0010806c8d007388 */ /* 0x004fe80000000c00 */
[----:B---3--:R2:W-:Y:S04]  /*2d60*/  STS.128 [R141+0x1280], R112 ;  /* 0x001280708d007388 */ /* 0x0085e80000000c00 */
[----:B-----5:R3:W-:Y:S04]  /*2d70*/  STS.128 [R141+0x1480], R116 ;  /* 0x001480748d007388 */ /* 0x0207e80000000c00 */
[----:B------:R-:W-:Y:S01]  /*2d80*/  STS.128 [R141+0x1680], R120 ;  /* 0x001680788d007388 */ /* 0x000fe20000000c00 */
[----:B------:R-:W-:-:S03]  /*2d90*/  NOP ;  /* 0x0000000000007918 */ /* 0x000fc60000000000 */
[----:B------:R-:W5:Y:S04]  /*2da0*/  LDS.128 R128, [R143+0x1090] ;  /* 0x001090008f807984 */ /* 0x000f680000000c00 */
[----:B------:R-:W4:Y:S04]  /*2db0*/  LDS.128 R132, [R143+0x10a0] ;  /* 0x0010a0008f847984 */ /* 0x000f280000000c00 */
[----:B------:R-:W0:Y:S04]  /*2dc0*/  LDS.128 R136, [R143+0x10b0] ;  /* 0x0010b0008f887984 */ /* 0x000e280000000c00 */
[----:B------:R-:W0:Y:S01]  /*2dd0*/  LDS.128 R124, [R143+0x1080] ;  /* 0x001080008f7c7984 */ /* 0x000e220000000c00 */
[-C--:B--2---:R-:W-:Y:S01]  /*2de0*/  FMUL.FTZ R114, R10, R207.reuse ;  /* 0x000000cf0a727220 */ /* 0x084fe20000410000 */
[-C--:B---3--:R-:W-:Y:S01]  /*2df0*/  FMUL.FTZ R118, R11, R207.reuse ;  /* 0x000000cf0b767220 */ /* 0x088fe20000410000 */
[-C--:B------:R-:W-:Y:S01]  /*2e00*/  FMUL.FTZ R117, R8, R207.reuse ;  /* 0x000000cf08757220 */ /* 0x080fe20000410000 */
[----:B------:R-:W-:Y:S01]  /*2e10*/  FMUL.FTZ R116, R9, R207 ;  /* 0x000000cf09747220 */ /* 0x000fe20000410000 */
[----:B------:R-:W-:-:S02]  /*2e20*/  SEL R108, R19, UR15, P1 ;  /* 0x0000000f136c7c07 */ /* 0x000fc40008800000 */
[----:B------:R-:W2:Y:S02]  /*2e30*/  MUFU.EX2 R114, R114 ;  /* 0x0000007200727308 */ /* 0x000ea40000000800 */
[----:B------:R-:W-:Y:S02]  /*2e40*/  LEA R108, R108, UR14, 0x2 ;  /* 0x0000000e6c6c7c11 */ /* 0x000fe4000f8e10ff */
[----:B------:R-:W3:Y:S04]  /*2e50*/  MUFU.EX2 R118, R118 ;  /* 0x0000007600767308 */ /* 0x000ee80000000800 */
[----:B------:R-:W0:Y:S04]  /*2e60*/  MUFU.EX2 R117, R117 ;  /* 0x0000007500757308 */ /* 0x000e280000000800 */
[----:B------:R-:W0:Y:S01]  /*2e70*/  MUFU.EX2 R116, R116 ;  /* 0x0000007400747308 */ /* 0x000e220000000800 */
[----:B-1----:R1:W-:Y:S01]  /*2e80*/  STS [R108+0x4640], R219 ;  /* 0x004640db6c007388 */ /* 0x0023e20000000800 */
[----:B------:R-:W-:Y:S01]  /*2e90*/  FMUL.FTZ R119, R147, R207 ;  /* 0x000000cf93777220 */ /* 0x000fe20000410000 */
[----:B------:R-:W-:Y:S01]  /*2ea0*/  FMUL.FTZ R109, R44, R13 ;  /* 0x0000000d2c6d7220 */ /* 0x000fe20000410000 */
[----:B------:R-:W-:Y:S01]  /*2eb0*/  FMUL.FTZ R111, R54, R3 ;  /* 0x00000003366f7220 */ /* 0x000fe20000410000 */
[----:B------:R-:W-:Y:S01]  /*2ec0*/  FMUL.FTZ R110, R55, R0 ;  /* 0x00000000376e7220 */ /* 0x000fe20000410000 */
[----:B------:R-:W-:Y:S01]  /*2ed0*/  FMUL.FTZ R113, R56, R145 ;  /* 0x0000009138717220 */ /* 0x000fe20000410000 */
[----:B------:R-:W-:Y:S01]  /*2ee0*/  FMUL.FTZ R112, R57, R146 ;  /* 0x0000009239707220 */ /* 0x000fe20000410000 */
[----:B-----5:R-:W-:Y:S01]  /*2ef0*/  FMUL.FTZ R189, R169, R130 ;  /* 0x00000082a9bd7220 */ /* 0x020fe20000410000 */
[----:B------:R-:W-:Y:S01]  /*2f00*/  FMUL.FTZ R190, R168, R131 ;  /* 0x00000083a8be7220 */ /* 0x000fe20000410000 */
[----:B-1----:R-:W-:Y:S01]  /*2f10*/  FMUL.FTZ R108, R45, R10 ;  /* 0x0000000a2d6c7220 */ /* 0x002fe20000410000 */
[----:B------:R-:W-:Y:S01]  /*2f20*/  FMUL.FTZ R131, R52, R5 ;  /* 0x0000000534837220 */ /* 0x000fe20000410000 */
[----:B----4-:R-:W-:Y:S01]  /*2f30*/  FMUL.FTZ R192, R171, R132 ;  /* 0x00000084abc07220 */ /* 0x010fe20000410000 */
        /* <DEDUP_REMOVED lines=15> */
[----:B------:R0:W1:Y:S01]  /*3030*/  MUFU.EX2 R207, R119 ;  /* 0x0000007700cf7308 */ /* 0x0000620000000800 */
        /* <DEDUP_REMOVED lines=21> */
[----:B------:R-:W-:Y:S06]  /*3190*/  BAR.SYNC.DEFER_BLOCKING 0x0 ;  /* 0x0000000000007b1d */ /* 0x000fec0000010000 */
[----:B-123--:R-:W-:Y:S05]  /*31a0*/  @P0 BRA `(.L_x_6265) ;  /* 0x0000000000240947 */ /* 0x00efea0003800000 */
        /* <DEDUP_REMOVED lines=9> */
.L_x_6265:
[----:B------:R-:W-:-:S06]  /*3240*/  LEA R225, R182, UR14, 0x2 ;  /* 0x0000000eb6e17c11 */ /* 0x000fcc000f8e10ff */
[----:B------:R-:W0:Y:S02]  /*3250*/  LDS R225, [R225+0x4e44] ;  /* 0x004e4400e1e17984 */ /* 0x000e240000000800 */
.L_x_6266:
[----:B------:R-:W-:Y:S05]  /*3260*/  BSYNC.RECONVERGENT B0 ;  /* 0x0000000000007941 */ /* 0x000fea0003800200 */
.L_x_6264:
        /* <DEDUP_REMOVED lines=20> */
[----:B--2---:R-:W-:-:S03]  /*33b0*/  FFMA.FTZ R109, R196, R110, R133 ;  /* 0x0000006ec46d7223 */ /* 0x004fc60000010085 */
        /* <DEDUP_REMOVED lines=57> */
.L_x_6325:
[----:B------:R-:W-:Y:S01]  /*3750*/  ISETP.GE.AND P3, PT, R142, 0x10, PT ;  /* 0x000000108e00780c */ /* 0x000fe20003f66270 */
[----:B----4-:R-:W-:Y:S01]  /*3760*/  FFMA.FTZ R109, R111, R109, R108 ;  /* 0x0000006d6f6d7223 */ /* 0x010fe2000001006c */
[----:B------:R-:W-:-:S04]  /*3770*/  UMOV UR12, 0xffffffff ;  /* 0xffffffff000c7882 */ /* 0x000fc80000000000 */
[----:B------:R-:W-:-:S07]  /*3780*/  FSEL R209, R108, R109, !P3 ;  /* 0x0000006d6cd17208 */ /* 0x000fce0005800000 */
[----:B--23--:R-:W-:Y:S01]  /*3790*/  @P3 FMUL.FTZ R111, R111, R212 ;  /* 0x000000d46f6f3220 */ /* 0x00cfe20000410000 */
[----:B------:R-:W-:Y:S06]  /*37a0*/  BRA.DIV UR12, `(.L_x_6269) ;  /* 0x000000320c507947 */ /* 0x000fec000b800000 */
.L_x_6328:
[----:B------:R-:W-:-:S03]  /*37b0*/  UMOV UR12, 0xffffffff ;  /* 0xffffffff000c7882 */ /* 0x000fc60000000000 */
[----:B------:R-:W-:Y:S05]  /*37c0*/  BRA.DIV UR12, `(.L_x_6270) ;  /* 0x000000320c707947 */ /* 0x000fea000b800000 */
.L_x_6331:
[----:B------:R-:W-:-:S03]  /*37d0*/  UMOV UR12, 0xffffffff ;  /* 0xffffffff000c7882 */ /* 0x000fc60000000000 */
[----:B------:R-:W-:Y:S05]  /*37e0*/  BRA.DIV UR12, `(.L_x_6271) ;  /* 0x000000320c907947 */ /* 0x000fea000b800000 */
[----:B------:R2:W3:Y:S04]  /*37f0*/  SHFL.UP PT, R210, R111, 0x1, RZ ;  /* 0x042000006fd27989 */ /* 0x0004e800000e00ff */
[----:B------:R-:W4:Y:S04]  /*3800*/  SHFL.UP PT, R209, R209, 0x1, RZ ;  /* 0x04200000d1d17989 */ /* 0x000f2800000e00ff */
[----:B-----5:R2:W0:Y:S04]  /*3810*/  SHFL.IDX PT, R108, R112, RZ, 0x1f ;  /* 0x00001fff706c7589 */ /* 0x02042800000e0000 */
[----:B------:R2:W0:Y:S02]  /*3820*/  SHFL.IDX PT, R109, R113, RZ, 0x1f ;  /* 0x00001fff716d7589 */ /* 0x00042400000e0000 */
.L_x_6337:
[----:B--2---:R-:W2:Y:S01]  /*3830*/  LDS.64 R110, [R42+0x4230] ;  /* 0x004230002a6e7984 */ /* 0x004ea20000000a00 */
[C---:B0--34-:R-:W-:Y:S01]  /*3840*/  @P1 FFMA.FTZ R109, R210.reuse, R109, R209 ;  /* 0x0000006dd26d1223 */ /* 0x059fe200000100d1 */
[----:B------:R-:W-:-:S03]  /*3850*/  @P1 FMUL.FTZ R108, R210, R108 ;  /* 0x0000006cd26c1220 */ /* 0x000fc60000410000 */
[-C--:B--2---:R-:W-:Y:S01]  /*3860*/  FFMA.FTZ R111, R109, R110.reuse, R111 ;  /* 0x0000006e6d6f7223 */ /* 0x084fe2000001006f */
[----:B------:R-:W-:-:S05]  /*3870*/  FMUL.FTZ R110, R108, R110 ;  /* 0x0000006e6c6e7220 */ /* 0x000fca0000410000 */
[----:B------:R3:W-:Y:S02]  /*3880*/  STS.128 [R42+0x4230], R108 ;  /* 0x0042306c2a007388 */ /* 0x0007e40000000c00 */
.L_x_6267:
[----:B------:R-:W-:Y:S05]  /*3890*/  WARPSYNC.ALL ;  /* 0x0000000000007948 */ /* 0x000fea0003800000 */
[----:B------:R-:W-:Y:S01]  /*38a0*/  BAR.SYNC.DEFER_BLOCKING 0x0 ;  /* 0x0000000000007b1d */ /* 0x000fe20000010000 */
[C---:B01-3--:R-:W-:Y:S01]  /*38b0*/  FMUL.FTZ R110, R208.reuse, R225 ;  /* 0x000000e1d06e7220 */ /* 0x04bfe20000410000 */
[----:B--2---:R-:W-:Y:S01]  /*38c0*/  FFMA.FTZ R109, R208, R226, R205 ;  /* 0x000000e2d06d7223 */ /* 0x004fe200000100cd */
[----:B------:R-:W-:Y:S01]  /*38d0*/  UISETP.GE.AND UP0, UPT, UR19, UR36, UPT ;  /* 0x000000241300728c */ /* 0x000fe2000bf06270 */
[----:B-----5:R-:W-:Y:S01]  /*38e0*/  MOV R113, RZ ;  /* 0x000000ff00717202 */ /* 0x020fe20000000f00 */
[C---:B------:R-:W-:Y:S01]  /*38f0*/  FMUL.FTZ R111, R207.reuse, R110 ;  /* 0x0000006ecf6f7220 */ /* 0x040fe20000410000 */
        /* <DEDUP_REMOVED lines=14> */
[----:B------:R-:W-:Y:S01]  /*39e0*/  FFMA.FTZ R111, R201, R112, R192 ;  /* 0x00000070c96f7223 */ /* 0x000fe200000100c0 */
[----:B------:R-:W-:Y:S02]  /*39f0*/  HFMA2 R112, -RZ, RZ, 1.875, 0 ;  /* 0x3f800000ff707431 */ /* 0x000fe400000001ff */
[C---:B------:R-:W-:Y:S01]  /*3a00*/  FMUL.FTZ R109, R200.reuse, R109 ;  /* 0x0000006dc86d7220 */ /* 0x040fe20000410000 */
[----:B------:R-:W-:-:S03]  /*3a10*/  FFMA.FTZ R111, R200, R111, R190 ;  /* 0x0000006fc86f7223 */ /* 0x000fc600000100be */
[C---:B------:R-:W-:Y:S01]  /*3a20*/  FMUL.FTZ R109, R202.reuse, R109 ;  /* 0x0000006dca6d7220 */ /* 0x040fe20000410000 */
[----:B------:R-:W-:Y:S01]  /*3a30*/  FFMA.FTZ R111, R202, R111, R189 ;  /* 0x0000006fca6f7223 */ /* 0x000fe200000100bd */
[----:B------:R-:W1:Y:S03]  /*3a40*/  @!P1 LDS.64 R112, [UR12+0x4f40] ;  /* 0x004f400cff709984 */ /* 0x000e660008000a00 */
        /* <DEDUP_REMOVED lines=80> */
.L_x_6354:
        /* <DEDUP_REMOVED lines=10> */
.L_x_6272:
        /* <DEDUP_REMOVED lines=19> */
[----:B------:R-:W-:Y:S01]  /*4120*/  FMUL.FTZ R233, R150, R218 ;  /* 0x000000da96e97220 */ /* 0x000fe20000410000 */
        /* <DEDUP_REMOVED lines=19> */
[----:B------:R-:W-:Y:S01]  /*4260*/  LEA.HI.X R111, R108, UR31, R111, 0x2, P0 ;  /* 0x0000001f6c6f7c11 */ /* 0x000fe200080f146f */
[----:B------:R-:W-:Y:S01]  /*4270*/  FADD.FTZ R108, -R138, R219 ;  /* 0x000000db8a6c7221 */ /* 0x000fe20000010100 */
[----:B------:R-:W-:-:S04]  /*4280*/  FFMA.FTZ R206, R206, R207, R197 ;  /* 0x000000cfcece7223 */ /* 0x000fc800000100c5 */
[----:B------:R-:W-:-:S04]  /*4290*/  FFMA.FTZ R195, R203, R206, R195 ;  /* 0x000000cecbc37223 */ /* 0x000fc800000100c3 */
[----:B------:R-:W-:-:S04]  /*42a0*/  FFMA.FTZ R194, R198, R195, R194 ;  /* 0x000000c3c6c27223 */ /* 0x000fc800000100c2 */
[----:B------:R-:W-:-:S04]  /*42b0*/  FFMA.FTZ R193, R199, R194, R193 ;  /* 0x000000c2c7c17223 */ /* 0x000fc800000100c1 */
[----:B------:R-:W-:-:S04]  /*42c0*/  FFMA.FTZ R201, R201, R193, R192 ;  /* 0x000000c1c9c97223 */ /* 0x000fc800000100c0 */
[----:B------:R-:W-:Y:S01]  /*42d0*/  FFMA.FTZ R197, R200, R201, R190 ;  /* 0x000000c9c8c57223 */ /* 0x000fe200000100be */
[----:B------:R-:W-:-:S03]  /*42e0*/  P2R R190, PR, RZ, 0x8 ;  /* 0x00000008ffbe7803 */ /* 0x000fc60000000000 */
[----:B------:R-:W-:-:S04]  /*42f0*/  FFMA.FTZ R189, R202, R197, R189 ;  /* 0x000000c5cabd7223 */ /* 0x000fc800000100bd */
[-C--:B------:R-:W-:Y:S01]  /*4300*/  FFMA.FTZ R129, R196, R189.reuse, R129 ;  /* 0x000000bdc4817223 */ /* 0x080fe20000010081 */
[----:B------:R-:W-:-:S03]  /*4310*/  FMUL.FTZ R231, R7, R189 ;  /* 0x000000bd07e77220 */ /* 0x000fc60000410000 */
[-C--:B------:R-:W-:Y:S01]  /*4320*/  FFMA.FTZ R191, R191, R129.reuse, R128 ;  /* 0x00000081bfbf7223 */ /* 0x080fe20000010080 */
[----:B-1----:R-:W-:-:S03]  /*4330*/  FMUL.FTZ R112, R6, R129 ;  /* 0x0000008106707220 */ /* 0x002fc60000410000 */
[----:B------:R-:W-:-:S04]  /*4340*/  FFMA.FTZ R127, R116, R191, R127 ;  /* 0x000000bf747f7223 */ /* 0x000fc8000001007f */
[----:B------:R-:W-:Y:S01]  /*4350*/  FFMA.FTZ R199, R117, R127, R126 ;  /* 0x0000007f75c77223 */ /* 0x000fe2000001007e */
[----:B------:R-:W-:-:S04]  /*4360*/  IMAD.WIDE.U32 R116, R162, UR8, R184 ;  /* 0x00000008a2747c25 */ /* 0x000fc8000f8e00b8 */
[----:B------:R-:W-:Y:S01]  /*4370*/  FMUL.FTZ R128, R8, R127 ;  /* 0x0000007f08807220 */ /* 0x000fe20000410000 */
[----:B------:R-:W-:-:S03]  /*4380*/  FFMA.FTZ R203, R118, R199, R125 ;  /* 0x000000c776cb7223 */ /* 0x000fc6000001007d */
[----:B------:R-:W-:Y:S01]  /*4390*/  FMUL.FTZ R227, R47, R128 ;  /* 0x000000802fe37220 */ /* 0x000fe20000410000 */
[-C--:B------:R-:W-:Y:S01]  /*43a0*/  FFMA.FTZ R125, R114, R203.reuse, R115 ;  /* 0x000000cb727d7223 */ /* 0x080fe20000010073 */
[----:B------:R-:W-:Y:S01]  /*43b0*/  IMAD R115, R163, UR8, R117 ;  /* 0x00000008a3737c24 */ /* 0x000fe2000f8e0275 */
[----:B------:R-:W-:Y:S01]  /*43c0*/  LEA R114, P1, R116, UR34, 0x2 ;  /* 0x0000002274727c11 */ /* 0x000fe2000f8210ff */
[----:B------:R-:W-:Y:S01]  /*43d0*/  FMUL.FTZ R126, R10, R203 ;  /* 0x000000cb0a7e7220 */ /* 0x000fe20000410000 */
[----:B------:R-:W-:Y:S01]  /*43e0*/  FMUL.FTZ R109, R13, R125 ;  /* 0x0000007d0d6d7220 */ /* 0x000fe20000410000 */
[----:B------:R-:W-:Y:S01]  /*43f0*/  FMUL.FTZ R117, R11, R199 ;  /* 0x000000c70b757220 */ /* 0x000fe20000410000 */
[----:B------:R-:W-:Y:S02]  /*4400*/  LEA.HI.X R115, R116, UR35, R115, 0x2, P1 ;  /* 0x0000002374737c11 */ /* 0x000fe400088f1473 */
[----:B------:R-:W-:Y:S01]  /*4410*/  FFMA.FTZ R116, R108, R109, RZ ;  /* 0x0000006d6c747223 */ /* 0x000fe200000100ff */
[----:B------:R-:W-:Y:S01]  /*4420*/  FMUL.FTZ R113, R46, R117 ;  /* 0x000000752e717220 */ /* 0x000fe20000410000 */
[----:B------:R-:W-:Y:S01]  /*4430*/  FMUL.FTZ R118, R44, R109 ;  /* 0x0000006d2c767220 */ /* 0x000fe20000410000 */
[-C--:B------:R-:W-:Y:S01]  /*4440*/  FMUL.FTZ R109, R45, R126.reuse ;  /* 0x0000007e2d6d7220 */ /* 0x080fe20000410000 */
[----:B------:R-:W-:-:S03]  /*4450*/  FFMA.FTZ R116, R139, R126, R116 ;  /* 0x0000007e8b747223 */ /* 0x000fc60000010074 */
[----:B------:R0:W-:Y:S01]  /*4460*/  STS [R23], R118 ;  /* 0x0000007617007388 */ /* 0x0001e20000000800 */
[----:B------:R-:W-:-:S03]  /*4470*/  FFMA.FTZ R117, R137, R117, R116 ;  /* 0x0000007589757223 */ /* 0x000fc60000010074 */
[----:B------:R1:W-:Y:S01]  /*4480*/  STS [R24+0x4], R109 ;  /* 0x0000046d18007388 */ /* 0x0003e20000000800 */
[----:B------:R-:W-:Y:S01]  /*4490*/  FFMA.FTZ R128, R136, R128, R117 ;  /* 0x0000008088807223 */ /* 0x000fe20000010075 */
[----:B------:R-:W-:Y:S02]  /*44a0*/  FMUL.FTZ R117, R9, R191 ;  /* 0x000000bf09757220 */ /* 0x000fe40000410000 */
[----:B------:R2:W-:Y:S02]  /*44b0*/  STS [R24+0x8], R113 ;  /* 0x0000087118007388 */ /* 0x0005e40000000800 */
[-C--:B------:R-:W-:Y:S01]  /*44c0*/  FFMA.FTZ R229, R135, R117.reuse, R128 ;  /* 0x0000007587e57223 */ /* 0x080fe20000010080 */
[----:B------:R-:W-:Y:S01]  /*44d0*/  FMUL.FTZ R117, R48, R117 ;  /* 0x0000007530757220 */ /* 0x000fe20000410000 */
[----:B0-----:R-:W-:Y:S01]  /*44e0*/  FMUL.FTZ R118, R2, R193 ;  /* 0x000000c102767220 */ /* 0x001fe20000410000 */
[----:B------:R0:W-:Y:S01]  /*44f0*/  STS [R24+0xc], R227 ;  /* 0x00000ce318007388 */ /* 0x0001e20000000800 */
[-C--:B-1----:R-:W-:Y:S01]  /*4500*/  FMUL.FTZ R109, R49, R112.reuse ;  /* 0x00000070316d7220 */ /* 0x082fe20000410000 */
[----:B------:R-:W-:Y:S01]  /*4510*/  FFMA.FTZ R112, R134, R112, R229 ;  /* 0x0000007086707223 */ /* 0x000fe200000100e5 */
[----:B------:R-:W-:Y:S01]  /*4520*/  FMUL.FTZ R229, R5, R201 ;  /* 0x000000c905e57220 */ /* 0x000fe20000410000 */
[----:B------:R1:W-:Y:S01]  /*4530*/  STS [R24+0x10], R117 ;  /* 0x0000107518007388 */ /* 0x0003e20000000800 */
[-C--:B--2---:R-:W-:Y:S01]  /*4540*/  FMUL.FTZ R113, R50, R231.reuse ;  /* 0x000000e732717220 */ /* 0x084fe20000410000 */
[----:B------:R-:W-:Y:S01]  /*4550*/  FFMA.FTZ R231, R133, R231, R112 ;  /* 0x000000e785e77223 */ /* 0x000fe20000010070 */
[----:B------:R-:W-:Y:S01]  /*4560*/  FMUL.FTZ R112, R4, R197 ;  /* 0x000000c504707220 */ /* 0x000fe20000410000 */
[----:B------:R2:W-:Y:S03]  /*4570*/  STS [R24+0x14], R109 ;  /* 0x0000146d18007388 */ /* 0x0005e60000000800 */
[-C--:B------:R-:W-:Y:S01]  /*4580*/  FFMA.FTZ R116, R132, R112.reuse, R231 ;  /* 0x0000007084747223 */ /* 0x080fe200000100e7 */
[----:B------:R3:W-:Y:S01]  /*4590*/  STS [R24+0x18], R113 ;  /* 0x0000187118007388 */ /* 0x0007e20000000800 */
[----:B0-----:R-:W-:Y:S01]  /*45a0*/  FMUL.FTZ R227, R51, R112 ;  /* 0x0000007033e37220 */ /* 0x001fe20000410000 */
[-C--:B-1----:R-:W-:Y:S01]  /*45b0*/  FMUL.FTZ R117, R52, R229.reuse ;  /* 0x000000e534757220 */ /* 0x082fe20000410000 */
[----:B------:R-:W-:Y:S01]  /*45c0*/  FFMA.FTZ R229, R131, R229, R116 ;  /* 0x000000e583e57223 */ /* 0x000fe20000010074 */
[----:B------:R-:W-:Y:S01]  /*45d0*/  FMUL.FTZ R116, R0, R195 ;  /* 0x000000c300747220 */ /* 0x000fe20000410000 */
[----:B------:R-:W-:Y:S01]  /*45e0*/  FMUL.FTZ R231, R145, R206 ;  /* 0x000000ce91e77220 */ /* 0x000fe20000410000 */
[-C--:B--2---:R-:W-:Y:S01]  /*45f0*/  FMUL.FTZ R109, R53, R118.reuse ;  /* 0x00000076356d7220 */ /* 0x084fe20000410000 */
[----:B------:R-:W-:Y:S01]  /*4600*/  FFMA.FTZ R229, R130, R118, R229 ;  /* 0x0000007682e57223 */ /* 0x000fe200000100e5 */
[----:B------:R0:W-:Y:S01]  /*4610*/  STS [R24+0x1c], R227 ;  /* 0x00001ce318007388 */ /* 0x0001e20000000800 */
[----:B------:R-:W-:Y:S01]  /*4620*/  FMUL.FTZ R118, R148, R225 ;  /* 0x000000e194767220 */ /* 0x000fe20000410000 */
[----:B---3--:R-:W-:-:S02]  /*4630*/  FMUL.FTZ R113, R3, R194 ;  /* 0x000000c203717220 */ /* 0x008fc40000410000 */
[----:B------:R1:W-:Y:S02]  /*4640*/  STS [R24+0x24], R109 ;  /* 0x0000246d18007388 */ /* 0x0003e40000000800 */
[-C--:B------:R-:W-:Y:S01]  /*4650*/  FFMA.FTZ R112, R124, R113.reuse, R229 ;  /* 0x000000717c707223 */ /* 0x080fe200000100e5 */
[----:B------:R-:W-:Y:S01]  /*4660*/  FMUL.FTZ R113, R54, R113 ;  /* 0x0000007136717220 */ /* 0x000fe20000410000 */
[----:B------:R2:W-:Y:S01]  /*4670*/  STS [R24+0x20], R117 ;  /* 0x0000207518007388 */ /* 0x0005e20000000800 */
[----:B0-----:R-:W-:-:S03]  /*4680*/  FMUL.FTZ R227, R55, R116 ;  /* 0x0000007437e37220 */ /* 0x001fc60000410000 */
[----:B------:R0:W-:Y:S01]  /*4690*/  STS [R24+0x28], R113 ;  /* 0x0000287118007388 */ /* 0x0001e20000000800 */
[----:B-1----:R-:W-:Y:S01]  /*46a0*/  FFMA.FTZ R109, R123, R116, R112 ;  /* 0x000000747b6d7223 */ /* 0x002fe20000010070 */
[----:B------:R-:W-:Y:S02]  /*46b0*/  FMUL.FTZ R116, R146, R207 ;  /* 0x000000cf92747220 */ /* 0x000fe40000410000 */
[----:B------:R1:W-:Y:S01]  /*46c0*/  STS [R24+0x2c], R227 ;  /* 0x00002ce318007388 */ /* 0x0003e20000000800 */
[-C--:B--2---:R-:W-:Y:S01]  /*46d0*/  FMUL.FTZ R117, R56, R231.reuse ;  /* 0x000000e738757220 */ /* 0x084fe20000410000 */
[----:B------:R-:W-:Y:S01]  /*46e0*/  FFMA.FTZ R112, R122, R231, R109 ;  /* 0x000000e77a707223 */ /* 0x000fe2000001006d */
[----:B------:R-:W-:Y:S01]  /*46f0*/  FMUL.FTZ R231, R147, R205 ;  /* 0x000000cd93e77220 */ /* 0x000fe20000410000 */
[-C--:B------:R-:W-:Y:S02]  /*4700*/  FMUL.FTZ R229, R57, R116.reuse ;  /* 0x0000007439e57220 */ /* 0x080fe40000410000 */
[----:B------:R-:W-:Y:S01]  /*4710*/  STS [R24+0x30], R117 ;  /* 0x0000307518007388 */ /* 0x000fe20000000800 */
[-C--:B0-----:R-:W-:Y:S01]  /*4720*/  FMUL.FTZ R113, R58, R231.reuse ;  /* 0x000000e73a717220 */ /* 0x081fe20000410000 */
[----:B------:R-:W-:Y:S01]  /*4730*/  FFMA.FTZ R109, R121, R116, R112 ;  /* 0x00000074796d7223 */ /* 0x000fe20000010070 */
[----:B-1----:R-:W-:Y:S01]  /*4740*/  FMUL.FTZ R227, R59, R118 ;  /* 0x000000763be37220 */ /* 0x002fe20000410000 */
[----:B------:R-:W-:Y:S02]  /*4750*/  STS [R24+0x34], R229 ;  /* 0x000034e518007388 */ /* 0x000fe40000000800 */
[----:B------:R-:W-:-:S02]  /*4760*/  FFMA.FTZ R112, R120, R231, R109 ;  /* 0x000000e778707223 */ /* 0x000fc4000001006d */
[----:B------:R-:W-:Y:S02]  /*4770*/  STS [R24+0x38], R113 ;  /* 0x0000387118007388 */ /* 0x000fe40000000800 */
[----:B------:R-:W-:Y:S01]  /*4780*/  FFMA.FTZ R109, R119, R118, R112 ;  /* 0x00000076776d7223 */ /* 0x000fe20000010070 */
[----:B------:R-:W-:Y:S01]  /*4790*/  FMUL.FTZ R112, R149, R219 ;  /* 0x000000db95707220 */ /* 0x000fe20000410000 */
        /* <DEDUP_REMOVED lines=18> */
[----:B------:R-:W-:Y:S04]  /*48c0*/  STS [R23+0x1080], R112 ;  /* 0x0010807017007388 */ /* 0x000fe80000000800 */
[----:B------:R5:W-:Y:S04]  /*48d0*/  STS [R24+0x1088], R235 ;  /* 0x001088eb18007388 */ /* 0x000be80000000800 */
[----:B------:R1:W-:Y:S04]  /*48e0*/  STS [R24+0x1084], R233 ;  /* 0x001084e918007388 */ /* 0x0003e80000000800 */
[----:B------:R2:W-:Y:S01]  /*48f0*/  STS [R24+0x108c], R217 ;  /* 0x00108cd918007388 */ /* 0x0005e20000000800 */
[----:B-----5:R-:W-:-:S03]  /*4900*/  MOV R235, UR33 ;  /* 0x0000002100eb7c02 */ /* 0x020fc60008000f00 */
[----:B------:R5:W-:Y:S01]  /*4910*/  STS [R24+0x1094], R215 ;  /* 0x001094d718007388 */ /* 0x000be20000000800 */
[----:B------:R-:W-:Y:S01]  /*4920*/  IADD3 R112, PT, PT, R235, -UR6, -R182 ;  /* 0x80000006eb707c10 */ /* 0x000fe2000fffe8b6 */
[----:B-1----:R-:W-:Y:S02]  /*4930*/  FMUL.FTZ R233, R171, R210 ;  /* 0x000000d2abe97220 */ /* 0x002fe40000410000 */
[----:B------:R1:W-:Y:S01]  /*4940*/  STS [R24+0x1090], R237 ;  /* 0x001090ed18007388 */ /* 0x0003e20000000800 */
[----:B------:R-:W-:Y:S01]  /*4950*/  ISETP.GE.AND P6, PT, R112, 0x1, PT ;  /* 0x000000017000780c */ /* 0x000fe20003fc6270 */
[----:B--2---:R-:W-:Y:S02]  /*4960*/  FMUL.FTZ R217, R176, R220 ;  /* 0x000000dcb0d97220 */ /* 0x004fe40000410000 */
[----:B------:R1:W-:Y:S01]  /*4970*/  STS [R24+0x1098], R239 ;  /* 0x001098ef18007388 */ /* 0x0003e20000000800 */
[----:B------:R-:W-:Y:S01]  /*4980*/  ISETP.GE.AND P0, PT, R112, 0x41, PT ;  /* 0x000000417000780c */ /* 0x000fe20003f06270 */
[----:B-----5:R-:W-:Y:S01]  /*4990*/  FMUL.FTZ R215, R174, R222 ;  /* 0x000000deaed77220 */ /* 0x020fe20000410000 */
[C---:B------:R-:W-:Y:S01]  /*49a0*/  ISETP.GE.AND P3, PT, R112.reuse, 0x81, PT ;  /* 0x000000817000780c */ /* 0x040fe20003f66270 */
[----:B------:R1:W-:Y:S01]  /*49b0*/  STS [R24+0x109c], R213 ;  /* 0x00109cd518007388 */ /* 0x0003e20000000800 */
[----:B------:R-:W-:-:S02]  /*49c0*/  ISETP.GE.AND P4, PT, R112, 0xc1, PT ;  /* 0x000000c17000780c */ /* 0x000fc40003f86270 */
[C---:B------:R-:W-:Y:S01]  /*49d0*/  ISETP.GE.AND P5, PT, R112.reuse, 0x101, PT ;  /* 0x000001017000780c */ /* 0x040fe20003fa6270 */
[----:B------:R1:W-:Y:S01]  /*49e0*/  STS [R24+0x10a0], R233 ;  /* 0x0010a0e918007388 */ /* 0x0003e20000000800 */
[----:B------:R-:W-:-:S03]  /*49f0*/  ISETP.GE.AND P1, PT, R112, 0x141, PT ;  /* 0x000001417000780c */ /* 0x000fc60003f26270 */
[----:B------:R1:W-:Y:S04]  /*4a00*/  STS [R24+0x10a4], R211 ;  /* 0x0010a4d318007388 */ /* 0x0003e80000000800 */
[----:B------:R1:W-:Y:S04]  /*4a10*/  STS [R24+0x10a8], R209 ;  /* 0x0010a8d118007388 */ /* 0x0003e80000000800 */
[----:B------:R1:W-:Y:S04]  /*4a20*/  STS [R24+0x10ac], R241 ;  /* 0x0010acf118007388 */ /* 0x0003e80000000800 */
        /* <DEDUP_REMOVED lines=9> */
.L_x_6275:
[----:B------:R-:W-:Y:S05]  /*4ac0*/  BSYNC.RECONVERGENT B0 ;  /* 0x0000000000007941 */ /* 0x000fea0003800200 */
.L_x_6274:
[----:B-12---:R0:W1:Y:S01]  /*4ad0*/  LDS R209, [R25+0x1180] ;  /* 0x0011800019d17984 */ /* 0x0060620000000800 */
[----:B------:R-:W-:Y:S04]  /*4ae0*/  BSSY.RECONVERGENT B0, `(.L_x_6276) ;  /* 0x0000004000007945 */ /* 0x000fe80003800200 */
[----:B------:R-:W-:Y:S05]  /*4af0*/  @!P0 BRA `(.L_x_6277) ;  /* 0x0000000000088947 */ /* 0x000fea0003800000 */
[----:B------:R2:W-:Y:S04]  /*4b00*/  REDG.E.ADD.F32.FTZ.RN.STRONG.GPU desc[UR28][R110.64+0x100], R245 ;  /* 0x000100f56e0079a6 */ /* 0x0005e8000c12f31c */
[----:B-1----:R2:W-:Y:S02]  /*4b10*/  REDG.E.ADD.F32.FTZ.RN.STRONG.GPU desc[UR28][R114.64+0x100], R209 ;  /* 0x000100d1720079a6 */ /* 0x0025e4000c12f31c */
.L_x_6277:
[----:B------:R-:W-:Y:S05]  /*4b20*/  BSYNC.RECONVERGENT B0 ;  /* 0x0000000000007941 */ /* 0x000fea0003800200 */
.L_x_6276:
[----:B-12---:R1:W2:Y:S01]  /*4b30*/  LDS R209, [R26+0x1280] ;  /* 0x001280001ad17984 */ /* 0x0062a20000000800 */
[----:B------:R-:W-:Y:S04]  /*4b40*/  BSSY.RECONVERGENT B0, `(.L_x_6278) ;  /* 0x0000004000007945 */ /* 0x000fe80003800200 */
[----:B------:R-:W-:Y:S05]  /*4b50*/  @!P3 BRA `(.L_x_6279) ;  /* 0x000000000008b947 */ /* 0x000fea0003800000 */
[----:B------:R3:W-:Y:S04]  /*4b60*/  REDG.E.ADD.F32.FTZ.RN.STRONG.GPU desc[UR28][R110.64+0x200], R247 ;  /* 0x000200f76e0079a6 */ /* 0x0007e8000c12f31c */
[----:B--2---:R3:W-:Y:S02]  /*4b70*/  REDG.E.ADD.F32.FTZ.RN.STRONG.GPU desc[UR28][R114.64+0x200], R209 ;  /* 0x000200d1720079a6 */ /* 0x0047e4000c12f31c */
.L_x_6279:
[----:B------:R-:W-:Y:S05]  /*4b80*/  BSYNC.RECONVERGENT B0 ;  /* 0x0000000000007941 */ /* 0x000fea0003800200 */
.L_x_6278:
[----:B--23--:R2:W3:Y:S01]  /*4b90*/  LDS R209, [R27+0x1380] ;  /* 0x001380001bd17984 */ /* 0x00c4e20000000800 */
[----:B------:R-:W-:Y:S04]  /*4ba0*/  BSSY.RECONVERGENT B0, `(.L_x_6280) ;  /* 0x0000004000007945 */ /* 0x000fe80003800200 */
[----:B------:R-:W-:Y:S05]  /*4bb0*/  @!P4 BRA `(.L_x_6281) ;  /* 0x000000000008c947 */ /* 0x000fea0003800000 */
[----:B------:R4:W-:Y:S04]  /*4bc0*/  REDG.E.ADD.F32.FTZ.RN.STRONG.GPU desc[UR28][R110.64+0x300], R249 ;  /* 0x000300f96e0079a6 */ /* 0x0009e8000c12f31c */
[----:B---3--:R4:W-:Y:S02]  /*4bd0*/  REDG.E.ADD.F32.FTZ.RN.STRONG.GPU desc[UR28][R114.64+0x300], R209 ;  /* 0x000300d1720079a6 */ /* 0x0089e4000c12f31c */
.L_x_6281:
[----:B------:R-:W-:Y:S05]  /*4be0*/  BSYNC.RECONVERGENT B0 ;  /* 0x0000000000007941 */ /* 0x000fea0003800200 */
.L_x_6280:
[----:B---34-:R3:W4:Y:S01]  /*4bf0*/  LDS R209, [R28+0x1480] ;  /* 0x001480001cd17984 */ /* 0x0187220000000800 */
[----:B------:R-:W-:Y:S04]  /*4c00*/  BSSY.RECONVERGENT B0, `(.L_x_6282) ;  /* 0x0000004000007945 */ /* 0x000fe80003800200 */
[----:B------:R-:W-:Y:S05]  /*4c10*/  @!P5 BRA `(.L_x_6283) ;  /* 0x000000000008d947 */ /* 0x000fea0003800000 */
[----:B------:R0:W-:Y:S04]  /*4c20*/  REDG.E.ADD.F32.FTZ.RN.STRONG.GPU desc[UR28][R110.64+0x400], R251 ;  /* 0x000400fb6e0079a6 */ /* 0x0001e8000c12f31c */
[----:B----4-:R0:W-:Y:S02]  /*4c30*/  REDG.E.ADD.F32.FTZ.RN.STRONG.GPU desc[UR28][R114.64+0x400], R209 ;  /* 0x000400d1720079a6 */ /* 0x0101e4000c12f31c */
.L_x_6283:
[----:B------:R-:W-:Y:S05]  /*4c40*/  BSYNC.RECONVERGENT B0 ;  /* 0x0000000000007941 */ /* 0x000fea0003800200 */
.L_x_6282:
        /* <DEDUP_REMOVED lines=10> */
.L_x_6285:
[----:B------:R-:W-:Y:S05]  /*4cf0*/  BSYNC.RECONVERGENT B0 ;  /* 0x0000000000007941 */ /* 0x000fea0003800200 */
.L_x_6284:
[----:B0---4-:R0:W4:Y:S01]  /*4d00*/  LDS R209, [R30+0x1680] ;  /* 0x001680001ed17984 */ /* 0x0111220000000800 */
[----:B------:R-:W-:Y:S04]  /*4d10*/  BSSY.RECONVERGENT B0, `(.L_x_6286) ;  /* 0x0000004000007945 */ /* 0x000fe80003800200 */
[----:B------:R-:W-:Y:S05]  /*4d20*/  @!P3 BRA `(.L_x_6287) ;  /* 0x000000000008b947 */ /* 0x000fea0003800000 */
[----:B------:R0:W-:Y:S04]  /*4d30*/  REDG.E.ADD.F32.FTZ.RN.STRONG.GPU desc[UR28][R110.64+0x600], R118 ;  /* 0x000600766e0079a6 */ /* 0x0001e8000c12f31c */
[----:B----4-:R0:W-:Y:S02]  /*4d40*/  REDG.E.ADD.F32.FTZ.RN.STRONG.GPU desc[UR28][R114.64+0x600], R209 ;  /* 0x000600d1720079a6 */ /* 0x0101e4000c12f31c */
.L_x_6287:
[----:B------:R-:W-:Y:S05]  /*4d50*/  BSYNC.RECONVERGENT B0 ;  /* 0x0000000000007941 */ /* 0x000fea0003800200 */
.L_x_6286:
[----:B0---4-:R0:W4:Y:S01]  /*4d60*/  LDS R209, [R31+0x1780] ;  /* 0x001780001fd17984 */ /* 0x0111220000000800 */
[----:B------:R-:W-:Y:S04]  /*4d70*/  BSSY.RECONVERGENT B0, `(.L_x_6288) ;  /* 0x0000004000007945 */ /* 0x000fe80003800200 */
[----:B------:R-:W-:Y:S05]  /*4d80*/  @!P4 BRA `(.L_x_6289) ;  /* 0x000000000008c947 */ /* 0x000fea0003800000 */
[----:B------:R0:W-:Y:S04]  /*4d90*/  REDG.E.ADD.F32.FTZ.RN.STRONG.GPU desc[UR28][R110.64+0x700], R126 ;  /* 0x0007007e6e0079a6 */ /* 0x0001e8000c12f31c */
[----:B----4-:R0:W-:Y:S02]  /*4da0*/  REDG.E.ADD.F32.FTZ.RN.STRONG.GPU desc[UR28][R114.64+0x700], R209 ;  /* 0x000700d1720079a6 */ /* 0x0101e4000c12f31c */
.L_x_6289:
[----:B------:R-:W-:Y:S05]  /*4db0*/  BSYNC.RECONVERGENT B0 ;  /* 0x0000000000007941 */ /* 0x000fea0003800200 */
.L_x_6288:
[----:B0---4-:R0:W4:Y:S01]  /*4dc0*/  LDS R209, [R40+0x1880] ;  /* 0x0018800028d17984 */ /* 0x0111220000000800 */
[----:B------:R-:W-:Y:S04]  /*4dd0*/  BSSY.RECONVERGENT B0, `(.L_x_6290) ;  /* 0x0000004000007945 */ /* 0x000fe80003800200 */
[----:B------:R-:W-:Y:S05]  /*4de0*/  @!P5 BRA `(.L_x_6291) ;  /* 0x000000000008d947 */ /* 0x000fea0003800000 */
[----:B------:R0:W-:Y:S04]  /*4df0*/  REDG.E.ADD.F32.FTZ.RN.STRONG.GPU desc[UR28][R110.64+0x800], R128 ;  /* 0x000800806e0079a6 */ /* 0x0001e8000c12f31c */
[----:B----4-:R0:W-:Y:S02]  /*4e00*/  REDG.E.ADD.F32.FTZ.RN.STRONG.GPU desc[UR28][R114.64+0x800], R209 ;  /* 0x000800d1720079a6 */ /* 0x0101e4000c12f31c */
.L_x_6291:
[----:B------:R-:W-:Y:S05]  /*4e10*/  BSYNC.RECONVERGENT B0 ;  /* 0x0000000000007941 */ /* 0x000fea0003800200 */
.L_x_6290:
[----:B0---4-:R0:W4:Y:S01]  /*4e20*/  LDS R209, [R32+0x1980] ;  /* 0x0019800020d17984 */ /* 0x0111220000000800 */
[----:B------:R-:W-:Y:S04]  /*4e30*/  BSSY.RECONVERGENT B0, `(.L_x_6292) ;  /* 0x0000004000007945 */ /* 0x000fe80003800200 */
[----:B------:R-:W-:Y:S05]  /*4e40*/  @!P6 BRA `(.L_x_6293) ;  /* 0x000000000008e947 */ /* 0x000fea0003800000 */
[----:B------:R0:W-:Y:S04]  /*4e50*/  REDG.E.ADD.F32.FTZ.RN.STRONG.GPU desc[UR28][R110.64+0x900], R138 ;  /* 0x0009008a6e0079a6 */ /* 0x0001e8000c12f31c */
[----:B----4-:R0:W-:Y:S02]  /*4e60*/  REDG.E.ADD.F32.FTZ.RN.STRONG.GPU desc[UR28][R114.64+0x900], R209 ;  /* 0x000900d1720079a6 */ /* 0x0101e4000c12f31c */
.L_x_6293:
[----:B------:R-:W-:Y:S05]  /*4e70*/  BSYNC.RECONVERGENT B0 ;  /* 0x0000000000007941 */ /* 0x000fea0003800200 */
.L_x_6292:
        /* <DEDUP_REMOVED lines=10> */
.L_x_6295:
[----:B------:R-:W-:Y:S05]  /*4f20*/  BSYNC.RECONVERGENT B0 ;  /* 0x0000000000007941 */ /* 0x000fea0003800200 */
.L_x_6294:
[----:B0---4-:R0:W4:Y:S01]  /*4f30*/  LDS R209, [R34+0x1b80] ;  /* 0x001b800022d17984 */ /* 0x0111220000000800 */
[----:B------:R-:W-:Y:S04]  /*4f40*/  BSSY.RECONVERGENT B0, `(.L_x_6296) ;  /* 0x0000004000007945 */ /* 0x000fe80003800200 */
[----:B------:R-:W-:Y:S05]  /*4f50*/  @!P1 BRA `(.L_x_6297) ;  /* 0x0000000000089947 */ /* 0x000fea0003800000 */
[----:B------:R0:W-:Y:S04]  /*4f60*/  REDG.E.ADD.F32.FTZ.RN.STRONG.GPU desc[UR28][R110.64+0xb00], R229 ;  /* 0x000b00e56e0079a6 */ /* 0x0001e8000c12f31c */
[----:B----4-:R0:W-:Y:S02]  /*4f70*/  REDG.E.ADD.F32.FTZ.RN.STRONG.GPU desc[UR28][R114.64+0xb00], R209 ;  /* 0x000b00d1720079a6 */ /* 0x0101e4000c12f31c */
.L_x_6297:
[----:B------:R-:W-:Y:S05]  /*4f80*/  BSYNC.RECONVERGENT B0 ;  /* 0x0000000000007941 */ /* 0x000fea0003800200 */
.L_x_6296:
[----:B0---4-:R0:W4:Y:S01]  /*4f90*/  LDS R209, [R35+0x1c80] ;  /* 0x001c800023d17984 */ /* 0x0111220000000800 */
[----:B------:R-:W-:Y:S04]  /*4fa0*/  BSSY.RECONVERGENT B0, `(.L_x_6298) ;  /* 0x0000004000007945 */ /* 0x000fe80003800200 */
[----:B------:R-:W-:Y:S05]  /*4fb0*/  @!P3 BRA `(.L_x_6299) ;  /* 0x000000000008b947 */ /* 0x000fea0003800000 */
[----:B------:R0:W-:Y:S04]  /*4fc0*/  REDG.E.ADD.F32.FTZ.RN.STRONG.GPU desc[UR28][R110.64+0xc00], R227 ;  /* 0x000c00e36e0079a6 */ /* 0x0001e8000c12f31c */
[----:B----4-:R0:W-:Y:S02]  /*4fd0*/  REDG.E.ADD.F32.FTZ.RN.STRONG.GPU desc[UR28][R114.64+0xc00], R209 ;  /* 0x000c00d1720079a6 */ /* 0x0101e4000c12f31c */
.L_x_6299:
[----:B------:R-:W-:Y:S05]  /*4fe0*/  BSYNC.RECONVERGENT B0 ;  /* 0x0000000000007941 */ /* 0x000fea0003800200 */
.L_x_6298:
[----:B0---4-:R0:W4:Y:S01]  /*4ff0*/  LDS R209, [R36+0x1d80] ;  /* 0x001d800024d17984 */ /* 0x0111220000000800 */
[----:B------:R-:W-:Y:S04]  /*5000*/  BSSY.RECONVERGENT B0, `(.L_x_6300) ;  /* 0x0000004000007945 */ /* 0x000fe80003800200 */
[----:B------:R-:W-:Y:S05]  /*5010*/  @!P4 BRA `(.L_x_6301) ;  /* 0x000000000008c947 */ /* 0x000fea0003800000 */
[----:B------:R0:W-:Y:S04]  /*5020*/  REDG.E.ADD.F32.FTZ.RN.STRONG.GPU desc[UR28][R110.64+0xd00], R219 ;  /* 0x000d00db6e0079a6 */ /* 0x0001e8000c12f31c */
[----:B----4-:R0:W-:Y:S02]  /*5030*/  REDG.E.ADD.F32.FTZ.RN.STRONG.GPU desc[UR28][R114.64+0xd00], R209 ;  /* 0x000d00d1720079a6 */ /* 0x0101e4000c12f31c */
.L_x_6301:
[----:B------:R-:W-:Y:S05]  /*5040*/  BSYNC.RECONVERGENT B0 ;  /* 0x0000000000007941 */ /* 0x000fea0003800200 */
.L_x_6300:
[----:B0---4-:R0:W4:Y:S01]  /*5050*/  LDS R209, [R37+0x1e80] ;  /* 0x001e800025d17984 */ /* 0x0111220000000800 */
[----:B------:R-:W-:Y:S04]  /*5060*/  BSSY.RECONVERGENT B0, `(.L_x_6302) ;  /* 0x0000004000007945 */ /* 0x000fe80003800200 */
[----:B------:R-:W-:Y:S05]  /*5070*/  @!P5 BRA `(.L_x_6303) ;  /* 0x000000000008d947 */ /* 0x000fea0003800000 */
[----:B------:R0:W-:Y:S04]  /*5080*/  REDG.E.ADD.F32.FTZ.RN.STRONG.GPU desc[UR28][R110.64+0xe00], R117 ;  /* 0x000e00756e0079a6 */ /* 0x0001e8000c12f31c */
[----:B----4-:R0:W-:Y:S02]  /*5090*/  REDG.E.ADD.F32.FTZ.RN.STRONG.GPU desc[UR28][R114.64+0xe00], R209 ;  /* 0x000e00d1720079a6 */ /* 0x0101e4000c12f31c */
.L_x_6303:
[----:B------:R-:W-:Y:S05]  /*50a0*/  BSYNC.RECONVERGENT B0 ;  /* 0x0000000000007941 */ /* 0x000fea0003800200 */
.L_x_6302:
[----:B0-----:R0:W0:Y:S01]  /*50b0*/  LDS R117, [R38+0x1f80] ;  /* 0x001f800026757984 */ /* 0x0010220000000800 */
[----:B------:R-:W-:Y:S04]  /*50c0*/  BSSY.RECONVERGENT B0, `(.L_x_6304) ;  /* 0x0000004000007945 */ /* 0x000fe80003800200 */
[----:B------:R-:W-:Y:S05]  /*50d0*/  @!P6 BRA `(.L_x_6305) ;  /* 0x000000000008e947 */ /* 0x000fea0003800000 */
[----:B------:R1:W-:Y:S04]  /*50e0*/  REDG.E.ADD.F32.FTZ.RN.STRONG.GPU desc[UR28][R110.64+0xf00], R113 ;  /* 0x000f00716e0079a6 */ /* 0x0003e8000c12f31c */
[----:B0-----:R1:W-:Y:S02]  /*50f0*/  REDG.E.ADD.F32.FTZ.RN.STRONG.GPU desc[UR28][R114.64+0xf00], R117 ;  /* 0x000f0075720079a6 */ /* 0x0013e4000c12f31c */
.L_x_6305:
[----:B------:R-:W-:Y:S05]  /*5100*/  BSYNC.RECONVERGENT B0 ;  /* 0x0000000000007941 */ /* 0x000fea0003800200 */
.L_x_6304:
[----:B------:R-:W5:Y:S01]  /*5110*/  SHFL.DOWN P0, R112, R109, 0x1, 0x1f ;  /* 0x08201f006d707f89 */ /* 0x000f620000000000 */
[-C--:B-1----:R-:W-:Y:S01]  /*5120*/  FMUL.FTZ R111, R106, R205.reuse ;  /* 0x000000cd6a6f7220 */ /* 0x082fe20000410000 */
[C---:B------:R-:W-:Y:S01]  /*5130*/  FMUL.FTZ R205, R188.reuse, R205 ;  /* 0x000000cdbccd7220 */ /* 0x040fe20000410000 */
[-C--:B------:R-:W-:Y:S01]  /*5140*/  FMUL.FTZ R110, R188, R225.reuse ;  /* 0x000000e1bc6e7220 */ /* 0x080fe20000410000 */
[----:B------:R-:W-:Y:S01]  /*5150*/  ISETP.NE.AND P1, PT, R142, RZ, PT ;  /* 0x000000ff8e00720c */ /* 0x000fe20003f25270 */
[----:B------:R-:W-:Y:S01]  /*5160*/  FMUL.FTZ R118, R107, R225 ;  /* 0x000000e16b767220 */ /* 0x000fe20000410000 */
[----:B------:R-:W-:Y:S01]  /*5170*/  FMUL.FTZ R205, R120, R205 ;  /* 0x000000cd78cd7220 */ /* 0x000fe20000410000 */
[----:B------:R-:W-:Y:S01]  /*5180*/  FMUL.FTZ R107, R104, R206 ;  /* 0x000000ce686b7220 */ /* 0x000fe20000410000 */
[----:B------:R-:W-:Y:S01]  /*5190*/  FMUL.FTZ R126, R119, R110 ;  /* 0x0000006e777e7220 */ /* 0x000fe20000410000 */
[-C--:B------:R-:W-:Y:S01]  /*51a0*/  FMUL.FTZ R104, R188, R195.reuse ;  /* 0x000000c3bc687220 */ /* 0x080fe20000410000 */
        /* <DEDUP_REMOVED lines=13> */
[-C--:B------:R-:W-:Y:S01]  /*5280*/  FMUL.FTZ R101, R98, R189.reuse ;  /* 0x000000bd62657220 */ /* 0x080fe20000410000 */
[----:B-----5:R-:W-:Y:S01]  /*5290*/  @P0 FADD R112, R109, R112 ;  /* 0x000000706d700221 */ /* 0x020fe20000000000 */
[C---:B------:R-:W-:Y:S01]  /*52a0*/  FMUL.FTZ R105, R188.reuse, R206 ;  /* 0x000000cebc697220 */ /* 0x040fe20000410000 */
[----:B------:R-:W-:Y:S01]  /*52b0*/  FMUL.FTZ R98, R188, R189 ;  /* 0x000000bdbc627220 */ /* 0x000fe20000410000 */
[----:B------:R-:W-:Y:S01]  /*52c0*/  FMUL.FTZ R136, R136, R97 ;  /* 0x0000006188887220 */ /* 0x000fe20000410000 */
[----:B------:R-:W-:Y:S01]  /*52d0*/  ISETP.NE.AND P3, PT, R190, RZ, PT ;  /* 0x000000ffbe00720c */ /* 0x000fe20003f65270 */
[----:B------:R-:W1:Y:S01]  /*52e0*/  SHFL.DOWN P0, R113, R112, 0x2, 0x1f ;  /* 0x08401f0070717f89 */ /* 0x000e620000000000 */
[----:B------:R-:W-:Y:S01]  /*52f0*/  @!P1 LOP3.LUT R97, R95, 0x7c, RZ, 0xc0, !PT ;  /* 0x0000007c5f619812 */ /* 0x000fe200078ec0ff */
[----:B------:R-:W-:Y:S01]  /*5300*/  FMUL.FTZ R95, R94, R199 ;  /* 0x000000c75e5f7220 */ /* 0x000fe20000410000 */
[----:B------:R-:W-:Y:S01]  /*5310*/  FMUL.FTZ R109, R122, R105 ;  /* 0x000000697a6d7220 */ /* 0x000fe20000410000 */
[----:B------:R-:W-:Y:S01]  /*5320*/  FMUL.FTZ R133, R133, R98 ;  /* 0x0000006285857220 */ /* 0x000fe20000410000 */
[----:B------:R-:W-:Y:S01]  /*5330*/  FMUL.FTZ R94, R93, R203 ;  /* 0x000000cb5d5e7220 */ /* 0x000fe20000410000 */
        /* <DEDUP_REMOVED lines=18> */
[----:B-1----:R-:W-:Y:S01]  /*5460*/  @P0 FADD R113, R112, R113 ;  /* 0x0000007170710221 */ /* 0x002fe20000000000 */
[----:B------:R-:W-:Y:S01]  /*5470*/  FMUL.FTZ R112, R123, R104 ;  /* 0x000000687b707220 */ /* 0x000fe20000410000 */
[----:B------:R-:W-:Y:S01]  /*5480*/  FMUL.FTZ R104, R99, R197 ;  /* 0x000000c563687220 */ /* 0x000fe20000410000 */
[C---:B------:R-:W-:Y:S01]  /*5490*/  FMUL.FTZ R99, R188.reuse, R129 ;  /* 0x00000081bc637220 */ /* 0x040fe20000410000 */
[----:B------:R-:W-:Y:S01]  /*54a0*/  FMUL.FTZ R197, R188, R197 ;  /* 0x000000c5bcc57220 */ /* 0x000fe20000410000 */
[----:B------:R-:W1:Y:S01]  /*54b0*/  SHFL.DOWN P0, R128, R113, 0x4, 0x1f ;  /* 0x08801f0071807f89 */ /* 0x000e620000000000 */
[----:B------:R-:W-:Y:S01]  /*54c0*/  FFMA.FTZ R112, R55, R110, R112 ;  /* 0x0000006e37707223 */ /* 0x000fe20000010070 */
[----:B------:R-:W-:Y:S01]  /*54d0*/  FMUL.FTZ R134, R134, R99 ;  /* 0x0000006386867220 */ /* 0x000fe20000410000 */
[-C--:B------:R-:W-:Y:S01]  /*54e0*/  FMUL.FTZ R99, R96, R191.reuse ;  /* 0x000000bf60637220 */ /* 0x080fe20000410000 */
[----:B------:R-:W-:Y:S01]  /*54f0*/  FMUL.FTZ R96, R188, R191 ;  /* 0x000000bfbc607220 */ /* 0x000fe20000410000 */
[----:B------:R-:W-:Y:S01]  /*5500*/  FMUL.FTZ R132, R132, R197 ;  /* 0x000000c584847220 */ /* 0x000fe20000410000 */
[----:B------:R-:W-:Y:S01]  /*5510*/  FFMA.FTZ R134, R49, R102, R134 ;  /* 0x0000006631867223 */ /* 0x000fe20000010086 */
[----:B------:R-:W-:Y:S01]  /*5520*/  FFMA.FTZ R137, R46, R95, R137 ;  /* 0x0000005f2e897223 */ /* 0x000fe20000010089 */
[----:B------:R-:W-:Y:S01]  /*5530*/  FMUL.FTZ R135, R135, R96 ;  /* 0x0000006087877220 */ /* 0x000fe20000410000 */
[----:B------:R-:W-:Y:S01]  /*5540*/  FMUL.FTZ R96, R188, R203 ;  /* 0x000000cbbc607220 */ /* 0x000fe20000410000 */
[----:B------:R-:W-:Y:S01]  /*5550*/  FFMA.FTZ R132, R51, R104, R132 ;  /* 0x0000006833847223 */ /* 0x000fe20000010084 */
[----:B------:R-:W-:Y:S01]  /*5560*/  FFMA.FTZ R93, R44, R125, R93 ;  /* 0x0000007d2c5d7223 */ /* 0x000fe2000001005d */
[----:B------:R-:W-:Y:S01]  /*5570*/  FFMA.FTZ R135, R48, R99, R135 ;  /* 0x0000006330877223 */ /* 0x000fe20000010087 */
[----:B------:R-:W-:Y:S01]  /*5580*/  FMUL.FTZ R96, R139, R96 ;  /* 0x000000608b607220 */ /* 0x000fe20000410000 */
[----:B------:R-:W-:Y:S01]  /*5590*/  BSSY.RECONVERGENT B0, `(.L_x_6306) ;  /* 0x0000032000007945 */ /* 0x000fe20003800200 */
        /* <DEDUP_REMOVED lines=9> */
[----:B-1----:R-:W-:Y:S01]  /*5630*/  @P0 FADD R128, R113, R128 ;  /* 0x0000008071800221 */ /* 0x002fe20000000000 */
[----:B------:R-:W-:Y:S01]  /*5640*/  FFMA.FTZ R86, R3, R103, R86 ;  /* 0x0000006703567223 */ /* 0x000fe20000010056 */
[----:B------:R-:W-:Y:S01]  /*5650*/  FADD.FTZ R72, R109, R72 ;  /* 0x000000486d487221 */ /* 0x000fe20000010000 */
        /* <DEDUP_REMOVED lines=37> */
.L_x_6307:
[----:B------:R-:W-:Y:S05]  /*58b0*/  BSYNC.RECONVERGENT B0 ;  /* 0x0000000000007941 */ /* 0x000fea0003800200 */
.L_x_6306:
[----:B------:R-:W-:-:S04]  /*58c0*/  UIADD3 UR8, UPT, UPT, UR8, 0x1, URZ ;  /* 0x0000000108087890 */ /* 0x000fc8000fffe0ff */
[----:B------:R-:W-:-:S09]  /*58d0*/  UISETP.GE.AND UP0, UPT, UR8, UR37, UPT ;  /* 0x000000250800728c */ /* 0x000fd2000bf06270 */
[----:B------:R-:W-:Y:S05]  /*58e0*/  BRA.U !UP0, `(.L_x_6308) ;  /* 0xffffffd108087547 */ /* 0x000fea000b83ffff */
.L_x_6263:
[----:B------:R-:W-:Y:S01]  /*58f0*/  BAR.SYNC.DEFER_BLOCKING 0x0 ;  /* 0x0000000000007b1d */ /* 0x000fe20000010000 */
[----:B------:R-:W-:Y:S01]  /*5900*/  FADD.FTZ R0, R15, R60 ;  /* 0x0000003c0f007221 */ /* 0x000fe20000010000 */
[----:B------:R-:W-:Y:S01]  /*5910*/  IADD3 R14, P0, PT, R14, -0x1000, RZ ;  /* 0xfffff0000e0e7810 */ /* 0x000fe20007f1e0ff */
[----:B------:R-:W-:Y:S01]  /*5920*/  UIADD3 UR22, UP1, UPT, UR22, -0x1000, URZ ;  /* 0xfffff00016167890 */ /* 0x000fe2000ff3e0ff */
[----:B------:R-:W-:Y:S01]  /*5930*/  IADD3 R17, P1, PT, R17, -0x1000, RZ ;  /* 0xfffff00011117810 */ /* 0x000fe20007f3e0ff */
[----:B------:R-:W-:Y:S01]  /*5940*/  FADD.FTZ R5, R0, R61 ;  /* 0x0000003d00057221 */ /* 0x000fe20000010000 */
[----:B------:R-:W5:Y:S01]  /*5950*/  LDCU.64 UR14, c[0x0][0x4f8] ;  /* 0x00009f00ff0e77ac */ /* 0x000f620008000a00 */
[----:B------:R-:W-:Y:S02]  /*5960*/  IADD3.X R16, PT, PT, R16, -0x1, RZ, P0, !PT ;  /* 0xffffffff10107810 */ /* 0x000fe400007fe4ff */
[----:B------:R-:W-:Y:S01]  /*5970*/  FADD.FTZ R0, R5, R62 ;  /* 0x0000003e05007221 */ /* 0x000fe20000010000 */
[----:B------:R-:W0:Y:S01]  /*5980*/  LDCU.64 UR30, c[0x0][0x500] ;  /* 0x0000a000ff1e77ac */ /* 0x000e220008000a00 */
[----:B------:R-:W-:-:S02]  /*5990*/  IADD3.X R18, PT, PT, R18, -0x1, RZ, P1, !PT ;  /* 0xffffffff12127810 */ /* 0x000fc40000ffe4ff */
[----:B------:R-:W-:Y:S01]  /*59a0*/  FADD.FTZ R5, R0, R63 ;  /* 0x0000003f00057221 */ /* 0x000fe20000010000 */
[----:B------:R-:W1:Y:S03]  /*59b0*/  LDCU.64 UR34, c[0x0][0x550] ;  /* 0x0000aa00ff2277ac */ /* 0x000e660008000a00 */
[----:B------:R-:W-:Y:S01]  /*59c0*/  FADD.FTZ R0, R5, R64 ;  /* 0x0000004005007221 */ /* 0x000fe20000010000 */
[----:B------:R-:W-:Y:S01]  /*59d0*/  UMOV UR7, URZ ;  /* 0x000000ff00077c82 */ /* 0x000fe20008000000 */
[----:B------:R-:W-:Y:S02]  /*59e0*/  UIADD3 UR20, UP2, UPT, UR20, -0x1000, URZ ;  /* 0xfffff00014147890 */ /* 0x000fe4000ff5e0ff */
[----:B------:R-:W-:Y:S02]  /*59f0*/  UIADD3.X UR23, UPT, UPT, UR23, -0x1, URZ, UP1, !UPT ;  /* 0xffffffff17177890 */ /* 0x000fe40008ffe4ff */
[----:B------:R-:W-:Y:S01]  /*5a00*/  UIADD3.X UR21, UPT, UPT, UR21, -0x1, URZ, UP2, !UPT ;  /* 0xffffffff15157890 */ /* 0x000fe200097fe4ff */
[----:B------:R-:W-:Y:S01]  /*5a10*/  STS.128 [R143], R76 ;  /* 0x0000004c8f007388 */ /* 0x000fe20000000c00 */
[----:B-----5:R-:W-:-:S03]  /*5a20*/  UIMAD.WIDE.U32 UR12, UR32, UR14, UR6 ;  /* 0x0000000e200c72a5 */ /* 0x020fc6000f8e0006 */
[----:B------:R-:W-:Y:S01]  /*5a30*/  STS.128 [R143+0x10], R80 ;  /* 0x000010508f007388 */ /* 0x000fe20000000c00 */
[----:B------:R-:W-:Y:S01]  /*5a40*/  UIMAD UR13, UR32, UR15, UR13 ;  /* 0x0000000f200d72a4 */ /* 0x000fe2000f8e020d */
[----:B------:R-:W5:Y:S02]  /*5a50*/  LDCU.64 UR14, c[0x0][0x520] ;  /* 0x0000a400ff0e77ac */ /* 0x000f640008000a00 */
[----:B------:R-:W-:Y:S01]  /*5a60*/  STS.128 [R143+0x20], R84 ;  /* 0x000020548f007388 */ /* 0x000fe20000000c00 */
[----:B0-----:R-:W-:-:S03]  /*5a70*/  UIMAD.WIDE.U32 UR12, UR27, UR30, UR12 ;  /* 0x0000001e1b0c72a5 */ /* 0x001fc6000f8e000c */
[----:B------:R-:W-:Y:S01]  /*5a80*/  STS.128 [R143+0x30], R88 ;  /* 0x000030588f007388 */ /* 0x000fe20000000c00 */
[----:B------:R-:W-:-:S03]  /*5a90*/  NOP ;  /* 0x0000000000007918 */ /* 0x000fc60000000000 */
[----:B------:R-:W0:Y:S01]  /*5aa0*/  LDS.128 R8, [R141] ;  /* 0x000000008d087984 */ /* 0x000e220000000c00 */
[----:B------:R-:W-:Y:S02]  /*5ab0*/  UIMAD UR13, UR27, UR31, UR13 ;  /* 0x0000001f1b0d72a4 */ /* 0x000fe4000f8e020d */
[----:B-1----:R-:W-:Y:S01]  /*5ac0*/  ULEA UR8, UP0, UR12, UR34, 0x2 ;  /* 0x000000220c087291 */ /* 0x002fe2000f8010ff */
[----:B------:R-:W1:Y:S01]  /*5ad0*/  LDS.128 R44, [R141+0x200] ;  /* 0x000200008d2c7984 */ /* 0x000e620000000c00 */
[----:B------:R-:W2:Y:S03]  /*5ae0*/  LDCU.64 UR30, c[0x0][0x560] ;  /* 0x0000ac00ff1e77ac */ /* 0x000ea60008000a00 */
[----:B------:R-:W3:Y:S01]  /*5af0*/  LDS.128 R48, [R141+0x400] ;  /* 0x000400008d307984 */ /* 0x000ee20000000c00 */
[----:B------:R-:W-:Y:S01]  /*5b00*/  ULEA.HI.X UR12, UR12, UR35, UR13, 0x2, UP0 ;  /* 0x000000230c0c7291 */ /* 0x000fe200080f140d */
[----:B------:R-:W-:-:S02]  /*5b10*/  MOV R2, UR8 ;  /* 0x0000000800027c02 */ /* 0x000fc40008000f00 */
[----:B------:R-:W4:Y:S03]  /*5b20*/  LDS.128 R52, [R141+0x600] ;  /* 0x000600008d347984 */ /* 0x000f260000000c00 */
[----:B------:R-:W-:-:S03]  /*5b30*/  MOV R3, UR12 ;  /* 0x0000000c00037c02 */ /* 0x000fc60008000f00 */
[----:B------:R-:W-:Y:S02]  /*5b40*/  IMAD.WIDE.U32 R2, R41, 0x10, R2 ;  /* 0x0000001029027825 */ /* 0x000fe400078e0002 */
[----:B------:R-:W5:Y:S02]  /*5b50*/  LDCU.64 UR12, c[0x0][0x518] ;  /* 0x0000a300ff0c77ac */ /* 0x000f640008000a00 */
[----:B-----5:R-:W-:Y:S01]  /*5b60*/  UIMAD.WIDE.U32 UR6, UR32, UR12, UR6 ;  /* 0x0000000c200672a5 */ /* 0x020fe2000f8e0006 */
[----:B0-----:R-:W-:Y:S03]  /*5b70*/  STG.E.128 desc[UR28][R2.64], R8 ;  /* 0x0000000802007986 */ /* 0x001fe6000c101d1c */
[----:B------:R-:W-:Y:S01]  /*5b80*/  UIMAD UR7, UR32, UR13, UR7 ;  /* 0x0000000d200772a4 */ /* 0x000fe2000f8e0207 */
[----:B-1----:R-:W-:Y:S03]  /*5b90*/  STG.E.128 desc[UR28][R2.64+0x200], R44 ;  /* 0x0002002c02007986 */ /* 0x002fe6000c101d1c */
[----:B------:R-:W-:Y:S01]  /*5ba0*/  UIMAD.WIDE.U32 UR6, UR27, UR14, UR6 ;  /* 0x0000000e1b0672a5 */ /* 0x000fe2000f8e0006 */
[----:B---3--:R-:W-:Y:S03]  /*5bb0*/  STG.E.128 desc[UR28][R2.64+0x400], R48 ;  /* 0x0004003002007986 */ /* 0x008fe6000c101d1c */
[----:B------:R-:W-:Y:S01]  /*5bc0*/  UIMAD UR8, UR27, UR15, UR7 ;  /* 0x0000000f1b0872a4 */ /* 0x000fe2000f8e0207 */
[----:B----4-:R0:W-:Y:S01]  /*5bd0*/  STG.E.128 desc[UR28][R2.64+0x600], R52 ;  /* 0x0006003402007986 */ /* 0x0101e2000c101d1c */
[----:B--2---:R-:W-:Y:S01]  /*5be0*/  ULEA UR7, UP0, UR6, UR30, 0x2 ;  /* 0x0000001e06077291 */ /* 0x004fe2000f8010ff */
[----:B------:R-:W-:Y:S03]  /*5bf0*/  BAR.SYNC.DEFER_BLOCKING 0x0 ;  /* 0x0000000000007b1d */ /* 0x000fe60000010000 */
[----:B------:R-:W-:-:S02]  /*5c00*/  ULEA.HI.X UR6, UR6, UR31, UR8, 0x2, UP0 ;  /* 0x0000001f06067291 */ /* 0x000fc400080f1408 */
[----:B------:R-:W-:-:S04]  /*5c10*/  UIADD3 UR24, UP0, UPT, UR24, -0x1000, URZ ;  /* 0xfffff00018187890 */ /* 0x000fc8000ff1e0ff */
[----:B------:R-:W-:Y:S02]  /*5c20*/  UIADD3.X UR25, UPT, UPT, UR25, -0x1, URZ, UP0, !UPT ;  /* 0xffffffff19197890 */ /* 0x000fe400087fe4ff */
[----:B------:R-:W-:-:S03]  /*5c30*/  UISETP.GT.AND UP0, UPT, UR19, 0x1, UPT ;  /* 0x000000011300788c */ /* 0x000fc6000bf04270 */
[----:B------:R-:W-:Y:S01]  /*5c40*/  UMOV UR19, UR26 ;  /* 0x0000001a00137c82 */ /* 0x000fe20008000000 */
[----:B0-----:R-:W-:Y:S01]  /*5c50*/  FADD.FTZ R3, R0, R65 ;  /* 0x0000004100037221 */ /* 0x001fe20000010000 */
[----:B------:R-:W-:Y:S01]  /*5c60*/  MOV R2, UR7 ;  /* 0x0000000700027c02 */ /* 0x000fe20008000f00 */
        /* <DEDUP_REMOVED lines=26> */
.L_x_6261:
        /* <DEDUP_REMOVED lines=41> */
.L_x_6311:
[----:B------:R-:W-:Y:S05]  /*60a0*/  BSYNC.RECONVERGENT B0 ;  /* 0x0000000000007941 */ /* 0x000fea0003800200 */
.L_x_6310:
        /* <DEDUP_REMOVED lines=39> */
.L_x_6313:
[----:B------:R-:W-:Y:S05]  /*6320*/  BSYNC.RECONVERGENT B0 ;  /* 0x0000000000007941 */ /* 0x000fea0003800200 */
.L_x_6312:
        /* <DEDUP_REMOVED lines=8> */
.L_x_6314:
        /* <DEDUP_REMOVED lines=18> */
.L_x_6268:
[----:B------:R-:W-:Y:S01]  /*64d0*/  MOV R211, R111 ;  /* 0x0000006f00d37202 */ /* 0x000fe20000000f00 */
[----:B------:R-:W-:Y:S01]  /*64e0*/  HFMA2 R213, -RZ, RZ, 0, 5.9604644775390625e-08 ;  /* 0x00000001ffd57431 */ /* 0x000fe200000001ff */
[----:B------:R-:W-:Y:S02]  /*64f0*/  MOV R216, RZ ;  /* 0x000000ff00d87202 */ /* 0x000fe40000000f00 */
[----:B------:R-:W-:-:S07]  /*6500*/  MOV R110, 0xffffffff ;  /* 0xffffffff006e7802 */ /* 0x000fce0000000f00 */
[----:B01---5:R-:W-:Y:S05]  /*6510*/  WARPSYNC.COLLECTIVE R110, `(.L_x_6315) ;  /* 0x000000006e087348 */ /* 0x023fea0003c00000 */
[----:B------:R2:W3:Y:S02]  /*6520*/  SHFL.UP P6, R109, R211, R213, R216 ;  /* 0x040000d5d36d7389 */ /* 0x0004e400000c00d8 */
[----:B0123-5:R-:W-:Y:S05]  /*6530*/  ENDCOLLECTIVE ;  /* 0x000000000000791b */ /* 0x02ffea0003800000 */
.L_x_6315:
[----:B------:R-:W-:Y:S02]  /*6540*/  MOV R211, R210 ;  /* 0x000000d200d37202 */ /* 0x000fe40000000f00 */
[----:B------:R-:W-:-:S07]  /*6550*/  MOV R108, R109 ;  /* 0x0000006d006c7202 */ /* 0x000fce0000000f00 */
[----:B------:R-:W-:Y:S05]  /*6560*/  WARPSYNC.COLLECTIVE R110, `(.L_x_6316) ;  /* 0x000000006e087348 */ /* 0x000fea0003c00000 */
[----:B------:R0:W1:Y:S02]  /*6570*/  SHFL.UP P6, R109, R211, R213, R216 ;  /* 0x040000d5d36d7389 */ /* 0x00006400000c00d8 */
[----:B01----:R-:W-:Y:S05]  /*6580*/  ENDCOLLECTIVE ;  /* 0x000000000000791b */ /* 0x003fea0003800000 */
.L_x_6316:
        /* <DEDUP_REMOVED lines=9> */
.L_x_6317:
[----:B------:R-:W-:Y:S02]  /*6620*/  MOV R211, R212 ;  /* 0x000000d400d37202 */ /* 0x000fe40000000f00 */
[----:B------:R-:W-:-:S07]  /*6630*/  MOV R108, R109 ;  /* 0x0000006d006c7202 */ /* 0x000fce0000000f00 */
[----:B------:R-:W-:Y:S05]  /*6640*/  WARPSYNC.COLLECTIVE R110, `(.L_x_6318) ;  /* 0x000000006e087348 */ /* 0x000fea0003c00000 */
[----:B------:R0:W1:Y:S02]  /*6650*/  SHFL.UP P6, R109, R211, R213, R216 ;  /* 0x040000d5d36d7389 */ /* 0x00006400000c00d8 */
[----:B01----:R-:W-:Y:S05]  /*6660*/  ENDCOLLECTIVE ;  /* 0x000000000000791b */ /* 0x003fea0003800000 */
.L_x_6318:
        /* <DEDUP_REMOVED lines=8> */
.L_x_6319:
[----:B------:R-:W-:Y:S02]  /*66f0*/  MOV R211, R214 ;  /* 0x000000d600d37202 */ /* 0x000fe40000000f00 */
[----:B------:R-:W-:-:S07]  /*6700*/  MOV R108, R109 ;  /* 0x0000006d006c7202 */ /* 0x000fce0000000f00 */
[----:B------:R-:W-:Y:S05]  /*6710*/  WARPSYNC.COLLECTIVE R110, `(.L_x_6320) ;  /* 0x000000006e087348 */ /* 0x000fea0003c00000 */
[----:B------:R0:W1:Y:S02]  /*6720*/  SHFL.UP P6, R109, R211, R213, R216 ;  /* 0x040000d5d36d7389 */ /* 0x00006400000c00d8 */
[----:B01----:R-:W-:Y:S05]  /*6730*/  ENDCOLLECTIVE ;  /* 0x000000000000791b */ /* 0x003fea0003800000 */
.L_x_6320:
        /* <DEDUP_REMOVED lines=8> */
.L_x_6321:
[----:B------:R-:W-:Y:S02]  /*67c0*/  MOV R211, R210 ;  /* 0x000000d200d37202 */ /* 0x000fe40000000f00 */
[----:B------:R-:W-:-:S07]  /*67d0*/  MOV R108, R109 ;  /* 0x0000006d006c7202 */ /* 0x000fce0000000f00 */
[----:B------:R-:W-:Y:S05]  /*67e0*/  WARPSYNC.COLLECTIVE R110, `(.L_x_6322) ;  /* 0x000000006e087348 */ /* 0x000fea0003c00000 */
[----:B------:R0:W1:Y:S02]  /*67f0*/  SHFL.UP P6, R109, R211, R213, R216 ;  /* 0x040000d5d36d7389 */ /* 0x00006400000c00d8 */
[----:B01----:R-:W-:Y:S05]  /*6800*/  ENDCOLLECTIVE ;  /* 0x000000000000791b */ /* 0x003fea0003800000 */
.L_x_6322:
        /* <DEDUP_REMOVED lines=8> */
.L_x_6323:
[----:B------:R-:W-:Y:S02]  /*6890*/  MOV R211, R108 ;  /* 0x0000006c00d37202 */ /* 0x000fe40000000f00 */
[----:B------:R-:W-:-:S07]  /*68a0*/  MOV R212, R109 ;  /* 0x0000006d00d47202 */ /* 0x000fce0000000f00 */
[----:B------:R-:W-:Y:S05]  /*68b0*/  WARPSYNC.COLLECTIVE R110, `(.L_x_6324) ;  /* 0x000000006e087348 */ /* 0x000fea0003c00000 */
[----:B------:R0:W1:Y:S02]  /*68c0*/  SHFL.UP P6, R109, R211, R213, R216 ;  /* 0x040000d5d36d7389 */ /* 0x00006400000c00d8 */
[----:B01----:R-:W-:Y:S05]  /*68d0*/  ENDCOLLECTIVE ;  /* 0x000000000000791b */ /* 0x003fea0003800000 */
.L_x_6324:
[----:B------:R-:W-:Y:S05]  /*68e0*/  BRA `(.L_x_6325) ;  /* 0xffffffcc00987947 */ /* 0x000fea000383ffff */
.L_x_6269:
        /* <DEDUP_REMOVED lines=8> */
.L_x_6327:
[----:B------:R-:W-:Y:S05]  /*6970*/  BSYNC B0 ;  /* 0x0000000000007941 */ /* 0x000fea0003800000 */
.L_x_6326:
[----:B------:R-:W-:Y:S05]  /*6980*/  BRA `(.L_x_6328) ;  /* 0xffffffcc00887947 */ /* 0x000fea000383ffff */
.L_x_6270:
        /* <DEDUP_REMOVED lines=8> */
.L_x_6330:
[----:B------:R-:W-:Y:S05]  /*6a10*/  BSYNC B0 ;  /* 0x0000000000007941 */ /* 0x000fea0003800000 */
.L_x_6329:
[----:B------:R-:W-:Y:S05]  /*6a20*/  BRA `(.L_x_6331) ;  /* 0xffffffcc00687947 */ /* 0x000fea000383ffff */
.L_x_6271:
        /* <DEDUP_REMOVED lines=8> */
.L_x_6333:
[----:B------:R-:W-:Y:S05]  /*6ab0*/  BSYNC B0 ;  /* 0x0000000000007941 */ /* 0x000fea0003800000 */
.L_x_6332:
        /* <DEDUP_REMOVED lines=11> */
.L_x_6334:
[----:B------:R-:W-:Y:S05]  /*6b70*/  WARPSYNC.COLLECTIVE R110, `(.L_x_6335) ;  /* 0x000000006e087348 */ /* 0x000fea0003c00000 */
[----:B------:R0:W1:Y:S02]  /*6b80*/  SHFL.IDX P3, R231, R233, R234, R235 ;  /* 0x000000eae9e77389 */ /* 0x00006400000600eb */
[----:B01----:R-:W-:Y:S05]  /*6b90*/  ENDCOLLECTIVE ;  /* 0x000000000000791b */ /* 0x003fea0003800000 */
.L_x_6335:
[----:B------:R-:W-:Y:S02]  /*6ba0*/  MOV R233, R113 ;  /* 0x0000007100e97202 */ /* 0x000fe40000000f00 */
[----:B------:R-:W-:Y:S02]  /*6bb0*/  MOV R209, R109 ;  /* 0x0000006d00d17202 */ /* 0x000fe40000000f00 */
[----:B------:R-:W-:-:S07]  /*6bc0*/  MOV R108, R231 ;  /* 0x000000e7006c7202 */ /* 0x000fce0000000f00 */
[----:B------:R-:W-:Y:S05]  /*6bd0*/  WARPSYNC.COLLECTIVE R110, `(.L_x_6336) ;  /* 0x000000006e087348 */ /* 0x000fea0003c00000 */
[----:B------:R0:W1:Y:S02]  /*6be0*/  SHFL.IDX P3, R231, R233, R234, R235 ;  /* 0x000000eae9e77389 */ /* 0x00006400000600eb */
[----:B01----:R-:W-:Y:S05]  /*6bf0*/  ENDCOLLECTIVE ;  /* 0x000000000000791b */ /* 0x003fea0003800000 */
.L_x_6336:
[----:B------:R-:W-:Y:S01]  /*6c00*/  MOV R109, R231 ;  /* 0x000000e7006d7202 */ /* 0x000fe20000000f00 */
[----:B------:R-:W-:Y:S06]  /*6c10*/  BRA `(.L_x_6337) ;  /* 0xffffffcc00047947 */ /* 0x000fec000383ffff */
.L_x_6273:
        /* <DEDUP_REMOVED lines=9> */
.L_x_6338:
[----:B------:R-:W-:Y:S02]  /*6cb0*/  MOV R237, R109 ;  /* 0x0000006d00ed7202 */ /* 0x000fe40000000f00 */
[----:B------:R-:W-:-:S07]  /*6cc0*/  MOV R111, R230 ;  /* 0x000000e6006f7202 */ /* 0x000fce0000000f00 */
[----:B------:R-:W-:Y:S05]  /*6cd0*/  WARPSYNC.COLLECTIVE R110, `(.L_x_6339) ;  /* 0x000000006e087348 */ /* 0x000fea0003c00000 */
[----:B------:R0:W1:Y:S02]  /*6ce0*/  SHFL.DOWN P1, R230, R237, R236, R239 ;  /* 0x080000ecede67389 */ /* 0x00006400000200ef */
[----:B01----:R-:W-:Y:S05]  /*6cf0*/  ENDCOLLECTIVE ;  /* 0x000000000000791b */ /* 0x003fea0003800000 */
.L_x_6339:
        /* <DEDUP_REMOVED lines=11> */
.L_x_6340:
[----:B------:R-:W-:Y:S02]  /*6db0*/  MOV R237, R109 ;  /* 0x0000006d00ed7202 */ /* 0x000fe40000000f00 */
[----:B------:R-:W-:-:S07]  /*6dc0*/  MOV R111, R230 ;  /* 0x000000e6006f7202 */ /* 0x000fce0000000f00 */
[----:B------:R-:W-:Y:S05]  /*6dd0*/  WARPSYNC.COLLECTIVE R110, `(.L_x_6341) ;  /* 0x000000006e087348 */ /* 0x000fea0003c00000 */
[----:B------:R0:W1:Y:S02]  /*6de0*/  SHFL.DOWN P1, R230, R237, R236, R239 ;  /* 0x080000ecede67389 */ /* 0x00006400000200ef */
[----:B01----:R-:W-:Y:S05]  /*6df0*/  ENDCOLLECTIVE ;  /* 0x000000000000791b */ /* 0x003fea0003800000 */
.L_x_6341:
        /* <DEDUP_REMOVED lines=11> */
.L_x_6342:
[----:B------:R-:W-:Y:S02]  /*6eb0*/  MOV R237, R109 ;  /* 0x0000006d00ed7202 */ /* 0x000fe40000000f00 */
[----:B------:R-:W-:-:S07]  /*6ec0*/  MOV R111, R230 ;  /* 0x000000e6006f7202 */ /* 0x000fce0000000f00 */
[----:B------:R-:W-:Y:S05]  /*6ed0*/  WARPSYNC.COLLECTIVE R110, `(.L_x_6343) ;  /* 0x000000006e087348 */ /* 0x000fea0003c00000 */
[----:B------:R0:W1:Y:S02]  /*6ee0*/  SHFL.DOWN P1, R230, R237, R236, R239 ;  /* 0x080000ecede67389 */ /* 0x00006400000200ef */
[----:B01----:R-:W-:Y:S05]  /*6ef0*/  ENDCOLLECTIVE ;  /* 0x000000000000791b */ /* 0x003fea0003800000 */
.L_x_6343:
        /* <DEDUP_REMOVED lines=11> */
.L_x_6344:
[----:B------:R-:W-:Y:S02]  /*6fb0*/  MOV R237, R109 ;  /* 0x0000006d00ed7202 */ /* 0x000fe40000000f00 */
[----:B------:R-:W-:-:S07]  /*6fc0*/  MOV R111, R230 ;  /* 0x000000e6006f7202 */ /* 0x000fce0000000f00 */
[----:B------:R-:W-:Y:S05]  /*6fd0*/  WARPSYNC.COLLECTIVE R110, `(.L_x_6345) ;  /* 0x000000006e087348 */ /* 0x000fea0003c00000 */
[----:B------:R0:W1:Y:S02]  /*6fe0*/  SHFL.DOWN P1, R230, R237, R236, R239 ;  /* 0x080000ecede67389 */ /* 0x00006400000200ef */
[----:B01----:R-:W-:Y:S05]  /*6ff0*/  ENDCOLLECTIVE ;  /* 0x000000000000791b */ /* 0x003fea0003800000 */
.L_x_6345:
        /* <DEDUP_REMOVED lines=11> */
.L_x_6346:
[----:B------:R-:W-:Y:S02]  /*70b0*/  MOV R237, R109 ;  /* 0x0000006d00ed7202 */ /* 0x000fe40000000f00 */
[----:B------:R-:W-:-:S07]  /*70c0*/  MOV R111, R230 ;  /* 0x000000e6006f7202 */ /* 0x000fce0000000f00 */
[----:B------:R-:W-:Y:S05]  /*70d0*/  WARPSYNC.COLLECTIVE R110, `(.L_x_6347) ;  /* 0x000000006e087348 */ /* 0x000fea0003c00000 */
[----:B------:R0:W1:Y:S02]  /*70e0*/  SHFL.DOWN P1, R230, R237, R236, R239 ;  /* 0x080000ecede67389 */ /* 0x00006400000200ef */
[----:B01----:R-:W-:Y:S05]  /*70f0*/  ENDCOLLECTIVE ;  /* 0x000000000000791b */ /* 0x003fea0003800000 */
.L_x_6347:
        /* <DEDUP_REMOVED lines=11> */
.L_x_6348:
[----:B------:R-:W-:Y:S02]  /*71b0*/  ISETP.NE.AND P0, PT, R182, 0x1f, PT ;  /* 0x0000001fb600780c */ /* 0x000fe40003f05270 */
[----:B------:R-:W-:Y:S02]  /*71c0*/  MOV R233, R109 ;  /* 0x0000006d00e97202 */ /* 0x000fe40000000f00 */
[----:B------:R-:W-:-:S09]  /*71d0*/  MOV R111, R231 ;  /* 0x000000e7006f7202 */ /* 0x000fd20000000f00 */
[----:B------:R-:W-:Y:S05]  /*71e0*/  WARPSYNC.COLLECTIVE R110, `(.L_x_6349) ;  /* 0x000000006e087348 */ /* 0x000fea0003c00000 */
[----:B------:R0:W1:Y:S02]  /*71f0*/  SHFL.IDX P3, R231, R233, R234, R235 ;  /* 0x000000eae9e77389 */ /* 0x00006400000600eb */
[----:B01----:R-:W-:Y:S05]  /*7200*/  ENDCOLLECTIVE ;  /* 0x000000000000791b */ /* 0x003fea0003800000 */
.L_x_6349:
[----:B------:R-:W-:Y:S05]  /*7210*/  WARPSYNC.COLLECTIVE R110, `(.L_x_6350) ;  /* 0x000000006e087348 */ /* 0x000fea0003c00000 */
[----:B------:R0:W1:Y:S02]  /*7220*/  SHFL.DOWN P1, R230, R237, R236, R239 ;  /* 0x080000ecede67389 */ /* 0x00006400000200ef */
[----:B01----:R-:W-:Y:S05]  /*7230*/  ENDCOLLECTIVE ;  /* 0x000000000000791b */ /* 0x003fea0003800000 */
.L_x_6350:
        /* <DEDUP_REMOVED lines=8> */
.L_x_6351:
[----:B------:R-:W-:-:S07]  /*72c0*/  FMUL.FTZ R228, R112, R111 ;  /* 0x0000006f70e47220 */ /* 0x000fce0000410000 */
[----:B------:R-:W-:Y:S05]  /*72d0*/  WARPSYNC.COLLECTIVE R110, `(.L_x_6352) ;  /* 0x000000006e087348 */ /* 0x000fea0003c00000 */
[----:B------:R0:W1:Y:S02]  /*72e0*/  SHFL.IDX P3, R231, R233, R234, R235 ;  /* 0x000000eae9e77389 */ /* 0x00006400000600eb */
[----:B01----:R-:W-:Y:S05]  /*72f0*/  ENDCOLLECTIVE ;  /* 0x000000000000791b */ /* 0x003fea0003800000 */
.L_x_6352:
[----:B------:R-:W-:Y:S02]  /*7300*/  MOV R233, R113 ;  /* 0x0000007100e97202 */ /* 0x000fe40000000f00 */
[----:B------:R-:W-:-:S07]  /*7310*/  MOV R229, R231 ;  /* 0x000000e700e57202 */ /* 0x000fce0000000f00 */
[----:B------:R-:W-:Y:S05]  /*7320*/  WARPSYNC.COLLECTIVE R110, `(.L_x_6353) ;  /* 0x000000006e087348 */ /* 0x000fea0003c00000 */
[----:B------:R0:W1:Y:S02]  /*7330*/  SHFL.IDX P3, R231, R233, R234, R235 ;  /* 0x000000eae9e77389 */ /* 0x00006400000600eb */
[----:B01----:R-:W-:Y:S05]  /*7340*/  ENDCOLLECTIVE ;  /* 0x000000000000791b */ /* 0x003fea0003800000 */
.L_x_6353:
[----:B------:R-:W-:Y:S05]  /*7350*/  BRA `(.L_x_6354) ;  /* 0xffffffc800fc7947 */ /* 0x000fea000383ffff */
.L_x_6355:
        /* <DEDUP_REMOVED lines=10> */
.L_x_10470:


//--------------------- .text._Z25selective_scan_bwd_kernelI32Selective_Scan_bwd_kernel_traitsILi64ELi16ELb1ELb1ELb1ELb1ELb0EffEEv12SSMParamsBwd --------------------------
	.section	.text._Z25selective_scan_bwd_kernelI32Selective_Scan_bwd_kernel_traitsILi64ELi16ELb1ELb1ELb1ELb1ELb0EffEEv12SSMParamsBwd,"ax",@progbits
	.align	128
        .global         _Z25selective_scan_bwd_kernelI32Selective_Scan_bwd_kernel_traitsILi64ELi16ELb1ELb1ELb1ELb1ELb0EffEEv12SSMParamsBwd
        .type           _Z25selective_scan_bwd_kernelI32Selective_Scan_bwd_kernel_traitsILi64ELi16ELb1ELb1ELb1ELb1ELb0EffEEv12SSMParamsBwd,@function
        .size           _Z25selective_scan_bwd_kernelI32Selective_Scan_bwd_kernel_traitsILi64ELi16ELb1ELb1ELb1ELb1ELb0EffEEv12SSMParamsBwd,(.L_x_10471 - _Z25selective_scan_bwd_kernelI32Selective_Scan_bwd_kernel_traitsILi64ELi16ELb1ELb1ELb1ELb1ELb0EffEEv12SSMParamsBwd)
        .other          _Z25selective_scan_bwd_kernelI32Selective_Scan_bwd_kernel_traitsILi64ELi16ELb1ELb1ELb1ELb1ELb0EffEEv12SSMParamsBwd,@"STO_CUDA_ENTRY STV_DEFAULT"
_Z25selective_scan_bwd_kernelI32Selective_Scan_bwd_kernel_traitsILi64ELi16ELb1ELb1ELb1ELb1ELb0EffEEv12SSMParamsBwd:
.text._Z25selective_scan_bwd_kernelI32Selective_Scan_bwd_kernel_traitsILi64ELi16ELb1ELb1ELb1ELb1ELb0EffEEv12SSMParamsBwd:
        /* <DEDUP_REMOVED lines=32> */
[----:B------:R-:W0:Y:S02]  /*0200*/  LDC.64 R14, c[0x0][0x450] ;  /* 0x00011400ff0e7b82 */ /* 0x000e240000000a00 */
[----:B------:R-:W-:Y:S01]  /*0210*/  MOV R5, UR7 ;  /* 0x0000000700057c02 */ /* 0x000fe20008000f00 */
[----:B------:R-:W0:Y:S01]  /*0220*/  LDCU.64 UR30, c[0x0][0x528] ;  /* 0x0000a500ff1e77ac */ /* 0x000e220008000a00 */
[----:B----4-:R-:W5:Y:S01]  /*0230*/  @P0 LDG.E R168, desc[UR24][R2.64] ;  /* 0x0000001802a80981 */ /* 0x010f62000c1e1900 */
[----:B-1----:R-:W-:Y:S01]  /*0240*/  IADD3 R6, PT, PT, R0, 0xffffffe, RZ ;  /* 0x0ffffffe00067810 */ /* 0x002fe20007ffe0ff */
[----:B------:R-:W-:-:S02]  /*0250*/  UIMAD.WIDE.U32 UR4, UR27, UR8, URZ ;  /* 0x000000081b0472a5 */ /* 0x000fc4000f8e00ff */
[----:B------:R1:W5:Y:S01]  /*0260*/  @P1 LDG.E R166, desc[UR24][R4.64] ;  /* 0x0000001804a61981 */ /* 0x000362000c1e1900 */
[----:B------:R-:W-:Y:S01]  /*0270*/  UIMAD.WIDE.U32 UR6, UR27, UR12, URZ ;  /* 0x0000000c1b0672a5 */ /* 0x000fe2000f8e00ff */
[----:B------:R4:W2:Y:S01]  /*0280*/  F2I.FTZ.U32.TRUNC.NTZ R7, R6 ;  /* 0x0000000600077305 */ /* 0x0008a2000021f000 */
[----:B------:R-:W-:Y:S01]  /*0290*/  UIMAD UR5, UR27, UR9, UR5 ;  /* 0x000000091b0572a4 */ /* 0x000fe2000f8e0205 */
[----:B------:R-:W-:Y:S01]  /*02a0*/  HFMA2 R173, -RZ, RZ, 0, 0 ;  /* 0x00000000ffad7431 */ /* 0x000fe200000001ff */
[----:B------:R-:W-:Y:S01]  /*02b0*/  UIMAD UR7, UR27, UR13, UR7 ;  /* 0x0000000d1b0772a4 */ /* 0x000fe2000f8e0207 */
[----:B------:R-:W-:Y:S01]  /*02c0*/  MOV R171, RZ ;  /* 0x000000ff00ab7202 */ /* 0x000fe20000000f00 */
[----:B------:R-:W-:Y:S02]  /*02d0*/  UIMAD.WIDE.U32 UR4, UR26, UR10, UR4 ;  /* 0x0000000a1a0472a5 */ /* 0x000fe4000f8e0004 */
[----:B------:R-:W-:Y:S01]  /*02e0*/  UIMAD.WIDE.U32 UR16, UR26, UR14, UR6 ;  /* 0x0000000e1a1072a5 */ /* 0x000fe2000f8e0006 */
[----:B-1----:R-:W1:Y:S01]  /*02f0*/  LDC.64 R4, c[0x0][0x3c8] ;  /* 0x0000f200ff047b82 */ /* 0x002e620000000a00 */
[----:B----4-:R-:W-:Y:S01]  /*0300*/  HFMA2 R6, -RZ, RZ, 0, 0 ;  /* 0x00000000ff067431 */ /* 0x010fe200000001ff */
[----:B------:R-:W-:-:S02]  /*0310*/  UIMAD UR21, UR26, UR11, UR5 ;  /* 0x0000000b1a1572a4 */ /* 0x000fc4000f8e0205 */
[----:B------:R-:W-:Y:S01]  /*0320*/  UIMAD UR5, UR26, UR15, UR17 ;  /* 0x0000000f1a0572a4 */ /* 0x000fe2000f8e0211 */
[----:B------:R-:W4:Y:S01]  /*0330*/  LDCU.128 UR12, c[0x0][0x460] ;  /* 0x00008c00ff0c77ac */ /* 0x000f220008000c00 */
[----:B--2---:R-:W-:Y:S01]  /*0340*/  IADD3 R0, PT, PT, RZ, -R7, RZ ;  /* 0x80000007ff007210 */ /* 0x004fe20007ffe0ff */
[----:B------:R-:W2:Y:S04]  /*0350*/  LDCU.128 UR8, c[0x0][0x4a0] ;  /* 0x00009400ff0877ac */ /* 0x000ea80008000c00 */
[----:B------:R-:W-:Y:S01]  /*0360*/  IMAD R3, R0, R9, RZ ;  /* 0x0000000900037224 */ /* 0x000fe200078e02ff */
[----:B------:R-:W-:Y:S01]  /*0370*/  IABS R0, UR26 ;  /* 0x0000001a00007c13 */ /* 0x000fe20008000000 */
[----:B------:R-:W-:Y:S02]  /*0380*/  UIMAD.WIDE.U32 UR18, UR27, UR22, URZ ;  /* 0x000000161b1272a5 */ /* 0x000fe4000f8e00ff */
[----:B------:R-:W-:Y:S01]  /*0390*/  IMAD.HI.U32 R6, R7, R3, R6 ;  /* 0x0000000307067227 */ /* 0x000fe200078e0006 */
[----:B------:R-:W-:-:S02]  /*03a0*/  UISETP.NE.U32.AND UP0, UPT, UR28, URZ, UPT ;  /* 0x000000ff1c00728c */ /* 0x000fc4000bf05070 */
[----:B---3--:R-:W-:Y:S02]  /*03b0*/  ULEA UR33, UR32, 0xfffffc00, 0xa ;  /* 0xfffffc0020217891 */ /* 0x008fe4000f8e50ff */
[----:B------:R-:W-:Y:S01]  /*03c0*/  UIMAD UR19, UR27, UR23, UR19 ;  /* 0x000000171b1372a4 */ /* 0x000fe2000f8e0213 */
[----:B------:R-:W-:Y:S01]  /*03d0*/  IMAD.HI.U32 R6, R6, R0, RZ ;  /* 0x0000000006067227 */ /* 0x000fe200078e00ff */
[----:B------:R-:W-:Y:S01]  /*03e0*/  UISETP.NE.AND.EX UP0, UPT, UR29, URZ, UPT, UP0 ;  /* 0x000000ff1d00728c */ /* 0x000fe2000bf05300 */
[----:B------:R-:W3:Y:S03]  /*03f0*/  LDCU.64 UR22, c[0x0][0x3b0] ;  /* 0x00007600ff1677ac */ /* 0x000ee60008000a00 */
[----:B------:R-:W-:Y:S01]  /*0400*/  IADD3 R2, PT, PT, -R6, RZ, RZ ;  /* 0x000000ff06027210 */ /* 0x000fe20007ffe1ff */
[----:B------:R-:W-:Y:S02]  /*0410*/  UIADD3 UR17, UP3, UPT, UR33, UR16, URZ ;  /* 0x0000001021117290 */ /* 0x000fe4000ff7e0ff */
[----:B------:R-:W-:-:S02]  /*0420*/  USHF.R.S32.HI UR34, URZ, 0x1f, UR33 ;  /* 0x0000001fff227899 */ /* 0x000fc40008011421 */
[C---:B------:R-:W-:Y:S01]  /*0430*/  IMAD R0, R9.reuse, R2, R0 ;  /* 0x0000000209007224 */ /* 0x040fe200078e0200 */
[----:B------:R-:W-:Y:S01]  /*0440*/  UIADD3 UR4, UP1, UPT, UR33, UR4, URZ ;  /* 0x0000000421047290 */ /* 0x000fe2000ff3e0ff */
[----:B------:R-:W-:Y:S01]  /*0450*/  LOP3.LUT R2, R8, UR26, RZ, 0x3c, !PT ;  /* 0x0000001a08027c12 */ /* 0x000fe2000f8e3cff */
[----:B----4-:R-:W-:Y:S02]  /*0460*/  ULEA UR16, UP4, UR17, UR14, 0x2 ;  /* 0x0000000e11107291 */ /* 0x010fe4000f8810ff */
[----:B------:R-:W-:Y:S01]  /*0470*/  ISETP.GT.U32.AND P1, PT, R9, R0, PT ;  /* 0x000000000900720c */ /* 0x000fe20003f24070 */
[----:B------:R-:W-:Y:S01]  /*0480*/  ULEA UR20, UP2, UR4, UR12, 0x2 ;  /* 0x0000000c04147291 */ /* 0x000fe2000f8410ff */
[----:B------:R-:W-:Y:S01]  /*0490*/  ISETP.GE.AND P2, PT, R2, RZ, PT ;  /* 0x000000ff0200720c */ /* 0x000fe20003f46270 */
[----:B------:R-:W-:Y:S02]  /*04a0*/  UIADD3.X UR14, UPT, UPT, UR34, UR21, URZ, UP1, !UPT ;  /* 0x00000015220e7290 */ /* 0x000fe40008ffe4ff */
[----:B--2---:R-:W-:-:S02]  /*04b0*/  UIMAD.WIDE.U32 UR18, UR26, UR8, UR18 ;  /* 0x000000081a1272a5 */ /* 0x004fc4000f8e0012 */
[----:B------:R-:W-:Y:S01]  /*04c0*/  ULEA.HI.X UR14, UR4, UR13, UR14, 0x2, UP2 ;  /* 0x0000000d040e7291 */ /* 0x000fe200090f140e */
[----:B------:R-:W2:Y:S05]  /*04d0*/  @UP0 LDCU UR13, c[0x0][0x384] ;  /* 0x00007080ff0d07ac */ /* 0x000eaa0008000800 */
[-C--:B------:R-:W-:Y:S01]  /*04e0*/  @!P1 IADD3 R0, PT, PT, R0, -R9.reuse, RZ ;  /* 0x8000000900009210 */ /* 0x080fe20007ffe0ff */
[----:B------:R-:W4:Y:S01]  /*04f0*/  LDCU.64 UR28, c[0x0][0x3d0] ;  /* 0x00007a00ff1c77ac */ /* 0x000f220008000a00 */
[----:B------:R-:W-:Y:S02]  /*0500*/  @!P1 IADD3 R6, PT, PT, R6, 0x1, RZ ;  /* 0x0000000106069810 */ /* 0x000fe40007ffe0ff */
[----:B------:R-:W-:Y:S01]  /*0510*/  ISETP.GE.U32.AND P0, PT, R0, R9, PT ;  /* 0x000000090000720c */ /* 0x000fe20003f06070 */
[----:B------:R-:W-:Y:S01]  /*0520*/  UIMAD UR9, UR26, UR9, UR19 ;  /* 0x000000091a0972a4 */ /* 0x000fe2000f8e0213 */
[----:B------:R-:W-:Y:S01]  /*0530*/  ISETP.NE.AND P1, PT, R8, RZ, PT ;  /* 0x000000ff0800720c */ /* 0x000fe20003f25270 */
[----:B------:R-:W-:-:S02]  /*0540*/  UIADD3.X UR19, UPT, UPT, UR34, UR5, URZ, UP3, !UPT ;  /* 0x0000000522137290 */ /* 0x000fc40009ffe4ff */
[----:B---3--:R-:W-:Y:S02]  /*0550*/  UIMAD.WIDE.U32 UR4, UR27, UR22, URZ ;  /* 0x000000161b0472a5 */ /* 0x008fe4000f8e00ff */
[----:B------:R-:W-:Y:S01]  /*0560*/  ULEA.HI.X UR19, UR17, UR15, UR19, 0x2, UP4 ;  /* 0x0000000f11137291 */ /* 0x000fe2000a0f1413 */
[----:B------:R-:W3:Y:S05]  /*0570*/  @UP0 LDCU UR15, c[0x0][0x38c] ;  /* 0x00007180ff0f07ac */ /* 0x000eea0008000800 */
[----:B------:R-:W-:Y:S01]  /*0580*/  @P0 IADD3 R6, PT, PT, R6, 0x1, RZ ;  /* 0x0000000106060810 */ /* 0x000fe20007ffe0ff */
[----:B------:R-:W-:Y:S01]  /*0590*/  UIMAD UR5, UR27, UR23, UR5 ;  /* 0x000000171b0572a4 */ /* 0x000fe2000f8e0205 */
[----:B------:R-:W3:Y:S02]  /*05a0*/  @UP0 LDCU.64 UR22, c[0x0][0x480] ;  /* 0x00009000ff1607ac */ /* 0x000ee40008000a00 */
[----:B------:R-:W-:Y:S01]  /*05b0*/  MOV R119, R6 ;  /* 0x0000000600777202 */ /* 0x000fe20000000f00 */
[----:B------:R-:W-:-:S03]  /*05c0*/  UIADD3 UR18, UP1, UPT, UR33, UR18, URZ ;  /* 0x0000001221127290 */ /* 0x000fc6000ff3e0ff */
[----:B------:R-:W-:Y:S01]  /*05d0*/  @!P2 IADD3 R119, PT, PT, -R119, RZ, RZ ;  /* 0x000000ff7777a210 */ /* 0x000fe20007ffe1ff */
[----:B------:R-:W-:Y:S01]  /*05e0*/  UIMAD.WIDE.U32 UR6, UR26, UR10, URZ ;  /* 0x0000000a1a0672a5 */ /* 0x000fe2000f8e00ff */
[----:B------:R-:W-:Y:S01]  /*05f0*/  @!P1 LOP3.LUT R119, RZ, R8, RZ, 0x33, !PT ;  /* 0x00000008ff779212 */ /* 0x000fe200078e33ff */
[----:B------:R-:W-:Y:S02]  /*0600*/  UIADD3.X UR12, UPT, UPT, UR34, UR9, URZ, UP1, !UPT ;  /* 0x00000009220c7290 */ /* 0x000fe40008ffe4ff */
[----:B------:R-:W-:Y:S01]  /*0610*/  UIMAD UR8, UR26, UR11, UR7 ;  /* 0x0000000b1a0872a4 */ /* 0x000fe2000f8e0207 */
[----:B------:R-:W-:Y:S01]  /*0620*/  SHF.R.S32.HI R41, RZ, 0x1f, R119 ;  /* 0x0000001fff297819 */ /* 0x000fe20000011477 */
[----:B--2---:R-:W-:Y:S02]  /*0630*/  @UP0 UIMAD UR9, UR27, UR13, UR26 ;  /* 0x0000000d1b0902a4 */ /* 0x004fe4000f8e021a */
[----:B----4-:R-:W-:Y:S02]  /*0640*/  UIMAD.WIDE.U32 UR10, UR27, UR28, URZ ;  /* 0x0000001c1b0a72a5 */ /* 0x010fe4000f8e00ff */
[----:B------:R-:W-:Y:S01]  /*0650*/  @UP0 UIMAD UR9, UR9, UR32, URZ ;  /* 0x00000020090902a4 */ /* 0x000fe2000f8e02ff */
[C---:B0-----:R-:W-:Y:S01]  /*0660*/  IMAD R2, R41.reuse, R10, RZ ;  /* 0x0000000a29027224 */ /* 0x041fe200078e02ff */
[----:B------:R-:W-:Y:S01]  /*0670*/  UIMAD UR11, UR27, UR29, UR11 ;  /* 0x0000001d1b0b72a4 */ /* 0x000fe2000f8e020b */
[----:B-1----:R-:W-:Y:S01]  /*0680*/  IMAD R0, R41, R4, RZ ;  /* 0x0000000429007224 */ /* 0x002fe200078e02ff */
[----:B---3--:R-:W-:Y:S01]  /*0690*/  @UP0 UIMAD UR9, UR9, UR15, URZ ;  /* 0x0000000f090902a4 */ /* 0x008fe2000f8e02ff */
[C---:B------:R-:W-:Y:S01]  /*06a0*/  IMAD R9, R119.reuse, R11, R2 ;  /* 0x0000000b77097224 */ /* 0x040fe200078e0202 */
[----:B------:R-:W-:Y:S01]  /*06b0*/  ULEA UR17, UP1, UR18, UR30, 0x2 ;  /* 0x0000001e12117291 */ /* 0x000fe2000f8210ff */
[----:B------:R-:W-:-:S02]  /*06c0*/  IMAD R7, R119, R5, R0 ;  /* 0x0000000577077224 */ /* 0x000fc400078e0200 */
[C---:B------:R-:W-:Y:S01]  /*06d0*/  IMAD.WIDE.U32 R2, R119.reuse, R4, UR4 ;  /* 0x0000000477027e25 */ /* 0x040fe2000f8e0004 */
[----:B------:R-:W-:Y:S01]  /*06e0*/  UMOV UR4, URZ ;  /* 0x000000ff00047c82 */ /* 0x000fe20008000000 */
[----:B------:R-:W-:Y:S01]  /*06f0*/  UMOV UR5, URZ ;  /* 0x000000ff00057c82 */ /* 0x000fe20008000000 */
[----:B------:R-:W-:Y:S01]  /*0700*/  @UP0 UIMAD.WIDE UR4, UR9, 0x8, UR22 ;  /* 0x00000008090408a5 */ /* 0x000fe2000f8e0216 */
[----:B------:R-:W-:Y:S01]  /*0710*/  IMAD.WIDE.U32 R4, R119, R10, UR10 ;  /* 0x0000000a77047e25 */ /* 0x000fe2000f8e000a */
[----:B------:R-:W-:Y:S01]  /*0720*/  UISETP.GE.AND UP0, UPT, UR32, 0x1, UPT ;  /* 0x000000012000788c */ /* 0x000fe2000bf06270 */
[----:B------:R-:W-:Y:S01]  /*0730*/  IADD3 R146, P0, PT, R2, UR33, RZ ;  /* 0x0000002102927c10 */ /* 0x000fe2000ff1e0ff */
[----:B------:R-:W-:Y:S01]  /*0740*/  ULEA.HI.X UR18, UR18, UR31, UR12, 0x2, UP1 ;  /* 0x0000001f12127291 */ /* 0x000fe200088f140c */
[----:B------:R-:W-:Y:S02]  /*0750*/  IADD3 R2, PT, PT, R3, R7, RZ ;  /* 0x0000000703027210 */ /* 0x000fe40007ffe0ff */
[----:B------:R-:W-:-:S02]  /*0760*/  IADD3 R144, P2, PT, R4, UR33, RZ ;  /* 0x0000002104907c10 */ /* 0x000fc4000ff5e0ff */
[----:B------:R-:W-:Y:S02]  /*0770*/  IADD3 R0, PT, PT, R5, R9, RZ ;  /* 0x0000000905007210 */ /* 0x000fe40007ffe0ff */
[----:B------:R-:W-:Y:S02]  /*0780*/  LEA R147, P1, R146, R12, 0x2 ;  /* 0x0000000c92937211 */ /* 0x000fe400078210ff */
[----:B------:R-:W-:Y:S02]  /*0790*/  LEA R145, P3, R144, R14, 0x2 ;  /* 0x0000000e90917211 */ /* 0x000fe400078610ff */
[----:B------:R-:W-:Y:S02]  /*07a0*/  IADD3.X R2, PT, PT, R2, UR34, RZ, P0, !PT ;  /* 0x0000002202027c10 */ /* 0x000fe400087fe4ff */
[----:B------:R-:W-:Y:S02]  /*07b0*/  IADD3.X R0, PT, PT, R0, UR34, RZ, P2, !PT ;  /* 0x0000002200007c10 */ /* 0x000fe400097fe4ff */
[----:B------:R-:W-:-:S02]  /*07c0*/  LEA.HI.X R146, R146, R13, R2, 0x2, P1 ;  /* 0x0000000d92927211 */ /* 0x000fc400008f1402 */
        /* <DEDUP_REMOVED lines=13> */
[----:B------:R-:W-:-:S04]  /*08a0*/  UMOV UR16, UR19 ;  /* 0x0000001300107c82 */ /* 0x000fc80008000000 */
[----:B------:R-:W2:Y:S01]  /*08b0*/  LDC.64 R10, c[0x0][0x4d8] ;  /* 0x00013600ff0a7b82 */ /* 0x000ea20000000a00 */
[----:B-1----:R-:W-:-:S04]  /*08c0*/  IMAD R0, R41, UR22, RZ ;  /* 0x0000001629007c24 */ /* 0x002fc8000f8e02ff */
[----:B------:R-:W-:Y:S02]  /*08d0*/  IMAD R139, R119, UR23, R0 ;  /* 0x00000017778b7c24 */ /* 0x000fe4000f8e0200 */
[----:B0-----:R-:W-:Y:S01]  /*08e0*/  IMAD.WIDE.U32 R4, R8, UR27, R2 ;  /* 0x0000001b08047c25 */ /* 0x001fe2000f8e0002 */
[----:B---3--:R-:W-:Y:S01]  /*08f0*/  ULEA UR9, UR10, UR9, 0x18 ;  /* 0x000000090a097291 */ /* 0x008fe2000f8ec0ff */
[C---:B------:R-:W-:Y:S01]  /*0900*/  IADD3 R13, PT, PT, R2.reuse, 0x40, RZ ;  /* 0x00000040020d7810 */ /* 0x040fe20007ffe0ff */
[----:B----4-:R-:W-:Y:S01]  /*0910*/  UIMAD.WIDE.U32 UR10, UR26, UR12, URZ ;  /* 0x0000000c1a0a72a5 */ /* 0x010fe2000f8e00ff */
[----:B------:R-:W-:Y:S01]  /*0920*/  IMAD R5, R9, UR27, R5 ;  /* 0x0000001b09057c24 */ /* 0x000fe2000f8e0205 */
[C---:B------:R-:W-:Y:S01]  /*0930*/  SHF.L.U32 R9, R2.reuse, 0x4, RZ ;  /* 0x0000000402097819 */ /* 0x040fe200000006ff */
[----:B--2---:R-:W-:Y:S01]  /*0940*/  IMAD R8, R41, UR28, RZ ;  /* 0x0000001c29087c24 */ /* 0x004fe2000f8e02ff */
[C---:B------:R-:W-:Y:S01]  /*0950*/  IADD3 R15, PT, PT, R2.reuse, 0x80, RZ ;  /* 0x00000080020f7810 */ /* 0x040fe20007ffe0ff */
[----:B------:R-:W-:Y:S01]  /*0960*/  IMAD.WIDE.U32 R116, R119, UR22, R4 ;  /* 0x0000001677747c25 */ /* 0x000fe2000f8e0004 */
[C---:B------:R-:W-:Y:S01]  /*0970*/  IADD3 R17, PT, PT, R2.reuse, 0xc0, RZ ;  /* 0x000000c002117810 */ /* 0x040fe20007ffe0ff */
[----:B------:R-:W-:Y:S01]  /*0980*/  UIMAD UR12, UR26, UR13, UR11 ;  /* 0x0000000d1a0c72a4 */ /* 0x000fe2000f8e020b */
[----:B------:R-:W-:Y:S01]  /*0990*/  IADD3 R19, PT, PT, R2, 0x100, RZ ;  /* 0x0000010002137810 */ /* 0x000fe20007ffe0ff */
[----:B------:R-:W-:Y:S01]  /*09a0*/  IMAD.WIDE.U32 R6, R10, UR27, R2 ;  /* 0x0000001b0a067c25 */ /* 0x000fe2000f8e0002 */
[C---:B------:R-:W-:Y:S01]  /*09b0*/  IADD3 R21, PT, PT, R2.reuse, 0x140, RZ ;  /* 0x0000014002157810 */ /* 0x040fe20007ffe0ff */
[----:B------:R-:W-:Y:S01]  /*09c0*/  UMOV UR13, UR20 ;  /* 0x00000014000d7c82 */ /* 0x000fe20008000000 */
[C---:B------:R-:W-:Y:S01]  /*09d0*/  IADD3 R23, PT, PT, R2.reuse, 0x180, RZ ;  /* 0x0000018002177810 */ /* 0x040fe20007ffe0ff */
[----:B------:R-:W-:Y:S01]  /*09e0*/  IMAD R7, R11, UR27, R7 ;  /* 0x0000001b0b077c24 */ /* 0x000fe2000f8e0207 */
        /* <DEDUP_REMOVED lines=10> */
[----:B------:R-:W-:Y:S01]  /*0a90*/  MOV R167, UR9 ;  /* 0x0000000900a77c02 */ /* 0x000fe20008000f00 */
[----:B------:R-:W0:Y:S01]  /*0aa0*/  LDCU UR9, c[0x0][0x394] ;  /* 0x00007280ff0977ac */ /* 0x000e220008000800 */
        /* <DEDUP_REMOVED lines=16> */
[----:B------:R-:W-:Y:S02]  /*0bb0*/  IADD3 R148, PT, PT, R167, 0x2100, RZ ;  /* 0x00002100a7947810 */ /* 0x000fe40007ffe0ff */
[-C--:B------:R-:W-:Y:S02]  /*0bc0*/  LEA.HI R37, R37, R2.reuse, RZ, 0x1b ;  /* 0x0000000225257211 */ /* 0x080fe400078fd8ff */
[----:B------:R-:W-:-:S02]  /*0bd0*/  LEA.HI R149, R169, R2, RZ, 0x1b ;  /* 0x00000002a9957211 */ /* 0x000fc400078fd8ff */
[----:B------:R-:W-:Y:S02]  /*0be0*/  LEA.HI R39, R39, R2, RZ, 0x1b ;  /* 0x0000000227277211 */ /* 0x000fe400078fd8ff */
[C---:B------:R-:W-:Y:S02]  /*0bf0*/  SHF.L.U32 R141, R2.reuse, 0x2, RZ ;  /* 0x00000002028d7819 */ /* 0x040fe400000006ff */
[----:B------:R-:W-:Y:S02]  /*0c00*/  LEA R143, R2, R167, 0x3 ;  /* 0x000000a7028f7211 */ /* 0x000fe400078e18ff */
        /* <DEDUP_REMOVED lines=17> */
[----:B------:R-:W-:Y:S02]  /*0d20*/  LEA R148, R39, R148, 0x2 ;  /* 0x0000009427947211 */ /* 0x000fe400078e10ff */
[C---:B------:R-:W-:Y:S02]  /*0d30*/  LOP3.LUT R142, R2.reuse, 0x1f, RZ, 0xc0, !PT ;  /* 0x0000001f028e7812 */ /* 0x040fe400078ec0ff */
[----:B------:R-:W-:Y:S02]  /*0d40*/  LOP3.LUT R141, R141, 0xf80, RZ, 0xc0, !PT ;  /* 0x00000f808d8d7812 */ /* 0x000fe400078ec0ff */
[----:B------:R-:W-:-:S02]  /*0d50*/  LEA R140, R2, R143, 0x3 ;  /* 0x0000008f028c7211 */ /* 0x000fc400078e18ff */
[----:B------:R-:W-:Y:S02]  /*0d60*/  IADD3 R139, PT, PT, R117, R139, RZ ;  /* 0x0000008b758b7210 */ /* 0x000fe40007ffe0ff */
[----:B0-----:R-:W-:-:S07]  /*0d70*/  IADD3 R138, PT, PT, R119, R5, RZ ;  /* 0x00000005778a7210 */ /* 0x001fce0007ffe0ff */
.L_x_6435:
[----:B------:R-:W-:Y:S01]  /*0d80*/  BAR.SYNC.DEFER_BLOCKING 0x0 ;  /* 0x0000000000007b1d */ /* 0x000fe20000010000 */
[----:B-1----:R-:W-:Y:S02]  /*0d90*/  MOV R4, UR13 ;  /* 0x0000000d00047c02 */ /* 0x002fe40008000f00 */
[----:B------:R-:W-:Y:S02]  /*0da0*/  MOV R5, UR14 ;  /* 0x0000000e00057c02 */ /* 0x000fe40008000f00 */
[----:B------:R-:W-:-:S05]  /*0db0*/  IADD3 R137, PT, PT, R142, R141, RZ ;  /* 0x0000008d8e897210 */ /* 0x000fca0007ffe0ff */
[----:B------:R-:W-:-:S05]  /*0dc0*/  IMAD.WIDE.U32 R4, R137, 0x10, R4 ;  /* 0x0000001089047825 */ /* 0x000fca00078e0004 */
[----:B------:R-:W2:Y:S04]  /*0dd0*/  LDG.E.128 R8, desc[UR24][R4.64] ;  /* 0x0000001804087981 */ /* 0x000ea8000c1e1d00 */
[----:B------:R-:W3:Y:S04]  /*0de0*/  LDG.E.128 R20, desc[UR24][R4.64+0x200] ;  /* 0x0002001804147981 */ /* 0x000ee8000c1e1d00 */
[----:B------:R-:W4:Y:S04]  /*0df0*/  LDG.E.128 R24, desc[UR24][R4.64+0x400] ;  /* 0x0004001804187981 */ /* 0x000f28000c1e1d00 */
[----:B------:R-:W4:Y:S01]  /*0e00*/  LDG.E.128 R28, desc[UR24][R4.64+0x600] ;  /* 0x00060018041c7981 */ /* 0x000f22000c1e1d00 */
[----:B------:R-:W-:-:S02]  /*0e10*/  LOP3.LUT R7, R2, 0x3e0, RZ, 0xc0, !PT ;  /* 0x000003e002077812 */ /* 0x000fc400078ec0ff */
[----:B------:R-:W-:Y:S01]  /*0e20*/  MOV R120, UR15 ;  /* 0x0000000f00787c02 */ /* 0x000fe20008000f00 */
[----:B------:R-:W0:Y:S01]  /*0e30*/  S2R R136, SR_LANEID ;  /* 0x0000000000887919 */ /* 0x000e220000000000 */
[----:B------:R-:W-:-:S03]  /*0e40*/  MOV R121, UR16 ;  /* 0x0000001000797c02 */ /* 0x000fc60008000f00 */
[----:B------:R-:W-:Y:S01]  /*0e50*/  IMAD.WIDE.U32 R120, R137, 0x10, R120 ;  /* 0x0000001089787825 */ /* 0x000fe200078e0078 */
[-C--:B0-----:R-:W-:Y:S02]  /*0e60*/  IADD3 R0, PT, PT, R141, R136.reuse, RZ ;  /* 0x000000888d007210 */ /* 0x081fe40007ffe0ff */
[----:B------:R-:W-:Y:S02]  /*0e70*/  IADD3 R134, PT, PT, R7, R136, RZ ;  /* 0x0000008807867210 */ /* 0x000fe40007ffe0ff */
[-C--:B------:R-:W-:Y:S02]  /*0e80*/  LEA R135, R0, R167.reuse, 0x4 ;  /* 0x000000a700877211 */ /* 0x080fe400078e20ff */
[----:B------:R-:W-:-:S03]  /*0e90*/  LEA R134, R134, R167, 0x6 ;  /* 0x000000a786867211 */ /* 0x000fc600078e30ff */
        /* <DEDUP_REMOVED lines=85> */
.L_x_6358:
[----:B------:R-:W-:Y:S05]  /*13f0*/  BSYNC.RECONVERGENT B0 ;  /* 0x0000000000007941 */ /* 0x000fea0003800200 */
.L_x_6357:
        /* <DEDUP_REMOVED lines=34> */
.L_x_6360:
[----:B------:R-:W-:Y:S05]  /*1620*/  BSYNC.RECONVERGENT B0 ;  /* 0x0000000000007941 */ /* 0x000fea0003800200 */
.L_x_6359:
        /* <DEDUP_REMOVED lines=34> */
.L_x_6362:
[----:B------:R-:W-:Y:S05]  /*1850*/  BSYNC.RECONVERGENT B0 ;  /* 0x0000000000007941 */ /* 0x000fea0003800200 */
.L_x_6361:
        /* <DEDUP_REMOVED lines=34> */
.L_x_6364:
[----:B------:R-:W-:Y:S05]  /*1a80*/  BSYNC.RECONVERGENT B0 ;  /* 0x0000000000007941 */ /* 0x000fea0003800200 */
.L_x_6363:
        /* <DEDUP_REMOVED lines=34> */
.L_x_6366:
[----:B------:R-:W-:Y:S05]  /*1cb0*/  BSYNC.RECONVERGENT B0 ;  /* 0x0000000000007941 */ /* 0x000fea0003800200 */
.L_x_6365:
        /* <DEDUP_REMOVED lines=37> */
.L_x_6368:
[----:B------:R-:W-:Y:S05]  /*1f10*/  BSYNC.RECONVERGENT B0 ;  /* 0x0000000000007941 */ /* 0x000fea0003800200 */
.L_x_6367:
        /* <DEDUP_REMOVED lines=39> */
.L_x_6370:
[----:B------:R-:W-:Y:S05]  /*2190*/  BSYNC.RECONVERGENT B0 ;  /* 0x0000000000007941 */ /* 0x000fea0003800200 */
.L_x_6369:
        /* <DEDUP_REMOVED lines=38> */
.L_x_6372:
[----:B------:R-:W-:Y:S05]  /*2400*/  BSYNC.RECONVERGENT B0 ;  /* 0x0000000000007941 */ /* 0x000fea0003800200 */
.L_x_6371:
        /* <DEDUP_REMOVED lines=38> */
.L_x_6374:
[----:B------:R-:W-:Y:S05]  /*2670*/  BSYNC.RECONVERGENT B0 ;  /* 0x0000000000007941 */ /* 0x000fea0003800200 */
.L_x_6373:
        /* <DEDUP_REMOVED lines=38> */
.L_x_6376:
[----:B------:R-:W-:Y:S05]  /*28e0*/  BSYNC.RECONVERGENT B0 ;  /* 0x0000000000007941 */ /* 0x000fea0003800200 */
.L_x_6375:
        /* <DEDUP_REMOVED lines=38> */
.L_x_6378:
[----:B------:R-:W-:Y:S05]  /*2b50*/  BSYNC.RECONVERGENT B0 ;  /* 0x0000000000007941 */ /* 0x000fea0003800200 */
.L_x_6377:
[----:B------:R-:W-:Y:S04]  /*2b60*/  BSSY.RECONVERGENT B0, `(.L_x_6379) ;  /* 0x0000020000007945 */ /* 0x000fe80003800200 */
        /* <DEDUP_REMOVED lines=31> */
.L_x_6380:
[----:B------:R-:W-:Y:S05]  /*2d60*/  BSYNC.RECONVERGENT B0 ;  /* 0x0000000000007941 */ /* 0x000fea0003800200 */
.L_x_6379:
        /* <DEDUP_REMOVED lines=32> */
.L_x_6382:
[----:B------:R-:W-:Y:S05]  /*2f70*/  BSYNC.RECONVERGENT B0 ;  /* 0x0000000000007941 */ /* 0x000fea0003800200 */
.L_x_6381:
        /* <DEDUP_REMOVED lines=32> */
.L_x_6384:
[----:B------:R-:W-:Y:S05]  /*3180*/  BSYNC.RECONVERGENT B0 ;  /* 0x0000000000007941 */ /* 0x000fea0003800200 */
.L_x_6383:
        /* <DEDUP_REMOVED lines=32> */
.L_x_6386:
[----:B------:R-:W-:Y:S05]  /*3390*/  BSYNC.RECONVERGENT B0 ;  /* 0x0000000000007941 */ /* 0x000fea0003800200 */
.L_x_6385:
        /* <DEDUP_REMOVED lines=32> */
.L_x_6388:
[----:B------:R-:W-:Y:S05]  /*35a0*/  BSYNC.RECONVERGENT B0 ;  /* 0x0000000000007941 */ /* 0x000fea0003800200 */
.L_x_6387:
[----:B------:R-:W1:Y:S01]  /*35b0*/  LDCU UR20, c[0x0][0x38c] ;  /* 0x00007180ff1477ac */ /* 0x000e620008000800 */
[----:B0-----:R-:W-:Y:S01]  /*35c0*/  FFMA.FTZ R59, R15, R31, R0 ;  /* 0x0000001f0f3b7223 */ /* 0x001fe20000010000 */
        /* <DEDUP_REMOVED lines=16> */
[----:B-1----:R-:W-:Y:S01]  /*36d0*/  UISETP.GE.AND UP0, UPT, UR20, 0x1, UPT ;  /* 0x000000011400788c */ /* 0x002fe2000bf06270 */
[-C--:B------:R-:W-:Y:S01]  /*36e0*/  FMUL.FTZ R66, R34, R168.reuse ;  /* 0x000000a822427220 */ /* 0x080fe20000410000 */
[----:B------:R-:W-:Y:S01]  /*36f0*/  FMUL.FTZ R67, R35, R168 ;  /* 0x000000a823437220 */ /* 0x000fe20000410000 */
[----:B------:R-:W-:Y:S01]  /*3700*/  FFMA.FTZ R173, R19, R35, R0 ;  /* 0x0000002313ad7223 */ /* 0x000fe20000010000 */
[----:B------:R-:W-:Y:S06]  /*3710*/  BAR.SYNC.DEFER_BLOCKING 0x0 ;  /* 0x0000000000007b1d */ /* 0x000fec0000010000 */
[----:B------:R-:W-:Y:S05]  /*3720*/  BRA.U !UP0, `(.L_x_6389) ;  /* 0x0000003108787547 */ /* 0x000fea000b800000 */
[----:B------:R-:W0:Y:S01]  /*3730*/  LDC.64 R122, c[0x0][0x440] ;  /* 0x00011000ff7a7b82 */ /* 0x000e220000000a00 */
[----:B------:R-:W-:Y:S01]  /*3740*/  UISETP.NE.AND UP0, UPT, UR9, 0x1, UPT ;  /* 0x000000010900788c */ /* 0x000fe2000bf05270 */
[----:B------:R-:W-:Y:S01]  /*3750*/  MOV R125, UR19 ;  /* 0x00000013007d7c02 */ /* 0x000fe20008000f00 */
[----:B------:R-:W-:Y:S01]  /*3760*/  HFMA2 R178, -RZ, RZ, 0, 0 ;  /* 0x00000000ffb27431 */ /* 0x000fe200000001ff */
[----:B------:R-:W-:Y:S01]  /*3770*/  MOV R39, RZ ;  /* 0x000000ff00277202 */ /* 0x000fe20000000f00 */
[----:B------:R-:W1:Y:S01]  /*3780*/  LDCU UR42, c[0x0][0x394] ;  /* 0x00007280ff2a77ac */ /* 0x000e620008000800 */
[----:B------:R-:W-:Y:S02]  /*3790*/  LEA R124, P0, R125, R116, 0xa ;  /* 0x000000747d7c7211 */ /* 0x000fe400078050ff */
[----:B------:R-:W-:Y:S01]  /*37a0*/  PLOP3.LUT P2, PT, PT, PT, UP0, 0x80, 0x8 ;  /* 0x000000000008781c */ /* 0x000fe20003f4f008 */
[----:B------:R-:W2:Y:S01]  /*37b0*/  LDCU UR43, c[0x0][0x38c] ;  /* 0x00007180ff2b77ac */ /* 0x000ea20008000800 */
[----:B------:R-:W-:-:S02]  /*37c0*/  IADD3.X R125, PT, PT, RZ, R139, RZ, P0, !PT ;  /* 0x0000008bff7d7210 */ /* 0x000fc400007fe4ff */
[----:B------:R-:W-:Y:S01]  /*37d0*/  ISETP.EQ.AND P2, PT, R142, RZ, P2 ;  /* 0x000000ff8e00720c */ /* 0x000fe20001742270 */
[----:B------:R-:W3:Y:S01]  /*37e0*/  LDCU UR40, c[0x0][0x388] ;  /* 0x00007100ff2877ac */ /* 0x000ee20008000800 */
[----:B------:R-:W4:Y:S01]  /*37f0*/  LDCU.64 UR22, c[0x0][0x3c0] ;  /* 0x00007800ff1677ac */ /* 0x000f220008000a00 */
[----:B------:R-:W0:Y:S01]  /*3800*/  LDCU.64 UR28, c[0x0][0x3a8] ;  /* 0x00007500ff1c77ac */ /* 0x000e220008000a00 */
[----:B------:R-:W0:Y:S01]  /*3810*/  LDCU.64 UR30, c[0x0][0x3e0] ;  /* 0x00007c00ff1e77ac */ /* 0x000e220008000a00 */
[----:B------:R-:W0:Y:S01]  /*3820*/  LDCU.64 UR32, c[0x0][0x4d0] ;  /* 0x00009a00ff2077ac */ /* 0x000e220008000a00 */
[----:B------:R-:W0:Y:S01]  /*3830*/  LDCU.64 UR34, c[0x0][0x4f0] ;  /* 0x00009e00ff2277ac */ /* 0x000e220008000a00 */
[----:B------:R-:W0:Y:S01]  /*3840*/  LDCU.64 UR36, c[0x0][0x538] ;  /* 0x0000a700ff2477ac */ /* 0x000e220008000a00 */
[----:B------:R-:W0:Y:S05]  /*3850*/  LDCU.64 UR38, c[0x0][0x540] ;  /* 0x0000a800ff2677ac */ /* 0x000e2a0008000a00 */
.L_x_6434:
[----:B----4-:R-:W-:Y:S01]  /*3860*/  IMAD.WIDE.U32 R68, R178, UR22, RZ ;  /* 0x00000016b2447c25 */ /* 0x010fe2000f8e00ff */
[----:B------:R-:W-:-:S03]  /*3870*/  IADD3 R137, PT, PT, R142, R141, RZ ;  /* 0x0000008d8e897210 */ /* 0x000fc60007ffe0ff */
[----:B------:R-:W-:Y:S01]  /*3880*/  IMAD R69, R178, UR23, R69 ;  /* 0x00000017b2457c24 */ /* 0x000fe2000f8e0245 */
[----:B------:R-:W-:-:S04]  /*3890*/  LEA R70, P0, R68, R147, 0x2 ;  /* 0x0000009344467211 */ /* 0x000fc800078010ff */
[----:B------:R-:W-:-:S03]  /*38a0*/  LEA.HI.X R71, R68, R146, R69, 0x2, P0 ;  /* 0x0000009244477211 */ /* 0x000fc600000f1445 */
[----:B------:R-:W-:-:S05]  /*38b0*/  IMAD.WIDE.U32 R68, R137, 0x10, R70 ;  /* 0x0000001089447825 */ /* 0x000fca00078e0046 */
[----:B------:R-:W4:Y:S04]  /*38c0*/  LDG.E.128 R72, desc[UR24][R68.64] ;  /* 0x0000001844487981 */ /* 0x000f28000c1e1d00 */
[----:B------:R-:W5:Y:S04]  /*38d0*/  LDG.E.128 R76, desc[UR24][R68.64+0x200] ;  /* 0x00020018444c7981 */ /* 0x000f68000c1e1d00 */
[----:B--2---:R-:W2:Y:S04]  /*38e0*/  LDG.E.128 R80, desc[UR24][R68.64+0x400] ;  /* 0x0004001844507981 */ /* 0x004ea8000c1e1d00 */
[----:B---3--:R-:W3:Y:S01]  /*38f0*/  LDG.E.128 R100, desc[UR24][R68.64+0x600] ;  /* 0x0006001844647981 */ /* 0x008ee2000c1e1d00 */
[----:B------:R-:W-:-:S02]  /*3900*/  MOV R84, UR10 ;  /* 0x0000000a00547c02 */ /* 0x000fc40008000f00 */
[----:B------:R-:W-:Y:S02]  /*3910*/  MOV R71, UR12 ;  /* 0x0000000c00477c02 */ /* 0x000fe40008000f00 */
[----:B------:R-:W-:Y:S02]  /*3920*/  MOV R70, R84 ;  /* 0x0000005400467202 */ /* 0x000fe40000000f00 */
[----:B0-----:R-:W-:Y:S01]  /*3930*/  MOV R85, UR11 ;  /* 0x0000000b00557c02 */ /* 0x001fe20008000f00 */
[----:B0-----:R-:W-:-:S04]  /*3940*/  IMAD.WIDE.U32 R84, R178, UR30, RZ ;  /* 0x0000001eb2547c25 */ /* 0x001fc8000f8e00ff */
[----:B------:R-:W-:-:S04]  /*3950*/  IMAD.WIDE.U32 R70, R178, UR28, R70 ;  /* 0x0000001cb2467c25 */ /* 0x000fc8000f8e0046 */
[----:B------:R-:W-:Y:S01]  /*3960*/  IMAD R0, R178, UR29, R71 ;  /* 0x0000001db2007c24 */ /* 0x000fe2000f8e0247 */
[----:B------:R-:W-:Y:S01]  /*3970*/  LEA R106, P0, R70, R122, 0x2 ;  /* 0x0000007a466a7211 */ /* 0x000fe200078010ff */
[----:B------:R-:W-:-:S03]  /*3980*/  IMAD R71, R178, UR31, R85 ;  /* 0x0000001fb2477c24 */ /* 0x000fc6000f8e0255 */
[----:B------:R-:W-:Y:S02]  /*3990*/  LEA.HI.X R107, R70, R123, R0, 0x2, P0 ;  /* 0x0000007b466b7211 */ /* 0x000fe400000f1400 */
[----:B------:R-:W-:-:S03]  /*39a0*/  LEA R104, P0, R84, R145, 0x2 ;  /* 0x0000009154687211 */ /* 0x000fc600078010ff */
[----:B------:R-:W3:Y:S01]  /*39b0*/  LDG.E R176, desc[UR24][R106.64] ;  /* 0x000000186ab07981 */ /* 0x000ee2000c1e1900 */
[----:B------:R-:W-:-:S03]  /*39c0*/  LEA.HI.X R105, R84, R144, R71, 0x2, P0 ;  /* 0x0000009054697211 */ /* 0x000fc600000f1447 */
[----:B------:R-:W-:Y:S01]  /*39d0*/  IMAD.WIDE.U32 R104, R137, 0x10, R104 ;  /* 0x0000001089687825 */ /* 0x000fe200078e0068 */
[----:B----4-:R-:W-:Y:S04]  /*39e0*/  STS.128 [R135], R72 ;  /* 0x0000004887007388 */ /* 0x010fe80000000c00 */
[----:B-----5:R-:W-:Y:S04]  /*39f0*/  STS.128 [R135+0x200], R76 ;  /* 0x0002004c87007388 */ /* 0x020fe80000000c00 */
[----:B--2---:R-:W-:Y:S04]  /*3a00*/  STS.128 [R135+0x400], R80 ;  /* 0x0004005087007388 */ /* 0x004fe80000000c00 */
[----:B---3--:R-:W-:Y:S01]  /*3a10*/  STS.128 [R135+0x600], R100 ;  /* 0x0006006487007388 */ /* 0x008fe20000000c00 */
[----:B------:R-:W-:-:S03]  /*3a20*/  NOP ;  /* 0x0000000000007918 */ /* 0x000fc60000000000 */
[----:B------:R-:W2:Y:S04]  /*3a30*/  LDG.E.128 R84, desc[UR24][R104.64] ;  /* 0x0000001868547981 */ /* 0x000ea8000c1e1d00 */
[----:B------:R-:W3:Y:S04]  /*3a40*/  LDG.E.128 R88, desc[UR24][R104.64+0x200] ;  /* 0x0002001868587981 */ /* 0x000ee8000c1e1d00 */
[----:B------:R-:W4:Y:S04]  /*3a50*/  LDG.E.128 R92, desc[UR24][R104.64+0x400] ;  /* 0x00040018685c7981 */ /* 0x000f28000c1e1d00 */
[----:B------:R-:W5:Y:S04]  /*3a60*/  LDG.E.128 R96, desc[UR24][R104.64+0x600] ;  /* 0x0006001868607981 */ /* 0x000f68000c1e1d00 */
[----:B------:R-:W-:Y:S04]  /*3a70*/  LDS.128 R68, [R134] ;  /* 0x0000000086447984 */ /* 0x000fe80000000c00 */
[----:B------:R-:W-:Y:S04]  /*3a80*/  LDS.128 R72, [R134+0x10] ;  /* 0x0000100086487984 */ /* 0x000fe80000000c00 */
[----:B------:R-:W-:Y:S04]  /*3a90*/  LDS.128 R76, [R134+0x20] ;  /* 0x00002000864c7984 */ /* 0x000fe80000000c00 */
[----:B------:R-:W-:Y:S01]  /*3aa0*/  LDS.128 R80, [R134+0x30] ;  /* 0x0000300086507984 */ /* 0x000fe20000000c00 */
[----:B------:R-:W-:Y:S01]  /*3ab0*/  USHF.L.U32 UR41, UR9, 0x8, URZ ;  /* 0x0000000809297899 */ /* 0x000fe200080006ff */
[----:B------:R-:W-:-:S03]  /*3ac0*/  FMUL.FTZ R190, R176, 1.4426950216293334961 ;  /* 0x3fb8aa3bb0be7820 */ /* 0x000fc60000410000 */
[----:B------:R-:W-:Y:S01]  /*3ad0*/  UIADD3 UR19, UPT, UPT, UR41, -0x100, URZ ;  /* 0xffffff0029137890 */ /* 0x000fe2000fffe0ff */
[----:B------:R-:W-:-:S03]  /*3ae0*/  FMUL.FTZ R199, R190, R133 ;  /* 0x00000085bec77220 */ /* 0x000fc60000410000 */
[----:B------:R-:W-:Y:S01]  /*3af0*/  ULOP3.LUT UR19, UR19, 0x100, URZ, 0xc0, !UPT ;  /* 0x0000010013137892 */ /* 0x000fe2000f8ec0ff */
[----:B------:R-:W-:Y:S01]  /*3b00*/  FMUL.FTZ R0, R190, R132 ;  /* 0x00000084be007220 */ /* 0x000fe20000410000 */
[----:B------:R-:W-:Y:S01]  /*3b10*/  ISETP.NE.AND P1, PT, R2, RZ, PT ;  /* 0x000000ff0200720c */ /* 0x000fe20003f25270 */
        /* <DEDUP_REMOVED lines=27> */
[----:B-----5:R3:W-:Y:S01]  /*3cd0*/  STS.128 [R135+0x1680], R96 ;  /* 0x0016806087007388 */ /* 0x0207e20000000c00 */
[----:B------:R-:W-:-:S03]  /*3ce0*/  NOP ;  /* 0x0000000000007918 */ /* 0x000fc60000000000 */
[----:B------:R-:W4:Y:S04]  /*3cf0*/  LDS.128 R112, [R134+0x10b0] ;  /* 0x0010b00086707984 */ /* 0x000f280000000c00 */
[----:B------:R-:W5:Y:S04]  /*3d00*/  LDS.128 R100, [R134+0x1080] ;  /* 0x0010800086647984 */ /* 0x000f680000000c00 */
[----:B-1----:R-:W1:Y:S04]  /*3d10*/  LDS.128 R104, [R134+0x1090] ;  /* 0x0010900086687984 */ /* 0x002e680000000c00 */
[----:B------:R-:W1:Y:S01]  /*3d20*/  LDS.128 R108, [R134+0x10a0] ;  /* 0x0010a000866c7984 */ /* 0x000e620000000c00 */
[C---:B--2---:R-:W-:Y:S01]  /*3d30*/  FMUL.FTZ R92, R190.reuse, R131 ;  /* 0x00000083be5c7220 */ /* 0x044fe20000410000 */
[----:B------:R-:W-:Y:S01]  /*3d40*/  FMUL.FTZ R90, R190, R130 ;  /* 0x00000082be5a7220 */ /* 0x000fe20000410000 */
[----:B------:R-:W-:Y:S01]  /*3d50*/  IADD3 R84, PT, PT, R178, UR19, RZ ;  /* 0x00000013b2547c10 */ /* 0x000fe2000fffe0ff */
[----:B------:R-:W-:-:S03]  /*3d60*/  FMUL.FTZ R94, R190, R129 ;  /* 0x00000081be5e7220 */ /* 0x000fc60000410000 */
[----:B------:R-:W-:Y:S01]  /*3d70*/  SEL R84, R84, R169, !P1 ;  /* 0x000000a954547207 */ /* 0x000fe20004800000 */
[----:B------:R-:W2:Y:S01]  /*3d80*/  MUFU.EX2 R92, R92 ;  /* 0x0000005c005c7308 */ /* 0x000ea20000000800 */
[----:B------:R-:W-:-:S03]  /*3d90*/  FMUL.FTZ R87, R190, R126 ;  /* 0x0000007ebe577220 */ /* 0x000fc60000410000 */
[----:B------:R-:W1:Y:S01]  /*3da0*/  MUFU.EX2 R90, R90 ;  /* 0x0000005a005a7308 */ /* 0x000e620000000800 */
[----:B------:R-:W-:-:S03]  /*3db0*/  LEA R84, R84, R167, 0x2 ;  /* 0x000000a754547211 */ /* 0x000fc600078e10ff */
[----:B------:R-:W1:Y:S01]  /*3dc0*/  MUFU.EX2 R94, R94 ;  /* 0x0000005e005e7308 */ /* 0x000e620000000800 */
[----:B------:R-:W-:Y:S01]  /*3dd0*/  FMUL.FTZ R85, R4, R133 ;  /* 0x0000008504557220 */ /* 0x000fe20000410000 */
[----:B0-----:R0:W-:Y:S01]  /*3de0*/  STS [R84+0x4640], R199 ;  /* 0x004640c754007388 */ /* 0x0011e20000000800 */
[----:B---3--:R-:W-:Y:S01]  /*3df0*/  FMUL.FTZ R97, R6, R131 ;  /* 0x0000008306617220 */ /* 0x008fe20000410000 */
[----:B------:R-:W-:Y:S01]  /*3e00*/  FMUL.FTZ R86, R7, R130 ;  /* 0x0000008207567220 */ /* 0x000fe20000410000 */
[----:B------:R-:W-:Y:S01]  /*3e10*/  FMUL.FTZ R96, R9, R128 ;  /* 0x0000008009607220 */ /* 0x000fe20000410000 */
[----:B------:R-:W-:Y:S01]  /*3e20*/  FMUL.FTZ R89, R12, R175 ;  /* 0x000000af0c597220 */ /* 0x000fe20000410000 */
[----:B----4-:R-:W-:Y:S01]  /*3e30*/  FMUL.FTZ R212, R33, R113 ;  /* 0x0000007121d47220 */ /* 0x010fe20000410000 */
[----:B------:R-:W-:Y:S01]  /*3e40*/  FMUL.FTZ R210, R32, R112 ;  /* 0x0000007020d27220 */ /* 0x000fe20000410000 */
[----:B------:R3:W4:Y:S01]  /*3e50*/  MUFU.EX2 R113, R87 ;  /* 0x0000005700717308 */ /* 0x0007220000000800 */
[----:B0-----:R-:W-:Y:S01]  /*3e60*/  FMUL.FTZ R84, R5, R132 ;  /* 0x0000008405547220 */ /* 0x001fe20000410000 */
[----:B-----5:R-:W-:Y:S01]  /*3e70*/  FMUL.FTZ R91, R20, R100 ;  /* 0x00000064145b7220 */ /* 0x020fe20000410000 */
[----:B------:R-:W-:Y:S01]  /*3e80*/  FMUL.FTZ R100, R11, R126 ;  /* 0x0000007e0b647220 */ /* 0x000fe20000410000 */
        /* <DEDUP_REMOVED lines=43> */
[----:B------:R-:W0:Y:S01]  /*4140*/  S2UR UR20, SR_CgaCtaId ;  /* 0x00000000001479c3 */ /* 0x000e220000008800 */
[----:B------:R-:W-:Y:S01]  /*4150*/  UMOV UR19, 0x400 ;  /* 0x0000040000137882 */ /* 0x000fe20000000000 */
[----:B------:R-:W-:-:S06]  /*4160*/  ULOP3.LUT UR21, UR41, 0x100, URZ, 0xc0, !UPT ;  /* 0x0000010029157892 */ /* 0x000fcc000f8ec0ff */
[----:B------:R-:W-:Y:S01]  /*4170*/  IADD3 R84, PT, PT, R178, UR21, RZ ;  /* 0x00000015b2547c10 */ /* 0x000fe2000fffe0ff */
[----:B0-----:R-:W-:-:S06]  /*4180*/  ULEA UR19, UR20, UR19, 0x18 ;  /* 0x0000001314137291 */ /* 0x001fcc000f8ec0ff */
[----:B------:R-:W-:-:S04]  /*4190*/  MOV R167, UR19 ;  /* 0x0000001300a77c02 */ /* 0x000fc80008000f00 */
[----:B------:R-:W-:-:S05]  /*41a0*/  LEA R84, R84, R167, 0x2 ;  /* 0x000000a754547211 */ /* 0x000fca00078e10ff */
[----:B------:R1:W2:Y:S01]  /*41b0*/  LDS R218, [R84+0x4640] ;  /* 0x0046400054da7984 */ /* 0x0002a20000000800 */
[----:B------:R-:W-:Y:S05]  /*41c0*/  BRA `(.L_x_6392) ;  /* 0x0000000000087947 */ /* 0x000fea0003800000 */
.L_x_6391:
[----:B------:R-:W-:-:S06]  /*41d0*/  LEA R218, R2, R167, 0x2 ;  /* 0x000000a702da7211 */ /* 0x000fcc00078e10ff */
[----:B------:R-:W0:Y:S02]  /*41e0*/  LDS R218, [R218+0x4e44] ;  /* 0x004e4400dada7984 */ /* 0x000e240000000800 */
.L_x_6392:
[----:B------:R-:W-:Y:S05]  /*41f0*/  BSYNC.RECONVERGENT B0 ;  /* 0x0000000000007941 */ /* 0x000fea0003800200 */
.L_x_6390:
[----:B-1----:R-:W1:Y:S01]  /*4200*/  @P2 LDC R84, c[0x0][0x38c] ;  /* 0x0000e300ff542b82 */ /* 0x002e620000000800 */
[----:B------:R-:W-:Y:S01]  /*4210*/  MOV R85, UR9 ;  /* 0x0000000900557c02 */ /* 0x000fe20008000f00 */
[----:B------:R-:W-:Y:S01]  /*4220*/  HFMA2 R88, -RZ, RZ, 1.875, 0 ;  /* 0x3f800000ff587431 */ /* 0x000fe200000001ff */
[----:B------:R-:W-:Y:S02]  /*4230*/  MOV R86, 0x8 ;  /* 0x0000000800567802 */ /* 0x000fe40000000f00 */
[----:B------:R-:W-:Y:S01]  /*4240*/  @P2 IADD3 R85, PT, PT, R85, -0x2, RZ ;  /* 0xfffffffe55552810 */ /* 0x000fe20007ffe0ff */
[----:B------:R-:W-:Y:S01]  /*4250*/  FMUL.FTZ R87, R199, R0 ;  /* 0x00000000c7577220 */ /* 0x000fe20000410000 */
[----:B------:R-:W-:-:S03]  /*4260*/  MOV R89, RZ ;  /* 0x000000ff00597202 */ /* 0x000fc60000000f00 */
[----:B------:R-:W-:Y:S01]  /*4270*/  FMUL.FTZ R87, R92, R87 ;  /* 0x000000575c577220 */ /* 0x000fe20000410000 */
[----:B-1----:R-:W-:-:S04]  /*4280*/  @P2 IMAD R85, R85, R84, R178 ;  /* 0x0000005455552224 */ /* 0x002fc800078e02b2 */
        /* <DEDUP_REMOVED lines=16> */
[----:B-1----:R-:W-:-:S03]  /*4390*/  FMUL.FTZ R85, R213, R190 ;  /* 0x000000bed5557220 */ /* 0x002fc60000410000 */
        /* <DEDUP_REMOVED lines=14> */
[----:B------:R1:W-:Y:S01]  /*4480*/  STS.64 [R143+0x4230], R84 ;  /* 0x004230548f007388 */ /* 0x0003e20000000a00 */
[----:B------:R-:W-:Y:S06]  /*4490*/  BAR.SYNC.DEFER_BLOCKING 0x0 ;  /* 0x0000000000007b1d */ /* 0x000fec0000010000 */
[----:B------:R-:W-:Y:S05]  /*44a0*/  @P0 BRA `(.L_x_6393) ;  /* 0x0000000000dc0947 */ /* 0x000fea0003800000 */
[----:B-1----:R-:W1:Y:S01]  /*44b0*/  LDS.128 R84, [R140+0x4230] ;  /* 0x004230008c547984 */ /* 0x002e620000000c00 */
[C---:B------:R-:W-:Y:S01]  /*44c0*/  ISETP.GE.AND P3, PT, R136.reuse, 0x10, PT ;  /* 0x000000108800780c */ /* 0x040fe20003f66270 */
[----:B------:R-:W-:Y:S01]  /*44d0*/  UMOV UR19, 0xffffffff ;  /* 0xffffffff00137882 */ /* 0x000fe20000000000 */
[C---:B------:R-:W-:Y:S02]  /*44e0*/  ISETP.GE.AND P5, PT, R136.reuse, 0x8, PT ;  /* 0x000000088800780c */ /* 0x040fe40003fa6270 */
[----:B------:R-:W-:Y:S01]  /*44f0*/  ISETP.GE.AND P4, PT, R136, 0x2, PT ;  /* 0x000000028800780c */ /* 0x000fe20003f86270 */
[-C--:B-1----:R-:W-:Y:S01]  /*4500*/  FFMA.FTZ R190, R85, R86.reuse, R87 ;  /* 0x0000005655be7223 */ /* 0x082fe20000010057 */
[----:B------:R-:W-:Y:S01]  /*4510*/  FMUL.FTZ R87, R84, R86 ;  /* 0x0000005654577220 */ /* 0x000fe20000410000 */
[----:B------:R-:W-:Y:S02]  /*4520*/  P2R R84, PR, RZ, 0x8 ;  /* 0x00000008ff547803 */ /* 0x000fe40000000000 */
[----:B------:R-:W-:-:S02]  /*4530*/  P2R R84, PR, RZ, 0x20 ;  /* 0x00000020ff547803 */ /* 0x000fc40000000000 */
[C---:B------:R-:W-:Y:S02]  /*4540*/  ISETP.GE.AND P3, PT, R136.reuse, 0x4, PT ;  /* 0x000000048800780c */ /* 0x040fe40003f66270 */
[----:B------:R-:W-:Y:S01]  /*4550*/  ISETP.GE.AND P5, PT, R136, 0x1, PT ;  /* 0x000000018800780c */ /* 0x000fe20003fa6270 */
[----:B------:R-:W-:-:S12]  /*4560*/  BRA.DIV UR19, `(.L_x_6394) ;  /* 0x0000003613e47947 */ /* 0x000fd8000b800000 */
[----:B------:R-:W1:Y:S01]  /*4570*/  SHFL.UP PT, R85, R190, 0x1, RZ ;  /* 0x04200000be557989 */ /* 0x000e6200000e00ff */
[----:B------:R-:W-:-:S03]  /*4580*/  ISETP.GE.AND P6, PT, R136, 0x8, PT ;  /* 0x000000088800780c */ /* 0x000fc60003fc6270 */
        /* <DEDUP_REMOVED lines=21> */
.L_x_6451:
[----:B------:R-:W-:Y:S01]  /*46e0*/  ISETP.GE.AND P3, PT, R136, 0x10, PT ;  /* 0x000000108800780c */ /* 0x000fe20003f66270 */
[----:B----4-:R-:W-:Y:S01]  /*46f0*/  FFMA.FTZ R85, R87, R85, R84 ;  /* 0x0000005557557223 */ /* 0x010fe20000010054 */
[----:B------:R-:W-:-:S04]  /*4700*/  UMOV UR19, 0xffffffff ;  /* 0xffffffff00137882 */ /* 0x000fc80000000000 */
[----:B------:R-:W-:-:S07]  /*4710*/  FSEL R115, R84, R85, !P3 ;  /* 0x0000005554737208 */ /* 0x000fce0005800000 */
[----:B-1-3--:R-:W-:Y:S01]  /*4720*/  @P3 FMUL.FTZ R87, R87, R192 ;  /* 0x000000c057573220 */ /* 0x00afe20000410000 */
[----:B------:R-:W-:Y:S06]  /*4730*/  BRA.DIV UR19, `(.L_x_6395) ;  /* 0x0000003a13787947 */ /* 0x000fec000b800000 */
.L_x_6454:
[----:B------:R-:W-:-:S03]  /*4740*/  UMOV UR19, 0xffffffff ;  /* 0xffffffff00137882 */ /* 0x000fc60000000000 */
[----:B------:R-:W-:Y:S05]  /*4750*/  BRA.DIV UR19, `(.L_x_6396) ;  /* 0x0000003a13987947 */ /* 0x000fea000b800000 */
.L_x_6457:
[----:B------:R-:W-:-:S03]  /*4760*/  UMOV UR19, 0xffffffff ;  /* 0xffffffff00137882 */ /* 0x000fc60000000000 */
[----:B------:R-:W-:Y:S05]  /*4770*/  BRA.DIV UR19, `(.L_x_6397) ;  /* 0x0000003a13b87947 */ /* 0x000fea000b800000 */
[----:B------:R1:W3:Y:S04]  /*4780*/  SHFL.UP PT, R190, R87, 0x1, RZ ;  /* 0x0420000057be7989 */ /* 0x0002e800000e00ff */
[----:B------:R-:W4:Y:S04]  /*4790*/  SHFL.UP PT, R115, R115, 0x1, RZ ;  /* 0x0420000073737989 */ /* 0x000f2800000e00ff */
[----:B-----5:R1:W0:Y:S04]  /*47a0*/  SHFL.IDX PT, R84, R88, RZ, 0x1f ;  /* 0x00001fff58547589 */ /* 0x02022800000e0000 */
[----:B------:R1:W0:Y:S02]  /*47b0*/  SHFL.IDX PT, R85, R89, RZ, 0x1f ;  /* 0x00001fff59557589 */ /* 0x00022400000e0000 */
.L_x_6463:
[----:B-1----:R-:W1:Y:S01]  /*47c0*/  LDS.64 R86, [R140+0x4230] ;  /* 0x004230008c567984 */ /* 0x002e620000000a00 */
[C---:B0--34-:R-:W-:Y:S01]  /*47d0*/  @P1 FFMA.FTZ R85, R190.reuse, R85, R115 ;  /* 0x00000055be551223 */ /* 0x059fe20000010073 */
[----:B------:R-:W-:-:S03]  /*47e0*/  @P1 FMUL.FTZ R84, R190, R84 ;  /* 0x00000054be541220 */ /* 0x000fc60000410000 */
[-C--:B-1----:R-:W-:Y:S01]  /*47f0*/  FFMA.FTZ R87, R85, R86.reuse, R87 ;  /* 0x0000005655577223 */ /* 0x082fe20000010057 */
[----:B------:R-:W-:-:S05]  /*4800*/  FMUL.FTZ R86, R84, R86 ;  /* 0x0000005654567220 */ /* 0x000fca0000410000 */
[----:B------:R3:W-:Y:S02]  /*4810*/  STS.128 [R140+0x4230], R84 ;  /* 0x004230548c007388 */ /* 0x0007e40000000c00 */
.L_x_6393:
        /* <DEDUP_REMOVED lines=8> */
[----:B------:R-:W-:-:S02]  /*48a0*/  MOV R89, RZ ;  /* 0x000000ff00597202 */ /* 0x000fc40000000f00 */
[C---:B------:R-:W-:Y:S01]  /*48b0*/  FMUL.FTZ R86, R219.reuse, R86 ;  /* 0x00000056db567220 */ /* 0x040fe20000410000 */
[----:B------:R-:W-:Y:S01]  /*48c0*/  FFMA.FTZ R87, R219, R87, R210 ;  /* 0x00000057db577223 */ /* 0x000fe200000100d2 */
[----:B------:R-:W-:Y:S02]  /*48d0*/  PLOP3.LUT P1, PT, PT, PT, UP0, 0x80, 0x8 ;  /* 0x000000000008781c */ /* 0x000fe40003f2f008 */
[C---:B------:R-:W-:Y:S01]  /*48e0*/  FMUL.FTZ R86, R217.reuse, R86 ;  /* 0x00000056d9567220 */ /* 0x040fe20000410000 */
[----:B------:R-:W-:Y:S01]  /*48f0*/  FFMA.FTZ R87, R217, R87, R206 ;  /* 0x00000057d9577223 */ /* 0x000fe200000100ce */
[----:B------:R-:W-:Y:S02]  /*4900*/  ISETP.NE.OR P1, PT, R142, RZ, P1 ;  /* 0x000000ff8e00720c */ /* 0x000fe40000f25670 */
[C---:B------:R-:W-:Y:S01]  /*4910*/  FMUL.FTZ R85, R215.reuse, R86 ;  /* 0x00000056d7557220 */ /* 0x040fe20000410000 */
[----:B------:R-:W-:Y:S01]  /*4920*/  FFMA.FTZ R87, R215, R87, R188 ;  /* 0x00000057d7577223 */ /* 0x000fe200000100bc */
[----:B------:R-:W-:-:S03]  /*4930*/  LEA R200, R178, R167, 0x3 ;  /* 0x000000a7b2c87211 */ /* 0x000fc600078e18ff */
[----:B------:R-:W-:Y:S01]  /*4940*/  FFMA.FTZ R87, R208, R87, R187 ;  /* 0x00000057d0577223 */ /* 0x000fe200000100bb */
[----:B------:R-:W0:Y:S03]  /*4950*/  LDS R84, [R143+0x4234] ;  /* 0x004234008f547984 */ /* 0x000e260000000800 */
[----:B------:R-:W-:Y:S02]  /*4960*/  FFMA.FTZ R87, R213, R87, R186 ;  /* 0x00000057d5577223 */ /* 0x000fe400000100ba */
[----:B------:R1:W2:Y:S02]  /*4970*/  @!P1 LDS.64 R88, [R200+0x4f40] ;  /* 0x004f4000c8589984 */ /* 0x0002a40000000a00 */
[----:B------:R-:W-:-:S04]  /*4980*/  FFMA.FTZ R86, R211, R87, R184 ;  /* 0x00000057d3567223 */ /* 0x000fc800000100b8 */
[----:B------:R-:W-:Y:S01]  /*4990*/  FFMA.FTZ R86, R113, R86, R183 ;  /* 0x0000005671567223 */ /* 0x000fe200000100b7 */
[----:B0-----:R-:W-:Y:S01]  /*49a0*/  FFMA.FTZ R199, R199, R84, R114 ;  /* 0x00000054c7c77223 */ /* 0x001fe20000010072 */
[----:B------:R-:W-:Y:S02]  /*49b0*/  FMUL.FTZ R84, R208, R85 ;  /* 0x00000055d0547220 */ /* 0x000fe40000410000 */
[----:B------:R-:W-:Y:S01]  /*49c0*/  FFMA.FTZ R85, R189, R86, R182 ;  /* 0x00000056bd557223 */ /* 0x000fe200000100b6 */
[----:B------:R-:W-:Y:S01]  /*49d0*/  FFMA.FTZ R198, R0, R199, R95 ;  /* 0x000000c700c67223 */ /* 0x000fe2000001005f */
[----:B------:R-:W-:Y:S02]  /*49e0*/  FMUL.FTZ R84, R213, R84 ;  /* 0x00000054d5547220 */ /* 0x000fe40000410000 */
[----:B------:R-:W-:Y:S01]  /*49f0*/  FFMA.FTZ R85, R185, R85, R104 ;  /* 0x00000055b9557223 */ /* 0x000fe20000010068 */
[----:B------:R-:W-:Y:S01]  /*4a00*/  FFMA.FTZ R197, R92, R198, R97 ;  /* 0x000000c65cc57223 */ /* 0x000fe20000010061 */
[----:B------:R-:W-:-:S02]  /*4a10*/  FMUL.FTZ R84, R211, R84 ;  /* 0x00000054d3547220 */ /* 0x000fc40000410000 */
[----:B------:R-:W-:Y:S01]  /*4a20*/  FFMA.FTZ R85, R94, R85, R103 ;  /* 0x000000555e557223 */ /* 0x000fe20000010067 */
[C---:B------:R-:W-:Y:S01]  /*4a30*/  FFMA.FTZ R196, R90.reuse, R197, R99 ;  /* 0x000000c55ac47223 */ /* 0x040fe20000010063 */
[----:B------:R-:W-:Y:S02]  /*4a40*/  FMUL.FTZ R84, R113, R84 ;  /* 0x0000005471547220 */ /* 0x000fe40000410000 */
[----:B------:R-:W-:Y:S01]  /*4a50*/  FFMA.FTZ R85, R90, R85, R93 ;  /* 0x000000555a557223 */ /* 0x000fe2000001005d */
[----:B------:R-:W-:Y:S01]  /*4a60*/  FFMA.FTZ R194, R94, R196, R105 ;  /* 0x000000c45ec27223 */ /* 0x000fe20000010069 */
[----:B------:R-:W-:Y:S02]  /*4a70*/  FMUL.FTZ R84, R189, R84 ;  /* 0x00000054bd547220 */ /* 0x000fe40000410000 */
[----:B------:R-:W-:Y:S01]  /*4a80*/  FFMA.FTZ R85, R92, R85, R101 ;  /* 0x000000555c557223 */ /* 0x000fe20000010065 */
[C---:B------:R-:W-:Y:S01]  /*4a90*/  FFMA.FTZ R192, R185.reuse, R194, R96 ;  /* 0x000000c2b9c07223 */ /* 0x040fe20000010060 */
[----:B------:R-:W-:-:S02]  /*4aa0*/  FMUL.FTZ R87, R185, R84 ;  /* 0x00000054b9577220 */ /* 0x000fc40000410000 */
[----:B------:R-:W-:Y:S01]  /*4ab0*/  FFMA.FTZ R85, R0, R85, R91 ;  /* 0x0000005500557223 */ /* 0x000fe2000001005b */
        /* <DEDUP_REMOVED lines=67> */
.L_x_6480:
        /* <DEDUP_REMOVED lines=10> */
.L_x_6398:
[----:B------:R-:W-:Y:S05]  /*4f90*/  WARPSYNC.ALL ;  /* 0x0000000000007948 */ /* 0x000fea0003800000 */
[----:B------:R-:W-:Y:S01]  /*4fa0*/  BAR.SYNC.DEFER_BLOCKING 0x0 ;  /* 0x0000000000007b1d */ /* 0x000fe20000010000 */
[----:B------:R-:W-:Y:S01]  /*4fb0*/  ULEA UR19, UR9, 0xfffffc00, 0xa ;  /* 0xfffffc0009137891 */ /* 0x000fe2000f8e50ff */
[----:B0-----:R-:W-:Y:S01]  /*4fc0*/  IMAD.WIDE.U32 R86, R178, UR32, R124 ;  /* 0x00000020b2567c25 */ /* 0x001fe2000f8e007c */
[----:B------:R-:W-:-:S03]  /*4fd0*/  ISETP.NE.AND P3, PT, R2, RZ, PT ;  /* 0x000000ff0200720c */ /* 0x000fc60003f65270 */
        /* <DEDUP_REMOVED lines=20> */
[----:B------:R-:W0:Y:S01]  /*5120*/  LDS R84, [R143+0x4444] ;  /* 0x004444008f547984 */ /* 0x000e220000000800 */
[----:B------:R-:W-:Y:S01]  /*5130*/  FMUL.FTZ R205, R32, R205 ;  /* 0x000000cd20cd7220 */ /* 0x000fe20000410000 */
[----:B------:R-:W-:Y:S01]  /*5140*/  FMUL.FTZ R203, R34, R203 ;  /* 0x000000cb22cb7220 */ /* 0x000fe20000410000 */
[----:B------:R-:W-:Y:S01]  /*5150*/  FMUL.FTZ R201, R35, R201 ;  /* 0x000000c923c97220 */ /* 0x000fe20000410000 */
[----:B------:R1:W-:Y:S01]  /*5160*/  @!P3 STS.64 [R200+0x4f40], R88 ;  /* 0x004f4058c800b388 */ /* 0x0003e20000000a00 */
[----:B------:R-:W-:Y:S01]  /*5170*/  BSSY.RECONVERGENT B0, `(.L_x_6400) ;  /* 0x0000092000007945 */ /* 0x000fe20003800200 */
[----:B0-----:R-:W-:Y:S01]  /*5180*/  FFMA.FTZ R207, R84, R218, R207 ;  /* 0x000000da54cf7223 */ /* 0x001fe200000100cf */
[----:B------:R-:W-:-:S03]  /*5190*/  IADD3 R84, P0, PT, R118, UR19, RZ ;  /* 0x0000001376547c10 */ /* 0x000fc6000ff1e0ff */
[----:B------:R-:W-:Y:S01]  /*51a0*/  FFMA.FTZ R209, R209, R207, R214 ;  /* 0x000000cfd1d17223 */ /* 0x000fe200000100d6 */
[----:B------:R-:W-:-:S03]  /*51b0*/  IADD3.X R85, PT, PT, RZ, R138, RZ, P0, !PT ;  /* 0x0000008aff557210 */ /* 0x000fc600007fe4ff */
        /* <DEDUP_REMOVED lines=9> */
[----:B------:R-:W-:Y:S01]  /*5250*/  FMUL.FTZ R227, R113, R127 ;  /* 0x0000007f71e37220 */ /* 0x000fe20000410000 */
[----:B------:R-:W-:Y:S02]  /*5260*/  P2R R182, PR, RZ, 0x8 ;  /* 0x00000008ffb67803 */ /* 0x000fe40000000000 */
[----:B------:R-:W-:Y:S01]  /*5270*/  FFMA.FTZ R185, R185, R189, R104 ;  /* 0x000000bdb9b97223 */ /* 0x000fe20000010068 */
[----:B-1----:R-:W-:-:S03]  /*5280*/  FMUL.FTZ R88, R189, R128 ;  /* 0x00000080bd587220 */ /* 0x002fc60000410000 */
[----:B------:R-:W-:-:S04]  /*5290*/  FFMA.FTZ R211, R94, R185, R103 ;  /* 0x000000b95ed37223 */ /* 0x000fc80000010067 */
[----:B------:R-:W-:Y:S01]  /*52a0*/  FFMA.FTZ R183, R90, R211, R93 ;  /* 0x000000d35ab77223 */ /* 0x000fe2000001005d */
[----:B------:R-:W-:-:S03]  /*52b0*/  FMUL.FTZ R104, R211, R130 ;  /* 0x00000082d3687220 */ /* 0x000fc60000410000 */
[----:B------:R-:W-:Y:S01]  /*52c0*/  FFMA.FTZ R103, R92, R183, R101 ;  /* 0x000000b75c677223 */ /* 0x000fe20000010065 */
[----:B------:R-:W-:Y:S01]  /*52d0*/  IMAD.WIDE.U32 R92, R178, UR34, R84 ;  /* 0x00000022b25c7c25 */ /* 0x000fe2000f8e0054 */
[----:B------:R-:W-:-:S03]  /*52e0*/  LEA R84, P0, R86, UR36, 0x2 ;  /* 0x0000002456547c11 */ /* 0x000fc6000f8010ff */
[----:B------:R-:W-:Y:S01]  /*52f0*/  FMUL.FTZ R223, R7, R104 ;  /* 0x0000006807df7220 */ /* 0x000fe20000410000 */
[----:B------:R-:W-:Y:S01]  /*5300*/  FFMA.FTZ R101, R0, R103, R91 ;  /* 0x0000006700657223 */ /* 0x000fe2000001005b */
[----:B------:R-:W-:Y:S01]  /*5310*/  IMAD R85, R178, UR33, R87 ;  /* 0x00000021b2557c24 */ /* 0x000fe2000f8e0257 */
[----:B------:R-:W-:Y:S01]  /*5320*/  LEA R90, P1, R92, UR38, 0x2 ;  /* 0x000000265c5a7c11 */ /* 0x000fe2000f8210ff */
[----:B------:R-:W-:Y:S02]  /*5330*/  IMAD R91, R178, UR35, R93 ;  /* 0x00000023b25b7c24 */ /* 0x000fe4000f8e025d */
[----:B------:R-:W-:Y:S01]  /*5340*/  FMUL.FTZ R87, R101, R133 ;  /* 0x0000008565577220 */ /* 0x000fe20000410000 */
[----:B------:R-:W-:Y:S01]  /*5350*/  FADD.FTZ R0, -R114, R199 ;  /* 0x000000c772007221 */ /* 0x000fe20000010100 */
[----:B------:R-:W-:Y:S01]  /*5360*/  LEA.HI.X R85, R86, UR37, R85, 0x2, P0 ;  /* 0x0000002556557c11 */ /* 0x000fe200080f1455 */
[----:B------:R-:W-:Y:S01]  /*5370*/  FMUL.FTZ R93, R183, R131 ;  /* 0x00000083b75d7220 */ /* 0x000fe20000410000 */
[----:B------:R-:W-:Y:S01]  /*5380*/  LEA.HI.X R91, R92, UR39, R91, 0x2, P1 ;  /* 0x000000275c5b7c11 */ /* 0x000fe200088f145b */
[----:B------:R-:W-:Y:S01]  /*5390*/  FMUL.FTZ R92, R103, R132 ;  /* 0x00000084675c7220 */ /* 0x000fe20000410000 */
[----:B------:R-:W-:Y:S01]  /*53a0*/  FFMA.FTZ R86, R0, R87, RZ ;  /* 0x0000005700567223 */ /* 0x000fe200000100ff */
[----:B------:R-:W-:Y:S01]  /*53b0*/  FMUL.FTZ R89, R6, R93 ;  /* 0x0000005d06597220 */ /* 0x000fe20000410000 */
[----:B------:R-:W-:Y:S01]  /*53c0*/  FMUL.FTZ R94, R4, R87 ;  /* 0x00000057045e7220 */ /* 0x000fe20000410000 */
[-C--:B------:R-:W-:Y:S01]  /*53d0*/  FMUL.FTZ R87, R5, R92.reuse ;  /* 0x0000005c05577220 */ /* 0x080fe20000410000 */
[----:B------:R-:W-:Y:S01]  /*53e0*/  FFMA.FTZ R86, R95, R92, R86 ;  /* 0x0000005c5f567223 */ /* 0x000fe20000010056 */
[----:B------:R-:W-:-:S02]  /*53f0*/  FMUL.FTZ R92, R207, R180 ;  /* 0x000000b4cf5c7220 */ /* 0x000fc40000410000 */
[----:B------:R-:W-:Y:S01]  /*5400*/  STS [R165], R94 ;  /* 0x0000005ea5007388 */ /* 0x000fe20000000800 */
[----:B------:R-:W-:Y:S01]  /*5410*/  FFMA.FTZ R86, R97, R93, R86 ;  /* 0x0000005d61567223 */ /* 0x000fe20000010056 */
[----:B------:R-:W-:Y:S02]  /*5420*/  FMUL.FTZ R93, R185, R129 ;  /* 0x00000081b95d7220 */ /* 0x000fe40000410000 */
[----:B------:R0:W-:Y:S01]  /*5430*/  STS [R164+0x8], R89 ;  /* 0x00000859a4007388 */ /* 0x0001e20000000800 */
[----:B------:R-:W-:-:S03]  /*5440*/  FFMA.FTZ R86, R99, R104, R86 ;  /* 0x0000006863567223 */ /* 0x000fc60000010056 */
[----:B------:R1:W-:Y:S01]  /*5450*/  STS [R164+0x4], R87 ;  /* 0x00000457a4007388 */ /* 0x0003e20000000800 */
[-C--:B------:R-:W-:Y:S01]  /*5460*/  FFMA.FTZ R225, R105, R93.reuse, R86 ;  /* 0x0000005d69e17223 */ /* 0x080fe20000010056 */
[----:B------:R-:W-:Y:S01]  /*5470*/  FMUL.FTZ R86, R184, R126 ;  /* 0x0000007eb8567220 */ /* 0x000fe20000410000 */
[----:B------:R-:W-:Y:S01]  /*5480*/  FMUL.FTZ R93, R8, R93 ;  /* 0x0000005d085d7220 */ /* 0x000fe20000410000 */
[----:B------:R2:W-:Y:S01]  /*5490*/  STS [R164+0xc], R223 ;  /* 0x00000cdfa4007388 */ /* 0x0005e20000000800 */
[-C--:B------:R-:W-:Y:S01]  /*54a0*/  FFMA.FTZ R225, R96, R88.reuse, R225 ;  /* 0x0000005860e17223 */ /* 0x080fe200000100e1 */
[-C--:B0-----:R-:W-:Y:S02]  /*54b0*/  FMUL.FTZ R89, R10, R227.reuse ;  /* 0x000000e30a597220 */ /* 0x081fe40000410000 */
[----:B------:R0:W-:Y:S01]  /*54c0*/  STS [R164+0x10], R93 ;  /* 0x0000105da4007388 */ /* 0x0001e20000000800 */
[----:B------:R-:W-:Y:S01]  /*54d0*/  FFMA.FTZ R225, R98, R227, R225 ;  /* 0x000000e362e17223 */ /* 0x000fe200000100e1 */
[----:B------:R-:W-:Y:S01]  /*54e0*/  FMUL.FTZ R227, R213, R175 ;  /* 0x000000afd5e37220 */ /* 0x000fe20000410000 */
[----:B-1----:R-:W-:Y:S01]  /*54f0*/  FMUL.FTZ R87, R9, R88 ;  /* 0x0000005809577220 */ /* 0x002fe20000410000 */
[----:B------:R-:W-:Y:S01]  /*5500*/  FMUL.FTZ R88, R187, R170 ;  /* 0x000000aabb587220 */ /* 0x000fe20000410000 */
[-C--:B------:R-:W-:Y:S01]  /*5510*/  FFMA.FTZ R225, R100, R86.reuse, R225 ;  /* 0x0000005664e17223 */ /* 0x080fe200000100e1 */
[----:B------:R1:W-:Y:S01]  /*5520*/  STS [R164+0x18], R89 ;  /* 0x00001859a4007388 */ /* 0x0003e20000000800 */
[----:B--2---:R-:W-:Y:S01]  /*5530*/  FMUL.FTZ R223, R11, R86 ;  /* 0x000000560bdf7220 */ /* 0x004fe20000410000 */
[----:B------:R-:W-:Y:S01]  /*5540*/  FMUL.FTZ R86, R217, R172 ;  /* 0x000000acd9567220 */ /* 0x000fe20000410000 */
[-C--:B------:R-:W-:Y:S01]  /*5550*/  FFMA.FTZ R225, R102, R227.reuse, R225 ;  /* 0x000000e366e17223 */ /* 0x080fe200000100e1 */
[----:B------:R2:W-:Y:S01]  /*5560*/  STS [R164+0x14], R87 ;  /* 0x00001457a4007388 */ /* 0x0005e20000000800 */
[----:B0-----:R-:W-:Y:S01]  /*5570*/  FMUL.FTZ R93, R12, R227 ;  /* 0x000000e30c5d7220 */ /* 0x001fe20000410000 */
[----:B------:R-:W-:-:S02]  /*5580*/  FMUL.FTZ R227, R219, R179 ;  /* 0x000000b3dbe37220 */ /* 0x000fc40000410000 */
[----:B------:R0:W-:Y:S01]  /*5590*/  STS [R164+0x1c], R223 ;  /* 0x00001cdfa4007388 */ /* 0x0001e20000000800 */
[----:B-1----:R-:W-:-:S03]  /*55a0*/  FMUL.FTZ R89, R215, R177 ;  /* 0x000000b1d7597220 */ /* 0x002fc60000410000 */
[----:B------:R1:W-:Y:S01]  /*55b0*/  STS [R164+0x20], R93 ;  /* 0x0000205da4007388 */ /* 0x0003e20000000800 */
[-C--:B--2---:R-:W-:Y:S01]  /*55c0*/  FMUL.FTZ R87, R13, R88.reuse ;  /* 0x000000580d577220 */ /* 0x084fe20000410000 */
[----:B------:R-:W-:Y:S01]  /*55d0*/  FFMA.FTZ R88, R106, R88, R225 ;  /* 0x000000586a587223 */ /* 0x000fe200000100e1 */
[----:B0-----:R-:W-:-:S03]  /*55e0*/  FMUL.FTZ R223, R15, R86 ;  /* 0x000000560fdf7220 */ /* 0x001fc60000410000 */
[-C--:B------:R-:W-:Y:S01]  /*55f0*/  FFMA.FTZ R225, R107, R89.reuse, R88 ;  /* 0x000000596be17223 */ /* 0x080fe20000010058 */
[----:B------:R-:W-:Y:S01]  /*5600*/  FMUL.FTZ R89, R14, R89 ;  /* 0x000000590e597220 */ /* 0x000fe20000410000 */
[----:B------:R0:W-:Y:S01]  /*5610*/  STS [R164+0x24], R87 ;  /* 0x00002457a4007388 */ /* 0x0001e20000000800 */
[-C--:B-1----:R-:W-:Y:S01]  /*5620*/  FMUL.FTZ R93, R16, R227.reuse ;  /* 0x000000e3105d7220 */ /* 0x082fe20000410000 */
[----:B------:R-:W-:Y:S02]  /*5630*/  FFMA.FTZ R86, R108, R86, R225 ;  /* 0x000000566c567223 */ /* 0x000fe400000100e1 */
[----:B------:R1:W-:Y:S02]  /*5640*/  STS [R164+0x28], R89 ;  /* 0x00002859a4007388 */ /* 0x0003e40000000800 */
[----:B------:R-:W-:Y:S01]  /*5650*/  FFMA.FTZ R227, R109, R227, R86 ;  /* 0x000000e36de37223 */ /* 0x000fe20000010056 */
[----:B------:R-:W-:Y:S01]  /*5660*/  FMUL.FTZ R86, R221, R174 ;  /* 0x000000aedd567220 */ /* 0x000fe20000410000 */
[----:B------:R2:W-:Y:S01]  /*5670*/  STS [R164+0x2c], R223 ;  /* 0x00002cdfa4007388 */ /* 0x0005e20000000800 */
[----:B0-----:R-:W-:-:S02]  /*5680*/  FMUL.FTZ R87, R209, R181 ;  /* 0x000000b5d1577220 */ /* 0x001fc40000410000 */
[-C--:B------:R-:W-:Y:S01]  /*5690*/  FMUL.FTZ R225, R17, R86.reuse ;  /* 0x0000005611e17220 */ /* 0x080fe20000410000 */
[----:B------:R0:W-:Y:S01]  /*56a0*/  STS [R164+0x30], R93 ;  /* 0x0000305da4007388 */ /* 0x0001e20000000800 */
[----:B------:R-:W-:Y:S01]  /*56b0*/  FFMA.FTZ R88, R110, R86, R227 ;  /* 0x000000566e587223 */ /* 0x000fe200000100e3 */
[-C--:B-1----:R-:W-:Y:S02]  /*56c0*/  FMUL.FTZ R89, R18, R87.reuse ;  /* 0x0000005712597220 */ /* 0x082fe40000410000 */
[----:B------:R-:W-:Y:S01]  /*56d0*/  STS [R164+0x34], R225 ;  /* 0x000034e1a4007388 */ /* 0x000fe20000000800 */
[----:B------:R-:W-:Y:S01]  /*56e0*/  FFMA.FTZ R87, R111, R87, R88 ;  /* 0x000000576f577223 */ /* 0x000fe20000010058 */
[-C--:B--2---:R-:W-:Y:S01]  /*56f0*/  FMUL.FTZ R223, R19, R92.reuse ;  /* 0x0000005c13df7220 */ /* 0x084fe20000410000 */
[----:B------:R-:W-:Y:S01]  /*5700*/  FMUL.FTZ R88, R20, R199 ;  /* 0x000000c714587220 */ /* 0x000fe20000410000 */
[----:B------:R1:W-:Y:S01]  /*5710*/  STS [R164+0x38], R89 ;  /* 0x00003859a4007388 */ /* 0x0003e20000000800 */
[----:B------:R-:W-:Y:S01]  /*5720*/  FFMA.FTZ R86, R112, R92, R87 ;  /* 0x0000005c70567223 */ /* 0x000fe20000010057 */
[----:B------:R-:W-:Y:S01]  /*5730*/  FMUL.FTZ R87, R21, R198 ;  /* 0x000000c615577220 */ /* 0x000fe20000410000 */
[----:B0-----:R-:W-:Y:S01]  /*5740*/  FMUL.FTZ R93, R24, R194 ;  /* 0x000000c2185d7220 */ /* 0x001fe20000410000 */
[----:B------:R0:W-:Y:S01]  /*5750*/  STS [R164+0x3c], R223 ;  /* 0x00003cdfa4007388 */ /* 0x0001e20000000800 */
[----:B------:R-:W-:Y:S01]  /*5760*/  FMUL.FTZ R199, R25, R192 ;  /* 0x000000c019c77220 */ /* 0x000fe20000410000 */
[----:B------:R-:W-:Y:S01]  /*5770*/  BAR.SYNC.DEFER_BLOCKING 0x0 ;  /* 0x0000000000007b1d */ /* 0x000fe20000010000 */
[----:B-1----:R-:W-:Y:S01]  /*5780*/  FMUL.FTZ R89, R23, R196 ;  /* 0x000000c417597220 */ /* 0x002fe20000410000 */
[----:B0-----:R-:W-:-:S04]  /*5790*/  FMUL.FTZ R223, R31, R204 ;  /* 0x000000cc1fdf7220 */ /* 0x001fc80000410000 */
        /* <DEDUP_REMOVED lines=19> */
[----:B-----5:R-:W-:-:S03]  /*58d0*/  LOP3.LUT R88, R2, UR19, RZ, 0xfc, !PT ;  /* 0x0000001302587c12 */ /* 0x020fc6000f8efcff */
[----:B------:R0:W-:Y:S01]  /*58e0*/  STS [R164+0x1088], R197 ;  /* 0x001088c5a4007388 */ /* 0x0001e20000000800 */
[----:B------:R-:W-:Y:S01]  /*58f0*/  IADD3 R88, PT, PT, -R88, UR40, RZ ;  /* 0x0000002858587c10 */ /* 0x000fe2000fffe1ff */
[----:B-1----:R-:W-:Y:S02]  /*5900*/  FMUL.FTZ R87, R29, R190 ;  /* 0x000000be1d577220 */ /* 0x002fe40000410000 */
[----:B------:R1:W-:Y:S01]  /*5910*/  STS [R164+0x1090], R93 ;  /* 0x0010905da4007388 */ /* 0x0003e20000000800 */
[C---:B------:R-:W-:Y:S01]  /*5920*/  ISETP.GE.AND P6, PT, R88.reuse, 0x1, PT ;  /* 0x000000015800780c */ /* 0x040fe20003fc6270 */
[----:B--2---:R-:W-:Y:S02]  /*5930*/  FMUL.FTZ R89, R33, R202 ;  /* 0x000000ca21597220 */ /* 0x004fe40000410000 */
[----:B------:R1:W-:Y:S01]  /*5940*/  STS [R164+0x1094], R199 ;  /* 0x001094c7a4007388 */ /* 0x0003e20000000800 */
[C---:B------:R-:W-:Y:S02]  /*5950*/  ISETP.GE.AND P0, PT, R88.reuse, 0x41, PT ;  /* 0x000000415800780c */ /* 0x040fe40003f06270 */
        /* <DEDUP_REMOVED lines=19> */
.L_x_6401:
[----:B------:R-:W-:Y:S05]  /*5a90*/  BSYNC.RECONVERGENT B0 ;  /* 0x0000000000007941 */ /* 0x000fea0003800200 */
.L_x_6400:
[----:B-12---:R0:W1:Y:S01]  /*5aa0*/  LDS R87, [R163+0x1180] ;  /* 0x00118000a3577984 */ /* 0x0060620000000800 */
[----:B------:R-:W-:Y:S04]  /*5ab0*/  BSSY.RECONVERGENT B0, `(.L_x_6402) ;  /* 0x0000004000007945 */ /* 0x000fe80003800200 */
[----:B------:R-:W-:Y:S05]  /*5ac0*/  @!P0 BRA `(.L_x_6403) ;  /* 0x0000000000088947 */ /* 0x000fea0003800000 */
[----:B------:R2:W-:Y:S04]  /*5ad0*/  REDG.E.ADD.F32.FTZ.RN.STRONG.GPU desc[UR24][R84.64+0x100], R229 ;  /* 0x000100e5540079a6 */ /* 0x0005e8000c12f318 */
[----:B-1----:R2:W-:Y:S02]  /*5ae0*/  REDG.E.ADD.F32.FTZ.RN.STRONG.GPU desc[UR24][R90.64+0x100], R87 ;  /* 0x000100575a0079a6 */ /* 0x0025e4000c12f318 */
.L_x_6403:
[----:B------:R-:W-:Y:S05]  /*5af0*/  BSYNC.RECONVERGENT B0 ;  /* 0x0000000000007941 */ /* 0x000fea0003800200 */
.L_x_6402:
[----:B-12---:R1:W2:Y:S01]  /*5b00*/  LDS R87, [R162+0x1280] ;  /* 0x00128000a2577984 */ /* 0x0062a20000000800 */
[----:B------:R-:W-:Y:S04]  /*5b10*/  BSSY.RECONVERGENT B0, `(.L_x_6404) ;  /* 0x0000004000007945 */ /* 0x000fe80003800200 */
[----:B------:R-:W-:Y:S05]  /*5b20*/  @!P3 BRA `(.L_x_6405) ;  /* 0x000000000008b947 */ /* 0x000fea0003800000 */
[----:B------:R3:W-:Y:S04]  /*5b30*/  REDG.E.ADD.F32.FTZ.RN.STRONG.GPU desc[UR24][R84.64+0x200], R231 ;  /* 0x000200e7540079a6 */ /* 0x0007e8000c12f318 */
[----:B--2---:R3:W-:Y:S02]  /*5b40*/  REDG.E.ADD.F32.FTZ.RN.STRONG.GPU desc[UR24][R90.64+0x200], R87 ;  /* 0x000200575a0079a6 */ /* 0x0047e4000c12f318 */
.L_x_6405:
[----:B------:R-:W-:Y:S05]  /*5b50*/  BSYNC.RECONVERGENT B0 ;  /* 0x0000000000007941 */ /* 0x000fea0003800200 */
.L_x_6404:
[----:B--23--:R2:W3:Y:S01]  /*5b60*/  LDS R87, [R161+0x1380] ;  /* 0x00138000a1577984 */ /* 0x00c4e20000000800 */
[----:B------:R-:W-:Y:S04]  /*5b70*/  BSSY.RECONVERGENT B0, `(.L_x_6406) ;  /* 0x0000004000007945 */ /* 0x000fe80003800200 */
[----:B------:R-:W-:Y:S05]  /*5b80*/  @!P4 BRA `(.L_x_6407) ;  /* 0x000000000008c947 */ /* 0x000fea0003800000 */
[----:B------:R4:W-:Y:S04]  /*5b90*/  REDG.E.ADD.F32.FTZ.RN.STRONG.GPU desc[UR24][R84.64+0x300], R233 ;  /* 0x000300e9540079a6 */ /* 0x0009e8000c12f318 */
[----:B---3--:R4:W-:Y:S02]  /*5ba0*/  REDG.E.ADD.F32.FTZ.RN.STRONG.GPU desc[UR24][R90.64+0x300], R87 ;  /* 0x000300575a0079a6 */ /* 0x0089e4000c12f318 */
.L_x_6407:
[----:B------:R-:W-:Y:S05]  /*5bb0*/  BSYNC.RECONVERGENT B0 ;  /* 0x0000000000007941 */ /* 0x000fea0003800200 */
.L_x_6406:
[----:B---34-:R3:W4:Y:S01]  /*5bc0*/  LDS R87, [R160+0x1480] ;  /* 0x00148000a0577984 */ /* 0x0187220000000800 */
[----:B------:R-:W-:Y:S04]  /*5bd0*/  BSSY.RECONVERGENT B0, `(.L_x_6408) ;  /* 0x0000004000007945 */ /* 0x000fe80003800200 */
[----:B------:R-:W-:Y:S05]  /*5be0*/  @!P5 BRA `(.L_x_6409) ;  /* 0x000000000008d947 */ /* 0x000fea0003800000 */
[----:B------:R0:W-:Y:S04]  /*5bf0*/  REDG.E.ADD.F32.FTZ.RN.STRONG.GPU desc[UR24][R84.64+0x400], R225 ;  /* 0x000400e1540079a6 */ /* 0x0001e8000c12f318 */
[----:B----4-:R0:W-:Y:S02]  /*5c00*/  REDG.E.ADD.F32.FTZ.RN.STRONG.GPU desc[UR24][R90.64+0x400], R87 ;  /* 0x000400575a0079a6 */ /* 0x0101e4000c12f318 */
.L_x_6409:
[----:B------:R-:W-:Y:S05]  /*5c10*/  BSYNC.RECONVERGENT B0 ;  /* 0x0000000000007941 */ /* 0x000fea0003800200 */
.L_x_6408:
        /* <DEDUP_REMOVED lines=10> */
.L_x_6411:
[----:B------:R-:W-:Y:S05]  /*5cc0*/  BSYNC.RECONVERGENT B0 ;  /* 0x0000000000007941 */ /* 0x000fea0003800200 */
.L_x_6410:
[----:B0---4-:R0:W4:Y:S01]  /*5cd0*/  LDS R87, [R158+0x1680] ;  /* 0x001680009e577984 */ /* 0x0111220000000800 */
[----:B------:R-:W-:Y:S04]  /*5ce0*/  BSSY.RECONVERGENT B0, `(.L_x_6412) ;  /* 0x0000004000007945 */ /* 0x000fe80003800200 */
[----:B------:R-:W-:Y:S05]  /*5cf0*/  @!P3 BRA `(.L_x_6413) ;  /* 0x000000000008b947 */ /* 0x000fea0003800000 */
[----:B------:R0:W-:Y:S04]  /*5d00*/  REDG.E.ADD.F32.FTZ.RN.STRONG.GPU desc[UR24][R84.64+0x600], R237 ;  /* 0x000600ed540079a6 */ /* 0x0001e8000c12f318 */
[----:B----4-:R0:W-:Y:S02]  /*5d10*/  REDG.E.ADD.F32.FTZ.RN.STRONG.GPU desc[UR24][R90.64+0x600], R87 ;  /* 0x000600575a0079a6 */ /* 0x0101e4000c12f318 */
.L_x_6413:
[----:B------:R-:W-:Y:S05]  /*5d20*/  BSYNC.RECONVERGENT B0 ;  /* 0x0000000000007941 */ /* 0x000fea0003800200 */
.L_x_6412:
[----:B0---4-:R0:W4:Y:S01]  /*5d30*/  LDS R87, [R157+0x1780] ;  /* 0x001780009d577984 */ /* 0x0111220000000800 */
[----:B------:R-:W-:Y:S04]  /*5d40*/  BSSY.RECONVERGENT B0, `(.L_x_6414) ;  /* 0x0000004000007945 */ /* 0x000fe80003800200 */
[----:B------:R-:W-:Y:S05]  /*5d50*/  @!P4 BRA `(.L_x_6415) ;  /* 0x000000000008c947 */ /* 0x000fea0003800000 */
[----:B------:R0:W-:Y:S04]  /*5d60*/  REDG.E.ADD.F32.FTZ.RN.STRONG.GPU desc[UR24][R84.64+0x700], R239 ;  /* 0x000700ef540079a6 */ /* 0x0001e8000c12f318 */
[----:B----4-:R0:W-:Y:S02]  /*5d70*/  REDG.E.ADD.F32.FTZ.RN.STRONG.GPU desc[UR24][R90.64+0x700], R87 ;  /* 0x000700575a0079a6 */ /* 0x0101e4000c12f318 */
.L_x_6415:
[----:B------:R-:W-:Y:S05]  /*5d80*/  BSYNC.RECONVERGENT B0 ;  /* 0x0000000000007941 */ /* 0x000fea0003800200 */
.L_x_6414:
[----:B0---4-:R0:W4:Y:S01]  /*5d90*/  LDS R87, [R149+0x1880] ;  /* 0x0018800095577984 */ /* 0x0111220000000800 */
[----:B------:R-:W-:Y:S04]  /*5da0*/  BSSY.RECONVERGENT B0, `(.L_x_6416) ;  /* 0x0000004000007945 */ /* 0x000fe80003800200 */
[----:B------:R-:W-:Y:S05]  /*5db0*/  @!P5 BRA `(.L_x_6417) ;  /* 0x000000000008d947 */ /* 0x000fea0003800000 */
[----:B------:R0:W-:Y:S04]  /*5dc0*/  REDG.E.ADD.F32.FTZ.RN.STRONG.GPU desc[UR24][R84.64+0x800], R241 ;  /* 0x000800f1540079a6 */ /* 0x0001e8000c12f318 */
[----:B----4-:R0:W-:Y:S02]  /*5dd0*/  REDG.E.ADD.F32.FTZ.RN.STRONG.GPU desc[UR24][R90.64+0x800], R87 ;  /* 0x000800575a0079a6 */ /* 0x0101e4000c12f318 */
.L_x_6417:
[----:B------:R-:W-:Y:S05]  /*5de0*/  BSYNC.RECONVERGENT B0 ;  /* 0x0000000000007941 */ /* 0x000fea0003800200 */
.L_x_6416:
[----:B0---4-:R0:W4:Y:S01]  /*5df0*/  LDS R87, [R156+0x1980] ;  /* 0x001980009c577984 */ /* 0x0111220000000800 */
[----:B------:R-:W-:Y:S04]  /*5e00*/  BSSY.RECONVERGENT B0, `(.L_x_6418) ;  /* 0x0000004000007945 */ /* 0x000fe80003800200 */
[----:B------:R-:W-:Y:S05]  /*5e10*/  @!P6 BRA `(.L_x_6419) ;  /* 0x000000000008e947 */ /* 0x000fea0003800000 */
[----:B------:R0:W-:Y:S04]  /*5e20*/  REDG.E.ADD.F32.FTZ.RN.STRONG.GPU desc[UR24][R84.64+0x900], R243 ;  /* 0x000900f3540079a6 */ /* 0x0001e8000c12f318 */
[----:B----4-:R0:W-:Y:S02]  /*5e30*/  REDG.E.ADD.F32.FTZ.RN.STRONG.GPU desc[UR24][R90.64+0x900], R87 ;  /* 0x000900575a0079a6 */ /* 0x0101e4000c12f318 */
.L_x_6419:
[----:B------:R-:W-:Y:S05]  /*5e40*/  BSYNC.RECONVERGENT B0 ;  /* 0x0000000000007941 */ /* 0x000fea0003800200 */
.L_x_6418:
        /* <DEDUP_REMOVED lines=10> */
.L_x_6421:
[----:B------:R-:W-:Y:S05]  /*5ef0*/  BSYNC.RECONVERGENT B0 ;  /* 0x0000000000007941 */ /* 0x000fea0003800200 */
.L_x_6420:
[----:B0---4-:R0:W4:Y:S01]  /*5f00*/  LDS R87, [R154+0x1b80] ;  /* 0x001b80009a577984 */ /* 0x0111220000000800 */
[----:B------:R-:W-:Y:S04]  /*5f10*/  BSSY.RECONVERGENT B0, `(.L_x_6422) ;  /* 0x0000004000007945 */ /* 0x000fe80003800200 */
[----:B------:R-:W-:Y:S05]  /*5f20*/  @!P1 BRA `(.L_x_6423) ;  /* 0x0000000000089947 */ /* 0x000fea0003800000 */
[----:B------:R0:W-:Y:S04]  /*5f30*/  REDG.E.ADD.F32.FTZ.RN.STRONG.GPU desc[UR24][R84.64+0xb00], R247 ;  /* 0x000b00f7540079a6 */ /* 0x0001e8000c12f318 */
[----:B----4-:R0:W-:Y:S02]  /*5f40*/  REDG.E.ADD.F32.FTZ.RN.STRONG.GPU desc[UR24][R90.64+0xb00], R87 ;  /* 0x000b00575a0079a6 */ /* 0x0101e4000c12f318 */
.L_x_6423:
[----:B------:R-:W-:Y:S05]  /*5f50*/  BSYNC.RECONVERGENT B0 ;  /* 0x0000000000007941 */ /* 0x000fea0003800200 */
.L_x_6422:
[----:B0---4-:R0:W4:Y:S01]  /*5f60*/  LDS R87, [R153+0x1c80] ;  /* 0x001c800099577984 */ /* 0x0111220000000800 */
[----:B------:R-:W-:Y:S04]  /*5f70*/  BSSY.RECONVERGENT B0, `(.L_x_6424) ;  /* 0x0000004000007945 */ /* 0x000fe80003800200 */
[----:B------:R-:W-:Y:S05]  /*5f80*/  @!P3 BRA `(.L_x_6425) ;  /* 0x000000000008b947 */ /* 0x000fea0003800000 */
[----:B------:R0:W-:Y:S04]  /*5f90*/  REDG.E.ADD.F32.FTZ.RN.STRONG.GPU desc[UR24][R84.64+0xc00], R249 ;  /* 0x000c00f9540079a6 */ /* 0x0001e8000c12f318 */
[----:B----4-:R0:W-:Y:S02]  /*5fa0*/  REDG.E.ADD.F32.FTZ.RN.STRONG.GPU desc[UR24][R90.64+0xc00], R87 ;  /* 0x000c00575a0079a6 */ /* 0x0101e4000c12f318 */
.L_x_6425:
[----:B------:R-:W-:Y:S05]  /*5fb0*/  BSYNC.RECONVERGENT B0 ;  /* 0x0000000000007941 */ /* 0x000fea0003800200 */
.L_x_6424:
[----:B0---4-:R0:W4:Y:S01]  /*5fc0*/  LDS R87, [R152+0x1d80] ;  /* 0x001d800098577984 */ /* 0x0111220000000800 */
[----:B------:R-:W-:Y:S04]  /*5fd0*/  BSSY.RECONVERGENT B0, `(.L_x_6426) ;  /* 0x0000004000007945 */ /* 0x000fe80003800200 */
[----:B------:R-:W-:Y:S05]  /*5fe0*/  @!P4 BRA `(.L_x_6427) ;  /* 0x000000000008c947 */ /* 0x000fea0003800000 */
[----:B------:R0:W-:Y:S04]  /*5ff0*/  REDG.E.ADD.F32.FTZ.RN.STRONG.GPU desc[UR24][R84.64+0xd00], R251 ;  /* 0x000d00fb540079a6 */ /* 0x0001e8000c12f318 */
[----:B----4-:R0:W-:Y:S02]  /*6000*/  REDG.E.ADD.F32.FTZ.RN.STRONG.GPU desc[UR24][R90.64+0xd00], R87 ;  /* 0x000d00575a0079a6 */ /* 0x0101e4000c12f318 */
.L_x_6427:
[----:B------:R-:W-:Y:S05]  /*6010*/  BSYNC.RECONVERGENT B0 ;  /* 0x0000000000007941 */ /* 0x000fea0003800200 */
.L_x_6426:
[----:B0---4-:R0:W4:Y:S01]  /*6020*/  LDS R87, [R151+0x1e80] ;  /* 0x001e800097577984 */ /* 0x0111220000000800 */
[----:B------:R-:W-:Y:S04]  /*6030*/  BSSY.RECONVERGENT B0, `(.L_x_6428) ;  /* 0x0000004000007945 */ /* 0x000fe80003800200 */
[----:B------:R-:W-:Y:S05]  /*6040*/  @!P5 BRA `(.L_x_6429) ;  /* 0x000000000008d947 */ /* 0x000fea0003800000 */
[----:B------:R0:W-:Y:S04]  /*6050*/  REDG.E.ADD.F32.FTZ.RN.STRONG.GPU desc[UR24][R84.64+0xe00], R92 ;  /* 0x000e005c540079a6 */ /* 0x0001e8000c12f318 */
[----:B----4-:R0:W-:Y:S02]  /*6060*/  REDG.E.ADD.F32.FTZ.RN.STRONG.GPU desc[UR24][R90.64+0xe00], R87 ;  /* 0x000e00575a0079a6 */ /* 0x0101e4000c12f318 */
.L_x_6429:
[----:B------:R-:W-:Y:S05]  /*6070*/  BSYNC.RECONVERGENT B0 ;  /* 0x0000000000007941 */ /* 0x000fea0003800200 */
.L_x_6428:
[----:B0---4-:R0:W4:Y:S01]  /*6080*/  LDS R87, [R148+0x1f80] ;  /* 0x001f800094577984 */ /* 0x0111220000000800 */
[----:B------:R-:W-:Y:S04]  /*6090*/  BSSY.RECONVERGENT B0, `(.L_x_6430) ;  /* 0x0000004000007945 */ /* 0x000fe80003800200 */
[----:B------:R-:W-:Y:S05]  /*60a0*/  @!P6 BRA `(.L_x_6431) ;  /* 0x000000000008e947 */ /* 0x000fea0003800000 */
[----:B------:R0:W-:Y:S04]  /*60b0*/  REDG.E.ADD.F32.FTZ.RN.STRONG.GPU desc[UR24][R84.64+0xf00], R94 ;  /* 0x000f005e540079a6 */ /* 0x0001e8000c12f318 */
[----:B----4-:R0:W-:Y:S02]  /*60c0*/  REDG.E.ADD.F32.FTZ.RN.STRONG.GPU desc[UR24][R90.64+0xf00], R87 ;  /* 0x000f00575a0079a6 */ /* 0x0101e4000c12f318 */
.L_x_6431:
[----:B------:R-:W-:Y:S05]  /*60d0*/  BSYNC.RECONVERGENT B0 ;  /* 0x0000000000007941 */ /* 0x000fea0003800200 */
.L_x_6430:
[----:B0---4-:R-:W0:Y:S01]  /*60e0*/  SHFL.DOWN P0, R87, R86, 0x1, 0x1f ;  /* 0x08201f0056577f89 */ /* 0x011e220000000000 */
[-C--:B------:R-:W-:Y:S01]  /*60f0*/  FMUL.FTZ R85, R176, R207.reuse ;  /* 0x000000cfb0557220 */ /* 0x080fe20000410000 */
[----:B------:R-:W-:Y:S01]  /*6100*/  FMUL.FTZ R90, R83, R207 ;  /* 0x000000cf535a7220 */ /* 0x000fe20000410000 */
[----:B------:R-:W-:Y:S01]  /*6110*/  ISETP.NE.AND P1, PT, R136, RZ, PT ;  /* 0x000000ff8800720c */ /* 0x000fe20003f25270 */
[----:B------:R-:W-:Y:S01]  /*6120*/  FMUL.FTZ R83, R82, R209 ;  /* 0x000000d152537220 */ /* 0x000fe20000410000 */
[----:B------:R-:W-:Y:S01]  /*6130*/  FMUL.FTZ R112, R112, R85 ;  /* 0x0000005570707220 */ /* 0x000fe20000410000 */
[C---:B------:R-:W-:Y:S01]  /*6140*/  FMUL.FTZ R84, R176.reuse, R209 ;  /* 0x000000d1b0547220 */ /* 0x040fe20000410000 */
[-C--:B------:R-:W-:Y:S01]  /*6150*/  FMUL.FTZ R82, R176, R219.reuse ;  /* 0x000000dbb0527220 */ /* 0x080fe20000410000 */
[----:B------:R-:W-:Y:S01]  /*6160*/  FMUL.FTZ R219, R80, R219 ;  /* 0x000000db50db7220 */ /* 0x000fe20000410000 */
[C---:B------:R-:W-:Y:S01]  /*6170*/  FMUL.FTZ R80, R176.reuse, R215 ;  /* 0x000000d7b0507220 */ /* 0x040fe20000410000 */
        /* <DEDUP_REMOVED lines=12> */
[-C--:B------:R-:W-:Y:S01]  /*6240*/  FMUL.FTZ R73, R72, R185.reuse ;  /* 0x000000b948497220 */ /* 0x080fe20000410000 */
[----:B------:R-:W-:Y:S01]  /*6250*/  @!P1 SHF.R.U32.HI R75, RZ, 0x3, R2 ;  /* 0x00000003ff4b9819 */ /* 0x000fe20000011602 */
[----:B0-----:R-:W-:Y:S01]  /*6260*/  @P0 FADD R87, R86, R87 ;  /* 0x0000005756570221 */ /* 0x001fe20000000000 */
[C---:B------:R-:W-:Y:S01]  /*6270*/  FMUL.FTZ R74, R176.reuse, R185 ;  /* 0x000000b9b04a7220 */ /* 0x040fe20000410000 */
[----:B------:R-:W-:Y:S01]  /*6280*/  FMUL.FTZ R72, R176, R211 ;  /* 0x000000d3b0487220 */ /* 0x000fe20000410000 */
[----:B------:R-:W-:Y:S01]  /*6290*/  FMUL.FTZ R213, R76, R213 ;  /* 0x000000d54cd57220 */ /* 0x000fe20000410000 */
[----:B------:R-:W-:Y:S01]  /*62a0*/  ISETP.NE.AND P3, PT, R182, RZ, PT ;  /* 0x000000ffb600720c */ /* 0x000fe20003f65270 */
[----:B------:R-:W0:Y:S01]  /*62b0*/  SHFL.DOWN P0, R92, R87, 0x2, 0x1f ;  /* 0x08401f00575c7f89 */ /* 0x000e220000000000 */
        /* <DEDUP_REMOVED lines=23> */
[----:B0-----:R-:W-:Y:S01]  /*6430*/  @P0 FADD R92, R87, R92 ;  /* 0x0000005c575c0221 */ /* 0x001fe20000000000 */
[----:B------:R-:W-:Y:S01]  /*6440*/  FMUL.FTZ R69, R0, R69 ;  /* 0x0000004500457220 */ /* 0x000fe20000410000 */
[----:B------:R-:W-:Y:S01]  /*6450*/  FFMA.FTZ R112, R19, R90, R112 ;  /* 0x0000005a13707223 */ /* 0x000fe20000010070 */
[----:B------:R-:W-:Y:S01]  /*6460*/  FFMA.FTZ R111, R18, R83, R111 ;  /* 0x00000053126f7223 */ /* 0x000fe2000001006f */
[----:B------:R-:W-:Y:S01]  /*6470*/  FFMA.FTZ R110, R17, R88, R110 ;  /* 0x00000058116e7223 */ /* 0x000fe2000001006e */
[----:B------:R-:W0:Y:S01]  /*6480*/  SHFL.DOWN P0, R89, R92, 0x4, 0x1f ;  /* 0x08801f005c597f89 */ /* 0x000e220000000000 */
        /* <DEDUP_REMOVED lines=24> */
[----:B------:R-:W-:Y:S01]  /*6610*/  @!P1 LOP3.LUT R92, R75, 0x7c, RZ, 0xc0, !PT ;  /* 0x0000007c4b5c9812 */ /* 0x000fe200078ec0ff */
[----:B------:R-:W-:Y:S01]  /*6620*/  FADD.FTZ R36, R109, R36 ;  /* 0x000000246d247221 */ /* 0x000fe20000010000 */
[----:B------:R-:W-:Y:S01]  /*6630*/  FFMA.FTZ R61, R84, R170, R61 ;  /* 0x000000aa543d7223 */ /* 0x000fe2000001003d */
[----:B------:R-:W-:Y:S01]  /*6640*/  FADD.FTZ R43, R108, R43 ;  /* 0x0000002b6c2b7221 */ /* 0x000fe20000010000 */
[----:B------:R-:W0:Y:S01]  /*6650*/  SHFL.DOWN P0, R94, R89, 0x8, 0x1f ;  /* 0x09001f00595e7f89 */ /* 0x000e220000000000 */
[----:B------:R-:W-:Y:S01]  /*6660*/  @!P1 IADD3 R92, PT, PT, R167, R92, RZ ;  /* 0x0000005ca75c9210 */ /* 0x000fe20007ffe0ff */
        /* <DEDUP_REMOVED lines=23> */
[----:B------:R0:W-:Y:S01]  /*67e0*/  @!P1 STS [R92+0x4204], R85 ;  /* 0x004204555c009388 */ /* 0x0001e20000000800 */
[----:B------:R-:W-:Y:S06]  /*67f0*/  BAR.SYNC.DEFER_BLOCKING 0x0 ;  /* 0x0000000000007b1d */ /* 0x000fec0000010000 */
[----:B------:R-:W-:Y:S05]  /*6800*/  @P3 BRA `(.L_x_6433) ;  /* 0x0000000000303947 */ /* 0x000fea0003800000 */
[----:B------:R-:W4:Y:S01]  /*6810*/  S2UR UR20, SR_CgaCtaId ;  /* 0x00000000001479c3 */ /* 0x000f220000008800 */
[----:B------:R-:W-:Y:S01]  /*6820*/  UISETP.NE.AND UP0, UPT, UR9, UR42, UPT ;  /* 0x0000002a0900728c */ /* 0x000fe2000bf05270 */
[----:B------:R-:W-:-:S05]  /*6830*/  UMOV UR19, 0x400 ;  /* 0x0000040000137882 */ /* 0x000fca0000000000 */
[----:B------:R-:W-:Y:S01]  /*6840*/  PLOP3.LUT P0, PT, PT, PT, UP0, 0x80, 0x8 ;  /* 0x000000000008781c */ /* 0x000fe20003f0f008 */
[----:B----4-:R-:W-:-:S06]  /*6850*/  ULEA UR19, UR20, UR19, 0x18 ;  /* 0x0000001314137291 */ /* 0x010fcc000f8ec0ff */
[----:B------:R-:W-:-:S04]  /*6860*/  MOV R167, UR19 ;  /* 0x0000001300a77c02 */ /* 0x000fc80008000f00 */
[----:B------:R-:W-:Y:S01]  /*6870*/  LEA R71, R178, R167, 0x2 ;  /* 0x000000a7b2477211 */ /* 0x000fe200078e10ff */
[----:B------:R-:W4:Y:S04]  /*6880*/  LDS R0, [R167+0x4208] ;  /* 0x00420800a7007984 */ /* 0x000f280000000800 */
[----:B------:R-:W5:Y:S01]  /*6890*/  @P0 LDS R69, [R71+0x5740] ;  /* 0x0057400047450984 */ /* 0x000f620000000800 */
[----:B----4-:R-:W-:-:S04]  /*68a0*/  FADD.FTZ R0, R85, R0 ;  /* 0x0000000055007221 */ /* 0x010fc80000010000 */
[----:B-----5:R-:W-:-:S05]  /*68b0*/  @P0 FADD.FTZ R0, R0, R69 ;  /* 0x0000004500000221 */ /* 0x020fca0000010000 */
[----:B------:R4:W-:Y:S02]  /*68c0*/  STS [R71+0x5740], R0 ;  /* 0x0057400047007388 */ /* 0x0009e40000000800 */
.L_x_6433:
[----:B------:R-:W-:Y:S05]  /*68d0*/  BSYNC.RECONVERGENT B0 ;  /* 0x0000000000007941 */ /* 0x000fea0003800200 */
.L_x_6432:
[----:B------:R-:W-:-:S04]  /*68e0*/  IADD3 R178, PT, PT, R178, 0x1, RZ ;  /* 0x00000001b2b27810 */ /* 0x000fc80007ffe0ff */
[----:B------:R-:W-:-:S13]  /*68f0*/  ISETP.GE.AND P0, PT, R178, UR43, PT ;  /* 0x0000002bb2007c0c */ /* 0x000fda000bf06270 */
[----:B------:R-:W-:Y:S05]  /*6900*/  @!P0 BRA `(.L_x_6434) ;  /* 0xffffffcc00d48947 */ /* 0x000fea000383ffff */
.L_x_6389:
[----:B------:R-:W-:Y:S06]  /*6910*/  BAR.SYNC.DEFER_BLOCKING 0x0 ;  /* 0x0000000000007b1d */ /* 0x000fec0000010000 */
[----:B------:R-:W5:Y:S01]  /*6920*/  LDCU.64 UR28, c[0x0][0x4f8] ;  /* 0x00009f00ff1c77ac */ /* 0x000f620008000a00 */
[----:B------:R-:W-:Y:S01]  /*6930*/  UIADD3 UR34, UPT, UPT, UR9, -0x1, URZ ;  /* 0xffffffff09227890 */ /* 0x000fe2000fffe0ff */
[----:B------:R-:W0:Y:S01]  /*6940*/  LDCU.64 UR30, c[0x0][0x500] ;  /* 0x0000a000ff1e77ac */ /* 0x000e220008000a00 */
[----:B------:R-:W1:Y:S01]  /*6950*/  LDCU.64 UR32, c[0x0][0x550] ;  /* 0x0000aa00ff2077ac */ /* 0x000e620008000a00 */
[----:B------:R-:W2:Y:S04]  /*6960*/  LDG.E.128 R4, desc[UR24][R120.64] ;  /* 0x0000001878047981 */ /* 0x000ea8000c1e1d00 */
[----:B------:R-:W3:Y:S04]  /*6970*/  LDG.E.128 R12, desc[UR24][R120.64+0x200] ;  /* 0x00020018780c7981 */ /* 0x000ee8000c1e1d00 */
[----:B------:R-:W4:Y:S04]  /*6980*/  LDG.E.128 R16, desc[UR24][R120.64+0x400] ;  /* 0x0004001878107981 */ /* 0x000f28000c1e1d00 */
[----:B------:R-:W4:Y:S01]  /*6990*/  LDG.E.128 R20, desc[UR24][R120.64+0x600] ;  /* 0x0006001878147981 */ /* 0x000f22000c1e1d00 */
[----:B------:R-:W-:-:S02]  /*69a0*/  USHF.L.U32 UR22, UR34, 0xa, URZ ;  /* 0x0000000a22167899 */ /* 0x000fc400080006ff */
[----:B------:R-:W-:Y:S02]  /*69b0*/  UIADD3 UR13, UP1, UPT, UR13, -0x1000, URZ ;  /* 0xfffff0000d0d7890 */ /* 0x000fe4000ff3e0ff */
[----:B------:R-:W-:Y:S02]  /*69c0*/  USHF.R.S32.HI UR23, URZ, 0x1f, UR22 ;  /* 0x0000001fff177899 */ /* 0x000fe40008011416 */
[----:B------:R-:W-:Y:S02]  /*69d0*/  UIADD3 UR15, UP2, UPT, UR15, -0x1000, URZ ;  /* 0xfffff0000f0f7890 */ /* 0x000fe4000ff5e0ff */
[----:B-----5:R-:W-:Y:S02]  /*69e0*/  UIMAD.WIDE.U32 UR20, UR27, UR28, UR22 ;  /* 0x0000001c1b1472a5 */ /* 0x020fe4000f8e0016 */
[----:B------:R-:W-:Y:S02]  /*69f0*/  UIADD3.X UR14, UPT, UPT, UR14, -0x1, URZ, UP1, !UPT ;  /* 0xffffffff0e0e7890 */ /* 0x000fe40008ffe4ff */
[----:B------:R-:W-:Y:S01]  /*6a00*/  UIMAD UR21, UR27, UR29, UR21 ;  /* 0x0000001d1b1572a4 */ /* 0x000fe2000f8e0215 */
[----:B------:R-:W5:Y:S03]  /*6a10*/  LDCU.64 UR28, c[0x0][0x520] ;  /* 0x0000a400ff1c77ac */ /* 0x000f660008000a00 */
[----:B0-----:R-:W-:-:S02]  /*6a20*/  UIMAD.WIDE.U32 UR20, UR26, UR30, UR20 ;  /* 0x0000001e1a1472a5 */ /* 0x001fc4000f8e0014 */
[----:B------:R-:W-:Y:S02]  /*6a30*/  UIADD3.X UR16, UPT, UPT, UR16, -0x1, URZ, UP2, !UPT ;  /* 0xffffffff10107890 */ /* 0x000fe400097fe4ff */
[----:B------:R-:W-:Y:S02]  /*6a40*/  UIMAD UR21, UR26, UR31, UR21 ;  /* 0x0000001f1a1572a4 */ /* 0x000fe4000f8e0215 */
[----:B-1----:R-:W-:Y:S01]  /*6a50*/  ULEA UR19, UP0, UR20, UR32, 0x2 ;  /* 0x0000002014137291 */ /* 0x002fe2000f8010ff */
[----:B------:R-:W0:Y:S03]  /*6a60*/  LDCU.64 UR30, c[0x0][0x560] ;  /* 0x0000ac00ff1e77ac */ /* 0x000e260008000a00 */
[----:B------:R-:W-:Y:S01]  /*6a70*/  ULEA.HI.X UR20, UR20, UR33, UR21, 0x2, UP0 ;  /* 0x0000002114147291 */ /* 0x000fe200080f1415 */
[----:B--2---:R-:W-:Y:S04]  /*6a80*/  STS.128 [R135], R4 ;  /* 0x0000000487007388 */ /* 0x004fe80000000c00 */
[----:B---3--:R-:W-:Y:S04]  /*6a90*/  STS.128 [R135+0x200], R12 ;  /* 0x0002000c87007388 */ /* 0x008fe80000000c00 */
[----:B----4-:R-:W-:Y:S04]  /*6aa0*/  STS.128 [R135+0x400], R16 ;  /* 0x0004001087007388 */ /* 0x010fe80000000c00 */
[----:B------:R-:W-:Y:S01]  /*6ab0*/  STS.128 [R135+0x600], R20 ;  /* 0x0006001487007388 */ /* 0x000fe20000000c00 */
[----:B------:R-:W-:-:S03]  /*6ac0*/  NOP ;  /* 0x0000000000007918 */ /* 0x000fc60000000000 */
[----:B------:R-:W1:Y:S04]  /*6ad0*/  LDS.128 R24, [R134] ;  /* 0x0000000086187984 */ /* 0x000e680000000c00 */
[----:B------:R-:W2:Y:S04]  /*6ae0*/  LDS.128 R8, [R134+0x10] ;  /* 0x0000100086087984 */ /* 0x000ea80000000c00 */
[----:B------:R-:W3:Y:S01]  /*6af0*/  LDS.128 R4, [R134+0x20] ;  /* 0x0000200086047984 */ /* 0x000ee20000000c00 */
[--C-:B-1----:R-:W-:Y:S01]  /*6b00*/  FADD.FTZ R24, R24, R166.reuse ;  /* 0x000000a618187221 */ /* 0x102fe20000010000 */
[--C-:B------:R-:W-:Y:S01]  /*6b10*/  FADD.FTZ R25, R25, R166.reuse ;  /* 0x000000a619197221 */ /* 0x100fe20000010000 */
[--C-:B------:R-:W-:Y:S01]  /*6b20*/  FADD.FTZ R27, R27, R166.reuse ;  /* 0x000000a61b1b7221 */ /* 0x100fe20000010000 */
[--C-:B------:R-:W-:Y:S01]  /*6b30*/  FADD.FTZ R26, R26, R166.reuse ;  /* 0x000000a61a1a7221 */ /* 0x100fe20000010000 */
[--C-:B--2---:R-:W-:Y:S01]  /*6b40*/  FADD.FTZ R8, R8, R166.reuse ;  /* 0x000000a608087221 */ /* 0x104fe20000010000 */
[----:B------:R-:W-:Y:S01]  /*6b50*/  FSETP.GTU.FTZ.AND P2, PT, R24, 20, PT ;  /* 0x41a000001800780b */ /* 0x000fe20003f5c000 */
[--C-:B------:R-:W-:Y:S01]  /*6b60*/  FADD.FTZ R9, R9, R166.reuse ;  /* 0x000000a609097221 */ /* 0x100fe20000010000 */
[----:B------:R-:W-:Y:S01]  /*6b70*/  FSETP.GTU.FTZ.AND P3, PT, R25, 20, PT ;  /* 0x41a000001900780b */ /* 0x000fe20003f7c000 */
[--C-:B------:R-:W-:Y:S01]  /*6b80*/  FADD.FTZ R10, R10, R166.reuse ;  /* 0x000000a60a0a7221 */ /* 0x100fe20000010000 */
[----:B------:R-:W-:Y:S01]  /*6b90*/  FSETP.GTU.FTZ.AND P6, PT, R8, 20, PT ;  /* 0x41a000000800780b */ /* 0x000fe20003fdc000 */
[--C-:B------:R-:W-:Y:S01]  /*6ba0*/  FADD.FTZ R11, R11, R166.reuse ;  /* 0x000000a60b0b7221 */ /* 0x100fe20000010000 */
[--C-:B---3--:R-:W-:Y:S01]  /*6bb0*/  FADD.FTZ R16, R4, R166.reuse ;  /* 0x000000a604107221 */ /* 0x108fe20000010000 */
[----:B------:R-:W-:Y:S01]  /*6bc0*/  FSETP.GTU.FTZ.AND P5, PT, R27, 20, PT ;  /* 0x41a000001b00780b */ /* 0x000fe20003fbc000 */
[--C-:B------:R-:W-:Y:S01]  /*6bd0*/  FADD.FTZ R6, R6, R166.reuse ;  /* 0x000000a606067221 */ /* 0x100fe20000010000 */
[----:B------:R-:W-:Y:S01]  /*6be0*/  FSETP.GTU.FTZ.AND P0, PT, R9, 20, PT ;  /* 0x41a000000900780b */ /* 0x000fe20003f1c000 */
[----:B------:R-:W-:Y:S01]  /*6bf0*/  FADD.FTZ R7, R7, R166 ;  /* 0x000000a607077221 */ /* 0x000fe20000010000 */
[----:B------:R-:W-:-:S02]  /*6c00*/  FSETP.GTU.FTZ.AND P1, PT, R10, 20, PT ;  /* 0x41a000000a00780b */ /* 0x000fc40003f3c000 */
[----:B------:R-:W-:Y:S01]  /*6c10*/  @!P2 FMUL.FTZ R0, R24, -1.4426950216293334961 ;  /* 0xbfb8aa3b1800a820 */ /* 0x000fe20000410000 */
[----:B------:R-:W-:Y:S01]  /*6c20*/  FSETP.GTU.FTZ.AND P4, PT, R26, 20, PT ;  /* 0x41a000001a00780b */ /* 0x000fe20003f9c000 */
[----:B------:R-:W-:-:S04]  /*6c30*/  @!P3 FMUL.FTZ R13, R25, -1.4426950216293334961 ;  /* 0xbfb8aa3b190db820 */ /* 0x000fc80000410000 */
[----:B------:R-:W1:Y:S01]  /*6c40*/  @!P2 MUFU.EX2 R0, R0 ;  /* 0x000000000000a308 */ /* 0x000e620000000800 */
[----:B------:R-:W-:-:S03]  /*6c50*/  @!P5 FMUL.FTZ R4, R27, -1.4426950216293334961 ;  /* 0xbfb8aa3b1b04d820 */ /* 0x000fc60000410000 */
[----:B------:R-:W2:Y:S04]  /*6c60*/  @!P3 MUFU.EX2 R13, R13 ;  /* 0x0000000d000db308 */ /* 0x000ea80000000800 */
[----:B------:R-:W3:Y:S01]  /*6c70*/  @!P5 MUFU.EX2 R4, R4 ;  /* 0x000000040004d308 */ /* 0x000ee20000000800 */
[----:B-1----:R-:W-:Y:S01]  /*6c80*/  @!P2 FADD.FTZ R12, R0, 1 ;  /* 0x3f800000000ca421 */ /* 0x002fe20000010000 */
[----:B------:R-:W-:Y:S01]  /*6c90*/  @!P4 FMUL.FTZ R0, R26, -1.4426950216293334961 ;  /* 0xbfb8aa3b1a00c820 */ /* 0x000fe20000410000 */
[----:B--2---:R-:W-:Y:S02]  /*6ca0*/  @!P3 FADD.FTZ R14, R13, 1 ;  /* 0x3f8000000d0eb421 */ /* 0x004fe40000010000 */
[----:B------:R1:W2:Y:S01]  /*6cb0*/  @!P2 MUFU.RCP R15, R12 ;  /* 0x0000000c000fa308 */ /* 0x0002a20000001000 */
[----:B------:R-:W-:Y:S01]  /*6cc0*/  @!P0 FMUL.FTZ R13, R9, -1.4426950216293334961 ;  /* 0xbfb8aa3b090d8820 */ /* 0x000fe20000410000 */
[----:B---3--:R-:W-:-:S06]  /*6cd0*/  @!P5 FADD.FTZ R4, R4, 1 ;  /* 0x3f8000000404d421 */ /* 0x008fcc0000010000 */
[----:B------:R-:W3:Y:S01]  /*6ce0*/  @!P3 MUFU.RCP R14, R14 ;  /* 0x0000000e000eb308 */ /* 0x000ee20000001000 */
[----:B-1----:R-:W-:-:S07]  /*6cf0*/  @!P6 FMUL.FTZ R12, R8, -1.4426950216293334961 ;  /* 0xbfb8aa3b080ce820 */ /* 0x002fce0000410000 */
[----:B------:R-:W1:Y:S01]  /*6d00*/  @!P6 MUFU.EX2 R12, R12 ;  /* 0x0000000c000ce308 */ /* 0x000e620000000800 */
[----:B--2---:R-:W-:Y:S01]  /*6d10*/  @!P2 FMUL.FTZ R48, R48, R15 ;  /* 0x0000000f3030a220 */ /* 0x004fe20000410000 */
[----:B------:R-:W-:Y:S02]  /*6d20*/  FSETP.GTU.FTZ.AND P2, PT, R11, 20, PT ;  /* 0x41a000000b00780b */ /* 0x000fe40003f5c000 */
[----:B------:R-:W2:Y:S04]  /*6d30*/  @!P4 MUFU.EX2 R0, R0 ;  /* 0x000000000000c308 */ /* 0x000ea80000000800 */
[----:B------:R-:W4:Y:S01]  /*6d40*/  @!P0 MUFU.EX2 R13, R13 ;  /* 0x0000000d000d8308 */ /* 0x000f220000000800 */
[----:B---3--:R-:W-:Y:S01]  /*6d50*/  @!P3 FMUL.FTZ R49, R49, R14 ;  /* 0x0000000e3131b220 */ /* 0x008fe20000410000 */
[----:B------:R-:W-:Y:S01]  /*6d60*/  FSETP.GTU.FTZ.AND P3, PT, R16, 20, PT ;  /* 0x41a000001000780b */ /* 0x000fe20003f7c000 */
[----:B------:R-:W-:Y:S01]  /*6d70*/  @!P1 FMUL.FTZ R14, R10, -1.4426950216293334961 ;  /* 0xbfb8aa3b0a0e9820 */ /* 0x000fe20000410000 */
[----:B------:R-:W3:Y:S01]  /*6d80*/  @!P5 MUFU.RCP R4, R4 ;  /* 0x000000040004d308 */ /* 0x000ee20000001000 */
[----:B-1----:R-:W-:-:S02]  /*6d90*/  @!P6 FADD.FTZ R12, R12, 1 ;  /* 0x3f8000000c0ce421 */ /* 0x002fc40000010000 */
[----:B------:R-:W-:Y:S02]  /*6da0*/  @!P2 FMUL.FTZ R15, R11, -1.4426950216293334961 ;  /* 0xbfb8aa3b0b0fa820 */ /* 0x000fe40000410000 */
[----:B------:R-:W1:Y:S01]  /*6db0*/  LDS.128 R8, [R134+0x30] ;  /* 0x0000300086087984 */ /* 0x000e620000000c00 */
[----:B--2---:R-:W-:Y:S02]  /*6dc0*/  @!P4 FADD.FTZ R0, R0, 1 ;  /* 0x3f8000000000c421 */ /* 0x004fe40000010000 */
[----:B------:R-:W2:Y:S01]  /*6dd0*/  @!P1 MUFU.EX2 R14, R14 ;  /* 0x0000000e000e9308 */ /* 0x000ea20000000800 */
[----:B----4-:R-:W-:Y:S01]  /*6de0*/  @!P0 FADD.FTZ R13, R13, 1 ;  /* 0x3f8000000d0d8421 */ /* 0x010fe20000010000 */
[----:B------:R-:W-:Y:S01]  /*6df0*/  BAR.SYNC.DEFER_BLOCKING 0x0 ;  /* 0x0000000000007b1d */ /* 0x000fe20000010000 */
[----:B------:R-:W-:-:S05]  /*6e00*/  @!P3 FMUL.FTZ R16, R16, -1.4426950216293334961 ;  /* 0xbfb8aa3b1010b820 */ /* 0x000fca0000410000 */
[----:B------:R-:W4:Y:S01]  /*6e10*/  @!P2 MUFU.EX2 R15, R15 ;  /* 0x0000000f000fa308 */ /* 0x000f220000000800 */
[----:B---3--:R-:W-:Y:S01]  /*6e20*/  @!P5 FMUL.FTZ R51, R51, R4 ;  /* 0x000000043333d220 */ /* 0x008fe20000410000 */
[----:B------:R-:W-:Y:S02]  /*6e30*/  FSETP.GTU.FTZ.AND P5, PT, R7, 20, PT ;  /* 0x41a000000700780b */ /* 0x000fe40003fbc000 */
[----:B------:R-:W3:Y:S01]  /*6e40*/  @!P3 MUFU.EX2 R16, R16 ;  /* 0x000000100010b308 */ /* 0x000ee20000000800 */
[----:B--2---:R-:W-:-:S03]  /*6e50*/  @!P1 FADD.FTZ R14, R14, 1 ;  /* 0x3f8000000e0e9421 */ /* 0x004fc60000010000 */
[----:B------:R-:W2:Y:S01]  /*6e60*/  @!P6 MUFU.RCP R19, R12 ;  /* 0x0000000c0013e308 */ /* 0x000ea20000001000 */
[----:B----4-:R-:W-:-:S07]  /*6e70*/  @!P2 FADD.FTZ R15, R15, 1 ;  /* 0x3f8000000f0fa421 */ /* 0x010fce0000010000 */
[----:B------:R4:W5:Y:S01]  /*6e80*/  @!P4 MUFU.RCP R17, R0 ;  /* 0x000000000011c308 */ /* 0x0009620000001000 */
[----:B---3--:R-:W-:Y:S01]  /*6e90*/  @!P3 FADD.FTZ R16, R16, 1 ;  /* 0x3f8000001010b421 */ /* 0x008fe20000010000 */
[----:B------:R-:W-:Y:S04]  /*6ea0*/  STS.128 [R134], R52 ;  /* 0x0000003486007388 */ /* 0x000fe80000000c00 */
[----:B------:R-:W-:Y:S02]  /*6eb0*/  STS.128 [R134+0x10], R56 ;  /* 0x0000103886007388 */ /* 0x000fe40000000c00 */
[----:B------:R-:W3:Y:S01]  /*6ec0*/  @!P0 MUFU.RCP R18, R13 ;  /* 0x0000000d00128308 */ /* 0x000ee20000001000 */
[--C-:B----4-:R-:W-:Y:S01]  /*6ed0*/  FADD.FTZ R0, R5, R166.reuse ;  /* 0x000000a605007221 */ /* 0x110fe20000010000 */
[----:B--2---:R-:W-:Y:S01]  /*6ee0*/  @!P6 FMUL.FTZ R44, R44, R19 ;  /* 0x000000132c2ce220 */ /* 0x004fe20000410000 */
[----:B------:R-:W-:Y:S01]  /*6ef0*/  FSETP.GTU.FTZ.AND P6, PT, R6, 20, PT ;  /* 0x41a000000600780b */ /* 0x000fe20003fdc000 */
[----:B------:R-:W-:Y:S01]  /*6f00*/  STS.128 [R134+0x20], R60 ;  /* 0x0000203c86007388 */ /* 0x000fe20000000c00 */
[--C-:B-1----:R-:W-:Y:S01]  /*6f10*/  FADD.FTZ R8, R8, R166.reuse ;  /* 0x000000a608087221 */ /* 0x102fe20000010000 */
[--C-:B------:R-:W-:Y:S01]  /*6f20*/  FADD.FTZ R9, R9, R166.reuse ;  /* 0x000000a609097221 */ /* 0x100fe20000010000 */
[--C-:B------:R-:W-:Y:S01]  /*6f30*/  FADD.FTZ R10, R10, R166.reuse ;  /* 0x000000a60a0a7221 */ /* 0x100fe20000010000 */
[----:B------:R-:W1:Y:S01]  /*6f40*/  @!P1 MUFU.RCP R21, R14 ;  /* 0x0000000e00159308 */ /* 0x000e620000001000 */
[----:B------:R-:W-:Y:S01]  /*6f50*/  FADD.FTZ R11, R11, R166 ;  /* 0x000000a60b0b7221 */ /* 0x000fe20000010000 */
[----:B------:R-:W-:Y:S01]  /*6f60*/  STS.128 [R134+0x30], R64 ;  /* 0x0000304086007388 */ /* 0x000fe20000000c00 */
[----:B-----5:R-:W-:Y:S01]  /*6f70*/  @!P4 FMUL.FTZ R50, R50, R17 ;  /* 0x000000113232c220 */ /* 0x020fe20000410000 */
[----:B------:R-:W-:-:S04]  /*6f80*/  FSETP.GTU.FTZ.AND P4, PT, R0, 20, PT ;  /* 0x41a000000000780b */ /* 0x000fc80003f9c000 */
[----:B------:R2:W4:Y:S01]  /*6f90*/  @!P2 MUFU.RCP R20, R15 ;  /* 0x0000000f0014a308 */ /* 0x0005220000001000 */
[----:B------:R-:W-:Y:S01]  /*6fa0*/  @!P6 FMUL.FTZ R4, R6, -1.4426950216293334961 ;  /* 0xbfb8aa3b0604e820 */ /* 0x000fe20000410000 */
[----:B---3--:R-:W-:Y:S01]  /*6fb0*/  @!P0 FMUL.FTZ R45, R45, R18 ;  /* 0x000000122d2d8220 */ /* 0x008fe20000410000 */
[----:B------:R-:W-:Y:S01]  /*6fc0*/  FSETP.GTU.FTZ.AND P0, PT, R8, 20, PT ;  /* 0x41a000000800780b */ /* 0x000fe20003f1c000 */
[----:B------:R-:W-:-:S04]  /*6fd0*/  NOP ;  /* 0x0000000000007918 */ /* 0x000fc80000000000 */
[----:B------:R3:W5:Y:S01]  /*6fe0*/  @!P3 MUFU.RCP R5, R16 ;  /* 0x000000100005b308 */ /* 0x0007620000001000 */
[----:B-1----:R-:W-:Y:S01]  /*6ff0*/  @!P1 FMUL.FTZ R46, R46, R21 ;  /* 0x000000152e2e9220 */ /* 0x002fe20000410000 */
[----:B------:R-:W-:Y:S01]  /*7000*/  FSETP.GTU.FTZ.AND P1, PT, R9, 20, PT ;  /* 0x41a000000900780b */ /* 0x000fe20003f3c000 */
[----:B--2---:R-:W1:Y:S01]  /*7010*/  LDS.128 R12, [R135+0x200] ;  /* 0x00020000870c7984 */ /* 0x004e620000000c00 */
[----:B------:R-:W-:-:S04]  /*7020*/  @!P4 FMUL.FTZ R0, R0, -1.4426950216293334961 ;  /* 0xbfb8aa3b0000c820 */ /* 0x000fc80000410000 */
[----:B------:R-:W-:Y:S01]  /*7030*/  @!P0 FMUL.FTZ R6, R8, -1.4426950216293334961 ;  /* 0xbfb8aa3b08068820 */ /* 0x000fe20000410000 */
[----:B----4-:R-:W-:Y:S01]  /*7040*/  @!P2 FMUL.FTZ R47, R47, R20 ;  /* 0x000000142f2fa220 */ /* 0x010fe20000410000 */
[----:B------:R-:W-:Y:S01]  /*7050*/  FSETP.GTU.FTZ.AND P2, PT, R10, 20, PT ;  /* 0x41a000000a00780b */ /* 0x000fe20003f5c000 */
[----:B------:R-:W2:Y:S01]  /*7060*/  @!P6 MUFU.EX2 R4, R4 ;  /* 0x000000040004e308 */ /* 0x000ea20000000800 */
[----:B---3--:R-:W3:Y:S03]  /*7070*/  LDS.128 R16, [R135+0x600] ;  /* 0x0006000087107984 */ /* 0x008ee60000000c00 */
[----:B------:R-:W4:Y:S01]  /*7080*/  @!P0 MUFU.EX2 R22, R6 ;  /* 0x0000000600168308 */ /* 0x000f220000000800 */
[----:B-----5:R-:W-:Y:S01]  /*7090*/  @!P3 FMUL.FTZ R40, R40, R5 ;  /* 0x000000052828b220 */ /* 0x020fe20000410000 */
[----:B------:R-:W-:Y:S01]  /*70a0*/  FSETP.GTU.FTZ.AND P3, PT, R11, 20, PT ;  /* 0x41a000000b00780b */ /* 0x000fe20003f7c000 */
[----:B------:R-:W-:Y:S01]  /*70b0*/  @!P5 FMUL.FTZ R5, R7, -1.4426950216293334961 ;  /* 0xbfb8aa3b0705d820 */ /* 0x000fe20000410000 */
[----:B------:R-:W-:-:S04]  /*70c0*/  @!P1 FMUL.FTZ R7, R9, -1.4426950216293334961 ;  /* 0xbfb8aa3b09079820 */ /* 0x000fc80000410000 */
[----:B------:R-:W-:Y:S01]  /*70d0*/  @!P2 FMUL.FTZ R8, R10, -1.4426950216293334961 ;  /* 0xbfb8aa3b0a08a820 */ /* 0x000fe20000410000 */
[----:B------:R-:W5:Y:S01]  /*70e0*/  @!P4 MUFU.EX2 R0, R0 ;  /* 0x000000000000c308 */ /* 0x000f620000000800 */
[----:B--2---:R-:W-:-:S03]  /*70f0*/  @!P6 FADD.FTZ R20, R4, 1 ;  /* 0x3f8000000414e421 */ /* 0x004fc60000010000 */
[----:B------:R-:W2:Y:S01]  /*7100*/  @!P5 MUFU.EX2 R21, R5 ;  /* 0x000000050015d308 */ /* 0x000ea20000000800 */
[----:B----4-:R-:W-:-:S03]  /*7110*/  @!P0 FADD.FTZ R22, R22, 1 ;  /* 0x3f80000016168421 */ /* 0x010fc60000010000 */
[----:B------:R4:W0:Y:S01]  /*7120*/  @!P1 MUFU.EX2 R23, R7 ;  /* 0x0000000700179308 */ /* 0x0008220000000800 */
[----:B------:R-:W-:-:S03]  /*7130*/  @!P3 FMUL.FTZ R9, R11, -1.4426950216293334961 ;  /* 0xbfb8aa3b0b09b820 */ /* 0x000fc60000410000 */
[----:B------:R-:W1:Y:S01]  /*7140*/  @!P2 MUFU.EX2 R24, R8 ;  /* 0x000000080018a308 */ /* 0x000e620000000800 */
[----:B-----5:R-:W-:-:S03]  /*7150*/  @!P4 FADD.FTZ R0, R0, 1 ;  /* 0x3f8000000000c421 */ /* 0x020fc60000010000 */
[----:B------:R5:W3:Y:S01]  /*7160*/  @!P3 MUFU.EX2 R25, R9 ;  /* 0x000000090019b308 */ /* 0x000ae20000000800 */
[----:B----4-:R-:W4:Y:S01]  /*7170*/  LDS.128 R4, [R135] ;  /* 0x0000000087047984 */ /* 0x010f220000000c00 */
[----:B--2---:R-:W-:Y:S02]  /*7180*/  @!P5 FADD.FTZ R21, R21, 1 ;  /* 0x3f8000001515d421 */ /* 0x004fe40000010000 */
[----:B------:R2:W3:Y:S01]  /*7190*/  @!P6 MUFU.RCP R27, R20 ;  /* 0x00000014001be308 */ /* 0x0004e20000001000 */
[----:B0-----:R-:W-:Y:S01]  /*71a0*/  @!P1 FADD.FTZ R23, R23, 1 ;  /* 0x3f80000017179421 */ /* 0x001fe20000010000 */
[----:B-----5:R-:W0:Y:S01]  /*71b0*/  LDS.128 R8, [R135+0x400] ;  /* 0x0004000087087984 */ /* 0x020e220000000c00 */
[----:B-1----:R-:W-:-:S05]  /*71c0*/  @!P2 FADD.FTZ R24, R24, 1 ;  /* 0x3f8000001818a421 */ /* 0x002fca0000010000 */
[----:B------:R1:W5:Y:S01]  /*71d0*/  @!P5 MUFU.RCP R28, R21 ;  /* 0x00000015001cd308 */ /* 0x0003620000001000 */
[----:B--2---:R-:W-:Y:S01]  /*71e0*/  MOV R20, UR19 ;  /* 0x0000001300147c02 */ /* 0x004fe20008000f00 */
[----:B---3--:R-:W-:-:S06]  /*71f0*/  @!P3 FADD.FTZ R25, R25, 1 ;  /* 0x3f8000001919b421 */ /* 0x008fcc0000010000 */
[----:B------:R-:W2:Y:S01]  /*7200*/  @!P0 MUFU.RCP R29, R22 ;  /* 0x00000016001d8308 */ /* 0x000ea20000001000 */
[----:B-1----:R-:W-:Y:S01]  /*7210*/  MOV R21, UR20 ;  /* 0x0000001400157c02 */ /* 0x002fe20008000f00 */
[----:B------:R-:W1:Y:S01]  /*7220*/  LDCU.64 UR20, c[0x0][0x518] ;  /* 0x0000a300ff1477ac */ /* 0x000e620008000a00 */
[----:B------:R-:W-:Y:S01]  /*7230*/  @!P6 FMUL.FTZ R42, R42, R27 ;  /* 0x0000001b2a2ae220 */ /* 0x000fe20000410000 */
[----:B------:R-:W-:-:S04]  /*7240*/  IMAD.WIDE.U32 R20, R137, 0x10, R20 ;  /* 0x0000001089147825 */ /* 0x000fc800078e0014 */
[----:B------:R3:W0:Y:S01]  /*7250*/  @!P4 MUFU.RCP R26, R0 ;  /* 0x00000000001ac308 */ /* 0x0006220000001000 */
[----:B-----5:R-:W-:Y:S01]  /*7260*/  @!P5 FMUL.FTZ R43, R43, R28 ;  /* 0x0000001c2b2bd220 */ /* 0x020fe20000410000 */
[----:B------:R-:W-:Y:S04]  /*7270*/  STG.E.128 desc[UR24][R20.64+0x200], R12 ;  /* 0x0002000c14007986 */ /* 0x000fe8000c101d18 */
[----:B------:R-:W-:Y:S02]  /*7280*/  STG.E.128 desc[UR24][R20.64+0x600], R16 ;  /* 0x0006001014007986 */ /* 0x000fe4000c101d18 */
[----:B------:R5:W0:Y:S01]  /*7290*/  @!P1 MUFU.RCP R30, R23 ;  /* 0x00000017001e9308 */ /* 0x000a220000001000 */
[----:B---3--:R-:W-:Y:S01]  /*72a0*/  FADD.FTZ R0, R48, R171 ;  /* 0x000000ab30007221 */ /* 0x008fe20000010000 */
[----:B--2---:R-:W-:Y:S01]  /*72b0*/  @!P0 FMUL.FTZ R36, R36, R29 ;  /* 0x0000001d24248220 */ /* 0x004fe20000410000 */
[----:B------:R-:W-:Y:S01]  /*72c0*/  IADD3 R147, P0, PT, R147, -0x1000, RZ ;  /* 0xfffff00093937810 */ /* 0x000fe20007f1e0ff */
[----:B-1----:R-:W-:Y:S01]  /*72d0*/  UIMAD.WIDE.U32 UR22, UR27, UR20, UR22 ;  /* 0x000000141b1672a5 */ /* 0x002fe2000f8e0016 */
[----:B----4-:R1:W-:Y:S02]  /*72e0*/  STG.E.128 desc[UR24][R20.64], R4 ;  /* 0x0000000414007986 */ /* 0x0103e4000c101d18 */
[----:B------:R-:W-:Y:S01]  /*72f0*/  IADD3.X R146, PT, PT, R146, -0x1, RZ, P0, !PT ;  /* 0xffffffff92927810 */ /* 0x000fe200007fe4ff */
[----:B------:R-:W2:Y:S01]  /*7300*/  @!P2 MUFU.RCP R31, R24 ;  /* 0x00000018001fa308 */ /* 0x000ea20000001000 */
[----:B-----5:R-:W-:Y:S01]  /*7310*/  FADD.FTZ R23, R0, R49 ;  /* 0x0000003100177221 */ /* 0x020fe20000010000 */
[----:B0-----:R-:W-:Y:S01]  /*7320*/  @!P4 FMUL.FTZ R41, R41, R26 ;  /* 0x0000001a2929c220 */ /* 0x001fe20000410000 */
[----:B------:R-:W-:Y:S01]  /*7330*/  UIMAD UR21, UR27, UR21, UR23 ;  /* 0x000000151b1572a4 */ /* 0x000fe2000f8e0217 */
[----:B------:R-:W-:Y:S01]  /*7340*/  STG.E.128 desc[UR24][R20.64+0x400], R8 ;  /* 0x0004000814007986 */ /* 0x000fe2000c101d18 */
[----:B------:R-:W-:Y:S01]  /*7350*/  FADD.FTZ R0, R23, R50 ;  /* 0x0000003217007221 */ /* 0x000fe20000010000 */
[----:B------:R-:W-:-:S02]  /*7360*/  UMOV UR20, UR22 ;  /* 0x0000001600147c82 */ /* 0x000fc40008000000 */
[----:B------:R-:W0:Y:S01]  /*7370*/  @!P3 MUFU.RCP R22, R25 ;  /* 0x000000190016b308 */ /* 0x000e220000001000 */
[----:B------:R-:W-:Y:S01]  /*7380*/  BAR.SYNC.DEFER_BLOCKING 0x0 ;  /* 0x0000000000007b1d */ /* 0x000fe20000010000 */
[----:B------:R-:W-:Y:S01]  /*7390*/  @!P1 FMUL.FTZ R37, R37, R30 ;  /* 0x0000001e25259220 */ /* 0x000fe20000410000 */
[----:B------:R-:W-:Y:S01]  /*73a0*/  UIMAD.WIDE.U32 UR20, UR26, UR28, UR20 ;  /* 0x0000001c1a1472a5 */ /* 0x000fe2000f8e0014 */
[----:B------:R-:W-:Y:S01]  /*73b0*/  IADD3 R145, P1, PT, R145, -0x1000, RZ ;  /* 0xfffff00091917810 */ /* 0x000fe20007f3e0ff */
[----:B-1----:R-:W-:Y:S02]  /*73c0*/  FADD.FTZ R5, R0, R51 ;  /* 0x0000003300057221 */ /* 0x002fe40000010000 */
[----:B------:R-:W-:Y:S01]  /*73d0*/  UIMAD UR21, UR26, UR29, UR21 ;  /* 0x0000001d1a1572a4 */ /* 0x000fe2000f8e0215 */
[----:B------:R-:W-:Y:S01]  /*73e0*/  IADD3.X R144, PT, PT, R144, -0x1, RZ, P1, !PT ;  /* 0xffffffff90907810 */ /* 0x000fe20000ffe4ff */
[----:B--2---:R-:W-:Y:S01]  /*73f0*/  @!P2 FMUL.FTZ R38, R38, R31 ;  /* 0x0000001f2626a220 */ /* 0x004fe20000410000 */
[----:B------:R-:W-:Y:S01]  /*7400*/  FADD.FTZ R0, R5, R44 ;  /* 0x0000002c05007221 */ /* 0x000fe20000010000 */
[----:B------:R-:W-:-:S04]  /*7410*/  ULEA UR19, UP0, UR20, UR30, 0x2 ;  /* 0x0000001e14137291 */ /* 0x000fc8000f8010ff */
[----:B------:R-:W-:Y:S01]  /*7420*/  ULEA.HI.X UR20, UR20, UR31, UR21, 0x2, UP0 ;  /* 0x0000001f14147291 */ /* 0x000fe200080f1415 */
[----:B0-----:R-:W-:Y:S01]  /*7430*/  @!P3 FMUL.FTZ R39, R39, R22 ;  /* 0x000000162727b220 */ /* 0x001fe20000410000 */
[----:B------:R-:W-:Y:S01]  /*7440*/  MOV R4, UR19 ;  /* 0x0000001300047c02 */ /* 0x000fe20008000f00 */
[----:B------:R-:W-:-:S03]  /*7450*/  UIADD3 UR17, UP0, UPT, UR17, -0x1000, URZ ;  /* 0xfffff00011117890 */ /* 0x000fc6000ff1e0ff */
[----:B------:R-:W-:Y:S01]  /*7460*/  MOV R5, UR20 ;  /* 0x0000001400057c02 */ /* 0x000fe20008000f00 */
[----:B------:R-:W-:Y:S01]  /*7470*/  UIADD3.X UR18, UPT, UPT, UR18, -0x1, URZ, UP0, !UPT ;  /* 0xffffffff12127890 */ /* 0x000fe200087fe4ff */
[----:B------:R-:W-:Y:S01]  /*7480*/  STS.128 [R134], R48 ;  /* 0x0000003086007388 */ /* 0x000fe20000000c00 */
[----:B------:R-:W-:Y:S01]  /*7490*/  UISETP.GT.AND UP0, UPT, UR9, 0x1, UPT ;  /* 0x000000010900788c */ /* 0x000fe2000bf04270 */
[----:B------:R-:W-:Y:S02]  /*74a0*/  IMAD.WIDE.U32 R4, R137, 0x10, R4 ;  /* 0x0000001089047825 */ /* 0x000fe400078e0004 */
[----:B------:R0:W-:Y:S01]  /*74b0*/  STS.128 [R134+0x10], R44 ;  /* 0x0000102c86007388 */ /* 0x0001e20000000c00 */
[----:B------:R-:W-:-:S03]  /*74c0*/  UMOV UR9, UR34 ;  /* 0x0000002200097c82 */ /* 0x000fc60008000000 */
        /* <DEDUP_REMOVED lines=23> */
.L_x_6356:
        /* <DEDUP_REMOVED lines=41> */
.L_x_6437:
[----:B------:R-:W-:Y:S05]  /*78d0*/  BSYNC.RECONVERGENT B0 ;  /* 0x0000000000007941 */ /* 0x000fea0003800200 */
.L_x_6436:
        /* <DEDUP_REMOVED lines=39> */
.L_x_6439:
[----:B------:R-:W-:Y:S05]  /*7b50*/  BSYNC.RECONVERGENT B0 ;  /* 0x0000000000007941 */ /* 0x000fea0003800200 */
.L_x_6438:
        /* <DEDUP_REMOVED lines=8> */
.L_x_6440:
        /* <DEDUP_REMOVED lines=18> */
.L_x_6394:
[----:B------:R-:W-:Y:S01]  /*7d00*/  MOV R191, R87 ;  /* 0x0000005700bf7202 */ /* 0x000fe20000000f00 */
[----:B------:R-:W-:Y:S01]  /*7d10*/  HFMA2 R193, -RZ, RZ, 0, 5.9604644775390625e-08 ;  /* 0x00000001ffc17431 */ /* 0x000fe200000001ff */
[----:B------:R-:W-:Y:S02]  /*7d20*/  MOV R196, RZ ;  /* 0x000000ff00c47202 */ /* 0x000fe40000000f00 */
[----:B------:R-:W-:-:S07]  /*7d30*/  MOV R86, 0xffffffff ;  /* 0xffffffff00567802 */ /* 0x000fce0000000f00 */
[----:B0-2--5:R-:W-:Y:S05]  /*7d40*/  WARPSYNC.COLLECTIVE R86, `(.L_x_6441) ;  /* 0x0000000056087348 */ /* 0x025fea0003c00000 */
[----:B------:R1:W3:Y:S02]  /*7d50*/  SHFL.UP P6, R85, R191, R193, R196 ;  /* 0x040000c1bf557389 */ /* 0x0002e400000c00c4 */
[----:B0123-5:R-:W-:Y:S05]  /*7d60*/  ENDCOLLECTIVE ;  /* 0x000000000000791b */ /* 0x02ffea0003800000 */
.L_x_6441:
[----:B------:R-:W-:Y:S02]  /*7d70*/  MOV R191, R190 ;  /* 0x000000be00bf7202 */ /* 0x000fe40000000f00 */
[----:B------:R-:W-:-:S07]  /*7d80*/  MOV R84, R85 ;  /* 0x0000005500547202 */ /* 0x000fce0000000f00 */
[----:B------:R-:W-:Y:S05]  /*7d90*/  WARPSYNC.COLLECTIVE R86, `(.L_x_6442) ;  /* 0x0000000056087348 */ /* 0x000fea0003c00000 */
[----:B------:R0:W1:Y:S02]  /*7da0*/  SHFL.UP P6, R85, R191, R193, R196 ;  /* 0x040000c1bf557389 */ /* 0x00006400000c00c4 */
[----:B01----:R-:W-:Y:S05]  /*7db0*/  ENDCOLLECTIVE ;  /* 0x000000000000791b */ /* 0x003fea0003800000 */
.L_x_6442:
        /* <DEDUP_REMOVED lines=9> */
.L_x_6443:
[----:B------:R-:W-:Y:S02]  /*7e50*/  MOV R191, R192 ;  /* 0x000000c000bf7202 */ /* 0x000fe40000000f00 */
[----:B------:R-:W-:-:S07]  /*7e60*/  MOV R84, R85 ;  /* 0x0000005500547202 */ /* 0x000fce0000000f00 */
[----:B------:R-:W-:Y:S05]  /*7e70*/  WARPSYNC.COLLECTIVE R86, `(.L_x_6444) ;  /* 0x0000000056087348 */ /* 0x000fea0003c00000 */
[----:B------:R0:W1:Y:S02]  /*7e80*/  SHFL.UP P6, R85, R191, R193, R196 ;  /* 0x040000c1bf557389 */ /* 0x00006400000c00c4 */
[----:B01----:R-:W-:Y:S05]  /*7e90*/  ENDCOLLECTIVE ;  /* 0x000000000000791b */ /* 0x003fea0003800000 */
.L_x_6444:
        /* <DEDUP_REMOVED lines=8> */
.L_x_6445:
[----:B------:R-:W-:Y:S02]  /*7f20*/  MOV R191, R194 ;  /* 0x000000c200bf7202 */ /* 0x000fe40000000f00 */
[----:B------:R-:W-:-:S07]  /*7f30*/  MOV R84, R85 ;  /* 0x0000005500547202 */ /* 0x000fce0000000f00 */
[----:B------:R-:W-:Y:S05]  /*7f40*/  WARPSYNC.COLLECTIVE R86, `(.L_x_6446) ;  /* 0x0000000056087348 */ /* 0x000fea0003c00000 */
[----:B------:R0:W1:Y:S02]  /*7f50*/  SHFL.UP P6, R85, R191, R193, R196 ;  /* 0x040000c1bf557389 */ /* 0x00006400000c00c4 */
[----:B01----:R-:W-:Y:S05]  /*7f60*/  ENDCOLLECTIVE ;  /* 0x000000000000791b */ /* 0x003fea0003800000 */
.L_x_6446:
        /* <DEDUP_REMOVED lines=8> */
.L_x_6447:
[----:B------:R-:W-:Y:S02]  /*7ff0*/  MOV R191, R190 ;  /* 0x000000be00bf7202 */ /* 0x000fe40000000f00 */
[----:B------:R-:W-:-:S07]  /*8000*/  MOV R84, R85 ;  /* 0x0000005500547202 */ /* 0x000fce0000000f00 */
[----:B------:R-:W-:Y:S05]  /*8010*/  WARPSYNC.COLLECTIVE R86, `(.L_x_6448) ;  /* 0x0000000056087348 */ /* 0x000fea0003c00000 */
[----:B------:R0:W1:Y:S02]  /*8020*/  SHFL.UP P6, R85, R191, R193, R196 ;  /* 0x040000c1bf557389 */ /* 0x00006400000c00c4 */
[----:B01----:R-:W-:Y:S05]  /*8030*/  ENDCOLLECTIVE ;  /* 0x000000000000791b */ /* 0x003fea0003800000 */
.L_x_6448:
        /* <DEDUP_REMOVED lines=8> */
.L_x_6449:
[----:B------:R-:W-:Y:S02]  /*80c0*/  MOV R191, R84 ;  /* 0x0000005400bf7202 */ /* 0x000fe40000000f00 */
[----:B------:R-:W-:-:S07]  /*80d0*/  MOV R192, R85 ;  /* 0x0000005500c07202 */ /* 0x000fce0000000f00 */
[----:B------:R-:W-:Y:S05]  /*80e0*/  WARPSYNC.COLLECTIVE R86, `(.L_x_6450) ;  /* 0x0000000056087348 */ /* 0x000fea0003c00000 */
[----:B------:R0:W1:Y:S02]  /*80f0*/  SHFL.UP P6, R85, R191, R193, R196 ;  /* 0x040000c1bf557389 */ /* 0x00006400000c00c4 */
[----:B01----:R-:W-:Y:S05]  /*8100*/  ENDCOLLECTIVE ;  /* 0x000000000000791b */ /* 0x003fea0003800000 */
.L_x_6450:
[----:B------:R-:W-:Y:S05]  /*8110*/  BRA `(.L_x_6451) ;  /* 0xffffffc400707947 */ /* 0x000fea000383ffff */
.L_x_6395:
        /* <DEDUP_REMOVED lines=8> */
.L_x_6453:
[----:B------:R-:W-:Y:S05]  /*81a0*/  BSYNC B0 ;  /* 0x0000000000007941 */ /* 0x000fea0003800000 */
.L_x_6452:
[----:B------:R-:W-:Y:S05]  /*81b0*/  BRA `(.L_x_6454) ;  /* 0xffffffc400607947 */ /* 0x000fea000383ffff */
.L_x_6396:
        /* <DEDUP_REMOVED lines=8> */
.L_x_6456:
[----:B------:R-:W-:Y:S05]  /*8240*/  BSYNC B0 ;  /* 0x0000000000007941 */ /* 0x000fea0003800000 */
.L_x_6455:
[----:B------:R-:W-:Y:S05]  /*8250*/  BRA `(.L_x_6457) ;  /* 0xffffffc400407947 */ /* 0x000fea000383ffff */
.L_x_6397:
        /* <DEDUP_REMOVED lines=8> */
.L_x_6459:
[----:B------:R-:W-:Y:S05]  /*82e0*/  BSYNC B0 ;  /* 0x0000000000007941 */ /* 0x000fea0003800000 */
.L_x_6458:
        /* <DEDUP_REMOVED lines=11> */
.L_x_6460:
[----:B------:R-:W-:Y:S05]  /*83a0*/  WARPSYNC.COLLECTIVE R86, `(.L_x_6461) ;  /* 0x0000000056087348 */ /* 0x000fea0003c00000 */
[----:B------:R0:W1:Y:S02]  /*83b0*/  SHFL.IDX P3, R224, R227, R226, R229 ;  /* 0x000000e2e3e07389 */ /* 0x00006400000600e5 */
[----:B01----:R-:W-:Y:S05]  /*83c0*/  ENDCOLLECTIVE ;  /* 0x000000000000791b */ /* 0x003fea0003800000 */
.L_x_6461:
[----:B------:R-:W-:Y:S02]  /*83d0*/  MOV R227, R89 ;  /* 0x0000005900e37202 */ /* 0x000fe40000000f00 */
[----:B------:R-:W-:Y:S02]  /*83e0*/  MOV R115, R85 ;  /* 0x0000005500737202 */ /* 0x000fe40000000f00 */
[----:B------:R-:W-:-:S07]  /*83f0*/  MOV R84, R224 ;  /* 0x000000e000547202 */ /* 0x000fce0000000f00 */
[----:B------:R-:W-:Y:S05]  /*8400*/  WARPSYNC.COLLECTIVE R86, `(.L_x_6462) ;  /* 0x0000000056087348 */ /* 0x000fea0003c00000 */
[----:B------:R0:W1:Y:S02]  /*8410*/  SHFL.IDX P3, R224, R227, R226, R229 ;  /* 0x000000e2e3e07389 */ /* 0x00006400000600e5 */
[----:B01----:R-:W-:Y:S05]  /*8420*/  ENDCOLLECTIVE ;  /* 0x000000000000791b */ /* 0x003fea0003800000 */
.L_x_6462:
[----:B------:R-:W-:Y:S01]  /*8430*/  MOV R85, R224 ;  /* 0x000000e000557202 */ /* 0x000fe20000000f00 */
[----:B------:R-:W-:Y:S06]  /*8440*/  BRA `(.L_x_6463) ;  /* 0xffffffc000dc7947 */ /* 0x000fec000383ffff */
.L_x_6399:
        /* <DEDUP_REMOVED lines=10> */
.L_x_6464:
[----:B------:R-:W-:Y:S02]  /*84f0*/  MOV R231, R87 ;  /* 0x0000005700e77202 */ /* 0x000fe40000000f00 */
[----:B------:R-:W-:-:S07]  /*8500*/  MOV R220, R222 ;  /* 0x000000de00dc7202 */ /* 0x000fce0000000f00 */
[----:B------:R-:W-:Y:S05]  /*8510*/  WARPSYNC.COLLECTIVE R86, `(.L_x_6465) ;  /* 0x0000000056087348 */ /* 0x000fea0003c00000 */
[----:B------:R0:W1:Y:S02]  /*8520*/  SHFL.DOWN P1, R222, R231, R228, R233 ;  /* 0x080000e4e7de7389 */ /* 0x00006400000200e9 */
[----:B01----:R-:W-:Y:S05]  /*8530*/  ENDCOLLECTIVE ;  /* 0x000000000000791b */ /* 0x003fea0003800000 */
.L_x_6465:
        /* <DEDUP_REMOVED lines=11> */
.L_x_6466:
[----:B------:R-:W-:Y:S02]  /*85f0*/  MOV R231, R84 ;  /* 0x0000005400e77202 */ /* 0x000fe40000000f00 */
[----:B------:R-:W-:-:S07]  /*8600*/  MOV R220, R222 ;  /* 0x000000de00dc7202 */ /* 0x000fce0000000f00 */
[----:B------:R-:W-:Y:S05]  /*8610*/  WARPSYNC.COLLECTIVE R86, `(.L_x_6467) ;  /* 0x0000000056087348 */ /* 0x000fea0003c00000 */
[----:B------:R0:W1:Y:S02]  /*8620*/  SHFL.DOWN P1, R222, R231, R228, R233 ;  /* 0x080000e4e7de7389 */ /* 0x00006400000200e9 */
[----:B01----:R-:W-:Y:S05]  /*8630*/  ENDCOLLECTIVE ;  /* 0x000000000000791b */ /* 0x003fea0003800000 */
.L_x_6467:
        /* <DEDUP_REMOVED lines=11> */
.L_x_6468:
[----:B------:R-:W-:Y:S02]  /*86f0*/  MOV R231, R84 ;  /* 0x0000005400e77202 */ /* 0x000fe40000000f00 */
[----:B------:R-:W-:-:S07]  /*8700*/  MOV R220, R222 ;  /* 0x000000de00dc7202 */ /* 0x000fce0000000f00 */
[----:B------:R-:W-:Y:S05]  /*8710*/  WARPSYNC.COLLECTIVE R86, `(.L_x_6469) ;  /* 0x0000000056087348 */ /* 0x000fea0003c00000 */
[----:B------:R0:W1:Y:S02]  /*8720*/  SHFL.DOWN P1, R222, R231, R228, R233 ;  /* 0x080000e4e7de7389 */ /* 0x00006400000200e9 */
[----:B01----:R-:W-:Y:S05]  /*8730*/  ENDCOLLECTIVE ;  /* 0x000000000000791b */ /* 0x003fea0003800000 */
.L_x_6469:
        /* <DEDUP_REMOVED lines=11> */
.L_x_6470:
[----:B------:R-:W-:Y:S02]  /*87f0*/  MOV R231, R84 ;  /* 0x0000005400e77202 */ /* 0x000fe40000000f00 */
[----:B------:R-:W-:-:S07]  /*8800*/  MOV R220, R222 ;  /* 0x000000de00dc7202 */ /* 0x000fce0000000f00 */
[----:B------:R-:W-:Y:S05]  /*8810*/  WARPSYNC.COLLECTIVE R86, `(.L_x_6471) ;  /* 0x0000000056087348 */ /* 0x000fea0003c00000 */
[----:B------:R0:W1:Y:S02]  /*8820*/  SHFL.DOWN P1, R222, R231, R228, R233 ;  /* 0x080000e4e7de7389 */ /* 0x00006400000200e9 */
[----:B01----:R-:W-:Y:S05]  /*8830*/  ENDCOLLECTIVE ;  /* 0x000000000000791b */ /* 0x003fea0003800000 */
.L_x_6471:
        /* <DEDUP_REMOVED lines=11> */
.L_x_6472:
[----:B------:R-:W-:Y:S02]  /*88f0*/  MOV R231, R84 ;  /* 0x0000005400e77202 */ /* 0x000fe40000000f00 */
[----:B------:R-:W-:-:S07]  /*8900*/  MOV R220, R222 ;  /* 0x000000de00dc7202 */ /* 0x000fce0000000f00 */
[----:B------:R-:W-:Y:S05]  /*8910*/  WARPSYNC.COLLECTIVE R86, `(.L_x_6473) ;  /* 0x0000000056087348 */ /* 0x000fea0003c00000 */
[----:B------:R0:W1:Y:S02]  /*8920*/  SHFL.DOWN P1, R222, R231, R228, R233 ;  /* 0x080000e4e7de7389 */ /* 0x00006400000200e9 */
[----:B01----:R-:W-:Y:S05]  /*8930*/  ENDCOLLECTIVE ;  /* 0x000000000000791b */ /* 0x003fea0003800000 */
.L_x_6473:
        /* <DEDUP_REMOVED lines=11> */
.L_x_6474:
[----:B------:R-:W-:Y:S02]  /*89f0*/  ISETP.NE.AND P0, PT, R2, 0x1f, PT ;  /* 0x0000001f0200780c */ /* 0x000fe40003f05270 */
[----:B------:R-:W-:Y:S02]  /*8a00*/  MOV R227, R84 ;  /* 0x0000005400e37202 */ /* 0x000fe40000000f00 */
[----:B------:R-:W-:-:S09]  /*8a10*/  MOV R87, R224 ;  /* 0x000000e000577202 */ /* 0x000fd20000000f00 */
[----:B------:R-:W-:Y:S05]  /*8a20*/  WARPSYNC.COLLECTIVE R86, `(.L_x_6475) ;  /* 0x0000000056087348 */ /* 0x000fea0003c00000 */
[----:B------:R0:W1:Y:S02]  /*8a30*/  SHFL.IDX P3, R224, R227, R226, R229 ;  /* 0x000000e2e3e07389 */ /* 0x00006400000600e5 */
[----:B01----:R-:W-:Y:S05]  /*8a40*/  ENDCOLLECTIVE ;  /* 0x000000000000791b */ /* 0x003fea0003800000 */
.L_x_6475:
[----:B------:R-:W-:Y:S05]  /*8a50*/  WARPSYNC.COLLECTIVE R86, `(.L_x_6476) ;  /* 0x0000000056087348 */ /* 0x000fea0003c00000 */
[----:B------:R0:W1:Y:S02]  /*8a60*/  SHFL.DOWN P1, R222, R231, R228, R233 ;  /* 0x080000e4e7de7389 */ /* 0x00006400000200e9 */
[----:B01----:R-:W-:Y:S05]  /*8a70*/  ENDCOLLECTIVE ;  /* 0x000000000000791b */ /* 0x003fea0003800000 */
.L_x_6476:
        /* <DEDUP_REMOVED lines=8> */
.L_x_6477:
[----:B------:R-:W-:-:S07]  /*8b00*/  FMUL.FTZ R220, R88, R87 ;  /* 0x0000005758dc7220 */ /* 0x000fce0000410000 */
[----:B------:R-:W-:Y:S05]  /*8b10*/  WARPSYNC.COLLECTIVE R86, `(.L_x_6478) ;  /* 0x0000000056087348 */ /* 0x000fea0003c00000 */
[----:B------:R0:W1:Y:S02]  /*8b20*/  SHFL.IDX P3, R224, R227, R226, R229 ;  /* 0x000000e2e3e07389 */ /* 0x00006400000600e5 */
[----:B01----:R-:W-:Y:S05]  /*8b30*/  ENDCOLLECTIVE ;  /* 0x000000000000791b */ /* 0x003fea0003800000 */
.L_x_6478:
[----:B------:R-:W-:Y:S02]  /*8b40*/  MOV R227, R89 ;  /* 0x0000005900e37202 */ /* 0x000fe40000000f00 */
[----:B------:R-:W-:-:S07]  /*8b50*/  MOV R223, R224 ;  /* 0x000000e000df7202 */ /* 0x000fce0000000f00 */
[----:B------:R-:W-:Y:S05]  /*8b60*/  WARPSYNC.COLLECTIVE R86, `(.L_x_6479) ;  /* 0x0000000056087348 */ /* 0x000fea0003c00000 */
[----:B------:R0:W1:Y:S02]  /*8b70*/  SHFL.IDX P3, R224, R227, R226, R229 ;  /* 0x000000e2e3e07389 */ /* 0x00006400000600e5 */
[----:B01----:R-:W-:Y:S05]  /*8b80*/  ENDCOLLECTIVE ;  /* 0x000000000000791b */ /* 0x003fea0003800000 */
.L_x_6479:
[----:B------:R-:W-:Y:S05]  /*8b90*/  BRA `(.L_x_6480) ;  /* 0xffffffc000d47947 */ /* 0x000fea000383ffff */
.L_x_6481:
        /* <DEDUP_REMOVED lines=14> */
.L_x_10471:


//--------------------- .text._Z25selective_scan_bwd_kernelI32Selective_Scan_bwd_kernel_traitsILi64ELi16ELb1ELb1ELb1ELb1ELb1EffEEv12SSMParamsBwd --------------------------
	.section	.text._Z25selective_scan_bwd_kernelI32Selective_Scan_bwd_kernel_traitsILi64ELi16ELb1ELb1ELb1ELb1ELb1EffEEv12SSMParamsBwd,"ax",@progbits
	.align	128
        .global         _Z25selective_scan_bwd_kernelI32Selective_Scan_bwd_kernel_traitsILi64ELi16ELb1ELb1ELb1ELb1ELb1EffEEv12SSMParamsBwd
        .type           _Z25selective_scan_bwd_kernelI32Selective_Scan_bwd_kernel_traitsILi64ELi16ELb1ELb1ELb1ELb1ELb1EffEEv12SSMParamsBwd,@function
        .size           _Z25selective_scan_bwd_kernelI32Selective_Scan_bwd_kernel_traitsILi64ELi16ELb1ELb1ELb1ELb1ELb1EffEEv12SSMParamsBwd,(.L_x_10472 - _Z25selective_scan_bwd_kernelI32Selective_Scan_bwd_kernel_traitsILi64ELi16ELb1ELb1ELb1ELb1ELb1EffEEv12SSMParamsBwd)
        .other          _Z25selective_scan_bwd_kernelI32Selective_Scan_bwd_kernel_traitsILi64ELi16ELb1ELb1ELb1ELb1ELb1EffEEv12SSMParamsBwd,@"STO_CUDA_ENTRY STV_DEFAULT"
_Z25selective_scan_bwd_kernelI32Selective_Scan_bwd_kernel_traitsILi64ELi16ELb1ELb1ELb1ELb1ELb1EffEEv12SSMParamsBwd:
.text._Z25selective_scan_bwd_kernelI32Selective_Scan_bwd_kernel_traitsILi64ELi16ELb1ELb1ELb1ELb1ELb1EffEEv12SSMParamsBwd:
        /* <DEDUP_REMOVED lines=40> */
[----:B------:R-:W-:Y:S02]  /*0280*/  UIMAD UR5, UR29, UR9, UR5 ;  /* 0x000000091d0572a4 */ /* 0x000fe4000f8e0205 */
[----:B--2---:R-:W-:Y:S02]  /*0290*/  UISETP.NE.U32.AND UP0, UPT, UR24, URZ, UPT ;  /* 0x000000ff1800728c */ /* 0x004fe4000bf05070 */
[----:B------:R-:W-:Y:S01]  /*02a0*/  UIMAD.WIDE.U32 UR8, UR28, UR10, UR4 ;  /* 0x0000000a1c0872a5 */ /* 0x000fe2000f8e0004 */
[----:B-1----:R-:W1:Y:S01]  /*02b0*/  LDC.64 R4, c[0x0][0x3c8] ;  /* 0x0000f200ff047b82 */ /* 0x002e620000000a00 */
[----:B---3--:R-:W-:Y:S01]  /*02c0*/  HFMA2 R6, -RZ, RZ, 0, 0 ;  /* 0x00000000ff067431 */ /* 0x008fe200000001ff */
[----:B------:R-:W-:-:S02]  /*02d0*/  UIMAD.WIDE.U32 UR4, UR29, UR32, URZ ;  /* 0x000000201d0472a5 */ /* 0x000fc4000f8e00ff */
[----:B------:R-:W-:Y:S02]  /*02e0*/  UIMAD UR21, UR28, UR11, UR9 ;  /* 0x0000000b1c1572a4 */ /* 0x000fe4000f8e0209 */
[----:B------:R-:W-:Y:S01]  /*02f0*/  UIMAD UR5, UR29, UR33, UR5 ;  /* 0x000000211d0572a4 */ /* 0x000fe2000f8e0205 */
[----:B----4-:R-:W-:Y:S01]  /*0300*/  IADD3 R0, PT, PT, RZ, -R7, RZ ;  /* 0x80000007ff007210 */ /* 0x010fe20007ffe0ff */
[----:B------:R-:W-:Y:S02]  /*0310*/  UIMAD.WIDE.U32 UR10, UR28, UR14, URZ ;  /* 0x0000000e1c0a72a5 */ /* 0x000fe4000f8e00ff */
[----:B------:R-:W-:Y:S02]  /*0320*/  UIMAD.WIDE.U32 UR18, UR29, UR6, URZ ;  /* 0x000000061d1272a5 */ /* 0x000fe4000f8e00ff */
[----:B------:R-:W-:Y:S01]  /*0330*/  IMAD R3, R0, R9, RZ ;  /* 0x0000000900037224 */ /* 0x000fe200078e02ff */
[----:B------:R-:W-:Y:S01]  /*0340*/  IABS R0, UR28 ;  /* 0x0000001c00007c13 */ /* 0x000fe20008000000 */
[----:B------:R-:W-:-:S02]  /*0350*/  UIMAD.WIDE.U32 UR16, UR28, UR34, UR4 ;  /* 0x000000221c1072a5 */ /* 0x000fc4000f8e0004 */
[----:B------:R-:W-:Y:S01]  /*0360*/  IMAD.HI.U32 R6, R7, R3, R6 ;  /* 0x0000000307067227 */ /* 0x000fe200078e0006 */
[----:B------:R-:W-:Y:S01]  /*0370*/  UIMAD UR19, UR29, UR7, UR19 ;  /* 0x000000071d1372a4 */ /* 0x000fe2000f8e0213 */
[----:B------:R-:W2:Y:S04]  /*0380*/  LDCU.128 UR4, c[0x0][0x460] ;  /* 0x00008c00ff0477ac */ /* 0x000ea80008000c00 */
[----:B------:R-:W-:Y:S01]  /*0390*/  IMAD.HI.U32 R6, R6, R0, RZ ;  /* 0x0000000006067227 */ /* 0x000fe200078e00ff */
[----:B------:R-:W-:Y:S02]  /*03a0*/  UIMAD.WIDE.U32 UR18, UR28, UR12, UR18 ;  /* 0x0000000c1c1272a5 */ /* 0x000fe4000f8e0012 */
[----:B------:R-:W-:Y:S02]  /*03b0*/  UIMAD UR9, UR28, UR15, UR11 ;  /* 0x0000000f1c0972a4 */ /* 0x000fe4000f8e020b */
[----:B------:R-:W-:Y:S01]  /*03c0*/  IADD3 R2, PT, PT, -R6, RZ, RZ ;  /* 0x000000ff06027210 */ /* 0x000fe20007ffe1ff */
[----:B------:R-:W-:-:S02]  /*03d0*/  UIMAD UR13, UR28, UR13, UR19 ;  /* 0x0000000d1c0d72a4 */ /* 0x000fc4000f8e0213 */
        /* <DEDUP_REMOVED lines=56> */
[----:B------:R-:W-:Y:S02]  /*0760*/  LEA R6, P3, R7, R14, 0x2 ;  /* 0x0000000e07067211 */ /* 0x000fe400078610ff */
[----:B------:R-:W-:Y:S01]  /*0770*/  IADD3.X R2, PT, PT, R2, UR31, RZ, P0, !PT ;  /* 0x0000001f02027c10 */ /* 0x000fe200087fe4ff */
[----:B------:R-:W-:Y:S01]  /*0780*/  ULEA.HI.X UR25, UR18, UR17, UR25, 0x2, UP1 ;  /* 0x0000001112197291 */ /* 0x000fe200088f1419 */
[----:B------:R-:W-:-:S02]  /*0790*/  IADD3.X R0, PT, PT, R0, UR31, RZ, P2, !PT ;  /* 0x0000001f00007c10 */ /* 0x000fc400097fe4ff */
[----:B------:R-:W-:Y:S02]  /*07a0*/  LEA.HI.X R9, R9, R13, R2, 0x2, P1 ;  /* 0x0000000d09097211 */ /* 0x000fe400008f1402 */
        /* <DEDUP_REMOVED lines=16> */
[----:B------:R-:W-:Y:S01]  /*08b0*/  MOV R0, R8 ;  /* 0x0000000800007202 */ /* 0x000fe20000000f00 */
        /* <DEDUP_REMOVED lines=13> */
[----:B------:R-:W-:Y:S01]  /*0990*/  UIADD3 UR7, UPT, UPT, UR6, 0x2100, URZ ;  /* 0x0000210006077890 */ /* 0x000fe2000fffe0ff */
[----:B------:R-:W-:Y:S01]  /*09a0*/  IMAD.WIDE.U32 R182, R181, UR14, R2 ;  /* 0x0000000eb5b67c25 */ /* 0x000fe2000f8e0002 */
[----:B------:R-:W-:-:S02]  /*09b0*/  IADD3 R13, PT, PT, R184, 0x80, RZ ;  /* 0x00000080b80d7810 */ /* 0x000fc40007ffe0ff */
[----:B------:R-:W-:Y:S01]  /*09c0*/  MOV R2, R9 ;  /* 0x0000000900027202 */ /* 0x000fe20000000f00 */
[C---:B------:R-:W-:Y:S01]  /*09d0*/  IMAD R43, R181.reuse, UR31, R10 ;  /* 0x0000001fb52b7c24 */ /* 0x040fe2000f8e020a */
[C---:B------:R-:W-:Y:S01]  /*09e0*/  IADD3 R17, PT, PT, R184.reuse, 0x100, RZ ;  /* 0x00000100b8117810 */ /* 0x040fe20007ffe0ff */
[----:B------:R-:W-:Y:S01]  /*09f0*/  IMAD.WIDE.U32 R180, R181, UR30, R4 ;  /* 0x0000001eb5b47c25 */ /* 0x000fe2000f8e0004 */
[----:B------:R-:W-:Y:S02]  /*0a00*/  MOV R4, R7 ;  /* 0x0000000700047202 */ /* 0x000fe40000000f00 */
[C---:B------:R-:W-:Y:S02]  /*0a10*/  SHF.L.U32 R7, R184.reuse, 0x4, RZ ;  /* 0x00000004b8077819 */ /* 0x040fe400000006ff */
        /* <DEDUP_REMOVED lines=8> */
[C---:B------:R-:W-:Y:S02]  /*0aa0*/  SHF.L.U32 R145, R184.reuse, 0x2, RZ ;  /* 0x00000002b8917819 */ /* 0x040fe400000006ff */
[----:B------:R-:W-:Y:S02]  /*0ab0*/  IADD3 R5, PT, PT, R184, 0x200, RZ ;  /* 0x00000200b8057810 */ /* 0x000fe40007ffe0ff */
[----:B------:R-:W-:Y:S02]  /*0ac0*/  LEA.HI R9, R7, R7, RZ, 0x1b ;  /* 0x0000000707097211 */ /* 0x000fe400078fd8ff */
[-C--:B------:R-:W-:Y:S02]  /*0ad0*/  LEA.HI R11, R11, R184.reuse, RZ, 0x1b ;  /* 0x000000b80b0b7211 */ /* 0x080fe400078fd8ff */
[-C--:B------:R-:W-:Y:S02]  /*0ae0*/  LEA.HI R10, R13, R184.reuse, RZ, 0x1b ;  /* 0x000000b80d0a7211 */ /* 0x080fe400078fd8ff */
[----:B------:R-:W-:-:S02]  /*0af0*/  LEA.HI R15, R15, R184, RZ, 0x1b ;  /* 0x000000b80f0f7211 */ /* 0x000fc400078fd8ff */
[----:B------:R-:W-:Y:S02]  /*0b00*/  MOV R3, R6 ;  /* 0x0000000600037202 */ /* 0x000fe40000000f00 */
[-C--:B------:R-:W-:Y:S02]  /*0b10*/  LEA.HI R12, R17, R184.reuse, RZ, 0x1b ;  /* 0x000000b8110c7211 */ /* 0x080fe400078fd8ff */
[-C--:B------:R-:W-:Y:S02]  /*0b20*/  LEA.HI R13, R19, R184.reuse, RZ, 0x1b ;  /* 0x000000b8130d7211 */ /* 0x080fe400078fd8ff */
[-C--:B------:R-:W-:Y:S02]  /*0b30*/  LEA.HI R14, R21, R184.reuse, RZ, 0x1b ;  /* 0x000000b8150e7211 */ /* 0x080fe400078fd8ff */
[----:B------:R-:W-:Y:S02]  /*0b40*/  LEA.HI R25, R25, R184, RZ, 0x1b ;  /* 0x000000b819197211 */ /* 0x000fe400078fd8ff */
[----:B------:R-:W-:-:S02]  /*0b50*/  LEA R7, R8, UR7, 0x2 ;  /* 0x0000000708077c11 */ /* 0x000fc4000f8e10ff */
        /* <DEDUP_REMOVED lines=11> */
[----:B------:R-:W-:-:S02]  /*0c10*/  LEA R8, R9, UR7, 0x2 ;  /* 0x0000000709087c11 */ /* 0x000fc4000f8e10ff */
[----:B------:R-:W-:Y:S02]  /*0c20*/  LEA R9, R11, UR7, 0x2 ;  /* 0x000000070b097c11 */ /* 0x000fe4000f8e10ff */
[----:B------:R-:W-:Y:S02]  /*0c30*/  LEA R11, R15, UR7, 0x2 ;  /* 0x000000070f0b7c11 */ /* 0x000fe4000f8e10ff */
[----:B------:R-:W-:Y:S02]  /*0c40*/  LEA R15, R25, UR7, 0x2 ;  /* 0x00000007190f7c11 */ /* 0x000fe4000f8e10ff */
        /* <DEDUP_REMOVED lines=14> */
[----:B------:R-:W-:-:S02]  /*0d30*/  LOP3.LUT R143, R145, 0x1f, R184, 0xf8, !PT ;  /* 0x0000001f918f7812 */ /* 0x000fc400078ef8b8 */
[----:B------:R-:W-:Y:S02]  /*0d40*/  LEA R25, R184, R6, 0x3 ;  /* 0x00000006b8197211 */ /* 0x000fe400078e18ff */
[----:B------:R-:W-:Y:S02]  /*0d50*/  IADD3 R26, PT, PT, R183, R41, RZ ;  /* 0x00000029b71a7210 */ /* 0x000fe40007ffe0ff */
[----:B------:R-:W-:-:S07]  /*0d60*/  IADD3 R27, PT, PT, R181, R43, RZ ;  /* 0x0000002bb51b7210 */ /* 0x000fce0007ffe0ff */
.L_x_6562:
        /* <DEDUP_REMOVED lines=52> */
[--C-:B----4-:R-:W-:Y:S01]  /*10b0*/  FADD.FTZ R35, R36, R146.reuse ;  /* 0x0000009224237221 */ /* 0x110fe20000010000 */
[--C-:B------:R-:W-:Y:S01]  /*10c0*/  FADD.FTZ R32, R81, R146.reuse ;  /* 0x0000009251207221 */ /* 0x100fe20000010000 */
[--C-:B------:R-:W-:Y:S01]  /*10d0*/  FADD.FTZ R33, R82, R146.reuse ;  /* 0x0000009252217221 */ /* 0x100fe20000010000 */
[--C-:B------:R-:W-:Y:S01]  /*10e0*/  FADD.FTZ R34, R83, R146.reuse ;  /* 0x0000009253227221 */ /* 0x100fe20000010000 */
        /* <DEDUP_REMOVED lines=45> */
.L_x_6484:
[----:B------:R-:W-:Y:S05]  /*13c0*/  BSYNC.RECONVERGENT B0 ;  /* 0x0000000000007941 */ /* 0x000fea0003800200 */
.L_x_6483:
        /* <DEDUP_REMOVED lines=34> */
.L_x_6486:
[----:B------:R-:W-:Y:S05]  /*15f0*/  BSYNC.RECONVERGENT B0 ;  /* 0x0000000000007941 */ /* 0x000fea0003800200 */
.L_x_6485:
        /* <DEDUP_REMOVED lines=34> */
.L_x_6488:
[----:B------:R-:W-:Y:S05]  /*1820*/  BSYNC.RECONVERGENT B0 ;  /* 0x0000000000007941 */ /* 0x000fea0003800200 */
.L_x_6487:
        /* <DEDUP_REMOVED lines=34> */
.L_x_6490:
[----:B------:R-:W-:Y:S05]  /*1a50*/  BSYNC.RECONVERGENT B0 ;  /* 0x0000000000007941 */ /* 0x000fea0003800200 */
.L_x_6489:
        /* <DEDUP_REMOVED lines=34> */
.L_x_6492:
[----:B------:R-:W-:Y:S05]  /*1c80*/  BSYNC.RECONVERGENT B0 ;  /* 0x0000000000007941 */ /* 0x000fea0003800200 */
.L_x_6491:
        /* <DEDUP_REMOVED lines=34> */
.L_x_6494:
[----:B------:R-:W-:Y:S05]  /*1eb0*/  BSYNC.RECONVERGENT B0 ;  /* 0x0000000000007941 */ /* 0x000fea0003800200 */
.L_x_6493:
        /* <DEDUP_REMOVED lines=34> */
.L_x_6496:
[----:B------:R-:W-:Y:S05]  /*20e0*/  BSYNC.RECONVERGENT B0 ;  /* 0x0000000000007941 */ /* 0x000fea0003800200 */
.L_x_6495:
        /* <DEDUP_REMOVED lines=34> */
.L_x_6498:
[----:B------:R-:W-:Y:S05]  /*2310*/  BSYNC.RECONVERGENT B0 ;  /* 0x0000000000007941 */ /* 0x000fea0003800200 */
.L_x_6497:
        /* <DEDUP_REMOVED lines=34> */
.L_x_6500:
[----:B------:R-:W-:Y:S05]  /*2540*/  BSYNC.RECONVERGENT B0 ;  /* 0x0000000000007941 */ /* 0x000fea0003800200 */
.L_x_6499:
        /* <DEDUP_REMOVED lines=34> */
.L_x_6502:
[----:B------:R-:W-:Y:S05]  /*2770*/  BSYNC.RECONVERGENT B0 ;  /* 0x0000000000007941 */ /* 0x000fea0003800200 */
.L_x_6501:
        /* <DEDUP_REMOVED lines=34> */
.L_x_6504:
[----:B------:R-:W-:Y:S05]  /*29a0*/  BSYNC.RECONVERGENT B0 ;  /* 0x0000000000007941 */ /* 0x000fea0003800200 */
.L_x_6503:
        /* <DEDUP_REMOVED lines=32> */
.L_x_6506:
[----:B------:R-:W-:Y:S05]  /*2bb0*/  BSYNC.RECONVERGENT B0 ;  /* 0x0000000000007941 */ /* 0x000fea0003800200 */
.L_x_6505:
        /* <DEDUP_REMOVED lines=32> */
.L_x_6508:
[----:B------:R-:W-:Y:S05]  /*2dc0*/  BSYNC.RECONVERGENT B0 ;  /* 0x0000000000007941 */ /* 0x000fea0003800200 */
.L_x_6507:
        /* <DEDUP_REMOVED lines=32> */
.L_x_6510:
[----:B------:R-:W-:Y:S05]  /*2fd0*/  BSYNC.RECONVERGENT B0 ;  /* 0x0000000000007941 */ /* 0x000fea0003800200 */
.L_x_6509:
        /* <DEDUP_REMOVED lines=32> */
.L_x_6512:
[----:B------:R-:W-:Y:S05]  /*31e0*/  BSYNC.RECONVERGENT B0 ;  /* 0x0000000000007941 */ /* 0x000fea0003800200 */
.L_x_6511:
        /* <DEDUP_REMOVED lines=32> */
.L_x_6514:
[----:B------:R-:W-:Y:S05]  /*33f0*/  BSYNC.RECONVERGENT B0 ;  /* 0x0000000000007941 */ /* 0x000fea0003800200 */
.L_x_6513:
[----:B------:R-:W1:Y:S01]  /*3400*/  LDCU.128 UR12, c[0x0][0x410] ;  /* 0x00008200ff0c77ac */ /* 0x000e620008000c00 */
[----:B0-----:R-:W-:Y:S01]  /*3410*/  LDS.128 R68, [R30] ;  /* 0x000000001e447984 */ /* 0x001fe20000000c00 */
[----:B------:R-:W0:Y:S03]  /*3420*/  LDCU.64 UR32, c[0x0][0x488] ;  /* 0x00009100ff2077ac */ /* 0x000e260008000a00 */
[----:B------:R-:W-:Y:S01]  /*3430*/  LDS.128 R76, [R30+0x10] ;  /* 0x000010001e4c7984 */ /* 0x000fe20000000c00 */
[----:B------:R-:W-:-:S03]  /*3440*/  USHF.L.U32 UR6, UR6, 0xa, URZ ;  /* 0x0000000a06067899 */ /* 0x000fc600080006ff */
        /* <DEDUP_REMOVED lines=64> */
[----:B------:R-:W-:-:S02]  /*3850*/  UIMAD.WIDE.U32 UR12, UR29, UR14, UR6 ;  /* 0x0000000e1d0c72a5 */ /* 0x000fc4000f8e0006 */
[----:B------:R-:W-:Y:S01]  /*3860*/  MUFU.EX2 R63, R63 ;  /* 0x0000003f003f7308 */ /* 0x000fe20000000800 */
[----:B0-----:R-:W-:Y:S01]  /*3870*/  FADD.FTZ R60, R60, 1 ;  /* 0x3f8000003c3c7421 */ /* 0x001fe20000010000 */
[----:B------:R-:W-:Y:S02]  /*3880*/  UIMAD UR13, UR29, UR15, UR13 ;  /* 0x0000000f1d0d72a4 */ /* 0x000fe4000f8e020d */
[----:B------:R0:W-:Y:S01]  /*3890*/  MUFU.EX2 R117, R115 ;  /* 0x0000007300757308 */ /* 0x0001e20000000800 */
[----:B-1----:R-:W-:Y:S01]  /*38a0*/  FADD.FTZ R61, R61, 1 ;  /* 0x3f8000003d3d7421 */ /* 0x002fe20000010000 */
[----:B------:R-:W-:Y:S02]  /*38b0*/  UIMAD.WIDE.U32 UR12, UR28, UR30, UR12 ;  /* 0x0000001e1c0c72a5 */ /* 0x000fe4000f8e000c */
[----:B------:R1:W5:Y:S01]  /*38c0*/  MUFU.EX2 R116, R114 ;  /* 0x0000007200747308 */ /* 0x0003620000000800 */
[----:B--2---:R-:W-:Y:S01]  /*38d0*/  FADD.FTZ R62, R62, 1 ;  /* 0x3f8000003e3e7421 */ /* 0x004fe20000010000 */
[----:B------:R-:W-:-:S02]  /*38e0*/  UIMAD UR13, UR28, UR31, UR13 ;  /* 0x0000001f1c0d72a4 */ /* 0x000fc4000f8e020d */
[----:B------:R-:W-:Y:S01]  /*38f0*/  MUFU.EX2 R120, R112 ;  /* 0x0000007000787308 */ /* 0x000fe20000000800 */
[----:B0-----:R-:W-:Y:S01]  /*3900*/  FMUL.FTZ R115, R96, -1.4426950216293334961 ;  /* 0xbfb8aa3b60737820 */ /* 0x001fe20000410000 */
[----:B------:R-:W-:Y:S02]  /*3910*/  ULEA UR8, UP0, UR12, UR32, 0x2 ;  /* 0x000000200c087291 */ /* 0x000fe4000f8010ff */
[----:B------:R0:W2:Y:S01]  /*3920*/  MUFU.EX2 R121, R113 ;  /* 0x0000007100797308 */ /* 0x0000a20000000800 */
[----:B-1----:R-:W-:Y:S01]  /*3930*/  FMUL.FTZ R114, R95, -1.4426950216293334961 ;  /* 0xbfb8aa3b5f727820 */ /* 0x002fe20000410000 */
[----:B------:R-:W-:Y:S02]  /*3940*/  ULEA.HI.X UR12, UR12, UR33, UR13, 0x2, UP0 ;  /* 0x000000210c0c7291 */ /* 0x000fe400080f140d */
[----:B------:R-:W-:Y:S01]  /*3950*/  MUFU.EX2 R132, R115 ;  /* 0x0000007300847308 */ /* 0x000fe20000000800 */
[----:B------:R-:W-:Y:S01]  /*3960*/  UISETP.NE.U32.AND UP0, UPT, UR34, URZ, UPT ;  /* 0x000000ff2200728c */ /* 0x000fe2000bf05070 */
[----:B-----5:R-:W-:-:S02]  /*3970*/  FADD.FTZ R116, R116, 1 ;  /* 0x3f80000074747421 */ /* 0x020fc40000010000 */
[----:B------:R1:W5:Y:S01]  /*3980*/  MUFU.EX2 R131, R114 ;  /* 0x0000007200837308 */ /* 0x0003620000000800 */
[----:B------:R-:W-:-:S03]  /*3990*/  UISETP.NE.AND.EX UP0, UPT, UR35, URZ, UPT, UP0 ;  /* 0x000000ff2300728c */ /* 0x000fc6000bf05300 */
[----:B0-----:R-:W-:Y:S01]  /*39a0*/  MUFU.RCP R113, R60 ;  /* 0x0000003c00717308 */ /* 0x001fe20000001000 */
[----:B--2---:R-:W-:Y:S01]  /*39b0*/  FADD.FTZ R121, R121, 1 ;  /* 0x3f80000079797421 */ /* 0x004fe20000010000 */
[----:B-1----:R-:W-:-:S06]  /*39c0*/  FADD.FTZ R114, R63, 1 ;  /* 0x3f8000003f727421 */ /* 0x002fcc0000010000 */
[----:B------:R-:W-:Y:S01]  /*39d0*/  MUFU.RCP R112, R61 ;  /* 0x0000003d00707308 */ /* 0x000fe20000001000 */
[----:B-----5:R-:W-:-:S07]  /*39e0*/  FADD.FTZ R131, R131, 1 ;  /* 0x3f80000083837421 */ /* 0x020fce0000010000 */
[----:B------:R-:W0:Y:S08]  /*39f0*/  MUFU.RCP R115, R62 ;  /* 0x0000003e00737308 */ /* 0x000e300000001000 */
[----:B------:R-:W1:Y:S08]  /*3a00*/  MUFU.RCP R114, R114 ;  /* 0x0000007200727308 */ /* 0x000e700000001000 */
[----:B------:R-:W2:Y:S01]  /*3a10*/  MUFU.EX2 R124, R124 ;  /* 0x0000007c007c7308 */ /* 0x000ea20000000800 */
[----:B0-----:R-:W-:-:S03]  /*3a20*/  FMUL.FTZ R127, R74, R115 ;  /* 0x000000734a7f7220 */ /* 0x001fc60000410000 */
[----:B------:R0:W5:Y:S01]  /*3a30*/  MUFU.EX2 R122, R118 ;  /* 0x00000076007a7308 */ /* 0x0001620000000800 */
[----:B------:R-:W-:-:S03]  /*3a40*/  FMUL.FTZ R165, R70, R127 ;  /* 0x0000007f46a57220 */ /* 0x000fc60000410000 */
[----:B------:R-:W1:Y:S04]  /*3a50*/  MUFU.EX2 R123, R119 ;  /* 0x00000077007b7308 */ /* 0x000e680000000800 */
[----:B------:R1:W1:Y:S01]  /*3a60*/  MUFU.EX2 R135, R125 ;  /* 0x0000007d00877308 */ /* 0x0002620000000800 */
[----:B0-----:R-:W-:Y:S01]  /*3a70*/  FMUL.FTZ R118, R99, -1.4426950216293334961 ;  /* 0xbfb8aa3b63767820 */ /* 0x001fe20000410000 */
[----:B--2---:R-:W-:Y:S01]  /*3a80*/  FADD.FTZ R133, R124, 1 ;  /* 0x3f8000007c857421 */ /* 0x004fe20000010000 */
[----:B------:R-:W-:Y:S01]  /*3a90*/  FMUL.FTZ R124, R73, R112 ;  /* 0x00000070497c7220 */ /* 0x000fe20000410000 */
[----:B------:R0:W2:Y:S01]  /*3aa0*/  MUFU.EX2 R138, R126 ;  /* 0x0000007e008a7308 */ /* 0x0000a20000000800 */
[----:B-----5:R-:W-:Y:S02]  /*3ab0*/  FADD.FTZ R122, R122, 1 ;  /* 0x3f8000007a7a7421 */ /* 0x020fe40000010000 */
[----:B------:R-:W-:Y:S01]  /*3ac0*/  FMUL.FTZ R150, R69, R124 ;  /* 0x0000007c45967220 */ /* 0x000fe20000410000 */
[----:B------:R5:W2:Y:S01]  /*3ad0*/  MUFU.EX2 R152, R118 ;  /* 0x0000007600987308 */ /* 0x000aa20000000800 */
[----:B-1----:R-:W-:Y:S01]  /*3ae0*/  FMUL.FTZ R125, R72, R113 ;  /* 0x00000071487d7220 */ /* 0x002fe20000410000 */
[----:B------:R-:W-:-:S02]  /*3af0*/  FADD.FTZ R123, R123, 1 ;  /* 0x3f8000007b7b7421 */ /* 0x000fc40000010000 */
[----:B------:R-:W1:Y:S01]  /*3b00*/  MUFU.RCP R119, R116 ;  /* 0x0000007400777308 */ /* 0x000e620000001000 */
[----:B0-----:R-:W-:Y:S01]  /*3b10*/  FMUL.FTZ R126, R75, R114 ;  /* 0x000000724b7e7220 */ /* 0x001fe20000410000 */
[----:B------:R-:W-:Y:S01]  /*3b20*/  FMUL.FTZ R151, R68, R125 ;  /* 0x0000007d44977220 */ /* 0x000fe20000410000 */
[----:B------:R-:W-:Y:S01]  /*3b30*/  FADD.FTZ R135, R135, 1 ;  /* 0x3f80000087877421 */ /* 0x000fe20000010000 */
[----:B-----5:R-:W-:Y:S01]  /*3b40*/  FADD.FTZ R118, R117, 1 ;  /* 0x3f80000075767421 */ /* 0x020fe20000010000 */
[----:B------:R-:W-:Y:S01]  /*3b50*/  FMUL.FTZ R164, R71, R126 ;  /* 0x0000007e47a47220 */ /* 0x000fe20000410000 */
[----:B------:R-:W-:Y:S02]  /*3b60*/  FADD.FTZ R117, R120, 1 ;  /* 0x3f80000078757421 */ /* 0x000fe40000010000 */
[----:B------:R-:W-:Y:S01]  /*3b70*/  MUFU.RCP R130, R121 ;  /* 0x0000007900827308 */ /* 0x000fe20000001000 */
[----:B--2---:R-:W-:Y:S01]  /*3b80*/  FADD.FTZ R138, R138, 1 ;  /* 0x3f8000008a8a7421 */ /* 0x004fe20000010000 */
[----:B------:R-:W-:-:S06]  /*3b90*/  FADD.FTZ R152, R152, 1 ;  /* 0x3f80000098987421 */ /* 0x000fcc0000010000 */
[----:B------:R-:W-:Y:S08]  /*3ba0*/  MUFU.RCP R118, R118 ;  /* 0x0000007600767308 */ /* 0x000ff00000001000 */
[----:B------:R1:W-:Y:S08]  /*3bb0*/  MUFU.RCP R134, R131 ;  /* 0x0000008300867308 */ /* 0x0003f00000001000 */
[----:B------:R-:W0:Y:S01]  /*3bc0*/  MUFU.RCP R117, R117 ;  /* 0x0000007500757308 */ /* 0x000e220000001000 */
[----:B-1----:R-:W-:-:S04]  /*3bd0*/  FMUL.FTZ R131, R88, R119 ;  /* 0x0000007758837220 */ /* 0x002fc80000410000 */
[----:B------:R-:W-:-:S03]  /*3be0*/  FMUL.FTZ R167, R76, R131 ;  /* 0x000000834ca77220 */ /* 0x000fc60000410000 */
[----:B------:R-:W1:Y:S08]  /*3bf0*/  MUFU.RCP R133, R133 ;  /* 0x0000008500857308 */ /* 0x000e700000001000 */
[----:B------:R-:W2:Y:S08]  /*3c00*/  MUFU.RCP R128, R123 ;  /* 0x0000007b00807308 */ /* 0x000eb00000001000 */
[----:B------:R-:W5:Y:S08]  /*3c10*/  MUFU.RCP R129, R122 ;  /* 0x0000007a00817308 */ /* 0x000f700000001000 */
[----:B------:R-:W5:Y:S08]  /*3c20*/  MUFU.RCP R139, R138 ;  /* 0x0000008a008b7308 */ /* 0x000f700000001000 */
[----:B------:R-:W5:Y:S08]  /*3c30*/  MUFU.RCP R152, R152 ;  /* 0x0000009800987308 */ /* 0x000f700000001000 */
[----:B------:R0:W5:Y:S02]  /*3c40*/  MUFU.RCP R136, R135 ;  /* 0x0000008700887308 */ /* 0x0001640000001000 */
[----:B0-----:R-:W-:-:S04]  /*3c50*/  FMUL.FTZ R135, R90, R117 ;  /* 0x000000755a877220 */ /* 0x001fc80000410000 */
[----:B------:R-:W-:Y:S01]  /*3c60*/  FMUL.FTZ R169, R78, R135 ;  /* 0x000000874ea97220 */ /* 0x000fe20000410000 */
[----:B------:R-:W-:Y:S04]  /*3c70*/  STS.128 [R29], R64 ;  /* 0x000000401d007388 */ /* 0x000fe80000000c00 */
[----:B---3--:R0:W-:Y:S04]  /*3c80*/  STS.128 [R29+0x200], R100 ;  /* 0x000200641d007388 */ /* 0x0081e80000000c00 */
[----:B----4-:R3:W-:Y:S04]  /*3c90*/  STS.128 [R29+0x400], R104 ;  /* 0x000400681d007388 */ /* 0x0107e80000000c00 */
[----:B------:R4:W-:Y:S01]  /*3ca0*/  STS.128 [R29+0x600], R108 ;  /* 0x0006006c1d007388 */ /* 0x0009e20000000c00 */
[----:B------:R-:W-:-:S03]  /*3cb0*/  NOP ;  /* 0x0000000000007918 */ /* 0x000fc60000000000 */
[----:B------:R-:W1:Y:S01]  /*3cc0*/  LDS.128 R60, [R30] ;  /* 0x000000001e3c7984 */ /* 0x000e620000000c00 */
[----:B0-----:R-:W-:Y:S01]  /*3cd0*/  FADD.FTZ R101, -R113, 1 ;  /* 0x3f80000071657421 */ /* 0x001fe20000010100 */
[----:B------:R-:W-:Y:S02]  /*3ce0*/  FADD.FTZ R100, -R112, 1 ;  /* 0x3f80000070647421 */ /* 0x000fe40000010100 */
[----:B------:R-:W0:Y:S01]  /*3cf0*/  LDS.128 R64, [R30+0x10] ;  /* 0x000010001e407984 */ /* 0x000e220000000c00 */
[----:B------:R-:W-:Y:S01]  /*3d00*/  FFMA.FTZ R101, R72, R101, 1 ;  /* 0x3f80000048657423 */ /* 0x000fe20000010065 */
[----:B------:R-:W-:Y:S01]  /*3d10*/  FADD.FTZ R72, -R114, 1 ;  /* 0x3f80000072487421 */ /* 0x000fe20000010100 */
[----:B------:R-:W-:Y:S01]  /*3d20*/  FFMA.FTZ R103, R73, R100, 1 ;  /* 0x3f80000049677423 */ /* 0x000fe20000010064 */
[----:B---3--:R-:W-:Y:S01]  /*3d30*/  FADD.FTZ R105, -R115, 1 ;  /* 0x3f80000073697421 */ /* 0x008fe20000010100 */
[----:B------:R-:W-:Y:S01]  /*3d40*/  FADD.FTZ R104, R132, 1 ;  /* 0x3f80000084687421 */ /* 0x000fe20000010000 */
[----:B------:R-:W-:Y:S01]  /*3d50*/  FFMA.FTZ R73, R75, R72, 1 ;  /* 0x3f8000004b497423 */ /* 0x000fe20000010048 */
[----:B------:R-:W-:Y:S01]  /*3d60*/  FADD.FTZ R75, -R119, 1 ;  /* 0x3f800000774b7421 */ /* 0x000fe20000010100 */
[----:B------:R-:W-:Y:S01]  /*3d70*/  FFMA.FTZ R105, R74, R105, 1 ;  /* 0x3f8000004a697423 */ /* 0x000fe20000010069 */
[----:B------:R-:W-:Y:S01]  /*3d80*/  FADD.FTZ R74, -R118, 1 ;  /* 0x3f800000764a7421 */ /* 0x000fe20000010100 */
[----:B------:R3:W5:Y:S01]  /*3d90*/  MUFU.RCP R137, R104 ;  /* 0x0000006800897308 */ /* 0x0007620000001000 */
[----:B------:R-:W-:Y:S01]  /*3da0*/  FFMA.FTZ R75, R88, R75, 1 ;  /* 0x3f800000584b7423 */ /* 0x000fe2000001004b */
[----:B----4-:R-:W-:Y:S01]  /*3db0*/  FADD.FTZ R108, -R130, 1 ;  /* 0x3f800000826c7421 */ /* 0x010fe20000010100 */
[C---:B------:R-:W-:Y:S01]  /*3dc0*/  FFMA.FTZ R88, R89.reuse, R74, 1 ;  /* 0x3f80000059587423 */ /* 0x040fe2000001004a */
[----:B------:R-:W-:Y:S01]  /*3dd0*/  FMUL.FTZ R132, R89, R118 ;  /* 0x0000007659847220 */ /* 0x000fe20000410000 */
[----:B------:R-:W-:Y:S01]  /*3de0*/  FADD.FTZ R89, -R117, 1 ;  /* 0x3f80000075597421 */ /* 0x000fe20000010100 */
[----:B------:R-:W-:-:S02]  /*3df0*/  FFMA.FTZ R109, R91, R108, 1 ;  /* 0x3f8000005b6d7423 */ /* 0x000fc4000001006c */
[----:B------:R-:W-:Y:S01]  /*3e00*/  FMUL.FTZ R166, R77, R132 ;  /* 0x000000844da67220 */ /* 0x000fe20000410000 */
        /* <DEDUP_REMOVED lines=29> */
[----:B--2---:R-:W-:Y:S01]  /*3fe0*/  FADD.FTZ R88, -R128, 1 ;  /* 0x3f80000080587421 */ /* 0x004fe20000010100 */
[----:B------:R-:W-:Y:S01]  /*3ff0*/  FMUL.FTZ R106, R106, R89 ;  /* 0x000000596a6a7220 */ /* 0x000fe20000410000 */
[----:B------:R-:W-:Y:S01]  /*4000*/  FFMA.FTZ R112, R94, R109, 1 ;  /* 0x3f8000005e707423 */ /* 0x000fe2000001006d */
[----:B------:R-:W-:Y:S01]  /*4010*/  FFMA.FTZ R114, R95, R108, 1 ;  /* 0x3f8000005f727423 */ /* 0x000fe2000001006c */
[----:B------:R-:W-:Y:S01]  /*4020*/  FFMA.FTZ R110, R93, R88, 1 ;  /* 0x3f8000005d6e7423 */ /* 0x000fe20000010058 */
[----:B-----5:R-:W-:Y:S01]  /*4030*/  FADD.FTZ R89, -R129, 1 ;  /* 0x3f80000081597421 */ /* 0x020fe20000010100 */
[----:B------:R-:W-:Y:S01]  /*4040*/  FMUL.FTZ R130, R91, R130 ;  /* 0x000000825b827220 */ /* 0x000fe20000410000 */
[----:B------:R-:W-:Y:S01]  /*4050*/  MOV R76, UR8 ;  /* 0x00000008004c7c02 */ /* 0x000fe20008000f00 */
[----:B------:R-:W-:Y:S01]  /*4060*/  FFMA.FTZ R78, R44, R151, R149 ;  /* 0x000000972c4e7223 */ /* 0x000fe20000010095 */
[----:B------:R-:W-:Y:S01]  /*4070*/  FFMA.FTZ R89, R92, R89, 1 ;  /* 0x3f8000005c597423 */ /* 0x000fe20000010059 */
[----:B------:R-:W-:Y:S01]  /*4080*/  MOV R77, UR12 ;  /* 0x0000000c004d7c02 */ /* 0x000fe20008000f00 */
[----:B------:R-:W-:Y:S01]  /*4090*/  FMUL.FTZ R168, R79, R130 ;  /* 0x000000824fa87220 */ /* 0x000fe20000410000 */
[----:B------:R-:W-:Y:S01]  /*40a0*/  FFMA.FTZ R79, R45, R150, R78 ;  /* 0x000000962d4f7223 */ /* 0x000fe2000001004e */
[----:B------:R-:W-:-:S04]  /*40b0*/  IMAD.WIDE.U32 R76, R143, 0x10, R76 ;  /* 0x000000108f4c7825 */ /* 0x000fc800078e004c */
[----:B------:R-:W-:Y:S01]  /*40c0*/  FFMA.FTZ R78, R46, R165, R79 ;  /* 0x000000a52e4e7223 */ /* 0x000fe2000001004f */
        /* <DEDUP_REMOVED lines=42> */
[----:B------:R-:W-:-:S03]  /*4370*/  NOP ;  /* 0x0000000000007918 */ /* 0x000fc60000000000 */
[----:B------:R-:W0:Y:S01]  /*4380*/  LDS.128 R120, [R29] ;  /* 0x000000001d787984 */ /* 0x000e220000000c00 */
[----:B------:R-:W-:Y:S01]  /*4390*/  FMUL.FTZ R139, R98, R139 ;  /* 0x0000008b628b7220 */ /* 0x000fe20000410000 */
        /* <DEDUP_REMOVED lines=12> */
[----:B------:R-:W-:-:S02]  /*4460*/  FFMA.FTZ R93, R47, R164, R78 ;  /* 0x000000a42f5d7223 */ /* 0x000fc4000001004e */
        /* <DEDUP_REMOVED lines=46> */
.L_x_6515:
        /* <DEDUP_REMOVED lines=43> */
[----:B------:R-:W-:Y:S01]  /*4a00*/  HFMA2 R62, -RZ, RZ, 0, 0 ;  /* 0x00000000ff3e7431 */ /* 0x000fe200000001ff */
[----:B------:R-:W-:Y:S01]  /*4a10*/  IADD3 R186, P1, PT, R180, UR6, RZ ;  /* 0x00000006b4ba7c10 */ /* 0x000fe2000ff3e0ff */
[----:B------:R-:W1:Y:S01]  /*4a20*/  LDCU UR34, c[0x0][0x394] ;  /* 0x00007280ff2277ac */ /* 0x000e620008000800 */
[----:B------:R-:W-:Y:S02]  /*4a30*/  IADD3.X R189, PT, PT, RZ, R26, RZ, P0, !PT ;  /* 0x0000001affbd7210 */ /* 0x000fe400007fe4ff */
[----:B------:R-:W2:Y:S01]  /*4a40*/  LDC.64 R154, c[0x0][0x440] ;  /* 0x00011000ff9a7b82 */ /* 0x000ea20000000a00 */
[----:B------:R-:W-:Y:S01]  /*4a50*/  PLOP3.LUT P2, PT, PT, PT, UP0, 0x80, 0x8 ;  /* 0x000000000008781c */ /* 0x000fe20003f4f008 */
[----:B------:R-:W3:Y:S01]  /*4a60*/  LDCU UR35, c[0x0][0x38c] ;  /* 0x00007180ff2377ac */ /* 0x000ee20008000800 */
[----:B------:R-:W-:-:S02]  /*4a70*/  IADD3.X R187, PT, PT, RZ, R27, RZ, P1, !PT ;  /* 0x0000001bffbb7210 */ /* 0x000fc40000ffe4ff */
[----:B------:R-:W-:Y:S01]  /*4a80*/  ISETP.EQ.AND P2, PT, R144, RZ, P2 ;  /* 0x000000ff9000720c */ /* 0x000fe20001742270 */
[----:B------:R-:W4:Y:S02]  /*4a90*/  LDCU UR15, c[0x0][0x388] ;  /* 0x00007100ff0f77ac */ /* 0x000f240008000800 */
[----:B------:R-:W0:Y:S01]  /*4aa0*/  LDC.64 R156, c[0x0][0x3a8] ;  /* 0x0000ea00ff9c7b82 */ /* 0x000e220000000a00 */
[----:B------:R-:W0:Y:S01]  /*4ab0*/  LDCU.64 UR30, c[0x0][0x538] ;  /* 0x0000a700ff1e77ac */ /* 0x000e220008000a00 */
[----:B------:R-:W0:Y:S06]  /*4ac0*/  LDCU.64 UR32, c[0x0][0x540] ;  /* 0x0000a800ff2077ac */ /* 0x000e2c0008000a00 */
[----:B------:R-:W0:Y:S01]  /*4ad0*/  LDC.64 R158, c[0x0][0x3e0] ;  /* 0x0000f800ff9e7b82 */ /* 0x000e220000000a00 */
[----:B------:R-:W-:-:S07]  /*4ae0*/  UMOV UR8, URZ ;  /* 0x000000ff00087c82 */ /* 0x000fce0008000000 */
[----:B------:R-:W0:Y:S08]  /*4af0*/  LDC.64 R160, c[0x0][0x4d0] ;  /* 0x00013400ffa07b82 */ /* 0x000e300000000a00 */
[----:B-1-34-:R-:W0:Y:S02]  /*4b00*/  LDC.64 R162, c[0x0][0x4f0] ;  /* 0x00013c00ffa27b82 */ /* 0x01ae240000000a00 */
.L_x_6561:
[----:B0-----:R-:W-:-:S04]  /*4b10*/  IMAD.WIDE.U32 R92, R152, UR8, RZ ;  /* 0x00000008985c7c25 */ /* 0x001fc8000f8e00ff */
[----:B------:R-:W-:Y:S01]  /*4b20*/  IMAD R93, R153, UR8, R93 ;  /* 0x00000008995d7c24 */ /* 0x000fe2000f8e025d */
[----:B------:R-:W-:-:S04]  /*4b30*/  LEA R94, P0, R92, R0, 0x2 ;  /* 0x000000005c5e7211 */ /* 0x000fc800078010ff */
[----:B------:R-:W-:-:S03]  /*4b40*/  LEA.HI.X R95, R92, R2, R93, 0x2, P0 ;  /* 0x000000025c5f7211 */ /* 0x000fc600000f145d */
[----:B------:R-:W-:-:S05]  /*4b50*/  IMAD.WIDE.U32 R92, R143, 0x10, R94 ;  /* 0x000000108f5c7825 */ /* 0x000fca00078e005e */
[----:B-1-3--:R-:W3:Y:S04]  /*4b60*/  LDG.E.128 R96, desc[UR26][R92.64] ;  /* 0x0000001a5c607981 */ /* 0x00aee8000c1e1d00 */
[----:B----4-:R-:W4:Y:S04]  /*4b70*/  LDG.E.128 R100, desc[UR26][R92.64+0x200] ;  /* 0x0002001a5c647981 */ /* 0x010f28000c1e1d00 */
[----:B------:R-:W5:Y:S04]  /*4b80*/  LDG.E.128 R104, desc[UR26][R92.64+0x400] ;  /* 0x0004001a5c687981 */ /* 0x000f68000c1e1d00 */
[----:B------:R-:W5:Y:S01]  /*4b90*/  LDG.E.128 R124, desc[UR26][R92.64+0x600] ;  /* 0x0006001a5c7c7981 */ /* 0x000f62000c1e1d00 */
[----:B------:R-:W-:-:S02]  /*4ba0*/  MOV R108, UR16 ;  /* 0x00000010006c7c02 */ /* 0x000fc40008000f00 */
[----:B------:R-:W-:Y:S02]  /*4bb0*/  MOV R95, UR18 ;  /* 0x00000012005f7c02 */ /* 0x000fe40008000f00 */
[----:B------:R-:W-:Y:S02]  /*4bc0*/  MOV R94, R108 ;  /* 0x0000006c005e7202 */ /* 0x000fe40000000f00 */
[----:B------:R-:W-:Y:S01]  /*4bd0*/  MOV R109, UR17 ;  /* 0x00000011006d7c02 */ /* 0x000fe20008000f00 */
[----:B------:R-:W-:-:S04]  /*4be0*/  IMAD.WIDE.U32 R108, R158, UR8, RZ ;  /* 0x000000089e6c7c25 */ /* 0x000fc8000f8e00ff */
[----:B------:R-:W-:-:S04]  /*4bf0*/  IMAD.WIDE.U32 R94, R156, UR8, R94 ;  /* 0x000000089c5e7c25 */ /* 0x000fc8000f8e005e */
        /* <DEDUP_REMOVED lines=16> */
[----:B------:R-:W5:Y:S04]  /*4d00*/  LDG.E.128 R120, desc[UR26][R128.64+0x600] ;  /* 0x0006001a80787981 */ /* 0x000f68000c1e1d00 */
[----:B------:R-:W-:Y:S04]  /*4d10*/  LDS.128 R92, [R30] ;  /* 0x000000001e5c7984 */ /* 0x000fe80000000c00 */
[----:B------:R-:W-:Y:S04]  /*4d20*/  LDS.128 R96, [R30+0x10] ;  /* 0x000010001e607984 */ /* 0x000fe80000000c00 */
[----:B------:R-:W-:Y:S04]  /*4d30*/  LDS.128 R100, [R30+0x20] ;  /* 0x000020001e647984 */ /* 0x000fe80000000c00 */
[----:B------:R-:W-:Y:S01]  /*4d40*/  LDS.128 R104, [R30+0x30] ;  /* 0x000030001e687984 */ /* 0x000fe20000000c00 */
[----:B------:R-:W0:Y:S01]  /*4d50*/  S2UR UR14, SR_CgaCtaId ;  /* 0x00000000000e79c3 */ /* 0x000e220000008800 */
[----:B--2---:R-:W-:Y:S01]  /*4d60*/  FMUL.FTZ R202, R190, 1.4426950216293334961 ;  /* 0x3fb8aa3bbeca7820 */ /* 0x004fe20000410000 */
[----:B------:R-:W-:-:S03]  /*4d70*/  ULEA UR12, UR19, 0xffffff00, 0x8 ;  /* 0xffffff00130c7891 */ /* 0x000fc6000f8e40ff */
[C---:B------:R-:W-:Y:S01]  /*4d80*/  FMUL.FTZ R221, R202.reuse, R31 ;  /* 0x0000001fcadd7220 */ /* 0x040fe20000410000 */
[----:B------:R-:W-:Y:S01]  /*4d90*/  ULOP3.LUT UR12, UR12, 0x100, URZ, 0xc0, !UPT ;  /* 0x000001000c0c7892 */ /* 0x000fe2000f8ec0ff */
[C---:B------:R-:W-:Y:S01]  /*4da0*/  FMUL.FTZ R193, R202.reuse, R36 ;  /* 0x00000024cac17220 */ /* 0x040fe20000410000 */
[C---:B------:R-:W-:Y:S01]  /*4db0*/  FMUL.FTZ R198, R202.reuse, R37 ;  /* 0x00000025cac67220 */ /* 0x040fe20000410000 */
[C---:B------:R-:W-:Y:S01]  /*4dc0*/  FMUL.FTZ R210, R202.reuse, R38 ;  /* 0x00000026cad27220 */ /* 0x040fe20000410000 */
[----:B------:R-:W-:Y:S01]  /*4dd0*/  UIADD3 UR12, UPT, UPT, UR12, UR8, URZ ;  /* 0x000000080c0c7290 */ /* 0x000fe2000fffe0ff */
[----:B------:R-:W1:Y:S01]  /*4de0*/  MUFU.EX2 R221, R221 ;  /* 0x000000dd00dd7308 */ /* 0x000e620000000800 */
[C---:B------:R-:W-:Y:S01]  /*4df0*/  FMUL.FTZ R208, R202.reuse, R39 ;  /* 0x00000027cad07220 */ /* 0x040fe20000410000 */
[C---:B------:R-:W-:Y:S01]  /*4e00*/  FMUL.FTZ R209, R202.reuse, R40 ;  /* 0x00000028cad17220 */ /* 0x040fe20000410000 */
[C---:B------:R-:W-:Y:S01]  /*4e10*/  FMUL.FTZ R207, R202.reuse, R41 ;  /* 0x00000029cacf7220 */ /* 0x040fe20000410000 */
[C---:B------:R-:W-:Y:S01]  /*4e20*/  FMUL.FTZ R206, R202.reuse, R42 ;  /* 0x0000002acace7220 */ /* 0x040fe20000410000 */
[C---:B------:R-:W-:Y:S01]  /*4e30*/  FMUL.FTZ R205, R202.reuse, R43 ;  /* 0x0000002bcacd7220 */ /* 0x040fe20000410000 */
[C---:B------:R-:W-:Y:S01]  /*4e40*/  FMUL.FTZ R204, R202.reuse, R140 ;  /* 0x0000008ccacc7220 */ /* 0x040fe20000410000 */
[----:B------:R-:W-:Y:S01]  /*4e50*/  FMUL.FTZ R203, R202, R141 ;  /* 0x0000008dcacb7220 */ /* 0x000fe20000410000 */
[C---:B------:R-:W-:Y:S01]  /*4e60*/  ISETP.NE.AND P1, PT, R184.reuse, RZ, PT ;  /* 0x000000ffb800720c */ /* 0x040fe20003f25270 */
[----:B------:R-:W-:Y:S01]  /*4e70*/  UMOV UR13, 0x400 ;  /* 0x00000400000d7882 */ /* 0x000fe20000000000 */
[----:B------:R-:W-:Y:S01]  /*4e80*/  ISETP.NE.AND P0, PT, R184, 0x3f, PT ;  /* 0x0000003fb800780c */ /* 0x000fe20003f05270 */
[----:B0-----:R-:W-:Y:S01]  /*4e90*/  ULEA UR13, UR14, UR13, 0x18 ;  /* 0x0000000d0e0d7291 */ /* 0x001fe2000f8ec0ff */
[----:B------:R-:W0:Y:S04]  /*4ea0*/  MUFU.EX2 R193, R193 ;  /* 0x000000c100c17308 */ /* 0x000e280000000800 */
[----:B------:R-:W2:Y:S04]  /*4eb0*/  MUFU.EX2 R198, R198 ;  /* 0x000000c600c67308 */ /* 0x000ea80000000800 */
        /* <DEDUP_REMOVED lines=9> */
[----:B------:R-:W-:Y:S01]  /*4f50*/  BSSY.RECONVERGENT B0, `(.L_x_6517) ;  /* 0x0000053000007945 */ /* 0x000fe20003800200 */
[----:B---3--:R-:W-:Y:S04]  /*4f60*/  STS.128 [R29+0x1080], R108 ;  /* 0x0010806c1d007388 */ /* 0x008fe80000000c00 */
[----:B----4-:R3:W-:Y:S04]  /*4f70*/  STS.128 [R29+0x1280], R112 ;  /* 0x001280701d007388 */ /* 0x0107e80000000c00 */
[----:B-----5:R4:W-:Y:S04]  /*4f80*/  STS.128 [R29+0x1480], R116 ;  /* 0x001480741d007388 */ /* 0x0209e80000000c00 */
[----:B------:R-:W-:Y:S01]  /*4f90*/  STS.128 [R29+0x1680], R120 ;  /* 0x001680781d007388 */ /* 0x000fe20000000c00 */
[----:B------:R-:W-:-:S03]  /*4fa0*/  NOP ;  /* 0x0000000000007918 */ /* 0x000fc60000000000 */
[----:B------:R-:W5:Y:S04]  /*4fb0*/  LDS.128 R128, [R30+0x1090] ;  /* 0x001090001e807984 */ /* 0x000f680000000c00 */
[----:B------:R-:W2:Y:S04]  /*4fc0*/  LDS.128 R132, [R30+0x10a0] ;  /* 0x0010a0001e847984 */ /* 0x000ea80000000c00 */
[----:B------:R-:W0:Y:S04]  /*4fd0*/  LDS.128 R136, [R30+0x10b0] ;  /* 0x0010b0001e887984 */ /* 0x000e280000000c00 */
[----:B------:R-:W0:Y:S01]  /*4fe0*/  LDS.128 R124, [R30+0x1080] ;  /* 0x001080001e7c7984 */ /* 0x000e220000000c00 */
[C---:B---3--:R-:W-:Y:S01]  /*4ff0*/  FMUL.FTZ R114, R202.reuse, R32 ;  /* 0x00000020ca727220 */ /* 0x048fe20000410000 */
[C---:B----4-:R-:W-:Y:S01]  /*5000*/  FMUL.FTZ R118, R202.reuse, R33 ;  /* 0x00000021ca767220 */ /* 0x050fe20000410000 */
[C---:B------:R-:W-:Y:S01]  /*5010*/  FMUL.FTZ R117, R202.reuse, R34 ;  /* 0x00000022ca757220 */ /* 0x040fe20000410000 */
[C---:B------:R-:W-:Y:S01]  /*5020*/  FMUL.FTZ R116, R202.reuse, R35 ;  /* 0x00000023ca747220 */ /* 0x040fe20000410000 */
[----:B------:R-:W-:Y:S01]  /*5030*/  FMUL.FTZ R202, R202, R142 ;  /* 0x0000008ecaca7220 */ /* 0x000fe20000410000 */
[----:B------:R-:W-:Y:S01]  /*5040*/  SEL R108, R5, UR12, P1 ;  /* 0x0000000c056c7c07 */ /* 0x000fe20008800000 */
[----:B------:R-:W3:Y:S04]  /*5050*/  MUFU.EX2 R114, R114 ;  /* 0x0000007200727308 */ /* 0x000ee80000000800 */
[----:B------:R-:W4:Y:S01]  /*5060*/  MUFU.EX2 R118, R118 ;  /* 0x0000007600767308 */ /* 0x000f220000000800 */
[----:B------:R-:W-:-:S03]  /*5070*/  LEA R108, R108, UR13, 0x2 ;  /* 0x0000000d6c6c7c11 */ /* 0x000fc6000f8e10ff */
[----:B------:R-:W0:Y:S04]  /*5080*/  MUFU.EX2 R117, R117 ;  /* 0x0000007500757308 */ /* 0x000e280000000800 */
[----:B------:R-:W0:Y:S04]  /*5090*/  MUFU.EX2 R116, R116 ;  /* 0x0000007400747308 */ /* 0x000e280000000800 */
[----:B------:R-:W3:Y:S01]  /*50a0*/  MUFU.EX2 R202, R202 ;  /* 0x000000ca00ca7308 */ /* 0x000ee20000000800 */
[----:B-1----:R1:W-:Y:S01]  /*50b0*/  STS [R108+0x4640], R221 ;  /* 0x004640dd6c007388 */ /* 0x0023e20000000800 */
[----:B------:R-:W-:Y:S01]  /*50c0*/  FMUL.FTZ R119, R58, R141 ;  /* 0x0000008d3a777220 */ /* 0x000fe20000410000 */
[----:B------:R-:W-:Y:S01]  /*50d0*/  FMUL.FTZ R109, R44, R31 ;  /* 0x0000001f2c6d7220 */ /* 0x000fe20000410000 */
[----:B------:R-:W-:Y:S01]  /*50e0*/  FMUL.FTZ R111, R54, R41 ;  /* 0x00000029366f7220 */ /* 0x000fe20000410000 */
[----:B-----5:R-:W-:Y:S01]  /*50f0*/  FMUL.FTZ R191, R169, R130 ;  /* 0x00000082a9bf7220 */ /* 0x020fe20000410000 */
[----:B------:R-:W-:Y:S01]  /*5100*/  FMUL.FTZ R192, R168, R131 ;  /* 0x00000083a8c07220 */ /* 0x000fe20000410000 */
[----:B------:R-:W-:Y:S01]  /*5110*/  FMUL.FTZ R131, R52, R39 ;  /* 0x0000002734837220 */ /* 0x000fe20000410000 */
[----:B------:R-:W-:Y:S01]  /*5120*/  FMUL.FTZ R130, R53, R40 ;  /* 0x0000002835827220 */ /* 0x000fe20000410000 */
[----:B--2---:R-:W-:Y:S01]  /*5130*/  FMUL.FTZ R194, R171, R132 ;  /* 0x00000084abc27220 */ /* 0x004fe20000410000 */
[----:B------:R-:W-:Y:S01]  /*5140*/  FMUL.FTZ R195, R170, R133 ;  /* 0x00000085aac37220 */ /* 0x000fe20000410000 */
[----:B------:R-:W-:Y:S01]  /*5150*/  FMUL.FTZ R196, R173, R134 ;  /* 0x00000086adc47220 */ /* 0x000fe20000410000 */
[----:B------:R-:W-:Y:S01]  /*5160*/  FMUL.FTZ R197, R172, R135 ;  /* 0x00000087acc57220 */ /* 0x000fe20000410000 */
[----:B0-----:R-:W-:Y:S01]  /*5170*/  FMUL.FTZ R199, R175, R136 ;  /* 0x00000088afc77220 */ /* 0x001fe20000410000 */
        /* <DEDUP_REMOVED lines=46> */
.L_x_6518:
[----:B------:R-:W-:-:S06]  /*5460*/  LEA R228, R184, UR13, 0x2 ;  /* 0x0000000db8e47c11 */ /* 0x000fcc000f8e10ff */
[----:B------:R-:W0:Y:S02]  /*5470*/  LDS R228, [R228+0x4e44] ;  /* 0x004e4400e4e47984 */ /* 0x000e240000000800 */
.L_x_6519:
[----:B------:R-:W-:Y:S05]  /*5480*/  BSYNC.RECONVERGENT B0 ;  /* 0x0000000000007941 */ /* 0x000fea0003800200 */
.L_x_6517:
        /* <DEDUP_REMOVED lines=78> */
.L_x_6578:
[----:B------:R-:W-:Y:S01]  /*5970*/  ISETP.GE.AND P3, PT, R28, 0x10, PT ;  /* 0x000000101c00780c */ /* 0x000fe20003f66270 */
[----:B----4-:R-:W-:Y:S01]  /*5980*/  FFMA.FTZ R109, R111, R109, R108 ;  /* 0x0000006d6f6d7223 */ /* 0x010fe2000001006c */
[----:B------:R-:W-:-:S04]  /*5990*/  UMOV UR12, 0xffffffff ;  /* 0xffffffff000c7882 */ /* 0x000fc80000000000 */
[----:B------:R-:W-:-:S07]  /*59a0*/  FSEL R211, R108, R109, !P3 ;  /* 0x0000006d6cd37208 */ /* 0x000fce0005800000 */
[----:B--23--:R-:W-:Y:S01]  /*59b0*/  @P3 FMUL.FTZ R111, R111, R214 ;  /* 0x000000d66f6f3220 */ /* 0x00cfe20000410000 */
[----:B------:R-:W-:Y:S06]  /*59c0*/  BRA.DIV UR12, `(.L_x_6522) ;  /* 0x0000003a0c507947 */ /* 0x000fec000b800000 */
.L_x_6581:
[----:B------:R-:W-:-:S03]  /*59d0*/  UMOV UR12, 0xffffffff ;  /* 0xffffffff000c7882 */ /* 0x000fc60000000000 */
[----:B------:R-:W-:Y:S05]  /*59e0*/  BRA.DIV UR12, `(.L_x_6523) ;  /* 0x0000003a0c707947 */ /* 0x000fea000b800000 */
.L_x_6584:
[----:B------:R-:W-:-:S03]  /*59f0*/  UMOV UR12, 0xffffffff ;  /* 0xffffffff000c7882 */ /* 0x000fc60000000000 */
[----:B------:R-:W-:Y:S05]  /*5a00*/  BRA.DIV UR12, `(.L_x_6524) ;  /* 0x0000003a0c907947 */ /* 0x000fea000b800000 */
[----:B------:R2:W3:Y:S04]  /*5a10*/  SHFL.UP PT, R212, R111, 0x1, RZ ;  /* 0x042000006fd47989 */ /* 0x0004e800000e00ff */
[----:B------:R-:W4:Y:S04]  /*5a20*/  SHFL.UP PT, R211, R211, 0x1, RZ ;  /* 0x04200000d3d37989 */ /* 0x000f2800000e00ff */
[----:B-----5:R2:W0:Y:S04]  /*5a30*/  SHFL.IDX PT, R108, R112, RZ, 0x1f ;  /* 0x00001fff706c7589 */ /* 0x02042800000e0000 */
[----:B------:R2:W0:Y:S02]  /*5a40*/  SHFL.IDX PT, R109, R113, RZ, 0x1f ;  /* 0x00001fff716d7589 */ /* 0x00042400000e0000 */
.L_x_6590:
[----:B--2---:R-:W2:Y:S01]  /*5a50*/  LDS.64 R110, [R25+0x4230] ;  /* 0x00423000196e7984 */ /* 0x004ea20000000a00 */
[C---:B0--34-:R-:W-:Y:S01]  /*5a60*/  @P1 FFMA.FTZ R109, R212.reuse, R109, R211 ;  /* 0x0000006dd46d1223 */ /* 0x059fe200000100d3 */
[----:B------:R-:W-:-:S03]  /*5a70*/  @P1 FMUL.FTZ R108, R212, R108 ;  /* 0x0000006cd46c1220 */ /* 0x000fc60000410000 */
[-C--:B--2---:R-:W-:Y:S01]  /*5a80*/  FFMA.FTZ R111, R109, R110.reuse, R111 ;  /* 0x0000006e6d6f7223 */ /* 0x084fe2000001006f */
[----:B------:R-:W-:-:S05]  /*5a90*/  FMUL.FTZ R110, R108, R110 ;  /* 0x0000006e6c6e7220 */ /* 0x000fca0000410000 */
[----:B------:R3:W-:Y:S02]  /*5aa0*/  STS.128 [R25+0x4230], R108 ;  /* 0x0042306c19007388 */ /* 0x0007e40000000c00 */
.L_x_6520:
        /* <DEDUP_REMOVED lines=109> */
.L_x_6607:
        /* <DEDUP_REMOVED lines=10> */
.L_x_6525:
        /* <DEDUP_REMOVED lines=49> */
[----:B------:R-:W-:-:S03]  /*6530*/  FMUL.FTZ R233, R191, R37 ;  /* 0x00000025bfe97220 */ /* 0x000fc60000410000 */
[----:B------:R-:W-:Y:S01]  /*6540*/  FFMA.FTZ R193, R193, R129, R128 ;  /* 0x00000081c1c17223 */ /* 0x000fe20000010080 */
[----:B-1----:R-:W-:Y:S01]  /*6550*/  FMUL.FTZ R112, R129, R36 ;  /* 0x0000002481707220 */ /* 0x002fe20000410000 */
[----:B------:R-:W-:Y:S02]  /*6560*/  P2R R128, PR, RZ, 0x8 ;  /* 0x00000008ff807803 */ /* 0x000fe40000000000 */
[----:B------:R-:W-:-:S04]  /*6570*/  FFMA.FTZ R127, R116, R193, R127 ;  /* 0x000000c1747f7223 */ /* 0x000fc8000001007f */
[----:B------:R-:W-:Y:S01]  /*6580*/  FFMA.FTZ R205, R117, R127, R126 ;  /* 0x0000007f75cd7223 */ /* 0x000fe2000001007e */
[----:B------:R-:W-:-:S04]  /*6590*/  IMAD.WIDE.U32 R116, R162, UR8, R186 ;  /* 0x00000008a2747c25 */ /* 0x000fc8000f8e00ba */
[----:B------:R-:W-:Y:S01]  /*65a0*/  FMUL.FTZ R138, R127, R34 ;  /* 0x000000227f8a7220 */ /* 0x000fe20000410000 */
[----:B------:R-:W-:-:S03]  /*65b0*/  FFMA.FTZ R207, R118, R205, R125 ;  /* 0x000000cd76cf7223 */ /* 0x000fc6000001007d */
[----:B------:R-:W-:Y:S01]  /*65c0*/  FMUL.FTZ R229, R47, R138 ;  /* 0x0000008a2fe57220 */ /* 0x000fe20000410000 */
[----:B------:R-:W-:Y:S01]  /*65d0*/  FFMA.FTZ R125, R114, R207, R115 ;  /* 0x000000cf727d7223 */ /* 0x000fe20000010073 */
[----:B------:R-:W-:Y:S01]  /*65e0*/  IMAD R115, R163, UR8, R117 ;  /* 0x00000008a3737c24 */ /* 0x000fe2000f8e0275 */
[C---:B------:R-:W-:Y:S01]  /*65f0*/  LEA R114, P1, R116.reuse, UR32, 0x2 ;  /* 0x0000002074727c11 */ /* 0x040fe2000f8210ff */
        /* <DEDUP_REMOVED lines=111> */
.L_x_6528:
[----:B------:R-:W-:Y:S05]  /*6cf0*/  BSYNC.RECONVERGENT B0 ;  /* 0x0000000000007941 */ /* 0x000fea0003800200 */
.L_x_6527:
[----:B-12---:R0:W1:Y:S01]  /*6d00*/  LDS R211, [R9+0x1180] ;  /* 0x0011800009d37984 */ /* 0x0060620000000800 */
[----:B------:R-:W-:Y:S04]  /*6d10*/  BSSY.RECONVERGENT B0, `(.L_x_6529) ;  /* 0x0000004000007945 */ /* 0x000fe80003800200 */
[----:B------:R-:W-:Y:S05]  /*6d20*/  @!P0 BRA `(.L_x_6530) ;  /* 0x0000000000088947 */ /* 0x000fea0003800000 */
[----:B------:R2:W-:Y:S04]  /*6d30*/  REDG.E.ADD.F32.FTZ.RN.STRONG.GPU desc[UR26][R110.64+0x100], R251 ;  /* 0x000100fb6e0079a6 */ /* 0x0005e8000c12f31a */
[----:B-1----:R2:W-:Y:S02]  /*6d40*/  REDG.E.ADD.F32.FTZ.RN.STRONG.GPU desc[UR26][R114.64+0x100], R211 ;  /* 0x000100d3720079a6 */ /* 0x0025e4000c12f31a */
.L_x_6530:
[----:B------:R-:W-:Y:S05]  /*6d50*/  BSYNC.RECONVERGENT B0 ;  /* 0x0000000000007941 */ /* 0x000fea0003800200 */
.L_x_6529:
[----:B-12---:R1:W2:Y:S01]  /*6d60*/  LDS R211, [R10+0x1280] ;  /* 0x001280000ad37984 */ /* 0x0062a20000000800 */
[----:B------:R-:W-:Y:S04]  /*6d70*/  BSSY.RECONVERGENT B0, `(.L_x_6531) ;  /* 0x0000004000007945 */ /* 0x000fe80003800200 */
[----:B------:R-:W-:Y:S05]  /*6d80*/  @!P3 BRA `(.L_x_6532) ;  /* 0x000000000008b947 */ /* 0x000fea0003800000 */
[----:B------:R3:W-:Y:S04]  /*6d90*/  REDG.E.ADD.F32.FTZ.RN.STRONG.GPU desc[UR26][R110.64+0x200], R116 ;  /* 0x000200746e0079a6 */ /* 0x0007e8000c12f31a */
[----:B--2---:R3:W-:Y:S02]  /*6da0*/  REDG.E.ADD.F32.FTZ.RN.STRONG.GPU desc[UR26][R114.64+0x200], R211 ;  /* 0x000200d3720079a6 */ /* 0x0047e4000c12f31a */
.L_x_6532:
[----:B------:R-:W-:Y:S05]  /*6db0*/  BSYNC.RECONVERGENT B0 ;  /* 0x0000000000007941 */ /* 0x000fea0003800200 */
.L_x_6531:
[----:B--23--:R2:W3:Y:S01]  /*6dc0*/  LDS R211, [R11+0x1380] ;  /* 0x001380000bd37984 */ /* 0x00c4e20000000800 */
[----:B------:R-:W-:Y:S04]  /*6dd0*/  BSSY.RECONVERGENT B0, `(.L_x_6533) ;  /* 0x0000004000007945 */ /* 0x000fe80003800200 */
[----:B------:R-:W-:Y:S05]  /*6de0*/  @!P4 BRA `(.L_x_6534) ;  /* 0x000000000008c947 */ /* 0x000fea0003800000 */
[----:B------:R4:W-:Y:S04]  /*6df0*/  REDG.E.ADD.F32.FTZ.RN.STRONG.GPU desc[UR26][R110.64+0x300], R118 ;  /* 0x000300766e0079a6 */ /* 0x0009e8000c12f31a */
[----:B---3--:R4:W-:Y:S02]  /*6e00*/  REDG.E.ADD.F32.FTZ.RN.STRONG.GPU desc[UR26][R114.64+0x300], R211 ;  /* 0x000300d3720079a6 */ /* 0x0089e4000c12f31a */
.L_x_6534:
[----:B------:R-:W-:Y:S05]  /*6e10*/  BSYNC.RECONVERGENT B0 ;  /* 0x0000000000007941 */ /* 0x000fea0003800200 */
.L_x_6533:
[----:B---34-:R3:W4:Y:S01]  /*6e20*/  LDS R211, [R12+0x1480] ;  /* 0x001480000cd37984 */ /* 0x0187220000000800 */
[----:B------:R-:W-:Y:S04]  /*6e30*/  BSSY.RECONVERGENT B0, `(.L_x_6535) ;  /* 0x0000004000007945 */ /* 0x000fe80003800200 */
[----:B------:R-:W-:Y:S05]  /*6e40*/  @!P5 BRA `(.L_x_6536) ;  /* 0x000000000008d947 */ /* 0x000fea0003800000 */
[----:B------:R0:W-:Y:S04]  /*6e50*/  REDG.E.ADD.F32.FTZ.RN.STRONG.GPU desc[UR26][R110.64+0x400], R126 ;  /* 0x0004007e6e0079a6 */ /* 0x0001e8000c12f31a */
[----:B----4-:R0:W-:Y:S02]  /*6e60*/  REDG.E.ADD.F32.FTZ.RN.STRONG.GPU desc[UR26][R114.64+0x400], R211 ;  /* 0x000400d3720079a6 */ /* 0x0101e4000c12f31a */
.L_x_6536:
[----:B------:R-:W-:Y:S05]  /*6e70*/  BSYNC.RECONVERGENT B0 ;  /* 0x0000000000007941 */ /* 0x000fea0003800200 */
.L_x_6535:
        /* <DEDUP_REMOVED lines=10> */
.L_x_6538:
[----:B------:R-:W-:Y:S05]  /*6f20*/  BSYNC.RECONVERGENT B0 ;  /* 0x0000000000007941 */ /* 0x000fea0003800200 */
.L_x_6537:
[----:B0---4-:R0:W4:Y:S01]  /*6f30*/  LDS R211, [R14+0x1680] ;  /* 0x001680000ed37984 */ /* 0x0111220000000800 */
[----:B------:R-:W-:Y:S04]  /*6f40*/  BSSY.RECONVERGENT B0, `(.L_x_6539) ;  /* 0x0000004000007945 */ /* 0x000fe80003800200 */
[----:B------:R-:W-:Y:S05]  /*6f50*/  @!P3 BRA `(.L_x_6540) ;  /* 0x000000000008b947 */ /* 0x000fea0003800000 */
[----:B------:R0:W-:Y:S04]  /*6f60*/  REDG.E.ADD.F32.FTZ.RN.STRONG.GPU desc[UR26][R110.64+0x600], R192 ;  /* 0x000600c06e0079a6 */ /* 0x0001e8000c12f31a */
[----:B----4-:R0:W-:Y:S02]  /*6f70*/  REDG.E.ADD.F32.FTZ.RN.STRONG.GPU desc[UR26][R114.64+0x600], R211 ;  /* 0x000600d3720079a6 */ /* 0x0101e4000c12f31a */
.L_x_6540:
[----:B------:R-:W-:Y:S05]  /*6f80*/  BSYNC.RECONVERGENT B0 ;  /* 0x0000000000007941 */ /* 0x000fea0003800200 */
.L_x_6539:
[----:B0---4-:R0:W4:Y:S01]  /*6f90*/  LDS R211, [R15+0x1780] ;  /* 0x001780000fd37984 */ /* 0x0111220000000800 */
[----:B------:R-:W-:Y:S04]  /*6fa0*/  BSSY.RECONVERGENT B0, `(.L_x_6541) ;  /* 0x0000004000007945 */ /* 0x000fe80003800200 */
[----:B------:R-:W-:Y:S05]  /*6fb0*/  @!P4 BRA `(.L_x_6542) ;  /* 0x000000000008c947 */ /* 0x000fea0003800000 */
[----:B------:R0:W-:Y:S04]  /*6fc0*/  REDG.E.ADD.F32.FTZ.RN.STRONG.GPU desc[UR26][R110.64+0x700], R194 ;  /* 0x000700c26e0079a6 */ /* 0x0001e8000c12f31a */
[----:B----4-:R0:W-:Y:S02]  /*6fd0*/  REDG.E.ADD.F32.FTZ.RN.STRONG.GPU desc[UR26][R114.64+0x700], R211 ;  /* 0x000700d3720079a6 */ /* 0x0101e4000c12f31a */
.L_x_6542:
[----:B------:R-:W-:Y:S05]  /*6fe0*/  BSYNC.RECONVERGENT B0 ;  /* 0x0000000000007941 */ /* 0x000fea0003800200 */
.L_x_6541:
[----:B0---4-:R0:W4:Y:S01]  /*6ff0*/  LDS R211, [R24+0x1880] ;  /* 0x0018800018d37984 */ /* 0x0111220000000800 */
[----:B------:R-:W-:Y:S04]  /*7000*/  BSSY.RECONVERGENT B0, `(.L_x_6543) ;  /* 0x0000004000007945 */ /* 0x000fe80003800200 */
[----:B------:R-:W-:Y:S05]  /*7010*/  @!P5 BRA `(.L_x_6544) ;  /* 0x000000000008d947 */ /* 0x000fea0003800000 */
[----:B------:R0:W-:Y:S04]  /*7020*/  REDG.E.ADD.F32.FTZ.RN.STRONG.GPU desc[UR26][R110.64+0x800], R237 ;  /* 0x000800ed6e0079a6 */ /* 0x0001e8000c12f31a */
[----:B----4-:R0:W-:Y:S02]  /*7030*/  REDG.E.ADD.F32.FTZ.RN.STRONG.GPU desc[UR26][R114.64+0x800], R211 ;  /* 0x000800d3720079a6 */ /* 0x0101e4000c12f31a */
.L_x_6544:
[----:B------:R-:W-:Y:S05]  /*7040*/  BSYNC.RECONVERGENT B0 ;  /* 0x0000000000007941 */ /* 0x000fea0003800200 */
.L_x_6543:
[----:B0---4-:R0:W4:Y:S01]  /*7050*/  LDS R211, [R16+0x1980] ;  /* 0x0019800010d37984 */ /* 0x0111220000000800 */
[----:B------:R-:W-:Y:S04]  /*7060*/  BSSY.RECONVERGENT B0, `(.L_x_6545) ;  /* 0x0000004000007945 */ /* 0x000fe80003800200 */
[----:B------:R-:W-:Y:S05]  /*7070*/  @!P6 BRA `(.L_x_6546) ;  /* 0x000000000008e947 */ /* 0x000fea0003800000 */
[----:B------:R0:W-:Y:S04]  /*7080*/  REDG.E.ADD.F32.FTZ.RN.STRONG.GPU desc[UR26][R110.64+0x900], R235 ;  /* 0x000900eb6e0079a6 */ /* 0x0001e8000c12f31a */
[----:B----4-:R0:W-:Y:S02]  /*7090*/  REDG.E.ADD.F32.FTZ.RN.STRONG.GPU desc[UR26][R114.64+0x900], R211 ;  /* 0x000900d3720079a6 */ /* 0x0101e4000c12f31a */
.L_x_6546:
[----:B------:R-:W-:Y:S05]  /*70a0*/  BSYNC.RECONVERGENT B0 ;  /* 0x0000000000007941 */ /* 0x000fea0003800200 */
.L_x_6545:
        /* <DEDUP_REMOVED lines=10> */
.L_x_6548:
[----:B------:R-:W-:Y:S05]  /*7150*/  BSYNC.RECONVERGENT B0 ;  /* 0x0000000000007941 */ /* 0x000fea0003800200 */
.L_x_6547:
[----:B0---4-:R0:W4:Y:S01]  /*7160*/  LDS R211, [R18+0x1b80] ;  /* 0x001b800012d37984 */ /* 0x0111220000000800 */
[----:B------:R-:W-:Y:S04]  /*7170*/  BSSY.RECONVERGENT B0, `(.L_x_6549) ;  /* 0x0000004000007945 */ /* 0x000fe80003800200 */
[----:B------:R-:W-:Y:S05]  /*7180*/  @!P1 BRA `(.L_x_6550) ;  /* 0x0000000000089947 */ /* 0x000fea0003800000 */
[----:B------:R0:W-:Y:S04]  /*7190*/  REDG.E.ADD.F32.FTZ.RN.STRONG.GPU desc[UR26][R110.64+0xb00], R231 ;  /* 0x000b00e76e0079a6 */ /* 0x0001e8000c12f31a */
[----:B----4-:R0:W-:Y:S02]  /*71a0*/  REDG.E.ADD.F32.FTZ.RN.STRONG.GPU desc[UR26][R114.64+0xb00], R211 ;  /* 0x000b00d3720079a6 */ /* 0x0101e4000c12f31a */
.L_x_6550:
[----:B------:R-:W-:Y:S05]  /*71b0*/  BSYNC.RECONVERGENT B0 ;  /* 0x0000000000007941 */ /* 0x000fea0003800200 */
.L_x_6549:
[----:B0---4-:R0:W4:Y:S01]  /*71c0*/  LDS R211, [R19+0x1c80] ;  /* 0x001c800013d37984 */ /* 0x0111220000000800 */
[----:B------:R-:W-:Y:S04]  /*71d0*/  BSSY.RECONVERGENT B0, `(.L_x_6551) ;  /* 0x0000004000007945 */ /* 0x000fe80003800200 */
[----:B------:R-:W-:Y:S05]  /*71e0*/  @!P3 BRA `(.L_x_6552) ;  /* 0x000000000008b947 */ /* 0x000fea0003800000 */
[----:B------:R0:W-:Y:S04]  /*71f0*/  REDG.E.ADD.F32.FTZ.RN.STRONG.GPU desc[UR26][R110.64+0xc00], R229 ;  /* 0x000c00e56e0079a6 */ /* 0x0001e8000c12f31a */
[----:B----4-:R0:W-:Y:S02]  /*7200*/  REDG.E.ADD.F32.FTZ.RN.STRONG.GPU desc[UR26][R114.64+0xc00], R211 ;  /* 0x000c00d3720079a6 */ /* 0x0101e4000c12f31a */
.L_x_6552:
[----:B------:R-:W-:Y:S05]  /*7210*/  BSYNC.RECONVERGENT B0 ;  /* 0x0000000000007941 */ /* 0x000fea0003800200 */
.L_x_6551:
[----:B0---4-:R0:W4:Y:S01]  /*7220*/  LDS R211, [R20+0x1d80] ;  /* 0x001d800014d37984 */ /* 0x0111220000000800 */
[----:B------:R-:W-:Y:S04]  /*7230*/  BSSY.RECONVERGENT B0, `(.L_x_6553) ;  /* 0x0000004000007945 */ /* 0x000fe80003800200 */
[----:B------:R-:W-:Y:S05]  /*7240*/  @!P4 BRA `(.L_x_6554) ;  /* 0x000000000008c947 */ /* 0x000fea0003800000 */
[----:B------:R0:W-:Y:S04]  /*7250*/  REDG.E.ADD.F32.FTZ.RN.STRONG.GPU desc[UR26][R110.64+0xd00], R221 ;  /* 0x000d00dd6e0079a6 */ /* 0x0001e8000c12f31a */
[----:B----4-:R0:W-:Y:S02]  /*7260*/  REDG.E.ADD.F32.FTZ.RN.STRONG.GPU desc[UR26][R114.64+0xd00], R211 ;  /* 0x000d00d3720079a6 */ /* 0x0101e4000c12f31a */
.L_x_6554:
[----:B------:R-:W-:Y:S05]  /*7270*/  BSYNC.RECONVERGENT B0 ;  /* 0x0000000000007941 */ /* 0x000fea0003800200 */
.L_x_6553:
[----:B0---4-:R0:W4:Y:S01]  /*7280*/  LDS R211, [R21+0x1e80] ;  /* 0x001e800015d37984 */ /* 0x0111220000000800 */
[----:B------:R-:W-:Y:S04]  /*7290*/  BSSY.RECONVERGENT B0, `(.L_x_6555) ;  /* 0x0000004000007945 */ /* 0x000fe80003800200 */
[----:B------:R-:W-:Y:S05]  /*72a0*/  @!P5 BRA `(.L_x_6556) ;  /* 0x000000000008d947 */ /* 0x000fea0003800000 */
[----:B------:R0:W-:Y:S04]  /*72b0*/  REDG.E.ADD.F32.FTZ.RN.STRONG.GPU desc[UR26][R110.64+0xe00], R117 ;  /* 0x000e00756e0079a6 */ /* 0x0001e8000c12f31a */
[----:B----4-:R0:W-:Y:S02]  /*72c0*/  REDG.E.ADD.F32.FTZ.RN.STRONG.GPU desc[UR26][R114.64+0xe00], R211 ;  /* 0x000e00d3720079a6 */ /* 0x0101e4000c12f31a */
.L_x_6556:
[----:B------:R-:W-:Y:S05]  /*72d0*/  BSYNC.RECONVERGENT B0 ;  /* 0x0000000000007941 */ /* 0x000fea0003800200 */
.L_x_6555:
[----:B0-----:R0:W0:Y:S01]  /*72e0*/  LDS R117, [R22+0x1f80] ;  /* 0x001f800016757984 */ /* 0x0010220000000800 */
[----:B------:R-:W-:Y:S04]  /*72f0*/  BSSY.RECONVERGENT B0, `(.L_x_6557) ;  /* 0x0000004000007945 */ /* 0x000fe80003800200 */
[----:B------:R-:W-:Y:S05]  /*7300*/  @!P6 BRA `(.L_x_6558) ;  /* 0x000000000008e947 */ /* 0x000fea0003800000 */
[----:B------:R1:W-:Y:S04]  /*7310*/  REDG.E.ADD.F32.FTZ.RN.STRONG.GPU desc[UR26][R110.64+0xf00], R113 ;  /* 0x000f00716e0079a6 */ /* 0x0003e8000c12f31a */
[----:B0-----:R1:W-:Y:S02]  /*7320*/  REDG.E.ADD.F32.FTZ.RN.STRONG.GPU desc[UR26][R114.64+0xf00], R117 ;  /* 0x000f0075720079a6 */ /* 0x0013e4000c12f31a */
.L_x_6558:
[----:B------:R-:W-:Y:S05]  /*7330*/  BSYNC.RECONVERGENT B0 ;  /* 0x0000000000007941 */ /* 0x000fea0003800200 */
.L_x_6557:
[----:B------:R-:W5:Y:S01]  /*7340*/  SHFL.DOWN P0, R112, R109, 0x1, 0x1f ;  /* 0x08201f006d707f89 */ /* 0x000f620000000000 */
[----:B------:R-:W-:Y:S01]  /*7350*/  ISETP.NE.AND P3, PT, R128, RZ, PT ;  /* 0x000000ff8000720c */ /* 0x000fe20003f65270 */
        /* <DEDUP_REMOVED lines=22> */
[----:B-----5:R-:W-:Y:S01]  /*74c0*/  @P0 FADD R112, R109, R112 ;  /* 0x000000706d700221 */ /* 0x020fe20000000000 */
[-C--:B------:R-:W-:Y:S01]  /*74d0*/  FMUL.FTZ R101, R98, R191.reuse ;  /* 0x000000bf62657220 */ /* 0x080fe20000410000 */
[C---:B------:R-:W-:Y:S01]  /*74e0*/  FMUL.FTZ R105, R190.reuse, R204 ;  /* 0x000000ccbe697220 */ /* 0x040fe20000410000 */
[----:B------:R-:W-:Y:S01]  /*74f0*/  FMUL.FTZ R98, R190, R191 ;  /* 0x000000bfbe627220 */ /* 0x000fe20000410000 */
[----:B------:R-:W-:Y:S01]  /*7500*/  FMUL.FTZ R136, R136, R97 ;  /* 0x0000006188887220 */ /* 0x000fe20000410000 */
        /* <DEDUP_REMOVED lines=93> */
.L_x_6560:
[----:B------:R-:W-:Y:S05]  /*7ae0*/  BSYNC.RECONVERGENT B0 ;  /* 0x0000000000007941 */ /* 0x000fea0003800200 */
.L_x_6559:
[----:B------:R-:W-:-:S04]  /*7af0*/  UIADD3 UR8, UPT, UPT, UR8, 0x1, URZ ;  /* 0x0000000108087890 */ /* 0x000fc8000fffe0ff */
[----:B------:R-:W-:-:S09]  /*7b00*/  UISETP.GE.AND UP0, UPT, UR8, UR35, UPT ;  /* 0x000000230800728c */ /* 0x000fd2000bf06270 */
[----:B------:R-:W-:Y:S05]  /*7b10*/  BRA.U !UP0, `(.L_x_6561) ;  /* 0xffffffcd08fc7547 */ /* 0x000fea000b83ffff */
.L_x_6516:
[----:B------:R-:W-:Y:S06]  /*7b20*/  BAR.SYNC.DEFER_BLOCKING 0x0 ;  /* 0x0000000000007b1d */ /* 0x000fec0000010000 */
[----:B------:R-:W5:Y:S01]  /*7b30*/  LDCU.64 UR14, c[0x0][0x4f8] ;  /* 0x00009f00ff0e77ac */ /* 0x000f620008000a00 */
[----:B------:R-:W-:Y:S01]  /*7b40*/  UMOV UR7, URZ ;  /* 0x000000ff00077c82 */ /* 0x000fe20008000000 */
[----:B------:R-:W0:Y:S01]  /*7b50*/  LDCU.64 UR30, c[0x0][0x550] ;  /* 0x0000aa00ff1e77ac */ /* 0x000e220008000a00 */
[----:B------:R-:W2:Y:S04]  /*7b60*/  LDG.E.128 R32, desc[UR26][R178.64] ;  /* 0x0000001ab2207981 */ /* 0x000ea8000c1e1d00 */
[----:B------:R-:W3:Y:S04]  /*7b70*/  LDG.E.128 R40, desc[UR26][R178.64+0x200] ;  /* 0x0002001ab2287981 */ /* 0x000ee8000c1e1d00 */
[----:B------:R-:W4:Y:S04]  /*7b80*/  LDG.E.128 R44, desc[UR26][R178.64+0x400] ;  /* 0x0004001ab22c7981 */ /* 0x000f28000c1e1d00 */
[----:B------:R-:W4:Y:S01]  /*7b90*/  LDG.E.128 R48, desc[UR26][R178.64+0x600] ;  /* 0x0006001ab2307981 */ /* 0x000f22000c1e1d00 */
[----:B-----5:R-:W-:-:S02]  /*7ba0*/  UIMAD.WIDE.U32 UR12, UR29, UR14, UR6 ;  /* 0x0000000e1d0c72a5 */ /* 0x020fc4000f8e0006 */
[----:B------:R-:W-:Y:S02]  /*7bb0*/  UIADD3 UR20, UP1, UPT, UR20, -0x1000, URZ ;  /* 0xfffff00014147890 */ /* 0x000fe4000ff3e0ff */
[----:B------:R-:W-:Y:S01]  /*7bc0*/  UIMAD UR13, UR29, UR15, UR13 ;  /* 0x0000000f1d0d72a4 */ /* 0x000fe2000f8e020d */
[----:B------:R-:W5:Y:S01]  /*7bd0*/  LDCU.64 UR14, c[0x0][0x500] ;  /* 0x0000a000ff0e77ac */ /* 0x000f620008000a00 */
[----:B------:R-:W-:Y:S02]  /*7be0*/  UIADD3 UR22, UP2, UPT, UR22, -0x1000, URZ ;  /* 0xfffff00016167890 */ /* 0x000fe4000ff5e0ff */
[----:B------:R-:W-:Y:S02]  /*7bf0*/  UIADD3.X UR21, UPT, UPT, UR21, -0x1, URZ, UP1, !UPT ;  /* 0xffffffff15157890 */ /* 0x000fe40008ffe4ff */
[----:B------:R-:W-:Y:S02]  /*7c00*/  UIADD3.X UR23, UPT, UPT, UR23, -0x1, URZ, UP2, !UPT ;  /* 0xffffffff17177890 */ /* 0x000fe400097fe4ff */
[----:B-----5:R-:W-:-:S04]  /*7c10*/  UIMAD.WIDE.U32 UR12, UR28, UR14, UR12 ;  /* 0x0000000e1c0c72a5 */ /* 0x020fc8000f8e000c */
[----:B------:R-:W-:Y:S02]  /*7c20*/  UIMAD UR13, UR28, UR15, UR13 ;  /* 0x0000000f1c0d72a4 */ /* 0x000fe4000f8e020d */
[----:B0-----:R-:W-:Y:S01]  /*7c30*/  ULEA UR8, UP0, UR12, UR30, 0x2 ;  /* 0x0000001e0c087291 */ /* 0x001fe2000f8010ff */
[----:B------:R-:W0:Y:S03]  /*7c40*/  LDCU.64 UR14, c[0x0][0x520] ;  /* 0x0000a400ff0e77ac */ /* 0x000e260008000a00 */
[----:B------:R-:W-:Y:S01]  /*7c50*/  ULEA.HI.X UR12, UR12, UR31, UR13, 0x2, UP0 ;  /* 0x0000001f0c0c7291 */ /* 0x000fe200080f140d */
[----:B------:R-:W5:Y:S01]  /*7c60*/  LDCU.64 UR30, c[0x0][0x560] ;  /* 0x0000ac00ff1e77ac */ /* 0x000f620008000a00 */
        /* <DEDUP_REMOVED lines=29> */
[----:B------:R-:W2:Y:S01]  /*7e40*/  @!P2 MUFU.EX2 R28, R28 ;  /* 0x0000001c001ca308 */ /* 0x000ea20000000800 */
[----:B------:R-:W-:-:S03]  /*7e50*/  @!P6 FMUL.FTZ R32, R36, -1.4426950216293334961 ;  /* 0xbfb8aa3b2420e820 */ /* 0x000fc60000410000 */
[----:B------:R-:W3:Y:S04]  /*7e60*/  @!P3 MUFU.EX2 R40, R40 ;  /* 0x000000280028b308 */ /* 0x000ee80000000800 */
        /* <DEDUP_REMOVED lines=8> */
[----:B------:R-:W1:Y:S01]  /*7ef0*/  @!P0 MUFU.EX2 R40, R40 ;  /* 0x0000002800288308 */ /* 0x000e620000000800 */
[----:B---3--:R-:W-:Y:S01]  /*7f00*/  @!P1 FMUL.FTZ R41, R38, -1.4426950216293334961 ;  /* 0xbfb8aa3b26299820 */ /* 0x008fe20000410000 */
[----:B--2---:R-:W-:Y:S01]  /*7f10*/  @!P2 FMUL.FTZ R68, R68, R31 ;  /* 0x0000001f4444a220 */ /* 0x004fe20000410000 */
[----:B------:R-:W-:Y:S01]  /*7f20*/  FSETP.GTU.FTZ.AND P2, PT, R39, 20, PT ;  /* 0x41a000002700780b */ /* 0x000fe20003f5c000 */
[----:B------:R-:W-:Y:S01]  /*7f30*/  @!P5 FMUL.FTZ R31, R55, -1.4426950216293334961 ;  /* 0xbfb8aa3b371fd820 */ /* 0x000fe20000410000 */
[----:B------:R-:W2:Y:S04]  /*7f40*/  @!P4 MUFU.EX2 R28, R28 ;  /* 0x0000001c001cc308 */ /* 0x000ea80000000800 */
[----:B------:R-:W3:Y:S01]  /*7f50*/  @!P1 MUFU.EX2 R41, R41 ;  /* 0x0000002900299308 */ /* 0x000ee20000000800 */
[----:B----4-:R-:W-:Y:S01]  /*7f60*/  @!P3 FMUL.FTZ R69, R69, R42 ;  /* 0x0000002a4545b220 */ /* 0x010fe20000410000 */
[----:B------:R-:W-:-:S02]  /*7f70*/  FSETP.GTU.FTZ.AND P3, PT, R43, 20, PT ;  /* 0x41a000002b00780b */ /* 0x000fc40003f7c000 */
[----:B------:R-:W4:Y:S01]  /*7f80*/  @!P5 MUFU.EX2 R31, R31 ;  /* 0x0000001f001fd308 */ /* 0x000f220000000800 */
[----:B-1----:R-:W-:Y:S02]  /*7f90*/  @!P0 FADD.FTZ R40, R40, 1 ;  /* 0x3f80000028288421 */ /* 0x002fe40000010000 */
[----:B------:R-:W-:Y:S01]  /*7fa0*/  @!P2 FMUL.FTZ R42, R39, -1.4426950216293334961 ;  /* 0xbfb8aa3b272aa820 */ /* 0x000fe20000410000 */
[----:B------:R-:W1:Y:S01]  /*7fb0*/  @!P6 MUFU.RCP R47, R32 ;  /* 0x00000020002fe308 */ /* 0x000e620000001000 */
[----:B------:R-:W0:Y:S01]  /*7fc0*/  LDS.128 R36, [R30+0x30] ;  /* 0x000030001e247984 */ /* 0x000e220000000c00 */
[----:B--2---:R-:W-:Y:S01]  /*7fd0*/  @!P4 FADD.FTZ R28, R28, 1 ;  /* 0x3f8000001c1cc421 */ /* 0x004fe20000010000 */
[----:B------:R-:W-:Y:S01]  /*7fe0*/  BAR.SYNC.DEFER_BLOCKING 0x0 ;  /* 0x0000000000007b1d */ /* 0x000fe20000010000 */
[----:B---3--:R-:W-:-:S03]  /*7ff0*/  @!P1 FADD.FTZ R41, R41, 1 ;  /* 0x3f80000029299421 */ /* 0x008fc60000010000 */
[----:B------:R-:W-:Y:S01]  /*8000*/  @!P3 FMUL.FTZ R43, R43, -1.4426950216293334961 ;  /* 0xbfb8aa3b2b2bb820 */ /* 0x000fe20000410000 */
[----:B----4-:R-:W-:Y:S01]  /*8010*/  @!P5 FADD.FTZ R31, R31, 1 ;  /* 0x3f8000001f1fd421 */ /* 0x010fe20000010000 */
[----:B------:R-:W2:Y:S04]  /*8020*/  @!P2 MUFU.EX2 R42, R42 ;  /* 0x0000002a002aa308 */ /* 0x000ea80000000800 */
[----:B------:R-:W3:Y:S01]  /*8030*/  @!P3 MUFU.EX2 R43, R43 ;  /* 0x0000002b002bb308 */ /* 0x000ee20000000800 */
[----:B-1----:R-:W-:-:S03]  /*8040*/  @!P6 FMUL.FTZ R64, R64, R47 ;  /* 0x0000002f4040e220 */ /* 0x002fc60000410000 */
[----:B------:R-:W1:Y:S01]  /*8050*/  @!P4 MUFU.RCP R45, R28 ;  /* 0x0000001c002dc308 */ /* 0x000e620000001000 */
[----:B------:R-:W-:Y:S01]  /*8060*/  FSETP.GTU.FTZ.AND P6, PT, R35, 20, PT ;  /* 0x41a000002300780b */ /* 0x000fe20003fdc000 */
[----:B--2---:R-:W-:-:S06]  /*8070*/  @!P2 FADD.FTZ R42, R42, 1 ;  /* 0x3f8000002a2aa421 */ /* 0x004fcc0000010000 */
[----:B------:R-:W2:Y:S01]  /*8080*/  @!P5 MUFU.RCP R44, R31 ;  /* 0x0000001f002cd308 */ /* 0x000ea20000001000 */
[----:B---3--:R-:W-:Y:S01]  /*8090*/  @!P3 FADD.FTZ R43, R43, 1 ;  /* 0x3f8000002b2bb421 */ /* 0x008fe20000010000 */
[----:B------:R-:W-:Y:S04]  /*80a0*/  STS.128 [R30], R76 ;  /* 0x0000004c1e007388 */ /* 0x000fe80000000c00 */
[----:B------:R-:W-:Y:S01]  /*80b0*/  @!P6 FMUL.FTZ R32, R35, -1.4426950216293334961 ;  /* 0xbfb8aa3b2320e820 */ /* 0x000fe20000410000 */
[----:B------:R-:W-:Y:S01]  /*80c0*/  STS.128 [R30+0x10], R80 ;  /* 0x000010501e007388 */ /* 0x000fe20000000c00 */
[----:B------:R-:W3:Y:S01]  /*80d0*/  @!P0 MUFU.RCP R40, R40 ;  /* 0x0000002800288308 */ /* 0x000ee20000001000 */
[----:B-1----:R-:W-:Y:S01]  /*80e0*/  @!P4 FMUL.FTZ R70, R70, R45 ;  /* 0x0000002d4646c220 */ /* 0x002fe20000410000 */
[----:B------:R-:W-:Y:S01]  /*80f0*/  FSETP.GTU.FTZ.AND P4, PT, R33, 20, PT ;  /* 0x41a000002100780b */ /* 0x000fe20003f9c000 */
[----:B------:R-:W-:Y:S01]  /*8100*/  STS.128 [R30+0x20], R84 ;  /* 0x000020541e007388 */ /* 0x000fe20000000c00 */
[--C-:B0-----:R-:W-:Y:S01]  /*8110*/  FADD.FTZ R36, R36, R146.reuse ;  /* 0x0000009224247221 */ /* 0x101fe20000010000 */
[----:B------:R-:W-:-:S03]  /*8120*/  FADD.FTZ R37, R37, R146 ;  /* 0x0000009225257221 */ /* 0x000fc60000010000 */
[----:B------:R-:W0:Y:S01]  /*8130*/  @!P1 MUFU.RCP R41, R41 ;  /* 0x0000002900299308 */ /* 0x000e220000001000 */
[--C-:B------:R-:W-:Y:S01]  /*8140*/  FADD.FTZ R38, R38, R146.reuse ;  /* 0x0000009226267221 */ /* 0x100fe20000010000 */
[----:B------:R-:W-:Y:S01]  /*8150*/  FADD.FTZ R39, R39, R146 ;  /* 0x0000009227277221 */ /* 0x000fe20000010000 */
[----:B--2---:R-:W-:Y:S01]  /*8160*/  @!P5 FMUL.FTZ R71, R71, R44 ;  /* 0x0000002c4747d220 */ /* 0x004fe20000410000 */
[----:B------:R-:W-:Y:S01]  /*8170*/  FSETP.GTU.FTZ.AND P5, PT, R34, 20, PT ;  /* 0x41a000002200780b */ /* 0x000fe20003fbc000 */
[----:B------:R-:W-:Y:S01]  /*8180*/  STS.128 [R30+0x30], R88 ;  /* 0x000030581e007388 */ /* 0x000fe20000000c00 */
[----:B------:R-:W-:Y:S02]  /*8190*/  NOP ;  /* 0x0000000000007918 */ /* 0x000fe40000000000 */
[----:B------:R-:W1:Y:S01]  /*81a0*/  @!P2 MUFU.RCP R42, R42 ;  /* 0x0000002a002aa308 */ /* 0x000e620000001000 */
[----:B---3--:R-:W-:Y:S01]  /*81b0*/  @!P0 FMUL.FTZ R65, R65, R40 ;  /* 0x0000002841418220 */ /* 0x008fe20000410000 */
[----:B------:R-:W-:Y:S01]  /*81c0*/  FSETP.GTU.FTZ.AND P0, PT, R36, 20, PT ;  /* 0x41a000002400780b */ /* 0x000fe20003f1c000 */
[----:B------:R-:W-:Y:S01]  /*81d0*/  @!P4 FMUL.FTZ R28, R33, -1.4426950216293334961 ;  /* 0xbfb8aa3b211cc820 */ /* 0x000fe20000410000 */
[----:B------:R-:W-:Y:S05]  /*81e0*/  LDS.128 R44, [R29+0x600] ;  /* 0x000600001d2c7984 */ /* 0x000fea0000000c00 */
[----:B------:R-:W-:Y:S01]  /*81f0*/  @!P5 FMUL.FTZ R31, R34, -1.4426950216293334961 ;  /* 0xbfb8aa3b221fd820 */ /* 0x000fe20000410000 */
[----:B0-----:R-:W-:Y:S01]  /*8200*/  @!P1 FMUL.FTZ R66, R66, R41 ;  /* 0x0000002942429220 */ /* 0x001fe20000410000 */
[----:B------:R-:W-:Y:S01]  /*8210*/  FSETP.GTU.FTZ.AND P1, PT, R37, 20, PT ;  /* 0x41a000002500780b */ /* 0x000fe20003f3c000 */
[----:B------:R-:W0:Y:S03]  /*8220*/  @!P3 MUFU.RCP R43, R43 ;  /* 0x0000002b002bb308 */ /* 0x000e260000001000 */
[----:B------:R-:W-:-:S05]  /*8230*/  @!P0 FMUL.FTZ R33, R36, -1.4426950216293334961 ;  /* 0xbfb8aa3b24218820 */ /* 0x000fca0000410000 */
[----:B------:R-:W2:Y:S01]  /*8240*/  @!P6 MUFU.EX2 R48, R32 ;  /* 0x000000200030e308 */ /* 0x000ea20000000800 */
[----:B-1----:R-:W-:Y:S01]  /*8250*/  @!P2 FMUL.FTZ R67, R67, R42 ;  /* 0x0000002a4343a220 */ /* 0x002fe20000410000 */
[----:B------:R-:W-:Y:S02]  /*8260*/  FSETP.GTU.FTZ.AND P2, PT, R38, 20, PT ;  /* 0x41a000002600780b */ /* 0x000fe40003f5c000 */
[----:B------:R-:W-:Y:S01]  /*8270*/  @!P1 FMUL.FTZ R34, R37, -1.4426950216293334961 ;  /* 0xbfb8aa3b25229820 */ /* 0x000fe20000410000 */
[----:B------:R-:W-:Y:S04]  /*8280*/  @!P0 MUFU.EX2 R49, R33 ;  /* 0x0000002100318308 */ /* 0x000fe80000000800 */
[----:B------:R-:W1:Y:S01]  /*8290*/  @!P1 MUFU.EX2 R51, R34 ;  /* 0x0000002200339308 */ /* 0x000e620000000800 */
[----:B0-----:R-:W-:Y:S01]  /*82a0*/  @!P3 FMUL.FTZ R60, R60, R43 ;  /* 0x0000002b3c3cb220 */ /* 0x001fe20000410000 */
[----:B------:R-:W-:Y:S01]  /*82b0*/  FSETP.GTU.FTZ.AND P3, PT, R39, 20, PT ;  /* 0x41a000002700780b */ /* 0x000fe20003f7c000 */
[----:B------:R-:W0:Y:S01]  /*82c0*/  LDS.128 R40, [R29+0x400] ;  /* 0x000400001d287984 */ /* 0x000e220000000c00 */
[----:B------:R-:W3:Y:S01]  /*82d0*/  @!P4 MUFU.EX2 R28, R28 ;  /* 0x0000001c001cc308 */ /* 0x000ee20000000800 */
[----:B--2---:R-:W-:Y:S01]  /*82e0*/  @!P6 FADD.FTZ R50, R48, 1 ;  /* 0x3f8000003032e421 */ /* 0x004fe20000010000 */
[----:B------:R-:W-:Y:S01]  /*82f0*/  MOV R48, UR8 ;  /* 0x0000000800307c02 */ /* 0x000fe20008000f00 */
[----:B------:R-:W-:Y:S01]  /*8300*/  @!P2 FMUL.FTZ R35, R38, -1.4426950216293334961 ;  /* 0xbfb8aa3b2623a820 */ /* 0x000fe20000410000 */
[----:B------:R-:W2:Y:S04]  /*8310*/  @!P5 MUFU.EX2 R31, R31 ;  /* 0x0000001f001fd308 */ /* 0x000ea80000000800 */
[----:B------:R4:W5:Y:S01]  /*8320*/  @!P2 MUFU.EX2 R52, R35 ;  /* 0x000000230034a308 */ /* 0x0009620000000800 */
[----:B-1----:R-:W-:-:S02]  /*8330*/  @!P1 FADD.FTZ R51, R51, 1 ;  /* 0x3f80000033339421 */ /* 0x002fc40000010000 */
[----:B------:R-:W-:Y:S01]  /*8340*/  @!P3 FMUL.FTZ R36, R39, -1.4426950216293334961 ;  /* 0xbfb8aa3b2724b820 */ /* 0x000fe20000410000 */
[----:B------:R1:W5:Y:S01]  /*8350*/  @!P6 MUFU.RCP R56, R50 ;  /* 0x000000320038e308 */ /* 0x0003620000001000 */
[----:B---3--:R-:W-:Y:S01]  /*8360*/  @!P4 FADD.FTZ R28, R28, 1 ;  /* 0x3f8000001c1cc421 */ /* 0x008fe20000010000 */
[----:B----4-:R-:W3:Y:S01]  /*8370*/  LDS.128 R32, [R29] ;  /* 0x000000001d207984 */ /* 0x010ee20000000c00 */
[----:B--2---:R-:W-:-:S05]  /*8380*/  @!P5 FADD.FTZ R31, R31, 1 ;  /* 0x3f8000001f1fd421 */ /* 0x004fca0000010000 */
[----:B------:R2:W4:Y:S01]  /*8390*/  @!P3 MUFU.EX2 R53, R36 ;  /* 0x000000240035b308 */ /* 0x0005220000000800 */
[----:B-1----:R-:W-:Y:S01]  /*83a0*/  FADD.FTZ R50, R68, R147 ;  /* 0x0000009344327221 */ /* 0x002fe20000010000 */
[----:B-----5:R-:W-:Y:S02]  /*83b0*/  @!P2 FADD.FTZ R52, R52, 1 ;  /* 0x3f8000003434a421 */ /* 0x020fe40000010000 */
[----:B------:R1:W5:Y:S01]  /*83c0*/  @!P4 MUFU.RCP R54, R28 ;  /* 0x0000001c0036c308 */ /* 0x0003620000001000 */
[----:B--2---:R-:W2:Y:S01]  /*83d0*/  LDS.128 R36, [R29+0x200] ;  /* 0x000200001d247984 */ /* 0x004ea20000000c00 */
[----:B------:R-:W-:-:S06]  /*83e0*/  @!P6 FMUL.FTZ R63, R63, R56 ;  /* 0x000000383f3fe220 */ /* 0x000fcc0000410000 */
[----:B------:R0:W3:Y:S01]  /*83f0*/  @!P5 MUFU.RCP R55, R31 ;  /* 0x0000001f0037d308 */ /* 0x0000e20000001000 */
[----:B-1----:R-:W-:Y:S01]  /*8400*/  @!P0 FADD.FTZ R28, R49, 1 ;  /* 0x3f800000311c8421 */ /* 0x002fe20000010000 */
[----:B------:R-:W-:Y:S01]  /*8410*/  MOV R49, UR12 ;  /* 0x0000000c00317c02 */ /* 0x000fe20008000f00 */
[----:B----4-:R-:W-:Y:S01]  /*8420*/  @!P3 FADD.FTZ R53, R53, 1 ;  /* 0x3f8000003535b421 */ /* 0x010fe20000010000 */
[----:B------:R-:W1:Y:S01]  /*8430*/  LDCU.64 UR12, c[0x0][0x518] ;  /* 0x0000a300ff0c77ac */ /* 0x000e620008000a00 */
[----:B------:R-:W-:-:S03]  /*8440*/  IMAD.WIDE.U32 R48, R143, 0x10, R48 ;  /* 0x000000108f307825 */ /* 0x000fc600078e0030 */
[----:B------:R4:W1:Y:S01]  /*8450*/  @!P0 MUFU.RCP R57, R28 ;  /* 0x0000001c00398308 */ /* 0x0008620000001000 */
[----:B0-----:R-:W-:Y:S01]  /*8460*/  FADD.FTZ R31, R50, R69 ;  /* 0x00000045321f7221 */ /* 0x001fe20000010000 */
[----:B-----5:R-:W-:Y:S01]  /*8470*/  @!P4 FMUL.FTZ R61, R61, R54 ;  /* 0x000000363d3dc220 */ /* 0x020fe20000410000 */
[----:B------:R-:W-:Y:S04]  /*8480*/  STG.E.128 desc[UR26][R48.64+0x400], R40 ;  /* 0x0004002830007986 */ /* 0x000fe8000c101d1a */
[----:B------:R-:W-:Y:S01]  /*8490*/  STG.E.128 desc[UR26][R48.64+0x600], R44 ;  /* 0x0006002c30007986 */ /* 0x000fe2000c101d1a */
[----:B------:R-:W0:Y:S01]  /*84a0*/  @!P1 MUFU.RCP R58, R51 ;  /* 0x00000033003a9308 */ /* 0x000e220000001000 */
[----:B---3--:R-:W-:Y:S01]  /*84b0*/  @!P5 FMUL.FTZ R62, R62, R55 ;  /* 0x000000373e3ed220 */ /* 0x008fe20000410000 */
[----:B----4-:R-:W-:Y:S01]  /*84c0*/  FADD.FTZ R28, R31, R70 ;  /* 0x000000461f1c7221 */ /* 0x010fe20000010000 */
[----:B-1----:R-:W-:-:S03]  /*84d0*/  UIMAD.WIDE.U32 UR6, UR29, UR12, UR6 ;  /* 0x0000000c1d0672a5 */ /* 0x002fc6000f8e0006 */
[----:B------:R-:W-:Y:S01]  /*84e0*/  FADD.FTZ R31, R28, R71 ;  /* 0x000000471c1f7221 */ /* 0x000fe20000010000 */
[----:B------:R-:W-:Y:S01]  /*84f0*/  STG.E.128 desc[UR26][R48.64], R32 ;  /* 0x0000002030007986 */ /* 0x000fe2000c101d1a */
[----:B------:R-:W1:Y:S01]  /*8500*/  @!P2 MUFU.RCP R59, R52 ;  /* 0x00000034003ba308 */ /* 0x000e620000001000 */
[----:B------:R-:W-:Y:S01]  /*8510*/  @!P0 FMUL.FTZ R72, R72, R57 ;  /* 0x0000003948488220 */ /* 0x000fe20000410000 */
[----:B------:R-:W-:Y:S01]  /*8520*/  UIMAD UR7, UR29, UR13, UR7 ;  /* 0x0000000d1d0772a4 */ /* 0x000fe2000f8e0207 */
[----:B------:R-:W-:Y:S01]  /*8530*/  FADD.FTZ R28, R31, R64 ;  /* 0x000000401f1c7221 */ /* 0x000fe20000010000 */
[----:B------:R-:W-:Y:S02]  /*8540*/  IADD3 R0, P0, PT, R0, -0x1000, RZ ;  /* 0xfffff00000007810 */ /* 0x000fe40007f1e0ff */
[----:B------:R-:W-:Y:S01]  /*8550*/  UIMAD.WIDE.U32 UR6, UR28, UR14, UR6 ;  /* 0x0000000e1c0672a5 */ /* 0x000fe2000f8e0006 */
[----:B------:R-:W-:Y:S01]  /*8560*/  FADD.FTZ R31, R28, R65 ;  /* 0x000000411c1f7221 */ /* 0x000fe20000010000 */
[----:B------:R-:W3:Y:S01]  /*8570*/  @!P3 MUFU.RCP R76, R53 ;  /* 0x00000035004cb308 */ /* 0x000ee20000001000 */
[----:B0-----:R-:W-:Y:S01]  /*8580*/  @!P1 FMUL.FTZ R73, R73, R58 ;  /* 0x0000003a49499220 */ /* 0x001fe20000410000 */
[----:B------:R-:W-:Y:S01]  /*8590*/  UIMAD UR8, UR28, UR15, UR7 ;  /* 0x0000000f1c0872a4 */ /* 0x000fe2000f8e0207 */
[----:B--2---:R-:W-:Y:S01]  /*85a0*/  STG.E.128 desc[UR26][R48.64+0x200], R36 ;  /* 0x0002002430007986 */ /* 0x004fe2000c101d1a */
[----:B------:R-:W-:Y:S01]  /*85b0*/  ULEA UR7, UP0, UR6, UR30, 0x2 ;  /* 0x0000001e06077291 */ /* 0x000fe2000f8010ff */
[----:B------:R-:W-:Y:S03]  /*85c0*/  BAR.SYNC.DEFER_BLOCKING 0x0 ;  /* 0x0000000000007b1d */ /* 0x000fe60000010000 */
[----:B------:R-:W-:Y:S01]  /*85d0*/  ULEA.HI.X UR6, UR6, UR31, UR8, 0x2, UP0 ;  /* 0x0000001f06067291 */ /* 0x000fe200080f1408 */
[----:B------:R-:W-:Y:S01]  /*85e0*/  IADD3 R3, P1, PT, R3, -0x1000, RZ ;  /* 0xfffff00003037810 */ /* 0x000fe20007f3e0ff */
[----:B-1----:R-:W-:Y:S01]  /*85f0*/  @!P2 FMUL.FTZ R74, R74, R59 ;  /* 0x0000003b4a4aa220 */ /* 0x002fe20000410000 */
[----:B------:R-:W-:Y:S01]  /*8600*/  MOV R28, UR7 ;  /* 0x00000007001c7c02 */ /* 0x000fe20008000f00 */
[----:B------:R-:W-:Y:S01]  /*8610*/  UIADD3 UR24, UP0, UPT, UR24, -0x1000, URZ ;  /* 0xfffff00018187890 */ /* 0x000fe2000ff1e0ff */
[----:B------:R-:W-:-:S02]  /*8620*/  IADD3.X R2, PT, PT, R2, -0x1, RZ, P0, !PT ;  /* 0xffffffff02027810 */ /* 0x000fc400007fe4ff */
[----:B------:R-:W-:Y:S01]  /*8630*/  IADD3.X R4, PT, PT, R4, -0x1, RZ, P1, !PT ;  /* 0xffffffff04047810 */ /* 0x000fe20000ffe4ff */
[----:B------:R-:W-:Y:S01]  /*8640*/  UIADD3.X UR25, UPT, UPT, UR25, -0x1, URZ, UP0, !UPT ;  /* 0xffffffff19197890 */ /* 0x000fe200087fe4ff */
[----:B---3--:R-:W-:Y:S01]  /*8650*/  @!P3 FMUL.FTZ R75, R75, R76 ;  /* 0x0000004c4b4bb220 */ /* 0x008fe20000410000 */
[----:B------:R-:W-:Y:S01]  /*8660*/  UISETP.GT.AND UP0, UPT, UR19, 0x1, UPT ;  /* 0x000000011300788c */ /* 0x000fe2000bf04270 */
        /* <DEDUP_REMOVED lines=10> */
[----:B-1----:R-:W-:-:S03]  /*8710*/  FADD.FTZ R60, R67, R60 ;  /* 0x0000003c433c7221 */ /* 0x002fc60000010000 */
[----:B------:R1:W4:Y:S01]  /*8720*/  LDS.128 R44, [R29+0x600] ;  /* 0x000600001d2c7984 */ /* 0x0003220000000c00 */
[----:B------:R-:W-:-:S04]  /*8730*/  FADD.FTZ R61, R60, R61 ;  /* 0x0000003d3c3d7221 */ /* 0x000fc80000010000 */
[----:B------:R-:W-:Y:S01]  /*8740*/  FADD.FTZ R62, R61, R62 ;  /* 0x0000003e3d3e7221 */ /* 0x000fe20000010000 */
[----:B-1----:R-:W-:-:S03]  /*8750*/  MOV R29, UR6 ;  /* 0x00000006001d7c02 */ /* 0x002fc60008000f00 */
[----:B------:R-:W-:Y:S01]  /*8760*/  FADD.FTZ R63, R62, R63 ;  /* 0x0000003f3e3f7221 */ /* 0x000fe20000010000 */
[----:B------:R-:W-:Y:S01]  /*8770*/  UIADD3 UR6, UPT, UPT, UR19, -0x1, URZ ;  /* 0xffffffff13067890 */ /* 0x000fe2000fffe0ff */
[----:B------:R-:W-:-:S04]  /*8780*/  IMAD.WIDE.U32 R28, R143, 0x10, R28 ;  /* 0x000000108f1c7825 */ /* 0x000fc800078e001c */
[----:B------:R-:W-:Y:S02]  /*8790*/  FADD.FTZ R72, R63, R72 ;  /* 0x000000483f487221 */ /* 0x000fe40000010000 */
[----:B------:R-:W-:Y:S02]  /*87a0*/  UMOV UR19, UR6 ;  /* 0x0000000600137c82 */ /* 0x000fe40008000000 */
[----:B------:R-:W-:-:S04]  /*87b0*/  FADD.FTZ R73, R72, R73 ;  /* 0x0000004948497221 */ /* 0x000fc80000010000 */
[----:B------:R-:W-:-:S04]  /*87c0*/  FADD.FTZ R74, R73, R74 ;  /* 0x0000004a494a7221 */ /* 0x000fc80000010000 */
[----:B------:R-:W-:Y:S01]  /*87d0*/  FADD.FTZ R147, R74, R75 ;  /* 0x0000004b4a937221 */ /* 0x000fe20000010000 */
[----:B--2---:R1:W-:Y:S04]  /*87e0*/  STG.E.128 desc[UR26][R28.64], R32 ;  /* 0x000000201c007986 */ /* 0x0043e8000c101d1a */
[----:B0-----:R1:W-:Y:S04]  /*87f0*/  STG.E.128 desc[UR26][R28.64+0x200], R36 ;  /* 0x000200241c007986 */ /* 0x0013e8000c101d1a */
[----:B---3--:R1:W-:Y:S04]  /*8800*/  STG.E.128 desc[UR26][R28.64+0x400], R40 ;  /* 0x000400281c007986 */ /* 0x0083e8000c101d1a */
[----:B----4-:R1:W-:Y:S01]  /*8810*/  STG.E.128 desc[UR26][R28.64+0x600], R44 ;  /* 0x0006002c1c007986 */ /* 0x0103e2000c101d1a */
[----:B------:R-:W-:Y:S05]  /*8820*/  BRA.U UP0, `(.L_x_6562) ;  /* 0xffffff8500507547 */ /* 0x000fea000b83ffff */
.L_x_6482:
        /* <DEDUP_REMOVED lines=12> */
[----:B------:R-:W0:Y:S01]  /*88f0*/  SHFL.DOWN P0, R3, R0, 0x2, 0x1f ;  /* 0x08401f0000037f89 */ /* 0x000e220000000000 */
[----:B---3--:R-:W-:-:S13]  /*8900*/  ISETP.NE.AND P1, PT, R4, RZ, PT ;  /* 0x000000ff0400720c */ /* 0x008fda0003f25270 */
[----:B------:R-:W3:Y:S01]  /*8910*/  @!P1 S2R R8, SR_CgaCtaId ;  /* 0x0000000000089919 */ /* 0x000ee20000008800 */
[----:B------:R-:W-:Y:S01]  /*8920*/  @!P1 MOV R7, 0x400 ;  /* 0x0000040000079802 */ /* 0x000fe20000000f00 */
[----:B0-----:R-:W-:Y:S01]  /*8930*/  @P0 FADD R3, R0, R3 ;  /* 0x0000000300030221 */ /* 0x001fe20000000000 */
[----:B----4-:R-:W-:-:S04]  /*8940*/  @!P1 SHF.R.U32.HI R0, RZ, 0x3, R6 ;  /* 0x00000003ff009819 */ /* 0x010fc80000011606 */
        /* <DEDUP_REMOVED lines=20> */
[----:B------:R-:W-:Y:S01]  /*8a90*/  MOV R3, UR5 ;  /* 0x0000000500037c02 */ /* 0x000fe20008000f00 */
[----:B---3--:R-:W-:-:S05]  /*8aa0*/  FADD.FTZ R5, R4, R5 ;  /* 0x0000000504057221 */ /* 0x008fca0000010000 */
[----:B------:R3:W-:Y:S02]  /*8ab0*/  REDG.E.ADD.F32.FTZ.RN.STRONG.GPU desc[UR26][R2.64], R5 ;  /* 0x00000005020079a6 */ /* 0x0007e4000c12f31a */
.L_x_6564:
[----:B------:R-:W-:Y:S05]  /*8ac0*/  BSYNC.RECONVERGENT B0 ;  /* 0x0000000000007941 */ /* 0x000fea0003800200 */
.L_x_6563:
        /* <DEDUP_REMOVED lines=8> */
[----:B------:R-:W4:Y:S01]  /*8b50*/  S2R R6, SR_TID.X ;  /* 0x0000000000067919 */ /* 0x000f220000002100 */
[----:B--2---:R-:W-:-:S05]  /*8b60*/  @P1 FADD R0, R0, R147 ;  /* 0x0000009300001221 */ /* 0x004fca0000000000 */
[----:B---3--:R-:W2:Y:S01]  /*8b70*/  SHFL.DOWN P1, R3, R0, 0x2, 0x1f ;  /* 0x08401f0000037f89 */ /* 0x008ea20000020000 */
[----:B0-----:R-:W-:-:S13]  /*8b80*/  ISETP.NE.AND P2, PT, R4, RZ, PT ;  /* 0x000000ff0400720c */ /* 0x001fda0003f45270 */
[----:B------:R-:W0:Y:S01]  /*8b90*/  @!P2 S2R R8, SR_CgaCtaId ;  /* 0x000000000008a919 */ /* 0x000e220000008800 */
[----:B------:R-:W-:Y:S01]  /*8ba0*/  @!P2 MOV R7, 0x400 ;  /* 0x000004000007a802 */ /* 0x000fe20000000f00 */
[----:B--2---:R-:W-:Y:S01]  /*8bb0*/  @P1 FADD R3, R0, R3 ;  /* 0x0000000300031221 */ /* 0x004fe20000000000 */
[----:B----4-:R-:W-:-:S04]  /*8bc0*/  @!P2 SHF.R.U32.HI R0, RZ, 0x3, R6 ;  /* 0x00000003ff00a819 */ /* 0x010fc80000011606 */
[----:B------:R-:W2:Y:S01]  /*8bd0*/  SHFL.DOWN P1, R2, R3, 0x4, 0x1f ;  /* 0x08801f0003027f89 */ /* 0x000ea20000020000 */
[----:B------:R-:W-:Y:S02]  /*8be0*/  @!P2 LOP3.LUT R0, R0, 0x7c, RZ, 0xc0, !PT ;  /* 0x0000007c0000a812 */ /* 0x000fe400078ec0ff */
[----:B0-----:R-:W-:Y:S01]  /*8bf0*/  @!P2 LEA R7, R8, R7, 0x18 ;  /* 0x000000070807a211 */ /* 0x001fe200078ec0ff */
[----:B--2---:R-:W-:-:S03]  /*8c00*/  @P1 FADD R2, R3, R2 ;  /* 0x0000000203021221 */ /* 0x004fc60000000000 */
        /* <DEDUP_REMOVED lines=19> */
.L_x_6566:
[----:B------:R-:W-:Y:S05]  /*8d40*/  BSYNC.RECONVERGENT B0 ;  /* 0x0000000000007941 */ /* 0x000fea0003800200 */
.L_x_6565:
[----:B------:R-:W-:Y:S05]  /*8d50*/  @P0 EXIT ;  /* 0x000000000000094d */ /* 0x000fea0003800000 */
[----:B------:R-:W4:Y:S01]  /*8d60*/  S2UR UR5, SR_CgaCtaId ;  /* 0x00000000000579c3 */ /* 0x000f220000008800 */
[----:B0-----:R-:W-:Y:S01]  /*8d70*/  MOV R7, R9 ;  /* 0x0000000900077202 */ /* 0x001fe20000000f00 */
[----:B------:R-:W-:Y:S01]  /*8d80*/  UMOV UR4, 0x400 ;  /* 0x0000040000047882 */ /* 0x000fe20000000000 */
[----:B------:R-:W0:Y:S01]  /*8d90*/  LDCU UR6, c[0x0][0x360] ;  /* 0x00006c00ff0677ac */ /* 0x000e220008000800 */
[----:B------:R-:W0:Y:S01]  /*8da0*/  LDCU.64 UR12, c[0x0][0x4b0] ;  /* 0x00009600ff0c77ac */ /* 0x000e220008000a00 */
[----:B------:R-:W0:Y:S02]  /*8db0*/  LDCU.64 UR14, c[0x0][0x530] ;  /* 0x0000a600ff0e77ac */ /* 0x000e240008000a00 */
[----:B0---4-:R-:W-:-:S12]  /*8dc0*/  ULEA UR4, UR5, UR4, 0x18 ;  /* 0x0000000405047291 */ /* 0x011fd8000f8ec0ff */
.L_x_6567:
[C---:B------:R-:W-:Y:S02]  /*8dd0*/  LEA R0, R7.reuse, UR4, 0x2 ;  /* 0x0000000407007c11 */ /* 0x040fe4000f8e10ff */
[----:B--23--:R-:W-:Y:S02]  /*8de0*/  SHF.R.S32.HI R2, RZ, 0x1f, R7 ;  /* 0x0000001fff027819 */ /* 0x00cfe40000011407 */
        /* <DEDUP_REMOVED lines=16> */
.L_x_6521:
[----:B------:R-:W-:Y:S01]  /*8ef0*/  MOV R213, R111 ;  /* 0x0000006f00d57202 */ /* 0x000fe20000000f00 */
[----:B------:R-:W-:Y:S01]  /*8f00*/  HFMA2 R215, -RZ, RZ, 0, 5.9604644775390625e-08 ;  /* 0x00000001ffd77431 */ /* 0x000fe200000001ff */
[----:B------:R-:W-:Y:S02]  /*8f10*/  MOV R218, RZ ;  /* 0x000000ff00da7202 */ /* 0x000fe40000000f00 */
[----:B------:R-:W-:-:S07]  /*8f20*/  MOV R110, 0xffffffff ;  /* 0xffffffff006e7802 */ /* 0x000fce0000000f00 */
[----:B01---5:R-:W-:Y:S05]  /*8f30*/  WARPSYNC.COLLECTIVE R110, `(.L_x_6568) ;  /* 0x000000006e087348 */ /* 0x023fea0003c00000 */
[----:B------:R2:W3:Y:S02]  /*8f40*/  SHFL.UP P6, R109, R213, R215, R218 ;  /* 0x040000d7d56d7389 */ /* 0x0004e400000c00da */
[----:B0123-5:R-:W-:Y:S05]  /*8f50*/  ENDCOLLECTIVE ;  /* 0x000000000000791b */ /* 0x02ffea0003800000 */
.L_x_6568:
[----:B------:R-:W-:Y:S02]  /*8f60*/  MOV R213, R212 ;  /* 0x000000d400d57202 */ /* 0x000fe40000000f00 */
[----:B------:R-:W-:-:S07]  /*8f70*/  MOV R108, R109 ;  /* 0x0000006d006c7202 */ /* 0x000fce0000000f00 */
[----:B------:R-:W-:Y:S05]  /*8f80*/  WARPSYNC.COLLECTIVE R110, `(.L_x_6569) ;  /* 0x000000006e087348 */ /* 0x000fea0003c00000 */
[----:B------:R0:W1:Y:S02]  /*8f90*/  SHFL.UP P6, R109, R213, R215, R218 ;  /* 0x040000d7d56d7389 */ /* 0x00006400000c00da */
[----:B01----:R-:W-:Y:S05]  /*8fa0*/  ENDCOLLECTIVE ;  /* 0x000000000000791b */ /* 0x003fea0003800000 */
.L_x_6569:
        /* <DEDUP_REMOVED lines=9> */
.L_x_6570:
[----:B------:R-:W-:Y:S02]  /*9040*/  MOV R213, R214 ;  /* 0x000000d600d57202 */ /* 0x000fe40000000f00 */
[----:B------:R-:W-:-:S07]  /*9050*/  MOV R108, R109 ;  /* 0x0000006d006c7202 */ /* 0x000fce0000000f00 */
[----:B------:R-:W-:Y:S05]  /*9060*/  WARPSYNC.COLLECTIVE R110, `(.L_x_6571) ;  /* 0x000000006e087348 */ /* 0x000fea0003c00000 */
[----:B------:R0:W1:Y:S02]  /*9070*/  SHFL.UP P6, R109, R213, R215, R218 ;  /* 0x040000d7d56d7389 */ /* 0x00006400000c00da */
[----:B01----:R-:W-:Y:S05]  /*9080*/  ENDCOLLECTIVE ;  /* 0x000000000000791b */ /* 0x003fea0003800000 */
.L_x_6571:
        /* <DEDUP_REMOVED lines=8> */
.L_x_6572:
[----:B------:R-:W-:Y:S02]  /*9110*/  MOV R213, R216 ;  /* 0x000000d800d57202 */ /* 0x000fe40000000f00 */
[----:B------:R-:W-:-:S07]  /*9120*/  MOV R108, R109 ;  /* 0x0000006d006c7202 */ /* 0x000fce0000000f00 */
[----:B------:R-:W-:Y:S05]  /*9130*/  WARPSYNC.COLLECTIVE R110, `(.L_x_6573) ;  /* 0x000000006e087348 */ /* 0x000fea0003c00000 */
[----:B------:R0:W1:Y:S02]  /*9140*/  SHFL.UP P6, R109, R213, R215, R218 ;  /* 0x040000d7d56d7389 */ /* 0x00006400000c00da */
[----:B01----:R-:W-:Y:S05]  /*9150*/  ENDCOLLECTIVE ;  /* 0x000000000000791b */ /* 0x003fea0003800000 */
.L_x_6573:
        /* <DEDUP_REMOVED lines=8> */
.L_x_6574:
[----:B------:R-:W-:Y:S02]  /*91e0*/  MOV R213, R212 ;  /* 0x000000d400d57202 */ /* 0x000fe40000000f00 */
[----:B------:R-:W-:-:S07]  /*91f0*/  MOV R108, R109 ;  /* 0x0000006d006c7202 */ /* 0x000fce0000000f00 */
[----:B------:R-:W-:Y:S05]  /*9200*/  WARPSYNC.COLLECTIVE R110, `(.L_x_6575) ;  /* 0x000000006e087348 */ /* 0x000fea0003c00000 */
[----:B------:R0:W1:Y:S02]  /*9210*/  SHFL.UP P6, R109, R213, R215, R218 ;  /* 0x040000d7d56d7389 */ /* 0x00006400000c00da */
[----:B01----:R-:W-:Y:S05]  /*9220*/  ENDCOLLECTIVE ;  /* 0x000000000000791b */ /* 0x003fea0003800000 */
.L_x_6575:
        /* <DEDUP_REMOVED lines=8> */
.L_x_6576:
[----:B------:R-:W-:Y:S02]  /*92b0*/  MOV R213, R108 ;  /* 0x0000006c00d57202 */ /* 0x000fe40000000f00 */
[----:B------:R-:W-:-:S07]  /*92c0*/  MOV R214, R109 ;  /* 0x0000006d00d67202 */ /* 0x000fce0000000f00 */
[----:B------:R-:W-:Y:S05]  /*92d0*/  WARPSYNC.COLLECTIVE R110, `(.L_x_6577) ;  /* 0x000000006e087348 */ /* 0x000fea0003c00000 */
[----:B------:R0:W1:Y:S02]  /*92e0*/  SHFL.UP P6, R109, R213, R215, R218 ;  /* 0x040000d7d56d7389 */ /* 0x00006400000c00da */
[----:B01----:R-:W-:Y:S05]  /*92f0*/  ENDCOLLECTIVE ;  /* 0x000000000000791b */ /* 0x003fea0003800000 */
.L_x_6577:
[----:B------:R-:W-:Y:S05]  /*9300*/  BRA `(.L_x_6578) ;  /* 0xffffffc400987947 */ /* 0x000fea000383ffff */
.L_x_6522:
        /* <DEDUP_REMOVED lines=8> */
.L_x_6580:
[----:B------:R-:W-:Y:S05]  /*9390*/  BSYNC B0 ;  /* 0x0000000000007941 */ /* 0x000fea0003800000 */
.L_x_6579:
[----:B------:R-:W-:Y:S05]  /*93a0*/  BRA `(.L_x_6581) ;  /* 0xffffffc400887947 */ /* 0x000fea000383ffff */
.L_x_6523:
        /* <DEDUP_REMOVED lines=8> */
.L_x_6583:
[----:B------:R-:W-:Y:S05]  /*9430*/  BSYNC B0 ;  /* 0x0000000000007941 */ /* 0x000fea0003800000 */
.L_x_6582:
[----:B------:R-:W-:Y:S05]  /*9440*/  BRA `(.L_x_6584) ;  /* 0xffffffc400687947 */ /* 0x000fea000383ffff */
.L_x_6524:
        /* <DEDUP_REMOVED lines=8> */
.L_x_6586:
[----:B------:R-:W-:Y:S05]  /*94d0*/  BSYNC B0 ;  /* 0x0000000000007941 */ /* 0x000fea0003800000 */
.L_x_6585:
        /* <DEDUP_REMOVED lines=11> */
.L_x_6587:
[----:B------:R-:W-:Y:S05]  /*9590*/  WARPSYNC.COLLECTIVE R110, `(.L_x_6588) ;  /* 0x000000006e087348 */ /* 0x000fea0003c00000 */
[----:B------:R0:W1:Y:S02]  /*95a0*/  SHFL.IDX P3, R233, R235, R236, R237 ;  /* 0x000000ecebe97389 */ /* 0x00006400000600ed */
[----:B01----:R-:W-:Y:S05]  /*95b0*/  ENDCOLLECTIVE ;  /* 0x000000000000791b */ /* 0x003fea0003800000 */
.L_x_6588:
[----:B------:R-:W-:Y:S02]  /*95c0*/  MOV R235, R113 ;  /* 0x0000007100eb7202 */ /* 0x000fe40000000f00 */
[----:B------:R-:W-:Y:S02]  /*95d0*/  MOV R211, R109 ;  /* 0x0000006d00d37202 */ /* 0x000fe40000000f00 */
[----:B------:R-:W-:-:S07]  /*95e0*/  MOV R108, R233 ;  /* 0x000000e9006c7202 */ /* 0x000fce0000000f00 */
[----:B------:R-:W-:Y:S05]  /*95f0*/  WARPSYNC.COLLECTIVE R110, `(.L_x_6589) ;  /* 0x000000006e087348 */ /* 0x000fea0003c00000 */
[----:B------:R0:W1:Y:S02]  /*9600*/  SHFL.IDX P3, R233, R235, R236, R237 ;  /* 0x000000ecebe97389 */ /* 0x00006400000600ed */
[----:B01----:R-:W-:Y:S05]  /*9610*/  ENDCOLLECTIVE ;  /* 0x000000000000791b */ /* 0x003fea0003800000 */
.L_x_6589:
[----:B------:R-:W-:Y:S01]  /*9620*/  MOV R109, R233 ;  /* 0x000000e9006d7202 */ /* 0x000fe20000000f00 */
[----:B------:R-:W-:Y:S06]  /*9630*/  BRA `(.L_x_6590) ;  /* 0xffffffc400047947 */ /* 0x000fec000383ffff */
.L_x_6526:
        /* <DEDUP_REMOVED lines=10> */
.L_x_6591:
[----:B------:R-:W-:Y:S02]  /*96e0*/  MOV R239, R111 ;  /* 0x0000006f00ef7202 */ /* 0x000fe40000000f00 */
[----:B------:R-:W-:-:S07]  /*96f0*/  MOV R230, R232 ;  /* 0x000000e800e67202 */ /* 0x000fce0000000f00 */
[----:B------:R-:W-:Y:S05]  /*9700*/  WARPSYNC.COLLECTIVE R110, `(.L_x_6592) ;  /* 0x000000006e087348 */ /* 0x000fea0003c00000 */
[----:B------:R0:W1:Y:S02]  /*9710*/  SHFL.DOWN P1, R232, R239, R238, R241 ;  /* 0x080000eeefe87389 */ /* 0x00006400000200f1 */
[----:B01----:R-:W-:Y:S05]  /*9720*/  ENDCOLLECTIVE ;  /* 0x000000000000791b */ /* 0x003fea0003800000 */
.L_x_6592:
        /* <DEDUP_REMOVED lines=11> */
.L_x_6593:
[----:B------:R-:W-:Y:S02]  /*97e0*/  MOV R239, R108 ;  /* 0x0000006c00ef7202 */ /* 0x000fe40000000f00 */
[----:B------:R-:W-:-:S07]  /*97f0*/  MOV R230, R232 ;  /* 0x000000e800e67202 */ /* 0x000fce0000000f00 */
[----:B------:R-:W-:Y:S05]  /*9800*/  WARPSYNC.COLLECTIVE R110, `(.L_x_6594) ;  /* 0x000000006e087348 */ /* 0x000fea0003c00000 */
[----:B------:R0:W1:Y:S02]  /*9810*/  SHFL.DOWN P1, R232, R239, R238, R241 ;  /* 0x080000eeefe87389 */ /* 0x00006400000200f1 */
[----:B01----:R-:W-:Y:S05]  /*9820*/  ENDCOLLECTIVE ;  /* 0x000000000000791b */ /* 0x003fea0003800000 */
.L_x_6594:
        /* <DEDUP_REMOVED lines=11> */
.L_x_6595:
[----:B------:R-:W-:Y:S02]  /*98e0*/  MOV R239, R108 ;  /* 0x0000006c00ef7202 */ /* 0x000fe40000000f00 */
[----:B------:R-:W-:-:S07]  /*98f0*/  MOV R230, R232 ;  /* 0x000000e800e67202 */ /* 0x000fce0000000f00 */
[----:B------:R-:W-:Y:S05]  /*9900*/  WARPSYNC.COLLECTIVE R110, `(.L_x_6596) ;  /* 0x000000006e087348 */ /* 0x000fea0003c00000 */
[----:B------:R0:W1:Y:S02]  /*9910*/  SHFL.DOWN P1, R232, R239, R238, R241 ;  /* 0x080000eeefe87389 */ /* 0x00006400000200f1 */
[----:B01----:R-:W-:Y:S05]  /*9920*/  ENDCOLLECTIVE ;  /* 0x000000000000791b */ /* 0x003fea0003800000 */
.L_x_6596:
        /* <DEDUP_REMOVED lines=11> */
.L_x_6597:
[----:B------:R-:W-:Y:S02]  /*99e0*/  MOV R239, R108 ;  /* 0x0000006c00ef7202 */ /* 0x000fe40000000f00 */
[----:B------:R-:W-:-:S07]  /*99f0*/  MOV R230, R232 ;  /* 0x000000e800e67202 */ /* 0x000fce0000000f00 */
[----:B------:R-:W-:Y:S05]  /*9a00*/  WARPSYNC.COLLECTIVE R110, `(.L_x_6598) ;  /* 0x000000006e087348 */ /* 0x000fea0003c00000 */
[----:B------:R0:W1:Y:S02]  /*9a10*/  SHFL.DOWN P1, R232, R239, R238, R241 ;  /* 0x080000eeefe87389 */ /* 0x00006400000200f1 */
[----:B01----:R-:W-:Y:S05]  /*9a20*/  ENDCOLLECTIVE ;  /* 0x000000000000791b */ /* 0x003fea0003800000 */
.L_x_6598:
        /* <DEDUP_REMOVED lines=11> */
.L_x_6599:
[----:B------:R-:W-:Y:S02]  /*9ae0*/  MOV R239, R108 ;  /* 0x0000006c00ef7202 */ /* 0x000fe40000000f00 */
[----:B------:R-:W-:-:S07]  /*9af0*/  MOV R230, R232 ;  /* 0x000000e800e67202 */ /* 0x000fce0000000f00 */
[----:B------:R-:W-:Y:S05]  /*9b00*/  WARPSYNC.COLLECTIVE R110, `(.L_x_6600) ;  /* 0x000000006e087348 */ /* 0x000fea0003c00000 */
[----:B------:R0:W1:Y:S02]  /*9b10*/  SHFL.DOWN P1, R232, R239, R238, R241 ;  /* 0x080000eeefe87389 */ /* 0x00006400000200f1 */
[----:B01----:R-:W-:Y:S05]  /*9b20*/  ENDCOLLECTIVE ;  /* 0x000000000000791b */ /* 0x003fea0003800000 */
.L_x_6600:
        /* <DEDUP_REMOVED lines=11> */
.L_x_6601:
[----:B------:R-:W-:Y:S02]  /*9be0*/  ISETP.NE.AND P0, PT, R184, 0x1f, PT ;  /* 0x0000001fb800780c */ /* 0x000fe40003f05270 */
[----:B------:R-:W-:Y:S02]  /*9bf0*/  MOV R235, R108 ;  /* 0x0000006c00eb7202 */ /* 0x000fe40000000f00 */
[----:B------:R-:W-:-:S09]  /*9c00*/  MOV R111, R233 ;  /* 0x000000e9006f7202 */ /* 0x000fd20000000f00 */
[----:B------:R-:W-:Y:S05]  /*9c10*/  WARPSYNC.COLLECTIVE R110, `(.L_x_6602) ;  /* 0x000000006e087348 */ /* 0x000fea0003c00000 */
[----:B------:R0:W1:Y:S02]  /*9c20*/  SHFL.IDX P3, R233, R235, R236, R237 ;  /* 0x000000ecebe97389 */ /* 0x00006400000600ed */
[----:B01----:R-:W-:Y:S05]  /*9c30*/  ENDCOLLECTIVE ;  /* 0x000000000000791b */ /* 0x003fea0003800000 */
.L_x_6602:
[----:B------:R-:W-:Y:S05]  /*9c40*/  WARPSYNC.COLLECTIVE R110, `(.L_x_6603) ;  /* 0x000000006e087348 */ /* 0x000fea0003c00000 */
[----:B------:R0:W1:Y:S02]  /*9c50*/  SHFL.DOWN P1, R232, R239, R238, R241 ;  /* 0x080000eeefe87389 */ /* 0x00006400000200f1 */
[----:B01----:R-:W-:Y:S05]  /*9c60*/  ENDCOLLECTIVE ;  /* 0x000000000000791b */ /* 0x003fea0003800000 */
.L_x_6603:
        /* <DEDUP_REMOVED lines=8> */
.L_x_6604:
[----:B------:R-:W-:-:S07]  /*9cf0*/  FMUL.FTZ R230, R112, R111 ;  /* 0x0000006f70e67220 */ /* 0x000fce0000410000 */
[----:B------:R-:W-:Y:S05]  /*9d00*/  WARPSYNC.COLLECTIVE R110, `(.L_x_6605) ;  /* 0x000000006e087348 */ /* 0x000fea0003c00000 */
[----:B------:R0:W1:Y:S02]  /*9d10*/  SHFL.IDX P3, R233, R235, R236, R237 ;  /* 0x000000ecebe97389 */ /* 0x00006400000600ed */
[----:B01----:R-:W-:Y:S05]  /*9d20*/  ENDCOLLECTIVE ;  /* 0x000000000000791b */ /* 0x003fea0003800000 */
.L_x_6605:
[----:B------:R-:W-:Y:S02]  /*9d30*/  MOV R235, R113 ;  /* 0x0000007100eb7202 */ /* 0x000fe40000000f00 */
[----:B------:R-:W-:-:S07]  /*9d40*/  MOV R231, R233 ;  /* 0x000000e900e77202 */ /* 0x000fce0000000f00 */
[----:B------:R-:W-:Y:S05]  /*9d50*/  WARPSYNC.COLLECTIVE R110, `(.L_x_6606) ;  /* 0x000000006e087348 */ /* 0x000fea0003c00000 */
[----:B------:R0:W1:Y:S02]  /*9d60*/  SHFL.IDX P3, R233, R235, R236, R237 ;  /* 0x000000ecebe97389 */ /* 0x00006400000600ed */
[----:B01----:R-:W-:Y:S05]  /*9d70*/  ENDCOLLECTIVE ;  /* 0x000000000000791b */ /* 0x003fea0003800000 */
.L_x_6606:
[----:B------:R-:W-:Y:S05]  /*9d80*/  BRA `(.L_x_6607) ;  /* 0xffffffc000fc7947 */ /* 0x000fea000383ffff */
.L_x_6608:
        /* <DEDUP_REMOVED lines=15> */
.L_x_10472:


//--------------------- .text._Z25selective_scan_bwd_kernelI32Selective_Scan_bwd_kernel_traitsILi32ELi16ELb0ELb0ELb0ELb0ELb0EffEEv12SSMParamsBwd --------------------------
	.section	.text._Z25selective_scan_bwd_kernelI32Selective_Scan_bwd_kernel_traitsILi32ELi16ELb0ELb0ELb0ELb0ELb0EffEEv12SSMParamsBwd,"ax",@progbits
	.align	128
        .global         _Z25selective_scan_bwd_kernelI32Selective_Scan_bwd_kernel_traitsILi32ELi16ELb0ELb0ELb0ELb0ELb0EffEEv12SSMParamsBwd
        .type           _Z25selective_scan_bwd_kernelI32Selective_Scan_bwd_kernel_traitsILi32ELi16ELb0ELb0ELb0ELb0ELb0EffEEv12SSMParamsBwd,@function
        .size           _Z25selective_scan_bwd_kernelI32Selective_Scan_bwd_kernel_traitsILi32ELi16ELb0ELb0ELb0ELb0ELb0EffEEv12SSMParamsBwd,(.L_x_10473 - _Z25selective_scan_bwd_kernelI32Selective_Scan_bwd_kernel_traitsILi32ELi16ELb0ELb0ELb0ELb0ELb0EffEEv12SSMParamsBwd)
        .other          _Z25selective_scan_bwd_kernelI32Selective_Scan_bwd_kernel_traitsILi32ELi16ELb0ELb0ELb0ELb0ELb0EffEEv12SSMParamsBwd,@"STO_CUDA_ENTRY STV_DEFAULT"
_Z25selective_scan_bwd_kernelI32Selective_Scan_bwd_kernel_traitsILi32ELi16ELb0ELb0ELb0ELb0ELb0EffEEv12SSMParamsBwd:
.text._Z25selective_scan_bwd_kernelI32Selective_Scan_bwd_kernel_traitsILi32ELi16ELb0ELb0ELb0ELb0ELb0EffEEv12SSMParamsBwd:
        /* <DEDUP_REMOVED lines=53> */
[----:B------:R-:W-:Y:S01]  /*0350*/  LEA R11, R11, 0xfffffe00, 0x9 ;  /* 0xfffffe000b0b7811 */ /* 0x000fe200078e48ff */
[----:B0-----:R-:W-:-:S04]  /*0360*/  IMAD.WIDE.U32 R18, R14, UR8, RZ ;  /* 0x000000080e127c25 */ /* 0x001fc8000f8e00ff */
[----:B------:R-:W-:Y:S01]  /*0370*/  IMAD.WIDE.U32 R4, R14, UR14, R4 ;  /* 0x0000000e0e047c25 */ /* 0x000fe2000f8e0004 */
[----:B------:R-:W-:-:S03]  /*0380*/  IADD3 R27, P3, PT, R11, R2, RZ ;  /* 0x000000020b1b7210 */ /* 0x000fc60007f7e0ff */
[----:B-1----:R-:W-:Y:S01]  /*0390*/  @P0 IMAD R9, R0, R17, RZ ;  /* 0x0000001100090224 */ /* 0x002fe200078e02ff */
[----:B------:R-:W-:Y:S01]  /*03a0*/  LEA R17, P2, R18, R20, 0x2 ;  /* 0x0000001412117211 */ /* 0x000fe200078410ff */
[C---:B------:R-:W-:Y:S01]  /*03b0*/  IMAD R0, R14.reuse, UR9, R19 ;  /* 0x000000090e007c24 */ /* 0x040fe2000f8e0213 */
[----:B------:R-:W-:Y:S01]  /*03c0*/  IADD3 R29, P4, PT, R11, R4, RZ ;  /* 0x000000040b1d7210 */ /* 0x000fe20007f9e0ff */
[----:B------:R-:W-:-:S04]  /*03d0*/  IMAD.WIDE.U32 R2, R14, R30, UR4 ;  /* 0x000000040e027e25 */ /* 0x000fc8000f8e001e */
[----:B------:R-:W-:Y:S01]  /*03e0*/  IMAD R13, R14, UR15, R5 ;  /* 0x0000000f0e0d7c24 */ /* 0x000fe2000f8e0205 */
[----:B------:R-:W-:Y:S02]  /*03f0*/  CS2R R4, SRZ ;  /* 0x0000000000047805 */ /* 0x000fe4000001ff00 */
[----:B------:R-:W-:Y:S01]  /*0400*/  LEA.HI.X R18, R18, R21, R0, 0x2, P2 ;  /* 0x0000001512127211 */ /* 0x000fe200010f1400 */
[----:B---3--:R-:W-:Y:S01]  /*0410*/  @P0 IMAD.WIDE R4, R9, 0x8, R6 ;  /* 0x0000000809040825 */ /* 0x008fe200078e0206 */
[----:B------:R-:W-:Y:S02]  /*0420*/  SHF.R.S32.HI R0, RZ, 0x1f, R11 ;  /* 0x0000001fff007819 */ /* 0x000fe4000001140b */
[----:B------:R-:W-:Y:S01]  /*0430*/  IADD3 R2, P0, PT, R11, R2, RZ ;  /* 0x000000020b027210 */ /* 0x000fe20007f1e0ff */
[C---:B------:R-:W-:Y:S02]  /*0440*/  IMAD R31, R14.reuse, R31, R3 ;  /* 0x0000001f0e1f7224 */ /* 0x040fe400078e0203 */
[----:B------:R-:W-:Y:S01]  /*0450*/  IMAD.WIDE.U32 R20, R14, UR10, RZ ;  /* 0x0000000a0e147c25 */ /* 0x000fe2000f8e00ff */
        /* <DEDUP_REMOVED lines=20> */
[----:B------:R-:W-:Y:S01]  /*05a0*/  UMOV UR4, 0x400 ;  /* 0x0000040000047882 */ /* 0x000fe20000000000 */
[----:B------:R-:W3:Y:S02]  /*05b0*/  LDCU UR8, c[0x0][0x394] ;  /* 0x00007280ff0877ac */ /* 0x000ee40008000800 */
[----:B------:R-:W4:Y:S01]  /*05c0*/  LDC.64 R6, c[0x0][0x440] ;  /* 0x00011000ff067b82 */ /* 0x000f220000000a00 */
[----:B--2---:R-:W-:-:S04]  /*05d0*/  IMAD.WIDE.U32 R2, R14, UR6, RZ ;  /* 0x000000060e027c25 */ /* 0x004fc8000f8e00ff */
[----:B------:R-:W-:Y:S01]  /*05e0*/  IMAD R25, R14, UR7, R3 ;  /* 0x000000070e197c24 */ /* 0x000fe2000f8e0203 */
[----:B-1----:R-:W-:Y:S01]  /*05f0*/  ULEA UR4, UR5, UR4, 0x18 ;  /* 0x0000000405047291 */ /* 0x002fe2000f8ec0ff */
[----:B0-----:R-:W-:Y:S02]  /*0600*/  SHF.L.U32 R0, R23, 0x4, RZ ;  /* 0x0000000417007819 */ /* 0x001fe400000006ff */
[----:B----4-:R-:W-:Y:S02]  /*0610*/  LEA R24, P0, R2, R6, 0x2 ;  /* 0x0000000602187211 */ /* 0x010fe400078010ff */
[----:B------:R-:W-:Y:S02]  /*0620*/  LOP3.LUT R0, R0, 0x3e00, RZ, 0xc0, !PT ;  /* 0x00003e0000007812 */ /* 0x000fe400078ec0ff */
[----:B------:R-:W-:Y:S02]  /*0630*/  LEA.HI.X R25, R2, R7, R25, 0x2, P0 ;  /* 0x0000000702197211 */ /* 0x000fe400000f1419 */
[----:B------:R-:W-:-:S02]  /*0640*/  LOP3.LUT R32, R0, 0x1f, R23, 0xf8, !PT ;  /* 0x0000001f00207812 */ /* 0x000fc400078ef817 */
[C---:B------:R-:W-:Y:S02]  /*0650*/  LOP3.LUT R208, R23.reuse, 0x1f, RZ, 0xc0, !PT ;  /* 0x0000001f17d07812 */ /* 0x040fe400078ec0ff */
        /* <DEDUP_REMOVED lines=16> */
.L_x_6617:
[----:B0-----:R-:W0:Y:S01]  /*0760*/  LDC R48, c[0x0][0x388] ;  /* 0x0000e200ff307b82 */ /* 0x001e220000000800 */
[----:B------:R-:W-:Y:S01]  /*0770*/  UIADD3 UR9, UPT, UPT, UR8, -0x1, URZ ;  /* 0xffffffff08097890 */ /* 0x000fe2000fffe0ff */
[----:B-1----:R-:W-:Y:S02]  /*0780*/  SHF.L.U32 R3, R32, 0x2, RZ ;  /* 0x0000000220037819 */ /* 0x002fe400000006ff */
[----:B------:R-:W-:Y:S02]  /*0790*/  CS2R R12, SRZ ;  /* 0x00000000000c7805 */ /* 0x000fe4000001ff00 */
[----:B------:R-:W-:Y:S01]  /*07a0*/  CS2R R62, SRZ ;  /* 0x00000000003e7805 */ /* 0x000fe2000001ff00 */
[----:B------:R-:W-:Y:S01]  /*07b0*/  USHF.L.U32 UR6, UR9, 0x9, URZ ;  /* 0x0000000909067899 */ /* 0x000fe200080006ff */
[----:B------:R-:W-:Y:S02]  /*07c0*/  IADD3 R8, P0, PT, R3, R26, RZ ;  /* 0x0000001a03087210 */ /* 0x000fe40007f1e0ff */
[----:B------:R-:W-:-:S02]  /*07d0*/  CS2R R10, SRZ ;  /* 0x00000000000a7805 */ /* 0x000fc4000001ff00 */
[C---:B------:R-:W-:Y:S01]  /*07e0*/  IADD3 R2, P2, PT, R3.reuse, R30, RZ ;  /* 0x0000001e03027210 */ /* 0x040fe20007f5e0ff */
[----:B------:R-:W-:Y:S01]  /*07f0*/  HFMA2 R0, -RZ, RZ, 0, 0 ;  /* 0x00000000ff007431 */ /* 0x000fe200000001ff */
[----:B------:R-:W-:Y:S01]  /*0800*/  IADD3.X R9, PT, PT, RZ, R27, RZ, P0, !PT ;  /* 0x0000001bff097210 */ /* 0x000fe200007fe4ff */
[----:B------:R-:W-:Y:S01]  /*0810*/  HFMA2 R61, -RZ, RZ, 0, 0 ;  /* 0x00000000ff3d7431 */ /* 0x000fe200000001ff */
[----:B------:R-:W-:Y:S02]  /*0820*/  IADD3 R6, P1, PT, R3, R28, RZ ;  /* 0x0000001c03067210 */ /* 0x000fe40007f3e0ff */
[----:B------:R-:W-:Y:S02]  /*0830*/  CS2R R64, SRZ ;  /* 0x0000000000407805 */ /* 0x000fe4000001ff00 */
[----:B------:R-:W-:Y:S02]  /*0840*/  IADD3.X R3, PT, PT, RZ, R31, RZ, P2, !PT ;  /* 0x0000001fff037210 */ /* 0x000fe400017fe4ff */
[----:B------:R-:W-:-:S02]  /*0850*/  CS2R R66, SRZ ;  /* 0x0000000000427805 */ /* 0x000fc4000001ff00 */
[----:B------:R-:W-:Y:S02]  /*0860*/  IADD3.X R7, PT, PT, RZ, R29, RZ, P1, !PT ;  /* 0x0000001dff077210 */ /* 0x000fe40000ffe4ff */
[----:B------:R-:W-:Y:S02]  /*0870*/  CS2R R68, SRZ ;  /* 0x0000000000447805 */ /* 0x000fe4000001ff00 */
[----:B------:R-:W-:Y:S02]  /*0880*/  MOV R57, RZ ;  /* 0x000000ff00397202 */ /* 0x000fe40000000f00 */
[----:B------:R-:W-:Y:S01]  /*0890*/  MOV R70, RZ ;  /* 0x000000ff00467202 */ /* 0x000fe20000000f00 */
[----:B------:R-:W-:Y:S01]  /*08a0*/  BAR.SYNC.DEFER_BLOCKING 0x0 ;  /* 0x0000000000007b1d */ /* 0x000fe20000010000 */
[----:B0-----:R-:W-:-:S05]  /*08b0*/  IADD3 R48, PT, PT, R48, -UR6, RZ ;  /* 0x8000000630307c10 */ /* 0x001fca000fffe0ff */
[----:B------:R-:W0:Y:S01]  /*08c0*/  S2R R49, SR_LANEID ;  /* 0x0000000000317919 */ /* 0x000e220000000000 */
[-C--:B------:R-:W-:Y:S01]  /*08d0*/  ISETP.GE.AND P0, PT, R34, R48.reuse, PT ;  /* 0x000000302200720c */ /* 0x080fe20003f06270 */
[----:B------:R-:W1:Y:S01]  /*08e0*/  S2UR UR5, SR_CgaCtaId ;  /* 0x00000000000579c3 */ /* 0x000e620000008800 */
[-C--:B------:R-:W-:Y:S01]  /*08f0*/  ISETP.GE.AND P2, PT, R32, R48.reuse, PT ;  /* 0x000000302000720c */ /* 0x080fe20003f46270 */
[----:B------:R-:W-:Y:S01]  /*0900*/  UMOV UR4, 0x400 ;  /* 0x0000040000047882 */ /* 0x000fe20000000000 */
[-C--:B------:R-:W-:Y:S02]  /*0910*/  ISETP.GE.AND P1, PT, R33, R48.reuse, PT ;  /* 0x000000302100720c */ /* 0x080fe40003f26270 */
[----:B------:R-:W-:Y:S02]  /*0920*/  CS2R R84, SRZ ;  /* 0x0000000000547805 */ /* 0x000fe4000001ff00 */
[-C--:B------:R-:W-:Y:S01]  /*0930*/  ISETP.GE.AND P6, PT, R35, R48.reuse, PT ;  /* 0x000000302300720c */ /* 0x080fe20003fc6270 */
[----:B------:R-:W-:Y:S01]  /*0940*/  HFMA2 R83, -RZ, RZ, 0, 0 ;  /* 0x00000000ff537431 */ /* 0x000fe200000001ff */
[----:B------:R-:W-:-:S02]  /*0950*/  ISETP.GE.AND P5, PT, R36, R48, PT ;  /* 0x000000302400720c */ /* 0x000fc40003fa6270 */
[----:B------:R-:W-:Y:S02]  /*0960*/  CS2R R86, SRZ ;  /* 0x0000000000567805 */ /* 0x000fe4000001ff00 */
[-C--:B------:R-:W-:Y:S02]  /*0970*/  ISETP.GE.AND P3, PT, R38, R48.reuse, PT ;  /* 0x000000302600720c */ /* 0x080fe40003f66270 */
[----:B------:R-:W-:Y:S02]  /*0980*/  CS2R R88, SRZ ;  /* 0x0000000000587805 */ /* 0x000fe4000001ff00 */
[-C--:B------:R-:W-:Y:S02]  /*0990*/  ISETP.GE.AND P4, PT, R37, R48.reuse, PT ;  /* 0x000000302500720c */ /* 0x080fe40003f86270 */
[----:B------:R-:W-:Y:S02]  /*09a0*/  CS2R R90, SRZ ;  /* 0x00000000005a7805 */ /* 0x000fe4000001ff00 */
[----:B------:R-:W-:Y:S01]  /*09b0*/  CS2R R96, SRZ ;  /* 0x0000000000607805 */ /* 0x000fe2000001ff00 */
[----:B------:R-:W2:Y:S01]  /*09c0*/  @!P0 LDG.E R13, desc[UR16][R8.64+0x100] ;  /* 0x00010010080d8981 */ /* 0x000ea2000c1e1900 */
[----:B------:R-:W-:-:S02]  /*09d0*/  ISETP.GE.AND P0, PT, R39, R48, PT ;  /* 0x000000302700720c */ /* 0x000fc40003f06270 */
[----:B------:R-:W-:Y:S01]  /*09e0*/  CS2R R100, SRZ ;  /* 0x0000000000647805 */ /* 0x000fe2000001ff00 */
[----:B------:R-:W3:Y:S01]  /*09f0*/  LDCU UR7, c[0x0][0x38c] ;  /* 0x00007180ff0777ac */ /* 0x000ee20008000800 */
[----:B------:R-:W4:Y:S04]  /*0a00*/  @!P2 LDG.E R11, desc[UR16][R8.64] ;  /* 0x00000010080ba981 */ /* 0x000f28000c1e1900 */
[----:B------:R-:W3:Y:S04]  /*0a10*/  @!P1 LDG.E R0, desc[UR16][R8.64+0x80] ;  /* 0x0000801008009981 */ /* 0x000ee8000c1e1900 */
[----:B------:R-:W2:Y:S04]  /*0a20*/  @!P6 LDG.E R10, desc[UR16][R8.64+0x180] ;  /* 0x00018010080ae981 */ /* 0x000ea8000c1e1900 */
[----:B------:R-:W2:Y:S01]  /*0a30*/  @!P0 LDG.E R62, desc[UR16][R8.64+0x380] ;  /* 0x00038010083e8981 */ /* 0x000ea2000c1e1900 */
[----:B------:R-:W-:-:S02]  /*0a40*/  ISETP.GE.AND P0, PT, R40, R48, PT ;  /* 0x000000302800720c */ /* 0x000fc40003f06270 */
[-C--:B------:R-:W-:Y:S01]  /*0a50*/  ISETP.GE.AND P1, PT, R42, R48.reuse, PT ;  /* 0x000000302a00720c */ /* 0x080fe20003f26270 */
[----:B------:R-:W2:Y:S01]  /*0a60*/  @!P5 LDG.E R57, desc[UR16][R8.64+0x200] ;  /* 0x000200100839d981 */ /* 0x000ea2000c1e1900 */
[----:B------:R-:W-:-:S03]  /*0a70*/  ISETP.GE.AND P2, PT, R43, R48, PT ;  /* 0x000000302b00720c */ /* 0x000fc60003f46270 */
[----:B------:R-:W2:Y:S04]  /*0a80*/  @!P3 LDG.E R61, desc[UR16][R8.64+0x300] ;  /* 0x00030010083db981 */ /* 0x000ea8000c1e1900 */
[----:B------:R-:W2:Y:S04]  /*0a90*/  @!P4 LDG.E R12, desc[UR16][R8.64+0x280] ;  /* 0x00028010080cc981 */ /* 0x000ea8000c1e1900 */
[----:B------:R-:W2:Y:S01]  /*0aa0*/  @!P0 LDG.E R63, desc[UR16][R8.64+0x400] ;  /* 0x00040010083f8981 */ /* 0x000ea2000c1e1900 */
[-C--:B------:R-:W-:Y:S02]  /*0ab0*/  ISETP.GE.AND P0, PT, R41, R48.reuse, PT ;  /* 0x000000302900720c */ /* 0x080fe40003f06270 */
[-C--:B------:R-:W-:Y:S01]  /*0ac0*/  ISETP.GE.AND P3, PT, R44, R48.reuse, PT ;  /* 0x000000302c00720c */ /* 0x080fe20003f66270 */
[----:B------:R-:W2:Y:S01]  /*0ad0*/  @!P1 LDG.E R65, desc[UR16][R8.64+0x500] ;  /* 0x0005001008419981 */ /* 0x000ea2000c1e1900 */
[----:B------:R-:W-:-:S02]  /*0ae0*/  ISETP.GE.AND P4, PT, R45, R48, PT ;  /* 0x000000302d00720c */ /* 0x000fc40003f86270 */
[-C--:B------:R-:W-:Y:S01]  /*0af0*/  ISETP.GE.AND P5, PT, R46, R48.reuse, PT ;  /* 0x000000302e00720c */ /* 0x080fe20003fa6270 */
[----:B------:R-:W2:Y:S01]  /*0b00*/  @!P2 LDG.E R66, desc[UR16][R8.64+0x580] ;  /* 0x000580100842a981 */ /* 0x000ea2000c1e1900 */
[----:B------:R-:W-:-:S05]  /*0b10*/  ISETP.GE.AND P6, PT, R47, R48, PT ;  /* 0x000000302f00720c */ /* 0x000fca0003fc6270 */
[----:B------:R-:W2:Y:S04]  /*0b20*/  @!P0 LDG.E R64, desc[UR16][R8.64+0x480] ;  /* 0x0004801008408981 */ /* 0x000ea8000c1e1900 */
[----:B------:R-:W2:Y:S04]  /*0b30*/  @!P3 LDG.E R67, desc[UR16][R8.64+0x600] ;  /* 0x000600100843b981 */ /* 0x000ea8000c1e1900 */
[----:B------:R-:W2:Y:S04]  /*0b40*/  @!P4 LDG.E R68, desc[UR16][R8.64+0x680] ;  /* 0x000680100844c981 */ /* 0x000ea8000c1e1900 */
[----:B------:R-:W2:Y:S04]  /*0b50*/  @!P5 LDG.E R69, desc[UR16][R8.64+0x700] ;  /* 0x000700100845d981 */ /* 0x000ea8000c1e1900 */
[----:B------:R1:W2:Y:S01]  /*0b60*/  @!P6 LDG.E R70, desc[UR16][R8.64+0x780] ;  /* 0x000780100846e981 */ /* 0x0002a2000c1e1900 */
[C---:B0-----:R-:W-:Y:S01]  /*0b70*/  IADD3 R52, PT, PT, R49.reuse, 0x20, RZ ;  /* 0x0000002031347810 */ /* 0x041fe20007ffe0ff */
[----:B-1----:R-:W-:Y:S01]  /*0b80*/  ULEA UR12, UR5, UR4, 0x18 ;  /* 0x00000004050c7291 */ /* 0x002fe2000f8ec0ff */
[----:B------:R-:W-:-:S02]  /*0b90*/  IADD3 R54, PT, PT, R49, 0x40, RZ ;  /* 0x0000004031367810 */ /* 0x000fc40007ffe0ff */
[CC--:B------:R-:W-:Y:S02]  /*0ba0*/  LEA.HI.SX32 R50, R49.reuse, R49.reuse, 0x1b ;  /* 0x0000003131327211 */ /* 0x0c0fe400078fdaff */
[C---:B------:R-:W-:Y:S02]  /*0bb0*/  IADD3 R56, PT, PT, R49.reuse, 0x60, RZ ;  /* 0x0000006031387810 */ /* 0x040fe40007ffe0ff */
[-C--:B------:R-:W-:Y:S02]  /*0bc0*/  LEA.HI.SX32 R51, R52, R49.reuse, 0x1b ;  /* 0x0000003134337211 */ /* 0x080fe400078fdaff */
[----:B------:R-:W-:Y:S02]  /*0bd0*/  IADD3 R8, PT, PT, R49, 0x80, RZ ;  /* 0x0000008031087810 */ /* 0x000fe40007ffe0ff */
[----:B------:R-:W-:Y:S02]  /*0be0*/  LEA.HI.SX32 R52, R54, R49, 0x1b ;  /* 0x0000003136347211 */ /* 0x000fe400078fdaff */
[----:B------:R-:W-:-:S02]  /*0bf0*/  LEA R50, R50, UR12, 0x2 ;  /* 0x0000000c32327c11 */ /* 0x000fc4000f8e10ff */
[-C--:B------:R-:W-:Y:S02]  /*0c00*/  LEA.HI.SX32 R53, R56, R49.reuse, 0x1b ;  /* 0x0000003138357211 */ /* 0x080fe400078fdaff */
[----:B------:R-:W-:Y:S02]  /*0c10*/  LEA.HI.SX32 R8, R8, R49, 0x1b ;  /* 0x0000003108087211 */ /* 0x000fe400078fdaff */
[----:B------:R-:W-:Y:S02]  /*0c20*/  LEA R51, R51, UR12, 0x2 ;  /* 0x0000000c33337c11 */ /* 0x000fe4000f8e10ff */
[----:B------:R-:W-:Y:S02]  /*0c30*/  LEA R52, R52, UR12, 0x2 ;  /* 0x0000000c34347c11 */ /* 0x000fe4000f8e10ff */
[C---:B------:R-:W-:Y:S02]  /*0c40*/  IADD3 R56, PT, PT, R49.reuse, 0xe0, RZ ;  /* 0x000000e031387810 */ /* 0x040fe40007ffe0ff */
[----:B------:R-:W-:-:S02]  /*0c50*/  IADD3 R58, PT, PT, R49, 0xa0, RZ ;  /* 0x000000a0313a7810 */ /* 0x000fc40007ffe0ff */
[----:B------:R-:W-:Y:S02]  /*0c60*/  LEA R53, R53, UR12, 0x2 ;  /* 0x0000000c35357c11 */ /* 0x000fe4000f8e10ff */
[----:B------:R-:W-:Y:S02]  /*0c70*/  LEA R54, R8, UR12, 0x2 ;  /* 0x0000000c08367c11 */ /* 0x000fe4000f8e10ff */
[C---:B------:R-:W-:Y:S02]  /*0c80*/  IADD3 R8, PT, PT, R49.reuse, 0xc0, RZ ;  /* 0x000000c031087810 */ /* 0x040fe40007ffe0ff */
[----:B------:R-:W-:Y:S02]  /*0c90*/  LEA.HI.SX32 R55, R58, R49, 0x1b ;  /* 0x000000313a377211 */ /* 0x000fe400078fdaff */
[C---:B------:R-:W-:Y:S02]  /*0ca0*/  IADD3 R58, PT, PT, R49.reuse, 0x100, RZ ;  /* 0x00000100313a7810 */ /* 0x040fe40007ffe0ff */
[----:B------:R-:W-:-:S02]  /*0cb0*/  IADD3 R60, PT, PT, R49, 0x120, RZ ;  /* 0x00000120313c7810 */ /* 0x000fc40007ffe0ff */
[-C--:B------:R-:W-:Y:S02]  /*0cc0*/  LEA.HI.SX32 R8, R8, R49.reuse, 0x1b ;  /* 0x0000003108087211 */ /* 0x080fe400078fdaff */
[----:B------:R-:W-:Y:S02]  /*0cd0*/  IADD3 R72, PT, PT, R49, 0x140, RZ ;  /* 0x0000014031487810 */ /* 0x000fe40007ffe0ff */
[----:B------:R-:W-:Y:S02]  /*0ce0*/  LEA R55, R55, UR12, 0x2 ;  /* 0x0000000c37377c11 */ /* 0x000fe4000f8e10ff */
[-C--:B------:R-:W-:Y:S02]  /*0cf0*/  LEA.HI.SX32 R58, R58, R49.reuse, 0x1b ;  /* 0x000000313a3a7211 */ /* 0x080fe400078fdaff */
[-C--:B------:R-:W-:Y:S02]  /*0d00*/  LEA.HI.SX32 R59, R60, R49.reuse, 0x1b ;  /* 0x000000313c3b7211 */ /* 0x080fe400078fdaff */
[----:B------:R-:W-:-:S02]  /*0d10*/  LEA.HI.SX32 R60, R72, R49, 0x1b ;  /* 0x00000031483c7211 */ /* 0x000fc400078fdaff */
[----:B------:R-:W-:Y:S02]  /*0d20*/  LEA R58, R58, UR12, 0x2 ;  /* 0x0000000c3a3a7c11 */ /* 0x000fe4000f8e10ff */
[----:B------:R-:W-:Y:S02]  /*0d30*/  LEA R59, R59, UR12, 0x2 ;  /* 0x0000000c3b3b7c11 */ /* 0x000fe4000f8e10ff */
[----:B------:R-:W-:Y:S02]  /*0d40*/  LEA R60, R60, UR12, 0x2 ;  /* 0x0000000c3c3c7c11 */ /* 0x000fe4000f8e10ff */
[----:B------:R-:W-:-:S04]  /*0d50*/  IADD3 R72, PT, PT, R49, 0x1e0, RZ ;  /* 0x000001e031487810 */ /* 0x000fc80007ffe0ff */
[----:B------:R-:W-:Y:S02]  /*0d60*/  LEA.HI.SX32 R72, R72, R49, 0x1b ;  /* 0x0000003148487211 */ /* 0x000fe400078fdaff */
[----:B------:R-:W-:Y:S02]  /*0d70*/  P2R R95, PR, RZ, 0x1 ;  /* 0x00000001ff5f7803 */ /* 0x000fe40000000000 */
[-C--:B------:R-:W-:Y:S02]  /*0d80*/  ISETP.GE.AND P0, PT, R32, R48.reuse, PT ;  /* 0x000000302000720c */ /* 0x080fe40003f06270 */
[----:B------:R-:W-:Y:S02]  /*0d90*/  P2R R94, PR, RZ, 0x2 ;  /* 0x00000002ff5e7803 */ /* 0x000fe40000000000 */
[----:B------:R-:W-:Y:S02]  /*0da0*/  P2R R93, PR, RZ, 0x4 ;  /* 0x00000004ff5d7803 */ /* 0x000fe40000000000 */
[----:B------:R-:W-:-:S02]  /*0db0*/  ISETP.GE.AND P1, PT, R35, R48, PT ;  /* 0x000000302300720c */ /* 0x000fc40003f26270 */
[----:B------:R-:W-:Y:S02]  /*0dc0*/  P2R R92, PR, RZ, 0x8 ;  /* 0x00000008ff5c7803 */ /* 0x000fe40000000000 */
[-C--:B------:R-:W-:Y:S02]  /*0dd0*/  ISETP.GE.AND P2, PT, R34, R48.reuse, PT ;  /* 0x000000302200720c */ /* 0x080fe40003f46270 */
[----:B------:R-:W-:Y:S01]  /*0de0*/  ISETP.GE.AND P3, PT, R33, R48, PT ;  /* 0x000000302100720c */ /* 0x000fe20003f66270 */
[----:B----4-:R-:W-:Y:S04]  /*0df0*/  STS [R50], R11 ;  /* 0x0000000b32007388 */ /* 0x010fe80000000800 */
[----:B---3--:R0:W-:Y:S04]  /*0e00*/  STS [R51+0x80], R0 ;  /* 0x0000800033007388 */ /* 0x0081e80000000800 */
[----:B--2---:R-:W-:Y:S04]  /*0e10*/  STS [R52+0x100], R13 ;  /* 0x0001000d34007388 */ /* 0x004fe80000000800 */
[----:B------:R-:W-:Y:S01]  /*0e20*/  STS [R53+0x180], R10 ;  /* 0x0001800a35007388 */ /* 0x000fe20000000800 */
[----:B0-----:R-:W-:-:S03]  /*0e30*/  LEA.HI.SX32 R0, R56, R49, 0x1b ;  /* 0x0000003138007211 */ /* 0x001fc600078fdaff */
[----:B------:R0:W-:Y:S01]  /*0e40*/  STS [R54+0x200], R57 ;  /* 0x0002003936007388 */ /* 0x0001e20000000800 */
[----:B------:R-:W-:Y:S02]  /*0e50*/  LEA R56, R8, UR12, 0x2 ;  /* 0x0000000c08387c11 */ /* 0x000fe4000f8e10ff */
[C---:B------:R-:W-:Y:S02]  /*0e60*/  IADD3 R8, PT, PT, R49.reuse, 0x180, RZ ;  /* 0x0000018031087810 */ /* 0x040fe40007ffe0ff */
[----:B0-----:R-:W-:Y:S02]  /*0e70*/  LEA R57, R0, UR12, 0x2 ;  /* 0x0000000c00397c11 */ /* 0x001fe4000f8e10ff */
[C---:B------:R-:W-:Y:S01]  /*0e80*/  IADD3 R0, PT, PT, R49.reuse, 0x160, RZ ;  /* 0x0000016031007810 */ /* 0x040fe20007ffe0ff */
[----:B------:R0:W-:Y:S01]  /*0e90*/  STS [R55+0x280], R12 ;  /* 0x0002800c37007388 */ /* 0x0001e20000000800 */
[----:B------:R-:W-:Y:S02]  /*0ea0*/  IADD3 R10, PT, PT, R49, 0x1a0, RZ ;  /* 0x000001a0310a7810 */ /* 0x000fe40007ffe0ff */
[-C--:B------:R-:W-:Y:S01]  /*0eb0*/  LEA.HI.SX32 R0, R0, R49.reuse, 0x1b ;  /* 0x0000003100007211 */ /* 0x080fe200078fdaff */
[----:B------:R1:W-:Y:S01]  /*0ec0*/  STS [R56+0x300], R61 ;  /* 0x0003003d38007388 */ /* 0x0003e20000000800 */
[----:B------:R-:W-:-:S02]  /*0ed0*/  LEA.HI.SX32 R8, R8, R49, 0x1b ;  /* 0x0000003108087211 */ /* 0x000fc400078fdaff */
[----:B------:R-:W-:Y:S01]  /*0ee0*/  LEA.HI.SX32 R10, R10, R49, 0x1b ;  /* 0x000000310a0a7211 */ /* 0x000fe200078fdaff */
[----:B------:R2:W-:Y:S01]  /*0ef0*/  STS [R57+0x380], R62 ;  /* 0x0003803e39007388 */ /* 0x0005e20000000800 */
[----:B0-----:R-:W-:-:S03]  /*0f00*/  IADD3 R12, PT, PT, R49, 0x1c0, RZ ;  /* 0x000001c0310c7810 */ /* 0x001fc60007ffe0ff */
[----:B------:R0:W-:Y:S01]  /*0f10*/  STS [R58+0x400], R63 ;  /* 0x0004003f3a007388 */ /* 0x0001e20000000800 */
[----:B-1----:R-:W-:Y:S02]  /*0f20*/  LEA R61, R0, UR12, 0x2 ;  /* 0x0000000c003d7c11 */ /* 0x002fe4000f8e10ff */
[----:B------:R-:W-:Y:S01]  /*0f30*/  SHF.L.U32 R0, R49, 0x4, RZ ;  /* 0x0000000431007819 */ /* 0x000fe200000006ff */
[----:B------:R1:W-:Y:S01]  /*0f40*/  STS [R59+0x480], R64 ;  /* 0x000480403b007388 */ /* 0x0003e20000000800 */
[----:B------:R-:W-:Y:S02]  /*0f50*/  LEA.HI.SX32 R12, R12, R49, 0x1b ;  /* 0x000000310c0c7211 */ /* 0x000fe400078fdaff */
[----:B--2---:R-:W-:Y:S01]  /*0f60*/  LEA R62, R8, UR12, 0x2 ;  /* 0x0000000c083e7c11 */ /* 0x004fe2000f8e10ff */
[----:B------:R2:W-:Y:S01]  /*0f70*/  STS [R60+0x500], R65 ;  /* 0x000500413c007388 */ /* 0x0005e20000000800 */
[----:B0-----:R-:W-:-:S03]  /*0f80*/  LEA R63, R10, UR12, 0x2 ;  /* 0x0000000c0a3f7c11 */ /* 0x001fc6000f8e10ff */
[----:B------:R0:W-:Y:S01]  /*0f90*/  STS [R61+0x580], R66 ;  /* 0x000580423d007388 */ /* 0x0001e20000000800 */
[----:B-1----:R-:W-:-:S03]  /*0fa0*/  LEA R64, R12, UR12, 0x2 ;  /* 0x0000000c0c407c11 */ /* 0x002fc6000f8e10ff */
[----:B------:R-:W-:Y:S01]  /*0fb0*/  STS [R62+0x600], R67 ;  /* 0x000600433e007388 */ /* 0x000fe20000000800 */
[----:B--2---:R-:W-:Y:S02]  /*0fc0*/  LEA R65, R72, UR12, 0x2 ;  /* 0x0000000c48417c11 */ /* 0x004fe4000f8e10ff */
[----:B0-----:R-:W-:Y:S01]  /*0fd0*/  LEA.HI.SX32 R66, R0, R0, 0x1b ;  /* 0x0000000000427211 */ /* 0x001fe200078fdaff */
[----:B------:R-:W-:Y:S03]  /*0fe0*/  STS [R63+0x680], R68 ;  /* 0x000680443f007388 */ /* 0x000fe60000000800 */
[----:B------:R-:W-:Y:S01]  /*0ff0*/  LEA R66, R66, UR12, 0x2 ;  /* 0x0000000c42427c11 */ /* 0x000fe2000f8e10ff */
        /* <DEDUP_REMOVED lines=20> */
[----:B------:R-:W-:-:S02]  /*1140*/  CS2R R8, SRZ ;  /* 0x0000000000087805 */ /* 0x000fc4000001ff00 */
[----:B------:R-:W-:Y:S02]  /*1150*/  CS2R R12, SRZ ;  /* 0x00000000000c7805 */ /* 0x000fe4000001ff00 */
[----:B------:R-:W-:Y:S02]  /*1160*/  CS2R R10, SRZ ;  /* 0x00000000000a7805 */ /* 0x000fe4000001ff00 */
        /* <DEDUP_REMOVED lines=13> */
[----:B------:R-:W-:Y:S02]  /*1240*/  ISETP.NE.AND P2, PT, R93, RZ, PT ;  /* 0x000000ff5d00720c */ /* 0x000fe40003f45270 */
[----:B------:R-:W-:Y:S01]  /*1250*/  MOV R0, RZ ;  /* 0x000000ff00007202 */ /* 0x000fe20000000f00 */
        /* <DEDUP_REMOVED lines=12> */
[-C--:B------:R-:W-:Y:S01]  /*1320*/  ISETP.GE.AND P0, PT, R32, R48.reuse, PT ;  /* 0x000000302000720c */ /* 0x080fe20003f06270 */
[----:B------:R-:W-:Y:S01]  /*1330*/  HFMA2 R93, -RZ, RZ, 0, 0 ;  /* 0x00000000ff5d7431 */ /* 0x000fe200000001ff */
[----:B------:R-:W-:Y:S02]  /*1340*/  P2R R92, PR, RZ, 0x2 ;  /* 0x00000002ff5c7803 */ /* 0x000fe40000000000 */
[----:B------:R-:W-:Y:S02]  /*1350*/  ISETP.GE.AND P1, PT, R33, R48, PT ;  /* 0x000000302100720c */ /* 0x000fe40003f26270 */
[----:B0-----:R-:W-:Y:S01]  /*1360*/  MOV R6, RZ ;  /* 0x000000ff00067202 */ /* 0x001fe20000000f00 */
[----:B------:R-:W-:Y:S01]  /*1370*/  HFMA2 R95, -RZ, RZ, 0, 0 ;  /* 0x00000000ff5f7431 */ /* 0x000fe200000001ff */
[----:B--2---:R-:W-:Y:S04]  /*1380*/  STS [R50], R9 ;  /* 0x0000000932007388 */ /* 0x004fe80000000800 */
[----:B---3--:R-:W-:Y:S04]  /*1390*/  STS [R51+0x80], R8 ;  /* 0x0000800833007388 */ /* 0x008fe80000000800 */
        /* <DEDUP_REMOVED lines=34> */
[----:B------:R-:W3:Y:S01]  /*15c0*/  @!P0 LDG.E R93, desc[UR16][R2.64] ;  /* 0x00000010025d8981 */ /* 0x000ee2000c1e1900 */
[----:B------:R-:W-:-:S03]  /*15d0*/  ISETP.GE.AND P0, PT, R34, R48, PT ;  /* 0x000000302200720c */ /* 0x000fc60003f06270 */
[----:B------:R-:W4:Y:S01]  /*15e0*/  @!P1 LDG.E R0, desc[UR16][R2.64+0x80] ;  /* 0x0000801002009981 */ /* 0x000f22000c1e1900 */
[-C--:B------:R-:W-:Y:S01]  /*15f0*/  ISETP.GE.AND P1, PT, R35, R48.reuse, PT ;  /* 0x000000302300720c */ /* 0x080fe20003f26270 */
[----:B------:R-:W-:Y:S01]  /*1600*/  HFMA2 R85, -RZ, RZ, 0, 0 ;  /* 0x00000000ff557431 */ /* 0x000fe200000001ff */
[----:B------:R-:W-:Y:S01]  /*1610*/  MOV R8, RZ ;  /* 0x000000ff00087202 */ /* 0x000fe20000000f00 */
[----:B------:R-:W-:Y:S01]  /*1620*/  HFMA2 R87, -RZ, RZ, 0, 0 ;  /* 0x00000000ff577431 */ /* 0x000fe200000001ff */
[----:B------:R-:W-:Y:S01]  /*1630*/  MOV R10, RZ ;  /* 0x000000ff000a7202 */ /* 0x000fe20000000f00 */
[----:B------:R-:W-:Y:S01]  /*1640*/  HFMA2 R89, -RZ, RZ, 0, 0 ;  /* 0x00000000ff597431 */ /* 0x000fe200000001ff */
[----:B------:R-:W-:Y:S01]  /*1650*/  MOV R12, RZ ;  /* 0x000000ff000c7202 */ /* 0x000fe20000000f00 */
[----:B--2---:R-:W-:Y:S01]  /*1660*/  HFMA2 R91, -RZ, RZ, 0, 0 ;  /* 0x00000000ff5b7431 */ /* 0x004fe200000001ff */
[----:B------:R-:W2:Y:S04]  /*1670*/  @!P3 LDG.E R95, desc[UR16][R2.64+0x600] ;  /* 0x00060010025fb981 */ /* 0x000ea8000c1e1900 */
[----:B------:R-:W2:Y:S01]  /*1680*/  @!P0 LDG.E R83, desc[UR16][R2.64+0x100] ;  /* 0x0001001002538981 */ /* 0x000ea2000c1e1900 */
[----:B------:R-:W-:-:S03]  /*1690*/  ISETP.GE.AND P0, PT, R36, R48, PT ;  /* 0x000000302400720c */ /* 0x000fc60003f06270 */
[----:B------:R-:W2:Y:S01]  /*16a0*/  @!P1 LDG.E R6, desc[UR16][R2.64+0x180] ;  /* 0x0001801002069981 */ /* 0x000ea2000c1e1900 */
[----:B------:R-:W-:-:S03]  /*16b0*/  ISETP.GE.AND P1, PT, R37, R48, PT ;  /* 0x000000302500720c */ /* 0x000fc60003f26270 */
[----:B------:R-:W2:Y:S04]  /*16c0*/  @!P4 LDG.E R96, desc[UR16][R2.64+0x680] ;  /* 0x000680100260c981 */ /* 0x000ea8000c1e1900 */
[----:B------:R-:W2:Y:S04]  /*16d0*/  @!P5 LDG.E R97, desc[UR16][R2.64+0x700] ;  /* 0x000700100261d981 */ /* 0x000ea8000c1e1900 */
[----:B------:R-:W2:Y:S01]  /*16e0*/  @!P0 LDG.E R85, desc[UR16][R2.64+0x200] ;  /* 0x0002001002558981 */ /* 0x000ea2000c1e1900 */
[----:B------:R-:W-:-:S03]  /*16f0*/  ISETP.GE.AND P0, PT, R38, R48, PT ;  /* 0x000000302600720c */ /* 0x000fc60003f06270 */
[----:B------:R-:W2:Y:S01]  /*1700*/  @!P1 LDG.E R8, desc[UR16][R2.64+0x280] ;  /* 0x0002801002089981 */ /* 0x000ea2000c1e1900 */
[----:B------:R-:W-:-:S03]  /*1710*/  ISETP.GE.AND P1, PT, R39, R48, PT ;  /* 0x000000302700720c */ /* 0x000fc60003f26270 */
[----:B------:R-:W2:Y:S06]  /*1720*/  @!P6 LDG.E R100, desc[UR16][R2.64+0x780] ;  /* 0x000780100264e981 */ /* 0x000eac000c1e1900 */
[----:B------:R-:W2:Y:S01]  /*1730*/  @!P0 LDG.E R87, desc[UR16][R2.64+0x300] ;  /* 0x0003001002578981 */ /* 0x000ea2000c1e1900 */
[----:B------:R-:W-:-:S03]  /*1740*/  ISETP.GE.AND P0, PT, R40, R48, PT ;  /* 0x000000302800720c */ /* 0x000fc60003f06270 */
[----:B------:R-:W2:Y:S01]  /*1750*/  @!P1 LDG.E R10, desc[UR16][R2.64+0x380] ;  /* 0x00038010020a9981 */ /* 0x000ea2000c1e1900 */
[----:B------:R-:W-:-:S09]  /*1760*/  ISETP.NE.AND P1, PT, R92, RZ, PT ;  /* 0x000000ff5c00720c */ /* 0x000fd20003f25270 */
[----:B------:R-:W2:Y:S01]  /*1770*/  @!P0 LDG.E R89, desc[UR16][R2.64+0x400] ;  /* 0x0004001002598981 */ /* 0x000ea2000c1e1900 */
[----:B------:R-:W-:Y:S02]  /*1780*/  ISETP.NE.AND P0, PT, R94, RZ, PT ;  /* 0x000000ff5e00720c */ /* 0x000fe40003f05270 */
[----:B------:R-:W-:Y:S01]  /*1790*/  MOV R92, RZ ;  /* 0x000000ff005c7202 */ /* 0x000fe20000000f00 */
[----:B------:R-:W2:Y:S05]  /*17a0*/  @!P1 LDG.E R91, desc[UR16][R2.64+0x500] ;  /* 0x00050010025b9981 */ /* 0x000eaa000c1e1900 */
[----:B------:R-:W2:Y:S05]  /*17b0*/  @!P2 LDG.E R92, desc[UR16][R2.64+0x580] ;  /* 0x00058010025ca981 */ /* 0x000eaa000c1e1900 */
[----:B------:R-:W2:Y:S01]  /*17c0*/  @!P0 LDG.E R12, desc[UR16][R2.64+0x480] ;  /* 0x00048010020c8981 */ /* 0x000ea2000c1e1900 */
[----:B------:R-:W-:Y:S01]  /*17d0*/  UISETP.GE.AND UP0, UPT, UR7, 0x1, UPT ;  /* 0x000000010700788c */ /* 0x000fe2000bf06270 */
[----:B------:R-:W-:-:S02]  /*17e0*/  HFMA2 R137, -RZ, RZ, 0, 0 ;  /* 0x00000000ff897431 */ /* 0x000fc400000001ff */
[----:B------:R-:W-:Y:S02]  /*17f0*/  HFMA2 R109, -RZ, RZ, 0, 0 ;  /* 0x00000000ff6d7431 */ /* 0x000fe400000001ff */
[----:B------:R-:W-:Y:S01]  /*1800*/  HFMA2 R167, -RZ, RZ, 0, 0 ;  /* 0x00000000ffa77431 */ /* 0x000fe200000001ff */
[----:B------:R-:W-:Y:S02]  /*1810*/  MOV R139, RZ ;  /* 0x000000ff008b7202 */ /* 0x000fe40000000f00 */
[----:B------:R-:W-:Y:S02]  /*1820*/  MOV R169, RZ ;  /* 0x000000ff00a97202 */ /* 0x000fe40000000f00 */
[----:B------:R-:W-:Y:S02]  /*1830*/  MOV R107, RZ ;  /* 0x000000ff006b7202 */ /* 0x000fe40000000f00 */
[----:B------:R-:W-:Y:S02]  /*1840*/  MOV R103, RZ ;  /* 0x000000ff00677202 */ /* 0x000fe40000000f00 */
[----:B------:R-:W-:-:S02]  /*1850*/  MOV R171, RZ ;  /* 0x000000ff00ab7202 */ /* 0x000fc40000000f00 */
[----:B------:R-:W-:Y:S01]  /*1860*/  MOV R133, RZ ;  /* 0x000000ff00857202 */ /* 0x000fe20000000f00 */
[----:B---3--:R-:W-:Y:S04]  /*1870*/  STS [R50], R93 ;  /* 0x0000005d32007388 */ /* 0x008fe80000000800 */
        /* <DEDUP_REMOVED lines=48> */
[----:B------:R-:W-:Y:S02]  /*1b80*/  HFMA2 R95, -RZ, RZ, 0, 0 ;  /* 0x00000000ff5f7431 */ /* 0x000fe400000001ff */
[----:B------:R-:W-:Y:S02]  /*1b90*/  HFMA2 R97, -RZ, RZ, 0, 0 ;  /* 0x00000000ff617431 */ /* 0x000fe400000001ff */
[----:B------:R-:W-:Y:S01]  /*1ba0*/  HFMA2 R85, -RZ, RZ, 0, 0 ;  /* 0x00000000ff557431 */ /* 0x000fe200000001ff */
        /* <DEDUP_REMOVED lines=22> */
[--C-:B------:R-:W-:Y:S01]  /*1d10*/  FADD.FTZ R116, R9, R16.reuse ;  /* 0x0000001009747221 */ /* 0x100fe20000010000 */
[--C-:B------:R-:W-:Y:S01]  /*1d20*/  FADD.FTZ R118, R11, R16.reuse ;  /* 0x000000100b767221 */ /* 0x100fe20000010000 */
[----:B------:R-:W0:Y:S01]  /*1d30*/  LDC.64 R6, c[0x0][0x3e0] ;  /* 0x0000f800ff067b82 */ /* 0x000e220000000a00 */
[----:B------:R-:W-:Y:S01]  /*1d40*/  USHF.L.U32 UR4, UR9, 0x8, URZ ;  /* 0x0000000809047899 */ /* 0x000fe200080006ff */
[--C-:B------:R-:W-:Y:S01]  /*1d50*/  FADD.FTZ R122, R149, R16.reuse ;  /* 0x00000010957a7221 */ /* 0x100fe20000010000 */
[----:B------:R-:W-:Y:S01]  /*1d60*/  UISETP.NE.AND UP0, UPT, UR8, 0x1, UPT ;  /* 0x000000010800788c */ /* 0x000fe2000bf05270 */
[--C-:B------:R-:W-:Y:S01]  /*1d70*/  FADD.FTZ R149, R151, R16.reuse ;  /* 0x0000001097957221 */ /* 0x100fe20000010000 */
[----:B------:R-:W-:Y:S01]  /*1d80*/  UIADD3 UR5, UPT, UPT, UR8, -0x2, URZ ;  /* 0xfffffffe08057890 */ /* 0x000fe2000fffe0ff */
[--C-:B------:R-:W-:Y:S01]  /*1d90*/  FADD.FTZ R124, R153, R16.reuse ;  /* 0x00000010997c7221 */ /* 0x100fe20000010000 */
[----:B------:R-:W-:Y:S01]  /*1da0*/  ULOP3.LUT UR4, UR4, 0x100, URZ, 0xc0, !UPT ;  /* 0x0000010004047892 */ /* 0x000fe2000f8ec0ff */
[----:B------:R-:W1:Y:S01]  /*1db0*/  LDC.64 R8, c[0x0][0x3c0] ;  /* 0x0000f000ff087b82 */ /* 0x000e620000000a00 */
[----:B------:R-:W-:Y:S01]  /*1dc0*/  UIMAD UR5, UR5, UR7, URZ ;  /* 0x00000007050572a4 */ /* 0x000fe2000f8e02ff */
        /* <DEDUP_REMOVED lines=10> */
[----:B------:R-:W-:Y:S01]  /*1e70*/  FADD.FTZ R155, R163, R16 ;  /* 0x00000010a39b7221 */ /* 0x000fe20000010000 */
[----:B------:R-:W-:Y:S01]  /*1e80*/  MOV R130, UR12 ;  /* 0x0000000c00827c02 */ /* 0x000fe20008000f00 */
[----:B------:R-:W-:Y:S01]  /*1e90*/  FMUL.FTZ R138, R68, R141 ;  /* 0x0000008d448a7220 */ /* 0x000fe20000410000 */
[----:B------:R-:W-:Y:S01]  /*1ea0*/  PLOP3.LUT P0, PT, PT, PT, UP0, 0x80, 0x8 ;  /* 0x000000000008781c */ /* 0x000fe20003f0f008 */
[----:B------:R-:W3:Y:S01]  /*1eb0*/  LDC R212, c[0x0][0x394] ;  /* 0x0000e500ffd47b82 */ /* 0x000ee20000000800 */
[----:B------:R-:W-:Y:S01]  /*1ec0*/  MOV R139, RZ ;  /* 0x000000ff008b7202 */ /* 0x000fe20000000f00 */
        /* <DEDUP_REMOVED lines=22> */
[----:B------:R-:W-:Y:S01]  /*2030*/  UIADD3 UR10, UPT, UPT, -UR7, URZ, URZ ;  /* 0x000000ff070a7290 */ /* 0x000fe2000fffe1ff */
[----:B------:R-:W-:Y:S01]  /*2040*/  IADD3 R166, PT, PT, R130, 0x1308, RZ ;  /* 0x0000130882a67810 */ /* 0x000fe20007ffe0ff */
[----:B------:R-:W4:Y:S01]  /*2050*/  LDCU UR11, c[0x0][0x394] ;  /* 0x00007280ff0b77ac */ /* 0x000f220008000800 */
[----:B0-----:R-:W-:-:S02]  /*2060*/  SHF.L.U64.HI R7, R6, 0x2, R7 ;  /* 0x0000000206077819 */ /* 0x001fc40000010207 */
[----:B-1----:R-:W-:Y:S02]  /*2070*/  SHF.L.U64.HI R9, R8, 0x2, R9 ;  /* 0x0000000208097819 */ /* 0x002fe40000010209 */
[----:B--2---:R-:W-:Y:S02]  /*2080*/  SHF.L.U64.HI R11, R10, 0x2, R11 ;  /* 0x000000020a0b7819 */ /* 0x004fe4000001020b */
[----:B------:R-:W-:Y:S02]  /*2090*/  MOV R168, UR4 ;  /* 0x0000000400a87c02 */ /* 0x000fe40008000f00 */
[----:B----4-:R-:W-:-:S07]  /*20a0*/  MOV R173, UR5 ;  /* 0x0000000500ad7c02 */ /* 0x010fce0008000f00 */
.L_x_6616:
[----:B------:R-:W-:Y:S02]  /*20b0*/  MOV R2, R157 ;  /* 0x0000009d00027202 */ /* 0x000fe40000000f00 */
[----:B------:R-:W-:-:S05]  /*20c0*/  MOV R3, R132 ;  /* 0x0000008400037202 */ /* 0x000fca0000000f00 */
[----:B0-----:R0:W2:Y:S01]  /*20d0*/  LDG.E R170, desc[UR16][R2.64] ;  /* 0x0000001002aa7981 */ /* 0x0010a2000c1e1900 */
[----:B------:R-:W-:Y:S02]  /*20e0*/  MOV R12, R161 ;  /* 0x000000a1000c7202 */ /* 0x000fe40000000f00 */
[----:B------:R-:W-:-:S05]  /*20f0*/  MOV R13, R136 ;  /* 0x00000088000d7202 */ /* 0x000fca0000000f00 */
[----:B------:R-:W4:Y:S01]  /*2100*/  LDG.E R12, desc[UR16][R12.64] ;  /* 0x000000100c0c7981 */ /* 0x000f22000c1e1900 */
[----:B0-----:R-:W-:Y:S02]  /*2110*/  MOV R2, R159 ;  /* 0x0000009f00027202 */ /* 0x001fe40000000f00 */
[----:B------:R-:W-:-:S05]  /*2120*/  MOV R3, R134 ;  /* 0x0000008600037202 */ /* 0x000fca0000000f00 */
[----:B------:R0:W4:Y:S01]  /*2130*/  LDG.E R175, desc[UR16][R2.64] ;  /* 0x0000001002af7981 */ /* 0x000122000c1e1900 */
        /* <DEDUP_REMOVED lines=61> */
[----:B012---:R-:W-:Y:S05]  /*2510*/  @P1 BRA `(.L_x_6612) ;  /* 0x00000000001c1947 */ /* 0x007fea0003800000 */
[----:B------:R-:W-:Y:S01]  /*2520*/  UISETP.NE.AND UP0, UPT, UR8, UR11, UPT ;  /* 0x0000000b0800728c */ /* 0x000fe2000bf05270 */
[----:B------:R-:W-:-:S08]  /*2530*/  HFMA2 R179, -RZ, RZ, 1.875, 0 ;  /* 0x3f800000ffb37431 */ /* 0x000fd000000001ff */
[----:B------:R-:W-:Y:S05]  /*2540*/  BRA.U !UP0, `(.L_x_6613) ;  /* 0x0000000108147547 */ /* 0x000fea000b800000 */
[----:B------:R-:W-:-:S04]  /*2550*/  USHF.L.U32 UR4, UR8, 0xa, URZ ;  /* 0x0000000a08047899 */ /* 0x000fc800080006ff */
[----:B------:R-:W-:-:S09]  /*2560*/  ULOP3.LUT UR4, UR4, 0x400, URZ, 0xc0, !UPT ;  /* 0x0000040004047892 */ /* 0x000fd2000f8ec0ff */
[----:B------:R2:W4:Y:S01]  /*2570*/  LDS R179, [R130+UR4+0xa88] ;  /* 0x000a880482b37984 */ /* 0x0005220008000800 */
[----:B------:R-:W-:Y:S05]  /*2580*/  BRA `(.L_x_6613) ;  /* 0x0000000000047947 */ /* 0x000fea0003800000 */
.L_x_6612:
[----:B------:R0:W1:Y:S02]  /*2590*/  LDS R179, [R210+0x128c] ;  /* 0x00128c00d2b37984 */ /* 0x0000640000000800 */
.L_x_6613:
[----:B------:R-:W-:Y:S05]  /*25a0*/  BSYNC.RECONVERGENT B0 ;  /* 0x0000000000007941 */ /* 0x000fea0003800200 */
.L_x_6611:
[----:B------:R-:W-:Y:S01]  /*25b0*/  MOV R204, RZ ;  /* 0x000000ff00cc7202 */ /* 0x000fe20000000f00 */
[----:B------:R-:W-:-:S05]  /*25c0*/  @P0 IMAD.WIDE R2, R173, 0x8, R4 ;  /* 0x00000008ad020825 */ /* 0x000fca00078e0204 */
[----:B------:R5:W2:Y:S01]  /*25d0*/  @P0 LDG.E R204, desc[UR16][R2.64+0x4] ;  /* 0x0000041002cc0981 */ /* 0x000aa2000c1e1900 */
[C---:B-1--4-:R-:W-:Y:S01]  /*25e0*/  FMUL.FTZ R12, R176.reuse, R179 ;  /* 0x000000b3b00c7220 */ /* 0x052fe20000410000 */
[----:B------:R-:W-:Y:S01]  /*25f0*/  FFMA.FTZ R13, R176, R206, R175 ;  /* 0x000000ceb00d7223 */ /* 0x000fe200000100af */
[C---:B------:R-:W-:Y:S01]  /*2600*/  ISETP.NE.AND P1, PT, R208.reuse, 0x1f, PT ;  /* 0x0000001fd000780c */ /* 0x040fe20003f25270 */
[----:B------:R-:W-:Y:S01]  /*2610*/  BSSY.RECONVERGENT B0, `(.L_x_6614) ;  /* 0x0000161000007945 */ /* 0x000fe20003800200 */
[C---:B------:R-:W-:Y:S01]  /*2620*/  FMUL.FTZ R12, R191.reuse, R12 ;  /* 0x0000000cbf0c7220 */ /* 0x040fe20000410000 */
[----:B------:R-:W-:Y:S01]  /*2630*/  FFMA.FTZ R13, R191, R13, R202 ;  /* 0x0000000dbf0d7223 */ /* 0x000fe200000100ca */
[----:B------:R-:W-:Y:S02]  /*2640*/  ISETP.GT.U32.AND P3, PT, R208, 0x1d, PT ;  /* 0x0000001dd000780c */ /* 0x000fe40003f64070 */
[C---:B------:R-:W-:Y:S01]  /*2650*/  FMUL.FTZ R12, R189.reuse, R12 ;  /* 0x0000000cbd0c7220 */ /* 0x040fe20000410000 */
[----:B------:R-:W-:Y:S01]  /*2660*/  FFMA.FTZ R13, R189, R13, R200 ;  /* 0x0000000dbd0d7223 */ /* 0x000fe200000100c8 */
[----:B-----5:R-:W-:Y:S01]  /*2670*/  FFMA.FTZ R2, R138, R174, R163 ;  /* 0x000000ae8a027223 */ /* 0x020fe200000100a3 */
[----:B------:R-:W-:Y:S01]  /*2680*/  ISETP.GT.U32.AND P4, PT, R208, 0x17, PT ;  /* 0x00000017d000780c */ /* 0x000fe20003f84070 */
[C---:B------:R-:W-:Y:S01]  /*2690*/  FMUL.FTZ R12, R187.reuse, R12 ;  /* 0x0000000cbb0c7220 */ /* 0x040fe20000410000 */
[----:B------:R-:W-:Y:S01]  /*26a0*/  FFMA.FTZ R13, R187, R13, R198 ;  /* 0x0000000dbb0d7223 */ /* 0x000fe200000100c6 */
[----:B------:R-:W-:-:S02]  /*26b0*/  FFMA.FTZ R2, R181, R2, R140 ;  /* 0x00000002b5027223 */ /* 0x000fc4000001008c */
[C---:B------:R-:W-:Y:S01]  /*26c0*/  FMUL.FTZ R12, R199.reuse, R12 ;  /* 0x0000000cc70c7220 */ /* 0x040fe20000410000 */
[----:B------:R-:W-:Y:S01]  /*26d0*/  FFMA.FTZ R13, R199, R13, R196 ;  /* 0x0000000dc70d7223 */ /* 0x000fe200000100c4 */
[----:B------:R-:W-:Y:S02]  /*26e0*/  FFMA.FTZ R2, R183, R2, R142 ;  /* 0x00000002b7027223 */ /* 0x000fe4000001008e */
[C---:B------:R-:W-:Y:S01]  /*26f0*/  FMUL.FTZ R12, R203.reuse, R12 ;  /* 0x0000000ccb0c7220 */ /* 0x040fe20000410000 */
[----:B------:R-:W-:Y:S01]  /*2700*/  FFMA.FTZ R13, R203, R13, R194 ;  /* 0x0000000dcb0d7223 */ /* 0x000fe200000100c2 */
[----:B------:R-:W-:Y:S02]  /*2710*/  FFMA.FTZ R2, R185, R2, R144 ;  /* 0x00000002b9027223 */ /* 0x000fe40000010090 */
[C---:B------:R-:W-:Y:S01]  /*2720*/  FMUL.FTZ R12, R193.reuse, R12 ;  /* 0x0000000cc10c7220 */ /* 0x040fe20000410000 */
[----:B------:R-:W-:Y:S01]  /*2730*/  FFMA.FTZ R13, R193, R13, R192 ;  /* 0x0000000dc10d7223 */ /* 0x000fe200000100c0 */
[----:B------:R-:W-:Y:S01]  /*2740*/  FFMA.FTZ R3, R205, R2, R146 ;  /* 0x00000002cd037223 */ /* 0x000fe20000010092 */
[----:B------:R-:W-:Y:S01]  /*2750*/  FMUL.FTZ R2, R207, R174 ;  /* 0x000000aecf027220 */ /* 0x000fe20000410000 */
[C---:B------:R-:W-:Y:S01]  /*2760*/  FMUL.FTZ R12, R195.reuse, R12 ;  /* 0x0000000cc30c7220 */ /* 0x040fe20000410000 */
[----:B------:R-:W-:Y:S01]  /*2770*/  FFMA.FTZ R13, R195, R13, R190 ;  /* 0x0000000dc30d7223 */ /* 0x000fe200000100be */
[----:B------:R-:W-:Y:S01]  /*2780*/  FFMA.FTZ R3, R201, R3, R148 ;  /* 0x00000003c9037223 */ /* 0x000fe20000010094 */
[----:B------:R-:W-:Y:S01]  /*2790*/  FMUL.FTZ R2, R181, R2 ;  /* 0x00000002b5027220 */ /* 0x000fe20000410000 */
[C---:B------:R-:W-:Y:S01]  /*27a0*/  FMUL.FTZ R12, R197.reuse, R12 ;  /* 0x0000000cc50c7220 */ /* 0x040fe20000410000 */
[C---:B------:R-:W-:Y:S01]  /*27b0*/  FFMA.FTZ R13, R197.reuse, R13, R188 ;  /* 0x0000000dc50d7223 */ /* 0x040fe200000100bc */
[----:B------:R-:W-:Y:S01]  /*27c0*/  FFMA.FTZ R3, R197, R3, R150 ;  /* 0x00000003c5037223 */ /* 0x000fe20000010096 */
[----:B------:R-:W-:Y:S01]  /*27d0*/  FMUL.FTZ R2, R183, R2 ;  /* 0x00000002b7027220 */ /* 0x000fe20000410000 */
        /* <DEDUP_REMOVED lines=23> */
[----:B------:R-:W-:-:S02]  /*2950*/  FMUL.FTZ R2, R193, R2 ;  /* 0x00000002c1027220 */ /* 0x000fc40000410000 */
[----:B------:R-:W1:Y:S01]  /*2960*/  SHFL.DOWN PT, R211, R172, 0x1, 0x1f ;  /* 0x08201f00acd37f89 */ /* 0x000e6200000e0000 */
[----:B------:R-:W-:Y:S01]  /*2970*/  FFMA.FTZ R3, R191, R3, R164 ;  /* 0x00000003bf037223 */ /* 0x000fe200000100a4 */
[----:B------:R-:W-:Y:S02]  /*2980*/  FMUL.FTZ R2, R203, R2 ;  /* 0x00000002cb027220 */ /* 0x000fe40000410000 */
[----:B------:R-:W4:Y:S01]  /*2990*/  SHFL.DOWN PT, R213, R177, 0x1, 0x1f ;  /* 0x08201f00b1d57f89 */ /* 0x000f2200000e0000 */
[----:B------:R-:W-:Y:S01]  /*29a0*/  FFMA.FTZ R13, R176, R3, R165 ;  /* 0x00000003b00d7223 */ /* 0x000fe200000100a5 */
[----:B------:R-:W-:-:S04]  /*29b0*/  FMUL.FTZ R2, R199, R2 ;  /* 0x00000002c7027220 */ /* 0x000fc80000410000 */
[----:B------:R-:W5:Y:S01]  /*29c0*/  SHFL.UP PT, R12, R13, 0x1, RZ ;  /* 0x042000000d0c7989 */ /* 0x000f6200000e00ff */
[----:B------:R-:W-:-:S04]  /*29d0*/  FMUL.FTZ R2, R187, R2 ;  /* 0x00000002bb027220 */ /* 0x000fc80000410000 */
[----:B------:R-:W-:Y:S01]  /*29e0*/  FMUL.FTZ R2, R189, R2 ;  /* 0x00000002bd027220 */ /* 0x000fe20000410000 */
[----:B-1----:R-:W-:Y:S01]  /*29f0*/  @P1 FMUL.FTZ R3, R211, R172 ;  /* 0x000000acd3031220 */ /* 0x002fe20000410000 */
[----:B----4-:R-:W-:-:S04]  /*2a00*/  @P1 FFMA.FTZ R177, R172, R213, R177 ;  /* 0x000000d5acb11223 */ /* 0x010fc800000100b1 */
[----:B------:R-:W-:Y:S01]  /*2a10*/  @P1 MOV R172, R3 ;  /* 0x0000000300ac1202 */ /* 0x000fe20000000f00 */
[----:B------:R-:W-:Y:S01]  /*2a20*/  FMUL.FTZ R3, R191, R2 ;  /* 0x00000002bf037220 */ /* 0x000fe20000410000 */
[----:B------:R-:W-:Y:S01]  /*2a30*/  ISETP.GE.AND P1, PT, R49, 0x1, PT ;  /* 0x000000013100780c */ /* 0x000fe20003f26270 */
[----:B------:R-:W1:Y:S02]  /*2a40*/  SHFL.DOWN PT, R213, R177, 0x2, 0x1f ;  /* 0x08401f00b1d57f89 */ /* 0x000e6400000e0000 */
[----:B------:R-:W-:Y:S02]  /*2a50*/  FMUL.FTZ R2, R176, R3 ;  /* 0x00000003b0027220 */ /* 0x000fe40000410000 */
[----:B------:R-:W4:Y:S02]  /*2a60*/  SHFL.DOWN PT, R211, R172, 0x2, 0x1f ;  /* 0x08401f00acd37f89 */ /* 0x000f2400000e0000 */
[----:B-----5:R-:W-:Y:S02]  /*2a70*/  FFMA.FTZ R12, R2, R12, R13 ;  /* 0x0000000c020c7223 */ /* 0x020fe4000001000d */
[----:B------:R-:W5:Y:S03]  /*2a80*/  SHFL.UP PT, R3, R2, 0x1, RZ ;  /* 0x0420000002037989 */ /* 0x000f6600000e00ff */
[----:B------:R-:W-:-:S05]  /*2a90*/  FSEL R13, R13, R12, !P1 ;  /* 0x0000000c0d0d7208 */ /* 0x000fca0004800000 */
[----:B------:R-:W3:Y:S01]  /*2aa0*/  SHFL.UP PT, R12, R13, 0x2, RZ ;  /* 0x044000000d0c7989 */ /* 0x000ee200000e00ff */
[C---:B-1----:R-:W-:Y:S01]  /*2ab0*/  @!P3 FFMA.FTZ R177, R172.reuse, R213, R177 ;  /* 0x000000d5acb1b223 */ /* 0x042fe200000100b1 */
[----:B----4-:R-:W-:-:S04]  /*2ac0*/  @!P3 FMUL.FTZ R211, R172, R211 ;  /* 0x000000d3acd3b220 */ /* 0x010fc80000410000 */
[----:B------:R-:W1:Y:S01]  /*2ad0*/  SHFL.DOWN PT, R213, R177, 0x4, 0x1f ;  /* 0x08801f00b1d57f89 */ /* 0x000e6200000e0000 */
[----:B-----5:R-:W-:Y:S01]  /*2ae0*/  @P1 FMUL.FTZ R2, R2, R3 ;  /* 0x0000000302021220 */ /* 0x020fe20000410000 */
[----:B------:R-:W-:Y:S02]  /*2af0*/  @!P3 MOV R172, R211 ;  /* 0x000000d300acb202 */ /* 0x000fe40000000f00 */
[----:B------:R-:W-:Y:S02]  /*2b00*/  ISETP.GE.AND P1, PT, R49, 0x2, PT ;  /* 0x000000023100780c */ /* 0x000fe40003f26270 */
[----:B------:R-:W4:Y:S01]  /*2b10*/  SHFL.UP PT, R3, R2, 0x2, RZ ;  /* 0x0440000002037989 */ /* 0x000f2200000e00ff */
[----:B------:R-:W-:Y:S01]  /*2b20*/  ISETP.GT.U32.AND P3, PT, R208, 0x1b, PT ;  /* 0x0000001bd000780c */ /* 0x000fe20003f64070 */
[----:B---3--:R-:W-:Y:S02]  /*2b30*/  FFMA.FTZ R12, R2, R12, R13 ;  /* 0x0000000c020c7223 */ /* 0x008fe4000001000d */
[----:B------:R-:W3:Y:S03]  /*2b40*/  SHFL.DOWN PT, R211, R172, 0x4, 0x1f ;  /* 0x08801f00acd37f89 */ /* 0x000ee600000e0000 */
[----:B------:R-:W-:-:S05]  /*2b50*/  FSEL R13, R13, R12, !P1 ;  /* 0x0000000c0d0d7208 */ /* 0x000fca0004800000 */
[----:B------:R-:W5:Y:S02]  /*2b60*/  SHFL.UP PT, R12, R13, 0x4, RZ ;  /* 0x048000000d0c7989 */ /* 0x000f6400000e00ff */
[----:B-1----:R-:W-:-:S05]  /*2b70*/  @!P3 FFMA.FTZ R177, R172, R213, R177 ;  /* 0x000000d5acb1b223 */ /* 0x002fca00000100b1 */
[----:B------:R-:W1:Y:S01]  /*2b80*/  SHFL.DOWN PT, R216, R177, 0x8, 0x1f ;  /* 0x09001f00b1d87f89 */ /* 0x000e6200000e0000 */
[----:B----4-:R-:W-:Y:S01]  /*2b90*/  @P1 FMUL.FTZ R2, R2, R3 ;  /* 0x0000000302021220 */ /* 0x010fe20000410000 */
[----:B------:R-:W-:Y:S01]  /*2ba0*/  ISETP.LE.AND P1, PT, R212, UR8, PT ;  /* 0x00000008d4007c0c */ /* 0x000fe2000bf23270 */
[----:B---3--:R-:W-:-:S03]  /*2bb0*/  @!P3 FMUL.FTZ R211, R172, R211 ;  /* 0x000000d3acd3b220 */ /* 0x008fc60000410000 */
[----:B------:R-:W3:Y:S01]  /*2bc0*/  SHFL.UP PT, R3, R2, 0x4, RZ ;  /* 0x0480000002037989 */ /* 0x000ee200000e00ff */
[----:B------:R-:W-:Y:S02]  /*2bd0*/  ISETP.NE.OR P1, PT, R23, RZ, P1 ;  /* 0x000000ff1700720c */ /* 0x000fe40000f25670 */
[----:B------:R-:W-:Y:S02]  /*2be0*/  @!P3 MOV R172, R211 ;  /* 0x000000d300acb202 */ /* 0x000fe40000000f00 */
[----:B------:R-:W-:Y:S01]  /*2bf0*/  ISETP.GE.AND P3, PT, R49, 0x4, PT ;  /* 0x000000043100780c */ /* 0x000fe20003f66270 */
[----:B-----5:R-:W-:Y:S02]  /*2c00*/  FFMA.FTZ R12, R2, R12, R13 ;  /* 0x0000000c020c7223 */ /* 0x020fe4000001000d */
[----:B------:R-:W4:Y:S03]  /*2c10*/  SHFL.DOWN PT, R215, R172, 0x8, 0x1f ;  /* 0x09001f00acd77f89 */ /* 0x000f2600000e0000 */
[----:B------:R-:W-:Y:S01]  /*2c20*/  FSEL R211, R13, R12, !P3 ;  /* 0x0000000c0dd37208 */ /* 0x000fe20005800000 */
[----:B------:R-:W-:Y:S01]  /*2c30*/  HFMA2 R12, -RZ, RZ, 1.875, 0 ;  /* 0x3f800000ff0c7431 */ /* 0x000fe200000001ff */
[----:B------:R-:W-:Y:S01]  /*2c40*/  MOV R13, RZ ;  /* 0x000000ff000d7202 */ /* 0x000fe20000000f00 */
[----:B-1----:R-:W-:-:S02]  /*2c50*/  @!P4 FFMA.FTZ R177, R172, R216, R177 ;  /* 0x000000d8acb1c223 */ /* 0x002fc400000100b1 */
[----:B------:R-:W1:Y:S04]  /*2c60*/  SHFL.UP PT, R213, R211, 0x8, RZ ;  /* 0x05000000d3d57989 */ /* 0x000e6800000e00ff */
[----:B------:R-:W-:Y:S01]  /*2c70*/  @!P1 LDS.64 R12, [R166] ;  /* 0x00000000a60c9984 */ /* 0x000fe20000000a00 */
[----:B------:R-:W-:Y:S01]  /*2c80*/  ISETP.GE.AND P1, PT, R49, 0x8, PT ;  /* 0x000000083100780c */ /* 0x000fe20003f26270 */
[----:B---3--:R-:W-:Y:S02]  /*2c90*/  @P3 FMUL.FTZ R2, R2, R3 ;  /* 0x0000000302023220 */ /* 0x008fe40000410000 */
[----:B------:R-:W3:Y:S01]  /*2ca0*/  SHFL.DOWN PT, R216, R177, 0x10, 0x1f ;  /* 0x0a001f00b1d87f89 */ /* 0x000ee200000e0000 */
[----:B------:R-:W-:-:S03]  /*2cb0*/  ISETP.GT.U32.AND P3, PT, R208, 0xf, PT ;  /* 0x0000000fd000780c */ /* 0x000fc60003f64070 */
[----:B------:R-:W5:Y:S01]  /*2cc0*/  SHFL.UP PT, R3, R2, 0x8, RZ ;  /* 0x0500000002037989 */ /* 0x000f6200000e00ff */
[----:B----4-:R-:W-:-:S05]  /*2cd0*/  @!P4 FMUL.FTZ R214, R172, R215 ;  /* 0x000000d7acd6c220 */ /* 0x010fca0000410000 */
[----:B------:R-:W-:Y:S01]  /*2ce0*/  @!P4 MOV R172, R214 ;  /* 0x000000d600acc202 */ /* 0x000fe20000000f00 */
[----:B-1----:R-:W-:-:S04]  /*2cf0*/  FFMA.FTZ R214, R2, R213, R211 ;  /* 0x000000d502d67223 */ /* 0x002fc800000100d3 */
[----:B------:R-:W1:Y:S01]  /*2d00*/  SHFL.DOWN PT, R215, R172, 0x10, 0x1f ;  /* 0x0a001f00acd77f89 */ /* 0x000e6200000e0000 */
[----:B------:R-:W-:Y:S01]  /*2d10*/  FSEL R211, R211, R214, !P1 ;  /* 0x000000d6d3d37208 */ /* 0x000fe20004800000 */
[----:B---3--:R-:W-:-:S04]  /*2d20*/  @!P3 FFMA.FTZ R177, R172, R216, R177 ;  /* 0x000000d8acb1b223 */ /* 0x008fc800000100b1 */
[----:B------:R-:W3:Y:S01]  /*2d30*/  SHFL.UP PT, R213, R211, 0x10, RZ ;  /* 0x06000000d3d57989 */ /* 0x000ee200000e00ff */
[----:B-----5:R-:W-:Y:S01]  /*2d40*/  @P1 FMUL.FTZ R2, R2, R3 ;  /* 0x0000000302021220 */ /* 0x020fe20000410000 */
[----:B------:R-:W-:Y:S02]  /*2d50*/  ISETP.GE.AND P1, PT, R49, 0x10, PT ;  /* 0x000000103100780c */ /* 0x000fe40003f26270 */
[----:B------:R-:W-:Y:S04]  /*2d60*/  SHFL.DOWN PT, R218, R177, 0x1, 0x1f ;  /* 0x08201f00b1da7f89 */ /* 0x000fe800000e0000 */
[----:B------:R-:W4:Y:S04]  /*2d70*/  SHFL.UP PT, R3, R2, 0x10, RZ ;  /* 0x0600000002037989 */ /* 0x000f2800000e00ff */
[----:B------:R-:W-:Y:S01]  /*2d80*/  SHFL.IDX PT, R219, R13, RZ, 0x1f ;  /* 0x00001fff0ddb7589 */ /* 0x000fe200000e0000 */
[----:B-1----:R-:W-:-:S03]  /*2d90*/  @!P3 FMUL.FTZ R214, R172, R215 ;  /* 0x000000d7acd6b220 */ /* 0x002fc60000410000 */
[----:B------:R-:W-:Y:S02]  /*2da0*/  SHFL.IDX PT, R177, R177, RZ, 0x1f ;  /* 0x00001fffb1b17589 */ /* 0x000fe400000e0000 */
[----:B------:R-:W-:Y:S02]  /*2db0*/  @!P3 MOV R172, R214 ;  /* 0x000000d600acb202 */ /* 0x000fe40000000f00 */
[----:B------:R-:W-:Y:S01]  /*2dc0*/  ISETP.NE.AND P3, PT, R23, 0x1f, PT ;  /* 0x0000001f1700780c */ /* 0x000fe20003f65270 */
[C---:B---3--:R-:W-:Y:S02]  /*2dd0*/  FFMA.FTZ R214, R2.reuse, R213, R211 ;  /* 0x000000d502d67223 */ /* 0x048fe400000100d3 */
[----:B------:R-:W1:Y:S03]  /*2de0*/  SHFL.DOWN PT, R217, R172, 0x1, 0x1f ;  /* 0x08201f00acd97f89 */ /* 0x000e6600000e0000 */
[----:B------:R-:W-:Y:S01]  /*2df0*/  FSEL R214, R211, R214, !P1 ;  /* 0x000000d6d3d67208 */ /* 0x000fe20004800000 */
[----:B------:R-:W3:Y:S01]  /*2e00*/  SHFL.IDX PT, R172, R172, RZ, 0x1f ;  /* 0x00001fffacac7589 */ /* 0x000ee200000e0000 */
[----:B----4-:R-:W-:Y:S01]  /*2e10*/  @P1 FMUL.FTZ R2, R2, R3 ;  /* 0x0000000302021220 */ /* 0x010fe20000410000 */
[----:B------:R-:W-:-:S02]  /*2e20*/  ISETP.GT.AND P1, PT, R49, 0x1d, PT ;  /* 0x0000001d3100780c */ /* 0x000fc40003f24270 */
[----:B------:R-:W-:Y:S04]  /*2e30*/  SHFL.UP PT, R215, R214, 0x1, RZ ;  /* 0x04200000d6d77989 */ /* 0x000fe800000e00ff */
[----:B------:R-:W-:Y:S01]  /*2e40*/  SHFL.UP PT, R2, R2, 0x1, RZ ;  /* 0x0420000002027989 */ /* 0x000fe200000e00ff */
[----:B-1----:R-:W-:Y:S01]  /*2e50*/  @P3 FFMA.FTZ R219, R217, R219, R218 ;  /* 0x000000dbd9db3223 */ /* 0x002fe200000100da */
[----:B------:R-:W-:-:S03]  /*2e60*/  ISETP.NE.AND P3, PT, R23, RZ, PT ;  /* 0x000000ff1700720c */ /* 0x000fc60003f65270 */
[----:B------:R-:W-:Y:S01]  /*2e70*/  FFMA.FTZ R3, R219, R179, R206 ;  /* 0x000000b3db037223 */ /* 0x000fe200000100ce */
[C---:B---3--:R-:W-:Y:S01]  /*2e80*/  FFMA.FTZ R13, R172.reuse, R13, R177 ;  /* 0x0000000dac0d7223 */ /* 0x048fe200000100b1 */
[----:B------:R-:W-:Y:S02]  /*2e90*/  FMUL.FTZ R12, R172, R12 ;  /* 0x0000000cac0c7220 */ /* 0x000fe40000410000 */
[----:B------:R-:W-:-:S04]  /*2ea0*/  FFMA.FTZ R175, R176, R3, R175 ;  /* 0x00000003b0af7223 */ /* 0x000fc800000100af */
[-C--:B------:R-:W-:Y:S01]  /*2eb0*/  FFMA.FTZ R179, R191, R175.reuse, R202 ;  /* 0x000000afbfb37223 */ /* 0x080fe200000100ca */
[----:B------:R-:W-:Y:S01]  /*2ec0*/  FMUL.FTZ R222, R128, R175 ;  /* 0x000000af80de7220 */ /* 0x000fe20000410000 */
[----:B------:R-:W-:Y:S02]  /*2ed0*/  @!P3 STS.64 [R166], R12 ;  /* 0x0000000ca600b388 */ /* 0x000fe40000000a00 */
[-C--:B------:R-:W-:Y:S01]  /*2ee0*/  FFMA.FTZ R211, R189, R179.reuse, R200 ;  /* 0x000000b3bdd37223 */ /* 0x080fe200000100c8 */
[----:B------:R-:W-:Y:S01]  /*2ef0*/  FMUL.FTZ R220, R153, R179 ;  /* 0x000000b399dc7220 */ /* 0x000fe20000410000 */
[----:B------:R-:W-:Y:S02]  /*2f00*/  FADD.FTZ R129, R222, R129 ;  /* 0x00000081de817221 */ /* 0x000fe40000010000 */
[-C--:B------:R-:W-:Y:S01]  /*2f10*/  FFMA.FTZ R213, R187, R211.reuse, R198 ;  /* 0x000000d3bbd57223 */ /* 0x080fe200000100c6 */
[----:B------:R-:W-:Y:S01]  /*2f20*/  FMUL.FTZ R218, R126, R211 ;  /* 0x000000d37eda7220 */ /* 0x000fe20000410000 */
[----:B------:R-:W-:-:S03]  /*2f30*/  FADD.FTZ R127, R220, R127 ;  /* 0x0000007fdc7f7221 */ /* 0x000fc60000010000 */
[----:B------:R-:W-:Y:S01]  /*2f40*/  FADD.FTZ R125, R218, R125 ;  /* 0x0000007dda7d7221 */ /* 0x000fe20000010000 */
[----:B--2---:R-:W1:Y:S02]  /*2f50*/  SHFL.IDX PT, R216, R204, RZ, 0x1f ;  /* 0x00001fffccd87589 */ /* 0x004e6400000e0000 */
[----:B-1----:R-:W-:Y:S01]  /*2f60*/  @P2 FFMA.FTZ R216, R2, R216, R215 ;  /* 0x000000d802d82223 */ /* 0x002fe200000100d7 */
[----:B------:R-:W-:Y:S01]  /*2f70*/  FFMA.FTZ R215, R199, R213, R196 ;  /* 0x000000d5c7d77223 */ /* 0x000fe200000100c4 */
[----:B------:R-:W-:Y:S02]  /*2f80*/  ISETP.GT.AND P2, PT, R49, 0x1e, PT ;  /* 0x0000001e3100780c */ /* 0x000fe40003f44270 */
[----:B------:R-:W-:Y:S01]  /*2f90*/  FFMA.FTZ R231, R207, R216, R138 ;  /* 0x000000d8cfe77223 */ /* 0x000fe2000001008a */
[-C--:B------:R-:W-:Y:S01]  /*2fa0*/  FFMA.FTZ R207, R203, R215.reuse, R194 ;  /* 0x000000d7cbcf7223 */ /* 0x080fe200000100c2 */
[----:B------:R-:W-:Y:S02]  /*2fb0*/  FMUL.FTZ R216, R124, R215 ;  /* 0x000000d77cd87220 */ /* 0x000fe40000410000 */
[-C--:B------:R-:W-:Y:S01]  /*2fc0*/  FFMA.FTZ R2, R174, R231.reuse, R163 ;  /* 0x000000e7ae027223 */ /* 0x080fe200000100a3 */
[----:B------:R-:W-:Y:S01]  /*2fd0*/  FFMA.FTZ R219, R0, R231, RZ ;  /* 0x000000e700db7223 */ /* 0x000fe200000100ff */
[-C--:B------:R-:W-:Y:S01]  /*2fe0*/  FFMA.FTZ R217, R193, R207.reuse, R192 ;  /* 0x000000cfc1d97223 */ /* 0x080fe200000100c0 */
[----:B------:R-:W-:Y:S01]  /*2ff0*/  FMUL.FTZ R214, R149, R207 ;  /* 0x000000cf95d67220 */ /* 0x000fe20000410000 */
[-C--:B------:R-:W-:Y:S01]  /*3000*/  FFMA.FTZ R233, R181, R2.reuse, R140 ;  /* 0x00000002b5e97223 */ /* 0x080fe2000001008c */
[----:B------:R-:W-:Y:S01]  /*3010*/  FFMA.FTZ R221, R84, R2, R219 ;  /* 0x0000000254dd7223 */ /* 0x000fe200000100db */
        /* <DEDUP_REMOVED lines=10> */
[CC--:B------:R-:W-:Y:S01]  /*30c0*/  FFMA.FTZ R225, R205.reuse, R237.reuse, R146 ;  /* 0x000000edcde17223 */ /* 0x0c0fe20000010092 */
[----:B------:R-:W-:Y:S01]  /*30d0*/  FFMA.FTZ R229, R90, R237, R227 ;  /* 0x000000ed5ae57223 */ /* 0x000fe200000100e3 */
[----:B------:R-:W-:Y:S01]  /*30e0*/  FFMA.FTZ R205, R205, R223, R184 ;  /* 0x000000dfcdcd7223 */ /* 0x000fe200000100b8 */
[----:B------:R-:W-:Y:S01]  /*30f0*/  FADD.FTZ R184, -R142, R235 ;  /* 0x000000eb8eb87221 */ /* 0x000fe20000010100 */
[-C--:B------:R-:W-:Y:S01]  /*3100*/  FFMA.FTZ R227, R201, R225.reuse, R148 ;  /* 0x000000e1c9e37223 */ /* 0x080fe20000010094 */
        /* <DEDUP_REMOVED lines=9> */
[-C--:B------:R-:W-:Y:S01]  /*31a0*/  FFMA.FTZ R181, R181, R183.reuse, R178 ;  /* 0x000000b7b5b57223 */ /* 0x080fe200000100b2 */
[----:B------:R-:W-:Y:S01]  /*31b0*/  FMUL.FTZ R182, R116, R183 ;  /* 0x000000b774b67220 */ /* 0x000fe20000410000 */
[----:B------:R-:W-:Y:S01]  /*31c0*/  FFMA.FTZ R239, R193, R195, R154 ;  /* 0x000000c3c1ef7223 */ /* 0x000fe2000001009a */
[----:B------:R-:W-:Y:S01]  /*31d0*/  FADD.FTZ R193, -R138, R231 ;  /* 0x000000e78ac17221 */ /* 0x000fe20000010100 */
[----:B------:R-:W-:Y:S01]  /*31e0*/  FFMA.FTZ R209, R174, R181, R209 ;  /* 0x000000b5aed17223 */ /* 0x000fe200000100d1 */
        /* <DEDUP_REMOVED lines=8> */
[----:B------:R-:W-:Y:S01]  /*3270*/  FADD.FTZ R196, -R146, R225 ;  /* 0x000000e192c47221 */ /* 0x000fe20000010100 */
[----:B------:R-:W-:Y:S01]  /*3280*/  FFMA.FTZ R235, R187, R233, R160 ;  /* 0x000000e9bbeb7223 */ /* 0x000fe200000100a0 */
[----:B------:R-:W-:Y:S01]  /*3290*/  FFMA.FTZ R187, R2, R193, RZ ;  /* 0x000000c102bb7223 */ /* 0x000fe200000100ff */
[----:B------:R-:W-:Y:S01]  /*32a0*/  FFMA.FTZ R229, R102, R231, R229 ;  /* 0x000000e766e57223 */ /* 0x000fe200000100e5 */
[----:B------:R-:W-:Y:S01]  /*32b0*/  FMUL.FTZ R197, R145, R223 ;  /* 0x000000df91c57220 */ /* 0x000fe20000410000 */
[----:B------:R-:W-:Y:S01]  /*32c0*/  FFMA.FTZ R237, R189, R235, R162 ;  /* 0x000000ebbded7223 */ /* 0x000fe200000100a2 */
[----:B------:R-:W-:Y:S01]  /*32d0*/  FFMA.FTZ R187, R178, R174, R187 ;  /* 0x000000aeb2bb7223 */ /* 0x000fe200000100bb */
[----:B------:R-:W-:Y:S01]  /*32e0*/  FFMA.FTZ R229, R104, R233, R229 ;  /* 0x000000e968e57223 */ /* 0x000fe200000100e5 */
[----:B------:R-:W-:Y:S01]  /*32f0*/  FADD.FTZ R199, -R148, R227 ;  /* 0x000000e394c77221 */ /* 0x000fe20000010100 */
[----:B------:R-:W-:Y:S01]  /*3300*/  FFMA.FTZ R241, R191, R237, R164 ;  /* 0x000000edbff17223 */ /* 0x000fe200000100a4 */
[----:B------:R-:W-:Y:S01]  /*3310*/  FFMA.FTZ R187, R182, R180, R187 ;  /* 0x000000b4b6bb7223 */ /* 0x000fe200000100bb */
[----:B------:R-:W-:Y:S01]  /*3320*/  FMUL.FTZ R191, R118, R205 ;  /* 0x000000cd76bf7220 */ /* 0x000fe20000410000 */
[----:B------:R-:W-:Y:S01]  /*3330*/  FFMA.FTZ R229, R106, R235, R229 ;  /* 0x000000eb6ae57223 */ /* 0x000fe200000100e5 */
[----:B------:R-:W-:Y:S01]  /*3340*/  FFMA.FTZ R224, R176, R241, R165 ;  /* 0x000000f1b0e07223 */ /* 0x000fe200000100a5 */
[----:B------:R-:W-:Y:S01]  /*3350*/  FFMA.FTZ R190, R186, R184, R187 ;  /* 0x000000b8babe7223 */ /* 0x000fe200000100bb */
[----:B------:R-:W-:Y:S01]  /*3360*/  FADD.FTZ R201, -R150, R201 ;  /* 0x000000c996c97221 */ /* 0x000fe20000010100 */
[----:B------:R-:W-:Y:S01]  /*3370*/  FFMA.FTZ R229, R108, R237, R229 ;  /* 0x000000ed6ce57223 */ /* 0x000fe200000100e5 */
[----:B------:R-:W-:Y:S01]  /*3380*/  FADD.FTZ R203, -R152, R195 ;  /* 0x000000c398cb7221 */ /* 0x000fe20000010100 */
[----:B------:R-:W-:Y:S01]  /*3390*/  FFMA.FTZ R190, R191, R188, R190 ;  /* 0x000000bcbfbe7223 */ /* 0x000fe200000100be */
[----:B------:R-:W-:Y:S01]  /*33a0*/  FADD.FTZ R200, -R154, R239 ;  /* 0x000000ef9ac87221 */ /* 0x000fe20000010100 */
[----:B------:R-:W-:Y:S01]  /*33b0*/  FFMA.FTZ R229, R110, R241, R229 ;  /* 0x000000f16ee57223 */ /* 0x000fe200000100e5 */
[----:B------:R-:W-:Y:S01]  /*33c0*/  FADD.FTZ R198, -R156, R231 ;  /* 0x000000e79cc67221 */ /* 0x000fe20000010100 */
[----:B------:R-:W-:Y:S01]  /*33d0*/  FFMA.FTZ R187, R197, R196, R190 ;  /* 0x000000c4c5bb7223 */ /* 0x000fe200000100be */
[----:B------:R-:W-:Y:S01]  /*33e0*/  FMUL.FTZ R225, R151, R213 ;  /* 0x000000d597e17220 */ /* 0x000fe20000410000 */
[----:B------:R-:W-:Y:S01]  /*33f0*/  FFMA.FTZ R176, R112, R224, R229 ;  /* 0x000000e070b07223 */ /* 0x000fe200000100e5 */
[----:B------:R-:W-:Y:S01]  /*3400*/  FADD.FTZ R195, -R158, R233 ;  /* 0x000000e99ec37221 */ /* 0x000fe20000010100 */
[----:B------:R-:W-:Y:S01]  /*3410*/  FFMA.FTZ R187, R202, R199, R187 ;  /* 0x000000c7cabb7223 */ /* 0x000fe200000100bb */
[----:B------:R-:W-:Y:S01]  /*3420*/  FADD.FTZ R194, -R160, R235 ;  /* 0x000000eba0c27221 */ /* 0x000fe20000010100 */
[----:B------:R-:W-:Y:S01]  /*3430*/  FADD.FTZ R192, -R162, R237 ;  /* 0x000000eda2c07221 */ /* 0x000fe20000010100 */
[----:B------:R-:W1:Y:S01]  /*3440*/  SHFL.DOWN PT, R189, R176, 0x1, 0x1f ;  /* 0x08201f00b0bd7f89 */ /* 0x000e6200000e0000 */
[----:B------:R-:W-:Y:S01]  /*3450*/  FFMA.FTZ R187, R204, R201, R187 ;  /* 0x000000c9ccbb7223 */ /* 0x000fe200000100bb */
[----:B------:R-:W-:Y:S01]  /*3460*/  FMUL.FTZ R227, R155, R3 ;  /* 0x000000039be37220 */ /* 0x000fe20000410000 */
[----:B------:R-:W-:Y:S01]  /*3470*/  FADD.FTZ R117, R206, R117 ;  /* 0x00000075ce757221 */ /* 0x000fe20000010000 */
[----:B------:R-:W-:Y:S01]  /*3480*/  FMUL.FTZ R12, R170, R221 ;  /* 0x000000ddaa0c7220 */ /* 0x000fe20000410000 */
[----:B------:R-:W-:Y:S01]  /*3490*/  FFMA.FTZ R187, R206, R203, R187 ;  /* 0x000000cbcebb7223 */ /* 0x000fe200000100bb */
        /* <DEDUP_REMOVED lines=8> */
[C---:B------:R-:W-:Y:S01]  /*3520*/  FMUL.FTZ R172, R170.reuse, R219 ;  /* 0x000000dbaaac7220 */ /* 0x040fe20000410000 */
[----:B------:R-:W-:Y:S01]  /*3530*/  FADD.FTZ R111, R197, R111 ;  /* 0x0000006fc56f7221 */ /* 0x000fe20000010000 */
[----:B------:R-:W-:Y:S01]  /*3540*/  FMUL.FTZ R197, R170, R215 ;  /* 0x000000d7aac57220 */ /* 0x000fe20000410000 */
[----:B------:R-:W-:Y:S01]  /*3550*/  FFMA.FTZ R187, R225, R195, R190 ;  /* 0x000000c3e1bb7223 */ /* 0x000fe200000100be */
[----:B------:R-:W-:Y:S01]  /*3560*/  FADD.FTZ R190, -R164, R241 ;  /* 0x000000f1a4be7221 */ /* 0x000fe20000010100 */
[----:B------:R-:W-:Y:S01]  /*3570*/  FMUL.FTZ R188, R188, R13 ;  /* 0x0000000dbcbc7220 */ /* 0x000fe20000410000 */
[----:B------:R-:W-:Y:S01]  /*3580*/  FMUL.FTZ R13, R170, R185 ;  /* 0x000000b9aa0d7220 */ /* 0x000fe20000410000 */
[----:B------:R-:W-:Y:S01]  /*3590*/  FFMA.FTZ R187, R218, R194, R187 ;  /* 0x000000c2dabb7223 */ /* 0x000fe200000100bb */
[----:B------:R-:W-:Y:S01]  /*35a0*/  FMUL.FTZ R201, R201, R172 ;  /* 0x000000acc9c97220 */ /* 0x000fe20000410000 */
[----:B------:R-:W-:Y:S01]  /*35b0*/  FFMA.FTZ R172, R73, R221, R12 ;  /* 0x000000dd49ac7223 */ /* 0x000fe2000001000c */
[----:B-1----:R-:W-:Y:S01]  /*35c0*/  @!P2 FADD.FTZ R176, R176, R189 ;  /* 0x000000bdb0b0a221 */ /* 0x002fe20000010000 */
[----:B------:R-:W-:Y:S01]  /*35d0*/  FFMA.FTZ R187, R220, R192, R187 ;  /* 0x000000c0dcbb7223 */ /* 0x000fe200000100bb */
[----:B------:R-:W-:Y:S01]  /*35e0*/  FADD.FTZ R189, -R165, R224 ;  /* 0x000000e0a5bd7221 */ /* 0x000fe20000010100 */
[----:B------:R-:W-:Y:S01]  /*35f0*/  FFMA.FTZ R12, R72, R223, R177 ;  /* 0x000000df480c7223 */ /* 0x000fe200000100b1 */
[----:B------:R-:W-:Y:S01]  /*3600*/  FMUL.FTZ R198, R198, R197 ;  /* 0x000000c5c6c67220 */ /* 0x000fe20000410000 */
[----:B------:R-:W-:Y:S01]  /*3610*/  FFMA.FTZ R224, R222, R190, R187 ;  /* 0x000000bedee07223 */ /* 0x000fe200000100bb */
[----:B------:R-:W1:Y:S01]  /*3620*/  SHFL.DOWN PT, R229, R176, 0x2, 0x1f ;  /* 0x08401f00b0e57f89 */ /* 0x000e6200000e0000 */
[----:B------:R-:W-:Y:S01]  /*3630*/  FMUL.FTZ R177, R184, R13 ;  /* 0x0000000db8b17220 */ /* 0x000fe20000410000 */
[----:B------:R-:W-:Y:S01]  /*3640*/  FADD.FTZ R103, R172, R103 ;  /* 0x00000067ac677221 */ /* 0x000fe20000010000 */
[----:B------:R-:W-:Y:S01]  /*3650*/  FFMA.FTZ R187, R227, R189, R224 ;  /* 0x000000bde3bb7223 */ /* 0x000fe200000100e0 */
[----:B------:R-:W-:Y:S01]  /*3660*/  FMUL.FTZ R172, R170, R213 ;  /* 0x000000d5aaac7220 */ /* 0x000fe20000410000 */
[----:B------:R-:W-:Y:S01]  /*3670*/  FADD.FTZ R97, R12, R97 ;  /* 0x000000610c617221 */ /* 0x000fe20000010000 */
[----:B------:R-:W-:Y:S01]  /*3680*/  FFMA.FTZ R12, R70, R185, R177 ;  /* 0x000000b9460c7223 */ /* 0x000fe200000100b1 */
[C---:B------:R-:W-:Y:S01]  /*3690*/  FMUL.FTZ R177, R170.reuse, R179 ;  /* 0x000000b3aab17220 */ /* 0x040fe20000410000 */
[----:B------:R-:W2:Y:S01]  /*36a0*/  SHFL.DOWN PT, R224, R187, 0x1, 0x1f ;  /* 0x08201f00bbe07f89 */ /* 0x000ea200000e0000 */
[----:B------:R-:W-:Y:S01]  /*36b0*/  FMUL.FTZ R195, R195, R172 ;  /* 0x000000acc3c37220 */ /* 0x000fe20000410000 */
[----:B------:R-:W-:Y:S01]  /*36c0*/  FMUL.FTZ R13, R170, R183 ;  /* 0x000000b7aa0d7220 */ /* 0x000fe20000410000 */
[----:B------:R-:W-:Y:S01]  /*36d0*/  FMUL.FTZ R177, R192, R177 ;  /* 0x000000b1c0b17220 */ /* 0x000fe20000410000 */
[----:B------:R-:W-:Y:S01]  /*36e0*/  FADD.FTZ R87, R178, R87 ;  /* 0x00000057b2577221 */ /* 0x000fe20000010000 */
[----:B------:R-:W-:Y:S01]  /*36f0*/  FFMA.FTZ R172, R78, R213, R195 ;  /* 0x000000d54eac7223 */ /* 0x000fe200000100c3 */
[----:B------:R-:W-:Y:S01]  /*3700*/  FMUL.FTZ R180, R180, R13 ;  /* 0x0000000db4b47220 */ /* 0x000fe20000410000 */
[----:B------:R-:W-:Y:S01]  /*3710*/  FADD.FTZ R115, R204, R115 ;  /* 0x00000073cc737221 */ /* 0x000fe20000010000 */
[----:B------:R-:W-:Y:S01]  /*3720*/  FADD.FTZ R105, R191, R105 ;  /* 0x00000069bf697221 */ /* 0x000fe20000010000 */
[----:B------:R-:W-:Y:S01]  /*3730*/  FADD.FTZ R89, R172, R89 ;  /* 0x00000059ac597221 */ /* 0x000fe20000010000 */
[----:B------:R-:W-:Y:S01]  /*3740*/  FMUL.FTZ R13, R170, R181 ;  /* 0x000000b5aa0d7220 */ /* 0x000fe20000410000 */
[----:B------:R-:W-:Y:S01]  /*3750*/  FFMA.FTZ R178, R80, R179, R177 ;  /* 0x000000b350b27223 */ /* 0x000fe200000100b1 */
[C---:B------:R-:W-:Y:S01]  /*3760*/  FMUL.FTZ R204, R170.reuse, R217 ;  /* 0x000000d9aacc7220 */ /* 0x040fe20000410000 */
[C---:B------:R-:W-:Y:S01]  /*3770*/  FMUL.FTZ R191, R170.reuse, R211 ;  /* 0x000000d3aabf7220 */ /* 0x040fe20000410000 */
[C---:B------:R-:W-:Y:S01]  /*3780*/  FMUL.FTZ R177, R170.reuse, R175 ;  /* 0x000000afaab17220 */ /* 0x040fe20000410000 */
[----:B------:R-:W-:Y:S01]  /*3790*/  FMUL.FTZ R172, R170, R209 ;  /* 0x000000d1aaac7220 */ /* 0x000fe20000410000 */
[----:B-1----:R-:W-:Y:S01]  /*37a0*/  @!P1 FADD.FTZ R176, R176, R229 ;  /* 0x000000e5b0b09221 */ /* 0x002fe20000010000 */
[----:B------:R-:W-:Y:S01]  /*37b0*/  FMUL.FTZ R170, R170, R3 ;  /* 0x00000003aaaa7220 */ /* 0x000fe20000410000 */
[----:B------:R-:W-:Y:S01]  /*37c0*/  FMUL.FTZ R174, R174, R13 ;  /* 0x0000000daeae7220 */ /* 0x000fe20000410000 */
[----:B------:R-:W-:Y:S01]  /*37d0*/  FADD.FTZ R85, R12, R85 ;  /* 0x000000550c557221 */ /* 0x000fe20000010000 */
[----:B------:R-:W-:Y:S01]  /*37e0*/  FMUL.FTZ R204, R203, R204 ;  /* 0x000000cccbcc7220 */ /* 0x000fe20000410000 */
[----:B------:R-:W1:Y:S01]  /*37f0*/  SHFL.DOWN PT, R229, R176, 0x4, 0x1f ;  /* 0x08801f00b0e57f89 */ /* 0x000e6200000e0000 */
[----:B------:R-:W-:Y:S01]  /*3800*/  FMUL.FTZ R194, R194, R191 ;  /* 0x000000bfc2c27220 */ /* 0x000fe20000410000 */
[----:B------:R-:W-:Y:S01]  /*3810*/  FMUL.FTZ R190, R190, R177 ;  /* 0x000000b1bebe7220 */ /* 0x000fe20000410000 */
[----:B--2---:R-:W-:Y:S01]  /*3820*/  @!P2 FADD.FTZ R187, R187, R224 ;  /* 0x000000e0bbbba221 */ /* 0x004fe20000010000 */
[----:B------:R-:W-:Y:S01]  /*3830*/  ISETP.GT.AND P2, PT, R49, 0x1b, PT ;  /* 0x0000001b3100780c */ /* 0x000fe20003f44270 */
[----:B------:R-:W-:Y:S01]  /*3840*/  FMUL.FTZ R193, R193, R172 ;  /* 0x000000acc1c17220 */ /* 0x000fe20000410000 */
[----:B------:R-:W-:Y:S01]  /*3850*/  FMUL.FTZ R189, R189, R170 ;  /* 0x000000aabdbd7220 */ /* 0x000fe20000410000 */
[----:B------:R-:W-:Y:S01]  /*3860*/  FADD.FTZ R113, R202, R113 ;  /* 0x00000071ca717221 */ /* 0x000fe20000010000 */
[----:B------:R-:W2:Y:S01]  /*3870*/  SHFL.DOWN PT, R224, R187, 0x2, 0x1f ;  /* 0x08401f00bbe07f89 */ /* 0x000ea200000e0000 */
        /* <DEDUP_REMOVED lines=15> */
[----:B-1----:R-:W-:Y:S01]  /*3970*/  @!P2 FADD.FTZ R176, R176, R229 ;  /* 0x000000e5b0b0a221 */ /* 0x002fe20000010000 */
[----:B------:R-:W-:Y:S01]  /*3980*/  FADD.FTZ R119, R214, R119 ;  /* 0x00000077d6777221 */ /* 0x000fe20000010000 */
[----:B------:R-:W-:Y:S01]  /*3990*/  FADD.FTZ R109, R202, R109 ;  /* 0x0000006dca6d7221 */ /* 0x000fe20000010000 */
[----:B------:R-:W-:Y:S01]  /*39a0*/  FADD.FTZ R107, R204, R107 ;  /* 0x0000006bcc6b7221 */ /* 0x000fe20000010000 */
[----:B------:R-:W-:Y:S01]  /*39b0*/  FADD.FTZ R101, R196, R101 ;  /* 0x00000065c4657221 */ /* 0x000fe20000010000 */
[----:B------:R-:W1:Y:S01]  /*39c0*/  SHFL.DOWN PT, R229, R176, 0x8, 0x1f ;  /* 0x09001f00b0e57f89 */ /* 0x000e6200000e0000 */
[----:B------:R-:W-:Y:S01]  /*39d0*/  FADD.FTZ R99, R186, R99 ;  /* 0x00000063ba637221 */ /* 0x000fe20000010000 */
[----:B------:R-:W-:Y:S01]  /*39e0*/  FADD.FTZ R95, R198, R95 ;  /* 0x0000005fc65f7221 */ /* 0x000fe20000010000 */
[----:B--2---:R-:W-:Y:S01]  /*39f0*/  @!P1 FADD.FTZ R187, R187, R224 ;  /* 0x000000e0bbbb9221 */ /* 0x004fe20000010000 */
[----:B------:R-:W-:Y:S01]  /*3a00*/  ISETP.GT.AND P1, PT, R49, 0x17, PT ;  /* 0x000000173100780c */ /* 0x000fe20003f24270 */
[----:B------:R-:W-:Y:S01]  /*3a10*/  FADD.FTZ R93, R182, R93 ;  /* 0x0000005db65d7221 */ /* 0x000fe20000010000 */
[----:B------:R-:W-:Y:S01]  /*3a20*/  FADD.FTZ R91, R188, R91 ;  /* 0x0000005bbc5b7221 */ /* 0x000fe20000010000 */
[----:B------:R-:W-:Y:S01]  /*3a30*/  FADD.FTZ R83, R194, R83 ;  /* 0x00000053c2537221 */ /* 0x000fe20000010000 */
[----:B------:R-:W2:Y:S01]  /*3a40*/  SHFL.DOWN PT, R224, R187, 0x4, 0x1f ;  /* 0x08801f00bbe07f89 */ /* 0x000ea200000e0000 */
[----:B------:R-:W-:Y:S01]  /*3a50*/  FADD.FTZ R171, R180, R171 ;  /* 0x000000abb4ab7221 */ /* 0x000fe20000010000 */
[----:B------:R-:W-:Y:S01]  /*3a60*/  FADD.FTZ R169, R178, R169 ;  /* 0x000000a9b2a97221 */ /* 0x000fe20000010000 */
[----:B------:R-:W-:Y:S01]  /*3a70*/  FADD.FTZ R167, R174, R167 ;  /* 0x000000a7aea77221 */ /* 0x000fe20000010000 */
[----:B------:R-:W-:Y:S01]  /*3a80*/  FADD.FTZ R137, R190, R137 ;  /* 0x00000089be897221 */ /* 0x000fe20000010000 */
[----:B------:R-:W-:Y:S01]  /*3a90*/  FADD.FTZ R133, R2, R133 ;  /* 0x0000008502857221 */ /* 0x000fe20000010000 */
[----:B------:R-:W-:-:S03]  /*3aa0*/  FADD.FTZ R139, R170, R139 ;  /* 0x0000008baa8b7221 */ /* 0x000fc60000010000 */
[----:B-1----:R-:W-:-:S05]  /*3ab0*/  @!P1 FADD.FTZ R176, R176, R229 ;  /* 0x000000e5b0b09221 */ /* 0x002fca0000010000 */
[----:B------:R-:W1:Y:S01]  /*3ac0*/  SHFL.DOWN PT, R197, R176, 0x10, 0x1f ;  /* 0x0a001f00b0c57f89 */ /* 0x000e6200000e0000 */
[----:B--2---:R-:W-:Y:S01]  /*3ad0*/  @!P2 FADD.FTZ R187, R187, R224 ;  /* 0x000000e0bbbba221 */ /* 0x004fe20000010000 */
[----:B------:R-:W-:-:S04]  /*3ae0*/  ISETP.NE.AND P2, PT, R49, RZ, PT ;  /* 0x000000ff3100720c */ /* 0x000fc80003f45270 */
[----:B------:R-:W2:Y:S01]  /*3af0*/  SHFL.DOWN PT, R206, R187, 0x8, 0x1f ;  /* 0x09001f00bbce7f89 */ /* 0x000ea200000e0000 */
[----:B-1----:R-:W-:Y:S01]  /*3b00*/  FADD.FTZ R13, R176, R197 ;  /* 0x000000c5b00d7221 */ /* 0x002fe20000010000 */
[----:B--2---:R-:W-:Y:S01]  /*3b10*/  @!P1 FADD.FTZ R187, R187, R206 ;  /* 0x000000cebbbb9221 */ /* 0x004fe20000010000 */
[----:B------:R-:W-:-:S04]  /*3b20*/  ISETP.GT.AND P1, PT, R49, 0xf, PT ;  /* 0x0000000f3100780c */ /* 0x000fc80003f24270 */
[----:B------:R-:W1:Y:S01]  /*3b30*/  SHFL.DOWN PT, R184, R187, 0x10, 0x1f ;  /* 0x0a001f00bbb87f89 */ /* 0x000e6200000e0000 */
[----:B------:R-:W-:Y:S01]  /*3b40*/  FSEL R179, R176, R13, P1 ;  /* 0x0000000db0b37208 */ /* 0x000fe20000800000 */
[----:B-1----:R-:W-:-:S05]  /*3b50*/  FADD.FTZ R12, R187, R184 ;  /* 0x000000b8bb0c7221 */ /* 0x002fca0000010000 */
[----:B------:R1:W-:Y:S02]  /*3b60*/  @!P2 STS.64 [UR12+0x858], R12 ;  /* 0x0008580cff00a988 */ /* 0x0003e40008000a0c */
[----:B-1----:R-:W-:Y:S01]  /*3b70*/  FSEL R12, R187, R12, P1 ;  /* 0x0000000cbb0c7208 */ /* 0x002fe20000800000 */
[----:B------:R-:W-:Y:S06]  /*3b80*/  BAR.SYNC.DEFER_BLOCKING 0x0 ;  /* 0x0000000000007b1d */ /* 0x000fec0000010000 */
[----:B------:R-:W-:Y:S05]  /*3b90*/  @P3 BRA `(.L_x_6615) ;  /* 0x0000000000203947 */ /* 0x000fea0003800000 */
[----:B------:R-:W-:-:S13]  /*3ba0*/  ISETP.NE.AND P1, PT, R212, UR8, PT ;  /* 0x00000008d4007c0c */ /* 0x000fda000bf25270 */
[----:B------:R-:W1:Y:S04]  /*3bb0*/  @P1 LDS R2, [R130+0x1f08] ;  /* 0x001f080082021984 */ /* 0x000e680000000800 */
[----:B------:R-:W2:Y:S01]  /*3bc0*/  @P1 LDS R13, [R130+0x1b08] ;  /* 0x001b0800820d1984 */ /* 0x000ea20000000800 */
[----:B-1----:R-:W-:Y:S01]  /*3bd0*/  @P1 FADD.FTZ R3, R179, R2 ;  /* 0x00000002b3031221 */ /* 0x002fe20000010000 */
[----:B--2---:R-:W-:-:S04]  /*3be0*/  @P1 FADD.FTZ R12, R12, R13 ;  /* 0x0000000d0c0c1221 */ /* 0x004fc80000010000 */
[----:B------:R1:W-:Y:S04]  /*3bf0*/  @P1 STS [R130+0x1f08], R3 ;  /* 0x001f080382001388 */ /* 0x0003e80000000800 */
[----:B------:R1:W-:Y:S04]  /*3c00*/  STS [R130+0x1b08], R12 ;  /* 0x001b080c82007388 */ /* 0x0003e80000000800 */
[----:B------:R1:W-:Y:S02]  /*3c10*/  @!P1 STS [R130+0x1f08], R179 ;  /* 0x001f08b382009388 */ /* 0x0003e40000000800 */
.L_x_6615:
[----:B------:R-:W-:Y:S05]  /*3c20*/  BSYNC.RECONVERGENT B0 ;  /* 0x0000000000007941 */ /* 0x000fea0003800200 */
.L_x_6614:
[----:B------:R-:W-:Y:S01]  /*3c30*/  UIADD3 UR10, UPT, UPT, UR10, 0x1, URZ ;  /* 0x000000010a0a7890 */ /* 0x000fe2000fffe0ff */
[----:B------:R-:W-:Y:S02]  /*3c40*/  LEA R161, P1, R6, R161, 0x2 ;  /* 0x000000a106a17211 */ /* 0x000fe400078210ff */
[----:B------:R-:W-:Y:S01]  /*3c50*/  LEA R159, P2, R8, R159, 0x2 ;  /* 0x0000009f089f7211 */ /* 0x000fe200078410ff */
[----:B------:R-:W-:Y:S01]  /*3c60*/  UISETP.NE.AND UP0, UPT, UR10, URZ, UPT ;  /* 0x000000ff0a00728c */ /* 0x000fe2000bf05270 */
[----:B------:R-:W-:Y:S02]  /*3c70*/  LEA R157, P3, R10, R157, 0x2 ;  /* 0x0000009d0a9d7211 */ /* 0x000fe400078610ff */
[----:B-1----:R-:W-:Y:S02]  /*3c80*/  IADD3 R130, PT, PT, R130, 0x4, RZ ;  /* 0x0000000482827810 */ /* 0x002fe40007ffe0ff */
[----:B------:R-:W-:Y:S02]  /*3c90*/  IADD3 R166, PT, PT, R166, 0x8, RZ ;  /* 0x00000008a6a67810 */ /* 0x000fe40007ffe0ff */
[----:B------:R-:W-:-:S02]  /*3ca0*/  IADD3 R173, PT, PT, R173, 0x1, RZ ;  /* 0x00000001adad7810 */ /* 0x000fc40007ffe0ff */
[----:B------:R-:W-:Y:S02]  /*3cb0*/  IADD3 R168, PT, PT, R168, 0x1, RZ ;  /* 0x00000001a8a87810 */ /* 0x000fe40007ffe0ff */
[----:B------:R-:W-:Y:S02]  /*3cc0*/  IADD3.X R136, PT, PT, R136, R7, RZ, P1, !PT ;  /* 0x0000000788887210 */ /* 0x000fe40000ffe4ff */
[----:B------:R-:W-:Y:S02]  /*3cd0*/  IADD3.X R134, PT, PT, R134, R9, RZ, P2, !PT ;  /* 0x0000000986867210 */ /* 0x000fe400017fe4ff */
[----:B------:R-:W-:Y:S01]  /*3ce0*/  IADD3.X R132, PT, PT, R132, R11, RZ, P3, !PT ;  /* 0x0000000b84847210 */ /* 0x000fe20001ffe4ff */
[----:B------:R-:W-:Y:S06]  /*3cf0*/  BRA.U UP0, `(.L_x_6616) ;  /* 0xffffffe100ec7547 */ /* 0x000fec000b83ffff */
.L_x_6610:
[----:B------:R-:W-:Y:S01]  /*3d00*/  BAR.SYNC.DEFER_BLOCKING 0x0 ;  /* 0x0000000000007b1d */ /* 0x000fe20000010000 */
[----:B------:R-:W-:Y:S01]  /*3d10*/  ISETP.NE.AND P0, PT, R23, RZ, PT ;  /* 0x000000ff1700720c */ /* 0x000fe20003f05270 */
[----:B------:R-:W-:Y:S01]  /*3d20*/  USHF.R.S32.HI UR7, URZ, 0x1f, UR6 ;  /* 0x0000001fff077899 */ /* 0x000fe20008011406 */
[----:B------:R-:W-:Y:S01]  /*3d30*/  FADD.FTZ R22, R133, R22 ;  /* 0x0000001685167221 */ /* 0x000fe20000010000 */
[----:B------:R-:W-:Y:S02]  /*3d40*/  UISETP.GT.AND UP0, UPT, UR8, 0x1, UPT ;  /* 0x000000010800788c */ /* 0x000fe4000bf04270 */
[----:B------:R-:W1:Y:S01]  /*3d50*/  LDCU.64 UR10, c[0x0][0x4f8] ;  /* 0x00009f00ff0a77ac */ /* 0x000e620008000a00 */
[----:B------:R-:W-:Y:S01]  /*3d60*/  FADD.FTZ R22, R22, R167 ;  /* 0x000000a716167221 */ /* 0x000fe20000010000 */
[----:B------:R-:W2:Y:S03]  /*3d70*/  LDCU.64 UR14, c[0x0][0x550] ;  /* 0x0000aa00ff0e77ac */ /* 0x000ea60008000a00 */
[----:B------:R-:W-:Y:S01]  /*3d80*/  FADD.FTZ R22, R22, R171 ;  /* 0x000000ab16167221 */ /* 0x000fe20000010000 */
[----:B------:R-:W-:-:S03]  /*3d90*/  UMOV UR8, UR9 ;  /* 0x0000000900087c82 */ /* 0x000fc60008000000 */
[----:B------:R-:W-:-:S04]  /*3da0*/  FADD.FTZ R22, R22, R85 ;  /* 0x0000005516167221 */ /* 0x000fc80000010000 */
[----:B------:R-:W-:-:S04]  /*3db0*/  FADD.FTZ R22, R22, R91 ;  /* 0x0000005b16167221 */ /* 0x000fc80000010000 */
[----:B------:R-:W-:Y:S01]  /*3dc0*/  FADD.FTZ R22, R22, R97 ;  /* 0x0000006116167221 */ /* 0x000fe20000010000 */
[----:B------:R-:W-:Y:S01]  /*3dd0*/  STS [R66], R135 ;  /* 0x0000008742007388 */ /* 0x000fe20000000800 */
[----:B-1----:R-:W-:Y:S02]  /*3de0*/  UIMAD.WIDE.U32 UR4, UR18, UR10, UR6 ;  /* 0x0000000a120472a5 */ /* 0x002fe4000f8e0006 */
[----:B------:R-:W-:Y:S01]  /*3df0*/  FADD.FTZ R22, R22, R103 ;  /* 0x0000006716167221 */ /* 0x000fe20000010000 */
[----:B------:R-:W-:Y:S01]  /*3e00*/  STS [R66+0x4], R87 ;  /* 0x0000045742007388 */ /* 0x000fe20000000800 */
[----:B------:R-:W-:Y:S01]  /*3e10*/  UIMAD UR5, UR18, UR11, UR5 ;  /* 0x0000000b120572a4 */ /* 0x000fe2000f8e0205 */
[----:B------:R-:W1:Y:S02]  /*3e20*/  LDCU.64 UR10, c[0x0][0x560] ;  /* 0x0000ac00ff0a77ac */ /* 0x000e640008000a00 */
[----:B------:R-:W-:Y:S01]  /*3e30*/  STS [R66+0x8], R93 ;  /* 0x0000085d42007388 */ /* 0x000fe20000000800 */
[----:B------:R-:W-:-:S03]  /*3e40*/  FADD.FTZ R22, R22, R109 ;  /* 0x0000006d16167221 */ /* 0x000fc60000010000 */
[----:B------:R-:W-:Y:S01]  /*3e50*/  STS [R66+0xc], R99 ;  /* 0x00000c6342007388 */ /* 0x000fe20000000800 */
[----:B------:R-:W-:-:S03]  /*3e60*/  FADD.FTZ R22, R22, R107 ;  /* 0x0000006b16167221 */ /* 0x000fc60000010000 */
[----:B------:R3:W-:Y:S01]  /*3e70*/  STS [R66+0x10], R105 ;  /* 0x0000106942007388 */ /* 0x0007e20000000800 */
[----:B------:R-:W-:-:S03]  /*3e80*/  FADD.FTZ R22, R22, R101 ;  /* 0x0000006516167221 */ /* 0x000fc60000010000 */
[----:B------:R-:W-:Y:S01]  /*3e90*/  STS [R66+0x14], R111 ;  /* 0x0000146f42007388 */ /* 0x000fe20000000800 */
[----:B------:R-:W-:-:S03]  /*3ea0*/  FADD.FTZ R22, R22, R95 ;  /* 0x0000005f16167221 */ /* 0x000fc60000010000 */
[----:B------:R-:W-:Y:S01]  /*3eb0*/  STS [R66+0x18], R113 ;  /* 0x0000187142007388 */ /* 0x000fe20000000800 */
[----:B------:R-:W-:Y:S01]  /*3ec0*/  FADD.FTZ R22, R22, R89 ;  /* 0x0000005916167221 */ /* 0x000fe20000010000 */
[----:B---3--:R-:W3:Y:S02]  /*3ed0*/  LDC.64 R104, c[0x0][0x500] ;  /* 0x00014000ff687b82 */ /* 0x008ee40000000a00 */
[----:B------:R-:W-:Y:S01]  /*3ee0*/  STS [R66+0x1c], R115 ;  /* 0x00001c7342007388 */ /* 0x000fe20000000800 */
[----:B------:R-:W-:-:S03]  /*3ef0*/  FADD.FTZ R22, R22, R83 ;  /* 0x0000005316167221 */ /* 0x000fc60000010000 */
[----:B------:R-:W-:Y:S01]  /*3f00*/  STS [R66+0x20], R117 ;  /* 0x0000207542007388 */ /* 0x000fe20000000800 */
[----:B------:R-:W-:-:S03]  /*3f10*/  FADD.FTZ R22, R22, R169 ;  /* 0x000000a916167221 */ /* 0x000fc60000010000 */
[----:B------:R-:W-:Y:S01]  /*3f20*/  STS [R66+0x24], R119 ;  /* 0x0000247742007388 */ /* 0x000fe20000000800 */
[----:B------:R-:W-:-:S03]  /*3f30*/  FADD.FTZ R22, R22, R137 ;  /* 0x0000008916167221 */ /* 0x000fc60000010000 */
[----:B------:R-:W-:Y:S01]  /*3f40*/  STS [R66+0x28], R121 ;  /* 0x0000287942007388 */ /* 0x000fe20000000800 */
[----:B------:R-:W-:-:S03]  /*3f50*/  FADD.FTZ R22, R22, R139 ;  /* 0x0000008b16167221 */ /* 0x000fc60000010000 */
[----:B------:R-:W-:Y:S04]  /*3f60*/  STS [R66+0x2c], R123 ;  /* 0x00002c7b42007388 */ /* 0x000fe80000000800 */
[----:B------:R-:W-:Y:S01]  /*3f70*/  STS [R66+0x30], R125 ;  /* 0x0000307d42007388 */ /* 0x000fe20000000800 */
[C---:B---3--:R-:W-:Y:S01]  /*3f80*/  IMAD.WIDE.U32 R2, R14.reuse, R104, UR4 ;  /* 0x000000040e027e25 */ /* 0x048fe2000f8e0068 */
[----:B------:R-:W3:Y:S02]  /*3f90*/  LDCU.64 UR4, c[0x0][0x518] ;  /* 0x0000a300ff0477ac */ /* 0x000ee40008000a00 */
[----:B------:R-:W-:Y:S01]  /*3fa0*/  STS [R66+0x34], R127 ;  /* 0x0000347f42007388 */ /* 0x000fe20000000800 */
[----:B------:R-:W-:Y:S01]  /*3fb0*/  IMAD R6, R14, R105, R3 ;  /* 0x000000690e067224 */ /* 0x000fe200078e0203 */
[----:B------:R-:W-:-:S02]  /*3fc0*/  IADD3 R3, P1, PT, R32, R2, RZ ;  /* 0x0000000220037210 */ /* 0x000fc40007f3e0ff */
[----:B------:R-:W-:Y:S02]  /*3fd0*/  STS [R66+0x38], R129 ;  /* 0x0000388142007388 */ /* 0x000fe40000000800 */
[----:B------:R-:W-:Y:S02]  /*3fe0*/  IADD3.X R6, PT, PT, RZ, R6, RZ, P1, !PT ;  /* 0x00000006ff067210 */ /* 0x000fe40000ffe4ff */
[----:B------:R-:W-:Y:S01]  /*3ff0*/  STS [R66+0x3c], R131 ;  /* 0x00003c8342007388 */ /* 0x000fe20000000800 */
[----:B------:R-:W-:-:S03]  /*4000*/  NOP ;  /* 0x0000000000007918 */ /* 0x000fc60000000000 */
[----:B------:R-:W-:Y:S01]  /*4010*/  LDS R7, [R50] ;  /* 0x0000000032077984 */ /* 0x000fe20000000800 */
[C---:B--2---:R-:W-:Y:S01]  /*4020*/  LEA R2, P5, R3.reuse, UR14, 0x2 ;  /* 0x0000000e03027c11 */ /* 0x044fe2000f8a10ff */
[----:B---3--:R-:W-:Y:S02]  /*4030*/  UIMAD.WIDE.U32 UR6, UR18, UR4, UR6 ;  /* 0x00000004120672a5 */ /* 0x008fe4000f8e0006 */
[----:B------:R-:W-:Y:S01]  /*4040*/  LDS R9, [R51+0x80] ;  /* 0x0000800033097984 */ /* 0x000fe20000000800 */
[----:B------:R-:W-:Y:S01]  /*4050*/  LEA.HI.X R3, R3, UR15, R6, 0x2, P5 ;  /* 0x0000000f03037c11 */ /* 0x000fe2000a8f1406 */
[----:B------:R-:W-:Y:S02]  /*4060*/  UIMAD UR7, UR18, UR5, UR7 ;  /* 0x00000005120772a4 */ /* 0x000fe4000f8e0207 */
        /* <DEDUP_REMOVED lines=43> */
[----:B------:R-:W-:Y:S04]  /*4320*/  @!P1 STG.E desc[UR16][R2.64+0x500], R77 ;  /* 0x0005004d02009986 */ /* 0x000fe8000c101910 */
[----:B------:R-:W-:Y:S01]  /*4330*/  @!P2 STG.E desc[UR16][R2.64+0x580], R79 ;  /* 0x0005804f0200a986 */ /* 0x000fe2000c101910 */
[----:B--2---:R-:W2:Y:S03]  /*4340*/  LDC.64 R72, c[0x0][0x520] ;  /* 0x00014800ff487b82 */ /* 0x004ea60000000a00 */
[----:B------:R-:W-:Y:S04]  /*4350*/  @!P3 STG.E desc[UR16][R2.64+0x600], R81 ;  /* 0x000600510200b986 */ /* 0x000fe8000c101910 */
[----:B------:R-:W-:Y:S04]  /*4360*/  @!P4 STG.E desc[UR16][R2.64+0x680], R87 ;  /* 0x000680570200c986 */ /* 0x000fe8000c101910 */
[----:B------:R-:W-:Y:S04]  /*4370*/  @!P5 STG.E desc[UR16][R2.64+0x700], R93 ;  /* 0x0007005d0200d986 */ /* 0x000fe8000c101910 */
[----:B------:R2:W-:Y:S01]  /*4380*/  @!P6 STG.E desc[UR16][R2.64+0x780], R99 ;  /* 0x000780630200e986 */ /* 0x0005e2000c101910 */
[----:B------:R-:W-:Y:S01]  /*4390*/  BAR.SYNC.DEFER_BLOCKING 0x0 ;  /* 0x0000000000007b1d */ /* 0x000fe20000010000 */
[----:B--2---:R-:W-:-:S04]  /*43a0*/  IMAD.WIDE.U32 R2, R14, R72, UR6 ;  /* 0x000000060e027e25 */ /* 0x004fc8000f8e0048 */
        /* <DEDUP_REMOVED lines=80> */
.L_x_6609:
[----:B-1----:R-:W1:Y:S01]  /*48b0*/  LDC.64 R6, c[0x0][0x548] ;  /* 0x00015200ff067b82 */ /* 0x002e620000000a00 */
[----:B------:R-:W2:Y:S01]  /*48c0*/  S2R R12, SR_TID.X ;  /* 0x00000000000c7919 */ /* 0x000ea20000002100 */
[----:B------:R-:W2:Y:S06]  /*48d0*/  LDCU UR7, c[0x0][0x38c] ;  /* 0x00007180ff0777ac */ /* 0x000eac0008000800 */
[----:B------:R-:W3:Y:S01]  /*48e0*/  LDC.64 R8, c[0x0][0x568] ;  /* 0x00015a00ff087b82 */ /* 0x000ee20000000a00 */
[----:B-1----:R-:W-:-:S04]  /*48f0*/  ISETP.NE.U32.AND P1, PT, R6, RZ, PT ;  /* 0x000000ff0600720c */ /* 0x002fc80003f25070 */
[----:B------:R-:W-:Y:S02]  /*4900*/  ISETP.NE.AND.EX P1, PT, R7, RZ, PT, P1 ;  /* 0x000000ff0700720c */ /* 0x000fe40003f25310 */
[----:B---3--:R-:W-:Y:S02]  /*4910*/  ISETP.NE.U32.AND P0, PT, R8, RZ, PT ;  /* 0x000000ff0800720c */ /* 0x008fe40003f05070 */
[----:B--2---:R-:W-:Y:S02]  /*4920*/  ISETP.GE.AND P2, PT, R12, UR7, PT ;  /* 0x000000070c007c0c */ /* 0x004fe4000bf46270 */
[----:B------:R-:W-:-:S07]  /*4930*/  ISETP.NE.AND.EX P0, PT, R9, RZ, PT, P0 ;  /* 0x000000ff0900720c */ /* 0x000fce0003f05300 */
[----:B------:R-:W-:Y:S06]  /*4940*/  @!P1 BRA `(.L_x_6618) ;  /* 0x0000000000649947 */ /* 0x000fec0003800000 */
        /* <DEDUP_REMOVED lines=8> */
[----:B-1----:R-:W-:Y:S01]  /*49d0*/  @P1 FADD R3, R0, R3 ;  /* 0x0000000300031221 */ /* 0x002fe20000000000 */
[----:B------:R-:W-:-:S04]  /*49e0*/  @!P3 MOV R0, 0x400 ;  /* 0x000004000000b802 */ /* 0x000fc80000000f00 */
[----:B------:R-:W1:Y:S01]  /*49f0*/  SHFL.DOWN P1, R2, R3, 0x4, 0x1f ;  /* 0x08801f0003027f89 */ /* 0x000e620000020000 */
[----:B--2---:R-:W-:Y:S01]  /*4a00*/  @!P3 LEA R11, R11, R0, 0x18 ;  /* 0x000000000b0bb211 */ /* 0x004fe200078ec0ff */
[----:B-1----:R-:W-:-:S05]  /*4a10*/  @P1 FADD R2, R3, R2 ;  /* 0x0000000203021221 */ /* 0x002fca0000000000 */
[----:B------:R-:W1:Y:S02]  /*4a20*/  SHFL.DOWN P1, R5, R2, 0x8, 0x1f ;  /* 0x09001f0002057f89 */ /* 0x000e640000020000 */
[----:B-1----:R-:W-:-:S05]  /*4a30*/  @P1 FADD R5, R2, R5 ;  /* 0x0000000502051221 */ /* 0x002fca0000000000 */
[----:B------:R-:W1:Y:S02]  /*4a40*/  SHFL.DOWN P1, R4, R5, 0x10, 0x1f ;  /* 0x0a001f0005047f89 */ /* 0x000e640000020000 */
[----:B-1----:R-:W-:Y:S01]  /*4a50*/  @P1 FADD R4, R5, R4 ;  /* 0x0000000405041221 */ /* 0x002fe20000000000 */
[----:B---3--:R-:W-:-:S04]  /*4a60*/  ISETP.NE.AND P1, PT, R10, RZ, PT ;  /* 0x000000ff0a00720c */ /* 0x008fc80003f25270 */
[----:B------:R1:W-:Y:S01]  /*4a70*/  @!P3 STS [R11+0x854], R4 ;  /* 0x000854040b00b388 */ /* 0x0003e20000000800 */
[----:B------:R-:W-:Y:S08]  /*4a80*/  BAR.SYNC.DEFER_BLOCKING 0x0 ;  /* 0x0000000000007b1d */ /* 0x000ff00000010000 */
[----:B------:R-:W-:Y:S05]  /*4a90*/  @P1 BRA `(.L_x_6619) ;  /* 0x00000000000c1947 */ /* 0x000fea0003800000 */
[----:B------:R-:W-:-:S04]  /*4aa0*/  LEA R2, P1, R14, R6, 0x2 ;  /* 0x000000060e027211 */ /* 0x000fc800078210ff */
[----:B------:R-:W-:-:S05]  /*4ab0*/  LEA.HI.X R3, R14, R7, RZ, 0x2, P1 ;  /* 0x000000070e037211 */ /* 0x000fca00008f14ff */
[----:B------:R2:W-:Y:S04]  /*4ac0*/  REDG.E.ADD.F32.FTZ.RN.STRONG.GPU desc[UR16][R2.64], R4 ;  /* 0x00000004020079a6 */ /* 0x0005e8000c12f310 */
.L_x_6619:
[----:B------:R-:W-:Y:S05]  /*4ad0*/  BSYNC.RECONVERGENT B0 ;  /* 0x0000000000007941 */ /* 0x000fea0003800200 */
.L_x_6618:
[----:B------:R-:W-:Y:S05]  /*4ae0*/  @!P0 BRA `(.L_x_6620) ;  /* 0x0000000000688947 */ /* 0x000fea0003800000 */
[----:B------:R-:W-:Y:S06]  /*4af0*/  BAR.SYNC.DEFER_BLOCKING 0x0 ;  /* 0x0000000000007b1d */ /* 0x000fec0000010000 */
[----:B------:R-:W-:Y:S01]  /*4b00*/  BSSY.RECONVERGENT B0, `(.L_x_6620) ;  /* 0x0000018000007945 */ /* 0x000fe20003800200 */
[----:B--2---:R-:W2:Y:S01]  /*4b10*/  SHFL.DOWN P0, R3, R22, 0x1, 0x1f ;  /* 0x08201f0016037f89 */ /* 0x004ea20000000000 */
[----:B-1----:R-:W1:Y:S01]  /*4b20*/  S2R R4, SR_LANEID ;  /* 0x0000000000047919 */ /* 0x002e620000000000 */
[----:B------:R-:W3:Y:S01]  /*4b30*/  S2R R6, SR_TID.X ;  /* 0x0000000000067919 */ /* 0x000ee20000002100 */
[----:B--2---:R-:W-:-:S05]  /*4b40*/  @P0 FADD R3, R3, R22 ;  /* 0x0000001603030221 */ /* 0x004fca0000000000 */
[----:B------:R-:W2:Y:S01]  /*4b50*/  SHFL.DOWN P0, R0, R3, 0x2, 0x1f ;  /* 0x08401f0003007f89 */ /* 0x000ea20000000000 */
[----:B-1----:R-:W-:-:S13]  /*4b60*/  ISETP.NE.AND P1, PT, R4, RZ, PT ;  /* 0x000000ff0400720c */ /* 0x002fda0003f25270 */
[----:B------:R-:W1:Y:S01]  /*4b70*/  @!P1 S2R R4, SR_CgaCtaId ;  /* 0x0000000000049919 */ /* 0x000e620000008800 */
[----:B--2---:R-:W-:Y:S01]  /*4b80*/  @P0 FADD R0, R3, R0 ;  /* 0x0000000003000221 */ /* 0x004fe20000000000 */
[----:B------:R-:W-:-:S04]  /*4b90*/  @!P1 MOV R3, 0x400 ;  /* 0x0000040000039802 */ /* 0x000fc80000000f00 */
[----:B------:R-:W2:Y:S01]  /*4ba0*/  SHFL.DOWN P0, R5, R0, 0x4, 0x1f ;  /* 0x08801f0000057f89 */ /* 0x000ea20000000000 */
[----:B-1----:R-:W-:Y:S01]  /*4bb0*/  @!P1 LEA R4, R4, R3, 0x18 ;  /* 0x0000000304049211 */ /* 0x002fe200078ec0ff */
[----:B--2---:R-:W-:-:S05]  /*4bc0*/  @P0 FADD R5, R0, R5 ;  /* 0x0000000500050221 */ /* 0x004fca0000000000 */
        /* <DEDUP_REMOVED lines=11> */
.L_x_6621:
[----:B------:R-:W-:Y:S05]  /*4c80*/  BSYNC.RECONVERGENT B0 ;  /* 0x0000000000007941 */ /* 0x000fea0003800200 */
.L_x_6620:
[----:B------:R-:W-:Y:S05]  /*4c90*/  @P2 EXIT ;  /* 0x000000000000294d */ /* 0x000fea0003800000 */
[----:B------:R-:W2:Y:S01]  /*4ca0*/  LDCU.64 UR8, c[0x0][0x4e8] ;  /* 0x00009d00ff0877ac */ /* 0x000ea20008000a00 */
[----:B------:R-:W3:Y:S01]  /*4cb0*/  S2UR UR5, SR_CgaCtaId ;  /* 0x00000000000579c3 */ /* 0x000ee20000008800 */
[----:B------:R-:W-:Y:S01]  /*4cc0*/  BSSY.RECONVERGENT B0, `(.L_x_6622) ;  /* 0x0000046000007945 */ /* 0x000fe20003800200 */
[----:B------:R-:W-:Y:S01]  /*4cd0*/  MOV R21, R12 ;  /* 0x0000000c00157202 */ /* 0x000fe20000000f00 */
[----:B------:R-:W1:Y:S01]  /*4ce0*/  LDCU.64 UR10, c[0x0][0x4c8] ;  /* 0x00009900ff0a77ac */ /* 0x000e620008000a00 */
[----:B------:R-:W4:Y:S01]  /*4cf0*/  LDCU.64 UR12, c[0x0][0x4a8] ;  /* 0x00009500ff0c77ac */ /* 0x000f220008000a00 */
[----:B------:R-:W-:Y:S01]  /*4d00*/  UMOV UR4, 0x400 ;  /* 0x0000040000047882 */ /* 0x000fe20000000000 */
[----:B------:R-:W0:Y:S01]  /*4d10*/  LDCU UR6, c[0x0][0x360] ;  /* 0x00006c00ff0677ac */ /* 0x000e220008000800 */
[----:B------:R-:W0:Y:S01]  /*4d20*/  LDCU.64 UR28, c[0x0][0x3e0] ;  /* 0x00007c00ff1c77ac */ /* 0x000e220008000a00 */
[C---:B--2---:R-:W-:Y:S01]  /*4d30*/  IMAD.WIDE.U32 R2, R14.reuse, UR8, RZ ;  /* 0x000000080e027c25 */ /* 0x044fe2000f8e00ff */
[----:B------:R-:W2:Y:S03]  /*4d40*/  LDCU.64 UR30, c[0x0][0x3c0] ;  /* 0x00007800ff1e77ac */ /* 0x000ea60008000a00 */
[C---:B-1----:R-:W-:Y:S01]  /*4d50*/  IMAD.WIDE.U32 R4, R14.reuse, UR10, RZ ;  /* 0x0000000a0e047c25 */ /* 0x042fe2000f8e00ff */
[----:B------:R-:W1:Y:S03]  /*4d60*/  LDCU.64 UR14, c[0x0][0x4b0] ;  /* 0x00009600ff0e77ac */ /* 0x000e660008000a00 */
[C---:B----4-:R-:W-:Y:S01]  /*4d70*/  IMAD.WIDE.U32 R6, R14.reuse, UR12, RZ ;  /* 0x0000000c0e067c25 */ /* 0x050fe2000f8e00ff */
[----:B------:R-:W4:Y:S03]  /*4d80*/  LDCU.64 UR18, c[0x0][0x4d0] ;  /* 0x00009a00ff1277ac */ /* 0x000f260008000a00 */
[----:B------:R-:W-:-:S02]  /*4d90*/  IMAD R31, R14, UR9, R3 ;  /* 0x000000090e1f7c24 */ /* 0x000fc4000f8e0203 */
[C---:B------:R-:W-:Y:S01]  /*4da0*/  IMAD R29, R14.reuse, UR11, R5 ;  /* 0x0000000b0e1d7c24 */ /* 0x040fe2000f8e0205 */
[----:B------:R-:W0:Y:S01]  /*4db0*/  LDCU.64 UR24, c[0x0][0x4f0] ;  /* 0x00009e00ff1877ac */ /* 0x000e220008000a00 */
[----:B------:R-:W-:Y:S01]  /*4dc0*/  IMAD R27, R14, UR13, R7 ;  /* 0x0000000d0e1b7c24 */ /* 0x000fe2000f8e0207 */
[----:B------:R-:W0:Y:S01]  /*4dd0*/  LDCU.64 UR26, c[0x0][0x540] ;  /* 0x0000a800ff1a77ac */ /* 0x000e220008000a00 */
[----:B------:R-:W0:Y:S01]  /*4de0*/  LDCU.128 UR20, c[0x0][0x530] ;  /* 0x0000a600ff1477ac */ /* 0x000e220008000c00 */
[----:B--23--:R-:W-:-:S12]  /*4df0*/  ULEA UR4, UR5, UR4, 0x18 ;  /* 0x0000000405047291 */ /* 0x00cfd8000f8ec0ff */
.L_x_6623:
[C---:B------:R-:W-:Y:S01]  /*4e00*/  LEA R0, R21.reuse, UR4, 0x2 ;  /* 0x0000000415007c11 */ /* 0x040fe2000f8e10ff */
[C---:B0-2---:R-:W-:Y:S01]  /*4e10*/  IMAD.WIDE.U32 R12, R21.reuse, UR28, RZ ;  /* 0x0000001c150c7c25 */ /* 0x045fe2000f8e00ff */
[----:B-----5:R-:W-:Y:S02]  /*4e20*/  SHF.R.S32.HI R16, RZ, 0x1f, R21 ;  /* 0x0000001fff107819 */ /* 0x020fe40000011415 */
[----:B------:R-:W-:Y:S01]  /*4e30*/  MOV R8, R6 ;  /* 0x0000000600087202 */ /* 0x000fe20000000f00 */
[----:B------:R-:W0:Y:S01]  /*4e40*/  LDS R25, [R0+0x1b08] ;  /* 0x001b080000197984 */ /* 0x000e220000000800 */
[----:B------:R-:W-:Y:S01]  /*4e50*/  MOV R9, R27 ;  /* 0x0000001b00097202 */ /* 0x000fe20000000f00 */
[C---:B-1----:R-:W-:Y:S02]  /*4e60*/  IMAD R10, R16.reuse, UR14, RZ ;  /* 0x0000000e100a7c24 */ /* 0x042fe4000f8e02ff */
[----:B------:R-:W-:Y:S01]  /*4e70*/  IMAD R14, R16, UR28, RZ ;  /* 0x0000001c100e7c24 */ /* 0x000fe2000f8e02ff */
[----:B------:R-:W1:Y:S01]  /*4e80*/  LDS R0, [R0+0x1f08] ;  /* 0x001f080000007984 */ /* 0x000e620000000800 */
        /* <DEDUP_REMOVED lines=9> */
[----:B0-----:R0:W-:Y:S04]  /*4f20*/  REDG.E.ADD.F32.FTZ.RN.STRONG.GPU desc[UR16][R10.64], R25 ;  /* 0x000000190a0079a6 */ /* 0x0011e8000c12f310 */
[----:B------:R-:W1:Y:S01]  /*4f30*/  LDG.E R15, desc[UR16][R14.64] ;  /* 0x000000100e0f7981 */ /* 0x000e62000c1e1900 */
[----:B------:R-:W-:Y:S01]  /*4f40*/  MOV R8, R4 ;  /* 0x0000000400087202 */ /* 0x000fe20000000f00 */
[C---:B----4-:R-:W-:Y:S01]  /*4f50*/  IMAD R22, R16.reuse, UR18, RZ ;  /* 0x0000001210167c24 */ /* 0x050fe2000f8e02ff */
        /* <DEDUP_REMOVED lines=29> */
.L_x_6622:
[----:B------:R-:W-:Y:S05]  /*5130*/  EXIT ;  /* 0x000000000000794d */ /* 0x000fea0003800000 */
.L_x_6624:
        /* <DEDUP_REMOVED lines=12> */
.L_x_10473:


//--------------------- .text._Z25selective_scan_bwd_kernelI32Selective_Scan_bwd_kernel_traitsILi32ELi16ELb0ELb0ELb0ELb0ELb1EffEEv12SSMParamsBwd --------------------------
	.section	.text._Z25selective_scan_bwd_kernelI32Selective_Scan_bwd_kernel_traitsILi32ELi16ELb0ELb0ELb0ELb0ELb1EffEEv12SSMParamsBwd,"ax",@progbits
	.align	128
        .global         _Z25selective_scan_bwd_kernelI32Selective_Scan_bwd_kernel_traitsILi32ELi16ELb0ELb0ELb0ELb0ELb1EffEEv12SSMParamsBwd
        .type           _Z25selective_scan_bwd_kernelI32Selective_Scan_bwd_kernel_traitsILi32ELi16ELb0ELb0ELb0ELb0ELb1EffEEv12SSMParamsBwd,@function
        .size           _Z25selective_scan_bwd_kernelI32Selective_Scan_bwd_kernel_traitsILi32ELi16ELb0ELb0ELb0ELb0ELb1EffEEv12SSMParamsBwd,(.L_x_10474 - _Z25selective_scan_bwd_kernelI32Selective_Scan_bwd_kernel_traitsILi32ELi16ELb0ELb0ELb0ELb0ELb1EffEEv12SSMParamsBwd)
        .other          _Z25selective_scan_bwd_kernelI32Selective_Scan_bwd_kernel_traitsILi32ELi16ELb0ELb0ELb0ELb0ELb1EffEEv12SSMParamsBwd,@"STO_CUDA_ENTRY STV_DEFAULT"
_Z25selective_scan_bwd_kernelI32Selective_Scan_bwd_kernel_traitsILi32ELi16ELb0ELb0ELb0ELb0ELb1EffEEv12SSMParamsBwd:
.text._Z25selective_scan_bwd_kernelI32Selective_Scan_bwd_kernel_traitsILi32ELi16ELb0ELb0ELb0ELb0ELb1EffEEv12SSMParamsBwd:
        /* <DEDUP_REMOVED lines=90> */
[----:B------:R-:W-:-:S03]  /*05a0*/  UMOV UR4, 0x400 ;  /* 0x0000040000047882 */ /* 0x000fc60000000000 */
[----:B------:R-:W3:Y:S01]  /*05b0*/  LDC.64 R6, c[0x0][0x440] ;  /* 0x00011000ff067b82 */ /* 0x000ee20000000a00 */
[C---:B--2---:R-:W-:Y:S01]  /*05c0*/  IMAD.WIDE.U32 R2, R14.reuse, UR6, RZ ;  /* 0x000000060e027c25 */ /* 0x044fe2000f8e00ff */
[----:B------:R-:W2:Y:S03]  /*05d0*/  LDCU UR6, c[0x0][0x394] ;  /* 0x00007280ff0677ac */ /* 0x000ea60008000800 */
[----:B------:R-:W-:Y:S01]  /*05e0*/  IMAD R25, R14, UR7, R3 ;  /* 0x000000070e197c24 */ /* 0x000fe2000f8e0203 */
[----:B-1----:R-:W-:Y:S01]  /*05f0*/  ULEA UR4, UR5, UR4, 0x18 ;  /* 0x0000000405047291 */ /* 0x002fe2000f8ec0ff */
[----:B0-----:R-:W-:Y:S02]  /*0600*/  SHF.L.U32 R0, R23, 0x4, RZ ;  /* 0x0000000417007819 */ /* 0x001fe400000006ff */
[----:B---3--:R-:W-:Y:S02]  /*0610*/  LEA R24, P0, R2, R6, 0x2 ;  /* 0x0000000602187211 */ /* 0x008fe400078010ff */
[----:B------:R-:W-:-:S02]  /*0620*/  LOP3.LUT R0, R0, 0x3e00, RZ, 0xc0, !PT ;  /* 0x00003e0000007812 */ /* 0x000fc400078ec0ff */
[----:B------:R-:W-:Y:S02]  /*0630*/  LEA.HI.X R25, R2, R7, R25, 0x2, P0 ;  /* 0x0000000702197211 */ /* 0x000fe400000f1419 */
[----:B------:R-:W-:Y:S02]  /*0640*/  LOP3.LUT R32, R0, 0x1f, R23, 0xf8, !PT ;  /* 0x0000001f00207812 */ /* 0x000fe400078ef817 */
[C---:B------:R-:W-:Y:S02]  /*0650*/  LOP3.LUT R162, R23.reuse, 0x1f, RZ, 0xc0, !PT ;  /* 0x0000001f17a27812 */ /* 0x040fe400078ec0ff */
[----:B------:R-:W-:Y:S02]  /*0660*/  LEA R164, R23, UR4, 0x2 ;  /* 0x0000000417a47c11 */ /* 0x000fe4000f8e10ff */
        /* <DEDUP_REMOVED lines=14> */
[----:B--2---:R-:W-:-:S07]  /*0750*/  LOP3.LUT R47, R32, 0x1e0, RZ, 0xfc, !PT ;  /* 0x000001e0202f7812 */ /* 0x004fce00078efcff */
.L_x_6634:
[----:B0-----:R-:W0:Y:S01]  /*0760*/  LDCU.128 UR12, c[0x0][0x410] ;  /* 0x00008200ff0c77ac */ /* 0x001e220008000c00 */
[----:B-1----:R-:W1:Y:S01]  /*0770*/  LDC R48, c[0x0][0x388] ;  /* 0x0000e200ff307b82 */ /* 0x002e620000000800 */
[----:B------:R-:W-:Y:S02]  /*0780*/  CS2R R56, SRZ ;  /* 0x0000000000387805 */ /* 0x000fe4000001ff00 */
[----:B------:R-:W-:Y:S01]  /*0790*/  CS2R R62, SRZ ;  /* 0x00000000003e7805 */ /* 0x000fe2000001ff00 */
[----:B------:R-:W2:Y:S01]  /*07a0*/  LDCU.128 UR20, c[0x0][0x420] ;  /* 0x00008400ff1477ac */ /* 0x000ea20008000c00 */
[----:B------:R-:W-:Y:S01]  /*07b0*/  HFMA2 R51, -RZ, RZ, 0, 0 ;  /* 0x00000000ff337431 */ /* 0x000fe200000001ff */
[----:B------:R-:W-:Y:S01]  /*07c0*/  CS2R R58, SRZ ;  /* 0x00000000003a7805 */ /* 0x000fe2000001ff00 */
[----:B------:R-:W-:Y:S01]  /*07d0*/  HFMA2 R61, -RZ, RZ, 0, 0 ;  /* 0x00000000ff3d7431 */ /* 0x000fe200000001ff */
[----:B------:R-:W-:Y:S01]  /*07e0*/  UIADD3 UR19, UPT, UPT, UR6, -0x1, URZ ;  /* 0xffffffff06137890 */ /* 0x000fe2000fffe0ff */
[----:B------:R-:W-:Y:S01]  /*07f0*/  CS2R R64, SRZ ;  /* 0x0000000000407805 */ /* 0x000fe2000001ff00 */
[----:B------:R-:W-:Y:S01]  /*0800*/  UMOV UR5, URZ ;  /* 0x000000ff00057c82 */ /* 0x000fe20008000000 */
[----:B------:R-:W3:Y:S01]  /*0810*/  LDCU.64 UR24, c[0x0][0x488] ;  /* 0x00009100ff1877ac */ /* 0x000ee20008000a00 */
[----:B------:R-:W-:-:S02]  /*0820*/  CS2R R66, SRZ ;  /* 0x0000000000427805 */ /* 0x000fc4000001ff00 */
[----:B------:R-:W-:Y:S02]  /*0830*/  CS2R R68, SRZ ;  /* 0x0000000000447805 */ /* 0x000fe4000001ff00 */
[----:B------:R-:W-:Y:S01]  /*0840*/  MOV R70, RZ ;  /* 0x000000ff00467202 */ /* 0x000fe20000000f00 */
[----:B------:R-:W-:-:S04]  /*0850*/  USHF.L.U32 UR4, UR19, 0x9, URZ ;  /* 0x0000000913047899 */ /* 0x000fc800080006ff */
[----:B0-----:R-:W-:Y:S02]  /*0860*/  UIMAD.WIDE.U32 UR8, UR18, UR12, UR4 ;  /* 0x0000000c120872a5 */ /* 0x001fe4000f8e0004 */
[----:B--2---:R-:W-:Y:S02]  /*0870*/  UIMAD.WIDE.U32 UR10, UR18, UR20, UR4 ;  /* 0x00000014120a72a5 */ /* 0x004fe4000f8e0004 */
[----:B------:R-:W-:Y:S02]  /*0880*/  UIMAD UR12, UR18, UR13, UR9 ;  /* 0x0000000d120c72a4 */ /* 0x000fe4000f8e0209 */
[----:B------:R-:W-:Y:S01]  /*0890*/  MOV R3, UR9 ;  /* 0x0000000900037c02 */ /* 0x000fe20008000f00 */
[----:B------:R-:W-:Y:S01]  /*08a0*/  UIMAD UR7, UR18, UR21, UR11 ;  /* 0x00000015120772a4 */ /* 0x000fe2000f8e020b */
[----:B------:R-:W-:Y:S01]  /*08b0*/  MOV R2, UR8 ;  /* 0x0000000800027c02 */ /* 0x000fe20008000f00 */
[----:B------:R-:W0:Y:S01]  /*08c0*/  LDCU.64 UR20, c[0x0][0x478] ;  /* 0x00008f00ff1477ac */ /* 0x000e220008000a00 */
[----:B------:R-:W-:-:S02]  /*08d0*/  MOV R7, UR11 ;  /* 0x0000000b00077c02 */ /* 0x000fc40008000f00 */
[----:B------:R-:W-:Y:S02]  /*08e0*/  MOV R3, UR12 ;  /* 0x0000000c00037c02 */ /* 0x000fe40008000f00 */
[----:B------:R-:W-:Y:S02]  /*08f0*/  MOV R6, UR10 ;  /* 0x0000000a00067c02 */ /* 0x000fe40008000f00 */
[----:B-1----:R-:W-:Y:S01]  /*0900*/  IADD3 R48, PT, PT, R48, -UR4, RZ ;  /* 0x8000000430307c10 */ /* 0x002fe2000fffe0ff */
[C---:B------:R-:W-:Y:S01]  /*0910*/  IMAD.WIDE.U32 R2, R14.reuse, UR14, R2 ;  /* 0x0000000e0e027c25 */ /* 0x040fe2000f8e0002 */
[----:B------:R-:W-:Y:S01]  /*0920*/  MOV R7, UR7 ;  /* 0x0000000700077c02 */ /* 0x000fe20008000f00 */
[----:B------:R-:W-:Y:S01]  /*0930*/  BAR.SYNC.DEFER_BLOCKING 0x0 ;  /* 0x0000000000007b1d */ /* 0x000fe20000010000 */
[----:B------:R-:W-:Y:S01]  /*0940*/  ISETP.GE.AND P6, PT, R35, R48, PT ;  /* 0x000000302300720c */ /* 0x000fe20003fc6270 */
[----:B------:R-:W-:Y:S01]  /*0950*/  IMAD R9, R14, UR15, R3 ;  /* 0x0000000f0e097c24 */ /* 0x000fe2000f8e0203 */
[----:B------:R-:W-:Y:S01]  /*0960*/  IADD3 R8, P0, PT, R32, R2, RZ ;  /* 0x0000000220087210 */ /* 0x000fe20007f1e0ff */
[----:B------:R-:W-:Y:S01]  /*0970*/  IMAD.WIDE.U32 R6, R14, UR22, R6 ;  /* 0x000000160e067c25 */ /* 0x000fe2000f8e0006 */
[----:B------:R-:W-:Y:S01]  /*0980*/  ISETP.GE.AND P5, PT, R36, R48, PT ;  /* 0x000000302400720c */ /* 0x000fe20003fa6270 */
[----:B------:R-:W1:Y:S02]  /*0990*/  S2R R49, SR_LANEID ;  /* 0x0000000000317919 */ /* 0x000e640000000000 */
[----:B------:R-:W-:Y:S01]  /*09a0*/  IMAD R3, R14, UR23, R7 ;  /* 0x000000170e037c24 */ /* 0x000fe2000f8e0207 */
[----:B------:R-:W-:Y:S01]  /*09b0*/  IADD3 R0, P1, PT, R32, R6, RZ ;  /* 0x0000000620007210 */ /* 0x000fe20007f3e0ff */
[----:B------:R-:W2:Y:S01]  /*09c0*/  S2UR UR8, SR_CgaCtaId ;  /* 0x00000000000879c3 */ /* 0x000ea20000008800 */
[----:B------:R-:W-:-:S02]  /*09d0*/  IADD3.X R7, PT, PT, RZ, R9, RZ, P0, !PT ;  /* 0x00000009ff077210 */ /* 0x000fc400007fe4ff */
[----:B------:R-:W-:Y:S02]  /*09e0*/  CS2R R84, SRZ ;  /* 0x0000000000547805 */ /* 0x000fe4000001ff00 */
[----:B---3--:R-:W-:Y:S01]  /*09f0*/  LEA R6, P0, R8, UR24, 0x2 ;  /* 0x0000001808067c11 */ /* 0x008fe2000f8010ff */
[----:B------:R-:W-:Y:S01]  /*0a00*/  HFMA2 R83, -RZ, RZ, 0, 0 ;  /* 0x00000000ff537431 */ /* 0x000fe200000001ff */
[----:B------:R-:W-:Y:S02]  /*0a10*/  SHF.L.U32 R9, R32, 0x2, RZ ;  /* 0x0000000220097819 */ /* 0x000fe400000006ff */
[----:B------:R-:W-:Y:S02]  /*0a20*/  CS2R R88, SRZ ;  /* 0x0000000000587805 */ /* 0x000fe4000001ff00 */
[----:B------:R-:W-:Y:S02]  /*0a30*/  LEA.HI.X R7, R8, UR25, R7, 0x2, P0 ;  /* 0x0000001908077c11 */ /* 0x000fe400080f1407 */
[----:B------:R-:W-:-:S02]  /*0a40*/  CS2R R86, SRZ ;  /* 0x0000000000567805 */ /* 0x000fc4000001ff00 */
[----:B------:R-:W-:Y:S02]  /*0a50*/  IADD3 R12, P0, PT, R9, R26, RZ ;  /* 0x0000001a090c7210 */ /* 0x000fe40007f1e0ff */
[----:B------:R-:W-:Y:S02]  /*0a60*/  CS2R R90, SRZ ;  /* 0x00000000005a7805 */ /* 0x000fe4000001ff00 */
[----:B------:R-:W-:Y:S02]  /*0a70*/  IADD3.X R3, PT, PT, RZ, R3, RZ, P1, !PT ;  /* 0x00000003ff037210 */ /* 0x000fe40000ffe4ff */
[----:B------:R-:W-:Y:S02]  /*0a80*/  CS2R R92, SRZ ;  /* 0x00000000005c7805 */ /* 0x000fe4000001ff00 */
[----:B------:R-:W-:Y:S02]  /*0a90*/  IADD3.X R13, PT, PT, RZ, R27, RZ, P0, !PT ;  /* 0x0000001bff0d7210 */ /* 0x000fe400007fe4ff */
[----:B------:R-:W-:-:S02]  /*0aa0*/  CS2R R94, SRZ ;  /* 0x00000000005e7805 */ /* 0x000fc4000001ff00 */
[----:B------:R-:W-:Y:S02]  /*0ab0*/  ISETP.GE.AND P0, PT, R34, R48, PT ;  /* 0x000000302200720c */ /* 0x000fe40003f06270 */
[----:B------:R-:W-:Y:S02]  /*0ac0*/  CS2R R104, SRZ ;  /* 0x0000000000687805 */ /* 0x000fe4000001ff00 */
[C---:B0-----:R-:W-:Y:S01]  /*0ad0*/  LEA R2, P1, R0.reuse, UR20, 0x2 ;  /* 0x0000001400027c11 */ /* 0x041fe2000f8210ff */
[----:B------:R-:W3:Y:S01]  /*0ae0*/  @!P6 LDG.E R56, desc[UR16][R12.64+0x180] ;  /* 0x000180100c38e981 */ /* 0x000ee2000c1e1900 */
[C---:B------:R-:W-:Y:S02]  /*0af0*/  IADD3 R8, P2, PT, R9.reuse, R30, RZ ;  /* 0x0000001e09087210 */ /* 0x040fe40007f5e0ff */
[----:B------:R-:W-:Y:S02]  /*0b00*/  CS2R R102, SRZ ;  /* 0x0000000000667805 */ /* 0x000fe4000001ff00 */
[----:B------:R-:W-:Y:S01]  /*0b10*/  LEA.HI.X R3, R0, UR21, R3, 0x2, P1 ;  /* 0x0000001500037c11 */ /* 0x000fe200088f1403 */
[----:B------:R-:W4:Y:S01]  /*0b20*/  @!P5 LDG.E R59, desc[UR16][R12.64+0x200] ;  /* 0x000200100c3bd981 */ /* 0x000f22000c1e1900 */
[----:B------:R-:W-:-:S02]  /*0b30*/  IADD3 R10, P1, PT, R9, R28, RZ ;  /* 0x0000001c090a7210 */ /* 0x000fc40007f3e0ff */
[----:B------:R-:W-:Y:S02]  /*0b40*/  CS2R R110, SRZ ;  /* 0x00000000006e7805 */ /* 0x000fe4000001ff00 */
[----:B------:R-:W-:Y:S02]  /*0b50*/  IADD3.X R9, PT, PT, RZ, R31, RZ, P2, !PT ;  /* 0x0000001fff097210 */ /* 0x000fe400017fe4ff */
[----:B------:R-:W-:Y:S02]  /*0b60*/  CS2R R112, SRZ ;  /* 0x0000000000707805 */ /* 0x000fe4000001ff00 */
[-C--:B------:R-:W-:Y:S01]  /*0b70*/  ISETP.GE.AND P2, PT, R32, R48.reuse, PT ;  /* 0x000000302000720c */ /* 0x080fe20003f46270 */
[----:B------:R-:W3:Y:S01]  /*0b80*/  @!P0 LDG.E R57, desc[UR16][R12.64+0x100] ;  /* 0x000100100c398981 */ /* 0x000ee2000c1e1900 */
[----:B------:R-:W-:Y:S02]  /*0b90*/  ISETP.GE.AND P0, PT, R39, R48, PT ;  /* 0x000000302700720c */ /* 0x000fe40003f06270 */
[----:B------:R-:W-:-:S02]  /*0ba0*/  CS2R R116, SRZ ;  /* 0x0000000000747805 */ /* 0x000fc4000001ff00 */
[----:B------:R-:W-:Y:S02]  /*0bb0*/  IADD3.X R11, PT, PT, RZ, R29, RZ, P1, !PT ;  /* 0x0000001dff0b7210 */ /* 0x000fe40000ffe4ff */
[----:B------:R-:W-:Y:S02]  /*0bc0*/  CS2R R118, SRZ ;  /* 0x0000000000767805 */ /* 0x000fe4000001ff00 */
[-C--:B------:R-:W-:Y:S01]  /*0bd0*/  ISETP.GE.AND P1, PT, R33, R48.reuse, PT ;  /* 0x000000302100720c */ /* 0x080fe20003f26270 */
[----:B------:R-:W-:Y:S01]  /*0be0*/  HFMA2 R121, -RZ, RZ, 0, 0 ;  /* 0x00000000ff797431 */ /* 0x000fe200000001ff */
[----:B------:R-:W-:Y:S02]  /*0bf0*/  ISETP.GE.AND P4, PT, R37, R48, PT ;  /* 0x000000302500720c */ /* 0x000fe40003f86270 */
[----:B------:R-:W-:Y:S02]  /*0c00*/  MOV R122, RZ ;  /* 0x000000ff007a7202 */ /* 0x000fe40000000f00 */
[----:B------:R-:W-:-:S02]  /*0c10*/  CS2R R124, SRZ ;  /* 0x00000000007c7805 */ /* 0x000fc4000001ff00 */
[-C--:B------:R-:W-:Y:S01]  /*0c20*/  ISETP.GE.AND P3, PT, R38, R48.reuse, PT ;  /* 0x000000302600720c */ /* 0x080fe20003f66270 */
[----:B------:R-:W4:Y:S01]  /*0c30*/  @!P2 LDG.E R51, desc[UR16][R12.64] ;  /* 0x000000100c33a981 */ /* 0x000f22000c1e1900 */
[----:B------:R-:W-:Y:S01]  /*0c40*/  MOV R0, RZ ;  /* 0x000000ff00007202 */ /* 0x000fe20000000f00 */
[----:B------:R-:W-:Y:S01]  /*0c50*/  HFMA2 R127, -RZ, RZ, 0, 0 ;  /* 0x00000000ff7f7431 */ /* 0x000fe200000001ff */
[----:B------:R-:W-:Y:S01]  /*0c60*/  MOV R128, RZ ;  /* 0x000000ff00807202 */ /* 0x000fe20000000f00 */
[----:B------:R-:W3:Y:S01]  /*0c70*/  @!P0 LDG.E R62, desc[UR16][R12.64+0x380] ;  /* 0x000380100c3e8981 */ /* 0x000ee2000c1e1900 */
[-C--:B------:R-:W-:Y:S01]  /*0c80*/  ISETP.GE.AND P0, PT, R40, R48.reuse, PT ;  /* 0x000000302800720c */ /* 0x080fe20003f06270 */
[----:B------:R-:W0:Y:S02]  /*0c90*/  LDCU.64 UR10, c[0x0][0x508] ;  /* 0x0000a100ff0a77ac */ /* 0x000e240008000a00 */
[----:B------:R-:W3:Y:S01]  /*0ca0*/  @!P1 LDG.E R0, desc[UR16][R12.64+0x80] ;  /* 0x000080100c009981 */ /* 0x000ee2000c1e1900 */
[-C--:B------:R-:W-:Y:S01]  /*0cb0*/  ISETP.GE.AND P1, PT, R42, R48.reuse, PT ;  /* 0x000000302a00720c */ /* 0x080fe20003f26270 */
[----:B------:R-:W0:Y:S01]  /*0cc0*/  LDCU.64 UR12, c[0x0][0x558] ;  /* 0x0000ab00ff0c77ac */ /* 0x000e220008000a00 */
        /* <DEDUP_REMOVED lines=8> */
[-C--:B------:R-:W-:Y:S02]  /*0d50*/  ISETP.GE.AND P4, PT, R45, R48.reuse, PT ;  /* 0x000000302d00720c */ /* 0x080fe40003f86270 */
[----:B------:R-:W-:Y:S01]  /*0d60*/  ISETP.GE.AND P6, PT, R47, R48, PT ;  /* 0x000000302f00720c */ /* 0x000fe20003fc6270 */
[----:B------:R-:W3:Y:S04]  /*0d70*/  @!P2 LDG.E R66, desc[UR16][R12.64+0x580] ;  /* 0x000580100c42a981 */ /* 0x000ee8000c1e1900 */
[----:B------:R-:W3:Y:S04]  /*0d80*/  @!P5 LDG.E R69, desc[UR16][R12.64+0x700] ;  /* 0x000700100c45d981 */ /* 0x000ee8000c1e1900 */
[----:B------:R-:W3:Y:S04]  /*0d90*/  @!P0 LDG.E R64, desc[UR16][R12.64+0x480] ;  /* 0x000480100c408981 */ /* 0x000ee8000c1e1900 */
[----:B------:R-:W3:Y:S04]  /*0da0*/  @!P3 LDG.E R67, desc[UR16][R12.64+0x600] ;  /* 0x000600100c43b981 */ /* 0x000ee8000c1e1900 */
[----:B------:R-:W3:Y:S04]  /*0db0*/  @!P4 LDG.E R68, desc[UR16][R12.64+0x680] ;  /* 0x000680100c44c981 */ /* 0x000ee8000c1e1900 */
[----:B------:R0:W3:Y:S01]  /*0dc0*/  @!P6 LDG.E R70, desc[UR16][R12.64+0x780] ;  /* 0x000780100c46e981 */ /* 0x0000e2000c1e1900 */
[----:B------:R-:W-:-:S02]  /*0dd0*/  UMOV UR7, 0x400 ;  /* 0x0000040000077882 */ /* 0x000fc40000000000 */
[----:B--2---:R-:W-:Y:S01]  /*0de0*/  ULEA UR20, UR8, UR7, 0x18 ;  /* 0x0000000708147291 */ /* 0x004fe2000f8ec0ff */
[CC--:B-1----:R-:W-:Y:S02]  /*0df0*/  LEA.HI.SX32 R50, R49.reuse, R49.reuse, 0x1b ;  /* 0x0000003131327211 */ /* 0x0c2fe400078fdaff */
[C---:B------:R-:W-:Y:S02]  /*0e00*/  IADD3 R52, PT, PT, R49.reuse, 0x20, RZ ;  /* 0x0000002031347810 */ /* 0x040fe40007ffe0ff */
[C---:B------:R-:W-:Y:S02]  /*0e10*/  IADD3 R54, PT, PT, R49.reuse, 0x40, RZ ;  /* 0x0000004031367810 */ /* 0x040fe40007ffe0ff */
[----:B------:R-:W-:Y:S02]  /*0e20*/  LEA R50, R50, UR20, 0x2 ;  /* 0x0000001432327c11 */ /* 0x000fe4000f8e10ff */
[----:B0-----:R-:W-:Y:S02]  /*0e30*/  IADD3 R12, PT, PT, R49, 0x80, RZ ;  /* 0x00000080310c7810 */ /* 0x001fe40007ffe0ff */
[----:B------:R-:W-:-:S02]  /*0e40*/  LEA.HI.SX32 R52, R52, R49, 0x1b ;  /* 0x0000003134347211 */ /* 0x000fc400078fdaff */
[C---:B------:R-:W-:Y:S02]  /*0e50*/  IADD3 R60, PT, PT, R49.reuse, 0x60, RZ ;  /* 0x00000060313c7810 */ /* 0x040fe40007ffe0ff */
[-C--:B------:R-:W-:Y:S02]  /*0e60*/  LEA.HI.SX32 R54, R54, R49.reuse, 0x1b ;  /* 0x0000003136367211 */ /* 0x080fe400078fdaff */
[-C--:B------:R-:W-:Y:S02]  /*0e70*/  LEA.HI.SX32 R12, R12, R49.reuse, 0x1b ;  /* 0x000000310c0c7211 */ /* 0x080fe400078fdaff */
[----:B------:R-:W-:Y:S02]  /*0e80*/  IADD3 R72, PT, PT, R49, 0xa0, RZ ;  /* 0x000000a031487810 */ /* 0x000fe40007ffe0ff */
[-C--:B------:R-:W-:Y:S02]  /*0e90*/  LEA.HI.SX32 R53, R60, R49.reuse, 0x1b ;  /* 0x000000313c357211 */ /* 0x080fe400078fdaff */
[----:B------:R-:W-:-:S02]  /*0ea0*/  LEA.HI.SX32 R55, R72, R49, 0x1b ;  /* 0x0000003148377211 */ /* 0x000fc400078fdaff */
[----:B------:R-:W-:Y:S02]  /*0eb0*/  LEA R53, R53, UR20, 0x2 ;  /* 0x0000001435357c11 */ /* 0x000fe4000f8e10ff */
[C---:B------:R-:W-:Y:S02]  /*0ec0*/  IADD3 R60, PT, PT, R49.reuse, 0xe0, RZ ;  /* 0x000000e0313c7810 */ /* 0x040fe40007ffe0ff */
[C---:B------:R-:W-:Y:S02]  /*0ed0*/  IADD3 R72, PT, PT, R49.reuse, 0x100, RZ ;  /* 0x0000010031487810 */ /* 0x040fe40007ffe0ff */
[----:B------:R-:W-:Y:S02]  /*0ee0*/  IADD3 R74, PT, PT, R49, 0x120, RZ ;  /* 0x00000120314a7810 */ /* 0x000fe40007ffe0ff */
[----:B------:R-:W-:Y:S02]  /*0ef0*/  LEA R55, R55, UR20, 0x2 ;  /* 0x0000001437377c11 */ /* 0x000fe4000f8e10ff */
[----:B------:R-:W-:-:S02]  /*0f00*/  IADD3 R76, PT, PT, R49, 0x140, RZ ;  /* 0x00000140314c7810 */ /* 0x000fc40007ffe0ff */
[-C--:B------:R-:W-:Y:S02]  /*0f10*/  LEA.HI.SX32 R60, R60, R49.reuse, 0x1b ;  /* 0x000000313c3c7211 */ /* 0x080fe400078fdaff */
[-C--:B------:R-:W-:Y:S02]  /*0f20*/  LEA.HI.SX32 R72, R72, R49.reuse, 0x1b ;  /* 0x0000003148487211 */ /* 0x080fe400078fdaff */
[-C--:B------:R-:W-:Y:S02]  /*0f30*/  LEA.HI.SX32 R74, R74, R49.reuse, 0x1b ;  /* 0x000000314a4a7211 */ /* 0x080fe400078fdaff */
[----:B------:R-:W-:Y:S02]  /*0f40*/  LEA.HI.SX32 R76, R76, R49, 0x1b ;  /* 0x000000314c4c7211 */ /* 0x000fe400078fdaff */
[----:B------:R-:W-:Y:S02]  /*0f50*/  P2R R99, PR, RZ, 0x1 ;  /* 0x00000001ff637803 */ /* 0x000fe40000000000 */
[----:B------:R-:W-:-:S02]  /*0f60*/  ISETP.GE.AND P0, PT, R32, R48, PT ;  /* 0x000000302000720c */ /* 0x000fc40003f06270 */
[----:B------:R-:W-:Y:S02]  /*0f70*/  P2R R98, PR, RZ, 0x2 ;  /* 0x00000002ff627803 */ /* 0x000fe40000000000 */
[----:B------:R-:W-:Y:S02]  /*0f80*/  P2R R97, PR, RZ, 0x4 ;  /* 0x00000004ff617803 */ /* 0x000fe40000000000 */
[-C--:B------:R-:W-:Y:S02]  /*0f90*/  ISETP.GE.AND P1, PT, R35, R48.reuse, PT ;  /* 0x000000302300720c */ /* 0x080fe40003f26270 */
[----:B------:R-:W-:Y:S02]  /*0fa0*/  P2R R96, PR, RZ, 0x8 ;  /* 0x00000008ff607803 */ /* 0x000fe40000000000 */
[-C--:B------:R-:W-:Y:S02]  /*0fb0*/  ISETP.GE.AND P2, PT, R34, R48.reuse, PT ;  /* 0x000000302200720c */ /* 0x080fe40003f46270 */
[----:B------:R-:W-:Y:S01]  /*0fc0*/  ISETP.GE.AND P3, PT, R33, R48, PT ;  /* 0x000000302100720c */ /* 0x000fe20003f66270 */
[----:B----4-:R0:W-:Y:S02]  /*0fd0*/  STS [R50], R51 ;  /* 0x0000003332007388 */ /* 0x0101e40000000800 */
[----:B0-----:R-:W-:-:S02]  /*0fe0*/  LEA R51, R52, UR20, 0x2 ;  /* 0x0000001434337c11 */ /* 0x001fc4000f8e10ff */
[----:B------:R-:W-:Y:S02]  /*0ff0*/  LEA R52, R54, UR20, 0x2 ;  /* 0x0000001436347c11 */ /* 0x000fe4000f8e10ff */
[----:B------:R-:W-:Y:S02]  /*1000*/  LEA R54, R12, UR20, 0x2 ;  /* 0x000000140c367c11 */ /* 0x000fe4000f8e10ff */
[C---:B------:R-:W-:Y:S01]  /*1010*/  IADD3 R12, PT, PT, R49.reuse, 0xc0, RZ ;  /* 0x000000c0310c7810 */ /* 0x040fe20007ffe0ff */
[----:B---3--:R0:W-:Y:S03]  /*1020*/  STS [R51+0x80], R0 ;  /* 0x0000800033007388 */ /* 0x0081e60000000800 */
[----:B------:R-:W-:Y:S01]  /*1030*/  LEA.HI.SX32 R12, R12, R49, 0x1b ;  /* 0x000000310c0c7211 */ /* 0x000fe200078fdaff */
[----:B------:R1:W-:Y:S04]  /*1040*/  STS [R52+0x100], R57 ;  /* 0x0001003934007388 */ /* 0x0003e80000000800 */
[----:B------:R2:W-:Y:S01]  /*1050*/  STS [R53+0x180], R56 ;  /* 0x0001803835007388 */ /* 0x0005e20000000800 */
[----:B0-----:R-:W-:-:S03]  /*1060*/  IADD3 R0, PT, PT, R49, 0x160, RZ ;  /* 0x0000016031007810 */ /* 0x001fc60007ffe0ff */
[----:B------:R0:W-:Y:S01]  /*1070*/  STS [R54+0x200], R59 ;  /* 0x0002003b36007388 */ /* 0x0001e20000000800 */
[----:B-1----:R-:W-:-:S03]  /*1080*/  LEA R57, R60, UR20, 0x2 ;  /* 0x000000143c397c11 */ /* 0x002fc6000f8e10ff */
[----:B------:R1:W-:Y:S01]  /*1090*/  STS [R55+0x280], R58 ;  /* 0x0002803a37007388 */ /* 0x0003e20000000800 */
[----:B--2---:R-:W-:Y:S02]  /*10a0*/  LEA R56, R12, UR20, 0x2 ;  /* 0x000000140c387c11 */ /* 0x004fe4000f8e10ff */
[----:B------:R-:W-:Y:S02]  /*10b0*/  LEA.HI.SX32 R0, R0, R49, 0x1b ;  /* 0x0000003100007211 */ /* 0x000fe400078fdaff */
[C---:B------:R-:W-:Y:S01]  /*10c0*/  IADD3 R12, PT, PT, R49.reuse, 0x180, RZ ;  /* 0x00000180310c7810 */ /* 0x040fe20007ffe0ff */
[----:B------:R2:W-:Y:S01]  /*10d0*/  STS [R56+0x300], R61 ;  /* 0x0003003d38007388 */ /* 0x0005e20000000800 */
[----:B0-----:R-:W-:Y:S02]  /*10e0*/  LEA R59, R74, UR20, 0x2 ;  /* 0x000000144a3b7c11 */ /* 0x001fe4000f8e10ff */
[----:B-1----:R-:W-:Y:S02]  /*10f0*/  LEA R58, R72, UR20, 0x2 ;  /* 0x00000014483a7c11 */ /* 0x002fe4000f8e10ff */
[----:B------:R-:W-:-:S02]  /*1100*/  IADD3 R72, PT, PT, R49, 0x1a0, RZ ;  /* 0x000001a031487810 */ /* 0x000fc40007ffe0ff */
[----:B------:R-:W-:Y:S02]  /*1110*/  LEA R60, R76, UR20, 0x2 ;  /* 0x000000144c3c7c11 */ /* 0x000fe4000f8e10ff */
[C---:B------:R-:W-:Y:S01]  /*1120*/  IADD3 R74, PT, PT, R49.reuse, 0x1c0, RZ ;  /* 0x000001c0314a7810 */ /* 0x040fe20007ffe0ff */
[----:B------:R0:W-:Y:S01]  /*1130*/  STS [R57+0x380], R62 ;  /* 0x0003803e39007388 */ /* 0x0001e20000000800 */
[C---:B------:R-:W-:Y:S02]  /*1140*/  IADD3 R76, PT, PT, R49.reuse, 0x1e0, RZ ;  /* 0x000001e0314c7810 */ /* 0x040fe40007ffe0ff */
[----:B--2---:R-:W-:Y:S01]  /*1150*/  LEA R61, R0, UR20, 0x2 ;  /* 0x00000014003d7c11 */ /* 0x004fe2000f8e10ff */
[----:B------:R1:W-:Y:S01]  /*1160*/  STS [R58+0x400], R63 ;  /* 0x0004003f3a007388 */ /* 0x0003e20000000800 */
[-C--:B------:R-:W-:Y:S02]  /*1170*/  LEA.HI.SX32 R12, R12, R49.reuse, 0x1b ;  /* 0x000000310c0c7211 */ /* 0x080fe400078fdaff */
[----:B------:R-:W-:Y:S01]  /*1180*/  LEA.HI.SX32 R72, R72, R49, 0x1b ;  /* 0x0000003148487211 */ /* 0x000fe200078fdaff */
[----:B------:R2:W-:Y:S01]  /*1190*/  STS [R59+0x480], R64 ;  /* 0x000480403b007388 */ /* 0x0005e20000000800 */
[----:B------:R-:W-:-:S02]  /*11a0*/  SHF.L.U32 R0, R49, 0x4, RZ ;  /* 0x0000000431007819 */ /* 0x000fc400000006ff */
[-C--:B------:R-:W-:Y:S01]  /*11b0*/  LEA.HI.SX32 R74, R74, R49.reuse, 0x1b ;  /* 0x000000314a4a7211 */ /* 0x080fe200078fdaff */
[----:B------:R3:W-:Y:S01]  /*11c0*/  STS [R60+0x500], R65 ;  /* 0x000500413c007388 */ /* 0x0007e20000000800 */
[----:B------:R-:W-:Y:S02]  /*11d0*/  LEA.HI.SX32 R76, R76, R49, 0x1b ;  /* 0x000000314c4c7211 */ /* 0x000fe400078fdaff */
[----:B0-----:R-:W-:Y:S01]  /*11e0*/  LEA R62, R12, UR20, 0x2 ;  /* 0x000000140c3e7c11 */ /* 0x001fe2000f8e10ff */
[----:B------:R0:W-:Y:S01]  /*11f0*/  STS [R61+0x580], R66 ;  /* 0x000580423d007388 */ /* 0x0001e20000000800 */
[----:B-1----:R-:W-:Y:S02]  /*1200*/  LEA R63, R72, UR20, 0x2 ;  /* 0x00000014483f7c11 */ /* 0x002fe4000f8e10ff */
[----:B--2---:R-:W-:Y:S01]  /*1210*/  LEA R64, R74, UR20, 0x2 ;  /* 0x000000144a407c11 */ /* 0x004fe2000f8e10ff */
[----:B------:R-:W-:Y:S01]  /*1220*/  STS [R62+0x600], R67 ;  /* 0x000600433e007388 */ /* 0x000fe20000000800 */
[----:B---3--:R-:W-:-:S02]  /*1230*/  LEA R65, R76, UR20, 0x2 ;  /* 0x000000144c417c11 */ /* 0x008fc4000f8e10ff */
        /* <DEDUP_REMOVED lines=23> */
[----:B------:R-:W-:-:S06]  /*13b0*/  CS2R R12, SRZ ;  /* 0x00000000000c7805 */ /* 0x000fcc000001ff00 */
        /* <DEDUP_REMOVED lines=34> */
[----:B0-----:R-:W-:Y:S02]  /*15e0*/  MOV R10, RZ ;  /* 0x000000ff000a7202 */ /* 0x001fe40000000f00 */
[----:B------:R-:W-:Y:S01]  /*15f0*/  MOV R97, RZ ;  /* 0x000000ff00617202 */ /* 0x000fe20000000f00 */
        /* <DEDUP_REMOVED lines=36> */
[----:B------:R-:W-:Y:S01]  /*1840*/  HFMA2 R12, -RZ, RZ, 0, 0 ;  /* 0x00000000ff0c7431 */ /* 0x000fe200000001ff */
[----:B------:R-:W-:-:S03]  /*1850*/  CS2R R84, SRZ ;  /* 0x0000000000547805 */ /* 0x000fc6000001ff00 */
        /* <DEDUP_REMOVED lines=11> */
[----:B------:R-:W-:Y:S01]  /*1910*/  CS2R R88, SRZ ;  /* 0x0000000000587805 */ /* 0x000fe2000001ff00 */
[----:B------:R-:W2:Y:S01]  /*1920*/  @!P1 LDG.E R86, desc[UR16][R8.64+0x380] ;  /* 0x0003801008569981 */ /* 0x000ea2000c1e1900 */
[----:B------:R-:W-:-:S02]  /*1930*/  ISETP.NE.AND P1, PT, R99, RZ, PT ;  /* 0x000000ff6300720c */ /* 0x000fc40003f25270 */
[----:B---3--:R-:W-:Y:S02]  /*1940*/  CS2R R92, SRZ ;  /* 0x00000000005c7805 */ /* 0x008fe4000001ff00 */
[----:B----4-:R-:W-:Y:S01]  /*1950*/  MOV R0, RZ ;  /* 0x000000ff00007202 */ /* 0x010fe20000000f00 */
[----:B------:R-:W-:Y:S01]  /*1960*/  HFMA2 R95, -RZ, RZ, 0, 0 ;  /* 0x00000000ff5f7431 */ /* 0x000fe200000001ff */
[----:B------:R-:W3:Y:S01]  /*1970*/  @!P2 LDG.E R89, desc[UR16][R8.64+0x300] ;  /* 0x000300100859a981 */ /* 0x000ee2000c1e1900 */
[----:B------:R-:W-:-:S03]  /*1980*/  ISETP.NE.AND P2, PT, R98, RZ, PT ;  /* 0x000000ff6200720c */ /* 0x000fc60003f45270 */
[----:B------:R-:W4:Y:S01]  /*1990*/  @!P0 LDG.E R91, desc[UR16][R8.64+0x400] ;  /* 0x00040010085b8981 */ /* 0x000f22000c1e1900 */
[----:B------:R-:W-:-:S03]  /*19a0*/  ISETP.NE.AND P0, PT, R100, RZ, PT ;  /* 0x000000ff6400720c */ /* 0x000fc60003f05270 */
[----:B------:R-:W2:Y:S01]  /*19b0*/  @!P3 LDG.E R84, desc[UR16][R8.64+0x280] ;  /* 0x000280100854b981 */ /* 0x000ea2000c1e1900 */
[----:B------:R-:W-:-:S03]  /*19c0*/  ISETP.NE.AND P3, PT, R96, RZ, PT ;  /* 0x000000ff6000720c */ /* 0x000fc60003f65270 */
        /* <DEDUP_REMOVED lines=16> */
[----:B------:R-:W-:Y:S01]  /*1ad0*/  CS2R R100, SRZ ;  /* 0x0000000000647805 */ /* 0x000fe2000001ff00 */
[----:B------:R-:W-:Y:S01]  /*1ae0*/  HFMA2 R99, -RZ, RZ, 0, 0 ;  /* 0x00000000ff637431 */ /* 0x000fe200000001ff */
[----:B------:R-:W-:Y:S04]  /*1af0*/  STS [R50], R83 ;  /* 0x0000005332007388 */ /* 0x000fe80000000800 */
[----:B------:R0:W-:Y:S04]  /*1b00*/  STS [R51+0x80], R10 ;  /* 0x0000800a33007388 */ /* 0x0001e80000000800 */
[----:B------:R-:W-:Y:S04]  /*1b10*/  STS [R52+0x100], R85 ;  /* 0x0001005534007388 */ /* 0x000fe80000000800 */
[----:B------:R1:W-:Y:S04]  /*1b20*/  STS [R53+0x180], R12 ;  /* 0x0001800c35007388 */ /* 0x0003e80000000800 */
[----:B------:R-:W-:Y:S04]  /*1b30*/  STS [R54+0x200], R87 ;  /* 0x0002005736007388 */ /* 0x000fe80000000800 */
[----:B--2---:R-:W-:Y:S04]  /*1b40*/  STS [R55+0x280], R84 ;  /* 0x0002805437007388 */ /* 0x004fe80000000800 */
        /* <DEDUP_REMOVED lines=29> */
[----:B------:R-:W3:Y:S01]  /*1d20*/  @!P0 LDG.E R9, desc[UR16][R6.64] ;  /* 0x0000001006098981 */ /* 0x000ee2000c1e1900 */
        /* <DEDUP_REMOVED lines=8> */
[----:B------:R-:W-:Y:S01]  /*1db0*/  ISETP.GE.AND P3, PT, R37, R48, PT ;  /* 0x000000302500720c */ /* 0x000fe20003f66270 */
[----:B-1----:R-:W-:Y:S01]  /*1dc0*/  HFMA2 R12, -RZ, RZ, 0, 0 ;  /* 0x00000000ff0c7431 */ /* 0x002fe200000001ff */
[----:B------:R-:W4:Y:S01]  /*1dd0*/  @!P1 LDG.E R100, desc[UR16][R6.64+0x380] ;  /* 0x0003801006649981 */ /* 0x000f22000c1e1900 */
[----:B------:R-:W-:-:S03]  /*1de0*/  ISETP.NE.AND P1, PT, R108, RZ, PT ;  /* 0x000000ff6c00720c */ /* 0x000fc60003f25270 */
[----:B------:R-:W4:Y:S01]  /*1df0*/  @!P2 LDG.E R103, desc[UR16][R6.64+0x300] ;  /* 0x000300100667a981 */ /* 0x000f22000c1e1900 */
[----:B------:R-:W-:Y:S02]  /*1e00*/  ISETP.NE.AND P2, PT, R107, RZ, PT ;  /* 0x000000ff6b00720c */ /* 0x000fe40003f45270 */
[----:B--2---:R-:W-:Y:S01]  /*1e10*/  MOV R97, RZ ;  /* 0x000000ff00617202 */ /* 0x004fe20000000f00 */
[----:B------:R-:W2:Y:S04]  /*1e20*/  @!P4 LDG.E R110, desc[UR16][R6.64+0x680] ;  /* 0x00068010066ec981 */ /* 0x000ea8000c1e1900 */
        /* <DEDUP_REMOVED lines=9> */
[----:B------:R0:W2:Y:S01]  /*1ec0*/  @!P6 LDG.E R112, desc[UR16][R6.64+0x780] ;  /* 0x000780100670e981 */ /* 0x0000a2000c1e1900 */
[----:B------:R-:W-:-:S02]  /*1ed0*/  P2R R115, PR, RZ, 0x1 ;  /* 0x00000001ff737803 */ /* 0x000fc40000000000 */
[-C--:B------:R-:W-:Y:S02]  /*1ee0*/  ISETP.GE.AND P0, PT, R32, R48.reuse, PT ;  /* 0x000000302000720c */ /* 0x080fe40003f06270 */
[----:B0-----:R-:W-:Y:S02]  /*1ef0*/  CS2R R6, SRZ ;  /* 0x0000000000067805 */ /* 0x001fe4000001ff00 */
[----:B------:R-:W-:Y:S02]  /*1f00*/  P2R R114, PR, RZ, 0x2 ;  /* 0x00000002ff727803 */ /* 0x000fe40000000000 */
[----:B------:R-:W-:Y:S02]  /*1f10*/  ISETP.GE.AND P1, PT, R33, R48, PT ;  /* 0x000000302100720c */ /* 0x000fe40003f26270 */
[----:B------:R-:W-:Y:S01]  /*1f20*/  MOV R130, RZ ;  /* 0x000000ff00827202 */ /* 0x000fe20000000f00 */
[----:B---3--:R-:W-:Y:S04]  /*1f30*/  STS [R50], R9 ;  /* 0x0000000932007388 */ /* 0x008fe80000000800 */
[----:B----4-:R-:W-:Y:S04]  /*1f40*/  STS [R51+0x80], R8 ;  /* 0x0000800833007388 */ /* 0x010fe80000000800 */
        /* <DEDUP_REMOVED lines=22> */
[----:B------:R-:W-:Y:S04]  /*20b0*/  LDS R102, [R66+0x1c] ;  /* 0x00001c0042667984 */ /* 0x000fe80000000800 */
[----:B------:R-:W-:Y:S04]  /*20c0*/  LDS R101, [R66+0x20] ;  /* 0x0000200042657984 */ /* 0x000fe80000000800 */
[----:B------:R-:W4:Y:S04]  /*20d0*/  LDS R8, [R66+0x24] ;  /* 0x0000240042087984 */ /* 0x000f280000000800 */
[----:B------:R-:W4:Y:S04]  /*20e0*/  LDS R9, [R66+0x28] ;  /* 0x0000280042097984 */ /* 0x000f280000000800 */
[----:B------:R-:W4:Y:S04]  /*20f0*/  LDS R100, [R66+0x2c] ;  /* 0x00002c0042647984 */ /* 0x000f280000000800 */
[----:B------:R-:W-:Y:S04]  /*2100*/  LDS R99, [R66+0x30] ;  /* 0x0000300042637984 */ /* 0x000fe80000000800 */
[----:B------:R-:W-:Y:S04]  /*2110*/  LDS R97, [R66+0x34] ;  /* 0x0000340042617984 */ /* 0x000fe80000000800 */
[----:B------:R-:W4:Y:S04]  /*2120*/  LDS R12, [R66+0x38] ;  /* 0x00003800420c7984 */ /* 0x000f280000000800 */
[----:B------:R-:W4:Y:S01]  /*2130*/  LDS R10, [R66+0x3c] ;  /* 0x00003c00420a7984 */ /* 0x000f220000000800 */
[----:B------:R-:W-:Y:S01]  /*2140*/  BAR.SYNC.DEFER_BLOCKING 0x0 ;  /* 0x0000000000007b1d */ /* 0x000fe20000010000 */
[----:B0-----:R-:W-:Y:S01]  /*2150*/  HFMA2 R111, -RZ, RZ, 0, 0 ;  /* 0x00000000ff6f7431 */ /* 0x001fe200000001ff */
[----:B-1----:R-:W-:-:S04]  /*2160*/  CS2R R112, SRZ ;  /* 0x0000000000707805 */ /* 0x002fc8000001ff00 */
[----:B------:R-:W4:Y:S01]  /*2170*/  @!P0 LDG.E R7, desc[UR16][R2.64] ;  /* 0x0000001002078981 */ /* 0x000f22000c1e1900 */
[----:B------:R-:W-:-:S03]  /*2180*/  ISETP.GE.AND P0, PT, R34, R48, PT ;  /* 0x000000302200720c */ /* 0x000fc60003f06270 */
[----:B------:R-:W4:Y:S01]  /*2190*/  @!P1 LDG.E R6, desc[UR16][R2.64+0x80] ;  /* 0x0000801002069981 */ /* 0x000f22000c1e1900 */
[----:B------:R-:W-:-:S03]  /*21a0*/  ISETP.GE.AND P1, PT, R35, R48, PT ;  /* 0x000000302300720c */ /* 0x000fc60003f26270 */
[----:B------:R-:W4:Y:S04]  /*21b0*/  @!P2 LDG.E R124, desc[UR16][R2.64+0x580] ;  /* 0x00058010027ca981 */ /* 0x000f28000c1e1900 */
[----:B------:R-:W4:Y:S04]  /*21c0*/  @!P3 LDG.E R125, desc[UR16][R2.64+0x600] ;  /* 0x00060010027db981 */ /* 0x000f28000c1e1900 */
        /* <DEDUP_REMOVED lines=10> */
[----:B------:R-:W4:Y:S06]  /*2270*/  @!P6 LDG.E R130, desc[UR16][R2.64+0x780] ;  /* 0x000780100282e981 */ /* 0x000f2c000c1e1900 */
[----:B------:R-:W4:Y:S01]  /*2280*/  @!P0 LDG.E R117, desc[UR16][R2.64+0x300] ;  /* 0x0003001002758981 */ /* 0x000f22000c1e1900 */
[----:B------:R-:W-:-:S03]  /*2290*/  ISETP.GE.AND P0, PT, R40, R48, PT ;  /* 0x000000302800720c */ /* 0x000fc60003f06270 */
[----:B------:R-:W4:Y:S01]  /*22a0*/  @!P1 LDG.E R118, desc[UR16][R2.64+0x380] ;  /* 0x0003801002769981 */ /* 0x000f22000c1e1900 */
[----:B------:R-:W-:-:S09]  /*22b0*/  ISETP.NE.AND P1, PT, R114, RZ, PT ;  /* 0x000000ff7200720c */ /* 0x000fd20003f25270 */
[----:B------:R-:W4:Y:S01]  /*22c0*/  @!P0 LDG.E R119, desc[UR16][R2.64+0x400] ;  /* 0x0004001002778981 */ /* 0x000f22000c1e1900 */
[----:B------:R-:W-:-:S03]  /*22d0*/  ISETP.NE.AND P0, PT, R115, RZ, PT ;  /* 0x000000ff7300720c */ /* 0x000fc60003f05270 */
[----:B------:R-:W4:Y:S10]  /*22e0*/  @!P1 LDG.E R121, desc[UR16][R2.64+0x500] ;  /* 0x0005001002799981 */ /* 0x000f34000c1e1900 */
[----:B------:R0:W4:Y:S01]  /*22f0*/  @!P0 LDG.E R122, desc[UR16][R2.64+0x480] ;  /* 0x00048010027a8981 */ /* 0x000122000c1e1900 */
[----:B--2---:R-:W-:Y:S01]  /*2300*/  FMUL.FTZ R114, R108, -1.4426950216293334961 ;  /* 0xbfb8aa3b6c727820 */ /* 0x004fe20000410000 */
[----:B------:R-:W-:Y:S01]  /*2310*/  FMUL.FTZ R110, R109, -1.4426950216293334961 ;  /* 0xbfb8aa3b6d6e7820 */ /* 0x000fe20000410000 */
[----:B---3--:R-:W-:-:S04]  /*2320*/  FMUL.FTZ R126, R105, -1.4426950216293334961 ;  /* 0xbfb8aa3b697e7820 */ /* 0x008fc80000410000 */
[----:B------:R-:W-:Y:S01]  /*2330*/  MUFU.EX2 R114, R114 ;  /* 0x0000007200727308 */ /* 0x000fe20000000800 */
[----:B------:R-:W-:-:S03]  /*2340*/  FMUL.FTZ R115, R107, -1.4426950216293334961 ;  /* 0xbfb8aa3b6b737820 */ /* 0x000fc60000410000 */
[----:B------:R-:W1:Y:S01]  /*2350*/  MUFU.EX2 R110, R110 ;  /* 0x0000006e006e7308 */ /* 0x000e620000000800 */
[----:B------:R-:W-:-:S03]  /*2360*/  FMUL.FTZ R123, R106, -1.4426950216293334961 ;  /* 0xbfb8aa3b6a7b7820 */ /* 0x000fc60000410000 */
[----:B------:R4:W2:Y:S04]  /*2370*/  MUFU.EX2 R120, R115 ;  /* 0x0000007300787308 */ /* 0x0008a80000000800 */
[----:B------:R-:W3:Y:S01]  /*2380*/  MUFU.EX2 R126, R126 ;  /* 0x0000007e007e7308 */ /* 0x000ee20000000800 */
[----:B----4-:R-:W-:-:S03]  /*2390*/  FMUL.FTZ R115, R8, -1.4426950216293334961 ;  /* 0xbfb8aa3b08737820 */ /* 0x010fc60000410000 */
[----:B------:R-:W4:Y:S04]  /*23a0*/  MUFU.EX2 R123, R123 ;  /* 0x0000007b007b7308 */ /* 0x000f280000000800 */
[----:B------:R2:W-:Y:S01]  /*23b0*/  MUFU.EX2 R136, R115 ;  /* 0x0000007300887308 */ /* 0x0005e20000000800 */
[----:B0-----:R-:W-:Y:S01]  /*23c0*/  FMUL.FTZ R3, R102, -1.4426950216293334961 ;  /* 0xbfb8aa3b66037820 */ /* 0x001fe20000410000 */
[----:B------:R-:W-:Y:S01]  /*23d0*/  FMUL.FTZ R2, R103, -1.4426950216293334961 ;  /* 0xbfb8aa3b67027820 */ /* 0x000fe20000410000 */
[----:B------:R-:W-:Y:S01]  /*23e0*/  FMUL.FTZ R132, R104, -1.4426950216293334961 ;  /* 0xbfb8aa3b68847820 */ /* 0x000fe20000410000 */
[----:B-1----:R-:W-:Y:S01]  /*23f0*/  FADD.FTZ R110, R110, 1 ;  /* 0x3f8000006e6e7421 */ /* 0x002fe20000010000 */
[----:B--2---:R-:W-:Y:S01]  /*2400*/  FADD.FTZ R115, R114, 1 ;  /* 0x3f80000072737421 */ /* 0x004fe20000010000 */
[----:B------:R-:W-:Y:S01]  /*2410*/  FADD.FTZ R114, R120, 1 ;  /* 0x3f80000078727421 */ /* 0x000fe20000010000 */
[----:B------:R-:W0:Y:S01]  /*2420*/  MUFU.EX2 R3, R3 ;  /* 0x0000000300037308 */ /* 0x000e220000000800 */
[----:B---3--:R-:W-:-:S03]  /*2430*/  FADD.FTZ R120, R126, 1 ;  /* 0x3f8000007e787421 */ /* 0x008fc60000010000 */
[----:B------:R-:W1:Y:S01]  /*2440*/  MUFU.RCP R115, R115 ;  /* 0x0000007300737308 */ /* 0x000e620000001000 */
[----:B----4-:R-:W-:-:S07]  /*2450*/  FADD.FTZ R123, R123, 1 ;  /* 0x3f8000007b7b7421 */ /* 0x010fce0000010000 */
[----:B------:R-:W2:Y:S04]  /*2460*/  MUFU.EX2 R2, R2 ;  /* 0x0000000200027308 */ /* 0x000ea80000000800 */
[----:B------:R-:W3:Y:S04]  /*2470*/  MUFU.EX2 R132, R132 ;  /* 0x0000008400847308 */ /* 0x000ee80000000800 */
[----:B------:R-:W4:Y:S08]  /*2480*/  MUFU.RCP R110, R110 ;  /* 0x0000006e006e7308 */ /* 0x000f300000001000 */
[----:B------:R-:W-:Y:S01]  /*2490*/  MUFU.RCP R120, R120 ;  /* 0x0000007800787308 */ /* 0x000fe20000001000 */
[----:B0-----:R-:W-:Y:S01]  /*24a0*/  FADD.FTZ R157, R3, 1 ;  /* 0x3f800000039d7421 */ /* 0x001fe20000010000 */
[----:B--2---:R-:W-:Y:S01]  /*24b0*/  FADD.FTZ R2, R2, 1 ;  /* 0x3f80000002027421 */ /* 0x004fe20000010000 */
[----:B-1----:R-:W-:-:S05]  /*24c0*/  FADD.FTZ R3, -R115, 1 ;  /* 0x3f80000073037421 */ /* 0x002fca0000010100 */
[----:B------:R-:W-:Y:S01]  /*24d0*/  MUFU.RCP R114, R114 ;  /* 0x0000007200727308 */ /* 0x000fe20000001000 */
[----:B---3--:R-:W-:-:S07]  /*24e0*/  FADD.FTZ R132, R132, 1 ;  /* 0x3f80000084847421 */ /* 0x008fce0000010000 */
[----:B------:R-:W0:Y:S01]  /*24f0*/  MUFU.RCP R123, R123 ;  /* 0x0000007b007b7308 */ /* 0x000e220000001000 */
[----:B------:R-:W-:-:S07]  /*2500*/  FMUL.FTZ R134, R101, -1.4426950216293334961 ;  /* 0xbfb8aa3b65867820 */ /* 0x000fce0000410000 */
[----:B------:R4:W-:Y:S01]  /*2510*/  MUFU.RCP R126, R2 ;  /* 0x00000002007e7308 */ /* 0x0009e20000001000 */
[----:B------:R-:W-:-:S07]  /*2520*/  FMUL.FTZ R138, R9, -1.4426950216293334961 ;  /* 0xbfb8aa3b098a7820 */ /* 0x000fce0000410000 */
[----:B------:R1:W2:Y:S01]  /*2530*/  MUFU.RCP R155, R132 ;  /* 0x00000084009b7308 */ /* 0x0002a20000001000 */
[----:B----4-:R-:W-:-:S07]  /*2540*/  FADD.FTZ R2, -R110, 1 ;  /* 0x3f8000006e027421 */ /* 0x010fce0000010100 */
[----:B------:R-:W3:Y:S01]  /*2550*/  MUFU.RCP R157, R157 ;  /* 0x0000009d009d7308 */ /* 0x000ee20000001000 */
[----:B------:R-:W-:Y:S01]  /*2560*/  FFMA.FTZ R2, R109, R2, 1 ;  /* 0x3f8000006d027423 */ /* 0x000fe20000010002 */
[----:B------:R-:W-:-:S06]  /*2570*/  FMUL.FTZ R140, R100, -1.4426950216293334961 ;  /* 0xbfb8aa3b648c7820 */ /* 0x000fcc0000410000 */
[----:B------:R-:W4:Y:S04]  /*2580*/  MUFU.EX2 R134, R134 ;  /* 0x0000008600867308 */ /* 0x000f280000000800 */
[----:B------:R-:W4:Y:S01]  /*2590*/  MUFU.EX2 R138, R138 ;  /* 0x0000008a008a7308 */ /* 0x000f220000000800 */
[----:B------:R-:W-:-:S03]  /*25a0*/  FMUL.FTZ R146, R12, -1.4426950216293334961 ;  /* 0xbfb8aa3b0c927820 */ /* 0x000fc60000410000 */
[----:B------:R-:W4:Y:S01]  /*25b0*/  MUFU.EX2 R140, R140 ;  /* 0x0000008c008c7308 */ /* 0x000f220000000800 */
[----:B------:R-:W-:Y:S01]  /*25c0*/  FMUL.FTZ R148, R10, -1.4426950216293334961 ;  /* 0xbfb8aa3b0a947820 */ /* 0x000fe20000410000 */
[----:B------:R-:W-:Y:S01]  /*25d0*/  FMUL.FTZ R142, R99, -1.4426950216293334961 ;  /* 0xbfb8aa3b638e7820 */ /* 0x000fe20000410000 */
[----:B------:R-:W-:Y:S01]  /*25e0*/  FMUL.FTZ R144, R97, -1.4426950216293334961 ;  /* 0xbfb8aa3b61907820 */ /* 0x000fe20000410000 */
[----:B------:R-:W4:Y:S04]  /*25f0*/  MUFU.EX2 R146, R146 ;  /* 0x0000009200927308 */ /* 0x000f280000000800 */
[----:B------:R-:W4:Y:S01]  /*2600*/  MUFU.EX2 R148, R148 ;  /* 0x0000009400947308 */ /* 0x000f220000000800 */
[----:B------:R-:W-:-:S03]  /*2610*/  FADD.FTZ R136, R136, 1 ;  /* 0x3f80000088887421 */ /* 0x000fc60000010000 */
[----:B------:R-:W-:Y:S01]  /*2620*/  MUFU.EX2 R142, R142 ;  /* 0x0000008e008e7308 */ /* 0x000fe20000000800 */
        /* <DEDUP_REMOVED lines=17> */
[----:B------:R-:W2:Y:S04]  /*2740*/  LDS R111, [R66+0x4] ;  /* 0x00000400426f7984 */ /* 0x000ea80000000800 */
[----:B------:R-:W3:Y:S04]  /*2750*/  LDS R113, [R66] ;  /* 0x0000000042717984 */ /* 0x000ee80000000800 */
[----:B------:R-:W4:Y:S04]  /*2760*/  LDS R119, [R66+0x8] ;  /* 0x0000080042777984 */ /* 0x000f280000000800 */
[----:B------:R-:W4:Y:S04]  /*2770*/  LDS R112, [R66+0xc] ;  /* 0x00000c0042707984 */ /* 0x000f280000000800 */
[----:B------:R-:W4:Y:S01]  /*2780*/  LDS R117, [R66+0x10] ;  /* 0x0000100042757984 */ /* 0x000f220000000800 */
[----:B0-----:R-:W-:-:S03]  /*2790*/  FFMA.FTZ R7, R108, R3, 1 ;  /* 0x3f8000006c077423 */ /* 0x001fc60000010003 */
[----:B------:R-:W0:Y:S04]  /*27a0*/  LDS R121, [R66+0x18] ;  /* 0x0000180042797984 */ /* 0x000e280000000800 */
[----:B------:R-:W0:Y:S01]  /*27b0*/  LDS R118, [R66+0x1c] ;  /* 0x00001c0042767984 */ /* 0x000e220000000800 */
[----:B-1----:R-:W-:-:S03]  /*27c0*/  FADD.FTZ R125, -R123, 1 ;  /* 0x3f8000007b7d7421 */ /* 0x002fc60000010100 */
[----:B------:R-:W1:Y:S04]  /*27d0*/  LDS R116, [R66+0x14] ;  /* 0x0000140042747984 */ /* 0x000e680000000800 */
[----:B------:R-:W-:Y:S04]  /*27e0*/  LDS R122, [R66+0x24] ;  /* 0x00002400427a7984 */ /* 0x000fe80000000800 */
[----:B------:R-:W-:Y:S01]  /*27f0*/  LDS R127, [R66+0x28] ;  /* 0x00002800427f7984 */ /* 0x000fe20000000800 */
[----:B--2---:R-:W-:-:S03]  /*2800*/  FMUL.FTZ R6, R84, R111 ;  /* 0x0000006f54067220 */ /* 0x004fc60000410000 */
[----:B------:R-:W-:Y:S01]  /*2810*/  LDS R124, [R66+0x2c] ;  /* 0x00002c00427c7984 */ /* 0x000fe20000000800 */
[----:B------:R-:W-:Y:S01]  /*2820*/  FMUL.FTZ R6, R115, R6 ;  /* 0x0000000673067220 */ /* 0x000fe20000410000 */
[----:B---3--:R-:W-:-:S03]  /*2830*/  FMUL.FTZ R3, R0, R113 ;  /* 0x0000007100037220 */ /* 0x008fc60000410000 */
[----:B------:R-:W-:Y:S01]  /*2840*/  FMUL.FTZ R7, R6, R7 ;  /* 0x0000000706077220 */ /* 0x000fe20000410000 */
[----:B------:R-:W-:Y:S01]  /*2850*/  FMUL.FTZ R3, R110, R3 ;  /* 0x000000036e037220 */ /* 0x000fe20000410000 */
[----:B------:R-:W-:Y:S01]  /*2860*/  FADD.FTZ R6, -R120, 1 ;  /* 0x3f80000078067421 */ /* 0x000fe20000010100 */
[----:B----4-:R-:W-:Y:S02]  /*2870*/  FMUL.FTZ R163, R86, R119 ;  /* 0x0000007756a37220 */ /* 0x010fe40000410000 */
[----:B------:R-:W-:Y:S01]  /*2880*/  FMUL.FTZ R3, R3, R2 ;  /* 0x0000000203037220 */ /* 0x000fe20000410000 */
[----:B------:R-:W-:Y:S01]  /*2890*/  FFMA.FTZ R132, R105, R6, 1 ;  /* 0x3f80000069847423 */ /* 0x000fe20000010006 */
[----:B------:R-:W-:Y:S01]  /*28a0*/  FADD.FTZ R2, -R114, 1 ;  /* 0x3f80000072027421 */ /* 0x000fe20000010100 */
[----:B------:R-:W-:Y:S01]  /*28b0*/  FMUL.FTZ R6, R83, R112 ;  /* 0x0000007053067220 */ /* 0x000fe20000410000 */
[----:B------:R-:W-:Y:S01]  /*28c0*/  FFMA.FTZ R165, R106, R125, 1 ;  /* 0x3f8000006aa57423 */ /* 0x000fe2000001007d */
[----:B------:R-:W-:Y:S01]  /*28d0*/  FMUL.FTZ R163, R114, R163 ;  /* 0x000000a372a37220 */ /* 0x000fe20000410000 */
[----:B------:R-:W-:Y:S01]  /*28e0*/  FFMA.FTZ R2, R107, R2, 1 ;  /* 0x3f8000006b027423 */ /* 0x000fe20000010002 */
[----:B------:R-:W-:Y:S01]  /*28f0*/  FMUL.FTZ R6, R123, R6 ;  /* 0x000000067b067220 */ /* 0x000fe20000410000 */
[----:B------:R-:W2:Y:S01]  /*2900*/  LDS R125, [R66+0x20] ;  /* 0x00002000427d7984 */ /* 0x000ea20000000800 */
[----:B------:R-:W-:Y:S01]  /*2910*/  FMUL.FTZ R167, R88, R117 ;  /* 0x0000007558a77220 */ /* 0x000fe20000410000 */
[----:B------:R-:W-:Y:S01]  /*2920*/  FMUL.FTZ R169, R163, R2 ;  /* 0x00000002a3a97220 */ /* 0x000fe20000410000 */
[----:B------:R-:W-:Y:S01]  /*2930*/  FMUL.FTZ R171, R6, R165 ;  /* 0x000000a506ab7220 */ /* 0x000fe20000410000 */
[----:B------:R-:W-:Y:S01]  /*2940*/  FADD.FTZ R163, -R155, 1 ;  /* 0x3f8000009ba37421 */ /* 0x000fe20000010100 */
[----:B------:R-:W-:Y:S01]  /*2950*/  FADD.FTZ R165, -R157, 1 ;  /* 0x3f8000009da57421 */ /* 0x000fe20000010100 */
[----:B------:R-:W-:Y:S01]  /*2960*/  FMUL.FTZ R167, R120, R167 ;  /* 0x000000a778a77220 */ /* 0x000fe20000410000 */
[----:B------:R-:W-:Y:S01]  /*2970*/  FADD.FTZ R128, R134, 1 ;  /* 0x3f80000086807421 */ /* 0x000fe20000010000 */
[----:B------:R-:W-:Y:S01]  /*2980*/  FFMA.FTZ R177, R104, R163, 1 ;  /* 0x3f80000068b17423 */ /* 0x000fe200000100a3 */
[----:B------:R-:W-:Y:S01]  /*2990*/  FFMA.FTZ R181, R102, R165, 1 ;  /* 0x3f80000066b57423 */ /* 0x000fe200000100a5 */
[----:B------:R-:W-:Y:S01]  /*29a0*/  FMUL.FTZ R173, R167, R132 ;  /* 0x00000084a7ad7220 */ /* 0x000fe20000410000 */
[----:B------:R-:W3:Y:S01]  /*29b0*/  LDS R163, [R66+0x30] ;  /* 0x0000300042a37984 */ /* 0x000ee20000000800 */
[----:B------:R-:W4:Y:S01]  /*29c0*/  MUFU.EX2 R144, R144 ;  /* 0x0000009000907308 */ /* 0x000f220000000800 */
[----:B------:R-:W-:-:S02]  /*29d0*/  FADD.FTZ R130, R138, 1 ;  /* 0x3f8000008a827421 */ /* 0x000fc40000010000 */
[----:B------:R-:W3:Y:S04]  /*29e0*/  LDS R132, [R66+0x34] ;  /* 0x0000340042847984 */ /* 0x000ee80000000800 */
[----:B------:R-:W3:Y:S04]  /*29f0*/  LDS R165, [R66+0x38] ;  /* 0x0000380042a57984 */ /* 0x000ee80000000800 */
[----:B------:R-:W3:Y:S01]  /*2a00*/  LDS R134, [R66+0x3c] ;  /* 0x00003c0042867984 */ /* 0x000ee20000000800 */
[----:B------:R-:W-:Y:S01]  /*2a10*/  FADD.FTZ R140, R140, 1 ;  /* 0x3f8000008c8c7421 */ /* 0x000fe20000010000 */
[----:B------:R1:W2:Y:S01]  /*2a20*/  MUFU.RCP R159, R136 ;  /* 0x00000088009f7308 */ /* 0x0002a20000001000 */
[----:B------:R-:W-:Y:S01]  /*2a30*/  FADD.FTZ R146, R146, 1 ;  /* 0x3f80000092927421 */ /* 0x000fe20000010000 */
[----:B------:R-:W-:Y:S01]  /*2a40*/  FADD.FTZ R148, R148, 1 ;  /* 0x3f80000094947421 */ /* 0x000fe20000010000 */
[----:B----4-:R-:W-:Y:S01]  /*2a50*/  FADD.FTZ R138, R144, 1 ;  /* 0x3f800000908a7421 */ /* 0x010fe20000010000 */
[----:B------:R-:W-:Y:S01]  /*2a60*/  FADD.FTZ R2, -R126, 1 ;  /* 0x3f8000007e027421 */ /* 0x000fe20000010100 */
[----:B0-----:R-:W-:Y:S01]  /*2a70*/  FMUL.FTZ R179, R90, R121 ;  /* 0x000000795ab37220 */ /* 0x001fe20000410000 */
[----:B------:R-:W-:Y:S06]  /*2a80*/  BAR.SYNC.DEFER_BLOCKING 0x0 ;  /* 0x0000000000007b1d */ /* 0x000fec0000010000 */
[----:B------:R-:W0:Y:S08]  /*2a90*/  MUFU.RCP R130, R130 ;  /* 0x0000008200827308 */ /* 0x000e300000001000 */
[----:B------:R4:W0:Y:S01]  /*2aa0*/  MUFU.RCP R161, R140 ;  /* 0x0000008c00a17308 */ /* 0x0008220000001000 */
[----:B-1----:R-:W-:-:S07]  /*2ab0*/  FADD.FTZ R136, R142, 1 ;  /* 0x3f8000008e887421 */ /* 0x002fce0000010000 */
[----:B------:R-:W1:Y:S01]  /*2ac0*/  MUFU.RCP R128, R128 ;  /* 0x0000008000807308 */ /* 0x000e620000001000 */
[----:B------:R-:W-:Y:S01]  /*2ad0*/  FFMA.FTZ R6, R103, R2, 1 ;  /* 0x3f80000067067423 */ /* 0x000fe20000010002 */
[----:B----4-:R-:W-:Y:S01]  /*2ae0*/  FMUL.FTZ R140, R87, R118 ;  /* 0x00000076578c7220 */ /* 0x010fe20000410000 */
[----:B------:R-:W-:-:S05]  /*2af0*/  FMUL.FTZ R179, R126, R179 ;  /* 0x000000b37eb37220 */ /* 0x000fca0000410000 */
[----:B------:R-:W4:Y:S01]  /*2b00*/  MUFU.RCP R167, R146 ;  /* 0x0000009200a77308 */ /* 0x000f220000001000 */
[----:B------:R-:W-:-:S07]  /*2b10*/  FMUL.FTZ R2, R85, R116 ;  /* 0x0000007455027220 */ /* 0x000fce0000410000 */
[----:B------:R-:W3:Y:S01]  /*2b20*/  MUFU.RCP R197, R148 ;  /* 0x0000009400c57308 */ /* 0x000ee20000001000 */
[----:B------:R-:W-:Y:S01]  /*2b30*/  FMUL.FTZ R140, R157, R140 ;  /* 0x0000008c9d8c7220 */ /* 0x000fe20000410000 */
[----:B------:R-:W-:Y:S01]  /*2b40*/  FMUL.FTZ R179, R179, R6 ;  /* 0x00000006b3b37220 */ /* 0x000fe20000410000 */
[----:B------:R-:W-:Y:S01]  /*2b50*/  FMUL.FTZ R2, R155, R2 ;  /* 0x000000029b027220 */ /* 0x000fe20000410000 */
[----:B--2---:R-:W-:-:S04]  /*2b60*/  FADD.FTZ R183, -R159, 1 ;  /* 0x3f8000009fb77421 */ /* 0x004fc80000010100 */
[----:B------:R-:W2:Y:S01]  /*2b70*/  MUFU.RCP R136, R136 ;  /* 0x0000008800887308 */ /* 0x000ea20000001000 */
[----:B0-----:R-:W-:Y:S01]  /*2b80*/  FADD.FTZ R6, -R130, 1 ;  /* 0x3f80000082067421 */ /* 0x001fe20000010100 */
[----:B------:R-:W-:-:S06]  /*2b90*/  FADD.FTZ R187, -R161, 1 ;  /* 0x3f800000a1bb7421 */ /* 0x000fcc0000010100 */
[----:B------:R-:W0:Y:S01]  /*2ba0*/  MUFU.RCP R138, R138 ;  /* 0x0000008a008a7308 */ /* 0x000e220000001000 */
        /* <DEDUP_REMOVED lines=15> */
[----:B----4-:R-:W-:Y:S01]  /*2ca0*/  FADD.FTZ R191, -R167, 1 ;  /* 0x3f800000a7bf7421 */ /* 0x010fe20000010100 */
[----:B---3--:R-:W-:Y:S01]  /*2cb0*/  FADD.FTZ R193, -R197, 1 ;  /* 0x3f800000c5c17421 */ /* 0x008fe20000010100 */
[----:B------:R-:W-:Y:S01]  /*2cc0*/  FMUL.FTZ R183, R183, R2 ;  /* 0x00000002b7b77220 */ /* 0x000fe20000410000 */
[----:B------:R-:W-:Y:S01]  /*2cd0*/  FMUL.FTZ R185, R6, R185 ;  /* 0x000000b906b97220 */ /* 0x000fe20000410000 */
[----:B------:R-:W-:Y:S01]  /*2ce0*/  FMUL.FTZ R187, R187, R140 ;  /* 0x0000008cbbbb7220 */ /* 0x000fe20000410000 */
[----:B------:R-:W-:Y:S01]  /*2cf0*/  FMUL.FTZ R189, R142, R189 ;  /* 0x000000bd8ebd7220 */ /* 0x000fe20000410000 */
[----:B------:R-:W-:Y:S01]  /*2d00*/  FFMA.FTZ R195, R12, R191, 1 ;  /* 0x3f8000000cc37423 */ /* 0x000fe200000100bf */
[----:B------:R-:W-:Y:S01]  /*2d10*/  FFMA.FTZ R199, R10, R193, 1 ;  /* 0x3f8000000ac77423 */ /* 0x000fe200000100c1 */
[----:B--2---:R-:W-:Y:S01]  /*2d20*/  FADD.FTZ R2, -R136, 1 ;  /* 0x3f80000088027421 */ /* 0x004fe20000010100 */
[----:B0-----:R-:W-:Y:S01]  /*2d30*/  FADD.FTZ R6, -R138, 1 ;  /* 0x3f8000008a067421 */ /* 0x001fe20000010100 */
[----:B------:R-:W-:Y:S01]  /*2d40*/  FMUL.FTZ R191, R96, R163 ;  /* 0x000000a360bf7220 */ /* 0x000fe20000410000 */
[----:B------:R-:W-:Y:S01]  /*2d50*/  FMUL.FTZ R193, R93, R132 ;  /* 0x000000845dc17220 */ /* 0x000fe20000410000 */
[----:B------:R-:W-:Y:S01]  /*2d60*/  FMUL.FTZ R140, R98, R165 ;  /* 0x000000a5628c7220 */ /* 0x000fe20000410000 */
[----:B------:R-:W-:Y:S01]  /*2d70*/  FMUL.FTZ R142, R95, R134 ;  /* 0x000000865f8e7220 */ /* 0x000fe20000410000 */
[----:B------:R-:W-:Y:S01]  /*2d80*/  ISETP.NE.AND P1, PT, R23, RZ, PT ;  /* 0x000000ff1700720c */ /* 0x000fe20003f25270 */
        /* <DEDUP_REMOVED lines=48> */
[----:B------:R-:W-:Y:S01]  /*3090*/  UIMAD UR9, UR18, UR11, UR9 ;  /* 0x0000000b120972a4 */ /* 0x000fe2000f8e0209 */
[----:B------:R-:W2:Y:S05]  /*30a0*/  LDCU.64 UR10, c[0x0][0x490] ;  /* 0x00009200ff0a77ac */ /* 0x000eaa0008000a00 */
[----:B-1----:R-:W-:-:S04]  /*30b0*/  IMAD.WIDE.U32 R6, R14, R2, UR8 ;  /* 0x000000080e067e25 */ /* 0x002fc8000f8e0002 */
[----:B------:R-:W-:Y:S01]  /*30c0*/  IMAD R3, R14, R3, R7 ;  /* 0x000000030e037224 */ /* 0x000fe200078e0207 */
[----:B------:R-:W-:-:S04]  /*30d0*/  IADD3 R6, P2, PT, R32, R6, RZ ;  /* 0x0000000620067210 */ /* 0x000fc80007f5e0ff */
[----:B------:R-:W-:Y:S02]  /*30e0*/  IADD3.X R3, PT, PT, RZ, R3, RZ, P2, !PT ;  /* 0x00000003ff037210 */ /* 0x000fe400017fe4ff */
[----:B------:R-:W-:-:S04]  /*30f0*/  LEA R2, P2, R6, UR12, 0x2 ;  /* 0x0000000c06027c11 */ /* 0x000fc8000f8410ff */
[----:B------:R-:W-:Y:S02]  /*3100*/  LEA.HI.X R3, R6, UR13, R3, 0x2, P2 ;  /* 0x0000000d06037c11 */ /* 0x000fe400090f1403 */
        /* <DEDUP_REMOVED lines=32> */
[----:B--2---:R-:W-:-:S04]  /*3310*/  UISETP.NE.U32.AND UP0, UPT, UR10, URZ, UPT ;  /* 0x000000ff0a00728c */ /* 0x004fc8000bf05070 */
        /* <DEDUP_REMOVED lines=59> */
[----:B------:R-:W-:-:S03]  /*36d0*/  MOV R2, UR8 ;  /* 0x0000000800027c02 */ /* 0x000fc60008000f00 */
[----:B------:R-:W-:Y:S01]  /*36e0*/  STS [R66+0x14], R7 ;  /* 0x0000140742007388 */ /* 0x000fe20000000800 */
[----:B0-----:R-:W-:-:S03]  /*36f0*/  MOV R3, UR9 ;  /* 0x0000000900037c02 */ /* 0x001fc60008000f00 */
        /* <DEDUP_REMOVED lines=69> */
.L_x_6626:
        /* <DEDUP_REMOVED lines=10> */
[----:B------:R-:W-:Y:S01]  /*3bf0*/  MOV R113, RZ ;  /* 0x000000ff00717202 */ /* 0x000fe20000000f00 */
[--C-:B------:R-:W-:Y:S01]  /*3c00*/  FADD.FTZ R129, R129, R16.reuse ;  /* 0x0000001081817221 */ /* 0x100fe20000010000 */
        /* <DEDUP_REMOVED lines=83> */
[----:B------:R-:W-:Y:S01]  /*4140*/  UIADD3 UR10, UPT, UPT, -UR9, URZ, URZ ;  /* 0x000000ff090a7290 */ /* 0x000fe2000fffe1ff */
[----:B------:R-:W-:Y:S01]  /*4150*/  IADD3 R148, PT, PT, R100, 0x1308, RZ ;  /* 0x0000130864947810 */ /* 0x000fe20007ffe0ff */
[----:B------:R-:W0:Y:S01]  /*4160*/  LDCU UR11, c[0x0][0x394] ;  /* 0x00007280ff0b77ac */ /* 0x000e220008000800 */
[----:B------:R-:W-:-:S02]  /*4170*/  MOV R179, R24 ;  /* 0x0000001800b37202 */ /* 0x000fc40000000f00 */
[----:B------:R-:W-:Y:S01]  /*4180*/  MOV R150, R25 ;  /* 0x0000001900967202 */ /* 0x000fe20000000f00 */
[----:B------:R-:W4:Y:S01]  /*4190*/  LDC R200, c[0x0][0x394] ;  /* 0x0000e500ffc87b82 */ /* 0x000f220000000800 */
[----:B------:R-:W-:Y:S02]  /*41a0*/  MOV R181, R17 ;  /* 0x0000001100b57202 */ /* 0x000fe40000000f00 */
[----:B------:R-:W-:Y:S02]  /*41b0*/  MOV R152, R18 ;  /* 0x0000001200987202 */ /* 0x000fe40000000f00 */
[----:B------:R-:W-:Y:S02]  /*41c0*/  MOV R183, R19 ;  /* 0x0000001300b77202 */ /* 0x000fe40000000f00 */
[----:B------:R-:W-:Y:S02]  /*41d0*/  ISETP.EQ.AND P0, PT, R23, RZ, !P0 ;  /* 0x000000ff1700720c */ /* 0x000fe40004702270 */
[----:B------:R-:W-:-:S02]  /*41e0*/  MOV R154, R20 ;  /* 0x00000014009a7202 */ /* 0x000fc40000000f00 */
[----:B-1----:R-:W-:Y:S02]  /*41f0*/  SHF.L.U64.HI R7, R6, 0x2, R7 ;  /* 0x0000000206077819 */ /* 0x002fe40000010207 */
[----:B--2---:R-:W-:Y:S02]  /*4200*/  SHF.L.U64.HI R9, R8, 0x2, R9 ;  /* 0x0000000208097819 */ /* 0x004fe40000010209 */
[----:B------:R-:W-:Y:S02]  /*4210*/  MOV R156, UR7 ;  /* 0x00000007009c7c02 */ /* 0x000fe40008000f00 */
[----:B---3--:R-:W-:Y:S02]  /*4220*/  SHF.L.U64.HI R11, R10, 0x2, R11 ;  /* 0x000000020a0b7819 */ /* 0x008fe4000001020b */
[----:B0-----:R-:W-:-:S07]  /*4230*/  MOV R185, UR8 ;  /* 0x0000000800b97c02 */ /* 0x001fce0008000f00 */
.L_x_6633:
        /* <DEDUP_REMOVED lines=76> */
[----:B------:R2:W3:Y:S01]  /*4700*/  LDS R198, [R100+UR7+0xa88] ;  /* 0x000a880764c67984 */ /* 0x0004e20008000800 */
[----:B------:R-:W-:Y:S05]  /*4710*/  BRA `(.L_x_6630) ;  /* 0x0000000000047947 */ /* 0x000fea0003800000 */
.L_x_6629:
[----:B------:R0:W1:Y:S02]  /*4720*/  LDS R198, [R164+0x128c] ;  /* 0x00128c00a4c67984 */ /* 0x0000640000000800 */
.L_x_6630:
[----:B------:R-:W-:Y:S05]  /*4730*/  BSYNC.RECONVERGENT B0 ;  /* 0x0000000000007941 */ /* 0x000fea0003800200 */
.L_x_6628:
[----:B------:R-:W-:Y:S01]  /*4740*/  UISETP.NE.AND UP0, UPT, UR6, 0x1, UPT ;  /* 0x000000010600788c */ /* 0x000fe2000bf05270 */
[----:B------:R-:W-:-:S05]  /*4750*/  MOV R196, RZ ;  /* 0x000000ff00c47202 */ /* 0x000fca0000000f00 */
[----:B------:R-:W-:-:S04]  /*4760*/  PLOP3.LUT P1, PT, PT, PT, UP0, 0x80, 0x8 ;  /* 0x000000000008781c */ /* 0x000fc80003f2f008 */
[----:B------:R-:W-:-:S13]  /*4770*/  ISETP.NE.OR P1, PT, R23, RZ, !P1 ;  /* 0x000000ff1700720c */ /* 0x000fda0004f25670 */
[----:B------:R-:W-:-:S05]  /*4780*/  @!P1 IMAD.WIDE R2, R185, 0x8, R4 ;  /* 0x00000008b9029825 */ /* 0x000fca00078e0204 */
[----:B------:R5:W2:Y:S01]  /*4790*/  @!P1 LDG.E R196, desc[UR16][R2.64+0x4] ;  /* 0x0000041002c49981 */ /* 0x000aa2000c1e1900 */
[C---:B-1-3--:R-:W-:Y:S01]  /*47a0*/  FMUL.FTZ R12, R205.reuse, R198 ;  /* 0x000000c6cd0c7220 */ /* 0x04afe20000410000 */
        /* <DEDUP_REMOVED lines=8> */
[----:B-----5:R-:W-:-:S02]  /*4830*/  FFMA.FTZ R2, R118, R166, R177 ;  /* 0x000000a676027223 */ /* 0x020fc400000100b1 */
        /* <DEDUP_REMOVED lines=8> */
[----:B------:R-:W-:-:S02]  /*48c0*/  FFMA.FTZ R2, R197, R2, R124 ;  /* 0x00000002c5027223 */ /* 0x000fc4000001007c */
        /* <DEDUP_REMOVED lines=38> */
[----:B------:R-:W-:Y:S01]  /*4b30*/  FMUL.FTZ R2, R217, R2 ;  /* 0x00000002d9027220 */ /* 0x000fe20000410000 */
[----:B------:R-:W-:Y:S01]  /*4b40*/  MOV R189, R13 ;  /* 0x0000000d00bd7202 */ /* 0x000fe20000000f00 */
[----:B------:R1:W3:Y:S01]  /*4b50*/  SHFL.DOWN PT, R202, R13, 0x1, 0x1f ;  /* 0x08201f000dca7f89 */ /* 0x0002e200000e0000 */
[----:B------:R-:W-:Y:S01]  /*4b60*/  FFMA.FTZ R3, R205, R3, R146 ;  /* 0x00000003cd037223 */ /* 0x000fe20000010092 */
[----:B------:R-:W-:-:S04]  /*4b70*/  FMUL.FTZ R2, R213, R2 ;  /* 0x00000002d5027220 */ /* 0x000fc80000410000 */
[----:B------:R-:W5:Y:S01]  /*4b80*/  SHFL.UP PT, R12, R3, 0x1, RZ ;  /* 0x04200000030c7989 */ /* 0x000f6200000e00ff */
[----:B------:R-:W-:-:S04]  /*4b90*/  FMUL.FTZ R2, R199, R2 ;  /* 0x00000002c7027220 */ /* 0x000fc80000410000 */
[----:B------:R-:W-:-:S04]  /*4ba0*/  FMUL.FTZ R2, R201, R2 ;  /* 0x00000002c9027220 */ /* 0x000fc80000410000 */
[----:B------:R-:W-:-:S04]  /*4bb0*/  FMUL.FTZ R2, R203, R2 ;  /* 0x00000002cb027220 */ /* 0x000fc80000410000 */
[----:B------:R-:W-:Y:S01]  /*4bc0*/  FMUL.FTZ R2, R205, R2 ;  /* 0x00000002cd027220 */ /* 0x000fe20000410000 */
[----:B-1----:R-:W-:Y:S01]  /*4bd0*/  @P1 FMUL.FTZ R13, R191, R160 ;  /* 0x000000a0bf0d1220 */ /* 0x002fe20000410000 */
[----:B---3--:R-:W-:-:S04]  /*4be0*/  @P1 FFMA.FTZ R189, R160, R202, R189 ;  /* 0x000000caa0bd1223 */ /* 0x008fc800000100bd */
[----:B------:R-:W-:Y:S02]  /*4bf0*/  @P1 MOV R160, R13 ;  /* 0x0000000d00a01202 */ /* 0x000fe40000000f00 */
[----:B------:R-:W1:Y:S01]  /*4c00*/  SHFL.UP PT, R13, R2, 0x1, RZ ;  /* 0x04200000020d7989 */ /* 0x000e6200000e00ff */
[----:B------:R-:W-:Y:S01]  /*4c10*/  ISETP.GE.AND P1, PT, R49, 0x1, PT ;  /* 0x000000013100780c */ /* 0x000fe20003f26270 */
[----:B-----5:R-:W-:Y:S02]  /*4c20*/  FFMA.FTZ R12, R2, R12, R3 ;  /* 0x0000000c020c7223 */ /* 0x020fe40000010003 */
[----:B------:R-:W3:Y:S04]  /*4c30*/  SHFL.DOWN PT, R191, R160, 0x2, 0x1f ;  /* 0x08401f00a0bf7f89 */ /* 0x000ee800000e0000 */
[----:B------:R-:W5:Y:S01]  /*4c40*/  SHFL.DOWN PT, R202, R189, 0x2, 0x1f ;  /* 0x08401f00bdca7f89 */ /* 0x000f6200000e0000 */
[----:B------:R-:W-:-:S05]  /*4c50*/  FSEL R3, R3, R12, !P1 ;  /* 0x0000000c03037208 */ /* 0x000fca0004800000 */
[----:B------:R-:W4:Y:S01]  /*4c60*/  SHFL.UP PT, R12, R3, 0x2, RZ ;  /* 0x04400000030c7989 */ /* 0x000f2200000e00ff */
[----:B-1----:R-:W-:Y:S01]  /*4c70*/  @P1 FMUL.FTZ R2, R2, R13 ;  /* 0x0000000d02021220 */ /* 0x002fe20000410000 */
[----:B------:R-:W-:Y:S01]  /*4c80*/  ISETP.GE.AND P1, PT, R49, 0x2, PT ;  /* 0x000000023100780c */ /* 0x000fe20003f26270 */
[----:B---3--:R-:W-:-:S03]  /*4c90*/  @!P3 FMUL.FTZ R191, R160, R191 ;  /* 0x000000bfa0bfb220 */ /* 0x008fc60000410000 */
[----:B------:R-:W1:Y:S01]  /*4ca0*/  SHFL.UP PT, R13, R2, 0x2, RZ ;  /* 0x04400000020d7989 */ /* 0x000e6200000e00ff */
[----:B-----5:R-:W-:Y:S01]  /*4cb0*/  @!P3 FFMA.FTZ R189, R160, R202, R189 ;  /* 0x000000caa0bdb223 */ /* 0x020fe200000100bd */
[----:B------:R-:W-:Y:S02]  /*4cc0*/  @!P3 MOV R160, R191 ;  /* 0x000000bf00a0b202 */ /* 0x000fe40000000f00 */
[----:B------:R-:W-:Y:S02]  /*4cd0*/  ISETP.GT.U32.AND P3, PT, R162, 0x1b, PT ;  /* 0x0000001ba200780c */ /* 0x000fe40003f64070 */
[----:B------:R-:W3:Y:S01]  /*4ce0*/  SHFL.DOWN PT, R202, R189, 0x4, 0x1f ;  /* 0x08801f00bdca7f89 */ /* 0x000ee200000e0000 */
[----:B----4-:R-:W-:-:S03]  /*4cf0*/  FFMA.FTZ R12, R2, R12, R3 ;  /* 0x0000000c020c7223 */ /* 0x010fc60000010003 */
[----:B------:R-:W4:Y:S02]  /*4d00*/  SHFL.DOWN PT, R191, R160, 0x4, 0x1f ;  /* 0x08801f00a0bf7f89 */ /* 0x000f2400000e0000 */
[----:B------:R-:W-:-:S05]  /*4d10*/  FSEL R3, R3, R12, !P1 ;  /* 0x0000000c03037208 */ /* 0x000fca0004800000 */
[----:B------:R-:W5:Y:S01]  /*4d20*/  SHFL.UP PT, R12, R3, 0x4, RZ ;  /* 0x04800000030c7989 */ /* 0x000f6200000e00ff */
[----:B-1----:R-:W-:Y:S01]  /*4d30*/  @P1 FMUL.FTZ R2, R2, R13 ;  /* 0x0000000d02021220 */ /* 0x002fe20000410000 */
[----:B------:R-:W-:Y:S02]  /*4d40*/  ISETP.GE.AND P1, PT, R49, 0x4, PT ;  /* 0x000000043100780c */ /* 0x000fe40003f26270 */
[----:B------:R-:W-:Y:S01]  /*4d50*/  MOV R13, RZ ;  /* 0x000000ff000d7202 */ /* 0x000fe20000000f00 */
[C---:B---3--:R-:W-:Y:S01]  /*4d60*/  @!P3 FFMA.FTZ R189, R160.reuse, R202, R189 ;  /* 0x000000caa0bdb223 */ /* 0x048fe200000100bd */
[----:B----4-:R-:W-:-:S04]  /*4d70*/  @!P3 FMUL.FTZ R191, R160, R191 ;  /* 0x000000bfa0bfb220 */ /* 0x010fc80000410000 */
[----:B------:R-:W1:Y:S01]  /*4d80*/  SHFL.DOWN PT, R206, R189, 0x8, 0x1f ;  /* 0x09001f00bdce7f89 */ /* 0x000e6200000e0000 */
[----:B------:R-:W-:-:S03]  /*4d90*/  @!P3 MOV R160, R191 ;  /* 0x000000bf00a0b202 */ /* 0x000fc60000000f00 */
[----:B------:R-:W3:Y:S01]  /*4da0*/  SHFL.UP PT, R191, R2, 0x4, RZ ;  /* 0x0480000002bf7989 */ /* 0x000ee200000e00ff */
[----:B------:R-:W-:Y:S01]  /*4db0*/  ISETP.GT.U32.AND P3, PT, R162, 0x17, PT ;  /* 0x00000017a200780c */ /* 0x000fe20003f64070 */
[----:B-----5:R-:W-:Y:S02]  /*4dc0*/  FFMA.FTZ R12, R2, R12, R3 ;  /* 0x0000000c020c7223 */ /* 0x020fe40000010003 */
[----:B------:R-:W4:Y:S03]  /*4dd0*/  SHFL.DOWN PT, R225, R160, 0x8, 0x1f ;  /* 0x09001f00a0e17f89 */ /* 0x000f2600000e0000 */
[----:B------:R-:W-:Y:S01]  /*4de0*/  FSEL R3, R3, R12, !P1 ;  /* 0x0000000c03037208 */ /* 0x000fe20004800000 */
[----:B------:R-:W-:-:S04]  /*4df0*/  HFMA2 R12, -RZ, RZ, 1.875, 0 ;  /* 0x3f800000ff0c7431 */ /* 0x000fc800000001ff */
[----:B------:R-:W5:Y:S04]  /*4e00*/  SHFL.UP PT, R202, R3, 0x8, RZ ;  /* 0x0500000003ca7989 */ /* 0x000f6800000e00ff */
[----:B------:R-:W-:Y:S01]  /*4e10*/  @P0 LDS.64 R12, [R148] ;  /* 0x00000000940c0984 */ /* 0x000fe20000000a00 */
[----:B-1----:R-:W-:-:S05]  /*4e20*/  @!P3 FFMA.FTZ R189, R160, R206, R189 ;  /* 0x000000cea0bdb223 */ /* 0x002fca00000100bd */
[----:B------:R-:W1:Y:S01]  /*4e30*/  SHFL.DOWN PT, R206, R189, 0x10, 0x1f ;  /* 0x0a001f00bdce7f89 */ /* 0x000e6200000e0000 */
[----:B---3--:R-:W-:Y:S01]  /*4e40*/  @P1 FMUL.FTZ R2, R2, R191 ;  /* 0x000000bf02021220 */ /* 0x008fe20000410000 */
[----:B------:R-:W-:Y:S01]  /*4e50*/  ISETP.GE.AND P1, PT, R49, 0x8, PT ;  /* 0x000000083100780c */ /* 0x000fe20003f26270 */
[----:B----4-:R-:W-:-:S03]  /*4e60*/  @!P3 FMUL.FTZ R204, R160, R225 ;  /* 0x000000e1a0ccb220 */ /* 0x010fc60000410000 */
[----:B------:R-:W3:Y:S02]  /*4e70*/  SHFL.UP PT, R191, R2, 0x8, RZ ;  /* 0x0500000002bf7989 */ /* 0x000ee400000e00ff */
[----:B------:R-:W-:Y:S02]  /*4e80*/  @!P3 MOV R160, R204 ;  /* 0x000000cc00a0b202 */ /* 0x000fe40000000f00 */
[----:B------:R-:W-:Y:S01]  /*4e90*/  ISETP.GT.U32.AND P3, PT, R162, 0xf, PT ;  /* 0x0000000fa200780c */ /* 0x000fe20003f64070 */
[----:B-----5:R-:W-:Y:S02]  /*4ea0*/  FFMA.FTZ R202, R2, R202, R3 ;  /* 0x000000ca02ca7223 */ /* 0x020fe40000010003 */
[----:B------:R-:W4:Y:S03]  /*4eb0*/  SHFL.DOWN PT, R225, R160, 0x10, 0x1f ;  /* 0x0a001f00a0e17f89 */ /* 0x000f2600000e0000 */
[----:B------:R-:W-:-:S05]  /*4ec0*/  FSEL R3, R3, R202, !P1 ;  /* 0x000000ca03037208 */ /* 0x000fca0004800000 */
[----:B------:R-:W5:Y:S02]  /*4ed0*/  SHFL.UP PT, R202, R3, 0x10, RZ ;  /* 0x0600000003ca7989 */ /* 0x000f6400000e00ff */
[----:B-1----:R-:W-:Y:S01]  /*4ee0*/  @!P3 FFMA.FTZ R189, R160, R206, R189 ;  /* 0x000000cea0bdb223 */ /* 0x002fe200000100bd */
[----:B---3--:R-:W-:Y:S01]  /*4ef0*/  @P1 FMUL.FTZ R2, R2, R191 ;  /* 0x000000bf02021220 */ /* 0x008fe20000410000 */
[----:B------:R-:W-:Y:S01]  /*4f00*/  ISETP.GE.AND P1, PT, R49, 0x10, PT ;  /* 0x000000103100780c */ /* 0x000fe20003f26270 */
[----:B------:R-:W-:Y:S04]  /*4f10*/  SHFL.IDX PT, R208, R13, RZ, 0x1f ;  /* 0x00001fff0dd07589 */ /* 0x000fe800000e0000 */
[----:B------:R-:W1:Y:S01]  /*4f20*/  SHFL.UP PT, R191, R2, 0x10, RZ ;  /* 0x0600000002bf7989 */ /* 0x000e6200000e00ff */
[----:B----4-:R-:W-:-:S03]  /*4f30*/  @!P3 FMUL.FTZ R204, R160, R225 ;  /* 0x000000e1a0ccb220 */ /* 0x010fc60000410000 */
[----:B------:R-:W-:Y:S02]  /*4f40*/  SHFL.DOWN PT, R225, R189, 0x1, 0x1f ;  /* 0x08201f00bde17f89 */ /* 0x000fe400000e0000 */
[----:B------:R-:W-:Y:S02]  /*4f50*/  @!P3 MOV R160, R204 ;  /* 0x000000cc00a0b202 */ /* 0x000fe40000000f00 */
[----:B------:R-:W-:Y:S01]  /*4f60*/  SHFL.IDX PT, R189, R189, RZ, 0x1f ;  /* 0x00001fffbdbd7589 */ /* 0x000fe200000e0000 */
[----:B------:R-:W-:Y:S01]  /*4f70*/  ISETP.NE.AND P3, PT, R23, 0x1f, PT ;  /* 0x0000001f1700780c */ /* 0x000fe20003f65270 */
[C---:B-----5:R-:W-:Y:S02]  /*4f80*/  FFMA.FTZ R202, R2.reuse, R202, R3 ;  /* 0x000000ca02ca7223 */ /* 0x060fe40000010003 */
[----:B------:R-:W3:Y:S03]  /*4f90*/  SHFL.DOWN PT, R206, R160, 0x1, 0x1f ;  /* 0x08201f00a0ce7f89 */ /* 0x000ee600000e0000 */
[----:B------:R-:W-:Y:S01]  /*4fa0*/  FSEL R202, R3, R202, !P1 ;  /* 0x000000ca03ca7208 */ /* 0x000fe20004800000 */
[----:B------:R-:W4:Y:S04]  /*4fb0*/  SHFL.IDX PT, R160, R160, RZ, 0x1f ;  /* 0x00001fffa0a07589 */ /* 0x000f2800000e0000 */
[----:B------:R-:W-:Y:S01]  /*4fc0*/  SHFL.UP PT, R229, R202, 0x1, RZ ;  /* 0x04200000cae57989 */ /* 0x000fe200000e00ff */
[----:B-1----:R-:W-:Y:S01]  /*4fd0*/  @P1 FMUL.FTZ R2, R2, R191 ;  /* 0x000000bf02021220 */ /* 0x002fe20000410000 */
[----:B------:R-:W-:-:S05]  /*4fe0*/  ISETP.GT.AND P1, PT, R49, 0x1d, PT ;  /* 0x0000001d3100780c */ /* 0x000fca0003f24270 */
[----:B------:R-:W-:Y:S01]  /*4ff0*/  SHFL.UP PT, R2, R2, 0x1, RZ ;  /* 0x0420000002027989 */ /* 0x000fe200000e00ff */
[----:B---3--:R-:W-:Y:S01]  /*5000*/  @P3 FFMA.FTZ R208, R206, R208, R225 ;  /* 0x000000d0ced03223 */ /* 0x008fe200000100e1 */
[----:B------:R-:W-:-:S03]  /*5010*/  ISETP.GT.AND P3, PT, R49, 0x1b, PT ;  /* 0x0000001b3100780c */ /* 0x000fc60003f64270 */
[----:B------:R-:W-:Y:S01]  /*5020*/  FFMA.FTZ R3, R208, R198, R187 ;  /* 0x000000c6d0037223 */ /* 0x000fe200000100bb */
[C---:B----4-:R-:W-:Y:S01]  /*5030*/  FFMA.FTZ R13, R160.reuse, R13, R189 ;  /* 0x0000000da00d7223 */ /* 0x050fe200000100bd */
[----:B------:R-:W-:Y:S02]  /*5040*/  FMUL.FTZ R12, R160, R12 ;  /* 0x0000000ca00c7220 */ /* 0x000fe40000410000 */
[-C--:B------:R-:W-:Y:S01]  /*5050*/  FFMA.FTZ R187, R205, R3.reuse, R194 ;  /* 0x00000003cdbb7223 */ /* 0x080fe200000100c2 */
[----:B------:R-:W-:-:S03]  /*5060*/  FMUL.FTZ R222, R175, R3 ;  /* 0x00000003afde7220 */ /* 0x000fc60000410000 */
[-C--:B------:R-:W-:Y:S01]  /*5070*/  FFMA.FTZ R191, R203, R187.reuse, R192 ;  /* 0x000000bbcbbf7223 */ /* 0x080fe200000100c0 */
[----:B------:R-:W-:Y:S01]  /*5080*/  FMUL.FTZ R220, R116, R187 ;  /* 0x000000bb74dc7220 */ /* 0x000fe20000410000 */
[----:B------:R-:W-:Y:S02]  /*5090*/  FADD.FTZ R171, R222, R171 ;  /* 0x000000abdeab7221 */ /* 0x000fe40000010000 */
[-C--:B------:R-:W-:Y:S01]  /*50a0*/  FFMA.FTZ R225, R201, R191.reuse, R190 ;  /* 0x000000bfc9e17223 */ /* 0x080fe200000100be */
[----:B------:R-:W-:Y:S01]  /*50b0*/  FMUL.FTZ R218, R141, R191 ;  /* 0x000000bf8dda7220 */ /* 0x000fe20000410000 */
[----:B------:R-:W-:Y:S02]  /*50c0*/  FADD.FTZ R169, R220, R169 ;  /* 0x000000a9dca97221 */ /* 0x000fe40000010000 */
[-C--:B------:R-:W-:Y:S01]  /*50d0*/  FFMA.FTZ R227, R199, R225.reuse, R188 ;  /* 0x000000e1c7e37223 */ /* 0x080fe200000100bc */
[----:B------:R-:W-:Y:S01]  /*50e0*/  FMUL.FTZ R216, R114, R225 ;  /* 0x000000e172d87220 */ /* 0x000fe20000410000 */
[----:B------:R-:W-:-:S02]  /*50f0*/  FADD.FTZ R167, R218, R167 ;  /* 0x000000a7daa77221 */ /* 0x000fc40000010000 */
        /* <DEDUP_REMOVED lines=24> */
[----:B------:R-:W-:Y:S01]  /*5280*/  FFMA.FTZ R237, R215, R235, R176 ;  /* 0x000000ebd7ed7223 */ /* 0x000fe200000100b0 */
[----:B------:R-:W-:Y:S01]  /*5290*/  FADD.FTZ R176, -R122, R245 ;  /* 0x000000f57ab07221 */ /* 0x000fe20000010100 */
[CC--:B------:R-:W-:Y:S01]  /*52a0*/  FFMA.FTZ R194, R219.reuse, R247.reuse, R126 ;  /* 0x000000f7dbc27223 */ /* 0x0c0fe2000001007e */
[----:B------:R-:W-:Y:S01]  /*52b0*/  FFMA.FTZ R2, R88, R247, R239 ;  /* 0x000000f758027223 */ /* 0x000fe200000100ef */
[----:B------:R-:W-:Y:S01]  /*52c0*/  FFMA.FTZ R219, R219, R237, R174 ;  /* 0x000000eddbdb7223 */ /* 0x000fe200000100ae */
[----:B------:R-:W-:Y:S01]  /*52d0*/  FADD.FTZ R180, -R124, R247 ;  /* 0x000000f77cb47221 */ /* 0x000fe20000010100 */
        /* <DEDUP_REMOVED lines=18> */
[----:B------:R-:W-:Y:S01]  /*5400*/  FMUL.FTZ R2, R129, R223 ;  /* 0x000000df81027220 */ /* 0x000fe20000410000 */
        /* <DEDUP_REMOVED lines=8> */
[----:B------:R-:W-:Y:S01]  /*5490*/  FFMA.FTZ R199, R2, R207, RZ ;  /* 0x000000cf02c77223 */ /* 0x000fe200000100ff */
[-C--:B------:R-:W-:Y:S01]  /*54a0*/  FFMA.FTZ R243, R201, R217.reuse, R142 ;  /* 0x000000d9c9f37223 */ /* 0x080fe2000001008e */
[----:B------:R-:W-:Y:S01]  /*54b0*/  FFMA.FTZ R172, R96, R217, R213 ;  /* 0x000000d960ac7223 */ /* 0x000fe200000100d5 */
[----:B------:R-:W-:Y:S01]  /*54c0*/  FMUL.FTZ R196, R133, R237 ;  /* 0x000000ed85c47220 */ /* 0x000fe20000410000 */
[----:B------:R-:W-:Y:S01]  /*54d0*/  FFMA.FTZ R199, R168, R166, R199 ;  /* 0x000000a6a8c77223 */ /* 0x000fe200000100c7 */
[-C--:B------:R-:W-:Y:S01]  /*54e0*/  FFMA.FTZ R245, R203, R243.reuse, R144 ;  /* 0x000000f3cbf57223 */ /* 0x080fe20000010090 */
[----:B------:R-:W-:Y:S01]  /*54f0*/  FFMA.FTZ R201, R93, R243, R172 ;  /* 0x000000f35dc97223 */ /* 0x000fe200000100ac */
[----:B------:R-:W-:Y:S01]  /*5500*/  FMUL.FTZ R204, R108, R235 ;  /* 0x000000eb6ccc7220 */ /* 0x000fe20000410000 */
[----:B------:R-:W-:Y:S01]  /*5510*/  FFMA.FTZ R199, R174, R170, R199 ;  /* 0x000000aaaec77223 */ /* 0x000fe200000100c7 */
[----:B------:R-:W-:Y:S01]  /*5520*/  FADD.FTZ R203, -R130, R211 ;  /* 0x000000d382cb7221 */ /* 0x000fe20000010100 */
[-C--:B------:R-:W-:Y:S01]  /*5530*/  FFMA.FTZ R172, R98, R245.reuse, R201 ;  /* 0x000000f562ac7223 */ /* 0x080fe200000100c9 */
[----:B------:R-:W-:Y:S01]  /*5540*/  FADD.FTZ R201, -R128, R215 ;  /* 0x000000d780c97221 */ /* 0x000fe20000010100 */
[----:B------:R-:W-:Y:S01]  /*5550*/  FFMA.FTZ R199, R178, R176, R199 ;  /* 0x000000b0b2c77223 */ /* 0x000fe200000100c7 */
[----:B------:R-:W-:Y:S01]  /*5560*/  FFMA.FTZ R247, R205, R245, R146 ;  /* 0x000000f5cdf77223 */ /* 0x000fe20000010092 */
        /* <DEDUP_REMOVED lines=11> */
[----:B------:R-:W-:Y:S01]  /*5620*/  FFMA.FTZ R172, R95, R247, R172 ;  /* 0x000000f75fac7223 */ /* 0x000fe200000100ac */
[----:B------:R-:W-:Y:S01]  /*5630*/  FADD.FTZ R157, R208, R157 ;  /* 0x0000009dd09d7221 */ /* 0x000fe20000010000 */
[----:B------:R-:W-:Y:S01]  /*5640*/  FMUL.FTZ R189, R158, R221 ;  /* 0x000000dd9ebd7220 */ /* 0x000fe20000410000 */
[----:B------:R-:W-:Y:S01]  /*5650*/  FFMA.FTZ R199, R206, R203, R199 ;  /* 0x000000cbcec77223 */ /* 0x000fe200000100c7 */
[----:B------:R-:W-:Y:S01]  /*5660*/  FMUL.FTZ R160, R158, R233 ;  /* 0x000000e99ea07220 */ /* 0x000fe20000410000 */
[----:B------:R-:W1:Y:S01]  /*5670*/  SHFL.DOWN PT, R213, R172, 0x1, 0x1f ;  /* 0x08201f00acd57f89 */ /* 0x000e6200000e0000 */
[----:B------:R-:W-:Y:S01]  /*5680*/  FADD.FTZ R155, R206, R155 ;  /* 0x0000009bce9b7221 */ /* 0x000fe20000010000 */
[----:B------:R-:W-:Y:S01]  /*5690*/  FFMA.FTZ R199, R208, R205, R199 ;  /* 0x000000cdd0c77223 */ /* 0x000fe200000100c7 */
[----:B------:R-:W-:Y:S01]  /*56a0*/  FMUL.FTZ R203, R203, R160 ;  /* 0x000000a0cbcb7220 */ /* 0x000fe20000410000 */
[----:B------:R-:W-:Y:S01]  /*56b0*/  FMUL.FTZ R206, R158, R231 ;  /* 0x000000e79ece7220 */ /* 0x000fe20000410000 */
[----:B------:R-:W-:Y:S01]  /*56c0*/  FADD.FTZ R153, R204, R153 ;  /* 0x00000099cc997221 */ /* 0x000fe20000010000 */
[----:B------:R-:W-:Y:S01]  /*56d0*/  FFMA.FTZ R199, R210, R202, R199 ;  /* 0x000000cad2c77223 */ /* 0x000fe200000100c7 */
[----:B------:R-:W-:Y:S01]  /*56e0*/  FADD.FTZ R143, R168, R143 ;  /* 0x0000008fa88f7221 */ /* 0x000fe20000010000 */
        /* <DEDUP_REMOVED lines=8> */
[----:B------:R-:W-:Y:S01]  /*5770*/  FMUL.FTZ R203, R158, R225 ;  /* 0x000000e19ecb7220 */ /* 0x000fe20000410000 */
[----:B------:R-:W-:Y:S01]  /*5780*/  FADD.FTZ R161, R212, R161 ;  /* 0x000000a1d4a17221 */ /* 0x000fe20000010000 */
[----:B------:R-:W-:Y:S01]  /*5790*/  FFMA.FTZ R199, R216, R190, R199 ;  /* 0x000000bed8c77223 */ /* 0x000fe200000100c7 */
[----:B------:R-:W-:Y:S01]  /*57a0*/  FFMA.FTZ R198, R77, R229, R198 ;  /* 0x000000e54dc67223 */ /* 0x000fe200000100c6 */
[----:B------:R-:W-:Y:S01]  /*57b0*/  FMUL.FTZ R190, R190, R203 ;  /* 0x000000cbbebe7220 */ /* 0x000fe20000410000 */
[----:B------:R-:W-:Y:S01]  /*57c0*/  FADD.FTZ R159, R210, R159 ;  /* 0x0000009fd29f7221 */ /* 0x000fe20000010000 */
[----:B------:R-:W-:Y:S01]  /*57d0*/  FFMA.FTZ R199, R218, R188, R199 ;  /* 0x000000bcdac77223 */ /* 0x000fe200000100c7 */
[----:B------:R-:W-:Y:S01]  /*57e0*/  FADD.FTZ R151, R196, R151 ;  /* 0x00000097c4977221 */ /* 0x000fe20000010000 */
[----:B-1----:R-:W-:Y:S01]  /*57f0*/  @!P2 FADD.FTZ R172, R172, R213 ;  /* 0x000000d5acaca221 */ /* 0x002fe20000010000 */
[----:B------:R-:W-:Y:S01]  /*5800*/  FFMA.FTZ R190, R79, R225, R190 ;  /* 0x000000e14fbe7223 */ /* 0x000fe200000100be */
[----:B------:R-:W-:Y:S01]  /*5810*/  FFMA.FTZ R199, R220, R184, R199 ;  /* 0x000000b8dcc77223 */ /* 0x000fe200000100c7 */
[----:B------:R-:W-:Y:S01]  /*5820*/  FADD.FTZ R103, R204, R103 ;  /* 0x00000067cc677221 */ /* 0x000fe20000010000 */
[----:B------:R-:W-:Y:S01]  /*5830*/  FADD.FTZ R101, R206, R101 ;  /* 0x00000065ce657221 */ /* 0x000fe20000010000 */
[----:B------:R-:W1:Y:S01]  /*5840*/  SHFL.DOWN PT, R209, R172, 0x2, 0x1f ;  /* 0x08401f00acd17f89 */ /* 0x000e6200000e0000 */
[----:B------:R-:W-:Y:S01]  /*5850*/  FFMA.FTZ R199, R222, R182, R199 ;  /* 0x000000b6dec77223 */ /* 0x000fe200000100c7 */
[----:B------:R-:W-:Y:S01]  /*5860*/  FADD.FTZ R149, R186, R149 ;  /* 0x00000095ba957221 */ /* 0x000fe20000010000 */
[----:B------:R-:W-:Y:S01]  /*5870*/  FADD.FTZ R147, R178, R147 ;  /* 0x00000093b2937221 */ /* 0x000fe20000010000 */
[----:B------:R-:W-:Y:S01]  /*5880*/  FADD.FTZ R125, R198, R125 ;  /* 0x0000007dc67d7221 */ /* 0x000fe20000010000 */
[----:B------:R-:W-:Y:S01]  /*5890*/  FADD.FTZ R145, R174, R145 ;  /* 0x00000091ae917221 */ /* 0x000fe20000010000 */
[----:B------:R-:W2:Y:S01]  /*58a0*/  SHFL.DOWN PT, R224, R199, 0x1, 0x1f ;  /* 0x08201f00c7e07f89 */ /* 0x000ea200000e0000 */
[----:B------:R-:W-:Y:S01]  /*58b0*/  FADD.FTZ R105, R190, R105 ;  /* 0x00000069be697221 */ /* 0x000fe20000010000 */
[----:B-1----:R-:W-:-:S05]  /*58c0*/  @!P1 FADD.FTZ R172, R172, R209 ;  /* 0x000000d1acac9221 */ /* 0x002fca0000010000 */
[----:B------:R-:W1:Y:S01]  /*58d0*/  SHFL.DOWN PT, R209, R172, 0x4, 0x1f ;  /* 0x08801f00acd17f89 */ /* 0x000e6200000e0000 */
[----:B--2---:R-:W-:Y:S01]  /*58e0*/  @!P2 FADD.FTZ R199, R199, R224 ;  /* 0x000000e0c7c7a221 */ /* 0x004fe20000010000 */
[----:B------:R-:W-:-:S04]  /*58f0*/  ISETP.GT.AND P2, PT, R49, 0x17, PT ;  /* 0x000000173100780c */ /* 0x000fc80003f44270 */
[----:B------:R-:W2:Y:S01]  /*5900*/  SHFL.DOWN PT, R224, R199, 0x2, 0x1f ;  /* 0x08401f00c7e07f89 */ /* 0x000ea200000e0000 */
[----:B-1----:R-:W-:-:S05]  /*5910*/  @!P3 FADD.FTZ R172, R172, R209 ;  /* 0x000000d1acacb221 */ /* 0x002fca0000010000 */
[----:B------:R-:W1:Y:S01]  /*5920*/  SHFL.DOWN PT, R209, R172, 0x8, 0x1f ;  /* 0x09001f00acd17f89 */ /* 0x000e6200000e0000 */
[----:B--2---:R-:W-:Y:S01]  /*5930*/  @!P1 FADD.FTZ R199, R199, R224 ;  /* 0x000000e0c7c79221 */ /* 0x004fe20000010000 */
[----:B------:R-:W-:-:S04]  /*5940*/  ISETP.NE.AND P1, PT, R23, RZ, PT ;  /* 0x000000ff1700720c */ /* 0x000fc80003f25270 */
[----:B------:R-:W2:Y:S09]  /*5950*/  SHFL.DOWN PT, R224, R199, 0x4, 0x1f ;  /* 0x08801f00c7e07f89 */ /* 0x000eb200000e0000 */
[----:B------:R3:W-:Y:S01]  /*5960*/  @!P1 STS.64 [R148], R12 ;  /* 0x0000000c94009388 */ /* 0x0007e20000000a00 */
[----:B-1----:R-:W-:Y:S01]  /*5970*/  @!P2 FADD.FTZ R172, R172, R209 ;  /* 0x000000d1acaca221 */ /* 0x002fe20000010000 */
[C---:B---3--:R-:W-:Y:S01]  /*5980*/  FMUL.FTZ R12, R158.reuse, R235 ;  /* 0x000000eb9e0c7220 */ /* 0x048fe20000410000 */
[----:B------:R-:W-:-:S03]  /*5990*/  FMUL.FTZ R13, R158, R237 ;  /* 0x000000ed9e0d7220 */ /* 0x000fc60000410000 */
[----:B------:R-:W-:Y:S01]  /*59a0*/  SHFL.DOWN PT, R205, R172, 0x10, 0x1f ;  /* 0x0a001f00accd7f89 */ /* 0x000fe200000e0000 */
[----:B--2---:R-:W-:Y:S01]  /*59b0*/  @!P3 FADD.FTZ R199, R199, R224 ;  /* 0x000000e0c7c7b221 */ /* 0x004fe20000010000 */
[----:B------:R-:W-:Y:S01]  /*59c0*/  FMUL.FTZ R12, R201, R12 ;  /* 0x0000000cc90c7220 */ /* 0x000fe20000410000 */
[----:B------:R-:W-:Y:S01]  /*59d0*/  FMUL.FTZ R201, R202, R189 ;  /* 0x000000bdcac97220 */ /* 0x000fe20000410000 */
[----:B------:R-:W-:Y:S01]  /*59e0*/  FMUL.FTZ R189, R194, R13 ;  /* 0x0000000dc2bd7220 */ /* 0x000fe20000410000 */
[----:B------:R-:W-:Y:S01]  /*59f0*/  FMUL.FTZ R13, R158, R219 ;  /* 0x000000db9e0d7220 */ /* 0x000fe20000410000 */
[----:B------:R-:W1:Y:S01]  /*5a00*/  SHFL.DOWN PT, R208, R199, 0x8, 0x1f ;  /* 0x09001f00c7d07f89 */ /* 0x000e6200000e0000 */
[----:B------:R-:W-:Y:S01]  /*5a10*/  FFMA.FTZ R160, R73, R235, R12 ;  /* 0x000000eb49a07223 */ /* 0x000fe2000001000c */
[----:B------:R-:W-:Y:S01]  /*5a20*/  FFMA.FTZ R12, R72, R237, R189 ;  /* 0x000000ed480c7223 */ /* 0x000fe200000100bd */
[----:B------:R-:W-:Y:S01]  /*5a30*/  FMUL.FTZ R180, R180, R13 ;  /* 0x0000000db4b47220 */ /* 0x000fe20000410000 */
[C---:B------:R-:W-:Y:S01]  /*5a40*/  FMUL.FTZ R189, R158.reuse, R227 ;  /* 0x000000e39ebd7220 */ /* 0x040fe20000410000 */
[----:B------:R-:W-:Y:S01]  /*5a50*/  FMUL.FTZ R13, R158, R197 ;  /* 0x000000c59e0d7220 */ /* 0x000fe20000410000 */
[----:B------:R-:W-:Y:S01]  /*5a60*/  FFMA.FTZ R194, R76, R221, R201 ;  /* 0x000000dd4cc27223 */ /* 0x000fe200000100c9 */
[----:B------:R-:W-:Y:S01]  /*5a70*/  FADD.FTZ R127, R12, R127 ;  /* 0x0000007f0c7f7221 */ /* 0x000fe20000010000 */
[----:B------:R-:W-:Y:S01]  /*5a80*/  FMUL.FTZ R201, R192, R189 ;  /* 0x000000bdc0c97220 */ /* 0x000fe20000410000 */
[----:B------:R-:W-:Y:S01]  /*5a90*/  FMUL.FTZ R189, R176, R13 ;  /* 0x0000000db0bd7220 */ /* 0x000fe20000410000 */
[----:B------:R-:W-:Y:S01]  /*5aa0*/  FMUL.FTZ R13, R158, R195 ;  /* 0x000000c39e0d7220 */ /* 0x000fe20000410000 */
[----:B------:R-:W-:Y:S01]  /*5ab0*/  FADD.FTZ R99, R160, R99 ;  /* 0x00000063a0637221 */ /* 0x000fe20000010000 */
[----:B------:R-:W-:Y:S01]  /*5ac0*/  FFMA.FTZ R160, R78, R227, R201 ;  /* 0x000000e34ea07223 */ /* 0x000fe200000100c9 */
[----:B------:R-:W-:Y:S01]  /*5ad0*/  FFMA.FTZ R12, R70, R197, R189 ;  /* 0x000000c5460c7223 */ /* 0x000fe200000100bd */
[----:B------:R-:W-:Y:S01]  /*5ae0*/  FMUL.FTZ R189, R158, R191 ;  /* 0x000000bf9ebd7220 */ /* 0x000fe20000410000 */
[----:B------:R-:W-:Y:S01]  /*5af0*/  ISETP.NE.AND P3, PT, R49, RZ, PT ;  /* 0x000000ff3100720c */ /* 0x000fe20003f65270 */
[----:B------:R-:W-:Y:S01]  /*5b00*/  FMUL.FTZ R170, R170, R13 ;  /* 0x0000000daaaa7220 */ /* 0x000fe20000410000 */
[----:B------:R-:W-:Y:S01]  /*5b10*/  FMUL.FTZ R13, R158, R193 ;  /* 0x000000c19e0d7220 */ /* 0x000fe20000410000 */
[----:B------:R-:W-:Y:S01]  /*5b20*/  FMUL.FTZ R189, R188, R189 ;  /* 0x000000bdbcbd7220 */ /* 0x000fe20000410000 */
[----:B------:R-:W-:Y:S01]  /*5b30*/  FADD.FTZ R109, R160, R109 ;  /* 0x0000006da06d7221 */ /* 0x000fe20000010000 */
[----:B------:R-:W-:Y:S01]  /*5b40*/  FMUL.FTZ R160, R158, R223 ;  /* 0x000000df9ea07220 */ /* 0x000fe20000410000 */
[----:B------:R-:W-:Y:S01]  /*5b50*/  FMUL.FTZ R166, R166, R13 ;  /* 0x0000000da6a67220 */ /* 0x000fe20000410000 */
[----:B------:R-:W-:Y:S01]  /*5b60*/  FFMA.FTZ R168, R80, R191, R189 ;  /* 0x000000bf50a87223 */ /* 0x000fe200000100bd */
[----:B------:R-:W-:Y:S01]  /*5b70*/  FMUL.FTZ R189, R158, R187 ;  /* 0x000000bb9ebd7220 */ /* 0x000fe20000410000 */
[----:B-1----:R-:W-:Y:S01]  /*5b80*/  @!P2 FADD.FTZ R199, R199, R208 ;  /* 0x000000d0c7c7a221 */ /* 0x002fe20000010000 */
[----:B------:R-:W-:Y:S01]  /*5b90*/  FADD.FTZ R121, R12, R121 ;  /* 0x000000790c797221 */ /* 0x000fe20000010000 */
[----:B------:R-:W-:Y:S01]  /*5ba0*/  FADD.FTZ R13, R172, R205 ;  /* 0x000000cdac0d7221 */ /* 0x000fe20000010000 */
[----:B------:R-:W-:Y:S01]  /*5bb0*/  FMUL.FTZ R184, R184, R189 ;  /* 0x000000bdb8b87220 */ /* 0x000fe20000410000 */
[----:B------:R-:W-:Y:S01]  /*5bc0*/  FMUL.FTZ R189, R158, R3 ;  /* 0x000000039ebd7220 */ /* 0x000fe20000410000 */
[----:B------:R-:W1:Y:S01]  /*5bd0*/  SHFL.DOWN PT, R176, R199, 0x10, 0x1f ;  /* 0x0a001f00c7b07f89 */ /* 0x000e6200000e0000 */
[----:B------:R-:W-:Y:S01]  /*5be0*/  FMUL.FTZ R207, R207, R160 ;  /* 0x000000a0cfcf7220 */ /* 0x000fe20000410000 */
[----:B------:R-:W-:Y:S01]  /*5bf0*/  FFMA.FTZ R180, R71, R219, R180 ;  /* 0x000000db47b47223 */ /* 0x000fe200000100b4 */
[----:B------:R-:W-:Y:S01]  /*5c00*/  FMUL.FTZ R189, R182, R189 ;  /* 0x000000bdb6bd7220 */ /* 0x000fe20000410000 */
[----:B------:R-:W-:Y:S01]  /*5c10*/  FFMA.FTZ R170, R69, R195, R170 ;  /* 0x000000c345aa7223 */ /* 0x000fe200000100aa */
[----:B------:R-:W-:Y:S01]  /*5c20*/  ISETP.GT.AND P2, PT, R49, 0xf, PT ;  /* 0x0000000f3100780c */ /* 0x000fe20003f44270 */
[----:B------:R-:W-:Y:S01]  /*5c30*/  FFMA.FTZ R166, R67, R193, R166 ;  /* 0x000000c143a67223 */ /* 0x000fe200000100a6 */
[----:B------:R-:W-:Y:S01]  /*5c40*/  FFMA.FTZ R184, R81, R187, R184 ;  /* 0x000000bb51b87223 */ /* 0x000fe200000100b8 */
[----:B------:R-:W-:Y:S01]  /*5c50*/  FFMA.FTZ R2, R68, R223, R207 ;  /* 0x000000df44027223 */ /* 0x000fe200000100cf */
[----:B------:R-:W-:Y:S01]  /*5c60*/  FFMA.FTZ R158, R82, R3, R189 ;  /* 0x00000003529e7223 */ /* 0x000fe200000100bd */
[----:B------:R-:W-:Y:S01]  /*5c70*/  FADD.FTZ R97, R194, R97 ;  /* 0x00000061c2617221 */ /* 0x000fe20000010000 */
[----:B------:R-:W-:Y:S01]  /*5c80*/  FADD.FTZ R123, R180, R123 ;  /* 0x0000007bb47b7221 */ /* 0x000fe20000010000 */
[----:B------:R-:W-:Y:S01]  /*5c90*/  FSEL R191, R172, R13, P2 ;  /* 0x0000000dacbf7208 */ /* 0x000fe20001000000 */
[----:B------:R-:W-:Y:S01]  /*5ca0*/  FADD.FTZ R119, R170, R119 ;  /* 0x00000077aa777221 */ /* 0x000fe20000010000 */
[----:B------:R-:W-:Y:S01]  /*5cb0*/  FADD.FTZ R117, R168, R117 ;  /* 0x00000075a8757221 */ /* 0x000fe20000010000 */
[----:B------:R-:W-:Y:S01]  /*5cc0*/  FADD.FTZ R115, R166, R115 ;  /* 0x00000073a6737221 */ /* 0x000fe20000010000 */
[----:B------:R-:W-:Y:S01]  /*5cd0*/  FADD.FTZ R111, R184, R111 ;  /* 0x0000006fb86f7221 */ /* 0x000fe20000010000 */
[----:B------:R-:W-:Y:S01]  /*5ce0*/  FADD.FTZ R107, R2, R107 ;  /* 0x0000006b026b7221 */ /* 0x000fe20000010000 */
[----:B------:R-:W-:Y:S01]  /*5cf0*/  FADD.FTZ R113, R158, R113 ;  /* 0x000000719e717221 */ /* 0x000fe20000010000 */
        /* <DEDUP_REMOVED lines=13> */
.L_x_6632:
[----:B------:R-:W-:Y:S05]  /*5dd0*/  BSYNC.RECONVERGENT B0 ;  /* 0x0000000000007941 */ /* 0x000fea0003800200 */
.L_x_6631:
        /* <DEDUP_REMOVED lines=13> */
.L_x_6627:
[----:B------:R-:W-:Y:S01]  /*5eb0*/  BAR.SYNC.DEFER_BLOCKING 0x0 ;  /* 0x0000000000007b1d */ /* 0x000fe20000010000 */
[----:B------:R-:W-:Y:S01]  /*5ec0*/  FADD.FTZ R22, R107, R22 ;  /* 0x000000166b167221 */ /* 0x000fe20000010000 */
[----:B------:R-:W-:-:S03]  /*5ed0*/  UISETP.GT.AND UP0, UPT, UR6, 0x1, UPT ;  /* 0x000000010600788c */ /* 0x000fc6000bf04270 */
[----:B------:R-:W-:Y:S01]  /*5ee0*/  FADD.FTZ R22, R22, R115 ;  /* 0x0000007316167221 */ /* 0x000fe20000010000 */
[----:B------:R-:W1:Y:S02]  /*5ef0*/  LDCU.64 UR10, c[0x0][0x4f8] ;  /* 0x00009f00ff0a77ac */ /* 0x000e640008000a00 */
[----:B------:R-:W2:Y:S01]  /*5f00*/  LDC.64 R88, c[0x0][0x500] ;  /* 0x00014000ff587b82 */ /* 0x000ea20000000a00 */
[----:B------:R-:W-:Y:S01]  /*5f10*/  FADD.FTZ R22, R22, R119 ;  /* 0x0000007716167221 */ /* 0x000fe20000010000 */
[----:B------:R-:W-:Y:S01]  /*5f20*/  UMOV UR5, URZ ;  /* 0x000000ff00057c82 */ /* 0x000fe20008000000 */
[----:B------:R-:W3:Y:S02]  /*5f30*/  LDCU.64 UR12, c[0x0][0x550] ;  /* 0x0000aa00ff0c77ac */ /* 0x000ee40008000a00 */
[----:B------:R-:W-:Y:S01]  /*5f40*/  FADD.FTZ R22, R22, R121 ;  /* 0x0000007916167221 */ /* 0x000fe20000010000 */
[----:B------:R-:W-:-:S03]  /*5f50*/  UMOV UR6, UR19 ;  /* 0x0000001300067c82 */ /* 0x000fc60008000000 */
[----:B------:R-:W-:-:S04]  /*5f60*/  FADD.FTZ R22, R22, R123 ;  /* 0x0000007b16167221 */ /* 0x000fc80000010000 */
[----:B------:R-:W-:Y:S01]  /*5f70*/  FADD.FTZ R22, R22, R127 ;  /* 0x0000007f16167221 */ /* 0x000fe20000010000 */
[----:B------:R-:W-:Y:S01]  /*5f80*/  STS [R66], R173 ;  /* 0x000000ad42007388 */ /* 0x000fe20000000800 */
[----:B-1----:R-:W-:Y:S02]  /*5f90*/  UIMAD.WIDE.U32 UR8, UR18, UR10, UR4 ;  /* 0x0000000a120872a5 */ /* 0x002fe4000f8e0004 */
[----:B------:R-:W-:Y:S01]  /*5fa0*/  FADD.FTZ R22, R22, R99 ;  /* 0x0000006316167221 */ /* 0x000fe20000010000 */
[----:B------:R-:W-:Y:S01]  /*5fb0*/  STS [R66+0x4], R143 ;  /* 0x0000048f42007388 */ /* 0x000fe20000000800 */
[----:B------:R-:W-:Y:S02]  /*5fc0*/  UIMAD UR9, UR18, UR11, UR9 ;  /* 0x0000000b120972a4 */ /* 0x000fe4000f8e0209 */
[----:B------:R-:W-:Y:S01]  /*5fd0*/  FADD.FTZ R22, R22, R103 ;  /* 0x0000006716167221 */ /* 0x000fe20000010000 */
[----:B------:R-:W1:Y:S01]  /*5fe0*/  LDCU.64 UR10, c[0x0][0x560] ;  /* 0x0000ac00ff0a77ac */ /* 0x000e620008000a00 */
[----:B------:R-:W-:Y:S02]  /*5ff0*/  STS [R66+0x8], R145 ;  /* 0x0000089142007388 */ /* 0x000fe40000000800 */
[----:B------:R-:W-:Y:S01]  /*6000*/  FADD.FTZ R22, R22, R101 ;  /* 0x0000006516167221 */ /* 0x000fe20000010000 */
[----:B--2---:R-:W-:Y:S01]  /*6010*/  IMAD.WIDE.U32 R2, R14, R88, UR8 ;  /* 0x000000080e027e25 */ /* 0x004fe2000f8e0058 */
[----:B------:R-:W-:Y:S03]  /*6020*/  STS [R66+0xc], R147 ;  /* 0x00000c9342007388 */ /* 0x000fe60000000800 */
[----:B------:R-:W-:Y:S01]  /*6030*/  FADD.FTZ R22, R22, R97 ;  /* 0x0000006116167221 */ /* 0x000fe20000010000 */
[----:B------:R-:W-:Y:S01]  /*6040*/  IMAD R6, R14, R89, R3 ;  /* 0x000000590e067224 */ /* 0x000fe200078e0203 */
[----:B------:R-:W-:Y:S01]  /*6050*/  STS [R66+0x10], R149 ;  /* 0x0000109542007388 */ /* 0x000fe20000000800 */
[----:B------:R-:W-:Y:S01]  /*6060*/  IADD3 R3, P0, PT, R32, R2, RZ ;  /* 0x0000000220037210 */ /* 0x000fe20007f1e0ff */
[----:B------:R-:W2:Y:S01]  /*6070*/  LDCU.64 UR8, c[0x0][0x518] ;  /* 0x0000a300ff0877ac */ /* 0x000ea20008000a00 */
[----:B------:R-:W-:Y:S01]  /*6080*/  FADD.FTZ R22, R22, R125 ;  /* 0x0000007d16167221 */ /* 0x000fe20000010000 */
[----:B------:R-:W-:Y:S01]  /*6090*/  STS [R66+0x14], R151 ;  /* 0x0000149742007388 */ /* 0x000fe20000000800 */
[----:B------:R-:W-:-:S02]  /*60a0*/  IADD3.X R6, PT, PT, RZ, R6, RZ, P0, !PT ;  /* 0x00000006ff067210 */ /* 0x000fc400007fe4ff */
[C---:B---3--:R-:W-:Y:S01]  /*60b0*/  LEA R2, P5, R3.reuse, UR12, 0x2 ;  /* 0x0000000c03027c11 */ /* 0x048fe2000f8a10ff */
[----:B------:R-:W-:Y:S01]  /*60c0*/  STS [R66+0x18], R153 ;  /* 0x0000189942007388 */ /* 0x000fe20000000800 */
[----:B------:R-:W-:Y:S02]  /*60d0*/  FADD.FTZ R22, R22, R109 ;  /* 0x0000006d16167221 */ /* 0x000fe40000010000 */
[----:B------:R-:W-:Y:S01]  /*60e0*/  LEA.HI.X R3, R3, UR13, R6, 0x2, P5 ;  /* 0x0000000d03037c11 */ /* 0x000fe2000a8f1406 */
[----:B------:R-:W-:Y:S01]  /*60f0*/  STS [R66+0x1c], R155 ;  /* 0x00001c9b42007388 */ /* 0x000fe20000000800 */
[----:B------:R-:W-:-:S03]  /*6100*/  FADD.FTZ R22, R22, R105 ;  /* 0x0000006916167221 */ /* 0x000fc60000010000 */
[----:B------:R-:W-:Y:S01]  /*6110*/  STS [R66+0x20], R157 ;  /* 0x0000209d42007388 */ /* 0x000fe20000000800 */
[----:B------:R-:W-:-:S03]  /*6120*/  FADD.FTZ R22, R22, R117 ;  /* 0x0000007516167221 */ /* 0x000fc60000010000 */
[----:B------:R-:W-:Y:S01]  /*6130*/  STS [R66+0x24], R159 ;  /* 0x0000249f42007388 */ /* 0x000fe20000000800 */
[----:B--2---:R-:W-:Y:S01]  /*6140*/  UIMAD.WIDE.U32 UR4, UR18, UR8, UR4 ;  /* 0x00000008120472a5 */ /* 0x004fe2000f8e0004 */
[----:B------:R-:W-:Y:S02]  /*6150*/  FADD.FTZ R22, R22, R111 ;  /* 0x0000006f16167221 */ /* 0x000fe40000010000 */
[----:B------:R-:W-:Y:S01]  /*6160*/  STS [R66+0x28], R161 ;  /* 0x000028a142007388 */ /* 0x000fe20000000800 */
[----:B------:R-:W-:Y:S01]  /*6170*/  UIMAD UR5, UR18, UR9, UR5 ;  /* 0x00000009120572a4 */ /* 0x000fe2000f8e0205 */
[----:B------:R-:W-:Y:S02]  /*6180*/  FADD.FTZ R22, R22, R113 ;  /* 0x0000007116167221 */ /* 0x000fe40000010000 */
        /* <DEDUP_REMOVED lines=140> */
.L_x_6625:
        /* <DEDUP_REMOVED lines=34> */
.L_x_6636:
[----:B------:R-:W-:Y:S05]  /*6c70*/  BSYNC.RECONVERGENT B0 ;  /* 0x0000000000007941 */ /* 0x000fea0003800200 */
.L_x_6635:
        /* <DEDUP_REMOVED lines=26> */
.L_x_6638:
[----:B------:R-:W-:Y:S05]  /*6e20*/  BSYNC.RECONVERGENT B0 ;  /* 0x0000000000007941 */ /* 0x000fea0003800200 */
.L_x_6637:
        /* <DEDUP_REMOVED lines=23> */
.L_x_6640:
        /* <DEDUP_REMOVED lines=51> */
.L_x_6639:
[----:B------:R-:W-:Y:S05]  /*72d0*/  EXIT ;  /* 0x000000000000794d */ /* 0x000fea0003800000 */
.L_x_6641:
        /* <DEDUP_REMOVED lines=10> */
.L_x_10474:


//--------------------- .text._Z25selective_scan_bwd_kernelI32Selective_Scan_bwd_kernel_traitsILi32ELi16ELb0ELb0ELb0ELb1ELb0EffEEv12SSMParamsBwd --------------------------
	.section	.text._Z25selective_scan_bwd_kernelI32Selective_Scan_bwd_kernel_traitsILi32ELi16ELb0ELb0ELb0ELb1ELb0EffEEv12SSMParamsBwd,"ax",@progbits
	.align	128
        .global         _Z25selective_scan_bwd_kernelI32Selective_Scan_bwd_kernel_traitsILi32ELi16ELb0ELb0ELb0ELb1ELb0EffEEv12SSMParamsBwd
        .type           _Z25selective_scan_bwd_kernelI32Selective_Scan_bwd_kernel_traitsILi32ELi16ELb0ELb0ELb0ELb1ELb0EffEEv12SSMParamsBwd,@function
        .size           _Z25selective_scan_bwd_kernelI32Selective_Scan_bwd_kernel_traitsILi32ELi16ELb0ELb0ELb0ELb1ELb0EffEEv12SSMParamsBwd,(.L_x_10475 - _Z25selective_scan_bwd_kernelI32Selective_Scan_bwd_kernel_traitsILi32ELi16ELb0ELb0ELb0ELb1ELb0EffEEv12SSMParamsBwd)
        .other          _Z25selective_scan_bwd_kernelI32Selective_Scan_bwd_kernel_traitsILi32ELi16ELb0ELb0ELb0ELb1ELb0EffEEv12SSMParamsBwd,@"STO_CUDA_ENTRY STV_DEFAULT"
_Z25selective_scan_bwd_kernelI32Selective_Scan_bwd_kernel_traitsILi32ELi16ELb0ELb0ELb0ELb1ELb0EffEEv12SSMParamsBwd:
.text._Z25selective_scan_bwd_kernelI32Selective_Scan_bwd_kernel_traitsILi32ELi16ELb0ELb0ELb0ELb1ELb0EffEEv12SSMParamsBwd:
        /* <DEDUP_REMOVED lines=56> */
[C---:B------:R-:W-:Y:S01]  /*0380*/  IADD3 R60, P3, PT, R11.reuse, R2, RZ ;  /* 0x000000020b3c7210 */ /* 0x040fe20007f7e0ff */
[----:B-1----:R-:W-:Y:S01]  /*0390*/  @P0 IMAD R5, R0, R19, RZ ;  /* 0x0000001300050224 */ /* 0x002fe200078e02ff */
[----:B------:R-:W-:Y:S01]  /*03a0*/  LEA R80, P2, R78, R80, 0x2 ;  /* 0x000000504e507211 */ /* 0x000fe200078410ff */
        /* <DEDUP_REMOVED lines=9> */
[----:B------:R-:W-:Y:S01]  /*0440*/  IMAD.WIDE.U32 R74, R84, UR10, RZ ;  /* 0x0000000a544a7c25 */ /* 0x000fe2000f8e00ff */
        /* <DEDUP_REMOVED lines=16> */
[----:B------:R-:W1:Y:S01]  /*0550*/  LDC.64 R66, c[0x0][0x440] ;  /* 0x00011000ff427b82 */ /* 0x000e620000000a00 */
[----:B------:R-:W2:Y:S01]  /*0560*/  LDCU.64 UR6, c[0x0][0x3a0] ;  /* 0x00007400ff0677ac */ /* 0x000ea20008000a00 */
[----:B------:R-:W-:Y:S02]  /*0570*/  MOV R70, RZ ;  /* 0x000000ff00467202 */ /* 0x000fe40000000f00 */
[----:B------:R-:W-:Y:S01]  /*0580*/  MOV R72, RZ ;  /* 0x000000ff00487202 */ /* 0x000fe20000000f00 */
[----:B------:R-:W-:Y:S01]  /*0590*/  UMOV UR4, 0x400 ;  /* 0x0000040000047882 */ /* 0x000fe20000000000 */
[----:B------:R-:W3:Y:S02]  /*05a0*/  LDCU UR8, c[0x0][0x394] ;  /* 0x00007280ff0877ac */ /* 0x000ee40008000800 */
[----:B------:R-:W4:Y:S01]  /*05b0*/  S2UR UR5, SR_CgaCtaId ;  /* 0x00000000000579c3 */ /* 0x000f220000008800 */
[----:B--2---:R-:W-:-:S04]  /*05c0*/  IMAD.WIDE.U32 R64, R84, UR6, RZ ;  /* 0x0000000654407c25 */ /* 0x004fc8000f8e00ff */
[----:B------:R-:W-:Y:S01]  /*05d0*/  IMAD R0, R84, UR7, R65 ;  /* 0x0000000754007c24 */ /* 0x000fe2000f8e0241 */
[----:B-1----:R-:W-:-:S04]  /*05e0*/  LEA R66, P0, R64, R66, 0x2 ;  /* 0x0000004240427211 */ /* 0x002fc800078010ff */
[----:B------:R-:W-:Y:S02]  /*05f0*/  LEA.HI.X R64, R64, R67, R0, 0x2, P0 ;  /* 0x0000004340407211 */ /* 0x000fe400000f1400 */
[C---:B0-----:R-:W-:Y:S01]  /*0600*/  SHF.L.U32 R0, R68.reuse, 0x4, RZ ;  /* 0x0000000444007819 */ /* 0x041fe200000006ff */
[----:B----4-:R-:W-:Y:S01]  /*0610*/  ULEA UR4, UR5, UR4, 0x18 ;  /* 0x0000000405047291 */ /* 0x010fe2000f8ec0ff */
[----:B------:R-:W-:Y:S02]  /*0620*/  LOP3.LUT R198, R68, 0x1f, RZ, 0xc0, !PT ;  /* 0x0000001f44c67812 */ /* 0x000fe400078ec0ff */
[----:B------:R-:W-:-:S03]  /*0630*/  LOP3.LUT R81, R0, 0x3e00, RZ, 0xc0, !PT ;  /* 0x00003e0000517812 */ /* 0x000fc600078ec0ff */
        /* <DEDUP_REMOVED lines=16> */
[----:B---3--:R-:W-:-:S07]  /*0740*/  LOP3.LUT R51, R81, 0x1e0, RZ, 0xfc, !PT ;  /* 0x000001e051337812 */ /* 0x008fce00078efcff */
.L_x_6682:
        /* <DEDUP_REMOVED lines=39> */
[----:B------:R-:W2:Y:S04]  /*09c0*/  @!P5 LDG.E R15, desc[UR16][R8.64+0x200] ;  /* 0x00020010080fd981 */ /* 0x000ea8000c1e1900 */
[----:B------:R-:W2:Y:S04]  /*09d0*/  @!P4 LDG.E R12, desc[UR16][R8.64+0x280] ;  /* 0x00028010080cc981 */ /* 0x000ea8000c1e1900 */
[----:B------:R-:W2:Y:S01]  /*09e0*/  @!P0 LDG.E R19, desc[UR16][R8.64+0x400] ;  /* 0x0004001008138981 */ /* 0x000ea2000c1e1900 */
[----:B------:R-:W-:-:S02]  /*09f0*/  ISETP.GE.AND P0, PT, R63, R50, PT ;  /* 0x000000323f00720c */ /* 0x000fc40003f06270 */
[-C--:B------:R-:W-:Y:S01]  /*0a00*/  ISETP.GE.AND P4, PT, R55, R50.reuse, PT ;  /* 0x000000323700720c */ /* 0x080fe20003f86270 */
[----:B------:R-:W2:Y:S01]  /*0a10*/  @!P1 LDG.E R21, desc[UR16][R8.64+0x500] ;  /* 0x0005001008159981 */ /* 0x000ea2000c1e1900 */
[-C--:B------:R-:W-:Y:S02]  /*0a20*/  ISETP.GE.AND P5, PT, R53, R50.reuse, PT ;  /* 0x000000323500720c */ /* 0x080fe40003fa6270 */
[----:B------:R-:W-:Y:S01]  /*0a30*/  ISETP.GE.AND P6, PT, R51, R50, PT ;  /* 0x000000323300720c */ /* 0x000fe20003fc6270 */
[----:B------:R-:W2:Y:S04]  /*0a40*/  @!P2 LDG.E R18, desc[UR16][R8.64+0x580] ;  /* 0x000580100812a981 */ /* 0x000ea8000c1e1900 */
[----:B------:R-:W2:Y:S04]  /*0a50*/  @!P3 LDG.E R23, desc[UR16][R8.64+0x600] ;  /* 0x000600100817b981 */ /* 0x000ea8000c1e1900 */
[----:B------:R-:W2:Y:S04]  /*0a60*/  @!P0 LDG.E R16, desc[UR16][R8.64+0x480] ;  /* 0x0004801008108981 */ /* 0x000ea8000c1e1900 */
[----:B------:R-:W2:Y:S04]  /*0a70*/  @!P4 LDG.E R20, desc[UR16][R8.64+0x680] ;  /* 0x000680100814c981 */ /* 0x000ea8000c1e1900 */
[----:B------:R-:W2:Y:S04]  /*0a80*/  @!P5 LDG.E R25, desc[UR16][R8.64+0x700] ;  /* 0x000700100819d981 */ /* 0x000ea8000c1e1900 */
[----:B------:R0:W2:Y:S01]  /*0a90*/  @!P6 LDG.E R22, desc[UR16][R8.64+0x780] ;  /* 0x000780100816e981 */ /* 0x0000a2000c1e1900 */
[----:B------:R-:W1:Y:S01]  /*0aa0*/  S2R R49, SR_LANEID ;  /* 0x0000000000317919 */ /* 0x000e620000000000 */
[----:B------:R-:W0:Y:S01]  /*0ab0*/  S2UR UR5, SR_CgaCtaId ;  /* 0x00000000000579c3 */ /* 0x000e220000008800 */
[----:B------:R-:W-:-:S02]  /*0ac0*/  UMOV UR4, 0x400 ;  /* 0x0000040000047882 */ /* 0x000fc40000000000 */
[----:B0-----:R-:W-:Y:S01]  /*0ad0*/  ULEA UR12, UR5, UR4, 0x18 ;  /* 0x00000004050c7291 */ /* 0x001fe2000f8ec0ff */
[C---:B-1----:R-:W-:Y:S02]  /*0ae0*/  IADD3 R24, PT, PT, R49.reuse, 0x20, RZ ;  /* 0x0000002031187810 */ /* 0x042fe40007ffe0ff */
[C---:B------:R-:W-:Y:S02]  /*0af0*/  IADD3 R8, PT, PT, R49.reuse, 0x80, RZ ;  /* 0x0000008031087810 */ /* 0x040fe40007ffe0ff */
[CC--:B------:R-:W-:Y:S02]  /*0b00*/  LEA.HI.SX32 R48, R49.reuse, R49.reuse, 0x1b ;  /* 0x0000003131307211 */ /* 0x0c0fe400078fdaff */
[C---:B------:R-:W-:Y:S02]  /*0b10*/  IADD3 R26, PT, PT, R49.reuse, 0x40, RZ ;  /* 0x00000040311a7810 */ /* 0x040fe40007ffe0ff */
[----:B------:R-:W-:Y:S02]  /*0b20*/  IADD3 R28, PT, PT, R49, 0x60, RZ ;  /* 0x00000060311c7810 */ /* 0x000fe40007ffe0ff */
[----:B------:R-:W-:-:S02]  /*0b30*/  LEA.HI.SX32 R24, R24, R49, 0x1b ;  /* 0x0000003118187211 */ /* 0x000fc400078fdaff */
[-C--:B------:R-:W-:Y:S02]  /*0b40*/  LEA.HI.SX32 R8, R8, R49.reuse, 0x1b ;  /* 0x0000003108087211 */ /* 0x080fe400078fdaff */
[----:B------:R-:W-:Y:S02]  /*0b50*/  IADD3 R30, PT, PT, R49, 0xa0, RZ ;  /* 0x000000a0311e7810 */ /* 0x000fe40007ffe0ff */
[----:B------:R-:W-:Y:S02]  /*0b60*/  LEA R48, R48, UR12, 0x2 ;  /* 0x0000000c30307c11 */ /* 0x000fe4000f8e10ff */
[-C--:B------:R-:W-:Y:S02]  /*0b70*/  LEA.HI.SX32 R26, R26, R49.reuse, 0x1b ;  /* 0x000000311a1a7211 */ /* 0x080fe400078fdaff */
[----:B------:R-:W-:Y:S02]  /*0b80*/  LEA.HI.SX32 R28, R28, R49, 0x1b ;  /* 0x000000311c1c7211 */ /* 0x000fe400078fdaff */
[----:B------:R-:W-:-:S02]  /*0b90*/  LEA R47, R24, UR12, 0x2 ;  /* 0x0000000c182f7c11 */ /* 0x000fc4000f8e10ff */
[----:B------:R-:W-:Y:S02]  /*0ba0*/  LEA R44, R8, UR12, 0x2 ;  /* 0x0000000c082c7c11 */ /* 0x000fe4000f8e10ff */
[C---:B------:R-:W-:Y:S02]  /*0bb0*/  IADD3 R8, PT, PT, R49.reuse, 0xc0, RZ ;  /* 0x000000c031087810 */ /* 0x040fe40007ffe0ff */
[----:B------:R-:W-:Y:S02]  /*0bc0*/  LEA.HI.SX32 R30, R30, R49, 0x1b ;  /* 0x000000311e1e7211 */ /* 0x000fe400078fdaff */
[----:B------:R-:W-:Y:S02]  /*0bd0*/  LEA R46, R26, UR12, 0x2 ;  /* 0x0000000c1a2e7c11 */ /* 0x000fe4000f8e10ff */
[----:B------:R-:W-:Y:S02]  /*0be0*/  LEA R45, R28, UR12, 0x2 ;  /* 0x0000000c1c2d7c11 */ /* 0x000fe4000f8e10ff */
[----:B------:R-:W-:-:S02]  /*0bf0*/  IADD3 R24, PT, PT, R49, 0xe0, RZ ;  /* 0x000000e031187810 */ /* 0x000fc40007ffe0ff */
[-C--:B------:R-:W-:Y:S02]  /*0c00*/  LEA.HI.SX32 R8, R8, R49.reuse, 0x1b ;  /* 0x0000003108087211 */ /* 0x080fe400078fdaff */
[----:B------:R-:W-:Y:S02]  /*0c10*/  LEA R43, R30, UR12, 0x2 ;  /* 0x0000000c1e2b7c11 */ /* 0x000fe4000f8e10ff */
[C---:B------:R-:W-:Y:S02]  /*0c20*/  IADD3 R26, PT, PT, R49.reuse, 0x100, RZ ;  /* 0x00000100311a7810 */ /* 0x040fe40007ffe0ff */
[C---:B------:R-:W-:Y:S02]  /*0c30*/  IADD3 R28, PT, PT, R49.reuse, 0x120, RZ ;  /* 0x00000120311c7810 */ /* 0x040fe40007ffe0ff */
[----:B------:R-:W-:Y:S02]  /*0c40*/  IADD3 R30, PT, PT, R49, 0x140, RZ ;  /* 0x00000140311e7810 */ /* 0x000fe40007ffe0ff */
[----:B------:R-:W-:-:S02]  /*0c50*/  LEA.HI.SX32 R24, R24, R49, 0x1b ;  /* 0x0000003118187211 */ /* 0x000fc400078fdaff */
[----:B------:R-:W-:Y:S02]  /*0c60*/  LEA R42, R8, UR12, 0x2 ;  /* 0x0000000c082a7c11 */ /* 0x000fe4000f8e10ff */
[-C--:B------:R-:W-:Y:S02]  /*0c70*/  LEA.HI.SX32 R26, R26, R49.reuse, 0x1b ;  /* 0x000000311a1a7211 */ /* 0x080fe400078fdaff */
[----:B------:R-:W-:Y:S02]  /*0c80*/  IADD3 R8, PT, PT, R49, 0x180, RZ ;  /* 0x0000018031087810 */ /* 0x000fe40007ffe0ff */
[-C--:B------:R-:W-:Y:S02]  /*0c90*/  LEA.HI.SX32 R28, R28, R49.reuse, 0x1b ;  /* 0x000000311c1c7211 */ /* 0x080fe400078fdaff */
[----:B------:R-:W-:Y:S02]  /*0ca0*/  LEA.HI.SX32 R30, R30, R49, 0x1b ;  /* 0x000000311e1e7211 */ /* 0x000fe400078fdaff */
[----:B------:R-:W-:-:S02]  /*0cb0*/  LEA R41, R24, UR12, 0x2 ;  /* 0x0000000c18297c11 */ /* 0x000fc4000f8e10ff */
[----:B------:R-:W-:Y:S02]  /*0cc0*/  IADD3 R24, PT, PT, R49, 0x1e0, RZ ;  /* 0x000001e031187810 */ /* 0x000fe40007ffe0ff */
[----:B------:R-:W-:Y:S02]  /*0cd0*/  LEA R40, R26, UR12, 0x2 ;  /* 0x0000000c1a287c11 */ /* 0x000fe4000f8e10ff */
[-C--:B------:R-:W-:Y:S02]  /*0ce0*/  LEA.HI.SX32 R8, R8, R49.reuse, 0x1b ;  /* 0x0000003108087211 */ /* 0x080fe400078fdaff */
[----:B------:R-:W-:Y:S02]  /*0cf0*/  LEA R39, R28, UR12, 0x2 ;  /* 0x0000000c1c277c11 */ /* 0x000fe4000f8e10ff */
[----:B------:R-:W-:Y:S02]  /*0d00*/  LEA R38, R30, UR12, 0x2 ;  /* 0x0000000c1e267c11 */ /* 0x000fe4000f8e10ff */
[----:B------:R-:W-:-:S02]  /*0d10*/  LEA.HI.SX32 R24, R24, R49, 0x1b ;  /* 0x0000003118187211 */ /* 0x000fc400078fdaff */
[----:B------:R-:W-:Y:S02]  /*0d20*/  LEA R36, R8, UR12, 0x2 ;  /* 0x0000000c08247c11 */ /* 0x000fe4000f8e10ff */
[----:B------:R-:W-:Y:S02]  /*0d30*/  LEA R33, R24, UR12, 0x2 ;  /* 0x0000000c18217c11 */ /* 0x000fe4000f8e10ff */
[----:B------:R-:W-:Y:S02]  /*0d40*/  P2R R95, PR, RZ, 0x1 ;  /* 0x00000001ff5f7803 */ /* 0x000fe40000000000 */
[----:B------:R-:W-:Y:S02]  /*0d50*/  ISETP.GE.AND P0, PT, R81, R50, PT ;  /* 0x000000325100720c */ /* 0x000fe40003f06270 */
[----:B------:R-:W-:Y:S02]  /*0d60*/  CS2R R8, SRZ ;  /* 0x0000000000087805 */ /* 0x000fe4000001ff00 */
[----:B------:R-:W-:-:S02]  /*0d70*/  P2R R94, PR, RZ, 0x2 ;  /* 0x00000002ff5e7803 */ /* 0x000fc40000000000 */
[----:B------:R-:W-:Y:S02]  /*0d80*/  P2R R93, PR, RZ, 0x4 ;  /* 0x00000004ff5d7803 */ /* 0x000fe40000000000 */
[-C--:B------:R-:W-:Y:S02]  /*0d90*/  ISETP.GE.AND P1, PT, R75, R50.reuse, PT ;  /* 0x000000324b00720c */ /* 0x080fe40003f26270 */
[----:B------:R-:W-:Y:S02]  /*0da0*/  P2R R92, PR, RZ, 0x8 ;  /* 0x00000008ff5c7803 */ /* 0x000fe40000000000 */
[-C--:B------:R-:W-:Y:S02]  /*0db0*/  ISETP.GE.AND P2, PT, R77, R50.reuse, PT ;  /* 0x000000324d00720c */ /* 0x080fe40003f46270 */
[----:B------:R-:W-:Y:S01]  /*0dc0*/  ISETP.GE.AND P3, PT, R79, R50, PT ;  /* 0x000000324f00720c */ /* 0x000fe20003f66270 */
[----:B------:R-:W-:Y:S01]  /*0dd0*/  HFMA2 R85, -RZ, RZ, 0, 0 ;  /* 0x00000000ff557431 */ /* 0x000fe200000001ff */
[----:B------:R-:W-:-:S02]  /*0de0*/  CS2R R86, SRZ ;  /* 0x0000000000567805 */ /* 0x000fc4000001ff00 */
[----:B------:R-:W-:Y:S02]  /*0df0*/  CS2R R88, SRZ ;  /* 0x0000000000587805 */ /* 0x000fe4000001ff00 */
[----:B------:R-:W-:Y:S01]  /*0e00*/  CS2R R90, SRZ ;  /* 0x00000000005a7805 */ /* 0x000fe2000001ff00 */
[----:B---3--:R-:W-:Y:S04]  /*0e10*/  STS [R48], R11 ;  /* 0x0000000b30007388 */ /* 0x008fe80000000800 */
[----:B----4-:R0:W-:Y:S04]  /*0e20*/  STS [R47+0x80], R0 ;  /* 0x000080002f007388 */ /* 0x0101e80000000800 */
[----:B--2---:R-:W-:Y:S01]  /*0e30*/  STS [R46+0x100], R13 ;  /* 0x0001000d2e007388 */ /* 0x004fe20000000800 */
[----:B0-----:R-:W-:-:S03]  /*0e40*/  IADD3 R0, PT, PT, R49, 0x160, RZ ;  /* 0x0000016031007810 */ /* 0x001fc60007ffe0ff */
[----:B------:R0:W-:Y:S01]  /*0e50*/  STS [R45+0x180], R10 ;  /* 0x0001800a2d007388 */ /* 0x0001e20000000800 */
[----:B------:R-:W-:-:S03]  /*0e60*/  LEA.HI.SX32 R0, R0, R49, 0x1b ;  /* 0x0000003100007211 */ /* 0x000fc600078fdaff */
[----:B------:R-:W-:Y:S04]  /*0e70*/  STS [R44+0x200], R15 ;  /* 0x0002000f2c007388 */ /* 0x000fe80000000800 */
[----:B------:R1:W-:Y:S01]  /*0e80*/  STS [R43+0x280], R12 ;  /* 0x0002800c2b007388 */ /* 0x0003e20000000800 */
[C---:B0-----:R-:W-:Y:S02]  /*0e90*/  IADD3 R10, PT, PT, R49.reuse, 0x1a0, RZ ;  /* 0x000001a0310a7810 */ /* 0x041fe40007ffe0ff */
[----:B------:R-:W-:Y:S02]  /*0ea0*/  LEA R37, R0, UR12, 0x2 ;  /* 0x0000000c00257c11 */ /* 0x000fe4000f8e10ff */
[----:B------:R-:W-:Y:S02]  /*0eb0*/  LEA.HI.SX32 R10, R10, R49, 0x1b ;  /* 0x000000310a0a7211 */ /* 0x000fe400078fdaff */
[----:B------:R-:W-:-:S02]  /*0ec0*/  SHF.L.U32 R0, R49, 0x4, RZ ;  /* 0x0000000431007819 */ /* 0x000fc400000006ff */
[----:B-1----:R-:W-:Y:S01]  /*0ed0*/  IADD3 R12, PT, PT, R49, 0x1c0, RZ ;  /* 0x000001c0310c7810 */ /* 0x002fe20007ffe0ff */
[----:B------:R-:W-:Y:S03]  /*0ee0*/  STS [R42+0x300], R17 ;  /* 0x000300112a007388 */ /* 0x000fe60000000800 */
[----:B------:R-:W-:Y:S01]  /*0ef0*/  LEA.HI.SX32 R12, R12, R49, 0x1b ;  /* 0x000000310c0c7211 */ /* 0x000fe200078fdaff */
[----:B------:R0:W-:Y:S01]  /*0f00*/  STS [R41+0x380], R14 ;  /* 0x0003800e29007388 */ /* 0x0001e20000000800 */
[----:B------:R-:W-:Y:S02]  /*0f10*/  LEA R35, R10, UR12, 0x2 ;  /* 0x0000000c0a237c11 */ /* 0x000fe4000f8e10ff */
[----:B------:R-:W-:Y:S01]  /*0f20*/  LEA.HI.SX32 R32, R0, R0, 0x1b ;  /* 0x0000000000207211 */ /* 0x000fe200078fdaff */
[----:B------:R-:W-:Y:S01]  /*0f30*/  STS [R40+0x400], R19 ;  /* 0x0004001328007388 */ /* 0x000fe20000000800 */
[----:B------:R-:W-:-:S03]  /*0f40*/  LEA R34, R12, UR12, 0x2 ;  /* 0x0000000c0c227c11 */ /* 0x000fc6000f8e10ff */
[----:B------:R-:W-:Y:S01]  /*0f50*/  STS [R39+0x480], R16 ;  /* 0x0004801027007388 */ /* 0x000fe20000000800 */
[----:B------:R-:W-:-:S03]  /*0f60*/  LEA R32, R32, UR12, 0x2 ;  /* 0x0000000c20207c11 */ /* 0x000fc6000f8e10ff */
        /* <DEDUP_REMOVED lines=36> */
[----:B0-----:R-:W-:Y:S02]  /*11b0*/  CS2R R14, SRZ ;  /* 0x00000000000e7805 */ /* 0x001fe4000001ff00 */
[----:B------:R-:W-:Y:S01]  /*11c0*/  MOV R0, RZ ;  /* 0x000000ff00007202 */ /* 0x000fe20000000f00 */
        /* <DEDUP_REMOVED lines=16> */
[-C--:B------:R-:W-:Y:S01]  /*12d0*/  ISETP.GE.AND P0, PT, R81, R50.reuse, PT ;  /* 0x000000325100720c */ /* 0x080fe20003f06270 */
[----:B------:R-:W-:Y:S01]  /*12e0*/  HFMA2 R93, -RZ, RZ, 0, 0 ;  /* 0x00000000ff5d7431 */ /* 0x000fe200000001ff */
[----:B------:R-:W-:Y:S02]  /*12f0*/  P2R R92, PR, RZ, 0x2 ;  /* 0x00000002ff5c7803 */ /* 0x000fe40000000000 */
[----:B------:R-:W-:Y:S02]  /*1300*/  ISETP.GE.AND P1, PT, R79, R50, PT ;  /* 0x000000324f00720c */ /* 0x000fe40003f26270 */
[----:B------:R-:W-:Y:S02]  /*1310*/  MOV R97, RZ ;  /* 0x000000ff00617202 */ /* 0x000fe40000000f00 */
[----:B------:R-:W-:Y:S01]  /*1320*/  MOV R99, RZ ;  /* 0x000000ff00637202 */ /* 0x000fe20000000f00 */
        /* <DEDUP_REMOVED lines=17> */
[----:B------:R-:W3:Y:S04]  /*1440*/  LDS R13, [R32] ;  /* 0x00000000200d7984 */ /* 0x000ee80000000800 */
[----:B------:R-:W-:Y:S04]  /*1450*/  LDS R101, [R32+0x4] ;  /* 0x0000040020657984 */ /* 0x000fe80000000800 */
[----:B------:R-:W-:Y:S04]  /*1460*/  LDS R15, [R32+0x8] ;  /* 0x00000800200f7984 */ /* 0x000fe80000000800 */
[----:B------:R-:W-:Y:S04]  /*1470*/  LDS R103, [R32+0xc] ;  /* 0x00000c0020677984 */ /* 0x000fe80000000800 */
[----:B------:R-:W4:Y:S04]  /*1480*/  LDS R105, [R32+0x10] ;  /* 0x0000100020697984 */ /* 0x000f280000000800 */
[----:B------:R-:W4:Y:S04]  /*1490*/  LDS R107, [R32+0x14] ;  /* 0x00001400206b7984 */ /* 0x000f280000000800 */
[----:B------:R-:W4:Y:S04]  /*14a0*/  LDS R109, [R32+0x18] ;  /* 0x00001800206d7984 */ /* 0x000f280000000800 */
[----:B------:R0:W2:Y:S04]  /*14b0*/  LDS R111, [R32+0x1c] ;  /* 0x00001c00206f7984 */ /* 0x0000a80000000800 */
[----:B------:R0:W2:Y:S04]  /*14c0*/  LDS R115, [R32+0x20] ;  /* 0x0000200020737984 */ /* 0x0000a80000000800 */
[----:B------:R0:W2:Y:S04]  /*14d0*/  LDS R117, [R32+0x24] ;  /* 0x0000240020757984 */ /* 0x0000a80000000800 */
[----:B------:R0:W3:Y:S04]  /*14e0*/  LDS R119, [R32+0x28] ;  /* 0x0000280020777984 */ /* 0x0000e80000000800 */
[----:B------:R0:W3:Y:S04]  /*14f0*/  LDS R113, [R32+0x2c] ;  /* 0x00002c0020717984 */ /* 0x0000e80000000800 */
[----:B------:R0:W3:Y:S04]  /*1500*/  LDS R11, [R32+0x30] ;  /* 0x00003000200b7984 */ /* 0x0000e80000000800 */
[----:B------:R0:W3:Y:S04]  /*1510*/  LDS R133, [R32+0x34] ;  /* 0x0000340020857984 */ /* 0x0000e80000000800 */
[----:B------:R2:W3:Y:S04]  /*1520*/  LDS R9, [R32+0x38] ;  /* 0x0000380020097984 */ /* 0x0004e80000000800 */
[----:B------:R2:W3:Y:S01]  /*1530*/  LDS R173, [R32+0x3c] ;  /* 0x00003c0020ad7984 */ /* 0x0004e20000000800 */
[----:B------:R-:W-:Y:S01]  /*1540*/  BAR.SYNC.DEFER_BLOCKING 0x0 ;  /* 0x0000000000007b1d */ /* 0x000fe20000010000 */
[----:B0-----:R-:W-:Y:S01]  /*1550*/  HFMA2 R85, -RZ, RZ, 0, 0 ;  /* 0x00000000ff557431 */ /* 0x001fe200000001ff */
[----:B-1----:R-:W-:-:S04]  /*1560*/  MOV R0, RZ ;  /* 0x000000ff00007202 */ /* 0x002fc80000000f00 */
[----:B------:R-:W4:Y:S01]  /*1570*/  @!P0 LDG.E R93, desc[UR16][R2.64] ;  /* 0x00000010025d8981 */ /* 0x000f22000c1e1900 */
[----:B------:R-:W-:-:S03]  /*1580*/  ISETP.GE.AND P0, PT, R77, R50, PT ;  /* 0x000000324d00720c */ /* 0x000fc60003f06270 */
[----:B------:R-:W4:Y:S01]  /*1590*/  @!P1 LDG.E R0, desc[UR16][R2.64+0x80] ;  /* 0x0000801002009981 */ /* 0x000f22000c1e1900 */
[-C--:B------:R-:W-:Y:S01]  /*15a0*/  ISETP.GE.AND P1, PT, R75, R50.reuse, PT ;  /* 0x000000324b00720c */ /* 0x080fe20003f26270 */
[----:B------:R-:W-:Y:S01]  /*15b0*/  HFMA2 R87, -RZ, RZ, 0, 0 ;  /* 0x00000000ff577431 */ /* 0x000fe200000001ff */
[----:B------:R-:W-:Y:S01]  /*15c0*/  MOV R8, RZ ;  /* 0x000000ff00087202 */ /* 0x000fe20000000f00 */
[----:B------:R-:W-:Y:S01]  /*15d0*/  HFMA2 R89, -RZ, RZ, 0, 0 ;  /* 0x00000000ff597431 */ /* 0x000fe200000001ff */
[----:B------:R-:W-:Y:S02]  /*15e0*/  MOV R10, RZ ;  /* 0x000000ff000a7202 */ /* 0x000fe40000000f00 */
[----:B--2---:R-:W-:Y:S02]  /*15f0*/  CS2R R90, SRZ ;  /* 0x00000000005a7805 */ /* 0x004fe4000001ff00 */
[----:B------:R-:W-:Y:S01]  /*1600*/  MOV R12, RZ ;  /* 0x000000ff000c7202 */ /* 0x000fe20000000f00 */
[----:B------:R-:W-:Y:S01]  /*1610*/  HFMA2 R14, -RZ, RZ, 0, 0 ;  /* 0x00000000ff0e7431 */ /* 0x000fe200000001ff */
        /* <DEDUP_REMOVED lines=22> */
[----:B------:R-:W2:Y:S01]  /*1780*/  @!P6 LDG.E R94, desc[UR16][R2.64+0x780] ;  /* 0x00078010025ee981 */ /* 0x000ea2000c1e1900 */
[----:B---3-5:R-:W-:-:S05]  /*1790*/  FADD.FTZ R100, R13, R82 ;  /* 0x000000520d647221 */ /* 0x028fca0000010000 */
[----:B------:R-:W-:Y:S01]  /*17a0*/  FSETP.GTU.FTZ.AND P0, PT, R100, 20, PT ;  /* 0x41a000006400780b */ /* 0x000fe20003f1c000 */
[--C-:B----4-:R-:W-:Y:S01]  /*17b0*/  FADD.FTZ R104, R105, R82.reuse ;  /* 0x0000005269687221 */ /* 0x110fe20000010000 */
        /* <DEDUP_REMOVED lines=13> */
[----:B--2---:R0:W-:Y:S04]  /*1890*/  STS [R46+0x100], R85 ;  /* 0x000100552e007388 */ /* 0x0041e80000000800 */
        /* <DEDUP_REMOVED lines=61> */
.L_x_6644:
[----:B------:R-:W-:Y:S05]  /*1c70*/  BSYNC.RECONVERGENT B0 ;  /* 0x0000000000007941 */ /* 0x000fea0003800200 */
.L_x_6643:
        /* <DEDUP_REMOVED lines=34> */
.L_x_6646:
[----:B------:R-:W-:Y:S05]  /*1ea0*/  BSYNC.RECONVERGENT B0 ;  /* 0x0000000000007941 */ /* 0x000fea0003800200 */
.L_x_6645:
        /* <DEDUP_REMOVED lines=34> */
.L_x_6648:
[----:B------:R-:W-:Y:S05]  /*20d0*/  BSYNC.RECONVERGENT B0 ;  /* 0x0000000000007941 */ /* 0x000fea0003800200 */
.L_x_6647:
        /* <DEDUP_REMOVED lines=34> */
.L_x_6650:
[----:B------:R-:W-:Y:S05]  /*2300*/  BSYNC.RECONVERGENT B0 ;  /* 0x0000000000007941 */ /* 0x000fea0003800200 */
.L_x_6649:
        /* <DEDUP_REMOVED lines=34> */
.L_x_6652:
[----:B------:R-:W-:Y:S05]  /*2530*/  BSYNC.RECONVERGENT B0 ;  /* 0x0000000000007941 */ /* 0x000fea0003800200 */
.L_x_6651:
[----:B------:R-:W-:Y:S01]  /*2540*/  BSSY.RECONVERGENT B0, `(.L_x_6653) ;  /* 0x0000025000007945 */ /* 0x000fe20003800200 */
[----:B------:R-:W-:Y:S01]  /*2550*/  HFMA2 R119, -RZ, RZ, 0, 0 ;  /* 0x00000000ff777431 */ /* 0x000fe200000001ff */
[----:B------:R-:W-:Y:S01]  /*2560*/  FSETP.GTU.FTZ.AND P4, PT, R110, 20, PT ;  /* 0x41a000006e00780b */ /* 0x000fe20003f9c000 */
[----:B------:R-:W-:Y:S01]  /*2570*/  FADD.FTZ R113, R113, R82 ;  /* 0x0000005271717221 */ /* 0x000fe20000010000 */
[----:B------:R-:W-:Y:S01]  /*2580*/  MOV R117, RZ ;  /* 0x000000ff00757202 */ /* 0x000fe20000000f00 */
[----:B------:R-:W-:Y:S01]  /*2590*/  FFMA.FTZ R13, R31, R0, R72 ;  /* 0x000000001f0d7223 */ /* 0x000fe20000010048 */
[----:B------:R-:W-:Y:S09]  /*25a0*/  @P5 BRA `(.L_x_6654) ;  /* 0x0000000000785947 */ /* 0x000ff20003800000 */
        /* <DEDUP_REMOVED lines=30> */
.L_x_6654:
[----:B------:R-:W-:Y:S05]  /*2790*/  BSYNC.RECONVERGENT B0 ;  /* 0x0000000000007941 */ /* 0x000fea0003800200 */
.L_x_6653:
        /* <DEDUP_REMOVED lines=39> */
.L_x_6656:
[----:B------:R-:W-:Y:S05]  /*2a10*/  BSYNC.RECONVERGENT B0 ;  /* 0x0000000000007941 */ /* 0x000fea0003800200 */
.L_x_6655:
[----:B------:R-:W-:Y:S01]  /*2a20*/  FFMA.FTZ R2, R28, R87, R11 ;  /* 0x000000571c027223 */ /* 0x000fe2000001000b */
[----:B------:R-:W-:Y:S01]  /*2a30*/  BSSY.RECONVERGENT B0, `(.L_x_6657) ;  /* 0x0000026000007945 */ /* 0x000fe20003800200 */
[----:B------:R-:W-:Y:S01]  /*2a40*/  HFMA2 R125, -RZ, RZ, 0, 0 ;  /* 0x00000000ff7d7431 */ /* 0x000fe200000001ff */
[----:B------:R-:W-:Y:S01]  /*2a50*/  FSETP.GTU.FTZ.AND P0, PT, R112, 20, PT ;  /* 0x41a000007000780b */ /* 0x000fe20003f1c000 */
[----:B------:R-:W-:Y:S01]  /*2a60*/  FADD.FTZ R133, R133, R82 ;  /* 0x0000005285857221 */ /* 0x000fe20000010000 */
[----:B------:R-:W-:Y:S01]  /*2a70*/  MOV R127, RZ ;  /* 0x000000ff007f7202 */ /* 0x000fe20000000f00 */
[----:B0-----:R-:W-:Y:S01]  /*2a80*/  FFMA.FTZ R11, R27, R88, R2 ;  /* 0x000000581b0b7223 */ /* 0x001fe20000010002 */
        /* <DEDUP_REMOVED lines=32> */
.L_x_6658:
[----:B------:R-:W-:Y:S05]  /*2c90*/  BSYNC.RECONVERGENT B0 ;  /* 0x0000000000007941 */ /* 0x000fea0003800200 */
.L_x_6657:
        /* <DEDUP_REMOVED lines=39> */
.L_x_6660:
[----:B------:R-:W-:Y:S05]  /*2f10*/  BSYNC.RECONVERGENT B0 ;  /* 0x0000000000007941 */ /* 0x000fea0003800200 */
.L_x_6659:
        /* <DEDUP_REMOVED lines=39> */
.L_x_6662:
[----:B------:R-:W-:Y:S05]  /*3190*/  BSYNC.RECONVERGENT B0 ;  /* 0x0000000000007941 */ /* 0x000fea0003800200 */
.L_x_6661:
        /* <DEDUP_REMOVED lines=39> */
.L_x_6664:
[----:B------:R-:W-:Y:S05]  /*3410*/  BSYNC.RECONVERGENT B0 ;  /* 0x0000000000007941 */ /* 0x000fea0003800200 */
.L_x_6663:
        /* <DEDUP_REMOVED lines=32> */
.L_x_6666:
[----:B------:R-:W-:Y:S05]  /*3620*/  BSYNC.RECONVERGENT B0 ;  /* 0x0000000000007941 */ /* 0x000fea0003800200 */
.L_x_6665:
        /* <DEDUP_REMOVED lines=32> */
.L_x_6668:
[----:B------:R-:W-:Y:S05]  /*3830*/  BSYNC.RECONVERGENT B0 ;  /* 0x0000000000007941 */ /* 0x000fea0003800200 */
.L_x_6667:
        /* <DEDUP_REMOVED lines=32> */
.L_x_6670:
[----:B------:R-:W-:Y:S05]  /*3a40*/  BSYNC.RECONVERGENT B0 ;  /* 0x0000000000007941 */ /* 0x000fea0003800200 */
.L_x_6669:
        /* <DEDUP_REMOVED lines=32> */
.L_x_6672:
[----:B------:R-:W-:Y:S05]  /*3c50*/  BSYNC.RECONVERGENT B0 ;  /* 0x0000000000007941 */ /* 0x000fea0003800200 */
.L_x_6671:
        /* <DEDUP_REMOVED lines=32> */
.L_x_6674:
[----:B------:R-:W-:Y:S05]  /*3e60*/  BSYNC.RECONVERGENT B0 ;  /* 0x0000000000007941 */ /* 0x000fea0003800200 */
.L_x_6673:
        /* <DEDUP_REMOVED lines=66> */
.L_x_6681:
        /* <DEDUP_REMOVED lines=78> */
.L_x_6677:
[----:B------:R0:W1:Y:S02]  /*4770*/  LDS R192, [R196+0x128c] ;  /* 0x00128c00c4c07984 */ /* 0x0000640000000800 */
.L_x_6678:
[----:B------:R-:W-:Y:S05]  /*4780*/  BSYNC.RECONVERGENT B0 ;  /* 0x0000000000007941 */ /* 0x000fea0003800200 */
.L_x_6676:
        /* <DEDUP_REMOVED lines=123> */
[----:B---3--:R-:W-:-:S04]  /*4f40*/  @P1 FMUL.FTZ R2, R2, R195 ;  /* 0x000000c302021220 */ /* 0x008fc80000410000 */
[----:B------:R-:W-:Y:S01]  /*4f50*/  SHFL.DOWN PT, R206, R193, 0x1, 0x1f ;  /* 0x08201f00c1ce7f89 */ /* 0x000fe200000e0000 */
[----:B------:R-:W-:-:S03]  /*4f60*/  ISETP.GE.AND P1, PT, R49, 0x10, PT ;  /* 0x000000103100780c */ /* 0x000fc60003f26270 */
[----:B------:R-:W1:Y:S01]  /*4f70*/  SHFL.UP PT, R195, R2, 0x10, RZ ;  /* 0x0600000002c37989 */ /* 0x000e6200000e00ff */
[----:B----4-:R-:W-:-:S03]  /*4f80*/  @!P3 FMUL.FTZ R199, R160, R199 ;  /* 0x000000c7a0c7b220 */ /* 0x010fc60000410000 */
[----:B------:R-:W-:Y:S02]  /*4f90*/  SHFL.IDX PT, R208, R15, RZ, 0x1f ;  /* 0x00001fff0fd07589 */ /* 0x000fe400000e0000 */
        /* <DEDUP_REMOVED lines=12> */
[----:B------:R-:W-:-:S03]  /*5060*/  ISETP.NE.AND P3, PT, R68, RZ, PT ;  /* 0x000000ff4400720c */ /* 0x000fc60003f65270 */
[----:B------:R-:W-:Y:S01]  /*5070*/  FFMA.FTZ R3, R208, R192, R191 ;  /* 0x000000c0d0037223 */ /* 0x000fe200000100bf */
[C---:B----4-:R-:W-:Y:S01]  /*5080*/  FFMA.FTZ R15, R160.reuse, R15, R193 ;  /* 0x0000000fa00f7223 */ /* 0x050fe200000100c1 */
[----:B------:R-:W-:Y:S02]  /*5090*/  FMUL.FTZ R14, R160, R14 ;  /* 0x0000000ea00e7220 */ /* 0x000fe40000410000 */
[----:B------:R-:W-:Y:S01]  /*50a0*/  FFMA.FTZ R191, R215, R3, R190 ;  /* 0x00000003d7bf7223 */ /* 0x000fe200000100be */
[----:B------:R-:W-:-:S03]  /*50b0*/  FMUL.FTZ R224, R3, R173 ;  /* 0x000000ad03e07220 */ /* 0x000fc60000410000 */
[----:B------:R-:W-:Y:S01]  /*50c0*/  FFMA.FTZ R195, R211, R191, R188 ;  /* 0x000000bfd3c37223 */ /* 0x000fe200000100bc */
[----:B------:R-:W-:Y:S01]  /*50d0*/  FMUL.FTZ R222, R191, R114 ;  /* 0x00000072bfde7220 */ /* 0x000fe20000410000 */
[----:B------:R-:W-:Y:S01]  /*50e0*/  @!P3 STS.64 [R148], R14 ;  /* 0x0000000e9400b388 */ /* 0x000fe20000000a00 */
[----:B------:R-:W-:Y:S01]  /*50f0*/  FADD.FTZ R165, R224, R165 ;  /* 0x000000a5e0a57221 */ /* 0x000fe20000010000 */
[----:B------:R-:W-:Y:S01]  /*5100*/  FFMA.FTZ R197, R209, R195, R186 ;  /* 0x000000c3d1c57223 */ /* 0x000fe200000100ba */
[----:B------:R-:W-:Y:S01]  /*5110*/  FMUL.FTZ R220, R195, R133 ;  /* 0x00000085c3dc7220 */ /* 0x000fe20000410000 */
[----:B------:R-:W-:Y:S02]  /*5120*/  FADD.FTZ R163, R222, R163 ;  /* 0x000000a3dea37221 */ /* 0x000fe40000010000 */
[----:B------:R-:W-:Y:S01]  /*5130*/  FFMA.FTZ R199, R207, R197, R184 ;  /* 0x000000c5cfc77223 */ /* 0x000fe200000100b8 */
        /* <DEDUP_REMOVED lines=10> */
[----:B------:R-:W-:Y:S01]  /*51e0*/  FFMA.FTZ R231, R223, R201, R180 ;  /* 0x000000c9dfe77223 */ /* 0x000fe200000100b4 */
[----:B------:R-:W-:Y:S02]  /*51f0*/  FMUL.FTZ R214, R201, R110 ;  /* 0x0000006ec9d67220 */ /* 0x000fe40000410000 */
[-C--:B------:R-:W-:Y:S01]  /*5200*/  FFMA.FTZ R180, R162, R245.reuse, R179 ;  /* 0x000000f5a2b47223 */ /* 0x080fe200000100b3 */
[----:B------:R-:W-:Y:S01]  /*5210*/  FFMA.FTZ R2, R0, R245, RZ ;  /* 0x000000f500027223 */ /* 0x000fe200000100ff */
[----:B------:R-:W-:Y:S01]  /*5220*/  FFMA.FTZ R235, R219, R231, R178 ;  /* 0x000000e7dbeb7223 */ /* 0x000fe200000100b2 */
[----:B------:R-:W-:Y:S01]  /*5230*/  FADD.FTZ R155, R214, R155 ;  /* 0x0000009bd69b7221 */ /* 0x000fe20000010000 */
[-C--:B------:R-:W-:Y:S01]  /*5240*/  FFMA.FTZ R247, R203, R180.reuse, R120 ;  /* 0x000000b4cbf77223 */ /* 0x080fe20000010078 */
[----:B------:R-:W-:Y:S01]  /*5250*/  FFMA.FTZ R239, R85, R180, R2 ;  /* 0x000000b455ef7223 */ /* 0x000fe20000010002 */
[----:B------:R-:W-:Y:S01]  /*5260*/  FFMA.FTZ R237, R221, R235, R176 ;  /* 0x000000ebdded7223 */ /* 0x000fe200000100b0 */
[----:B------:R-:W-:Y:S01]  /*5270*/  FMUL.FTZ R212, R235, R108 ;  /* 0x0000006cebd47220 */ /* 0x000fe20000410000 */
[-C--:B------:R-:W-:Y:S01]  /*5280*/  FFMA.FTZ R249, R205, R247.reuse, R122 ;  /* 0x000000f7cdf97223 */ /* 0x080fe2000001007a */
[----:B------:R-:W-:Y:S01]  /*5290*/  FFMA.FTZ R2, R86, R247, R239 ;  /* 0x000000f756027223 */ /* 0x000fe200000100ef */
[----:B------:R-:W-:Y:S01]  /*52a0*/  FFMA.FTZ R239, R225, R237, R174 ;  /* 0x000000ede1ef7223 */ /* 0x000fe200000100ae */
        /* <DEDUP_REMOVED lines=37> */
[----:B------:R-:W-:Y:S01]  /*5500*/  FMUL.FTZ R192, R241, R105 ;  /* 0x00000069f1c07220 */ /* 0x000fe20000410000 */
[-C--:B------:R-:W-:Y:S01]  /*5510*/  FFMA.FTZ R245, R209, R223.reuse, R142 ;  /* 0x000000dfd1f57223 */ /* 0x080fe2000001008e */
[----:B------:R-:W-:Y:S01]  /*5520*/  FFMA.FTZ R168, R96, R223, R217 ;  /* 0x000000df60a87223 */ /* 0x000fe200000100d9 */
[----:B------:R-:W-:Y:S01]  /*5530*/  FFMA.FTZ R207, R164, R162, R207 ;  /* 0x000000a2a4cf7223 */ /* 0x000fe200000100cf */
[----:B------:R-:W-:Y:S01]  /*5540*/  FADD.FTZ R202, -R128, R227 ;  /* 0x000000e380ca7221 */ /* 0x000fe20000010100 */
[----:B------:R-:W-:Y:S01]  /*5550*/  FMUL.FTZ R204, R239, R106 ;  /* 0x0000006aefcc7220 */ /* 0x000fe20000410000 */
[-C--:B------:R-:W-:Y:S01]  /*5560*/  FFMA.FTZ R217, R211, R245.reuse, R144 ;  /* 0x000000f5d3d97223 */ /* 0x080fe20000010090 */
[----:B------:R-:W-:Y:S01]  /*5570*/  FFMA.FTZ R207, R170, R166, R207 ;  /* 0x000000a6aacf7223 */ /* 0x000fe200000100cf */
[----:B------:R-:W-:Y:S01]  /*5580*/  FFMA.FTZ R209, R97, R245, R168 ;  /* 0x000000f561d17223 */ /* 0x000fe200000100a8 */
[----:B------:R-:W-:Y:S01]  /*5590*/  FADD.FTZ R208, -R130, R208 ;  /* 0x000000d082d07221 */ /* 0x000fe20000010100 */
[----:B------:R-:W-:Y:S01]  /*55a0*/  FMUL.FTZ R211, R231, R109 ;  /* 0x0000006de7d37220 */ /* 0x000fe20000410000 */
[----:B------:R-:W-:Y:S01]  /*55b0*/  FFMA.FTZ R207, R174, R172, R207 ;  /* 0x000000acaecf7223 */ /* 0x000fe200000100cf */
[-C--:B------:R-:W-:Y:S01]  /*55c0*/  FFMA.FTZ R168, R98, R217.reuse, R209 ;  /* 0x000000d962a87223 */ /* 0x080fe200000100d1 */
        /* <DEDUP_REMOVED lines=8> */
[----:B------:R-:W-:Y:S01]  /*5650*/  FFMA.FTZ R247, R215, R217, R146 ;  /* 0x000000d9d7f77223 */ /* 0x000fe20000010092 */
[----:B------:R-:W-:Y:S01]  /*5660*/  FADD.FTZ R180, -R144, R217 ;  /* 0x000000d990b47221 */ /* 0x000fe20000010100 */
[C---:B------:R-:W-:Y:S01]  /*5670*/  FFMA.FTZ R207, R204.reuse, R202, R207 ;  /* 0x000000cacccf7223 */ /* 0x040fe200000100cf */
[----:B------:R-:W-:Y:S01]  /*5680*/  FADD.FTZ R147, R204, R147 ;  /* 0x00000093cc937221 */ /* 0x000fe20000010000 */
[----:B------:R-:W-:Y:S01]  /*5690*/  FFMA.FTZ R168, R99, R247, R168 ;  /* 0x000000f763a87223 */ /* 0x000fe200000100a8 */
[----:B------:R-:W-:Y:S01]  /*56a0*/  FMUL.FTZ R193, R158, R237 ;  /* 0x000000ed9ec17220 */ /* 0x000fe20000410000 */
[----:B------:R-:W-:Y:S01]  /*56b0*/  FFMA.FTZ R207, R210, R208, R207 ;  /* 0x000000d0d2cf7223 */ /* 0x000fe200000100cf */
[C---:B------:R-:W-:Y:S01]  /*56c0*/  FMUL.FTZ R15, R158.reuse, R239 ;  /* 0x000000ef9e0f7220 */ /* 0x040fe20000410000 */
[----:B------:R-:W-:Y:S01]  /*56d0*/  FMUL.FTZ R14, R158, R235 ;  /* 0x000000eb9e0e7220 */ /* 0x000fe20000410000 */
[----:B------:R-:W1:Y:S01]  /*56e0*/  SHFL.DOWN PT, R215, R168, 0x1, 0x1f ;  /* 0x08201f00a8d77f89 */ /* 0x000e6200000e0000 */
[----:B------:R-:W-:Y:S01]  /*56f0*/  FFMA.FTZ R178, R212, R209, R207 ;  /* 0x000000d1d4b27223 */ /* 0x000fe200000100cf */
[----:B------:R-:W-:Y:S01]  /*5700*/  FMUL.FTZ R193, R208, R193 ;  /* 0x000000c1d0c17220 */ /* 0x000fe20000410000 */
[----:B------:R-:W-:Y:S01]  /*5710*/  FMUL.FTZ R202, R202, R15 ;  /* 0x0000000fcaca7220 */ /* 0x000fe20000410000 */
[----:B------:R-:W-:Y:S01]  /*5720*/  FMUL.FTZ R15, R158, R241 ;  /* 0x000000f19e0f7220 */ /* 0x000fe20000410000 */
[----:B------:R-:W-:Y:S01]  /*5730*/  FFMA.FTZ R207, R211, R206, R178 ;  /* 0x000000ced3cf7223 */ /* 0x000fe200000100b2 */
[----:B------:R-:W-:Y:S01]  /*5740*/  FADD.FTZ R178, -R146, R247 ;  /* 0x000000f792b27221 */ /* 0x000fe20000010100 */
[----:B------:R-:W-:Y:S01]  /*5750*/  FMUL.FTZ R160, R209, R14 ;  /* 0x0000000ed1a07220 */ /* 0x000fe20000410000 */
[----:B------:R-:W-:Y:S01]  /*5760*/  FADD.FTZ R153, R211, R153 ;  /* 0x00000099d3997221 */ /* 0x000fe20000010000 */
[----:B------:R-:W-:Y:S01]  /*5770*/  FFMA.FTZ R207, R214, R194, R207 ;  /* 0x000000c2d6cf7223 */ /* 0x000fe200000100cf */
[----:B------:R-:W-:Y:S01]  /*5780*/  FFMA.FTZ R14, R24, R237, R193 ;  /* 0x000000ed180e7223 */ /* 0x000fe200000100c1 */
[----:B------:R-:W-:Y:S01]  /*5790*/  FMUL.FTZ R193, R190, R15 ;  /* 0x0000000fbec17220 */ /* 0x000fe20000410000 */
[----:B------:R-:W-:Y:S01]  /*57a0*/  FMUL.FTZ R211, R158, R201 ;  /* 0x000000c99ed37220 */ /* 0x000fe20000410000 */
[----:B------:R-:W-:Y:S01]  /*57b0*/  FFMA.FTZ R207, R216, R188, R207 ;  /* 0x000000bcd8cf7223 */ /* 0x000fe200000100cf */
[----:B------:R-:W-:Y:S01]  /*57c0*/  FMUL.FTZ R15, R158, R229 ;  /* 0x000000e59e0f7220 */ /* 0x000fe20000410000 */
[----:B------:R-:W-:Y:S01]  /*57d0*/  FADD.FTZ R131, R14, R131 ;  /* 0x000000830e837221 */ /* 0x000fe20000010000 */
[----:B------:R-:W-:Y:S01]  /*57e0*/  FMUL.FTZ R209, R158, R231 ;  /* 0x000000e79ed17220 */ /* 0x000fe20000410000 */
[----:B------:R-:W-:Y:S01]  /*57f0*/  FFMA.FTZ R207, R218, R186, R207 ;  /* 0x000000badacf7223 */ /* 0x000fe200000100cf */
[----:B------:R-:W-:Y:S01]  /*5800*/  FMUL.FTZ R194, R194, R211 ;  /* 0x000000d3c2c27220 */ /* 0x000fe20000410000 */
[----:B------:R-:W-:Y:S01]  /*5810*/  FFMA.FTZ R14, R26, R241, R193 ;  /* 0x000000f11a0e7223 */ /* 0x000fe200000100c1 */
[----:B------:R-:W-:Y:S01]  /*5820*/  FMUL.FTZ R176, R176, R15 ;  /* 0x0000000fb0b07220 */ /* 0x000fe20000410000 */
[----:B------:R-:W-:Y:S01]  /*5830*/  FFMA.FTZ R207, R220, R184, R207 ;  /* 0x000000b8dccf7223 */ /* 0x000fe200000100cf */
[C---:B------:R-:W-:Y:S01]  /*5840*/  FMUL.FTZ R193, R158.reuse, R199 ;  /* 0x000000c79ec17220 */ /* 0x040fe20000410000 */
[----:B------:R-:W-:Y:S01]  /*5850*/  FMUL.FTZ R15, R158, R213 ;  /* 0x000000d59e0f7220 */ /* 0x000fe20000410000 */
[----:B-1----:R-:W-:Y:S01]  /*5860*/  @!P2 FADD.FTZ R168, R168, R215 ;  /* 0x000000d7a8a8a221 */ /* 0x002fe20000010000 */
[----:B------:R-:W-:Y:S01]  /*5870*/  FFMA.FTZ R207, R222, R180, R207 ;  /* 0x000000b4decf7223 */ /* 0x000fe200000100cf */
[----:B------:R-:W-:Y:S01]  /*5880*/  FFMA.FTZ R160, R23, R235, R160 ;  /* 0x000000eb17a07223 */ /* 0x000fe200000100a0 */
[----:B------:R-:W-:Y:S01]  /*5890*/  FMUL.FTZ R209, R206, R209 ;  /* 0x000000d1ced17220 */ /* 0x000fe20000410000 */
[----:B------:R-:W-:Y:S01]  /*58a0*/  FFMA.FTZ R194, R21, R201, R194 ;  /* 0x000000c915c27223 */ /* 0x000fe200000100c2 */
[----:B------:R-:W-:Y:S01]  /*58b0*/  FFMA.FTZ R207, R224, R178, R207 ;  /* 0x000000b2e0cf7223 */ /* 0x000fe200000100cf */
[----:B------:R-:W1:Y:S01]  /*58c0*/  SHFL.DOWN PT, R215, R168, 0x2, 0x1f ;  /* 0x08401f00a8d77f89 */ /* 0x000e6200000e0000 */
[----:B------:R-:W-:Y:S01]  /*58d0*/  FMUL.FTZ R201, R188, R193 ;  /* 0x000000c1bcc97220 */ /* 0x000fe20000410000 */
[----:B------:R-:W-:Y:S01]  /*58e0*/  FMUL.FTZ R193, R172, R15 ;  /* 0x0000000facc17220 */ /* 0x000fe20000410000 */
[----:B------:R-:W-:Y:S01]  /*58f0*/  FADD.FTZ R123, R160, R123 ;  /* 0x0000007ba07b7221 */ /* 0x000fe20000010000 */
[----:B------:R-:W2:Y:S01]  /*5900*/  SHFL.DOWN PT, R226, R207, 0x1, 0x1f ;  /* 0x08201f00cfe27f89 */ /* 0x000ea200000e0000 */
[----:B------:R-:W-:Y:S01]  /*5910*/  FFMA.FTZ R160, R22, R231, R209 ;  /* 0x000000e716a07223 */ /* 0x000fe200000100d1 */
[----:B------:R-:W-:Y:S01]  /*5920*/  FMUL.FTZ R209, R158, R197 ;  /* 0x000000c59ed17220 */ /* 0x000fe20000410000 */
[----:B------:R-:W-:Y:S01]  /*5930*/  FADD.FTZ R135, R14, R135 ;  /* 0x000000870e877221 */ /* 0x000fe20000010000 */
        /* <DEDUP_REMOVED lines=8> */
[----:B------:R-:W-:Y:S01]  /*59c0*/  FADD.FTZ R125, R160, R125 ;  /* 0x0000007da07d7221 */ /* 0x000fe20000010000 */
[----:B------:R-:W-:Y:S01]  /*59d0*/  FMUL.FTZ R193, R162, R15 ;  /* 0x0000000fa2c17220 */ /* 0x000fe20000410000 */
[----:B------:R-:W-:Y:S01]  /*59e0*/  FFMA.FTZ R160, R20, R199, R201 ;  /* 0x000000c714a07223 */ /* 0x000fe200000100c9 */
[----:B------:R-:W-:Y:S01]  /*59f0*/  FFMA.FTZ R162, R18, R195, R197 ;  /* 0x000000c312a27223 */ /* 0x000fe200000100c5 */
[----:B------:R-:W-:Y:S01]  /*5a00*/  FMUL.FTZ R195, R158, R191 ;  /* 0x000000bf9ec37220 */ /* 0x000fe20000410000 */
[----:B------:R-:W-:Y:S01]  /*5a10*/  FADD.FTZ R139, R14, R139 ;  /* 0x0000008b0e8b7221 */ /* 0x000fe20000010000 */
[----:B------:R-:W-:Y:S01]  /*5a20*/  FADD.FTZ R115, R160, R115 ;  /* 0x00000073a0737221 */ /* 0x000fe20000010000 */
[----:B------:R-:W-:Y:S01]  /*5a30*/  FMUL.FTZ R160, R158, R233 ;  /* 0x000000e99ea07220 */ /* 0x000fe20000410000 */
[----:B-1----:R-:W-:Y:S01]  /*5a40*/  @!P1 FADD.FTZ R168, R168, R215 ;  /* 0x000000d7a8a89221 */ /* 0x002fe20000010000 */
[----:B------:R-:W-:Y:S01]  /*5a50*/  FMUL.FTZ R180, R180, R195 ;  /* 0x000000c3b4b47220 */ /* 0x000fe20000410000 */
[----:B------:R-:W-:Y:S01]  /*5a60*/  FMUL.FTZ R195, R158, R3 ;  /* 0x000000039ec37220 */ /* 0x000fe20000410000 */
[----:B------:R-:W-:Y:S01]  /*5a70*/  FMUL.FTZ R160, R219, R160 ;  /* 0x000000a0dba07220 */ /* 0x000fe20000410000 */
[----:B--2---:R-:W-:Y:S01]  /*5a80*/  @!P2 FADD.FTZ R207, R207, R226 ;  /* 0x000000e2cfcfa221 */ /* 0x004fe20000010000 */
[----:B------:R-:W1:Y:S01]  /*5a90*/  SHFL.DOWN PT, R215, R168, 0x4, 0x1f ;  /* 0x08801f00a8d77f89 */ /* 0x000e6200000e0000 */
[----:B------:R-:W-:Y:S01]  /*5aa0*/  ISETP.GT.AND P2, PT, R49, 0x1b, PT ;  /* 0x0000001b3100780c */ /* 0x000fe20003f44270 */
[----:B------:R-:W-:Y:S01]  /*5ab0*/  FMUL.FTZ R195, R178, R195 ;  /* 0x000000c3b2c37220 */ /* 0x000fe20000410000 */
[----:B------:R-:W-:Y:S01]  /*5ac0*/  FADD.FTZ R169, R2, R169 ;  /* 0x000000a902a97221 */ /* 0x000fe20000010000 */
[----:B------:R-:W2:Y:S01]  /*5ad0*/  SHFL.DOWN PT, R226, R207, 0x2, 0x1f ;  /* 0x08401f00cfe27f89 */ /* 0x000ea200000e0000 */
        /* <DEDUP_REMOVED lines=20> */
[----:B------:R-:W-:Y:S01]  /*5c20*/  FADD.FTZ R121, R162, R121 ;  /* 0x00000079a2797221 */ /* 0x000fe20000010000 */
[----:B------:R-:W-:Y:S01]  /*5c30*/  FADD.FTZ R187, R2, R187 ;  /* 0x000000bb02bb7221 */ /* 0x000fe20000010000 */
[----:B------:R-:W-:Y:S01]  /*5c40*/  FADD.FTZ R117, R180, R117 ;  /* 0x00000075b4757221 */ /* 0x000fe20000010000 */
[----:B--2---:R-:W-:Y:S01]  /*5c50*/  @!P1 FADD.FTZ R207, R207, R226 ;  /* 0x000000e2cfcf9221 */ /* 0x004fe20000010000 */
[----:B------:R-:W1:Y:S01]  /*5c60*/  SHFL.DOWN PT, R215, R168, 0x8, 0x1f ;  /* 0x09001f00a8d77f89 */ /* 0x000e6200000e0000 */
[----:B------:R-:W-:Y:S01]  /*5c70*/  ISETP.GT.AND P1, PT, R49, 0x17, PT ;  /* 0x000000173100780c */ /* 0x000fe20003f24270 */
[----:B------:R-:W-:Y:S01]  /*5c80*/  FADD.FTZ R167, R160, R167 ;  /* 0x000000a7a0a77221 */ /* 0x000fe20000010000 */
[----:B------:R-:W-:Y:S01]  /*5c90*/  FADD.FTZ R119, R158, R119 ;  /* 0x000000779e777221 */ /* 0x000fe20000010000 */
[----:B------:R-:W2:Y:S10]  /*5ca0*/  SHFL.DOWN PT, R226, R207, 0x4, 0x1f ;  /* 0x08801f00cfe27f89 */ /* 0x000eb400000e0000 */
[----:B-1----:R-:W-:Y:S01]  /*5cb0*/  @!P1 FADD.FTZ R168, R168, R215 ;  /* 0x000000d7a8a89221 */ /* 0x002fe20000010000 */
[----:B--2---:R-:W-:-:S04]  /*5cc0*/  @!P2 FADD.FTZ R207, R207, R226 ;  /* 0x000000e2cfcfa221 */ /* 0x004fc80000010000 */
[----:B------:R-:W1:Y:S01]  /*5cd0*/  SHFL.DOWN PT, R211, R168, 0x10, 0x1f ;  /* 0x0a001f00a8d37f89 */ /* 0x000e6200000e0000 */
[----:B------:R-:W-:-:S03]  /*5ce0*/  ISETP.NE.AND P2, PT, R49, RZ, PT ;  /* 0x000000ff3100720c */ /* 0x000fc60003f45270 */
        /* <DEDUP_REMOVED lines=19> */
.L_x_6680:
[----:B------:R-:W-:Y:S05]  /*5e20*/  BSYNC.RECONVERGENT B0 ;  /* 0x0000000000007941 */ /* 0x000fea0003800200 */
.L_x_6679:
        /* <DEDUP_REMOVED lines=13> */
.L_x_6675:
[----:B------:R-:W-:Y:S01]  /*5f00*/  BAR.SYNC.DEFER_BLOCKING 0x0 ;  /* 0x0000000000007b1d */ /* 0x000fe20000010000 */
[-C--:B------:R-:W-:Y:S02]  /*5f10*/  ISETP.GE.AND P2, PT, R81, R50.reuse, PT ;  /* 0x000000325100720c */ /* 0x080fe40003f46270 */
[----:B------:R-:W-:Y:S02]  /*5f20*/  CS2R R2, SRZ ;  /* 0x0000000000027805 */ /* 0x000fe4000001ff00 */
[-C--:B------:R-:W-:Y:S01]  /*5f30*/  ISETP.GE.AND P1, PT, R79, R50.reuse, PT ;  /* 0x000000324f00720c */ /* 0x080fe20003f26270 */
[----:B------:R-:W-:Y:S01]  /*5f40*/  HFMA2 R0, -RZ, RZ, 0, 0 ;  /* 0x00000000ff007431 */ /* 0x000fe200000001ff */
[-C--:B------:R-:W-:Y:S02]  /*5f50*/  ISETP.GE.AND P0, PT, R77, R50.reuse, PT ;  /* 0x000000324d00720c */ /* 0x080fe40003f06270 */
[-C--:B------:R-:W-:Y:S02]  /*5f60*/  ISETP.GE.AND P4, PT, R75, R50.reuse, PT ;  /* 0x000000324b00720c */ /* 0x080fe40003f86270 */
[----:B------:R-:W-:-:S02]  /*5f70*/  ISETP.GE.AND P6, PT, R73, R50, PT ;  /* 0x000000324900720c */ /* 0x000fc40003fc6270 */
[-C--:B------:R-:W-:Y:S02]  /*5f80*/  ISETP.GE.AND P5, PT, R71, R50.reuse, PT ;  /* 0x000000324700720c */ /* 0x080fe40003fa6270 */
[----:B------:R-:W-:Y:S02]  /*5f90*/  ISETP.GE.AND P3, PT, R69, R50, PT ;  /* 0x000000324500720c */ /* 0x000fe40003f66270 */
[----:B------:R-:W-:Y:S02]  /*5fa0*/  CS2R R8, SRZ ;  /* 0x0000000000087805 */ /* 0x000fe4000001ff00 */
[----:B------:R-:W-:Y:S02]  /*5fb0*/  CS2R R10, SRZ ;  /* 0x00000000000a7805 */ /* 0x000fe4000001ff00 */
[----:B------:R-:W-:Y:S02]  /*5fc0*/  CS2R R12, SRZ ;  /* 0x00000000000c7805 */ /* 0x000fe4000001ff00 */
[----:B------:R-:W-:-:S02]  /*5fd0*/  CS2R R14, SRZ ;  /* 0x00000000000e7805 */ /* 0x000fc4000001ff00 */
[----:B------:R-:W-:Y:S02]  /*5fe0*/  CS2R R16, SRZ ;  /* 0x0000000000107805 */ /* 0x000fe4000001ff00 */
[----:B------:R-:W-:Y:S02]  /*5ff0*/  CS2R R18, SRZ ;  /* 0x0000000000127805 */ /* 0x000fe4000001ff00 */
[----:B------:R-:W-:Y:S01]  /*6000*/  MOV R21, RZ ;  /* 0x000000ff00157202 */ /* 0x000fe20000000f00 */
[----:B------:R-:W1:Y:S01]  /*6010*/  LDCU.64 UR10, c[0x0][0x4f8] ;  /* 0x00009f00ff0a77ac */ /* 0x000e620008000a00 */
[----:B------:R-:W2:Y:S01]  /*6020*/  LDC.64 R90, c[0x0][0x500] ;  /* 0x00014000ff5a7b82 */ /* 0x000ea20000000a00 */
[----:B------:R-:W3:Y:S01]  /*6030*/  @!P2 LDG.E R3, desc[UR16][R4.64] ;  /* 0x000000100403a981 */ /* 0x000ee2000c1e1900 */
[----:B------:R-:W-:-:S03]  /*6040*/  ISETP.GE.AND P2, PT, R67, R50, PT ;  /* 0x000000324300720c */ /* 0x000fc60003f46270 */
[----:B------:R-:W4:Y:S01]  /*6050*/  @!P1 LDG.E R0, desc[UR16][R4.64+0x80] ;  /* 0x0000801004009981 */ /* 0x000f22000c1e1900 */
[----:B------:R-:W-:-:S03]  /*6060*/  ISETP.GE.AND P1, PT, R65, R50, PT ;  /* 0x000000324100720c */ /* 0x000fc60003f26270 */
[----:B------:R-:W5:Y:S01]  /*6070*/  @!P0 LDG.E R9, desc[UR16][R4.64+0x100] ;  /* 0x0001001004098981 */ /* 0x000f62000c1e1900 */
[----:B------:R-:W-:-:S03]  /*6080*/  ISETP.GE.AND P0, PT, R63, R50, PT ;  /* 0x000000323f00720c */ /* 0x000fc60003f06270 */
[----:B------:R-:W2:Y:S01]  /*6090*/  @!P4 LDG.E R2, desc[UR16][R4.64+0x180] ;  /* 0x000180100402c981 */ /* 0x000ea2000c1e1900 */
        /* <DEDUP_REMOVED lines=11> */
[----:B------:R-:W2:Y:S04]  /*6150*/  @!P0 LDG.E R12, desc[UR16][R4.64+0x480] ;  /* 0x00048010040c8981 */ /* 0x000ea8000c1e1900 */
[----:B------:R-:W2:Y:S04]  /*6160*/  @!P4 LDG.E R17, desc[UR16][R4.64+0x500] ;  /* 0x000500100411c981 */ /* 0x000ea8000c1e1900 */
[----:B------:R-:W2:Y:S04]  /*6170*/  @!P6 LDG.E R14, desc[UR16][R4.64+0x580] ;  /* 0x00058010040ee981 */ /* 0x000ea8000c1e1900 */
[----:B------:R-:W2:Y:S04]  /*6180*/  @!P5 LDG.E R19, desc[UR16][R4.64+0x600] ;  /* 0x000600100413d981 */ /* 0x000ea8000c1e1900 */
[----:B------:R-:W2:Y:S04]  /*6190*/  @!P3 LDG.E R16, desc[UR16][R4.64+0x680] ;  /* 0x000680100410b981 */ /* 0x000ea8000c1e1900 */
[----:B------:R-:W2:Y:S04]  /*61a0*/  @!P2 LDG.E R21, desc[UR16][R4.64+0x700] ;  /* 0x000700100415a981 */ /* 0x000ea8000c1e1900 */
[----:B------:R-:W2:Y:S01]  /*61b0*/  @!P1 LDG.E R18, desc[UR16][R4.64+0x780] ;  /* 0x0007801004129981 */ /* 0x000ea2000c1e1900 */
[----:B------:R-:W-:-:S02]  /*61c0*/  USHF.R.S32.HI UR7, URZ, 0x1f, UR6 ;  /* 0x0000001fff077899 */ /* 0x000fc40008011406 */
[----:B------:R-:W-:Y:S02]  /*61d0*/  UISETP.GT.AND UP0, UPT, UR8, 0x1, UPT ;  /* 0x000000010800788c */ /* 0x000fe4000bf04270 */
[----:B-1----:R-:W-:Y:S01]  /*61e0*/  UIMAD.WIDE.U32 UR4, UR18, UR10, UR6 ;  /* 0x0000000a120472a5 */ /* 0x002fe2000f8e0006 */
[----:B------:R-:W-:-:S03]  /*61f0*/  UMOV UR8, UR9 ;  /* 0x0000000900087c82 */ /* 0x000fc60008000000 */
[----:B------:R-:W-:Y:S01]  /*6200*/  UIMAD UR5, UR18, UR11, UR5 ;  /* 0x0000000b120572a4 */ /* 0x000fe2000f8e0205 */
[----:B------:R-:W1:Y:S01]  /*6210*/  LDCU.64 UR10, c[0x0][0x550] ;  /* 0x0000aa00ff0a77ac */ /* 0x000e620008000a00 */
        /* <DEDUP_REMOVED lines=166> */
[----:B--2---:R-:W-:Y:S02]  /*6c80*/  @!P5 FMUL.FTZ R127, R127, R0 ;  /* 0x000000007f7fd220 */ /* 0x004fe40000410000 */
[----:B------:R-:W-:Y:S01]  /*6c90*/  LDS R11, [R47+0x80] ;  /* 0x000080002f0b7984 */ /* 0x000fe20000000800 */
[----:B0-----:R-:W-:Y:S01]  /*6ca0*/  @!P4 FMUL.FTZ R111, R111, R14 ;  /* 0x0000000e6f6fc220 */ /* 0x001fe20000410000 */
[----:B------:R-:W-:Y:S02]  /*6cb0*/  FADD.FTZ R70, R70, R127 ;  /* 0x0000007f46467221 */ /* 0x000fe40000010000 */
[----:B------:R-:W-:Y:S01]  /*6cc0*/  LDS R13, [R46+0x100] ;  /* 0x000100002e0d7984 */ /* 0x000fe20000000800 */
[----:B------:R-:W0:Y:S03]  /*6cd0*/  @!P2 MUFU.RCP R16, R5 ;  /* 0x000000050010a308 */ /* 0x000e260000001000 */
[----:B------:R-:W-:Y:S04]  /*6ce0*/  LDS R15, [R45+0x180] ;  /* 0x000180002d0f7984 */ /* 0x000fe80000000800 */
[----:B------:R-:W-:Y:S01]  /*6cf0*/  LDS R17, [R44+0x200] ;  /* 0x000200002c117984 */ /* 0x000fe20000000800 */
[----:B------:R2:W3:Y:S01]  /*6d00*/  @!P6 MUFU.RCP R12, R2 ;  /* 0x00000002000ce308 */ /* 0x0004e20000001000 */
[----:B-1----:R-:W-:-:S02]  /*6d10*/  @!P3 FMUL.FTZ R121, R121, R4 ;  /* 0x000000047979b220 */ /* 0x002fc40000410000 */
[----:B------:R-:W-:Y:S04]  /*6d20*/  LDS R19, [R43+0x280] ;  /* 0x000280002b137984 */ /* 0x000fe80000000800 */
[----:B------:R-:W-:Y:S01]  /*6d30*/  LDS R21, [R42+0x300] ;  /* 0x000300002a157984 */ /* 0x000fe20000000800 */
[----:B------:R-:W1:Y:S01]  /*6d40*/  @!P1 MUFU.RCP R8, R8 ;  /* 0x0000000800089308 */ /* 0x000e620000001000 */
[----:B--2---:R-:W-:-:S04]  /*6d50*/  IMAD.WIDE.U32 R2, R84, R90, UR4 ;  /* 0x0000000454027e25 */ /* 0x004fc8000f8e005a */
        /* <DEDUP_REMOVED lines=13> */
[----:B-1----:R-:W-:Y:S01]  /*6e30*/  @!P1 FMUL.FTZ R119, R119, R8 ;  /* 0x0000000877779220 */ /* 0x002fe20000410000 */
        /* <DEDUP_REMOVED lines=130> */
.L_x_6642:
        /* <DEDUP_REMOVED lines=18> */
[----:B0-----:R-:W-:Y:S01]  /*7780*/  @P1 FADD R0, R3, R0 ;  /* 0x0000000003001221 */ /* 0x001fe20000000000 */
[----:B------:R-:W-:-:S04]  /*7790*/  @!P3 MOV R3, 0x400 ;  /* 0x000004000003b802 */ /* 0x000fc80000000f00 */
[----:B------:R-:W0:Y:S01]  /*77a0*/  SHFL.DOWN P1, R5, R0, 0x4, 0x1f ;  /* 0x08801f0000057f89 */ /* 0x000e220000020000 */
[----:B-1----:R-:W-:Y:S01]  /*77b0*/  @!P3 LEA R4, R4, R3, 0x18 ;  /* 0x000000030404b211 */ /* 0x002fe200078ec0ff */
[----:B0-----:R-:W-:-:S05]  /*77c0*/  @P1 FADD R5, R0, R5 ;  /* 0x0000000500051221 */ /* 0x001fca0000000000 */
[----:B------:R-:W0:Y:S02]  /*77d0*/  SHFL.DOWN P1, R2, R5, 0x8, 0x1f ;  /* 0x09001f0005027f89 */ /* 0x000e240000020000 */
[----:B0-----:R-:W-:-:S05]  /*77e0*/  @P1 FADD R2, R5, R2 ;  /* 0x0000000205021221 */ /* 0x001fca0000000000 */
[----:B------:R-:W0:Y:S02]  /*77f0*/  SHFL.DOWN P1, R7, R2, 0x10, 0x1f ;  /* 0x0a001f0002077f89 */ /* 0x000e240000020000 */
[----:B0-----:R-:W-:Y:S01]  /*7800*/  @P1 FADD R7, R2, R7 ;  /* 0x0000000702071221 */ /* 0x001fe20000000000 */
[----:B--2---:R-:W-:-:S04]  /*7810*/  ISETP.NE.AND P1, PT, R6, RZ, PT ;  /* 0x000000ff0600720c */ /* 0x004fc80003f25270 */
[----:B------:R0:W-:Y:S01]  /*7820*/  @!P3 STS [R4+0x854], R7 ;  /* 0x000854070400b388 */ /* 0x0001e20000000800 */
[----:B------:R-:W-:Y:S08]  /*7830*/  BAR.SYNC.DEFER_BLOCKING 0x0 ;  /* 0x0000000000007b1d */ /* 0x000ff00000010000 */
[----:B------:R-:W-:Y:S05]  /*7840*/  @P1 BRA `(.L_x_6684) ;  /* 0x00000000000c1947 */ /* 0x000fea0003800000 */
[----:B------:R-:W-:-:S04]  /*7850*/  LEA R2, P1, R84, R8, 0x2 ;  /* 0x0000000854027211 */ /* 0x000fc800078210ff */
[----:B------:R-:W-:-:S05]  /*7860*/  LEA.HI.X R3, R84, R9, RZ, 0x2, P1 ;  /* 0x0000000954037211 */ /* 0x000fca00008f14ff */
[----:B------:R1:W-:Y:S04]  /*7870*/  REDG.E.ADD.F32.FTZ.RN.STRONG.GPU desc[UR16][R2.64], R7 ;  /* 0x00000007020079a6 */ /* 0x0003e8000c12f310 */
.L_x_6684:
[----:B------:R-:W-:Y:S05]  /*7880*/  BSYNC.RECONVERGENT B0 ;  /* 0x0000000000007941 */ /* 0x000fea0003800200 */
.L_x_6683:
        /* <DEDUP_REMOVED lines=10> */
[----:B-1----:R-:W-:Y:S01]  /*7930*/  @P0 FADD R0, R3, R0 ;  /* 0x0000000003000221 */ /* 0x002fe20000000000 */
[----:B------:R-:W-:-:S04]  /*7940*/  @!P1 MOV R3, 0x400 ;  /* 0x0000040000039802 */ /* 0x000fc80000000f00 */
[----:B------:R-:W1:Y:S01]  /*7950*/  SHFL.DOWN P0, R5, R0, 0x4, 0x1f ;  /* 0x08801f0000057f89 */ /* 0x000e620000000000 */
[----:B0-----:R-:W-:Y:S01]  /*7960*/  @!P1 LEA R4, R4, R3, 0x18 ;  /* 0x0000000304049211 */ /* 0x001fe200078ec0ff */
[----:B-1----:R-:W-:-:S05]  /*7970*/  @P0 FADD R5, R0, R5 ;  /* 0x0000000500050221 */ /* 0x002fca0000000000 */
        /* <DEDUP_REMOVED lines=11> */
.L_x_6686:
[----:B------:R-:W-:Y:S05]  /*7a30*/  BSYNC.RECONVERGENT B0 ;  /* 0x0000000000007941 */ /* 0x000fea0003800200 */
.L_x_6685:
        /* <DEDUP_REMOVED lines=18> */
[----:B------:R-:W-:Y:S01]  /*7b60*/  IMAD R23, R84, UR13, R7 ;  /* 0x0000000d54177c24 */ /* 0x000fe2000f8e0207 */
[----:B------:R-:W0:Y:S01]  /*7b70*/  LDCU.64 UR26, c[0x0][0x540] ;  /* 0x0000a800ff1a77ac */ /* 0x000e220008000a00 */
[----:B------:R-:W0:Y:S01]  /*7b80*/  LDCU.128 UR20, c[0x0][0x530] ;  /* 0x0000a600ff1477ac */ /* 0x000e220008000c00 */
[----:B-12-4-:R-:W-:-:S12]  /*7b90*/  ULEA UR4, UR5, UR4, 0x18 ;  /* 0x0000000405047291 */ /* 0x016fd8000f8ec0ff */
.L_x_6688:
        /* <DEDUP_REMOVED lines=51> */
.L_x_6687:
[----:B------:R-:W-:Y:S05]  /*7ed0*/  EXIT ;  /* 0x000000000000794d */ /* 0x000fea0003800000 */
.L_x_6689:
        /* <DEDUP_REMOVED lines=10> */
.L_x_10475:


//--------------------- .text._Z25selective_scan_bwd_kernelI32Selective_Scan_bwd_kernel_traitsILi32ELi16ELb0ELb0ELb0ELb1ELb1EffEEv12SSMParamsBwd --------------------------
	.section	.text._Z25selective_scan_bwd_kernelI32Selective_Scan_bwd_kernel_traitsILi32ELi16ELb0ELb0ELb0ELb1ELb1EffEEv12SSMParamsBwd,"ax",@progbits
	.align	128
        .global         _Z25selective_scan_bwd_kernelI32Selective_Scan_bwd_kernel_traitsILi32ELi16ELb0ELb0ELb0ELb1ELb1EffEEv12SSMParamsBwd
        .type           _Z25selective_scan_bwd_kernelI32Selective_Scan_bwd_kernel_traitsILi32ELi16ELb0ELb0ELb0ELb1ELb1EffEEv12SSMParamsBwd,@function
        .size           _Z25selective_scan_bwd_kernelI32Selective_Scan_bwd_kernel_traitsILi32ELi16ELb0ELb0ELb0ELb1ELb1EffEEv12SSMParamsBwd,(.L_x_10476 - _Z25selective_scan_bwd_kernelI32Selective_Scan_bwd_kernel_traitsILi32ELi16ELb0ELb0ELb0ELb1ELb1EffEEv12SSMParamsBwd)
        .other          _Z25selective_scan_bwd_kernelI32Selective_Scan_bwd_kernel_traitsILi32ELi16ELb0ELb0ELb0ELb1ELb1EffEEv12SSMParamsBwd,@"STO_CUDA_ENTRY STV_DEFAULT"
_Z25selective_scan_bwd_kernelI32Selective_Scan_bwd_kernel_traitsILi32ELi16ELb0ELb0ELb0ELb1ELb1EffEEv12SSMParamsBwd:
.text._Z25selective_scan_bwd_kernelI32Selective_Scan_bwd_kernel_traitsILi32ELi16ELb0ELb0ELb0ELb1ELb1EffEEv12SSMParamsBwd:
        /* <DEDUP_REMOVED lines=89> */
[----:B------:R-:W-:-:S03]  /*0590*/  UMOV UR4, 0x400 ;  /* 0x0000040000047882 */ /* 0x000fc60000000000 */
[----:B------:R-:W3:Y:S01]  /*05a0*/  S2UR UR5, SR_CgaCtaId ;  /* 0x00000000000579c3 */ /* 0x000ee20000008800 */
[C---:B--2---:R-:W-:Y:S01]  /*05b0*/  IMAD.WIDE.U32 R64, R85.reuse, UR6, RZ ;  /* 0x0000000655407c25 */ /* 0x044fe2000f8e00ff */
[----:B------:R-:W2:Y:S03]  /*05c0*/  LDCU UR6, c[0x0][0x394] ;  /* 0x00007280ff0677ac */ /* 0x000ea60008000800 */
[----:B------:R-:W-:Y:S01]  /*05d0*/  IMAD R0, R85, UR7, R65 ;  /* 0x0000000755007c24 */ /* 0x000fe2000f8e0241 */
[----:B-1----:R-:W-:-:S04]  /*05e0*/  LEA R66, P0, R64, R66, 0x2 ;  /* 0x0000004240427211 */ /* 0x002fc800078010ff */
[----:B------:R-:W-:Y:S02]  /*05f0*/  LEA.HI.X R64, R64, R67, R0, 0x2, P0 ;  /* 0x0000004340407211 */ /* 0x000fe400000f1400 */
[C---:B0-----:R-:W-:Y:S01]  /*0600*/  SHF.L.U32 R0, R68.reuse, 0x4, RZ ;  /* 0x0000000444007819 */ /* 0x041fe200000006ff */
[----:B---3--:R-:W-:Y:S01]  /*0610*/  ULEA UR4, UR5, UR4, 0x18 ;  /* 0x0000000405047291 */ /* 0x008fe2000f8ec0ff */
        /* <DEDUP_REMOVED lines=19> */
.L_x_6731:
        /* <DEDUP_REMOVED lines=41> */
[----:B------:R-:W2:Y:S01]  /*09e0*/  @!P0 LDG.E R14, desc[UR16][R8.64+0x380] ;  /* 0x00038010080e8981 */ /* 0x000ea2000c1e1900 */
[-C--:B------:R-:W-:Y:S02]  /*09f0*/  ISETP.GE.AND P0, PT, R65, R50.reuse, PT ;  /* 0x000000324100720c */ /* 0x080fe40003f06270 */
[----:B------:R-:W-:Y:S01]  /*0a00*/  ISETP.GE.AND P6, PT, R63, R50, PT ;  /* 0x000000323f00720c */ /* 0x000fe20003fc6270 */
[----:B------:R-:W2:Y:S01]  /*0a10*/  @!P5 LDG.E R15, desc[UR16][R8.64+0x200] ;  /* 0x00020010080fd981 */ /* 0x000ea2000c1e1900 */
[----:B------:R-:W-:-:S02]  /*0a20*/  P2R R129, PR, RZ, 0x1 ;  /* 0x00000001ff817803 */ /* 0x000fc40000000000 */
[-C--:B------:R-:W-:Y:S01]  /*0a30*/  ISETP.GE.AND P5, PT, R61, R50.reuse, PT ;  /* 0x000000323d00720c */ /* 0x080fe20003fa6270 */
[----:B------:R-:W2:Y:S01]  /*0a40*/  @!P4 LDG.E R12, desc[UR16][R8.64+0x280] ;  /* 0x00028010080cc981 */ /* 0x000ea2000c1e1900 */
[-C--:B------:R-:W-:Y:S02]  /*0a50*/  ISETP.GE.AND P1, PT, R57, R50.reuse, PT ;  /* 0x000000323900720c */ /* 0x080fe40003f26270 */
[-C--:B------:R-:W-:Y:S01]  /*0a60*/  ISETP.GE.AND P2, PT, R55, R50.reuse, PT ;  /* 0x000000323700720c */ /* 0x080fe20003f46270 */
        /* <DEDUP_REMOVED lines=21> */
[C---:B-1----:R-:W-:Y:S02]  /*0bc0*/  IADD3 R24, PT, PT, R49.reuse, 0x20, RZ ;  /* 0x0000002031187810 */ /* 0x042fe40007ffe0ff */
[C---:B------:R-:W-:Y:S02]  /*0bd0*/  IADD3 R8, PT, PT, R49.reuse, 0x80, RZ ;  /* 0x0000008031087810 */ /* 0x040fe40007ffe0ff */
[C---:B------:R-:W-:Y:S02]  /*0be0*/  LEA.HI.SX32 R48, R49.reuse, R49, 0x1b ;  /* 0x0000003131307211 */ /* 0x040fe400078fdaff */
[----:B------:R-:W-:-:S02]  /*0bf0*/  IADD3 R26, PT, PT, R49, 0x40, RZ ;  /* 0x00000040311a7810 */ /* 0x000fc40007ffe0ff */
[C---:B------:R-:W-:Y:S02]  /*0c00*/  IADD3 R28, PT, PT, R49.reuse, 0x60, RZ ;  /* 0x00000060311c7810 */ /* 0x040fe40007ffe0ff */
[-C--:B------:R-:W-:Y:S02]  /*0c10*/  LEA.HI.SX32 R24, R24, R49.reuse, 0x1b ;  /* 0x0000003118187211 */ /* 0x080fe400078fdaff */
[-C--:B------:R-:W-:Y:S02]  /*0c20*/  LEA.HI.SX32 R8, R8, R49.reuse, 0x1b ;  /* 0x0000003108087211 */ /* 0x080fe400078fdaff */
[----:B------:R-:W-:Y:S02]  /*0c30*/  IADD3 R30, PT, PT, R49, 0xa0, RZ ;  /* 0x000000a0311e7810 */ /* 0x000fe40007ffe0ff */
[----:B------:R-:W-:Y:S02]  /*0c40*/  LEA R48, R48, UR20, 0x2 ;  /* 0x0000001430307c11 */ /* 0x000fe4000f8e10ff */
[----:B------:R-:W-:-:S02]  /*0c50*/  LEA.HI.SX32 R26, R26, R49, 0x1b ;  /* 0x000000311a1a7211 */ /* 0x000fc400078fdaff */
[-C--:B------:R-:W-:Y:S02]  /*0c60*/  LEA.HI.SX32 R28, R28, R49.reuse, 0x1b ;  /* 0x000000311c1c7211 */ /* 0x080fe400078fdaff */
[----:B------:R-:W-:Y:S02]  /*0c70*/  LEA R47, R24, UR20, 0x2 ;  /* 0x00000014182f7c11 */ /* 0x000fe4000f8e10ff */
[----:B------:R-:W-:Y:S02]  /*0c80*/  LEA R44, R8, UR20, 0x2 ;  /* 0x00000014082c7c11 */ /* 0x000fe4000f8e10ff */
[----:B------:R-:W-:Y:S02]  /*0c90*/  IADD3 R8, PT, PT, R49, 0xc0, RZ ;  /* 0x000000c031087810 */ /* 0x000fe40007ffe0ff */
[----:B------:R-:W-:Y:S02]  /*0ca0*/  LEA.HI.SX32 R30, R30, R49, 0x1b ;  /* 0x000000311e1e7211 */ /* 0x000fe400078fdaff */
[----:B------:R-:W-:-:S02]  /*0cb0*/  LEA R46, R26, UR20, 0x2 ;  /* 0x000000141a2e7c11 */ /* 0x000fc4000f8e10ff */
[----:B------:R-:W-:Y:S02]  /*0cc0*/  LEA R45, R28, UR20, 0x2 ;  /* 0x000000141c2d7c11 */ /* 0x000fe4000f8e10ff */
[C---:B------:R-:W-:Y:S02]  /*0cd0*/  IADD3 R24, PT, PT, R49.reuse, 0xe0, RZ ;  /* 0x000000e031187810 */ /* 0x040fe40007ffe0ff */
[----:B------:R-:W-:Y:S02]  /*0ce0*/  LEA.HI.SX32 R8, R8, R49, 0x1b ;  /* 0x0000003108087211 */ /* 0x000fe400078fdaff */
[----:B------:R-:W-:Y:S02]  /*0cf0*/  LEA R43, R30, UR20, 0x2 ;  /* 0x000000141e2b7c11 */ /* 0x000fe4000f8e10ff */
[C---:B------:R-:W-:Y:S02]  /*0d00*/  IADD3 R26, PT, PT, R49.reuse, 0x100, RZ ;  /* 0x00000100311a7810 */ /* 0x040fe40007ffe0ff */
[----:B------:R-:W-:-:S02]  /*0d10*/  IADD3 R28, PT, PT, R49, 0x120, RZ ;  /* 0x00000120311c7810 */ /* 0x000fc40007ffe0ff */
[----:B------:R-:W-:Y:S02]  /*0d20*/  IADD3 R30, PT, PT, R49, 0x140, RZ ;  /* 0x00000140311e7810 */ /* 0x000fe40007ffe0ff */
[-C--:B------:R-:W-:Y:S02]  /*0d30*/  LEA.HI.SX32 R24, R24, R49.reuse, 0x1b ;  /* 0x0000003118187211 */ /* 0x080fe400078fdaff */
[----:B------:R-:W-:Y:S02]  /*0d40*/  P2R R98, PR, RZ, 0x40 ;  /* 0x00000040ff627803 */ /* 0x000fe40000000000 */
[----:B------:R-:W-:Y:S02]  /*0d50*/  LEA R42, R8, UR20, 0x2 ;  /* 0x00000014082a7c11 */ /* 0x000fe4000f8e10ff */
[----:B------:R-:W-:Y:S02]  /*0d60*/  ISETP.NE.AND P6, PT, R127, RZ, PT ;  /* 0x000000ff7f00720c */ /* 0x000fe40003fc5270 */
[----:B------:R-:W-:-:S02]  /*0d70*/  LEA.HI.SX32 R26, R26, R49, 0x1b ;  /* 0x000000311a1a7211 */ /* 0x000fc400078fdaff */
[C---:B------:R-:W-:Y:S02]  /*0d80*/  IADD3 R8, PT, PT, R49.reuse, 0x180, RZ ;  /* 0x0000018031087810 */ /* 0x040fe40007ffe0ff */
[-C--:B------:R-:W-:Y:S02]  /*0d90*/  LEA.HI.SX32 R28, R28, R49.reuse, 0x1b ;  /* 0x000000311c1c7211 */ /* 0x080fe400078fdaff */
[----:B------:R-:W-:Y:S02]  /*0da0*/  LEA.HI.SX32 R30, R30, R49, 0x1b ;  /* 0x000000311e1e7211 */ /* 0x000fe400078fdaff */
[----:B------:R-:W-:Y:S02]  /*0db0*/  LEA R41, R24, UR20, 0x2 ;  /* 0x0000001418297c11 */ /* 0x000fe4000f8e10ff */
[----:B------:R-:W-:Y:S02]  /*0dc0*/  IADD3 R24, PT, PT, R49, 0x1e0, RZ ;  /* 0x000001e031187810 */ /* 0x000fe40007ffe0ff */
[----:B------:R-:W-:-:S02]  /*0dd0*/  P2R R97, PR, RZ, 0x40 ;  /* 0x00000040ff617803 */ /* 0x000fc40000000000 */
[----:B------:R-:W-:Y:S02]  /*0de0*/  LEA R40, R26, UR20, 0x2 ;  /* 0x000000141a287c11 */ /* 0x000fe4000f8e10ff */
[-C--:B------:R-:W-:Y:S02]  /*0df0*/  LEA.HI.SX32 R8, R8, R49.reuse, 0x1b ;  /* 0x0000003108087211 */ /* 0x080fe400078fdaff */
[----:B------:R-:W-:Y:S02]  /*0e00*/  ISETP.NE.AND P6, PT, R126, RZ, PT ;  /* 0x000000ff7e00720c */ /* 0x000fe40003fc5270 */
[----:B------:R-:W-:Y:S02]  /*0e10*/  LEA R39, R28, UR20, 0x2 ;  /* 0x000000141c277c11 */ /* 0x000fe4000f8e10ff */
[----:B------:R-:W-:Y:S02]  /*0e20*/  LEA R38, R30, UR20, 0x2 ;  /* 0x000000141e267c11 */ /* 0x000fe4000f8e10ff */
[----:B------:R-:W-:-:S02]  /*0e30*/  LEA.HI.SX32 R24, R24, R49, 0x1b ;  /* 0x0000003118187211 */ /* 0x000fc400078fdaff */
[----:B------:R-:W-:Y:S02]  /*0e40*/  LEA R36, R8, UR20, 0x2 ;  /* 0x0000001408247c11 */ /* 0x000fe4000f8e10ff */
[----:B------:R-:W-:Y:S02]  /*0e50*/  P2R R96, PR, RZ, 0x40 ;  /* 0x00000040ff607803 */ /* 0x000fe40000000000 */
[----:B------:R-:W-:Y:S02]  /*0e60*/  ISETP.NE.AND P6, PT, R116, RZ, PT ;  /* 0x000000ff7400720c */ /* 0x000fe40003fc5270 */
        /* <DEDUP_REMOVED lines=21> */
[----:B-1----:R-:W-:-:S02]  /*0fc0*/  IADD3 R12, PT, PT, R49, 0x1c0, RZ ;  /* 0x000001c0310c7810 */ /* 0x002fc40007ffe0ff */
[----:B------:R-:W-:Y:S01]  /*0fd0*/  SHF.L.U32 R0, R49, 0x4, RZ ;  /* 0x0000000431007819 */ /* 0x000fe200000006ff */
[----:B------:R-:W-:Y:S01]  /*0fe0*/  STS [R42+0x300], R17 ;  /* 0x000300112a007388 */ /* 0x000fe20000000800 */
[----:B------:R-:W-:Y:S02]  /*0ff0*/  LEA.HI.SX32 R12, R12, R49, 0x1b ;  /* 0x000000310c0c7211 */ /* 0x000fe400078fdaff */
[----:B------:R-:W-:Y:S01]  /*1000*/  LEA R35, R10, UR20, 0x2 ;  /* 0x000000140a237c11 */ /* 0x000fe2000f8e10ff */
[----:B------:R0:W-:Y:S01]  /*1010*/  STS [R41+0x380], R14 ;  /* 0x0003800e29007388 */ /* 0x0001e20000000800 */
[----:B------:R-:W-:Y:S02]  /*1020*/  LEA.HI.SX32 R32, R0, R0, 0x1b ;  /* 0x0000000000207211 */ /* 0x000fe400078fdaff */
[----:B------:R-:W-:Y:S01]  /*1030*/  LEA R34, R12, UR20, 0x2 ;  /* 0x000000140c227c11 */ /* 0x000fe2000f8e10ff */
[----:B------:R-:W-:Y:S01]  /*1040*/  STS [R40+0x400], R19 ;  /* 0x0004001328007388 */ /* 0x000fe20000000800 */
[----:B------:R-:W-:-:S03]  /*1050*/  LEA R32, R32, UR20, 0x2 ;  /* 0x0000001420207c11 */ /* 0x000fc6000f8e10ff */
        /* <DEDUP_REMOVED lines=25> */
[----:B------:R-:W-:-:S05]  /*11f0*/  CS2R R10, SRZ ;  /* 0x00000000000a7805 */ /* 0x000fca000001ff00 */
[----:B------:R-:W2:Y:S01]  /*1200*/  @!P6 LDG.E R9, desc[UR16][R4.64] ;  /* 0x000000100409e981 */ /* 0x000ea2000c1e1900 */
[----:B------:R-:W-:-:S13]  /*1210*/  ISETP.NE.AND P6, PT, R90, RZ, PT ;  /* 0x000000ff5a00720c */ /* 0x000fda0003fc5270 */
[----:B------:R-:W3:Y:S01]  /*1220*/  @!P6 LDG.E R8, desc[UR16][R4.64+0x80] ;  /* 0x000080100408e981 */ /* 0x000ee2000c1e1900 */
[----:B------:R-:W-:-:S13]  /*1230*/  ISETP.NE.AND P6, PT, R92, RZ, PT ;  /* 0x000000ff5c00720c */ /* 0x000fda0003fc5270 */
[----:B------:R-:W4:Y:S01]  /*1240*/  @!P6 LDG.E R11, desc[UR16][R4.64+0x100] ;  /* 0x00010010040be981 */ /* 0x000f22000c1e1900 */
[----:B------:R-:W-:Y:S02]  /*1250*/  ISETP.NE.AND P6, PT, R94, RZ, PT ;  /* 0x000000ff5e00720c */ /* 0x000fe40003fc5270 */
[----:B------:R-:W-:-:S11]  /*1260*/  CS2R R12, SRZ ;  /* 0x00000000000c7805 */ /* 0x000fd6000001ff00 */
[----:B------:R-:W4:Y:S01]  /*1270*/  @!P6 LDG.E R10, desc[UR16][R4.64+0x180] ;  /* 0x00018010040ae981 */ /* 0x000f22000c1e1900 */
[----:B------:R-:W-:-:S13]  /*1280*/  ISETP.NE.AND P6, PT, R95, RZ, PT ;  /* 0x000000ff5f00720c */ /* 0x000fda0003fc5270 */
[----:B------:R-:W4:Y:S01]  /*1290*/  @!P6 LDG.E R13, desc[UR16][R4.64+0x200] ;  /* 0x00020010040de981 */ /* 0x000f22000c1e1900 */
[----:B------:R-:W-:Y:S02]  /*12a0*/  ISETP.NE.AND P6, PT, R96, RZ, PT ;  /* 0x000000ff6000720c */ /* 0x000fe40003fc5270 */
[----:B0-----:R-:W-:-:S11]  /*12b0*/  CS2R R14, SRZ ;  /* 0x00000000000e7805 */ /* 0x001fd6000001ff00 */
[----:B------:R-:W4:Y:S01]  /*12c0*/  @!P6 LDG.E R12, desc[UR16][R4.64+0x280] ;  /* 0x00028010040ce981 */ /* 0x000f22000c1e1900 */
[----:B------:R-:W-:-:S13]  /*12d0*/  ISETP.NE.AND P6, PT, R97, RZ, PT ;  /* 0x000000ff6100720c */ /* 0x000fda0003fc5270 */
[----:B------:R-:W4:Y:S01]  /*12e0*/  @!P6 LDG.E R15, desc[UR16][R4.64+0x300] ;  /* 0x00030010040fe981 */ /* 0x000f22000c1e1900 */
[----:B------:R-:W-:Y:S02]  /*12f0*/  ISETP.NE.AND P6, PT, R98, RZ, PT ;  /* 0x000000ff6200720c */ /* 0x000fe40003fc5270 */
[----:B------:R-:W-:Y:S01]  /*1300*/  CS2R R86, SRZ ;  /* 0x0000000000567805 */ /* 0x000fe2000001ff00 */
[----:B------:R-:W-:Y:S01]  /*1310*/  HFMA2 R84, -RZ, RZ, 0, 0 ;  /* 0x00000000ff547431 */ /* 0x000fe200000001ff */
[----:B------:R-:W-:Y:S02]  /*1320*/  CS2R R88, SRZ ;  /* 0x0000000000587805 */ /* 0x000fe4000001ff00 */
[----:B------:R-:W-:Y:S01]  /*1330*/  MOV R91, RZ ;  /* 0x000000ff005b7202 */ /* 0x000fe20000000f00 */
[----:B------:R-:W-:Y:S01]  /*1340*/  HFMA2 R0, -RZ, RZ, 0, 0 ;  /* 0x00000000ff007431 */ /* 0x000fe200000001ff */
        /* <DEDUP_REMOVED lines=30> */
[----:B------:R-:W-:Y:S02]  /*1530*/  HFMA2 R111, -RZ, RZ, 0, 0 ;  /* 0x00000000ff6f7431 */ /* 0x000fe400000001ff */
[----:B------:R-:W-:Y:S02]  /*1540*/  HFMA2 R113, -RZ, RZ, 0, 0 ;  /* 0x00000000ff717431 */ /* 0x000fe400000001ff */
        /* <DEDUP_REMOVED lines=29> */
[----:B------:R-:W-:Y:S04]  /*1720*/  LDS R101, [R32+0x2c] ;  /* 0x00002c0020657984 */ /* 0x000fe80000000800 */
[----:B------:R-:W-:Y:S04]  /*1730*/  LDS R103, [R32+0x30] ;  /* 0x0000300020677984 */ /* 0x000fe80000000800 */
        /* <DEDUP_REMOVED lines=8> */
[----:B------:R-:W-:Y:S02]  /*17c0*/  ISETP.NE.AND P6, PT, R98, RZ, PT ;  /* 0x000000ff6200720c */ /* 0x000fe40003fc5270 */
[----:B-1----:R-:W-:-:S11]  /*17d0*/  MOV R10, RZ ;  /* 0x000000ff000a7202 */ /* 0x002fd60000000f00 */
[----:B------:R-:W4:Y:S01]  /*17e0*/  @!P6 LDG.E R113, desc[UR16][R2.64+0x100] ;  /* 0x000100100271e981 */ /* 0x000f22000c1e1900 */
[----:B------:R-:W-:-:S13]  /*17f0*/  ISETP.NE.AND P6, PT, R104, RZ, PT ;  /* 0x000000ff6800720c */ /* 0x000fda0003fc5270 */
[----:B------:R-:W4:Y:S01]  /*1800*/  @!P6 LDG.E R10, desc[UR16][R2.64+0x180] ;  /* 0x00018010020ae981 */ /* 0x000f22000c1e1900 */
[----:B------:R-:W-:Y:S02]  /*1810*/  ISETP.NE.AND P6, PT, R106, RZ, PT ;  /* 0x000000ff6a00720c */ /* 0x000fe40003fc5270 */
[----:B--2---:R-:W-:-:S11]  /*1820*/  MOV R12, RZ ;  /* 0x000000ff000c7202 */ /* 0x004fd60000000f00 */
        /* <DEDUP_REMOVED lines=8> */
[----:B------:R-:W-:-:S12]  /*18b0*/  HFMA2 R119, -RZ, RZ, 0, 0 ;  /* 0x00000000ff777431 */ /* 0x000fd800000001ff */
[----:B------:R-:W3:Y:S01]  /*18c0*/  @!P6 LDG.E R14, desc[UR16][R2.64+0x380] ;  /* 0x00038010020ee981 */ /* 0x000ee2000c1e1900 */
[----:B------:R-:W-:Y:S01]  /*18d0*/  ISETP.NE.AND P6, PT, R114, RZ, PT ;  /* 0x000000ff7200720c */ /* 0x000fe20003fc5270 */
[----:B------:R-:W-:Y:S01]  /*18e0*/  HFMA2 R121, -RZ, RZ, 0, 0 ;  /* 0x00000000ff797431 */ /* 0x000fe200000001ff */
[----:B----4-:R-:W-:Y:S01]  /*18f0*/  MOV R0, RZ ;  /* 0x000000ff00007202 */ /* 0x010fe20000000f00 */
        /* <DEDUP_REMOVED lines=40> */
[----:B------:R0:W-:Y:S04]  /*1b80*/  STS [R35+0x680], R92 ;  /* 0x0006805c23007388 */ /* 0x0001e80000000800 */
[----:B------:R-:W-:Y:S04]  /*1b90*/  STS [R34+0x700], R125 ;  /* 0x0007007d22007388 */ /* 0x000fe80000000800 */
[----:B------:R1:W-:Y:S01]  /*1ba0*/  STS [R33+0x780], R96 ;  /* 0x0007806021007388 */ /* 0x0003e20000000800 */
[--C-:B0-----:R-:W-:Y:S01]  /*1bb0*/  FADD.FTZ R92, R95, R82.reuse ;  /* 0x000000525f5c7221 */ /* 0x101fe20000010000 */
[--C-:B------:R-:W-:Y:S01]  /*1bc0*/  FADD.FTZ R95, R97, R82.reuse ;  /* 0x00000052615f7221 */ /* 0x100fe20000010000 */
[--C-:B------:R-:W-:Y:S01]  /*1bd0*/  FADD.FTZ R97, R101, R82.reuse ;  /* 0x0000005265617221 */ /* 0x100fe20000010000 */
[--C-:B------:R-:W-:Y:S01]  /*1be0*/  FADD.FTZ R90, R15, R82.reuse ;  /* 0x000000520f5a7221 */ /* 0x100fe20000010000 */
[--C-:B------:R-:W-:Y:S01]  /*1bf0*/  FADD.FTZ R101, R109, R82.reuse ;  /* 0x000000526d657221 */ /* 0x100fe20000010000 */
[----:B-1----:R-:W-:Y:S01]  /*1c00*/  FADD.FTZ R96, R103, R82 ;  /* 0x0000005267607221 */ /* 0x002fe20000010000 */
        /* <DEDUP_REMOVED lines=32> */
.L_x_6692:
[----:B------:R-:W-:Y:S05]  /*1e10*/  BSYNC.RECONVERGENT B0 ;  /* 0x0000000000007941 */ /* 0x000fea0003800200 */
.L_x_6691:
        /* <DEDUP_REMOVED lines=33> */
.L_x_6694:
[----:B------:R-:W-:Y:S05]  /*2030*/  BSYNC.RECONVERGENT B0 ;  /* 0x0000000000007941 */ /* 0x000fea0003800200 */
.L_x_6693:
        /* <DEDUP_REMOVED lines=33> */
.L_x_6696:
[----:B------:R-:W-:Y:S05]  /*2250*/  BSYNC.RECONVERGENT B0 ;  /* 0x0000000000007941 */ /* 0x000fea0003800200 */
.L_x_6695:
        /* <DEDUP_REMOVED lines=33> */
.L_x_6698:
[----:B------:R-:W-:Y:S05]  /*2470*/  BSYNC.RECONVERGENT B0 ;  /* 0x0000000000007941 */ /* 0x000fea0003800200 */
.L_x_6697:
        /* <DEDUP_REMOVED lines=33> */
.L_x_6700:
[----:B------:R-:W-:Y:S05]  /*2690*/  BSYNC.RECONVERGENT B0 ;  /* 0x0000000000007941 */ /* 0x000fea0003800200 */
.L_x_6699:
        /* <DEDUP_REMOVED lines=33> */
.L_x_6702:
[----:B------:R-:W-:Y:S05]  /*28b0*/  BSYNC.RECONVERGENT B0 ;  /* 0x0000000000007941 */ /* 0x000fea0003800200 */
.L_x_6701:
        /* <DEDUP_REMOVED lines=33> */
.L_x_6704:
[----:B------:R-:W-:Y:S05]  /*2ad0*/  BSYNC.RECONVERGENT B0 ;  /* 0x0000000000007941 */ /* 0x000fea0003800200 */
.L_x_6703:
        /* <DEDUP_REMOVED lines=33> */
.L_x_6706:
[----:B------:R-:W-:Y:S05]  /*2cf0*/  BSYNC.RECONVERGENT B0 ;  /* 0x0000000000007941 */ /* 0x000fea0003800200 */
.L_x_6705:
        /* <DEDUP_REMOVED lines=33> */
.L_x_6708:
[----:B------:R-:W-:Y:S05]  /*2f10*/  BSYNC.RECONVERGENT B0 ;  /* 0x0000000000007941 */ /* 0x000fea0003800200 */
.L_x_6707:
        /* <DEDUP_REMOVED lines=33> */
.L_x_6710:
[----:B------:R-:W-:Y:S05]  /*3130*/  BSYNC.RECONVERGENT B0 ;  /* 0x0000000000007941 */ /* 0x000fea0003800200 */
.L_x_6709:
        /* <DEDUP_REMOVED lines=33> */
.L_x_6712:
[----:B------:R-:W-:Y:S05]  /*3350*/  BSYNC.RECONVERGENT B0 ;  /* 0x0000000000007941 */ /* 0x000fea0003800200 */
.L_x_6711:
        /* <DEDUP_REMOVED lines=33> */
.L_x_6714:
[----:B------:R-:W-:Y:S05]  /*3570*/  BSYNC.RECONVERGENT B0 ;  /* 0x0000000000007941 */ /* 0x000fea0003800200 */
.L_x_6713:
        /* <DEDUP_REMOVED lines=33> */
.L_x_6716:
[----:B------:R-:W-:Y:S05]  /*3790*/  BSYNC.RECONVERGENT B0 ;  /* 0x0000000000007941 */ /* 0x000fea0003800200 */
.L_x_6715:
        /* <DEDUP_REMOVED lines=33> */
.L_x_6718:
[----:B------:R-:W-:Y:S05]  /*39b0*/  BSYNC.RECONVERGENT B0 ;  /* 0x0000000000007941 */ /* 0x000fea0003800200 */
.L_x_6717:
        /* <DEDUP_REMOVED lines=33> */
.L_x_6720:
[----:B------:R-:W-:Y:S05]  /*3bd0*/  BSYNC.RECONVERGENT B0 ;  /* 0x0000000000007941 */ /* 0x000fea0003800200 */
.L_x_6719:
        /* <DEDUP_REMOVED lines=33> */
.L_x_6722:
[----:B------:R-:W-:Y:S05]  /*3df0*/  BSYNC.RECONVERGENT B0 ;  /* 0x0000000000007941 */ /* 0x000fea0003800200 */
.L_x_6721:
        /* <DEDUP_REMOVED lines=16> */
[----:B------:R-:W-:Y:S01]  /*3f00*/  ISETP.NE.AND P0, PT, R120, RZ, PT ;  /* 0x000000ff7800720c */ /* 0x000fe20003f05270 */
[----:B------:R-:W-:Y:S01]  /*3f10*/  HFMA2 R117, -RZ, RZ, 0, 0 ;  /* 0x00000000ff757431 */ /* 0x000fe200000001ff */
        /* <DEDUP_REMOVED lines=16> */
[----:B------:R-:W-:Y:S01]  /*4020*/  P2R R123, PR, RZ, 0x1 ;  /* 0x00000001ff7b7803 */ /* 0x000fe20000000000 */
        /* <DEDUP_REMOVED lines=21> */
[----:B------:R-:W-:Y:S01]  /*4180*/  UIMAD UR10, UR18, UR13, UR9 ;  /* 0x0000000d120a72a4 */ /* 0x000fe2000f8e0209 */
[----:B------:R-:W-:Y:S02]  /*4190*/  MOV R138, RZ ;  /* 0x000000ff008a7202 */ /* 0x000fe40000000f00 */
[----:B------:R-:W-:Y:S02]  /*41a0*/  CS2R R144, SRZ ;  /* 0x0000000000907805 */ /* 0x000fe4000001ff00 */
        /* <DEDUP_REMOVED lines=65> */
[----:B------:R-:W-:Y:S01]  /*45c0*/  HFMA2 R143, -RZ, RZ, 0, 0 ;  /* 0x00000000ff8f7431 */ /* 0x000fe200000001ff */
        /* <DEDUP_REMOVED lines=18> */
[----:B------:R-:W3:Y:S04]  /*46f0*/  LDS R124, [R32+0x4] ;  /* 0x00000400207c7984 */ /* 0x000ee80000000800 */
[----:B------:R-:W-:Y:S04]  /*4700*/  LDS R123, [R32+0x8] ;  /* 0x00000800207b7984 */ /* 0x000fe80000000800 */
[----:B------:R-:W-:Y:S04]  /*4710*/  LDS R122, [R32+0xc] ;  /* 0x00000c00207a7984 */ /* 0x000fe80000000800 */
[----:B------:R-:W4:Y:S04]  /*4720*/  LDS R121, [R32+0x10] ;  /* 0x0000100020797984 */ /* 0x000f280000000800 */
[----:B------:R-:W-:Y:S04]  /*4730*/  LDS R120, [R32+0x14] ;  /* 0x0000140020787984 */ /* 0x000fe80000000800 */
[----:B------:R-:W-:Y:S04]  /*4740*/  LDS R119, [R32+0x18] ;  /* 0x0000180020777984 */ /* 0x000fe80000000800 */
[----:B------:R-:W-:Y:S04]  /*4750*/  LDS R118, [R32+0x1c] ;  /* 0x00001c0020767984 */ /* 0x000fe80000000800 */
[----:B------:R-:W-:Y:S04]  /*4760*/  LDS R13, [R32+0x20] ;  /* 0x00002000200d7984 */ /* 0x000fe80000000800 */
[----:B------:R-:W5:Y:S04]  /*4770*/  LDS R14, [R32+0x24] ;  /* 0x00002400200e7984 */ /* 0x000f680000000800 */
[----:B------:R-:W0:Y:S04]  /*4780*/  LDS R15, [R32+0x28] ;  /* 0x00002800200f7984 */ /* 0x000e280000000800 */
[----:B------:R-:W-:Y:S04]  /*4790*/  LDS R12, [R32+0x2c] ;  /* 0x00002c00200c7984 */ /* 0x000fe80000000800 */
[----:B------:R-:W-:Y:S04]  /*47a0*/  LDS R117, [R32+0x30] ;  /* 0x0000300020757984 */ /* 0x000fe80000000800 */
[----:B------:R-:W0:Y:S04]  /*47b0*/  LDS R116, [R32+0x34] ;  /* 0x0000340020747984 */ /* 0x000e280000000800 */
[----:B------:R-:W-:Y:S04]  /*47c0*/  LDS R11, [R32+0x38] ;  /* 0x00003800200b7984 */ /* 0x000fe80000000800 */
[----:B------:R-:W0:Y:S01]  /*47d0*/  LDS R10, [R32+0x3c] ;  /* 0x00003c00200a7984 */ /* 0x000e220000000800 */
[----:B------:R-:W-:Y:S06]  /*47e0*/  BAR.SYNC.DEFER_BLOCKING 0x0 ;  /* 0x0000000000007b1d */ /* 0x000fec0000010000 */
[----:B------:R-:W5:Y:S01]  /*47f0*/  @!P5 LDG.E R9, desc[UR16][R2.64] ;  /* 0x000000100209d981 */ /* 0x000f62000c1e1900 */
[----:B------:R-:W-:-:S02]  /*4800*/  ISETP.NE.AND P5, PT, R126, RZ, PT ;  /* 0x000000ff7e00720c */ /* 0x000fc40003fa5270 */
[----:B-1----:R-:W-:Y:S02]  /*4810*/  CS2R R132, SRZ ;  /* 0x0000000000847805 */ /* 0x002fe4000001ff00 */
[----:B--2---:R-:W-:Y:S01]  /*4820*/  MOV R138, RZ ;  /* 0x000000ff008a7202 */ /* 0x004fe20000000f00 */
[----:B------:R-:W2:Y:S04]  /*4830*/  @!P1 LDG.E R143, desc[UR16][R2.64+0x600] ;  /* 0x00060010028f9981 */ /* 0x000ea8000c1e1900 */
[----:B------:R-:W2:Y:S04]  /*4840*/  @!P2 LDG.E R144, desc[UR16][R2.64+0x680] ;  /* 0x000680100290a981 */ /* 0x000ea8000c1e1900 */
[----:B------:R-:W2:Y:S04]  /*4850*/  @!P3 LDG.E R145, desc[UR16][R2.64+0x700] ;  /* 0x000700100291b981 */ /* 0x000ea8000c1e1900 */
[----:B------:R-:W2:Y:S01]  /*4860*/  @!P5 LDG.E R8, desc[UR16][R2.64+0x80] ;  /* 0x000080100208d981 */ /* 0x000ea2000c1e1900 */
[----:B------:R-:W-:Y:S01]  /*4870*/  ISETP.NE.AND P5, PT, R127, RZ, PT ;  /* 0x000000ff7f00720c */ /* 0x000fe20003fa5270 */
[----:B------:R-:W-:-:S02]  /*4880*/  HFMA2 R127, -RZ, RZ, 0, 0 ;  /* 0x00000000ff7f7431 */ /* 0x000fc400000001ff */
[----:B------:R-:W2:Y:S10]  /*4890*/  @!P4 LDG.E R146, desc[UR16][R2.64+0x780] ;  /* 0x000780100292c981 */ /* 0x000eb4000c1e1900 */
[----:B------:R-:W2:Y:S01]  /*48a0*/  @!P5 LDG.E R127, desc[UR16][R2.64+0x100] ;  /* 0x00010010027fd981 */ /* 0x000ea2000c1e1900 */
[----:B------:R-:W-:-:S02]  /*48b0*/  ISETP.NE.AND P5, PT, R128, RZ, PT ;  /* 0x000000ff8000720c */ /* 0x000fc40003fa5270 */
[----:B------:R-:W-:-:S11]  /*48c0*/  MOV R128, RZ ;  /* 0x000000ff00807202 */ /* 0x000fd60000000f00 */
[----:B------:R-:W2:Y:S01]  /*48d0*/  @!P5 LDG.E R128, desc[UR16][R2.64+0x180] ;  /* 0x000180100280d981 */ /* 0x000ea2000c1e1900 */
[----:B------:R-:W-:Y:S01]  /*48e0*/  ISETP.NE.AND P5, PT, R129, RZ, PT ;  /* 0x000000ff8100720c */ /* 0x000fe20003fa5270 */
[----:B------:R-:W-:-:S12]  /*48f0*/  HFMA2 R129, -RZ, RZ, 0, 0 ;  /* 0x00000000ff817431 */ /* 0x000fd800000001ff */
[----:B------:R-:W2:Y:S01]  /*4900*/  @!P5 LDG.E R129, desc[UR16][R2.64+0x200] ;  /* 0x000200100281d981 */ /* 0x000ea2000c1e1900 */
[----:B------:R-:W-:-:S13]  /*4910*/  ISETP.NE.AND P5, PT, R135, RZ, PT ;  /* 0x000000ff8700720c */ /* 0x000fda0003fa5270 */
[----:B------:R-:W2:Y:S01]  /*4920*/  @!P5 LDG.E R132, desc[UR16][R2.64+0x280] ;  /* 0x000280100284d981 */ /* 0x000ea2000c1e1900 */
[----:B------:R-:W-:Y:S02]  /*4930*/  ISETP.NE.AND P5, PT, R137, RZ, PT ;  /* 0x000000ff8900720c */ /* 0x000fe40003fa5270 */
[----:B------:R-:W-:-:S11]  /*4940*/  CS2R R134, SRZ ;  /* 0x0000000000867805 */ /* 0x000fd6000001ff00 */
[----:B------:R-:W2:Y:S01]  /*4950*/  @!P5 LDG.E R133, desc[UR16][R2.64+0x300] ;  /* 0x000300100285d981 */ /* 0x000ea2000c1e1900 */
[----:B------:R-:W-:-:S13]  /*4960*/  ISETP.NE.AND P5, PT, R139, RZ, PT ;  /* 0x000000ff8b00720c */ /* 0x000fda0003fa5270 */
[----:B------:R-:W2:Y:S01]  /*4970*/  @!P5 LDG.E R134, desc[UR16][R2.64+0x380] ;  /* 0x000380100286d981 */ /* 0x000ea2000c1e1900 */
[----:B------:R-:W-:Y:S01]  /*4980*/  ISETP.NE.AND P5, PT, R140, RZ, PT ;  /* 0x000000ff8c00720c */ /* 0x000fe20003fa5270 */
[----:B------:R-:W-:Y:S01]  /*4990*/  HFMA2 R137, -RZ, RZ, 0, 0 ;  /* 0x00000000ff897431 */ /* 0x000fe200000001ff */
[----:B------:R-:W-:-:S05]  /*49a0*/  MOV R140, RZ ;  /* 0x000000ff008c7202 */ /* 0x000fca0000000f00 */
[----:B------:R-:W2:Y:S04]  /*49b0*/  @!P6 LDG.E R137, desc[UR16][R2.64+0x500] ;  /* 0x000500100289e981 */ /* 0x000ea8000c1e1900 */
[----:B------:R-:W2:Y:S04]  /*49c0*/  @!P0 LDG.E R140, desc[UR16][R2.64+0x580] ;  /* 0x00058010028c8981 */ /* 0x000ea8000c1e1900 */
[----:B------:R-:W2:Y:S01]  /*49d0*/  @!P5 LDG.E R135, desc[UR16][R2.64+0x400] ;  /* 0x000400100287d981 */ /* 0x000ea2000c1e1900 */
[----:B------:R-:W-:-:S13]  /*49e0*/  ISETP.NE.AND P5, PT, R141, RZ, PT ;  /* 0x000000ff8d00720c */ /* 0x000fda0003fa5270 */
[----:B------:R1:W2:Y:S01]  /*49f0*/  @!P5 LDG.E R138, desc[UR16][R2.64+0x480] ;  /* 0x00048010028ad981 */ /* 0x0002a2000c1e1900 */
[----:B---3--:R-:W-:Y:S01]  /*4a00*/  FMUL.FTZ R130, R124, -1.4426950216293334961 ;  /* 0xbfb8aa3b7c827820 */ /* 0x008fe20000410000 */
[----:B------:R-:W-:Y:S01]  /*4a10*/  FMUL.FTZ R126, R125, -1.4426950216293334961 ;  /* 0xbfb8aa3b7d7e7820 */ /* 0x000fe20000410000 */
[----:B----4-:R-:W-:-:S04]  /*4a20*/  FMUL.FTZ R141, R121, -1.4426950216293334961 ;  /* 0xbfb8aa3b798d7820 */ /* 0x010fc80000410000 */
[----:B------:R-:W-:Y:S01]  /*4a30*/  MUFU.EX2 R130, R130 ;  /* 0x0000008200827308 */ /* 0x000fe20000000800 */
[----:B------:R-:W-:Y:S01]  /*4a40*/  FMUL.FTZ R131, R123, -1.4426950216293334961 ;  /* 0xbfb8aa3b7b837820 */ /* 0x000fe20000410000 */
[----:B------:R-:W-:Y:S02]  /*4a50*/  FMUL.FTZ R139, R122, -1.4426950216293334961 ;  /* 0xbfb8aa3b7a8b7820 */ /* 0x000fe40000410000 */
[----:B------:R-:W3:Y:S04]  /*4a60*/  MUFU.EX2 R126, R126 ;  /* 0x0000007e007e7308 */ /* 0x000ee80000000800 */
[----:B------:R5:W4:Y:S04]  /*4a70*/  MUFU.EX2 R136, R131 ;  /* 0x0000008300887308 */ /* 0x000b280000000800 */
[----:B------:R-:W0:Y:S01]  /*4a80*/  MUFU.EX2 R141, R141 ;  /* 0x0000008d008d7308 */ /* 0x000e220000000800 */
[----:B-----5:R-:W-:-:S03]  /*4a90*/  FMUL.FTZ R131, R14, -1.4426950216293334961 ;  /* 0xbfb8aa3b0e837820 */ /* 0x020fc60000410000 */
[----:B------:R-:W5:Y:S04]  /*4aa0*/  MUFU.EX2 R139, R139 ;  /* 0x0000008b008b7308 */ /* 0x000f680000000800 */
[----:B------:R4:W-:Y:S01]  /*4ab0*/  MUFU.EX2 R149, R131 ;  /* 0x0000008300957308 */ /* 0x0009e20000000800 */
[----:B------:R-:W-:Y:S01]  /*4ac0*/  FMUL.FTZ R142, R120, -1.4426950216293334961 ;  /* 0xbfb8aa3b788e7820 */ /* 0x000fe20000410000 */
[----:B-1----:R-:W-:Y:S01]  /*4ad0*/  FMUL.FTZ R3, R118, -1.4426950216293334961 ;  /* 0xbfb8aa3b76037820 */ /* 0x002fe20000410000 */
[----:B------:R-:W-:Y:S01]  /*4ae0*/  FMUL.FTZ R2, R119, -1.4426950216293334961 ;  /* 0xbfb8aa3b77027820 */ /* 0x000fe20000410000 */
[----:B---3--:R-:W-:Y:S01]  /*4af0*/  FADD.FTZ R126, R126, 1 ;  /* 0x3f8000007e7e7421 */ /* 0x008fe20000010000 */
[----:B----4-:R-:W-:Y:S01]  /*4b00*/  FADD.FTZ R131, R130, 1 ;  /* 0x3f80000082837421 */ /* 0x010fe20000010000 */
[----:B------:R-:W-:Y:S01]  /*4b10*/  FADD.FTZ R130, R136, 1 ;  /* 0x3f80000088827421 */ /* 0x000fe20000010000 */
[----:B------:R-:W1:Y:S01]  /*4b20*/  MUFU.EX2 R142, R142 ;  /* 0x0000008e008e7308 */ /* 0x000e620000000800 */
[----:B0-----:R-:W-:-:S03]  /*4b30*/  FADD.FTZ R136, R141, 1 ;  /* 0x3f8000008d887421 */ /* 0x001fc60000010000 */
[----:B------:R-:W0:Y:S01]  /*4b40*/  MUFU.RCP R131, R131 ;  /* 0x0000008300837308 */ /* 0x000e220000001000 */
[----:B------:R-:W-:Y:S01]  /*4b50*/  FMUL.FTZ R147, R13, -1.4426950216293334961 ;  /* 0xbfb8aa3b0d937820 */ /* 0x000fe20000410000 */
[----:B-----5:R-:W-:-:S06]  /*4b60*/  FADD.FTZ R139, R139, 1 ;  /* 0x3f8000008b8b7421 */ /* 0x020fcc0000010000 */
[----:B------:R-:W-:Y:S04]  /*4b70*/  MUFU.EX2 R3, R3 ;  /* 0x0000000300037308 */ /* 0x000fe80000000800 */
[----:B------:R-:W3:Y:S04]  /*4b80*/  MUFU.EX2 R2, R2 ;  /* 0x0000000200027308 */ /* 0x000ee80000000800 */
[----:B------:R-:W4:Y:S01]  /*4b90*/  MUFU.RCP R126, R126 ;  /* 0x0000007e007e7308 */ /* 0x000f220000001000 */
[----:B------:R-:W-:Y:S01]  /*4ba0*/  FMUL.FTZ R150, R15, -1.4426950216293334961 ;  /* 0xbfb8aa3b0f967820 */ /* 0x000fe20000410000 */
[----:B------:R-:W-:-:S06]  /*4bb0*/  FMUL.FTZ R153, R116, -1.4426950216293334961 ;  /* 0xbfb8aa3b74997820 */ /* 0x000fcc0000410000 */
[----:B------:R-:W-:Y:S01]  /*4bc0*/  MUFU.RCP R136, R136 ;  /* 0x0000008800887308 */ /* 0x000fe20000001000 */
[----:B-1----:R-:W-:-:S07]  /*4bd0*/  FADD.FTZ R141, R142, 1 ;  /* 0x3f8000008e8d7421 */ /* 0x002fce0000010000 */
[----:B------:R1:W-:Y:S04]  /*4be0*/  MUFU.EX2 R148, R147 ;  /* 0x0000009300947308 */ /* 0x0003e80000000800 */
[----:B------:R-:W5:Y:S01]  /*4bf0*/  MUFU.RCP R139, R139 ;  /* 0x0000008b008b7308 */ /* 0x000f620000001000 */
[----:B-1----:R-:W-:-:S07]  /*4c00*/  FMUL.FTZ R147, R10, -1.4426950216293334961 ;  /* 0xbfb8aa3b0a937820 */ /* 0x002fce0000410000 */
[----:B------:R-:W1:Y:S01]  /*4c10*/  MUFU.RCP R130, R130 ;  /* 0x0000008200827308 */ /* 0x000e620000001000 */
[----:B---3--:R-:W-:-:S07]  /*4c20*/  FADD.FTZ R2, R2, 1 ;  /* 0x3f80000002027421 */ /* 0x008fce0000010000 */
[----:B------:R-:W3:Y:S04]  /*4c30*/  MUFU.EX2 R150, R150 ;  /* 0x0000009600967308 */ /* 0x000ee80000000800 */
[----:B------:R0:W-:Y:S04]  /*4c40*/  MUFU.EX2 R158, R147 ;  /* 0x00000093009e7308 */ /* 0x0001e80000000800 */
[----:B------:R-:W1:Y:S01]  /*4c50*/  MUFU.EX2 R153, R153 ;  /* 0x0000009900997308 */ /* 0x000e620000000800 */
[----:B0-----:R-:W-:Y:S01]  /*4c60*/  FADD.FTZ R147, R3, 1 ;  /* 0x3f80000003937421 */ /* 0x001fe20000010000 */
[----:B------:R-:W-:Y:S01]  /*4c70*/  FADD.FTZ R3, -R131, 1 ;  /* 0x3f80000083037421 */ /* 0x000fe20000010100 */
[----:B------:R0:W-:Y:S04]  /*4c80*/  STS [R48], R9 ;  /* 0x0000000930007388 */ /* 0x0001e80000000800 */
        /* <DEDUP_REMOVED lines=17> */
[----:B------:R-:W1:Y:S04]  /*4da0*/  LDS R127, [R32] ;  /* 0x00000000207f7984 */ /* 0x000e680000000800 */
[----:B------:R-:W1:Y:S04]  /*4db0*/  LDS R133, [R32+0x8] ;  /* 0x0000080020857984 */ /* 0x000e680000000800 */
[----:B------:R-:W1:Y:S04]  /*4dc0*/  LDS R128, [R32+0xc] ;  /* 0x00000c0020807984 */ /* 0x000e680000000800 */
[----:B------:R-:W1:Y:S01]  /*4dd0*/  LDS R135, [R32+0x10] ;  /* 0x0000100020877984 */ /* 0x000e620000000800 */
[----:B------:R4:W-:Y:S03]  /*4de0*/  MUFU.RCP R142, R2 ;  /* 0x00000002008e7308 */ /* 0x0009e60000001000 */
[----:B------:R-:W1:Y:S01]  /*4df0*/  LDS R137, [R32+0x18] ;  /* 0x0000180020897984 */ /* 0x000e620000000800 */
[----:B0-----:R-:W-:-:S03]  /*4e00*/  FFMA.FTZ R9, R124, R3, 1 ;  /* 0x3f8000007c097423 */ /* 0x001fc60000010003 */
[----:B------:R-:W0:Y:S01]  /*4e10*/  LDS R134, [R32+0x1c] ;  /* 0x00001c0020867984 */ /* 0x000e220000000800 */
[----:B------:R-:W0:Y:S01]  /*4e20*/  MUFU.RCP R141, R141 ;  /* 0x0000008d008d7308 */ /* 0x000e220000001000 */
[----:B----4-:R-:W-:Y:S01]  /*4e30*/  FADD.FTZ R2, -R126, 1 ;  /* 0x3f8000007e027421 */ /* 0x010fe20000010100 */
[----:B------:R-:W-:Y:S01]  /*4e40*/  FMUL.FTZ R151, R12, -1.4426950216293334961 ;  /* 0xbfb8aa3b0c977820 */ /* 0x000fe20000410000 */
[----:B------:R-:W4:Y:S05]  /*4e50*/  LDS R132, [R32+0x14] ;  /* 0x0000140020847984 */ /* 0x000f2a0000000800 */
[----:B------:R-:W0:Y:S01]  /*4e60*/  MUFU.RCP R147, R147 ;  /* 0x0000009300937308 */ /* 0x000e220000001000 */
[----:B---3--:R-:W-:Y:S01]  /*4e70*/  FADD.FTZ R146, R150, 1 ;  /* 0x3f80000096927421 */ /* 0x008fe20000010000 */
[----:B-----5:R-:W-:Y:S01]  /*4e80*/  FADD.FTZ R143, -R139, 1 ;  /* 0x3f8000008b8f7421 */ /* 0x020fe20000010100 */
[----:B------:R-:W3:Y:S01]  /*4e90*/  LDS R140, [R32+0x24] ;  /* 0x00002400208c7984 */ /* 0x000ee20000000800 */
[----:B--2---:R-:W-:Y:S01]  /*4ea0*/  FMUL.FTZ R8, R100, R129 ;  /* 0x0000008164087220 */ /* 0x004fe20000410000 */
[----:B------:R-:W-:-:S02]  /*4eb0*/  FMUL.FTZ R154, R11, -1.4426950216293334961 ;  /* 0xbfb8aa3b0b9a7820 */ /* 0x000fc40000410000 */
[----:B------:R-:W-:Y:S01]  /*4ec0*/  LDS R145, [R32+0x20] ;  /* 0x0000200020917984 */ /* 0x000fe20000000800 */
[----:B------:R-:W-:Y:S01]  /*4ed0*/  FMUL.FTZ R8, R131, R8 ;  /* 0x0000000883087220 */ /* 0x000fe20000410000 */
[----:B-1----:R-:W-:Y:S01]  /*4ee0*/  FMUL.FTZ R3, R0, R127 ;  /* 0x0000007f00037220 */ /* 0x002fe20000410000 */
[----:B------:R-:W-:Y:S01]  /*4ef0*/  FFMA.FTZ R2, R125, R2, 1 ;  /* 0x3f8000007d027423 */ /* 0x000fe20000010002 */
[----:B------:R-:W-:Y:S01]  /*4f00*/  LDS R138, [R32+0x2c] ;  /* 0x00002c00208a7984 */ /* 0x000fe20000000800 */
[----:B------:R-:W-:Y:S01]  /*4f10*/  FMUL.FTZ R9, R8, R9 ;  /* 0x0000000908097220 */ /* 0x000fe20000410000 */
[----:B------:R-:W-:Y:S01]  /*4f20*/  FMUL.FTZ R3, R126, R3 ;  /* 0x000000037e037220 */ /* 0x000fe20000410000 */
[----:B------:R-:W-:Y:S01]  /*4f30*/  FADD.FTZ R8, -R136, 1 ;  /* 0x3f80000088087421 */ /* 0x000fe20000010100 */
[----:B------:R-:W-:Y:S01]  /*4f40*/  FADD.FTZ R150, R153, 1 ;  /* 0x3f80000099967421 */ /* 0x000fe20000010000 */
[----:B------:R-:W-:Y:S01]  /*4f50*/  FMUL.FTZ R153, R102, R133 ;  /* 0x0000008566997220 */ /* 0x000fe20000410000 */
[----:B------:R-:W-:Y:S01]  /*4f60*/  FMUL.FTZ R3, R3, R2 ;  /* 0x0000000203037220 */ /* 0x000fe20000410000 */
[----:B------:R-:W-:Y:S01]  /*4f70*/  FFMA.FTZ R163, R121, R8, 1 ;  /* 0x3f80000079a37423 */ /* 0x000fe20000010008 */
[----:B------:R-:W-:Y:S01]  /*4f80*/  FADD.FTZ R2, -R130, 1 ;  /* 0x3f80000082027421 */ /* 0x000fe20000010100 */
[----:B------:R-:W-:Y:S01]  /*4f90*/  FMUL.FTZ R8, R103, R128 ;  /* 0x0000008067087220 */ /* 0x000fe20000410000 */
[----:B------:R-:W1:Y:S01]  /*4fa0*/  MUFU.EX2 R151, R151 ;  /* 0x0000009700977308 */ /* 0x000e620000000800 */
[----:B------:R-:W-:Y:S01]  /*4fb0*/  FFMA.FTZ R155, R122, R143, 1 ;  /* 0x3f8000007a9b7423 */ /* 0x000fe2000001008f */
[----:B------:R-:W-:Y:S01]  /*4fc0*/  FFMA.FTZ R2, R123, R2, 1 ;  /* 0x3f8000007b027423 */ /* 0x000fe20000010002 */
[----:B------:R-:W-:Y:S01]  /*4fd0*/  FMUL.FTZ R153, R130, R153 ;  /* 0x0000009982997220 */ /* 0x000fe20000410000 */
[----:B------:R-:W-:Y:S01]  /*4fe0*/  FMUL.FTZ R8, R139, R8 ;  /* 0x000000088b087220 */ /* 0x000fe20000410000 */
[----:B------:R-:W2:Y:S01]  /*4ff0*/  LDS R143, [R32+0x28] ;  /* 0x00002800208f7984 */ /* 0x000ea20000000800 */
[----:B------:R-:W-:Y:S01]  /*5000*/  FMUL.FTZ R157, R104, R135 ;  /* 0x00000087689d7220 */ /* 0x000fe20000410000 */
[----:B------:R-:W-:Y:S01]  /*5010*/  FADD.FTZ R144, R148, 1 ;  /* 0x3f80000094907421 */ /* 0x000fe20000010000 */
[----:B------:R-:W-:Y:S01]  /*5020*/  FMUL.FTZ R159, R153, R2 ;  /* 0x00000002999f7220 */ /* 0x000fe20000410000 */
[----:B------:R-:W-:Y:S01]  /*5030*/  FMUL.FTZ R161, R8, R155 ;  /* 0x0000009b08a17220 */ /* 0x000fe20000410000 */
[----:B------:R-:W-:Y:S01]  /*5040*/  FMUL.FTZ R148, R136, R157 ;  /* 0x0000009d88947220 */ /* 0x000fe20000410000 */
[----:B0-----:R-:W-:Y:S01]  /*5050*/  FADD.FTZ R153, -R141, 1 ;  /* 0x3f8000008d997421 */ /* 0x001fe20000010100 */
[----:B------:R-:W-:Y:S01]  /*5060*/  FADD.FTZ R155, -R147, 1 ;  /* 0x3f800000939b7421 */ /* 0x000fe20000010100 */
[----:B------:R-:W-:Y:S01]  /*5070*/  FMUL.FTZ R152, R117, -1.4426950216293334961 ;  /* 0xbfb8aa3b75987820 */ /* 0x000fe20000410000 */
[----:B------:R-:W0:Y:S01]  /*5080*/  MUFU.EX2 R154, R154 ;  /* 0x0000009a009a7308 */ /* 0x000e220000000800 */
[----:B------:R-:W-:Y:S01]  /*5090*/  FMUL.FTZ R163, R148, R163 ;  /* 0x000000a394a37220 */ /* 0x000fe20000410000 */
[----:B------:R-:W-:Y:S01]  /*50a0*/  FFMA.FTZ R165, R120, R153, 1 ;  /* 0x3f80000078a57423 */ /* 0x000fe20000010099 */
[----:B------:R-:W-:Y:S01]  /*50b0*/  FFMA.FTZ R169, R118, R155, 1 ;  /* 0x3f80000076a97423 */ /* 0x000fe2000001009b */
[----:B------:R5:W-:Y:S01]  /*50c0*/  MUFU.RCP R157, R150 ;  /* 0x00000096009d7308 */ /* 0x000be20000001000 */
[----:B------:R-:W2:Y:S01]  /*50d0*/  LDS R153, [R32+0x30] ;  /* 0x0000300020997984 */ /* 0x000ea20000000800 */
[----:B-1----:R-:W-:Y:S01]  /*50e0*/  FADD.FTZ R151, R151, 1 ;  /* 0x3f80000097977421 */ /* 0x002fe20000010000 */
[----:B------:R-:W-:-:S02]  /*50f0*/  FADD.FTZ R149, R149, 1 ;  /* 0x3f80000095957421 */ /* 0x000fc40000010000 */
[----:B------:R-:W1:Y:S04]  /*5100*/  LDS R148, [R32+0x34] ;  /* 0x0000340020947984 */ /* 0x000e680000000800 */
[----:B------:R-:W1:Y:S01]  /*5110*/  LDS R155, [R32+0x38] ;  /* 0x00003800209b7984 */ /* 0x000e620000000800 */
[----:B------:R-:W4:Y:S03]  /*5120*/  MUFU.EX2 R152, R152 ;  /* 0x0000009800987308 */ /* 0x000f260000000800 */
[----:B-----5:R-:W5:Y:S01]  /*5130*/  LDS R150, [R32+0x3c] ;  /* 0x00003c0020967984 */ /* 0x020f620000000800 */
[----:B------:R-:W3:Y:S01]  /*5140*/  MUFU.RCP R146, R146 ;  /* 0x0000009200927308 */ /* 0x000ee20000001000 */
[----:B0-----:R-:W-:Y:S01]  /*5150*/  FADD.FTZ R154, R154, 1 ;  /* 0x3f8000009a9a7421 */ /* 0x001fe20000010000 */
[----:B------:R-:W-:Y:S01]  /*5160*/  FADD.FTZ R2, -R142, 1 ;  /* 0x3f8000008e027421 */ /* 0x000fe20000010100 */
[----:B------:R-:W-:Y:S01]  /*5170*/  FMUL.FTZ R167, R106, R137 ;  /* 0x000000896aa77220 */ /* 0x000fe20000410000 */
[----:B------:R-:W-:Y:S01]  /*5180*/  FADD.FTZ R158, R158, 1 ;  /* 0x3f8000009e9e7421 */ /* 0x000fe20000010000 */
[----:B------:R-:W-:-:S03]  /*5190*/  FMUL.FTZ R156, R107, R134 ;  /* 0x000000866b9c7220 */ /* 0x000fc60000410000 */
[----:B------:R-:W0:Y:S08]  /*51a0*/  MUFU.RCP R151, R151 ;  /* 0x0000009700977308 */ /* 0x000e300000001000 */
[----:B------:R-:W2:Y:S01]  /*51b0*/  MUFU.RCP R149, R149 ;  /* 0x0000009500957308 */ /* 0x000ea20000001000 */
[----:B----4-:R-:W-:Y:S01]  /*51c0*/  FADD.FTZ R152, R152, 1 ;  /* 0x3f80000098987421 */ /* 0x010fe20000010000 */
[----:B------:R-:W-:Y:S01]  /*51d0*/  FFMA.FTZ R8, R119, R2, 1 ;  /* 0x3f80000077087423 */ /* 0x000fe20000010002 */
[----:B------:R-:W-:-:S05]  /*51e0*/  FMUL.FTZ R167, R142, R167 ;  /* 0x000000a78ea77220 */ /* 0x000fca0000410000 */
[----:B------:R-:W4:Y:S01]  /*51f0*/  MUFU.RCP R144, R144 ;  /* 0x0000009000907308 */ /* 0x000f220000001000 */
[----:B------:R-:W-:Y:S01]  /*5200*/  FMUL.FTZ R156, R147, R156 ;  /* 0x0000009c939c7220 */ /* 0x000fe20000410000 */
[----:B------:R-:W-:Y:S01]  /*5210*/  FMUL.FTZ R167, R167, R8 ;  /* 0x00000008a7a77220 */ /* 0x000fe20000410000 */
[----:B---3--:R-:W-:Y:S01]  /*5220*/  FADD.FTZ R8, -R146, 1 ;  /* 0x3f80000092087421 */ /* 0x008fe20000010100 */
[----:B------:R-:W-:Y:S01]  /*5230*/  BAR.SYNC.DEFER_BLOCKING 0x0 ;  /* 0x0000000000007b1d */ /* 0x000fe20000010000 */
[----:B------:R-:W-:-:S05]  /*5240*/  FMUL.FTZ R2, R105, R132 ;  /* 0x0000008469027220 */ /* 0x000fca0000410000 */
[----:B------:R-:W3:Y:S01]  /*5250*/  MUFU.RCP R154, R154 ;  /* 0x0000009a009a7308 */ /* 0x000ee20000001000 */
[----:B------:R-:W-:-:S07]  /*5260*/  FMUL.FTZ R169, R156, R169 ;  /* 0x000000a99ca97220 */ /* 0x000fce0000410000 */
[----:B------:R1:W5:Y:S01]  /*5270*/  MUFU.RCP R185, R158 ;  /* 0x0000009e00b97308 */ /* 0x0003620000001000 */
[----:B0-----:R-:W-:Y:S01]  /*5280*/  FADD.FTZ R175, -R151, 1 ;  /* 0x3f80000097af7421 */ /* 0x001fe20000010100 */
[----:B------:R-:W-:Y:S01]  /*5290*/  FFMA.FTZ R156, R15, R8, 1 ;  /* 0x3f8000000f9c7423 */ /* 0x000fe20000010008 */
[----:B------:R-:W-:Y:S01]  /*52a0*/  FMUL.FTZ R2, R141, R2 ;  /* 0x000000028d027220 */ /* 0x000fe20000410000 */
[----:B--2---:R-:W-:-:S04]  /*52b0*/  FADD.FTZ R171, -R149, 1 ;  /* 0x3f80000095ab7421 */ /* 0x004fc80000010100 */
[----:B------:R-:W0:Y:S01]  /*52c0*/  MUFU.RCP R152, R152 ;  /* 0x0000009800987308 */ /* 0x000e220000001000 */
[----:B------:R-:W-:Y:S01]  /*52d0*/  FMUL.FTZ R8, R109, R140 ;  /* 0x0000008c6d087220 */ /* 0x000fe20000410000 */
[----:B------:R-:W-:Y:S01]  /*52e0*/  FFMA.FTZ R177, R12, R175, 1 ;  /* 0x3f8000000cb17423 */ /* 0x000fe200000100af */
[----:B------:R-:W-:Y:S01]  /*52f0*/  FMUL.FTZ R165, R2, R165 ;  /* 0x000000a502a57220 */ /* 0x000fe20000410000 */
[----:B------:R-:W-:Y:S01]  /*5300*/  FFMA.FTZ R173, R14, R171, 1 ;  /* 0x3f8000000ead7423 */ /* 0x000fe200000100ab */
[----:B------:R-:W-:Y:S01]  /*5310*/  FMUL.FTZ R175, R110, R143 ;  /* 0x0000008f6eaf7220 */ /* 0x000fe20000410000 */
[----:B------:R-:W-:Y:S01]  /*5320*/  FMUL.FTZ R8, R149, R8 ;  /* 0x0000000895087220 */ /* 0x000fe20000410000 */
[----:B----4-:R-:W-:Y:S01]  /*5330*/  FADD.FTZ R2, -R144, 1 ;  /* 0x3f80000090027421 */ /* 0x010fe20000010100 */
[----:B------:R-:W-:Y:S01]  /*5340*/  FMUL.FTZ R171, R108, R145 ;  /* 0x000000916cab7220 */ /* 0x000fe20000410000 */
[----:B-1----:R-:W-:Y:S01]  /*5350*/  FMUL.FTZ R158, R111, R138 ;  /* 0x0000008a6f9e7220 */ /* 0x002fe20000410000 */
[----:B------:R-:W-:Y:S01]  /*5360*/  FMUL.FTZ R175, R146, R175 ;  /* 0x000000af92af7220 */ /* 0x000fe20000410000 */
[----:B------:R-:W-:Y:S01]  /*5370*/  FMUL.FTZ R173, R8, R173 ;  /* 0x000000ad08ad7220 */ /* 0x000fe20000410000 */
[----:B------:R-:W-:Y:S01]  /*5380*/  FFMA.FTZ R2, R13, R2, 1 ;  /* 0x3f8000000d027423 */ /* 0x000fe20000010002 */
[----:B------:R-:W-:Y:S01]  /*5390*/  FMUL.FTZ R171, R144, R171 ;  /* 0x000000ab90ab7220 */ /* 0x000fe20000410000 */
[----:B------:R-:W-:Y:S01]  /*53a0*/  FMUL.FTZ R158, R151, R158 ;  /* 0x0000009e979e7220 */ /* 0x000fe20000410000 */
[----:B------:R-:W-:Y:S01]  /*53b0*/  FADD.FTZ R179, -R157, 1 ;  /* 0x3f8000009db37421 */ /* 0x000fe20000010100 */
[----:B---3--:R-:W-:Y:S01]  /*53c0*/  FADD.FTZ R8, -R154, 1 ;  /* 0x3f8000009a087421 */ /* 0x008fe20000010100 */
[----:B-----5:R-:W-:Y:S01]  /*53d0*/  FADD.FTZ R183, -R185, 1 ;  /* 0x3f800000b9b77421 */ /* 0x020fe20000010100 */
[----:B------:R-:W-:Y:S01]  /*53e0*/  FMUL.FTZ R175, R175, R156 ;  /* 0x0000009cafaf7220 */ /* 0x000fe20000410000 */
[----:B------:R-:W-:Y:S01]  /*53f0*/  FMUL.FTZ R171, R171, R2 ;  /* 0x00000002abab7220 */ /* 0x000fe20000410000 */
[----:B------:R-:W-:Y:S01]  /*5400*/  FMUL.FTZ R177, R158, R177 ;  /* 0x000000b19eb17220 */ /* 0x000fe20000410000 */
[----:B------:R-:W-:Y:S01]  /*5410*/  FFMA.FTZ R181, R116, R179, 1 ;  /* 0x3f80000074b57423 */ /* 0x000fe200000100b3 */
[----:B------:R-:W-:Y:S01]  /*5420*/  FFMA.FTZ R156, R11, R8, 1 ;  /* 0x3f8000000b9c7423 */ /* 0x000fe20000010008 */
[----:B------:R-:W-:Y:S01]  /*5430*/  FFMA.FTZ R187, R10, R183, 1 ;  /* 0x3f8000000abb7423 */ /* 0x000fe200000100b7 */
[----:B0-----:R-:W-:Y:S01]  /*5440*/  FADD.FTZ R2, -R152, 1 ;  /* 0x3f80000098027421 */ /* 0x001fe20000010100 */
        /* <DEDUP_REMOVED lines=228> */
.L_x_6723:
[----:B0-----:R-:W-:Y:S01]  /*6290*/  FFMA.FTZ R3, R27, R104, R72 ;  /* 0x000000681b037223 */ /* 0x001fe20000010048 */
[----:B------:R-:W0:Y:S01]  /*62a0*/  LDCU UR8, c[0x0][0x38c] ;  /* 0x00007180ff0877ac */ /* 0x000e220008000800 */
[----:B------:R-:W-:Y:S01]  /*62b0*/  MOV R159, RZ ;  /* 0x000000ff009f7202 */ /* 0x000fe20000000f00 */
[----:B------:R-:W-:Y:S01]  /*62c0*/  FMUL.FTZ R149, R0, R83 ;  /* 0x0000005300957220 */ /* 0x000fe20000410000 */
        /* <DEDUP_REMOVED lines=15> */
[----:B0-----:R-:W-:Y:S01]  /*63c0*/  UISETP.GE.AND UP0, UPT, UR8, 0x1, UPT ;  /* 0x000000010800788c */ /* 0x001fe2000bf06270 */
        /* <DEDUP_REMOVED lines=17> */
[----:B------:R-:W-:Y:S01]  /*64e0*/  MOV R116, UR20 ;  /* 0x0000001400747c02 */ /* 0x000fe20008000f00 */
[-C--:B------:R-:W-:Y:S01]  /*64f0*/  FMUL.FTZ R131, R109, R83.reuse ;  /* 0x000000536d837220 */ /* 0x080fe20000410000 */
[-C--:B------:R-:W-:Y:S01]  /*6500*/  FMUL.FTZ R133, R110, R83.reuse ;  /* 0x000000536e857220 */ /* 0x080fe20000410000 */
        /* <DEDUP_REMOVED lines=11> */
[----:B------:R-:W-:Y:S01]  /*65c0*/  HFMA2 R159, -RZ, RZ, 0, 0 ;  /* 0x00000000ff9f7431 */ /* 0x000fe200000001ff */
[----:B------:R-:W-:Y:S01]  /*65d0*/  UISETP.NE.AND UP0, UPT, UR6, 0x1, UPT ;  /* 0x000000010600788c */ /* 0x000fe2000bf05270 */
[----:B------:R-:W-:Y:S01]  /*65e0*/  FMUL.FTZ R118, R31, R84 ;  /* 0x000000541f767220 */ /* 0x000fe20000410000 */
[----:B------:R-:W-:Y:S01]  /*65f0*/  UIADD3 UR5, UPT, UPT, UR6, -0x2, URZ ;  /* 0xfffffffe06057890 */ /* 0x000fe2000fffe0ff */
[----:B------:R-:W-:Y:S01]  /*6600*/  FMUL.FTZ R165, R30, R87 ;  /* 0x000000571ea57220 */ /* 0x000fe20000410000 */
[----:B------:R-:W-:Y:S01]  /*6610*/  ULOP3.LUT UR4, UR4, 0x100, URZ, 0xc0, !UPT ;  /* 0x0000010004047892 */ /* 0x000fe2000f8ec0ff */
[----:B------:R-:W1:Y:S01]  /*6620*/  LDC.64 R10, c[0x0][0x3c0] ;  /* 0x0000f000ff0a7b82 */ /* 0x000e620000000a00 */
[----:B------:R-:W-:Y:S01]  /*6630*/  UIMAD UR5, UR5, UR8, URZ ;  /* 0x00000008050572a4 */ /* 0x000fe2000f8e02ff */
[----:B------:R-:W-:Y:S01]  /*6640*/  PLOP3.LUT P0, PT, PT, PT, UP0, 0x80, 0x8 ;  /* 0x000000000008781c */ /* 0x000fe20003f0f008 */
        /* <DEDUP_REMOVED lines=13> */
[----:B------:R-:W3:Y:S01]  /*6720*/  LDC R200, c[0x0][0x394] ;  /* 0x0000e500ffc87b82 */ /* 0x000ee20000000800 */
[----:B------:R-:W-:Y:S01]  /*6730*/  FMUL.FTZ R144, R17, R98 ;  /* 0x0000006211907220 */ /* 0x000fe20000410000 */
[----:B------:R-:W-:Y:S01]  /*6740*/  FMUL.FTZ R146, R16, R101 ;  /* 0x0000006510927220 */ /* 0x000fe20000410000 */
[----:B------:R-:W-:Y:S01]  /*6750*/  IADD3 R148, PT, PT, R116, 0x1308, RZ ;  /* 0x0000130874947810 */ /* 0x000fe20007ffe0ff */
[----:B------:R-:W-:Y:S01]  /*6760*/  UIADD3 UR9, UPT, UPT, -UR8, URZ, URZ ;  /* 0x000000ff08097290 */ /* 0x000fe2000fffe1ff */
[----:B------:R-:W-:Y:S01]  /*6770*/  MOV R167, R66 ;  /* 0x0000004200a77202 */ /* 0x000fe20000000f00 */
[----:B------:R-:W4:Y:S01]  /*6780*/  LDCU UR10, c[0x0][0x394] ;  /* 0x00007280ff0a77ac */ /* 0x000f220008000800 */
[----:B------:R-:W-:-:S02]  /*6790*/  MOV R150, R64 ;  /* 0x0000004000967202 */ /* 0x000fc40000000f00 */
[----:B------:R-:W-:Y:S02]  /*67a0*/  MOV R169, R80 ;  /* 0x0000005000a97202 */ /* 0x000fe40000000f00 */
[----:B------:R-:W-:Y:S02]  /*67b0*/  MOV R152, R78 ;  /* 0x0000004e00987202 */ /* 0x000fe40000000f00 */
[----:B------:R-:W-:Y:S02]  /*67c0*/  MOV R171, R76 ;  /* 0x0000004c00ab7202 */ /* 0x000fe40000000f00 */
[----:B------:R-:W-:Y:S02]  /*67d0*/  ISETP.EQ.AND P0, PT, R68, RZ, P0 ;  /* 0x000000ff4400720c */ /* 0x000fe40000702270 */
[----:B------:R-:W-:Y:S02]  /*67e0*/  MOV R154, R74 ;  /* 0x0000004a009a7202 */ /* 0x000fe40000000f00 */
[----:B0-----:R-:W-:-:S02]  /*67f0*/  SHF.L.U64.HI R9, R8, 0x2, R9 ;  /* 0x0000000208097819 */ /* 0x001fc40000010209 */
[----:B-1----:R-:W-:Y:S02]  /*6800*/  SHF.L.U64.HI R11, R10, 0x2, R11 ;  /* 0x000000020a0b7819 */ /* 0x002fe4000001020b */
[----:B--2---:R-:W-:Y:S02]  /*6810*/  SHF.L.U64.HI R13, R12, 0x2, R13 ;  /* 0x000000020c0d7819 */ /* 0x004fe4000001020d */
[----:B------:R-:W-:Y:S02]  /*6820*/  MOV R156, UR4 ;  /* 0x00000004009c7c02 */ /* 0x000fe40008000f00 */
[----:B----4-:R-:W-:-:S07]  /*6830*/  MOV R189, UR5 ;  /* 0x0000000500bd7c02 */ /* 0x010fce0008000f00 */
.L_x_6730:
        /* <DEDUP_REMOVED lines=78> */
.L_x_6726:
[----:B------:R0:W1:Y:S02]  /*6d20*/  LDS R196, [R162+0x128c] ;  /* 0x00128c00a2c47984 */ /* 0x0000640000000800 */
.L_x_6727:
[----:B------:R-:W-:Y:S05]  /*6d30*/  BSYNC.RECONVERGENT B0 ;  /* 0x0000000000007941 */ /* 0x000fea0003800200 */
.L_x_6725:
        /* <DEDUP_REMOVED lines=63> */
[----:B------:R1:W4:Y:S01]  /*7130*/  SHFL.DOWN PT, R197, R15, 0x1, 0x1f ;  /* 0x08201f000fc57f89 */ /* 0x00032200000e0000 */
        /* <DEDUP_REMOVED lines=8> */
[----:B----4-:R-:W-:-:S04]  /*71c0*/  @P1 FFMA.FTZ R193, R160, R197, R193 ;  /* 0x000000c5a0c11223 */ /* 0x010fc800000100c1 */
[----:B------:R-:W-:Y:S02]  /*71d0*/  @P1 MOV R160, R15 ;  /* 0x0000000f00a01202 */ /* 0x000fe40000000f00 */
[----:B------:R-:W1:Y:S01]  /*71e0*/  SHFL.UP PT, R15, R2, 0x1, RZ ;  /* 0x04200000020f7989 */ /* 0x000e6200000e00ff */
[----:B------:R-:W-:Y:S01]  /*71f0*/  ISETP.GE.AND P1, PT, R49, 0x1, PT ;  /* 0x000000013100780c */ /* 0x000fe20003f26270 */
[----:B-----5:R-:W-:Y:S02]  /*7200*/  FFMA.FTZ R14, R2, R14, R3 ;  /* 0x0000000e020e7223 */ /* 0x020fe40000010003 */
[----:B------:R-:W4:Y:S04]  /*7210*/  SHFL.DOWN PT, R195, R160, 0x2, 0x1f ;  /* 0x08401f00a0c37f89 */ /* 0x000f2800000e0000 */
[----:B------:R-:W5:Y:S01]  /*7220*/  SHFL.DOWN PT, R197, R193, 0x2, 0x1f ;  /* 0x08401f00c1c57f89 */ /* 0x000f6200000e0000 */
[----:B------:R-:W-:-:S05]  /*7230*/  FSEL R3, R3, R14, !P1 ;  /* 0x0000000e03037208 */ /* 0x000fca0004800000 */
[----:B------:R-:W3:Y:S01]  /*7240*/  SHFL.UP PT, R14, R3, 0x2, RZ ;  /* 0x04400000030e7989 */ /* 0x000ee200000e00ff */
[----:B-1----:R-:W-:Y:S01]  /*7250*/  @P1 FMUL.FTZ R2, R2, R15 ;  /* 0x0000000f02021220 */ /* 0x002fe20000410000 */
[----:B------:R-:W-:Y:S01]  /*7260*/  ISETP.GE.AND P1, PT, R49, 0x2, PT ;  /* 0x000000023100780c */ /* 0x000fe20003f26270 */
[----:B----4-:R-:W-:-:S03]  /*7270*/  @!P3 FMUL.FTZ R195, R160, R195 ;  /* 0x000000c3a0c3b220 */ /* 0x010fc60000410000 */
[----:B------:R-:W1:Y:S01]  /*7280*/  SHFL.UP PT, R15, R2, 0x2, RZ ;  /* 0x04400000020f7989 */ /* 0x000e6200000e00ff */
[----:B-----5:R-:W-:Y:S01]  /*7290*/  @!P3 FFMA.FTZ R193, R160, R197, R193 ;  /* 0x000000c5a0c1b223 */ /* 0x020fe200000100c1 */
[----:B------:R-:W-:Y:S02]  /*72a0*/  @!P3 MOV R160, R195 ;  /* 0x000000c300a0b202 */ /* 0x000fe40000000f00 */
[----:B------:R-:W-:Y:S02]  /*72b0*/  ISETP.GT.U32.AND P3, PT, R164, 0x1b, PT ;  /* 0x0000001ba400780c */ /* 0x000fe40003f64070 */
[----:B------:R-:W4:Y:S01]  /*72c0*/  SHFL.DOWN PT, R197, R193, 0x4, 0x1f ;  /* 0x08801f00c1c57f89 */ /* 0x000f2200000e0000 */
[----:B---3--:R-:W-:-:S03]  /*72d0*/  FFMA.FTZ R14, R2, R14, R3 ;  /* 0x0000000e020e7223 */ /* 0x008fc60000010003 */
[----:B------:R-:W3:Y:S02]  /*72e0*/  SHFL.DOWN PT, R195, R160, 0x4, 0x1f ;  /* 0x08801f00a0c37f89 */ /* 0x000ee400000e0000 */
[----:B------:R-:W-:-:S05]  /*72f0*/  FSEL R3, R3, R14, !P1 ;  /* 0x0000000e03037208 */ /* 0x000fca0004800000 */
[----:B------:R-:W5:Y:S01]  /*7300*/  SHFL.UP PT, R14, R3, 0x4, RZ ;  /* 0x04800000030e7989 */ /* 0x000f6200000e00ff */
[----:B-1----:R-:W-:Y:S01]  /*7310*/  @P1 FMUL.FTZ R2, R2, R15 ;  /* 0x0000000f02021220 */ /* 0x002fe20000410000 */
[----:B------:R-:W-:Y:S02]  /*7320*/  ISETP.LE.AND P1, PT, R200, UR6, PT ;  /* 0x00000006c8007c0c */ /* 0x000fe4000bf23270 */
[----:B------:R-:W-:Y:S02]  /*7330*/  MOV R15, RZ ;  /* 0x000000ff000f7202 */ /* 0x000fe40000000f00 */
[----:B------:R-:W-:Y:S01]  /*7340*/  ISETP.NE.OR P1, PT, R68, RZ, P1 ;  /* 0x000000ff4400720c */ /* 0x000fe20000f25670 */
[C---:B----4-:R-:W-:Y:S01]  /*7350*/  @!P3 FFMA.FTZ R193, R160.reuse, R197, R193 ;  /* 0x000000c5a0c1b223 */ /* 0x050fe200000100c1 */
[----:B---3--:R-:W-:-:S04]  /*7360*/  @!P3 FMUL.FTZ R195, R160, R195 ;  /* 0x000000c3a0c3b220 */ /* 0x008fc80000410000 */
[----:B------:R-:W1:Y:S01]  /*7370*/  SHFL.DOWN PT, R201, R193, 0x8, 0x1f ;  /* 0x09001f00c1c97f89 */ /* 0x000e6200000e0000 */
[----:B------:R-:W-:-:S03]  /*7380*/  @!P3 MOV R160, R195 ;  /* 0x000000c300a0b202 */ /* 0x000fc60000000f00 */
[----:B------:R-:W3:Y:S01]  /*7390*/  SHFL.UP PT, R195, R2, 0x4, RZ ;  /* 0x0480000002c37989 */ /* 0x000ee200000e00ff */
[----:B-----5:R-:W-:Y:S01]  /*73a0*/  FFMA.FTZ R14, R2, R14, R3 ;  /* 0x0000000e020e7223 */ /* 0x020fe20000010003 */
[----:B------:R-:W-:Y:S02]  /*73b0*/  ISETP.GE.AND P3, PT, R49, 0x4, PT ;  /* 0x000000043100780c */ /* 0x000fe40003f66270 */
[----:B------:R-:W4:Y:S02]  /*73c0*/  SHFL.DOWN PT, R199, R160, 0x8, 0x1f ;  /* 0x09001f00a0c77f89 */ /* 0x000f2400000e0000 */
[----:B------:R-:W-:Y:S01]  /*73d0*/  FSEL R3, R3, R14, !P3 ;  /* 0x0000000e03037208 */ /* 0x000fe20005800000 */
[----:B------:R-:W-:-:S04]  /*73e0*/  HFMA2 R14, -RZ, RZ, 1.875, 0 ;  /* 0x3f800000ff0e7431 */ /* 0x000fc800000001ff */
[----:B------:R-:W5:Y:S04]  /*73f0*/  SHFL.UP PT, R197, R3, 0x8, RZ ;  /* 0x0500000003c57989 */ /* 0x000f6800000e00ff */
[----:B------:R-:W-:Y:S01]  /*7400*/  @!P1 LDS.64 R14, [R148] ;  /* 0x00000000940e9984 */ /* 0x000fe20000000a00 */
[----:B------:R-:W-:Y:S01]  /*7410*/  ISETP.GE.AND P1, PT, R49, 0x8, PT ;  /* 0x000000083100780c */ /* 0x000fe20003f26270 */
[----:B-1----:R-:W-:-:S05]  /*7420*/  @!P4 FFMA.FTZ R193, R160, R201, R193 ;  /* 0x000000c9a0c1c223 */ /* 0x002fca00000100c1 */
[----:B------:R-:W1:Y:S01]  /*7430*/  SHFL.DOWN PT, R201, R193, 0x10, 0x1f ;  /* 0x0a001f00c1c97f89 */ /* 0x000e6200000e0000 */
[----:B---3--:R-:W-:Y:S01]  /*7440*/  @P3 FMUL.FTZ R2, R2, R195 ;  /* 0x000000c302023220 */ /* 0x008fe20000410000 */
[----:B------:R-:W-:Y:S01]  /*7450*/  ISETP.GT.U32.AND P3, PT, R164, 0xf, PT ;  /* 0x0000000fa400780c */ /* 0x000fe20003f64070 */
[----:B----4-:R-:W-:-:S03]  /*7460*/  @!P4 FMUL.FTZ R199, R160, R199 ;  /* 0x000000c7a0c7c220 */ /* 0x010fc60000410000 */
[----:B------:R-:W3:Y:S02]  /*7470*/  SHFL.UP PT, R195, R2, 0x8, RZ ;  /* 0x0500000002c37989 */ /* 0x000ee400000e00ff */
[----:B------:R-:W-:Y:S01]  /*7480*/  @!P4 MOV R160, R199 ;  /* 0x000000c700a0c202 */ /* 0x000fe20000000f00 */
[----:B-----5:R-:W-:-:S04]  /*7490*/  FFMA.FTZ R202, R2, R197, R3 ;  /* 0x000000c502ca7223 */ /* 0x020fc80000010003 */
[----:B------:R-:W4:Y:S01]  /*74a0*/  SHFL.DOWN PT, R199, R160, 0x10, 0x1f ;  /* 0x0a001f00a0c77f89 */ /* 0x000f2200000e0000 */
[----:B------:R-:W-:-:S05]  /*74b0*/  FSEL R3, R3, R202, !P1 ;  /* 0x000000ca03037208 */ /* 0x000fca0004800000 */
[----:B------:R-:W5:Y:S01]  /*74c0*/  SHFL.UP PT, R197, R3, 0x10, RZ ;  /* 0x0600000003c57989 */ /* 0x000f6200000e00ff */
[----:B-1----:R-:W-:-:S05]  /*74d0*/  @!P3 FFMA.FTZ R193, R160, R201, R193 ;  /* 0x000000c9a0c1b223 */ /* 0x002fca00000100c1 */
[----:B------:R-:W-:Y:S01]  /*74e0*/  SHFL.DOWN PT, R206, R193, 0x1, 0x1f ;  /* 0x08201f00c1ce7f89 */ /* 0x000fe200000e0000 */
[----:B---3--:R-:W-:Y:S01]  /*74f0*/  @P1 FMUL.FTZ R2, R2, R195 ;  /* 0x000000c302021220 */ /* 0x008fe20000410000 */
[----:B------:R-:W-:Y:S02]  /*7500*/  ISETP.GE.AND P1, PT, R49, 0x10, PT ;  /* 0x000000103100780c */ /* 0x000fe40003f26270 */
[----:B------:R-:W-:Y:S04]  /*7510*/  SHFL.IDX PT, R208, R15, RZ, 0x1f ;  /* 0x00001fff0fd07589 */ /* 0x000fe800000e0000 */
[----:B------:R-:W1:Y:S01]  /*7520*/  SHFL.UP PT, R195, R2, 0x10, RZ ;  /* 0x0600000002c37989 */ /* 0x000e6200000e00ff */
[----:B----4-:R-:W-:-:S03]  /*7530*/  @!P3 FMUL.FTZ R199, R160, R199 ;  /* 0x000000c7a0c7b220 */ /* 0x010fc60000410000 */
[----:B------:R-:W-:Y:S02]  /*7540*/  SHFL.IDX PT, R193, R193, RZ, 0x1f ;  /* 0x00001fffc1c17589 */ /* 0x000fe400000e0000 */
[----:B------:R-:W-:Y:S02]  /*7550*/  @!P3 MOV R160, R199 ;  /* 0x000000c700a0b202 */ /* 0x000fe40000000f00 */
        /* <DEDUP_REMOVED lines=111> */
[C---:B------:R-:W-:Y:S01]  /*7c50*/  FADD.FTZ R131, R211.reuse, R131 ;  /* 0x00000083d3837221 */ /* 0x040fe20000010000 */
[----:B------:R-:W-:Y:S01]  /*7c60*/  FADD.FTZ R149, R2, R149 ;  /* 0x0000009502957221 */ /* 0x000fe20000010000 */
[----:B------:R-:W1:Y:S01]  /*7c70*/  SHFL.DOWN PT, R215, R172, 0x1, 0x1f ;  /* 0x08201f00acd77f89 */ /* 0x000e6200000e0000 */
[----:B------:R-:W-:Y:S01]  /*7c80*/  FFMA.FTZ R182, R212, R209, R207 ;  /* 0x000000d1d4b67223 */ /* 0x000fe200000100cf */
[----:B------:R-:W-:Y:S01]  /*7c90*/  FMUL.FTZ R193, R208, R193 ;  /* 0x000000c1d0c17220 */ /* 0x000fe20000410000 */
[----:B------:R-:W-:Y:S01]  /*7ca0*/  FADD.FTZ R129, R212, R129 ;  /* 0x00000081d4817221 */ /* 0x000fe20000010000 */
[----:B------:R-:W-:Y:S01]  /*7cb0*/  FADD.FTZ R127, R210, R127 ;  /* 0x0000007fd27f7221 */ /* 0x000fe20000010000 */
[----:B------:R-:W-:Y:S01]  /*7cc0*/  FFMA.FTZ R207, R211, R206, R182 ;  /* 0x000000ced3cf7223 */ /* 0x000fe200000100b6 */
[----:B------:R-:W-:Y:S01]  /*7cd0*/  FADD.FTZ R182, -R146, R247 ;  /* 0x000000f792b67221 */ /* 0x000fe20000010100 */
[----:B------:R-:W-:Y:S01]  /*7ce0*/  FMUL.FTZ R211, R158, R201 ;  /* 0x000000c99ed37220 */ /* 0x000fe20000410000 */
        /* <DEDUP_REMOVED lines=11> */
[----:B------:R-:W-:Y:S01]  /*7da0*/  FFMA.FTZ R207, R220, R188, R207 ;  /* 0x000000bcdccf7223 */ /* 0x000fe200000100cf */
[----:B-1----:R-:W-:-:S03]  /*7db0*/  @!P2 FADD.FTZ R172, R172, R215 ;  /* 0x000000d7acaca221 */ /* 0x002fc60000010000 */
[----:B------:R-:W-:-:S04]  /*7dc0*/  FFMA.FTZ R207, R222, R184, R207 ;  /* 0x000000b8decf7223 */ /* 0x000fc800000100cf */
[----:B------:R-:W-:Y:S01]  /*7dd0*/  FFMA.FTZ R207, R224, R182, R207 ;  /* 0x000000b6e0cf7223 */ /* 0x000fe200000100cf */
[----:B------:R-:W1:Y:S04]  /*7de0*/  SHFL.DOWN PT, R215, R172, 0x2, 0x1f ;  /* 0x08401f00acd77f89 */ /* 0x000e6800000e0000 */
[----:B------:R-:W2:Y:S01]  /*7df0*/  SHFL.DOWN PT, R226, R207, 0x1, 0x1f ;  /* 0x08201f00cfe27f89 */ /* 0x000ea200000e0000 */
[----:B-1----:R-:W-:Y:S01]  /*7e00*/  @!P1 FADD.FTZ R172, R172, R215 ;  /* 0x000000d7acac9221 */ /* 0x002fe20000010000 */
[----:B--2---:R-:W-:-:S04]  /*7e10*/  @!P2 FADD.FTZ R207, R207, R226 ;  /* 0x000000e2cfcfa221 */ /* 0x004fc80000010000 */
[----:B------:R-:W1:Y:S01]  /*7e20*/  SHFL.DOWN PT, R215, R172, 0x4, 0x1f ;  /* 0x08801f00acd77f89 */ /* 0x000e6200000e0000 */
[----:B------:R-:W-:-:S03]  /*7e30*/  ISETP.GT.AND P2, PT, R49, 0x17, PT ;  /* 0x000000173100780c */ /* 0x000fc60003f44270 */
[----:B------:R-:W2:Y:S01]  /*7e40*/  SHFL.DOWN PT, R226, R207, 0x2, 0x1f ;  /* 0x08401f00cfe27f89 */ /* 0x000ea200000e0000 */
[----:B-1----:R-:W-:Y:S01]  /*7e50*/  @!P3 FADD.FTZ R172, R172, R215 ;  /* 0x000000d7acacb221 */ /* 0x002fe20000010000 */
[----:B--2---:R-:W-:Y:S01]  /*7e60*/  @!P1 FADD.FTZ R207, R207, R226 ;  /* 0x000000e2cfcf9221 */ /* 0x004fe20000010000 */
[----:B------:R-:W-:-:S03]  /*7e70*/  ISETP.NE.AND P1, PT, R68, RZ, PT ;  /* 0x000000ff4400720c */ /* 0x000fc60003f25270 */
[----:B------:R-:W1:Y:S04]  /*7e80*/  SHFL.DOWN PT, R215, R172, 0x8, 0x1f ;  /* 0x09001f00acd77f89 */ /* 0x000e6800000e0000 */
[----:B------:R-:W2:Y:S06]  /*7e90*/  SHFL.DOWN PT, R226, R207, 0x4, 0x1f ;  /* 0x08801f00cfe27f89 */ /* 0x000eac00000e0000 */
[----:B------:R3:W-:Y:S02]  /*7ea0*/  @!P1 STS.64 [R148], R14 ;  /* 0x0000000e94009388 */ /* 0x0007e40000000a00 */
[C---:B---3--:R-:W-:Y:S01]  /*7eb0*/  FMUL.FTZ R15, R158.reuse, R239 ;  /* 0x000000ef9e0f7220 */ /* 0x048fe20000410000 */
[----:B------:R-:W-:Y:S01]  /*7ec0*/  FMUL.FTZ R14, R158, R235 ;  /* 0x000000eb9e0e7220 */ /* 0x000fe20000410000 */
[----:B-1----:R-:W-:Y:S01]  /*7ed0*/  @!P2 FADD.FTZ R172, R172, R215 ;  /* 0x000000d7acaca221 */ /* 0x002fe20000010000 */
[----:B--2---:R-:W-:Y:S01]  /*7ee0*/  @!P3 FADD.FTZ R207, R207, R226 ;  /* 0x000000e2cfcfb221 */ /* 0x004fe20000010000 */
[----:B------:R-:W-:Y:S01]  /*7ef0*/  FMUL.FTZ R202, R202, R15 ;  /* 0x0000000fcaca7220 */ /* 0x000fe20000410000 */
[----:B------:R-:W-:Y:S01]  /*7f00*/  FMUL.FTZ R15, R158, R241 ;  /* 0x000000f19e0f7220 */ /* 0x000fe20000410000 */
[----:B------:R-:W-:Y:S01]  /*7f10*/  FMUL.FTZ R160, R209, R14 ;  /* 0x0000000ed1a07220 */ /* 0x000fe20000410000 */
[----:B------:R-:W-:Y:S01]  /*7f20*/  FFMA.FTZ R14, R24, R237, R193 ;  /* 0x000000ed180e7223 */ /* 0x000fe200000100c1 */
[----:B------:R-:W1:Y:S01]  /*7f30*/  SHFL.DOWN PT, R204, R207, 0x8, 0x1f ;  /* 0x09001f00cfcc7f89 */ /* 0x000e6200000e0000 */
[----:B------:R-:W-:Y:S01]  /*7f40*/  FMUL.FTZ R193, R194, R15 ;  /* 0x0000000fc2c17220 */ /* 0x000fe20000410000 */
[----:B------:R-:W-:Y:S01]  /*7f50*/  FMUL.FTZ R15, R158, R229 ;  /* 0x000000e59e0f7220 */ /* 0x000fe20000410000 */
[----:B------:R-:W-:Y:S01]  /*7f60*/  FADD.FTZ R121, R14, R121 ;  /* 0x000000790e797221 */ /* 0x000fe20000010000 */
        /* <DEDUP_REMOVED lines=20> */
[----:B-1----:R-:W-:Y:S01]  /*80b0*/  @!P2 FADD.FTZ R207, R207, R204 ;  /* 0x000000cccfcfa221 */ /* 0x002fe20000010000 */
[----:B------:R-:W-:Y:S01]  /*80c0*/  FFMA.FTZ R190, R19, R197, R190 ;  /* 0x000000c513be7223 */ /* 0x000fe200000100be */
[----:B------:R-:W-:Y:S01]  /*80d0*/  FMUL.FTZ R197, R188, R193 ;  /* 0x000000c1bcc57220 */ /* 0x000fe20000410000 */
[----:B------:R-:W-:Y:S01]  /*80e0*/  FMUL.FTZ R193, R166, R15 ;  /* 0x0000000fa6c17220 */ /* 0x000fe20000410000 */
[----:B------:R-:W-:Y:S01]  /*80f0*/  FADD.FTZ R153, R160, R153 ;  /* 0x00000099a0997221 */ /* 0x000fe20000010000 */
[----:B------:R-:W1:Y:S01]  /*8100*/  SHFL.DOWN PT, R176, R207, 0x10, 0x1f ;  /* 0x0a001f00cfb07f89 */ /* 0x000e6200000e0000 */
[----:B------:R-:W-:Y:S01]  /*8110*/  FFMA.FTZ R166, R18, R195, R197 ;  /* 0x000000c312a67223 */ /* 0x000fe200000100c5 */
[----:B------:R-:W-:Y:S01]  /*8120*/  FFMA.FTZ R160, R20, R199, R201 ;  /* 0x000000c714a07223 */ /* 0x000fe200000100c9 */
[----:B------:R-:W-:Y:S01]  /*8130*/  ISETP.NE.AND P3, PT, R49, RZ, PT ;  /* 0x000000ff3100720c */ /* 0x000fe20003f65270 */
[----:B------:R-:W-:Y:S01]  /*8140*/  FMUL.FTZ R195, R158, R191 ;  /* 0x000000bf9ec37220 */ /* 0x000fe20000410000 */
[----:B------:R-:W-:Y:S01]  /*8150*/  FADD.FTZ R181, R14, R181 ;  /* 0x000000b50eb57221 */ /* 0x000fe20000010000 */
[----:B------:R-:W-:Y:S01]  /*8160*/  FADD.FTZ R155, R160, R155 ;  /* 0x0000009ba09b7221 */ /* 0x000fe20000010000 */
[----:B------:R-:W-:Y:S01]  /*8170*/  FMUL.FTZ R160, R158, R233 ;  /* 0x000000e99ea07220 */ /* 0x000fe20000410000 */
[----:B------:R-:W-:Y:S01]  /*8180*/  FMUL.FTZ R184, R184, R195 ;  /* 0x000000c3b8b87220 */ /* 0x000fe20000410000 */
[----:B------:R-:W-:Y:S01]  /*8190*/  FMUL.FTZ R195, R158, R3 ;  /* 0x000000039ec37220 */ /* 0x000fe20000410000 */
[----:B--2---:R-:W-:Y:S01]  /*81a0*/  FADD.FTZ R15, R172, R211 ;  /* 0x000000d3ac0f7221 */ /* 0x004fe20000010000 */
[----:B------:R-:W-:Y:S01]  /*81b0*/  FMUL.FTZ R160, R219, R160 ;  /* 0x000000a0dba07220 */ /* 0x000fe20000410000 */
[----:B------:R-:W-:Y:S01]  /*81c0*/  FFMA.FTZ R202, R25, R239, R202 ;  /* 0x000000ef19ca7223 */ /* 0x000fe200000100ca */
[----:B------:R-:W-:Y:S01]  /*81d0*/  FMUL.FTZ R195, R182, R195 ;  /* 0x000000c3b6c37220 */ /* 0x000fe20000410000 */
[----:B------:R-:W-:Y:S01]  /*81e0*/  FFMA.FTZ R180, R27, R229, R180 ;  /* 0x000000e51bb47223 */ /* 0x000fe200000100b4 */
        /* <DEDUP_REMOVED lines=8> */
[----:B------:R-:W-:Y:S01]  /*8270*/  FADD.FTZ R145, R190, R145 ;  /* 0x00000091be917221 */ /* 0x000fe20000010000 */
[C---:B-1----:R-:W-:Y:S01]  /*8280*/  FADD.FTZ R14, R207.reuse, R176 ;  /* 0x000000b0cf0e7221 */ /* 0x042fe20000010000 */
[----:B------:R-:W-:Y:S01]  /*8290*/  FSEL R197, R172, R15, P2 ;  /* 0x0000000facc57208 */ /* 0x000fe20001000000 */
[----:B------:R-:W-:Y:S01]  /*82a0*/  FADD.FTZ R179, R170, R179 ;  /* 0x000000b3aab37221 */ /* 0x000fe20000010000 */
[----:B------:R-:W-:Y:S01]  /*82b0*/  FADD.FTZ R175, R166, R175 ;  /* 0x000000afa6af7221 */ /* 0x000fe20000010000 */
[----:B------:R-:W-:Y:S01]  /*82c0*/  FADD.FTZ R173, R2, R173 ;  /* 0x000000ad02ad7221 */ /* 0x000fe20000010000 */
[----:B------:R1:W-:Y:S01]  /*82d0*/  @!P3 STS.64 [UR20+0x858], R14 ;  /* 0x0008580eff00b988 */ /* 0x0003e20008000a14 */
[----:B------:R-:W-:Y:S01]  /*82e0*/  FADD.FTZ R157, R184, R157 ;  /* 0x0000009db89d7221 */ /* 0x000fe20000010000 */
[----:B------:R-:W-:Y:S01]  /*82f0*/  FADD.FTZ R147, R160, R147 ;  /* 0x00000093a0937221 */ /* 0x000fe20000010000 */
[----:B------:R-:W-:Y:S01]  /*8300*/  FADD.FTZ R159, R158, R159 ;  /* 0x0000009f9e9f7221 */ /* 0x000fe20000010000 */
        /* <DEDUP_REMOVED lines=11> */
.L_x_6729:
[----:B------:R-:W-:Y:S05]  /*83c0*/  BSYNC.RECONVERGENT B0 ;  /* 0x0000000000007941 */ /* 0x000fea0003800200 */
.L_x_6728:
        /* <DEDUP_REMOVED lines=13> */
.L_x_6724:
[----:B------:R-:W-:Y:S01]  /*84a0*/  BAR.SYNC.DEFER_BLOCKING 0x0 ;  /* 0x0000000000007b1d */ /* 0x000fe20000010000 */
[-C--:B------:R-:W-:Y:S02]  /*84b0*/  ISETP.GE.AND P2, PT, R81, R50.reuse, PT ;  /* 0x000000325100720c */ /* 0x080fe40003f46270 */
[----:B------:R-:W-:Y:S02]  /*84c0*/  CS2R R2, SRZ ;  /* 0x0000000000027805 */ /* 0x000fe4000001ff00 */
[-C--:B------:R-:W-:Y:S01]  /*84d0*/  ISETP.GE.AND P3, PT, R79, R50.reuse, PT ;  /* 0x000000324f00720c */ /* 0x080fe20003f66270 */
[----:B------:R-:W-:Y:S01]  /*84e0*/  HFMA2 R0, -RZ, RZ, 0, 0 ;  /* 0x00000000ff007431 */ /* 0x000fe200000001ff */
[-C--:B------:R-:W-:Y:S02]  /*84f0*/  ISETP.GE.AND P4, PT, R77, R50.reuse, PT ;  /* 0x000000324d00720c */ /* 0x080fe40003f86270 */
[----:B------:R-:W-:Y:S02]  /*8500*/  ISETP.GE.AND P5, PT, R75, R50, PT ;  /* 0x000000324b00720c */ /* 0x000fe40003fa6270 */
[----:B------:R-:W-:-:S02]  /*8510*/  CS2R R8, SRZ ;  /* 0x0000000000087805 */ /* 0x000fc4000001ff00 */
        /* <DEDUP_REMOVED lines=38> */
[----:B------:R-:W-:-:S02]  /*8780*/  UISETP.GT.AND UP0, UPT, UR6, 0x1, UPT ;  /* 0x000000010600788c */ /* 0x000fc4000bf04270 */
        /* <DEDUP_REMOVED lines=38> */
[--C-:B0-----:R-:W-:Y:S01]  /*89f0*/  FADD.FTZ R13, R13, R82.reuse ;  /* 0x000000520d0d7221 */ /* 0x101fe20000010000 */
[----:B------:R-:W-:Y:S01]  /*8a00*/  FSETP.GTU.FTZ.AND P2, PT, R12, 20, PT ;  /* 0x41a000000c00780b */ /* 0x000fe20003f5c000 */
[----:B------:R-:W-:Y:S01]  /*8a10*/  @!P3 FMUL.FTZ R0, R0, -1.4426950216293334961 ;  /* 0xbfb8aa3b0000b820 */ /* 0x000fe20000410000 */
[----:B-1----:R-:W-:-:S03]  /*8a20*/  FADD.FTZ R15, R15, R82 ;  /* 0x000000520f0f7221 */ /* 0x002fc60000010000 */
[----:B------:R-:W-:Y:S02]  /*8a30*/  @!P5 FMUL.FTZ R2, R2, -1.4426950216293334961 ;  /* 0xbfb8aa3b0202d820 */ /* 0x000fe40000410000 */
[----:B------:R-:W0:Y:S02]  /*8a40*/  @!P3 MUFU.EX2 R0, R0 ;  /* 0x000000000000b308 */ /* 0x000e240000000800 */
[----:B------:R-:W-:Y:S02]  /*8a50*/  @!P0 FMUL.FTZ R8, R8, -1.4426950216293334961 ;  /* 0xbfb8aa3b08088820 */ /* 0x000fe40000410000 */
[----:B------:R-:W1:Y:S02]  /*8a60*/  @!P5 MUFU.EX2 R2, R2 ;  /* 0x000000020002d308 */ /* 0x000e640000000800 */
[----:B------:R-:W-:Y:S02]  /*8a70*/  @!P2 FMUL.FTZ R12, R12, -1.4426950216293334961 ;  /* 0xbfb8aa3b0c0ca820 */ /* 0x000fe40000410000 */
[----:B------:R-:W3:Y:S04]  /*8a80*/  @!P0 MUFU.EX2 R8, R8 ;  /* 0x0000000800088308 */ /* 0x000ee80000000800 */
[----:B------:R-:W4:Y:S01]  /*8a90*/  @!P2 MUFU.EX2 R12, R12 ;  /* 0x0000000c000ca308 */ /* 0x000f220000000800 */
[----:B0-----:R-:W-:Y:S01]  /*8aa0*/  @!P3 FADD.FTZ R0, R0, 1 ;  /* 0x3f8000000000b421 */ /* 0x001fe20000010000 */
[----:B-1----:R-:W-:Y:S01]  /*8ab0*/  @!P5 FADD.FTZ R4, R2, 1 ;  /* 0x3f8000000204d421 */ /* 0x002fe20000010000 */
[----:B--2---:R-:W-:-:S04]  /*8ac0*/  FADD.FTZ R3, R3, R82 ;  /* 0x0000005203037221 */ /* 0x004fc80000010000 */
[----:B------:R-:W0:Y:S01]  /*8ad0*/  @!P3 MUFU.RCP R0, R0 ;  /* 0x000000000000b308 */ /* 0x000e220000001000 */
[----:B---3--:R-:W-:Y:S01]  /*8ae0*/  @!P0 FADD.FTZ R10, R8, 1 ;  /* 0x3f800000080a8421 */ /* 0x008fe20000010000 */
[--C-:B------:R-:W-:Y:S01]  /*8af0*/  FADD.FTZ R5, R5, R82.reuse ;  /* 0x0000005205057221 */ /* 0x100fe20000010000 */
[----:B----4-:R-:W-:Y:S01]  /*8b00*/  @!P2 FADD.FTZ R2, R12, 1 ;  /* 0x3f8000000c02a421 */ /* 0x010fe20000010000 */
[----:B------:R-:W-:-:S04]  /*8b10*/  FADD.FTZ R9, R9, R82 ;  /* 0x0000005209097221 */ /* 0x000fc80000010000 */
[----:B------:R-:W1:Y:S01]  /*8b20*/  @!P5 MUFU.RCP R4, R4 ;  /* 0x000000040004d308 */ /* 0x000e620000001000 */
[----:B------:R-:W-:Y:S01]  /*8b30*/  FSETP.GTU.FTZ.AND P4, PT, R5, 20, PT ;  /* 0x41a000000500780b */ /* 0x000fe20003f9c000 */
[----:B-----5:R-:W-:Y:S01]  /*8b40*/  FADD.FTZ R11, R11, R82 ;  /* 0x000000520b0b7221 */ /* 0x020fe20000010000 */
[----:B------:R-:W-:-:S05]  /*8b50*/  FSETP.GTU.FTZ.AND P6, PT, R9, 20, PT ;  /* 0x41a000000900780b */ /* 0x000fca0003fdc000 */
        /* <DEDUP_REMOVED lines=54> */
[--C-:B------:R-:W-:Y:S02]  /*8ec0*/  FADD.FTZ R5, R5, R82.reuse ;  /* 0x0000005205057221 */ /* 0x100fe40000010000 */
        /* <DEDUP_REMOVED lines=211> */
.L_x_6690:
        /* <DEDUP_REMOVED lines=34> */
.L_x_6733:
[----:B------:R-:W-:Y:S05]  /*9e20*/  BSYNC.RECONVERGENT B0 ;  /* 0x0000000000007941 */ /* 0x000fea0003800200 */
.L_x_6732:
        /* <DEDUP_REMOVED lines=26> */
.L_x_6735:
[----:B------:R-:W-:Y:S05]  /*9fd0*/  BSYNC.RECONVERGENT B0 ;  /* 0x0000000000007941 */ /* 0x000fea0003800200 */
.L_x_6734:
        /* <DEDUP_REMOVED lines=22> */
.L_x_6737:
        /* <DEDUP_REMOVED lines=51> */
.L_x_6736:
[----:B------:R-:W-:Y:S05]  /*a470*/  EXIT ;  /* 0x000000000000794d */ /* 0x000fea0003800000 */
.L_x_6738:
        /* <DEDUP_REMOVED lines=16> */
.L_x_10476:


//--------------------- .text._Z25selective_scan_bwd_kernelI32Selective_Scan_bwd_kernel_traitsILi32ELi16ELb0ELb0ELb1ELb0ELb0EffEEv12SSMParamsBwd --------------------------
	.section	.text._Z25selective_scan_bwd_kernelI32Selective_Scan_bwd_kernel_traitsILi32ELi16ELb0ELb0ELb1ELb0ELb0EffEEv12SSMParamsBwd,"ax",@progbits
	.align	128
        .global         _Z25selective_scan_bwd_kernelI32Selective_Scan_bwd_kernel_traitsILi32ELi16ELb0ELb0ELb1ELb0ELb0EffEEv12SSMParamsBwd
        .type           _Z25selective_scan_bwd_kernelI32Selective_Scan_bwd_kernel_traitsILi32ELi16ELb0ELb0ELb1ELb0ELb0EffEEv12SSMParamsBwd,@function
        .size           _Z25selective_scan_bwd_kernelI32Selective_Scan_bwd_kernel_traitsILi32ELi16ELb0ELb0ELb1ELb0ELb0EffEEv12SSMParamsBwd,(.L_x_10477 - _Z25selective_scan_bwd_kernelI32Selective_Scan_bwd_kernel_traitsILi32ELi16ELb0ELb0ELb1ELb0ELb0EffEEv12SSMParamsBwd)
        .other          _Z25selective_scan_bwd_kernelI32Selective_Scan_bwd_kernel_traitsILi32ELi16ELb0ELb0ELb1ELb0ELb0EffEEv12SSMParamsBwd,@"STO_CUDA_ENTRY STV_DEFAULT"
_Z25selective_scan_bwd_kernelI32Selective_Scan_bwd_kernel_traitsILi32ELi16ELb0ELb0ELb1ELb0ELb0EffEEv12SSMParamsBwd:
.text._Z25selective_scan_bwd_kernelI32Selective_Scan_bwd_kernel_traitsILi32ELi16ELb0ELb0ELb1ELb0ELb0EffEEv12SSMParamsBwd:
        /* <DEDUP_REMOVED lines=39> */
[----:B------:R-:W-:Y:S01]  /*0270*/  HFMA2 R86, -RZ, RZ, 0, 0 ;  /* 0x00000000ff567431 */ /* 0x000fe200000001ff */
[----:B------:R-:W-:-:S02]  /*0280*/  UIMAD UR7, UR27, UR17, UR7 ;  /* 0x000000111b0772a4 */ /* 0x000fc4000f8e0207 */
[----:B------:R-:W-:Y:S02]  /*0290*/  UIMAD.WIDE.U32 UR8, UR26, UR14, UR4 ;  /* 0x0000000e1a0872a5 */ /* 0x000fe4000f8e0004 */
[----:B------:R-:W-:Y:S01]  /*02a0*/  UIMAD.WIDE.U32 UR10, UR26, UR18, UR6 ;  /* 0x000000121a0a72a5 */ /* 0x000fe2000f8e0006 */
[----:B----4-:R-:W-:Y:S01]  /*02b0*/  MOV R6, RZ ;  /* 0x000000ff00067202 */ /* 0x010fe20000000f00 */
        /* <DEDUP_REMOVED lines=69> */
[----:B------:R-:W-:Y:S02]  /*0710*/  MOV R86, RZ ;  /* 0x000000ff00567202 */ /* 0x000fe40000000f00 */
[----:B------:R-:W-:Y:S01]  /*0720*/  MOV R88, RZ ;  /* 0x000000ff00587202 */ /* 0x000fe20000000f00 */
[----:B------:R-:W3:Y:S01]  /*0730*/  LDCU.64 UR22, c[0x0][0x3b8] ;  /* 0x00007700ff1677ac */ /* 0x000ee20008000a00 */
[----:B------:R-:W-:Y:S01]  /*0740*/  UMOV UR17, 0x400 ;  /* 0x0000040000117882 */ /* 0x000fe20000000000 */
[----:B--2---:R-:W-:Y:S02]  /*0750*/  UIMAD.WIDE.U32 UR8, UR26, UR10, URZ ;  /* 0x0000000a1a0872a5 */ /* 0x004fe4000f8e00ff */
[----:B---3--:R-:W-:-:S02]  /*0760*/  UIMAD.WIDE.U32 UR6, UR26, UR22, URZ ;  /* 0x000000161a0672a5 */ /* 0x008fc4000f8e00ff */
[----:B-1----:R-:W-:Y:S02]  /*0770*/  ULEA UR17, UR18, UR17, 0x18 ;  /* 0x0000001112117291 */ /* 0x002fe4000f8ec0ff */
[----:B------:R-:W-:Y:S02]  /*0780*/  UIMAD UR10, UR26, UR11, UR9 ;  /* 0x0000000b1a0a72a4 */ /* 0x000fe4000f8e0209 */
[----:B------:R-:W-:Y:S01]  /*0790*/  UIADD3 UR18, UPT, UPT, UR17, 0x850, URZ ;  /* 0x0000085011127890 */ /* 0x000fe2000fffe0ff */
[C---:B0-----:R-:W-:Y:S01]  /*07a0*/  SHF.L.U32 R3, R84.reuse, 0x4, RZ ;  /* 0x0000000454037819 */ /* 0x041fe200000006ff */
[----:B------:R-:W-:Y:S01]  /*07b0*/  UIMAD UR12, UR26, UR23, UR7 ;  /* 0x000000171a0c72a4 */ /* 0x000fe2000f8e0207 */
[C---:B------:R-:W-:Y:S01]  /*07c0*/  IADD3 R7, PT, PT, R84.reuse, 0x20, RZ ;  /* 0x0000002054077810 */ /* 0x040fe20007ffe0ff */
[----:B------:R-:W0:Y:S01]  /*07d0*/  LDCU UR11, c[0x0][0x394] ;  /* 0x00007280ff0b77ac */ /* 0x000e220008000800 */
[----:B------:R-:W-:Y:S02]  /*07e0*/  LOP3.LUT R5, R3, 0x3e00, RZ, 0xc0, !PT ;  /* 0x00003e0003057812 */ /* 0x000fe400078ec0ff */
        /* <DEDUP_REMOVED lines=14> */
[----:B------:R-:W-:Y:S02]  /*08d0*/  LOP3.LUT R82, R5, 0x1f, R84, 0xf8, !PT ;  /* 0x0000001f05527812 */ /* 0x000fe400078ef854 */
        /* <DEDUP_REMOVED lines=16> */
[----:B------:R-:W-:Y:S02]  /*09e0*/  LEA.HI R35, R35, R84, RZ, 0x1b ;  /* 0x0000005423237211 */ /* 0x000fe400078fd8ff */
[----:B------:R-:W-:Y:S02]  /*09f0*/  LOP3.LUT R180, R84, 0x1f, RZ, 0xc0, !PT ;  /* 0x0000001f54b47812 */ /* 0x000fe400078ec0ff */
        /* <DEDUP_REMOVED lines=14> */
[----:B------:R-:W-:Y:S02]  /*0ae0*/  LOP3.LUT R50, R82, 0x1e0, RZ, 0xfc, !PT ;  /* 0x000001e052327812 */ /* 0x000fe400078efcff */
[----:B------:R-:W-:-:S02]  /*0af0*/  LEA R81, R81, UR17, 0x2 ;  /* 0x0000001151517c11 */ /* 0x000fc4000f8e10ff */
[----:B------:R-:W-:Y:S01]  /*0b00*/  LEA R80, R80, UR18, 0x2 ;  /* 0x0000001250507c11 */ /* 0x000fe2000f8e10ff */
[----:B------:R-:W-:Y:S01]  /*0b10*/  UMOV UR18, UR20 ;  /* 0x0000001400127c82 */ /* 0x000fe20008000000 */
        /* <DEDUP_REMOVED lines=15> */
[----:B0-----:R-:W-:-:S06]  /*0c10*/  UMOV UR17, UR19 ;  /* 0x0000001300117c82 */ /* 0x001fcc0008000000 */
.L_x_6779:
        /* <DEDUP_REMOVED lines=56> */
[----:B------:R-:W-:Y:S02]  /*0fa0*/  P2R R99, PR, RZ, 0x1 ;  /* 0x00000001ff637803 */ /* 0x000fe40000000000 */
[----:B------:R-:W-:Y:S02]  /*0fb0*/  CS2R R92, SRZ ;  /* 0x00000000005c7805 */ /* 0x000fe4000001ff00 */
[C---:B-1----:R-:W-:Y:S01]  /*0fc0*/  IADD3 R22, PT, PT, R49.reuse, 0x20, RZ ;  /* 0x0000002031167810 */ /* 0x042fe20007ffe0ff */
[----:B------:R-:W-:Y:S01]  /*0fd0*/  HFMA2 R95, -RZ, RZ, 0, 0 ;  /* 0x00000000ff5f7431 */ /* 0x000fe200000001ff */
[C---:B------:R-:W-:Y:S02]  /*0fe0*/  IADD3 R6, PT, PT, R49.reuse, 0x80, RZ ;  /* 0x0000008031067810 */ /* 0x040fe40007ffe0ff */
[----:B------:R-:W-:Y:S01]  /*0ff0*/  MOV R90, RZ ;  /* 0x000000ff005a7202 */ /* 0x000fe20000000f00 */
[----:B------:R-:W-:Y:S01]  /*1000*/  HFMA2 R97, -RZ, RZ, 0, 0 ;  /* 0x00000000ff617431 */ /* 0x000fe200000001ff */
[----:B------:R-:W-:-:S02]  /*1010*/  LEA.HI.SX32 R48, R49, R49, 0x1b ;  /* 0x0000003131307211 */ /* 0x000fc400078fdaff */
[----:B------:R-:W-:Y:S01]  /*1020*/  MOV R100, RZ ;  /* 0x000000ff00647202 */ /* 0x000fe20000000f00 */
[----:B------:R-:W-:Y:S01]  /*1030*/  HFMA2 R102, -RZ, RZ, 0, 0 ;  /* 0x00000000ff667431 */ /* 0x000fe200000001ff */
[C---:B------:R-:W-:Y:S01]  /*1040*/  IADD3 R24, PT, PT, R49.reuse, 0x40, RZ ;  /* 0x0000004031187810 */ /* 0x040fe20007ffe0ff */
[----:B------:R-:W0:Y:S01]  /*1050*/  LDCU UR20, c[0x0][0x38c] ;  /* 0x00007180ff1477ac */ /* 0x000e220008000800 */
[C---:B------:R-:W-:Y:S02]  /*1060*/  IADD3 R26, PT, PT, R49.reuse, 0x60, RZ ;  /* 0x00000060311a7810 */ /* 0x040fe40007ffe0ff */
[-C--:B------:R-:W-:Y:S02]  /*1070*/  LEA.HI.SX32 R22, R22, R49.reuse, 0x1b ;  /* 0x0000003116167211 */ /* 0x080fe400078fdaff */
[----:B------:R-:W-:Y:S02]  /*1080*/  LEA.HI.SX32 R6, R6, R49, 0x1b ;  /* 0x0000003106067211 */ /* 0x000fe400078fdaff */
[----:B------:R-:W-:-:S02]  /*1090*/  IADD3 R28, PT, PT, R49, 0xa0, RZ ;  /* 0x000000a0311c7810 */ /* 0x000fc40007ffe0ff */
[----:B------:R-:W-:Y:S02]  /*10a0*/  LEA R48, R48, UR32, 0x2 ;  /* 0x0000002030307c11 */ /* 0x000fe4000f8e10ff */
[-C--:B------:R-:W-:Y:S02]  /*10b0*/  LEA.HI.SX32 R24, R24, R49.reuse, 0x1b ;  /* 0x0000003118187211 */ /* 0x080fe400078fdaff */
[----:B------:R-:W-:Y:S02]  /*10c0*/  LEA.HI.SX32 R26, R26, R49, 0x1b ;  /* 0x000000311a1a7211 */ /* 0x000fe400078fdaff */
[----:B------:R-:W-:Y:S02]  /*10d0*/  LEA R47, R22, UR32, 0x2 ;  /* 0x00000020162f7c11 */ /* 0x000fe4000f8e10ff */
[----:B------:R-:W-:Y:S02]  /*10e0*/  LEA R44, R6, UR32, 0x2 ;  /* 0x00000020062c7c11 */ /* 0x000fe4000f8e10ff */
[----:B------:R-:W-:-:S02]  /*10f0*/  IADD3 R6, PT, PT, R49, 0xc0, RZ ;  /* 0x000000c031067810 */ /* 0x000fc40007ffe0ff */
[-C--:B------:R-:W-:Y:S02]  /*1100*/  LEA.HI.SX32 R28, R28, R49.reuse, 0x1b ;  /* 0x000000311c1c7211 */ /* 0x080fe400078fdaff */
[----:B------:R-:W-:Y:S02]  /*1110*/  LEA R46, R24, UR32, 0x2 ;  /* 0x00000020182e7c11 */ /* 0x000fe4000f8e10ff */
[----:B------:R-:W-:Y:S02]  /*1120*/  LEA R45, R26, UR32, 0x2 ;  /* 0x000000201a2d7c11 */ /* 0x000fe4000f8e10ff */
[----:B------:R-:W-:Y:S02]  /*1130*/  IADD3 R22, PT, PT, R49, 0xe0, RZ ;  /* 0x000000e031167810 */ /* 0x000fe40007ffe0ff */
[----:B------:R-:W-:Y:S02]  /*1140*/  LEA.HI.SX32 R6, R6, R49, 0x1b ;  /* 0x0000003106067211 */ /* 0x000fe400078fdaff */
[----:B------:R-:W-:-:S02]  /*1150*/  LEA R43, R28, UR32, 0x2 ;  /* 0x000000201c2b7c11 */ /* 0x000fc4000f8e10ff */
[C---:B------:R-:W-:Y:S02]  /*1160*/  IADD3 R24, PT, PT, R49.reuse, 0x100, RZ ;  /* 0x0000010031187810 */ /* 0x040fe40007ffe0ff */
[C---:B------:R-:W-:Y:S02]  /*1170*/  IADD3 R26, PT, PT, R49.reuse, 0x120, RZ ;  /* 0x00000120311a7810 */ /* 0x040fe40007ffe0ff */
[----:B------:R-:W-:Y:S02]  /*1180*/  IADD3 R28, PT, PT, R49, 0x140, RZ ;  /* 0x00000140311c7810 */ /* 0x000fe40007ffe0ff */
[-C--:B------:R-:W-:Y:S02]  /*1190*/  LEA.HI.SX32 R22, R22, R49.reuse, 0x1b ;  /* 0x0000003116167211 */ /* 0x080fe400078fdaff */
[----:B------:R-:W-:Y:S02]  /*11a0*/  LEA R42, R6, UR32, 0x2 ;  /* 0x00000020062a7c11 */ /* 0x000fe4000f8e10ff */
[----:B------:R-:W-:-:S02]  /*11b0*/  LEA.HI.SX32 R24, R24, R49, 0x1b ;  /* 0x0000003118187211 */ /* 0x000fc400078fdaff */
[C---:B------:R-:W-:Y:S02]  /*11c0*/  IADD3 R6, PT, PT, R49.reuse, 0x180, RZ ;  /* 0x0000018031067810 */ /* 0x040fe40007ffe0ff */
[-C--:B------:R-:W-:Y:S02]  /*11d0*/  LEA.HI.SX32 R26, R26, R49.reuse, 0x1b ;  /* 0x000000311a1a7211 */ /* 0x080fe400078fdaff */
[----:B------:R-:W-:Y:S02]  /*11e0*/  LEA.HI.SX32 R28, R28, R49, 0x1b ;  /* 0x000000311c1c7211 */ /* 0x000fe400078fdaff */
[----:B------:R-:W-:Y:S02]  /*11f0*/  LEA R41, R22, UR32, 0x2 ;  /* 0x0000002016297c11 */ /* 0x000fe4000f8e10ff */
[----:B------:R-:W-:Y:S02]  /*1200*/  IADD3 R22, PT, PT, R49, 0x1e0, RZ ;  /* 0x000001e031167810 */ /* 0x000fe40007ffe0ff */
[----:B------:R-:W-:-:S02]  /*1210*/  LEA R40, R24, UR32, 0x2 ;  /* 0x0000002018287c11 */ /* 0x000fc4000f8e10ff */
[-C--:B------:R-:W-:Y:S02]  /*1220*/  LEA.HI.SX32 R6, R6, R49.reuse, 0x1b ;  /* 0x0000003106067211 */ /* 0x080fe400078fdaff */
[----:B------:R-:W-:Y:S02]  /*1230*/  LEA R39, R26, UR32, 0x2 ;  /* 0x000000201a277c11 */ /* 0x000fe4000f8e10ff */
[----:B------:R-:W-:Y:S02]  /*1240*/  LEA R38, R28, UR32, 0x2 ;  /* 0x000000201c267c11 */ /* 0x000fe4000f8e10ff */
[----:B------:R-:W-:Y:S02]  /*1250*/  LEA.HI.SX32 R22, R22, R49, 0x1b ;  /* 0x0000003116167211 */ /* 0x000fe400078fdaff */
[----:B------:R-:W-:Y:S02]  /*1260*/  LEA R36, R6, UR32, 0x2 ;  /* 0x0000002006247c11 */ /* 0x000fe4000f8e10ff */
[----:B------:R-:W-:-:S02]  /*1270*/  LEA R33, R22, UR32, 0x2 ;  /* 0x0000002016217c11 */ /* 0x000fc4000f8e10ff */
[----:B------:R-:W-:Y:S02]  /*1280*/  ISETP.GE.AND P0, PT, R82, UR23, PT ;  /* 0x0000001752007c0c */ /* 0x000fe4000bf06270 */
[----:B------:R-:W-:Y:S02]  /*1290*/  CS2R R6, SRZ ;  /* 0x0000000000067805 */ /* 0x000fe4000001ff00 */
[----:B------:R-:W-:Y:S02]  /*12a0*/  P2R R98, PR, RZ, 0x2 ;  /* 0x00000002ff627803 */ /* 0x000fe40000000000 */
[----:B------:R-:W-:Y:S02]  /*12b0*/  P2R R96, PR, RZ, 0x4 ;  /* 0x00000004ff607803 */ /* 0x000fe40000000000 */
[----:B------:R-:W-:Y:S02]  /*12c0*/  ISETP.GE.AND P1, PT, R62, UR23, PT ;  /* 0x000000173e007c0c */ /* 0x000fe4000bf26270 */
[----:B------:R-:W-:-:S02]  /*12d0*/  P2R R94, PR, RZ, 0x8 ;  /* 0x00000008ff5e7803 */ /* 0x000fc40000000000 */
[----:B------:R-:W-:Y:S02]  /*12e0*/  ISETP.GE.AND P2, PT, R63, UR23, PT ;  /* 0x000000173f007c0c */ /* 0x000fe4000bf46270 */
[----:B------:R-:W-:Y:S01]  /*12f0*/  ISETP.GE.AND P3, PT, R64, UR23, PT ;  /* 0x0000001740007c0c */ /* 0x000fe2000bf66270 */
[----:B--2---:R-:W-:Y:S04]  /*1300*/  STS [R48], R9 ;  /* 0x0000000930007388 */ /* 0x004fe80000000800 */
[----:B---3--:R1:W-:Y:S04]  /*1310*/  STS [R47+0x80], R0 ;  /* 0x000080002f007388 */ /* 0x0083e80000000800 */
[----:B----4-:R-:W-:Y:S01]  /*1320*/  STS [R46+0x100], R11 ;  /* 0x0001000b2e007388 */ /* 0x010fe20000000800 */
[----:B-1----:R-:W-:-:S03]  /*1330*/  IADD3 R0, PT, PT, R49, 0x160, RZ ;  /* 0x0000016031007810 */ /* 0x002fc60007ffe0ff */
[----:B------:R1:W-:Y:S01]  /*1340*/  STS [R45+0x180], R8 ;  /* 0x000180082d007388 */ /* 0x0003e20000000800 */
[----:B------:R-:W-:-:S03]  /*1350*/  LEA.HI.SX32 R0, R0, R49, 0x1b ;  /* 0x0000003100007211 */ /* 0x000fc600078fdaff */
[----:B------:R-:W-:Y:S01]  /*1360*/  STS [R44+0x200], R13 ;  /* 0x0002000d2c007388 */ /* 0x000fe20000000800 */
[----:B-1----:R-:W-:-:S03]  /*1370*/  IADD3 R8, PT, PT, R49, 0x1a0, RZ ;  /* 0x000001a031087810 */ /* 0x002fc60007ffe0ff */
[----:B------:R1:W-:Y:S01]  /*1380*/  STS [R43+0x280], R10 ;  /* 0x0002800a2b007388 */ /* 0x0003e20000000800 */
[----:B------:R-:W-:Y:S02]  /*1390*/  LEA R37, R0, UR32, 0x2 ;  /* 0x0000002000257c11 */ /* 0x000fe4000f8e10ff */
[-C--:B------:R-:W-:Y:S02]  /*13a0*/  LEA.HI.SX32 R8, R8, R49.reuse, 0x1b ;  /* 0x0000003108087211 */ /* 0x080fe400078fdaff */
[C---:B------:R-:W-:Y:S02]  /*13b0*/  SHF.L.U32 R0, R49.reuse, 0x4, RZ ;  /* 0x0000000431007819 */ /* 0x040fe400000006ff */
[----:B-1----:R-:W-:Y:S01]  /*13c0*/  IADD3 R10, PT, PT, R49, 0x1c0, RZ ;  /* 0x000001c0310a7810 */ /* 0x002fe20007ffe0ff */
[----:B------:R-:W-:Y:S03]  /*13d0*/  STS [R42+0x300], R15 ;  /* 0x0003000f2a007388 */ /* 0x000fe60000000800 */
[----:B------:R-:W-:Y:S01]  /*13e0*/  LEA.HI.SX32 R10, R10, R49, 0x1b ;  /* 0x000000310a0a7211 */ /* 0x000fe200078fdaff */
[----:B------:R-:W-:Y:S01]  /*13f0*/  STS [R41+0x380], R12 ;  /* 0x0003800c29007388 */ /* 0x000fe20000000800 */
[----:B------:R-:W-:-:S02]  /*1400*/  LEA R35, R8, UR32, 0x2 ;  /* 0x0000002008237c11 */ /* 0x000fc4000f8e10ff */
[----:B------:R-:W-:Y:S01]  /*1410*/  LEA.HI.SX32 R32, R0, R0, 0x1b ;  /* 0x0000000000207211 */ /* 0x000fe200078fdaff */
[----:B------:R-:W-:Y:S01]  /*1420*/  STS [R40+0x400], R17 ;  /* 0x0004001128007388 */ /* 0x000fe20000000800 */
[----:B------:R-:W-:-:S03]  /*1430*/  LEA R34, R10, UR32, 0x2 ;  /* 0x000000200a227c11 */ /* 0x000fc6000f8e10ff */
[----:B------:R1:W-:Y:S01]  /*1440*/  STS [R39+0x480], R14 ;  /* 0x0004800e27007388 */ /* 0x0003e20000000800 */
        /* <DEDUP_REMOVED lines=37> */
[----:B-1----:R-:W-:Y:S02]  /*16a0*/  CS2R R14, SRZ ;  /* 0x00000000000e7805 */ /* 0x002fe4000001ff00 */
[----:B------:R-:W-:-:S02]  /*16b0*/  CS2R R12, SRZ ;  /* 0x00000000000c7805 */ /* 0x000fc4000001ff00 */
        /* <DEDUP_REMOVED lines=18> */
[----:B-1----:R-:W-:Y:S02]  /*17e0*/  MOV R3, RZ ;  /* 0x000000ff00037202 */ /* 0x002fe40000000f00 */
[----:B------:R-:W-:Y:S02]  /*17f0*/  P2R R96, PR, RZ, 0x2 ;  /* 0x00000002ff607803 */ /* 0x000fe40000000000 */
[----:B------:R-:W-:Y:S01]  /*1800*/  ISETP.GE.AND P1, PT, R64, UR23, PT ;  /* 0x0000001740007c0c */ /* 0x000fe2000bf26270 */
[----:B------:R-:W-:Y:S01]  /*1810*/  HFMA2 R94, -RZ, RZ, 0, 0 ;  /* 0x00000000ff5e7431 */ /* 0x000fe200000001ff */
        /* <DEDUP_REMOVED lines=34> */
[----:B-1----:R-:W-:Y:S01]  /*1a40*/  MOV R7, RZ ;  /* 0x000000ff00077202 */ /* 0x002fe20000000f00 */
[----:B--2---:R-:W-:-:S04]  /*1a50*/  HFMA2 R0, -RZ, RZ, 0, 0 ;  /* 0x00000000ff007431 */ /* 0x004fc800000001ff */
[----:B------:R-:W2:Y:S01]  /*1a60*/  @!P0 LDG.E R3, desc[UR24][R4.64] ;  /* 0x0000001804038981 */ /* 0x000ea2000c1e1900 */
[----:B------:R-:W-:-:S03]  /*1a70*/  ISETP.GE.AND P0, PT, R63, UR23, PT ;  /* 0x000000173f007c0c */ /* 0x000fc6000bf06270 */
[----:B------:R-:W4:Y:S01]  /*1a80*/  @!P1 LDG.E R0, desc[UR24][R4.64+0x80] ;  /* 0x0000801804009981 */ /* 0x000f22000c1e1900 */
[----:B------:R-:W-:Y:S01]  /*1a90*/  ISETP.GE.AND P1, PT, R62, UR23, PT ;  /* 0x000000173e007c0c */ /* 0x000fe2000bf26270 */
[----:B------:R-:W-:Y:S01]  /*1aa0*/  HFMA2 R90, -RZ, RZ, 0, 0 ;  /* 0x00000000ff5a7431 */ /* 0x000fe200000001ff */
[----:B------:R-:W-:Y:S01]  /*1ab0*/  MOV R9, RZ ;  /* 0x000000ff00097202 */ /* 0x000fe20000000f00 */
[----:B---3--:R-:W-:Y:S01]  /*1ac0*/  HFMA2 R92, -RZ, RZ, 0, 0 ;  /* 0x00000000ff5c7431 */ /* 0x008fe200000001ff */
[----:B------:R-:W-:Y:S02]  /*1ad0*/  MOV R11, RZ ;  /* 0x000000ff000b7202 */ /* 0x000fe40000000f00 */
[----:B------:R-:W-:Y:S02]  /*1ae0*/  MOV R13, RZ ;  /* 0x000000ff000d7202 */ /* 0x000fe40000000f00 */
[----:B------:R-:W-:Y:S01]  /*1af0*/  MOV R15, RZ ;  /* 0x000000ff000f7202 */ /* 0x000fe20000000f00 */
[----:B------:R-:W3:Y:S01]  /*1b00*/  @!P0 LDG.E R7, desc[UR24][R4.64+0x100] ;  /* 0x0001001804078981 */ /* 0x000ee2000c1e1900 */
[----:B------:R-:W-:-:S03]  /*1b10*/  ISETP.GE.AND P0, PT, R61, UR23, PT ;  /* 0x000000173d007c0c */ /* 0x000fc6000bf06270 */
[----:B------:R-:W3:Y:S01]  /*1b20*/  @!P1 LDG.E R90, desc[UR24][R4.64+0x180] ;  /* 0x00018018045a9981 */ /* 0x000ee2000c1e1900 */
[----:B------:R-:W-:Y:S01]  /*1b30*/  ISETP.GE.AND P1, PT, R60, UR23, PT ;  /* 0x000000173c007c0c */ /* 0x000fe2000bf26270 */
[----:B------:R-:W-:Y:S02]  /*1b40*/  HFMA2 R97, -RZ, RZ, 0, 0 ;  /* 0x00000000ff617431 */ /* 0x000fe400000001ff */
        /* <DEDUP_REMOVED lines=10> */
[----:B------:R-:W-:Y:S01]  /*1bf0*/  ISETP.NE.AND P1, PT, R96, RZ, PT ;  /* 0x000000ff6000720c */ /* 0x000fe20003f25270 */
[----:B------:R-:W-:-:S08]  /*1c00*/  HFMA2 R96, -RZ, RZ, 0, 0 ;  /* 0x00000000ff607431 */ /* 0x000fd000000001ff */
[----:B------:R-:W3:Y:S01]  /*1c10*/  @!P0 LDG.E R13, desc[UR24][R4.64+0x400] ;  /* 0x00040018040d8981 */ /* 0x000ee2000c1e1900 */
[----:B------:R-:W-:Y:S02]  /*1c20*/  ISETP.NE.AND P0, PT, R98, RZ, PT ;  /* 0x000000ff6200720c */ /* 0x000fe40003f05270 */
[----:B------:R-:W-:Y:S01]  /*1c30*/  CS2R R98, SRZ ;  /* 0x0000000000627805 */ /* 0x000fe2000001ff00 */
[----:B------:R-:W3:Y:S05]  /*1c40*/  @!P1 LDG.E R15, desc[UR24][R4.64+0x500] ;  /* 0x00050018040f9981 */ /* 0x000eea000c1e1900 */
[----:B------:R-:W3:Y:S04]  /*1c50*/  @!P2 LDG.E R98, desc[UR24][R4.64+0x580] ;  /* 0x000580180462a981 */ /* 0x000ee8000c1e1900 */
[----:B------:R-:W3:Y:S04]  /*1c60*/  @!P5 LDG.E R99, desc[UR24][R4.64+0x700] ;  /* 0x000700180463d981 */ /* 0x000ee8000c1e1900 */
[----:B------:R-:W3:Y:S01]  /*1c70*/  @!P0 LDG.E R96, desc[UR24][R4.64+0x480] ;  /* 0x0004801804608981 */ /* 0x000ee2000c1e1900 */
[----:B0-----:R-:W-:Y:S01]  /*1c80*/  UISETP.GE.AND UP0, UPT, UR20, 0x1, UPT ;  /* 0x000000011400788c */ /* 0x001fe2000bf06270 */
[----:B------:R-:W-:-:S02]  /*1c90*/  HFMA2 R107, -RZ, RZ, 0, 0 ;  /* 0x00000000ff6b7431 */ /* 0x000fc400000001ff */
[----:B------:R-:W-:Y:S02]  /*1ca0*/  HFMA2 R111, -RZ, RZ, 0, 0 ;  /* 0x00000000ff6f7431 */ /* 0x000fe400000001ff */
[----:B------:R-:W-:Y:S02]  /*1cb0*/  HFMA2 R115, -RZ, RZ, 0, 0 ;  /* 0x00000000ff737431 */ /* 0x000fe400000001ff */
[----:B------:R-:W-:Y:S02]  /*1cc0*/  HFMA2 R119, -RZ, RZ, 0, 0 ;  /* 0x00000000ff777431 */ /* 0x000fe400000001ff */
[----:B------:R-:W-:Y:S02]  /*1cd0*/  HFMA2 R123, -RZ, RZ, 0, 0 ;  /* 0x00000000ff7b7431 */ /* 0x000fe400000001ff */
[----:B------:R-:W-:Y:S02]  /*1ce0*/  HFMA2 R127, -RZ, RZ, 0, 0 ;  /* 0x00000000ff7f7431 */ /* 0x000fe400000001ff */
[----:B------:R-:W-:-:S02]  /*1cf0*/  HFMA2 R131, -RZ, RZ, 0, 0 ;  /* 0x00000000ff837431 */ /* 0x000fc400000001ff */
[----:B------:R-:W-:Y:S01]  /*1d00*/  HFMA2 R135, -RZ, RZ, 0, 0 ;  /* 0x00000000ff877431 */ /* 0x000fe200000001ff */
[----:B------:R-:W-:Y:S02]  /*1d10*/  MOV R105, RZ ;  /* 0x000000ff00697202 */ /* 0x000fe40000000f00 */
[----:B------:R-:W-:Y:S02]  /*1d20*/  MOV R109, RZ ;  /* 0x000000ff006d7202 */ /* 0x000fe40000000f00 */
[----:B------:R-:W-:Y:S02]  /*1d30*/  MOV R113, RZ ;  /* 0x000000ff00717202 */ /* 0x000fe40000000f00 */
[----:B------:R-:W-:Y:S02]  /*1d40*/  MOV R117, RZ ;  /* 0x000000ff00757202 */ /* 0x000fe40000000f00 */
[----:B------:R-:W-:Y:S02]  /*1d50*/  MOV R121, RZ ;  /* 0x000000ff00797202 */ /* 0x000fe40000000f00 */
[----:B------:R-:W-:-:S02]  /*1d60*/  MOV R125, RZ ;  /* 0x000000ff007d7202 */ /* 0x000fc40000000f00 */
[----:B------:R-:W-:Y:S02]  /*1d70*/  MOV R129, RZ ;  /* 0x000000ff00817202 */ /* 0x000fe40000000f00 */
[----:B------:R-:W-:Y:S01]  /*1d80*/  MOV R133, RZ ;  /* 0x000000ff00857202 */ /* 0x000fe20000000f00 */
[----:B--2---:R-:W-:Y:S04]  /*1d90*/  STS [R48], R3 ;  /* 0x0000000330007388 */ /* 0x004fe80000000800 */
[----:B----4-:R-:W-:Y:S04]  /*1da0*/  STS [R47+0x80], R0 ;  /* 0x000080002f007388 */ /* 0x010fe80000000800 */
        /* <DEDUP_REMOVED lines=67> */
[----:B------:R-:W0:Y:S01]  /*21e0*/  LDC.64 R4, c[0x0][0x440] ;  /* 0x00011000ff047b82 */ /* 0x000e220000000a00 */
[----:B------:R-:W-:Y:S01]  /*21f0*/  UISETP.NE.AND UP0, UPT, UR11, 0x1, UPT ;  /* 0x000000010b00788c */ /* 0x000fe2000bf05270 */
[----:B------:R-:W-:Y:S01]  /*2200*/  ISETP.GE.AND P0, PT, R82, UR23, PT ;  /* 0x0000001752007c0c */ /* 0x000fe2000bf06270 */
[--C-:B------:R-:W-:Y:S01]  /*2210*/  FADD.FTZ R181, R122, R89.reuse ;  /* 0x000000597ab57221 */ /* 0x100fe20000010000 */
[--C-:B------:R-:W-:Y:S01]  /*2220*/  FADD.FTZ R108, R108, R89.reuse ;  /* 0x000000596c6c7221 */ /* 0x100fe20000010000 */
[--C-:B------:R-:W-:Y:S01]  /*2230*/  FADD.FTZ R169, R2, R89.reuse ;  /* 0x0000005902a97221 */ /* 0x100fe20000010000 */
[--C-:B------:R-:W-:Y:S01]  /*2240*/  FADD.FTZ R110, R110, R89.reuse ;  /* 0x000000596e6e7221 */ /* 0x100fe20000010000 */
[----:B------:R-:W-:Y:S01]  /*2250*/  PLOP3.LUT P4, PT, PT, PT, UP0, 0x80, 0x8 ;  /* 0x000000000008781c */ /* 0x000fe20003f8f008 */
        /* <DEDUP_REMOVED lines=8> */
[----:B------:R-:W2:Y:S01]  /*22e0*/  LDC.64 R8, c[0x0][0x4d8] ;  /* 0x00013600ff087b82 */ /* 0x000ea20000000a00 */
[----:B------:R-:W-:Y:S01]  /*22f0*/  ISETP.EQ.AND P4, PT, R84, RZ, P4 ;  /* 0x000000ff5400720c */ /* 0x000fe20002782270 */
[--C-:B------:R-:W-:Y:S01]  /*2300*/  FADD.FTZ R120, R120, R89.reuse ;  /* 0x0000005978787221 */ /* 0x100fe20000010000 */
[----:B------:R-:W-:Y:S01]  /*2310*/  P2R R184, PR, RZ, 0x1 ;  /* 0x00000001ffb87803 */ /* 0x000fe20000000000 */
        /* <DEDUP_REMOVED lines=13> */
.L_x_6778:
[----:B------:R-:W-:Y:S01]  /*23f0*/  MOV R2, R82 ;  /* 0x0000005200027202 */ /* 0x000fe20000000f00 */
[----:B------:R-:W-:Y:S01]  /*2400*/  HFMA2 R3, -RZ, RZ, 0, 0 ;  /* 0x00000000ff037431 */ /* 0x000fe200000001ff */
[----:B------:R-:W-:Y:S01]  /*2410*/  ISETP.GE.AND P2, PT, R64, UR23, PT ;  /* 0x0000001740007c0c */ /* 0x000fe2000bf46270 */
[----:B------:R-:W-:Y:S01]  /*2420*/  HFMA2 R124, -RZ, RZ, 0, 0 ;  /* 0x00000000ff7c7431 */ /* 0x000fe200000001ff */
[----:B------:R-:W-:Y:S01]  /*2430*/  ISETP.GE.AND P1, PT, R62, UR23, PT ;  /* 0x000000173e007c0c */ /* 0x000fe2000bf26270 */
[C---:B0-----:R-:W-:Y:S01]  /*2440*/  IMAD.WIDE.U32 R10, R185.reuse, UR34, R2 ;  /* 0x00000022b90a7c25 */ /* 0x041fe2000f8e0002 */
[----:B------:R-:W-:Y:S02]  /*2450*/  ISETP.GE.AND P3, PT, R60, UR23, PT ;  /* 0x000000173c007c0c */ /* 0x000fe4000bf66270 */
[----:B------:R-:W-:Y:S01]  /*2460*/  MOV R14, UR8 ;  /* 0x00000008000e7c02 */ /* 0x000fe20008000f00 */
[----:B------:R-:W-:Y:S01]  /*2470*/  IMAD R3, R185, UR35, R11 ;  /* 0x00000023b9037c24 */ /* 0x000fe2000f8e020b */
[----:B------:R-:W-:Y:S01]  /*2480*/  LEA R2, P0, R10, R85, 0x2 ;  /* 0x000000550a027211 */ /* 0x000fe200078010ff */
[----:B------:R-:W-:Y:S01]  /*2490*/  HFMA2 R126, -RZ, RZ, 0, 0 ;  /* 0x00000000ff7e7431 */ /* 0x000fe200000001ff */
[----:B------:R-:W-:-:S02]  /*24a0*/  MOV R189, RZ ;  /* 0x000000ff00bd7202 */ /* 0x000fc40000000f00 */
[----:B------:R-:W-:Y:S02]  /*24b0*/  LEA.HI.X R3, R10, R83, R3, 0x2, P0 ;  /* 0x000000530a037211 */ /* 0x000fe400000f1403 */
[----:B------:R-:W-:Y:S01]  /*24c0*/  ISETP.GE.AND P0, PT, R61, UR23, PT ;  /* 0x000000173d007c0c */ /* 0x000fe2000bf06270 */
[----:B------:R-:W-:Y:S01]  /*24d0*/  HFMA2 R128, -RZ, RZ, 0, 0 ;  /* 0x00000000ff807431 */ /* 0x000fe200000001ff */
[----:B------:R-:W-:Y:S01]  /*24e0*/  ISETP.GE.AND P5, PT, R63, UR23, PT ;  /* 0x000000173f007c0c */ /* 0x000fe2000bfa6270 */
[----:B---3--:R-:W3:Y:S01]  /*24f0*/  @!P2 LDG.E R124, desc[UR24][R2.64+0x80] ;  /* 0x00008018027ca981 */ /* 0x008ee2000c1e1900 */
[----:B------:R-:W-:Y:S02]  /*2500*/  ISETP.GE.AND P2, PT, R59, UR23, PT ;  /* 0x000000173b007c0c */ /* 0x000fe4000bf46270 */
[----:B------:R-:W-:Y:S01]  /*2510*/  MOV R191, RZ ;  /* 0x000000ff00bf7202 */ /* 0x000fe20000000f00 */
[----:B----4-:R-:W4:Y:S01]  /*2520*/  @!P1 LDG.E R126, desc[UR24][R2.64+0x180] ;  /* 0x00018018027e9981 */ /* 0x010f22000c1e1900 */
[----:B------:R-:W-:-:S02]  /*2530*/  MOV R13, UR10 ;  /* 0x0000000a000d7c02 */ /* 0x000fc40008000f00 */
[----:B------:R-:W-:Y:S01]  /*2540*/  MOV R12, R14 ;  /* 0x0000000e000c7202 */ /* 0x000fe20000000f00 */
[----:B------:R-:W2:Y:S01]  /*2550*/  @!P3 LDG.E R128, desc[UR24][R2.64+0x280] ;  /* 0x000280180280b981 */ /* 0x000ea2000c1e1900 */
[----:B------:R-:W-:Y:S02]  /*2560*/  ISETP.GE.AND P1, PT, R58, UR23, PT ;  /* 0x000000173a007c0c */ /* 0x000fe4000bf26270 */
[----:B------:R-:W-:Y:S01]  /*2570*/  ISETP.NE.AND P6, PT, R184, RZ, PT ;  /* 0x000000ffb800720c */ /* 0x000fe20003fc5270 */
[----:B------:R-:W2:Y:S01]  /*2580*/  @!P0 LDG.E R189, desc[UR24][R2.64+0x200] ;  /* 0x0002001802bd8981 */ /* 0x000ea2000c1e1900 */
[----:B------:R-:W-:Y:S01]  /*2590*/  ISETP.GE.AND P0, PT, R57, UR23, PT ;  /* 0x0000001739007c0c */ /* 0x000fe2000bf06270 */
[----:B------:R-:W-:Y:S01]  /*25a0*/  IMAD.WIDE.U32 R12, R185, UR28, R12 ;  /* 0x0000001cb90c7c25 */ /* 0x000fe2000f8e000c */
[----:B------:R-:W-:Y:S01]  /*25b0*/  MOV R187, RZ ;  /* 0x000000ff00bb7202 */ /* 0x000fe20000000f00 */
[----:B------:R-:W2:Y:S01]  /*25c0*/  @!P2 LDG.E R191, desc[UR24][R2.64+0x300] ;  /* 0x0003001802bfa981 */ /* 0x000ea2000c1e1900 */
[----:B------:R-:W-:-:S02]  /*25d0*/  ISETP.GE.AND P3, PT, R56, UR23, PT ;  /* 0x0000001738007c0c */ /* 0x000fc4000bf66270 */
[----:B------:R-:W-:Y:S01]  /*25e0*/  ISETP.GE.AND P2, PT, R55, UR23, PT ;  /* 0x0000001737007c0c */ /* 0x000fe2000bf46270 */
[----:B------:R-:W-:Y:S01]  /*25f0*/  HFMA2 R130, -RZ, RZ, 0, 0 ;  /* 0x00000000ff827431 */ /* 0x000fe200000001ff */
[----:B------:R-:W-:Y:S01]  /*2600*/  MOV R15, UR9 ;  /* 0x00000009000f7c02 */ /* 0x000fe20008000f00 */
[----:B------:R-:W-:Y:S01]  /*2610*/  IMAD R11, R185, UR29, R13 ;  /* 0x0000001db90b7c24 */ /* 0x000fe2000f8e020d */
[----:B------:R-:W4:Y:S01]  /*2620*/  @!P5 LDG.E R187, desc[UR24][R2.64+0x100] ;  /* 0x0001001802bbd981 */ /* 0x000f22000c1e1900 */
[----:B------:R-:W-:Y:S01]  /*2630*/  HFMA2 R193, -RZ, RZ, 0, 0 ;  /* 0x00000000ffc17431 */ /* 0x000fe200000001ff */
[----:B------:R-:W-:Y:S01]  /*2640*/  LEA R10, P5, R12, R4, 0x2 ;  /* 0x000000040c0a7211 */ /* 0x000fe200078a10ff */
[----:B------:R-:W-:Y:S01]  /*2650*/  HFMA2 R197, -RZ, RZ, 0, 0 ;  /* 0x00000000ffc57431 */ /* 0x000fe200000001ff */
[----:B------:R-:W-:Y:S01]  /*2660*/  MOV R15, RZ ;  /* 0x000000ff000f7202 */ /* 0x000fe20000000f00 */
[----:B------:R-:W2:Y:S01]  /*2670*/  @!P1 LDG.E R130, desc[UR24][R2.64+0x380] ;  /* 0x0003801802829981 */ /* 0x000ea2000c1e1900 */
[----:B------:R-:W-:-:S02]  /*2680*/  MOV R132, RZ ;  /* 0x000000ff00847202 */ /* 0x000fc40000000f00 */
[----:B------:R-:W-:Y:S01]  /*2690*/  LEA.HI.X R11, R12, R5, R11, 0x2, P5 ;  /* 0x000000050c0b7211 */ /* 0x000fe200028f140b */
[----:B------:R-:W2:Y:S01]  /*26a0*/  @!P0 LDG.E R193, desc[UR24][R2.64+0x400] ;  /* 0x0004001802c18981 */ /* 0x000ea2000c1e1900 */
[----:B------:R-:W-:Y:S02]  /*26b0*/  ISETP.GE.AND P1, PT, R54, UR23, PT ;  /* 0x0000001736007c0c */ /* 0x000fe4000bf26270 */
[----:B------:R-:W-:Y:S01]  /*26c0*/  ISETP.GE.AND P5, PT, R53, UR23, PT ;  /* 0x0000001735007c0c */ /* 0x000fe2000bfa6270 */
[----:B------:R-:W3:Y:S01]  /*26d0*/  @!P6 LDG.E R15, desc[UR24][R2.64] ;  /* 0x00000018020fe981 */ /* 0x000ee2000c1e1900 */
[----:B------:R-:W-:-:S03]  /*26e0*/  ISETP.GE.AND P0, PT, R52, UR23, PT ;  /* 0x0000001734007c0c */ /* 0x000fc6000bf06270 */
[----:B------:R-:W2:Y:S01]  /*26f0*/  @!P3 LDG.E R132, desc[UR24][R2.64+0x480] ;  /* 0x000480180284b981 */ /* 0x000ea2000c1e1900 */
[----:B------:R-:W-:-:S03]  /*2700*/  ISETP.GE.AND P3, PT, R51, UR23, PT ;  /* 0x0000001733007c0c */ /* 0x000fc6000bf66270 */
[----:B------:R-:W2:Y:S01]  /*2710*/  @!P2 LDG.E R197, desc[UR24][R2.64+0x500] ;  /* 0x0005001802c5a981 */ /* 0x000ea2000c1e1900 */
[----:B------:R-:W-:Y:S01]  /*2720*/  ISETP.GE.AND P2, PT, R50, UR23, PT ;  /* 0x0000001732007c0c */ /* 0x000fe2000bf46270 */
[----:B------:R-:W-:Y:S01]  /*2730*/  HFMA2 R199, -RZ, RZ, 0, 0 ;  /* 0x00000000ffc77431 */ /* 0x000fe200000001ff */
[----:B------:R-:W-:Y:S01]  /*2740*/  MOV R134, RZ ;  /* 0x000000ff00867202 */ /* 0x000fe20000000f00 */
[----:B------:R0:W2:Y:S01]  /*2750*/  LDG.E R14, desc[UR24][R10.64] ;  /* 0x000000180a0e7981 */ /* 0x0000a2000c1e1900 */
[----:B------:R-:W-:Y:S01]  /*2760*/  MOV R136, RZ ;  /* 0x000000ff00887202 */ /* 0x000fe20000000f00 */
[----:B------:R-:W-:Y:S01]  /*2770*/  HFMA2 R201, -RZ, RZ, 0, 0 ;  /* 0x00000000ffc97431 */ /* 0x000fe200000001ff */
[----:B------:R-:W-:Y:S01]  /*2780*/  MOV R140, RZ ;  /* 0x000000ff008c7202 */ /* 0x000fe20000000f00 */
[----:B------:R-:W2:Y:S04]  /*2790*/  @!P5 LDG.E R199, desc[UR24][R2.64+0x600] ;  /* 0x0006001802c7d981 */ /* 0x000ea8000c1e1900 */
[----:B------:R-:W2:Y:S04]  /*27a0*/  @!P1 LDG.E R134, desc[UR24][R2.64+0x580] ;  /* 0x0005801802869981 */ /* 0x000ea8000c1e1900 */
[----:B------:R-:W2:Y:S04]  /*27b0*/  @!P0 LDG.E R136, desc[UR24][R2.64+0x680] ;  /* 0x0006801802888981 */ /* 0x000ea8000c1e1900 */
[----:B------:R-:W2:Y:S04]  /*27c0*/  @!P3 LDG.E R201, desc[UR24][R2.64+0x700] ;  /* 0x0007001802c9b981 */ /* 0x000ea8000c1e1900 */
[----:B------:R1:W2:Y:S01]  /*27d0*/  @!P2 LDG.E R140, desc[UR24][R2.64+0x780] ;  /* 0x00078018028ca981 */ /* 0x0002a2000c1e1900 */
[----:B------:R-:W-:Y:S01]  /*27e0*/  MOV R12, UR6 ;  /* 0x00000006000c7c02 */ /* 0x000fe20008000f00 */
[----:B------:R-:W1:Y:S01]  /*27f0*/  S2UR UR20, SR_CgaCtaId ;  /* 0x00000000001479c3 */ /* 0x000e620000008800 */
[----:B0-----:R-:W-:-:S02]  /*2800*/  MOV R11, UR12 ;  /* 0x0000000c000b7c02 */ /* 0x001fc40008000f00 */
[----:B------:R-:W-:-:S05]  /*2810*/  MOV R10, R12 ;  /* 0x0000000c000a7202 */ /* 0x000fca0000000f00 */
[----:B------:R-:W-:Y:S01]  /*2820*/  IMAD.WIDE.U32 R10, R185, UR30, R10 ;  /* 0x0000001eb90a7c25 */ /* 0x000fe2000f8e000a */
[----:B------:R-:W-:-:S03]  /*2830*/  USHF.L.U32 UR33, UR11, 0x8, URZ ;  /* 0x000000080b217899 */ /* 0x000fc600080006ff */
[----:B------:R-:W-:Y:S01]  /*2840*/  IMAD R11, R185, UR31, R11 ;  /* 0x0000001fb90b7c24 */ /* 0x000fe2000f8e020b */
[----:B-1----:R-:W-:Y:S02]  /*2850*/  LEA R12, P0, R10, R6, 0x2 ;  /* 0x000000060a0c7211 */ /* 0x002fe400078010ff */
[----:B------:R-:W-:Y:S01]  /*2860*/  ISETP.NE.AND P1, PT, R84, RZ, PT ;  /* 0x000000ff5400720c */ /* 0x000fe20003f25270 */
[----:B------:R-:W-:Y:S01]  /*2870*/  UIADD3 UR19, UPT, UPT, UR33, -0x100, URZ ;  /* 0xffffff0021137890 */ /* 0x000fe2000fffe0ff */
[----:B------:R-:W-:Y:S02]  /*2880*/  MOV R13, UR7 ;  /* 0x00000007000d7c02 */ /* 0x000fe40008000f00 */
[----:B------:R-:W-:Y:S01]  /*2890*/  LEA.HI.X R13, R10, R7, R11, 0x2, P0 ;  /* 0x000000070a0d7211 */ /* 0x000fe200000f140b */
[----:B------:R-:W-:Y:S01]  /*28a0*/  ULOP3.LUT UR19, UR19, 0x100, URZ, 0xc0, !UPT ;  /* 0x0000010013137892 */ /* 0x000fe2000f8ec0ff */
[----:B------:R-:W-:-:S03]  /*28b0*/  UMOV UR32, 0x400 ;  /* 0x0000040000207882 */ /* 0x000fc60000000000 */
[----:B------:R0:W5:Y:S01]  /*28c0*/  LDG.E R195, desc[UR24][R12.64] ;  /* 0x000000180cc37981 */ /* 0x000162000c1e1900 */
[----:B------:R-:W-:Y:S01]  /*28d0*/  ULEA UR32, UR20, UR32, 0x18 ;  /* 0x0000002014207291 */ /* 0x000fe2000f8ec0ff */
[C---:B------:R-:W-:Y:S02]  /*28e0*/  ISETP.NE.AND P0, PT, R84.reuse, 0x1f, PT ;  /* 0x0000001f5400780c */ /* 0x040fe40003f05270 */
[----:B------:R-:W-:Y:S02]  /*28f0*/  IADD3 R3, PT, PT, R185, UR19, RZ ;  /* 0x00000013b9037c10 */ /* 0x000fe4000fffe0ff */
[----:B------:R-:W-:-:S04]  /*2900*/  @P1 IADD3 R3, PT, PT, R84, 0x200, RZ ;  /* 0x0000020054031810 */ /* 0x000fc80007ffe0ff */
[----:B------:R-:W-:Y:S01]  /*2910*/  LEA R3, R3, UR32, 0x2 ;  /* 0x0000002003037c11 */ /* 0x000fe2000f8e10ff */
[----:B------:R-:W-:Y:S01]  /*2920*/  BSSY.RECONVERGENT B0, `(.L_x_6741) ;  /* 0x0000050000007945 */ /* 0x000fe20003800200 */
[----:B---3--:R1:W-:Y:S04]  /*2930*/  STS [R48], R15 ;  /* 0x0000000f30007388 */ /* 0x0083e80000000800 */
[----:B------:R3:W-:Y:S04]  /*2940*/  STS [R47+0x80], R124 ;  /* 0x0000807c2f007388 */ /* 0x0007e80000000800 */
[----:B----4-:R-:W-:Y:S04]  /*2950*/  STS [R46+0x100], R187 ;  /* 0x000100bb2e007388 */ /* 0x010fe80000000800 */
[----:B------:R-:W-:Y:S01]  /*2960*/  STS [R45+0x180], R126 ;  /* 0x0001807e2d007388 */ /* 0x000fe20000000800 */
[----:B--2---:R-:W-:-:S03]  /*2970*/  FMUL.FTZ R2, R14, 1.4426950216293334961 ;  /* 0x3fb8aa3b0e027820 */ /* 0x004fc60000410000 */
[----:B------:R-:W-:Y:S04]  /*2980*/  STS [R44+0x200], R189 ;  /* 0x000200bd2c007388 */ /* 0x000fe80000000800 */
[----:B------:R-:W-:Y:S04]  /*2990*/  STS [R43+0x280], R128 ;  /* 0x000280802b007388 */ /* 0x000fe80000000800 */
[----:B------:R-:W-:Y:S01]  /*29a0*/  STS [R42+0x300], R191 ;  /* 0x000300bf2a007388 */ /* 0x000fe20000000800 */
[----:B------:R-:W-:-:S03]  /*29b0*/  FMUL.FTZ R138, R108, R2 ;  /* 0x000000026c8a7220 */ /* 0x000fc60000410000 */
[----:B------:R-:W-:Y:S04]  /*29c0*/  STS [R41+0x380], R130 ;  /* 0x0003808229007388 */ /* 0x000fe80000000800 */
[----:B------:R-:W-:Y:S04]  /*29d0*/  STS [R40+0x400], R193 ;  /* 0x000400c128007388 */ /* 0x000fe80000000800 */
[----:B------:R-:W-:Y:S04]  /*29e0*/  STS [R39+0x480], R132 ;  /* 0x0004808427007388 */ /* 0x000fe80000000800 */
[----:B------:R-:W-:Y:S04]  /*29f0*/  STS [R38+0x500], R197 ;  /* 0x000500c526007388 */ /* 0x000fe80000000800 */
[----:B------:R2:W-:Y:S04]  /*2a00*/  STS [R37+0x580], R134 ;  /* 0x0005808625007388 */ /* 0x0005e80000000800 */
[----:B------:R-:W-:Y:S01]  /*2a10*/  STS [R36+0x600], R199 ;  /* 0x000600c724007388 */ /* 0x000fe20000000800 */
[----:B-1----:R-:W-:-:S03]  /*2a20*/  FMUL.FTZ R15, R169, R2 ;  /* 0x00000002a90f7220 */ /* 0x002fc60000410000 */
[----:B------:R-:W-:Y:S01]  /*2a30*/  STS [R35+0x680], R136 ;  /* 0x0006808823007388 */ /* 0x000fe20000000800 */
[----:B------:R-:W1:Y:S01]  /*2a40*/  MUFU.EX2 R138, R138 ;  /* 0x0000008a008a7308 */ /* 0x000e620000000800 */
[-C--:B0-----:R-:W-:Y:S02]  /*2a50*/  FMUL.FTZ R13, R110, R2.reuse ;  /* 0x000000026e0d7220 */ /* 0x081fe40000410000 */
[----:B------:R-:W-:Y:S01]  /*2a60*/  STS [R34+0x700], R201 ;  /* 0x000700c922007388 */ /* 0x000fe20000000800 */
[-C--:B---3--:R-:W-:Y:S01]  /*2a70*/  FMUL.FTZ R124, R171, R2.reuse ;  /* 0x00000002ab7c7220 */ /* 0x088fe20000410000 */
[-C--:B--2---:R-:W-:Y:S01]  /*2a80*/  FMUL.FTZ R134, R173, R2.reuse ;  /* 0x00000002ad867220 */ /* 0x084fe20000410000 */
[-C--:B------:R-:W-:Y:S01]  /*2a90*/  FMUL.FTZ R150, R114, R2.reuse ;  /* 0x0000000272967220 */ /* 0x080fe20000410000 */
[----:B------:R0:W-:Y:S01]  /*2aa0*/  STS [R33+0x780], R140 ;  /* 0x0007808c21007388 */ /* 0x0001e20000000800 */
        /* <DEDUP_REMOVED lines=8> */
[-C--:B0-----:R-:W-:Y:S01]  /*2b30*/  FMUL.FTZ R140, R179, R2.reuse ;  /* 0x00000002b38c7220 */ /* 0x081fe20000410000 */
[----:B------:R-:W0:Y:S01]  /*2b40*/  MUFU.EX2 R15, R15 ;  /* 0x0000000f000f7308 */ /* 0x000e220000000800 */
[----:B------:R-:W-:Y:S01]  /*2b50*/  FMUL.FTZ R10, R112, R2 ;  /* 0x00000002700a7220 */ /* 0x000fe20000410000 */
[----:B------:R-:W-:-:S02]  /*2b60*/  NOP ;  /* 0x0000000000007918 */ /* 0x000fc40000000000 */
[----:B------:R-:W2:Y:S01]  /*2b70*/  MUFU.EX2 R13, R13 ;  /* 0x0000000d000d7308 */ /* 0x000ea20000000800 */
[----:B------:R3:W4:Y:S03]  /*2b80*/  LDS R182, [R32] ;  /* 0x0000000020b67984 */ /* 0x0007260000000800 */
        /* <DEDUP_REMOVED lines=24> */
[----:B------:R1:W0:Y:S01]  /*2d10*/  MUFU.EX2 R136, R10 ;  /* 0x0000000a00887308 */ /* 0x0002220000000800 */
[----:B------:R3:W0:Y:S04]  /*2d20*/  LDS R130, [R32+0x38] ;  /* 0x0000380020827984 */ /* 0x0006280000000800 */
[----:B------:R3:W0:Y:S04]  /*2d30*/  LDS R12, [R32+0x3c] ;  /* 0x00003c00200c7984 */ /* 0x0006280000000800 */
[----:B-1----:R3:W1:Y:S04]  /*2d40*/  LDS R10, [R32+0x24] ;  /* 0x00002400200a7984 */ /* 0x0026680000000800 */
[----:B------:R3:W-:Y:S01]  /*2d50*/  STS [R3+0x12c8], R138 ;  /* 0x0012c88a03007388 */ /* 0x0007e20000000800 */
[----:B------:R-:W-:Y:S06]  /*2d60*/  BAR.SYNC.DEFER_BLOCKING 0x0 ;  /* 0x0000000000007b1d */ /* 0x000fec0000010000 */
[----:B--2-4-:R-:W-:Y:S05]  /*2d70*/  @P0 BRA `(.L_x_6742) ;  /* 0x0000000000200947 */ /* 0x014fea0003800000 */
[----:B------:R-:W-:Y:S01]  /*2d80*/  UISETP.NE.AND UP0, UPT, UR11, UR42, UPT ;  /* 0x0000002a0b00728c */ /* 0x000fe2000bf05270 */
[----:B------:R-:W-:-:S08]  /*2d90*/  MOV R217, 0x3f800000 ;  /* 0x3f80000000d97802 */ /* 0x000fd00000000f00 */
[----:B------:R-:W-:Y:S05]  /*2da0*/  BRA.U !UP0, `(.L_x_6743) ;  /* 0x00000001081c7547 */ /* 0x000fea000b800000 */
[----:B------:R-:W-:-:S06]  /*2db0*/  ULOP3.LUT UR19, UR33, 0x100, URZ, 0xc0, !UPT ;  /* 0x0000010021137892 */ /* 0x000fcc000f8ec0ff */
[----:B------:R-:W-:-:S04]  /*2dc0*/  IADD3 R2, PT, PT, R185, UR19, RZ ;  /* 0x00000013b9027c10 */ /* 0x000fc8000fffe0ff */
[----:B------:R-:W-:-:S05]  /*2dd0*/  LEA R2, R2, UR32, 0x2 ;  /* 0x0000002002027c11 */ /* 0x000fca000f8e10ff */
[----:B------:R4:W2:Y:S01]  /*2de0*/  LDS R217, [R2+0x12c8] ;  /* 0x0012c80002d97984 */ /* 0x0008a20000000800 */
[----:B------:R-:W-:Y:S05]  /*2df0*/  BRA `(.L_x_6743) ;  /* 0x0000000000087947 */ /* 0x000fea0003800000 */
.L_x_6742:
[----:B------:R-:W-:-:S06]  /*2e00*/  LEA R217, R84, UR32, 0x2 ;  /* 0x0000002054d97c11 */ /* 0x000fcc000f8e10ff */
[----:B------:R-:W2:Y:S02]  /*2e10*/  LDS R217, [R217+0x1acc] ;  /* 0x001acc00d9d97984 */ /* 0x000ea40000000800 */
.L_x_6743:
[----:B------:R-:W-:Y:S05]  /*2e20*/  BSYNC.RECONVERGENT B0 ;  /* 0x0000000000007941 */ /* 0x000fea0003800200 */
.L_x_6741:
[----:B----4-:R-:W4:Y:S01]  /*2e30*/  @P4 LDC R2, c[0x0][0x38c] ;  /* 0x0000e300ff024b82 */ /* 0x010f220000000800 */
[----:B------:R-:W-:Y:S01]  /*2e40*/  VOTEU.ANY UP0, P4 ;  /* 0x0000000000ff7886 */ /* 0x000fe20002000100 */
[----:B---3--:R-:W-:Y:S01]  /*2e50*/  HFMA2 R3, -RZ, RZ, 0, 4.76837158203125e-07 ;  /* 0x00000008ff037431 */ /* 0x008fe200000001ff */
[----:B------:R-:W-:-:S03]  /*2e60*/  MOV R190, RZ ;  /* 0x000000ff00be7202 */ /* 0x000fc60000000f00 */
[----:B------:R-:W-:-:S06]  /*2e70*/  @UP0 UIADD3 UR19, UPT, UPT, UR11, -0x2, URZ ;  /* 0xfffffffe0b130890 */ /* 0x000fcc000fffe0ff */
[----:B----4-:R-:W-:-:S04]  /*2e80*/  @P4 IMAD R2, R2, UR19, R185 ;  /* 0x0000001302024c24 */ /* 0x010fc8000f8e02b9 */
[----:B------:R-:W-:-:S05]  /*2e90*/  @P4 IMAD.WIDE R2, R2, R3, UR4 ;  /* 0x0000000402024e25 */ /* 0x000fca000f8e0203 */
[----:B------:R3:W4:Y:S01]  /*2ea0*/  @P4 LDG.E R190, desc[UR24][R2.64+0x4] ;  /* 0x0000041802be4981 */ /* 0x000722000c1e1900 */
[----:B------:R-:W-:Y:S01]  /*2eb0*/  FMUL.FTZ R193, R31, R108 ;  /* 0x0000006c1fc17220 */ /* 0x000fe20000410000 */
[----:B------:R-:W-:Y:S01]  /*2ec0*/  FMUL.FTZ R188, R30, R169 ;  /* 0x000000a91ebc7220 */ /* 0x000fe20000410000 */
[----:B------:R-:W-:Y:S01]  /*2ed0*/  FMUL.FTZ R186, R29, R110 ;  /* 0x0000006e1dba7220 */ /* 0x000fe20000410000 */
[----:B0-----:R-:W-:Y:S01]  /*2ee0*/  FMUL.FTZ R126, R138, R15 ;  /* 0x0000000f8a7e7220 */ /* 0x001fe20000410000 */
        /* <DEDUP_REMOVED lines=26> */
[----:B------:R-:W-:Y:S01]  /*3090*/  ISETP.GE.AND P0, PT, R49, 0x1, PT ;  /* 0x000000013100780c */ /* 0x000fe20003f06270 */
[C---:B------:R-:W-:Y:S01]  /*30a0*/  FMUL.FTZ R187, R146.reuse, R187 ;  /* 0x000000bb92bb7220 */ /* 0x040fe20000410000 */
[C---:B-----5:R-:W-:Y:S01]  /*30b0*/  FMUL.FTZ R191, R195.reuse, R12 ;  /* 0x0000000cc3bf7220 */ /* 0x060fe20000410000 */
[----:B------:R-:W-:Y:S01]  /*30c0*/  FFMA.FTZ R128, R146, R128, R229 ;  /* 0x0000008092807223 */ /* 0x000fe200000100e5 */
[C---:B------:R-:W-:Y:S01]  /*30d0*/  FMUL.FTZ R243, R195.reuse, R130 ;  /* 0x00000082c3f37220 */ /* 0x040fe20000410000 */
[----:B------:R-:W-:Y:S01]  /*30e0*/  FMUL.FTZ R187, R144, R187 ;  /* 0x000000bb90bb7220 */ /* 0x000fe20000410000 */
[----:B------:R-:W-:Y:S01]  /*30f0*/  FMUL.FTZ R192, R106, R191 ;  /* 0x000000bf6ac07220 */ /* 0x000fe20000410000 */
[----:B------:R-:W-:Y:S01]  /*3100*/  FFMA.FTZ R128, R144, R128, R233 ;  /* 0x0000008090807223 */ /* 0x000fe200000100e9 */
[----:B------:R-:W-:Y:S01]  /*3110*/  FMUL.FTZ R243, R104, R243 ;  /* 0x000000f368f37220 */ /* 0x000fe20000410000 */
[C---:B------:R-:W-:Y:S01]  /*3120*/  FMUL.FTZ R187, R142.reuse, R187 ;  /* 0x000000bb8ebb7220 */ /* 0x040fe20000410000 */
[C---:B------:R-:W-:Y:S01]  /*3130*/  FMUL.FTZ R239, R195.reuse, R166 ;  /* 0x000000a6c3ef7220 */ /* 0x040fe20000410000 */
        /* <DEDUP_REMOVED lines=17> */
[C---:B------:R-:W-:Y:S01]  /*3250*/  FMUL.FTZ R201, R195.reuse, R160 ;  /* 0x000000a0c3c97220 */ /* 0x040fe20000410000 */
[C---:B------:R-:W-:Y:S01]  /*3260*/  FMUL.FTZ R194, R174.reuse, R187 ;  /* 0x000000bbaec27220 */ /* 0x040fe20000410000 */
[C---:B--2---:R-:W-:Y:S01]  /*3270*/  FMUL.FTZ R187, R174.reuse, R217 ;  /* 0x000000d9aebb7220 */ /* 0x044fe20000410000 */
[----:B------:R-:W-:Y:S01]  /*3280*/  FFMA.FTZ R189, R174, R128, R219 ;  /* 0x00000080aebd7223 */ /* 0x000fe200000100db */
[----:B-1----:R-:W-:Y:S01]  /*3290*/  FMUL.FTZ R128, R195, R10 ;  /* 0x0000000ac3807220 */ /* 0x002fe20000410000 */
[----:B------:R-:W-:Y:S01]  /*32a0*/  FMUL.FTZ R199, R97, R196 ;  /* 0x000000c461c77220 */ /* 0x000fe20000410000 */
[----:B---3--:R-:W-:Y:S01]  /*32b0*/  SHFL.UP PT, R3, R194, 0x1, RZ ;  /* 0x04200000c2037989 */ /* 0x008fe200000e00ff */
[----:B------:R-:W-:Y:S01]  /*32c0*/  FMUL.FTZ R187, R172, R187 ;  /* 0x000000bbacbb7220 */ /* 0x000fe20000410000 */
[----:B------:R-:W-:Y:S01]  /*32d0*/  FMUL.FTZ R213, R99, R128 ;  /* 0x0000008063d57220 */ /* 0x000fe20000410000 */
[----:B------:R-:W-:Y:S01]  /*32e0*/  FMUL.FTZ R128, R195, R156 ;  /* 0x0000009cc3807220 */ /* 0x000fe20000410000 */
[----:B------:R-:W0:Y:S01]  /*32f0*/  SHFL.UP PT, R2, R189, 0x1, RZ ;  /* 0x04200000bd027989 */ /* 0x000e2200000e00ff */
[----:B------:R-:W-:Y:S01]  /*3300*/  FMUL.FTZ R187, R164, R187 ;  /* 0x000000bba4bb7220 */ /* 0x000fe20000410000 */
[----:B------:R-:W-:Y:S01]  /*3310*/  FMUL.FTZ R201, R96, R201 ;  /* 0x000000c960c97220 */ /* 0x000fe20000410000 */
[----:B------:R-:W-:Y:S01]  /*3320*/  FMUL.FTZ R203, R95, R128 ;  /* 0x000000805fcb7220 */ /* 0x000fe20000410000 */
[C---:B------:R-:W-:Y:S01]  /*3330*/  FMUL.FTZ R196, R195.reuse, R154 ;  /* 0x0000009ac3c47220 */ /* 0x040fe20000410000 */
[----:B------:R-:W-:Y:S01]  /*3340*/  FMUL.FTZ R187, R162, R187 ;  /* 0x000000bba2bb7220 */ /* 0x000fe20000410000 */
[C---:B------:R-:W-:Y:S01]  /*3350*/  FMUL.FTZ R249, R195.reuse, R178 ;  /* 0x000000b2c3f97220 */ /* 0x040fe20000410000 */
[----:B------:R-:W-:Y:S01]  /*3360*/  FMUL.FTZ R251, R195, R152 ;  /* 0x00000098c3fb7220 */ /* 0x000fe20000410000 */
[----:B------:R-:W-:Y:S01]  /*3370*/  FMUL.FTZ R191, R93, R196 ;  /* 0x000000c45dbf7220 */ /* 0x000fe20000410000 */
[----:B------:R-:W-:Y:S01]  /*3380*/  FMUL.FTZ R187, R140, R187 ;  /* 0x000000bb8cbb7220 */ /* 0x000fe20000410000 */
[----:B------:R-:W-:Y:S01]  /*3390*/  ISETP.NE.AND P2, PT, R180, 0x1f, PT ;  /* 0x0000001fb400780c */ /* 0x000fe20003f45270 */
[----:B------:R-:W-:Y:S01]  /*33a0*/  UISETP.GE.AND UP0, UPT, UR11, UR42, UPT ;  /* 0x0000002a0b00728c */ /* 0x000fe2000bf06270 */
[----:B------:R-:W-:Y:S01]  /*33b0*/  ISETP.NE.AND P5, PT, R84, RZ, PT ;  /* 0x000000ff5400720c */ /* 0x000fe20003fa5270 */
[----:B------:R-:W-:Y:S01]  /*33c0*/  FMUL.FTZ R187, R142, R187 ;  /* 0x000000bb8ebb7220 */ /* 0x000fe20000410000 */
[----:B------:R-:W-:Y:S01]  /*33d0*/  UMOV UR19, UR21 ;  /* 0x0000001500137c82 */ /* 0x000fe20008000000 */
[----:B------:R-:W-:Y:S02]  /*33e0*/  BSSY.RECONVERGENT B0, `(.L_x_6744) ;  /* 0x00000fb000007945 */ /* 0x000fe40003800200 */
[----:B------:R-:W-:-:S04]  /*33f0*/  FMUL.FTZ R187, R144, R187 ;  /* 0x000000bb90bb7220 */ /* 0x000fc80000410000 */
[----:B------:R-:W-:Y:S01]  /*3400*/  FMUL.FTZ R187, R146, R187 ;  /* 0x000000bb92bb7220 */ /* 0x000fe20000410000 */
[C---:B0-----:R-:W-:Y:S01]  /*3410*/  FFMA.FTZ R2, R194.reuse, R2, R189 ;  /* 0x00000002c2027223 */ /* 0x041fe200000100bd */
[----:B------:R-:W-:Y:S02]  /*3420*/  @P0 FMUL.FTZ R194, R194, R3 ;  /* 0x00000003c2c20220 */ /* 0x000fe40000410000 */
[----:B------:R-:W-:Y:S02]  /*3430*/  FMUL.FTZ R187, R148, R187 ;  /* 0x000000bb94bb7220 */ /* 0x000fe40000410000 */
[----:B------:R-:W-:Y:S01]  /*3440*/  FSEL R3, R189, R2, !P0 ;  /* 0x00000002bd037208 */ /* 0x000fe20004000000 */
[C---:B------:R-:W-:Y:S01]  /*3450*/  FMUL.FTZ R2, R195.reuse, R132 ;  /* 0x00000084c3027220 */ /* 0x040fe20000410000 */
[----:B------:R-:W-:Y:S01]  /*3460*/  FMUL.FTZ R189, R195, R176 ;  /* 0x000000b0c3bd7220 */ /* 0x000fe20000410000 */
[----:B------:R-:W-:Y:S01]  /*3470*/  FMUL.FTZ R187, R150, R187 ;  /* 0x000000bb96bb7220 */ /* 0x000fe20000410000 */
[----:B------:R-:W-:Y:S01]  /*3480*/  SHFL.UP PT, R245, R194, 0x2, RZ ;  /* 0x04400000c2f57989 */ /* 0x000fe200000e00ff */
[----:B------:R-:W-:Y:S01]  /*3490*/  FMUL.FTZ R241, R103, R2 ;  /* 0x0000000267f17220 */ /* 0x000fe20000410000 */
[----:B------:R-:W-:Y:S01]  /*34a0*/  FFMA.FTZ R2, R174, R192, R243 ;  /* 0x000000c0ae027223 */ /* 0x000fe200000100f3 */
[----:B------:R-:W-:Y:S01]  /*34b0*/  FMUL.FTZ R189, R94, R189 ;  /* 0x000000bd5ebd7220 */ /* 0x000fe20000410000 */
[----:B------:R-:W-:Y:S01]  /*34c0*/  FMUL.FTZ R187, R134, R187 ;  /* 0x000000bb86bb7220 */ /* 0x000fe20000410000 */
[----:B------:R-:W-:Y:S01]  /*34d0*/  ISETP.GE.AND P0, PT, R49, 0x2, PT ;  /* 0x000000023100780c */ /* 0x000fe20003f06270 */
[----:B------:R-:W-:-:S02]  /*34e0*/  FFMA.FTZ R2, R172, R2, R241 ;  /* 0x00000002ac027223 */ /* 0x000fc400000100f1 */
[----:B------:R-:W-:Y:S01]  /*34f0*/  FMUL.FTZ R247, R136, R187 ;  /* 0x000000bb88f77220 */ /* 0x000fe20000410000 */
[----:B------:R-:W-:Y:S01]  /*3500*/  FMUL.FTZ R187, R92, R249 ;  /* 0x000000f95cbb7220 */ /* 0x000fe20000410000 */
[----:B------:R-:W-:Y:S02]  /*3510*/  FFMA.FTZ R2, R164, R2, R239 ;  /* 0x00000002a4027223 */ /* 0x000fe400000100ef */
[----:B------:R-:W-:Y:S01]  /*3520*/  FMUL.FTZ R196, R124, R247 ;  /* 0x000000f77cc47220 */ /* 0x000fe20000410000 */
[----:B------:R-:W-:Y:S01]  /*3530*/  FMUL.FTZ R247, R195, R182 ;  /* 0x000000b6c3f77220 */ /* 0x000fe20000410000 */
[----:B------:R-:W-:Y:S02]  /*3540*/  FFMA.FTZ R2, R162, R2, R237 ;  /* 0x00000002a2027223 */ /* 0x000fe400000100ed */
[----:B------:R-:W-:Y:S02]  /*3550*/  FMUL.FTZ R196, R13, R196 ;  /* 0x000000c40dc47220 */ /* 0x000fe40000410000 */
[----:B------:R-:W-:-:S02]  /*3560*/  FFMA.FTZ R2, R140, R2, R231 ;  /* 0x000000028c027223 */ /* 0x000fc400000100e7 */
[----:B------:R-:W-:Y:S02]  /*3570*/  FMUL.FTZ R196, R15, R196 ;  /* 0x000000c40fc47220 */ /* 0x000fe40000410000 */
[----:B------:R-:W-:Y:S02]  /*3580*/  FFMA.FTZ R126, R142, R2, R213 ;  /* 0x000000028e7e7223 */ /* 0x000fe400000100d5 */
[----:B------:R-:W0:Y:S02]  /*3590*/  SHFL.UP PT, R2, R3, 0x2, RZ ;  /* 0x0440000003027989 */ /* 0x000e2400000e00ff */
[----:B------:R-:W-:Y:S02]  /*35a0*/  FFMA.FTZ R126, R144, R126, R197 ;  /* 0x0000007e907e7223 */ /* 0x000fe400000100c5 */
[----:B------:R-:W1:Y:S02]  /*35b0*/  SHFL.DOWN PT, R249, R196, 0x1, 0x1f ;  /* 0x08201f00c4f97f89 */ /* 0x000e6400000e0000 */
[----:B------:R-:W-:-:S04]  /*35c0*/  FFMA.FTZ R126, R146, R126, R199 ;  /* 0x0000007e927e7223 */ /* 0x000fc800000100c7 */
[----:B------:R-:W-:-:S04]  /*35d0*/  FFMA.FTZ R126, R148, R126, R201 ;  /* 0x0000007e947e7223 */ /* 0x000fc800000100c9 */
[----:B------:R-:W-:-:S04]  /*35e0*/  FFMA.FTZ R126, R150, R126, R203 ;  /* 0x0000007e967e7223 */ /* 0x000fc800000100cb */
[----:B------:R-:W-:-:S04]  /*35f0*/  FFMA.FTZ R126, R134, R126, R189 ;  /* 0x0000007e867e7223 */ /* 0x000fc800000100bd */
[----:B------:R-:W-:Y:S01]  /*3600*/  FFMA.FTZ R128, R136, R126, R191 ;  /* 0x0000007e88807223 */ /* 0x000fe200000100bf */
[----:B------:R-:W-:Y:S01]  /*3610*/  FMUL.FTZ R126, R90, R251 ;  /* 0x000000fb5a7e7220 */ /* 0x000fe20000410000 */
[C---:B0-----:R-:W-:Y:S01]  /*3620*/  FFMA.FTZ R2, R194.reuse, R2, R3 ;  /* 0x00000002c2027223 */ /* 0x041fe20000010003 */
[----:B------:R-:W-:Y:S01]  /*3630*/  @P0 FMUL.FTZ R194, R194, R245 ;  /* 0x000000f5c2c20220 */ /* 0x000fe20000410000 */
[----:B------:R-:W-:Y:S01]  /*3640*/  FFMA.FTZ R198, R124, R128, R187 ;  /* 0x000000807cc67223 */ /* 0x000fe200000100bb */
[----:B------:R-:W-:Y:S01]  /*3650*/  FMUL.FTZ R128, R0, R247 ;  /* 0x000000f700807220 */ /* 0x000fe20000410000 */
[----:B-1----:R-:W-:Y:S01]  /*3660*/  @P2 FMUL.FTZ R200, R249, R196 ;  /* 0x000000c4f9c82220 */ /* 0x002fe20000410000 */
[----:B------:R-:W-:Y:S01]  /*3670*/  FSEL R3, R3, R2, !P0 ;  /* 0x0000000203037208 */ /* 0x000fe20004000000 */
[----:B------:R-:W-:Y:S01]  /*3680*/  FFMA.FTZ R198, R13, R198, R126 ;  /* 0x000000c60dc67223 */ /* 0x000fe2000001007e */
[----:B------:R-:W-:Y:S01]  /*3690*/  SHFL.UP PT, R247, R194, 0x4, RZ ;  /* 0x04800000c2f77989 */ /* 0x000fe200000e00ff */
[----:B------:R-:W-:-:S02]  /*36a0*/  ISETP.GE.AND P0, PT, R49, 0x4, PT ;  /* 0x000000043100780c */ /* 0x000fc40003f06270 */
[----:B------:R-:W-:Y:S01]  /*36b0*/  FFMA.FTZ R198, R15, R198, R128 ;  /* 0x000000c60fc67223 */ /* 0x000fe20000010080 */
[----:B------:R-:W0:Y:S04]  /*36c0*/  SHFL.UP PT, R2, R3, 0x4, RZ ;  /* 0x0480000003027989 */ /* 0x000e2800000e00ff */
[----:B------:R-:W1:Y:S01]  /*36d0*/  SHFL.DOWN PT, R202, R198, 0x1, 0x1f ;  /* 0x08201f00c6ca7f89 */ /* 0x000e6200000e0000 */
[----:B------:R-:W-:Y:S01]  /*36e0*/  MOV R245, R198 ;  /* 0x000000c600f57202 */ /* 0x000fe20000000f00 */
[----:B0-----:R-:W-:-:S04]  /*36f0*/  FFMA.FTZ R2, R194, R2, R3 ;  /* 0x00000002c2027223 */ /* 0x001fc80000010003 */
[----:B------:R-:W-:Y:S01]  /*3700*/  @P0 FMUL.FTZ R194, R194, R247 ;  /* 0x000000f7c2c20220 */ /* 0x000fe20000410000 */
[----:B-1----:R-:W-:Y:S01]  /*3710*/  @P2 FFMA.FTZ R245, R196, R202, R245 ;  /* 0x000000cac4f52223 */ /* 0x002fe200000100f5 */
[----:B------:R-:W-:-:S03]  /*3720*/  FSEL R3, R3, R2, !P0 ;  /* 0x0000000203037208 */ /* 0x000fc60004000000 */
[----:B------:R-:W-:Y:S01]  /*3730*/  SHFL.UP PT, R247, R194, 0x8, RZ ;  /* 0x05000000c2f77989 */ /* 0x000fe200000e00ff */
[----:B------:R-:W-:Y:S02]  /*3740*/  @P2 MOV R196, R200 ;  /* 0x000000c800c42202 */ /* 0x000fe40000000f00 */
[----:B------:R-:W-:Y:S01]  /*3750*/  ISETP.GT.U32.AND P2, PT, R180, 0x1d, PT ;  /* 0x0000001db400780c */ /* 0x000fe20003f44070 */
[----:B------:R-:W0:Y:S01]  /*3760*/  SHFL.UP PT, R2, R3, 0x8, RZ ;  /* 0x0500000003027989 */ /* 0x000e2200000e00ff */
[----:B------:R-:W-:-:S03]  /*3770*/  ISETP.GE.AND P0, PT, R49, 0x8, PT ;  /* 0x000000083100780c */ /* 0x000fc60003f06270 */
[----:B------:R-:W1:Y:S04]  /*3780*/  SHFL.DOWN PT, R249, R196, 0x2, 0x1f ;  /* 0x08401f00c4f97f89 */ /* 0x000e6800000e0000 */
[----:B------:R-:W2:Y:S01]  /*3790*/  SHFL.DOWN PT, R200, R245, 0x2, 0x1f ;  /* 0x08401f00f5c87f89 */ /* 0x000ea200000e0000 */
[----:B0-----:R-:W-:-:S05]  /*37a0*/  FFMA.FTZ R2, R194, R2, R3 ;  /* 0x00000002c2027223 */ /* 0x001fca0000010003 */
[----:B------:R-:W-:Y:S01]  /*37b0*/  @P0 FMUL.FTZ R194, R194, R247 ;  /* 0x000000f7c2c20220 */ /* 0x000fe20000410000 */
[----:B-1----:R-:W-:Y:S01]  /*37c0*/  @!P2 FMUL.FTZ R198, R196, R249 ;  /* 0x000000f9c4c6a220 */ /* 0x002fe20000410000 */
[----:B------:R-:W-:-:S03]  /*37d0*/  FSEL R249, R3, R2, !P0 ;  /* 0x0000000203f97208 */ /* 0x000fc60004000000 */
[----:B------:R-:W-:Y:S01]  /*37e0*/  SHFL.UP PT, R3, R194, 0x10, RZ ;  /* 0x06000000c2037989 */ /* 0x000fe200000e00ff */
[----:B--2---:R-:W-:Y:S01]  /*37f0*/  @!P2 FFMA.FTZ R245, R196, R200, R245 ;  /* 0x000000c8c4f5a223 */ /* 0x004fe200000100f5 */
[----:B------:R-:W-:Y:S02]  /*3800*/  @!P2 MOV R196, R198 ;  /* 0x000000c600c4a202 */ /* 0x000fe40000000f00 */
[----:B------:R-:W0:Y:S01]  /*3810*/  SHFL.UP PT, R2, R249, 0x10, RZ ;  /* 0x06000000f9027989 */ /* 0x000e2200000e00ff */
[----:B------:R-:W-:Y:S02]  /*3820*/  ISETP.GT.U32.AND P2, PT, R180, 0x1b, PT ;  /* 0x0000001bb400780c */ /* 0x000fe40003f44070 */
[----:B------:R-:W-:Y:S01]  /*3830*/  ISETP.GE.AND P0, PT, R49, 0x10, PT ;  /* 0x000000103100780c */ /* 0x000fe20003f06270 */
[----:B------:R-:W1:Y:S04]  /*3840*/  SHFL.DOWN PT, R247, R196, 0x4, 0x1f ;  /* 0x08801f00c4f77f89 */ /* 0x000e6800000e0000 */
[----:B------:R-:W2:Y:S01]  /*3850*/  SHFL.DOWN PT, R202, R245, 0x4, 0x1f ;  /* 0x08801f00f5ca7f89 */ /* 0x000ea200000e0000 */
[----:B0-----:R-:W-:-:S07]  /*3860*/  FFMA.FTZ R2, R194, R2, R249 ;  /* 0x00000002c2027223 */ /* 0x001fce00000100f9 */
[----:B------:R-:W-:Y:S01]  /*3870*/  @P0 FMUL.FTZ R194, R194, R3 ;  /* 0x00000003c2c20220 */ /* 0x000fe20000410000 */
[----:B-1----:R-:W-:Y:S01]  /*3880*/  @!P2 FMUL.FTZ R200, R196, R247 ;  /* 0x000000f7c4c8a220 */ /* 0x002fe20000410000 */
[----:B------:R-:W-:Y:S01]  /*3890*/  FSEL R198, R249, R2, !P0 ;  /* 0x00000002f9c67208 */ /* 0x000fe20004000000 */
[----:B------:R-:W-:-:S03]  /*38a0*/  HFMA2 R2, -RZ, RZ, 1.875, 0 ;  /* 0x3f800000ff027431 */ /* 0x000fc600000001ff */
[----:B------:R-:W-:Y:S01]  /*38b0*/  SHFL.UP PT, R194, R194, 0x1, RZ ;  /* 0x04200000c2c27989 */ /* 0x000fe200000e00ff */
[----:B--2---:R-:W-:Y:S01]  /*38c0*/  @!P2 FFMA.FTZ R245, R196, R202, R245 ;  /* 0x000000cac4f5a223 */ /* 0x004fe200000100f5 */
[----:B------:R-:W-:Y:S02]  /*38d0*/  @!P2 MOV R196, R200 ;  /* 0x000000c800c4a202 */ /* 0x000fe40000000f00 */
[----:B------:R-:W-:Y:S01]  /*38e0*/  SHFL.UP PT, R3, R198, 0x1, RZ ;  /* 0x04200000c6037989 */ /* 0x000fe200000e00ff */
[----:B------:R-:W-:Y:S02]  /*38f0*/  PLOP3.LUT P0, PT, PT, PT, UP0, 0x80, 0x8 ;  /* 0x000000000008781c */ /* 0x000fe40003f0f008 */
[----:B------:R-:W-:Y:S01]  /*3900*/  ISETP.GT.U32.AND P2, PT, R180, 0x17, PT ;  /* 0x00000017b400780c */ /* 0x000fe20003f44070 */
[----:B------:R-:W-:Y:S01]  /*3910*/  SHFL.DOWN PT, R247, R196, 0x8, 0x1f ;  /* 0x09001f00c4f77f89 */ /* 0x000fe200000e0000 */
[----:B------:R-:W-:-:S03]  /*3920*/  ISETP.NE.OR P0, PT, R84, RZ, P0 ;  /* 0x000000ff5400720c */ /* 0x000fc60000705670 */
[----:B------:R-:W0:Y:S08]  /*3930*/  SHFL.DOWN PT, R202, R245, 0x8, 0x1f ;  /* 0x09001f00f5ca7f89 */ /* 0x000e3000000e0000 */
[----:B0-----:R-:W-:Y:S01]  /*3940*/  @!P2 FFMA.FTZ R245, R196, R202, R245 ;  /* 0x000000cac4f5a223 */ /* 0x001fe200000100f5 */
[----:B----4-:R0:W1:Y:S02]  /*3950*/  SHFL.IDX PT, R200, R190, RZ, 0x1f ;  /* 0x00001fffbec87589 */ /* 0x01006400000e0000 */
[----:B0-----:R-:W-:Y:S01]  /*3960*/  @!P0 LEA R190, R185, UR32, 0x3 ;  /* 0x00000020b9be8c11 */ /* 0x001fe2000f8e18ff */
[----:B-1----:R-:W-:Y:S01]  /*3970*/  @P1 FFMA.FTZ R200, R194, R200, R3 ;  /* 0x000000c8c2c81223 */ /* 0x002fe20000010003 */
[----:B------:R-:W-:Y:S01]  /*3980*/  MOV R3, RZ ;  /* 0x000000ff00037202 */ /* 0x000fe20000000f00 */
[----:B------:R-:W-:-:S02]  /*3990*/  @!P2 FMUL.FTZ R194, R196, R247 ;  /* 0x000000f7c4c2a220 */ /* 0x000fc40000410000 */
[----:B------:R-:W-:-:S03]  /*39a0*/  FFMA.FTZ R138, R138, R200, R193 ;  /* 0x000000c88a8a7223 */ /* 0x000fc600000100c1 */
[----:B------:R-:W-:Y:S01]  /*39b0*/  @!P0 LDS.64 R2, [R190+0x1b48] ;  /* 0x001b4800be028984 */ /* 0x000fe20000000a00 */
[----:B------:R-:W-:Y:S01]  /*39c0*/  @!P2 MOV R196, R194 ;  /* 0x000000c200c4a202 */ /* 0x000fe20000000f00 */
[-C--:B------:R-:W-:Y:S01]  /*39d0*/  FFMA.FTZ R193, R15, R138.reuse, R188 ;  /* 0x0000008a0fc17223 */ /* 0x080fe200000100bc */
[----:B------:R-:W-:Y:S01]  /*39e0*/  FMUL.FTZ R247, R182, R138 ;  /* 0x0000008ab6f77220 */ /* 0x000fe20000410000 */
[----:B------:R-:W-:Y:S02]  /*39f0*/  ISETP.GT.U32.AND P0, PT, R180, 0xf, PT ;  /* 0x0000000fb400780c */ /* 0x000fe40003f04070 */
[----:B------:R-:W0:Y:S01]  /*3a00*/  SHFL.DOWN PT, R249, R196, 0x10, 0x1f ;  /* 0x0a001f00c4f97f89 */ /* 0x000e2200000e0000 */
[-C--:B------:R-:W-:Y:S01]  /*3a10*/  FMUL.FTZ R182, R152, R193.reuse ;  /* 0x000000c198b67220 */ /* 0x080fe20000410000 */
[----:B------:R-:W-:Y:S01]  /*3a20*/  FFMA.FTZ R152, R13, R193, R186 ;  /* 0x000000c10d987223 */ /* 0x000fe200000100ba */
[----:B------:R-:W-:Y:S01]  /*3a30*/  FFMA.FTZ R247, R0, R247, RZ ;  /* 0x000000f700f77223 */ /* 0x000fe200000100ff */
[----:B------:R-:W1:Y:S02]  /*3a40*/  SHFL.DOWN PT, R186, R245, 0x10, 0x1f ;  /* 0x0a001f00f5ba7f89 */ /* 0x000e6400000e0000 */
[----:B------:R-:W-:Y:S01]  /*3a50*/  FFMA.FTZ R205, R124, R152, R205 ;  /* 0x000000987ccd7223 */ /* 0x000fe200000100cd */
[----:B------:R-:W-:Y:S01]  /*3a60*/  FFMA.FTZ R247, R90, R182, R247 ;  /* 0x000000b65af77223 */ /* 0x000fe200000100f7 */
[----:B------:R-:W-:-:S02]  /*3a70*/  FMUL.FTZ R178, R178, R152 ;  /* 0x00000098b2b27220 */ /* 0x000fc40000410000 */
[-C--:B------:R-:W-:Y:S01]  /*3a80*/  FMUL.FTZ R182, R154, R205.reuse ;  /* 0x000000cd9ab67220 */ /* 0x080fe20000410000 */
[----:B------:R-:W-:Y:S01]  /*3a90*/  FFMA.FTZ R154, R136, R205, R207 ;  /* 0x000000cd889a7223 */ /* 0x000fe200000100cf */
[----:B------:R-:W-:-:S03]  /*3aa0*/  FFMA.FTZ R178, R92, R178, R247 ;  /* 0x000000b25cb27223 */ /* 0x000fc600000100f7 */
[----:B------:R-:W-:Y:S01]  /*3ab0*/  FMUL.FTZ R176, R176, R154 ;  /* 0x0000009ab0b07220 */ /* 0x000fe20000410000 */
[----:B------:R-:W-:Y:S01]  /*3ac0*/  FFMA.FTZ R247, R93, R182, R178 ;  /* 0x000000b65df77223 */ /* 0x000fe200000100b2 */
[----:B------:R-:W-:-:S03]  /*3ad0*/  FFMA.FTZ R207, R134, R154, R209 ;  /* 0x0000009a86cf7223 */ /* 0x000fc600000100d1 */
[----:B------:R-:W-:Y:S01]  /*3ae0*/  FFMA.FTZ R178, R94, R176, R247 ;  /* 0x000000b05eb27223 */ /* 0x000fe200000100f7 */
[-C--:B------:R-:W-:Y:S01]  /*3af0*/  FMUL.FTZ R182, R156, R207.reuse ;  /* 0x000000cf9cb67220 */ /* 0x080fe20000410000 */
[----:B------:R-:W-:Y:S01]  /*3b00*/  FFMA.FTZ R156, R150, R207, R211 ;  /* 0x000000cf969c7223 */ /* 0x000fe200000100d3 */
[----:B0-----:R-:W-:Y:S02]  /*3b10*/  @!P0 FMUL.FTZ R176, R196, R249 ;  /* 0x000000f9c4b08220 */ /* 0x001fe40000410000 */
[----:B------:R-:W-:Y:S01]  /*3b20*/  FFMA.FTZ R211, R95, R182, R178 ;  /* 0x000000b65fd37223 */ /* 0x000fe200000100b2 */
[-C--:B------:R-:W-:Y:S01]  /*3b30*/  FFMA.FTZ R209, R148, R156.reuse, R227 ;  /* 0x0000009c94d17223 */ /* 0x080fe200000100e3 */
[----:B------:R-:W-:Y:S01]  /*3b40*/  FMUL.FTZ R160, R160, R156 ;  /* 0x0000009ca0a07220 */ /* 0x000fe20000410000 */
[----:B-1----:R-:W-:Y:S01]  /*3b50*/  @!P0 FFMA.FTZ R245, R196, R186, R245 ;  /* 0x000000bac4f58223 */ /* 0x002fe200000100f5 */
[----:B------:R-:W-:Y:S01]  /*3b60*/  @!P0 MOV R196, R176 ;  /* 0x000000b000c48202 */ /* 0x000fe20000000f00 */
[-C--:B------:R-:W-:Y:S01]  /*3b70*/  FMUL.FTZ R176, R158, R209.reuse ;  /* 0x000000d19eb07220 */ /* 0x080fe20000410000 */
[----:B------:R-:W-:Y:S01]  /*3b80*/  FFMA.FTZ R160, R96, R160, R211 ;  /* 0x000000a060a07223 */ /* 0x000fe200000100d3 */
[----:B------:R-:W-:Y:S01]  /*3b90*/  FFMA.FTZ R158, R146, R209, R229 ;  /* 0x000000d1929e7223 */ /* 0x000fe200000100e5 */
[----:B------:R-:W-:Y:S01]  /*3ba0*/  SHFL.DOWN PT, R247, R245, 0x1, 0x1f ;  /* 0x08201f00f5f77f89 */ /* 0x000fe200000e0000 */
[----:B------:R-:W-:Y:S01]  /*3bb0*/  ISETP.NE.AND P0, PT, R84, 0x1f, PT ;  /* 0x0000001f5400780c */ /* 0x000fe20003f05270 */
[----:B------:R-:W-:Y:S01]  /*3bc0*/  FFMA.FTZ R229, R97, R176, R160 ;  /* 0x000000b061e57223 */ /* 0x000fe200000100a0 */
[-C--:B------:R-:W-:Y:S01]  /*3bd0*/  FFMA.FTZ R211, R144, R158.reuse, R233 ;  /* 0x0000009e90d37223 */ /* 0x080fe200000100e9 */
[----:B------:R-:W-:Y:S01]  /*3be0*/  SHFL.IDX PT, R249, R3, RZ, 0x1f ;  /* 0x00001fff03f97589 */ /* 0x000fe200000e0000 */
[----:B------:R-:W-:Y:S01]  /*3bf0*/  FMUL.FTZ R11, R11, R158 ;  /* 0x0000009e0b0b7220 */ /* 0x000fe20000410000 */
[----:B------:R-:W-:Y:S01]  /*3c00*/  FMUL.FTZ R233, R195, R156 ;  /* 0x0000009cc3e97220 */ /* 0x000fe20000410000 */
[----:B------:R-:W-:Y:S01]  /*3c10*/  FFMA.FTZ R160, R142, R211, R235 ;  /* 0x000000d38ea07223 */ /* 0x000fe200000100eb */
[----:B------:R-:W0:Y:S01]  /*3c20*/  SHFL.DOWN PT, R178, R196, 0x1, 0x1f ;  /* 0x08201f00c4b27f89 */ /* 0x000e2200000e0000 */
[----:B------:R-:W-:Y:S01]  /*3c30*/  FFMA.FTZ R182, R98, R11, R229 ;  /* 0x0000000b62b67223 */ /* 0x000fe200000100e5 */
[----:B------:R-:W-:Y:S01]  /*3c40*/  FMUL.FTZ R10, R10, R211 ;  /* 0x000000d30a0a7220 */ /* 0x000fe20000410000 */
[-C--:B------:R-:W-:Y:S01]  /*3c50*/  FFMA.FTZ R215, R140, R160.reuse, R215 ;  /* 0x000000a08cd77223 */ /* 0x080fe200000100d7 */
[----:B------:R-:W-:Y:S01]  /*3c60*/  SHFL.IDX PT, R227, R245, RZ, 0x1f ;  /* 0x00001ffff5e37589 */ /* 0x000fe200000e0000 */
[----:B------:R-:W-:Y:S01]  /*3c70*/  FMUL.FTZ R170, R170, R160 ;  /* 0x000000a0aaaa7220 */ /* 0x000fe20000410000 */
[----:B------:R-:W-:Y:S01]  /*3c80*/  FFMA.FTZ R229, R99, R10, R182 ;  /* 0x0000000a63e57223 */ /* 0x000fe200000100b6 */
[-C--:B------:R-:W-:Y:S01]  /*3c90*/  FMUL.FTZ R182, R168, R215.reuse ;  /* 0x000000d7a8b67220 */ /* 0x080fe20000410000 */
[----:B------:R-:W1:Y:S01]  /*3ca0*/  SHFL.IDX PT, R176, R196, RZ, 0x1f ;  /* 0x00001fffc4b07589 */ /* 0x000e6200000e0000 */
[----:B------:R-:W-:Y:S01]  /*3cb0*/  FFMA.FTZ R168, R162, R215, R225 ;  /* 0x000000d7a2a87223 */ /* 0x000fe200000100e1 */
[----:B------:R-:W-:Y:S01]  /*3cc0*/  FFMA.FTZ R170, R100, R170, R229 ;  /* 0x000000aa64aa7223 */ /* 0x000fe200000100e5 */
[----:B------:R-:W-:Y:S01]  /*3cd0*/  FMUL.FTZ R233, R96, R233 ;  /* 0x000000e960e97220 */ /* 0x000fe20000410000 */
[----:B------:R-:W-:Y:S01]  /*3ce0*/  MOV R10, R84 ;  /* 0x00000054000a7202 */ /* 0x000fe20000000f00 */
[----:B------:R-:W-:Y:S01]  /*3cf0*/  FFMA.FTZ R223, R164, R168, R223 ;  /* 0x000000a8a4df7223 */ /* 0x000fe200000100df */
[----:B------:R-:W-:Y:S01]  /*3d00*/  FFMA.FTZ R225, R101, R182, R170 ;  /* 0x000000b665e17223 */ /* 0x000fe200000100aa */
[----:B------:R-:W-:-:S02]  /*3d10*/  HFMA2 R11, -RZ, RZ, 0, 0 ;  /* 0x00000000ff0b7431 */ /* 0x000fc400000001ff */
[-C--:B------:R-:W-:Y:S01]  /*3d20*/  FFMA.FTZ R170, R172, R223.reuse, R221 ;  /* 0x000000dfacaa7223 */ /* 0x080fe200000100dd */
[----:B------:R-:W-:Y:S01]  /*3d30*/  FMUL.FTZ R221, R195, R138 ;  /* 0x0000008ac3dd7220 */ /* 0x000fe20000410000 */
[----:B------:R-:W-:Y:S01]  /*3d40*/  FMUL.FTZ R132, R132, R223 ;  /* 0x000000df84847220 */ /* 0x000fe20000410000 */
[----:B------:R-:W-:-:S04]  /*3d50*/  IMAD.WIDE.U32 R10, R8, UR27, R10 ;  /* 0x0000001b080a7c25 */ /* 0x000fc8000f8e000a */
[-C--:B------:R-:W-:Y:S01]  /*3d60*/  FFMA.FTZ R219, R174, R170.reuse, R219 ;  /* 0x000000aaaedb7223 */ /* 0x080fe200000100db */
[----:B------:R-:W-:Y:S01]  /*3d70*/  FMUL.FTZ R130, R130, R170 ;  /* 0x000000aa82827220 */ /* 0x000fe20000410000 */
[----:B0-----:R-:W-:Y:S01]  /*3d80*/  @P0 FFMA.FTZ R249, R178, R249, R247 ;  /* 0x000000f9b2f90223 */ /* 0x001fe200000100f7 */
[----:B------:R-:W-:Y:S01]  /*3d90*/  @!P5 LEA R178, R185, UR32, 0x3 ;  /* 0x00000020b9b2dc11 */ /* 0x000fe2000f8e18ff */
[----:B------:R-:W-:Y:S01]  /*3da0*/  FMUL.FTZ R235, R195, R219 ;  /* 0x000000dbc3eb7220 */ /* 0x000fe20000410000 */
[----:B------:R-:W-:Y:S02]  /*3db0*/  IMAD R11, R9, UR27, R11 ;  /* 0x0000001b090b7c24 */ /* 0x000fe4000f8e020b */
[----:B------:R-:W-:Y:S01]  /*3dc0*/  FFMA.FTZ R217, R249, R217, R192 ;  /* 0x000000d9f9d97223 */ /* 0x000fe200000100c0 */
[----:B------:R-:W-:Y:S01]  /*3dd0*/  FMUL.FTZ R12, R12, R219 ;  /* 0x000000db0c0c7220 */ /* 0x000fe20000410000 */
[----:B------:R-:W-:Y:S01]  /*3de0*/  FMUL.FTZ R235, R106, R235 ;  /* 0x000000eb6aeb7220 */ /* 0x000fe20000410000 */
[----:B------:R-:W-:-:S04]  /*3df0*/  IMAD.WIDE.U32 R10, R87, UR36, R10 ;  /* 0x00000024570a7c25 */ /* 0x000fc8000f8e000a */
[C---:B-1----:R-:W-:Y:S01]  /*3e00*/  FFMA.FTZ R3, R176.reuse, R3, R227 ;  /* 0x00000003b0037223 */ /* 0x042fe200000100e3 */
[----:B------:R-:W-:Y:S01]  /*3e10*/  FMUL.FTZ R2, R176, R2 ;  /* 0x00000002b0027220 */ /* 0x000fe20000410000 */
[----:B------:R-:W-:Y:S01]  /*3e20*/  FMUL.FTZ R176, R166, R168 ;  /* 0x000000a8a6b07220 */ /* 0x000fe20000410000 */
[----:B------:R-:W-:Y:S01]  /*3e30*/  FFMA.FTZ R166, R174, R217, R243 ;  /* 0x000000d9aea67223 */ /* 0x000fe200000100f3 */
[C---:B------:R-:W-:Y:S02]  /*3e40*/  FMUL.FTZ R227, R195.reuse, R154 ;  /* 0x0000009ac3e37220 */ /* 0x040fe40000410000 */
[----:B------:R0:W-:Y:S01]  /*3e50*/  @!P5 STS.64 [R178+0x1b48], R2 ;  /* 0x001b4802b200d388 */ /* 0x0001e20000000a00 */
[----:B------:R-:W-:Y:S01]  /*3e60*/  FFMA.FTZ R241, R172, R166, R241 ;  /* 0x000000a6acf17223 */ /* 0x000fe200000100f1 */
[----:B------:R-:W-:Y:S01]  /*3e70*/  FFMA.FTZ R176, R102, R176, R225 ;  /* 0x000000b066b07223 */ /* 0x000fe200000100e1 */
[C---:B------:R-:W-:Y:S01]  /*3e80*/  FMUL.FTZ R225, R195.reuse, R193 ;  /* 0x000000c1c3e17220 */ /* 0x040fe20000410000 */
[----:B------:R-:W-:Y:S01]  /*3e90*/  FMUL.FTZ R227, R94, R227 ;  /* 0x000000e35ee37220 */ /* 0x000fe20000410000 */
[----:B------:R-:W-:Y:S01]  /*3ea0*/  FFMA.FTZ R239, R164, R241, R239 ;  /* 0x000000f1a4ef7223 */ /* 0x000fe200000100ef */
[----:B------:R-:W-:Y:S01]  /*3eb0*/  FMUL.FTZ R164, R0, R221 ;  /* 0x000000dd00a47220 */ /* 0x000fe20000410000 */
[C---:B------:R-:W-:Y:S01]  /*3ec0*/  FMUL.FTZ R221, R195.reuse, R152 ;  /* 0x00000098c3dd7220 */ /* 0x040fe20000410000 */
[----:B------:R-:W-:Y:S01]  /*3ed0*/  FMUL.FTZ R225, R90, R225 ;  /* 0x000000e15ae17220 */ /* 0x000fe20000410000 */
[----:B------:R-:W-:Y:S01]  /*3ee0*/  FFMA.FTZ R237, R162, R239, R237 ;  /* 0x000000efa2ed7223 */ /* 0x000fe200000100ed */
[C---:B------:R-:W-:Y:S01]  /*3ef0*/  FMUL.FTZ R162, R195.reuse, R205 ;  /* 0x000000cdc3a27220 */ /* 0x040fe20000410000 */
[----:B------:R-:W-:Y:S01]  /*3f00*/  FMUL.FTZ R221, R92, R221 ;  /* 0x000000dd5cdd7220 */ /* 0x000fe20000410000 */
[----:B0-----:R-:W-:Y:S01]  /*3f10*/  FMUL.FTZ R2, R195, R207 ;  /* 0x000000cfc3027220 */ /* 0x001fe20000410000 */
[----:B------:R-:W-:Y:S01]  /*3f20*/  STS [R81+0x850], R164 ;  /* 0x000850a451007388 */ /* 0x000fe20000000800 */
[----:B------:R-:W-:Y:S01]  /*3f30*/  FMUL.FTZ R3, R93, R162 ;  /* 0x000000a25d037220 */ /* 0x000fe20000410000 */
[----:B------:R-:W-:Y:S01]  /*3f40*/  FFMA.FTZ R231, R140, R237, R231 ;  /* 0x000000ed8ce77223 */ /* 0x000fe200000100e7 */
[----:B------:R-:W-:Y:S01]  /*3f50*/  FMUL.FTZ R229, R95, R2 ;  /* 0x000000025fe57220 */ /* 0x000fe20000410000 */
[C---:B------:R-:W-:Y:S01]  /*3f60*/  FMUL.FTZ R2, R195.reuse, R209 ;  /* 0x000000d1c3027220 */ /* 0x040fe20000410000 */
[----:B------:R0:W-:Y:S01]  /*3f70*/  STS [R80+0x8], R221 ;  /* 0x000008dd50007388 */ /* 0x0001e20000000800 */
[----:B------:R-:W-:Y:S01]  /*3f80*/  FMUL.FTZ R140, R195, R215 ;  /* 0x000000d7c38c7220 */ /* 0x000fe20000410000 */
[----:B------:R-:W-:-:S02]  /*3f90*/  FFMA.FTZ R213, R142, R231, R213 ;  /* 0x000000e78ed57223 */ /* 0x000fc400000100d5 */
[----:B------:R1:W-:Y:S02]  /*3fa0*/  STS [R80+0x4], R225 ;  /* 0x000004e150007388 */ /* 0x0003e40000000800 */
[----:B------:R-:W-:Y:S02]  /*3fb0*/  FFMA.FTZ R197, R144, R213, R197 ;  /* 0x000000d590c57223 */ /* 0x000fe400000100c5 */
[----:B------:R2:W-:Y:S01]  /*3fc0*/  STS [R80+0xc], R3 ;  /* 0x00000c0350007388 */ /* 0x0005e20000000800 */
[----:B0-----:R-:W-:Y:S01]  /*3fd0*/  FMUL.FTZ R221, R97, R2 ;  /* 0x0000000261dd7220 */ /* 0x001fe20000410000 */
[----:B------:R-:W-:Y:S02]  /*3fe0*/  FMUL.FTZ R2, R195, R211 ;  /* 0x000000d3c3027220 */ /* 0x000fe40000410000 */
[----:B------:R0:W-:Y:S01]  /*3ff0*/  STS [R80+0x10], R227 ;  /* 0x000010e350007388 */ /* 0x0001e20000000800 */
[----:B------:R-:W-:Y:S01]  /*4000*/  FFMA.FTZ R199, R146, R197, R199 ;  /* 0x000000c592c77223 */ /* 0x000fe200000100c7 */
[----:B-1----:R-:W-:-:S02]  /*4010*/  FMUL.FTZ R225, R99, R2 ;  /* 0x0000000263e17220 */ /* 0x002fc40000410000 */
[----:B------:R1:W-:Y:S01]  /*4020*/  STS [R80+0x18], R233 ;  /* 0x000018e950007388 */ /* 0x0003e20000000800 */
[C---:B------:R-:W-:Y:S01]  /*4030*/  FMUL.FTZ R2, R195.reuse, R223 ;  /* 0x000000dfc3027220 */ /* 0x040fe20000410000 */
[C---:B--2---:R-:W-:Y:S01]  /*4040*/  FMUL.FTZ R3, R195.reuse, R158 ;  /* 0x0000009ec3037220 */ /* 0x044fe20000410000 */
[----:B------:R-:W-:Y:S01]  /*4050*/  FFMA.FTZ R201, R148, R199, R201 ;  /* 0x000000c794c97223 */ /* 0x000fe200000100c9 */
[----:B------:R2:W-:Y:S01]  /*4060*/  STS [R80+0x1c], R221 ;  /* 0x00001cdd50007388 */ /* 0x0005e20000000800 */
[C---:B0-----:R-:W-:Y:S01]  /*4070*/  FMUL.FTZ R227, R195.reuse, R160 ;  /* 0x000000a0c3e37220 */ /* 0x041fe20000410000 */
[----:B------:R-:W-:Y:S02]  /*4080*/  FMUL.FTZ R3, R98, R3 ;  /* 0x0000000362037220 */ /* 0x000fe40000410000 */
[----:B------:R0:W-:Y:S01]  /*4090*/  STS [R80+0x14], R229 ;  /* 0x000014e550007388 */ /* 0x0001e20000000800 */
[----:B------:R-:W-:Y:S01]  /*40a0*/  FFMA.FTZ R203, R150, R201, R203 ;  /* 0x000000c996cb7223 */ /* 0x000fe200000100cb */
[C---:B-1----:R-:W-:Y:S01]  /*40b0*/  FMUL.FTZ R233, R195.reuse, R168 ;  /* 0x000000a8c3e97220 */ /* 0x042fe20000410000 */
[----:B------:R-:W-:Y:S01]  /*40c0*/  FMUL.FTZ R227, R100, R227 ;  /* 0x000000e364e37220 */ /* 0x000fe20000410000 */
[----:B------:R1:W-:Y:S01]  /*40d0*/  STS [R80+0x20], R3 ;  /* 0x0000200350007388 */ /* 0x0003e20000000800 */
[----:B------:R-:W-:Y:S01]  /*40e0*/  FFMA.FTZ R189, R134, R203, R189 ;  /* 0x000000cb86bd7223 */ /* 0x000fe200000100bd */
[----:B--2---:R-:W-:Y:S01]  /*40f0*/  FMUL.FTZ R221, R195, R170 ;  /* 0x000000aac3dd7220 */ /* 0x004fe20000410000 */
[----:B------:R-:W-:Y:S01]  /*4100*/  FMUL.FTZ R233, R102, R233 ;  /* 0x000000e966e97220 */ /* 0x000fe20000410000 */
[----:B------:R-:W-:Y:S01]  /*4110*/  FMUL.FTZ R195, R103, R2 ;  /* 0x0000000267c37220 */ /* 0x000fe20000410000 */
[----:B------:R-:W-:Y:S01]  /*4120*/  STS [R80+0x24], R225 ;  /* 0x000024e150007388 */ /* 0x000fe20000000800 */
[----:B0-----:R-:W-:Y:S01]  /*4130*/  FMUL.FTZ R229, R101, R140 ;  /* 0x0000008c65e57220 */ /* 0x001fe20000410000 */
[----:B------:R-:W-:Y:S01]  /*4140*/  FMUL.FTZ R221, R104, R221 ;  /* 0x000000dd68dd7220 */ /* 0x000fe20000410000 */
[----:B------:R-:W-:Y:S01]  /*4150*/  SHF.R.S32.HI R140, RZ, 0x1f, R87 ;  /* 0x0000001fff8c7819 */ /* 0x000fe20000011457 */
[----:B------:R-:W-:Y:S01]  /*4160*/  STS [R80+0x28], R227 ;  /* 0x000028e350007388 */ /* 0x000fe20000000800 */
[----:B------:R-:W-:-:S03]  /*4170*/  FFMA.FTZ R191, R136, R189, R191 ;  /* 0x000000bd88bf7223 */ /* 0x000fc600000100bf */
[----:B------:R-:W-:Y:S01]  /*4180*/  STS [R80+0x2c], R229 ;  /* 0x00002ce550007388 */ /* 0x000fe20000000800 */
[----:B------:R-:W-:Y:S02]  /*4190*/  IMAD R2, R140, UR36, RZ ;  /* 0x000000248c027c24 */ /* 0x000fe4000f8e02ff */
[----:B------:R-:W-:Y:S01]  /*41a0*/  FFMA.FTZ R187, R124, R191, R187 ;  /* 0x000000bf7cbb7223 */ /* 0x000fe200000100bb */
[----:B------:R-:W-:Y:S01]  /*41b0*/  STS [R80+0x30], R233 ;  /* 0x000030e950007388 */ /* 0x000fe20000000800 */
[----:B-1----:R-:W-:Y:S01]  /*41c0*/  IMAD R3, R87, UR37, R2 ;  /* 0x0000002557037c24 */ /* 0x002fe2000f8e0202 */
[----:B------:R-:W-:Y:S01]  /*41d0*/  IADD3 R2, P0, PT, R10, UR22, RZ ;  /* 0x000000160a027c10 */ /* 0x000fe2000ff1e0ff */
[----:B------:R-:W-:Y:S01]  /*41e0*/  FFMA.FTZ R13, R13, R187, R126 ;  /* 0x000000bb0d0d7223 */ /* 0x000fe2000001007e */
[----:B------:R0:W-:Y:S02]  /*41f0*/  STS [R80+0x34], R195 ;  /* 0x000034c350007388 */ /* 0x0001e40000000800 */
[----:B------:R-:W-:Y:S01]  /*4200*/  IADD3.X R3, PT, PT, R11, R3, RZ, P0, !PT ;  /* 0x000000030b037210 */ /* 0x000fe200007fe4ff */
[----:B------:R-:W-:Y:S01]  /*4210*/  FFMA.FTZ R11, R103, R132, R176 ;  /* 0x00000084670b7223 */ /* 0x000fe200000100b0 */
[----:B------:R1:W-:Y:S01]  /*4220*/  STS [R80+0x38], R221 ;  /* 0x000038dd50007388 */ /* 0x0003e20000000800 */
[----:B------:R-:W-:Y:S01]  /*4230*/  FFMA.FTZ R15, R15, R13, R128 ;  /* 0x0000000d0f0f7223 */ /* 0x000fe20000010080 */
[----:B------:R-:W-:-:S02]  /*4240*/  IMAD.WIDE.U32 R2, R185, UR38, R2 ;  /* 0x00000026b9027c25 */ /* 0x000fc4000f8e0002 */
[----:B------:R1:W-:Y:S02]  /*4250*/  STS [R80+0x3c], R235 ;  /* 0x00003ceb50007388 */ /* 0x0003e40000000800 */
[----:B0-----:R-:W-:Y:S01]  /*4260*/  FFMA.FTZ R195, R104, R130, R11 ;  /* 0x0000008268c37223 */ /* 0x001fe2000001000b */
[----:B------:R-:W-:Y:S01]  /*4270*/  MOV R11, UR19 ;  /* 0x00000013000b7c02 */ /* 0x000fe20008000f00 */
[----:B------:R-:W-:Y:S01]  /*4280*/  BAR.SYNC.DEFER_BLOCKING 0x0 ;  /* 0x0000000000007b1d */ /* 0x000fe20000010000 */
[----:B------:R-:W-:Y:S01]  /*4290*/  IMAD R3, R185, UR39, R3 ;  /* 0x00000027b9037c24 */ /* 0x000fe2000f8e0203 */
[----:B------:R-:W-:Y:S01]  /*42a0*/  LEA R10, P0, R2, UR40, 0x2 ;  /* 0x00000028020a7c11 */ /* 0x000fe2000f8010ff */
[----:B------:R-:W-:Y:S01]  /*42b0*/  FFMA.FTZ R12, R106, R12, R195 ;  /* 0x0000000c6a0c7223 */ /* 0x000fe200000100c3 */
[----:B------:R-:W-:Y:S02]  /*42c0*/  IADD3 R150, PT, PT, R11, -UR22, -R84 ;  /* 0x800000160b967c10 */ /* 0x000fe4000fffe854 */
[----:B------:R-:W-:-:S02]  /*42d0*/  LEA.HI.X R11, R2, UR41, R3, 0x2, P0 ;  /* 0x00000029020b7c11 */ /* 0x000fc400080f1403 */
[C---:B------:R-:W-:Y:S02]  /*42e0*/  ISETP.GE.AND P6, PT, R150.reuse, 0x1, PT ;  /* 0x000000019600780c */ /* 0x040fe40003fc6270 */
[C---:B------:R-:W-:Y:S02]  /*42f0*/  ISETP.GE.AND P3, PT, R150.reuse, 0x21, PT ;  /* 0x000000219600780c */ /* 0x040fe40003f66270 */
[C---:B------:R-:W-:Y:S02]  /*4300*/  ISETP.GE.AND P2, PT, R150.reuse, 0x41, PT ;  /* 0x000000419600780c */ /* 0x040fe40003f46270 */
[C---:B------:R-:W-:Y:S02]  /*4310*/  ISETP.GE.AND P1, PT, R150.reuse, 0x61, PT ;  /* 0x000000619600780c */ /* 0x040fe40003f26270 */
[----:B------:R-:W-:Y:S01]  /*4320*/  ISETP.GE.AND P0, PT, R150, 0x81, PT ;  /* 0x000000819600780c */ /* 0x000fe20003f06270 */
[----:B------:R1:W0:Y:S04]  /*4330*/  LDS R225, [R79+0x8d0] ;  /* 0x0008d0004fe17984 */ /* 0x0002280000000800 */
[----:B------:R-:W-:Y:S08]  /*4340*/  @!P6 BRA `(.L_x_6745) ;  /* 0x000000000010e947 */ /* 0x000ff00003800000 */
[----:B------:R-:W-:-:S04]  /*4350*/  LEA.HI R2, R84, R84, RZ, 0x1b ;  /* 0x0000005454027211 */ /* 0x000fc800078fd8ff */
[----:B------:R-:W-:-:S05]  /*4360*/  LEA R2, R2, UR32, 0x2 ;  /* 0x0000002002027c11 */ /* 0x000fca000f8e10ff */
[----:B------:R-:W2:Y:S04]  /*4370*/  LDS R3, [R2+0x850] ;  /* 0x0008500002037984 */ /* 0x000ea80000000800 */
[----:B--2---:R2:W-:Y:S02]  /*4380*/  REDG.E.ADD.F32.FTZ.RN.STRONG.GPU desc[UR24][R10.64], R3 ;  /* 0x000000030a0079a6 */ /* 0x0045e4000c12f318 */
.L_x_6745:
[----:B------:R-:W-:Y:S05]  /*4390*/  BSYNC.RECONVERGENT B0 ;  /* 0x0000000000007941 */ /* 0x000fea0003800200 */
.L_x_6744:
[----:B------:R-:W-:Y:S01]  /*43a0*/  BSSY.RECONVERGENT B0, `(.L_x_6746) ;  /* 0x0000004000007945 */ /* 0x000fe20003800200 */
[----:B------:R-:W-:-:S03]  /*43b0*/  ISETP.GE.AND P6, PT, R150, 0xa1, PT ;  /* 0x000000a19600780c */ /* 0x000fc60003fc6270 */
[----:B------:R-:W-:Y:S10]  /*43c0*/  @!P3 BRA `(.L_x_6747) ;  /* 0x000000000004b947 */ /* 0x000ff40003800000 */
[----:B0-----:R3:W-:Y:S02]  /*43d0*/  REDG.E.ADD.F32.FTZ.RN.STRONG.GPU desc[UR24][R10.64+0x80], R225 ;  /* 0x000080e10a0079a6 */ /* 0x0017e4000c12f318 */
.L_x_6747:
[----:B------:R-:W-:Y:S05]  /*43e0*/  BSYNC.RECONVERGENT B0 ;  /* 0x0000000000007941 */ /* 0x000fea0003800200 */
.L_x_6746:
[----:B--2---:R2:W4:Y:S01]  /*43f0*/  LDS R3, [R78+0x950] ;  /* 0x000950004e037984 */ /* 0x0045220000000800 */
[----:B------:R-:W-:Y:S04]  /*4400*/  BSSY.RECONVERGENT B0, `(.L_x_6748) ;  /* 0x0000003000007945 */ /* 0x000fe80003800200 */
[----:B------:R-:W-:Y:S05]  /*4410*/  @!P2 BRA `(.L_x_6749) ;  /* 0x000000000004a947 */ /* 0x000fea0003800000 */
[----:B----4-:R4:W-:Y:S02]  /*4420*/  REDG.E.ADD.F32.FTZ.RN.STRONG.GPU desc[UR24][R10.64+0x100], R3 ;  /* 0x000100030a0079a6 */ /* 0x0109e4000c12f318 */
.L_x_6749:
[----:B------:R-:W-:Y:S05]  /*4430*/  BSYNC.RECONVERGENT B0 ;  /* 0x0000000000007941 */ /* 0x000fea0003800200 */
.L_x_6748:
[----:B----4-:R4:W0:Y:S01]  /*4440*/  LDS R3, [R77+0x9d0] ;  /* 0x0009d0004d037984 */ /* 0x0108220000000800 */
[----:B------:R-:W-:Y:S04]  /*4450*/  BSSY.RECONVERGENT B0, `(.L_x_6750) ;  /* 0x0000003000007945 */ /* 0x000fe80003800200 */
[----:B------:R-:W-:Y:S05]  /*4460*/  @!P1 BRA `(.L_x_6751) ;  /* 0x0000000000049947 */ /* 0x000fea0003800000 */
[----:B0-----:R0:W-:Y:S02]  /*4470*/  REDG.E.ADD.F32.FTZ.RN.STRONG.GPU desc[UR24][R10.64+0x180], R3 ;  /* 0x000180030a0079a6 */ /* 0x0011e4000c12f318 */
.L_x_6751:
[----:B------:R-:W-:Y:S05]  /*4480*/  BSYNC.RECONVERGENT B0 ;  /* 0x0000000000007941 */ /* 0x000fea0003800200 */
.L_x_6750:
[----:B0-----:R0:W0:Y:S01]  /*4490*/  LDS R3, [R76+0xa50] ;  /* 0x000a50004c037984 */ /* 0x0010220000000800 */
[----:B------:R-:W-:Y:S04]  /*44a0*/  BSSY.RECONVERGENT B0, `(.L_x_6752) ;  /* 0x0000003000007945 */ /* 0x000fe80003800200 */
[----:B------:R-:W-:Y:S05]  /*44b0*/  @!P0 BRA `(.L_x_6753) ;  /* 0x0000000000048947 */ /* 0x000fea0003800000 */
[----:B0-----:R0:W-:Y:S02]  /*44c0*/  REDG.E.ADD.F32.FTZ.RN.STRONG.GPU desc[UR24][R10.64+0x200], R3 ;  /* 0x000200030a0079a6 */ /* 0x0011e4000c12f318 */
.L_x_6753:
[----:B------:R-:W-:Y:S05]  /*44d0*/  BSYNC.RECONVERGENT B0 ;  /* 0x0000000000007941 */ /* 0x000fea0003800200 */
.L_x_6752:
[----:B0-----:R0:W0:Y:S01]  /*44e0*/  LDS R3, [R75+0xad0] ;  /* 0x000ad0004b037984 */ /* 0x0010220000000800 */
[----:B------:R-:W-:Y:S04]  /*44f0*/  BSSY.RECONVERGENT B0, `(.L_x_6754) ;  /* 0x0000003000007945 */ /* 0x000fe80003800200 */
[----:B------:R-:W-:Y:S05]  /*4500*/  @!P6 BRA `(.L_x_6755) ;  /* 0x000000000004e947 */ /* 0x000fea0003800000 */
[----:B0-----:R0:W-:Y:S02]  /*4510*/  REDG.E.ADD.F32.FTZ.RN.STRONG.GPU desc[UR24][R10.64+0x280], R3 ;  /* 0x000280030a0079a6 */ /* 0x0011e4000c12f318 */
.L_x_6755:
[----:B------:R-:W-:Y:S05]  /*4520*/  BSYNC.RECONVERGENT B0 ;  /* 0x0000000000007941 */ /* 0x000fea0003800200 */
.L_x_6754:
[----:B---3--:R3:W2:Y:S01]  /*4530*/  LDS R225, [R74+0xb50] ;  /* 0x000b50004ae17984 */ /* 0x0086a20000000800 */
[----:B------:R-:W-:Y:S01]  /*4540*/  ISETP.GE.AND P6, PT, R150, 0xc1, PT ;  /* 0x000000c19600780c */ /* 0x000fe20003fc6270 */
[----:B0-----:R-:W-:Y:S01]  /*4550*/  FFMA.FTZ R3, R31, -R108, R138 ;  /* 0x8000006c1f037223 */ /* 0x001fe2000001008a */
[----:B------:R-:W-:Y:S01]  /*4560*/  FMUL.FTZ R2, R108, R15 ;  /* 0x0000000f6c027220 */ /* 0x000fe20000410000 */
[----:B------:R-:W-:Y:S01]  /*4570*/  FFMA.FTZ R193, R30, -R169, R193 ;  /* 0x800000a91ec17223 */ /* 0x000fe200000100c1 */
[----:B------:R-:W-:Y:S01]  /*4580*/  FMUL.FTZ R124, R169, R13 ;  /* 0x0000000da97c7220 */ /* 0x000fe20000410000 */
[----:B------:R-:W-:Y:S01]  /*4590*/  BSSY.RECONVERGENT B0, `(.L_x_6756) ;  /* 0x000000b000007945 */ /* 0x000fe20003800200 */
[----:B-1----:R-:W-:Y:S01]  /*45a0*/  FFMA.FTZ R221, R2, R3, RZ ;  /* 0x0000000302dd7223 */ /* 0x002fe200000100ff */
[C---:B------:R-:W-:Y:S01]  /*45b0*/  ISETP.GE.AND P0, PT, R150.reuse, 0xe1, PT ;  /* 0x000000e19600780c */ /* 0x040fe20003f06270 */
[----:B------:R-:W-:Y:S01]  /*45c0*/  FFMA.FTZ R195, R29, -R110, R152 ;  /* 0x8000006e1dc37223 */ /* 0x000fe20000010098 */
[----:B------:R-:W-:Y:S01]  /*45d0*/  ISETP.GE.AND P1, PT, R150, 0x101, PT ;  /* 0x000001019600780c */ /* 0x000fe20003f26270 */
[----:B------:R-:W-:Y:S01]  /*45e0*/  FMUL.FTZ R126, R110, R187 ;  /* 0x000000bb6e7e7220 */ /* 0x000fe20000410000 */
[----:B------:R-:W-:Y:S01]  /*45f0*/  ISETP.GE.AND P2, PT, R150, 0x121, PT ;  /* 0x000001219600780c */ /* 0x000fe20003f46270 */
[----:B------:R-:W-:Y:S01]  /*4600*/  FFMA.FTZ R221, R124, R193, R221 ;  /* 0x000000c17cdd7223 */ /* 0x000fe200000100dd */
[----:B------:R-:W-:Y:S01]  /*4610*/  ISETP.GE.AND P3, PT, R150, 0x141, PT ;  /* 0x000001419600780c */ /* 0x000fe20003f66270 */
[----:B---3--:R-:W-:-:S12]  /*4620*/  @!P6 BRA `(.L_x_6757) ;  /* 0x000000000004e947 */ /* 0x008fd80003800000 */
[----:B--2---:R0:W-:Y:S02]  /*4630*/  REDG.E.ADD.F32.FTZ.RN.STRONG.GPU desc[UR24][R10.64+0x300], R225 ;  /* 0x000300e10a0079a6 */ /* 0x0041e4000c12f318 */
.L_x_6757:
[----:B------:R-:W-:Y:S05]  /*4640*/  BSYNC.RECONVERGENT B0 ;  /* 0x0000000000007941 */ /* 0x000fea0003800200 */
.L_x_6756:
[----:B0-2---:R-:W-:Y:S01]  /*4650*/  FFMA.FTZ R225, R126, R195, R221 ;  /* 0x000000c37ee17223 */ /* 0x005fe200000100dd */
[----:B------:R-:W-:Y:S01]  /*4660*/  BSSY.RECONVERGENT B0, `(.L_x_6758) ;  /* 0x0000006000007945 */ /* 0x000fe20003800200 */
[----:B------:R0:W1:Y:S01]  /*4670*/  LDS R221, [R73+0xbd0] ;  /* 0x000bd00049dd7984 */ /* 0x0000620000000800 */
[----:B------:R-:W-:Y:S01]  /*4680*/  FFMA.FTZ R205, R28, -R171, R205 ;  /* 0x800000ab1ccd7223 */ /* 0x000fe200000100cd */
[----:B------:R-:W-:Y:S01]  /*4690*/  FMUL.FTZ R128, R171, R191 ;  /* 0x000000bfab807220 */ /* 0x000fe20000410000 */
[----:B------:R-:W-:Y:S06]  /*46a0*/  @!P0 BRA `(.L_x_6759) ;  /* 0x0000000000048947 */ /* 0x000fec0003800000 */
[----:B-1----:R2:W-:Y:S02]  /*46b0*/  REDG.E.ADD.F32.FTZ.RN.STRONG.GPU desc[UR24][R10.64+0x380], R221 ;  /* 0x000380dd0a0079a6 */ /* 0x0025e4000c12f318 */
.L_x_6759:
[----:B------:R-:W-:Y:S05]  /*46c0*/  BSYNC.RECONVERGENT B0 ;  /* 0x0000000000007941 */ /* 0x000fea0003800200 */
.L_x_6758:
[----:B------:R3:W0:Y:S01]  /*46d0*/  LDS R227, [R72+0xc50] ;  /* 0x000c500048e37984 */ /* 0x0006220000000800 */
[----:B------:R-:W-:Y:S01]  /*46e0*/  BSSY.RECONVERGENT B0, `(.L_x_6760) ;  /* 0x0000006000007945 */ /* 0x000fe20003800200 */
[----:B-12---:R-:W-:Y:S01]  /*46f0*/  FFMA.FTZ R221, R27, -R112, R154 ;  /* 0x800000701bdd7223 */ /* 0x006fe2000001009a */
[----:B------:R-:W-:Y:S01]  /*4700*/  FMUL.FTZ R130, R112, R189 ;  /* 0x000000bd70827220 */ /* 0x000fe20000410000 */
[----:B------:R-:W-:Y:S01]  /*4710*/  FFMA.FTZ R225, R128, R205, R225 ;  /* 0x000000cd80e17223 */ /* 0x000fe200000100e1 */
[----:B------:R-:W-:Y:S06]  /*4720*/  @!P1 BRA `(.L_x_6761) ;  /* 0x0000000000049947 */ /* 0x000fec0003800000 */
[----:B0-----:R1:W-:Y:S02]  /*4730*/  REDG.E.ADD.F32.FTZ.RN.STRONG.GPU desc[UR24][R10.64+0x400], R227 ;  /* 0x000400e30a0079a6 */ /* 0x0013e4000c12f318 */
.L_x_6761:
[----:B------:R-:W-:Y:S05]  /*4740*/  BSYNC.RECONVERGENT B0 ;  /* 0x0000000000007941 */ /* 0x000fea0003800200 */
.L_x_6760:
[----:B------:R-:W-:Y:S01]  /*4750*/  FFMA.FTZ R132, R26, -R173, R207 ;  /* 0x800000ad1a847223 */ /* 0x000fe200000100cf */
[----:B------:R-:W-:Y:S01]  /*4760*/  BSSY.RECONVERGENT B0, `(.L_x_6762) ;  /* 0x0000006000007945 */ /* 0x000fe20003800200 */
[----:B------:R2:W0:Y:S01]  /*4770*/  LDS R207, [R71+0xcd0] ;  /* 0x000cd00047cf7984 */ /* 0x0004220000000800 */
[----:B------:R-:W-:Y:S01]  /*4780*/  FMUL.FTZ R134, R173, R203 ;  /* 0x000000cbad867220 */ /* 0x000fe20000410000 */
[----:B------:R-:W-:Y:S01]  /*4790*/  FFMA.FTZ R225, R130, R221, R225 ;  /* 0x000000dd82e17223 */ /* 0x000fe200000100e1 */
[----:B------:R-:W-:Y:S06]  /*47a0*/  @!P2 BRA `(.L_x_6763) ;  /* 0x000000000004a947 */ /* 0x000fec0003800000 */
[----:B0-----:R0:W-:Y:S02]  /*47b0*/  REDG.E.ADD.F32.FTZ.RN.STRONG.GPU desc[UR24][R10.64+0x480], R207 ;  /* 0x000480cf0a0079a6 */ /* 0x0011e4000c12f318 */
.L_x_6763:
[----:B------:R-:W-:Y:S05]  /*47c0*/  BSYNC.RECONVERGENT B0 ;  /* 0x0000000000007941 */ /* 0x000fea0003800200 */
.L_x_6762:
[----:B0-----:R0:W0:Y:S01]  /*47d0*/  LDS R207, [R70+0xd50] ;  /* 0x000d500046cf7984 */ /* 0x0010220000000800 */
[----:B------:R-:W-:Y:S01]  /*47e0*/  BSSY.RECONVERGENT B0, `(.L_x_6764) ;  /* 0x0000006000007945 */ /* 0x000fe20003800200 */
[----:B------:R-:W-:Y:S01]  /*47f0*/  FFMA.FTZ R156, R25, -R114, R156 ;  /* 0x80000072199c7223 */ /* 0x000fe2000001009c */
[----:B------:R-:W-:Y:S01]  /*4800*/  FMUL.FTZ R136, R114, R201 ;  /* 0x000000c972887220 */ /* 0x000fe20000410000 */
[----:B------:R-:W-:Y:S01]  /*4810*/  FFMA.FTZ R225, R134, R132, R225 ;  /* 0x0000008486e17223 */ /* 0x000fe200000100e1 */
[----:B------:R-:W-:Y:S06]  /*4820*/  @!P3 BRA `(.L_x_6765) ;  /* 0x000000000004b947 */ /* 0x000fec0003800000 */
[----:B0-----:R0:W-:Y:S02]  /*4830*/  REDG.E.ADD.F32.FTZ.RN.STRONG.GPU desc[UR24][R10.64+0x500], R207 ;  /* 0x000500cf0a0079a6 */ /* 0x0011e4000c12f318 */
.L_x_6765:
[----:B------:R-:W-:Y:S05]  /*4840*/  BSYNC.RECONVERGENT B0 ;  /* 0x0000000000007941 */ /* 0x000fea0003800200 */
.L_x_6764:
[----:B0-----:R0:W0:Y:S01]  /*4850*/  LDS R207, [R69+0xdd0] ;  /* 0x000dd00045cf7984 */ /* 0x0010220000000800 */
[----:B------:R-:W-:Y:S01]  /*4860*/  FFMA.FTZ R209, R24, -R175, R209 ;  /* 0x800000af18d17223 */ /* 0x000fe200000100d1 */
[----:B------:R-:W-:Y:S01]  /*4870*/  FMUL.FTZ R138, R175, R199 ;  /* 0x000000c7af8a7220 */ /* 0x000fe20000410000 */
[----:B------:R-:W-:Y:S01]  /*4880*/  FFMA.FTZ R225, R136, R156, R225 ;  /* 0x0000009c88e17223 */ /* 0x000fe200000100e1 */
[----:B------:R-:W-:Y:S01]  /*4890*/  FFMA.FTZ R158, R23, -R116, R158 ;  /* 0x80000074179e7223 */ /* 0x000fe2000001009e */
[----:B------:R-:W-:Y:S01]  /*48a0*/  FMUL.FTZ R140, R116, R197 ;  /* 0x000000c5748c7220 */ /* 0x000fe20000410000 */
[----:B------:R-:W-:Y:S01]  /*48b0*/  ISETP.GE.AND P6, PT, R150, 0x161, PT ;  /* 0x000001619600780c */ /* 0x000fe20003fc6270 */
[----:B------:R-:W-:Y:S01]  /*48c0*/  FFMA.FTZ R225, R138, R209, R225 ;  /* 0x000000d18ae17223 */ /* 0x000fe200000100e1 */
[----:B------:R-:W-:Y:S01]  /*48d0*/  FMUL.FTZ R142, R177, R213 ;  /* 0x000000d5b18e7220 */ /* 0x000fe20000410000 */
[----:B------:R-:W-:Y:S01]  /*48e0*/  FFMA.FTZ R211, R22, -R177, R211 ;  /* 0x800000b116d37223 */ /* 0x000fe200000100d3 */
[----:B------:R-:W-:Y:S01]  /*48f0*/  FMUL.FTZ R144, R118, R231 ;  /* 0x000000e776907220 */ /* 0x000fe20000410000 */
[----:B------:R-:W-:Y:S01]  /*4900*/  FFMA.FTZ R225, R140, R158, R225 ;  /* 0x0000009e8ce17223 */ /* 0x000fe200000100e1 */
[----:B------:R-:W-:Y:S01]  /*4910*/  FFMA.FTZ R160, R21, -R118, R160 ;  /* 0x8000007615a07223 */ /* 0x000fe200000100a0 */
[----:B------:R-:W-:Y:S01]  /*4920*/  FMUL.FTZ R146, R179, R237 ;  /* 0x000000edb3927220 */ /* 0x000fe20000410000 */
[----:B------:R-:W-:Y:S01]  /*4930*/  FFMA.FTZ R215, R20, -R179, R215 ;  /* 0x800000b314d77223 */ /* 0x000fe200000100d7 */
[----:B------:R-:W-:Y:S01]  /*4940*/  FFMA.FTZ R225, R142, R211, R225 ;  /* 0x000000d38ee17223 */ /* 0x000fe200000100e1 */
[----:B------:R-:W-:Y:S01]  /*4950*/  BSSY.RECONVERGENT B0, `(.L_x_6766) ;  /* 0x000000b000007945 */ /* 0x000fe20003800200 */
[----:B------:R-:W-:Y:S01]  /*4960*/  ISETP.GE.AND P0, PT, R150, 0x181, PT ;  /* 0x000001819600780c */ /* 0x000fe20003f06270 */
[----:B------:R-:W-:Y:S01]  /*4970*/  FMUL.FTZ R148, R120, R239 ;  /* 0x000000ef78947220 */ /* 0x000fe20000410000 */
[----:B------:R-:W-:Y:S01]  /*4980*/  FFMA.FTZ R225, R144, R160, R225 ;  /* 0x000000a090e17223 */ /* 0x000fe200000100e1 */
[C---:B------:R-:W-:Y:S01]  /*4990*/  ISETP.GE.AND P1, PT, R150.reuse, 0x1a1, PT ;  /* 0x000001a19600780c */ /* 0x040fe20003f26270 */
[----:B------:R-:W-:Y:S01]  /*49a0*/  FFMA.FTZ R168, R19, -R120, R168 ;  /* 0x8000007813a87223 */ /* 0x000fe200000100a8 */
[----:B------:R-:W-:Y:S01]  /*49b0*/  ISETP.GE.AND P2, PT, R150, 0x1c1, PT ;  /* 0x000001c19600780c */ /* 0x000fe20003f46270 */
[----:B------:R-:W-:Y:S01]  /*49c0*/  FFMA.FTZ R225, R146, R215, R225 ;  /* 0x000000d792e17223 */ /* 0x000fe200000100e1 */
[----:B------:R-:W-:Y:S01]  /*49d0*/  ISETP.GE.AND P3, PT, R150, 0x1e1, PT ;  /* 0x000001e19600780c */ /* 0x000fe20003f66270 */
[----:B------:R-:W-:-:S12]  /*49e0*/  @!P6 BRA `(.L_x_6767) ;  /* 0x000000000004e947 */ /* 0x000fd80003800000 */
[----:B0-----:R0:W-:Y:S02]  /*49f0*/  REDG.E.ADD.F32.FTZ.RN.STRONG.GPU desc[UR24][R10.64+0x580], R207 ;  /* 0x000580cf0a0079a6 */ /* 0x0011e4000c12f318 */
.L_x_6767:
[----:B------:R-:W-:Y:S05]  /*4a00*/  BSYNC.RECONVERGENT B0 ;  /* 0x0000000000007941 */ /* 0x000fea0003800200 */
.L_x_6766:
[----:B0-----:R0:W0:Y:S01]  /*4a10*/  LDS R207, [R68+0xe50] ;  /* 0x000e500044cf7984 */ /* 0x0010220000000800 */
[----:B------:R-:W-:Y:S01]  /*4a20*/  BSSY.RECONVERGENT B0, `(.L_x_6768) ;  /* 0x0000006000007945 */ /* 0x000fe20003800200 */
[----:B------:R-:W-:Y:S01]  /*4a30*/  FMUL.FTZ R150, R181, R241 ;  /* 0x000000f1b5967220 */ /* 0x000fe20000410000 */
[----:B------:R-:W-:Y:S01]  /*4a40*/  FFMA.FTZ R223, R18, -R181, R223 ;  /* 0x800000b512df7223 */ /* 0x000fe200000100df */
[----:B------:R-:W-:Y:S01]  /*4a50*/  FFMA.FTZ R225, R148, R168, R225 ;  /* 0x000000a894e17223 */ /* 0x000fe200000100e1 */
[----:B------:R-:W-:Y:S06]  /*4a60*/  @!P0 BRA `(.L_x_6769) ;  /* 0x0000000000048947 */ /* 0x000fec0003800000 */
[----:B0-----:R0:W-:Y:S02]  /*4a70*/  REDG.E.ADD.F32.FTZ.RN.STRONG.GPU desc[UR24][R10.64+0x600], R207 ;  /* 0x000600cf0a0079a6 */ /* 0x0011e4000c12f318 */
.L_x_6769:
[----:B------:R-:W-:Y:S05]  /*4a80*/  BSYNC.RECONVERGENT B0 ;  /* 0x0000000000007941 */ /* 0x000fea0003800200 */
.L_x_6768:
[----:B0-----:R0:W0:Y:S01]  /*4a90*/  LDS R207, [R67+0xed0] ;  /* 0x000ed00043cf7984 */ /* 0x0010220000000800 */
[----:B------:R-:W-:Y:S01]  /*4aa0*/  BSSY.RECONVERGENT B0, `(.L_x_6770) ;  /* 0x0000006000007945 */ /* 0x000fe20003800200 */
[----:B------:R-:W-:Y:S01]  /*4ab0*/  FMUL.FTZ R152, R122, R166 ;  /* 0x000000a67a987220 */ /* 0x000fe20000410000 */
[----:B------:R-:W-:Y:S01]  /*4ac0*/  FFMA.FTZ R170, R17, -R122, R170 ;  /* 0x8000007a11aa7223 */ /* 0x000fe200000100aa */
[----:B------:R-:W-:Y:S01]  /*4ad0*/  FFMA.FTZ R225, R150, R223, R225 ;  /* 0x000000df96e17223 */ /* 0x000fe200000100e1 */
[----:B------:R-:W-:Y:S06]  /*4ae0*/  @!P1 BRA `(.L_x_6771) ;  /* 0x0000000000049947 */ /* 0x000fec0003800000 */
[----:B0-----:R0:W-:Y:S02]  /*4af0*/  REDG.E.ADD.F32.FTZ.RN.STRONG.GPU desc[UR24][R10.64+0x680], R207 ;  /* 0x000680cf0a0079a6 */ /* 0x0011e4000c12f318 */
.L_x_6771:
[----:B------:R-:W-:Y:S05]  /*4b00*/  BSYNC.RECONVERGENT B0 ;  /* 0x0000000000007941 */ /* 0x000fea0003800200 */
.L_x_6770:
[----:B0-----:R0:W0:Y:S01]  /*4b10*/  LDS R207, [R66+0xf50] ;  /* 0x000f500042cf7984 */ /* 0x0010220000000800 */
[----:B------:R-:W-:Y:S01]  /*4b20*/  BSSY.RECONVERGENT B0, `(.L_x_6772) ;  /* 0x0000006000007945 */ /* 0x000fe20003800200 */
[----:B-1----:R-:W-:Y:S01]  /*4b30*/  FMUL.FTZ R227, R183, R217 ;  /* 0x000000d9b7e37220 */ /* 0x002fe20000410000 */
[----:B------:R-:W-:Y:S01]  /*4b40*/  FFMA.FTZ R219, R16, -R183, R219 ;  /* 0x800000b710db7223 */ /* 0x000fe200000100db */
[----:B------:R-:W-:Y:S01]  /*4b50*/  FFMA.FTZ R154, R152, R170, R225 ;  /* 0x000000aa989a7223 */ /* 0x000fe200000100e1 */
[----:B------:R-:W-:Y:S06]  /*4b60*/  @!P2 BRA `(.L_x_6773) ;  /* 0x000000000004a947 */ /* 0x000fec0003800000 */
[----:B0-----:R1:W-:Y:S02]  /*4b70*/  REDG.E.ADD.F32.FTZ.RN.STRONG.GPU desc[UR24][R10.64+0x700], R207 ;  /* 0x000700cf0a0079a6 */ /* 0x0013e4000c12f318 */
.L_x_6773:
[----:B------:R-:W-:Y:S05]  /*4b80*/  BSYNC.RECONVERGENT B0 ;  /* 0x0000000000007941 */ /* 0x000fea0003800200 */
.L_x_6772:
[----:B------:R2:W2:Y:S01]  /*4b90*/  LDS R225, [R65+0xfd0] ;  /* 0x000fd00041e17984 */ /* 0x0004a20000000800 */
[----:B------:R-:W-:Y:S01]  /*4ba0*/  BSSY.RECONVERGENT B0, `(.L_x_6774) ;  /* 0x0000004000007945 */ /* 0x000fe20003800200 */
[----:B01----:R-:W-:-:S03]  /*4bb0*/  FFMA.FTZ R207, R227, R219, R154 ;  /* 0x000000dbe3cf7223 */ /* 0x003fc6000001009a */
[----:B------:R-:W-:Y:S05]  /*4bc0*/  @!P3 BRA `(.L_x_6775) ;  /* 0x000000000004b947 */ /* 0x000fea0003800000 */
[----:B--2---:R0:W-:Y:S02]  /*4bd0*/  REDG.E.ADD.F32.FTZ.RN.STRONG.GPU desc[UR24][R10.64+0x780], R225 ;  /* 0x000780e10a0079a6 */ /* 0x0041e4000c12f318 */
.L_x_6775:
[----:B------:R-:W-:Y:S05]  /*4be0*/  BSYNC.RECONVERGENT B0 ;  /* 0x0000000000007941 */ /* 0x000fea0003800200 */
.L_x_6774:
[----:B0-----:R-:W0:Y:S01]  /*4bf0*/  SHFL.DOWN PT, R10, R207, 0x1, 0x1f ;  /* 0x08201f00cf0a7f89 */ /* 0x001e2200000e0000 */
[----:B------:R-:W-:Y:S01]  /*4c00*/  ISETP.GT.AND P0, PT, R49, 0x1e, PT ;  /* 0x0000001e3100780c */ /* 0x000fe20003f04270 */
[----:B------:R-:W-:Y:S01]  /*4c10*/  FADD.FTZ R151, R138, R151 ;  /* 0x000000978a977221 */ /* 0x000fe20000010000 */
[----:B------:R-:W-:Y:S01]  /*4c20*/  FADD.FTZ R147, R134, R147 ;  /* 0x0000009386937221 */ /* 0x000fe20000010000 */
[----:B------:R-:W1:Y:S01]  /*4c30*/  SHFL.DOWN PT, R11, R12, 0x1, 0x1f ;  /* 0x08201f000c0b7f89 */ /* 0x000e6200000e0000 */
[----:B------:R-:W-:Y:S01]  /*4c40*/  FADD.FTZ R145, R130, R145 ;  /* 0x0000009182917221 */ /* 0x000fe20000010000 */
[----:B------:R-:W-:Y:S01]  /*4c50*/  FADD.FTZ R143, R128, R143 ;  /* 0x0000008f808f7221 */ /* 0x000fe20000010000 */
[----:B------:R-:W-:Y:S01]  /*4c60*/  FMUL.FTZ R128, R14, R241 ;  /* 0x000000f10e807220 */ /* 0x000fe20000410000 */
[----:B------:R-:W-:Y:S01]  /*4c70*/  FADD.FTZ R141, R126, R141 ;  /* 0x0000008d7e8d7221 */ /* 0x000fe20000010000 */
[----:B------:R-:W-:Y:S01]  /*4c80*/  FADD.FTZ R139, R124, R139 ;  /* 0x0000008b7c8b7221 */ /* 0x000fe20000010000 */
[C---:B------:R-:W-:Y:S01]  /*4c90*/  FMUL.FTZ R126, R14.reuse, R13 ;  /* 0x0000000d0e7e7220 */ /* 0x040fe20000410000 */
[----:B------:R-:W-:Y:S01]  /*4ca0*/  FMUL.FTZ R124, R14, R217 ;  /* 0x000000d90e7c7220 */ /* 0x000fe20000410000 */
[----:B------:R-:W-:Y:S01]  /*4cb0*/  FMUL.FTZ R223, R223, R128 ;  /* 0x00000080dfdf7220 */ /* 0x000fe20000410000 */
[----:B------:R-:W-:Y:S01]  /*4cc0*/  FADD.FTZ R149, R136, R149 ;  /* 0x0000009588957221 */ /* 0x000fe20000010000 */
[----:B------:R-:W-:Y:S01]  /*4cd0*/  FMUL.FTZ R193, R193, R126 ;  /* 0x0000007ec1c17220 */ /* 0x000fe20000410000 */
[----:B------:R-:W-:Y:S01]  /*4ce0*/  FMUL.FTZ R219, R219, R124 ;  /* 0x0000007cdbdb7220 */ /* 0x000fe20000410000 */
[----:B------:R-:W-:Y:S01]  /*4cf0*/  FADD.FTZ R137, R2, R137 ;  /* 0x0000008902897221 */ /* 0x000fe20000010000 */
[----:B------:R-:W-:Y:S01]  /*4d00*/  BSSY.RECONVERGENT B0, `(.L_x_6776) ;  /* 0x0000068000007945 */ /* 0x000fe20003800200 */
        /* <DEDUP_REMOVED lines=16> */
[----:B------:R-:W-:-:S09]  /*4e10*/  FADD.FTZ R105, R124, R105 ;  /* 0x000000697c697221 */ /* 0x000fd20000010000 */
[----:B0-----:R-:W-:Y:S01]  /*4e20*/  @!P0 FADD.FTZ R207, R207, R10 ;  /* 0x0000000acfcf8221 */ /* 0x001fe20000010000 */
[----:B------:R-:W-:Y:S01]  /*4e30*/  FMUL.FTZ R10, R14, R199 ;  /* 0x000000c70e0a7220 */ /* 0x000fe20000410000 */
[----:B-1----:R-:W-:-:S03]  /*4e40*/  @!P0 FADD.FTZ R12, R12, R11 ;  /* 0x0000000b0c0c8221 */ /* 0x002fc60000010000 */
[----:B------:R-:W0:Y:S01]  /*4e50*/  SHFL.DOWN PT, R154, R207, 0x4, 0x1f ;  /* 0x08801f00cf9a7f89 */ /* 0x000e2200000e0000 */
[----:B------:R-:W-:Y:S01]  /*4e60*/  ISETP.GT.AND P0, PT, R49, 0x1b, PT ;  /* 0x0000001b3100780c */ /* 0x000fe20003f04270 */
[C---:B------:R-:W-:Y:S01]  /*4e70*/  FMUL.FTZ R11, R14.reuse, R197 ;  /* 0x000000c50e0b7220 */ /* 0x040fe20000410000 */
[----:B------:R-:W-:Y:S01]  /*4e80*/  FMUL.FTZ R209, R209, R10 ;  /* 0x0000000ad1d17220 */ /* 0x000fe20000410000 */
[----:B--2---:R-:W1:Y:S01]  /*4e90*/  SHFL.DOWN PT, R225, R12, 0x4, 0x1f ;  /* 0x08801f000ce17f89 */ /* 0x004e6200000e0000 */
[----:B------:R-:W-:Y:S01]  /*4ea0*/  FMUL.FTZ R10, R14, R213 ;  /* 0x000000d50e0a7220 */ /* 0x000fe20000410000 */
[----:B------:R-:W-:Y:S01]  /*4eb0*/  FMUL.FTZ R158, R158, R11 ;  /* 0x0000000b9e9e7220 */ /* 0x000fe20000410000 */
[C---:B------:R-:W-:Y:S02]  /*4ec0*/  FMUL.FTZ R11, R14.reuse, R201 ;  /* 0x000000c90e0b7220 */ /* 0x040fe40000410000 */
[----:B------:R-:W-:Y:S01]  /*4ed0*/  FMUL.FTZ R211, R211, R10 ;  /* 0x0000000ad3d37220 */ /* 0x000fe20000410000 */
[----:B------:R-:W-:Y:S01]  /*4ee0*/  FFMA.FTZ R158, R23, R197, R158 ;  /* 0x000000c5179e7223 */ /* 0x000fe2000001009e */
[----:B------:R-:W-:Y:S01]  /*4ef0*/  FMUL.FTZ R197, R14, R231 ;  /* 0x000000e70ec57220 */ /* 0x000fe20000410000 */
[----:B------:R-:W-:Y:S01]  /*4f00*/  FMUL.FTZ R156, R156, R11 ;  /* 0x0000000b9c9c7220 */ /* 0x000fe20000410000 */
[----:B------:R-:W-:Y:S01]  /*4f10*/  FFMA.FTZ R10, R24, R199, R209 ;  /* 0x000000c7180a7223 */ /* 0x000fe200000100d1 */
[----:B------:R-:W-:Y:S01]  /*4f20*/  FMUL.FTZ R11, R14, R203 ;  /* 0x000000cb0e0b7220 */ /* 0x000fe20000410000 */
[----:B------:R-:W-:Y:S01]  /*4f30*/  FMUL.FTZ R160, R160, R197 ;  /* 0x000000c5a0a07220 */ /* 0x000fe20000410000 */
[----:B------:R-:W-:Y:S01]  /*4f40*/  FFMA.FTZ R136, R22, R213, R211 ;  /* 0x000000d516887223 */ /* 0x000fe200000100d3 */
[----:B------:R-:W-:Y:S01]  /*4f50*/  FADD.FTZ R121, R10, R121 ;  /* 0x000000790a797221 */ /* 0x000fe20000010000 */
[----:B------:R-:W-:Y:S01]  /*4f60*/  FMUL.FTZ R11, R132, R11 ;  /* 0x0000000b840b7220 */ /* 0x000fe20000410000 */
[C---:B------:R-:W-:Y:S01]  /*4f70*/  FMUL.FTZ R10, R14.reuse, R189 ;  /* 0x000000bd0e0a7220 */ /* 0x040fe20000410000 */
[----:B------:R-:W-:Y:S01]  /*4f80*/  FMUL.FTZ R132, R14, R237 ;  /* 0x000000ed0e847220 */ /* 0x000fe20000410000 */
[----:B------:R-:W-:Y:S01]  /*4f90*/  FADD.FTZ R117, R136, R117 ;  /* 0x0000007588757221 */ /* 0x000fe20000010000 */
[----:B------:R-:W-:Y:S01]  /*4fa0*/  FFMA.FTZ R134, R26, R203, R11 ;  /* 0x000000cb1a867223 */ /* 0x000fe2000001000b */
[----:B------:R-:W-:Y:S01]  /*4fb0*/  FMUL.FTZ R130, R221, R10 ;  /* 0x0000000add827220 */ /* 0x000fe20000410000 */
[----:B0-----:R-:W-:Y:S01]  /*4fc0*/  @!P0 FADD.FTZ R207, R207, R154 ;  /* 0x0000009acfcf8221 */ /* 0x001fe20000010000 */
[C---:B------:R-:W-:Y:S01]  /*4fd0*/  FMUL.FTZ R11, R14.reuse, R239 ;  /* 0x000000ef0e0b7220 */ /* 0x040fe20000410000 */
        /* <DEDUP_REMOVED lines=8> */
[C---:B------:R-:W-:Y:S01]  /*5060*/  FMUL.FTZ R10, R14.reuse, R187 ;  /* 0x000000bb0e0a7220 */ /* 0x040fe20000410000 */
[C---:B------:R-:W-:Y:S01]  /*5070*/  FMUL.FTZ R11, R14.reuse, R166 ;  /* 0x000000a60e0b7220 */ /* 0x040fe20000410000 */
        /* <DEDUP_REMOVED lines=23> */
[----:B------:R-:W-:Y:S01]  /*51f0*/  ISETP.NE.AND P0, PT, R49, RZ, PT ;  /* 0x000000ff3100720c */ /* 0x000fe20003f05270 */
[----:B------:R-:W-:Y:S01]  /*5200*/  FADD.FTZ R111, R168, R111 ;  /* 0x0000006fa86f7221 */ /* 0x000fe20000010000 */
[----:B------:R-:W-:Y:S01]  /*5210*/  FADD.FTZ R129, R130, R129 ;  /* 0x0000008182817221 */ /* 0x000fe20000010000 */
[----:B------:R-:W1:Y:S01]  /*5220*/  SHFL.DOWN PT, R197, R12, 0x10, 0x1f ;  /* 0x0a001f000cc57f89 */ /* 0x000e6200000e0000 */
[----:B------:R-:W-:Y:S01]  /*5230*/  FADD.FTZ R109, R132, R109 ;  /* 0x0000006d846d7221 */ /* 0x000fe20000010000 */
[----:B------:R-:W-:Y:S01]  /*5240*/  FADD.FTZ R131, R128, R131 ;  /* 0x0000008380837221 */ /* 0x000fe20000010000 */
[----:B------:R-:W-:Y:S01]  /*5250*/  FADD.FTZ R107, R170, R107 ;  /* 0x0000006baa6b7221 */ /* 0x000fe20000010000 */
[----:B------:R-:W-:Y:S01]  /*5260*/  FADD.FTZ R135, R14, R135 ;  /* 0x000000870e877221 */ /* 0x000fe20000010000 */
[----:B0-----:R-:W-:Y:S01]  /*5270*/  FADD.FTZ R10, R207, R138 ;  /* 0x0000008acf0a7221 */ /* 0x001fe20000010000 */
[----:B-1----:R-:W-:-:S05]  /*5280*/  FADD.FTZ R11, R12, R197 ;  /* 0x000000c50c0b7221 */ /* 0x002fca0000010000 */
[----:B------:R0:W-:Y:S01]  /*5290*/  @!P0 STS.64 [UR32+0x1098], R10 ;  /* 0x0010980aff008988 */ /* 0x0001e20008000a20 */
[----:B------:R-:W-:Y:S01]  /*52a0*/  BAR.SYNC.DEFER_BLOCKING 0x0 ;  /* 0x0000000000007b1d */ /* 0x000fe20000010000 */
[----:B------:R-:W-:-:S04]  /*52b0*/  ISETP.GT.AND P0, PT, R49, 0xf, PT ;  /* 0x0000000f3100780c */ /* 0x000fc80003f04270 */
[----:B0-----:R-:W-:Y:S02]  /*52c0*/  FSEL R10, R207, R10, P0 ;  /* 0x0000000acf0a7208 */ /* 0x001fe40000000000 */
[----:B------:R-:W-:Y:S01]  /*52d0*/  FSEL R11, R12, R11, P0 ;  /* 0x0000000b0c0b7208 */ /* 0x000fe20000000000 */
[----:B------:R-:W-:Y:S06]  /*52e0*/  @P5 BRA `(.L_x_6777) ;  /* 0x0000000000245947 */ /* 0x000fec0003800000 */
[----:B------:R-:W-:Y:S01]  /*52f0*/  UISETP.NE.AND UP0, UPT, UR11, UR42, UPT ;  /* 0x0000002a0b00728c */ /* 0x000fe2000bf05270 */
[----:B------:R-:W-:-:S05]  /*5300*/  LEA R12, R185, UR32, 0x2 ;  /* 0x00000020b90c7c11 */ /* 0x000fca000f8e10ff */
[----:B------:R-:W-:-:S13]  /*5310*/  PLOP3.LUT P0, PT, PT, PT, UP0, 0x80, 0x8 ;  /* 0x000000000008781c */ /* 0x000fda0003f0f008 */
[----:B------:R-:W0:Y:S04]  /*5320*/  @P0 LDS R2, [R12+0x2748] ;  /* 0x002748000c020984 */ /* 0x000e280000000800 */
[----:B------:R-:W1:Y:S01]  /*5330*/  @P0 LDS R3, [R12+0x2348] ;  /* 0x002348000c030984 */ /* 0x000e620000000800 */
[----:B0-----:R-:W-:Y:S01]  /*5340*/  @P0 FADD.FTZ R11, R11, R2 ;  /* 0x000000020b0b0221 */ /* 0x001fe20000010000 */
[----:B-1----:R-:W-:-:S04]  /*5350*/  @P0 FADD.FTZ R10, R10, R3 ;  /* 0x000000030a0a0221 */ /* 0x002fc80000010000 */
[----:B------:R0:W-:Y:S04]  /*5360*/  STS [R12+0x2748], R11 ;  /* 0x0027480b0c007388 */ /* 0x0001e80000000800 */
[----:B------:R0:W-:Y:S02]  /*5370*/  STS [R12+0x2348], R10 ;  /* 0x0023480a0c007388 */ /* 0x0001e40000000800 */
.L_x_6777:
[----:B------:R-:W-:Y:S05]  /*5380*/  BSYNC.RECONVERGENT B0 ;  /* 0x0000000000007941 */ /* 0x000fea0003800200 */
.L_x_6776:
[----:B------:R-:W-:-:S04]  /*5390*/  IADD3 R185, PT, PT, R185, 0x1, RZ ;  /* 0x00000001b9b97810 */ /* 0x000fc80007ffe0ff */
[----:B------:R-:W-:-:S13]  /*53a0*/  ISETP.GE.AND P0, PT, R185, UR43, PT ;  /* 0x0000002bb9007c0c */ /* 0x000fda000bf06270 */
[----:B------:R-:W-:Y:S05]  /*53b0*/  @!P0 BRA `(.L_x_6778) ;  /* 0xffffffd0000c8947 */ /* 0x000fea000383ffff */
.L_x_6740:
[----:B------:R-:W-:Y:S01]  /*53c0*/  BAR.SYNC.DEFER_BLOCKING 0x0 ;  /* 0x0000000000007b1d */ /* 0x000fe20000010000 */
[----:B------:R-:W-:Y:S01]  /*53d0*/  ISETP.NE.AND P0, PT, R84, RZ, PT ;  /* 0x000000ff5400720c */ /* 0x000fe20003f05270 */
[----:B------:R-:W-:Y:S01]  /*53e0*/  UIADD3 UR19, UPT, UPT, -UR22, UR19, URZ ;  /* 0x0000001316137290 */ /* 0x000fe2000fffe1ff */
[----:B------:R-:W-:Y:S01]  /*53f0*/  FADD.FTZ R86, R135, R86 ;  /* 0x0000005687567221 */ /* 0x000fe20000010000 */
[----:B------:R-:W-:Y:S02]  /*5400*/  USHF.R.S32.HI UR23, URZ, 0x1f, UR22 ;  /* 0x0000001fff177899 */ /* 0x000fe40008011416 */
[----:B------:R-:W1:Y:S01]  /*5410*/  LDCU.64 UR28, c[0x0][0x4f8] ;  /* 0x00009f00ff1c77ac */ /* 0x000e620008000a00 */
[----:B------:R-:W-:Y:S01]  /*5420*/  FADD.FTZ R86, R86, R133 ;  /* 0x0000008556567221 */ /* 0x000fe20000010000 */
[----:B------:R-:W-:Y:S01]  /*5430*/  MOV R4, UR19 ;  /* 0x0000001300047c02 */ /* 0x000fe20008000f00 */
[----:B------:R-:W2:Y:S02]  /*5440*/  LDCU.64 UR30, c[0x0][0x500] ;  /* 0x0000a000ff1e77ac */ /* 0x000ea40008000a00 */
[----:B------:R-:W-:Y:S01]  /*5450*/  FADD.FTZ R86, R86, R131 ;  /* 0x0000008356567221 */ /* 0x000fe20000010000 */
[----:B------:R-:W-:-:S03]  /*5460*/  UIADD3 UR13, UP0, UPT, UR13, -0x800, URZ ;  /* 0xfffff8000d0d7890 */ /* 0x000fc6000ff1e0ff */
[----:B------:R-:W-:Y:S01]  /*5470*/  FADD.FTZ R86, R86, R129 ;  /* 0x0000008156567221 */ /* 0x000fe20000010000 */
[----:B------:R-:W-:Y:S02]  /*5480*/  UIADD3 UR15, UP1, UPT, UR15, -0x800, URZ ;  /* 0xfffff8000f0f7890 */ /* 0x000fe4000ff3e0ff */
[----:B------:R-:W-:Y:S01]  /*5490*/  UIADD3.X UR14, UPT, UPT, UR14, -0x1, URZ, UP0, !UPT ;  /* 0xffffffff0e0e7890 */ /* 0x000fe200087fe4ff */
[----:B------:R-:W-:Y:S01]  /*54a0*/  FADD.FTZ R86, R86, R127 ;  /* 0x0000007f56567221 */ /* 0x000fe20000010000 */
[----:B------:R-:W-:Y:S02]  /*54b0*/  UISETP.GT.AND UP0, UPT, UR11, 0x1, UPT ;  /* 0x000000010b00788c */ /* 0x000fe4000bf04270 */
[----:B------:R-:W-:Y:S01]  /*54c0*/  UIADD3 UR17, UP2, UPT, UR17, -0x800, URZ ;  /* 0xfffff80011117890 */ /* 0x000fe2000ff5e0ff */
[----:B------:R-:W-:Y:S01]  /*54d0*/  FADD.FTZ R86, R86, R125 ;  /* 0x0000007d56567221 */ /* 0x000fe20000010000 */
[----:B------:R-:W-:Y:S01]  /*54e0*/  STS [R32], R137 ;  /* 0x0000008920007388 */ /* 0x000fe20000000800 */
[----:B-1----:R-:W-:-:S02]  /*54f0*/  UIMAD.WIDE.U32 UR20, UR27, UR28, UR22 ;  /* 0x0000001c1b1472a5 */ /* 0x002fc4000f8e0016 */
[----:B------:R-:W-:Y:S01]  /*5500*/  FADD.FTZ R86, R86, R123 ;  /* 0x0000007b56567221 */ /* 0x000fe20000010000 */
[----:B------:R-:W-:Y:S01]  /*5510*/  STS [R32+0x4], R139 ;  /* 0x0000048b20007388 */ /* 0x000fe20000000800 */
[----:B------:R-:W-:Y:S01]  /*5520*/  UIMAD UR21, UR27, UR29, UR21 ;  /* 0x0000001d1b1572a4 */ /* 0x000fe2000f8e0215 */
[----:B------:R-:W1:Y:S02]  /*5530*/  LDCU.64 UR28, c[0x0][0x550] ;  /* 0x0000aa00ff1c77ac */ /* 0x000e640008000a00 */
[----:B------:R-:W-:Y:S01]  /*5540*/  STS [R32+0x8], R141 ;  /* 0x0000088d20007388 */ /* 0x000fe20000000800 */
[----:B------:R-:W-:Y:S01]  /*5550*/  FADD.FTZ R86, R86, R121 ;  /* 0x0000007956567221 */ /* 0x000fe20000010000 */
[----:B--2---:R-:W-:Y:S02]  /*5560*/  UIMAD.WIDE.U32 UR20, UR26, UR30, UR20 ;  /* 0x0000001e1a1472a5 */ /* 0x004fe4000f8e0014 */
[----:B------:R-:W-:Y:S01]  /*5570*/  STS [R32+0xc], R143 ;  /* 0x00000c8f20007388 */ /* 0x000fe20000000800 */
[----:B------:R-:W-:Y:S01]  /*5580*/  FADD.FTZ R86, R86, R119 ;  /* 0x0000007756567221 */ /* 0x000fe20000010000 */
[----:B------:R-:W-:-:S02]  /*5590*/  UIADD3.X UR16, UPT, UPT, UR16, -0x1, URZ, UP1, !UPT ;  /* 0xffffffff10107890 */ /* 0x000fc40008ffe4ff */
[----:B------:R-:W-:Y:S01]  /*55a0*/  STS [R32+0x10], R145 ;  /* 0x0000109120007388 */ /* 0x000fe20000000800 */
[----:B------:R-:W-:Y:S01]  /*55b0*/  UIMAD UR19, UR26, UR31, UR21 ;  /* 0x0000001f1a1372a4 */ /* 0x000fe2000f8e0215 */
[----:B------:R-:W-:Y:S01]  /*55c0*/  IADD3 R0, P1, PT, R82, UR20, RZ ;  /* 0x0000001452007c10 */ /* 0x000fe2000ff3e0ff */
[----:B------:R-:W2:Y:S01]  /*55d0*/  LDCU.64 UR30, c[0x0][0x560] ;  /* 0x0000ac00ff1e77ac */ /* 0x000ea20008000a00 */
[----:B------:R-:W-:Y:S01]  /*55e0*/  STS [R32+0x14], R147 ;  /* 0x0000149320007388 */ /* 0x000fe20000000800 */
[----:B------:R-:W-:Y:S02]  /*55f0*/  FADD.FTZ R86, R86, R117 ;  /* 0x0000007556567221 */ /* 0x000fe40000010000 */
[----:B------:R-:W-:Y:S01]  /*5600*/  IADD3.X R3, PT, PT, RZ, UR19, RZ, P1, !PT ;  /* 0x00000013ff037c10 */ /* 0x000fe20008ffe4ff */
[----:B------:R-:W-:Y:S01]  /*5610*/  STS [R32+0x18], R149 ;  /* 0x0000189520007388 */ /* 0x000fe20000000800 */
[----:B-1----:R-:W-:Y:S01]  /*5620*/  LEA R2, P5, R0, UR28, 0x2 ;  /* 0x0000001c00027c11 */ /* 0x002fe2000f8a10ff */
[----:B------:R-:W1:Y:S01]  /*5630*/  LDCU.64 UR20, c[0x0][0x518] ;  /* 0x0000a300ff1477ac */ /* 0x000e620008000a00 */
[----:B------:R-:W-:Y:S01]  /*5640*/  FADD.FTZ R86, R86, R115 ;  /* 0x0000007356567221 */ /* 0x000fe20000010000 */
[----:B------:R-:W-:Y:S01]  /*5650*/  STS [R32+0x1c], R151 ;  /* 0x00001c9720007388 */ /* 0x000fe20000000800 */
[----:B------:R-:W-:Y:S01]  /*5660*/  LEA.HI.X R3, R0, UR29, R3, 0x2, P5 ;  /* 0x0000001d00037c11 */ /* 0x000fe2000a8f1403 */
[----:B------:R-:W5:Y:S01]  /*5670*/  LDCU.64 UR28, c[0x0][0x520] ;  /* 0x0000a400ff1c77ac */ /* 0x000f620008000a00 */
[----:B------:R-:W-:Y:S01]  /*5680*/  FADD.FTZ R86, R86, R113 ;  /* 0x0000007156567221 */ /* 0x000fe20000010000 */
[----:B------:R-:W-:Y:S01]  /*5690*/  STS [R32+0x20], R153 ;  /* 0x0000209920007388 */ /* 0x000fe20000000800 */
[----:B------:R-:W-:-:S02]  /*56a0*/  UIADD3.X UR18, UPT, UPT, UR18, -0x1, URZ, UP2, !UPT ;  /* 0xffffffff12127890 */ /* 0x000fc400097fe4ff */
[----:B------:R-:W-:Y:S01]  /*56b0*/  FADD.FTZ R86, R86, R111 ;  /* 0x0000006f56567221 */ /* 0x000fe20000010000 */
[----:B------:R-:W-:Y:S03]  /*56c0*/  STS [R32+0x24], R155 ;  /* 0x0000249b20007388 */ /* 0x000fe60000000800 */
[----:B------:R-:W-:Y:S01]  /*56d0*/  FADD.FTZ R86, R86, R109 ;  /* 0x0000006d56567221 */ /* 0x000fe20000010000 */
[----:B------:R-:W-:Y:S03]  /*56e0*/  STS [R32+0x28], R157 ;  /* 0x0000289d20007388 */ /* 0x000fe60000000800 */
[----:B------:R-:W-:Y:S01]  /*56f0*/  FADD.FTZ R86, R86, R107 ;  /* 0x0000006b56567221 */ /* 0x000fe20000010000 */
[----:B------:R-:W-:Y:S01]  /*5700*/  STS [R32+0x2c], R159 ;  /* 0x00002c9f20007388 */ /* 0x000fe20000000800 */
[----:B-1----:R-:W-:-:S02]  /*5710*/  UIMAD.WIDE.U32 UR22, UR27, UR20, UR22 ;  /* 0x000000141b1672a5 */ /* 0x002fc4000f8e0016 */
[----:B------:R-:W-:Y:S01]  /*5720*/  FADD.FTZ R86, R86, R105 ;  /* 0x0000006956567221 */ /* 0x000fe20000010000 */
[----:B------:R-:W-:Y:S01]  /*5730*/  STS [R32+0x30], R161 ;  /* 0x000030a120007388 */ /* 0x000fe20000000800 */
[----:B------:R-:W-:-:S03]  /*5740*/  UIMAD UR21, UR27, UR21, UR23 ;  /* 0x000000151b1572a4 */ /* 0x000fc6000f8e0217 */
[----:B------:R-:W-:Y:S01]  /*5750*/  STS [R32+0x34], R163 ;  /* 0x000034a320007388 */ /* 0x000fe20000000800 */
[----:B------:R-:W-:Y:S02]  /*5760*/  UMOV UR20, UR22 ;  /* 0x0000001600147c82 */ /* 0x000fe40008000000 */
[----:B-----5:R-:W-:Y:S01]  /*5770*/  UIMAD.WIDE.U32 UR20, UR26, UR28, UR20 ;  /* 0x0000001c1a1472a5 */ /* 0x020fe2000f8e0014 */
[----:B------:R-:W-:Y:S03]  /*5780*/  STS [R32+0x38], R165 ;  /* 0x000038a520007388 */ /* 0x000fe60000000800 */
[----:B------:R-:W-:Y:S01]  /*5790*/  UIMAD UR19, UR26, UR29, UR21 ;  /* 0x0000001d1a1372a4 */ /* 0x000fe2000f8e0215 */
        /* <DEDUP_REMOVED lines=48> */
[----:B------:R-:W-:Y:S01]  /*5aa0*/  @!P2 STG.E desc[UR24][R2.64+0x580], R27 ;  /* 0x0005801b0200a986 */ /* 0x000fe2000c101918 */
[----:B------:R-:W-:-:S03]  /*5ab0*/  IADD3 R0, P2, PT, R82, UR20, RZ ;  /* 0x0000001452007c10 */ /* 0x000fc6000ff5e0ff */
[----:B------:R-:W-:Y:S04]  /*5ac0*/  @!P3 STG.E desc[UR24][R2.64+0x600], R29 ;  /* 0x0006001d0200b986 */ /* 0x000fe8000c101918 */
[----:B------:R-:W-:Y:S04]  /*5ad0*/  @!P4 STG.E desc[UR24][R2.64+0x680], R31 ;  /* 0x0006801f0200c986 */ /* 0x000fe8000c101918 */
[----:B------:R-:W-:Y:S04]  /*5ae0*/  @!P5 STG.E desc[UR24][R2.64+0x700], R49 ;  /* 0x000700310200d986 */ /* 0x000fe8000c101918 */
[----:B------:R0:W-:Y:S01]  /*5af0*/  @!P6 STG.E desc[UR24][R2.64+0x780], R93 ;  /* 0x0007805d0200e986 */ /* 0x0001e2000c101918 */
[----:B------:R-:W-:Y:S01]  /*5b00*/  BAR.SYNC.DEFER_BLOCKING 0x0 ;  /* 0x0000000000007b1d */ /* 0x000fe20000010000 */
[----:B0-----:R-:W-:Y:S01]  /*5b10*/  IADD3.X R3, PT, PT, RZ, UR19, RZ, P2, !PT ;  /* 0x00000013ff037c10 */ /* 0x001fe200097fe4ff */
[----:B------:R-:W-:Y:S01]  /*5b20*/  UIADD3 UR19, UPT, UPT, UR11, -0x1, URZ ;  /* 0xffffffff0b137890 */ /* 0x000fe2000fffe0ff */
[----:B--2---:R-:W-:-:S04]  /*5b30*/  LEA R2, P2, R0, UR30, 0x2 ;  /* 0x0000001e00027c11 */ /* 0x004fc8000f8410ff */
[----:B------:R-:W-:Y:S02]  /*5b40*/  LEA.HI.X R3, R0, UR31, R3, 0x2, P2 ;  /* 0x0000001f00037c11 */ /* 0x000fe400090f1403 */
[----:B------:R-:W-:Y:S01]  /*5b50*/  UMOV UR11, UR19 ;  /* 0x00000013000b7c82 */ /* 0x000fe20008000000 */
        /* <DEDUP_REMOVED lines=71> */
.L_x_6739:
        /* <DEDUP_REMOVED lines=28> */
[----:B------:R-:W-:-:S04]  /*6190*/  ULEA UR4, UP0, UR26, UR6, 0x2 ;  /* 0x000000061a047291 */ /* 0x000fc8000f8010ff */
[----:B------:R-:W-:Y:S02]  /*61a0*/  ULEA.HI.X UR5, UR26, UR7, URZ, 0x2, UP0 ;  /* 0x000000071a057291 */ /* 0x000fe400080f14ff */
[----:B------:R-:W-:-:S04]  /*61b0*/  MOV R2, UR4 ;  /* 0x0000000400027c02 */ /* 0x000fc80008000f00 */
[----:B------:R-:W-:-:S05]  /*61c0*/  MOV R3, UR5 ;  /* 0x0000000500037c02 */ /* 0x000fca0008000f00 */
[----:B------:R1:W-:Y:S02]  /*61d0*/  REDG.E.ADD.F32.FTZ.RN.STRONG.GPU desc[UR24][R2.64], R7 ;  /* 0x00000007020079a6 */ /* 0x0003e4000c12f318 */
.L_x_6781:
[----:B------:R-:W-:Y:S05]  /*61e0*/  BSYNC.RECONVERGENT B0 ;  /* 0x0000000000007941 */ /* 0x000fea0003800200 */
.L_x_6780:
[----:B------:R-:W-:Y:S01]  /*61f0*/  UISETP.NE.U32.AND UP0, UPT, UR8, URZ, UPT ;  /* 0x000000ff0800728c */ /* 0x000fe2000bf05070 */
[----:B--2---:R-:W-:-:S03]  /*6200*/  ISETP.GE.AND P0, PT, R8, UR15, PT ;  /* 0x0000000f08007c0c */ /* 0x004fc6000bf06270 */
[----:B------:R-:W-:-:S09]  /*6210*/  UISETP.NE.AND.EX UP0, UPT, UR9, URZ, UPT, UP0 ;  /* 0x000000ff0900728c */ /* 0x000fd2000bf05300 */
[----:B------:R-:W-:Y:S05]  /*6220*/  BRA.U !UP0, `(.L_x_6782) ;  /* 0x0000000108707547 */ /* 0x000fea000b800000 */
        /* <DEDUP_REMOVED lines=27> */
.L_x_6783:
[----:B------:R-:W-:Y:S05]  /*63e0*/  BSYNC.RECONVERGENT B0 ;  /* 0x0000000000007941 */ /* 0x000fea0003800200 */
.L_x_6782:
[----:B------:R-:W-:Y:S05]  /*63f0*/  @P0 EXIT ;  /* 0x000000000000094d */ /* 0x000fea0003800000 */
[----:B------:R-:W2:Y:S01]  /*6400*/  S2UR UR12, SR_CTAID.Y ;  /* 0x00000000000c79c3 */ /* 0x000ea20000002600 */
[----:B------:R-:W2:Y:S01]  /*6410*/  LDCU.64 UR8, c[0x0][0x4a8] ;  /* 0x00009500ff0877ac */ /* 0x000ea20008000a00 */
[----:B------:R-:W-:Y:S01]  /*6420*/  BSSY.RECONVERGENT B0, `(.L_x_6784) ;  /* 0x0000025000007945 */ /* 0x000fe20003800200 */
[----:B------:R-:W-:Y:S01]  /*6430*/  MOV R0, R8 ;  /* 0x0000000800007202 */ /* 0x000fe20000000f00 */
[----:B------:R-:W0:Y:S04]  /*6440*/  LDCU.64 UR10, c[0x0][0x4c8] ;  /* 0x00009900ff0a77ac */ /* 0x000e280008000a00 */
[----:B------:R-:W1:Y:S01]  /*6450*/  S2UR UR13, SR_CgaCtaId ;  /* 0x00000000000d79c3 */ /* 0x000e620000008800 */
[----:B------:R-:W0:Y:S01]  /*6460*/  LDCU UR14, c[0x0][0x360] ;  /* 0x00006c00ff0e77ac */ /* 0x000e220008000800 */
[----:B------:R-:W1:Y:S06]  /*6470*/  LDCU.128 UR16, c[0x0][0x530] ;  /* 0x0000a600ff1077ac */ /* 0x000e6c0008000c00 */
[----:B------:R-:W3:Y:S08]  /*6480*/  LDC.64 R14, c[0x0][0x4b0] ;  /* 0x00012c00ff0e7b82 */ /* 0x000ef00000000a00 */
[----:B------:R-:W3:Y:S01]  /*6490*/  LDC.64 R16, c[0x0][0x4d0] ;  /* 0x00013400ff107b82 */ /* 0x000ee20000000a00 */
[----:B--2---:R-:W-:-:S02]  /*64a0*/  UIMAD.WIDE.U32 UR4, UR12, UR8, URZ ;  /* 0x000000080c0472a5 */ /* 0x004fc4000f8e00ff */
[----:B0-----:R-:W-:Y:S01]  /*64b0*/  UIMAD.WIDE.U32 UR6, UR12, UR10, URZ ;  /* 0x0000000a0c0672a5 */ /* 0x001fe2000f8e00ff */
[----:B------:R-:W-:Y:S01]  /*64c0*/  UMOV UR8, 0x400 ;  /* 0x0000040000087882 */ /* 0x000fe20000000000 */
[----:B------:R-:W-:Y:S02]  /*64d0*/  UIMAD UR9, UR12, UR9, UR5 ;  /* 0x000000090c0972a4 */ /* 0x000fe4000f8e0205 */
[----:B------:R-:W-:Y:S02]  /*64e0*/  UIMAD UR11, UR12, UR11, UR7 ;  /* 0x0000000b0c0b72a4 */ /* 0x000fe4000f8e0207 */
[----:B-1----:R-:W-:-:S12]  /*64f0*/  ULEA UR13, UR13, UR8, 0x18 ;  /* 0x000000080d0d7291 */ /* 0x002fd8000f8ec0ff */
.L_x_6785:
[C---:B0-----:R-:W-:Y:S01]  /*6500*/  LEA R8, R0.reuse, UR13, 0x2 ;  /* 0x0000000d00087c11 */ /* 0x041fe2000f8e10ff */
[----:B------:R-:W-:Y:S01]  /*6510*/  UMOV UR8, UR4 ;  /* 0x0000000400087c82 */ /* 0x000fe20008000000 */
[----:B------:R-:W-:Y:S01]  /*6520*/  SHF.R.S32.HI R3, RZ, 0x1f, R0 ;  /* 0x0000001fff037819 */ /* 0x000fe20000011400 */
[----:B------:R-:W-:Y:S02]  /*6530*/  UMOV UR10, UR6 ;  /* 0x00000006000a7c82 */ /* 0x000fe40008000000 */
[----:B------:R-:W0:Y:S01]  /*6540*/  LDS R11, [R8+0x2348] ;  /* 0x00234800080b7984 */ /* 0x000e220000000800 */
[----:B---3--:R-:W-:-:S03]  /*6550*/  IMAD.WIDE.U32 R6, R0, R16, UR10 ;  /* 0x0000000a00067e25 */ /* 0x008fc6000f8e0010 */
        /* <DEDUP_REMOVED lines=18> */
.L_x_6784:
[----:B------:R-:W-:Y:S05]  /*6680*/  EXIT ;  /* 0x000000000000794d */ /* 0x000fea0003800000 */
.L_x_6786:
        /* <DEDUP_REMOVED lines=15> */
.L_x_10477:


//--------------------- .text._Z25selective_scan_bwd_kernelI32Selective_Scan_bwd_kernel_traitsILi32ELi16ELb0ELb0ELb1ELb0ELb1EffEEv12SSMParamsBwd --------------------------
	.section	.text._Z25selective_scan_bwd_kernelI32Selective_Scan_bwd_kernel_traitsILi32ELi16ELb0ELb0ELb1ELb0ELb1EffEEv12SSMParamsBwd,"ax",@progbits
	.align	128
        .global         _Z25selective_scan_bwd_kernelI32Selective_Scan_bwd_kernel_traitsILi32ELi16ELb0ELb0ELb1ELb0ELb1EffEEv12SSMParamsBwd
        .type           _Z25selective_scan_bwd_kernelI32Selective_Scan_bwd_kernel_traitsILi32ELi16ELb0ELb0ELb1ELb0ELb1EffEEv12SSMParamsBwd,@function
        .size           _Z25selective_scan_bwd_kernelI32Selective_Scan_bwd_kernel_traitsILi32ELi16ELb0ELb0ELb1ELb0ELb1EffEEv12SSMParamsBwd,(.L_x_10478 - _Z25selective_scan_bwd_kernelI32Selective_Scan_bwd_kernel_traitsILi32ELi16ELb0ELb0ELb1ELb0ELb1EffEEv12SSMParamsBwd)
        .other          _Z25selective_scan_bwd_kernelI32Selective_Scan_bwd_kernel_traitsILi32ELi16ELb0ELb0ELb1ELb0ELb1EffEEv12SSMParamsBwd,@"STO_CUDA_ENTRY STV_DEFAULT"
_Z25selective_scan_bwd_kernelI32Selective_Scan_bwd_kernel_traitsILi32ELi16ELb0ELb0ELb1ELb0ELb1EffEEv12SSMParamsBwd:
.text._Z25selective_scan_bwd_kernelI32Selective_Scan_bwd_kernel_traitsILi32ELi16ELb0ELb0ELb1ELb0ELb1EffEEv12SSMParamsBwd:
        /* <DEDUP_REMOVED lines=38> */
[----:B------:R-:W-:Y:S01]  /*0260*/  UIMAD UR7, UR36, UR17, UR7 ;  /* 0x00000011240772a4 */ /* 0x000fe2000f8e0207 */
[----:B------:R-:W-:Y:S01]  /*0270*/  MOV R18, RZ ;  /* 0x000000ff00127202 */ /* 0x000fe20000000f00 */
[----:B------:R-:W-:-:S02]  /*0280*/  UIMAD.WIDE.U32 UR8, UR29, UR14, UR4 ;  /* 0x0000000e1d0872a5 */ /* 0x000fc4000f8e0004 */
        /* <DEDUP_REMOVED lines=81> */
[----:B------:R-:W-:Y:S01]  /*07a0*/  UIADD3 UR7, UPT, UPT, UR6, 0x850, URZ ;  /* 0x0000085006077890 */ /* 0x000fe2000fffe0ff */
[C---:B0-----:R-:W-:Y:S01]  /*07b0*/  SHF.L.U32 R3, R20.reuse, 0x4, RZ ;  /* 0x0000000414037819 */ /* 0x041fe200000006ff */
[----:B------:R-:W-:Y:S01]  /*07c0*/  UIMAD UR21, UR29, UR21, UR19 ;  /* 0x000000151d1572a4 */ /* 0x000fe2000f8e0213 */
        /* <DEDUP_REMOVED lines=13> */
[----:B------:R-:W-:Y:S02]  /*08a0*/  LOP3.LUT R5, R3, 0x3e00, RZ, 0xc0, !PT ;  /* 0x00003e0003057812 */ /* 0x000fe400078ec0ff */
[----:B------:R-:W-:-:S02]  /*08b0*/  LEA.HI R36, R37, R20, RZ, 0x1b ;  /* 0x0000001425247211 */ /* 0x000fc400078fd8ff */
[-C--:B------:R-:W-:Y:S02]  /*08c0*/  LEA.HI R37, R39, R20.reuse, RZ, 0x1b ;  /* 0x0000001427257211 */ /* 0x080fe400078fd8ff */
        /* <DEDUP_REMOVED lines=13> */
[----:B------:R-:W-:Y:S02]  /*09a0*/  LOP3.LUT R22, R5, 0x1f, R20, 0xf8, !PT ;  /* 0x0000001f05167812 */ /* 0x000fe400078ef814 */
        /* <DEDUP_REMOVED lines=30> */
[----:B----4-:R-:W-:-:S07]  /*0b90*/  LOP3.LUT R54, R22, 0x1e0, RZ, 0xfc, !PT ;  /* 0x000001e016367812 */ /* 0x010fce00078efcff */
.L_x_6828:
[----:B0-----:R-:W0:Y:S01]  /*0ba0*/  LDCU.128 UR12, c[0x0][0x420] ;  /* 0x00008400ff0c77ac */ /* 0x001e220008000c00 */
[----:B------:R-:W-:Y:S02]  /*0bb0*/  CS2R R12, SRZ ;  /* 0x00000000000c7805 */ /* 0x000fe4000001ff00 */
[----:B------:R-:W-:Y:S02]  /*0bc0*/  CS2R R68, SRZ ;  /* 0x0000000000447805 */ /* 0x000fe4000001ff00 */
[----:B------:R-:W-:Y:S01]  /*0bd0*/  CS2R R14, SRZ ;  /* 0x00000000000e7805 */ /* 0x000fe2000001ff00 */
[----:B-1----:R-:W1:Y:S01]  /*0be0*/  LDCU.128 UR8, c[0x0][0x410] ;  /* 0x00008200ff0877ac */ /* 0x002e620008000c00 */
[----:B------:R-:W-:Y:S01]  /*0bf0*/  MOV R63, RZ ;  /* 0x000000ff003f7202 */ /* 0x000fe20000000f00 */
[----:B------:R-:W-:Y:S01]  /*0c00*/  HFMA2 R67, -RZ, RZ, 0, 0 ;  /* 0x00000000ff437431 */ /* 0x000fe200000001ff */
[----:B------:R-:W-:Y:S01]  /*0c10*/  CS2R R70, SRZ ;  /* 0x0000000000467805 */ /* 0x000fe2000001ff00 */
[----:B------:R-:W-:Y:S01]  /*0c20*/  ULEA UR6, UR22, 0xfffffe00, 0x9 ;  /* 0xfffffe0016067891 */ /* 0x000fe2000f8e48ff */
[----:B------:R-:W-:Y:S01]  /*0c30*/  CS2R R72, SRZ ;  /* 0x0000000000487805 */ /* 0x000fe2000001ff00 */
[----:B------:R-:W-:Y:S01]  /*0c40*/  UMOV UR7, URZ ;  /* 0x000000ff00077c82 */ /* 0x000fe20008000000 */
[----:B------:R-:W2:Y:S01]  /*0c50*/  LDCU.64 UR38, c[0x0][0x488] ;  /* 0x00009100ff2677ac */ /* 0x000ea20008000a00 */
[----:B------:R-:W-:-:S02]  /*0c60*/  CS2R R74, SRZ ;  /* 0x00000000004a7805 */ /* 0x000fc4000001ff00 */
[----:B------:R-:W-:Y:S01]  /*0c70*/  MOV R76, RZ ;  /* 0x000000ff004c7202 */ /* 0x000fe20000000f00 */
[----:B------:R-:W3:Y:S01]  /*0c80*/  LDCU.64 UR40, c[0x0][0x478] ;  /* 0x00008f00ff2877ac */ /* 0x000ee20008000a00 */
[----:B0-----:R-:W-:Y:S02]  /*0c90*/  UIMAD.WIDE.U32 UR34, UR36, UR12, UR6 ;  /* 0x0000000c242272a5 */ /* 0x001fe4000f8e0006 */
        /* <DEDUP_REMOVED lines=14> */
[----:B------:R-:W-:Y:S01]  /*0d80*/  IADD3.X R6, PT, PT, RZ, UR11, RZ, P0, !PT ;  /* 0x0000000bff067c10 */ /* 0x000fe200087fe4ff */
[----:B------:R-:W1:Y:S01]  /*0d90*/  S2R R55, SR_LANEID ;  /* 0x0000000000377919 */ /* 0x000e620000000000 */
[C---:B--2---:R-:W-:Y:S01]  /*0da0*/  LEA R4, P0, R5.reuse, UR38, 0x2 ;  /* 0x0000002605047c11 */ /* 0x044fe2000f8010ff */
[----:B------:R-:W2:Y:S01]  /*0db0*/  S2UR UR8, SR_CgaCtaId ;  /* 0x00000000000879c3 */ /* 0x000ea20000008800 */
[----:B---3--:R-:W-:Y:S01]  /*0dc0*/  LEA R2, P1, R0, UR40, 0x2 ;  /* 0x0000002800027c11 */ /* 0x008fe2000f8210ff */
[----:B------:R-:W-:Y:S01]  /*0dd0*/  UMOV UR12, 0x400 ;  /* 0x00000400000c7882 */ /* 0x000fe20000000000 */
[----:B------:R-:W-:-:S02]  /*0de0*/  LEA.HI.X R5, R5, UR39, R6, 0x2, P0 ;  /* 0x0000002705057c11 */ /* 0x000fc400080f1406 */
[----:B------:R-:W-:Y:S02]  /*0df0*/  CS2R R90, SRZ ;  /* 0x00000000005a7805 */ /* 0x000fe4000001ff00 */
[----:B------:R-:W-:Y:S01]  /*0e00*/  SHF.L.U32 R6, R22, 0x2, RZ ;  /* 0x0000000216067819 */ /* 0x000fe200000006ff */
[----:B------:R-:W-:Y:S01]  /*0e10*/  HFMA2 R89, -RZ, RZ, 0, 0 ;  /* 0x00000000ff597431 */ /* 0x000fe200000001ff */
[----:B------:R-:W-:Y:S01]  /*0e20*/  LEA.HI.X R3, R0, UR41, R3, 0x2, P1 ;  /* 0x0000002900037c11 */ /* 0x000fe200088f1403 */
[----:B------:R-:W-:Y:S01]  /*0e30*/  HFMA2 R0, -RZ, RZ, 0, 0 ;  /* 0x00000000ff007431 */ /* 0x000fe200000001ff */
[C---:B------:R-:W-:Y:S02]  /*0e40*/  IADD3 R10, P1, PT, R6.reuse, UR23, RZ ;  /* 0x00000017060a7c10 */ /* 0x040fe4000ff3e0ff */
[----:B------:R-:W-:Y:S02]  /*0e50*/  CS2R R92, SRZ ;  /* 0x00000000005c7805 */ /* 0x000fe4000001ff00 */
[C---:B------:R-:W-:Y:S01]  /*0e60*/  IADD3 R8, P2, PT, R6.reuse, UR25, RZ ;  /* 0x0000001906087c10 */ /* 0x040fe2000ff5e0ff */
[----:B0-----:R-:W-:Y:S01]  /*0e70*/  UIADD3 UR32, UPT, UPT, -UR6, UR13, URZ ;  /* 0x0000000d06207290 */ /* 0x001fe2000fffe1ff */
[----:B------:R-:W-:-:S02]  /*0e80*/  IADD3 R6, P0, PT, R6, UR28, RZ ;  /* 0x0000001c06067c10 */ /* 0x000fc4000ff1e0ff */
[----:B------:R-:W-:Y:S02]  /*0e90*/  CS2R R94, SRZ ;  /* 0x00000000005e7805 */ /* 0x000fe4000001ff00 */
[----:B------:R-:W-:Y:S02]  /*0ea0*/  IADD3.X R11, PT, PT, RZ, UR24, RZ, P1, !PT ;  /* 0x00000018ff0b7c10 */ /* 0x000fe40008ffe4ff */
[----:B------:R-:W-:Y:S02]  /*0eb0*/  CS2R R96, SRZ ;  /* 0x0000000000607805 */ /* 0x000fe4000001ff00 */
[----:B------:R-:W-:Y:S02]  /*0ec0*/  IADD3.X R7, PT, PT, RZ, UR27, RZ, P0, !PT ;  /* 0x0000001bff077c10 */ /* 0x000fe400087fe4ff */
[----:B------:R-:W-:Y:S02]  /*0ed0*/  MOV R103, RZ ;  /* 0x000000ff00677202 */ /* 0x000fe40000000f00 */
[----:B------:R-:W-:-:S02]  /*0ee0*/  CS2R R106, SRZ ;  /* 0x00000000006a7805 */ /* 0x000fc4000001ff00 */
[----:B------:R-:W-:Y:S01]  /*0ef0*/  ISETP.GE.AND P0, PT, R22, UR32, PT ;  /* 0x0000002016007c0c */ /* 0x000fe2000bf06270 */
[----:B------:R-:W-:Y:S01]  /*0f00*/  HFMA2 R105, -RZ, RZ, 0, 0 ;  /* 0x00000000ff697431 */ /* 0x000fe200000001ff */
[----:B------:R-:W-:Y:S02]  /*0f10*/  IADD3.X R9, PT, PT, RZ, UR26, RZ, P2, !PT ;  /* 0x0000001aff097c10 */ /* 0x000fe400097fe4ff */
[----:B------:R-:W-:Y:S02]  /*0f20*/  CS2R R112, SRZ ;  /* 0x0000000000707805 */ /* 0x000fe4000001ff00 */
[----:B------:R-:W-:Y:S02]  /*0f30*/  ISETP.GE.AND P2, PT, R40, UR32, PT ;  /* 0x0000002028007c0c */ /* 0x000fe4000bf46270 */
[----:B------:R-:W-:Y:S02]  /*0f40*/  MOV R109, RZ ;  /* 0x000000ff006d7202 */ /* 0x000fe40000000f00 */
[----:B------:R-:W-:-:S02]  /*0f50*/  CS2R R114, SRZ ;  /* 0x0000000000727805 */ /* 0x000fc4000001ff00 */
[----:B------:R-:W-:Y:S02]  /*0f60*/  ISETP.GE.AND P1, PT, R41, UR32, PT ;  /* 0x0000002029007c0c */ /* 0x000fe4000bf26270 */
[----:B------:R-:W-:Y:S02]  /*0f70*/  MOV R117, RZ ;  /* 0x000000ff00757202 */ /* 0x000fe40000000f00 */
[----:B------:R-:W-:Y:S02]  /*0f80*/  CS2R R118, SRZ ;  /* 0x0000000000767805 */ /* 0x000fe4000001ff00 */
[----:B------:R-:W-:Y:S01]  /*0f90*/  ISETP.GE.AND P6, PT, R42, UR32, PT ;  /* 0x000000202a007c0c */ /* 0x000fe2000bfc6270 */
[----:B------:R-:W3:Y:S01]  /*0fa0*/  @!P0 LDG.E R13, desc[UR30][R10.64] ;  /* 0x0000001e0a0d8981 */ /* 0x000ee2000c1e1900 */
[----:B------:R-:W-:Y:S02]  /*0fb0*/  ISETP.GE.AND P0, PT, R46, UR32, PT ;  /* 0x000000202e007c0c */ /* 0x000fe4000bf06270 */
[----:B------:R-:W-:-:S02]  /*0fc0*/  CS2R R120, SRZ ;  /* 0x0000000000787805 */ /* 0x000fc4000001ff00 */
[----:B------:R-:W-:Y:S01]  /*0fd0*/  ISETP.GE.AND P5, PT, R43, UR32, PT ;  /* 0x000000202b007c0c */ /* 0x000fe2000bfa6270 */
[----:B----4-:R-:W4:Y:S01]  /*0fe0*/  @!P2 LDG.E R0, desc[UR30][R10.64+0x80] ;  /* 0x0000801e0a00a981 */ /* 0x010f22000c1e1900 */
[----:B------:R-:W-:Y:S02]  /*0ff0*/  ISETP.GE.AND P3, PT, R45, UR32, PT ;  /* 0x000000202d007c0c */ /* 0x000fe4000bf66270 */
[----:B------:R-:W-:Y:S02]  /*1000*/  CS2R R122, SRZ ;  /* 0x00000000007a7805 */ /* 0x000fe4000001ff00 */
[----:B------:R-:W-:Y:S01]  /*1010*/  ISETP.GE.AND P4, PT, R44, UR32, PT ;  /* 0x000000202c007c0c */ /* 0x000fe2000bf86270 */
[----:B------:R-:W4:Y:S01]  /*1020*/  @!P1 LDG.E R15, desc[UR30][R10.64+0x100] ;  /* 0x0001001e0a0f9981 */ /* 0x000f22000c1e1900 */
[----:B------:R-:W-:Y:S01]  /*1030*/  CS2R R126, SRZ ;  /* 0x00000000007e7805 */ /* 0x000fe2000001ff00 */
[----:B------:R-:W-:Y:S01]  /*1040*/  HFMA2 R129, -RZ, RZ, 0, 0 ;  /* 0x00000000ff817431 */ /* 0x000fe200000001ff */
[----:B------:R-:W-:Y:S01]  /*1050*/  MOV R130, RZ ;  /* 0x000000ff00827202 */ /* 0x000fe20000000f00 */
[----:B------:R-:W4:Y:S01]  /*1060*/  @!P6 LDG.E R12, desc[UR30][R10.64+0x180] ;  /* 0x0001801e0a0ce981 */ /* 0x000f22000c1e1900 */
[----:B------:R-:W-:Y:S01]  /*1070*/  CS2R R132, SRZ ;  /* 0x0000000000847805 */ /* 0x000fe2000001ff00 */
[----:B------:R-:W0:Y:S02]  /*1080*/  LDCU.64 UR10, c[0x0][0x508] ;  /* 0x0000a100ff0a77ac */ /* 0x000e240008000a00 */
[----:B------:R-:W4:Y:S01]  /*1090*/  @!P0 LDG.E R68, desc[UR30][R10.64+0x380] ;  /* 0x0003801e0a448981 */ /* 0x000f22000c1e1900 */
[----:B------:R-:W-:Y:S01]  /*10a0*/  ISETP.GE.AND P0, PT, R47, UR32, PT ;  /* 0x000000202f007c0c */ /* 0x000fe2000bf06270 */
[----:B------:R-:W0:Y:S01]  /*10b0*/  LDCU.64 UR14, c[0x0][0x510] ;  /* 0x0000a200ff0e77ac */ /* 0x000e220008000a00 */
[----:B------:R-:W-:Y:S01]  /*10c0*/  ISETP.GE.AND P1, PT, R49, UR32, PT ;  /* 0x0000002031007c0c */ /* 0x000fe2000bf26270 */
[----:B------:R-:W4:Y:S01]  /*10d0*/  @!P5 LDG.E R63, desc[UR30][R10.64+0x200] ;  /* 0x0002001e0a3fd981 */ /* 0x000f22000c1e1900 */
[----:B------:R-:W-:Y:S01]  /*10e0*/  ISETP.GE.AND P2, PT, R50, UR32, PT ;  /* 0x0000002032007c0c */ /* 0x000fe2000bf46270 */
[----:B------:R-:W0:Y:S02]  /*10f0*/  LDCU.64 UR34, c[0x0][0x490] ;  /* 0x00009200ff2277ac */ /* 0x000e240008000a00 */
        /* <DEDUP_REMOVED lines=9> */
[----:B------:R-:W-:-:S05]  /*1190*/  ISETP.GE.AND P6, PT, R54, UR32, PT ;  /* 0x0000002036007c0c */ /* 0x000fca000bfc6270 */
[----:B------:R-:W4:Y:S04]  /*11a0*/  @!P0 LDG.E R70, desc[UR30][R10.64+0x480] ;  /* 0x0004801e0a468981 */ /* 0x000f28000c1e1900 */
[----:B------:R-:W4:Y:S04]  /*11b0*/  @!P3 LDG.E R73, desc[UR30][R10.64+0x600] ;  /* 0x0006001e0a49b981 */ /* 0x000f28000c1e1900 */
[----:B------:R-:W4:Y:S04]  /*11c0*/  @!P4 LDG.E R74, desc[UR30][R10.64+0x680] ;  /* 0x0006801e0a4ac981 */ /* 0x000f28000c1e1900 */
[----:B------:R-:W4:Y:S04]  /*11d0*/  @!P5 LDG.E R75, desc[UR30][R10.64+0x700] ;  /* 0x0007001e0a4bd981 */ /* 0x000f28000c1e1900 */
[----:B------:R0:W4:Y:S01]  /*11e0*/  @!P6 LDG.E R76, desc[UR30][R10.64+0x780] ;  /* 0x0007801e0a4ce981 */ /* 0x000122000c1e1900 */
[C---:B-1----:R-:W-:Y:S01]  /*11f0*/  IADD3 R58, PT, PT, R55.reuse, 0x20, RZ ;  /* 0x00000020373a7810 */ /* 0x042fe20007ffe0ff */
[----:B--2---:R-:W-:Y:S01]  /*1200*/  ULEA UR12, UR8, UR12, 0x18 ;  /* 0x0000000c080c7291 */ /* 0x004fe2000f8ec0ff */
[----:B------:R-:W-:-:S02]  /*1210*/  IADD3 R60, PT, PT, R55, 0x40, RZ ;  /* 0x00000040373c7810 */ /* 0x000fc40007ffe0ff */
[CC--:B------:R-:W-:Y:S02]  /*1220*/  LEA.HI.SX32 R56, R55.reuse, R55.reuse, 0x1b ;  /* 0x0000003737387211 */ /* 0x0c0fe400078fdaff */
[C---:B------:R-:W-:Y:S02]  /*1230*/  IADD3 R62, PT, PT, R55.reuse, 0x60, RZ ;  /* 0x00000060373e7810 */ /* 0x040fe40007ffe0ff */
[-C--:B------:R-:W-:Y:S02]  /*1240*/  LEA.HI.SX32 R57, R58, R55.reuse, 0x1b ;  /* 0x000000373a397211 */ /* 0x080fe400078fdaff */
[----:B0-----:R-:W-:Y:S02]  /*1250*/  IADD3 R10, PT, PT, R55, 0x80, RZ ;  /* 0x00000080370a7810 */ /* 0x001fe40007ffe0ff */
        /* <DEDUP_REMOVED lines=33> */
[----:B---3--:R-:W-:Y:S04]  /*1470*/  STS [R56], R13 ;  /* 0x0000000d38007388 */ /* 0x008fe80000000800 */
[----:B----4-:R0:W-:Y:S04]  /*1480*/  STS [R57+0x80], R0 ;  /* 0x0000800039007388 */ /* 0x0101e80000000800 */
[----:B------:R-:W-:Y:S04]  /*1490*/  STS [R58+0x100], R15 ;  /* 0x0001000f3a007388 */ /* 0x000fe80000000800 */
[----:B------:R1:W-:Y:S01]  /*14a0*/  STS [R59+0x180], R12 ;  /* 0x0001800c3b007388 */ /* 0x0003e20000000800 */
[----:B0-----:R-:W-:-:S02]  /*14b0*/  LEA.HI.SX32 R0, R62, R55, 0x1b ;  /* 0x000000373e007211 */ /* 0x001fc400078fdaff */
[----:B------:R-:W-:Y:S01]  /*14c0*/  LEA R62, R10, UR12, 0x2 ;  /* 0x0000000c0a3e7c11 */ /* 0x000fe2000f8e10ff */
[----:B------:R0:W-:Y:S01]  /*14d0*/  STS [R60+0x200], R63 ;  /* 0x0002003f3c007388 */ /* 0x0001e20000000800 */
[C---:B------:R-:W-:Y:S02]  /*14e0*/  IADD3 R10, PT, PT, R55.reuse, 0x180, RZ ;  /* 0x00000180370a7810 */ /* 0x040fe40007ffe0ff */
[C---:B-1----:R-:W-:Y:S02]  /*14f0*/  IADD3 R12, PT, PT, R55.reuse, 0x1a0, RZ ;  /* 0x000001a0370c7810 */ /* 0x042fe40007ffe0ff */
[----:B0-----:R-:W-:Y:S02]  /*1500*/  LEA R63, R0, UR12, 0x2 ;  /* 0x0000000c003f7c11 */ /* 0x001fe4000f8e10ff */
[----:B------:R-:W-:Y:S01]  /*1510*/  IADD3 R0, PT, PT, R55, 0x160, RZ ;  /* 0x0000016037007810 */ /* 0x000fe20007ffe0ff */
[----:B------:R0:W-:Y:S03]  /*1520*/  STS [R61+0x280], R14 ;  /* 0x0002800e3d007388 */ /* 0x0001e60000000800 */
        /* <DEDUP_REMOVED lines=78> */
[----:B------:R-:W-:Y:S02]  /*1a10*/  ISETP.GE.AND P3, PT, R40, UR32, PT ;  /* 0x0000002028007c0c */ /* 0x000fe4000bf66270 */
        /* <DEDUP_REMOVED lines=36> */
[----:B0-----:R-:W-:-:S02]  /*1c60*/  CS2R R90, SRZ ;  /* 0x00000000005a7805 */ /* 0x001fc4000001ff00 */
[----:B------:R-:W-:Y:S01]  /*1c70*/  MOV R10, RZ ;  /* 0x000000ff000a7202 */ /* 0x000fe20000000f00 */
[----:B------:R-:W-:Y:S02]  /*1c80*/  HFMA2 R89, -RZ, RZ, 0, 0 ;  /* 0x00000000ff597431 */ /* 0x000fe400000001ff */
[----:B------:R-:W3:Y:S01]  /*1c90*/  @!P0 LDG.E R99, desc[UR30][R6.64] ;  /* 0x0000001e06638981 */ /* 0x000ee2000c1e1900 */
        /* <DEDUP_REMOVED lines=8> */
[----:B------:R-:W-:Y:S02]  /*1d20*/  ISETP.GE.AND P3, PT, R44, UR32, PT ;  /* 0x000000202c007c0c */ /* 0x000fe4000bf66270 */
[----:B-1----:R-:W-:Y:S02]  /*1d30*/  CS2R R94, SRZ ;  /* 0x00000000005e7805 */ /* 0x002fe4000001ff00 */
[----:B------:R-:W-:-:S02]  /*1d40*/  MOV R14, RZ ;  /* 0x000000ff000e7202 */ /* 0x000fc40000000f00 */
[----:B------:R-:W-:Y:S01]  /*1d50*/  CS2R R92, SRZ ;  /* 0x00000000005c7805 */ /* 0x000fe2000001ff00 */
[----:B------:R-:W-:Y:S01]  /*1d60*/  HFMA2 R12, -RZ, RZ, 0, 0 ;  /* 0x00000000ff0c7431 */ /* 0x000fe200000001ff */
[----:B--2---:R-:W-:Y:S01]  /*1d70*/  MOV R97, RZ ;  /* 0x000000ff00617202 */ /* 0x004fe20000000f00 */
[----:B------:R-:W-:Y:S01]  /*1d80*/  HFMA2 R0, -RZ, RZ, 0, 0 ;  /* 0x00000000ff007431 */ /* 0x000fe200000001ff */
[----:B------:R-:W2:Y:S04]  /*1d90*/  @!P5 LDG.E R103, desc[UR30][R6.64+0x700] ;  /* 0x0007001e0667d981 */ /* 0x000ea8000c1e1900 */
        /* <DEDUP_REMOVED lines=23> */
[----:B---3--:R-:W-:Y:S04]  /*1f10*/  STS [R56], R99 ;  /* 0x0000006338007388 */ /* 0x008fe80000000800 */
[----:B----4-:R0:W-:Y:S04]  /*1f20*/  STS [R57+0x80], R8 ;  /* 0x0000800839007388 */ /* 0x0101e80000000800 */
[----:B------:R-:W-:Y:S04]  /*1f30*/  STS [R58+0x100], R89 ;  /* 0x000100593a007388 */ /* 0x000fe80000000800 */
[----:B------:R-:W-:Y:S04]  /*1f40*/  STS [R59+0x180], R10 ;  /* 0x0001800a3b007388 */ /* 0x000fe80000000800 */
[----:B------:R-:W-:Y:S04]  /*1f50*/  STS [R60+0x200], R91 ;  /* 0x0002005b3c007388 */ /* 0x000fe80000000800 */
        /* <DEDUP_REMOVED lines=51> */
[----:B------:R-:W-:Y:S01]  /*2290*/  MOV R14, RZ ;  /* 0x000000ff000e7202 */ /* 0x000fe20000000f00 */
[----:B------:R-:W2:Y:S04]  /*22a0*/  @!P2 LDG.E R106, desc[UR30][R4.64+0x580] ;  /* 0x0005801e046aa981 */ /* 0x000ea8000c1e1900 */
[----:B------:R-:W2:Y:S04]  /*22b0*/  @!P1 LDG.E R103, desc[UR30][R4.64+0x500] ;  /* 0x0005001e04679981 */ /* 0x000ea8000c1e1900 */
[----:B------:R-:W2:Y:S04]  /*22c0*/  @!P0 LDG.E R14, desc[UR30][R4.64+0x480] ;  /* 0x0004801e040e8981 */ /* 0x000ea8000c1e1900 */
[----:B------:R-:W2:Y:S04]  /*22d0*/  @!P3 LDG.E R115, desc[UR30][R4.64+0x600] ;  /* 0x0006001e0473b981 */ /* 0x000ea8000c1e1900 */
[----:B------:R-:W2:Y:S04]  /*22e0*/  @!P4 LDG.E R112, desc[UR30][R4.64+0x680] ;  /* 0x0006801e0470c981 */ /* 0x000ea8000c1e1900 */
[----:B------:R-:W2:Y:S04]  /*22f0*/  @!P5 LDG.E R117, desc[UR30][R4.64+0x700] ;  /* 0x0007001e0475d981 */ /* 0x000ea8000c1e1900 */
[----:B------:R-:W2:Y:S01]  /*2300*/  @!P6 LDG.E R114, desc[UR30][R4.64+0x780] ;  /* 0x0007801e0472e981 */ /* 0x000ea2000c1e1900 */
[----:B------:R-:W-:-:S02]  /*2310*/  P2R R124, PR, RZ, 0x1 ;  /* 0x00000001ff7c7803 */ /* 0x000fc40000000000 */
[----:B------:R-:W-:Y:S02]  /*2320*/  ISETP.GE.AND P0, PT, R22, UR32, PT ;  /* 0x0000002016007c0c */ /* 0x000fe4000bf06270 */
[----:B------:R-:W-:Y:S02]  /*2330*/  P2R R116, PR, RZ, 0x2 ;  /* 0x00000002ff747803 */ /* 0x000fe40000000000 */
[----:B------:R-:W-:Y:S01]  /*2340*/  ISETP.GE.AND P1, PT, R40, UR32, PT ;  /* 0x0000002028007c0c */ /* 0x000fe2000bf26270 */
[----:B---3--:R-:W-:Y:S04]  /*2350*/  STS [R56], R7 ;  /* 0x0000000738007388 */ /* 0x008fe80000000800 */
        /* <DEDUP_REMOVED lines=17> */
[----:B------:R-:W2:Y:S04]  /*2470*/  LDS R110, [R72+0x4] ;  /* 0x00000400486e7984 */ /* 0x000ea80000000800 */
[----:B------:R-:W-:Y:S04]  /*2480*/  LDS R109, [R72+0x8] ;  /* 0x00000800486d7984 */ /* 0x000fe80000000800 */
[----:B------:R-:W3:Y:S04]  /*2490*/  LDS R108, [R72+0xc] ;  /* 0x00000c00486c7984 */ /* 0x000ee80000000800 */
[----:B------:R-:W4:Y:S04]  /*24a0*/  LDS R107, [R72+0x10] ;  /* 0x00001000486b7984 */ /* 0x000f280000000800 */
[----:B------:R-:W-:Y:S04]  /*24b0*/  LDS R106, [R72+0x14] ;  /* 0x00001400486a7984 */ /* 0x000fe80000000800 */
[----:B------:R-:W-:Y:S04]  /*24c0*/  LDS R105, [R72+0x18] ;  /* 0x0000180048697984 */ /* 0x000fe80000000800 */
[----:B------:R-:W-:Y:S04]  /*24d0*/  LDS R103, [R72+0x1c] ;  /* 0x00001c0048677984 */ /* 0x000fe80000000800 */
[----:B------:R-:W-:Y:S04]  /*24e0*/  LDS R14, [R72+0x20] ;  /* 0x00002000480e7984 */ /* 0x000fe80000000800 */
[----:B------:R-:W4:Y:S04]  /*24f0*/  LDS R5, [R72+0x24] ;  /* 0x0000240048057984 */ /* 0x000f280000000800 */
[----:B------:R-:W-:Y:S04]  /*2500*/  LDS R4, [R72+0x28] ;  /* 0x0000280048047984 */ /* 0x000fe80000000800 */
[----:B------:R-:W-:Y:S04]  /*2510*/  LDS R12, [R72+0x2c] ;  /* 0x00002c00480c7984 */ /* 0x000fe80000000800 */
[----:B------:R-:W-:Y:S04]  /*2520*/  LDS R10, [R72+0x30] ;  /* 0x00003000480a7984 */ /* 0x000fe80000000800 */
[----:B------:R-:W4:Y:S04]  /*2530*/  LDS R8, [R72+0x34] ;  /* 0x0000340048087984 */ /* 0x000f280000000800 */
[----:B------:R-:W4:Y:S04]  /*2540*/  LDS R7, [R72+0x38] ;  /* 0x0000380048077984 */ /* 0x000f280000000800 */
[----:B------:R-:W4:Y:S01]  /*2550*/  LDS R6, [R72+0x3c] ;  /* 0x00003c0048067984 */ /* 0x000f220000000800 */
[----:B------:R-:W-:Y:S01]  /*2560*/  BAR.SYNC.DEFER_BLOCKING 0x0 ;  /* 0x0000000000007b1d */ /* 0x000fe20000010000 */
[----:B0-----:R-:W-:Y:S01]  /*2570*/  HFMA2 R113, -RZ, RZ, 0, 0 ;  /* 0x00000000ff717431 */ /* 0x001fe200000001ff */
[----:B-1----:R-:W-:-:S04]  /*2580*/  CS2R R114, SRZ ;  /* 0x0000000000727805 */ /* 0x002fc8000001ff00 */
        /* <DEDUP_REMOVED lines=22> */
[----:B------:R-:W-:Y:S02]  /*26f0*/  ISETP.NE.AND P0, PT, R124, RZ, PT ;  /* 0x000000ff7c00720c */ /* 0x000fe40003f05270 */
[----:B------:R-:W-:Y:S01]  /*2700*/  MOV R124, RZ ;  /* 0x000000ff007c7202 */ /* 0x000fe20000000f00 */
[----:B------:R-:W4:Y:S10]  /*2710*/  @!P1 LDG.E R127, desc[UR30][R2.64+0x500] ;  /* 0x0005001e027f9981 */ /* 0x000f34000c1e1900 */
[----:B------:R0:W4:Y:S01]  /*2720*/  @!P0 LDG.E R124, desc[UR30][R2.64+0x480] ;  /* 0x0004801e027c8981 */ /* 0x000122000c1e1900 */
[----:B--2---:R-:W-:Y:S01]  /*2730*/  FMUL.FTZ R116, R110, -1.4426950216293334961 ;  /* 0xbfb8aa3b6e747820 */ /* 0x004fe20000410000 */
[----:B------:R-:W-:Y:S01]  /*2740*/  FMUL.FTZ R112, R111, -1.4426950216293334961 ;  /* 0xbfb8aa3b6f707820 */ /* 0x000fe20000410000 */
[----:B---3--:R-:W-:-:S04]  /*2750*/  FMUL.FTZ R128, R108, -1.4426950216293334961 ;  /* 0xbfb8aa3b6c807820 */ /* 0x008fc80000410000 */
[----:B------:R-:W1:Y:S01]  /*2760*/  MUFU.EX2 R116, R116 ;  /* 0x0000007400747308 */ /* 0x000e620000000800 */
[----:B------:R-:W-:-:S03]  /*2770*/  FMUL.FTZ R117, R109, -1.4426950216293334961 ;  /* 0xbfb8aa3b6d757820 */ /* 0x000fc60000410000 */
[----:B------:R-:W2:Y:S01]  /*2780*/  MUFU.EX2 R112, R112 ;  /* 0x0000007000707308 */ /* 0x000ea20000000800 */
[----:B----4-:R-:W-:-:S03]  /*2790*/  FMUL.FTZ R131, R107, -1.4426950216293334961 ;  /* 0xbfb8aa3b6b837820 */ /* 0x010fc60000410000 */
[----:B------:R3:W4:Y:S04]  /*27a0*/  MUFU.EX2 R125, R117 ;  /* 0x00000075007d7308 */ /* 0x0007280000000800 */
[----:B------:R-:W4:Y:S01]  /*27b0*/  MUFU.EX2 R128, R128 ;  /* 0x0000008000807308 */ /* 0x000f220000000800 */
[----:B---3--:R-:W-:Y:S01]  /*27c0*/  FMUL.FTZ R117, R5, -1.4426950216293334961 ;  /* 0xbfb8aa3b05757820 */ /* 0x008fe20000410000 */
[----:B0-----:R-:W-:-:S03]  /*27d0*/  FMUL.FTZ R2, R105, -1.4426950216293334961 ;  /* 0xbfb8aa3b69027820 */ /* 0x001fc60000410000 */
[----:B------:R1:W-:Y:S01]  /*27e0*/  MUFU.EX2 R140, R117 ;  /* 0x00000075008c7308 */ /* 0x0003e20000000800 */
[----:B------:R-:W-:Y:S01]  /*27f0*/  FMUL.FTZ R134, R106, -1.4426950216293334961 ;  /* 0xbfb8aa3b6a867820 */ /* 0x000fe20000410000 */
[----:B------:R-:W-:Y:S02]  /*2800*/  FMUL.FTZ R136, R103, -1.4426950216293334961 ;  /* 0xbfb8aa3b67887820 */ /* 0x000fe40000410000 */
[----:B------:R-:W-:Y:S01]  /*2810*/  MUFU.EX2 R131, R131 ;  /* 0x0000008300837308 */ /* 0x000fe20000000800 */
[----:B-1----:R-:W-:-:S03]  /*2820*/  FADD.FTZ R117, R116, 1 ;  /* 0x3f80000074757421 */ /* 0x002fc60000010000 */
[----:B------:R0:W1:Y:S01]  /*2830*/  MUFU.EX2 R3, R2 ;  /* 0x0000000200037308 */ /* 0x0000620000000800 */
[----:B--2---:R-:W-:Y:S01]  /*2840*/  FADD.FTZ R112, R112, 1 ;  /* 0x3f80000070707421 */ /* 0x004fe20000010000 */
[----:B----4-:R-:W-:Y:S02]  /*2850*/  FADD.FTZ R116, R125, 1 ;  /* 0x3f8000007d747421 */ /* 0x010fe40000010000 */
[----:B------:R-:W2:Y:S01]  /*2860*/  MUFU.RCP R117, R117 ;  /* 0x0000007500757308 */ /* 0x000ea20000001000 */
[----:B------:R-:W-:Y:S01]  /*2870*/  FADD.FTZ R125, R128, 1 ;  /* 0x3f800000807d7421 */ /* 0x000fe20000010000 */
[----:B0-----:R-:W-:-:S06]  /*2880*/  FMUL.FTZ R2, R8, -1.4426950216293334961 ;  /* 0xbfb8aa3b08027820 */ /* 0x001fcc0000410000 */
[----:B------:R-:W0:Y:S04]  /*2890*/  MUFU.EX2 R134, R134 ;  /* 0x0000008600867308 */ /* 0x000e280000000800 */
[----:B------:R-:W-:Y:S04]  /*28a0*/  MUFU.EX2 R136, R136 ;  /* 0x0000008800887308 */ /* 0x000fe80000000800 */
[----:B------:R-:W3:Y:S01]  /*28b0*/  MUFU.RCP R112, R112 ;  /* 0x0000007000707308 */ /* 0x000ee20000001000 */
[----:B-1----:R-:W-:-:S07]  /*28c0*/  FADD.FTZ R3, R3, 1 ;  /* 0x3f80000003037421 */ /* 0x002fce0000010000 */
[----:B------:R1:W-:Y:S04]  /*28d0*/  MUFU.EX2 R148, R2 ;  /* 0x0000000200947308 */ /* 0x0003e80000000800 */
[----:B------:R-:W4:Y:S01]  /*28e0*/  MUFU.RCP R125, R125 ;  /* 0x0000007d007d7308 */ /* 0x000f220000001000 */
[----:B-1----:R-:W-:-:S07]  /*28f0*/  FADD.FTZ R2, R131, 1 ;  /* 0x3f80000083027421 */ /* 0x002fce0000010000 */
[----:B------:R-:W-:Y:S01]  /*2900*/  MUFU.RCP R116, R116 ;  /* 0x0000007400747308 */ /* 0x000fe20000001000 */
[----:B0-----:R-:W-:-:S07]  /*2910*/  FADD.FTZ R131, R134, 1 ;  /* 0x3f80000086837421 */ /* 0x001fce0000010000 */
[----:B------:R2:W-:Y:S02]  /*2920*/  MUFU.RCP R128, R3 ;  /* 0x0000000300807308 */ /* 0x0005e40000001000 */
[----:B--2---:R-:W-:-:S06]  /*2930*/  FADD.FTZ R3, -R117, 1 ;  /* 0x3f80000075037421 */ /* 0x004fcc0000010100 */
[----:B------:R-:W-:Y:S01]  /*2940*/  MUFU.RCP R131, R131 ;  /* 0x0000008300837308 */ /* 0x000fe20000001000 */
[----:B------:R-:W-:Y:S01]  /*2950*/  FMUL.FTZ R138, R14, -1.4426950216293334961 ;  /* 0xbfb8aa3b0e8a7820 */ /* 0x000fe20000410000 */
[----:B------:R-:W-:Y:S01]  /*2960*/  FMUL.FTZ R142, R4, -1.4426950216293334961 ;  /* 0xbfb8aa3b048e7820 */ /* 0x000fe20000410000 */
[----:B------:R-:W-:Y:S01]  /*2970*/  FMUL.FTZ R144, R12, -1.4426950216293334961 ;  /* 0xbfb8aa3b0c907820 */ /* 0x000fe20000410000 */
[----:B------:R-:W-:-:S04]  /*2980*/  FMUL.FTZ R150, R7, -1.4426950216293334961 ;  /* 0xbfb8aa3b07967820 */ /* 0x000fc80000410000 */
[----:B------:R-:W-:Y:S01]  /*2990*/  MUFU.EX2 R138, R138 ;  /* 0x0000008a008a7308 */ /* 0x000fe20000000800 */
[----:B------:R-:W-:-:S03]  /*29a0*/  FMUL.FTZ R152, R6, -1.4426950216293334961 ;  /* 0xbfb8aa3b06987820 */ /* 0x000fc60000410000 */
[----:B------:R-:W0:Y:S01]  /*29b0*/  MUFU.EX2 R142, R142 ;  /* 0x0000008e008e7308 */ /* 0x000e220000000800 */
[----:B------:R-:W-:-:S03]  /*29c0*/  FMUL.FTZ R146, R10, -1.4426950216293334961 ;  /* 0xbfb8aa3b0a927820 */ /* 0x000fc60000410000 */
[----:B------:R-:W1:Y:S04]  /*29d0*/  MUFU.EX2 R144, R144 ;  /* 0x0000009000907308 */ /* 0x000e680000000800 */
[----:B------:R-:W2:Y:S04]  /*29e0*/  MUFU.EX2 R150, R150 ;  /* 0x0000009600967308 */ /* 0x000ea80000000800 */
[----:B------:R-:W2:Y:S01]  /*29f0*/  MUFU.EX2 R152, R152 ;  /* 0x0000009800987308 */ /* 0x000ea20000000800 */
[----:B0-----:R-:W-:-:S03]  /*2a00*/  FADD.FTZ R142, R142, 1 ;  /* 0x3f8000008e8e7421 */ /* 0x001fc60000010000 */
[----:B------:R-:W0:Y:S01]  /*2a10*/  MUFU.EX2 R146, R146 ;  /* 0x0000009200927308 */ /* 0x000e220000000800 */
[----:B-1----:R-:W-:-:S03]  /*2a20*/  FADD.FTZ R144, R144, 1 ;  /* 0x3f80000090907421 */ /* 0x002fc60000010000 */
[----:B------:R-:W-:Y:S01]  /*2a30*/  MUFU.RCP R159, R142 ;  /* 0x0000008e009f7308 */ /* 0x000fe20000001000 */
        /* <DEDUP_REMOVED lines=17> */
[----:B------:R-:W2:Y:S04]  /*2b50*/  LDS R115, [R72+0x4] ;  /* 0x0000040048737984 */ /* 0x000ea80000000800 */
[----:B------:R-:W0:Y:S04]  /*2b60*/  LDS R113, [R72] ;  /* 0x0000000048717984 */ /* 0x000e280000000800 */
[----:B------:R-:W4:Y:S04]  /*2b70*/  LDS R119, [R72+0x8] ;  /* 0x0000080048777984 */ /* 0x000f280000000800 */
[----:B------:R-:W4:Y:S04]  /*2b80*/  LDS R114, [R72+0xc] ;  /* 0x00000c0048727984 */ /* 0x000f280000000800 */
[----:B------:R-:W4:Y:S01]  /*2b90*/  LDS R121, [R72+0x10] ;  /* 0x0000100048797984 */ /* 0x000f220000000800 */
[----:B-1----:R1:W4:Y:S01]  /*2ba0*/  MUFU.RCP R122, R2 ;  /* 0x00000002007a7308 */ /* 0x0023220000001000 */
[----:B---3--:R-:W-:-:S02]  /*2bb0*/  FADD.FTZ R130, R136, 1 ;  /* 0x3f80000088827421 */ /* 0x008fc40000010000 */
[----:B------:R-:W3:Y:S01]  /*2bc0*/  LDS R118, [R72+0x14] ;  /* 0x0000140048767984 */ /* 0x000ee20000000800 */
[----:B------:R-:W-:-:S03]  /*2bd0*/  FFMA.FTZ R127, R110, R3, 1 ;  /* 0x3f8000006e7f7423 */ /* 0x000fc60000010003 */
[----:B------:R-:W3:Y:S01]  /*2be0*/  LDS R123, [R72+0x18] ;  /* 0x00001800487b7984 */ /* 0x000ee20000000800 */
[----:B------:R-:W4:Y:S01]  /*2bf0*/  MUFU.RCP R130, R130 ;  /* 0x0000008200827308 */ /* 0x000f220000001000 */
[----:B-1----:R-:W-:Y:S02]  /*2c00*/  FADD.FTZ R2, -R112, 1 ;  /* 0x3f80000070027421 */ /* 0x002fe40000010100 */
[----:B------:R-:W-:Y:S02]  /*2c10*/  LDS R129, [R72+0x28] ;  /* 0x0000280048817984 */ /* 0x000fe40000000800 */
[----:B------:R-:W-:Y:S02]  /*2c20*/  FFMA.FTZ R2, R111, R2, 1 ;  /* 0x3f8000006f027423 */ /* 0x000fe40000010002 */
[----:B------:R-:W-:Y:S01]  /*2c30*/  LDS R126, [R72+0x2c] ;  /* 0x00002c00487e7984 */ /* 0x000fe20000000800 */
[----:B--2---:R-:W-:-:S04]  /*2c40*/  FMUL.FTZ R120, R94, R115 ;  /* 0x000000735e787220 */ /* 0x004fc80000410000 */
[----:B------:R-:W-:Y:S01]  /*2c50*/  FMUL.FTZ R124, R117, R120 ;  /* 0x00000078757c7220 */ /* 0x000fe20000410000 */
[----:B0-----:R-:W-:Y:S01]  /*2c60*/  FMUL.FTZ R3, R0, R113 ;  /* 0x0000007100037220 */ /* 0x001fe20000410000 */
[----:B------:R-:W0:Y:S02]  /*2c70*/  LDS R120, [R72+0x1c] ;  /* 0x00001c0048787984 */ /* 0x000e240000000800 */
[----:B------:R-:W-:Y:S01]  /*2c80*/  FMUL.FTZ R171, R124, R127 ;  /* 0x0000007f7cab7220 */ /* 0x000fe20000410000 */
[----:B------:R-:W-:Y:S01]  /*2c90*/  FMUL.FTZ R3, R112, R3 ;  /* 0x0000000370037220 */ /* 0x000fe20000410000 */
[----:B----4-:R-:W-:Y:S01]  /*2ca0*/  FADD.FTZ R127, -R125, 1 ;  /* 0x3f8000007d7f7421 */ /* 0x010fe20000010100 */
[----:B------:R-:W-:Y:S01]  /*2cb0*/  FADD.FTZ R124, -R122, 1 ;  /* 0x3f8000007a7c7421 */ /* 0x000fe20000010100 */
[----:B------:R-:W-:Y:S01]  /*2cc0*/  FMUL.FTZ R163, R92, R119 ;  /* 0x000000775ca37220 */ /* 0x000fe20000410000 */
[----:B------:R-:W-:Y:S01]  /*2cd0*/  FMUL.FTZ R3, R3, R2 ;  /* 0x0000000203037220 */ /* 0x000fe20000410000 */
[----:B------:R-:W-:Y:S01]  /*2ce0*/  FADD.FTZ R2, -R116, 1 ;  /* 0x3f80000074027421 */ /* 0x000fe20000010100 */
[----:B------:R-:W-:Y:S01]  /*2cf0*/  FFMA.FTZ R165, R108, R127, 1 ;  /* 0x3f8000006ca57423 */ /* 0x000fe2000001007f */
[----:B------:R-:W-:Y:S01]  /*2d00*/  FMUL.FTZ R134, R89, R114 ;  /* 0x0000007259867220 */ /* 0x000fe20000410000 */
[----:B------:R-:W1:Y:S01]  /*2d10*/  LDS R127, [R72+0x20] ;  /* 0x00002000487f7984 */ /* 0x000e620000000800 */
[----:B------:R-:W-:Y:S01]  /*2d20*/  FFMA.FTZ R2, R109, R2, 1 ;  /* 0x3f8000006d027423 */ /* 0x000fe20000010002 */
[----:B------:R-:W-:Y:S01]  /*2d30*/  FMUL.FTZ R163, R116, R163 ;  /* 0x000000a374a37220 */ /* 0x000fe20000410000 */
        /* <DEDUP_REMOVED lines=9> */
[----:B------:R-:W-:Y:S01]  /*2dd0*/  FADD.FTZ R132, R140, 1 ;  /* 0x3f8000008c847421 */ /* 0x000fe20000010000 */
[----:B------:R-:W-:Y:S01]  /*2de0*/  FMUL.FTZ R177, R136, R177 ;  /* 0x000000b188b17220 */ /* 0x000fe20000410000 */
[----:B------:R-:W-:Y:S01]  /*2df0*/  FFMA.FTZ R179, R106, R163, 1 ;  /* 0x3f8000006ab37423 */ /* 0x000fe200000100a3 */
[----:B------:R-:W-:Y:S01]  /*2e00*/  FFMA.FTZ R140, R103, R134, 1 ;  /* 0x3f800000678c7423 */ /* 0x000fe20000010086 */
[----:B------:R-:W4:Y:S01]  /*2e10*/  LDS R163, [R72+0x30] ;  /* 0x0000300048a37984 */ /* 0x000f220000000800 */
[----:B------:R-:W-:-:S03]  /*2e20*/  FADD.FTZ R133, R138, 1 ;  /* 0x3f8000008a857421 */ /* 0x000fc60000010000 */
[----:B------:R-:W4:Y:S01]  /*2e30*/  LDS R134, [R72+0x34] ;  /* 0x0000340048867984 */ /* 0x000f220000000800 */
[----:B------:R-:W1:Y:S03]  /*2e40*/  MUFU.RCP R132, R132 ;  /* 0x0000008400847308 */ /* 0x000e660000001000 */
[----:B------:R-:W4:Y:S04]  /*2e50*/  LDS R165, [R72+0x38] ;  /* 0x0000380048a57984 */ /* 0x000f280000000800 */
[----:B------:R-:W4:Y:S01]  /*2e60*/  LDS R136, [R72+0x3c] ;  /* 0x00003c0048887984 */ /* 0x000f220000000800 */
[----:B------:R-:W-:Y:S01]  /*2e70*/  FADD.FTZ R2, -R128, 1 ;  /* 0x3f80000080027421 */ /* 0x000fe20000010100 */
[----:B------:R-:W2:Y:S01]  /*2e80*/  MUFU.RCP R133, R133 ;  /* 0x0000008500857308 */ /* 0x000ea20000001000 */
[----:B------:R-:W-:Y:S01]  /*2e90*/  FADD.FTZ R150, R150, 1 ;  /* 0x3f80000096967421 */ /* 0x000fe20000010000 */
[----:B------:R-:W-:Y:S01]  /*2ea0*/  FADD.FTZ R152, R152, 1 ;  /* 0x3f80000098987421 */ /* 0x000fe20000010000 */
[----:B------:R-:W-:Y:S01]  /*2eb0*/  FFMA.FTZ R138, R105, R2, 1 ;  /* 0x3f800000698a7423 */ /* 0x000fe20000010002 */
[----:B---3--:R-:W-:Y:S01]  /*2ec0*/  FMUL.FTZ R2, R91, R118 ;  /* 0x000000765b027220 */ /* 0x008fe20000410000 */
[----:B------:R-:W-:-:S03]  /*2ed0*/  FMUL.FTZ R181, R96, R123 ;  /* 0x0000007b60b57220 */ /* 0x000fc60000410000 */
[----:B------:R-:W3:Y:S01]  /*2ee0*/  MUFU.RCP R161, R144 ;  /* 0x0000009000a17308 */ /* 0x000ee20000001000 */
[----:B------:R-:W-:Y:S01]  /*2ef0*/  FMUL.FTZ R2, R131, R2 ;  /* 0x0000000283027220 */ /* 0x000fe20000410000 */
[----:B------:R-:W-:Y:S01]  /*2f00*/  FADD.FTZ R146, R146, 1 ;  /* 0x3f80000092927421 */ /* 0x000fe20000010000 */
[----:B------:R-:W-:Y:S01]  /*2f10*/  FADD.FTZ R148, R148, 1 ;  /* 0x3f80000094947421 */ /* 0x000fe20000010000 */
[----:B------:R-:W-:Y:S01]  /*2f20*/  FMUL.FTZ R181, R128, R181 ;  /* 0x000000b580b57220 */ /* 0x000fe20000410000 */
[----:B------:R-:W-:Y:S01]  /*2f30*/  FMUL.FTZ R179, R2, R179 ;  /* 0x000000b302b37220 */ /* 0x000fe20000410000 */
[----:B0-----:R-:W-:Y:S01]  /*2f40*/  FMUL.FTZ R183, R93, R120 ;  /* 0x000000785db77220 */ /* 0x001fe20000410000 */
[----:B------:R-:W-:Y:S01]  /*2f50*/  FADD.FTZ R187, -R159, 1 ;  /* 0x3f8000009fbb7421 */ /* 0x000fe20000010100 */
[----:B------:R-:W0:Y:S01]  /*2f60*/  MUFU.RCP R150, R150 ;  /* 0x0000009600967308 */ /* 0x000e220000001000 */
[----:B-1----:R-:W-:Y:S01]  /*2f70*/  FADD.FTZ R2, -R132, 1 ;  /* 0x3f80000084027421 */ /* 0x002fe20000010100 */
[----:B------:R-:W-:Y:S06]  /*2f80*/  BAR.SYNC.DEFER_BLOCKING 0x0 ;  /* 0x0000000000007b1d */ /* 0x000fec0000010000 */
[----:B------:R-:W1:Y:S01]  /*2f90*/  MUFU.RCP R199, R152 ;  /* 0x0000009800c77308 */ /* 0x000e620000001000 */
[----:B------:R-:W-:Y:S01]  /*2fa0*/  FMUL.FTZ R181, R181, R138 ;  /* 0x0000008ab5b57220 */ /* 0x000fe20000410000 */
[----:B------:R-:W-:Y:S01]  /*2fb0*/  FMUL.FTZ R183, R130, R183 ;  /* 0x000000b782b77220 */ /* 0x000fe20000410000 */
[----:B------:R-:W-:Y:S01]  /*2fc0*/  FFMA.FTZ R138, R5, R2, 1 ;  /* 0x3f800000058a7423 */ /* 0x000fe20000010002 */
[----:B--2---:R-:W-:-:S04]  /*2fd0*/  FADD.FTZ R185, -R133, 1 ;  /* 0x3f80000085b97421 */ /* 0x004fc80000010100 */
[----:B------:R-:W2:Y:S01]  /*2fe0*/  MUFU.RCP R167, R146 ;  /* 0x0000009200a77308 */ /* 0x000ea20000001000 */
[----:B------:R-:W-:-:S07]  /*2ff0*/  FMUL.FTZ R2, R98, R127 ;  /* 0x0000007f62027220 */ /* 0x000fce0000410000 */
[----:B------:R-:W4:Y:S01]  /*3000*/  MUFU.RCP R169, R148 ;  /* 0x0000009400a97308 */ /* 0x000f220000001000 */
[----:B------:R-:W-:Y:S01]  /*3010*/  FMUL.FTZ R183, R183, R140 ;  /* 0x0000008cb7b77220 */ /* 0x000fe20000410000 */
[----:B------:R-:W-:Y:S01]  /*3020*/  FFMA.FTZ R185, R14, R185, 1 ;  /* 0x3f8000000eb97423 */ /* 0x000fe200000100b9 */
[----:B------:R-:W-:Y:S01]  /*3030*/  FFMA.FTZ R189, R4, R187, 1 ;  /* 0x3f80000004bd7423 */ /* 0x000fe200000100bb */
[----:B------:R-:W-:Y:S01]  /*3040*/  FMUL.FTZ R140, R100, R129 ;  /* 0x00000081648c7220 */ /* 0x000fe20000410000 */
        /* <DEDUP_REMOVED lines=9> */
[----:B0-----:R-:W-:Y:S01]  /*30e0*/  FADD.FTZ R2, -R150, 1 ;  /* 0x3f80000096027421 */ /* 0x001fe20000010100 */
[----:B-1----:R-:W-:Y:S01]  /*30f0*/  FADD.FTZ R197, -R199, 1 ;  /* 0x3f800000c7c57421 */ /* 0x002fe20000010100 */
[----:B------:R-:W-:Y:S01]  /*3100*/  FMUL.FTZ R189, R140, R189 ;  /* 0x000000bd8cbd7220 */ /* 0x000fe20000410000 */
[----:B------:R-:W-:Y:S01]  /*3110*/  FMUL.FTZ R187, R187, R138 ;  /* 0x0000008abbbb7220 */ /* 0x000fe20000410000 */
[----:B------:R-:W-:Y:S01]  /*3120*/  FMUL.FTZ R191, R142, R191 ;  /* 0x000000bf8ebf7220 */ /* 0x000fe20000410000 */
[----:B------:R-:W-:Y:S01]  /*3130*/  FFMA.FTZ R140, R7, R2, 1 ;  /* 0x3f800000078c7423 */ /* 0x000fe20000010002 */
[----:B------:R-:W-:Y:S01]  /*3140*/  FFMA.FTZ R201, R6, R197, 1 ;  /* 0x3f80000006c97423 */ /* 0x000fe200000100c5 */
[----:B--2---:R-:W-:Y:S01]  /*3150*/  FADD.FTZ R193, -R167, 1 ;  /* 0x3f800000a7c17421 */ /* 0x004fe20000010100 */
[----:B----4-:R-:W-:Y:S01]  /*3160*/  FADD.FTZ R195, -R169, 1 ;  /* 0x3f800000a9c37421 */ /* 0x010fe20000010100 */
        /* <DEDUP_REMOVED lines=54> */
[----:B------:R-:W1:Y:S03]  /*34d0*/  LDCU.64 UR10, c[0x0][0x558] ;  /* 0x0000ab00ff0a77ac */ /* 0x000e660008000a00 */
[----:B------:R-:W-:-:S04]  /*34e0*/  UIMAD.WIDE.U32 UR8, UR29, UR14, UR8 ;  /* 0x0000000e1d0872a5 */ /* 0x000fc8000f8e0008 */
[----:B------:R-:W-:Y:S02]  /*34f0*/  UIMAD UR9, UR29, UR15, UR9 ;  /* 0x0000000f1d0972a4 */ /* 0x000fe4000f8e0209 */
[----:B0-----:R-:W-:-:S04]  /*3500*/  IADD3 R3, P0, PT, R22, UR8, RZ ;  /* 0x0000000816037c10 */ /* 0x001fc8000ff1e0ff */
[----:B------:R-:W-:Y:S02]  /*3510*/  IADD3.X R138, PT, PT, RZ, UR9, RZ, P0, !PT ;  /* 0x00000009ff8a7c10 */ /* 0x000fe400087fe4ff */
[----:B-1----:R-:W-:-:S04]  /*3520*/  LEA R2, P1, R3, UR10, 0x2 ;  /* 0x0000000a03027c11 */ /* 0x002fc8000f8210ff */
        /* <DEDUP_REMOVED lines=90> */
[----:B------:R1:W-:Y:S01]  /*3ad0*/  STS [R72+0xc], R3 ;  /* 0x00000c0348007388 */ /* 0x0003e20000000800 */
        /* <DEDUP_REMOVED lines=8> */
[----:B------:R-:W-:Y:S01]  /*3b60*/  STS [R72+0x1c], R103 ;  /* 0x00001c6748007388 */ /* 0x000fe20000000800 */
[----:B-1----:R-:W-:-:S03]  /*3b70*/  IADD3 R3, P0, PT, R22, UR8, RZ ;  /* 0x0000000816037c10 */ /* 0x002fc6000ff1e0ff */
        /* <DEDUP_REMOVED lines=63> */
.L_x_6788:
[----:B0-----:R-:W-:Y:S01]  /*3f70*/  FFMA.FTZ R2, R74, R0, R21 ;  /* 0x000000004a027223 */ /* 0x001fe20000010015 */
[----:B------:R-:W0:Y:S01]  /*3f80*/  LDCU UR8, c[0x0][0x38c] ;  /* 0x00007180ff0877ac */ /* 0x000e220008000800 */
[--C-:B-----5:R-:W-:Y:S01]  /*3f90*/  FADD.FTZ R106, R157, R16.reuse ;  /* 0x000000109d6a7221 */ /* 0x120fe20000010000 */
[----:B------:R-:W-:Y:S01]  /*3fa0*/  FADD.FTZ R108, R155, R16 ;  /* 0x000000109b6c7221 */ /* 0x000fe20000010000 */
[----:B------:R-:W-:Y:S01]  /*3fb0*/  FFMA.FTZ R2, R73, R94, R2 ;  /* 0x0000005e49027223 */ /* 0x000fe20000010002 */
[--C-:B------:R-:W-:Y:S01]  /*3fc0*/  FADD.FTZ R110, R153, R16.reuse ;  /* 0x00000010996e7221 */ /* 0x100fe20000010000 */
        /* <DEDUP_REMOVED lines=35> */
[--C-:B------:R-:W-:Y:S01]  /*4200*/  FADD.FTZ R118, R11, R16.reuse ;  /* 0x000000100b767221 */ /* 0x100fe20000010000 */
[--C-:B------:R-:W-:Y:S01]  /*4210*/  FADD.FTZ R147, R147, R16.reuse ;  /* 0x0000001093937221 */ /* 0x100fe20000010000 */
[--C-:B------:R-:W-:Y:S01]  /*4220*/  FADD.FTZ R120, R9, R16.reuse ;  /* 0x0000001009787221 */ /* 0x100fe20000010000 */
[----:B------:R-:W-:Y:S01]  /*4230*/  FFMA.FTZ R2, R84, R97, R3 ;  /* 0x0000006154027223 */ /* 0x000fe20000010003 */
[----:B------:R-:W-:Y:S01]  /*4240*/  FADD.FTZ R149, R149, R16 ;  /* 0x0000001095957221 */ /* 0x000fe20000010000 */
        /* <DEDUP_REMOVED lines=23> */
[----:B------:R-:W-:Y:S01]  /*43c0*/  UISETP.NE.AND UP0, UPT, UR22, 0x1, UPT ;  /* 0x000000011600788c */ /* 0x000fe2000bf05270 */
[----:B------:R-:W-:Y:S01]  /*43d0*/  ISETP.GE.AND P0, PT, R22, UR32, PT ;  /* 0x0000002016007c0c */ /* 0x000fe2000bf06270 */
[----:B------:R-:W-:Y:S01]  /*43e0*/  HFMA2 R183, -RZ, RZ, 0, 0 ;  /* 0x00000000ffb77431 */ /* 0x000fe200000001ff */
[----:B------:R-:W-:Y:S01]  /*43f0*/  MOV R133, RZ ;  /* 0x000000ff00857202 */ /* 0x000fe20000000f00 */
[----:B------:R-:W1:Y:S01]  /*4400*/  LDCU UR37, c[0x0][0x394] ;  /* 0x00007280ff2577ac */ /* 0x000e620008000800 */
[----:B------:R-:W-:Y:S02]  /*4410*/  P2R R182, PR, RZ, 0x1 ;  /* 0x00000001ffb67803 */ /* 0x000fe40000000000 */
[----:B------:R-:W2:Y:S01]  /*4420*/  LDC.64 R6, c[0x0][0x448] ;  /* 0x00011200ff067b82 */ /* 0x000ea20000000a00 */
[----:B------:R-:W-:Y:S01]  /*4430*/  PLOP3.LUT P5, PT, PT, PT, UP0, 0x80, 0x8 ;  /* 0x000000000008781c */ /* 0x000fe20003faf008 */
[----:B------:R-:W3:Y:S03]  /*4440*/  LDCU UR44, c[0x0][0x38c] ;  /* 0x00007180ff2c77ac */ /* 0x000ee60008000800 */
[----:B------:R-:W-:Y:S01]  /*4450*/  ISETP.EQ.AND P5, PT, R20, RZ, P5 ;  /* 0x000000ff1400720c */ /* 0x000fe20002fa2270 */
[----:B------:R-:W4:Y:S02]  /*4460*/  LDCU UR13, c[0x0][0x388] ;  /* 0x00007100ff0d77ac */ /* 0x000f240008000800 */
[----:B------:R-:W0:Y:S01]  /*4470*/  LDC.64 R8, c[0x0][0x4d8] ;  /* 0x00013600ff087b82 */ /* 0x000e220000000a00 */
[----:B------:R-:W0:Y:S01]  /*4480*/  LDCU.64 UR10, c[0x0][0x3a8] ;  /* 0x00007500ff0a77ac */ /* 0x000e220008000a00 */
[----:B------:R-:W0:Y:S01]  /*4490*/  LDCU.64 UR14, c[0x0][0x3c0] ;  /* 0x00007800ff0e77ac */ /* 0x000e220008000a00 */
[----:B------:R-:W0:Y:S01]  /*44a0*/  LDCU.64 UR34, c[0x0][0x3e0] ;  /* 0x00007c00ff2277ac */ /* 0x000e220008000a00 */
[----:B------:R-:W0:Y:S01]  /*44b0*/  LDCU.64 UR38, c[0x0][0x4e0] ;  /* 0x00009c00ff2677ac */ /* 0x000e220008000a00 */
[----:B------:R-:W0:Y:S01]  /*44c0*/  LDCU.64 UR40, c[0x0][0x4f0] ;  /* 0x00009e00ff2877ac */ /* 0x000e220008000a00 */
[----:B------:R-:W0:Y:S04]  /*44d0*/  LDCU.64 UR42, c[0x0][0x540] ;  /* 0x0000a800ff2a77ac */ /* 0x000e280008000a00 */
.L_x_6827:
[----:B------:R-:W-:Y:S02]  /*44e0*/  MOV R2, R22 ;  /* 0x0000001600027202 */ /* 0x000fe40000000f00 */
[----:B------:R-:W-:Y:S02]  /*44f0*/  MOV R3, RZ ;  /* 0x000000ff00037202 */ /* 0x000fe40000000f00 */
[----:B------:R-:W-:Y:S02]  /*4500*/  ISETP.GE.AND P2, PT, R40, UR32, PT ;  /* 0x0000002028007c0c */ /* 0x000fe4000bf46270 */
[----:B------:R-:W-:Y:S01]  /*4510*/  ISETP.GE.AND P1, PT, R42, UR32, PT ;  /* 0x000000202a007c0c */ /* 0x000fe2000bf26270 */
[C---:B0-----:R-:W-:Y:S01]  /*4520*/  IMAD.WIDE.U32 R10, R183.reuse, UR34, R2 ;  /* 0x00000022b70a7c25 */ /* 0x041fe2000f8e0002 */
[----:B------:R-:W-:Y:S02]  /*4530*/  MOV R122, RZ ;  /* 0x000000ff007a7202 */ /* 0x000fe40000000f00 */
[----:B------:R-:W-:Y:S01]  /*4540*/  MOV R14, UR16 ;  /* 0x00000010000e7c02 */ /* 0x000fe20008000f00 */
[----:B------:R-:W-:Y:S01]  /*4550*/  IMAD R3, R183, UR35, R11 ;  /* 0x00000023b7037c24 */ /* 0x000fe2000f8e020b */
[----:B------:R-:W-:-:S02]  /*4560*/  LEA R2, P0, R10, R23, 0x2 ;  /* 0x000000170a027211 */ /* 0x000fc400078010ff */
[----:B------:R-:W-:Y:S02]  /*4570*/  MOV R124, RZ ;  /* 0x000000ff007c7202 */ /* 0x000fe40000000f00 */
[----:B------:R-:W-:Y:S02]  /*4580*/  LEA.HI.X R3, R10, R25, R3, 0x2, P0 ;  /* 0x000000190a037211 */ /* 0x000fe400000f1403 */
[----:B------:R-:W-:Y:S02]  /*4590*/  ISETP.GE.AND P4, PT, R41, UR32, PT ;  /* 0x0000002029007c0c */ /* 0x000fe4000bf86270 */
[----:B------:R-:W-:Y:S01]  /*45a0*/  ISETP.GE.AND P0, PT, R43, UR32, PT ;  /* 0x000000202b007c0c */ /* 0x000fe2000bf06270 */
[----:B------:R-:W3:Y:S01]  /*45b0*/  @!P2 LDG.E R122, desc[UR30][R2.64+0x80] ;  /* 0x0000801e027aa981 */ /* 0x000ee2000c1e1900 */
[----:B------:R-:W-:Y:S02]  /*45c0*/  ISETP.GE.AND P3, PT, R44, UR32, PT ;  /* 0x000000202c007c0c */ /* 0x000fe4000bf66270 */
[----:B------:R-:W-:Y:S01]  /*45d0*/  ISETP.GE.AND P2, PT, R45, UR32, PT ;  /* 0x000000202d007c0c */ /* 0x000fe2000bf46270 */
[----:B----4-:R-:W4:Y:S01]  /*45e0*/  @!P1 LDG.E R124, desc[UR30][R2.64+0x180] ;  /* 0x0001801e027c9981 */ /* 0x010f22000c1e1900 */
[----:B------:R-:W-:-:S02]  /*45f0*/  MOV R13, UR20 ;  /* 0x00000014000d7c02 */ /* 0x000fc40008000f00 */
[----:B------:R-:W-:Y:S02]  /*4600*/  MOV R12, R14 ;  /* 0x0000000e000c7202 */ /* 0x000fe40000000f00 */
[----:B------:R-:W-:Y:S02]  /*4610*/  ISETP.GE.AND P1, PT, R46, UR32, PT ;  /* 0x000000202e007c0c */ /* 0x000fe4000bf26270 */
[----:B------:R-:W-:Y:S01]  /*4620*/  MOV R185, RZ ;  /* 0x000000ff00b97202 */ /* 0x000fe20000000f00 */
[----:B------:R-:W-:Y:S01]  /*4630*/  IMAD.WIDE.U32 R12, R183, UR10, R12 ;  /* 0x0000000ab70c7c25 */ /* 0x000fe2000f8e000c */
[----:B------:R-:W-:Y:S02]  /*4640*/  ISETP.NE.AND P6, PT, R182, RZ, PT ;  /* 0x000000ffb600720c */ /* 0x000fe40003fc5270 */
[----:B------:R-:W-:Y:S02]  /*4650*/  MOV R187, RZ ;  /* 0x000000ff00bb7202 */ /* 0x000fe40000000f00 */
[----:B------:R-:W-:-:S02]  /*4660*/  MOV R126, RZ ;  /* 0x000000ff007e7202 */ /* 0x000fc40000000f00 */
[----:B------:R-:W-:Y:S01]  /*4670*/  MOV R189, RZ ;  /* 0x000000ff00bd7202 */ /* 0x000fe20000000f00 */
[----:B------:R-:W-:Y:S01]  /*4680*/  IMAD R11, R183, UR11, R13 ;  /* 0x0000000bb70b7c24 */ /* 0x000fe2000f8e020d */
[----:B------:R-:W-:Y:S01]  /*4690*/  MOV R128, RZ ;  /* 0x000000ff00807202 */ /* 0x000fe20000000f00 */
[----:B------:R-:W4:Y:S01]  /*46a0*/  @!P4 LDG.E R185, desc[UR30][R2.64+0x100] ;  /* 0x0001001e02b9c981 */ /* 0x000f22000c1e1900 */
[----:B------:R-:W-:Y:S02]  /*46b0*/  MOV R15, UR17 ;  /* 0x00000011000f7c02 */ /* 0x000fe40008000f00 */
[----:B------:R-:W-:Y:S01]  /*46c0*/  LEA R10, P4, R12, R4, 0x2 ;  /* 0x000000040c0a7211 */ /* 0x000fe200078810ff */
[----:B------:R-:W4:Y:S01]  /*46d0*/  @!P0 LDG.E R187, desc[UR30][R2.64+0x200] ;  /* 0x0002001e02bb8981 */ /* 0x000f22000c1e1900 */
[----:B------:R-:W-:Y:S02]  /*46e0*/  ISETP.GE.AND P0, PT, R47, UR32, PT ;  /* 0x000000202f007c0c */ /* 0x000fe4000bf06270 */
[----:B------:R-:W-:Y:S01]  /*46f0*/  MOV R15, RZ ;  /* 0x000000ff000f7202 */ /* 0x000fe20000000f00 */
[----:B------:R-:W4:Y:S01]  /*4700*/  @!P3 LDG.E R126, desc[UR30][R2.64+0x280] ;  /* 0x0002801e027eb981 */ /* 0x000f22000c1e1900 */
[----:B------:R-:W-:-:S03]  /*4710*/  ISETP.GE.AND P3, PT, R48, UR32, PT ;  /* 0x0000002030007c0c */ /* 0x000fc6000bf66270 */
[----:B------:R-:W4:Y:S01]  /*4720*/  @!P2 LDG.E R189, desc[UR30][R2.64+0x300] ;  /* 0x0003001e02bda981 */ /* 0x000f22000c1e1900 */
[----:B------:R-:W-:Y:S02]  /*4730*/  ISETP.GE.AND P2, PT, R49, UR32, PT ;  /* 0x0000002031007c0c */ /* 0x000fe4000bf46270 */
[----:B------:R-:W-:Y:S01]  /*4740*/  LEA.HI.X R11, R12, R5, R11, 0x2, P4 ;  /* 0x000000050c0b7211 */ /* 0x000fe200020f140b */
[----:B------:R-:W4:Y:S01]  /*4750*/  @!P1 LDG.E R128, desc[UR30][R2.64+0x380] ;  /* 0x0003801e02809981 */ /* 0x000f22000c1e1900 */
[----:B------:R-:W-:Y:S02]  /*4760*/  ISETP.GE.AND P1, PT, R50, UR32, PT ;  /* 0x0000002032007c0c */ /* 0x000fe4000bf26270 */
[----:B------:R-:W-:Y:S01]  /*4770*/  MOV R191, RZ ;  /* 0x000000ff00bf7202 */ /* 0x000fe20000000f00 */
[----:B------:R-:W3:Y:S01]  /*4780*/  @!P6 LDG.E R15, desc[UR30][R2.64] ;  /* 0x0000001e020fe981 */ /* 0x000ee2000c1e1900 */
[----:B------:R-:W-:Y:S02]  /*4790*/  MOV R130, RZ ;  /* 0x000000ff00827202 */ /* 0x000fe40000000f00 */
[----:B------:R-:W-:Y:S01]  /*47a0*/  MOV R195, RZ ;  /* 0x000000ff00c37202 */ /* 0x000fe20000000f00 */
[----:B------:R0:W4:Y:S01]  /*47b0*/  LDG.E R14, desc[UR30][R10.64] ;  /* 0x0000001e0a0e7981 */ /* 0x000122000c1e1900 */
[----:B------:R-:W-:-:S02]  /*47c0*/  MOV R132, RZ ;  /* 0x000000ff00847202 */ /* 0x000fc40000000f00 */
[----:B------:R-:W-:Y:S01]  /*47d0*/  ISETP.GE.AND P4, PT, R51, UR32, PT ;  /* 0x0000002033007c0c */ /* 0x000fe2000bf86270 */
[----:B------:R-:W4:Y:S01]  /*47e0*/  @!P0 LDG.E R191, desc[UR30][R2.64+0x400] ;  /* 0x0004001e02bf8981 */ /* 0x000f22000c1e1900 */
[----:B------:R-:W-:-:S03]  /*47f0*/  ISETP.GE.AND P0, PT, R52, UR32, PT ;  /* 0x0000002034007c0c */ /* 0x000fc6000bf06270 */
[----:B------:R-:W4:Y:S01]  /*4800*/  @!P3 LDG.E R130, desc[UR30][R2.64+0x480] ;  /* 0x0004801e0282b981 */ /* 0x000f22000c1e1900 */
[----:B------:R-:W-:-:S03]  /*4810*/  ISETP.GE.AND P3, PT, R53, UR32, PT ;  /* 0x0000002035007c0c */ /* 0x000fc6000bf66270 */
[----:B------:R-:W4:Y:S01]  /*4820*/  @!P2 LDG.E R195, desc[UR30][R2.64+0x500] ;  /* 0x0005001e02c3a981 */ /* 0x000f22000c1e1900 */
[----:B------:R-:W-:-:S03]  /*4830*/  ISETP.GE.AND P2, PT, R54, UR32, PT ;  /* 0x0000002036007c0c */ /* 0x000fc6000bf46270 */
[----:B------:R-:W4:Y:S01]  /*4840*/  @!P1 LDG.E R132, desc[UR30][R2.64+0x580] ;  /* 0x0005801e02849981 */ /* 0x000f22000c1e1900 */
[----:B------:R-:W-:Y:S02]  /*4850*/  MOV R197, RZ ;  /* 0x000000ff00c57202 */ /* 0x000fe40000000f00 */
[----:B------:R-:W-:Y:S02]  /*4860*/  MOV R134, RZ ;  /* 0x000000ff00867202 */ /* 0x000fe40000000f00 */
[----:B------:R-:W-:Y:S02]  /*4870*/  MOV R199, RZ ;  /* 0x000000ff00c77202 */ /* 0x000fe40000000f00 */
[----:B------:R-:W-:Y:S01]  /*4880*/  MOV R136, RZ ;  /* 0x000000ff00887202 */ /* 0x000fe20000000f00 */
[----:B------:R-:W4:Y:S04]  /*4890*/  @!P4 LDG.E R197, desc[UR30][R2.64+0x600] ;  /* 0x0006001e02c5c981 */ /* 0x000f28000c1e1900 */
[----:B------:R-:W4:Y:S04]  /*48a0*/  @!P0 LDG.E R134, desc[UR30][R2.64+0x680] ;  /* 0x0006801e02868981 */ /* 0x000f28000c1e1900 */
[----:B------:R-:W4:Y:S04]  /*48b0*/  @!P3 LDG.E R199, desc[UR30][R2.64+0x700] ;  /* 0x0007001e02c7b981 */ /* 0x000f28000c1e1900 */
[----:B-1----:R1:W4:Y:S01]  /*48c0*/  @!P2 LDG.E R136, desc[UR30][R2.64+0x780] ;  /* 0x0007801e0288a981 */ /* 0x002322000c1e1900 */
[----:B------:R-:W-:Y:S01]  /*48d0*/  MOV R12, UR18 ;  /* 0x00000012000c7c02 */ /* 0x000fe20008000f00 */
[----:B------:R-:W1:Y:S01]  /*48e0*/  S2UR UR9, SR_CgaCtaId ;  /* 0x00000000000979c3 */ /* 0x000e620000008800 */
[----:B0-----:R-:W-:-:S02]  /*48f0*/  MOV R11, UR21 ;  /* 0x00000015000b7c02 */ /* 0x001fc40008000f00 */
[----:B------:R-:W-:-:S05]  /*4900*/  MOV R10, R12 ;  /* 0x0000000c000a7202 */ /* 0x000fca0000000f00 */
[----:B------:R-:W-:Y:S01]  /*4910*/  IMAD.WIDE.U32 R10, R183, UR14, R10 ;  /* 0x0000000eb70a7c25 */ /* 0x000fe2000f8e000a */
[----:B------:R-:W-:-:S03]  /*4920*/  USHF.L.U32 UR33, UR22, 0x8, URZ ;  /* 0x0000000816217899 */ /* 0x000fc600080006ff */
[----:B------:R-:W-:Y:S01]  /*4930*/  IMAD R11, R183, UR15, R11 ;  /* 0x0000000fb70b7c24 */ /* 0x000fe2000f8e020b */
[----:B--2---:R-:W-:Y:S02]  /*4940*/  LEA R12, P0, R10, R6, 0x2 ;  /* 0x000000060a0c7211 */ /* 0x004fe400078010ff */
[----:B------:R-:W-:Y:S02]  /*4950*/  MOV R13, UR19 ;  /* 0x00000013000d7c02 */ /* 0x000fe40008000f00 */
[----:B------:R-:W-:Y:S01]  /*4960*/  ISETP.NE.AND P1, PT, R20, RZ, PT ;  /* 0x000000ff1400720c */ /* 0x000fe20003f25270 */
[----:B------:R-:W-:Y:S01]  /*4970*/  UIADD3 UR8, UPT, UPT, UR33, -0x100, URZ ;  /* 0xffffff0021087890 */ /* 0x000fe2000fffe0ff */
[----:B------:R-:W-:-:S03]  /*4980*/  LEA.HI.X R13, R10, R7, R11, 0x2, P0 ;  /* 0x000000070a0d7211 */ /* 0x000fc600000f140b */
[----:B------:R-:W-:Y:S02]  /*4990*/  ULOP3.LUT UR8, UR8, 0x100, URZ, 0xc0, !UPT ;  /* 0x0000010008087892 */ /* 0x000fe4000f8ec0ff */
[----:B------:R0:W5:Y:S01]  /*49a0*/  LDG.E R193, desc[UR30][R12.64] ;  /* 0x0000001e0cc17981 */ /* 0x000162000c1e1900 */
[----:B------:R-:W-:Y:S01]  /*49b0*/  UMOV UR12, 0x400 ;  /* 0x00000400000c7882 */ /* 0x000fe20000000000 */
[C---:B------:R-:W-:Y:S01]  /*49c0*/  ISETP.NE.AND P0, PT, R20.reuse, 0x1f, PT ;  /* 0x0000001f1400780c */ /* 0x040fe20003f05270 */
[----:B-1----:R-:W-:Y:S01]  /*49d0*/  ULEA UR12, UR9, UR12, 0x18 ;  /* 0x0000000c090c7291 */ /* 0x002fe2000f8ec0ff */
[----:B------:R-:W-:Y:S02]  /*49e0*/  IADD3 R3, PT, PT, R183, UR8, RZ ;  /* 0x00000008b7037c10 */ /* 0x000fe4000fffe0ff */
[----:B------:R-:W-:-:S04]  /*49f0*/  @P1 IADD3 R3, PT, PT, R20, 0x200, RZ ;  /* 0x0000020014031810 */ /* 0x000fc80007ffe0ff */
[----:B------:R-:W-:Y:S01]  /*4a00*/  LEA R3, R3, UR12, 0x2 ;  /* 0x0000000c03037c11 */ /* 0x000fe2000f8e10ff */
[----:B------:R-:W-:Y:S01]  /*4a10*/  BSSY.RECONVERGENT B0, `(.L_x_6790) ;  /* 0x0000050000007945 */ /* 0x000fe20003800200 */
[----:B---3--:R1:W-:Y:S04]  /*4a20*/  STS [R56], R15 ;  /* 0x0000000f38007388 */ /* 0x0083e80000000800 */
[----:B------:R2:W-:Y:S01]  /*4a30*/  STS [R57+0x80], R122 ;  /* 0x0000807a39007388 */ /* 0x0005e20000000800 */
[----:B----4-:R-:W-:-:S03]  /*4a40*/  FMUL.FTZ R2, R14, 1.4426950216293334961 ;  /* 0x3fb8aa3b0e027820 */ /* 0x010fc60000410000 */
[----:B------:R-:W-:Y:S01]  /*4a50*/  STS [R58+0x100], R185 ;  /* 0x000100b93a007388 */ /* 0x000fe20000000800 */
[----:B------:R-:W-:-:S03]  /*4a60*/  FMUL.FTZ R10, R135, R2 ;  /* 0x00000002870a7220 */ /* 0x000fc60000410000 */
[----:B------:R-:W-:Y:S04]  /*4a70*/  STS [R59+0x180], R124 ;  /* 0x0001807c3b007388 */ /* 0x000fe80000000800 */
[----:B------:R-:W-:Y:S04]  /*4a80*/  STS [R60+0x200], R187 ;  /* 0x000200bb3c007388 */ /* 0x000fe80000000800 */
[----:B------:R-:W-:Y:S04]  /*4a90*/  STS [R61+0x280], R126 ;  /* 0x0002807e3d007388 */ /* 0x000fe80000000800 */
[----:B------:R-:W-:Y:S04]  /*4aa0*/  STS [R62+0x300], R189 ;  /* 0x000300bd3e007388 */ /* 0x000fe80000000800 */
[----:B------:R-:W-:Y:S04]  /*4ab0*/  STS [R63+0x380], R128 ;  /* 0x000380803f007388 */ /* 0x000fe80000000800 */
[----:B------:R-:W-:Y:S01]  /*4ac0*/  STS [R64+0x400], R191 ;  /* 0x000400bf40007388 */ /* 0x000fe20000000800 */
[----:B-1----:R-:W-:-:S03]  /*4ad0*/  FMUL.FTZ R15, R106, R2 ;  /* 0x000000026a0f7220 */ /* 0x002fc60000410000 */
[----:B------:R-:W-:Y:S01]  /*4ae0*/  STS [R65+0x480], R130 ;  /* 0x0004808241007388 */ /* 0x000fe20000000800 */
[----:B------:R-:W1:Y:S01]  /*4af0*/  MUFU.EX2 R10, R10 ;  /* 0x0000000a000a7308 */ /* 0x000e620000000800 */
[-C--:B0-----:R-:W-:Y:S02]  /*4b00*/  FMUL.FTZ R13, R108, R2.reuse ;  /* 0x000000026c0d7220 */ /* 0x081fe40000410000 */
[----:B------:R-:W-:Y:S01]  /*4b10*/  STS [R66+0x500], R195 ;  /* 0x000500c342007388 */ /* 0x000fe20000000800 */
[-C--:B--2---:R-:W-:Y:S01]  /*4b20*/  FMUL.FTZ R122, R137, R2.reuse ;  /* 0x00000002897a7220 */ /* 0x084fe20000410000 */
[-C--:B------:R-:W-:Y:S01]  /*4b30*/  FMUL.FTZ R144, R112, R2.reuse ;  /* 0x0000000270907220 */ /* 0x080fe20000410000 */
        /* <DEDUP_REMOVED lines=13> */
[----:B------:R-:W-:Y:S02]  /*4c10*/  STS [R68+0x600], R197 ;  /* 0x000600c544007388 */ /* 0x000fe40000000800 */
[----:B------:R-:W2:Y:S04]  /*4c20*/  MUFU.EX2 R13, R13 ;  /* 0x0000000d000d7308 */ /* 0x000ea80000000800 */
[----:B------:R-:W3:Y:S01]  /*4c30*/  MUFU.EX2 R122, R122 ;  /* 0x0000007a007a7308 */ /* 0x000ee20000000800 */
[----:B------:R4:W-:Y:S03]  /*4c40*/  STS [R69+0x680], R134 ;  /* 0x0006808645007388 */ /* 0x0009e60000000800 */
        /* <DEDUP_REMOVED lines=11> */
[----:B------:R0:W-:Y:S03]  /*4d00*/  STS [R70+0x700], R199 ;  /* 0x000700c746007388 */ /* 0x0001e60000000800 */
[----:B----4-:R4:W0:Y:S01]  /*4d10*/  MUFU.EX2 R134, R11 ;  /* 0x0000000b00867308 */ /* 0x0108220000000800 */
[----:B------:R0:W-:Y:S01]  /*4d20*/  STS [R71+0x780], R136 ;  /* 0x0007808847007388 */ /* 0x0001e20000000800 */
[----:B------:R-:W-:-:S03]  /*4d30*/  NOP ;  /* 0x0000000000007918 */ /* 0x000fc60000000000 */
[----:B------:R0:W0:Y:S04]  /*4d40*/  LDS R136, [R72] ;  /* 0x0000000048887984 */ /* 0x0000280000000800 */
[----:B------:R0:W0:Y:S04]  /*4d50*/  LDS R146, [R72+0x4] ;  /* 0x0000040048927984 */ /* 0x0000280000000800 */
[----:B------:R0:W0:Y:S04]  /*4d60*/  LDS R178, [R72+0x8] ;  /* 0x0000080048b27984 */ /* 0x0000280000000800 */
[----:B------:R0:W0:Y:S04]  /*4d70*/  LDS R148, [R72+0xc] ;  /* 0x00000c0048947984 */ /* 0x0000280000000800 */
[----:B------:R0:W0:Y:S04]  /*4d80*/  LDS R176, [R72+0x10] ;  /* 0x0000100048b07984 */ /* 0x0000280000000800 */
[----:B------:R0:W0:Y:S04]  /*4d90*/  LDS R150, [R72+0x14] ;  /* 0x0000140048967984 */ /* 0x0000280000000800 */
[----:B------:R0:W0:Y:S04]  /*4da0*/  LDS R174, [R72+0x18] ;  /* 0x0000180048ae7984 */ /* 0x0000280000000800 */
[----:B------:R0:W0:Y:S04]  /*4db0*/  LDS R152, [R72+0x1c] ;  /* 0x00001c0048987984 */ /* 0x0000280000000800 */
[----:B----4-:R4:W0:Y:S04]  /*4dc0*/  LDS R11, [R72+0x20] ;  /* 0x00002000480b7984 */ /* 0x0108280000000800 */
[----:B------:R4:W0:Y:S04]  /*4dd0*/  LDS R154, [R72+0x24] ;  /* 0x00002400489a7984 */ /* 0x0008280000000800 */
[----:B------:R4:W0:Y:S04]  /*4de0*/  LDS R170, [R72+0x28] ;  /* 0x0000280048aa7984 */ /* 0x0008280000000800 */
[----:B------:R4:W0:Y:S04]  /*4df0*/  LDS R166, [R72+0x2c] ;  /* 0x00002c0048a67984 */ /* 0x0008280000000800 */
[----:B------:R4:W0:Y:S04]  /*4e00*/  LDS R160, [R72+0x30] ;  /* 0x0000300048a07984 */ /* 0x0008280000000800 */
[----:B------:R4:W0:Y:S04]  /*4e10*/  LDS R130, [R72+0x34] ;  /* 0x0000340048827984 */ /* 0x0008280000000800 */
[----:B------:R4:W0:Y:S04]  /*4e20*/  LDS R128, [R72+0x38] ;  /* 0x0000380048807984 */ /* 0x0008280000000800 */
[----:B------:R4:W0:Y:S04]  /*4e30*/  LDS R12, [R72+0x3c] ;  /* 0x00003c00480c7984 */ /* 0x0008280000000800 */
[----:B-1----:R4:W-:Y:S01]  /*4e40*/  STS [R3+0x12c8], R10 ;  /* 0x0012c80a03007388 */ /* 0x0029e20000000800 */
[----:B------:R-:W-:Y:S06]  /*4e50*/  BAR.SYNC.DEFER_BLOCKING 0x0 ;  /* 0x0000000000007b1d */ /* 0x000fec0000010000 */
[----:B--23--:R-:W-:Y:S05]  /*4e60*/  @P0 BRA `(.L_x_6791) ;  /* 0x0000000000200947 */ /* 0x00cfea0003800000 */
[----:B------:R-:W-:Y:S01]  /*4e70*/  UISETP.NE.AND UP0, UPT, UR22, UR37, UPT ;  /* 0x000000251600728c */ /* 0x000fe2000bf05270 */
[----:B------:R-:W-:-:S08]  /*4e80*/  HFMA2 R211, -RZ, RZ, 1.875, 0 ;  /* 0x3f800000ffd37431 */ /* 0x000fd000000001ff */
[----:B------:R-:W-:Y:S05]  /*4e90*/  BRA.U !UP0, `(.L_x_6792) ;  /* 0x00000001081c7547 */ /* 0x000fea000b800000 */
[----:B------:R-:W-:-:S06]  /*4ea0*/  ULOP3.LUT UR8, UR33, 0x100, URZ, 0xc0, !UPT ;  /* 0x0000010021087892 */ /* 0x000fcc000f8ec0ff */
[----:B------:R-:W-:-:S04]  /*4eb0*/  IADD3 R2, PT, PT, R183, UR8, RZ ;  /* 0x00000008b7027c10 */ /* 0x000fc8000fffe0ff */
[----:B------:R-:W-:-:S05]  /*4ec0*/  LEA R2, R2, UR12, 0x2 ;  /* 0x0000000c02027c11 */ /* 0x000fca000f8e10ff */
[----:B------:R2:W3:Y:S01]  /*4ed0*/  LDS R211, [R2+0x12c8] ;  /* 0x0012c80002d37984 */ /* 0x0004e20000000800 */
[----:B------:R-:W-:Y:S05]  /*4ee0*/  BRA `(.L_x_6792) ;  /* 0x0000000000087947 */ /* 0x000fea0003800000 */
.L_x_6791:
[----:B------:R-:W-:-:S06]  /*4ef0*/  LEA R211, R20, UR12, 0x2 ;  /* 0x0000000c14d37c11 */ /* 0x000fcc000f8e10ff */
[----:B------:R-:W1:Y:S02]  /*4f00*/  LDS R211, [R211+0x1acc] ;  /* 0x001acc00d3d37984 */ /* 0x000e640000000800 */
.L_x_6792:
[----:B------:R-:W-:Y:S05]  /*4f10*/  BSYNC.RECONVERGENT B0 ;  /* 0x0000000000007941 */ /* 0x000fea0003800200 */
.L_x_6790:
[----:B--2---:R-:W2:Y:S01]  /*4f20*/  @P5 LDC R2, c[0x0][0x38c] ;  /* 0x0000e300ff025b82 */ /* 0x004ea20000000800 */
[----:B------:R-:W-:Y:S01]  /*4f30*/  VOTEU.ANY UP0, P5 ;  /* 0x0000000000ff7886 */ /* 0x000fe20002800100 */
[----:B----4-:R-:W-:Y:S01]  /*4f40*/  MOV R3, 0x8 ;  /* 0x0000000800037802 */ /* 0x010fe20000000f00 */
[----:B------:R-:W-:-:S03]  /*4f50*/  HFMA2 R186, -RZ, RZ, 0, 0 ;  /* 0x00000000ffba7431 */ /* 0x000fc600000001ff */
[----:B------:R-:W-:-:S06]  /*4f60*/  @UP0 UIADD3 UR8, UPT, UPT, UR22, -0x2, URZ ;  /* 0xfffffffe16080890 */ /* 0x000fcc000fffe0ff */
[----:B--2---:R-:W-:-:S04]  /*4f70*/  @P5 IMAD R2, R2, UR8, R183 ;  /* 0x0000000802025c24 */ /* 0x004fc8000f8e02b7 */
        /* <DEDUP_REMOVED lines=36> */
[----:B------:R-:W-:Y:S01]  /*51c0*/  FMUL.FTZ R239, R193, R128 ;  /* 0x00000080c1ef7220 */ /* 0x000fe20000410000 */
[C---:B------:R-:W-:Y:S01]  /*51d0*/  FMUL.FTZ R185, R138.reuse, R185 ;  /* 0x000000b98ab97220 */ /* 0x040fe20000410000 */
[----:B------:R-:W-:Y:S01]  /*51e0*/  FMUL.FTZ R192, R101, R192 ;  /* 0x000000c065c07220 */ /* 0x000fe20000410000 */
[----:B------:R-:W-:Y:S01]  /*51f0*/  FFMA.FTZ R126, R138, R126, R229 ;  /* 0x0000007e8a7e7223 */ /* 0x000fe200000100e5 */
[----:B------:R-:W-:Y:S01]  /*5200*/  FMUL.FTZ R239, R104, R239 ;  /* 0x000000ef68ef7220 */ /* 0x000fe20000410000 */
[----:B--2---:R-:W-:Y:S01]  /*5210*/  FMUL.FTZ R2, R156, R185 ;  /* 0x000000b99c027220 */ /* 0x004fe20000410000 */
[----:B-1-3--:R-:W-:Y:S01]  /*5220*/  FMUL.FTZ R187, R172, R211 ;  /* 0x000000d3acbb7220 */ /* 0x00afe20000410000 */
        /* <DEDUP_REMOVED lines=22> */
[----:B------:R-:W-:Y:S01]  /*5390*/  FMUL.FTZ R195, R193, R174 ;  /* 0x000000aec1c37220 */ /* 0x000fe20000410000 */
[----:B------:R-:W-:Y:S01]  /*53a0*/  SHFL.UP PT, R3, R194, 0x1, RZ ;  /* 0x04200000c2037989 */ /* 0x000fe200000e00ff */
[----:B------:R-:W-:Y:S01]  /*53b0*/  FMUL.FTZ R207, R93, R196 ;  /* 0x000000c45dcf7220 */ /* 0x000fe20000410000 */
[----:B------:R-:W-:Y:S01]  /*53c0*/  FMUL.FTZ R225, R95, R126 ;  /* 0x0000007e5fe17220 */ /* 0x000fe20000410000 */
[C---:B------:R-:W-:Y:S01]  /*53d0*/  FMUL.FTZ R126, R193.reuse, R150 ;  /* 0x00000096c17e7220 */ /* 0x040fe20000410000 */
[----:B------:R-:W0:Y:S01]  /*53e0*/  SHFL.UP PT, R2, R185, 0x1, RZ ;  /* 0x04200000b9027989 */ /* 0x000e2200000e00ff */
        /* <DEDUP_REMOVED lines=8> */
[----:B------:R-:W-:Y:S01]  /*5470*/  ISETP.NE.AND P2, PT, R158, 0x1f, PT ;  /* 0x0000001f9e00780c */ /* 0x000fe20003f45270 */
[----:B------:R-:W-:Y:S01]  /*5480*/  UISETP.GE.AND UP0, UPT, UR22, UR37, UPT ;  /* 0x000000251600728c */ /* 0x000fe2000bf06270 */
[----:B------:R-:W-:Y:S01]  /*5490*/  ISETP.NE.AND P4, PT, R20, RZ, PT ;  /* 0x000000ff1400720c */ /* 0x000fe20003f85270 */
[----:B------:R-:W-:Y:S01]  /*54a0*/  BSSY.RECONVERGENT B0, `(.L_x_6793) ;  /* 0x00000fd000007945 */ /* 0x000fe20003800200 */
[C---:B0-----:R-:W-:Y:S01]  /*54b0*/  FFMA.FTZ R2, R194.reuse, R2, R185 ;  /* 0x00000002c2027223 */ /* 0x041fe200000100b9 */
[----:B------:R-:W-:-:S04]  /*54c0*/  @P0 FMUL.FTZ R194, R194, R3 ;  /* 0x00000003c2c20220 */ /* 0x000fc80000410000 */
[----:B------:R-:W-:Y:S01]  /*54d0*/  FSEL R3, R185, R2, !P0 ;  /* 0x00000002b9037208 */ /* 0x000fe20004000000 */
[C---:B------:R-:W-:Y:S01]  /*54e0*/  FMUL.FTZ R2, R193.reuse, R130 ;  /* 0x00000082c1027220 */ /* 0x040fe20000410000 */
[----:B------:R-:W-:Y:S01]  /*54f0*/  FMUL.FTZ R185, R193, R170 ;  /* 0x000000aac1b97220 */ /* 0x000fe20000410000 */
[----:B------:R-:W-:Y:S01]  /*5500*/  SHFL.UP PT, R241, R194, 0x2, RZ ;  /* 0x04400000c2f17989 */ /* 0x000fe200000e00ff */
[----:B------:R-:W-:Y:S01]  /*5510*/  ISETP.GE.AND P0, PT, R55, 0x2, PT ;  /* 0x000000023700780c */ /* 0x000fe20003f06270 */
[----:B------:R-:W-:Y:S01]  /*5520*/  FMUL.FTZ R237, R99, R2 ;  /* 0x0000000263ed7220 */ /* 0x000fe20000410000 */
[----:B------:R-:W-:Y:S01]  /*5530*/  FFMA.FTZ R2, R172, R192, R239 ;  /* 0x000000c0ac027223 */ /* 0x000fe200000100ef */
[----:B------:R-:W-:Y:S01]  /*5540*/  FMUL.FTZ R190, R100, R185 ;  /* 0x000000b964be7220 */ /* 0x000fe20000410000 */
[----:B------:R-:W-:Y:S02]  /*5550*/  FMUL.FTZ R185, R209, R124 ;  /* 0x0000007cd1b97220 */ /* 0x000fe40000410000 */
[----:B------:R-:W-:-:S02]  /*5560*/  FFMA.FTZ R2, R168, R2, R237 ;  /* 0x00000002a8027223 */ /* 0x000fc400000100ed */
[----:B------:R-:W-:Y:S02]  /*5570*/  FMUL.FTZ R185, R156, R185 ;  /* 0x000000b99cb97220 */ /* 0x000fe40000410000 */
[----:B------:R-:W-:Y:S02]  /*5580*/  FFMA.FTZ R2, R164, R2, R235 ;  /* 0x00000002a4027223 */ /* 0x000fe400000100eb */
[----:B------:R-:W-:Y:S02]  /*5590*/  FMUL.FTZ R185, R138, R185 ;  /* 0x000000b98ab97220 */ /* 0x000fe40000410000 */
[----:B------:R-:W-:Y:S02]  /*55a0*/  FFMA.FTZ R2, R162, R2, R233 ;  /* 0x00000002a2027223 */ /* 0x000fe400000100e9 */
[----:B------:R-:W-:Y:S02]  /*55b0*/  FMUL.FTZ R185, R140, R185 ;  /* 0x000000b98cb97220 */ /* 0x000fe40000410000 */
[----:B------:R-:W-:-:S02]  /*55c0*/  FFMA.FTZ R2, R209, R2, R190 ;  /* 0x00000002d1027223 */ /* 0x000fc400000100be */
[----:B------:R-:W-:Y:S02]  /*55d0*/  FMUL.FTZ R185, R142, R185 ;  /* 0x000000b98eb97220 */ /* 0x000fe40000410000 */
[----:B------:R-:W-:Y:S02]  /*55e0*/  FFMA.FTZ R124, R156, R2, R225 ;  /* 0x000000029c7c7223 */ /* 0x000fe400000100e1 */
[----:B------:R-:W0:Y:S01]  /*55f0*/  SHFL.UP PT, R2, R3, 0x2, RZ ;  /* 0x0440000003027989 */ /* 0x000e2200000e00ff */
[----:B------:R-:W-:Y:S01]  /*5600*/  FMUL.FTZ R185, R144, R185 ;  /* 0x000000b990b97220 */ /* 0x000fe20000410000 */
[----:B------:R-:W-:-:S03]  /*5610*/  FFMA.FTZ R124, R138, R124, R221 ;  /* 0x0000007c8a7c7223 */ /* 0x000fc600000100dd */
[----:B------:R-:W-:Y:S01]  /*5620*/  FMUL.FTZ R185, R132, R185 ;  /* 0x000000b984b97220 */ /* 0x000fe20000410000 */
[----:B------:R-:W-:-:S03]  /*5630*/  FFMA.FTZ R124, R140, R124, R207 ;  /* 0x0000007c8c7c7223 */ /* 0x000fc600000100cf */
[----:B------:R-:W-:Y:S01]  /*5640*/  FMUL.FTZ R243, R134, R185 ;  /* 0x000000b986f37220 */ /* 0x000fe20000410000 */
[----:B------:R-:W-:Y:S01]  /*5650*/  FFMA.FTZ R124, R142, R124, R195 ;  /* 0x0000007c8e7c7223 */ /* 0x000fe200000100c3 */
[----:B------:R-:W-:Y:S02]  /*5660*/  FMUL.FTZ R185, R92, R245 ;  /* 0x000000f55cb97220 */ /* 0x000fe40000410000 */
[----:B------:R-:W-:Y:S01]  /*5670*/  FMUL.FTZ R196, R122, R243 ;  /* 0x000000f37ac47220 */ /* 0x000fe20000410000 */
[----:B------:R-:W-:Y:S01]  /*5680*/  FFMA.FTZ R124, R144, R124, R197 ;  /* 0x0000007c907c7223 */ /* 0x000fe200000100c5 */
[----:B------:R-:W-:Y:S02]  /*5690*/  FMUL.FTZ R243, R193, R136 ;  /* 0x00000088c1f37220 */ /* 0x000fe40000410000 */
[----:B------:R-:W-:Y:S01]  /*56a0*/  FMUL.FTZ R196, R13, R196 ;  /* 0x000000c40dc47220 */ /* 0x000fe20000410000 */
[----:B------:R-:W-:-:S03]  /*56b0*/  FFMA.FTZ R124, R132, R124, R187 ;  /* 0x0000007c847c7223 */ /* 0x000fc600000100bb */
[----:B------:R-:W-:Y:S01]  /*56c0*/  FMUL.FTZ R196, R15, R196 ;  /* 0x000000c40fc47220 */ /* 0x000fe20000410000 */
[----:B------:R-:W-:Y:S01]  /*56d0*/  FFMA.FTZ R126, R134, R124, R189 ;  /* 0x0000007c867e7223 */ /* 0x000fe200000100bd */
[----:B------:R-:W-:Y:S01]  /*56e0*/  FMUL.FTZ R124, R94, R247 ;  /* 0x000000f75e7c7220 */ /* 0x000fe20000410000 */
[C---:B0-----:R-:W-:Y:S01]  /*56f0*/  FFMA.FTZ R2, R194.reuse, R2, R3 ;  /* 0x00000002c2027223 */ /* 0x041fe20000010003 */
[----:B------:R-:W-:Y:S01]  /*5700*/  @P0 FMUL.FTZ R194, R194, R241 ;  /* 0x000000f1c2c20220 */ /* 0x000fe20000410000 */
[----:B------:R-:W-:Y:S01]  /*5710*/  FFMA.FTZ R198, R122, R126, R185 ;  /* 0x0000007e7ac67223 */ /* 0x000fe200000100b9 */
[----:B------:R-:W-:Y:S01]  /*5720*/  FMUL.FTZ R126, R0, R243 ;  /* 0x000000f3007e7220 */ /* 0x000fe20000410000 */
[----:B------:R-:W0:Y:S01]  /*5730*/  SHFL.DOWN PT, R245, R196, 0x1, 0x1f ;  /* 0x08201f00c4f57f89 */ /* 0x000e2200000e0000 */
[----:B------:R-:W-:Y:S01]  /*5740*/  FSEL R3, R3, R2, !P0 ;  /* 0x0000000203037208 */ /* 0x000fe20004000000 */
[----:B------:R-:W-:Y:S01]  /*5750*/  FFMA.FTZ R198, R13, R198, R124 ;  /* 0x000000c60dc67223 */ /* 0x000fe2000001007c */
[----:B------:R-:W-:Y:S01]  /*5760*/  ISETP.GE.AND P0, PT, R55, 0x4, PT ;  /* 0x000000043700780c */ /* 0x000fe20003f06270 */
[----:B------:R-:W-:Y:S02]  /*5770*/  SHFL.UP PT, R243, R194, 0x4, RZ ;  /* 0x04800000c2f37989 */ /* 0x000fe400000e00ff */
[----:B------:R-:W-:-:S02]  /*5780*/  FFMA.FTZ R198, R15, R198, R126 ;  /* 0x000000c60fc67223 */ /* 0x000fc4000001007e */
[----:B------:R-:W1:Y:S03]  /*5790*/  SHFL.UP PT, R2, R3, 0x4, RZ ;  /* 0x0480000003027989 */ /* 0x000e6600000e00ff */
[----:B------:R-:W-:Y:S01]  /*57a0*/  MOV R241, R198 ;  /* 0x000000c600f17202 */ /* 0x000fe20000000f00 */
[----:B------:R-:W2:Y:S01]  /*57b0*/  SHFL.DOWN PT, R202, R198, 0x1, 0x1f ;  /* 0x08201f00c6ca7f89 */ /* 0x000ea200000e0000 */
[----:B0-----:R-:W-:Y:S01]  /*57c0*/  @P2 FMUL.FTZ R200, R245, R196 ;  /* 0x000000c4f5c82220 */ /* 0x001fe20000410000 */
[C---:B-1----:R-:W-:Y:S02]  /*57d0*/  FFMA.FTZ R2, R194.reuse, R2, R3 ;  /* 0x00000002c2027223 */ /* 0x042fe40000010003 */
[----:B------:R-:W-:Y:S01]  /*57e0*/  @P0 FMUL.FTZ R194, R194, R243 ;  /* 0x000000f3c2c20220 */ /* 0x000fe20000410000 */
[----:B--2---:R-:W-:Y:S02]  /*57f0*/  @P2 FFMA.FTZ R241, R196, R202, R241 ;  /* 0x000000cac4f12223 */ /* 0x004fe400000100f1 */
[----:B------:R-:W-:-:S02]  /*5800*/  FSEL R3, R3, R2, !P0 ;  /* 0x0000000203037208 */ /* 0x000fc40004000000 */
        /* <DEDUP_REMOVED lines=42> */
[-C--:B------:R-:W-:Y:S01]  /*5ab0*/  FMUL.FTZ R243, R136, R191.reuse ;  /* 0x000000bf88f37220 */ /* 0x080fe20000410000 */
[----:B------:R-:W-:Y:S01]  /*5ac0*/  FFMA.FTZ R136, R15, R191, R184 ;  /* 0x000000bf0f887223 */ /* 0x000fe200000100b8 */
        /* <DEDUP_REMOVED lines=12> */
[----:B------:R-:W-:Y:S01]  /*5b90*/  FFMA.FTZ R201, R132, R148, R203 ;  /* 0x0000009484c97223 */ /* 0x000fe200000100cb */
[----:B------:R-:W-:Y:S01]  /*5ba0*/  FFMA.FTZ R243, R89, R10, R178 ;  /* 0x0000000a59f37223 */ /* 0x000fe200000100b2 */
[----:B------:R-:W-:Y:S02]  /*5bb0*/  FMUL.FTZ R176, R176, R148 ;  /* 0x00000094b0b07220 */ /* 0x000fe40000410000 */
[-C--:B------:R-:W-:Y:S01]  /*5bc0*/  FMUL.FTZ R178, R150, R201.reuse ;  /* 0x000000c996b27220 */ /* 0x080fe20000410000 */
[----:B------:R-:W-:Y:S01]  /*5bd0*/  FFMA.FTZ R150, R144, R201, R205 ;  /* 0x000000c990967223 */ /* 0x000fe200000100cd */
[----:B------:R-:W-:Y:S01]  /*5be0*/  FFMA.FTZ R176, R90, R176, R243 ;  /* 0x000000b05ab07223 */ /* 0x000fe200000100f3 */
[----:B0-----:R-:W-:-:S03]  /*5bf0*/  @!P0 FMUL.FTZ R10, R196, R245 ;  /* 0x000000f5c40a8220 */ /* 0x001fc60000410000 */
[----:B------:R-:W-:Y:S01]  /*5c00*/  FFMA.FTZ R205, R91, R178, R176 ;  /* 0x000000b25bcd7223 */ /* 0x000fe200000100b0 */
[-C--:B------:R-:W-:Y:S01]  /*5c10*/  FMUL.FTZ R174, R174, R150.reuse ;  /* 0x00000096aeae7220 */ /* 0x080fe20000410000 */
[----:B------:R-:W-:Y:S01]  /*5c20*/  FFMA.FTZ R203, R142, R150, R223 ;  /* 0x000000968ecb7223 */ /* 0x000fe200000100df */
[----:B-1----:R-:W-:Y:S01]  /*5c30*/  @!P0 FFMA.FTZ R241, R196, R180, R241 ;  /* 0x000000b4c4f18223 */ /* 0x002fe200000100f1 */
[----:B------:R-:W-:Y:S01]  /*5c40*/  @!P0 MOV R196, R10 ;  /* 0x0000000a00c48202 */ /* 0x000fe20000000f00 */
[----:B------:R-:W-:Y:S01]  /*5c50*/  FFMA.FTZ R174, R96, R174, R205 ;  /* 0x000000ae60ae7223 */ /* 0x000fe200000100cd */
[-C--:B------:R-:W-:Y:S01]  /*5c60*/  FMUL.FTZ R10, R152, R203.reuse ;  /* 0x000000cb980a7220 */ /* 0x080fe20000410000 */
[----:B------:R-:W-:Y:S01]  /*5c70*/  FFMA.FTZ R152, R140, R203, R227 ;  /* 0x000000cb8c987223 */ /* 0x000fe200000100e3 */
[----:B------:R-:W-:Y:S01]  /*5c80*/  SHFL.DOWN PT, R243, R241, 0x1, 0x1f ;  /* 0x08201f00f1f37f89 */ /* 0x000fe200000e0000 */
[----:B------:R-:W-:Y:S01]  /*5c90*/  ISETP.NE.AND P0, PT, R20, 0x1f, PT ;  /* 0x0000001f1400780c */ /* 0x000fe20003f05270 */
[----:B------:R-:W-:Y:S01]  /*5ca0*/  FFMA.FTZ R223, R93, R10, R174 ;  /* 0x0000000a5ddf7223 */ /* 0x000fe200000100ae */
[-C--:B------:R-:W-:Y:S01]  /*5cb0*/  FMUL.FTZ R11, R11, R152.reuse ;  /* 0x000000980b0b7220 */ /* 0x080fe20000410000 */
[----:B------:R-:W-:Y:S01]  /*5cc0*/  SHFL.IDX PT, R245, R3, RZ, 0x1f ;  /* 0x00001fff03f57589 */ /* 0x000fe200000e0000 */
[----:B------:R-:W-:-:S02]  /*5cd0*/  FFMA.FTZ R205, R138, R152, R229 ;  /* 0x000000988acd7223 */ /* 0x000fc400000100e5 */
[----:B------:R-:W-:Y:S01]  /*5ce0*/  FFMA.FTZ R10, R98, R11, R223 ;  /* 0x0000000b620a7223 */ /* 0x000fe200000100df */
[----:B------:R-:W0:Y:S01]  /*5cf0*/  SHFL.DOWN PT, R176, R196, 0x1, 0x1f ;  /* 0x08201f00c4b07f89 */ /* 0x000e2200000e0000 */
[-C--:B------:R-:W-:Y:S01]  /*5d00*/  FMUL.FTZ R11, R154, R205.reuse ;  /* 0x000000cd9a0b7220 */ /* 0x080fe20000410000 */
[----:B------:R-:W-:Y:S01]  /*5d10*/  FFMA.FTZ R154, R156, R205, R231 ;  /* 0x000000cd9c9a7223 */ /* 0x000fe200000100e7 */
[----:B------:R-:W-:Y:S01]  /*5d20*/  FMUL.FTZ R231, R193, R150 ;  /* 0x00000096c1e77220 */ /* 0x000fe20000410000 */
[----:B------:R-:W-:Y:S01]  /*5d30*/  SHFL.IDX PT, R227, R241, RZ, 0x1f ;  /* 0x00001ffff1e37589 */ /* 0x000fe200000e0000 */
[----:B------:R-:W-:Y:S01]  /*5d40*/  FFMA.FTZ R229, R95, R11, R10 ;  /* 0x0000000b5fe57223 */ /* 0x000fe2000001000a */
[-C--:B------:R-:W-:Y:S01]  /*5d50*/  FFMA.FTZ R223, R209, R154.reuse, R188 ;  /* 0x0000009ad1df7223 */ /* 0x080fe200000100bc */
[----:B------:R-:W-:Y:S01]  /*5d60*/  FMUL.FTZ R170, R170, R154 ;  /* 0x0000009aaaaa7220 */ /* 0x000fe20000410000 */
[----:B------:R-:W1:Y:S01]  /*5d70*/  SHFL.IDX PT, R174, R196, RZ, 0x1f ;  /* 0x00001fffc4ae7589 */ /* 0x000e6200000e0000 */
[----:B------:R-:W-:Y:S01]  /*5d80*/  FMUL.FTZ R231, R96, R231 ;  /* 0x000000e760e77220 */ /* 0x000fe20000410000 */
[-C--:B------:R-:W-:Y:S01]  /*5d90*/  FMUL.FTZ R178, R166, R223.reuse ;  /* 0x000000dfa6b27220 */ /* 0x080fe20000410000 */
[----:B------:R-:W-:Y:S01]  /*5da0*/  FFMA.FTZ R166, R162, R223, R219 ;  /* 0x000000dfa2a67223 */ /* 0x000fe200000100db */
[----:B------:R-:W-:Y:S01]  /*5db0*/  FFMA.FTZ R170, R100, R170, R229 ;  /* 0x000000aa64aa7223 */ /* 0x000fe200000100e5 */
[----:B------:R-:W-:Y:S01]  /*5dc0*/  FMUL.FTZ R229, R193, R148 ;  /* 0x00000094c1e57220 */ /* 0x000fe20000410000 */
[----:B------:R-:W-:Y:S01]  /*5dd0*/  MOV R10, R20 ;  /* 0x00000014000a7202 */ /* 0x000fe20000000f00 */
[----:B------:R-:W-:Y:S01]  /*5de0*/  FFMA.FTZ R217, R164, R166, R217 ;  /* 0x000000a6a4d97223 */ /* 0x000fe200000100d9 */
[----:B------:R-:W-:Y:S01]  /*5df0*/  FFMA.FTZ R219, R97, R178, R170 ;  /* 0x000000b261db7223 */ /* 0x000fe200000100aa */
[----:B------:R-:W-:Y:S01]  /*5e00*/  FMUL.FTZ R229, R90, R229 ;  /* 0x000000e55ae57220 */ /* 0x000fe20000410000 */
[----:B------:R-:W-:-:S02]  /*5e10*/  HFMA2 R11, -RZ, RZ, 0, 0 ;  /* 0x00000000ff0b7431 */ /* 0x000fc400000001ff */
[----:B------:R-:W-:Y:S01]  /*5e20*/  FFMA.FTZ R170, R168, R217, R215 ;  /* 0x000000d9a8aa7223 */ /* 0x000fe200000100d7 */
[----:B------:R-:W-:Y:S01]  /*5e30*/  FMUL.FTZ R215, R193, R191 ;  /* 0x000000bfc1d77220 */ /* 0x000fe20000410000 */
[----:B------:R-:W-:Y:S02]  /*5e40*/  FMUL.FTZ R130, R130, R217 ;  /* 0x000000d982827220 */ /* 0x000fe40000410000 */
[----:B------:R-:W-:Y:S01]  /*5e50*/  FFMA.FTZ R213, R172, R170, R213 ;  /* 0x000000aaacd57223 */ /* 0x000fe200000100d5 */
[----:B0-----:R-:W-:Y:S01]  /*5e60*/  @P0 FFMA.FTZ R245, R176, R245, R243 ;  /* 0x000000f5b0f50223 */ /* 0x001fe200000100f3 */
[----:B------:R-:W-:Y:S01]  /*5e70*/  @!P4 LEA R176, R183, UR12, 0x3 ;  /* 0x0000000cb7b0cc11 */ /* 0x000fe2000f8e18ff */
[----:B------:R-:W-:Y:S01]  /*5e80*/  FMUL.FTZ R215, R0, R215 ;  /* 0x000000d700d77220 */ /* 0x000fe20000410000 */
[----:B------:R-:W-:-:S04]  /*5e90*/  IMAD.WIDE.U32 R10, R8, UR36, R10 ;  /* 0x00000024080a7c25 */ /* 0x000fc8000f8e000a */
[----:B------:R-:W-:Y:S01]  /*5ea0*/  FFMA.FTZ R211, R245, R211, R192 ;  /* 0x000000d3f5d37223 */ /* 0x000fe200000100c0 */
[----:B------:R-:W-:Y:S01]  /*5eb0*/  FMUL.FTZ R128, R128, R170 ;  /* 0x000000aa80807220 */ /* 0x000fe20000410000 */
[----:B------:R-:W-:Y:S01]  /*5ec0*/  FMUL.FTZ R12, R12, R213 ;  /* 0x000000d50c0c7220 */ /* 0x000fe20000410000 */
[----:B------:R-:W-:Y:S02]  /*5ed0*/  IMAD R11, R9, UR36, R11 ;  /* 0x00000024090b7c24 */ /* 0x000fe4000f8e020b */
[C---:B-1----:R-:W-:Y:S01]  /*5ee0*/  FFMA.FTZ R3, R174.reuse, R3, R227 ;  /* 0x00000003ae037223 */ /* 0x042fe200000100e3 */
[----:B------:R-:W-:Y:S01]  /*5ef0*/  FMUL.FTZ R2, R174, R2 ;  /* 0x00000002ae027220 */ /* 0x000fe20000410000 */
[----:B------:R-:W-:Y:S01]  /*5f00*/  FMUL.FTZ R174, R160, R166 ;  /* 0x000000a6a0ae7220 */ /* 0x000fe20000410000 */
[----:B------:R-:W-:Y:S01]  /*5f10*/  FFMA.FTZ R160, R172, R211, R239 ;  /* 0x000000d3aca07223 */ /* 0x000fe200000100ef */
[----:B------:R-:W-:Y:S01]  /*5f20*/  FMUL.FTZ R227, R193, R146 ;  /* 0x00000092c1e37220 */ /* 0x000fe20000410000 */
[----:B------:R-:W-:-:S04]  /*5f30*/  IMAD.WIDE.U32 R10, R19, UR38, R10 ;  /* 0x00000026130a7c25 */ /* 0x000fc8000f8e000a */
[----:B------:R-:W-:Y:S01]  /*5f40*/  FFMA.FTZ R174, R102, R174, R219 ;  /* 0x000000ae66ae7223 */ /* 0x000fe200000100db */
[----:B------:R-:W-:Y:S01]  /*5f50*/  FFMA.FTZ R237, R168, R160, R237 ;  /* 0x000000a0a8ed7223 */ /* 0x000fe200000100ed */
[----:B------:R0:W-:Y:S01]  /*5f60*/  @!P4 STS.64 [R176+0x1b48], R2 ;  /* 0x001b4802b000c388 */ /* 0x0001e20000000a00 */
[C---:B------:R-:W-:Y:S01]  /*5f70*/  FMUL.FTZ R219, R193.reuse, R136 ;  /* 0x00000088c1db7220 */ /* 0x040fe20000410000 */
[----:B------:R-:W-:Y:S01]  /*5f80*/  FMUL.FTZ R227, R92, R227 ;  /* 0x000000e35ce37220 */ /* 0x000fe20000410000 */
[----:B------:R-:W-:Y:S01]  /*5f90*/  FFMA.FTZ R235, R164, R237, R235 ;  /* 0x000000eda4eb7223 */ /* 0x000fe200000100eb */
[----:B------:R1:W-:Y:S01]  /*5fa0*/  STS [R24+0x850], R215 ;  /* 0x000850d718007388 */ /* 0x0003e20000000800 */
[----:B------:R-:W-:Y:S02]  /*5fb0*/  FMUL.FTZ R219, R94, R219 ;  /* 0x000000db5edb7220 */ /* 0x000fe40000410000 */
[----:B------:R-:W-:Y:S01]  /*5fc0*/  FFMA.FTZ R233, R162, R235, R233 ;  /* 0x000000eba2e97223 */ /* 0x000fe200000100e9 */
[----:B------:R-:W-:Y:S01]  /*5fd0*/  FMUL.FTZ R162, R193, R199 ;  /* 0x000000c7c1a27220 */ /* 0x000fe20000410000 */
[----:B------:R-:W-:Y:S02]  /*5fe0*/  STS [R26+0x8], R227 ;  /* 0x000008e31a007388 */ /* 0x000fe40000000800 */
[----:B------:R-:W-:Y:S01]  /*5ff0*/  FFMA.FTZ R209, R209, R233, R190 ;  /* 0x000000e9d1d17223 */ /* 0x000fe200000100be */
[----:B0-----:R-:W-:Y:S01]  /*6000*/  FMUL.FTZ R2, R193, R201 ;  /* 0x000000c9c1027220 */ /* 0x001fe20000410000 */
[----:B------:R0:W-:Y:S01]  /*6010*/  STS [R26+0x4], R219 ;  /* 0x000004db1a007388 */ /* 0x0001e20000000800 */
[----:B------:R-:W-:Y:S01]  /*6020*/  FMUL.FTZ R3, R89, R162 ;  /* 0x000000a259037220 */ /* 0x000fe20000410000 */
[----:B------:R-:W-:Y:S01]  /*6030*/  FFMA.FTZ R225, R156, R209, R225 ;  /* 0x000000d19ce17223 */ /* 0x000fe200000100e1 */
[----:B-1----:R-:W-:Y:S01]  /*6040*/  FMUL.FTZ R215, R91, R2 ;  /* 0x000000025bd77220 */ /* 0x002fe20000410000 */
[C---:B------:R-:W-:Y:S01]  /*6050*/  FMUL.FTZ R2, R193.reuse, R203 ;  /* 0x000000cbc1027220 */ /* 0x040fe20000410000 */
[----:B------:R1:W-:Y:S01]  /*6060*/  STS [R26+0x10], R229 ;  /* 0x000010e51a007388 */ /* 0x0003e20000000800 */
[----:B------:R-:W-:Y:S01]  /*6070*/  FFMA.FTZ R221, R138, R225, R221 ;  /* 0x000000e18add7223 */ /* 0x000fe200000100dd */
[----:B------:R-:W-:-:S02]  /*6080*/  FMUL.FTZ R138, R193, R223 ;  /* 0x000000dfc18a7220 */ /* 0x000fc40000410000 */
[----:B------:R2:W-:Y:S01]  /*6090*/  STS [R26+0x14], R215 ;  /* 0x000014d71a007388 */ /* 0x0005e20000000800 */
[----:B0-----:R-:W-:Y:S01]  /*60a0*/  FMUL.FTZ R219, R93, R2 ;  /* 0x000000025ddb7220 */ /* 0x001fe20000410000 */
[----:B------:R-:W-:Y:S01]  /*60b0*/  FMUL.FTZ R2, R193, R205 ;  /* 0x000000cdc1027220 */ /* 0x000fe20000410000 */
[----:B------:R-:W-:Y:S01]  /*60c0*/  FFMA.FTZ R207, R140, R221, R207 ;  /* 0x000000dd8ccf7223 */ /* 0x000fe200000100cf */
[----:B------:R0:W-:Y:S01]  /*60d0*/  STS [R26+0xc], R3 ;  /* 0x00000c031a007388 */ /* 0x0001e20000000800 */
[----:B------:R-:W-:Y:S01]  /*60e0*/  SHF.R.S32.HI R140, RZ, 0x1f, R19 ;  /* 0x0000001fff8c7819 */ /* 0x000fe20000011413 */
[----:B------:R-:W-:Y:S01]  /*60f0*/  FMUL.FTZ R227, R95, R2 ;  /* 0x000000025fe37220 */ /* 0x000fe20000410000 */
[C---:B-1----:R-:W-:Y:S01]  /*6100*/  FMUL.FTZ R229, R193.reuse, R154 ;  /* 0x0000009ac1e57220 */ /* 0x042fe20000410000 */
[----:B------:R1:W-:Y:S01]  /*6110*/  STS [R26+0x18], R231 ;  /* 0x000018e71a007388 */ /* 0x0003e20000000800 */
[----:B------:R-:W-:Y:S01]  /*6120*/  FMUL.FTZ R2, R193, R217 ;  /* 0x000000d9c1027220 */ /* 0x000fe20000410000 */
[----:B--2---:R-:W-:Y:S01]  /*6130*/  FMUL.FTZ R215, R97, R138 ;  /* 0x0000008a61d77220 */ /* 0x004fe20000410000 */
[C---:B------:R-:W-:Y:S01]  /*6140*/  FMUL.FTZ R138, R193.reuse, R213 ;  /* 0x000000d5c18a7220 */ /* 0x040fe20000410000 */
[----:B------:R2:W-:Y:S01]  /*6150*/  STS [R26+0x1c], R219 ;  /* 0x00001cdb1a007388 */ /* 0x0005e20000000800 */
[----:B------:R-:W-:Y:S01]  /*6160*/  FMUL.FTZ R229, R100, R229 ;  /* 0x000000e564e57220 */ /* 0x000fe20000410000 */
[C---:B0-----:R-:W-:Y:S01]  /*6170*/  FMUL.FTZ R3, R193.reuse, R152 ;  /* 0x00000098c1037220 */ /* 0x041fe20000410000 */
[----:B------:R-:W-:Y:S01]  /*6180*/  FFMA.FTZ R195, R142, R207, R195 ;  /* 0x000000cf8ec37223 */ /* 0x000fe200000100c3 */
[----:B------:R0:W-:Y:S01]  /*6190*/  STS [R26+0x24], R227 ;  /* 0x000024e31a007388 */ /* 0x0001e20000000800 */
[----:B-1----:R-:W-:Y:S01]  /*61a0*/  FMUL.FTZ R231, R193, R166 ;  /* 0x000000a6c1e77220 */ /* 0x002fe20000410000 */
[----:B------:R-:W-:-:S02]  /*61b0*/  FMUL.FTZ R3, R98, R3 ;  /* 0x0000000362037220 */ /* 0x000fc40000410000 */
[----:B------:R-:W-:Y:S01]  /*61c0*/  STS [R26+0x28], R229 ;  /* 0x000028e51a007388 */ /* 0x000fe20000000800 */
[----:B------:R-:W-:Y:S01]  /*61d0*/  FFMA.FTZ R197, R144, R195, R197 ;  /* 0x000000c390c57223 */ /* 0x000fe200000100c5 */
[----:B--2---:R-:W-:Y:S01]  /*61e0*/  FMUL.FTZ R219, R193, R170 ;  /* 0x000000aac1db7220 */ /* 0x004fe20000410000 */
[----:B------:R-:W-:Y:S01]  /*61f0*/  FMUL.FTZ R231, R102, R231 ;  /* 0x000000e766e77220 */ /* 0x000fe20000410000 */
[----:B------:R-:W-:Y:S01]  /*6200*/  FMUL.FTZ R193, R99, R2 ;  /* 0x0000000263c17220 */ /* 0x000fe20000410000 */
[----:B------:R1:W-:Y:S01]  /*6210*/  STS [R26+0x20], R3 ;  /* 0x000020031a007388 */ /* 0x0003e20000000800 */
[----:B------:R-:W-:Y:S01]  /*6220*/  FMUL.FTZ R219, R104, R219 ;  /* 0x000000db68db7220 */ /* 0x000fe20000410000 */
[----:B0-----:R-:W-:Y:S01]  /*6230*/  FMUL.FTZ R227, R101, R138 ;  /* 0x0000008a65e37220 */ /* 0x001fe20000410000 */
[----:B------:R-:W-:Y:S01]  /*6240*/  IMAD R2, R140, UR38, RZ ;  /* 0x000000268c027c24 */ /* 0x000fe2000f8e02ff */
[----:B------:R0:W-:Y:S01]  /*6250*/  STS [R26+0x2c], R215 ;  /* 0x00002cd71a007388 */ /* 0x0001e20000000800 */
[----:B------:R-:W-:-:S03]  /*6260*/  FFMA.FTZ R187, R132, R197, R187 ;  /* 0x000000c584bb7223 */ /* 0x000fc600000100bb */
[----:B------:R0:W-:Y:S01]  /*6270*/  STS [R26+0x30], R231 ;  /* 0x000030e71a007388 */ /* 0x0001e20000000800 */
[----:B------:R-:W-:Y:S01]  /*6280*/  FFMA.FTZ R189, R134, R187, R189 ;  /* 0x000000bb86bd7223 */ /* 0x000fe200000100bd */
[----:B-1----:R-:W-:Y:S01]  /*6290*/  IMAD R3, R19, UR39, R2 ;  /* 0x0000002713037c24 */ /* 0x002fe2000f8e0202 */
[----:B------:R-:W-:Y:S01]  /*62a0*/  IADD3 R2, P0, PT, R10, UR6, RZ ;  /* 0x000000060a027c10 */ /* 0x000fe2000ff1e0ff */
[----:B------:R0:W-:Y:S01]  /*62b0*/  STS [R26+0x34], R193 ;  /* 0x000034c11a007388 */ /* 0x0001e20000000800 */
[----:B------:R-:W-:Y:S02]  /*62c0*/  FFMA.FTZ R185, R122, R189, R185 ;  /* 0x000000bd7ab97223 */ /* 0x000fe400000100b9 */
[----:B------:R-:W-:Y:S01]  /*62d0*/  IADD3.X R3, PT, PT, R11, R3, RZ, P0, !PT ;  /* 0x000000030b037210 */ /* 0x000fe200007fe4ff */
[----:B------:R0:W-:Y:S01]  /*62e0*/  STS [R26+0x38], R219 ;  /* 0x000038db1a007388 */ /* 0x0001e20000000800 */
[----:B------:R-:W-:Y:S01]  /*62f0*/  FFMA.FTZ R11, R99, R130, R174 ;  /* 0x00000082630b7223 */ /* 0x000fe200000100ae */
[----:B------:R-:W-:-:S02]  /*6300*/  FFMA.FTZ R13, R13, R185, R124 ;  /* 0x000000b90d0d7223 */ /* 0x000fc4000001007c */
[----:B------:R0:W-:Y:S01]  /*6310*/  STS [R26+0x3c], R227 ;  /* 0x00003ce31a007388 */ /* 0x0001e20000000800 */
[----:B------:R-:W-:Y:S01]  /*6320*/  FFMA.FTZ R128, R104, R128, R11 ;  /* 0x0000008068807223 */ /* 0x000fe2000001000b */
[----:B------:R-:W-:Y:S01]  /*6330*/  MOV R11, UR13 ;  /* 0x0000000d000b7c02 */ /* 0x000fe20008000f00 */
[----:B------:R-:W-:Y:S01]  /*6340*/  IMAD.WIDE.U32 R2, R183, UR40, R2 ;  /* 0x00000028b7027c25 */ /* 0x000fe2000f8e0002 */
[----:B------:R-:W-:Y:S03]  /*6350*/  BAR.SYNC.DEFER_BLOCKING 0x0 ;  /* 0x0000000000007b1d */ /* 0x000fe60000010000 */
[----:B------:R-:W-:Y:S01]  /*6360*/  FFMA.FTZ R12, R101, R12, R128 ;  /* 0x0000000c650c7223 */ /* 0x000fe20000010080 */
[----:B------:R-:W-:Y:S01]  /*6370*/  IADD3 R134, PT, PT, R11, -UR6, -R20 ;  /* 0x800000060b867c10 */ /* 0x000fe2000fffe814 */
[----:B------:R-:W-:Y:S01]  /*6380*/  IMAD R3, R183, UR41, R3 ;  /* 0x00000029b7037c24 */ /* 0x000fe2000f8e0203 */
[----:B------:R-:W-:Y:S01]  /*6390*/  LEA R10, P0, R2, UR42, 0x2 ;  /* 0x0000002a020a7c11 */ /* 0x000fe2000f8010ff */
[----:B------:R-:W-:Y:S01]  /*63a0*/  FFMA.FTZ R15, R15, R13, R126 ;  /* 0x0000000d0f0f7223 */ /* 0x000fe2000001007e */
[----:B------:R-:W-:-:S02]  /*63b0*/  ISETP.GE.AND P6, PT, R134, 0x1, PT ;  /* 0x000000018600780c */ /* 0x000fc40003fc6270 */
[----:B------:R-:W-:Y:S02]  /*63c0*/  LEA.HI.X R11, R2, UR43, R3, 0x2, P0 ;  /* 0x0000002b020b7c11 */ /* 0x000fe400080f1403 */
[C---:B------:R-:W-:Y:S02]  /*63d0*/  ISETP.GE.AND P3, PT, R134.reuse, 0x21, PT ;  /* 0x000000218600780c */ /* 0x040fe40003f66270 */
[C---:B------:R-:W-:Y:S02]  /*63e0*/  ISETP.GE.AND P2, PT, R134.reuse, 0x41, PT ;  /* 0x000000418600780c */ /* 0x040fe40003f46270 */
[C---:B------:R-:W-:Y:S02]  /*63f0*/  ISETP.GE.AND P1, PT, R134.reuse, 0x61, PT ;  /* 0x000000618600780c */ /* 0x040fe40003f26270 */
[----:B------:R-:W-:Y:S01]  /*6400*/  ISETP.GE.AND P0, PT, R134, 0x81, PT ;  /* 0x000000818600780c */ /* 0x000fe20003f06270 */
[----:B------:R0:W1:Y:S02]  /*6410*/  LDS R215, [R27+0x8d0] ;  /* 0x0008d0001bd77984 */ /* 0x0000640000000800 */
[----:B------:R-:W-:Y:S10]  /*6420*/  @!P6 BRA `(.L_x_6794) ;  /* 0x000000000010e947 */ /* 0x000ff40003800000 */
[----:B------:R-:W-:-:S04]  /*6430*/  LEA.HI R2, R20, R20, RZ, 0x1b ;  /* 0x0000001414027211 */ /* 0x000fc800078fd8ff */
[----:B------:R-:W-:-:S05]  /*6440*/  LEA R2, R2, UR12, 0x2 ;  /* 0x0000000c02027c11 */ /* 0x000fca000f8e10ff */
[----:B------:R-:W2:Y:S04]  /*6450*/  LDS R3, [R2+0x850] ;  /* 0x0008500002037984 */ /* 0x000ea80000000800 */
[----:B--2---:R2:W-:Y:S02]  /*6460*/  REDG.E.ADD.F32.FTZ.RN.STRONG.GPU desc[UR30][R10.64], R3 ;  /* 0x000000030a0079a6 */ /* 0x0045e4000c12f31e */
.L_x_6794:
[----:B------:R-:W-:Y:S05]  /*6470*/  BSYNC.RECONVERGENT B0 ;  /* 0x0000000000007941 */ /* 0x000fea0003800200 */
.L_x_6793:
[----:B------:R-:W-:Y:S01]  /*6480*/  BSSY.RECONVERGENT B0, `(.L_x_6795) ;  /* 0x0000004000007945 */ /* 0x000fe20003800200 */
[----:B------:R-:W-:-:S03]  /*6490*/  ISETP.GE.AND P6, PT, R134, 0xa1, PT ;  /* 0x000000a18600780c */ /* 0x000fc60003fc6270 */
[----:B------:R-:W-:Y:S10]  /*64a0*/  @!P3 BRA `(.L_x_6796) ;  /* 0x000000000004b947 */ /* 0x000ff40003800000 */
[----:B-1----:R3:W-:Y:S02]  /*64b0*/  REDG.E.ADD.F32.FTZ.RN.STRONG.GPU desc[UR30][R10.64+0x80], R215 ;  /* 0x000080d70a0079a6 */ /* 0x0027e4000c12f31e */
.L_x_6796:
[----:B------:R-:W-:Y:S05]  /*64c0*/  BSYNC.RECONVERGENT B0 ;  /* 0x0000000000007941 */ /* 0x000fea0003800200 */
.L_x_6795:
[----:B--2---:R2:W4:Y:S01]  /*64d0*/  LDS R3, [R28+0x950] ;  /* 0x000950001c037984 */ /* 0x0045220000000800 */
[----:B------:R-:W-:Y:S04]  /*64e0*/  BSSY.RECONVERGENT B0, `(.L_x_6797) ;  /* 0x0000003000007945 */ /* 0x000fe80003800200 */
[----:B------:R-:W-:Y:S05]  /*64f0*/  @!P2 BRA `(.L_x_6798) ;  /* 0x000000000004a947 */ /* 0x000fea0003800000 */
[----:B----4-:R4:W-:Y:S02]  /*6500*/  REDG.E.ADD.F32.FTZ.RN.STRONG.GPU desc[UR30][R10.64+0x100], R3 ;  /* 0x000100030a0079a6 */ /* 0x0109e4000c12f31e */
.L_x_6798:
[----:B------:R-:W-:Y:S05]  /*6510*/  BSYNC.RECONVERGENT B0 ;  /* 0x0000000000007941 */ /* 0x000fea0003800200 */
.L_x_6797:
[----:B----4-:R4:W0:Y:S01]  /*6520*/  LDS R3, [R29+0x9d0] ;  /* 0x0009d0001d037984 */ /* 0x0108220000000800 */
[----:B------:R-:W-:Y:S04]  /*6530*/  BSSY.RECONVERGENT B0, `(.L_x_6799) ;  /* 0x0000003000007945 */ /* 0x000fe80003800200 */
[----:B------:R-:W-:Y:S05]  /*6540*/  @!P1 BRA `(.L_x_6800) ;  /* 0x0000000000049947 */ /* 0x000fea0003800000 */
[----:B0-----:R0:W-:Y:S02]  /*6550*/  REDG.E.ADD.F32.FTZ.RN.STRONG.GPU desc[UR30][R10.64+0x180], R3 ;  /* 0x000180030a0079a6 */ /* 0x0011e4000c12f31e */
.L_x_6800:
[----:B------:R-:W-:Y:S05]  /*6560*/  BSYNC.RECONVERGENT B0 ;  /* 0x0000000000007941 */ /* 0x000fea0003800200 */
.L_x_6799:
[----:B0-----:R0:W0:Y:S01]  /*6570*/  LDS R3, [R30+0xa50] ;  /* 0x000a50001e037984 */ /* 0x0010220000000800 */
[----:B------:R-:W-:Y:S04]  /*6580*/  BSSY.RECONVERGENT B0, `(.L_x_6801) ;  /* 0x0000003000007945 */ /* 0x000fe80003800200 */
[----:B------:R-:W-:Y:S05]  /*6590*/  @!P0 BRA `(.L_x_6802) ;  /* 0x0000000000048947 */ /* 0x000fea0003800000 */
[----:B0-----:R0:W-:Y:S02]  /*65a0*/  REDG.E.ADD.F32.FTZ.RN.STRONG.GPU desc[UR30][R10.64+0x200], R3 ;  /* 0x000200030a0079a6 */ /* 0x0011e4000c12f31e */
.L_x_6802:
[----:B------:R-:W-:Y:S05]  /*65b0*/  BSYNC.RECONVERGENT B0 ;  /* 0x0000000000007941 */ /* 0x000fea0003800200 */
.L_x_6801:
[----:B0-----:R0:W0:Y:S01]  /*65c0*/  LDS R3, [R31+0xad0] ;  /* 0x000ad0001f037984 */ /* 0x0010220000000800 */
[----:B------:R-:W-:Y:S04]  /*65d0*/  BSSY.RECONVERGENT B0, `(.L_x_6803) ;  /* 0x0000003000007945 */ /* 0x000fe80003800200 */
[----:B------:R-:W-:Y:S05]  /*65e0*/  @!P6 BRA `(.L_x_6804) ;  /* 0x000000000004e947 */ /* 0x000fea0003800000 */
[----:B0-----:R0:W-:Y:S02]  /*65f0*/  REDG.E.ADD.F32.FTZ.RN.STRONG.GPU desc[UR30][R10.64+0x280], R3 ;  /* 0x000280030a0079a6 */ /* 0x0011e4000c12f31e */
.L_x_6804:
[----:B------:R-:W-:Y:S05]  /*6600*/  BSYNC.RECONVERGENT B0 ;  /* 0x0000000000007941 */ /* 0x000fea0003800200 */
.L_x_6803:
        /* <DEDUP_REMOVED lines=8> */
[----:B0-----:R0:W-:Y:S02]  /*6690*/  REDG.E.ADD.F32.FTZ.RN.STRONG.GPU desc[UR30][R10.64+0x300], R3 ;  /* 0x000300030a0079a6 */ /* 0x0011e4000c12f31e */
.L_x_6806:
[----:B------:R-:W-:Y:S05]  /*66a0*/  BSYNC.RECONVERGENT B0 ;  /* 0x0000000000007941 */ /* 0x000fea0003800200 */
.L_x_6805:
[----:B0-----:R0:W0:Y:S01]  /*66b0*/  LDS R3, [R33+0xbd0] ;  /* 0x000bd00021037984 */ /* 0x0010220000000800 */
[----:B------:R-:W-:Y:S04]  /*66c0*/  BSSY.RECONVERGENT B0, `(.L_x_6807) ;  /* 0x0000003000007945 */ /* 0x000fe80003800200 */
[----:B------:R-:W-:Y:S05]  /*66d0*/  @!P0 BRA `(.L_x_6808) ;  /* 0x0000000000048947 */ /* 0x000fea0003800000 */
[----:B0-----:R0:W-:Y:S02]  /*66e0*/  REDG.E.ADD.F32.FTZ.RN.STRONG.GPU desc[UR30][R10.64+0x380], R3 ;  /* 0x000380030a0079a6 */ /* 0x0011e4000c12f31e */
.L_x_6808:
[----:B------:R-:W-:Y:S05]  /*66f0*/  BSYNC.RECONVERGENT B0 ;  /* 0x0000000000007941 */ /* 0x000fea0003800200 */
.L_x_6807:
[----:B0-----:R0:W0:Y:S01]  /*6700*/  LDS R3, [R34+0xc50] ;  /* 0x000c500022037984 */ /* 0x0010220000000800 */
[----:B------:R-:W-:Y:S04]  /*6710*/  BSSY.RECONVERGENT B0, `(.L_x_6809) ;  /* 0x0000003000007945 */ /* 0x000fe80003800200 */
[----:B------:R-:W-:Y:S05]  /*6720*/  @!P1 BRA `(.L_x_6810) ;  /* 0x0000000000049947 */ /* 0x000fea0003800000 */
[----:B0-----:R0:W-:Y:S02]  /*6730*/  REDG.E.ADD.F32.FTZ.RN.STRONG.GPU desc[UR30][R10.64+0x400], R3 ;  /* 0x000400030a0079a6 */ /* 0x0011e4000c12f31e */
.L_x_6810:
[----:B------:R-:W-:Y:S05]  /*6740*/  BSYNC.RECONVERGENT B0 ;  /* 0x0000000000007941 */ /* 0x000fea0003800200 */
.L_x_6809:
[----:B0-----:R0:W0:Y:S01]  /*6750*/  LDS R3, [R35+0xcd0] ;  /* 0x000cd00023037984 */ /* 0x0010220000000800 */
[----:B------:R-:W-:Y:S04]  /*6760*/  BSSY.RECONVERGENT B0, `(.L_x_6811) ;  /* 0x0000003000007945 */ /* 0x000fe80003800200 */
[----:B------:R-:W-:Y:S05]  /*6770*/  @!P2 BRA `(.L_x_6812) ;  /* 0x000000000004a947 */ /* 0x000fea0003800000 */
[----:B0-----:R0:W-:Y:S02]  /*6780*/  REDG.E.ADD.F32.FTZ.RN.STRONG.GPU desc[UR30][R10.64+0x480], R3 ;  /* 0x000480030a0079a6 */ /* 0x0011e4000c12f31e */
.L_x_6812:
[----:B------:R-:W-:Y:S05]  /*6790*/  BSYNC.RECONVERGENT B0 ;  /* 0x0000000000007941 */ /* 0x000fea0003800200 */
.L_x_6811:
[----:B0-----:R0:W0:Y:S01]  /*67a0*/  LDS R3, [R36+0xd50] ;  /* 0x000d500024037984 */ /* 0x0010220000000800 */
[----:B------:R-:W-:Y:S01]  /*67b0*/  BSSY.RECONVERGENT B0, `(.L_x_6813) ;  /* 0x0000005000007945 */ /* 0x000fe20003800200 */
[----:B------:R-:W-:Y:S01]  /*67c0*/  FFMA.FTZ R191, R74, -R135, R191 ;  /* 0x800000874abf7223 */ /* 0x000fe200000100bf */
[----:B------:R-:W-:Y:S02]  /*67d0*/  FMUL.FTZ R2, R135, R15 ;  /* 0x0000000f87027220 */ /* 0x000fe40000410000 */
[----:B------:R-:W-:Y:S05]  /*67e0*/  @!P3 BRA `(.L_x_6814) ;  /* 0x000000000004b947 */ /* 0x000fea0003800000 */
[----:B0-----:R0:W-:Y:S02]  /*67f0*/  REDG.E.ADD.F32.FTZ.RN.STRONG.GPU desc[UR30][R10.64+0x500], R3 ;  /* 0x000500030a0079a6 */ /* 0x0011e4000c12f31e */
.L_x_6814:
[----:B------:R-:W-:Y:S05]  /*6800*/  BSYNC.RECONVERGENT B0 ;  /* 0x0000000000007941 */ /* 0x000fea0003800200 */
.L_x_6813:
[----:B------:R-:W-:Y:S01]  /*6810*/  FFMA.FTZ R128, R78, -R139, R201 ;  /* 0x8000008b4e807223 */ /* 0x000fe200000100c9 */
[----:B------:R-:W-:Y:S01]  /*6820*/  FFMA.FTZ R136, R73, -R106, R136 ;  /* 0x8000006a49887223 */ /* 0x000fe20000010088 */
[----:B------:R2:W2:Y:S01]  /*6830*/  LDS R201, [R37+0xdd0] ;  /* 0x000dd00025c97984 */ /* 0x0004a20000000800 */
[----:B0-----:R-:W-:Y:S01]  /*6840*/  FMUL.FTZ R3, R106, R13 ;  /* 0x0000000d6a037220 */ /* 0x001fe20000410000 */
[----:B------:R-:W-:Y:S01]  /*6850*/  FFMA.FTZ R124, R2, R191, RZ ;  /* 0x000000bf027c7223 */ /* 0x000fe200000100ff */
[----:B------:R-:W-:Y:S01]  /*6860*/  FFMA.FTZ R193, R75, -R108, R146 ;  /* 0x8000006c4bc17223 */ /* 0x000fe20000010092 */
[----:B------:R-:W-:Y:S01]  /*6870*/  FMUL.FTZ R122, R108, R185 ;  /* 0x000000b96c7a7220 */ /* 0x000fe20000410000 */
[----:B------:R-:W-:Y:S01]  /*6880*/  ISETP.GE.AND P6, PT, R134, 0x161, PT ;  /* 0x000001618600780c */ /* 0x000fe20003fc6270 */
[----:B-1-3--:R-:W-:Y:S01]  /*6890*/  FFMA.FTZ R215, R3, R136, R124 ;  /* 0x0000008803d77223 */ /* 0x00afe2000001007c */
[----:B------:R-:W-:Y:S01]  /*68a0*/  FFMA.FTZ R199, R76, -R137, R199 ;  /* 0x800000894cc77223 */ /* 0x000fe200000100c7 */
[----:B------:R-:W-:Y:S01]  /*68b0*/  FMUL.FTZ R124, R137, R189 ;  /* 0x000000bd897c7220 */ /* 0x000fe20000410000 */
[----:B------:R-:W-:Y:S01]  /*68c0*/  FFMA.FTZ R148, R77, -R110, R148 ;  /* 0x8000006e4d947223 */ /* 0x000fe20000010094 */
[----:B------:R-:W-:Y:S01]  /*68d0*/  FFMA.FTZ R215, R122, R193, R215 ;  /* 0x000000c17ad77223 */ /* 0x000fe200000100d7 */
[----:B------:R-:W-:Y:S01]  /*68e0*/  FMUL.FTZ R126, R110, R187 ;  /* 0x000000bb6e7e7220 */ /* 0x000fe20000410000 */
[----:B------:R-:W-:Y:S01]  /*68f0*/  FMUL.FTZ R130, R139, R197 ;  /* 0x000000c58b827220 */ /* 0x000fe20000410000 */
[----:B------:R-:W-:Y:S01]  /*6900*/  BSSY.RECONVERGENT B0, `(.L_x_6815) ;  /* 0x000000c000007945 */ /* 0x000fe20003800200 */
[----:B------:R-:W-:Y:S01]  /*6910*/  FFMA.FTZ R215, R124, R199, R215 ;  /* 0x000000c77cd77223 */ /* 0x000fe200000100d7 */
[C---:B------:R-:W-:Y:S01]  /*6920*/  ISETP.GE.AND P0, PT, R134.reuse, 0x181, PT ;  /* 0x000001818600780c */ /* 0x040fe20003f06270 */
[----:B------:R-:W-:Y:S01]  /*6930*/  FFMA.FTZ R150, R79, -R112, R150 ;  /* 0x800000704f967223 */ /* 0x000fe20000010096 */
[----:B------:R-:W-:Y:S01]  /*6940*/  ISETP.GE.AND P1, PT, R134, 0x1a1, PT ;  /* 0x000001a18600780c */ /* 0x000fe20003f26270 */
[----:B------:R-:W-:Y:S01]  /*6950*/  FFMA.FTZ R215, R126, R148, R215 ;  /* 0x000000947ed77223 */ /* 0x000fe200000100d7 */
[----:B------:R-:W-:Y:S01]  /*6960*/  ISETP.GE.AND P2, PT, R134, 0x1c1, PT ;  /* 0x000001c18600780c */ /* 0x000fe20003f46270 */
[----:B------:R-:W-:Y:S01]  /*6970*/  FMUL.FTZ R132, R112, R195 ;  /* 0x000000c370847220 */ /* 0x000fe20000410000 */
[----:B------:R-:W-:Y:S01]  /*6980*/  ISETP.GE.AND P3, PT, R134, 0x1e1, PT ;  /* 0x000001e18600780c */ /* 0x000fe20003f66270 */
[----:B------:R-:W-:Y:S01]  /*6990*/  FFMA.FTZ R215, R130, R128, R215 ;  /* 0x0000008082d77223 */ /* 0x000fe200000100d7 */
[----:B------:R-:W-:Y:S11]  /*69a0*/  @!P6 BRA `(.L_x_6816) ;  /* 0x000000000004e947 */ /* 0x000ff60003800000 */
[----:B--2---:R0:W-:Y:S02]  /*69b0*/  REDG.E.ADD.F32.FTZ.RN.STRONG.GPU desc[UR30][R10.64+0x580], R201 ;  /* 0x000580c90a0079a6 */ /* 0x0041e4000c12f31e */
.L_x_6816:
[----:B------:R-:W-:Y:S05]  /*69c0*/  BSYNC.RECONVERGENT B0 ;  /* 0x0000000000007941 */ /* 0x000fea0003800200 */
.L_x_6815:
[----:B0-2---:R0:W1:Y:S01]  /*69d0*/  LDS R201, [R38+0xe50] ;  /* 0x000e500026c97984 */ /* 0x0050620000000800 */
[----:B------:R-:W-:Y:S01]  /*69e0*/  BSSY.RECONVERGENT B0, `(.L_x_6817) ;  /* 0x0000006000007945 */ /* 0x000fe20003800200 */
[----:B------:R-:W-:Y:S01]  /*69f0*/  FFMA.FTZ R203, R80, -R141, R203 ;  /* 0x8000008d50cb7223 */ /* 0x000fe200000100cb */
[----:B------:R-:W-:Y:S01]  /*6a00*/  FMUL.FTZ R134, R141, R207 ;  /* 0x000000cf8d867220 */ /* 0x000fe20000410000 */
[----:B------:R-:W-:Y:S01]  /*6a10*/  FFMA.FTZ R215, R132, R150, R215 ;  /* 0x0000009684d77223 */ /* 0x000fe200000100d7 */
[----:B------:R-:W-:Y:S06]  /*6a20*/  @!P0 BRA `(.L_x_6818) ;  /* 0x0000000000048947 */ /* 0x000fec0003800000 */
[----:B-1----:R2:W-:Y:S02]  /*6a30*/  REDG.E.ADD.F32.FTZ.RN.STRONG.GPU desc[UR30][R10.64+0x600], R201 ;  /* 0x000600c90a0079a6 */ /* 0x0025e4000c12f31e */
.L_x_6818:
[----:B------:R-:W-:Y:S05]  /*6a40*/  BSYNC.RECONVERGENT B0 ;  /* 0x0000000000007941 */ /* 0x000fea0003800200 */
.L_x_6817:
[----:B-12---:R1:W2:Y:S01]  /*6a50*/  LDS R201, [R39+0xed0] ;  /* 0x000ed00027c97984 */ /* 0x0062a20000000800 */
[----:B------:R-:W-:Y:S01]  /*6a60*/  BSSY.RECONVERGENT B0, `(.L_x_6819) ;  /* 0x0000006000007945 */ /* 0x000fe20003800200 */
[----:B------:R-:W-:Y:S01]  /*6a70*/  FFMA.FTZ R152, R81, -R114, R152 ;  /* 0x8000007251987223 */ /* 0x000fe20000010098 */
[----:B------:R-:W-:Y:S01]  /*6a80*/  FMUL.FTZ R138, R114, R221 ;  /* 0x000000dd728a7220 */ /* 0x000fe20000410000 */
[----:B------:R-:W-:Y:S01]  /*6a90*/  FFMA.FTZ R215, R134, R203, R215 ;  /* 0x000000cb86d77223 */ /* 0x000fe200000100d7 */
[----:B------:R-:W-:Y:S06]  /*6aa0*/  @!P1 BRA `(.L_x_6820) ;  /* 0x0000000000049947 */ /* 0x000fec0003800000 */
[----:B--2---:R3:W-:Y:S02]  /*6ab0*/  REDG.E.ADD.F32.FTZ.RN.STRONG.GPU desc[UR30][R10.64+0x680], R201 ;  /* 0x000680c90a0079a6 */ /* 0x0047e4000c12f31e */
.L_x_6820:
[----:B------:R-:W-:Y:S05]  /*6ac0*/  BSYNC.RECONVERGENT B0 ;  /* 0x0000000000007941 */ /* 0x000fea0003800200 */
.L_x_6819:
[----:B--23--:R-:W-:Y:S01]  /*6ad0*/  IADD3 R201, PT, PT, R20, 0x1c0, RZ ;  /* 0x000001c014c97810 */ /* 0x00cfe20007ffe0ff */
[----:B------:R-:W-:Y:S01]  /*6ae0*/  FMUL.FTZ R140, R143, R225 ;  /* 0x000000e18f8c7220 */ /* 0x000fe20000410000 */
[----:B------:R-:W-:Y:S01]  /*6af0*/  FFMA.FTZ R205, R82, -R143, R205 ;  /* 0x8000008f52cd7223 */ /* 0x000fe200000100cd */
[----:B------:R-:W-:Y:S01]  /*6b00*/  FFMA.FTZ R215, R138, R152, R215 ;  /* 0x000000988ad77223 */ /* 0x000fe200000100d7 */
[----:B------:R-:W-:Y:S01]  /*6b10*/  LEA.HI R201, R201, R20, RZ, 0x1b ;  /* 0x00000014c9c97211 */ /* 0x000fe200078fd8ff */
[----:B------:R-:W-:Y:S01]  /*6b20*/  FMUL.FTZ R142, R116, R209 ;  /* 0x000000d1748e7220 */ /* 0x000fe20000410000 */
[----:B------:R-:W-:Y:S01]  /*6b30*/  FFMA.FTZ R154, R83, -R116, R154 ;  /* 0x80000074539a7223 */ /* 0x000fe2000001009a */
[----:B------:R-:W-:Y:S01]  /*6b40*/  FFMA.FTZ R215, R140, R205, R215 ;  /* 0x000000cd8cd77223 */ /* 0x000fe200000100d7 */
[----:B------:R-:W-:Y:S01]  /*6b50*/  LEA R201, R201, UR12, 0x2 ;  /* 0x0000000cc9c97c11 */ /* 0x000fe2000f8e10ff */
[----:B------:R-:W-:Y:S01]  /*6b60*/  FMUL.FTZ R144, R145, R233 ;  /* 0x000000e991907220 */ /* 0x000fe20000410000 */
[----:B------:R-:W-:Y:S01]  /*6b70*/  FFMA.FTZ R223, R84, -R145, R223 ;  /* 0x8000009154df7223 */ /* 0x000fe200000100df */
[----:B------:R-:W-:Y:S01]  /*6b80*/  FFMA.FTZ R215, R142, R154, R215 ;  /* 0x0000009a8ed77223 */ /* 0x000fe200000100d7 */
[----:B------:R-:W-:Y:S01]  /*6b90*/  FMUL.FTZ R146, R118, R235 ;  /* 0x000000eb76927220 */ /* 0x000fe20000410000 */
[----:B------:R-:W-:Y:S01]  /*6ba0*/  FFMA.FTZ R166, R85, -R118, R166 ;  /* 0x8000007655a67223 */ /* 0x000fe200000100a6 */
[----:B------:R-:W2:Y:S01]  /*6bb0*/  LDS R201, [R201+0xf50] ;  /* 0x000f5000c9c97984 */ /* 0x000ea20000000800 */
[----:B------:R-:W-:Y:S01]  /*6bc0*/  FFMA.FTZ R215, R144, R223, R215 ;  /* 0x000000df90d77223 */ /* 0x000fe200000100d7 */
[----:B------:R-:W-:Y:S01]  /*6bd0*/  IADD3 R219, PT, PT, R20, 0x1e0, RZ ;  /* 0x000001e014db7810 */ /* 0x000fe20007ffe0ff */
[----:B------:R-:W-:Y:S01]  /*6be0*/  FMUL.FTZ R156, R147, R237 ;  /* 0x000000ed939c7220 */ /* 0x000fe20000410000 */
[----:B------:R-:W-:Y:S01]  /*6bf0*/  FFMA.FTZ R217, R86, -R147, R217 ;  /* 0x8000009356d97223 */ /* 0x000fe200000100d9 */
[----:B------:R-:W-:Y:S01]  /*6c00*/  FFMA.FTZ R215, R146, R166, R215 ;  /* 0x000000a692d77223 */ /* 0x000fe200000100d7 */
[----:B------:R-:W-:Y:S01]  /*6c10*/  LEA.HI R219, R219, R20, RZ, 0x1b ;  /* 0x00000014dbdb7211 */ /* 0x000fe200078fd8ff */
[----:B------:R-:W-:Y:S01]  /*6c20*/  FMUL.FTZ R162, R120, R160 ;  /* 0x000000a078a27220 */ /* 0x000fe20000410000 */
[----:B------:R-:W-:Y:S01]  /*6c30*/  FFMA.FTZ R170, R87, -R120, R170 ;  /* 0x8000007857aa7223 */ /* 0x000fe200000100aa */
[----:B------:R-:W-:Y:S01]  /*6c40*/  FFMA.FTZ R215, R156, R217, R215 ;  /* 0x000000d99cd77223 */ /* 0x000fe200000100d7 */
[----:B------:R-:W-:Y:S01]  /*6c50*/  BSSY.RECONVERGENT B0, `(.L_x_6821) ;  /* 0x0000007000007945 */ /* 0x000fe20003800200 */
[----:B------:R-:W-:Y:S01]  /*6c60*/  LEA R168, R219, UR12, 0x2 ;  /* 0x0000000cdba87c11 */ /* 0x000fe2000f8e10ff */
[----:B------:R-:W-:Y:S01]  /*6c70*/  FMUL.FTZ R219, R149, R211 ;  /* 0x000000d395db7220 */ /* 0x000fe20000410000 */
[----:B------:R-:W-:Y:S01]  /*6c80*/  FFMA.FTZ R213, R88, -R149, R213 ;  /* 0x8000009558d57223 */ /* 0x000fe200000100d5 */
[----:B------:R-:W-:Y:S01]  /*6c90*/  FFMA.FTZ R164, R162, R170, R215 ;  /* 0x000000aaa2a47223 */ /* 0x000fe200000100d7 */
[----:B------:R-:W-:Y:S06]  /*6ca0*/  @!P2 BRA `(.L_x_6822) ;  /* 0x000000000004a947 */ /* 0x000fec0003800000 */
[----:B--2---:R3:W-:Y:S02]  /*6cb0*/  REDG.E.ADD.F32.FTZ.RN.STRONG.GPU desc[UR30][R10.64+0x700], R201 ;  /* 0x000700c90a0079a6 */ /* 0x0047e4000c12f31e */
.L_x_6822:
[----:B------:R-:W-:Y:S05]  /*6cc0*/  BSYNC.RECONVERGENT B0 ;  /* 0x0000000000007941 */ /* 0x000fea0003800200 */
.L_x_6821:
[----:B------:R0:W0:Y:S01]  /*6cd0*/  LDS R215, [R168+0xfd0] ;  /* 0x000fd000a8d77984 */ /* 0x0000220000000800 */
[----:B------:R-:W-:Y:S01]  /*6ce0*/  BSSY.RECONVERGENT B0, `(.L_x_6823) ;  /* 0x0000004000007945 */ /* 0x000fe20003800200 */
[----:B--23--:R-:W-:-:S03]  /*6cf0*/  FFMA.FTZ R201, R219, R213, R164 ;  /* 0x000000d5dbc97223 */ /* 0x00cfc600000100a4 */
[----:B------:R-:W-:Y:S05]  /*6d00*/  @!P3 BRA `(.L_x_6824) ;  /* 0x000000000004b947 */ /* 0x000fea0003800000 */
[----:B0-----:R2:W-:Y:S02]  /*6d10*/  REDG.E.ADD.F32.FTZ.RN.STRONG.GPU desc[UR30][R10.64+0x780], R215 ;  /* 0x000780d70a0079a6 */ /* 0x0015e4000c12f31e */
.L_x_6824:
[----:B------:R-:W-:Y:S05]  /*6d20*/  BSYNC.RECONVERGENT B0 ;  /* 0x0000000000007941 */ /* 0x000fea0003800200 */
.L_x_6823:
[----:B--2---:R-:W2:Y:S01]  /*6d30*/  SHFL.DOWN PT, R10, R201, 0x1, 0x1f ;  /* 0x08201f00c90a7f89 */ /* 0x004ea200000e0000 */
[----:B------:R-:W-:Y:S01]  /*6d40*/  ISETP.GT.AND P0, PT, R55, 0x1e, PT ;  /* 0x0000001e3700780c */ /* 0x000fe20003f04270 */
[----:B------:R-:W-:Y:S01]  /*6d50*/  FADD.FTZ R165, R134, R165 ;  /* 0x000000a586a57221 */ /* 0x000fe20000010000 */
[----:B------:R-:W-:Y:S01]  /*6d60*/  FADD.FTZ R161, R130, R161 ;  /* 0x000000a182a17221 */ /* 0x000fe20000010000 */
[----:B------:R-:W3:Y:S01]  /*6d70*/  SHFL.DOWN PT, R11, R12, 0x1, 0x1f ;  /* 0x08201f000c0b7f89 */ /* 0x000ee200000e0000 */
[----:B------:R-:W-:Y:S01]  /*6d80*/  FADD.FTZ R157, R124, R157 ;  /* 0x0000009d7c9d7221 */ /* 0x000fe20000010000 */
[----:B------:R-:W-:Y:S01]  /*6d90*/  FMUL.FTZ R124, R14, R237 ;  /* 0x000000ed0e7c7220 */ /* 0x000fe20000410000 */
[----:B------:R-:W-:Y:S01]  /*6da0*/  FADD.FTZ R155, R122, R155 ;  /* 0x0000009b7a9b7221 */ /* 0x000fe20000010000 */
[----:B------:R-:W-:Y:S01]  /*6db0*/  FADD.FTZ R159, R126, R159 ;  /* 0x0000009f7e9f7221 */ /* 0x000fe20000010000 */
[----:B------:R-:W-:Y:S01]  /*6dc0*/  FADD.FTZ R163, R132, R163 ;  /* 0x000000a384a37221 */ /* 0x000fe20000010000 */
[----:B------:R-:W-:Y:S01]  /*6dd0*/  FMUL.FTZ R217, R217, R124 ;  /* 0x0000007cd9d97220 */ /* 0x000fe20000410000 */
[----:B------:R-:W-:Y:S01]  /*6de0*/  FADD.FTZ R151, R2, R151 ;  /* 0x0000009702977221 */ /* 0x000fe20000010000 */
        /* <DEDUP_REMOVED lines=11> */
[----:B---3--:R-:W-:-:S04]  /*6ea0*/  @!P0 FADD.FTZ R12, R12, R11 ;  /* 0x0000000b0c0c8221 */ /* 0x008fc80000010000 */
[----:B------:R-:W2:Y:S01]  /*6eb0*/  SHFL.DOWN PT, R10, R201, 0x2, 0x1f ;  /* 0x08401f00c90a7f89 */ /* 0x000ea200000e0000 */
[----:B------:R-:W-:-:S03]  /*6ec0*/  ISETP.GT.AND P0, PT, R55, 0x1d, PT ;  /* 0x0000001d3700780c */ /* 0x000fc60003f04270 */
[----:B------:R-:W3:Y:S10]  /*6ed0*/  SHFL.DOWN PT, R11, R12, 0x2, 0x1f ;  /* 0x08401f000c0b7f89 */ /* 0x000ef400000e0000 */
[----:B--2---:R-:W-:Y:S01]  /*6ee0*/  @!P0 FADD.FTZ R201, R201, R10 ;  /* 0x0000000ac9c98221 */ /* 0x004fe20000010000 */
[----:B------:R-:W-:Y:S01]  /*6ef0*/  FMUL.FTZ R10, R14, R207 ;  /* 0x000000cf0e0a7220 */ /* 0x000fe20000410000 */
[----:B---3--:R-:W-:-:S03]  /*6f00*/  @!P0 FADD.FTZ R12, R12, R11 ;  /* 0x0000000b0c0c8221 */ /* 0x008fc60000010000 */
[----:B------:R-:W2:Y:S01]  /*6f10*/  SHFL.DOWN PT, R164, R201, 0x4, 0x1f ;  /* 0x08801f00c9a47f89 */ /* 0x000ea200000e0000 */
[----:B------:R-:W-:Y:S01]  /*6f20*/  ISETP.GT.AND P0, PT, R55, 0x1b, PT ;  /* 0x0000001b3700780c */ /* 0x000fe20003f04270 */
[C---:B------:R-:W-:Y:S01]  /*6f30*/  FMUL.FTZ R11, R14.reuse, R221 ;  /* 0x000000dd0e0b7220 */ /* 0x040fe20000410000 */
[----:B------:R-:W-:Y:S01]  /*6f40*/  FMUL.FTZ R203, R203, R10 ;  /* 0x0000000acbcb7220 */ /* 0x000fe20000410000 */
[----:B0-----:R-:W0:Y:S01]  /*6f50*/  SHFL.DOWN PT, R215, R12, 0x4, 0x1f ;  /* 0x08801f000cd77f89 */ /* 0x001e2200000e0000 */
[----:B------:R-:W-:Y:S01]  /*6f60*/  FMUL.FTZ R10, R14, R225 ;  /* 0x000000e10e0a7220 */ /* 0x000fe20000410000 */
[----:B------:R-:W-:Y:S01]  /*6f70*/  FMUL.FTZ R152, R152, R11 ;  /* 0x0000000b98987220 */ /* 0x000fe20000410000 */
[----:B------:R-:W-:Y:S02]  /*6f80*/  FMUL.FTZ R11, R14, R195 ;  /* 0x000000c30e0b7220 */ /* 0x000fe40000410000 */
[----:B------:R-:W-:Y:S01]  /*6f90*/  FMUL.FTZ R205, R205, R10 ;  /* 0x0000000acdcd7220 */ /* 0x000fe20000410000 */
[----:B------:R-:W-:Y:S01]  /*6fa0*/  FFMA.FTZ R10, R80, R207, R203 ;  /* 0x000000cf500a7223 */ /* 0x000fe200000100cb */
        /* <DEDUP_REMOVED lines=8> */
[C---:B------:R-:W-:Y:S01]  /*7030*/  FMUL.FTZ R11, R14.reuse, R187 ;  /* 0x000000bb0e0b7220 */ /* 0x040fe20000410000 */
[----:B------:R-:W-:Y:S01]  /*7040*/  FMUL.FTZ R223, R223, R10 ;  /* 0x0000000adfdf7220 */ /* 0x000fe20000410000 */
[----:B------:R-:W-:Y:S01]  /*7050*/  FMUL.FTZ R10, R14, R189 ;  /* 0x000000bd0e0a7220 */ /* 0x000fe20000410000 */
[----:B------:R-:W-:Y:S01]  /*7060*/  FFMA.FTZ R126, R78, R197, R203 ;  /* 0x000000c54e7e7223 */ /* 0x000fe200000100cb */
[----:B------:R-:W-:Y:S01]  /*7070*/  FMUL.FTZ R148, R148, R11 ;  /* 0x0000000b94947220 */ /* 0x000fe20000410000 */
[----:B--2---:R-:W-:Y:S01]  /*7080*/  @!P0 FADD.FTZ R201, R201, R164 ;  /* 0x000000a4c9c98221 */ /* 0x004fe20000010000 */
[----:B------:R-:W-:Y:S01]  /*7090*/  FMUL.FTZ R199, R199, R10 ;  /* 0x0000000ac7c77220 */ /* 0x000fe20000410000 */
[C---:B------:R-:W-:Y:S01]  /*70a0*/  FMUL.FTZ R11, R14.reuse, R235 ;  /* 0x000000eb0e0b7220 */ /* 0x040fe20000410000 */
[----:B------:R-:W-:Y:S01]  /*70b0*/  FMUL.FTZ R10, R14, R185 ;  /* 0x000000b90e0a7220 */ /* 0x000fe20000410000 */
[----:B0-----:R-:W-:Y:S01]  /*70c0*/  @!P0 FADD.FTZ R12, R12, R215 ;  /* 0x000000d70c0c8221 */ /* 0x001fe20000010000 */
[----:B------:R-:W0:Y:S01]  /*70d0*/  SHFL.DOWN PT, R134, R201, 0x8, 0x1f ;  /* 0x09001f00c9867f89 */ /* 0x000e2200000e0000 */
[----:B------:R-:W-:Y:S01]  /*70e0*/  ISETP.GT.AND P0, PT, R55, 0x17, PT ;  /* 0x000000173700780c */ /* 0x000fe20003f04270 */
[----:B------:R-:W-:Y:S01]  /*70f0*/  FFMA.FTZ R124, R76, R189, R199 ;  /* 0x000000bd4c7c7223 */ /* 0x000fe200000100c7 */
[----:B------:R-:W-:Y:S01]  /*7100*/  FMUL.FTZ R166, R166, R11 ;  /* 0x0000000ba6a67220 */ /* 0x000fe20000410000 */
[----:B------:R-:W2:Y:S01]  /*7110*/  SHFL.DOWN PT, R215, R12, 0x8, 0x1f ;  /* 0x09001f000cd77f89 */ /* 0x000ea200000e0000 */
[----:B------:R-:W-:Y:S01]  /*7120*/  FMUL.FTZ R11, R14, R160 ;  /* 0x000000a00e0b7220 */ /* 0x000fe20000410000 */
[----:B------:R-:W-:Y:S01]  /*7130*/  FFMA.FTZ R148, R77, R187, R148 ;  /* 0x000000bb4d947223 */ /* 0x000fe20000010094 */
[----:B------:R-:W-:Y:S01]  /*7140*/  FADD.FTZ R109, R124, R109 ;  /* 0x0000006d7c6d7221 */ /* 0x000fe20000010000 */
        /* <DEDUP_REMOVED lines=16> */
[----:B0-----:R-:W-:Y:S01]  /*7250*/  @!P0 FADD.FTZ R201, R201, R134 ;  /* 0x00000086c9c98221 */ /* 0x001fe20000010000 */
[----:B------:R-:W-:Y:S01]  /*7260*/  FFMA.FTZ R170, R87, R160, R170 ;  /* 0x000000a057aa7223 */ /* 0x000fe200000100aa */
[----:B------:R-:W-:Y:S01]  /*7270*/  FFMA.FTZ R136, R73, R13, R136 ;  /* 0x0000000d49887223 */ /* 0x000fe20000010088 */
[----:B------:R-:W-:Y:S01]  /*7280*/  FFMA.FTZ R14, R88, R211, R213 ;  /* 0x000000d3580e7223 */ /* 0x000fe200000100d5 */
[----:B--2---:R-:W-:Y:S01]  /*7290*/  @!P0 FADD.FTZ R12, R12, R215 ;  /* 0x000000d70c0c8221 */ /* 0x004fe20000010000 */
[----:B------:R-:W0:Y:S01]  /*72a0*/  SHFL.DOWN PT, R130, R201, 0x10, 0x1f ;  /* 0x0a001f00c9827f89 */ /* 0x000e2200000e0000 */
[----:B------:R-:W-:Y:S01]  /*72b0*/  ISETP.NE.AND P0, PT, R55, RZ, PT ;  /* 0x000000ff3700720c */ /* 0x000fe20003f05270 */
[----:B------:R-:W-:Y:S01]  /*72c0*/  FFMA.FTZ R2, R74, R15, R191 ;  /* 0x0000000f4a027223 */ /* 0x000fe200000100bf */
[----:B------:R-:W-:Y:S01]  /*72d0*/  FADD.FTZ R119, R152, R119 ;  /* 0x0000007798777221 */ /* 0x000fe20000010000 */
[----:B------:R-:W2:Y:S01]  /*72e0*/  SHFL.DOWN PT, R195, R12, 0x10, 0x1f ;  /* 0x0a001f000cc37f89 */ /* 0x000ea200000e0000 */
        /* <DEDUP_REMOVED lines=12> */
[----:B0-----:R-:W-:Y:S01]  /*73b0*/  FADD.FTZ R10, R201, R130 ;  /* 0x00000082c90a7221 */ /* 0x001fe20000010000 */
[----:B--2---:R-:W-:-:S05]  /*73c0*/  FADD.FTZ R11, R12, R195 ;  /* 0x000000c30c0b7221 */ /* 0x004fca0000010000 */
        /* <DEDUP_REMOVED lines=10> */
[----:B------:R-:W2:Y:S01]  /*7470*/  @P0 LDS R3, [R12+0x2348] ;  /* 0x002348000c030984 */ /* 0x000ea20000000800 */
[----:B0-----:R-:W-:Y:S01]  /*7480*/  @P0 FADD.FTZ R11, R11, R2 ;  /* 0x000000020b0b0221 */ /* 0x001fe20000010000 */
[----:B--2---:R-:W-:-:S04]  /*7490*/  @P0 FADD.FTZ R10, R10, R3 ;  /* 0x000000030a0a0221 */ /* 0x004fc80000010000 */
[----:B------:R0:W-:Y:S04]  /*74a0*/  STS [R12+0x2748], R11 ;  /* 0x0027480b0c007388 */ /* 0x0001e80000000800 */
[----:B------:R0:W-:Y:S02]  /*74b0*/  STS [R12+0x2348], R10 ;  /* 0x0023480a0c007388 */ /* 0x0001e40000000800 */
.L_x_6826:
[----:B------:R-:W-:Y:S05]  /*74c0*/  BSYNC.RECONVERGENT B0 ;  /* 0x0000000000007941 */ /* 0x000fea0003800200 */
.L_x_6825:
[----:B------:R-:W-:-:S04]  /*74d0*/  IADD3 R183, PT, PT, R183, 0x1, RZ ;  /* 0x00000001b7b77810 */ /* 0x000fc80007ffe0ff */
[----:B------:R-:W-:-:S13]  /*74e0*/  ISETP.GE.AND P0, PT, R183, UR44, PT ;  /* 0x0000002cb7007c0c */ /* 0x000fda000bf06270 */
[----:B------:R-:W-:Y:S05]  /*74f0*/  @!P0 BRA `(.L_x_6827) ;  /* 0xffffffcc00f88947 */ /* 0x000fea000383ffff */
.L_x_6789:
[----:B------:R-:W-:Y:S01]  /*7500*/  BAR.SYNC.DEFER_BLOCKING 0x0 ;  /* 0x0000000000007b1d */ /* 0x000fe20000010000 */
[----:B------:R-:W-:Y:S01]  /*7510*/  UIADD3 UR13, UPT, UPT, -UR6, UR13, URZ ;  /* 0x0000000d060d7290 */ /* 0x000fe2000fffe1ff */
[----:B------:R-:W-:Y:S01]  /*7520*/  FADD.FTZ R18, R103, R18 ;  /* 0x0000001267127221 */ /* 0x000fe20000010000 */
[----:B------:R-:W-:Y:S02]  /*7530*/  UIADD3 UR23, UP0, UPT, UR23, -0x800, URZ ;  /* 0xfffff80017177890 */ /* 0x000fe4000ff1e0ff */
[----:B------:R-:W-:Y:S01]  /*7540*/  UIADD3 UR25, UP1, UPT, UR25, -0x800, URZ ;  /* 0xfffff80019197890 */ /* 0x000fe2000ff3e0ff */
[----:B------:R-:W-:Y:S01]  /*7550*/  FADD.FTZ R18, R18, R105 ;  /* 0x0000006912127221 */ /* 0x000fe20000010000 */
[----:B------:R-:W-:Y:S01]  /*7560*/  MOV R4, UR13 ;  /* 0x0000000d00047c02 */ /* 0x000fe20008000f00 */
[----:B------:R-:W2:Y:S02]  /*7570*/  LDCU.64 UR10, c[0x0][0x4f8] ;  /* 0x00009f00ff0a77ac */ /* 0x000ea40008000a00 */
[----:B------:R-:W-:Y:S01]  /*7580*/  FADD.FTZ R18, R18, R107 ;  /* 0x0000006b12127221 */ /* 0x000fe20000010000 */
[----:B------:R-:W3:Y:S03]  /*7590*/  LDCU.64 UR14, c[0x0][0x500] ;  /* 0x0000a000ff0e77ac */ /* 0x000ee60008000a00 */
        /* <DEDUP_REMOVED lines=9> */
[----:B------:R-:W-:Y:S01]  /*7630*/  UIADD3.X UR27, UPT, UPT, UR27, -0x1, URZ, UP2, !UPT ;  /* 0xffffffff1b1b7890 */ /* 0x000fe200097fe4ff */
[----:B------:R-:W-:Y:S01]  /*7640*/  FADD.FTZ R18, R18, R115 ;  /* 0x0000007312127221 */ /* 0x000fe20000010000 */
[----:B--2---:R-:W-:Y:S01]  /*7650*/  UIMAD.WIDE.U32 UR8, UR36, UR10, UR6 ;  /* 0x0000000a240872a5 */ /* 0x004fe2000f8e0006 */
[----:B------:R-:W-:Y:S02]  /*7660*/  STS [R72+0x4], R153 ;  /* 0x0000049948007388 */ /* 0x000fe40000000800 */
[----:B------:R-:W-:Y:S01]  /*7670*/  FADD.FTZ R18, R18, R117 ;  /* 0x0000007512127221 */ /* 0x000fe20000010000 */
[----:B------:R-:W-:Y:S01]  /*7680*/  UIMAD UR9, UR36, UR11, UR9 ;  /* 0x0000000b240972a4 */ /* 0x000fe2000f8e0209 */
[----:B------:R-:W-:Y:S01]  /*7690*/  STS [R72+0x8], R155 ;  /* 0x0000089b48007388 */ /* 0x000fe20000000800 */
[----:B------:R-:W2:Y:S01]  /*76a0*/  LDCU.64 UR10, c[0x0][0x550] ;  /* 0x0000aa00ff0a77ac */ /* 0x000ea20008000a00 */
[----:B------:R-:W-:-:S02]  /*76b0*/  FADD.FTZ R18, R18, R119 ;  /* 0x0000007712127221 */ /* 0x000fc40000010000 */
[----:B------:R-:W-:Y:S01]  /*76c0*/  STS [R72+0xc], R157 ;  /* 0x00000c9d48007388 */ /* 0x000fe20000000800 */
[----:B---3--:R-:W-:Y:S01]  /*76d0*/  UIMAD.WIDE.U32 UR8, UR29, UR14, UR8 ;  /* 0x0000000e1d0872a5 */ /* 0x008fe2000f8e0008 */
[----:B------:R-:W-:Y:S02]  /*76e0*/  FADD.FTZ R18, R18, R121 ;  /* 0x0000007912127221 */ /* 0x000fe40000010000 */
[----:B------:R-:W-:Y:S01]  /*76f0*/  STS [R72+0x10], R159 ;  /* 0x0000109f48007388 */ /* 0x000fe20000000800 */
[----:B------:R-:W-:Y:S01]  /*7700*/  UIMAD UR9, UR29, UR15, UR9 ;  /* 0x0000000f1d0972a4 */ /* 0x000fe2000f8e0209 */
[----:B------:R-:W-:Y:S01]  /*7710*/  FADD.FTZ R18, R18, R123 ;  /* 0x0000007b12127221 */ /* 0x000fe20000010000 */
[----:B------:R-:W-:Y:S01]  /*7720*/  IADD3 R0, P0, PT, R22, UR8, RZ ;  /* 0x0000000816007c10 */ /* 0x000fe2000ff1e0ff */
[----:B------:R-:W-:Y:S02]  /*7730*/  STS [R72+0x14], R161 ;  /* 0x000014a148007388 */ /* 0x000fe40000000800 */
[----:B------:R-:W-:Y:S01]  /*7740*/  FADD.FTZ R18, R18, R125 ;  /* 0x0000007d12127221 */ /* 0x000fe20000010000 */
[----:B------:R-:W-:Y:S01]  /*7750*/  IADD3.X R3, PT, PT, RZ, UR9, RZ, P0, !PT ;  /* 0x00000009ff037c10 */ /* 0x000fe200087fe4ff */
[----:B------:R-:W-:Y:S02]  /*7760*/  STS [R72+0x18], R163 ;  /* 0x000018a348007388 */ /* 0x000fe40000000800 */
[----:B------:R-:W-:Y:S01]  /*7770*/  FADD.FTZ R18, R18, R127 ;  /* 0x0000007f12127221 */ /* 0x000fe20000010000 */
[----:B--2---:R-:W-:Y:S01]  /*7780*/  LEA R2, P5, R0, UR10, 0x2 ;  /* 0x0000000a00027c11 */ /* 0x004fe2000f8a10ff */
[----:B------:R-:W-:Y:S01]  /*7790*/  STS [R72+0x1c], R165 ;  /* 0x00001ca548007388 */ /* 0x000fe20000000800 */
[----:B------:R-:W2:Y:S01]  /*77a0*/  LDCU.64 UR8, c[0x0][0x518] ;  /* 0x0000a300ff0877ac */ /* 0x000ea20008000a00 */
[----:B------:R-:W-:Y:S01]  /*77b0*/  FADD.FTZ R18, R18, R129 ;  /* 0x0000008112127221 */ /* 0x000fe20000010000 */
[----:B------:R-:W-:Y:S01]  /*77c0*/  LEA.HI.X R3, R0, UR11, R3, 0x2, P5 ;  /* 0x0000000b00037c11 */ /* 0x000fe2000a8f1403 */
[----:B------:R-:W-:Y:S01]  /*77d0*/  STS [R72+0x20], R167 ;  /* 0x000020a748007388 */ /* 0x000fe20000000800 */
[----:B------:R-:W3:Y:S01]  /*77e0*/  LDCU.64 UR10, c[0x0][0x520] ;  /* 0x0000a400ff0a77ac */ /* 0x000ee20008000a00 */
[----:B------:R-:W-:-:S02]  /*77f0*/  FADD.FTZ R18, R18, R131 ;  /* 0x0000008312127221 */ /* 0x000fc40000010000 */
[----:B------:R-:W-:Y:S02]  /*7800*/  STS [R72+0x24], R169 ;  /* 0x000024a948007388 */ /* 0x000fe40000000800 */
[----:B------:R-:W-:Y:S02]  /*7810*/  FADD.FTZ R18, R18, R133 ;  /* 0x0000008512127221 */ /* 0x000fe40000010000 */
[----:B------:R-:W-:Y:S04]  /*7820*/  STS [R72+0x28], R171 ;  /* 0x000028ab48007388 */ /* 0x000fe80000000800 */
[----:B------:R-:W-:Y:S01]  /*7830*/  STS [R72+0x2c], R173 ;  /* 0x00002cad48007388 */ /* 0x000fe20000000800 */
[----:B--2---:R-:W-:-:S03]  /*7840*/  UIMAD.WIDE.U32 UR6, UR36, UR8, UR6 ;  /* 0x00000008240672a5 */ /* 0x004fc6000f8e0006 */
[----:B------:R-:W-:Y:S01]  /*7850*/  STS [R72+0x30], R175 ;  /* 0x000030af48007388 */ /* 0x000fe20000000800 */
[----:B------:R-:W-:-:S03]  /*7860*/  UIMAD UR7, UR36, UR9, UR7 ;  /* 0x00000009240772a4 */ /* 0x000fc6000f8e0207 */
[----:B------:R-:W-:Y:S01]  /*7870*/  STS [R72+0x34], R177 ;  /* 0x000034b148007388 */ /* 0x000fe20000000800 */
[----:B------:R-:W2:Y:S03]  /*7880*/  LDCU.64 UR8, c[0x0][0x560] ;  /* 0x0000ac00ff0877ac */ /* 0x000ea60008000a00 */
[----:B------:R-:W-:Y:S01]  /*7890*/  STS [R72+0x38], R179 ;  /* 0x000038b348007388 */ /* 0x000fe20000000800 */
[----:B---3--:R-:W-:-:S03]  /*78a0*/  UIMAD.WIDE.U32 UR6, UR29, UR10, UR6 ;  /* 0x0000000a1d0672a5 */ /* 0x008fc6000f8e0006 */
[----:B------:R-:W-:Y:S01]  /*78b0*/  STS [R72+0x3c], R181 ;  /* 0x00003cb548007388 */ /* 0x000fe20000000800 */
[----:B------:R-:W-:-:S03]  /*78c0*/  NOP ;  /* 0x0000000000007918 */ /* 0x000fc60000000000 */
[----:B------:R-:W-:Y:S01]  /*78d0*/  LDS R5, [R56] ;  /* 0x0000000038057984 */ /* 0x000fe20000000800 */
[----:B------:R-:W-:-:S03]  /*78e0*/  UIMAD UR7, UR29, UR11, UR7 ;  /* 0x0000000b1d0772a4 */ /* 0x000fc6000f8e0207 */
        /* <DEDUP_REMOVED lines=46> */
[----:B------:R-:W-:Y:S01]  /*7bd0*/  @!P2 STG.E desc[UR30][R2.64+0x600], R83 ;  /* 0x000600530200a986 */ /* 0x000fe2000c10191e */
[----:B------:R-:W-:Y:S01]  /*7be0*/  IADD3 R0, P2, PT, R22, UR6, RZ ;  /* 0x0000000616007c10 */ /* 0x000fe2000ff5e0ff */
[----:B------:R-:W-:-:S02]  /*7bf0*/  UIADD3 UR6, UPT, UPT, UR22, -0x1, URZ ;  /* 0xffffffff16067890 */ /* 0x000fc4000fffe0ff */
[----:B------:R-:W-:Y:S04]  /*7c00*/  @!P3 STG.E desc[UR30][R2.64+0x680], R85 ;  /* 0x000680550200b986 */ /* 0x000fe8000c10191e */
[----:B------:R-:W-:Y:S01]  /*7c10*/  @!P5 STG.E desc[UR30][R2.64+0x700], R87 ;  /* 0x000700570200d986 */ /* 0x000fe2000c10191e */
[----:B------:R-:W-:-:S03]  /*7c20*/  UMOV UR22, UR6 ;  /* 0x0000000600167c82 */ /* 0x000fc60008000000 */
[----:B------:R0:W-:Y:S01]  /*7c30*/  @!P6 STG.E desc[UR30][R2.64+0x780], R89 ;  /* 0x000780590200e986 */ /* 0x0001e2000c10191e */
[----:B------:R-:W-:Y:S01]  /*7c40*/  BAR.SYNC.DEFER_BLOCKING 0x0 ;  /* 0x0000000000007b1d */ /* 0x000fe20000010000 */
[----:B0-----:R-:W-:Y:S02]  /*7c50*/  IADD3.X R3, PT, PT, RZ, UR7, RZ, P2, !PT ;  /* 0x00000007ff037c10 */ /* 0x001fe400097fe4ff */
[----:B--2---:R-:W-:-:S04]  /*7c60*/  LEA R2, P2, R0, UR8, 0x2 ;  /* 0x0000000800027c11 */ /* 0x004fc8000f8410ff */
        /* <DEDUP_REMOVED lines=72> */
.L_x_6787:
[----:B------:R-:W2:Y:S01]  /*80f0*/  LDCU.64 UR6, c[0x0][0x548] ;  /* 0x0000a900ff0677ac */ /* 0x000ea20008000a00 */
[----:B------:R-:W3:Y:S01]  /*8100*/  S2R R8, SR_TID.X ;  /* 0x0000000000087919 */ /* 0x000ee20000002100 */
[----:B------:R-:W0:Y:S01]  /*8110*/  LDCU UR15, c[0x0][0x38c] ;  /* 0x00007180ff0f77ac */ /* 0x000e220008000800 */
[----:B------:R-:W0:Y:S01]  /*8120*/  LDCU.64 UR8, c[0x0][0x568] ;  /* 0x0000ad00ff0877ac */ /* 0x000e220008000a00 */
[----:B--2---:R-:W-:-:S04]  /*8130*/  UISETP.NE.U32.AND UP0, UPT, UR6, URZ, UPT ;  /* 0x000000ff0600728c */ /* 0x004fc8000bf05070 */
[----:B------:R-:W-:-:S09]  /*8140*/  UISETP.NE.AND.EX UP0, UPT, UR7, URZ, UPT, UP0 ;  /* 0x000000ff0700728c */ /* 0x000fd2000bf05300 */
[----:B0-----:R-:W-:Y:S05]  /*8150*/  BRA.U !UP0, `(.L_x_6829) ;  /* 0x00000001086c7547 */ /* 0x001fea000b800000 */
[----:B------:R-:W0:Y:S01]  /*8160*/  SHFL.DOWN P0, R0, R21, 0x1, 0x1f ;  /* 0x08201f0015007f89 */ /* 0x000e220000000000 */
[----:B------:R-:W-:Y:S01]  /*8170*/  BSSY.RECONVERGENT B0, `(.L_x_6829) ;  /* 0x0000019000007945 */ /* 0x000fe20003800200 */
[----:B------:R-:W2:Y:S01]  /*8180*/  S2R R4, SR_LANEID ;  /* 0x0000000000047919 */ /* 0x000ea20000000000 */
[----:B------:R-:W1:Y:S01]  /*8190*/  S2R R6, SR_TID.X ;  /* 0x0000000000067919 */ /* 0x000e620000002100 */
[----:B0-----:R-:W-:-:S05]  /*81a0*/  @P0 FADD R0, R0, R21 ;  /* 0x0000001500000221 */ /* 0x001fca0000000000 */
[----:B------:R-:W0:Y:S01]  /*81b0*/  SHFL.DOWN P0, R3, R0, 0x2, 0x1f ;  /* 0x08401f0000037f89 */ /* 0x000e220000000000 */
[----:B--2---:R-:W-:-:S13]  /*81c0*/  ISETP.NE.AND P1, PT, R4, RZ, PT ;  /* 0x000000ff0400720c */ /* 0x004fda0003f25270 */
[----:B------:R-:W2:Y:S01]  /*81d0*/  @!P1 S2R R7, SR_CgaCtaId ;  /* 0x0000000000079919 */ /* 0x000ea20000008800 */
[----:B0-----:R-:W-:Y:S01]  /*81e0*/  @P0 FADD R3, R0, R3 ;  /* 0x0000000300030221 */ /* 0x001fe20000000000 */
[----:B------:R-:W-:-:S04]  /*81f0*/  @!P1 MOV R0, 0x400 ;  /* 0x0000040000009802 */ /* 0x000fc80000000f00 */
[----:B------:R-:W0:Y:S01]  /*8200*/  SHFL.DOWN P0, R2, R3, 0x4, 0x1f ;  /* 0x08801f0003027f89 */ /* 0x000e220000000000 */
[----:B--2---:R-:W-:Y:S01]  /*8210*/  @!P1 LEA R7, R7, R0, 0x18 ;  /* 0x0000000007079211 */ /* 0x004fe200078ec0ff */
[----:B0-----:R-:W-:-:S05]  /*8220*/  @P0 FADD R2, R3, R2 ;  /* 0x0000000203020221 */ /* 0x001fca0000000000 */
[----:B------:R-:W0:Y:S02]  /*8230*/  SHFL.DOWN P0, R5, R2, 0x8, 0x1f ;  /* 0x09001f0002057f89 */ /* 0x000e240000000000 */
[----:B0-----:R-:W-:-:S05]  /*8240*/  @P0 FADD R5, R2, R5 ;  /* 0x0000000502050221 */ /* 0x001fca0000000000 */
[----:B------:R-:W0:Y:S02]  /*8250*/  SHFL.DOWN P0, R4, R5, 0x10, 0x1f ;  /* 0x0a001f0005047f89 */ /* 0x000e240000000000 */
[----:B0-----:R-:W-:Y:S01]  /*8260*/  @P0 FADD R4, R5, R4 ;  /* 0x0000000405040221 */ /* 0x001fe20000000000 */
[----:B-1----:R-:W-:-:S04]  /*8270*/  ISETP.NE.AND P0, PT, R6, RZ, PT ;  /* 0x000000ff0600720c */ /* 0x002fc80003f05270 */
        /* <DEDUP_REMOVED lines=8> */
.L_x_6830:
[----:B------:R-:W-:Y:S05]  /*8300*/  BSYNC.RECONVERGENT B0 ;  /* 0x0000000000007941 */ /* 0x000fea0003800200 */
.L_x_6829:
        /* <DEDUP_REMOVED lines=31> */
.L_x_6832:
[----:B------:R-:W-:Y:S05]  /*8500*/  BSYNC.RECONVERGENT B0 ;  /* 0x0000000000007941 */ /* 0x000fea0003800200 */
.L_x_6831:
[----:B------:R-:W-:Y:S05]  /*8510*/  @P0 EXIT ;  /* 0x000000000000094d */ /* 0x000fea0003800000 */
[----:B------:R-:W2:Y:S01]  /*8520*/  S2UR UR12, SR_CTAID.Y ;  /* 0x00000000000c79c3 */ /* 0x000ea20000002600 */
[----:B------:R-:W2:Y:S01]  /*8530*/  LDCU.64 UR8, c[0x0][0x4a8] ;  /* 0x00009500ff0877ac */ /* 0x000ea20008000a00 */
[----:B------:R-:W-:Y:S01]  /*8540*/  BSSY.RECONVERGENT B0, `(.L_x_6833) ;  /* 0x0000025000007945 */ /* 0x000fe20003800200 */
[----:B------:R-:W-:Y:S01]  /*8550*/  MOV R0, R8 ;  /* 0x0000000800007202 */ /* 0x000fe20000000f00 */
[----:B------:R-:W3:Y:S04]  /*8560*/  LDCU.64 UR10, c[0x0][0x4c8] ;  /* 0x00009900ff0a77ac */ /* 0x000ee80008000a00 */
[----:B------:R-:W0:Y:S01]  /*8570*/  S2UR UR13, SR_CgaCtaId ;  /* 0x00000000000d79c3 */ /* 0x000e220000008800 */
[----:B------:R-:W0:Y:S01]  /*8580*/  LDCU UR14, c[0x0][0x360] ;  /* 0x00006c00ff0e77ac */ /* 0x000e220008000800 */
[----:B------:R-:W0:Y:S06]  /*8590*/  LDCU.128 UR16, c[0x0][0x530] ;  /* 0x0000a600ff1077ac */ /* 0x000e2c0008000c00 */
[----:B------:R-:W1:Y:S08]  /*85a0*/  LDC.64 R14, c[0x0][0x4b0] ;  /* 0x00012c00ff0e7b82 */ /* 0x000e700000000a00 */
[----:B-----5:R-:W1:Y:S01]  /*85b0*/  LDC.64 R16, c[0x0][0x4d0] ;  /* 0x00013400ff107b82 */ /* 0x020e620000000a00 */
[----:B--2---:R-:W-:-:S02]  /*85c0*/  UIMAD.WIDE.U32 UR4, UR12, UR8, URZ ;  /* 0x000000080c0472a5 */ /* 0x004fc4000f8e00ff */
[----:B---3--:R-:W-:Y:S01]  /*85d0*/  UIMAD.WIDE.U32 UR6, UR12, UR10, URZ ;  /* 0x0000000a0c0672a5 */ /* 0x008fe2000f8e00ff */
[----:B------:R-:W-:Y:S01]  /*85e0*/  UMOV UR8, 0x400 ;  /* 0x0000040000087882 */ /* 0x000fe20000000000 */
[----:B------:R-:W-:Y:S02]  /*85f0*/  UIMAD UR9, UR12, UR9, UR5 ;  /* 0x000000090c0972a4 */ /* 0x000fe4000f8e0205 */
[----:B------:R-:W-:Y:S02]  /*8600*/  UIMAD UR11, UR12, UR11, UR7 ;  /* 0x0000000b0c0b72a4 */ /* 0x000fe4000f8e0207 */
[----:B0-----:R-:W-:-:S12]  /*8610*/  ULEA UR13, UR13, UR8, 0x18 ;  /* 0x000000080d0d7291 */ /* 0x001fd8000f8ec0ff */
.L_x_6834:
        /* <DEDUP_REMOVED lines=24> */
.L_x_6833:
[----:B------:R-:W-:Y:S05]  /*87a0*/  EXIT ;  /* 0x000000000000794d */ /* 0x000fea0003800000 */
.L_x_6835:
        /* <DEDUP_REMOVED lines=13> */
.L_x_10478:


//--------------------- .text._Z25selective_scan_bwd_kernelI32Selective_Scan_bwd_kernel_traitsILi32ELi16ELb0ELb0ELb1ELb1ELb0EffEEv12SSMParamsBwd --------------------------
	.section	.text._Z25selective_scan_bwd_kernelI32Selective_Scan_bwd_kernel_traitsILi32ELi16ELb0ELb0ELb1ELb1ELb0EffEEv12SSMParamsBwd,"ax",@progbits
	.align	128
        .global         _Z25selective_scan_bwd_kernelI32Selective_Scan_bwd_kernel_traitsILi32ELi16ELb0ELb0ELb1ELb1ELb0EffEEv12SSMParamsBwd
        .type           _Z25selective_scan_bwd_kernelI32Selective_Scan_bwd_kernel_traitsILi32ELi16ELb0ELb0ELb1ELb1ELb0EffEEv12SSMParamsBwd,@function
        .size           _Z25selective_scan_bwd_kernelI32Selective_Scan_bwd_kernel_traitsILi32ELi16ELb0ELb0ELb1ELb1ELb0EffEEv12SSMParamsBwd,(.L_x_10479 - _Z25selective_scan_bwd_kernelI32Selective_Scan_bwd_kernel_traitsILi32ELi16ELb0ELb0ELb1ELb1ELb0EffEEv12SSMParamsBwd)
        .other          _Z25selective_scan_bwd_kernelI32Selective_Scan_bwd_kernel_traitsILi32ELi16ELb0ELb0ELb1ELb1ELb0EffEEv12SSMParamsBwd,@"STO_CUDA_ENTRY STV_DEFAULT"
_Z25selective_scan_bwd_kernelI32Selective_Scan_bwd_kernel_traitsILi32ELi16ELb0ELb0ELb1ELb1ELb0EffEEv12SSMParamsBwd:
.text._Z25selective_scan_bwd_kernelI32Selective_Scan_bwd_kernel_traitsILi32ELi16ELb0ELb0ELb1ELb1ELb0EffEEv12SSMParamsBwd:
        /* <DEDUP_REMOVED lines=138> */
[----:B------:R-:W-:Y:S02]  /*08a0*/  IADD3 R31, PT, PT, R84, 0x1e0, RZ ;  /* 0x000001e0541f7810 */ /* 0x000fe40007ffe0ff */
[----:B------:R-:W-:-:S02]  /*08b0*/  LOP3.LUT R82, R5, 0x1f, R84, 0xf8, !PT ;  /* 0x0000001f05527812 */ /* 0x000fc400078ef854 */
[-C--:B------:R-:W-:Y:S02]  /*08c0*/  LEA.HI R81, R84, R3.reuse, RZ, 0x1f ;  /* 0x0000000354517211 */ /* 0x080fe400078ff8ff */
[----:B------:R-:W-:Y:S02]  /*08d0*/  LEA.HI R80, R3, R3, RZ, 0x1b ;  /* 0x0000000303507211 */ /* 0x000fe400078fd8ff */
        /* <DEDUP_REMOVED lines=12> */
[----:B------:R-:W-:Y:S02]  /*09a0*/  LEA.HI R31, R31, R84, RZ, 0x1b ;  /* 0x000000541f1f7211 */ /* 0x000fe400078fd8ff */
[----:B------:R-:W-:Y:S02]  /*09b0*/  LOP3.LUT R182, R84, 0x1f, RZ, 0xc0, !PT ;  /* 0x0000001f54b67812 */ /* 0x000fe400078ec0ff */
        /* <DEDUP_REMOVED lines=15> */
[----:B------:R-:W-:Y:S02]  /*0ab0*/  LEA R81, R81, UR17, 0x2 ;  /* 0x0000001151517c11 */ /* 0x000fe4000f8e10ff */
[----:B------:R-:W-:Y:S01]  /*0ac0*/  LEA R80, R80, UR18, 0x2 ;  /* 0x0000001250507c11 */ /* 0x000fe2000f8e10ff */
[----:B------:R-:W-:Y:S01]  /*0ad0*/  UMOV UR18, UR20 ;  /* 0x0000001400127c82 */ /* 0x000fe20008000000 */
        /* <DEDUP_REMOVED lines=14> */
.L_x_6908:
        /* <DEDUP_REMOVED lines=95> */
[----:B------:R-:W-:Y:S02]  /*11b0*/  ISETP.GE.AND P0, PT, R82, UR23, PT ;  /* 0x0000001752007c0c */ /* 0x000fe4000bf06270 */
[----:B------:R-:W-:Y:S02]  /*11c0*/  CS2R R6, SRZ ;  /* 0x0000000000067805 */ /* 0x000fe4000001ff00 */
[----:B------:R-:W-:-:S02]  /*11d0*/  P2R R96, PR, RZ, 0x2 ;  /* 0x00000002ff607803 */ /* 0x000fc40000000000 */
[----:B------:R-:W-:Y:S02]  /*11e0*/  P2R R94, PR, RZ, 0x4 ;  /* 0x00000004ff5e7803 */ /* 0x000fe40000000000 */
[----:B------:R-:W-:Y:S02]  /*11f0*/  ISETP.GE.AND P1, PT, R64, UR23, PT ;  /* 0x0000001740007c0c */ /* 0x000fe4000bf26270 */
[----:B------:R-:W-:Y:S02]  /*1200*/  P2R R92, PR, RZ, 0x8 ;  /* 0x00000008ff5c7803 */ /* 0x000fe40000000000 */
[----:B------:R-:W-:Y:S02]  /*1210*/  ISETP.GE.AND P2, PT, R65, UR23, PT ;  /* 0x0000001741007c0c */ /* 0x000fe4000bf46270 */
[----:B------:R-:W-:Y:S02]  /*1220*/  ISETP.GE.AND P3, PT, R66, UR23, PT ;  /* 0x0000001742007c0c */ /* 0x000fe4000bf66270 */
[----:B------:R-:W-:Y:S01]  /*1230*/  MOV R93, RZ ;  /* 0x000000ff005d7202 */ /* 0x000fe20000000f00 */
[----:B------:R-:W-:Y:S01]  /*1240*/  HFMA2 R90, -RZ, RZ, 0, 0 ;  /* 0x00000000ff5a7431 */ /* 0x000fe200000001ff */
[----:B------:R-:W-:Y:S01]  /*1250*/  MOV R95, RZ ;  /* 0x000000ff005f7202 */ /* 0x000fe20000000f00 */
[----:B--2---:R-:W-:Y:S04]  /*1260*/  STS [R50], R9 ;  /* 0x0000000932007388 */ /* 0x004fe80000000800 */
[----:B---3--:R0:W-:Y:S04]  /*1270*/  STS [R49+0x80], R0 ;  /* 0x0000800031007388 */ /* 0x0081e80000000800 */
[----:B----4-:R-:W-:Y:S01]  /*1280*/  STS [R48+0x100], R11 ;  /* 0x0001000b30007388 */ /* 0x010fe20000000800 */
[----:B0-----:R-:W-:-:S03]  /*1290*/  IADD3 R0, PT, PT, R51, 0x160, RZ ;  /* 0x0000016033007810 */ /* 0x001fc60007ffe0ff */
[----:B------:R0:W-:Y:S01]  /*12a0*/  STS [R47+0x180], R8 ;  /* 0x000180082f007388 */ /* 0x0001e20000000800 */
[----:B------:R-:W-:-:S03]  /*12b0*/  LEA.HI.SX32 R0, R0, R51, 0x1b ;  /* 0x0000003300007211 */ /* 0x000fc600078fdaff */
[----:B------:R-:W-:Y:S01]  /*12c0*/  STS [R46+0x200], R13 ;  /* 0x0002000d2e007388 */ /* 0x000fe20000000800 */
[----:B0-----:R-:W-:-:S03]  /*12d0*/  IADD3 R8, PT, PT, R51, 0x1a0, RZ ;  /* 0x000001a033087810 */ /* 0x001fc60007ffe0ff */
[----:B------:R0:W-:Y:S01]  /*12e0*/  STS [R45+0x280], R10 ;  /* 0x0002800a2d007388 */ /* 0x0001e20000000800 */
[----:B------:R-:W-:Y:S02]  /*12f0*/  LEA R39, R0, UR32, 0x2 ;  /* 0x0000002000277c11 */ /* 0x000fe4000f8e10ff */
[-C--:B------:R-:W-:Y:S02]  /*1300*/  LEA.HI.SX32 R8, R8, R51.reuse, 0x1b ;  /* 0x0000003308087211 */ /* 0x080fe400078fdaff */
[C---:B------:R-:W-:Y:S02]  /*1310*/  SHF.L.U32 R0, R51.reuse, 0x4, RZ ;  /* 0x0000000433007819 */ /* 0x040fe400000006ff */
[----:B0-----:R-:W-:Y:S01]  /*1320*/  IADD3 R10, PT, PT, R51, 0x1c0, RZ ;  /* 0x000001c0330a7810 */ /* 0x001fe20007ffe0ff */
        /* <DEDUP_REMOVED lines=10> */
[----:B------:R1:W-:Y:S04]  /*13d0*/  STS [R39+0x580], R16 ;  /* 0x0005801027007388 */ /* 0x0003e80000000800 */
        /* <DEDUP_REMOVED lines=34> */
[----:B0-----:R-:W-:Y:S02]  /*1600*/  CS2R R14, SRZ ;  /* 0x00000000000e7805 */ /* 0x001fe4000001ff00 */
[----:B------:R-:W-:-:S02]  /*1610*/  CS2R R12, SRZ ;  /* 0x00000000000c7805 */ /* 0x000fc4000001ff00 */
[----:B-1----:R-:W-:Y:S01]  /*1620*/  CS2R R16, SRZ ;  /* 0x0000000000107805 */ /* 0x002fe2000001ff00 */
[----:B------:R-:W-:Y:S01]  /*1630*/  HFMA2 R0, -RZ, RZ, 0, 0 ;  /* 0x00000000ff007431 */ /* 0x000fe200000001ff */
        /* <DEDUP_REMOVED lines=18> */
[----:B------:R-:W-:Y:S01]  /*1760*/  ISETP.GE.AND P1, PT, R66, UR23, PT ;  /* 0x0000001742007c0c */ /* 0x000fe2000bf26270 */
[----:B------:R-:W-:Y:S02]  /*1770*/  HFMA2 R102, -RZ, RZ, 0, 0 ;  /* 0x00000000ff667431 */ /* 0x000fe400000001ff */
[----:B------:R-:W-:Y:S02]  /*1780*/  HFMA2 R104, -RZ, RZ, 0, 0 ;  /* 0x00000000ff687431 */ /* 0x000fe400000001ff */
[----:B------:R-:W-:Y:S02]  /*1790*/  HFMA2 R106, -RZ, RZ, 0, 0 ;  /* 0x00000000ff6a7431 */ /* 0x000fe400000001ff */
[----:B------:R-:W-:-:S02]  /*17a0*/  HFMA2 R108, -RZ, RZ, 0, 0 ;  /* 0x00000000ff6c7431 */ /* 0x000fc400000001ff */
[----:B------:R-:W-:Y:S02]  /*17b0*/  HFMA2 R110, -RZ, RZ, 0, 0 ;  /* 0x00000000ff6e7431 */ /* 0x000fe400000001ff */
[----:B------:R-:W-:Y:S02]  /*17c0*/  HFMA2 R112, -RZ, RZ, 0, 0 ;  /* 0x00000000ff707431 */ /* 0x000fe400000001ff */
        /* <DEDUP_REMOVED lines=18> */
[----:B------:R-:W3:Y:S04]  /*18f0*/  LDS R100, [R34] ;  /* 0x0000000022647984 */ /* 0x000ee80000000800 */
[----:B------:R-:W4:Y:S04]  /*1900*/  LDS R12, [R34+0x4] ;  /* 0x00000400220c7984 */ /* 0x000f280000000800 */
[----:B------:R-:W4:Y:S04]  /*1910*/  LDS R98, [R34+0x8] ;  /* 0x0000080022627984 */ /* 0x000f280000000800 */
[----:B------:R-:W4:Y:S04]  /*1920*/  LDS R14, [R34+0xc] ;  /* 0x00000c00220e7984 */ /* 0x000f280000000800 */
[----:B------:R-:W4:Y:S04]  /*1930*/  LDS R96, [R34+0x10] ;  /* 0x0000100022607984 */ /* 0x000f280000000800 */
[----:B------:R-:W4:Y:S04]  /*1940*/  LDS R16, [R34+0x14] ;  /* 0x0000140022107984 */ /* 0x000f280000000800 */
[----:B------:R-:W4:Y:S04]  /*1950*/  LDS R94, [R34+0x18] ;  /* 0x00001800225e7984 */ /* 0x000f280000000800 */
        /* <DEDUP_REMOVED lines=9> */
[----:B------:R-:W-:Y:S01]  /*19f0*/  BAR.SYNC.DEFER_BLOCKING 0x0 ;  /* 0x0000000000007b1d */ /* 0x000fe20000010000 */
[----:B0-----:R-:W-:Y:S01]  /*1a00*/  MOV R7, RZ ;  /* 0x000000ff00077202 */ /* 0x001fe20000000f00 */
[----:B-1----:R-:W-:Y:S01]  /*1a10*/  HFMA2 R0, -RZ, RZ, 0, 0 ;  /* 0x00000000ff007431 */ /* 0x002fe200000001ff */
[----:B------:R-:W-:-:S04]  /*1a20*/  MOV R9, RZ ;  /* 0x000000ff00097202 */ /* 0x000fc80000000f00 */
        /* <DEDUP_REMOVED lines=9> */
[----:B------:R-:W4:Y:S01]  /*1ac0*/  @!P0 LDG.E R9, desc[UR24][R2.64+0x100] ;  /* 0x0001001802098981 */ /* 0x000f22000c1e1900 */
[----:B------:R-:W-:-:S03]  /*1ad0*/  ISETP.GE.AND P0, PT, R63, UR23, PT ;  /* 0x000000173f007c0c */ /* 0x000fc6000bf06270 */
[----:B------:R-:W4:Y:S01]  /*1ae0*/  @!P1 LDG.E R102, desc[UR24][R2.64+0x180] ;  /* 0x0001801802669981 */ /* 0x000f22000c1e1900 */
[----:B------:R-:W-:Y:S02]  /*1af0*/  ISETP.GE.AND P1, PT, R62, UR23, PT ;  /* 0x000000173e007c0c */ /* 0x000fe4000bf26270 */
[----:B------:R-:W-:Y:S01]  /*1b00*/  MOV R17, RZ ;  /* 0x000000ff00117202 */ /* 0x000fe20000000f00 */
[----:B------:R-:W4:Y:S06]  /*1b10*/  @!P6 LDG.E R130, desc[UR24][R2.64+0x780] ;  /* 0x000780180282e981 */ /* 0x000f2c000c1e1900 */
[----:B------:R-:W4:Y:S01]  /*1b20*/  @!P0 LDG.E R11, desc[UR24][R2.64+0x200] ;  /* 0x00020018020b8981 */ /* 0x000f22000c1e1900 */
[----:B------:R-:W-:-:S03]  /*1b30*/  ISETP.GE.AND P0, PT, R61, UR23, PT ;  /* 0x000000173d007c0c */ /* 0x000fc6000bf06270 */
[----:B------:R-:W4:Y:S01]  /*1b40*/  @!P1 LDG.E R104, desc[UR24][R2.64+0x280] ;  /* 0x0002801802689981 */ /* 0x000f22000c1e1900 */
[----:B------:R-:W-:-:S09]  /*1b50*/  ISETP.GE.AND P1, PT, R60, UR23, PT ;  /* 0x000000173c007c0c */ /* 0x000fd2000bf26270 */
[----:B------:R-:W4:Y:S01]  /*1b60*/  @!P0 LDG.E R13, desc[UR24][R2.64+0x300] ;  /* 0x00030018020d8981 */ /* 0x000f22000c1e1900 */
[----:B------:R-:W-:-:S03]  /*1b70*/  ISETP.GE.AND P0, PT, R59, UR23, PT ;  /* 0x000000173b007c0c */ /* 0x000fc6000bf06270 */
[----:B------:R-:W4:Y:S01]  /*1b80*/  @!P1 LDG.E R106, desc[UR24][R2.64+0x380] ;  /* 0x00038018026a9981 */ /* 0x000f22000c1e1900 */
[----:B------:R-:W-:-:S09]  /*1b90*/  ISETP.NE.AND P1, PT, R97, RZ, PT ;  /* 0x000000ff6100720c */ /* 0x000fd20003f25270 */
[----:B------:R-:W4:Y:S01]  /*1ba0*/  @!P0 LDG.E R15, desc[UR24][R2.64+0x400] ;  /* 0x00040018020f8981 */ /* 0x000f22000c1e1900 */
[----:B------:R-:W-:Y:S02]  /*1bb0*/  ISETP.NE.AND P0, PT, R99, RZ, PT ;  /* 0x000000ff6300720c */ /* 0x000fe40003f05270 */
[----:B------:R-:W-:Y:S01]  /*1bc0*/  MOV R93, RZ ;  /* 0x000000ff005d7202 */ /* 0x000fe20000000f00 */
[----:B------:R-:W4:Y:S01]  /*1bd0*/  @!P1 LDG.E R17, desc[UR24][R2.64+0x500] ;  /* 0x0005001802119981 */ /* 0x000f22000c1e1900 */
[----:B--2---:R-:W-:-:S04]  /*1be0*/  MOV R95, RZ ;  /* 0x000000ff005f7202 */ /* 0x004fc80000000f00 */
        /* <DEDUP_REMOVED lines=81> */
.L_x_6838:
[----:B------:R-:W-:Y:S05]  /*2100*/  BSYNC.RECONVERGENT B0 ;  /* 0x0000000000007941 */ /* 0x000fea0003800200 */
.L_x_6837:
[----:B------:R-:W-:Y:S01]  /*2110*/  BSSY.RECONVERGENT B0, `(.L_x_6839) ;  /* 0x0000022000007945 */ /* 0x000fe20003800200 */
[----:B------:R-:W-:Y:S01]  /*2120*/  FSETP.GTU.FTZ.AND P0, PT, R94, 20, PT ;  /* 0x41a000005e00780b */ /* 0x000fe20003f1c000 */
[----:B------:R-:W-:Y:S02]  /*2130*/  FADD.FTZ R105, R92, R89 ;  /* 0x000000595c697221 */ /* 0x000fe40000010000 */
[----:B------:R-:W-:Y:S10]  /*2140*/  @P1 BRA `(.L_x_6840) ;  /* 0x0000000000781947 */ /* 0x000ff40003800000 */
[----:B------:R-:W-:Y:S01]  /*2150*/  FMUL.FTZ R111, R111, 1.4426950216293334961 ;  /* 0x3fb8aa3b6f6f7820 */ /* 0x000fe20000410000 */
[----:B------:R-:W-:Y:S01]  /*2160*/  MOV R12, 0x3e800000 ;  /* 0x3e800000000c7802 */ /* 0x000fe20000000f00 */
[----:B------:R-:W-:Y:S02]  /*2170*/  HFMA2 R14, -RZ, RZ, 1.3056640625, -1.8671875 ;  /* 0x3d39bf78ff0e7431 */ /* 0x000fe400000001ff */
        /* <DEDUP_REMOVED lines=27> */
.L_x_6840:
[----:B------:R-:W-:Y:S05]  /*2330*/  BSYNC.RECONVERGENT B0 ;  /* 0x0000000000007941 */ /* 0x000fea0003800200 */
.L_x_6839:
[----:B------:R-:W-:Y:S01]  /*2340*/  BSSY.RECONVERGENT B0, `(.L_x_6841) ;  /* 0x0000022000007945 */ /* 0x000fe20003800200 */
[----:B------:R-:W-:Y:S01]  /*2350*/  FSETP.GTU.FTZ.AND P1, PT, R105, 20, PT ;  /* 0x41a000006900780b */ /* 0x000fe20003f3c000 */
[----:B------:R-:W-:Y:S02]  /*2360*/  FADD.FTZ R92, R126, R89 ;  /* 0x000000597e5c7221 */ /* 0x000fe40000010000 */
[----:B------:R-:W-:Y:S10]  /*2370*/  @P2 BRA `(.L_x_6842) ;  /* 0x0000000000782947 */ /* 0x000ff40003800000 */
        /* <DEDUP_REMOVED lines=30> */
.L_x_6842:
[----:B------:R-:W-:Y:S05]  /*2560*/  BSYNC.RECONVERGENT B0 ;  /* 0x0000000000007941 */ /* 0x000fea0003800200 */
.L_x_6841:
        /* <DEDUP_REMOVED lines=34> */
.L_x_6844:
[----:B------:R-:W-:Y:S05]  /*2790*/  BSYNC.RECONVERGENT B0 ;  /* 0x0000000000007941 */ /* 0x000fea0003800200 */
.L_x_6843:
        /* <DEDUP_REMOVED lines=34> */
.L_x_6846:
[----:B------:R-:W-:Y:S05]  /*29c0*/  BSYNC.RECONVERGENT B0 ;  /* 0x0000000000007941 */ /* 0x000fea0003800200 */
.L_x_6845:
[----:B------:R-:W-:Y:S01]  /*29d0*/  BSSY.RECONVERGENT B0, `(.L_x_6847) ;  /* 0x0000024000007945 */ /* 0x000fe20003800200 */
[----:B------:R-:W-:Y:S01]  /*29e0*/  HFMA2 R101, -RZ, RZ, 0, 0 ;  /* 0x00000000ff657431 */ /* 0x000fe200000001ff */
[----:B------:R-:W-:Y:S01]  /*29f0*/  FSETP.GTU.FTZ.AND P4, PT, R90, 20, PT ;  /* 0x41a000005a00780b */ /* 0x000fe20003f9c000 */
[----:B------:R-:W-:Y:S01]  /*2a00*/  FADD.FTZ R99, R10, R89 ;  /* 0x000000590a637221 */ /* 0x000fe20000010000 */
        /* <DEDUP_REMOVED lines=32> */
.L_x_6848:
[----:B------:R-:W-:Y:S05]  /*2c10*/  BSYNC.RECONVERGENT B0 ;  /* 0x0000000000007941 */ /* 0x000fea0003800200 */
.L_x_6847:
        /* <DEDUP_REMOVED lines=39> */
.L_x_6850:
[----:B------:R-:W-:Y:S05]  /*2e90*/  BSYNC.RECONVERGENT B0 ;  /* 0x0000000000007941 */ /* 0x000fea0003800200 */
.L_x_6849:
[----:B------:R-:W-:Y:S01]  /*2ea0*/  FFMA.FTZ R2, R30, R119, R9 ;  /* 0x000000771e027223 */ /* 0x000fe20000010009 */
[----:B------:R-:W-:Y:S01]  /*2eb0*/  BSSY.RECONVERGENT B0, `(.L_x_6851) ;  /* 0x0000026000007945 */ /* 0x000fe20003800200 */
[----:B------:R-:W-:Y:S01]  /*2ec0*/  HFMA2 R123, -RZ, RZ, 0, 0 ;  /* 0x00000000ff7b7431 */ /* 0x000fe200000001ff */
[----:B------:R-:W-:Y:S01]  /*2ed0*/  FSETP.GTU.FTZ.AND P0, PT, R122, 20, PT ;  /* 0x41a000007a00780b */ /* 0x000fe20003f1c000 */
[----:B------:R-:W-:Y:S01]  /*2ee0*/  HFMA2 R127, -RZ, RZ, 0, 0 ;  /* 0x00000000ff7f7431 */ /* 0x000fe200000001ff */
[----:B------:R-:W-:Y:S01]  /*2ef0*/  MOV R125, RZ ;  /* 0x000000ff007d7202 */ /* 0x000fe20000000f00 */
[----:B------:R-:W-:Y:S01]  /*2f00*/  FADD.FTZ R129, R8, R89 ;  /* 0x0000005908817221 */ /* 0x000fe20000010000 */
        /* <DEDUP_REMOVED lines=32> */
.L_x_6852:
[----:B------:R-:W-:Y:S05]  /*3110*/  BSYNC.RECONVERGENT B0 ;  /* 0x0000000000007941 */ /* 0x000fea0003800200 */
.L_x_6851:
        /* <DEDUP_REMOVED lines=39> */
.L_x_6854:
[----:B------:R-:W-:Y:S05]  /*3390*/  BSYNC.RECONVERGENT B0 ;  /* 0x0000000000007941 */ /* 0x000fea0003800200 */
.L_x_6853:
        /* <DEDUP_REMOVED lines=39> */
.L_x_6856:
[----:B------:R-:W-:Y:S05]  /*3610*/  BSYNC.RECONVERGENT B0 ;  /* 0x0000000000007941 */ /* 0x000fea0003800200 */
.L_x_6855:
[----:B------:R-:W-:Y:S01]  /*3620*/  FFMA.FTZ R2, R24, R113, R7 ;  /* 0x0000007118027223 */ /* 0x000fe20000010007 */
[----:B------:R-:W-:Y:S01]  /*3630*/  BSSY.RECONVERGENT B0, `(.L_x_6857) ;  /* 0x0000026000007945 */ /* 0x000fe20003800200 */
[----:B------:R-:W-:Y:S01]  /*3640*/  HFMA2 R147, -RZ, RZ, 0, 0 ;  /* 0x00000000ff937431 */ /* 0x000fe200000001ff */
[----:B------:R-:W-:Y:S01]  /*3650*/  FSETP.GTU.FTZ.AND P3, PT, R143, 20, PT ;  /* 0x41a000008f00780b */ /* 0x000fe20003f7c000 */
[----:B------:R-:W-:Y:S01]  /*3660*/  FMUL.FTZ R151, R0, R91 ;  /* 0x0000005b00977220 */ /* 0x000fe20000410000 */
        /* <DEDUP_REMOVED lines=34> */
.L_x_6858:
[----:B------:R-:W-:Y:S05]  /*3890*/  BSYNC.RECONVERGENT B0 ;  /* 0x0000000000007941 */ /* 0x000fea0003800200 */
.L_x_6857:
        /* <DEDUP_REMOVED lines=32> */
.L_x_6860:
[----:B------:R-:W-:Y:S05]  /*3aa0*/  BSYNC.RECONVERGENT B0 ;  /* 0x0000000000007941 */ /* 0x000fea0003800200 */
.L_x_6859:
        /* <DEDUP_REMOVED lines=32> */
.L_x_6862:
[----:B------:R-:W-:Y:S05]  /*3cb0*/  BSYNC.RECONVERGENT B0 ;  /* 0x0000000000007941 */ /* 0x000fea0003800200 */
.L_x_6861:
        /* <DEDUP_REMOVED lines=32> */
.L_x_6864:
[----:B------:R-:W-:Y:S05]  /*3ec0*/  BSYNC.RECONVERGENT B0 ;  /* 0x0000000000007941 */ /* 0x000fea0003800200 */
.L_x_6863:
        /* <DEDUP_REMOVED lines=32> */
.L_x_6866:
[----:B------:R-:W-:Y:S05]  /*40d0*/  BSYNC.RECONVERGENT B0 ;  /* 0x0000000000007941 */ /* 0x000fea0003800200 */
.L_x_6865:
        /* <DEDUP_REMOVED lines=32> */
.L_x_6868:
[----:B------:R-:W-:Y:S05]  /*42e0*/  BSYNC.RECONVERGENT B0 ;  /* 0x0000000000007941 */ /* 0x000fea0003800200 */
.L_x_6867:
        /* <DEDUP_REMOVED lines=43> */
.L_x_6907:
        /* <DEDUP_REMOVED lines=12> */
[----:B------:R-:W-:Y:S01]  /*4660*/  MOV R187, RZ ;  /* 0x000000ff00bb7202 */ /* 0x000fe20000000f00 */
[----:B---3--:R-:W3:Y:S01]  /*4670*/  @!P3 LDG.E R126, desc[UR24][R2.64+0x80] ;  /* 0x00008018027eb981 */ /* 0x008ee2000c1e1900 */
[----:B------:R-:W-:Y:S02]  /*4680*/  ISETP.GE.AND P5, PT, R65, UR23, PT ;  /* 0x0000001741007c0c */ /* 0x000fe4000bfa6270 */
[----:B------:R-:W-:Y:S01]  /*4690*/  ISETP.GE.AND P4, PT, R62, UR23, PT ;  /* 0x000000173e007c0c */ /* 0x000fe2000bf86270 */
[----:B----4-:R-:W4:Y:S01]  /*46a0*/  @!P2 LDG.E R128, desc[UR24][R2.64+0x180] ;  /* 0x000180180280a981 */ /* 0x010f22000c1e1900 */
[----:B------:R-:W-:-:S02]  /*46b0*/  ISETP.GE.AND P3, PT, R61, UR23, PT ;  /* 0x000000173d007c0c */ /* 0x000fc4000bf66270 */
[----:B------:R-:W-:Y:S02]  /*46c0*/  MOV R15, UR10 ;  /* 0x0000000a000f7c02 */ /* 0x000fe40008000f00 */
[----:B------:R-:W-:Y:S01]  /*46d0*/  MOV R14, R16 ;  /* 0x00000010000e7202 */ /* 0x000fe20000000f00 */
[----:B------:R-:W4:Y:S01]  /*46e0*/  @!P0 LDG.E R187, desc[UR24][R2.64+0x200] ;  /* 0x0002001802bb8981 */ /* 0x000f22000c1e1900 */
[----:B------:R-:W-:Y:S02]  /*46f0*/  ISETP.GE.AND P2, PT, R60, UR23, PT ;  /* 0x000000173c007c0c */ /* 0x000fe4000bf46270 */
[----:B------:R-:W-:Y:S01]  /*4700*/  ISETP.GE.AND P0, PT, R59, UR23, PT ;  /* 0x000000173b007c0c */ /* 0x000fe2000bf06270 */
[----:B------:R-:W-:Y:S01]  /*4710*/  IMAD.WIDE.U32 R14, R183, UR28, R14 ;  /* 0x0000001cb70e7c25 */ /* 0x000fe2000f8e000e */
[----:B------:R-:W-:Y:S02]  /*4720*/  ISETP.NE.AND P6, PT, R186, RZ, PT ;  /* 0x000000ffba00720c */ /* 0x000fe40003fc5270 */
[----:B------:R-:W-:-:S02]  /*4730*/  MOV R185, RZ ;  /* 0x000000ff00b97202 */ /* 0x000fc40000000f00 */
[----:B------:R-:W-:Y:S02]  /*4740*/  MOV R130, RZ ;  /* 0x000000ff00827202 */ /* 0x000fe40000000f00 */
[----:B------:R-:W-:Y:S02]  /*4750*/  MOV R189, RZ ;  /* 0x000000ff00bd7202 */ /* 0x000fe40000000f00 */
[----:B------:R-:W-:Y:S01]  /*4760*/  MOV R132, RZ ;  /* 0x000000ff00847202 */ /* 0x000fe20000000f00 */
[----:B------:R-:W-:Y:S01]  /*4770*/  IMAD R13, R183, UR29, R15 ;  /* 0x0000001db70d7c24 */ /* 0x000fe2000f8e020f */
[----:B------:R-:W-:Y:S01]  /*4780*/  MOV R17, UR9 ;  /* 0x0000000900117c02 */ /* 0x000fe20008000f00 */
[----:B------:R-:W4:Y:S01]  /*4790*/  @!P5 LDG.E R185, desc[UR24][R2.64+0x100] ;  /* 0x0001001802b9d981 */ /* 0x000f22000c1e1900 */
[----:B------:R-:W-:Y:S02]  /*47a0*/  MOV R191, RZ ;  /* 0x000000ff00bf7202 */ /* 0x000fe40000000f00 */
[----:B------:R-:W-:Y:S01]  /*47b0*/  LEA R12, P5, R14, R6, 0x2 ;  /* 0x000000060e0c7211 */ /* 0x000fe200078a10ff */
[----:B------:R-:W4:Y:S01]  /*47c0*/  @!P4 LDG.E R130, desc[UR24][R2.64+0x280] ;  /* 0x000280180282c981 */ /* 0x000f22000c1e1900 */
[----:B------:R-:W-:-:S02]  /*47d0*/  MOV R17, RZ ;  /* 0x000000ff00117202 */ /* 0x000fc40000000f00 */
[----:B------:R-:W-:Y:S01]  /*47e0*/  ISETP.GE.AND P4, PT, R58, UR23, PT ;  /* 0x000000173a007c0c */ /* 0x000fe2000bf86270 */
[----:B------:R-:W4:Y:S01]  /*47f0*/  @!P3 LDG.E R189, desc[UR24][R2.64+0x300] ;  /* 0x0003001802bdb981 */ /* 0x000f22000c1e1900 */
[----:B------:R-:W-:Y:S02]  /*4800*/  ISETP.GE.AND P3, PT, R57, UR23, PT ;  /* 0x0000001739007c0c */ /* 0x000fe4000bf66270 */
[----:B------:R-:W-:Y:S01]  /*4810*/  LEA.HI.X R13, R14, R7, R13, 0x2, P5 ;  /* 0x000000070e0d7211 */ /* 0x000fe200028f140d */
[----:B------:R-:W4:Y:S01]  /*4820*/  @!P2 LDG.E R132, desc[UR24][R2.64+0x380] ;  /* 0x000380180284a981 */ /* 0x000f22000c1e1900 */
[----:B------:R-:W-:Y:S02]  /*4830*/  ISETP.GE.AND P2, PT, R56, UR23, PT ;  /* 0x0000001738007c0c */ /* 0x000fe4000bf46270 */
[----:B------:R-:W-:Y:S01]  /*4840*/  ISETP.GE.AND P5, PT, R55, UR23, PT ;  /* 0x0000001737007c0c */ /* 0x000fe2000bfa6270 */
[----:B------:R-:W4:Y:S01]  /*4850*/  @!P0 LDG.E R191, desc[UR24][R2.64+0x400] ;  /* 0x0004001802bf8981 */ /* 0x000f22000c1e1900 */
[----:B------:R-:W-:-:S03]  /*4860*/  ISETP.GE.AND P0, PT, R54, UR23, PT ;  /* 0x0000001736007c0c */ /* 0x000fc6000bf06270 */
[----:B------:R-:W3:Y:S01]  /*4870*/  @!P6 LDG.E R17, desc[UR24][R2.64] ;  /* 0x000000180211e981 */ /* 0x000ee2000c1e1900 */
[----:B------:R-:W-:Y:S02]  /*4880*/  MOV R134, RZ ;  /* 0x000000ff00867202 */ /* 0x000fe40000000f00 */
[----:B------:R-:W-:Y:S01]  /*4890*/  MOV R193, RZ ;  /* 0x000000ff00c17202 */ /* 0x000fe20000000f00 */
[----:B------:R0:W4:Y:S01]  /*48a0*/  LDG.E R16, desc[UR24][R12.64] ;  /* 0x000000180c107981 */ /* 0x000122000c1e1900 */
[----:B------:R-:W-:Y:S02]  /*48b0*/  MOV R136, RZ ;  /* 0x000000ff00887202 */ /* 0x000fe40000000f00 */
[----:B------:R-:W-:Y:S01]  /*48c0*/  MOV R195, RZ ;  /* 0x000000ff00c37202 */ /* 0x000fe20000000f00 */
[----:B------:R-:W4:Y:S01]  /*48d0*/  @!P4 LDG.E R134, desc[UR24][R2.64+0x480] ;  /* 0x000480180286c981 */ /* 0x000f22000c1e1900 */
[----:B------:R-:W-:Y:S02]  /*48e0*/  MOV R138, RZ ;  /* 0x000000ff008a7202 */ /* 0x000fe40000000f00 */
[----:B------:R-:W-:Y:S01]  /*48f0*/  ISETP.GE.AND P4, PT, R53, UR23, PT ;  /* 0x0000001735007c0c */ /* 0x000fe2000bf86270 */
[----:B------:R-:W4:Y:S01]  /*4900*/  @!P3 LDG.E R193, desc[UR24][R2.64+0x500] ;  /* 0x0005001802c1b981 */ /* 0x000f22000c1e1900 */
[----:B------:R-:W-:-:S03]  /*4910*/  ISETP.GE.AND P3, PT, R52, UR23, PT ;  /* 0x0000001734007c0c */ /* 0x000fc6000bf66270 */
[----:B------:R-:W4:Y:S04]  /*4920*/  @!P2 LDG.E R136, desc[UR24][R2.64+0x580] ;  /* 0x000580180288a981 */ /* 0x000f28000c1e1900 */
[----:B------:R-:W4:Y:S04]  /*4930*/  @!P5 LDG.E R195, desc[UR24][R2.64+0x600] ;  /* 0x0006001802c3d981 */ /* 0x000f28000c1e1900 */
[----:B------:R-:W4:Y:S01]  /*4940*/  @!P0 LDG.E R138, desc[UR24][R2.64+0x680] ;  /* 0x00068018028a8981 */ /* 0x000f22000c1e1900 */
[----:B------:R-:W-:Y:S02]  /*4950*/  MOV R197, RZ ;  /* 0x000000ff00c57202 */ /* 0x000fe40000000f00 */
[----:B------:R-:W-:-:S04]  /*4960*/  MOV R140, RZ ;  /* 0x000000ff008c7202 */ /* 0x000fc80000000f00 */
[----:B------:R-:W4:Y:S04]  /*4970*/  @!P4 LDG.E R197, desc[UR24][R2.64+0x700] ;  /* 0x0007001802c5c981 */ /* 0x000f28000c1e1900 */
[----:B------:R4:W4:Y:S01]  /*4980*/  @!P3 LDG.E R140, desc[UR24][R2.64+0x780] ;  /* 0x00078018028cb981 */ /* 0x000922000c1e1900 */
[----:B------:R-:W-:Y:S01]  /*4990*/  MOV R14, UR6 ;  /* 0x00000006000e7c02 */ /* 0x000fe20008000f00 */
[----:B------:R-:W1:Y:S01]  /*49a0*/  S2UR UR20, SR_CgaCtaId ;  /* 0x00000000001479c3 */ /* 0x000e620000008800 */
[----:B0-----:R-:W-:Y:S02]  /*49b0*/  MOV R13, UR12 ;  /* 0x0000000c000d7c02 */ /* 0x001fe40008000f00 */
        /* <DEDUP_REMOVED lines=9> */
[----:B------:R-:W-:Y:S01]  /*4a50*/  ULOP3.LUT UR19, UR19, 0x100, URZ, 0xc0, !UPT ;  /* 0x0000010013137892 */ /* 0x000fe2000f8ec0ff */
[----:B------:R-:W-:Y:S01]  /*4a60*/  UMOV UR32, 0x400 ;  /* 0x0000040000207882 */ /* 0x000fe20000000000 */
[----:B------:R-:W-:Y:S01]  /*4a70*/  ISETP.NE.AND P0, PT, R84, 0x1f, PT ;  /* 0x0000001f5400780c */ /* 0x000fe20003f05270 */
[----:B-1----:R-:W-:Y:S01]  /*4a80*/  ULEA UR32, UR20, UR32, 0x18 ;  /* 0x0000002014207291 */ /* 0x002fe2000f8ec0ff */
[----:B------:R0:W5:Y:S01]  /*4a90*/  LDG.E R201, desc[UR24][R14.64] ;  /* 0x000000180ec97981 */ /* 0x000162000c1e1900 */
[----:B------:R-:W-:Y:S03]  /*4aa0*/  BSSY.RECONVERGENT B0, `(.L_x_6870) ;  /* 0x0000053000007945 */ /* 0x000fe60003800200 */
[----:B---3--:R-:W-:Y:S04]  /*4ab0*/  STS [R50], R17 ;  /* 0x0000001132007388 */ /* 0x008fe80000000800 */
[----:B------:R-:W-:Y:S01]  /*4ac0*/  STS [R49+0x80], R126 ;  /* 0x0000807e31007388 */ /* 0x000fe20000000800 */
[----:B----4-:R-:W-:-:S03]  /*4ad0*/  FMUL.FTZ R2, R16, 1.4426950216293334961 ;  /* 0x3fb8aa3b10027820 */ /* 0x010fc60000410000 */
[----:B------:R-:W-:Y:S04]  /*4ae0*/  STS [R48+0x100], R185 ;  /* 0x000100b930007388 */ /* 0x000fe80000000800 */
[----:B------:R1:W-:Y:S04]  /*4af0*/  STS [R47+0x180], R128 ;  /* 0x000180802f007388 */ /* 0x0003e80000000800 */
[----:B------:R-:W-:Y:S01]  /*4b00*/  STS [R46+0x200], R187 ;  /* 0x000200bb2e007388 */ /* 0x000fe20000000800 */
[----:B------:R-:W-:-:S03]  /*4b10*/  FMUL.FTZ R13, R2, R100 ;  /* 0x00000064020d7220 */ /* 0x000fc60000410000 */
[----:B------:R-:W-:Y:S04]  /*4b20*/  STS [R45+0x280], R130 ;  /* 0x000280822d007388 */ /* 0x000fe80000000800 */
[----:B------:R-:W-:Y:S04]  /*4b30*/  STS [R44+0x300], R189 ;  /* 0x000300bd2c007388 */ /* 0x000fe80000000800 */
[----:B------:R2:W-:Y:S04]  /*4b40*/  STS [R43+0x380], R132 ;  /* 0x000380842b007388 */ /* 0x0005e80000000800 */
[----:B------:R-:W-:Y:S04]  /*4b50*/  STS [R42+0x400], R191 ;  /* 0x000400bf2a007388 */ /* 0x000fe80000000800 */
[----:B------:R-:W-:Y:S01]  /*4b60*/  STS [R41+0x480], R134 ;  /* 0x0004808629007388 */ /* 0x000fe20000000800 */
[----:B------:R-:W-:-:S03]  /*4b70*/  FMUL.FTZ R3, R2, R111 ;  /* 0x0000006f02037220 */ /* 0x000fc60000410000 */
[----:B------:R-:W-:Y:S01]  /*4b80*/  STS [R40+0x500], R193 ;  /* 0x000500c128007388 */ /* 0x000fe20000000800 */
[----:B------:R-:W3:Y:S03]  /*4b90*/  MUFU.EX2 R13, R13 ;  /* 0x0000000d000d7308 */ /* 0x000ee60000000800 */
[----:B------:R4:W-:Y:S01]  /*4ba0*/  STS [R39+0x580], R136 ;  /* 0x0005808827007388 */ /* 0x0009e20000000800 */
[C---:B-1----:R-:W-:Y:S01]  /*4bb0*/  FMUL.FTZ R128, R2.reuse, R98 ;  /* 0x0000006202807220 */ /* 0x042fe20000410000 */
[C---:B------:R-:W-:Y:S02]  /*4bc0*/  FMUL.FTZ R126, R2.reuse, R109 ;  /* 0x0000006d027e7220 */ /* 0x040fe40000410000 */
[----:B------:R-:W-:Y:S01]  /*4bd0*/  STS [R38+0x600], R195 ;  /* 0x000600c326007388 */ /* 0x000fe20000000800 */
[C---:B------:R-:W-:Y:S01]  /*4be0*/  FMUL.FTZ R17, R2.reuse, R96 ;  /* 0x0000006002117220 */ /* 0x040fe20000410000 */
[C---:B--2---:R-:W-:Y:S01]  /*4bf0*/  FMUL.FTZ R132, R2.reuse, R107 ;  /* 0x0000006b02847220 */ /* 0x044fe20000410000 */
[C---:B------:R-:W-:Y:S01]  /*4c00*/  FMUL.FTZ R144, R2.reuse, R94 ;  /* 0x0000005e02907220 */ /* 0x040fe20000410000 */
[----:B------:R1:W-:Y:S01]  /*4c10*/  STS [R37+0x680], R138 ;  /* 0x0006808a25007388 */ /* 0x0003e20000000800 */
[C---:B------:R-:W-:Y:S01]  /*4c20*/  FMUL.FTZ R152, R2.reuse, R103 ;  /* 0x0000006702987220 */ /* 0x040fe20000410000 */
[C---:B----4-:R-:W-:Y:S01]  /*4c30*/  FMUL.FTZ R136, R2.reuse, R92 ;  /* 0x0000005c02887220 */ /* 0x050fe20000410000 */
[C---:B------:R-:W-:Y:S01]  /*4c40*/  FMUL.FTZ R150, R2.reuse, R90 ;  /* 0x0000005a02967220 */ /* 0x040fe20000410000 */
[C---:B------:R-:W-:Y:S01]  /*4c50*/  FMUL.FTZ R148, R2.reuse, R99 ;  /* 0x0000006302947220 */ /* 0x040fe20000410000 */
[C---:B------:R-:W-:Y:S01]  /*4c60*/  FMUL.FTZ R166, R2.reuse, R122 ;  /* 0x0000007a02a67220 */ /* 0x040fe20000410000 */
[C---:B------:R-:W-:Y:S01]  /*4c70*/  FMUL.FTZ R168, R2.reuse, R129 ;  /* 0x0000008102a87220 */ /* 0x040fe20000410000 */
[C---:B------:R-:W-:Y:S01]  /*4c80*/  FMUL.FTZ R174, R2.reuse, R124 ;  /* 0x0000007c02ae7220 */ /* 0x040fe20000410000 */
[C---:B------:R-:W-:Y:S01]  /*4c90*/  FMUL.FTZ R176, R2.reuse, R143 ;  /* 0x0000008f02b07220 */ /* 0x040fe20000410000 */
[----:B-1----:R-:W-:Y:S01]  /*4ca0*/  FMUL.FTZ R138, R2, R105 ;  /* 0x00000069028a7220 */ /* 0x002fe20000410000 */
[----:B------:R1:W2:Y:S04]  /*4cb0*/  MUFU.EX2 R130, R3 ;  /* 0x0000000300827308 */ /* 0x0002a80000000800 */
[----:B------:R-:W4:Y:S01]  /*4cc0*/  MUFU.EX2 R128, R128 ;  /* 0x0000008000807308 */ /* 0x000f220000000800 */
[----:B-1----:R-:W-:-:S03]  /*4cd0*/  IADD3 R3, PT, PT, R183, UR19, RZ ;  /* 0x00000013b7037c10 */ /* 0x002fc6000fffe0ff */
[----:B------:R-:W1:Y:S01]  /*4ce0*/  MUFU.EX2 R126, R126 ;  /* 0x0000007e007e7308 */ /* 0x000e620000000800 */
[----:B------:R-:W-:-:S03]  /*4cf0*/  @P2 IADD3 R3, PT, PT, R84, 0x200, RZ ;  /* 0x0000020054032810 */ /* 0x000fc60007ffe0ff */
        /* <DEDUP_REMOVED lines=13> */
[----:B------:R0:W-:Y:S04]  /*4dd0*/  STS [R36+0x700], R197 ;  /* 0x000700c524007388 */ /* 0x0001e80000000800 */
[----:B------:R0:W-:Y:S01]  /*4de0*/  STS [R35+0x780], R140 ;  /* 0x0007808c23007388 */ /* 0x0001e20000000800 */
[----:B------:R-:W-:-:S03]  /*4df0*/  NOP ;  /* 0x0000000000007918 */ /* 0x000fc60000000000 */
[----:B------:R0:W0:Y:S04]  /*4e00*/  LDS R184, [R34] ;  /* 0x0000000022b87984 */ /* 0x0000280000000800 */
[----:B------:R0:W0:Y:S04]  /*4e10*/  LDS R154, [R34+0x4] ;  /* 0x00000400229a7984 */ /* 0x0000280000000800 */
[----:B------:R0:W0:Y:S04]  /*4e20*/  LDS R156, [R34+0x8] ;  /* 0x00000800229c7984 */ /* 0x0000280000000800 */
[----:B------:R0:W0:Y:S04]  /*4e30*/  LDS R158, [R34+0xc] ;  /* 0x00000c00229e7984 */ /* 0x0000280000000800 */
[----:B------:R0:W0:Y:S04]  /*4e40*/  LDS R180, [R34+0x10] ;  /* 0x0000100022b47984 */ /* 0x0000280000000800 */
        /* <DEDUP_REMOVED lines=9> */
[----:B0-----:R0:W0:Y:S04]  /*4ee0*/  LDS R15, [R34+0x38] ;  /* 0x00003800220f7984 */ /* 0x0010280000000800 */
[----:B------:R0:W0:Y:S04]  /*4ef0*/  LDS R14, [R34+0x3c] ;  /* 0x00003c00220e7984 */ /* 0x0000280000000800 */
[----:B---3--:R3:W-:Y:S01]  /*4f00*/  STS [R134+0x12c8], R13 ;  /* 0x0012c80d86007388 */ /* 0x0087e20000000800 */
[----:B------:R-:W-:Y:S06]  /*4f10*/  BAR.SYNC.DEFER_BLOCKING 0x0 ;  /* 0x0000000000007b1d */ /* 0x000fec0000010000 */
[----:B--2-4-:R-:W-:Y:S05]  /*4f20*/  @P0 BRA `(.L_x_6871) ;  /* 0x0000000000200947 */ /* 0x014fea0003800000 */
        /* <DEDUP_REMOVED lines=8> */
.L_x_6871:
[----:B------:R-:W-:-:S06]  /*4fb0*/  LEA R215, R84, UR32, 0x2 ;  /* 0x0000002054d77c11 */ /* 0x000fcc000f8e10ff */
[----:B------:R-:W2:Y:S02]  /*4fc0*/  LDS R215, [R215+0x1acc] ;  /* 0x001acc00d7d77984 */ /* 0x000ea40000000800 */
.L_x_6872:
[----:B------:R-:W-:Y:S05]  /*4fd0*/  BSYNC.RECONVERGENT B0 ;  /* 0x0000000000007941 */ /* 0x000fea0003800200 */
.L_x_6870:
[----:B----4-:R-:W4:Y:S01]  /*4fe0*/  @P1 LDC R2, c[0x0][0x38c] ;  /* 0x0000e300ff021b82 */ /* 0x010f220000000800 */
[----:B------:R-:W-:Y:S01]  /*4ff0*/  VOTEU.ANY UP0, P1 ;  /* 0x0000000000ff7886 */ /* 0x000fe20000800100 */
[----:B------:R-:W-:Y:S01]  /*5000*/  MOV R3, 0x8 ;  /* 0x0000000800037802 */ /* 0x000fe20000000f00 */
[----:B------:R-:W-:-:S03]  /*5010*/  HFMA2 R146, -RZ, RZ, 0, 0 ;  /* 0x00000000ff927431 */ /* 0x000fc600000001ff */
[----:B------:R-:W-:-:S06]  /*5020*/  @UP0 UIADD3 UR19, UPT, UPT, UR11, -0x2, URZ ;  /* 0xfffffffe0b130890 */ /* 0x000fcc000fffe0ff */
[----:B----4-:R-:W-:-:S04]  /*5030*/  @P1 IMAD R2, R2, UR19, R183 ;  /* 0x0000001302021c24 */ /* 0x010fc8000f8e02b7 */
[----:B------:R-:W-:-:S05]  /*5040*/  @P1 IMAD.WIDE R2, R2, R3, UR4 ;  /* 0x0000000402021e25 */ /* 0x000fca000f8e0203 */
[----:B------:R1:W4:Y:S01]  /*5050*/  @P1 LDG.E R146, desc[UR24][R2.64+0x4] ;  /* 0x0000041802921981 */ /* 0x000322000c1e1900 */
[----:B------:R-:W-:Y:S01]  /*5060*/  FMUL.FTZ R190, R33, R100 ;  /* 0x0000006421be7220 */ /* 0x000fe20000410000 */
[----:B------:R-:W-:Y:S01]  /*5070*/  FMUL.FTZ R199, R32, R111 ;  /* 0x0000006f20c77220 */ /* 0x000fe20000410000 */
        /* <DEDUP_REMOVED lines=9> */
[----:B-1----:R-:W-:Y:S01]  /*5110*/  FMUL.FTZ R2, R126, R185 ;  /* 0x000000b97e027220 */ /* 0x002fe20000410000 */
        /* <DEDUP_REMOVED lines=20> */
[C---:B0----5:R-:W-:Y:S01]  /*5260*/  FMUL.FTZ R189, R201.reuse, R14 ;  /* 0x0000000ec9bd7220 */ /* 0x061fe20000410000 */
[----:B------:R-:W-:Y:S01]  /*5270*/  FFMA.FTZ R134, R136, R134, R231 ;  /* 0x0000008688867223 */ /* 0x000fe200000100e7 */
[C---:B------:R-:W-:Y:S01]  /*5280*/  FMUL.FTZ R243, R201.reuse, R15 ;  /* 0x0000000fc9f37220 */ /* 0x040fe20000410000 */
[----:B------:R-:W-:Y:S01]  /*5290*/  FMUL.FTZ R3, R152, R3 ;  /* 0x0000000398037220 */ /* 0x000fe20000410000 */
[----:B--2---:R-:W-:Y:S01]  /*52a0*/  FMUL.FTZ R187, R176, R215 ;  /* 0x000000d7b0bb7220 */ /* 0x004fe20000410000 */
        /* <DEDUP_REMOVED lines=10> */
[----:B------:R-:W-:Y:S01]  /*5350*/  FMUL.FTZ R3, R166, R3 ;  /* 0x00000003a6037220 */ /* 0x000fe20000410000 */
[----:B------:R-:W-:Y:S01]  /*5360*/  FMUL.FTZ R241, R106, R241 ;  /* 0x000000f16af17220 */ /* 0x000fe20000410000 */
[----:B------:R-:W-:Y:S01]  /*5370*/  FFMA.FTZ R134, R166, R134, R223 ;  /* 0x00000086a6867223 */ /* 0x000fe200000100df */
[C---:B------:R-:W-:Y:S01]  /*5380*/  FMUL.FTZ R187, R168.reuse, R187 ;  /* 0x000000bba8bb7220 */ /* 0x040fe20000410000 */
[C---:B------:R-:W-:Y:S01]  /*5390*/  FMUL.FTZ R3, R168.reuse, R3 ;  /* 0x00000003a8037220 */ /* 0x040fe20000410000 */
[C---:B------:R-:W-:Y:S01]  /*53a0*/  FMUL.FTZ R237, R201.reuse, R170 ;  /* 0x000000aac9ed7220 */ /* 0x040fe20000410000 */
        /* <DEDUP_REMOVED lines=9> */
[----:B------:R-:W-:Y:S01]  /*5440*/  FMUL.FTZ R187, R148, R187 ;  /* 0x000000bb94bb7220 */ /* 0x000fe20000410000 */
[C---:B------:R-:W-:Y:S01]  /*5450*/  FMUL.FTZ R134, R201.reuse, R164 ;  /* 0x000000a4c9867220 */ /* 0x040fe20000410000 */
[----:B------:R-:W-:Y:S01]  /*5460*/  SHFL.UP PT, R3, R194, 0x1, RZ ;  /* 0x04200000c2037989 */ /* 0x000fe200000e00ff */
[----:B------:R-:W-:Y:S01]  /*5470*/  FMUL.FTZ R235, R112, R235 ;  /* 0x000000eb70eb7220 */ /* 0x000fe20000410000 */
[----:B------:R-:W-:Y:S01]  /*5480*/  FMUL.FTZ R187, R150, R187 ;  /* 0x000000bb96bb7220 */ /* 0x000fe20000410000 */
[----:B------:R-:W-:Y:S01]  /*5490*/  FMUL.FTZ R203, R201, R12 ;  /* 0x0000000cc9cb7220 */ /* 0x000fe20000410000 */
[----:B------:R-:W0:Y:S01]  /*54a0*/  SHFL.UP PT, R2, R185, 0x1, RZ ;  /* 0x04200000b9027989 */ /* 0x000e2200000e00ff */
[----:B------:R-:W-:Y:S01]  /*54b0*/  FMUL.FTZ R213, R113, R134 ;  /* 0x0000008671d57220 */ /* 0x000fe20000410000 */
[----:B------:R-:W-:Y:S01]  /*54c0*/  FMUL.FTZ R187, R152, R187 ;  /* 0x000000bb98bb7220 */ /* 0x000fe20000410000 */
[C---:B------:R-:W-:Y:S01]  /*54d0*/  FMUL.FTZ R196, R201.reuse, R162 ;  /* 0x000000a2c9c47220 */ /* 0x040fe20000410000 */
        /* <DEDUP_REMOVED lines=12> */
[C---:B------:R-:W-:Y:S01]  /*55a0*/  FMUL.FTZ R247, R201.reuse, R156 ;  /* 0x0000009cc9f77220 */ /* 0x040fe20000410000 */
[C---:B------:R-:W-:Y:S01]  /*55b0*/  FMUL.FTZ R198, R201.reuse, R154 ;  /* 0x0000009ac9c67220 */ /* 0x040fe20000410000 */
[----:B------:R-:W-:Y:S01]  /*55c0*/  FMUL.FTZ R196, R132, R187 ;  /* 0x000000bb84c47220 */ /* 0x000fe20000410000 */
[----:B------:R-:W-:Y:S01]  /*55d0*/  FMUL.FTZ R249, R201, R184 ;  /* 0x000000b8c9f97220 */ /* 0x000fe20000410000 */
[----:B------:R-:W-:Y:S01]  /*55e0*/  ISETP.NE.AND P3, PT, R182, 0x1f, PT ;  /* 0x0000001fb600780c */ /* 0x000fe20003f65270 */
[----:B------:R-:W-:Y:S01]  /*55f0*/  UISETP.GE.AND UP0, UPT, UR11, UR42, UPT ;  /* 0x0000002a0b00728c */ /* 0x000fe2000bf06270 */
[----:B------:R-:W-:Y:S01]  /*5600*/  FMUL.FTZ R189, R17, R196 ;  /* 0x000000c411bd7220 */ /* 0x000fe20000410000 */
[----:B------:R-:W-:Y:S01]  /*5610*/  UMOV UR19, UR21 ;  /* 0x0000001500137c82 */ /* 0x000fe20008000000 */
[C---:B0-----:R-:W-:Y:S01]  /*5620*/  FFMA.FTZ R2, R194.reuse, R2, R185 ;  /* 0x00000002c2027223 */ /* 0x041fe200000100b9 */
[----:B------:R-:W-:Y:S01]  /*5630*/  @P0 FMUL.FTZ R194, R194, R3 ;  /* 0x00000003c2c20220 */ /* 0x000fe20000410000 */
[----:B------:R-:W-:Y:S03]  /*5640*/  BSSY.RECONVERGENT B0, `(.L_x_6873) ;  /* 0x00000ef000007945 */ /* 0x000fe60003800200 */
[----:B------:R-:W-:Y:S01]  /*5650*/  FSEL R3, R185, R2, !P0 ;  /* 0x00000002b9037208 */ /* 0x000fe20004000000 */
[----:B------:R-:W-:Y:S01]  /*5660*/  FFMA.FTZ R2, R176, R192, R243 ;  /* 0x000000c0b0027223 */ /* 0x000fe200000100f3 */
[----:B------:R-:W-:Y:S01]  /*5670*/  SHFL.UP PT, R245, R194, 0x2, RZ ;  /* 0x04400000c2f57989 */ /* 0x000fe200000e00ff */
[----:B------:R-:W-:-:S02]  /*5680*/  ISETP.GE.AND P0, PT, R51, 0x2, PT ;  /* 0x000000023300780c */ /* 0x000fc40003f06270 */
[----:B------:R-:W-:-:S04]  /*5690*/  FFMA.FTZ R2, R174, R2, R241 ;  /* 0x00000002ae027223 */ /* 0x000fc800000100f1 */
[----:B------:R-:W-:-:S04]  /*56a0*/  FFMA.FTZ R2, R168, R2, R239 ;  /* 0x00000002a8027223 */ /* 0x000fc800000100ef */
[----:B------:R-:W-:-:S04]  /*56b0*/  FFMA.FTZ R2, R166, R2, R237 ;  /* 0x00000002a6027223 */ /* 0x000fc800000100ed */
[----:B------:R-:W-:-:S04]  /*56c0*/  FFMA.FTZ R2, R148, R2, R235 ;  /* 0x0000000294027223 */ /* 0x000fc800000100eb */
[----:B------:R-:W-:Y:S02]  /*56d0*/  FFMA.FTZ R134, R150, R2, R213 ;  /* 0x0000000296867223 */ /* 0x000fe400000100d5 */
[----:B------:R-:W0:Y:S02]  /*56e0*/  SHFL.UP PT, R2, R3, 0x2, RZ ;  /* 0x0440000003027989 */ /* 0x000e2400000e00ff */
[----:B------:R-:W-:-:S04]  /*56f0*/  FFMA.FTZ R134, R152, R134, R203 ;  /* 0x0000008698867223 */ /* 0x000fc800000100cb */
[----:B------:R-:W-:-:S04]  /*5700*/  FFMA.FTZ R134, R136, R134, R193 ;  /* 0x0000008688867223 */ /* 0x000fc800000100c1 */
[----:B------:R-:W-:-:S04]  /*5710*/  FFMA.FTZ R134, R138, R134, R195 ;  /* 0x000000868a867223 */ /* 0x000fc800000100c3 */
[----:B------:R-:W-:Y:S01]  /*5720*/  FFMA.FTZ R185, R144, R134, R197 ;  /* 0x0000008690b97223 */ /* 0x000fe200000100c5 */
[----:B------:R-:W-:-:S03]  /*5730*/  FMUL.FTZ R134, R119, R200 ;  /* 0x000000c877867220 */ /* 0x000fc60000410000 */
[----:B------:R-:W-:Y:S01]  /*5740*/  FFMA.FTZ R187, R132, R185, R191 ;  /* 0x000000b984bb7223 */ /* 0x000fe200000100bf */
[----:B------:R-:W-:Y:S01]  /*5750*/  FMUL.FTZ R185, R120, R247 ;  /* 0x000000f778b97220 */ /* 0x000fe20000410000 */
[----:B------:R-:W-:Y:S02]  /*5760*/  FMUL.FTZ R247, R126, R189 ;  /* 0x000000bd7ef77220 */ /* 0x000fe40000410000 */
[----:B------:R-:W-:Y:S01]  /*5770*/  FFMA.FTZ R189, R17, R187, R134 ;  /* 0x000000bb11bd7223 */ /* 0x000fe20000010086 */
[----:B------:R-:W-:Y:S01]  /*5780*/  FMUL.FTZ R187, R121, R198 ;  /* 0x000000c679bb7220 */ /* 0x000fe20000410000 */
[----:B0-----:R-:W-:Y:S01]  /*5790*/  FFMA.FTZ R2, R194, R2, R3 ;  /* 0x00000002c2027223 */ /* 0x001fe20000010003 */
[----:B------:R-:W-:Y:S01]  /*57a0*/  FMUL.FTZ R247, R128, R247 ;  /* 0x000000f780f77220 */ /* 0x000fe20000410000 */
[----:B------:R-:W-:Y:S01]  /*57b0*/  FFMA.FTZ R196, R126, R189, R185 ;  /* 0x000000bd7ec47223 */ /* 0x000fe200000100b9 */
[----:B------:R-:W-:Y:S01]  /*57c0*/  FMUL.FTZ R189, R0, R249 ;  /* 0x000000f900bd7220 */ /* 0x000fe20000410000 */
[----:B------:R-:W-:Y:S01]  /*57d0*/  @P0 FMUL.FTZ R194, R194, R245 ;  /* 0x000000f5c2c20220 */ /* 0x000fe20000410000 */
[----:B------:R-:W-:Y:S01]  /*57e0*/  FSEL R3, R3, R2, !P0 ;  /* 0x0000000203037208 */ /* 0x000fe20004000000 */
[----:B------:R-:W-:Y:S01]  /*57f0*/  FFMA.FTZ R2, R128, R196, R187 ;  /* 0x000000c480027223 */ /* 0x000fe200000100bb */
[C---:B------:R-:W-:Y:S01]  /*5800*/  FMUL.FTZ R196, R130.reuse, R247 ;  /* 0x000000f782c47220 */ /* 0x040fe20000410000 */
[----:B------:R-:W-:Y:S01]  /*5810*/  ISETP.GE.AND P0, PT, R51, 0x4, PT ;  /* 0x000000043300780c */ /* 0x000fe20003f06270 */
[----:B------:R-:W-:Y:S01]  /*5820*/  SHFL.UP PT, R247, R194, 0x4, RZ ;  /* 0x04800000c2f77989 */ /* 0x000fe200000e00ff */
[----:B------:R-:W-:-:S03]  /*5830*/  FFMA.FTZ R198, R130, R2, R189 ;  /* 0x0000000282c67223 */ /* 0x000fc600000100bd */
[----:B------:R-:W0:Y:S02]  /*5840*/  SHFL.UP PT, R2, R3, 0x4, RZ ;  /* 0x0480000003027989 */ /* 0x000e2400000e00ff */
[----:B------:R-:W-:Y:S02]  /*5850*/  MOV R245, R198 ;  /* 0x000000c600f57202 */ /* 0x000fe40000000f00 */
[----:B------:R-:W1:Y:S04]  /*5860*/  SHFL.DOWN PT, R249, R196, 0x1, 0x1f ;  /* 0x08201f00c4f97f89 */ /* 0x000e6800000e0000 */
[----:B------:R-:W2:Y:S01]  /*5870*/  SHFL.DOWN PT, R202, R198, 0x1, 0x1f ;  /* 0x08201f00c6ca7f89 */ /* 0x000ea200000e0000 */
[C---:B0-----:R-:W-:Y:S01]  /*5880*/  FFMA.FTZ R2, R194.reuse, R2, R3 ;  /* 0x00000002c2027223 */ /* 0x041fe20000010003 */
[----:B------:R-:W-:Y:S01]  /*5890*/  @P0 FMUL.FTZ R194, R194, R247 ;  /* 0x000000f7c2c20220 */ /* 0x000fe20000410000 */
[----:B-1----:R-:W-:-:S03]  /*58a0*/  @P3 FMUL.FTZ R200, R249, R196 ;  /* 0x000000c4f9c83220 */ /* 0x002fc60000410000 */
[----:B------:R-:W-:Y:S01]  /*58b0*/  FSEL R3, R3, R2, !P0 ;  /* 0x0000000203037208 */ /* 0x000fe20004000000 */
[----:B------:R-:W-:Y:S01]  /*58c0*/  SHFL.UP PT, R247, R194, 0x8, RZ ;  /* 0x05000000c2f77989 */ /* 0x000fe200000e00ff */
[----:B------:R-:W-:Y:S01]  /*58d0*/  ISETP.GE.AND P0, PT, R51, 0x8, PT ;  /* 0x000000083300780c */ /* 0x000fe20003f06270 */
[----:B--2---:R-:W-:Y:S01]  /*58e0*/  @P3 FFMA.FTZ R245, R196, R202, R245 ;  /* 0x000000cac4f53223 */ /* 0x004fe200000100f5 */
[----:B------:R-:W-:Y:S01]  /*58f0*/  @P3 MOV R196, R200 ;  /* 0x000000c800c43202 */ /* 0x000fe20000000f00 */
[----:B------:R-:W0:Y:S01]  /*5900*/  SHFL.UP PT, R2, R3, 0x8, RZ ;  /* 0x0500000003027989 */ /* 0x000e2200000e00ff */
[----:B------:R-:W-:-:S03]  /*5910*/  ISETP.GT.U32.AND P3, PT, R182, 0x1d, PT ;  /* 0x0000001db600780c */ /* 0x000fc60003f64070 */
[----:B------:R-:W1:Y:S04]  /*5920*/  SHFL.DOWN PT, R249, R196, 0x2, 0x1f ;  /* 0x08401f00c4f97f89 */ /* 0x000e6800000e0000 */
[----:B------:R-:W2:Y:S01]  /*5930*/  SHFL.DOWN PT, R200, R245, 0x2, 0x1f ;  /* 0x08401f00f5c87f89 */ /* 0x000ea200000e0000 */
[C---:B0-----:R-:W-:Y:S01]  /*5940*/  FFMA.FTZ R2, R194.reuse, R2, R3 ;  /* 0x00000002c2027223 */ /* 0x041fe20000010003 */
[----:B------:R-:W-:-:S04]  /*5950*/  @P0 FMUL.FTZ R194, R194, R247 ;  /* 0x000000f7c2c20220 */ /* 0x000fc80000410000 */
[C---:B-1----:R-:W-:Y:S01]  /*5960*/  @!P3 FMUL.FTZ R198, R196.reuse, R249 ;  /* 0x000000f9c4c6b220 */ /* 0x042fe20000410000 */
[----:B------:R-:W-:Y:S02]  /*5970*/  FSEL R249, R3, R2, !P0 ;  /* 0x0000000203f97208 */ /* 0x000fe40004000000 */
        /* <DEDUP_REMOVED lines=10> */
[----:B------:R-:W-:Y:S01]  /*5a20*/  MOV R3, RZ ;  /* 0x000000ff00037202 */ /* 0x000fe20000000f00 */
[----:B-1----:R-:W-:-:S04]  /*5a30*/  @!P3 FMUL.FTZ R200, R196, R247 ;  /* 0x000000f7c4c8b220 */ /* 0x002fc80000410000 */
[----:B------:R-:W-:Y:S01]  /*5a40*/  SHFL.UP PT, R194, R194, 0x1, RZ ;  /* 0x04200000c2c27989 */ /* 0x000fe200000e00ff */
[----:B--2---:R-:W-:Y:S01]  /*5a50*/  @!P3 FFMA.FTZ R245, R196, R198, R245 ;  /* 0x000000c6c4f5b223 */ /* 0x004fe200000100f5 */
[----:B------:R-:W-:Y:S01]  /*5a60*/  FSEL R198, R249, R2, !P0 ;  /* 0x00000002f9c67208 */ /* 0x000fe20004000000 */
[----:B------:R-:W-:Y:S01]  /*5a70*/  HFMA2 R2, -RZ, RZ, 1.875, 0 ;  /* 0x3f800000ff027431 */ /* 0x000fe200000001ff */
[----:B------:R-:W-:Y:S02]  /*5a80*/  @!P3 MOV R196, R200 ;  /* 0x000000c800c4b202 */ /* 0x000fe40000000f00 */
[----:B------:R-:W0:Y:S01]  /*5a90*/  SHFL.DOWN PT, R202, R245, 0x8, 0x1f ;  /* 0x09001f00f5ca7f89 */ /* 0x000e2200000e0000 */
[----:B------:R-:W-:Y:S02]  /*5aa0*/  PLOP3.LUT P0, PT, PT, PT, UP0, 0x80, 0x8 ;  /* 0x000000000008781c */ /* 0x000fe40003f0f008 */
[----:B------:R-:W-:Y:S01]  /*5ab0*/  ISETP.GT.U32.AND P3, PT, R182, 0x17, PT ;  /* 0x00000017b600780c */ /* 0x000fe20003f64070 */
[----:B------:R-:W-:Y:S01]  /*5ac0*/  SHFL.UP PT, R247, R198, 0x1, RZ ;  /* 0x04200000c6f77989 */ /* 0x000fe200000e00ff */
[----:B------:R-:W-:-:S03]  /*5ad0*/  ISETP.NE.OR P0, PT, R84, RZ, P0 ;  /* 0x000000ff5400720c */ /* 0x000fc60000705670 */
[----:B------:R-:W-:Y:S10]  /*5ae0*/  SHFL.DOWN PT, R249, R196, 0x8, 0x1f ;  /* 0x09001f00c4f97f89 */ /* 0x000ff400000e0000 */
[----:B------:R-:W-:-:S05]  /*5af0*/  @!P0 LEA R200, R183, UR32, 0x3 ;  /* 0x00000020b7c88c11 */ /* 0x000fca000f8e18ff */
[----:B------:R-:W-:Y:S01]  /*5b00*/  @!P0 LDS.64 R2, [R200+0x1b48] ;  /* 0x001b4800c8028984 */ /* 0x000fe20000000a00 */
[----:B0-----:R-:W-:Y:S01]  /*5b10*/  @!P3 FFMA.FTZ R245, R196, R202, R245 ;  /* 0x000000cac4f5b223 */ /* 0x001fe200000100f5 */
[----:B------:R-:W-:Y:S02]  /*5b20*/  ISETP.GT.U32.AND P0, PT, R182, 0xf, PT ;  /* 0x0000000fb600780c */ /* 0x000fe40003f04070 */
[----:B----4-:R-:W0:Y:S02]  /*5b30*/  SHFL.IDX PT, R146, R146, RZ, 0x1f ;  /* 0x00001fff92927589 */ /* 0x010e2400000e0000 */
[----:B0-----:R-:W-:Y:S01]  /*5b40*/  @P2 FFMA.FTZ R146, R194, R146, R247 ;  /* 0x00000092c2922223 */ /* 0x001fe200000100f7 */
[----:B------:R-:W-:Y:S01]  /*5b50*/  @!P3 FMUL.FTZ R194, R196, R249 ;  /* 0x000000f9c4c2b220 */ /* 0x000fe20000410000 */
[----:B------:R-:W-:Y:S02]  /*5b60*/  ISETP.NE.AND P2, PT, R84, 0x1f, PT ;  /* 0x0000001f5400780c */ /* 0x000fe40003f45270 */
[----:B------:R-:W-:-:S02]  /*5b70*/  FFMA.FTZ R146, R13, R146, R190 ;  /* 0x000000920d927223 */ /* 0x000fc400000100be */
[----:B------:R-:W-:Y:S01]  /*5b80*/  @!P3 MOV R196, R194 ;  /* 0x000000c200c4b202 */ /* 0x000fe20000000f00 */
[----:B------:R-:W0:Y:S01]  /*5b90*/  SHFL.DOWN PT, R190, R245, 0x10, 0x1f ;  /* 0x0a001f00f5be7f89 */ /* 0x000e2200000e0000 */
[-C--:B------:R-:W-:Y:S01]  /*5ba0*/  FMUL.FTZ R13, R184, R146.reuse ;  /* 0x00000092b80d7220 */ /* 0x080fe20000410000 */
[----:B------:R-:W-:Y:S02]  /*5bb0*/  FFMA.FTZ R199, R130, R146, R199 ;  /* 0x0000009282c77223 */ /* 0x000fe400000100c7 */
[----:B------:R-:W1:Y:S01]  /*5bc0*/  SHFL.DOWN PT, R247, R196, 0x10, 0x1f ;  /* 0x0a001f00c4f77f89 */ /* 0x000e6200000e0000 */
[----:B------:R-:W-:Y:S01]  /*5bd0*/  FFMA.FTZ R184, R0, R13, RZ ;  /* 0x0000000d00b87223 */ /* 0x000fe200000100ff */
[-C--:B------:R-:W-:Y:S01]  /*5be0*/  FMUL.FTZ R13, R154, R199.reuse ;  /* 0x000000c79a0d7220 */ /* 0x080fe20000410000 */
[----:B------:R-:W-:-:S03]  /*5bf0*/  FFMA.FTZ R154, R128, R199, R207 ;  /* 0x000000c7809a7223 */ /* 0x000fc600000100cf */
[----:B------:R-:W-:Y:S01]  /*5c00*/  FFMA.FTZ R13, R121, R13, R184 ;  /* 0x0000000d790d7223 */ /* 0x000fe200000100b8 */
[-C--:B------:R-:W-:Y:S01]  /*5c10*/  FMUL.FTZ R184, R156, R154.reuse ;  /* 0x0000009a9cb87220 */ /* 0x080fe20000410000 */
[----:B------:R-:W-:-:S03]  /*5c20*/  FFMA.FTZ R156, R126, R154, R205 ;  /* 0x0000009a7e9c7223 */ /* 0x000fc600000100cd */
[----:B------:R-:W-:Y:S01]  /*5c30*/  FFMA.FTZ R184, R120, R184, R13 ;  /* 0x000000b878b87223 */ /* 0x000fe2000001000d */
[-C--:B------:R-:W-:Y:S01]  /*5c40*/  FMUL.FTZ R13, R158, R156.reuse ;  /* 0x0000009c9e0d7220 */ /* 0x080fe20000410000 */
[----:B------:R-:W-:-:S03]  /*5c50*/  FFMA.FTZ R158, R17, R156, R188 ;  /* 0x0000009c119e7223 */ /* 0x000fc600000100bc */
[----:B------:R-:W-:Y:S01]  /*5c60*/  FFMA.FTZ R13, R119, R13, R184 ;  /* 0x0000000d770d7223 */ /* 0x000fe200000100b8 */
[-C--:B------:R-:W-:Y:S01]  /*5c70*/  FMUL.FTZ R180, R180, R158.reuse ;  /* 0x0000009eb4b47220 */ /* 0x080fe20000410000 */
[----:B------:R-:W-:Y:S01]  /*5c80*/  FFMA.FTZ R205, R132, R158, R209 ;  /* 0x0000009e84cd7223 */ /* 0x000fe200000100d1 */
[----:B0-----:R-:W-:Y:S02]  /*5c90*/  @!P0 FFMA.FTZ R245, R196, R190, R245 ;  /* 0x000000bec4f58223 */ /* 0x001fe400000100f5 */
[----:B------:R-:W-:Y:S01]  /*5ca0*/  FFMA.FTZ R180, R118, R180, R13 ;  /* 0x000000b476b47223 */ /* 0x000fe2000001000d */
[-C--:B------:R-:W-:Y:S01]  /*5cb0*/  FMUL.FTZ R184, R160, R205.reuse ;  /* 0x000000cda0b87220 */ /* 0x080fe20000410000 */
[----:B------:R-:W-:Y:S01]  /*5cc0*/  FFMA.FTZ R160, R144, R205, R225 ;  /* 0x000000cd90a07223 */ /* 0x000fe200000100e1 */
[----:B-1----:R-:W-:Y:S01]  /*5cd0*/  @!P0 FMUL.FTZ R13, R196, R247 ;  /* 0x000000f7c40d8220 */ /* 0x002fe20000410000 */
[----:B------:R-:W-:Y:S01]  /*5ce0*/  SHFL.IDX PT, R225, R245, RZ, 0x1f ;  /* 0x00001ffff5e17589 */ /* 0x000fe200000e0000 */
[----:B------:R-:W-:Y:S01]  /*5cf0*/  FFMA.FTZ R207, R117, R184, R180 ;  /* 0x000000b875cf7223 */ /* 0x000fe200000100b4 */
[----:B------:R-:W-:-:S02]  /*5d00*/  FMUL.FTZ R178, R178, R160 ;  /* 0x000000a0b2b27220 */ /* 0x000fc40000410000 */
[----:B------:R-:W-:Y:S01]  /*5d10*/  @!P0 MOV R196, R13 ;  /* 0x0000000d00c48202 */ /* 0x000fe20000000f00 */
[----:B------:R-:W-:Y:S01]  /*5d20*/  SHFL.IDX PT, R247, R3, RZ, 0x1f ;  /* 0x00001fff03f77589 */ /* 0x000fe200000e0000 */
[----:B------:R-:W-:Y:S01]  /*5d30*/  FFMA.FTZ R184, R116, R178, R207 ;  /* 0x000000b274b87223 */ /* 0x000fe200000100cf */
[-C--:B------:R-:W-:Y:S01]  /*5d40*/  FFMA.FTZ R207, R138, R160.reuse, R229 ;  /* 0x000000a08acf7223 */ /* 0x080fe200000100e5 */
[----:B------:R-:W-:Y:S01]  /*5d50*/  ISETP.NE.AND P0, PT, R84, RZ, PT ;  /* 0x000000ff5400720c */ /* 0x000fe20003f05270 */
[----:B------:R-:W-:Y:S02]  /*5d60*/  SHFL.DOWN PT, R229, R245, 0x1, 0x1f ;  /* 0x08201f00f5e57f89 */ /* 0x000fe400000e0000 */
[-C--:B------:R-:W-:Y:S01]  /*5d70*/  FMUL.FTZ R13, R162, R207.reuse ;  /* 0x000000cfa20d7220 */ /* 0x080fe20000410000 */
[----:B------:R-:W-:Y:S01]  /*5d80*/  FFMA.FTZ R162, R136, R207, R231 ;  /* 0x000000cf88a27223 */ /* 0x000fe200000100e7 */
[----:B------:R-:W0:Y:S01]  /*5d90*/  SHFL.DOWN PT, R180, R196, 0x1, 0x1f ;  /* 0x08201f00c4b47f89 */ /* 0x000e2200000e0000 */
[----:B------:R-:W-:Y:S01]  /*5da0*/  FMUL.FTZ R231, R201, R160 ;  /* 0x000000a0c9e77220 */ /* 0x000fe20000410000 */
[----:B------:R-:W-:Y:S01]  /*5db0*/  FFMA.FTZ R13, R115, R13, R184 ;  /* 0x0000000d730d7223 */ /* 0x000fe200000100b8 */
[-C--:B------:R-:W-:Y:S01]  /*5dc0*/  FFMA.FTZ R209, R152, R162.reuse, R233 ;  /* 0x000000a298d17223 */ /* 0x080fe200000100e9 */
[----:B------:R-:W1:Y:S01]  /*5dd0*/  SHFL.IDX PT, R178, R196, RZ, 0x1f ;  /* 0x00001fffc4b27589 */ /* 0x000e6200000e0000 */
[----:B------:R-:W-:Y:S01]  /*5de0*/  FMUL.FTZ R12, R12, R162 ;  /* 0x000000a20c0c7220 */ /* 0x000fe20000410000 */
[----:B------:R-:W-:Y:S01]  /*5df0*/  FMUL.FTZ R231, R116, R231 ;  /* 0x000000e774e77220 */ /* 0x000fe20000410000 */
[-C--:B------:R-:W-:Y:S01]  /*5e00*/  FMUL.FTZ R188, R164, R209.reuse ;  /* 0x000000d1a4bc7220 */ /* 0x080fe20000410000 */
[----:B------:R-:W-:Y:S01]  /*5e10*/  FFMA.FTZ R164, R150, R209, R227 ;  /* 0x000000d196a47223 */ /* 0x000fe200000100e3 */
[----:B------:R-:W-:Y:S01]  /*5e20*/  FFMA.FTZ R184, R114, R12, R13 ;  /* 0x0000000c72b87223 */ /* 0x000fe2000001000d */
[----:B------:R-:W-:Y:S01]  /*5e30*/  MOV R12, R84 ;  /* 0x00000054000c7202 */ /* 0x000fe20000000f00 */
[----:B------:R-:W-:-:S02]  /*5e40*/  HFMA2 R13, -RZ, RZ, 0, 0 ;  /* 0x00000000ff0d7431 */ /* 0x000fc400000001ff */
[----:B------:R-:W-:Y:S01]  /*5e50*/  FMUL.FTZ R172, R172, R164 ;  /* 0x000000a4acac7220 */ /* 0x000fe20000410000 */
[----:B------:R-:W-:Y:S01]  /*5e60*/  FFMA.FTZ R227, R113, R188, R184 ;  /* 0x000000bc71e37223 */ /* 0x000fe200000100b8 */
[----:B------:R-:W-:Y:S01]  /*5e70*/  FFMA.FTZ R211, R148, R164, R211 ;  /* 0x000000a494d37223 */ /* 0x000fe200000100d3 */
[----:B------:R-:W-:Y:S01]  /*5e80*/  @!P0 LEA R184, R183, UR32, 0x3 ;  /* 0x00000020b7b88c11 */ /* 0x000fe2000f8e18ff */
[----:B------:R-:W-:-:S04]  /*5e90*/  IMAD.WIDE.U32 R12, R10, UR27, R12 ;  /* 0x0000001b0a0c7c25 */ /* 0x000fc8000f8e000c */
[----:B------:R-:W-:Y:S01]  /*5ea0*/  FFMA.FTZ R227, R112, R172, R227 ;  /* 0x000000ac70e37223 */ /* 0x000fe200000100e3 */
[-C--:B------:R-:W-:Y:S01]  /*5eb0*/  FFMA.FTZ R172, R166, R211.reuse, R223 ;  /* 0x000000d3a6ac7223 */ /* 0x080fe200000100df */
[C---:B------:R-:W-:Y:S01]  /*5ec0*/  FMUL.FTZ R223, R201.reuse, R146 ;  /* 0x00000092c9df7220 */ /* 0x040fe20000410000 */
[----:B------:R-:W-:Y:S01]  /*5ed0*/  FMUL.FTZ R233, R201, R211 ;  /* 0x000000d3c9e97220 */ /* 0x000fe20000410000 */
[----:B------:R-:W-:Y:S02]  /*5ee0*/  IMAD R13, R11, UR27, R13 ;  /* 0x0000001b0b0d7c24 */ /* 0x000fe4000f8e020d */
[-C--:B------:R-:W-:Y:S01]  /*5ef0*/  FFMA.FTZ R217, R168, R172.reuse, R217 ;  /* 0x000000aca8d97223 */ /* 0x080fe200000100d9 */
[----:B------:R-:W-:Y:S01]  /*5f00*/  FMUL.FTZ R142, R142, R172 ;  /* 0x000000ac8e8e7220 */ /* 0x000fe20000410000 */
[----:B0-----:R-:W-:Y:S01]  /*5f10*/  @P2 FFMA.FTZ R247, R180, R247, R229 ;  /* 0x000000f7b4f72223 */ /* 0x001fe200000100e5 */
[----:B------:R-:W-:Y:S01]  /*5f20*/  FMUL.FTZ R180, R170, R211 ;  /* 0x000000d3aab47220 */ /* 0x000fe20000410000 */
[----:B------:R-:W-:Y:S01]  /*5f30*/  FFMA.FTZ R170, R174, R217, R221 ;  /* 0x000000d9aeaa7223 */ /* 0x000fe200000100dd */
[----:B------:R-:W-:Y:S01]  /*5f40*/  FMUL.FTZ R233, R110, R233 ;  /* 0x000000e96ee97220 */ /* 0x000fe20000410000 */
[----:B------:R-:W-:Y:S01]  /*5f50*/  FFMA.FTZ R215, R247, R215, R192 ;  /* 0x000000d7f7d77223 */ /* 0x000fe200000100c0 */
[C---:B-1----:R-:W-:Y:S01]  /*5f60*/  FFMA.FTZ R3, R178.reuse, R3, R225 ;  /* 0x00000003b2037223 */ /* 0x042fe200000100e1 */
[----:B------:R-:W-:Y:S01]  /*5f70*/  FMUL.FTZ R2, R178, R2 ;  /* 0x00000002b2027220 */ /* 0x000fe20000410000 */
[----:B------:R-:W-:Y:S01]  /*5f80*/  FMUL.FTZ R178, R0, R223 ;  /* 0x000000df00b27220 */ /* 0x000fe20000410000 */
[----:B------:R-:W-:Y:S01]  /*5f90*/  FFMA.FTZ R243, R176, R215, R243 ;  /* 0x000000d7b0f37223 */ /* 0x000fe200000100f3 */
[C---:B------:R-:W-:Y:S01]  /*5fa0*/  FMUL.FTZ R225, R201.reuse, R154 ;  /* 0x0000009ac9e17220 */ /* 0x040fe20000410000 */
[----:B------:R-:W-:Y:S01]  /*5fb0*/  FFMA.FTZ R221, R110, R180, R227 ;  /* 0x000000b46edd7223 */ /* 0x000fe200000100e3 */
[----:B------:R0:W-:Y:S01]  /*5fc0*/  @!P0 STS.64 [R184+0x1b48], R2 ;  /* 0x001b4802b8008388 */ /* 0x0001e20000000a00 */
[----:B------:R-:W-:Y:S01]  /*5fd0*/  FFMA.FTZ R241, R174, R243, R241 ;  /* 0x000000f3aef17223 */ /* 0x000fe200000100f1 */
[----:B------:R-:W-:Y:S01]  /*5fe0*/  FMUL.FTZ R174, R201, R199 ;  /* 0x000000c7c9ae7220 */ /* 0x000fe20000410000 */
[----:B------:R-:W-:Y:S01]  /*5ff0*/  FMUL.FTZ R225, R120, R225 ;  /* 0x000000e178e17220 */ /* 0x000fe20000410000 */
[----:B------:R-:W-:Y:S01]  /*6000*/  STS [R81+0x850], R178 ;  /* 0x000850b251007388 */ /* 0x000fe20000000800 */
[----:B------:R-:W-:Y:S01]  /*6010*/  FFMA.FTZ R239, R168, R241, R239 ;  /* 0x000000f1a8ef7223 */ /* 0x000fe200000100ef */
[----:B------:R-:W-:Y:S01]  /*6020*/  FMUL.FTZ R223, R121, R174 ;  /* 0x000000ae79df7220 */ /* 0x000fe20000410000 */
[----:B------:R-:W-:Y:S01]  /*6030*/  FMUL.FTZ R168, R201, R156 ;  /* 0x0000009cc9a87220 */ /* 0x000fe20000410000 */
[----:B------:R-:W-:Y:S01]  /*6040*/  FFMA.FTZ R219, R176, R170, R219 ;  /* 0x000000aab0db7223 */ /* 0x000fe200000100db */
[----:B------:R1:W-:Y:S01]  /*6050*/  STS [R80+0x8], R225 ;  /* 0x000008e150007388 */ /* 0x0003e20000000800 */
[----:B------:R-:W-:Y:S01]  /*6060*/  FFMA.FTZ R237, R166, R239, R237 ;  /* 0x000000efa6ed7223 */ /* 0x000fe200000100ed */
[----:B------:R-:W-:Y:S01]  /*6070*/  FMUL.FTZ R227, R119, R168 ;  /* 0x000000a877e37220 */ /* 0x000fe20000410000 */
[C---:B0-----:R-:W-:Y:S01]  /*6080*/  FMUL.FTZ R2, R201.reuse, R205 ;  /* 0x000000cdc9027220 */ /* 0x041fe20000410000 */
[----:B------:R0:W-:Y:S01]  /*6090*/  STS [R80+0x4], R223 ;  /* 0x000004df50007388 */ /* 0x0001e20000000800 */
[----:B------:R-:W-:Y:S01]  /*60a0*/  FMUL.FTZ R3, R201, R158 ;  /* 0x0000009ec9037220 */ /* 0x000fe20000410000 */
[----:B------:R-:W-:Y:S01]  /*60b0*/  FFMA.FTZ R235, R148, R237, R235 ;  /* 0x000000ed94eb7223 */ /* 0x000fe200000100eb */
[----:B------:R-:W-:Y:S01]  /*60c0*/  FMUL.FTZ R229, R117, R2 ;  /* 0x0000000275e57220 */ /* 0x000fe20000410000 */
[C---:B------:R-:W-:Y:S01]  /*60d0*/  FMUL.FTZ R2, R201.reuse, R207 ;  /* 0x000000cfc9027220 */ /* 0x040fe20000410000 */
[----:B------:R-:W-:Y:S01]  /*60e0*/  FMUL.FTZ R3, R118, R3 ;  /* 0x0000000376037220 */ /* 0x000fe20000410000 */
[----:B------:R2:W-:Y:S01]  /*60f0*/  STS [R80+0xc], R227 ;  /* 0x00000ce350007388 */ /* 0x0005e20000000800 */
[----:B-1----:R-:W-:Y:S01]  /*6100*/  FMUL.FTZ R225, R201, R162 ;  /* 0x000000a2c9e17220 */ /* 0x002fe20000410000 */
[----:B------:R-:W-:Y:S01]  /*6110*/  FFMA.FTZ R213, R150, R235, R213 ;  /* 0x000000eb96d57223 */ /* 0x000fe200000100d5 */
[----:B------:R-:W-:-:S04]  /*6120*/  IMAD.WIDE.U32 R12, R87, UR36, R12 ;  /* 0x00000024570c7c25 */ /* 0x000fc8000f8e000c */
[----:B0-----:R-:W-:Y:S01]  /*6130*/  FMUL.FTZ R223, R115, R2 ;  /* 0x0000000273df7220 */ /* 0x001fe20000410000 */
[----:B------:R0:W-:Y:S01]  /*6140*/  STS [R80+0x14], R229 ;  /* 0x000014e550007388 */ /* 0x0001e20000000800 */
[C---:B------:R-:W-:Y:S01]  /*6150*/  FMUL.FTZ R2, R201.reuse, R209 ;  /* 0x000000d1c9027220 */ /* 0x040fe20000410000 */
[----:B------:R-:W-:Y:S01]  /*6160*/  FMUL.FTZ R225, R114, R225 ;  /* 0x000000e172e17220 */ /* 0x000fe20000410000 */
[----:B------:R-:W-:Y:S01]  /*6170*/  FFMA.FTZ R203, R152, R213, R203 ;  /* 0x000000d598cb7223 */ /* 0x000fe200000100cb */
[----:B------:R1:W-:Y:S01]  /*6180*/  STS [R80+0x18], R231 ;  /* 0x000018e750007388 */ /* 0x0003e20000000800 */
[C---:B--2---:R-:W-:Y:S01]  /*6190*/  FMUL.FTZ R227, R201.reuse, R164 ;  /* 0x000000a4c9e37220 */ /* 0x044fe20000410000 */
[----:B------:R-:W-:Y:S01]  /*61a0*/  FFMA.FTZ R221, R108, R142, R221 ;  /* 0x0000008e6cdd7223 */ /* 0x000fe200000100dd */
[----:B------:R-:W-:Y:S01]  /*61b0*/  FFMA.FTZ R193, R136, R203, R193 ;  /* 0x000000cb88c17223 */ /* 0x000fe200000100c1 */
[----:B------:R2:W-:Y:S01]  /*61c0*/  STS [R80+0x1c], R223 ;  /* 0x00001cdf50007388 */ /* 0x0005e20000000800 */
[----:B------:R-:W-:Y:S01]  /*61d0*/  FMUL.FTZ R227, R112, R227 ;  /* 0x000000e370e37220 */ /* 0x000fe20000410000 */
[C---:B0-----:R-:W-:Y:S01]  /*61e0*/  FMUL.FTZ R229, R201.reuse, R172 ;  /* 0x000000acc9e57220 */ /* 0x041fe20000410000 */
[----:B------:R-:W-:Y:S01]  /*61f0*/  FFMA.FTZ R195, R138, R193, R195 ;  /* 0x000000c18ac37223 */ /* 0x000fe200000100c3 */
[----:B------:R0:W-:Y:S01]  /*6200*/  STS [R80+0x10], R3 ;  /* 0x0000100350007388 */ /* 0x0001e20000000800 */
[----:B------:R-:W-:Y:S01]  /*6210*/  FMUL.FTZ R140, R140, R217 ;  /* 0x000000d98c8c7220 */ /* 0x000fe20000410000 */
[C---:B-1----:R-:W-:Y:S01]  /*6220*/  FMUL.FTZ R231, R201.reuse, R170 ;  /* 0x000000aac9e77220 */ /* 0x042fe20000410000 */
[----:B------:R-:W-:Y:S01]  /*6230*/  FMUL.FTZ R229, R108, R229 ;  /* 0x000000e56ce57220 */ /* 0x000fe20000410000 */
[----:B------:R-:W-:Y:S01]  /*6240*/  STS [R80+0x20], R225 ;  /* 0x000020e150007388 */ /* 0x000fe20000000800 */
[----:B------:R-:W-:Y:S01]  /*6250*/  FFMA.FTZ R197, R144, R195, R197 ;  /* 0x000000c390c57223 */ /* 0x000fe200000100c5 */
[C---:B--2---:R-:W-:Y:S01]  /*6260*/  FMUL.FTZ R223, R201.reuse, R217 ;  /* 0x000000d9c9df7220 */ /* 0x044fe20000410000 */
[----:B------:R-:W-:Y:S01]  /*6270*/  FMUL.FTZ R201, R201, R219 ;  /* 0x000000dbc9c97220 */ /* 0x000fe20000410000 */
[----:B------:R-:W-:Y:S01]  /*6280*/  FMUL.FTZ R231, R104, R231 ;  /* 0x000000e768e77220 */ /* 0x000fe20000410000 */
[----:B------:R-:W-:Y:S01]  /*6290*/  STS [R80+0x28], R227 ;  /* 0x000028e350007388 */ /* 0x000fe20000000800 */
[----:B0-----:R-:W-:Y:S01]  /*62a0*/  FMUL.FTZ R3, R113, R2 ;  /* 0x0000000271037220 */ /* 0x001fe20000410000 */
[----:B------:R-:W-:Y:S01]  /*62b0*/  FMUL.FTZ R223, R106, R223 ;  /* 0x000000df6adf7220 */ /* 0x000fe20000410000 */
[----:B------:R-:W-:Y:S01]  /*62c0*/  FMUL.FTZ R201, R102, R201 ;  /* 0x000000c966c97220 */ /* 0x000fe20000410000 */
[----:B------:R-:W-:Y:S01]  /*62d0*/  STS [R80+0x2c], R233 ;  /* 0x00002ce950007388 */ /* 0x000fe20000000800 */
[----:B------:R-:W-:Y:S01]  /*62e0*/  SHF.R.S32.HI R2, RZ, 0x1f, R87 ;  /* 0x0000001fff027819 */ /* 0x000fe20000011457 */
[----:B------:R-:W-:Y:S01]  /*62f0*/  FFMA.FTZ R191, R132, R197, R191 ;  /* 0x000000c584bf7223 */ /* 0x000fe200000100bf */
[----:B------:R-:W-:Y:S01]  /*6300*/  FFMA.FTZ R221, R106, R140, R221 ;  /* 0x0000008c6add7223 */ /* 0x000fe200000100dd */
[----:B------:R0:W-:Y:S01]  /*6310*/  STS [R80+0x24], R3 ;  /* 0x0000240350007388 */ /* 0x0001e20000000800 */
[----:B------:R-:W-:Y:S01]  /*6320*/  FMUL.FTZ R15, R15, R170 ;  /* 0x000000aa0f0f7220 */ /* 0x000fe20000410000 */
[----:B------:R-:W-:-:S02]  /*6330*/  IMAD R2, R2, UR36, RZ ;  /* 0x0000002402027c24 */ /* 0x000fc4000f8e02ff */
[----:B------:R-:W-:Y:S01]  /*6340*/  FFMA.FTZ R17, R17, R191, R134 ;  /* 0x000000bf11117223 */ /* 0x000fe20000010086 */
[----:B------:R1:W-:Y:S01]  /*6350*/  STS [R80+0x30], R229 ;  /* 0x000030e550007388 */ /* 0x0003e20000000800 */
[----:B------:R-:W-:Y:S01]  /*6360*/  FFMA.FTZ R15, R104, R15, R221 ;  /* 0x0000000f680f7223 */ /* 0x000fe200000100dd */
[----:B------:R-:W-:Y:S01]  /*6370*/  FMUL.FTZ R14, R14, R219 ;  /* 0x000000db0e0e7220 */ /* 0x000fe20000410000 */
[----:B------:R-:W-:Y:S01]  /*6380*/  FFMA.FTZ R185, R126, R17, R185 ;  /* 0x000000117eb97223 */ /* 0x000fe200000100b9 */
[----:B------:R1:W-:Y:S01]  /*6390*/  STS [R80+0x34], R223 ;  /* 0x000034df50007388 */ /* 0x0003e20000000800 */
[----:B0-----:R-:W-:Y:S01]  /*63a0*/  IMAD R3, R87, UR37, R2 ;  /* 0x0000002557037c24 */ /* 0x001fe2000f8e0202 */
[----:B------:R-:W-:Y:S02]  /*63b0*/  IADD3 R2, P2, PT, R12, UR22, RZ ;  /* 0x000000160c027c10 */ /* 0x000fe4000ff5e0ff */
[----:B------:R1:W-:Y:S01]  /*63c0*/  STS [R80+0x38], R231 ;  /* 0x000038e750007388 */ /* 0x0003e20000000800 */
[----:B------:R-:W-:Y:S01]  /*63d0*/  FFMA.FTZ R187, R128, R185, R187 ;  /* 0x000000b980bb7223 */ /* 0x000fe200000100bb */
[----:B------:R-:W-:Y:S01]  /*63e0*/  FFMA.FTZ R14, R102, R14, R15 ;  /* 0x0000000e660e7223 */ /* 0x000fe2000001000f */
[----:B------:R-:W-:Y:S01]  /*63f0*/  IADD3.X R3, PT, PT, R13, R3, RZ, P2, !PT ;  /* 0x000000030d037210 */ /* 0x000fe200017fe4ff */
[----:B------:R1:W-:Y:S01]  /*6400*/  STS [R80+0x3c], R201 ;  /* 0x00003cc950007388 */ /* 0x0003e20000000800 */
[----:B------:R-:W-:Y:S01]  /*6410*/  MOV R13, UR19 ;  /* 0x00000013000d7c02 */ /* 0x000fe20008000f00 */
[----:B------:R-:W-:Y:S01]  /*6420*/  FFMA.FTZ R189, R130, R187, R189 ;  /* 0x000000bb82bd7223 */ /* 0x000fe200000100bd */
[----:B------:R-:W-:Y:S01]  /*6430*/  BAR.SYNC.DEFER_BLOCKING 0x0 ;  /* 0x0000000000007b1d */ /* 0x000fe20000010000 */
[----:B------:R-:W-:Y:S01]  /*6440*/  IMAD.WIDE.U32 R2, R183, UR38, R2 ;  /* 0x00000026b7027c25 */ /* 0x000fe2000f8e0002 */
[----:B------:R-:W-:-:S03]  /*6450*/  IADD3 R132, PT, PT, R13, -UR22, -R84 ;  /* 0x800000160d847c10 */ /* 0x000fc6000fffe854 */
[----:B------:R-:W-:Y:S01]  /*6460*/  IMAD R3, R183, UR39, R3 ;  /* 0x00000027b7037c24 */ /* 0x000fe2000f8e0203 */
[----:B------:R-:W-:Y:S02]  /*6470*/  LEA R12, P2, R2, UR40, 0x2 ;  /* 0x00000028020c7c11 */ /* 0x000fe4000f8410ff */
[----:B------:R-:W-:Y:S02]  /*6480*/  ISETP.GE.AND P3, PT, R132, 0x21, PT ;  /* 0x000000218400780c */ /* 0x000fe40003f66270 */
[----:B------:R-:W-:Y:S02]  /*6490*/  LEA.HI.X R13, R2, UR41, R3, 0x2, P2 ;  /* 0x00000029020d7c11 */ /* 0x000fe400090f1403 */
[C---:B------:R-:W-:Y:S02]  /*64a0*/  ISETP.GE.AND P2, PT, R132.reuse, 0x1, PT ;  /* 0x000000018400780c */ /* 0x040fe40003f46270 */
[C---:B------:R-:W-:Y:S02]  /*64b0*/  ISETP.GE.AND P4, PT, R132.reuse, 0x41, PT ;  /* 0x000000418400780c */ /* 0x040fe40003f86270 */
[----:B------:R-:W-:Y:S01]  /*64c0*/  ISETP.GE.AND P5, PT, R132, 0x61, PT ;  /* 0x000000618400780c */ /* 0x000fe20003fa6270 */
[----:B------:R1:W0:Y:S08]  /*64d0*/  LDS R225, [R79+0x8d0] ;  /* 0x0008d0004fe17984 */ /* 0x0002300000000800 */
[----:B-1----:R-:W-:Y:S05]  /*64e0*/  @!P2 BRA `(.L_x_6874) ;  /* 0x000000000010a947 */ /* 0x002fea0003800000 */
[----:B------:R-:W-:-:S04]  /*64f0*/  LEA.HI R2, R84, R84, RZ, 0x1b ;  /* 0x0000005454027211 */ /* 0x000fc800078fd8ff */
[----:B------:R-:W-:-:S05]  /*6500*/  LEA R2, R2, UR32, 0x2 ;  /* 0x0000002002027c11 */ /* 0x000fca000f8e10ff */
[----:B------:R-:W1:Y:S04]  /*6510*/  LDS R3, [R2+0x850] ;  /* 0x0008500002037984 */ /* 0x000e680000000800 */
[----:B-1----:R1:W-:Y:S02]  /*6520*/  REDG.E.ADD.F32.FTZ.RN.STRONG.GPU desc[UR24][R12.64], R3 ;  /* 0x000000030c0079a6 */ /* 0x0023e4000c12f318 */
.L_x_6874:
[----:B------:R-:W-:Y:S05]  /*6530*/  BSYNC.RECONVERGENT B0 ;  /* 0x0000000000007941 */ /* 0x000fea0003800200 */
.L_x_6873:
[----:B------:R-:W-:Y:S04]  /*6540*/  BSSY.RECONVERGENT B0, `(.L_x_6875) ;  /* 0x0000003000007945 */ /* 0x000fe80003800200 */
[----:B------:R-:W-:Y:S05]  /*6550*/  @!P3 BRA `(.L_x_6876) ;  /* 0x000000000004b947 */ /* 0x000fea0003800000 */
[----:B0-----:R2:W-:Y:S02]  /*6560*/  REDG.E.ADD.F32.FTZ.RN.STRONG.GPU desc[UR24][R12.64+0x80], R225 ;  /* 0x000080e10c0079a6 */ /* 0x0015e4000c12f318 */
.L_x_6876:
[----:B------:R-:W-:Y:S05]  /*6570*/  BSYNC.RECONVERGENT B0 ;  /* 0x0000000000007941 */ /* 0x000fea0003800200 */
.L_x_6875:
[----:B-1----:R1:W3:Y:S01]  /*6580*/  LDS R3, [R78+0x950] ;  /* 0x000950004e037984 */ /* 0x0022e20000000800 */
[----:B------:R-:W-:Y:S04]  /*6590*/  BSSY.RECONVERGENT B0, `(.L_x_6877) ;  /* 0x0000003000007945 */ /* 0x000fe80003800200 */
[----:B------:R-:W-:Y:S05]  /*65a0*/  @!P4 BRA `(.L_x_6878) ;  /* 0x000000000004c947 */ /* 0x000fea0003800000 */
[----:B---3--:R4:W-:Y:S02]  /*65b0*/  REDG.E.ADD.F32.FTZ.RN.STRONG.GPU desc[UR24][R12.64+0x100], R3 ;  /* 0x000100030c0079a6 */ /* 0x0089e4000c12f318 */
.L_x_6878:
[----:B------:R-:W-:Y:S05]  /*65c0*/  BSYNC.RECONVERGENT B0 ;  /* 0x0000000000007941 */ /* 0x000fea0003800200 */
.L_x_6877:
[----:B---34-:R3:W4:Y:S01]  /*65d0*/  LDS R3, [R77+0x9d0] ;  /* 0x0009d0004d037984 */ /* 0x0187220000000800 */
[----:B------:R-:W-:Y:S04]  /*65e0*/  BSSY.RECONVERGENT B0, `(.L_x_6879) ;  /* 0x0000003000007945 */ /* 0x000fe80003800200 */
[----:B------:R-:W-:Y:S05]  /*65f0*/  @!P5 BRA `(.L_x_6880) ;  /* 0x000000000004d947 */ /* 0x000fea0003800000 */
[----:B----4-:R4:W-:Y:S02]  /*6600*/  REDG.E.ADD.F32.FTZ.RN.STRONG.GPU desc[UR24][R12.64+0x180], R3 ;  /* 0x000180030c0079a6 */ /* 0x0109e4000c12f318 */
.L_x_6880:
[----:B------:R-:W-:Y:S05]  /*6610*/  BSYNC.RECONVERGENT B0 ;  /* 0x0000000000007941 */ /* 0x000fea0003800200 */
.L_x_6879:
[----:B----4-:R4:W0:Y:S01]  /*6620*/  LDS R3, [R76+0xa50] ;  /* 0x000a50004c037984 */ /* 0x0108220000000800 */
        /* <DEDUP_REMOVED lines=8> */
.L_x_6882:
[----:B------:R-:W-:Y:S05]  /*66b0*/  BSYNC.RECONVERGENT B0 ;  /* 0x0000000000007941 */ /* 0x000fea0003800200 */
.L_x_6881:
[----:B0-----:R0:W0:Y:S01]  /*66c0*/  LDS R3, [R75+0xad0] ;  /* 0x000ad0004b037984 */ /* 0x0010220000000800 */
[----:B------:R-:W-:Y:S04]  /*66d0*/  BSSY.RECONVERGENT B0, `(.L_x_6883) ;  /* 0x0000003000007945 */ /* 0x000fe80003800200 */
[----:B------:R-:W-:Y:S05]  /*66e0*/  @!P2 BRA `(.L_x_6884) ;  /* 0x000000000004a947 */ /* 0x000fea0003800000 */
[----:B0-----:R0:W-:Y:S02]  /*66f0*/  REDG.E.ADD.F32.FTZ.RN.STRONG.GPU desc[UR24][R12.64+0x280], R3 ;  /* 0x000280030c0079a6 */ /* 0x0011e4000c12f318 */
.L_x_6884:
[----:B------:R-:W-:Y:S05]  /*6700*/  BSYNC.RECONVERGENT B0 ;  /* 0x0000000000007941 */ /* 0x000fea0003800200 */
.L_x_6883:
[----:B0-----:R0:W0:Y:S01]  /*6710*/  LDS R3, [R74+0xb50] ;  /* 0x000b50004a037984 */ /* 0x0010220000000800 */
[----:B------:R-:W-:Y:S04]  /*6720*/  BSSY.RECONVERGENT B0, `(.L_x_6885) ;  /* 0x0000003000007945 */ /* 0x000fe80003800200 */
[----:B------:R-:W-:Y:S05]  /*6730*/  @!P3 BRA `(.L_x_6886) ;  /* 0x000000000004b947 */ /* 0x000fea0003800000 */
[----:B0-----:R0:W-:Y:S02]  /*6740*/  REDG.E.ADD.F32.FTZ.RN.STRONG.GPU desc[UR24][R12.64+0x300], R3 ;  /* 0x000300030c0079a6 */ /* 0x0011e4000c12f318 */
.L_x_6886:
[----:B------:R-:W-:Y:S05]  /*6750*/  BSYNC.RECONVERGENT B0 ;  /* 0x0000000000007941 */ /* 0x000fea0003800200 */
.L_x_6885:
[----:B0-----:R0:W0:Y:S01]  /*6760*/  LDS R3, [R73+0xbd0] ;  /* 0x000bd00049037984 */ /* 0x0010220000000800 */
[----:B------:R-:W-:Y:S04]  /*6770*/  BSSY.RECONVERGENT B0, `(.L_x_6887) ;  /* 0x0000003000007945 */ /* 0x000fe80003800200 */
[----:B------:R-:W-:Y:S05]  /*6780*/  @!P4 BRA `(.L_x_6888) ;  /* 0x000000000004c947 */ /* 0x000fea0003800000 */
[----:B0-----:R0:W-:Y:S02]  /*6790*/  REDG.E.ADD.F32.FTZ.RN.STRONG.GPU desc[UR24][R12.64+0x380], R3 ;  /* 0x000380030c0079a6 */ /* 0x0011e4000c12f318 */
.L_x_6888:
[----:B------:R-:W-:Y:S05]  /*67a0*/  BSYNC.RECONVERGENT B0 ;  /* 0x0000000000007941 */ /* 0x000fea0003800200 */
.L_x_6887:
[----:B0-----:R0:W0:Y:S01]  /*67b0*/  LDS R3, [R72+0xc50] ;  /* 0x000c500048037984 */ /* 0x0010220000000800 */
[----:B------:R-:W-:Y:S01]  /*67c0*/  BSSY.RECONVERGENT B0, `(.L_x_6889) ;  /* 0x0000004000007945 */ /* 0x000fe20003800200 */
[----:B------:R-:W-:-:S03]  /*67d0*/  IADD3 R15, PT, PT, R84, 0x140, RZ ;  /* 0x00000140540f7810 */ /* 0x000fc60007ffe0ff */
[----:B------:R-:W-:Y:S05]  /*67e0*/  @!P5 BRA `(.L_x_6890) ;  /* 0x000000000004d947 */ /* 0x000fea0003800000 */
[----:B0-----:R0:W-:Y:S02]  /*67f0*/  REDG.E.ADD.F32.FTZ.RN.STRONG.GPU desc[UR24][R12.64+0x400], R3 ;  /* 0x000400030c0079a6 */ /* 0x0011e4000c12f318 */
.L_x_6890:
[----:B------:R-:W-:Y:S05]  /*6800*/  BSYNC.RECONVERGENT B0 ;  /* 0x0000000000007941 */ /* 0x000fea0003800200 */
.L_x_6889:
[-C--:B0-----:R-:W-:Y:S01]  /*6810*/  FFMA.FTZ R3, R33, -R100.reuse, R146 ;  /* 0x8000006421037223 */ /* 0x081fe20000010092 */
[----:B------:R-:W-:Y:S01]  /*6820*/  FMUL.FTZ R2, R189, R100 ;  /* 0x00000064bd027220 */ /* 0x000fe20000410000 */
[-C--:B------:R-:W-:Y:S01]  /*6830*/  FFMA.FTZ R199, R32, -R111.reuse, R199 ;  /* 0x8000006f20c77223 */ /* 0x080fe200000100c7 */
[----:B------:R-:W-:Y:S01]  /*6840*/  FMUL.FTZ R126, R187, R111 ;  /* 0x0000006fbb7e7220 */ /* 0x000fe20000410000 */
[----:B------:R-:W-:Y:S01]  /*6850*/  ISETP.GE.AND P2, PT, R132, 0x121, PT ;  /* 0x000001218400780c */ /* 0x000fe20003f46270 */
[----:B------:R-:W-:Y:S01]  /*6860*/  FFMA.FTZ R201, R2, R3, RZ ;  /* 0x0000000302c97223 */ /* 0x000fe200000100ff */
[----:B------:R-:W-:Y:S01]  /*6870*/  LEA.HI R15, R15, R84, RZ, 0x1b ;  /* 0x000000540f0f7211 */ /* 0x000fe200078fd8ff */
[----:B------:R-:W-:Y:S01]  /*6880*/  BSSY.RECONVERGENT B0, `(.L_x_6891) ;  /* 0x0000009000007945 */ /* 0x000fe20003800200 */
[----:B------:R-:W-:Y:S01]  /*6890*/  ISETP.GE.AND P3, PT, R132, 0x141, PT ;  /* 0x000001418400780c */ /* 0x000fe20003f66270 */
[----:B------:R-:W-:Y:S01]  /*68a0*/  FFMA.FTZ R130, R126, R199, R201 ;  /* 0x000000c77e827223 */ /* 0x000fe200000100c9 */
[----:B------:R-:W-:Y:S01]  /*68b0*/  LEA R221, R15, UR32, 0x2 ;  /* 0x000000200fdd7c11 */ /* 0x000fe2000f8e10ff */
[----:B------:R0:W0:Y:S01]  /*68c0*/  LDS R201, [R71+0xcd0] ;  /* 0x000cd00047c97984 */ /* 0x0000220000000800 */
[-C--:B------:R-:W-:Y:S01]  /*68d0*/  FFMA.FTZ R154, R31, -R98.reuse, R154 ;  /* 0x800000621f9a7223 */ /* 0x080fe2000001009a */
[----:B------:R-:W-:-:S04]  /*68e0*/  FMUL.FTZ R15, R185, R98 ;  /* 0x00000062b90f7220 */ /* 0x000fc80000410000 */
[----:B------:R-:W-:Y:S05]  /*68f0*/  @!P2 BRA `(.L_x_6892) ;  /* 0x000000000004a947 */ /* 0x000fea0003800000 */
[----:B0-----:R0:W-:Y:S02]  /*6900*/  REDG.E.ADD.F32.FTZ.RN.STRONG.GPU desc[UR24][R12.64+0x480], R201 ;  /* 0x000480c90c0079a6 */ /* 0x0011e4000c12f318 */
.L_x_6892:
[----:B------:R-:W-:Y:S05]  /*6910*/  BSYNC.RECONVERGENT B0 ;  /* 0x0000000000007941 */ /* 0x000fea0003800200 */
.L_x_6891:
[----:B------:R-:W1:Y:S01]  /*6920*/  LDS R221, [R221+0xd50] ;  /* 0x000d5000dddd7984 */ /* 0x000e620000000800 */
[----:B------:R-:W-:Y:S01]  /*6930*/  BSSY.RECONVERGENT B0, `(.L_x_6893) ;  /* 0x0000006000007945 */ /* 0x000fe20003800200 */
[-C--:B0-----:R-:W-:Y:S01]  /*6940*/  FFMA.FTZ R201, R30, -R109.reuse, R156 ;  /* 0x8000006d1ec97223 */ /* 0x081fe2000001009c */
[----:B------:R-:W-:Y:S01]  /*6950*/  FMUL.FTZ R128, R17, R109 ;  /* 0x0000006d11807220 */ /* 0x000fe20000410000 */
[----:B------:R-:W-:Y:S01]  /*6960*/  FFMA.FTZ R223, R15, R154, R130 ;  /* 0x0000009a0fdf7223 */ /* 0x000fe20000010082 */
[----:B------:R-:W-:Y:S06]  /*6970*/  @!P3 BRA `(.L_x_6894) ;  /* 0x000000000004b947 */ /* 0x000fec0003800000 */
[----:B-1----:R0:W-:Y:S02]  /*6980*/  REDG.E.ADD.F32.FTZ.RN.STRONG.GPU desc[UR24][R12.64+0x500], R221 ;  /* 0x000500dd0c0079a6 */ /* 0x0021e4000c12f318 */
.L_x_6894:
[----:B------:R-:W-:Y:S05]  /*6990*/  BSYNC.RECONVERGENT B0 ;  /* 0x0000000000007941 */ /* 0x000fea0003800200 */
.L_x_6893:
[----:B--2---:R-:W-:Y:S01]  /*69a0*/  IADD3 R225, PT, PT, R84, 0x160, RZ ;  /* 0x0000016054e17810 */ /* 0x004fe20007ffe0ff */
[----:B------:R-:W-:Y:S01]  /*69b0*/  FFMA.FTZ R134, R28, -R107, R205 ;  /* 0x8000006b1c867223 */ /* 0x000fe200000100cd */
[-C--:B01----:R-:W-:Y:S01]  /*69c0*/  FFMA.FTZ R221, R29, -R96.reuse, R158 ;  /* 0x800000601ddd7223 */ /* 0x083fe2000001009e */
[----:B------:R-:W-:Y:S01]  /*69d0*/  FMUL.FTZ R130, R191, R96 ;  /* 0x00000060bf827220 */ /* 0x000fe20000410000 */
[----:B------:R-:W-:Y:S01]  /*69e0*/  LEA.HI R225, R225, R84, RZ, 0x1b ;  /* 0x00000054e1e17211 */ /* 0x000fe200078fd8ff */
[----:B------:R-:W-:Y:S01]  /*69f0*/  FFMA.FTZ R223, R128, R201, R223 ;  /* 0x000000c980df7223 */ /* 0x000fe200000100df */
[----:B------:R-:W-:Y:S01]  /*6a00*/  FMUL.FTZ R136, R197, R107 ;  /* 0x0000006bc5887220 */ /* 0x000fe20000410000 */
[-C--:B------:R-:W-:Y:S01]  /*6a10*/  FFMA.FTZ R160, R27, -R94.reuse, R160 ;  /* 0x8000005e1ba07223 */ /* 0x080fe200000100a0 */
[----:B------:R-:W-:Y:S01]  /*6a20*/  LEA R205, R225, UR32, 0x2 ;  /* 0x00000020e1cd7c11 */ /* 0x000fe2000f8e10ff */
[----:B------:R-:W-:Y:S01]  /*6a30*/  FFMA.FTZ R223, R130, R221, R223 ;  /* 0x000000dd82df7223 */ /* 0x000fe200000100df */
[----:B------:R-:W-:Y:S01]  /*6a40*/  FMUL.FTZ R138, R195, R94 ;  /* 0x0000005ec38a7220 */ /* 0x000fe20000410000 */
[-C--:B------:R-:W-:Y:S01]  /*6a50*/  FFMA.FTZ R207, R26, -R105.reuse, R207 ;  /* 0x800000691acf7223 */ /* 0x080fe200000100cf */
[----:B------:R-:W-:Y:S01]  /*6a60*/  FMUL.FTZ R140, R193, R105 ;  /* 0x00000069c18c7220 */ /* 0x000fe20000410000 */
[----:B------:R-:W-:Y:S01]  /*6a70*/  FFMA.FTZ R223, R136, R134, R223 ;  /* 0x0000008688df7223 */ /* 0x000fe200000100df */
[----:B------:R-:W0:Y:S01]  /*6a80*/  LDS R205, [R205+0xdd0] ;  /* 0x000dd000cdcd7984 */ /* 0x000e220000000800 */
[-C--:B------:R-:W-:Y:S01]  /*6a90*/  FFMA.FTZ R162, R25, -R92.reuse, R162 ;  /* 0x8000005c19a27223 */ /* 0x080fe200000100a2 */
[----:B------:R-:W-:Y:S01]  /*6aa0*/  FMUL.FTZ R142, R203, R92 ;  /* 0x0000005ccb8e7220 */ /* 0x000fe20000410000 */
[----:B------:R-:W-:Y:S01]  /*6ab0*/  FFMA.FTZ R223, R138, R160, R223 ;  /* 0x000000a08adf7223 */ /* 0x000fe200000100df */
[----:B------:R-:W-:Y:S01]  /*6ac0*/  ISETP.GE.AND P6, PT, R132, 0x161, PT ;  /* 0x000001618400780c */ /* 0x000fe20003fc6270 */
[-C--:B------:R-:W-:Y:S01]  /*6ad0*/  FMUL.FTZ R144, R213, R103.reuse ;  /* 0x00000067d5907220 */ /* 0x080fe20000410000 */
[----:B------:R-:W-:Y:S01]  /*6ae0*/  FFMA.FTZ R209, R24, -R103, R209 ;  /* 0x8000006718d17223 */ /* 0x000fe200000100d1 */
[----:B------:R-:W-:Y:S01]  /*6af0*/  FFMA.FTZ R223, R140, R207, R223 ;  /* 0x000000cf8cdf7223 */ /* 0x000fe200000100df */
[-C--:B------:R-:W-:Y:S01]  /*6b00*/  FMUL.FTZ R146, R235, R90.reuse ;  /* 0x0000005aeb927220 */ /* 0x080fe20000410000 */
[----:B------:R-:W-:Y:S01]  /*6b10*/  FFMA.FTZ R164, R23, -R90, R164 ;  /* 0x8000005a17a47223 */ /* 0x000fe200000100a4 */
[-C--:B------:R-:W-:Y:S01]  /*6b20*/  FMUL.FTZ R148, R237, R99.reuse ;  /* 0x00000063ed947220 */ /* 0x080fe20000410000 */
[----:B------:R-:W-:Y:S01]  /*6b30*/  FFMA.FTZ R223, R142, R162, R223 ;  /* 0x000000a28edf7223 */ /* 0x000fe200000100df */
[----:B------:R-:W-:Y:S01]  /*6b40*/  FFMA.FTZ R211, R22, -R99, R211 ;  /* 0x8000006316d37223 */ /* 0x000fe200000100d3 */
[----:B------:R-:W-:Y:S01]  /*6b50*/  BSSY.RECONVERGENT B0, `(.L_x_6895) ;  /* 0x000000c000007945 */ /* 0x000fe20003800200 */
[----:B------:R-:W-:Y:S01]  /*6b60*/  ISETP.GE.AND P2, PT, R132, 0x181, PT ;  /* 0x000001818400780c */ /* 0x000fe20003f46270 */
[----:B------:R-:W-:Y:S01]  /*6b70*/  FFMA.FTZ R223, R144, R209, R223 ;  /* 0x000000d190df7223 */ /* 0x000fe200000100df */
[C---:B------:R-:W-:Y:S01]  /*6b80*/  ISETP.GE.AND P3, PT, R132.reuse, 0x1a1, PT ;  /* 0x000001a18400780c */ /* 0x040fe20003f66270 */
[----:B------:R-:W-:Y:S01]  /*6b90*/  FMUL.FTZ R150, R239, R122 ;  /* 0x0000007aef967220 */ /* 0x000fe20000410000 */
[----:B------:R-:W-:Y:S01]  /*6ba0*/  ISETP.GE.AND P4, PT, R132, 0x1c1, PT ;  /* 0x000001c18400780c */ /* 0x000fe20003f86270 */
[----:B------:R-:W-:Y:S01]  /*6bb0*/  FFMA.FTZ R223, R146, R164, R223 ;  /* 0x000000a492df7223 */ /* 0x000fe200000100df */
[----:B------:R-:W-:Y:S01]  /*6bc0*/  FFMA.FTZ R172, R21, -R122, R172 ;  /* 0x8000007a15ac7223 */ /* 0x000fe200000100ac */
[----:B------:R-:W-:-:S02]  /*6bd0*/  ISETP.GE.AND P5, PT, R132, 0x1e1, PT ;  /* 0x000001e18400780c */ /* 0x000fc40003fa6270 */
[----:B------:R-:W-:Y:S01]  /*6be0*/  FFMA.FTZ R223, R148, R211, R223 ;  /* 0x000000d394df7223 */ /* 0x000fe200000100df */
[----:B------:R-:W-:Y:S10]  /*6bf0*/  @!P6 BRA `(.L_x_6896) ;  /* 0x000000000004e947 */ /* 0x000ff40003800000 */
[----:B0-----:R1:W-:Y:S02]  /*6c00*/  REDG.E.ADD.F32.FTZ.RN.STRONG.GPU desc[UR24][R12.64+0x580], R205 ;  /* 0x000580cd0c0079a6 */ /* 0x0013e4000c12f318 */
.L_x_6896:
[----:B------:R-:W-:Y:S05]  /*6c10*/  BSYNC.RECONVERGENT B0 ;  /* 0x0000000000007941 */ /* 0x000fea0003800200 */
.L_x_6895:
[----:B01----:R0:W1:Y:S01]  /*6c20*/  LDS R205, [R70+0xe50] ;  /* 0x000e500046cd7984 */ /* 0x0030620000000800 */
[----:B------:R-:W-:Y:S01]  /*6c30*/  BSSY.RECONVERGENT B0, `(.L_x_6897) ;  /* 0x0000006000007945 */ /* 0x000fe20003800200 */
[-C--:B------:R-:W-:Y:S01]  /*6c40*/  FMUL.FTZ R132, R241, R129.reuse ;  /* 0x00000081f1847220 */ /* 0x080fe20000410000 */
[----:B------:R-:W-:Y:S01]  /*6c50*/  FFMA.FTZ R217, R20, -R129, R217 ;  /* 0x8000008114d97223 */ /* 0x000fe200000100d9 */
[----:B------:R-:W-:Y:S01]  /*6c60*/  FFMA.FTZ R223, R150, R172, R223 ;  /* 0x000000ac96df7223 */ /* 0x000fe200000100df */
[----:B------:R-:W-:Y:S06]  /*6c70*/  @!P2 BRA `(.L_x_6898) ;  /* 0x000000000004a947 */ /* 0x000fec0003800000 */
[----:B-1----:R2:W-:Y:S02]  /*6c80*/  REDG.E.ADD.F32.FTZ.RN.STRONG.GPU desc[UR24][R12.64+0x600], R205 ;  /* 0x000600cd0c0079a6 */ /* 0x0025e4000c12f318 */
.L_x_6898:
[----:B------:R-:W-:Y:S05]  /*6c90*/  BSYNC.RECONVERGENT B0 ;  /* 0x0000000000007941 */ /* 0x000fea0003800200 */
.L_x_6897:
[----:B-12---:R1:W2:Y:S01]  /*6ca0*/  LDS R205, [R69+0xed0] ;  /* 0x000ed00045cd7984 */ /* 0x0062a20000000800 */
[----:B------:R-:W-:Y:S01]  /*6cb0*/  BSSY.RECONVERGENT B0, `(.L_x_6899) ;  /* 0x0000006000007945 */ /* 0x000fe20003800200 */
[-C--:B------:R-:W-:Y:S01]  /*6cc0*/  FMUL.FTZ R152, R243, R124.reuse ;  /* 0x0000007cf3987220 */ /* 0x080fe20000410000 */
[----:B------:R-:W-:Y:S01]  /*6cd0*/  FFMA.FTZ R170, R19, -R124, R170 ;  /* 0x8000007c13aa7223 */ /* 0x000fe200000100aa */
[----:B------:R-:W-:Y:S01]  /*6ce0*/  FFMA.FTZ R223, R132, R217, R223 ;  /* 0x000000d984df7223 */ /* 0x000fe200000100df */
[----:B------:R-:W-:Y:S06]  /*6cf0*/  @!P3 BRA `(.L_x_6900) ;  /* 0x000000000004b947 */ /* 0x000fec0003800000 */
[----:B--2---:R2:W-:Y:S02]  /*6d00*/  REDG.E.ADD.F32.FTZ.RN.STRONG.GPU desc[UR24][R12.64+0x680], R205 ;  /* 0x000680cd0c0079a6 */ /* 0x0045e4000c12f318 */
.L_x_6900:
[----:B------:R-:W-:Y:S05]  /*6d10*/  BSYNC.RECONVERGENT B0 ;  /* 0x0000000000007941 */ /* 0x000fea0003800200 */
.L_x_6899:
[----:B--2---:R2:W0:Y:S01]  /*6d20*/  LDS R205, [R68+0xf50] ;  /* 0x000f500044cd7984 */ /* 0x0044220000000800 */
[----:B------:R-:W-:Y:S01]  /*6d30*/  BSSY.RECONVERGENT B0, `(.L_x_6901) ;  /* 0x0000006000007945 */ /* 0x000fe20003800200 */
[-C--:B------:R-:W-:Y:S01]  /*6d40*/  FMUL.FTZ R225, R215, R143.reuse ;  /* 0x0000008fd7e17220 */ /* 0x080fe20000410000 */
[----:B------:R-:W-:Y:S01]  /*6d50*/  FFMA.FTZ R219, R18, -R143, R219 ;  /* 0x8000008f12db7223 */ /* 0x000fe200000100db */
[----:B------:R-:W-:Y:S01]  /*6d60*/  FFMA.FTZ R156, R152, R170, R223 ;  /* 0x000000aa989c7223 */ /* 0x000fe200000100df */
[----:B------:R-:W-:Y:S06]  /*6d70*/  @!P4 BRA `(.L_x_6902) ;  /* 0x000000000004c947 */ /* 0x000fec0003800000 */
[----:B0-----:R0:W-:Y:S02]  /*6d80*/  REDG.E.ADD.F32.FTZ.RN.STRONG.GPU desc[UR24][R12.64+0x700], R205 ;  /* 0x000700cd0c0079a6 */ /* 0x0011e4000c12f318 */
.L_x_6902:
[----:B------:R-:W-:Y:S05]  /*6d90*/  BSYNC.RECONVERGENT B0 ;  /* 0x0000000000007941 */ /* 0x000fea0003800200 */
.L_x_6901:
[----:B------:R1:W1:Y:S01]  /*6da0*/  LDS R223, [R67+0xfd0] ;  /* 0x000fd00043df7984 */ /* 0x0002620000000800 */
[----:B------:R-:W-:Y:S01]  /*6db0*/  BSSY.RECONVERGENT B0, `(.L_x_6903) ;  /* 0x0000004000007945 */ /* 0x000fe20003800200 */
[----:B0-----:R-:W-:-:S03]  /*6dc0*/  FFMA.FTZ R205, R225, R219, R156 ;  /* 0x000000dbe1cd7223 */ /* 0x001fc6000001009c */
[----:B------:R-:W-:Y:S05]  /*6dd0*/  @!P5 BRA `(.L_x_6904) ;  /* 0x000000000004d947 */ /* 0x000fea0003800000 */
[----:B-1----:R0:W-:Y:S02]  /*6de0*/  REDG.E.ADD.F32.FTZ.RN.STRONG.GPU desc[UR24][R12.64+0x780], R223 ;  /* 0x000780df0c0079a6 */ /* 0x0021e4000c12f318 */
.L_x_6904:
[----:B------:R-:W-:Y:S05]  /*6df0*/  BSYNC.RECONVERGENT B0 ;  /* 0x0000000000007941 */ /* 0x000fea0003800200 */
.L_x_6903:
[----:B0-----:R-:W0:Y:S01]  /*6e00*/  SHFL.DOWN PT, R12, R205, 0x1, 0x1f ;  /* 0x08201f00cd0c7f89 */ /* 0x001e2200000e0000 */
[----:B------:R-:W-:Y:S01]  /*6e10*/  ISETP.GT.AND P2, PT, R51, 0x1e, PT ;  /* 0x0000001e3300780c */ /* 0x000fe20003f44270 */
[----:B------:R-:W-:Y:S01]  /*6e20*/  FADD.FTZ R165, R140, R165 ;  /* 0x000000a58ca57221 */ /* 0x000fe20000010000 */
[----:B------:R-:W-:Y:S01]  /*6e30*/  FADD.FTZ R161, R136, R161 ;  /* 0x000000a188a17221 */ /* 0x000fe20000010000 */
[----:B------:R-:W5:Y:S01]  /*6e40*/  SHFL.DOWN PT, R13, R14, 0x1, 0x1f ;  /* 0x08201f000e0d7f89 */ /* 0x000f6200000e0000 */
[----:B------:R-:W-:Y:S01]  /*6e50*/  FADD.FTZ R177, R132, R177 ;  /* 0x000000b184b17221 */ /* 0x000fe20000010000 */
[----:B------:R-:W-:Y:S01]  /*6e60*/  FADD.FTZ R159, R130, R159 ;  /* 0x0000009f829f7221 */ /* 0x000fe20000010000 */
[----:B------:R-:W-:Y:S01]  /*6e70*/  FADD.FTZ R157, R128, R157 ;  /* 0x0000009d809d7221 */ /* 0x000fe20000010000 */
[----:B------:R-:W-:Y:S01]  /*6e80*/  FMUL.FTZ R128, R16, R241 ;  /* 0x000000f110807220 */ /* 0x000fe20000410000 */
[----:B------:R-:W-:Y:S01]  /*6e90*/  FADD.FTZ R153, R126, R153 ;  /* 0x000000997e997221 */ /* 0x000fe20000010000 */
[----:B------:R-:W-:Y:S01]  /*6ea0*/  FMUL.FTZ R126, R16, R215 ;  /* 0x000000d7107e7220 */ /* 0x000fe20000410000 */
[----:B------:R-:W-:Y:S01]  /*6eb0*/  FADD.FTZ R151, R2, R151 ;  /* 0x0000009702977221 */ /* 0x000fe20000010000 */
[----:B------:R-:W-:Y:S01]  /*6ec0*/  FMUL.FTZ R217, R217, R128 ;  /* 0x00000080d9d97220 */ /* 0x000fe20000410000 */
[----:B------:R-:W-:Y:S01]  /*6ed0*/  FMUL.FTZ R128, R16, R187 ;  /* 0x000000bb10807220 */ /* 0x000fe20000410000 */
[----:B------:R-:W-:Y:S01]  /*6ee0*/  FMUL.FTZ R219, R219, R126 ;  /* 0x0000007edbdb7220 */ /* 0x000fe20000410000 */
[----:B------:R-:W-:Y:S01]  /*6ef0*/  BSSY.RECONVERGENT B0, `(.L_x_6905) ;  /* 0x000006a000007945 */ /* 0x000fe20003800200 */
[----:B------:R-:W-:Y:S01]  /*6f00*/  FADD.FTZ R181, R225, R181 ;  /* 0x000000b5e1b57221 */ /* 0x000fe20000010000 */
[----:B------:R-:W-:Y:S01]  /*6f10*/  FMUL.FTZ R199, R199, R128 ;  /* 0x00000080c7c77220 */ /* 0x000fe20000410000 */
[----:B------:R-:W-:Y:S01]  /*6f20*/  FFMA.FTZ R126, R18, R215, R219 ;  /* 0x000000d7127e7223 */ /* 0x000fe200000100db */
[----:B------:R-:W-:Y:S01]  /*6f30*/  FADD.FTZ R179, R152, R179 ;  /* 0x000000b398b37221 */ /* 0x000fe20000010000 */
[----:B------:R-:W-:Y:S01]  /*6f40*/  FADD.FTZ R175, R150, R175 ;  /* 0x000000af96af7221 */ /* 0x000fe20000010000 */
[----:B------:R-:W-:Y:S01]  /*6f50*/  FFMA.FTZ R2, R32, R187, R199 ;  /* 0x000000bb20027223 */ /* 0x000fe200000100c7 */
[----:B------:R-:W-:Y:S01]  /*6f60*/  FADD.FTZ R173, R148, R173 ;  /* 0x000000ad94ad7221 */ /* 0x000fe20000010000 */
[----:B------:R-:W-:Y:S01]  /*6f70*/  FADD.FTZ R171, R146, R171 ;  /* 0x000000ab92ab7221 */ /* 0x000fe20000010000 */
[----:B0-----:R-:W-:Y:S01]  /*6f80*/  @!P2 FADD.FTZ R205, R205, R12 ;  /* 0x0000000ccdcda221 */ /* 0x001fe20000010000 */
[----:B------:R-:W-:Y:S01]  /*6f90*/  FADD.FTZ R169, R144, R169 ;  /* 0x000000a990a97221 */ /* 0x000fe20000010000 */
[----:B------:R-:W-:Y:S01]  /*6fa0*/  FADD.FTZ R167, R142, R167 ;  /* 0x000000a78ea77221 */ /* 0x000fe20000010000 */
[----:B------:R-:W-:Y:S01]  /*6fb0*/  FADD.FTZ R163, R138, R163 ;  /* 0x000000a38aa37221 */ /* 0x000fe20000010000 */
[----:B-----5:R-:W-:Y:S01]  /*6fc0*/  @!P2 FADD.FTZ R14, R14, R13 ;  /* 0x0000000d0e0ea221 */ /* 0x020fe20000010000 */
[----:B------:R-:W0:Y:S01]  /*6fd0*/  SHFL.DOWN PT, R12, R205, 0x2, 0x1f ;  /* 0x08401f00cd0c7f89 */ /* 0x000e2200000e0000 */
[----:B------:R-:W-:Y:S01]  /*6fe0*/  ISETP.GT.AND P2, PT, R51, 0x1d, PT ;  /* 0x0000001d3300780c */ /* 0x000fe20003f44270 */
[----:B------:R-:W-:Y:S01]  /*6ff0*/  FADD.FTZ R155, R15, R155 ;  /* 0x0000009b0f9b7221 */ /* 0x000fe20000010000 */
[----:B------:R-:W-:Y:S01]  /*7000*/  FADD.FTZ R147, R2, R147 ;  /* 0x0000009302937221 */ /* 0x000fe20000010000 */
[----:B------:R-:W5:Y:S01]  /*7010*/  SHFL.DOWN PT, R13, R14, 0x2, 0x1f ;  /* 0x08401f000e0d7f89 */ /* 0x000f6200000e0000 */
[----:B------:R-:W-:-:S09]  /*7020*/  FADD.FTZ R101, R126, R101 ;  /* 0x000000657e657221 */ /* 0x000fd20000010000 */
[----:B0-----:R-:W-:Y:S01]  /*7030*/  @!P2 FADD.FTZ R205, R205, R12 ;  /* 0x0000000ccdcda221 */ /* 0x001fe20000010000 */
[----:B------:R-:W-:Y:S01]  /*7040*/  FMUL.FTZ R12, R16, R193 ;  /* 0x000000c1100c7220 */ /* 0x000fe20000410000 */
[----:B-----5:R-:W-:-:S03]  /*7050*/  @!P2 FADD.FTZ R14, R14, R13 ;  /* 0x0000000d0e0ea221 */ /* 0x020fc60000010000 */
[----:B------:R-:W0:Y:S01]  /*7060*/  SHFL.DOWN PT, R156, R205, 0x4, 0x1f ;  /* 0x08801f00cd9c7f89 */ /* 0x000e2200000e0000 */
[----:B------:R-:W-:Y:S01]  /*7070*/  ISETP.GT.AND P2, PT, R51, 0x1b, PT ;  /* 0x0000001b3300780c */ /* 0x000fe20003f44270 */
[C---:B------:R-:W-:Y:S01]  /*7080*/  FMUL.FTZ R13, R16.reuse, R203 ;  /* 0x000000cb100d7220 */ /* 0x040fe20000410000 */
[----:B------:R-:W-:Y:S01]  /*7090*/  FMUL.FTZ R207, R207, R12 ;  /* 0x0000000ccfcf7220 */ /* 0x000fe20000410000 */
[----:B-1----:R-:W1:Y:S01]  /*70a0*/  SHFL.DOWN PT, R223, R14, 0x4, 0x1f ;  /* 0x08801f000edf7f89 */ /* 0x002e6200000e0000 */
[----:B------:R-:W-:Y:S01]  /*70b0*/  FMUL.FTZ R12, R16, R213 ;  /* 0x000000d5100c7220 */ /* 0x000fe20000410000 */
[----:B------:R-:W-:Y:S01]  /*70c0*/  FMUL.FTZ R162, R162, R13 ;  /* 0x0000000da2a27220 */ /* 0x000fe20000410000 */
[----:B------:R-:W-:Y:S02]  /*70d0*/  FMUL.FTZ R13, R16, R195 ;  /* 0x000000c3100d7220 */ /* 0x000fe40000410000 */
[----:B------:R-:W-:Y:S01]  /*70e0*/  FMUL.FTZ R209, R209, R12 ;  /* 0x0000000cd1d17220 */ /* 0x000fe20000410000 */
[----:B------:R-:W-:Y:S01]  /*70f0*/  FFMA.FTZ R162, R25, R203, R162 ;  /* 0x000000cb19a27223 */ /* 0x000fe200000100a2 */
[----:B------:R-:W-:Y:S01]  /*7100*/  FFMA.FTZ R12, R26, R193, R207 ;  /* 0x000000c11a0c7223 */ /* 0x000fe200000100cf */
[----:B------:R-:W-:Y:S01]  /*7110*/  FMUL.FTZ R193, R16, R235 ;  /* 0x000000eb10c17220 */ /* 0x000fe20000410000 */
[----:B------:R-:W-:Y:S01]  /*7120*/  FMUL.FTZ R160, R160, R13 ;  /* 0x0000000da0a07220 */ /* 0x000fe20000410000 */
[----:B------:R-:W-:Y:S01]  /*7130*/  FMUL.FTZ R13, R16, R197 ;  /* 0x000000c5100d7220 */ /* 0x000fe20000410000 */
[----:B------:R-:W-:Y:S01]  /*7140*/  FFMA.FTZ R132, R24, R213, R209 ;  /* 0x000000d518847223 */ /* 0x000fe200000100d1 */
[----:B------:R-:W-:Y:S01]  /*7150*/  FMUL.FTZ R164, R164, R193 ;  /* 0x000000c1a4a47220 */ /* 0x000fe20000410000 */
[----:B------:R-:W-:Y:S01]  /*7160*/  FADD.FTZ R133, R12, R133 ;  /* 0x000000850c857221 */ /* 0x000fe20000010000 */
[----:B------:R-:W-:Y:S01]  /*7170*/  FMUL.FTZ R13, R134, R13 ;  /* 0x0000000d860d7220 */ /* 0x000fe20000410000 */
[----:B------:R-:W-:Y:S01]  /*7180*/  FADD.FTZ R127, R132, R127 ;  /* 0x0000007f847f7221 */ /* 0x000fe20000010000 */
[C---:B------:R-:W-:Y:S01]  /*7190*/  FMUL.FTZ R12, R16.reuse, R191 ;  /* 0x000000bf100c7220 */ /* 0x040fe20000410000 */
[----:B------:R-:W-:Y:S01]  /*71a0*/  FMUL.FTZ R134, R16, R237 ;  /* 0x000000ed10867220 */ /* 0x000fe20000410000 */
[----:B------:R-:W-:Y:S01]  /*71b0*/  FFMA.FTZ R132, R28, R197, R13 ;  /* 0x000000c51c847223 */ /* 0x000fe2000001000d */
[C---:B------:R-:W-:Y:S01]  /*71c0*/  FMUL.FTZ R13, R16.reuse, R239 ;  /* 0x000000ef100d7220 */ /* 0x040fe20000410000 */
        /* <DEDUP_REMOVED lines=12> */
[C---:B------:R-:W-:Y:S01]  /*7290*/  FMUL.FTZ R13, R16.reuse, R243 ;  /* 0x000000f3100d7220 */ /* 0x040fe20000410000 */
[----:B------:R-:W-:Y:S01]  /*72a0*/  FMUL.FTZ R16, R16, R189 ;  /* 0x000000bd10107220 */ /* 0x000fe20000410000 */
[----:B------:R-:W-:Y:S01]  /*72b0*/  FADD.FTZ R139, R12, R139 ;  /* 0x0000008b0c8b7221 */ /* 0x000fe20000010000 */
        /* <DEDUP_REMOVED lines=45> */
.L_x_6906:
[----:B------:R-:W-:Y:S05]  /*7590*/  BSYNC.RECONVERGENT B0 ;  /* 0x0000000000007941 */ /* 0x000fea0003800200 */
.L_x_6905:
[----:B------:R-:W-:-:S04]  /*75a0*/  IADD3 R183, PT, PT, R183, 0x1, RZ ;  /* 0x00000001b7b77810 */ /* 0x000fc80007ffe0ff */
[----:B------:R-:W-:-:S13]  /*75b0*/  ISETP.GE.AND P0, PT, R183, UR43, PT ;  /* 0x0000002bb7007c0c */ /* 0x000fda000bf06270 */
[----:B------:R-:W-:Y:S05]  /*75c0*/  @!P0 BRA `(.L_x_6907) ;  /* 0xffffffcc00f48947 */ /* 0x000fea000383ffff */
.L_x_6869:
[----:B------:R-:W-:Y:S01]  /*75d0*/  BAR.SYNC.DEFER_BLOCKING 0x0 ;  /* 0x0000000000007b1d */ /* 0x000fe20000010000 */
[----:B------:R-:W-:Y:S01]  /*75e0*/  UIADD3 UR19, UPT, UPT, -UR22, UR19, URZ ;  /* 0x0000001316137290 */ /* 0x000fe2000fffe1ff */
[----:B------:R-:W-:Y:S01]  /*75f0*/  CS2R R2, SRZ ;  /* 0x0000000000027805 */ /* 0x000fe2000001ff00 */
[----:B------:R-:W-:Y:S01]  /*7600*/  HFMA2 R0, -RZ, RZ, 0, 0 ;  /* 0x00000000ff007431 */ /* 0x000fe200000001ff */
[----:B------:R-:W-:Y:S02]  /*7610*/  CS2R R6, SRZ ;  /* 0x0000000000067805 */ /* 0x000fe4000001ff00 */
[----:B------:R-:W-:Y:S02]  /*7620*/  CS2R R8, SRZ ;  /* 0x0000000000087805 */ /* 0x000fe4000001ff00 */
[----:B------:R-:W-:Y:S02]  /*7630*/  CS2R R10, SRZ ;  /* 0x00000000000a7805 */ /* 0x000fe4000001ff00 */
[----:B------:R-:W-:-:S02]  /*7640*/  ISETP.GE.AND P2, PT, R82, UR19, PT ;  /* 0x0000001352007c0c */ /* 0x000fc4000bf46270 */
[----:B0-----:R-:W-:Y:S02]  /*7650*/  CS2R R12, SRZ ;  /* 0x00000000000c7805 */ /* 0x001fe4000001ff00 */
[----:B------:R-:W-:Y:S02]  /*7660*/  ISETP.GE.AND P1, PT, R66, UR19, PT ;  /* 0x0000001342007c0c */ /* 0x000fe4000bf26270 */
[----:B------:R-:W-:Y:S02]  /*7670*/  CS2R R14, SRZ ;  /* 0x00000000000e7805 */ /* 0x000fe4000001ff00 */
[----:B------:R-:W-:Y:S02]  /*7680*/  ISETP.GE.AND P0, PT, R65, UR19, PT ;  /* 0x0000001341007c0c */ /* 0x000fe4000bf06270 */
[----:B------:R-:W-:Y:S02]  /*7690*/  CS2R R16, SRZ ;  /* 0x0000000000107805 */ /* 0x000fe4000001ff00 */
[----:B------:R-:W-:Y:S01]  /*76a0*/  ISETP.GE.AND P4, PT, R64, UR19, PT ;  /* 0x0000001340007c0c */ /* 0x000fe2000bf86270 */
[----:B------:R-:W0:Y:S01]  /*76b0*/  LDCU.64 UR28, c[0x0][0x4f8] ;  /* 0x00009f00ff1c77ac */ /* 0x000e220008000a00 */
[----:B------:R-:W-:-:S02]  /*76c0*/  ISETP.GE.AND P6, PT, R63, UR19, PT ;  /* 0x000000133f007c0c */ /* 0x000fc4000bfc6270 */
[----:B------:R-:W-:Y:S01]  /*76d0*/  ISETP.GE.AND P5, PT, R62, UR19, PT ;  /* 0x000000133e007c0c */ /* 0x000fe2000bfa6270 */
[----:B------:R-:W1:Y:S01]  /*76e0*/  LDCU.64 UR30, c[0x0][0x500] ;  /* 0x0000a000ff1e77ac */ /* 0x000e620008000a00 */
[----:B------:R-:W-:Y:S01]  /*76f0*/  ISETP.GE.AND P3, PT, R61, UR19, PT ;  /* 0x000000133d007c0c */ /* 0x000fe2000bf66270 */
[----:B------:R-:W5:Y:S01]  /*7700*/  @!P2 LDG.E R3, desc[UR24][R4.64] ;  /* 0x000000180403a981 */ /* 0x000f62000c1e1900 */
[----:B------:R-:W-:-:S03]  /*7710*/  ISETP.GE.AND P2, PT, R60, UR19, PT ;  /* 0x000000133c007c0c */ /* 0x000fc6000bf46270 */
[----:B------:R-:W2:Y:S01]  /*7720*/  @!P1 LDG.E R0, desc[UR24][R4.64+0x80] ;  /* 0x0000801804009981 */ /* 0x000ea2000c1e1900 */
[----:B------:R-:W-:-:S03]  /*7730*/  ISETP.GE.AND P1, PT, R59, UR19, PT ;  /* 0x000000133b007c0c */ /* 0x000fc6000bf26270 */
[----:B------:R-:W3:Y:S01]  /*7740*/  @!P0 LDG.E R7, desc[UR24][R4.64+0x100] ;  /* 0x0001001804078981 */ /* 0x000ee2000c1e1900 */
        /* <DEDUP_REMOVED lines=14> */
[----:B------:R-:W4:Y:S04]  /*7830*/  @!P0 LDG.E R10, desc[UR24][R4.64+0x480] ;  /* 0x00048018040a8981 */ /* 0x000f28000c1e1900 */
[----:B------:R-:W4:Y:S04]  /*7840*/  @!P4 LDG.E R15, desc[UR24][R4.64+0x500] ;  /* 0x00050018040fc981 */ /* 0x000f28000c1e1900 */
[----:B------:R-:W4:Y:S04]  /*7850*/  @!P6 LDG.E R12, desc[UR24][R4.64+0x580] ;  /* 0x00058018040ce981 */ /* 0x000f28000c1e1900 */
[----:B------:R-:W4:Y:S04]  /*7860*/  @!P5 LDG.E R17, desc[UR24][R4.64+0x600] ;  /* 0x000600180411d981 */ /* 0x000f28000c1e1900 */
[----:B------:R-:W4:Y:S04]  /*7870*/  @!P3 LDG.E R14, desc[UR24][R4.64+0x680] ;  /* 0x00068018040eb981 */ /* 0x000f28000c1e1900 */
[----:B------:R-:W4:Y:S04]  /*7880*/  @!P2 LDG.E R19, desc[UR24][R4.64+0x700] ;  /* 0x000700180413a981 */ /* 0x000f28000c1e1900 */
[----:B------:R-:W4:Y:S01]  /*7890*/  @!P1 LDG.E R16, desc[UR24][R4.64+0x780] ;  /* 0x0007801804109981 */ /* 0x000f22000c1e1900 */
        /* <DEDUP_REMOVED lines=12> */
[----:B-----5:R-:W-:Y:S04]  /*7960*/  STS [R50], R3 ;  /* 0x0000000332007388 */ /* 0x020fe80000000800 */
[----:B--2---:R-:W-:Y:S04]  /*7970*/  STS [R49+0x80], R0 ;  /* 0x0000800031007388 */ /* 0x004fe80000000800 */
        /* <DEDUP_REMOVED lines=32> */
[----:B-----5:R-:W-:-:S03]  /*7b80*/  FADD.FTZ R8, R8, R89 ;  /* 0x0000005908087221 */ /* 0x020fc60000010000 */
[----:B------:R-:W-:Y:S01]  /*7b90*/  FSETP.GTU.FTZ.AND P2, PT, R6, 20, PT ;  /* 0x41a000000600780b */ /* 0x000fe20003f5c000 */
[----:B------:R-:W-:Y:S01]  /*7ba0*/  @!P1 FMUL.FTZ R3, R3, -1.4426950216293334961 ;  /* 0xbfb8aa3b03039820 */ /* 0x000fe20000410000 */
[----:B0-----:R-:W-:-:S03]  /*7bb0*/  FADD.FTZ R12, R12, R89 ;  /* 0x000000590c0c7221 */ /* 0x001fc60000010000 */
[----:B------:R-:W-:Y:S02]  /*7bc0*/  @!P5 FMUL.FTZ R11, R11, -1.4426950216293334961 ;  /* 0xbfb8aa3b0b0bd820 */ /* 0x000fe40000410000 */
[----:B------:R-:W0:Y:S01]  /*7bd0*/  @!P1 MUFU.EX2 R3, R3 ;  /* 0x0000000300039308 */ /* 0x000e220000000800 */
[----:B------:R-:W-:Y:S01]  /*7be0*/  FADD.FTZ R10, R10, R89 ;  /* 0x000000590a0a7221 */ /* 0x000fe20000010000 */
[----:B------:R-:W-:Y:S02]  /*7bf0*/  @!P6 FMUL.FTZ R7, R7, -1.4426950216293334961 ;  /* 0xbfb8aa3b0707e820 */ /* 0x000fe40000410000 */
[----:B------:R-:W4:Y:S02]  /*7c00*/  @!P5 MUFU.EX2 R11, R11 ;  /* 0x0000000b000bd308 */ /* 0x000f240000000800 */
[----:B------:R-:W-:Y:S02]  /*7c10*/  @!P2 FMUL.FTZ R6, R6, -1.4426950216293334961 ;  /* 0xbfb8aa3b0606a820 */ /* 0x000fe40000410000 */
[----:B------:R-:W5:Y:S04]  /*7c20*/  @!P6 MUFU.EX2 R7, R7 ;  /* 0x000000070007e308 */ /* 0x000f680000000800 */
[----:B------:R-:W3:Y:S01]  /*7c30*/  @!P2 MUFU.EX2 R6, R6 ;  /* 0x000000060006a308 */ /* 0x000ee20000000800 */
[----:B0-----:R-:W-:-:S04]  /*7c40*/  @!P1 FADD.FTZ R5, R3, 1 ;  /* 0x3f80000003059421 */ /* 0x001fc80000010000 */
[----:B------:R-:W0:Y:S01]  /*7c50*/  @!P1 MUFU.RCP R14, R5 ;  /* 0x00000005000e9308 */ /* 0x000e220000001000 */
[----:B----4-:R-:W-:Y:S01]  /*7c60*/  @!P5 FADD.FTZ R13, R11, 1 ;  /* 0x3f8000000b0dd421 */ /* 0x010fe20000010000 */
[--C-:B-1----:R-:W-:Y:S01]  /*7c70*/  FADD.FTZ R0, R0, R89.reuse ;  /* 0x0000005900007221 */ /* 0x102fe20000010000 */
[----:B-----5:R-:W-:Y:S01]  /*7c80*/  @!P6 FADD.FTZ R9, R7, 1 ;  /* 0x3f8000000709e421 */ /* 0x020fe20000010000 */
[----:B--2---:R-:W-:-:S03]  /*7c90*/  FADD.FTZ R4, R4, R89 ;  /* 0x0000005904047221 */ /* 0x004fc60000010000 */
[----:B------:R-:W-:Y:S01]  /*7ca0*/  FSETP.GTU.FTZ.AND P0, PT, R0, 20, PT ;  /* 0x41a000000000780b */ /* 0x000fe20003f1c000 */
[----:B------:R-:W1:Y:S01]  /*7cb0*/  @!P5 MUFU.RCP R18, R13 ;  /* 0x0000000d0012d308 */ /* 0x000e620000001000 */
[----:B---3--:R-:W-:Y:S01]  /*7cc0*/  FADD.FTZ R2, R2, R89 ;  /* 0x0000005902027221 */ /* 0x008fe20000010000 */
[----:B------:R-:W-:-:S04]  /*7cd0*/  FSETP.GTU.FTZ.AND P3, PT, R4, 20, PT ;  /* 0x41a000000400780b */ /* 0x000fc80003f7c000 */
[----:B------:R-:W-:Y:S02]  /*7ce0*/  FSETP.GTU.FTZ.AND P4, PT, R2, 20, PT ;  /* 0x41a000000200780b */ /* 0x000fe40003f9c000 */
[----:B------:R2:W3:Y:S01]  /*7cf0*/  @!P6 MUFU.RCP R16, R9 ;  /* 0x000000090010e308 */ /* 0x0004e20000001000 */
[----:B0-----:R-:W-:Y:S01]  /*7d00*/  @!P1 FMUL.FTZ R149, R149, R14 ;  /* 0x0000000e95959220 */ /* 0x001fe20000410000 */
[----:B------:R-:W-:Y:S02]  /*7d10*/  FSETP.GTU.FTZ.AND P1, PT, R8, 20, PT ;  /* 0x41a000000800780b */ /* 0x000fe40003f3c000 */
[----:B------:R-:W-:Y:S01]  /*7d20*/  @!P0 FMUL.FTZ R0, R0, -1.4426950216293334961 ;  /* 0xbfb8aa3b00008820 */ /* 0x000fe20000410000 */
[----:B------:R-:W-:Y:S02]  /*7d30*/  FADD.FTZ R86, R149, R86 ;  /* 0x0000005695567221 */ /* 0x000fe40000010000 */
[----:B------:R-:W-:Y:S01]  /*7d40*/  @!P3 FMUL.FTZ R4, R4, -1.4426950216293334961 ;  /* 0xbfb8aa3b0404b820 */ /* 0x000fe20000410000 */
[----:B--2---:R-:W-:Y:S01]  /*7d50*/  @!P2 FADD.FTZ R9, R6, 1 ;  /* 0x3f8000000609a421 */ /* 0x004fe20000010000 */
[----:B-1----:R-:W-:Y:S01]  /*7d60*/  @!P5 FMUL.FTZ R145, R145, R18 ;  /* 0x000000129191d220 */ /* 0x002fe20000410000 */
[----:B------:R-:W-:Y:S01]  /*7d70*/  FSETP.GTU.FTZ.AND P5, PT, R12, 20, PT ;  /* 0x41a000000c00780b */ /* 0x000fe20003fbc000 */
[----:B------:R-:W0:Y:S01]  /*7d80*/  @!P0 MUFU.EX2 R0, R0 ;  /* 0x0000000000008308 */ /* 0x000e220000000800 */
[----:B------:R-:W-:Y:S01]  /*7d90*/  @!P4 FMUL.FTZ R2, R2, -1.4426950216293334961 ;  /* 0xbfb8aa3b0202c820 */ /* 0x000fe20000410000 */
[----:B------:R-:W1:Y:S02]  /*7da0*/  LDS R6, [R34+0x34] ;  /* 0x0000340022067984 */ /* 0x000e640000000800 */
[----:B------:R-:W-:Y:S01]  /*7db0*/  @!P1 FMUL.FTZ R8, R8, -1.4426950216293334961 ;  /* 0xbfb8aa3b08089820 */ /* 0x000fe20000410000 */
[----:B------:R-:W2:Y:S01]  /*7dc0*/  @!P3 MUFU.EX2 R4, R4 ;  /* 0x000000040004b308 */ /* 0x000ea20000000800 */
[----:B---3--:R-:W-:Y:S01]  /*7dd0*/  @!P6 FMUL.FTZ R147, R147, R16 ;  /* 0x000000109393e220 */ /* 0x008fe20000410000 */
[----:B------:R-:W-:-:S02]  /*7de0*/  FSETP.GTU.FTZ.AND P6, PT, R10, 20, PT ;  /* 0x41a000000a00780b */ /* 0x000fc40003fdc000 */
[----:B------:R-:W3:Y:S01]  /*7df0*/  @!P4 MUFU.EX2 R2, R2 ;  /* 0x000000020002c308 */ /* 0x000ee20000000800 */
[----:B------:R-:W-:Y:S02]  /*7e00*/  FADD.FTZ R86, R86, R147 ;  /* 0x0000009356567221 */ /* 0x000fe40000010000 */
[----:B------:R-:W-:Y:S01]  /*7e10*/  @!P5 FMUL.FTZ R12, R12, -1.4426950216293334961 ;  /* 0xbfb8aa3b0c0cd820 */ /* 0x000fe20000410000 */
[----:B------:R-:W4:Y:S01]  /*7e20*/  @!P1 MUFU.EX2 R8, R8 ;  /* 0x0000000800089308 */ /* 0x000f220000000800 */
[----:B0-----:R-:W-:Y:S01]  /*7e30*/  @!P0 FADD.FTZ R3, R0, 1 ;  /* 0x3f80000000038421 */ /* 0x001fe20000010000 */
[----:B------:R-:W-:Y:S01]  /*7e40*/  FADD.FTZ R86, R86, R145 ;  /* 0x0000009156567221 */ /* 0x000fe20000010000 */
[----:B------:R-:W0:Y:S01]  /*7e50*/  LDS R0, [R34+0x28] ;  /* 0x0000280022007984 */ /* 0x000e220000000800 */
[----:B------:R-:W5:Y:S01]  /*7e60*/  @!P2 MUFU.RCP R20, R9 ;  /* 0x000000090014a308 */ /* 0x000f620000001000 */
[----:B--2---:R-:W-:Y:S02]  /*7e70*/  @!P3 FADD.FTZ R7, R4, 1 ;  /* 0x3f8000000407b421 */ /* 0x004fe40000010000 */
[----:B------:R-:W-:Y:S01]  /*7e80*/  @!P6 FMUL.FTZ R10, R10, -1.4426950216293334961 ;  /* 0xbfb8aa3b0a0ae820 */ /* 0x000fe20000410000 */
[----:B------:R-:W2:Y:S01]  /*7e90*/  LDS R4, [R34+0x30] ;  /* 0x0000300022047984 */ /* 0x000ea20000000800 */
[----:B---3--:R-:W-:-:S03]  /*7ea0*/  @!P4 FADD.FTZ R5, R2, 1 ;  /* 0x3f8000000205c421 */ /* 0x008fc60000010000 */
[----:B------:R-:W3:Y:S01]  /*7eb0*/  @!P5 MUFU.EX2 R12, R12 ;  /* 0x0000000c000cd308 */ /* 0x000ee20000000800 */
[----:B------:R-:W2:Y:S01]  /*7ec0*/  LDS R2, [R34+0x2c] ;  /* 0x00002c0022027984 */ /* 0x000ea20000000800 */
[----:B----4-:R-:W-:Y:S02]  /*7ed0*/  @!P1 FADD.FTZ R11, R8, 1 ;  /* 0x3f800000080b9421 */ /* 0x010fe40000010000 */
[----:B------:R-:W4:Y:S01]  /*7ee0*/  @!P6 MUFU.EX2 R10, R10 ;  /* 0x0000000a000ae308 */ /* 0x000f220000000800 */
[----:B------:R-:W2:Y:S03]  /*7ef0*/  LDS R8, [R34+0x38] ;  /* 0x0000380022087984 */ /* 0x000ea60000000800 */
[----:B------:R4:W0:Y:S01]  /*7f00*/  @!P0 MUFU.RCP R14, R3 ;  /* 0x00000003000e8308 */ /* 0x0008220000001000 */
[----:B-----5:R-:W-:Y:S01]  /*7f10*/  @!P2 FMUL.FTZ R135, R135, R20 ;  /* 0x000000148787a220 */ /* 0x020fe20000410000 */
[----:B---3--:R-:W-:-:S06]  /*7f20*/  @!P5 FADD.FTZ R12, R12, 1 ;  /* 0x3f8000000c0cd421 */ /* 0x008fcc0000010000 */
[----:B------:R-:W3:Y:S01]  /*7f30*/  @!P4 MUFU.RCP R16, R5 ;  /* 0x000000050010c308 */ /* 0x000ee20000001000 */
[----:B-1----:R-:W-:Y:S01]  /*7f40*/  FADD.FTZ R6, R6, R89 ;  /* 0x0000005906067221 */ /* 0x002fe20000010000 */
[----:B----4-:R-:W-:Y:S02]  /*7f50*/  @!P6 FADD.FTZ R3, R10, 1 ;  /* 0x3f8000000a03e421 */ /* 0x010fe40000010000 */
[----:B------:R-:W1:Y:S01]  /*7f60*/  LDS R10, [R34+0x3c] ;  /* 0x00003c00220a7984 */ /* 0x000e620000000800 */
[----:B------:R-:W-:Y:S01]  /*7f70*/  BAR.SYNC.DEFER_BLOCKING 0x0 ;  /* 0x0000000000007b1d */ /* 0x000fe20000010000 */
[----:B0-----:R-:W-:Y:S01]  /*7f80*/  @!P0 FMUL.FTZ R137, R137, R14 ;  /* 0x0000000e89898220 */ /* 0x001fe20000410000 */
[----:B------:R-:W-:-:S04]  /*7f90*/  ISETP.NE.AND P0, PT, R84, RZ, PT ;  /* 0x000000ff5400720c */ /* 0x000fc80003f05270 */
[----:B------:R-:W0:Y:S01]  /*7fa0*/  @!P5 MUFU.RCP R12, R12 ;  /* 0x0000000c000cd308 */ /* 0x000e220000001000 */
[----:B------:R-:W-:Y:S01]  /*7fb0*/  FADD.FTZ R0, R0, R89 ;  /* 0x0000005900007221 */ /* 0x000fe20000010000 */
[----:B------:R-:W-:Y:S01]  /*7fc0*/  FADD.FTZ R86, R86, R137 ;  /* 0x0000008956567221 */ /* 0x000fe20000010000 */
[----:B---3--:R-:W-:Y:S01]  /*7fd0*/  @!P4 FMUL.FTZ R139, R139, R16 ;  /* 0x000000108b8bc220 */ /* 0x008fe20000410000 */
[----:B--2---:R-:W-:-:S04]  /*7fe0*/  FADD.FTZ R4, R4, R89 ;  /* 0x0000005904047221 */ /* 0x004fc80000010000 */
[----:B------:R-:W2:Y:S01]  /*7ff0*/  @!P3 MUFU.RCP R18, R7 ;  /* 0x000000070012b308 */ /* 0x000ea20000001000 */
[----:B------:R-:W-:Y:S01]  /*8000*/  FADD.FTZ R86, R86, R139 ;  /* 0x0000008b56567221 */ /* 0x000fe20000010000 */
[--C-:B------:R-:W-:Y:S01]  /*8010*/  FADD.FTZ R2, R2, R89.reuse ;  /* 0x0000005902027221 */ /* 0x100fe20000010000 */
[----:B------:R-:W-:Y:S01]  /*8020*/  FSETP.GTU.FTZ.AND P4, PT, R4, 20, PT ;  /* 0x41a000000400780b */ /* 0x000fe20003f9c000 */
[----:B------:R-:W-:-:S04]  /*8030*/  FADD.FTZ R8, R8, R89 ;  /* 0x0000005908087221 */ /* 0x000fc80000010000 */
[----:B------:R3:W4:Y:S01]  /*8040*/  @!P6 MUFU.RCP R24, R3 ;  /* 0x000000030018e308 */ /* 0x0007220000001000 */
[----:B0-----:R-:W-:Y:S01]  /*8050*/  @!P5 FMUL.FTZ R127, R127, R12 ;  /* 0x0000000c7f7fd220 */ /* 0x001fe20000410000 */
[----:B------:R-:W-:Y:S01]  /*8060*/  MOV R12, UR19 ;  /* 0x00000013000c7c02 */ /* 0x000fe20008000f00 */
[----:B------:R-:W-:Y:S01]  /*8070*/  STS [R34], R151 ;  /* 0x0000009722007388 */ /* 0x000fe20000000800 */
[----:B------:R-:W-:Y:S01]  /*8080*/  FSETP.GTU.FTZ.AND P5, PT, R0, 20, PT ;  /* 0x41a000000000780b */ /* 0x000fe20003fbc000 */
[----:B------:R-:W-:Y:S01]  /*8090*/  UIMAD UR19, UR26, UR31, UR21 ;  /* 0x0000001f1a1372a4 */ /* 0x000fe2000f8e0215 */
[----:B------:R-:W-:Y:S01]  /*80a0*/  FSETP.GTU.FTZ.AND P2, PT, R8, 20, PT ;  /* 0x41a000000800780b */ /* 0x000fe20003f5c000 */
[----:B------:R-:W-:Y:S01]  /*80b0*/  STS [R34+0x4], R153 ;  /* 0x0000049922007388 */ /* 0x000fe20000000800 */
[----:B------:R-:W0:Y:S01]  /*80c0*/  @!P1 MUFU.RCP R22, R11 ;  /* 0x0000000b00169308 */ /* 0x000e220000001000 */
[----:B--2---:R-:W-:Y:S01]  /*80d0*/  @!P3 FMUL.FTZ R141, R141, R18 ;  /* 0x000000128d8db220 */ /* 0x004fe20000410000 */
[----:B------:R-:W-:Y:S01]  /*80e0*/  FSETP.GTU.FTZ.AND P3, PT, R6, 20, PT ;  /* 0x41a000000600780b */ /* 0x000fe20003f7c000 */
[----:B------:R-:W-:Y:S01]  /*80f0*/  STS [R34+0x8], R155 ;  /* 0x0000089b22007388 */ /* 0x000fe20000000800 */
[----:B---3--:R-:W-:Y:S01]  /*8100*/  @!P4 FMUL.FTZ R3, R4, -1.4426950216293334961 ;  /* 0xbfb8aa3b0403c820 */ /* 0x008fe20000410000 */
[----:B-1----:R-:W-:Y:S01]  /*8110*/  FADD.FTZ R10, R10, R89 ;  /* 0x000000590a0a7221 */ /* 0x002fe20000010000 */
[----:B------:R-:W1:Y:S01]  /*8120*/  LDCU.64 UR30, c[0x0][0x560] ;  /* 0x0000ac00ff1e77ac */ /* 0x000e620008000a00 */
[----:B------:R-:W-:Y:S01]  /*8130*/  STS [R34+0xc], R157 ;  /* 0x00000c9d22007388 */ /* 0x000fe20000000800 */
[----:B------:R-:W-:Y:S01]  /*8140*/  FADD.FTZ R86, R86, R141 ;  /* 0x0000008d56567221 */ /* 0x000fe20000010000 */
[----:B----4-:R-:W-:Y:S01]  /*8150*/  @!P6 FMUL.FTZ R131, R131, R24 ;  /* 0x000000188383e220 */ /* 0x010fe20000410000 */
[----:B------:R-:W-:Y:S01]  /*8160*/  FSETP.GTU.FTZ.AND P6, PT, R2, 20, PT ;  /* 0x41a000000200780b */ /* 0x000fe20003fdc000 */
[----:B------:R-:W-:Y:S01]  /*8170*/  STS [R34+0x10], R159 ;  /* 0x0000109f22007388 */ /* 0x000fe20000000800 */
[----:B------:R-:W-:Y:S01]  /*8180*/  @!P5 FMUL.FTZ R0, R0, -1.4426950216293334961 ;  /* 0xbfb8aa3b0000d820 */ /* 0x000fe20000410000 */
[----:B------:R-:W-:Y:S01]  /*8190*/  @!P2 FMUL.FTZ R5, R8, -1.4426950216293334961 ;  /* 0xbfb8aa3b0805a820 */ /* 0x000fe20000410000 */
[----:B------:R-:W2:Y:S01]  /*81a0*/  @!P4 MUFU.EX2 R3, R3 ;  /* 0x000000030003c308 */ /* 0x000ea20000000800 */
[----:B------:R-:W-:Y:S01]  /*81b0*/  STS [R34+0x14], R161 ;  /* 0x000014a122007388 */ /* 0x000fe20000000800 */
[----:B------:R-:W-:Y:S01]  /*81c0*/  @!P3 FMUL.FTZ R4, R6, -1.4426950216293334961 ;  /* 0xbfb8aa3b0604b820 */ /* 0x000fe20000410000 */
[----:B------:R-:W-:Y:S01]  /*81d0*/  FADD.FTZ R86, R86, R135 ;  /* 0x0000008756567221 */ /* 0x000fe20000010000 */
[----:B0-----:R-:W-:Y:S01]  /*81e0*/  @!P1 FMUL.FTZ R133, R133, R22 ;  /* 0x0000001685859220 */ /* 0x001fe20000410000 */
[----:B------:R-:W-:Y:S01]  /*81f0*/  STS [R34+0x18], R163 ;  /* 0x000018a322007388 */ /* 0x000fe20000000800 */
[----:B------:R-:W0:Y:S01]  /*8200*/  @!P5 MUFU.EX2 R0, R0 ;  /* 0x000000000000d308 */ /* 0x000e220000000800 */
[----:B------:R-:W-:Y:S01]  /*8210*/  FSETP.GTU.FTZ.AND P1, PT, R10, 20, PT ;  /* 0x41a000000a00780b */ /* 0x000fe20003f3c000 */
[----:B------:R-:W-:Y:S01]  /*8220*/  FADD.FTZ R86, R86, R133 ;  /* 0x0000008556567221 */ /* 0x000fe20000010000 */
[----:B------:R-:W-:Y:S01]  /*8230*/  STS [R34+0x1c], R165 ;  /* 0x00001ca522007388 */ /* 0x000fe20000000800 */
[----:B------:R-:W-:Y:S01]  /*8240*/  @!P6 FMUL.FTZ R2, R2, -1.4426950216293334961 ;  /* 0xbfb8aa3b0202e820 */ /* 0x000fe20000410000 */
[----:B------:R-:W3:Y:S01]  /*8250*/  @!P3 MUFU.EX2 R4, R4 ;  /* 0x000000040004b308 */ /* 0x000ee20000000800 */
[----:B------:R-:W-:Y:S01]  /*8260*/  FADD.FTZ R86, R86, R131 ;  /* 0x0000008356567221 */ /* 0x000fe20000010000 */
[----:B------:R-:W-:Y:S01]  /*8270*/  STS [R34+0x20], R167 ;  /* 0x000020a722007388 */ /* 0x000fe20000000800 */
[----:B--2---:R-:W-:Y:S01]  /*8280*/  @!P4 FADD.FTZ R3, R3, 1 ;  /* 0x3f8000000303c421 */ /* 0x004fe20000010000 */
[----:B------:R-:W2:Y:S01]  /*8290*/  @!P2 MUFU.EX2 R5, R5 ;  /* 0x000000050005a308 */ /* 0x000ea20000000800 */
[----:B------:R-:W-:Y:S01]  /*82a0*/  FADD.FTZ R86, R86, R127 ;  /* 0x0000007f56567221 */ /* 0x000fe20000010000 */
[----:B------:R-:W-:Y:S02]  /*82b0*/  STS [R34+0x24], R169 ;  /* 0x000024a922007388 */ /* 0x000fe40000000800 */
[----:B------:R-:W4:Y:S01]  /*82c0*/  @!P6 MUFU.EX2 R2, R2 ;  /* 0x000000020002e308 */ /* 0x000f220000000800 */
[----:B------:R-:W-:Y:S01]  /*82d0*/  @!P1 FMUL.FTZ R6, R10, -1.4426950216293334961 ;  /* 0xbfb8aa3b0a069820 */ /* 0x000fe20000410000 */
[----:B------:R-:W-:Y:S01]  /*82e0*/  STS [R34+0x28], R171 ;  /* 0x000028ab22007388 */ /* 0x000fe20000000800 */
[----:B0-----:R-:W-:Y:S01]  /*82f0*/  @!P5 FADD.FTZ R0, R0, 1 ;  /* 0x3f8000000000d421 */ /* 0x001fe20000010000 */
[----:B------:R-:W0:Y:S02]  /*8300*/  @!P4 MUFU.RCP R8, R3 ;  /* 0x000000030008c308 */ /* 0x000e240000001000 */
[----:B------:R-:W-:Y:S01]  /*8310*/  STS [R34+0x2c], R173 ;  /* 0x00002cad22007388 */ /* 0x000fe20000000800 */
[----:B---3--:R-:W-:-:S03]  /*8320*/  @!P3 FADD.FTZ R4, R4, 1 ;  /* 0x3f8000000404b421 */ /* 0x008fc60000010000 */
[----:B------:R-:W-:Y:S01]  /*8330*/  STS [R34+0x30], R175 ;  /* 0x000030af22007388 */ /* 0x000fe20000000800 */
[----:B--2---:R-:W-:Y:S01]  /*8340*/  @!P2 FADD.FTZ R5, R5, 1 ;  /* 0x3f8000000505a421 */ /* 0x004fe20000010000 */
[----:B------:R-:W2:Y:S02]  /*8350*/  @!P1 MUFU.EX2 R6, R6 ;  /* 0x0000000600069308 */ /* 0x000ea40000000800 */
[----:B------:R-:W-:Y:S01]  /*8360*/  STS [R34+0x34], R177 ;  /* 0x000034b122007388 */ /* 0x000fe20000000800 */
[----:B----4-:R-:W-:Y:S01]  /*8370*/  @!P6 FADD.FTZ R2, R2, 1 ;  /* 0x3f8000000202e421 */ /* 0x010fe20000010000 */
[----:B------:R-:W3:Y:S02]  /*8380*/  @!P5 MUFU.RCP R0, R0 ;  /* 0x000000000000d308 */ /* 0x000ee40000001000 */
[----:B------:R-:W-:Y:S04]  /*8390*/  STS [R34+0x38], R179 ;  /* 0x000038b322007388 */ /* 0x000fe80000000800 */
[----:B------:R-:W-:Y:S01]  /*83a0*/  STS [R34+0x3c], R181 ;  /* 0x00003cb522007388 */ /* 0x000fe20000000800 */
[----:B------:R-:W-:-:S03]  /*83b0*/  NOP ;  /* 0x0000000000007918 */ /* 0x000fc60000000000 */
[----:B------:R-:W-:Y:S01]  /*83c0*/  LDS R7, [R50] ;  /* 0x0000000032077984 */ /* 0x000fe20000000800 */
[----:B------:R-:W4:Y:S01]  /*83d0*/  @!P3 MUFU.RCP R4, R4 ;  /* 0x000000040004b308 */ /* 0x000f220000001000 */
[----:B--2---:R-:W-:Y:S01]  /*83e0*/  @!P1 FADD.FTZ R6, R6, 1 ;  /* 0x3f80000006069421 */ /* 0x004fe20000010000 */
[----:B0-----:R-:W-:Y:S01]  /*83f0*/  @!P4 FMUL.FTZ R93, R93, R8 ;  /* 0x000000085d5dc220 */ /* 0x001fe20000410000 */
[----:B------:R-:W-:Y:S01]  /*8400*/  LDS R9, [R49+0x80] ;  /* 0x0000800031097984 */ /* 0x000fe20000000800 */
[----:B---3--:R-:W-:Y:S01]  /*8410*/  @!P5 FMUL.FTZ R125, R125, R0 ;  /* 0x000000007d7dd220 */ /* 0x008fe20000410000 */
[----:B------:R-:W-:Y:S01]  /*8420*/  IADD3 R0, P5, PT, R82, UR20, RZ ;  /* 0x0000001452007c10 */ /* 0x000fe2000ffbe0ff */
[----:B------:R-:W0:Y:S01]  /*8430*/  LDCU.64 UR20, c[0x0][0x518] ;  /* 0x0000a300ff1477ac */ /* 0x000e220008000a00 */
[----:B------:R-:W-:Y:S01]  /*8440*/  LDS R11, [R48+0x100] ;  /* 0x00010000300b7984 */ /* 0x000fe20000000800 */
[----:B------:R-:W2:Y:S01]  /*8450*/  @!P2 MUFU.RCP R10, R5 ;  /* 0x00000005000aa308 */ /* 0x000ea20000001000 */
[----:B------:R-:W-:Y:S01]  /*8460*/  IADD3.X R3, PT, PT, RZ, UR19, RZ, P5, !PT ;  /* 0x00000013ff037c10 */ /* 0x000fe2000affe4ff */
[----:B------:R-:W-:Y:S01]  /*8470*/  FADD.FTZ R86, R86, R125 ;  /* 0x0000007d56567221 */ /* 0x000fe20000010000 */
[----:B------:R-:W-:Y:S04]  /*8480*/  LDS R13, [R47+0x180] ;  /* 0x000180002f0d7984 */ /* 0x000fe80000000800 */
[----:B------:R-:W-:Y:S01]  /*8490*/  LDS R15, [R46+0x200] ;  /* 0x000200002e0f7984 */ /* 0x000fe20000000800 */
[----:B------:R-:W3:Y:S01]  /*84a0*/  @!P6 MUFU.RCP R2, R2 ;  /* 0x000000020002e308 */ /* 0x000ee20000001000 */
[----:B----4-:R-:W-:-:S02]  /*84b0*/  @!P3 FMUL.FTZ R95, R95, R4 ;  /* 0x000000045f5fb220 */ /* 0x010fc40000410000 */
[----:B------:R-:W-:Y:S04]  /*84c0*/  LDS R17, [R45+0x280] ;  /* 0x000280002d117984 */ /* 0x000fe80000000800 */
[----:B------:R-:W-:Y:S01]  /*84d0*/  LDS R19, [R44+0x300] ;  /* 0x000300002c137984 */ /* 0x000fe20000000800 */
[----:B------:R-:W4:Y:S01]  /*84e0*/  @!P1 MUFU.RCP R6, R6 ;  /* 0x0000000600069308 */ /* 0x000f220000001000 */
[----:B0-----:R-:W-:Y:S01]  /*84f0*/  UIMAD.WIDE.U32 UR22, UR27, UR20, UR22 ;  /* 0x000000141b1672a5 */ /* 0x001fe2000f8e0016 */
[----:B--2---:R-:W-:Y:S01]  /*8500*/  @!P2 FMUL.FTZ R97, R97, R10 ;  /* 0x0000000a6161a220 */ /* 0x004fe20000410000 */
[----:B------:R-:W-:Y:S02]  /*8510*/  LDS R21, [R43+0x380] ;  /* 0x000380002b157984 */ /* 0x000fe40000000800 */
[----:B------:R-:W-:-:S02]  /*8520*/  UIMAD UR21, UR27, UR21, UR23 ;  /* 0x000000151b1572a4 */ /* 0x000fc4000f8e0217 */
[----:B------:R-:W-:Y:S01]  /*8530*/  LDS R23, [R42+0x400] ;  /* 0x000400002a177984 */ /* 0x000fe20000000800 */
[----:B------:R-:W-:Y:S01]  /*8540*/  UMOV UR20, UR22 ;  /* 0x0000001600147c82 */ /* 0x000fe20008000000 */
[----:B---3--:R-:W-:Y:S02]  /*8550*/  @!P6 FMUL.FTZ R123, R123, R2 ;  /* 0x000000027b7be220 */ /* 0x008fe40000410000 */
[----:B------:R-:W-:Y:S01]  /*8560*/  LDS R25, [R41+0x480] ;  /* 0x0004800029197984 */ /* 0x000fe20000000800 */
[----:B------:R-:W-:Y:S01]  /*8570*/  LEA R2, P6, R0, UR28, 0x2 ;  /* 0x0000001c00027c11 */ /* 0x000fe2000f8c10ff */
[----:B------:R-:W-:Y:S02]  /*8580*/  FADD.FTZ R86, R86, R123 ;  /* 0x0000007b56567221 */ /* 0x000fe40000010000 */
[----:B------:R-:W-:Y:S01]  /*8590*/  LDS R27, [R40+0x500] ;  /* 0x00050000281b7984 */ /* 0x000fe20000000800 */
[----:B------:R-:W-:Y:S01]  /*85a0*/  LEA.HI.X R3, R0, UR29, R3, 0x2, P6 ;  /* 0x0000001d00037c11 */ /* 0x000fe2000b0f1403 */
[----:B------:R-:W0:Y:S01]  /*85b0*/  LDCU.64 UR28, c[0x0][0x520] ;  /* 0x0000a400ff1c77ac */ /* 0x000e220008000a00 */
[----:B----4-:R-:W-:Y:S01]  /*85c0*/  @!P1 FMUL.FTZ R101, R101, R6 ;  /* 0x0000000665659220 */ /* 0x010fe20000410000 */
        /* <DEDUP_REMOVED lines=83> */
[----:B0-----:R-:W-:Y:S01]  /*8b00*/  IADD3.X R3, PT, PT, RZ, UR19, RZ, P0, !PT ;  /* 0x00000013ff037c10 */ /* 0x001fe200087fe4ff */
        /* <DEDUP_REMOVED lines=40> */
.L_x_6836:
        /* <DEDUP_REMOVED lines=10> */
[----:B------:R-:W3:Y:S01]  /*8e30*/  S2R R6, SR_TID.X ;  /* 0x0000000000067919 */ /* 0x000ee20000002100 */
        /* <DEDUP_REMOVED lines=13> */
[----:B---3--:R-:W-:-:S04]  /*8f10*/  ISETP.NE.AND P0, PT, R6, RZ, PT ;  /* 0x000000ff0600720c */ /* 0x008fc80003f05270 */
        /* <DEDUP_REMOVED lines=8> */
.L_x_6910:
[----:B------:R-:W-:Y:S05]  /*8fa0*/  BSYNC.RECONVERGENT B0 ;  /* 0x0000000000007941 */ /* 0x000fea0003800200 */
.L_x_6909:
        /* <DEDUP_REMOVED lines=31> */
.L_x_6912:
[----:B------:R-:W-:Y:S05]  /*91a0*/  BSYNC.RECONVERGENT B0 ;  /* 0x0000000000007941 */ /* 0x000fea0003800200 */
.L_x_6911:
        /* <DEDUP_REMOVED lines=17> */
.L_x_6914:
        /* <DEDUP_REMOVED lines=24> */
.L_x_6913:
[----:B------:R-:W-:Y:S05]  /*9440*/  EXIT ;  /* 0x000000000000794d */ /* 0x000fea0003800000 */
.L_x_6915:
        /* <DEDUP_REMOVED lines=11> */
.L_x_10479:


//--------------------- .text._Z25selective_scan_bwd_kernelI32Selective_Scan_bwd_kernel_traitsILi32ELi16ELb0ELb0ELb1ELb1ELb1EffEEv12SSMParamsBwd --------------------------
	.section	.text._Z25selective_scan_bwd_kernelI32Selective_Scan_bwd_kernel_traitsILi32ELi16ELb0ELb0ELb1ELb1ELb1EffEEv12SSMParamsBwd,"ax",@progbits
	.align	128
        .global         _Z25selective_scan_bwd_kernelI32Selective_Scan_bwd_kernel_traitsILi32ELi16ELb0ELb0ELb1ELb1ELb1EffEEv12SSMParamsBwd
        .type           _Z25selective_scan_bwd_kernelI32Selective_Scan_bwd_kernel_traitsILi32ELi16ELb0ELb0ELb1ELb1ELb1EffEEv12SSMParamsBwd,@function
        .size           _Z25selective_scan_bwd_kernelI32Selective_Scan_bwd_kernel_traitsILi32ELi16ELb0ELb0ELb1ELb1ELb1EffEEv12SSMParamsBwd,(.L_x_10480 - _Z25selective_scan_bwd_kernelI32Selective_Scan_bwd_kernel_traitsILi32ELi16ELb0ELb0ELb1ELb1ELb1EffEEv12SSMParamsBwd)
        .other          _Z25selective_scan_bwd_kernelI32Selective_Scan_bwd_kernel_traitsILi32ELi16ELb0ELb0ELb1ELb1ELb1EffEEv12SSMParamsBwd,@"STO_CUDA_ENTRY STV_DEFAULT"
_Z25selective_scan_bwd_kernelI32Selective_Scan_bwd_kernel_traitsILi32ELi16ELb0ELb0ELb1ELb1ELb1EffEEv12SSMParamsBwd:
.text._Z25selective_scan_bwd_kernelI32Selective_Scan_bwd_kernel_traitsILi32ELi16ELb0ELb0ELb1ELb1ELb1EffEEv12SSMParamsBwd:
[----:B------:R-:W-:Y:S08]  /*0000*/  LDC R1, c[0x0][0x37c] ;  /* 0x0000df00ff017b82 */ /* 0x000ff00000000800 */
[----:B------:R-:W0:Y:S01]  /*0010*/  LDC R8, c[0x0][0x398] ;  /* 0x0000e600ff087b82 */ /* 0x000e220000000800 */
[----:B------:R-:W1:Y:S01]  /*0020*/  S2R R125, SR_CTAID.Y ;  /* 0x00000000007d7919 */ /* 0x000e620000002600 */
[----:B------:R-:W2:Y:S01]  /*0030*/  LDCU.64 UR16, c[0x0][0x358] ;  /* 0x00006b00ff1077ac */ /* 0x000ea20008000a00 */
[----:B------:R-:W-:Y:S01]  /*0040*/  HFMA2 R123, -RZ, RZ, 0, 0 ;  /* 0x00000000ff7b7431 */ /* 0x000fe200000001ff */
[----:B------:R-:W-:Y:S01]  /*0050*/  MOV R96, RZ ;  /* 0x000000ff00607202 */ /* 0x000fe20000000f00 */
[----:B------:R-:W3:Y:S03]  /*0060*/  LDCU.128 UR8, c[0x0][0x3f0] ;  /* 0x00007e00ff0877ac */ /* 0x000ee60008000c00 */
[----:B------:R-:W4:Y:S01]  /*0070*/  LDC.64 R2, c[0x0][0x458] ;  /* 0x00011600ff027b82 */ /* 0x000f220000000a00 */
[----:B------:R-:W3:Y:S07]  /*0080*/  LDCU.128 UR12, c[0x0][0x400] ;  /* 0x00008000ff0c77ac */ /* 0x000eee0008000c00 */
[----:B------:R-:W2:Y:S01]  /*0090*/  LDC.64 R4, c[0x0][0x470] ;  /* 0x00011c00ff047b82 */ /* 0x000ea20000000a00 */
[----:B0-----:R-:W-:-:S07]  /*00a0*/  IABS R9, R8 ;  /* 0x0000000800097213 */ /* 0x001fce0000000000 */
[----:B------:R-:W3:Y:S01]  /*00b0*/  S2UR UR18, SR_CTAID.X ;  /* 0x00000000001279c3 */ /* 0x000ee20000002500 */
[----:B------:R-:W0:Y:S01]  /*00c0*/  I2F.RP R0, R9 ;  /* 0x0000000900007306 */ /* 0x000e220000209400 */
[----:B----4-:R-:W-:-:S06]  /*00d0*/  ISETP.NE.U32.AND P0, PT, R2, RZ, PT ;  /* 0x000000ff0200720c */ /* 0x010fcc0003f05070 */
[----:B------:R-:W4:Y:S01]  /*00e0*/  LDC.64 R12, c[0x0][0x3e8] ;  /* 0x0000fa00ff0c7b82 */ /* 0x000f220000000a00 */
[----:B------:R-:W-:Y:S02]  /*00f0*/  ISETP.NE.AND.EX P0, PT, R3, RZ, PT, P0 ;  /* 0x000000ff0300720c */ /* 0x000fe40003f05300 */
[----:B--2---:R-:W-:-:S05]  /*0100*/  ISETP.NE.U32.AND P1, PT, R4, RZ, PT ;  /* 0x000000ff0400720c */ /* 0x004fca0003f25070 */
[----:B------:R-:W2:Y:S01]  /*0110*/  LDC R19, c[0x0][0x394] ;  /* 0x0000e500ff137b82 */ /* 0x000ea20000000800 */
[----:B0-----:R-:W0:Y:S01]  /*0120*/  MUFU.RCP R0, R0 ;  /* 0x0000000000007308 */ /* 0x001e220000001000 */
[----:B------:R-:W-:-:S04]  /*0130*/  ISETP.NE.AND.EX P1, PT, R5, RZ, PT, P1 ;  /* 0x000000ff0500720c */ /* 0x000fc80003f25310 */
[C---:B-1----:R-:W-:Y:S02]  /*0140*/  @P0 LEA R2, P2, R125.reuse, R2, 0x2 ;  /* 0x000000027d020211 */ /* 0x042fe400078410ff */
[----:B------:R-:W1:Y:S02]  /*0150*/  LDC.64 R16, c[0x0][0x4a0] ;  /* 0x00012800ff107b82 */ /* 0x000e640000000a00 */
[----:B------:R-:W-:-:S05]  /*0160*/  @P0 LEA.HI.X R3, R125, R3, RZ, 0x2, P2 ;  /* 0x000000037d030211 */ /* 0x000fca00010f14ff */
[C---:B------:R-:W-:Y:S01]  /*0170*/  @P1 LEA R4, P3, R125.reuse, R4, 0x2 ;  /* 0x000000047d041211 */ /* 0x040fe200078610ff */
[----:B------:R3:W5:Y:S01]  /*0180*/  @P0 LDG.E R123, desc[UR16][R2.64] ;  /* 0x00000010027b0981 */ /* 0x000762000c1e1900 */
[----:B------:R-:W1:Y:S01]  /*0190*/  LDC.64 R92, c[0x0][0x460] ;  /* 0x00011800ff5c7b82 */ /* 0x000e620000000a00 */
[----:B0-----:R-:W-:Y:S02]  /*01a0*/  IADD3 R6, PT, PT, R0, 0xffffffe, RZ ;  /* 0x0ffffffe00067810 */ /* 0x001fe40007ffe0ff */
[----:B------:R-:W-:Y:S02]  /*01b0*/  @P1 LEA.HI.X R5, R125, R5, RZ, 0x2, P3 ;  /* 0x000000057d051211 */ /* 0x000fe400018f14ff */
[----:B------:R0:W4:Y:S03]  /*01c0*/  F2I.FTZ.U32.TRUNC.NTZ R7, R6 ;  /* 0x0000000600077305 */ /* 0x000126000021f000 */
[----:B------:R-:W1:Y:S01]  /*01d0*/  LDC.64 R88, c[0x0][0x468] ;  /* 0x00011a00ff587b82 */ /* 0x000e620000000a00 */
[----:B---3--:R-:W-:Y:S01]  /*01e0*/  IABS R2, R125 ;  /* 0x0000007d00027213 */ /* 0x008fe20000000000 */
[----:B------:R3:W5:Y:S01]  /*01f0*/  @P1 LDG.E R96, desc[UR16][R4.64] ;  /* 0x0000001004601981 */ /* 0x000762000c1e1900 */
[----:B0-----:R-:W-:-:S05]  /*0200*/  HFMA2 R6, -RZ, RZ, 0, 0 ;  /* 0x00000000ff067431 */ /* 0x001fca00000001ff */
[----:B------:R-:W0:Y:S01]  /*0210*/  LDC.64 R84, c[0x0][0x528] ;  /* 0x00014a00ff547b82 */ /* 0x000e220000000a00 */
[----:B----4-:R-:W-:-:S07]  /*0220*/  IADD3 R10, PT, PT, RZ, -R7, RZ ;  /* 0x80000007ff0a7210 */ /* 0x010fce0007ffe0ff */
[----:B---3--:R-:W3:Y:S01]  /*0230*/  LDC.64 R4, c[0x0][0x480] ;  /* 0x00012000ff047b82 */ /* 0x008ee20000000a00 */
[----:B------:R-:W-:-:S04]  /*0240*/  IMAD R3, R10, R9, RZ ;  /* 0x000000090a037224 */ /* 0x000fc800078e02ff */
[----:B------:R-:W-:-:S03]  /*0250*/  IMAD.HI.U32 R7, R7, R3, R6 ;  /* 0x0000000307077227 */ /* 0x000fc600078e0006 */
[----:B------:R-:W4:Y:S03]  /*0260*/  LDC.64 R22, c[0x0][0x450] ;  /* 0x00011400ff167b82 */ /* 0x000f260000000a00 */
[----:B------:R-:W-:-:S05]  /*0270*/  IMAD.HI.U32 R121, R7, R2, RZ ;  /* 0x0000000207797227 */ /* 0x000fca00078e00ff */
[----:B------:R-:W-:-:S05]  /*0280*/  IADD3 R0, PT, PT, -R121, RZ, RZ ;  /* 0x000000ff79007210 */ /* 0x000fca0007ffe1ff */
[----:B------:R-:W-:-:S05]  /*0290*/  IMAD R0, R9, R0, R2 ;  /* 0x0000000009007224 */ /* 0x000fca00078e0202 */
[----:B------:R-:W-:Y:S01]  /*02a0*/  ISETP.GT.U32.AND P2, PT, R9, R0, PT ;  /* 0x000000000900720c */ /* 0x000fe20003f44070 */
[----:B------:R-:W-:Y:S01]  /*02b0*/  UIMAD.WIDE.U32 UR4, UR18, UR8, URZ ;  /* 0x00000008120472a5 */ /* 0x000fe2000f8e00ff */
[----:B---3--:R-:W-:Y:S01]  /*02c0*/  ISETP.NE.U32.AND P0, PT, R4, RZ, PT ;  /* 0x000000ff0400720c */ /* 0x008fe20003f05070 */
[----:B------:R-:W-:Y:S01]  /*02d0*/  UIMAD.WIDE.U32 UR6, UR18, UR12, URZ ;  /* 0x0000000c120672a5 */ /* 0x000fe2000f8e00ff */
[----:B------:R-:W-:Y:S01]  /*02e0*/  LOP3.LUT R2, R125, R8, RZ, 0x3c, !PT ;  /* 0x000000087d027212 */ /* 0x000fe200078e3cff */
[----:B------:R-:W-:Y:S01]  /*02f0*/  UIMAD UR9, UR18, UR9, UR5 ;  /* 0x00000009120972a4 */ /* 0x000fe2000f8e0205 */
[----:B------:R-:W-:Y:S01]  /*0300*/  ISETP.NE.AND.EX P0, PT, R5, RZ, PT, P0 ;  /* 0x000000ff0500720c */ /* 0x000fe20003f05300 */
[----:B------:R-:W-:-:S06]  /*0310*/  UIMAD UR8, UR18, UR13, UR7 ;  /* 0x0000000d120872a4 */ /* 0x000fcc000f8e0207 */
[-C--:B------:R-:W-:Y:S01]  /*0320*/  @!P2 IADD3 R0, PT, PT, R0, -R9.reuse, RZ ;  /* 0x800000090000a210 */ /* 0x080fe20007ffe0ff */
[----:B------:R-:W3:Y:S03]  /*0330*/  LDCU.64 UR12, c[0x0][0x498] ;  /* 0x00009300ff0c77ac */ /* 0x000ee60008000a00 */
[----:B------:R-:W-:Y:S02]  /*0340*/  ISETP.GE.U32.AND P1, PT, R0, R9, PT ;  /* 0x000000090000720c */ /* 0x000fe40003f26070 */
[----:B------:R-:W-:Y:S01]  /*0350*/  ISETP.GE.AND P3, PT, R2, RZ, PT ;  /* 0x000000ff0200720c */ /* 0x000fe20003f66270 */
[----:B------:R-:W1:Y:S01]  /*0360*/  @P0 LDC R10, c[0x0][0x384] ;  /* 0x0000e100ff0a0b82 */ /* 0x000e620000000800 */
[----:B------:R-:W-:Y:S02]  /*0370*/  @!P2 IADD3 R121, PT, PT, R121, 0x1, RZ ;  /* 0x000000017979a810 */ /* 0x000fe40007ffe0ff */
[----:B------:R-:W-:-:S02]  /*0380*/  ISETP.NE.AND P2, PT, R8, RZ, PT ;  /* 0x000000ff0800720c */ /* 0x000fc40003f45270 */
[----:B------:R-:W-:Y:S02]  /*0390*/  MOV R3, UR5 ;  /* 0x0000000500037c02 */ /* 0x000fe40008000f00 */
[----:B------:R-:W-:Y:S01]  /*03a0*/  MOV R5, UR7 ;  /* 0x0000000700057c02 */ /* 0x000fe20008000f00 */
[----:B------:R-:W0:Y:S01]  /*03b0*/  @P0 LDC R21, c[0x0][0x38c] ;  /* 0x0000e300ff150b82 */ /* 0x000e220000000800 */
[----:B------:R-:W-:Y:S02]  /*03c0*/  MOV R3, UR9 ;  /* 0x0000000900037c02 */ /* 0x000fe40008000f00 */
[----:B------:R-:W-:Y:S01]  /*03d0*/  MOV R5, UR8 ;  /* 0x0000000800057c02 */ /* 0x000fe20008000f00 */
[----:B------:R-:W2:Y:S01]  /*03e0*/  LDCU.64 UR8, c[0x0][0x3d0] ;  /* 0x00007a00ff0877ac */ /* 0x000ea20008000a00 */
[----:B------:R-:W-:-:S04]  /*03f0*/  @P1 IADD3 R121, PT, PT, R121, 0x1, RZ ;  /* 0x0000000179791810 */ /* 0x000fc80007ffe0ff */
[----:B------:R-:W-:Y:S02]  /*0400*/  @!P3 IADD3 R121, PT, PT, -R121, RZ, RZ ;  /* 0x000000ff7979b210 */ /* 0x000fe40007ffe1ff */
[----:B------:R-:W-:-:S04]  /*0410*/  @!P2 LOP3.LUT R121, RZ, R8, RZ, 0x33, !PT ;  /* 0x00000008ff79a212 */ /* 0x000fc800078e33ff */
[----:B------:R-:W-:Y:S02]  /*0420*/  SHF.R.S32.HI R7, RZ, 0x1f, R121 ;  /* 0x0000001fff077819 */ /* 0x000fe40000011479 */
[----:B------:R-:W-:-:S03]  /*0430*/  MOV R4, UR6 ;  /* 0x0000000600047c02 */ /* 0x000fc60008000f00 */
[----:B------:R-:W-:Y:S02]  /*0440*/  IMAD R0, R7, R12, RZ ;  /* 0x0000000c07007224 */ /* 0x000fe400078e02ff */
[----:B------:R-:W4:Y:S01]  /*0450*/  @P0 LDC.64 R6, c[0x0][0x480] ;  /* 0x00012000ff060b82 */ /* 0x000f220000000a00 */
[----:B--2---:R-:W-:Y:S01]  /*0460*/  UIMAD.WIDE.U32 UR6, UR18, UR8, URZ ;  /* 0x00000008120672a5 */ /* 0x004fe2000f8e00ff */
[----:B------:R-:W-:Y:S01]  /*0470*/  MOV R2, UR4 ;  /* 0x0000000400027c02 */ /* 0x000fe20008000f00 */
[C---:B------:R-:W-:Y:S01]  /*0480*/  IMAD.WIDE.U32 R4, R125.reuse, UR14, R4 ;  /* 0x0000000e7d047c25 */ /* 0x040fe2000f8e0004 */
[----:B---3--:R-:W-:Y:S02]  /*0490*/  UIMAD.WIDE.U32 UR4, UR18, UR12, URZ ;  /* 0x0000000c120472a5 */ /* 0x008fe4000f8e00ff */
[----:B------:R-:W-:Y:S01]  /*04a0*/  UIMAD UR7, UR18, UR9, UR7 ;  /* 0x00000009120772a4 */ /* 0x000fe2000f8e0207 */
[----:B------:R-:W-:Y:S01]  /*04b0*/  IMAD.WIDE.U32 R2, R125, UR10, R2 ;  /* 0x0000000a7d027c25 */ /* 0x000fe2000f8e0002 */
[----:B------:R-:W-:-:S03]  /*04c0*/  UIMAD UR5, UR18, UR13, UR5 ;  /* 0x0000000d120572a4 */ /* 0x000fc6000f8e0205 */
[----:B------:R-:W-:Y:S01]  /*04d0*/  IMAD R11, R125, UR15, R5 ;  /* 0x0000000f7d0b7c24 */ /* 0x000fe2000f8e0205 */
[----:B------:R-:W-:Y:S01]  /*04e0*/  LEA R5, R19, 0xfffffe00, 0x9 ;  /* 0xfffffe0013057811 */ /* 0x000fe200078e48ff */
[----:B------:R-:W-:Y:S02]  /*04f0*/  IMAD R13, R121, R13, R0 ;  /* 0x0000000d790d7224 */ /* 0x000fe400078e0200 */
[----:B-1----:R-:W-:Y:S01]  /*0500*/  @P0 IMAD R0, R10, UR18, R125 ;  /* 0x000000120a000c24 */ /* 0x002fe2000f8e027d */
[----:B------:R-:W-:Y:S01]  /*0510*/  IADD3 R90, P2, PT, R5, R2, RZ ;  /* 0x00000002055a7210 */ /* 0x000fe20007f5e0ff */
[----:B------:R-:W-:Y:S01]  /*0520*/  IMAD.WIDE.U32 R8, R121, R12, UR6 ;  /* 0x0000000679087e25 */ /* 0x000fe2000f8e000c */
[----:B------:R-:W-:-:S03]  /*0530*/  ISETP.GE.AND P1, PT, R19, 0x1, PT ;  /* 0x000000011300780c */ /* 0x000fc60003f26270 */
[C---:B------:R-:W-:Y:S02]  /*0540*/  IMAD R15, R125.reuse, UR11, R3 ;  /* 0x0000000b7d0f7c24 */ /* 0x040fe4000f8e0203 */
[----:B------:R-:W-:Y:S01]  /*0550*/  IMAD.WIDE.U32 R2, R125, R16, UR4 ;  /* 0x000000047d027e25 */ /* 0x000fe2000f8e0010 */
[----:B------:R-:W-:-:S03]  /*0560*/  IADD3 R109, PT, PT, R9, R13, RZ ;  /* 0x0000000d096d7210 */ /* 0x000fc60007ffe0ff */
[----:B------:R-:W-:Y:S01]  /*0570*/  @P0 IMAD R0, R0, R19, RZ ;  /* 0x0000001300000224 */ /* 0x000fe200078e02ff */
[----:B------:R-:W-:Y:S01]  /*0580*/  IADD3 R86, P3, PT, R5, R4, RZ ;  /* 0x0000000405567210 */ /* 0x000fe20007f7e0ff */
[----:B------:R-:W-:Y:S01]  /*0590*/  IMAD R9, R125, R17, R3 ;  /* 0x000000117d097224 */ /* 0x000fe200078e0203 */
[----:B------:R-:W-:Y:S01]  /*05a0*/  SHF.R.S32.HI R4, RZ, 0x1f, R5 ;  /* 0x0000001fff047819 */ /* 0x000fe20000011405 */
[----:B0-----:R-:W-:Y:S01]  /*05b0*/  @P0 IMAD R3, R0, R21, RZ ;  /* 0x0000001500030224 */ /* 0x001fe200078e02ff */
[C---:B------:R-:W-:Y:S02]  /*05c0*/  IADD3 R2, P4, PT, R5.reuse, R2, RZ ;  /* 0x0000000205027210 */ /* 0x040fe40007f9e0ff */
[----:B------:R-:W-:Y:S02]  /*05d0*/  CS2R R12, SRZ ;  /* 0x00000000000c7805 */ /* 0x000fe4000001ff00 */
[----:B------:R-:W-:Y:S01]  /*05e0*/  IADD3 R8, P5, PT, R5, R8, RZ ;  /* 0x0000000805087210 */ /* 0x000fe20007fbe0ff */
[----:B----4-:R-:W-:Y:S01]  /*05f0*/  @P0 IMAD.WIDE R12, R3, 0x8, R6 ;  /* 0x00000008030c0825 */ /* 0x010fe200078e0206 */
[----:B------:R-:W-:-:S02]  /*0600*/  IADD3.X R5, PT, PT, R4, R15, RZ, P2, !PT ;  /* 0x0000000f04057210 */ /* 0x000fc400017fe4ff */
[C---:B------:R-:W-:Y:S02]  /*0610*/  IADD3.X R0, PT, PT, R4.reuse, R11, RZ, P3, !PT ;  /* 0x0000000b04007210 */ /* 0x040fe40001ffe4ff */
[C---:B------:R-:W-:Y:S02]  /*0620*/  IADD3.X R82, PT, PT, R4.reuse, R9, RZ, P4, !PT ;  /* 0x0000000904527210 */ /* 0x040fe400027fe4ff */
[----:B------:R-:W-:Y:S02]  /*0630*/  IADD3.X R109, PT, PT, R4, R109, RZ, P5, !PT ;  /* 0x0000006d046d7210 */ /* 0x000fe40002ffe4ff */
[----:B------:R-:W-:Y:S02]  /*0640*/  LEA R92, P0, R90, R92, 0x2 ;  /* 0x0000005c5a5c7211 */ /* 0x000fe400078010ff */
[----:B------:R-:W-:Y:S02]  /*0650*/  LEA R88, P2, R86, R88, 0x2 ;  /* 0x0000005856587211 */ /* 0x000fe400078410ff */
[----:B------:R-:W-:-:S02]  /*0660*/  LEA R84, P3, R2, R84, 0x2 ;  /* 0x0000005402547211 */ /* 0x000fc400078610ff */
[----:B------:R-:W-:Y:S01]  /*0670*/  LEA R111, P4, R8, R22, 0x2 ;  /* 0x00000016086f7211 */ /* 0x000fe200078810ff */
[----:B------:R-:W-:Y:S01]  /*0680*/  HFMA2 R94, -RZ, RZ, 0, 0 ;  /* 0x00000000ff5e7431 */ /* 0x000fe200000001ff */
[----:B------:R-:W-:Y:S02]  /*0690*/  LEA.HI.X R90, R90, R93, R5, 0x2, P0 ;  /* 0x0000005d5a5a7211 */ /* 0x000fe400000f1405 */
[----:B------:R-:W-:Y:S02]  /*06a0*/  LEA.HI.X R86, R86, R89, R0, 0x2, P2 ;  /* 0x0000005956567211 */ /* 0x000fe400010f1400 */
[----:B------:R-:W-:Y:S02]  /*06b0*/  LEA.HI.X R82, R2, R85, R82, 0x2, P3 ;  /* 0x0000005502527211 */ /* 0x000fe400018f1452 */
[----:B------:R-:W-:Y:S02]  /*06c0*/  LEA.HI.X R109, R8, R23, R109, 0x2, P4 ;  /* 0x00000017086d7211 */ /* 0x000fe400020f146d */
[----:B------:R-:W-:Y:S01]  /*06d0*/  MOV R119, RZ ;  /* 0x000000ff00777202 */ /* 0x000fe20000000f00 */
[----:B------:R-:W-:Y:S06]  /*06e0*/  @!P1 BRA `(.L_x_6916) ;  /* 0x000000a800c89947 */ /* 0x000fec0003800000 */
[----:B------:R-:W0:Y:S01]  /*06f0*/  S2R R117, SR_TID.X ;  /* 0x0000000000757919 */ /* 0x000e220000002100 */
[----:B------:R-:W1:Y:S01]  /*0700*/  LDCU.64 UR6, c[0x0][0x3a0] ;  /* 0x00007400ff0677ac */ /* 0x000e620008000a00 */
[----:B------:R-:W2:Y:S01]  /*0710*/  S2UR UR5, SR_CgaCtaId ;  /* 0x00000000000579c3 */ /* 0x000ea20000008800 */
[----:B------:R-:W-:Y:S01]  /*0720*/  MOV R94, RZ ;  /* 0x000000ff005e7202 */ /* 0x000fe20000000f00 */
[----:B------:R-:W3:Y:S01]  /*0730*/  LDCU.64 UR8, c[0x0][0x3b8] ;  /* 0x00007700ff0877ac */ /* 0x000ee20008000a00 */
[----:B------:R-:W-:Y:S01]  /*0740*/  MOV R119, RZ ;  /* 0x000000ff00777202 */ /* 0x000fe20000000f00 */
[----:B------:R-:W-:Y:S01]  /*0750*/  UMOV UR4, 0x400 ;  /* 0x0000040000047882 */ /* 0x000fe20000000000 */
[C---:B-1----:R-:W-:Y:S01]  /*0760*/  IMAD.WIDE.U32 R10, R125.reuse, UR6, RZ ;  /* 0x000000067d0a7c25 */ /* 0x042fe2000f8e00ff */
[----:B------:R-:W1:Y:S03]  /*0770*/  LDCU UR6, c[0x0][0x394] ;  /* 0x00007280ff0677ac */ /* 0x000e660008000800 */
[----:B---3--:R-:W-:Y:S01]  /*0780*/  IMAD.WIDE.U32 R8, R125, UR8, RZ ;  /* 0x000000087d087c25 */ /* 0x008fe2000f8e00ff */
[----:B--2---:R-:W-:-:S03]  /*0790*/  ULEA UR4, UR5, UR4, 0x18 ;  /* 0x0000000405047291 */ /* 0x004fc6000f8ec0ff */
[C---:B------:R-:W-:Y:S02]  /*07a0*/  IMAD R115, R125.reuse, UR7, R11 ;  /* 0x000000077d737c24 */ /* 0x040fe4000f8e020b */
[----:B------:R-:W-:Y:S01]  /*07b0*/  IMAD R113, R125, UR9, R9 ;  /* 0x000000097d717c24 */ /* 0x000fe2000f8e0209 */
[C---:B0-----:R-:W-:Y:S02]  /*07c0*/  SHF.L.U32 R0, R117.reuse, 0x4, RZ ;  /* 0x0000000475007819 */ /* 0x041fe400000006ff */
[----:B------:R-:W-:Y:S02]  /*07d0*/  LOP3.LUT R174, R117, 0x1f, RZ, 0xc0, !PT ;  /* 0x0000001f75ae7812 */ /* 0x000fe400078ec0ff */
[C---:B------:R-:W-:Y:S02]  /*07e0*/  LOP3.LUT R2, R0.reuse, 0x3e00, RZ, 0xc0, !PT ;  /* 0x00003e0000027812 */ /* 0x040fe400078ec0ff */
[----:B------:R-:W-:Y:S02]  /*07f0*/  LEA.HI R78, R0, R0, RZ, 0x1b ;  /* 0x00000000004e7211 */ /* 0x000fe400078fd8ff */
[----:B------:R-:W-:-:S02]  /*0800*/  LOP3.LUT R107, R2, 0x1f, R117, 0xf8, !PT ;  /* 0x0000001f026b7812 */ /* 0x000fc400078ef875 */
[----:B-1----:R-:W-:Y:S02]  /*0810*/  MOV R80, UR6 ;  /* 0x0000000600507c02 */ /* 0x002fe40008000f00 */
        /* <DEDUP_REMOVED lines=15> */
[----:B------:R-:W-:-:S07]  /*0910*/  LOP3.LUT R77, R107, 0x1e0, RZ, 0xfc, !PT ;  /* 0x000001e06b4d7812 */ /* 0x000fce00078efcff */
.L_x_6989:
[----:B0-----:R-:W0:Y:S01]  /*0920*/  LDC.64 R18, c[0x0][0x420] ;  /* 0x00010800ff127b82 */ /* 0x001e220000000a00 */
[----:B------:R-:W1:Y:S01]  /*0930*/  LDCU UR4, c[0x0][0x388] ;  /* 0x00007100ff0477ac */ /* 0x000e620008000800 */
[----:B------:R-:W-:Y:S02]  /*0940*/  LEA R6, R80, 0xfffffe00, 0x9 ;  /* 0xfffffe0050067811 */ /* 0x000fe400078e48ff */
[----:B------:R-:W-:Y:S02]  /*0950*/  CS2R R24, SRZ ;  /* 0x0000000000187805 */ /* 0x000fe4000001ff00 */
[----:B------:R-:W-:Y:S02]  /*0960*/  MOV R7, RZ ;  /* 0x000000ff00077202 */ /* 0x000fe40000000f00 */
[----:B------:R-:W-:Y:S02]  /*0970*/  CS2R R22, SRZ ;  /* 0x0000000000167805 */ /* 0x000fe4000001ff00 */
[----:B------:R-:W-:-:S02]  /*0980*/  CS2R R26, SRZ ;  /* 0x00000000001a7805 */ /* 0x000fc4000001ff00 */
[----:B------:R-:W-:Y:S01]  /*0990*/  CS2R R28, SRZ ;  /* 0x00000000001c7805 */ /* 0x000fe2000001ff00 */
[----:B------:R-:W2:Y:S01]  /*09a0*/  LDC.64 R14, c[0x0][0x410] ;  /* 0x00010400ff0e7b82 */ /* 0x000ea20000000a00 */
[----:B------:R-:W-:Y:S02]  /*09b0*/  CS2R R30, SRZ ;  /* 0x00000000001e7805 */ /* 0x000fe4000001ff00 */
[----:B------:R-:W-:Y:S02]  /*09c0*/  CS2R R32, SRZ ;  /* 0x0000000000207805 */ /* 0x000fe4000001ff00 */
[----:B------:R-:W-:-:S03]  /*09d0*/  MOV R35, RZ ;  /* 0x000000ff00237202 */ /* 0x000fc60000000f00 */
[----:B------:R-:W3:Y:S01]  /*09e0*/  LDC.64 R20, c[0x0][0x428] ;  /* 0x00010a00ff147b82 */ /* 0x000ee20000000a00 */
[----:B-1----:R-:W-:-:S04]  /*09f0*/  IADD3 R76, PT, PT, -R6, UR4, RZ ;  /* 0x00000004064c7c10 */ /* 0x002fc8000fffe1ff */
[----:B------:R-:W-:-:S03]  /*0a00*/  ISETP.GE.AND P6, PT, R107, R76, PT ;  /* 0x0000004c6b00720c */ /* 0x000fc60003fc6270 */
[----:B------:R-:W1:Y:S01]  /*0a10*/  LDC.64 R16, c[0x0][0x418] ;  /* 0x00010600ff107b82 */ /* 0x000e620000000a00 */
[----:B0-----:R-:W-:Y:S01]  /*0a20*/  IMAD.WIDE.U32 R4, R18, UR18, R6 ;  /* 0x0000001212047c25 */ /* 0x001fe2000f8e0006 */
[-C--:B------:R-:W-:Y:S02]  /*0a30*/  ISETP.GE.AND P5, PT, R105, R76.reuse, PT ;  /* 0x0000004c6900720c */ /* 0x080fe40003fa6270 */
[----:B------:R-:W-:Y:S01]  /*0a40*/  P2R R136, PR, RZ, 0x40 ;  /* 0x00000040ff887803 */ /* 0x000fe20000000000 */
[----:B------:R-:W-:Y:S01]  /*0a50*/  IMAD R5, R19, UR18, R5 ;  /* 0x0000001213057c24 */ /* 0x000fe2000f8e0205 */
[----:B------:R-:W-:Y:S01]  /*0a60*/  P2R R134, PR, RZ, 0x20 ;  /* 0x00000020ff867803 */ /* 0x000fe20000000000 */
[----:B--2---:R-:W-:Y:S01]  /*0a70*/  IMAD.WIDE.U32 R2, R14, UR18, R6 ;  /* 0x000000120e027c25 */ /* 0x004fe2000f8e0006 */
[-C--:B------:R-:W-:Y:S02]  /*0a80*/  ISETP.GE.AND P6, PT, R97, R76.reuse, PT ;  /* 0x0000004c6100720c */ /* 0x080fe40003fc6270 */
[----:B------:R-:W-:Y:S01]  /*0a90*/  ISETP.GE.AND P5, PT, R95, R76, PT ;  /* 0x0000004c5f00720c */ /* 0x000fe20003fa6270 */
[----:B------:R-:W-:Y:S01]  /*0aa0*/  IMAD R3, R15, UR18, R3 ;  /* 0x000000120f037c24 */ /* 0x000fe2000f8e0203 */
[----:B------:R-:W-:-:S02]  /*0ab0*/  P2R R138, PR, RZ, 0x40 ;  /* 0x00000040ff8a7803 */ /* 0x000fc40000000000 */
[----:B------:R-:W-:Y:S01]  /*0ac0*/  P2R R140, PR, RZ, 0x20 ;  /* 0x00000020ff8c7803 */ /* 0x000fe20000000000 */
[----:B---3--:R-:W-:-:S04]  /*0ad0*/  IMAD.WIDE.U32 R14, R125, R20, R4 ;  /* 0x000000147d0e7225 */ /* 0x008fc800078e0004 */
[----:B------:R-:W-:Y:S01]  /*0ae0*/  IMAD R15, R125, R21, R15 ;  /* 0x000000157d0f7224 */ /* 0x000fe200078e020f */
[----:B------:R-:W-:Y:S02]  /*0af0*/  IADD3 R14, P0, PT, R107, R14, RZ ;  /* 0x0000000e6b0e7210 */ /* 0x000fe40007f1e0ff */
[----:B------:R-:W-:Y:S01]  /*0b00*/  CS2R R20, SRZ ;  /* 0x0000000000147805 */ /* 0x000fe2000001ff00 */
[----:B-1----:R-:W-:Y:S01]  /*0b10*/  IMAD.WIDE.U32 R2, R125, R16, R2 ;  /* 0x000000107d027225 */ /* 0x002fe200078e0002 */
[----:B------:R-:W-:-:S03]  /*0b20*/  IADD3.X R15, PT, PT, RZ, R15, RZ, P0, !PT ;  /* 0x0000000fff0f7210 */ /* 0x000fc600007fe4ff */
[----:B------:R-:W-:Y:S01]  /*0b30*/  HFMA2 R16, -RZ, RZ, 0, 0 ;  /* 0x00000000ff107431 */ /* 0x000fe200000001ff */
[----:B------:R-:W-:Y:S01]  /*0b40*/  ISETP.NE.AND P0, PT, R136, RZ, PT ;  /* 0x000000ff8800720c */ /* 0x000fe20003f05270 */
[----:B------:R-:W-:Y:S01]  /*0b50*/  IMAD R17, R125, R17, R3 ;  /* 0x000000117d117224 */ /* 0x000fe200078e0203 */
[C---:B------:R-:W-:Y:S02]  /*0b60*/  SHF.L.U32 R3, R107.reuse, 0x2, RZ ;  /* 0x000000026b037819 */ /* 0x040fe400000006ff */
[----:B------:R-:W-:Y:S02]  /*0b70*/  IADD3 R0, P1, PT, R107, R2, RZ ;  /* 0x000000026b007210 */ /* 0x000fe40007f3e0ff */
[C---:B------:R-:W-:Y:S02]  /*0b80*/  IADD3 R18, P4, PT, R3.reuse, R92, RZ ;  /* 0x0000005c03127210 */ /* 0x040fe40007f9e0ff */
[----:B------:R-:W-:Y:S02]  /*0b90*/  IADD3 R2, P2, PT, R3, R84, RZ ;  /* 0x0000005403027210 */ /* 0x000fe40007f5e0ff */
[----:B------:R-:W-:Y:S01]  /*0ba0*/  IADD3.X R19, PT, PT, RZ, R90, RZ, P4, !PT ;  /* 0x0000005aff137210 */ /* 0x000fe200027fe4ff */
[----:B------:R-:W-:Y:S01]  /*0bb0*/  BAR.SYNC.DEFER_BLOCKING 0x0 ;  /* 0x0000000000007b1d */ /* 0x000fe20000010000 */
[----:B------:R-:W-:-:S02]  /*0bc0*/  ISETP.GE.AND P4, PT, R103, R76, PT ;  /* 0x0000004c6700720c */ /* 0x000fc40003f86270 */
[----:B------:R-:W-:Y:S02]  /*0bd0*/  IADD3 R4, P3, PT, R3, R88, RZ ;  /* 0x0000005803047210 */ /* 0x000fe40007f7e0ff */
[----:B------:R-:W-:Y:S02]  /*0be0*/  P2R R132, PR, RZ, 0x10 ;  /* 0x00000010ff847803 */ /* 0x000fe40000000000 */
[----:B------:R-:W-:Y:S02]  /*0bf0*/  IADD3.X R17, PT, PT, RZ, R17, RZ, P1, !PT ;  /* 0x00000011ff117210 */ /* 0x000fe40000ffe4ff */
[----:B------:R-:W-:Y:S02]  /*0c00*/  ISETP.NE.AND P1, PT, R134, RZ, PT ;  /* 0x000000ff8600720c */ /* 0x000fe40003f25270 */
[----:B------:R-:W-:Y:S02]  /*0c10*/  IADD3.X R3, PT, PT, RZ, R82, RZ, P2, !PT ;  /* 0x00000052ff037210 */ /* 0x000fe400017fe4ff */
[----:B------:R-:W-:-:S02]  /*0c20*/  IADD3.X R5, PT, PT, RZ, R86, RZ, P3, !PT ;  /* 0x00000056ff057210 */ /* 0x000fc40001ffe4ff */
[----:B------:R-:W-:Y:S02]  /*0c30*/  ISETP.NE.AND P2, PT, R132, RZ, PT ;  /* 0x000000ff8400720c */ /* 0x000fe40003f45270 */
[-C--:B------:R-:W-:Y:S02]  /*0c40*/  ISETP.GE.AND P3, PT, R101, R76.reuse, PT ;  /* 0x0000004c6500720c */ /* 0x080fe40003f66270 */
[-C--:B------:R-:W-:Y:S02]  /*0c50*/  ISETP.GE.AND P4, PT, R99, R76.reuse, PT ;  /* 0x0000004c6300720c */ /* 0x080fe40003f86270 */
[----:B------:R-:W-:Y:S02]  /*0c60*/  P2R R130, PR, RZ, 0x8 ;  /* 0x00000008ff827803 */ /* 0x000fe40000000000 */
[----:B------:R-:W-:Y:S01]  /*0c70*/  P2R R128, PR, RZ, 0x10 ;  /* 0x00000010ff807803 */ /* 0x000fe20000000000 */
[----:B------:R-:W2:Y:S01]  /*0c80*/  @!P0 LDG.E R21, desc[UR16][R18.64] ;  /* 0x0000001012158981 */ /* 0x000ea2000c1e1900 */
[----:B------:R-:W-:-:S03]  /*0c90*/  ISETP.GE.AND P0, PT, R93, R76, PT ;  /* 0x0000004c5d00720c */ /* 0x000fc60003f06270 */
[----:B------:R-:W3:Y:S01]  /*0ca0*/  @!P1 LDG.E R16, desc[UR16][R18.64+0x80] ;  /* 0x0000801012109981 */ /* 0x000ee2000c1e1900 */
[----:B------:R-:W-:-:S03]  /*0cb0*/  P2R R142, PR, RZ, 0x1 ;  /* 0x00000001ff8e7803 */ /* 0x000fc60000000000 */
[----:B------:R-:W4:Y:S04]  /*0cc0*/  @!P6 LDG.E R22, desc[UR16][R18.64+0x280] ;  /* 0x000280101216e981 */ /* 0x000f28000c1e1900 */
[----:B------:R-:W4:Y:S04]  /*0cd0*/  @!P5 LDG.E R27, desc[UR16][R18.64+0x300] ;  /* 0x00030010121bd981 */ /* 0x000f28000c1e1900 */
[----:B------:R-:W4:Y:S01]  /*0ce0*/  @!P0 LDG.E R24, desc[UR16][R18.64+0x380] ;  /* 0x0003801012188981 */ /* 0x000f22000c1e1900 */
[-C--:B------:R-:W-:Y:S02]  /*0cf0*/  ISETP.GE.AND P0, PT, R91, R76.reuse, PT ;  /* 0x0000004c5b00720c */ /* 0x080fe40003f06270 */
[----:B------:R-:W-:Y:S01]  /*0d00*/  ISETP.GE.AND P6, PT, R89, R76, PT ;  /* 0x0000004c5900720c */ /* 0x000fe20003fc6270 */
[----:B------:R-:W4:Y:S01]  /*0d10*/  @!P2 LDG.E R23, desc[UR16][R18.64+0x100] ;  /* 0x000100101217a981 */ /* 0x000f22000c1e1900 */
[----:B------:R-:W-:-:S02]  /*0d20*/  P2R R144, PR, RZ, 0x1 ;  /* 0x00000001ff907803 */ /* 0x000fc40000000000 */
[-C--:B------:R-:W-:Y:S01]  /*0d30*/  ISETP.GE.AND P5, PT, R87, R76.reuse, PT ;  /* 0x0000004c5700720c */ /* 0x080fe20003fa6270 */
[----:B------:R-:W4:Y:S01]  /*0d40*/  @!P3 LDG.E R20, desc[UR16][R18.64+0x180] ;  /* 0x000180101214b981 */ /* 0x000f22000c1e1900 */
[-C--:B------:R-:W-:Y:S02]  /*0d50*/  ISETP.GE.AND P1, PT, R83, R76.reuse, PT ;  /* 0x0000004c5300720c */ /* 0x080fe40003f26270 */
[-C--:B------:R-:W-:Y:S01]  /*0d60*/  ISETP.GE.AND P2, PT, R81, R76.reuse, PT ;  /* 0x0000004c5100720c */ /* 0x080fe20003f46270 */
[----:B------:R-:W4:Y:S04]  /*0d70*/  @!P4 LDG.E R25, desc[UR16][R18.64+0x200] ;  /* 0x000200101219c981 */ /* 0x000f28000c1e1900 */
[----:B------:R-:W4:Y:S01]  /*0d80*/  @!P0 LDG.E R29, desc[UR16][R18.64+0x400] ;  /* 0x00040010121d8981 */ /* 0x000f22000c1e1900 */
[----:B------:R-:W-:-:S02]  /*0d90*/  ISETP.GE.AND P0, PT, R85, R76, PT ;  /* 0x0000004c5500720c */ /* 0x000fc40003f06270 */
[-C--:B------:R-:W-:Y:S01]  /*0da0*/  ISETP.GE.AND P3, PT, R79, R76.reuse, PT ;  /* 0x0000004c4f00720c */ /* 0x080fe20003f66270 */
[----:B------:R-:W4:Y:S01]  /*0db0*/  @!P6 LDG.E R26, desc[UR16][R18.64+0x480] ;  /* 0x00048010121ae981 */ /* 0x000f22000c1e1900 */
[----:B------:R-:W-:-:S03]  /*0dc0*/  ISETP.GE.AND P4, PT, R77, R76, PT ;  /* 0x0000004c4d00720c */ /* 0x000fc60003f86270 */
        /* <DEDUP_REMOVED lines=68> */
[----:B--2---:R-:W-:Y:S04]  /*1210*/  STS [R74], R21 ;  /* 0x000000154a007388 */ /* 0x004fe80000000800 */
[----:B---3--:R0:W-:Y:S02]  /*1220*/  STS [R73+0x80], R16 ;  /* 0x0000801049007388 */ /* 0x0081e40000000800 */
[----:B0-----:R-:W-:-:S04]  /*1230*/  IADD3 R16, PT, PT, R75, 0x160, RZ ;  /* 0x000001604b107810 */ /* 0x001fc80007ffe0ff */
[----:B------:R-:W-:Y:S01]  /*1240*/  LEA.HI.SX32 R16, R16, R75, 0x1b ;  /* 0x0000004b10107211 */ /* 0x000fe200078fdaff */
[----:B----4-:R-:W-:Y:S04]  /*1250*/  STS [R72+0x100], R23 ;  /* 0x0001001748007388 */ /* 0x010fe80000000800 */
[----:B------:R0:W-:Y:S04]  /*1260*/  STS [R71+0x180], R20 ;  /* 0x0001801447007388 */ /* 0x0001e80000000800 */
[----:B------:R-:W-:Y:S01]  /*1270*/  STS [R70+0x200], R25 ;  /* 0x0002001946007388 */ /* 0x000fe20000000800 */
[----:B------:R-:W-:-:S03]  /*1280*/  LEA R63, R16, UR5, 0x2 ;  /* 0x00000005103f7c11 */ /* 0x000fc6000f8e10ff */
[----:B------:R1:W-:Y:S01]  /*1290*/  STS [R69+0x280], R22 ;  /* 0x0002801645007388 */ /* 0x0003e20000000800 */
[C---:B0-----:R-:W-:Y:S02]  /*12a0*/  IADD3 R20, PT, PT, R75.reuse, 0x1a0, RZ ;  /* 0x000001a04b147810 */ /* 0x041fe40007ffe0ff */
[C---:B------:R-:W-:Y:S02]  /*12b0*/  SHF.L.U32 R16, R75.reuse, 0x4, RZ ;  /* 0x000000044b107819 */ /* 0x040fe400000006ff */
[-C--:B------:R-:W-:Y:S02]  /*12c0*/  LEA.HI.SX32 R20, R20, R75.reuse, 0x1b ;  /* 0x0000004b14147211 */ /* 0x080fe400078fdaff */
[----:B-1----:R-:W-:Y:S01]  /*12d0*/  IADD3 R22, PT, PT, R75, 0x1c0, RZ ;  /* 0x000001c04b167810 */ /* 0x002fe20007ffe0ff */
[----:B------:R-:W-:Y:S03]  /*12e0*/  STS [R68+0x300], R27 ;  /* 0x0003001b44007388 */ /* 0x000fe60000000800 */
[----:B------:R-:W-:Y:S01]  /*12f0*/  LEA.HI.SX32 R22, R22, R75, 0x1b ;  /* 0x0000004b16167211 */ /* 0x000fe200078fdaff */
[----:B------:R0:W-:Y:S01]  /*1300*/  STS [R67+0x380], R24 ;  /* 0x0003801843007388 */ /* 0x0001e20000000800 */
        /* <DEDUP_REMOVED lines=31> */
[----:B------:R-:W4:Y:S01]  /*1500*/  @!P6 LDG.E R19, desc[UR16][R4.64] ;  /* 0x000000100413e981 */ /* 0x000f22000c1e1900 */
[----:B------:R-:W-:-:S13]  /*1510*/  ISETP.NE.AND P6, PT, R37, RZ, PT ;  /* 0x000000ff2500720c */ /* 0x000fda0003fc5270 */
[----:B------:R-:W4:Y:S01]  /*1520*/  @!P6 LDG.E R18, desc[UR16][R4.64+0x80] ;  /* 0x000080100412e981 */ /* 0x000f22000c1e1900 */
        /* <DEDUP_REMOVED lines=13> */
[----:B-1----:R-:W-:-:S11]  /*1600*/  CS2R R26, SRZ ;  /* 0x00000000001a7805 */ /* 0x002fd6000001ff00 */
[----:B------:R-:W4:Y:S01]  /*1610*/  @!P6 LDG.E R24, desc[UR16][R4.64+0x380] ;  /* 0x000380100418e981 */ /* 0x000f22000c1e1900 */
[----:B------:R-:W-:Y:S02]  /*1620*/  ISETP.NE.AND P6, PT, R110, RZ, PT ;  /* 0x000000ff6e00720c */ /* 0x000fe40003fc5270 */
[----:B--2---:R-:W-:Y:S02]  /*1630*/  CS2R R28, SRZ ;  /* 0x00000000001c7805 */ /* 0x004fe4000001ff00 */
[----:B---3--:R-:W-:Y:S01]  /*1640*/  CS2R R30, SRZ ;  /* 0x00000000001e7805 */ /* 0x008fe2000001ff00 */
[----:B------:R-:W-:Y:S01]  /*1650*/  HFMA2 R16, -RZ, RZ, 0, 0 ;  /* 0x00000000ff107431 */ /* 0x000fe200000001ff */
[----:B------:R-:W-:Y:S02]  /*1660*/  MOV R33, RZ ;  /* 0x000000ff00217202 */ /* 0x000fe40000000f00 */
[----:B------:R-:W2:Y:S04]  /*1670*/  @!P5 LDG.E R29, desc[UR16][R4.64+0x500] ;  /* 0x00050010041dd981 */ /* 0x000ea8000c1e1900 */
[----:B------:R-:W3:Y:S04]  /*1680*/  @!P0 LDG.E R28, desc[UR16][R4.64+0x580] ;  /* 0x00058010041c8981 */ /* 0x000ee8000c1e1900 */
[----:B------:R-:W2:Y:S01]  /*1690*/  @!P6 LDG.E R27, desc[UR16][R4.64+0x400] ;  /* 0x00040010041be981 */ /* 0x000ea2000c1e1900 */
[----:B------:R-:W-:-:S03]  /*16a0*/  ISETP.NE.AND P6, PT, R112, RZ, PT ;  /* 0x000000ff7000720c */ /* 0x000fc60003fc5270 */
[----:B------:R-:W3:Y:S04]  /*16b0*/  @!P1 LDG.E R31, desc[UR16][R4.64+0x600] ;  /* 0x00060010041f9981 */ /* 0x000ee8000c1e1900 */
[----:B------:R-:W3:Y:S04]  /*16c0*/  @!P2 LDG.E R16, desc[UR16][R4.64+0x680] ;  /* 0x000680100410a981 */ /* 0x000ee8000c1e1900 */
[----:B------:R-:W3:Y:S04]  /*16d0*/  @!P3 LDG.E R33, desc[UR16][R4.64+0x700] ;  /* 0x000700100421b981 */ /* 0x000ee8000c1e1900 */
[----:B------:R-:W3:Y:S04]  /*16e0*/  @!P6 LDG.E R26, desc[UR16][R4.64+0x480] ;  /* 0x00048010041ae981 */ /* 0x000ee8000c1e1900 */
[----:B------:R-:W3:Y:S01]  /*16f0*/  @!P4 LDG.E R30, desc[UR16][R4.64+0x780] ;  /* 0x00078010041ec981 */ /* 0x000ee2000c1e1900 */
        /* <DEDUP_REMOVED lines=16> */
[----:B----4-:R-:W-:Y:S02]  /*1800*/  P2R R32, PR, RZ, 0x40 ;  /* 0x00000040ff207803 */ /* 0x010fe40000000000 */
[----:B------:R-:W-:Y:S01]  /*1810*/  ISETP.NE.AND P6, PT, R136, RZ, PT ;  /* 0x000000ff8800720c */ /* 0x000fe20003fc5270 */
[----:B------:R-:W-:Y:S02]  /*1820*/  HFMA2 R135, -RZ, RZ, 0, 0 ;  /* 0x00000000ff877431 */ /* 0x000fe400000001ff */
[----:B------:R-:W-:Y:S02]  /*1830*/  HFMA2 R137, -RZ, RZ, 0, 0 ;  /* 0x00000000ff897431 */ /* 0x000fe400000001ff */
[----:B------:R-:W-:Y:S01]  /*1840*/  HFMA2 R139, -RZ, RZ, 0, 0 ;  /* 0x00000000ff8b7431 */ /* 0x000fe200000001ff */
[----:B------:R-:W-:Y:S04]  /*1850*/  STS [R74], R19 ;  /* 0x000000134a007388 */ /* 0x000fe80000000800 */
[----:B------:R0:W-:Y:S04]  /*1860*/  STS [R73+0x80], R18 ;  /* 0x0000801249007388 */ /* 0x0001e80000000800 */
[----:B------:R-:W-:Y:S04]  /*1870*/  STS [R72+0x100], R21 ;  /* 0x0001001548007388 */ /* 0x000fe80000000800 */
[----:B------:R1:W-:Y:S04]  /*1880*/  STS [R71+0x180], R20 ;  /* 0x0001801447007388 */ /* 0x0003e80000000800 */
[----:B------:R-:W-:Y:S04]  /*1890*/  STS [R70+0x200], R23 ;  /* 0x0002001746007388 */ /* 0x000fe80000000800 */
[----:B------:R4:W-:Y:S04]  /*18a0*/  STS [R69+0x280], R22 ;  /* 0x0002801645007388 */ /* 0x0009e80000000800 */
[----:B------:R-:W-:Y:S04]  /*18b0*/  STS [R68+0x300], R25 ;  /* 0x0003001944007388 */ /* 0x000fe80000000800 */
[----:B------:R4:W-:Y:S04]  /*18c0*/  STS [R67+0x380], R24 ;  /* 0x0003801843007388 */ /* 0x0009e80000000800 */
[----:B--2---:R-:W-:Y:S04]  /*18d0*/  STS [R66+0x400], R27 ;  /* 0x0004001b42007388 */ /* 0x004fe80000000800 */
[----:B---3--:R-:W-:Y:S04]  /*18e0*/  STS [R65+0x480], R26 ;  /* 0x0004801a41007388 */ /* 0x008fe80000000800 */
        /* <DEDUP_REMOVED lines=16> */
[----:B------:R-:W3:Y:S04]  /*19f0*/  LDS R27, [R58+0x24] ;  /* 0x000024003a1b7984 */ /* 0x000ee80000000800 */
[----:B------:R-:W3:Y:S04]  /*1a00*/  LDS R31, [R58+0x28] ;  /* 0x000028003a1f7984 */ /* 0x000ee80000000800 */
[----:B------:R-:W-:Y:S04]  /*1a10*/  LDS R29, [R58+0x2c] ;  /* 0x00002c003a1d7984 */ /* 0x000fe80000000800 */
[----:B------:R-:W-:Y:S04]  /*1a20*/  LDS R127, [R58+0x30] ;  /* 0x000030003a7f7984 */ /* 0x000fe80000000800 */
[----:B------:R-:W-:Y:S04]  /*1a30*/  LDS R129, [R58+0x34] ;  /* 0x000034003a817984 */ /* 0x000fe80000000800 */
[----:B------:R-:W3:Y:S04]  /*1a40*/  LDS R131, [R58+0x38] ;  /* 0x000038003a837984 */ /* 0x000ee80000000800 */
[----:B------:R-:W3:Y:S01]  /*1a50*/  LDS R133, [R58+0x3c] ;  /* 0x00003c003a857984 */ /* 0x000ee20000000800 */
[----:B------:R-:W-:Y:S01]  /*1a60*/  BAR.SYNC.DEFER_BLOCKING 0x0 ;  /* 0x0000000000007b1d */ /* 0x000fe20000010000 */
[----:B0-----:R-:W-:-:S05]  /*1a70*/  MOV R18, RZ ;  /* 0x000000ff00127202 */ /* 0x001fca0000000f00 */
[----:B------:R-:W3:Y:S01]  /*1a80*/  @!P6 LDG.E R135, desc[UR16][R2.64] ;  /* 0x000000100287e981 */ /* 0x000ee2000c1e1900 */
[----:B------:R-:W-:-:S13]  /*1a90*/  ISETP.NE.AND P6, PT, R32, RZ, PT ;  /* 0x000000ff2000720c */ /* 0x000fda0003fc5270 */
[----:B------:R-:W3:Y:S01]  /*1aa0*/  @!P6 LDG.E R18, desc[UR16][R2.64+0x80] ;  /* 0x000080100212e981 */ /* 0x000ee2000c1e1900 */
[----:B------:R-:W-:Y:S02]  /*1ab0*/  ISETP.NE.AND P6, PT, R34, RZ, PT ;  /* 0x000000ff2200720c */ /* 0x000fe40003fc5270 */
[----:B-1----:R-:W-:-:S11]  /*1ac0*/  MOV R20, RZ ;  /* 0x000000ff00147202 */ /* 0x002fd60000000f00 */
[----:B------:R-:W3:Y:S01]  /*1ad0*/  @!P6 LDG.E R137, desc[UR16][R2.64+0x100] ;  /* 0x000100100289e981 */ /* 0x000ee2000c1e1900 */
[----:B------:R-:W-:-:S13]  /*1ae0*/  ISETP.NE.AND P6, PT, R36, RZ, PT ;  /* 0x000000ff2400720c */ /* 0x000fda0003fc5270 */
[----:B------:R-:W3:Y:S01]  /*1af0*/  @!P6 LDG.E R20, desc[UR16][R2.64+0x180] ;  /* 0x000180100214e981 */ /* 0x000ee2000c1e1900 */
[----:B------:R-:W-:Y:S02]  /*1b00*/  ISETP.NE.AND P6, PT, R38, RZ, PT ;  /* 0x000000ff2600720c */ /* 0x000fe40003fc5270 */
[----:B----4-:R-:W-:-:S11]  /*1b10*/  MOV R22, RZ ;  /* 0x000000ff00167202 */ /* 0x010fd60000000f00 */
        /* <DEDUP_REMOVED lines=12> */
[----:B--2---:R-:W-:Y:S01]  /*1be0*/  MOV R16, RZ ;  /* 0x000000ff00107202 */ /* 0x004fe20000000f00 */
[----:B------:R-:W-:Y:S01]  /*1bf0*/  HFMA2 R147, -RZ, RZ, 0, 0 ;  /* 0x00000000ff937431 */ /* 0x000fe200000001ff */
[----:B------:R-:W-:Y:S01]  /*1c00*/  MOV R26, RZ ;  /* 0x000000ff001a7202 */ /* 0x000fe20000000f00 */
[----:B------:R-:W-:Y:S01]  /*1c10*/  HFMA2 R149, -RZ, RZ, 0, 0 ;  /* 0x00000000ff957431 */ /* 0x000fe200000001ff */
[----:B------:R-:W-:Y:S01]  /*1c20*/  MOV R28, RZ ;  /* 0x000000ff001c7202 */ /* 0x000fe20000000f00 */
[----:B------:R-:W2:Y:S01]  /*1c30*/  @!P5 LDG.E R145, desc[UR16][R2.64+0x500] ;  /* 0x000500100291d981 */ /* 0x000ea2000c1e1900 */
[----:B---3--:R-:W-:-:S03]  /*1c40*/  MOV R30, RZ ;  /* 0x000000ff001e7202 */ /* 0x008fc60000000f00 */
        /* <DEDUP_REMOVED lines=27> */
[----:B----4-:R-:W-:Y:S04]  /*1e00*/  STS [R70+0x200], R139 ;  /* 0x0002008b46007388 */ /* 0x010fe80000000800 */
[----:B------:R-:W-:Y:S04]  /*1e10*/  STS [R69+0x280], R22 ;  /* 0x0002801645007388 */ /* 0x000fe80000000800 */
[----:B------:R-:W-:Y:S04]  /*1e20*/  STS [R68+0x300], R141 ;  /* 0x0003008d44007388 */ /* 0x000fe80000000800 */
[----:B------:R-:W-:Y:S04]  /*1e30*/  STS [R67+0x380], R24 ;  /* 0x0003801843007388 */ /* 0x000fe80000000800 */
[----:B--2---:R-:W-:Y:S04]  /*1e40*/  STS [R66+0x400], R143 ;  /* 0x0004008f42007388 */ /* 0x004fe80000000800 */
[----:B---3--:R-:W-:Y:S04]  /*1e50*/  STS [R65+0x480], R16 ;  /* 0x0004801041007388 */ /* 0x008fe80000000800 */
[----:B------:R-:W-:Y:S04]  /*1e60*/  STS [R64+0x500], R145 ;  /* 0x0005009140007388 */ /* 0x000fe80000000800 */
[----:B------:R0:W-:Y:S04]  /*1e70*/  STS [R63+0x580], R26 ;  /* 0x0005801a3f007388 */ /* 0x0001e80000000800 */
[----:B------:R-:W-:Y:S04]  /*1e80*/  STS [R62+0x600], R147 ;  /* 0x000600933e007388 */ /* 0x000fe80000000800 */
[----:B------:R1:W-:Y:S04]  /*1e90*/  STS [R61+0x680], R28 ;  /* 0x0006801c3d007388 */ /* 0x0003e80000000800 */
[----:B------:R-:W-:Y:S04]  /*1ea0*/  STS [R60+0x700], R149 ;  /* 0x000700953c007388 */ /* 0x000fe80000000800 */
[----:B------:R2:W-:Y:S01]  /*1eb0*/  STS [R59+0x780], R30 ;  /* 0x0007801e3b007388 */ /* 0x0005e20000000800 */
[--C-:B0-----:R-:W-:Y:S01]  /*1ec0*/  FADD.FTZ R26, R133, R96.reuse ;  /* 0x00000060851a7221 */ /* 0x101fe20000010000 */
[--C-:B-1----:R-:W-:Y:S01]  /*1ed0*/  FADD.FTZ R28, R129, R96.reuse ;  /* 0x00000060811c7221 */ /* 0x102fe20000010000 */
[--C-:B--2---:R-:W-:Y:S01]  /*1ee0*/  FADD.FTZ R30, R29, R96.reuse ;  /* 0x000000601d1e7221 */ /* 0x104fe20000010000 */
        /* <DEDUP_REMOVED lines=33> */
.L_x_6918:
[----:B------:R-:W-:Y:S05]  /*2100*/  BSYNC.RECONVERGENT B0 ;  /* 0x0000000000007941 */ /* 0x000fea0003800200 */
.L_x_6917:
        /* <DEDUP_REMOVED lines=33> */
.L_x_6920:
[----:B------:R-:W-:Y:S05]  /*2320*/  BSYNC.RECONVERGENT B0 ;  /* 0x0000000000007941 */ /* 0x000fea0003800200 */
.L_x_6919:
        /* <DEDUP_REMOVED lines=33> */
.L_x_6922:
[----:B------:R-:W-:Y:S05]  /*2540*/  BSYNC.RECONVERGENT B0 ;  /* 0x0000000000007941 */ /* 0x000fea0003800200 */
.L_x_6921:
        /* <DEDUP_REMOVED lines=33> */
.L_x_6924:
[----:B------:R-:W-:Y:S05]  /*2760*/  BSYNC.RECONVERGENT B0 ;  /* 0x0000000000007941 */ /* 0x000fea0003800200 */
.L_x_6923:
        /* <DEDUP_REMOVED lines=33> */
.L_x_6926:
[----:B------:R-:W-:Y:S05]  /*2980*/  BSYNC.RECONVERGENT B0 ;  /* 0x0000000000007941 */ /* 0x000fea0003800200 */
.L_x_6925:
        /* <DEDUP_REMOVED lines=33> */
.L_x_6928:
[----:B------:R-:W-:Y:S05]  /*2ba0*/  BSYNC.RECONVERGENT B0 ;  /* 0x0000000000007941 */ /* 0x000fea0003800200 */
.L_x_6927:
        /* <DEDUP_REMOVED lines=33> */
.L_x_6930:
[----:B------:R-:W-:Y:S05]  /*2dc0*/  BSYNC.RECONVERGENT B0 ;  /* 0x0000000000007941 */ /* 0x000fea0003800200 */
.L_x_6929:
        /* <DEDUP_REMOVED lines=33> */
.L_x_6932:
[----:B------:R-:W-:Y:S05]  /*2fe0*/  BSYNC.RECONVERGENT B0 ;  /* 0x0000000000007941 */ /* 0x000fea0003800200 */
.L_x_6931:
        /* <DEDUP_REMOVED lines=33> */
.L_x_6934:
[----:B------:R-:W-:Y:S05]  /*3200*/  BSYNC.RECONVERGENT B0 ;  /* 0x0000000000007941 */ /* 0x000fea0003800200 */
.L_x_6933:
        /* <DEDUP_REMOVED lines=33> */
.L_x_6936:
[----:B------:R-:W-:Y:S05]  /*3420*/  BSYNC.RECONVERGENT B0 ;  /* 0x0000000000007941 */ /* 0x000fea0003800200 */
.L_x_6935:
        /* <DEDUP_REMOVED lines=33> */
.L_x_6938:
[----:B------:R-:W-:Y:S05]  /*3640*/  BSYNC.RECONVERGENT B0 ;  /* 0x0000000000007941 */ /* 0x000fea0003800200 */
.L_x_6937:
        /* <DEDUP_REMOVED lines=33> */
.L_x_6940:
[----:B------:R-:W-:Y:S05]  /*3860*/  BSYNC.RECONVERGENT B0 ;  /* 0x0000000000007941 */ /* 0x000fea0003800200 */
.L_x_6939:
        /* <DEDUP_REMOVED lines=33> */
.L_x_6942:
[----:B------:R-:W-:Y:S05]  /*3a80*/  BSYNC.RECONVERGENT B0 ;  /* 0x0000000000007941 */ /* 0x000fea0003800200 */
.L_x_6941:
        /* <DEDUP_REMOVED lines=33> */
.L_x_6944:
[----:B------:R-:W-:Y:S05]  /*3ca0*/  BSYNC.RECONVERGENT B0 ;  /* 0x0000000000007941 */ /* 0x000fea0003800200 */
.L_x_6943:
        /* <DEDUP_REMOVED lines=33> */
.L_x_6946:
[----:B------:R-:W-:Y:S05]  /*3ec0*/  BSYNC.RECONVERGENT B0 ;  /* 0x0000000000007941 */ /* 0x000fea0003800200 */
.L_x_6945:
        /* <DEDUP_REMOVED lines=33> */
.L_x_6948:
[----:B------:R-:W-:Y:S05]  /*40e0*/  BSYNC.RECONVERGENT B0 ;  /* 0x0000000000007941 */ /* 0x000fea0003800200 */
.L_x_6947:
[----:B------:R-:W0:Y:S01]  /*40f0*/  LDCU.64 UR6, c[0x0][0x488] ;  /* 0x00009100ff0677ac */ /* 0x000e220008000a00 */
[----:B------:R-:W-:Y:S01]  /*4100*/  P2R R141, PR, RZ, 0x1 ;  /* 0x00000001ff8d7803 */ /* 0x000fe20000000000 */
[----:B------:R-:W-:Y:S01]  /*4110*/  LDS R120, [R58+0x4] ;  /* 0x000004003a787984 */ /* 0x000fe20000000800 */
[----:B------:R-:W-:Y:S02]  /*4120*/  ISETP.NE.AND P0, PT, R128, RZ, PT ;  /* 0x000000ff8000720c */ /* 0x000fe40003f05270 */
[----:B------:R-:W-:Y:S02]  /*4130*/  CS2R R18, SRZ ;  /* 0x0000000000127805 */ /* 0x000fe4000001ff00 */
        /* <DEDUP_REMOVED lines=11> */
[----:B------:R-:W-:-:S02]  /*41f0*/  CS2R R24, SRZ ;  /* 0x0000000000187805 */ /* 0x000fc4000001ff00 */
[----:B------:R-:W-:Y:S01]  /*4200*/  ISETP.NE.AND P1, PT, R138, RZ, PT ;  /* 0x000000ff8a00720c */ /* 0x000fe20003f25270 */
[----:B------:R-:W-:Y:S01]  /*4210*/  LDS R112, [R58+0x14] ;  /* 0x000014003a707984 */ /* 0x000fe20000000800 */
[C---:B0-----:R-:W-:Y:S01]  /*4220*/  LEA R16, P5, R0.reuse, UR6, 0x2 ;  /* 0x0000000600107c11 */ /* 0x041fe2000f8a10ff */
[----:B------:R-:W-:Y:S01]  /*4230*/  HFMA2 R127, -RZ, RZ, 0, 0 ;  /* 0x00000000ff7f7431 */ /* 0x000fe200000001ff */
[----:B------:R-:W-:Y:S01]  /*4240*/  P2R R131, PR, RZ, 0x1 ;  /* 0x00000001ff837803 */ /* 0x000fe20000000000 */
[----:B------:R-:W-:Y:S01]  /*4250*/  LDS R110, [R58+0x18] ;  /* 0x000018003a6e7984 */ /* 0x000fe20000000800 */
[----:B------:R-:W-:Y:S01]  /*4260*/  LEA.HI.X R17, R0, UR7, R17, 0x2, P5 ;  /* 0x0000000700117c11 */ /* 0x000fe2000a8f1411 */
[----:B------:R-:W0:Y:S01]  /*4270*/  LDCU.64 UR6, c[0x0][0x478] ;  /* 0x00008f00ff0677ac */ /* 0x000e220008000a00 */
[----:B------:R-:W-:Y:S01]  /*4280*/  ISETP.NE.AND P0, PT, R134, RZ, PT ;  /* 0x000000ff8600720c */ /* 0x000fe20003f05270 */
[----:B------:R-:W-:Y:S01]  /*4290*/  LDS R0, [R58] ;  /* 0x000000003a007984 */ /* 0x000fe20000000800 */
[----:B------:R-:W-:Y:S01]  /*42a0*/  P2R R145, PR, RZ, 0x4 ;  /* 0x00000004ff917803 */ /* 0x000fe20000000000 */
[----:B------:R-:W-:Y:S01]  /*42b0*/  HFMA2 R133, -RZ, RZ, 0, 0 ;  /* 0x00000000ff857431 */ /* 0x000fe200000001ff */
[----:B------:R-:W-:Y:S01]  /*42c0*/  P2R R129, PR, RZ, 0x1 ;  /* 0x00000001ff817803 */ /* 0x000fe20000000000 */
[----:B------:R-:W-:Y:S01]  /*42d0*/  LDS R108, [R58+0x1c] ;  /* 0x00001c003a6c7984 */ /* 0x000fe20000000800 */
[----:B------:R-:W-:Y:S01]  /*42e0*/  ISETP.NE.AND P0, PT, R136, RZ, PT ;  /* 0x000000ff8800720c */ /* 0x000fe20003f05270 */
[----:B------:R-:W-:Y:S01]  /*42f0*/  HFMA2 R135, -RZ, RZ, 0, 0 ;  /* 0x00000000ff877431 */ /* 0x000fe200000001ff */
[----:B------:R-:W-:Y:S01]  /*4300*/  ISETP.NE.AND P2, PT, R140, RZ, PT ;  /* 0x000000ff8c00720c */ /* 0x000fe20003f45270 */
[----:B------:R-:W-:Y:S01]  /*4310*/  LDS R106, [R58+0x20] ;  /* 0x000020003a6a7984 */ /* 0x000fe20000000800 */
[----:B------:R-:W-:Y:S01]  /*4320*/  P2R R147, PR, RZ, 0x8 ;  /* 0x00000008ff937803 */ /* 0x000fe20000000000 */
[----:B------:R-:W1:Y:S01]  /*4330*/  LDCU.64 UR8, c[0x0][0x558] ;  /* 0x0000ab00ff0877ac */ /* 0x000e620008000a00 */
[----:B------:R-:W-:Y:S01]  /*4340*/  ISETP.NE.AND P3, PT, R142, RZ, PT ;  /* 0x000000ff8e00720c */ /* 0x000fe20003f65270 */
[----:B------:R-:W-:Y:S01]  /*4350*/  LDS R104, [R58+0x24] ;  /* 0x000024003a687984 */ /* 0x000fe20000000800 */
[----:B------:R-:W-:-:S02]  /*4360*/  P2R R149, PR, RZ, 0x10 ;  /* 0x00000010ff957803 */ /* 0x000fc40000000000 */
[----:B------:R-:W-:Y:S01]  /*4370*/  ISETP.NE.AND P4, PT, R144, RZ, PT ;  /* 0x000000ff9000720c */ /* 0x000fe20003f85270 */
[----:B------:R-:W-:Y:S01]  /*4380*/  LDS R102, [R58+0x28] ;  /* 0x000028003a667984 */ /* 0x000fe20000000800 */
[C---:B0-----:R-:W-:Y:S02]  /*4390*/  LEA R2, P5, R14.reuse, UR6, 0x2 ;  /* 0x000000060e027c11 */ /* 0x041fe4000f8a10ff */
[----:B------:R-:W-:Y:S01]  /*43a0*/  MOV R146, RZ ;  /* 0x000000ff00927202 */ /* 0x000fe20000000f00 */
[----:B------:R-:W-:Y:S01]  /*43b0*/  LDS R100, [R58+0x2c] ;  /* 0x00002c003a647984 */ /* 0x000fe20000000800 */
[----:B------:R-:W-:Y:S02]  /*43c0*/  LEA.HI.X R3, R14, UR7, R15, 0x2, P5 ;  /* 0x000000070e037c11 */ /* 0x000fe4000a8f140f */
[----:B------:R-:W-:Y:S02]  /*43d0*/  CS2R R14, SRZ ;  /* 0x00000000000e7805 */ /* 0x000fe4000001ff00 */
[----:B------:R-:W-:Y:S01]  /*43e0*/  ISETP.NE.AND P5, PT, R98, RZ, PT ;  /* 0x000000ff6200720c */ /* 0x000fe20003fa5270 */
[----:B------:R-:W-:Y:S01]  /*43f0*/  LDS R122, [R58+0x34] ;  /* 0x000034003a7a7984 */ /* 0x000fe20000000800 */
[----:B------:R-:W-:Y:S01]  /*4400*/  MOV R148, RZ ;  /* 0x000000ff00947202 */ /* 0x000fe20000000f00 */
[----:B------:R-:W0:Y:S01]  /*4410*/  LDCU.64 UR6, c[0x0][0x510] ;  /* 0x0000a200ff0677ac */ /* 0x000e220008000a00 */
[----:B------:R-:W-:Y:S01]  /*4420*/  MOV R150, RZ ;  /* 0x000000ff00967202 */ /* 0x000fe20000000f00 */
[----:B------:R-:W-:Y:S04]  /*4430*/  LDS R98, [R58+0x30] ;  /* 0x000030003a627984 */ /* 0x000fe80000000800 */
[----:B------:R-:W-:Y:S04]  /*4440*/  LDS R124, [R58+0x38] ;  /* 0x000038003a7c7984 */ /* 0x000fe80000000800 */
[----:B------:R-:W-:Y:S01]  /*4450*/  LDS R126, [R58+0x3c] ;  /* 0x00003c003a7e7984 */ /* 0x000fe20000000800 */
[----:B------:R-:W-:Y:S06]  /*4460*/  BAR.SYNC.DEFER_BLOCKING 0x0 ;  /* 0x0000000000007b1d */ /* 0x000fec0000010000 */
[----:B------:R-:W2:Y:S01]  /*4470*/  @!P0 LDG.E R15, desc[UR16][R16.64] ;  /* 0x00000010100f8981 */ /* 0x000ea2000c1e1900 */
[----:B------:R-:W-:-:S03]  /*4480*/  ISETP.NE.AND P0, PT, R129, RZ, PT ;  /* 0x000000ff8100720c */ /* 0x000fc60003f05270 */
[----:B------:R-:W3:Y:S04]  /*4490*/  @!P1 LDG.E R20, desc[UR16][R16.64+0x280] ;  /* 0x0002801010149981 */ /* 0x000ee8000c1e1900 */
[----:B------:R-:W4:Y:S04]  /*44a0*/  @!P2 LDG.E R23, desc[UR16][R16.64+0x300] ;  /* 0x000300101017a981 */ /* 0x000f28000c1e1900 */
[----:B------:R-:W5:Y:S04]  /*44b0*/  @!P3 LDG.E R22, desc[UR16][R16.64+0x380] ;  /* 0x000380101016b981 */ /* 0x000f68000c1e1900 */
[----:B------:R-:W3:Y:S01]  /*44c0*/  @!P0 LDG.E R14, desc[UR16][R16.64+0x80] ;  /* 0x00008010100e8981 */ /* 0x000ee2000c1e1900 */
[----:B------:R-:W-:-:S03]  /*44d0*/  ISETP.NE.AND P0, PT, R131, RZ, PT ;  /* 0x000000ff8300720c */ /* 0x000fc60003f05270 */
[----:B------:R-:W5:Y:S04]  /*44e0*/  @!P4 LDG.E R25, desc[UR16][R16.64+0x400] ;  /* 0x000400101019c981 */ /* 0x000f68000c1e1900 */
[----:B------:R-:W5:Y:S04]  /*44f0*/  @!P5 LDG.E R24, desc[UR16][R16.64+0x480] ;  /* 0x000480101018d981 */ /* 0x000f68000c1e1900 */
[----:B------:R-:W5:Y:S04]  /*4500*/  @!P6 LDG.E R127, desc[UR16][R16.64+0x500] ;  /* 0x00050010107fe981 */ /* 0x000f68000c1e1900 */
[----:B------:R-:W4:Y:S01]  /*4510*/  @!P0 LDG.E R19, desc[UR16][R16.64+0x100] ;  /* 0x0001001010138981 */ /* 0x000f22000c1e1900 */
[----:B------:R-:W-:-:S13]  /*4520*/  ISETP.NE.AND P0, PT, R137, RZ, PT ;  /* 0x000000ff8900720c */ /* 0x000fda0003f05270 */
[----:B------:R-:W5:Y:S01]  /*4530*/  @!P0 LDG.E R18, desc[UR16][R16.64+0x180] ;  /* 0x0001801010128981 */ /* 0x000f62000c1e1900 */
[----:B------:R-:W-:Y:S02]  /*4540*/  ISETP.NE.AND P0, PT, R139, RZ, PT ;  /* 0x000000ff8b00720c */ /* 0x000fe40003f05270 */
[----:B------:R-:W-:Y:S02]  /*4550*/  ISETP.NE.AND P1, PT, R143, RZ, PT ;  /* 0x000000ff8f00720c */ /* 0x000fe40003f25270 */
[----:B------:R-:W-:Y:S02]  /*4560*/  ISETP.NE.AND P2, PT, R145, RZ, PT ;  /* 0x000000ff9100720c */ /* 0x000fe40003f45270 */
[----:B------:R-:W-:Y:S02]  /*4570*/  ISETP.NE.AND P3, PT, R147, RZ, PT ;  /* 0x000000ff9300720c */ /* 0x000fe40003f65270 */
[----:B------:R-:W-:-:S05]  /*4580*/  ISETP.NE.AND P4, PT, R149, RZ, PT ;  /* 0x000000ff9500720c */ /* 0x000fca0003f85270 */
        /* <DEDUP_REMOVED lines=26> */
[----:B--2---:R-:W-:Y:S04]  /*4730*/  STS [R74], R15 ;  /* 0x0000000f4a007388 */ /* 0x004fe80000000800 */
[----:B---3--:R2:W-:Y:S04]  /*4740*/  STS [R73+0x80], R14 ;  /* 0x0000800e49007388 */ /* 0x0085e80000000800 */
        /* <DEDUP_REMOVED lines=15> */
[----:B------:R-:W1:Y:S04]  /*4840*/  LDS R132, [R58] ;  /* 0x000000003a847984 */ /* 0x000e680000000800 */
[----:B------:R-:W0:Y:S04]  /*4850*/  LDS R131, [R58+0x4] ;  /* 0x000004003a837984 */ /* 0x000e280000000800 */
[----:B------:R-:W0:Y:S04]  /*4860*/  LDS R130, [R58+0x8] ;  /* 0x000008003a827984 */ /* 0x000e280000000800 */
[----:B------:R-:W0:Y:S04]  /*4870*/  LDS R129, [R58+0xc] ;  /* 0x00000c003a817984 */ /* 0x000e280000000800 */
[----:B------:R-:W0:Y:S04]  /*4880*/  LDS R128, [R58+0x10] ;  /* 0x000010003a807984 */ /* 0x000e280000000800 */
[----:B------:R-:W0:Y:S04]  /*4890*/  LDS R127, [R58+0x14] ;  /* 0x000014003a7f7984 */ /* 0x000e280000000800 */
[----:B------:R-:W-:Y:S04]  /*48a0*/  LDS R25, [R58+0x18] ;  /* 0x000018003a197984 */ /* 0x000fe80000000800 */
[----:B------:R-:W-:Y:S04]  /*48b0*/  LDS R17, [R58+0x1c] ;  /* 0x00001c003a117984 */ /* 0x000fe80000000800 */
[----:B------:R-:W-:Y:S04]  /*48c0*/  LDS R22, [R58+0x20] ;  /* 0x000020003a167984 */ /* 0x000fe80000000800 */
[----:B------:R-:W0:Y:S04]  /*48d0*/  LDS R21, [R58+0x24] ;  /* 0x000024003a157984 */ /* 0x000e280000000800 */
[----:B------:R-:W0:Y:S04]  /*48e0*/  LDS R20, [R58+0x28] ;  /* 0x000028003a147984 */ /* 0x000e280000000800 */
[----:B------:R-:W-:Y:S04]  /*48f0*/  LDS R19, [R58+0x2c] ;  /* 0x00002c003a137984 */ /* 0x000fe80000000800 */
[----:B------:R-:W0:Y:S04]  /*4900*/  LDS R24, [R58+0x30] ;  /* 0x000030003a187984 */ /* 0x000e280000000800 */
[----:B------:R-:W-:Y:S04]  /*4910*/  LDS R23, [R58+0x34] ;  /* 0x000034003a177984 */ /* 0x000fe80000000800 */
[----:B------:R-:W-:Y:S04]  /*4920*/  LDS R18, [R58+0x38] ;  /* 0x000038003a127984 */ /* 0x000fe80000000800 */
[----:B------:R-:W0:Y:S01]  /*4930*/  LDS R16, [R58+0x3c] ;  /* 0x00003c003a107984 */ /* 0x000e220000000800 */
[----:B--2---:R-:W-:Y:S01]  /*4940*/  CS2R R14, SRZ ;  /* 0x00000000000e7805 */ /* 0x004fe2000001ff00 */
[----:B------:R-:W-:Y:S01]  /*4950*/  BAR.SYNC.DEFER_BLOCKING 0x0 ;  /* 0x0000000000007b1d */ /* 0x000fe20000010000 */
[----:B---3--:R-:W-:-:S05]  /*4960*/  HFMA2 R133, -RZ, RZ, 0, 0 ;  /* 0x00000000ff857431 */ /* 0x008fca00000001ff */
[----:B------:R-:W2:Y:S01]  /*4970*/  @!P5 LDG.E R15, desc[UR16][R2.64] ;  /* 0x00000010020fd981 */ /* 0x000ea2000c1e1900 */
[----:B------:R-:W-:-:S13]  /*4980*/  ISETP.NE.AND P5, PT, R134, RZ, PT ;  /* 0x000000ff8600720c */ /* 0x000fda0003fa5270 */
[----:B------:R-:W3:Y:S01]  /*4990*/  @!P5 LDG.E R14, desc[UR16][R2.64+0x80] ;  /* 0x00008010020ed981 */ /* 0x000ee2000c1e1900 */
[----:B------:R-:W-:-:S13]  /*49a0*/  ISETP.NE.AND P5, PT, R137, RZ, PT ;  /* 0x000000ff8900720c */ /* 0x000fda0003fa5270 */
[----:B------:R-:W3:Y:S01]  /*49b0*/  @!P5 LDG.E R133, desc[UR16][R2.64+0x100] ;  /* 0x000100100285d981 */ /* 0x000ee2000c1e1900 */
[----:B------:R-:W-:Y:S02]  /*49c0*/  ISETP.NE.AND P5, PT, R138, RZ, PT ;  /* 0x000000ff8a00720c */ /* 0x000fe40003fa5270 */
[----:B------:R-:W-:Y:S01]  /*49d0*/  MOV R138, RZ ;  /* 0x000000ff008a7202 */ /* 0x000fe20000000f00 */
[----:B----4-:R-:W-:-:S10]  /*49e0*/  HFMA2 R135, -RZ, RZ, 0, 0 ;  /* 0x00000000ff877431 */ /* 0x010fd400000001ff */
[----:B------:R-:W4:Y:S01]  /*49f0*/  @!P5 LDG.E R138, desc[UR16][R2.64+0x180] ;  /* 0x00018010028ad981 */ /* 0x000f22000c1e1900 */
[----:B------:R-:W-:-:S13]  /*4a00*/  ISETP.NE.AND P5, PT, R139, RZ, PT ;  /* 0x000000ff8b00720c */ /* 0x000fda0003fa5270 */
[----:B------:R-:W4:Y:S01]  /*4a10*/  @!P5 LDG.E R135, desc[UR16][R2.64+0x200] ;  /* 0x000200100287d981 */ /* 0x000f22000c1e1900 */
[----:B------:R-:W-:Y:S02]  /*4a20*/  ISETP.NE.AND P5, PT, R140, RZ, PT ;  /* 0x000000ff8c00720c */ /* 0x000fe40003fa5270 */
[----:B------:R-:W-:Y:S01]  /*4a30*/  MOV R140, RZ ;  /* 0x000000ff008c7202 */ /* 0x000fe20000000f00 */
[----:B------:R-:W-:-:S10]  /*4a40*/  HFMA2 R139, -RZ, RZ, 0, 0 ;  /* 0x00000000ff8b7431 */ /* 0x000fd400000001ff */
[----:B------:R-:W4:Y:S01]  /*4a50*/  @!P5 LDG.E R140, desc[UR16][R2.64+0x280] ;  /* 0x00028010028cd981 */ /* 0x000f22000c1e1900 */
[----:B------:R-:W-:-:S13]  /*4a60*/  ISETP.NE.AND P5, PT, R141, RZ, PT ;  /* 0x000000ff8d00720c */ /* 0x000fda0003fa5270 */
[----:B------:R-:W4:Y:S01]  /*4a70*/  @!P5 LDG.E R139, desc[UR16][R2.64+0x300] ;  /* 0x00030010028bd981 */ /* 0x000f22000c1e1900 */
[----:B------:R-:W-:Y:S02]  /*4a80*/  ISETP.NE.AND P5, PT, R142, RZ, PT ;  /* 0x000000ff8e00720c */ /* 0x000fe40003fa5270 */
[----:B------:R-:W-:Y:S01]  /*4a90*/  MOV R142, RZ ;  /* 0x000000ff008e7202 */ /* 0x000fe20000000f00 */
[----:B------:R-:W-:-:S10]  /*4aa0*/  HFMA2 R141, -RZ, RZ, 0, 0 ;  /* 0x00000000ff8d7431 */ /* 0x000fd400000001ff */
[----:B------:R-:W4:Y:S01]  /*4ab0*/  @!P5 LDG.E R142, desc[UR16][R2.64+0x380] ;  /* 0x00038010028ed981 */ /* 0x000f22000c1e1900 */
[----:B------:R-:W-:Y:S01]  /*4ac0*/  ISETP.NE.AND P5, PT, R143, RZ, PT ;  /* 0x000000ff8f00720c */ /* 0x000fe20003fa5270 */
[----:B------:R-:W-:Y:S01]  /*4ad0*/  HFMA2 R143, -RZ, RZ, 0, 0 ;  /* 0x00000000ff8f7431 */ /* 0x000fe200000001ff */
[----:B------:R-:W-:Y:S02]  /*4ae0*/  CS2R R146, SRZ ;  /* 0x0000000000927805 */ /* 0x000fe4000001ff00 */
[----:B------:R-:W-:Y:S02]  /*4af0*/  CS2R R148, SRZ ;  /* 0x0000000000947805 */ /* 0x000fe4000001ff00 */
[----:B-----5:R-:W-:Y:S01]  /*4b00*/  MOV R150, RZ ;  /* 0x000000ff00967202 */ /* 0x020fe20000000f00 */
        /* <DEDUP_REMOVED lines=9> */
[----:B-1----:R-:W-:Y:S01]  /*4ba0*/  FMUL.FTZ R134, R132, -1.4426950216293334961 ;  /* 0xbfb8aa3b84867820 */ /* 0x002fe20000410000 */
[----:B0-----:R-:W-:Y:S01]  /*4bb0*/  FMUL.FTZ R136, R131, -1.4426950216293334961 ;  /* 0xbfb8aa3b83887820 */ /* 0x001fe20000410000 */
[----:B------:R-:W-:-:S04]  /*4bc0*/  FMUL.FTZ R137, R130, -1.4426950216293334961 ;  /* 0xbfb8aa3b82897820 */ /* 0x000fc80000410000 */
[----:B------:R-:W0:Y:S04]  /*4bd0*/  MUFU.EX2 R134, R134 ;  /* 0x0000008600867308 */ /* 0x000e280000000800 */
[----:B------:R-:W1:Y:S01]  /*4be0*/  MUFU.EX2 R136, R136 ;  /* 0x0000008800887308 */ /* 0x000e620000000800 */
[----:B------:R-:W-:Y:S01]  /*4bf0*/  FMUL.FTZ R151, R129, -1.4426950216293334961 ;  /* 0xbfb8aa3b81977820 */ /* 0x000fe20000410000 */
[----:B------:R-:W-:Y:S02]  /*4c00*/  FMUL.FTZ R152, R128, -1.4426950216293334961 ;  /* 0xbfb8aa3b80987820 */ /* 0x000fe40000410000 */
[----:B------:R0:W1:Y:S01]  /*4c10*/  MUFU.EX2 R145, R137 ;  /* 0x0000008900917308 */ /* 0x0000620000000800 */
[----:B------:R-:W-:Y:S01]  /*4c20*/  FMUL.FTZ R153, R127, -1.4426950216293334961 ;  /* 0xbfb8aa3b7f997820 */ /* 0x000fe20000410000 */
[----:B0-----:R-:W-:-:S02]  /*4c30*/  FMUL.FTZ R137, R21, -1.4426950216293334961 ;  /* 0xbfb8aa3b15897820 */ /* 0x001fc40000410000 */
[----:B------:R-:W0:Y:S04]  /*4c40*/  MUFU.EX2 R151, R151 ;  /* 0x0000009700977308 */ /* 0x000e280000000800 */
[----:B------:R1:W-:Y:S04]  /*4c50*/  MUFU.EX2 R156, R137 ;  /* 0x00000089009c7308 */ /* 0x0003e80000000800 */
[----:B------:R-:W0:Y:S01]  /*4c60*/  MUFU.EX2 R152, R152 ;  /* 0x0000009800987308 */ /* 0x000e220000000800 */
[----:B-1----:R-:W-:Y:S01]  /*4c70*/  FADD.FTZ R137, R134, 1 ;  /* 0x3f80000086897421 */ /* 0x002fe20000010000 */
[----:B------:R-:W-:Y:S01]  /*4c80*/  FADD.FTZ R134, R136, 1 ;  /* 0x3f80000088867421 */ /* 0x000fe20000010000 */
[----:B------:R-:W-:Y:S01]  /*4c90*/  FMUL.FTZ R3, R25, -1.4426950216293334961 ;  /* 0xbfb8aa3b19037820 */ /* 0x000fe20000410000 */
[----:B------:R1:W1:Y:S01]  /*4ca0*/  MUFU.EX2 R2, R153 ;  /* 0x0000009900027308 */ /* 0x0002620000000800 */
[----:B------:R-:W-:Y:S01]  /*4cb0*/  FMUL.FTZ R155, R22, -1.4426950216293334961 ;  /* 0xbfb8aa3b169b7820 */ /* 0x000fe20000410000 */
[----:B------:R-:W-:-:S02]  /*4cc0*/  FADD.FTZ R145, R145, 1 ;  /* 0x3f80000091917421 */ /* 0x000fc40000010000 */
[----:B------:R-:W5:Y:S01]  /*4cd0*/  MUFU.RCP R134, R134 ;  /* 0x0000008600867308 */ /* 0x000f620000001000 */
[----:B------:R-:W-:Y:S01]  /*4ce0*/  FMUL.FTZ R157, R20, -1.4426950216293334961 ;  /* 0xbfb8aa3b149d7820 */ /* 0x000fe20000410000 */
[----:B0-----:R-:W-:Y:S01]  /*4cf0*/  FADD.FTZ R136, R151, 1 ;  /* 0x3f80000097887421 */ /* 0x001fe20000010000 */
[----:B------:R-:W-:Y:S01]  /*4d00*/  FADD.FTZ R152, R152, 1 ;  /* 0x3f80000098987421 */ /* 0x000fe20000010000 */
[----:B-1----:R-:W-:-:S04]  /*4d10*/  FMUL.FTZ R153, R24, -1.4426950216293334961 ;  /* 0xbfb8aa3b18997820 */ /* 0x002fc80000410000 */
[----:B------:R-:W0:Y:S04]  /*4d20*/  MUFU.EX2 R3, R3 ;  /* 0x0000000300037308 */ /* 0x000e280000000800 */
[----:B------:R-:W1:Y:S01]  /*4d30*/  MUFU.RCP R137, R137 ;  /* 0x0000008900897308 */ /* 0x000e620000001000 */
[----:B------:R-:W-:-:S07]  /*4d40*/  FADD.FTZ R2, R2, 1 ;  /* 0x3f80000002027421 */ /* 0x000fce0000010000 */
[----:B------:R-:W1:Y:S04]  /*4d50*/  MUFU.EX2 R155, R155 ;  /* 0x0000009b009b7308 */ /* 0x000e680000000800 */
[----:B------:R-:W5:Y:S01]  /*4d60*/  MUFU.RCP R145, R145 ;  /* 0x0000009100917308 */ /* 0x000f620000001000 */
[----:B0-----:R-:W-:-:S07]  /*4d70*/  FADD.FTZ R3, R3, 1 ;  /* 0x3f80000003037421 */ /* 0x001fce0000010000 */
[----:B------:R-:W0:Y:S04]  /*4d80*/  MUFU.EX2 R157, R157 ;  /* 0x0000009d009d7308 */ /* 0x000e280000000800 */
[----:B------:R1:W5:Y:S04]  /*4d90*/  MUFU.EX2 R159, R153 ;  /* 0x00000099009f7308 */ /* 0x0003680000000800 */
[----:B------:R-:W-:Y:S01]  /*4da0*/  MUFU.RCP R136, R136 ;  /* 0x0000008800887308 */ /* 0x000fe20000001000 */
[----:B------:R-:W-:-:S07]  /*4db0*/  FMUL.FTZ R154, R17, -1.4426950216293334961 ;  /* 0xbfb8aa3b119a7820 */ /* 0x000fce0000410000 */
[----:B-1----:R-:W1:Y:S01]  /*4dc0*/  MUFU.RCP R153, R152 ;  /* 0x0000009800997308 */ /* 0x002e620000001000 */
[----:B------:R-:W-:Y:S01]  /*4dd0*/  FMUL.FTZ R163, R16, -1.4426950216293334961 ;  /* 0xbfb8aa3b10a37820 */ /* 0x000fe20000410000 */
[----:B------:R-:W-:Y:S01]  /*4de0*/  FADD.FTZ R155, R155, 1 ;  /* 0x3f8000009b9b7421 */ /* 0x000fe20000010000 */
[----:B0-----:R-:W-:Y:S01]  /*4df0*/  FADD.FTZ R157, R157, 1 ;  /* 0x3f8000009d9d7421 */ /* 0x001fe20000010000 */
[----:B------:R-:W-:-:S04]  /*4e00*/  FMUL.FTZ R158, R19, -1.4426950216293334961 ;  /* 0xbfb8aa3b139e7820 */ /* 0x000fc80000410000 */
[----:B------:R0:W-:Y:S04]  /*4e10*/  MUFU.EX2 R164, R163 ;  /* 0x000000a300a47308 */ /* 0x0001e80000000800 */
[----:B------:R-:W1:Y:S01]  /*4e20*/  MUFU.EX2 R154, R154 ;  /* 0x0000009a009a7308 */ /* 0x000e620000000800 */
[----:B--2---:R-:W-:Y:S04]  /*4e30*/  STS [R74], R15 ;  /* 0x0000000f4a007388 */ /* 0x004fe80000000800 */
[----:B---3--:R-:W-:Y:S04]  /*4e40*/  STS [R73+0x80], R14 ;  /* 0x0000800e49007388 */ /* 0x008fe80000000800 */
[----:B------:R-:W-:Y:S04]  /*4e50*/  STS [R72+0x100], R133 ;  /* 0x0001008548007388 */ /* 0x000fe80000000800 */
[----:B----4-:R2:W-:Y:S04]  /*4e60*/  STS [R71+0x180], R138 ;  /* 0x0001808a47007388 */ /* 0x0105e80000000800 */
[----:B------:R-:W-:Y:S04]  /*4e70*/  STS [R70+0x200], R135 ;  /* 0x0002008746007388 */ /* 0x000fe80000000800 */
[----:B------:R3:W-:Y:S04]  /*4e80*/  STS [R69+0x280], R140 ;  /* 0x0002808c45007388 */ /* 0x0007e80000000800 */
        /* <DEDUP_REMOVED lines=13> */
[----:B------:R-:W1:Y:S04]  /*4f60*/  LDS R141, [R58+0xc] ;  /* 0x00000c003a8d7984 */ /* 0x000e680000000800 */
[----:B------:R-:W1:Y:S04]  /*4f70*/  LDS R139, [R58+0x8] ;  /* 0x000008003a8b7984 */ /* 0x000e680000000800 */
[----:B------:R-:W1:Y:S01]  /*4f80*/  LDS R143, [R58+0x10] ;  /* 0x000010003a8f7984 */ /* 0x000e620000000800 */
[----:B--2---:R2:W1:Y:S03]  /*4f90*/  MUFU.RCP R138, R2 ;  /* 0x00000002008a7308 */ /* 0x0044660000001000 */
[----:B------:R-:W1:Y:S04]  /*4fa0*/  LDS R149, [R58+0x14] ;  /* 0x000014003a957984 */ /* 0x000e680000000800 */
[----:B------:R-:W1:Y:S01]  /*4fb0*/  LDS R147, [R58+0x18] ;  /* 0x000018003a937984 */ /* 0x000e620000000800 */
[----:B--2---:R-:W-:Y:S01]  /*4fc0*/  FADD.FTZ R2, -R134, 1 ;  /* 0x3f80000086027421 */ /* 0x004fe20000010100 */
[----:B---3--:R2:W3:Y:S02]  /*4fd0*/  MUFU.RCP R140, R3 ;  /* 0x00000003008c7308 */ /* 0x0084e40000001000 */
[----:B------:R-:W3:Y:S01]  /*4fe0*/  LDS R151, [R58+0x1c] ;  /* 0x00001c003a977984 */ /* 0x000ee20000000800 */
[----:B------:R-:W-:-:S05]  /*4ff0*/  FFMA.FTZ R14, R131, R2, 1 ;  /* 0x3f800000830e7423 */ /* 0x000fca0000010002 */
[----:B0-----:R0:W-:Y:S01]  /*5000*/  MUFU.RCP R163, R155 ;  /* 0x0000009b00a37308 */ /* 0x0011e20000001000 */
[----:B--2---:R-:W-:Y:S01]  /*5010*/  FADD.FTZ R3, -R137, 1 ;  /* 0x3f80000089037421 */ /* 0x004fe20000010100 */
[----:B------:R-:W-:-:S06]  /*5020*/  FMUL.FTZ R161, R18, -1.4426950216293334961 ;  /* 0xbfb8aa3b12a17820 */ /* 0x000fcc0000410000 */
[----:B------:R1:W-:Y:S01]  /*5030*/  MUFU.RCP R165, R157 ;  /* 0x0000009d00a57308 */ /* 0x0003e20000001000 */
[----:B----4-:R-:W-:Y:S01]  /*5040*/  FMUL.FTZ R2, R0, R133 ;  /* 0x0000008500027220 */ /* 0x010fe20000410000 */
[----:B0-----:R-:W-:Y:S01]  /*5050*/  FADD.FTZ R155, -R145, 1 ;  /* 0x3f800000919b7421 */ /* 0x001fe20000010100 */
[----:B------:R-:W-:Y:S01]  /*5060*/  FFMA.FTZ R3, R132, R3, 1 ;  /* 0x3f80000084037423 */ /* 0x000fe20000010003 */
[----:B-----5:R-:W-:Y:S01]  /*5070*/  FMUL.FTZ R15, R120, R135 ;  /* 0x00000087780f7220 */ /* 0x020fe20000410000 */
[----:B------:R-:W-:Y:S01]  /*5080*/  FMUL.FTZ R2, R137, R2 ;  /* 0x0000000289027220 */ /* 0x000fe20000410000 */
[----:B------:R-:W-:Y:S02]  /*5090*/  FFMA.FTZ R167, R130, R155, 1 ;  /* 0x3f80000082a77423 */ /* 0x000fe4000001009b */
[----:B------:R-:W0:Y:S01]  /*50a0*/  MUFU.EX2 R158, R158 ;  /* 0x0000009e009e7308 */ /* 0x000e220000000800 */
[----:B-1----:R-:W-:Y:S01]  /*50b0*/  FADD.FTZ R157, -R153, 1 ;  /* 0x3f800000999d7421 */ /* 0x002fe20000010100 */
[----:B------:R-:W-:Y:S01]  /*50c0*/  FMUL.FTZ R15, R134, R15 ;  /* 0x0000000f860f7220 */ /* 0x000fe20000410000 */
[----:B------:R-:W-:Y:S01]  /*50d0*/  FMUL.FTZ R3, R2, R3 ;  /* 0x0000000302037220 */ /* 0x000fe20000410000 */
[----:B------:R-:W-:Y:S01]  /*50e0*/  FADD.FTZ R2, -R136, 1 ;  /* 0x3f80000088027421 */ /* 0x000fe20000010100 */
[----:B------:R-:W1:Y:S01]  /*50f0*/  LDS R155, [R58+0x20] ;  /* 0x000020003a9b7984 */ /* 0x000e620000000800 */
[----:B------:R-:W-:Y:S01]  /*5100*/  FMUL.FTZ R15, R15, R14 ;  /* 0x0000000e0f0f7220 */ /* 0x000fe20000410000 */
[----:B------:R-:W-:Y:S01]  /*5110*/  FFMA.FTZ R171, R128, R157, 1 ;  /* 0x3f80000080ab7423 */ /* 0x000fe2000001009d */
[----:B------:R2:W-:Y:S01]  /*5120*/  MUFU.EX2 R162, R161 ;  /* 0x000000a100a27308 */ /* 0x0005e20000000800 */
[----:B------:R-:W-:Y:S01]  /*5130*/  FADD.FTZ R175, R159, 1 ;  /* 0x3f8000009faf7421 */ /* 0x000fe20000010000 */
[----:B------:R-:W-:Y:S01]  /*5140*/  FFMA.FTZ R14, R129, R2, 1 ;  /* 0x3f800000810e7423 */ /* 0x000fe20000010002 */
[----:B------:R-:W4:Y:S01]  /*5150*/  LDS R157, [R58+0x24] ;  /* 0x000024003a9d7984 */ /* 0x000f220000000800 */
[----:B------:R-:W-:Y:S01]  /*5160*/  FMUL.FTZ R169, R116, R141 ;  /* 0x0000008d74a97220 */ /* 0x000fe20000410000 */
[----:B------:R-:W-:Y:S01]  /*5170*/  FMUL.FTZ R2, R118, R139 ;  /* 0x0000008b76027220 */ /* 0x000fe20000410000 */
[----:B------:R-:W-:Y:S01]  /*5180*/  FMUL.FTZ R148, R114, R143 ;  /* 0x0000008f72947220 */ /* 0x000fe20000410000 */
[----:B------:R-:W5:Y:S01]  /*5190*/  LDS R159, [R58+0x28] ;  /* 0x000028003a9f7984 */ /* 0x000f620000000800 */
[----:B------:R-:W-:Y:S01]  /*51a0*/  FMUL.FTZ R160, R23, -1.4426950216293334961 ;  /* 0xbfb8aa3b17a07820 */ /* 0x000fe20000410000 */
[----:B------:R-:W-:-:S02]  /*51b0*/  FADD.FTZ R142, R154, 1 ;  /* 0x3f8000009a8e7421 */ /* 0x000fc40000010000 */
[----:B--2---:R-:W2:Y:S01]  /*51c0*/  LDS R161, [R58+0x2c] ;  /* 0x00002c003aa17984 */ /* 0x004ea20000000800 */
[----:B------:R-:W-:Y:S01]  /*51d0*/  FMUL.FTZ R169, R136, R169 ;  /* 0x000000a988a97220 */ /* 0x000fe20000410000 */
[----:B------:R-:W-:Y:S01]  /*51e0*/  FMUL.FTZ R2, R145, R2 ;  /* 0x0000000291027220 */ /* 0x000fe20000410000 */
[----:B------:R-:W-:Y:S01]  /*51f0*/  FMUL.FTZ R150, R153, R148 ;  /* 0x0000009499967220 */ /* 0x000fe20000410000 */
[----:B------:R-:W-:Y:S01]  /*5200*/  FADD.FTZ R144, R156, 1 ;  /* 0x3f8000009c907421 */ /* 0x000fe20000010000 */
[----:B------:R-:W3:Y:S01]  /*5210*/  MUFU.EX2 R160, R160 ;  /* 0x000000a000a07308 */ /* 0x000ee20000000800 */
[----:B------:R-:W-:Y:S01]  /*5220*/  FMUL.FTZ R181, R2, R167 ;  /* 0x000000a702b57220 */ /* 0x000fe20000410000 */
[----:B------:R-:W-:Y:S01]  /*5230*/  FMUL.FTZ R183, R169, R14 ;  /* 0x0000000ea9b77220 */ /* 0x000fe20000410000 */
[----:B------:R-:W-:Y:S01]  /*5240*/  FMUL.FTZ R185, R150, R171 ;  /* 0x000000ab96b97220 */ /* 0x000fe20000410000 */
[----:B------:R-:W1:Y:S01]  /*5250*/  MUFU.RCP R142, R142 ;  /* 0x0000008e008e7308 */ /* 0x000e620000001000 */
[----:B------:R-:W2:Y:S01]  /*5260*/  LDS R167, [R58+0x30] ;  /* 0x000030003aa77984 */ /* 0x000ea20000000800 */
[----:B0-----:R-:W-:-:S03]  /*5270*/  FADD.FTZ R146, R158, 1 ;  /* 0x3f8000009e927421 */ /* 0x001fc60000010000 */
[----:B------:R-:W0:Y:S04]  /*5280*/  LDS R169, [R58+0x34] ;  /* 0x000034003aa97984 */ /* 0x000e280000000800 */
[----:B------:R-:W0:Y:S01]  /*5290*/  LDS R171, [R58+0x38] ;  /* 0x000038003aab7984 */ /* 0x000e220000000800 */
[----:B------:R-:W4:Y:S03]  /*52a0*/  MUFU.RCP R144, R144 ;  /* 0x0000009000907308 */ /* 0x000f260000001000 */
[----:B------:R-:W0:Y:S01]  /*52b0*/  LDS R173, [R58+0x3c] ;  /* 0x00003c003aad7984 */ /* 0x000e220000000800 */
[----:B------:R-:W-:Y:S01]  /*52c0*/  FADD.FTZ R2, -R138, 1 ;  /* 0x3f8000008a027421 */ /* 0x000fe20000010100 */
[----:B------:R-:W-:Y:S01]  /*52d0*/  FMUL.FTZ R179, R112, R149 ;  /* 0x0000009570b37220 */ /* 0x000fe20000410000 */
[----:B---3--:R-:W-:Y:S01]  /*52e0*/  FADD.FTZ R160, R160, 1 ;  /* 0x3f800000a0a07421 */ /* 0x008fe20000010000 */
[----:B------:R-:W-:Y:S01]  /*52f0*/  FADD.FTZ R162, R162, 1 ;  /* 0x3f800000a2a27421 */ /* 0x000fe20000010000 */
[----:B------:R-:W3:Y:S01]  /*5300*/  MUFU.RCP R146, R146 ;  /* 0x0000009200927308 */ /* 0x000ee20000001000 */
[----:B------:R-:W-:Y:S01]  /*5310*/  FADD.FTZ R14, -R140, 1 ;  /* 0x3f8000008c0e7421 */ /* 0x000fe20000010100 */
[----:B------:R-:W-:Y:S01]  /*5320*/  FMUL.FTZ R187, R110, R147 ;  /* 0x000000936ebb7220 */ /* 0x000fe20000410000 */
[----:B------:R-:W-:Y:S01]  /*5330*/  FFMA.FTZ R2, R127, R2, 1 ;  /* 0x3f8000007f027423 */ /* 0x000fe20000010002 */
[----:B------:R-:W-:Y:S01]  /*5340*/  FMUL.FTZ R179, R138, R179 ;  /* 0x000000b38ab37220 */ /* 0x000fe20000410000 */
[----:B-1----:R-:W-:Y:S01]  /*5350*/  FADD.FTZ R150, -R142, 1 ;  /* 0x3f8000008e967421 */ /* 0x002fe20000010100 */
[----:B------:R-:W-:Y:S01]  /*5360*/  FMUL.FTZ R191, R108, R151 ;  /* 0x000000976cbf7220 */ /* 0x000fe20000410000 */
[----:B------:R-:W-:Y:S01]  /*5370*/  FFMA.FTZ R189, R25, R14, 1 ;  /* 0x3f80000019bd7423 */ /* 0x000fe2000001000e */
[----:B------:R-:W1:Y:S01]  /*5380*/  MUFU.RCP R148, R160 ;  /* 0x000000a000947308 */ /* 0x000e620000001000 */
[----:B------:R-:W-:Y:S01]  /*5390*/  FADD.FTZ R164, R164, 1 ;  /* 0x3f800000a4a47421 */ /* 0x000fe20000010000 */
[----:B------:R-:W-:Y:S01]  /*53a0*/  FMUL.FTZ R14, R140, R187 ;  /* 0x000000bb8c0e7220 */ /* 0x000fe20000410000 */
[----:B------:R-:W-:Y:S01]  /*53b0*/  FMUL.FTZ R187, R179, R2 ;  /* 0x00000002b3bb7220 */ /* 0x000fe20000410000 */
[----:B------:R-:W-:Y:S01]  /*53c0*/  FFMA.FTZ R150, R17, R150, 1 ;  /* 0x3f80000011967423 */ /* 0x000fe20000010096 */
[----:B------:R-:W-:Y:S01]  /*53d0*/  FADD.FTZ R195, -R165, 1 ;  /* 0x3f800000a5c37421 */ /* 0x000fe20000010100 */
[----:B------:R-:W-:Y:S01]  /*53e0*/  FADD.FTZ R193, -R163, 1 ;  /* 0x3f800000a3c17421 */ /* 0x000fe20000010100 */
[----:B------:R-:W-:Y:S01]  /*53f0*/  BAR.SYNC.DEFER_BLOCKING 0x0 ;  /* 0x0000000000007b1d */ /* 0x000fe20000010000 */
[----:B------:R-:W-:Y:S01]  /*5400*/  FMUL.FTZ R191, R142, R191 ;  /* 0x000000bf8ebf7220 */ /* 0x000fe20000410000 */
[----:B----4-:R-:W-:-:S04]  /*5410*/  FADD.FTZ R2, -R144, 1 ;  /* 0x3f80000090027421 */ /* 0x010fc80000010100 */
[----:B------:R-:W4:Y:S01]  /*5420*/  MUFU.RCP R177, R162 ;  /* 0x000000a200b17308 */ /* 0x000f220000001000 */
[----:B------:R-:W-:Y:S01]  /*5430*/  FMUL.FTZ R189, R14, R189 ;  /* 0x000000bd0ebd7220 */ /* 0x000fe20000410000 */
[----:B------:R-:W-:Y:S01]  /*5440*/  FMUL.FTZ R191, R191, R150 ;  /* 0x00000096bfbf7220 */ /* 0x000fe20000410000 */
[----:B------:R-:W-:Y:S01]  /*5450*/  FFMA.FTZ R14, R21, R2, 1 ;  /* 0x3f800000150e7423 */ /* 0x000fe20000010002 */
[----:B---3--:R-:W-:-:S04]  /*5460*/  FADD.FTZ R150, -R146, 1 ;  /* 0x3f80000092967421 */ /* 0x008fc80000010100 */
[----:B------:R-:W3:Y:S01]  /*5470*/  MUFU.RCP R175, R175 ;  /* 0x000000af00af7308 */ /* 0x000ee20000001000 */
[----:B------:R-:W-:-:S07]  /*5480*/  FMUL.FTZ R2, R106, R155 ;  /* 0x0000009b6a027220 */ /* 0x000fce0000410000 */
[----:B------:R-:W0:Y:S01]  /*5490*/  MUFU.RCP R179, R164 ;  /* 0x000000a400b37308 */ /* 0x000e220000001000 */
[----:B------:R-:W-:Y:S01]  /*54a0*/  FFMA.FTZ R197, R20, R195, 1 ;  /* 0x3f80000014c57423 */ /* 0x000fe200000100c3 */
[----:B------:R-:W-:Y:S01]  /*54b0*/  FFMA.FTZ R193, R22, R193, 1 ;  /* 0x3f80000016c17423 */ /* 0x000fe200000100c1 */
[----:B------:R-:W-:Y:S01]  /*54c0*/  FFMA.FTZ R152, R19, R150, 1 ;  /* 0x3f80000013987423 */ /* 0x000fe20000010096 */
[----:B------:R-:W-:Y:S01]  /*54d0*/  FMUL.FTZ R195, R104, R157 ;  /* 0x0000009d68c37220 */ /* 0x000fe20000410000 */
[----:B------:R-:W-:Y:S01]  /*54e0*/  FMUL.FTZ R2, R163, R2 ;  /* 0x00000002a3027220 */ /* 0x000fe20000410000 */
[----:B-----5:R-:W-:Y:S01]  /*54f0*/  FMUL.FTZ R150, R102, R159 ;  /* 0x0000009f66967220 */ /* 0x020fe20000410000 */
[----:B--2---:R-:W-:Y:S01]  /*5500*/  FMUL.FTZ R199, R100, R161 ;  /* 0x000000a164c77220 */ /* 0x004fe20000410000 */
[----:B------:R-:W-:Y:S01]  /*5510*/  FMUL.FTZ R195, R144, R195 ;  /* 0x000000c390c37220 */ /* 0x000fe20000410000 */
[----:B------:R-:W-:Y:S01]  /*5520*/  FMUL.FTZ R193, R2, R193 ;  /* 0x000000c102c17220 */ /* 0x000fe20000410000 */
[----:B------:R-:W-:Y:S01]  /*5530*/  FMUL.FTZ R150, R165, R150 ;  /* 0x00000096a5967220 */ /* 0x000fe20000410000 */
[----:B------:R-:W-:Y:S01]  /*5540*/  FMUL.FTZ R199, R146, R199 ;  /* 0x000000c792c77220 */ /* 0x000fe20000410000 */
[----:B-1----:R-:W-:Y:S01]  /*5550*/  FADD.FTZ R2, -R148, 1 ;  /* 0x3f80000094027421 */ /* 0x002fe20000010100 */
[----:B----4-:R-:W-:Y:S01]  /*5560*/  FADD.FTZ R203, -R177, 1 ;  /* 0x3f800000b1cb7421 */ /* 0x010fe20000010100 */
[----:B------:R-:W-:Y:S01]  /*5570*/  FMUL.FTZ R195, R195, R14 ;  /* 0x0000000ec3c37220 */ /* 0x000fe20000410000 */
[----:B------:R-:W-:Y:S01]  /*5580*/  FMUL.FTZ R197, R150, R197 ;  /* 0x000000c596c57220 */ /* 0x000fe20000410000 */
[----:B------:R-:W-:Y:S01]  /*5590*/  FMUL.FTZ R199, R199, R152 ;  /* 0x00000098c7c77220 */ /* 0x000fe20000410000 */
[----:B------:R-:W-:Y:S01]  /*55a0*/  FFMA.FTZ R14, R23, R2, 1 ;  /* 0x3f800000170e7423 */ /* 0x000fe20000010002 */
[----:B------:R-:W-:Y:S01]  /*55b0*/  FFMA.FTZ R205, R18, R203, 1 ;  /* 0x3f80000012cd7423 */ /* 0x000fe200000100cb */
[----:B---3--:R-:W-:Y:S01]  /*55c0*/  FADD.FTZ R201, -R175, 1 ;  /* 0x3f800000afc97421 */ /* 0x008fe20000010100 */
        /* <DEDUP_REMOVED lines=53> */
[----:B-1----:R-:W-:-:S04]  /*5920*/  IMAD.WIDE.U32 R14, R2, UR18, R6 ;  /* 0x00000012020e7c25 */ /* 0x002fc8000f8e0006 */
[----:B------:R-:W-:Y:S02]  /*5930*/  IMAD R15, R3, UR18, R15 ;  /* 0x00000012030f7c24 */ /* 0x000fe4000f8e020f */
[----:B------:R-:W-:-:S04]  /*5940*/  IMAD.WIDE.U32 R14, R125, UR6, R14 ;  /* 0x000000067d0e7c25 */ /* 0x000fc8000f8e000e */
[----:B------:R-:W-:Y:S01]  /*5950*/  IMAD R3, R125, UR7, R15 ;  /* 0x000000077d037c24 */ /* 0x000fe2000f8e020f */
[----:B------:R-:W-:Y:S01]  /*5960*/  IADD3 R14, P1, PT, R107, R14, RZ ;  /* 0x0000000e6b0e7210 */ /* 0x000fe20007f3e0ff */
[----:B------:R-:W1:Y:S03]  /*5970*/  LDCU.64 UR6, c[0x0][0x490] ;  /* 0x00009200ff0677ac */ /* 0x000e660008000a00 */
        /* <DEDUP_REMOVED lines=92> */
[----:B------:R-:W0:Y:S01]  /*5f40*/  LDC.64 R14, c[0x0][0x430] ;  /* 0x00010c00ff0e7b82 */ /* 0x000e220000000a00 */
[----:B------:R-:W-:Y:S07]  /*5f50*/  STS [R58], R133 ;  /* 0x000000853a007388 */ /* 0x000fee0000000800 */
[----:B------:R-:W1:Y:S01]  /*5f60*/  LDC.64 R2, c[0x0][0x438] ;  /* 0x00010e00ff027b82 */ /* 0x000e620000000a00 */
        /* <DEDUP_REMOVED lines=9> */
[----:B0-----:R-:W-:-:S03]  /*6000*/  IMAD.WIDE.U32 R16, R14, UR18, R6 ;  /* 0x000000120e107c25 */ /* 0x001fc6000f8e0006 */
[----:B------:R-:W-:Y:S01]  /*6010*/  STS [R58+0x28], R159 ;  /* 0x0000289f3a007388 */ /* 0x000fe20000000800 */
[----:B------:R-:W-:-:S03]  /*6020*/  IMAD R17, R15, UR18, R17 ;  /* 0x000000120f117c24 */ /* 0x000fc6000f8e0211 */
[----:B------:R-:W-:Y:S01]  /*6030*/  STS [R58+0x2c], R19 ;  /* 0x00002c133a007388 */ /* 0x000fe20000000800 */
[----:B-1----:R-:W-:-:S03]  /*6040*/  IMAD.WIDE.U32 R16, R125, R2, R16 ;  /* 0x000000027d107225 */ /* 0x002fc600078e0010 */
[----:B------:R-:W-:Y:S01]  /*6050*/  STS [R58+0x30], R167 ;  /* 0x000030a73a007388 */ /* 0x000fe20000000800 */
[----:B------:R-:W-:Y:S01]  /*6060*/  IMAD R3, R125, R3, R17 ;  /* 0x000000037d037224 */ /* 0x000fe200078e0211 */
[----:B------:R-:W-:Y:S02]  /*6070*/  IADD3 R16, P0, PT, R107, R16, RZ ;  /* 0x000000106b107210 */ /* 0x000fe40007f1e0ff */
[----:B------:R-:W-:Y:S02]  /*6080*/  STS [R58+0x34], R23 ;  /* 0x000034173a007388 */ /* 0x000fe40000000800 */
[----:B------:R-:W-:Y:S02]  /*6090*/  IADD3.X R3, PT, PT, RZ, R3, RZ, P0, !PT ;  /* 0x00000003ff037210 */ /* 0x000fe400007fe4ff */
[----:B------:R-:W-:Y:S01]  /*60a0*/  STS [R58+0x38], R171 ;  /* 0x000038ab3a007388 */ /* 0x000fe20000000800 */
[----:B------:R-:W-:-:S03]  /*60b0*/  LEA R2, P5, R16, UR6, 0x2 ;  /* 0x0000000610027c11 */ /* 0x000fc6000f8a10ff */
[----:B------:R-:W-:Y:S01]  /*60c0*/  STS [R58+0x3c], R173 ;  /* 0x00003cad3a007388 */ /* 0x000fe20000000800 */
[----:B------:R-:W-:-:S03]  /*60d0*/  NOP ;  /* 0x0000000000007918 */ /* 0x000fc60000000000 */
[----:B------:R-:W-:Y:S01]  /*60e0*/  LDS R25, [R74] ;  /* 0x000000004a197984 */ /* 0x000fe20000000800 */
        /* <DEDUP_REMOVED lines=51> */
.L_x_6949:
[----:B0-----:R-:W-:Y:S01]  /*6420*/  FFMA.FTZ R3, R53, R112, R134 ;  /* 0x0000007035037223 */ /* 0x001fe20000010086 */
[----:B------:R-:W0:Y:S01]  /*6430*/  LDCU UR6, c[0x0][0x38c] ;  /* 0x00007180ff0677ac */ /* 0x000e220008000800 */
[----:B------:R-:W-:Y:S01]  /*6440*/  MOV R191, RZ ;  /* 0x000000ff00bf7202 */ /* 0x000fe20000000f00 */
[-C--:B------:R-:W-:Y:S01]  /*6450*/  FMUL.FTZ R159, R0, R123.reuse ;  /* 0x0000007b009f7220 */ /* 0x080fe20000410000 */
[----:B------:R-:W-:Y:S01]  /*6460*/  FFMA.FTZ R2, R50, R110, R3 ;  /* 0x0000006e32027223 */ /* 0x000fe20000010003 */
[----:B------:R-:W-:Y:S01]  /*6470*/  MOV R189, RZ ;  /* 0x000000ff00bd7202 */ /* 0x000fe20000000f00 */
[-C--:B------:R-:W-:Y:S01]  /*6480*/  FMUL.FTZ R157, R120, R123.reuse ;  /* 0x0000007b789d7220 */ /* 0x080fe20000410000 */
[----:B------:R-:W-:Y:S01]  /*6490*/  MOV R187, RZ ;  /* 0x000000ff00bb7202 */ /* 0x000fe20000000f00 */
        /* <DEDUP_REMOVED lines=11> */
[----:B0-----:R-:W-:Y:S01]  /*6550*/  UISETP.GE.AND UP0, UPT, UR6, 0x1, UPT ;  /* 0x000000010600788c */ /* 0x001fe2000bf06270 */
        /* <DEDUP_REMOVED lines=28> */
[C---:B------:R-:W-:Y:S01]  /*6720*/  IADD3 R128, PT, PT, R80.reuse, -0x1, RZ ;  /* 0xffffffff50807810 */ /* 0x040fe20007ffe0ff */
[----:B------:R-:W-:Y:S01]  /*6730*/  HFMA2 R127, -RZ, RZ, 0, 0 ;  /* 0x00000000ff7f7431 */ /* 0x000fe200000001ff */
[----:B------:R-:W-:Y:S01]  /*6740*/  ISETP.NE.AND P5, PT, R80, 0x1, PT ;  /* 0x000000015000780c */ /* 0x000fe20003fa5270 */
[----:B------:R-:W1:Y:S01]  /*6750*/  LDCU UR7, c[0x0][0x394] ;  /* 0x00007280ff0777ac */ /* 0x000e620008000800 */
[----:B------:R-:W-:Y:S02]  /*6760*/  LEA.HI R2, R128, R128, RZ, 0x1 ;  /* 0x0000008080027211 */ /* 0x000fe400078f08ff */
[----:B------:R-:W-:Y:S01]  /*6770*/  ISETP.GE.AND P0, PT, R107, R76, PT ;  /* 0x0000004c6b00720c */ /* 0x000fe20003f06270 */
[----:B------:R-:W2:Y:S01]  /*6780*/  LDC.64 R16, c[0x0][0x448] ;  /* 0x00011200ff107b82 */ /* 0x000ea20000000a00 */
[----:B------:R-:W-:Y:S01]  /*6790*/  LOP3.LUT R3, R2, 0xfffffe, RZ, 0xc0, !PT ;  /* 0x00fffffe02037812 */ /* 0x000fe200078ec0ff */
[----:B------:R-:W3:Y:S01]  /*67a0*/  LDCU UR19, c[0x0][0x38c] ;  /* 0x00007180ff1377ac */ /* 0x000ee20008000800 */
[----:B------:R-:W-:-:S02]  /*67b0*/  ISETP.EQ.AND P5, PT, R117, RZ, P5 ;  /* 0x000000ff7500720c */ /* 0x000fc40002fa2270 */
[----:B------:R-:W-:Y:S01]  /*67c0*/  P2R R182, PR, RZ, 0x1 ;  /* 0x00000001ffb67803 */ /* 0x000fe20000000000 */
[----:B------:R-:W4:Y:S01]  /*67d0*/  LDCU UR6, c[0x0][0x388] ;  /* 0x00007100ff0677ac */ /* 0x000f220008000800 */
[----:B------:R-:W-:Y:S01]  /*67e0*/  IADD3 R128, PT, PT, R128, -R3, RZ ;  /* 0x8000000380807210 */ /* 0x000fe20007ffe0ff */
[----:B------:R-:W0:Y:S01]  /*67f0*/  LDC.64 R18, c[0x0][0x4d8] ;  /* 0x00013600ff127b82 */ /* 0x000e220000000a00 */
[----:B------:R-:W-:Y:S01]  /*6800*/  MOV R191, RZ ;  /* 0x000000ff00bf7202 */ /* 0x000fe20000000f00 */
[----:B------:R-:W0:Y:S01]  /*6810*/  LDCU.64 UR8, c[0x0][0x3a8] ;  /* 0x00007500ff0877ac */ /* 0x000e220008000a00 */
[----:B------:R-:W0:Y:S01]  /*6820*/  LDCU.64 UR10, c[0x0][0x3c0] ;  /* 0x00007800ff0a77ac */ /* 0x000e220008000a00 */
[----:B------:R-:W0:Y:S01]  /*6830*/  LDCU.64 UR12, c[0x0][0x3e0] ;  /* 0x00007c00ff0c77ac */ /* 0x000e220008000a00 */
[----:B------:R-:W0:Y:S01]  /*6840*/  LDCU.64 UR14, c[0x0][0x4e0] ;  /* 0x00009c00ff0e77ac */ /* 0x000e220008000a00 */
[----:B------:R-:W0:Y:S01]  /*6850*/  LDCU.64 UR20, c[0x0][0x4f0] ;  /* 0x00009e00ff1477ac */ /* 0x000e220008000a00 */
[----:B-1----:R-:W0:Y:S02]  /*6860*/  LDCU.64 UR22, c[0x0][0x540] ;  /* 0x0000a800ff1677ac */ /* 0x002e240008000a00 */
.L_x_6988:
[----:B------:R-:W-:Y:S02]  /*6870*/  MOV R2, R10 ;  /* 0x0000000a00027202 */ /* 0x000fe40000000f00 */
[----:B------:R-:W-:Y:S02]  /*6880*/  MOV R3, R115 ;  /* 0x0000007300037202 */ /* 0x000fe40000000f00 */
[----:B-1----:R-:W-:Y:S02]  /*6890*/  MOV R20, R107 ;  /* 0x0000006b00147202 */ /* 0x002fe40000000f00 */
[----:B------:R-:W-:Y:S01]  /*68a0*/  MOV R21, RZ ;  /* 0x000000ff00157202 */ /* 0x000fe20000000f00 */
[----:B0-----:R-:W-:Y:S01]  /*68b0*/  IMAD.WIDE.U32 R2, R127, UR8, R2 ;  /* 0x000000087f027c25 */ /* 0x001fe2000f8e0002 */
[----:B------:R-:W-:Y:S02]  /*68c0*/  ISETP.GE.AND P2, PT, R101, R76, PT ;  /* 0x0000004c6500720c */ /* 0x000fe40003f46270 */
[----:B------:R-:W-:Y:S01]  /*68d0*/  ISETP.NE.AND P6, PT, R182, RZ, PT ;  /* 0x000000ffb600720c */ /* 0x000fe20003fc5270 */
[----:B------:R-:W-:Y:S01]  /*68e0*/  IMAD.WIDE.U32 R20, R127, UR12, R20 ;  /* 0x0000000c7f147c25 */ /* 0x000fe2000f8e0014 */
[----:B------:R-:W-:-:S03]  /*68f0*/  LEA R22, P0, R2, R14, 0x2 ;  /* 0x0000000e02167211 */ /* 0x000fc600078010ff */
[C---:B------:R-:W-:Y:S01]  /*6900*/  IMAD R23, R127.reuse, UR9, R3 ;  /* 0x000000097f177c24 */ /* 0x040fe2000f8e0203 */
[----:B------:R-:W-:Y:S01]  /*6910*/  LEA R24, P1, R20, R111, 0x2 ;  /* 0x0000006f14187211 */ /* 0x000fe200078210ff */
[----:B------:R-:W-:-:S03]  /*6920*/  IMAD R3, R127, UR13, R21 ;  /* 0x0000000d7f037c24 */ /* 0x000fc6000f8e0215 */
[----:B------:R-:W-:Y:S02]  /*6930*/  LEA.HI.X R23, R2, R15, R23, 0x2, P0 ;  /* 0x0000000f02177211 */ /* 0x000fe400000f1417 */
[-C--:B------:R-:W-:Y:S02]  /*6940*/  ISETP.GE.AND P0, PT, R105, R76.reuse, PT ;  /* 0x0000004c6900720c */ /* 0x080fe40003f06270 */
[----:B------:R-:W-:Y:S01]  /*6950*/  LEA.HI.X R25, R20, R109, R3, 0x2, P1 ;  /* 0x0000006d14197211 */ /* 0x000fe200008f1403 */
[----:B------:R0:W5:Y:S01]  /*6960*/  LDG.E R22, desc[UR16][R22.64] ;  /* 0x0000001016167981 */ /* 0x000162000c1e1900 */
[-C--:B------:R-:W-:Y:S02]  /*6970*/  ISETP.GE.AND P1, PT, R103, R76.reuse, PT ;  /* 0x0000004c6700720c */ /* 0x080fe40003f26270 */
[-C--:B------:R-:W-:Y:S02]  /*6980*/  ISETP.GE.AND P3, PT, R99, R76.reuse, PT ;  /* 0x0000004c6300720c */ /* 0x080fe40003f66270 */
[----:B------:R-:W-:-:S02]  /*6990*/  ISETP.GE.AND P4, PT, R97, R76, PT ;  /* 0x0000004c6100720c */ /* 0x000fc40003f86270 */
[----:B------:R-:W-:Y:S02]  /*69a0*/  MOV R130, RZ ;  /* 0x000000ff00827202 */ /* 0x000fe40000000f00 */
[----:B------:R-:W-:Y:S02]  /*69b0*/  MOV R193, RZ ;  /* 0x000000ff00c17202 */ /* 0x000fe40000000f00 */
[----:B------:R-:W-:Y:S02]  /*69c0*/  MOV R132, RZ ;  /* 0x000000ff00847202 */ /* 0x000fe40000000f00 */
[----:B------:R-:W-:Y:S01]  /*69d0*/  MOV R195, RZ ;  /* 0x000000ff00c37202 */ /* 0x000fe20000000f00 */
[----:B------:R-:W3:Y:S01]  /*69e0*/  @!P0 LDG.E R130, desc[UR16][R24.64+0x80] ;  /* 0x0000801018828981 */ /* 0x000ee2000c1e1900 */
[----:B------:R-:W-:Y:S02]  /*69f0*/  MOV R134, RZ ;  /* 0x000000ff00867202 */ /* 0x000fe40000000f00 */
[-C--:B------:R-:W-:Y:S01]  /*6a00*/  ISETP.GE.AND P0, PT, R95, R76.reuse, PT ;  /* 0x0000004c5f00720c */ /* 0x080fe20003f06270 */
[----:B------:R-:W4:Y:S01]  /*6a10*/  @!P1 LDG.E R193, desc[UR16][R24.64+0x100] ;  /* 0x0001001018c19981 */ /* 0x000f22000c1e1900 */
[----:B------:R-:W-:-:S03]  /*6a20*/  ISETP.GE.AND P1, PT, R93, R76, PT ;  /* 0x0000004c5d00720c */ /* 0x000fc60003f26270 */
[----:B------:R-:W4:Y:S01]  /*6a30*/  @!P2 LDG.E R132, desc[UR16][R24.64+0x180] ;  /* 0x000180101884a981 */ /* 0x000f22000c1e1900 */
[----:B------:R-:W-:-:S03]  /*6a40*/  ISETP.GE.AND P2, PT, R91, R76, PT ;  /* 0x0000004c5b00720c */ /* 0x000fc60003f46270 */
[----:B------:R-:W4:Y:S01]  /*6a50*/  @!P3 LDG.E R195, desc[UR16][R24.64+0x200] ;  /* 0x0002001018c3b981 */ /* 0x000f22000c1e1900 */
[----:B------:R-:W-:-:S03]  /*6a60*/  ISETP.GE.AND P3, PT, R89, R76, PT ;  /* 0x0000004c5900720c */ /* 0x000fc60003f66270 */
[----:B------:R-:W4:Y:S01]  /*6a70*/  @!P4 LDG.E R134, desc[UR16][R24.64+0x280] ;  /* 0x000280101886c981 */ /* 0x000f22000c1e1900 */
[----:B------:R-:W-:Y:S02]  /*6a80*/  ISETP.GE.AND P4, PT, R87, R76, PT ;  /* 0x0000004c5700720c */ /* 0x000fe40003f86270 */
[----:B------:R-:W-:Y:S02]  /*6a90*/  MOV R197, RZ ;  /* 0x000000ff00c57202 */ /* 0x000fe40000000f00 */
[----:B------:R-:W-:Y:S02]  /*6aa0*/  MOV R136, RZ ;  /* 0x000000ff00887202 */ /* 0x000fe40000000f00 */
[----:B------:R-:W-:Y:S02]  /*6ab0*/  MOV R199, RZ ;  /* 0x000000ff00c77202 */ /* 0x000fe40000000f00 */
[----:B0-----:R-:W-:Y:S01]  /*6ac0*/  MOV R23, RZ ;  /* 0x000000ff00177202 */ /* 0x001fe20000000f00 */
[----:B------:R-:W4:Y:S01]  /*6ad0*/  @!P0 LDG.E R197, desc[UR16][R24.64+0x300] ;  /* 0x0003001018c58981 */ /* 0x000f22000c1e1900 */
[----:B------:R-:W-:-:S02]  /*6ae0*/  MOV R138, RZ ;  /* 0x000000ff008a7202 */ /* 0x000fc40000000f00 */
[----:B------:R-:W-:Y:S01]  /*6af0*/  MOV R201, RZ ;  /* 0x000000ff00c97202 */ /* 0x000fe20000000f00 */
[----:B------:R-:W4:Y:S01]  /*6b00*/  @!P1 LDG.E R136, desc[UR16][R24.64+0x380] ;  /* 0x0003801018889981 */ /* 0x000f22000c1e1900 */
[-C--:B------:R-:W-:Y:S02]  /*6b10*/  ISETP.GE.AND P0, PT, R85, R76.reuse, PT ;  /* 0x0000004c5500720c */ /* 0x080fe40003f06270 */
[-C--:B------:R-:W-:Y:S01]  /*6b20*/  ISETP.GE.AND P1, PT, R83, R76.reuse, PT ;  /* 0x0000004c5300720c */ /* 0x080fe20003f26270 */
[----:B------:R-:W4:Y:S01]  /*6b30*/  @!P2 LDG.E R199, desc[UR16][R24.64+0x400] ;  /* 0x0004001018c7a981 */ /* 0x000f22000c1e1900 */
[----:B------:R-:W-:-:S03]  /*6b40*/  ISETP.GE.AND P2, PT, R81, R76, PT ;  /* 0x0000004c5100720c */ /* 0x000fc60003f46270 */
[----:B------:R-:W3:Y:S04]  /*6b50*/  @!P6 LDG.E R23, desc[UR16][R24.64] ;  /* 0x000000101817e981 */ /* 0x000ee8000c1e1900 */
[----:B------:R-:W4:Y:S01]  /*6b60*/  @!P3 LDG.E R138, desc[UR16][R24.64+0x480] ;  /* 0x00048010188ab981 */ /* 0x000f22000c1e1900 */
[----:B------:R-:W-:-:S03]  /*6b70*/  ISETP.GE.AND P3, PT, R79, R76, PT ;  /* 0x0000004c4f00720c */ /* 0x000fc60003f66270 */
[----:B------:R-:W4:Y:S01]  /*6b80*/  @!P4 LDG.E R201, desc[UR16][R24.64+0x500] ;  /* 0x0005001018c9c981 */ /* 0x000f22000c1e1900 */
[----:B------:R-:W-:Y:S02]  /*6b90*/  ISETP.GE.AND P4, PT, R77, R76, PT ;  /* 0x0000004c4d00720c */ /* 0x000fe40003f86270 */
[----:B------:R-:W-:Y:S02]  /*6ba0*/  MOV R140, RZ ;  /* 0x000000ff008c7202 */ /* 0x000fe40000000f00 */
[----:B------:R-:W-:Y:S02]  /*6bb0*/  MOV R203, RZ ;  /* 0x000000ff00cb7202 */ /* 0x000fe40000000f00 */
[----:B------:R-:W-:Y:S02]  /*6bc0*/  MOV R142, RZ ;  /* 0x000000ff008e7202 */ /* 0x000fe40000000f00 */
[----:B------:R-:W-:Y:S01]  /*6bd0*/  MOV R205, RZ ;  /* 0x000000ff00cd7202 */ /* 0x000fe20000000f00 */
[----:B------:R-:W4:Y:S01]  /*6be0*/  @!P0 LDG.E R140, desc[UR16][R24.64+0x580] ;  /* 0x00058010188c8981 */ /* 0x000f22000c1e1900 */
[----:B------:R-:W-:-:S03]  /*6bf0*/  MOV R144, RZ ;  /* 0x000000ff00907202 */ /* 0x000fc60000000f00 */
[----:B------:R-:W4:Y:S04]  /*6c00*/  @!P1 LDG.E R203, desc[UR16][R24.64+0x600] ;  /* 0x0006001018cb9981 */ /* 0x000f28000c1e1900 */
[----:B------:R-:W4:Y:S04]  /*6c10*/  @!P2 LDG.E R142, desc[UR16][R24.64+0x680] ;  /* 0x00068010188ea981 */ /* 0x000f28000c1e1900 */
[----:B------:R-:W4:Y:S04]  /*6c20*/  @!P3 LDG.E R205, desc[UR16][R24.64+0x700] ;  /* 0x0007001018cdb981 */ /* 0x000f28000c1e1900 */
[----:B------:R0:W4:Y:S01]  /*6c30*/  @!P4 LDG.E R144, desc[UR16][R24.64+0x780] ;  /* 0x000780101890c981 */ /* 0x000122000c1e1900 */
[----:B------:R-:W-:-:S02]  /*6c40*/  MOV R2, R8 ;  /* 0x0000000800027202 */ /* 0x000fc40000000f00 */
[----:B------:R-:W-:-:S03]  /*6c50*/  MOV R3, R113 ;  /* 0x0000007100037202 */ /* 0x000fc60000000f00 */
[----:B------:R-:W-:-:S04]  /*6c60*/  IMAD.WIDE.U32 R2, R127, UR10, R2 ;  /* 0x0000000a7f027c25 */ /* 0x000fc8000f8e0002 */
[----:B------:R-:W-:Y:S01]  /*6c70*/  IMAD R3, R127, UR11, R3 ;  /* 0x0000000b7f037c24 */ /* 0x000fe2000f8e0203 */
[----:B--2---:R-:W-:-:S04]  /*6c80*/  LEA R20, P0, R2, R16, 0x2 ;  /* 0x0000001002147211 */ /* 0x004fc800078010ff */
[----:B------:R-:W-:-:S05]  /*6c90*/  LEA.HI.X R21, R2, R17, R3, 0x2, P0 ;  /* 0x0000001102157211 */ /* 0x000fca00000f1403 */
[----:B------:R1:W2:Y:S01]  /*6ca0*/  LDG.E R156, desc[UR16][R20.64] ;  /* 0x00000010149c7981 */ /* 0x0002a2000c1e1900 */
[----:B------:R-:W0:Y:S01]  /*6cb0*/  S2UR UR4, SR_CgaCtaId ;  /* 0x00000000000479c3 */ /* 0x000e220000008800 */
[C---:B------:R-:W-:Y:S01]  /*6cc0*/  ISETP.NE.AND P1, PT, R117.reuse, RZ, PT ;  /* 0x000000ff7500720c */ /* 0x040fe20003f25270 */
[----:B------:R-:W-:Y:S01]  /*6cd0*/  UMOV UR5, 0x400 ;  /* 0x0000040000057882 */ /* 0x000fe20000000000 */
[----:B------:R-:W-:Y:S01]  /*6ce0*/  ISETP.NE.AND P0, PT, R117, 0x1f, PT ;  /* 0x0000001f7500780c */ /* 0x000fe20003f05270 */
[----:B------:R-:W-:Y:S01]  /*6cf0*/  BSSY.RECONVERGENT B0, `(.L_x_6951) ;  /* 0x000006b000007945 */ /* 0x000fe20003800200 */
[----:B0-----:R-:W-:Y:S01]  /*6d00*/  ULEA UR5, UR4, UR5, 0x18 ;  /* 0x0000000504057291 */ /* 0x001fe2000f8ec0ff */
[----:B-----5:R-:W-:-:S04]  /*6d10*/  FMUL.FTZ R2, R22, 1.4426950216293334961 ;  /* 0x3fb8aa3b16027820 */ /* 0x020fc80000410000 */
[C---:B------:R-:W-:Y:S01]  /*6d20*/  FMUL.FTZ R3, R2.reuse, R41 ;  /* 0x0000002902037220 */ /* 0x040fe20000410000 */
[C---:B------:R-:W-:Y:S01]  /*6d30*/  FMUL.FTZ R25, R2.reuse, R40 ;  /* 0x0000002802197220 */ /* 0x040fe20000410000 */
[C---:B------:R-:W-:Y:S01]  /*6d40*/  FMUL.FTZ R24, R2.reuse, R39 ;  /* 0x0000002702187220 */ /* 0x040fe20000410000 */
[----:B------:R-:W-:Y:S01]  /*6d50*/  FMUL.FTZ R152, R2, R37 ;  /* 0x0000002502987220 */ /* 0x000fe20000410000 */
[----:B-1----:R0:W1:Y:S01]  /*6d60*/  MUFU.EX2 R20, R3 ;  /* 0x0000000300147308 */ /* 0x0020620000000800 */
[----:B---3--:R-:W-:Y:S04]  /*6d70*/  STS [R74], R23 ;  /* 0x000000174a007388 */ /* 0x008fe80000000800 */
[----:B------:R3:W-:Y:S04]  /*6d80*/  STS [R73+0x80], R130 ;  /* 0x0000808249007388 */ /* 0x0007e80000000800 */
        /* <DEDUP_REMOVED lines=15> */
[----:B------:R-:W2:Y:S04]  /*6e80*/  LDS R235, [R58+0x24] ;  /* 0x000024003aeb7984 */ /* 0x000ea80000000800 */
[----:B------:R-:W2:Y:S04]  /*6e90*/  LDS R170, [R58+0x10] ;  /* 0x000010003aaa7984 */ /* 0x000ea80000000800 */
[----:B------:R-:W2:Y:S04]  /*6ea0*/  LDS R231, [R58+0x14] ;  /* 0x000014003ae77984 */ /* 0x000ea80000000800 */
[----:B------:R-:W2:Y:S04]  /*6eb0*/  LDS R172, [R58+0x18] ;  /* 0x000018003aac7984 */ /* 0x000ea80000000800 */
[----:B------:R-:W2:Y:S04]  /*6ec0*/  LDS R233, [R58+0x1c] ;  /* 0x00001c003ae97984 */ /* 0x000ea80000000800 */
[----:B------:R-:W2:Y:S04]  /*6ed0*/  LDS R21, [R58+0x20] ;  /* 0x000020003a157984 */ /* 0x000ea80000000800 */
[----:B------:R-:W2:Y:S04]  /*6ee0*/  LDS R178, [R58+0x28] ;  /* 0x000028003ab27984 */ /* 0x000ea80000000800 */
[----:B------:R-:W-:Y:S04]  /*6ef0*/  LDS R217, [R58+0x30] ;  /* 0x000030003ad97984 */ /* 0x000fe80000000800 */
[----:B------:R-:W2:Y:S04]  /*6f00*/  LDS R140, [R58+0x34] ;  /* 0x000034003a8c7984 */ /* 0x000ea80000000800 */
[----:B------:R-:W2:Y:S04]  /*6f10*/  LDS R154, [R58+0x38] ;  /* 0x000038003a9a7984 */ /* 0x000ea80000000800 */
[----:B------:R-:W2:Y:S01]  /*6f20*/  LDS R23, [R58+0x3c] ;  /* 0x00003c003a177984 */ /* 0x000ea20000000800 */
[C---:B---3--:R-:W-:Y:S01]  /*6f30*/  FMUL.FTZ R130, R2.reuse, R38 ;  /* 0x0000002602827220 */ /* 0x048fe20000410000 */
[C---:B------:R-:W-:Y:S01]  /*6f40*/  FMUL.FTZ R158, R2.reuse, R36 ;  /* 0x00000024029e7220 */ /* 0x040fe20000410000 */
[C---:B------:R-:W-:Y:S01]  /*6f50*/  FMUL.FTZ R148, R2.reuse, R35 ;  /* 0x0000002302947220 */ /* 0x040fe20000410000 */
[C---:B------:R-:W-:Y:S01]  /*6f60*/  FMUL.FTZ R209, R2.reuse, R34 ;  /* 0x0000002202d17220 */ /* 0x040fe20000410000 */
[C---:B------:R-:W-:Y:S01]  /*6f70*/  FMUL.FTZ R160, R2.reuse, R33 ;  /* 0x0000002102a07220 */ /* 0x040fe20000410000 */
[C---:B----4-:R-:W-:Y:S01]  /*6f80*/  FMUL.FTZ R197, R2.reuse, R32 ;  /* 0x0000002002c57220 */ /* 0x050fe20000410000 */
[C---:B-----5:R-:W-:Y:S01]  /*6f90*/  FMUL.FTZ R201, R2.reuse, R31 ;  /* 0x0000001f02c97220 */ /* 0x060fe20000410000 */
[C---:B------:R-:W-:Y:S01]  /*6fa0*/  FMUL.FTZ R146, R2.reuse, R30 ;  /* 0x0000001e02927220 */ /* 0x040fe20000410000 */
[C---:B------:R-:W-:Y:S01]  /*6fb0*/  FMUL.FTZ R138, R2.reuse, R29 ;  /* 0x0000001d028a7220 */ /* 0x040fe20000410000 */
[C---:B0-----:R-:W-:Y:S01]  /*6fc0*/  FMUL.FTZ R205, R2.reuse, R28 ;  /* 0x0000001c02cd7220 */ /* 0x041fe20000410000 */
[C---:B------:R-:W-:Y:S01]  /*6fd0*/  FMUL.FTZ R215, R2.reuse, R27 ;  /* 0x0000001b02d77220 */ /* 0x040fe20000410000 */
[----:B------:R-:W-:Y:S01]  /*6fe0*/  FMUL.FTZ R142, R2, R26 ;  /* 0x0000001a028e7220 */ /* 0x000fe20000410000 */
[----:B------:R-:W-:Y:S01]  /*6ff0*/  LEA R3, R128, R127, 0x8 ;  /* 0x0000007f80037211 */ /* 0x000fe200078e40ff */
[----:B------:R-:W0:Y:S01]  /*7000*/  MUFU.EX2 R25, R25 ;  /* 0x0000001900197308 */ /* 0x000e220000000800 */
[----:B------:R-:W-:Y:S01]  /*7010*/  @P1 IADD3 R3, PT, PT, R117, 0x200, RZ ;  /* 0x0000020075031810 */ /* 0x000fe20007ffe0ff */
[----:B------:R-:W3:Y:S02]  /*7020*/  LDS R164, [R58] ;  /* 0x000000003aa47984 */ /* 0x000ee40000000800 */
[----:B------:R-:W4:Y:S01]  /*7030*/  MUFU.EX2 R24, R24 ;  /* 0x0000001800187308 */ /* 0x000f220000000800 */
[----:B------:R-:W-:Y:S01]  /*7040*/  LEA R3, R3, UR5, 0x2 ;  /* 0x0000000503037c11 */ /* 0x000fe2000f8e10ff */
[----:B------:R-:W0:Y:S02]  /*7050*/  LDS R227, [R58+0x4] ;  /* 0x000004003ae37984 */ /* 0x000e240000000800 */
[----:B------:R-:W0:Y:S02]  /*7060*/  MUFU.EX2 R130, R130 ;  /* 0x0000008200827308 */ /* 0x000e240000000800 */
[----:B------:R-:W0:Y:S02]  /*7070*/  LDS R168, [R58+0x8] ;  /* 0x000008003aa87984 */ /* 0x000e240000000800 */
[----:B------:R-:W0:Y:S02]  /*7080*/  MUFU.EX2 R152, R152 ;  /* 0x0000009800987308 */ /* 0x000e240000000800 */
[----:B------:R-:W0:Y:S02]  /*7090*/  LDS R229, [R58+0xc] ;  /* 0x00000c003ae57984 */ /* 0x000e240000000800 */
[----:B------:R-:W0:Y:S02]  /*70a0*/  MUFU.EX2 R158, R158 ;  /* 0x0000009e009e7308 */ /* 0x000e240000000800 */
        /* <DEDUP_REMOVED lines=36> */
[----:B------:R-:W-:Y:S01]  /*72f0*/  ISETP.NE.AND P0, PT, R80, UR7, PT ;  /* 0x0000000750007c0c */ /* 0x000fe2000bf05270 */
[----:B------:R-:W-:-:S12]  /*7300*/  HFMA2 R239, -RZ, RZ, 1.875, 0 ;  /* 0x3f800000ffef7431 */ /* 0x000fd800000001ff */
[----:B------:R-:W-:Y:S05]  /*7310*/  @!P0 BRA `(.L_x_6953) ;  /* 0x0000000000208947 */ /* 0x000fea0003800000 */
[----:B------:R-:W-:-:S04]  /*7320*/  SHF.L.U32 R2, R80, 0x8, RZ ;  /* 0x0000000850027819 */ /* 0x000fc800000006ff */
[----:B------:R-:W-:-:S04]  /*7330*/  LOP3.LUT R2, R2, 0x100, RZ, 0xc0, !PT ;  /* 0x0000010002027812 */ /* 0x000fc800078ec0ff */
[----:B------:R-:W-:-:S04]  /*7340*/  IADD3 R2, PT, PT, R2, R127, RZ ;  /* 0x0000007f02027210 */ /* 0x000fc80007ffe0ff */
[----:B------:R-:W-:-:S05]  /*7350*/  LEA R2, R2, UR5, 0x2 ;  /* 0x0000000502027c11 */ /* 0x000fca000f8e10ff */
[----:B------:R1:W2:Y:S01]  /*7360*/  LDS R239, [R2+0x12c8] ;  /* 0x0012c80002ef7984 */ /* 0x0002a20000000800 */
[----:B------:R-:W-:Y:S05]  /*7370*/  BRA `(.L_x_6953) ;  /* 0x0000000000087947 */ /* 0x000fea0003800000 */
.L_x_6952:
[----:B------:R-:W-:-:S06]  /*7380*/  LEA R239, R117, UR5, 0x2 ;  /* 0x0000000575ef7c11 */ /* 0x000fcc000f8e10ff */
[----:B------:R-:W0:Y:S02]  /*7390*/  LDS R239, [R239+0x1acc] ;  /* 0x001acc00efef7984 */ /* 0x000e240000000800 */
.L_x_6953:
[----:B------:R-:W-:Y:S05]  /*73a0*/  BSYNC.RECONVERGENT B0 ;  /* 0x0000000000007941 */ /* 0x000fea0003800200 */
.L_x_6951:
[----:B------:R-:W3:Y:S01]  /*73b0*/  @P5 LDC R3, c[0x0][0x38c] ;  /* 0x0000e300ff035b82 */ /* 0x000ee20000000800 */
[----:B-1----:R-:W-:Y:S02]  /*73c0*/  @P5 IADD3 R2, PT, PT, R80, -0x2, RZ ;  /* 0xfffffffe50025810 */ /* 0x002fe40007ffe0ff */
[----:B------:R-:W-:-:S03]  /*73d0*/  MOV R195, RZ ;  /* 0x000000ff00c37202 */ /* 0x000fc60000000f00 */
[----:B---3--:R-:W-:-:S04]  /*73e0*/  @P5 IMAD R3, R2, R3, R127 ;  /* 0x0000000302035224 */ /* 0x008fc800078e027f */
[----:B------:R-:W-:-:S05]  /*73f0*/  @P5 IMAD.WIDE R2, R3, 0x8, R12 ;  /* 0x0000000803025825 */ /* 0x000fca00078e020c */
[----:B------:R1:W3:Y:S01]  /*7400*/  @P5 LDG.E R195, desc[UR16][R2.64+0x4] ;  /* 0x0000041002c35981 */ /* 0x0002e2000c1e1900 */
        /* <DEDUP_REMOVED lines=27> */
[----:B------:R-:W-:Y:S01]  /*75c0*/  FMUL.FTZ R3, R158, R3 ;  /* 0x000000039e037220 */ /* 0x000fe20000410000 */
[----:B0-2---:R-:W-:Y:S01]  /*75d0*/  FMUL.FTZ R198, R142, R239 ;  /* 0x000000ef8ec67220 */ /* 0x005fe20000410000 */
        /* <DEDUP_REMOVED lines=15> */
[C---:B------:R-:W-:Y:S01]  /*76d0*/  FMUL.FTZ R198, R146.reuse, R223 ;  /* 0x000000df92c67220 */ /* 0x040fe20000410000 */
[----:B------:R-:W-:Y:S01]  /*76e0*/  FFMA.FTZ R193, R146, R193, R243 ;  /* 0x000000c192c17223 */ /* 0x000fe200000100f3 */
[----:B------:R-:W-:Y:S01]  /*76f0*/  ISETP.NE.AND P2, PT, R174, 0x1f, PT ;  /* 0x0000001fae00780c */ /* 0x000fe20003f45270 */
[C---:B------:R-:W-:Y:S01]  /*7700*/  FMUL.FTZ R3, R201.reuse, R2 ;  /* 0x00000002c9037220 */ /* 0x040fe20000410000 */
[----:B------:R-:W-:Y:S01]  /*7710*/  FMUL.FTZ R198, R201, R198 ;  /* 0x000000c6c9c67220 */ /* 0x000fe20000410000 */
[----:B------:R-:W-:Y:S01]  /*7720*/  FFMA.FTZ R193, R138, R193, R241 ;  /* 0x000000c18ac17223 */ /* 0x000fe200000100f1 */
[----:B------:R-:W-:Y:S01]  /*7730*/  ISETP.NE.AND P4, PT, R117, RZ, PT ;  /* 0x000000ff7500720c */ /* 0x000fe20003f85270 */
[----:B------:R-:W-:Y:S01]  /*7740*/  FMUL.FTZ R3, R146, R3 ;  /* 0x0000000392037220 */ /* 0x000fe20000410000 */
[----:B------:R-:W-:Y:S01]  /*7750*/  FMUL.FTZ R223, R197, R198 ;  /* 0x000000c6c5df7220 */ /* 0x000fe20000410000 */
[----:B------:R-:W-:Y:S01]  /*7760*/  FFMA.FTZ R193, R205, R193, R184 ;  /* 0x000000c1cdc17223 */ /* 0x000fe200000100b8 */
[----:B------:R-:W-:Y:S01]  /*7770*/  UMOV UR4, UR6 ;  /* 0x0000000600047c82 */ /* 0x000fe20008000000 */
[----:B------:R-:W-:Y:S01]  /*7780*/  FMUL.FTZ R2, R138, R3 ;  /* 0x000000038a027220 */ /* 0x000fe20000410000 */
[----:B------:R-:W-:Y:S01]  /*7790*/  FMUL.FTZ R198, R160, R223 ;  /* 0x000000dfa0c67220 */ /* 0x000fe20000410000 */
[----:B------:R-:W-:Y:S01]  /*77a0*/  FFMA.FTZ R193, R215, R193, R166 ;  /* 0x000000c1d7c17223 */ /* 0x000fe200000100a6 */
[----:B------:R-:W-:Y:S01]  /*77b0*/  FMUL.FTZ R223, R156, R229 ;  /* 0x000000e59cdf7220 */ /* 0x000fe20000410000 */
[----:B------:R-:W-:Y:S01]  /*77c0*/  FMUL.FTZ R2, R205, R2 ;  /* 0x00000002cd027220 */ /* 0x000fe20000410000 */
[----:B------:R-:W-:Y:S01]  /*77d0*/  BSSY.RECONVERGENT B0, `(.L_x_6954) ;  /* 0x0000106000007945 */ /* 0x000fe20003800200 */
[----:B------:R-:W-:Y:S01]  /*77e0*/  FFMA.FTZ R193, R142, R193, R219 ;  /* 0x000000c18ec17223 */ /* 0x000fe200000100db */
[----:B------:R-:W-:Y:S01]  /*77f0*/  FMUL.FTZ R223, R116, R223 ;  /* 0x000000df74df7220 */ /* 0x000fe20000410000 */
[----:B------:R-:W-:-:S03]  /*7800*/  FMUL.FTZ R3, R215, R2 ;  /* 0x00000002d7037220 */ /* 0x000fc60000410000 */
[----:B------:R-:W0:Y:S01]  /*7810*/  SHFL.UP PT, R132, R193, 0x1, RZ ;  /* 0x04200000c1847989 */ /* 0x000e2200000e00ff */
[----:B------:R-:W-:-:S05]  /*7820*/  FMUL.FTZ R2, R142, R3 ;  /* 0x000000038e027220 */ /* 0x000fca0000410000 */
[----:B------:R-:W1:Y:S01]  /*7830*/  SHFL.UP PT, R3, R2, 0x1, RZ ;  /* 0x0420000002037989 */ /* 0x000e6200000e00ff */
[----:B0-----:R-:W-:-:S05]  /*7840*/  FFMA.FTZ R132, R2, R132, R193 ;  /* 0x0000008402847223 */ /* 0x001fca00000100c1 */
[----:B------:R-:W-:Y:S01]  /*7850*/  FSEL R213, R193, R132, !P0 ;  /* 0x00000084c1d57208 */ /* 0x000fe20004000000 */
[----:B------:R-:W-:Y:S01]  /*7860*/  FFMA.FTZ R132, R142, R180, R225 ;  /* 0x000000b48e847223 */ /* 0x000fe200000100e1 */
[----:B-1----:R-:W-:Y:S01]  /*7870*/  @P0 FMUL.FTZ R2, R2, R3 ;  /* 0x0000000302020220 */ /* 0x002fe20000410000 */
[----:B------:R-:W-:Y:S01]  /*7880*/  ISETP.GE.AND P0, PT, R75, 0x2, PT ;  /* 0x000000024b00780c */ /* 0x000fe20003f06270 */
[----:B------:R-:W-:Y:S01]  /*7890*/  FMUL.FTZ R3, R209, R198 ;  /* 0x000000c6d1037220 */ /* 0x000fe20000410000 */
[----:B------:R-:W-:Y:S01]  /*78a0*/  FFMA.FTZ R193, R215, R132, R162 ;  /* 0x00000084d7c17223 */ /* 0x000fe200000100a2 */
[----:B------:R-:W-:Y:S01]  /*78b0*/  FMUL.FTZ R198, R156, R168 ;  /* 0x000000a89cc67220 */ /* 0x000fe20000410000 */
[----:B------:R-:W0:Y:S02]  /*78c0*/  SHFL.UP PT, R132, R213, 0x2, RZ ;  /* 0x04400000d5847989 */ /* 0x000e2400000e00ff */
[----:B------:R-:W-:-:S04]  /*78d0*/  FFMA.FTZ R193, R205, R193, R136 ;  /* 0x000000c1cdc17223 */ /* 0x000fc80000010088 */
[----:B------:R-:W-:-:S04]  /*78e0*/  FFMA.FTZ R193, R138, R193, R221 ;  /* 0x000000c18ac17223 */ /* 0x000fc800000100dd */
[----:B------:R-:W-:-:S04]  /*78f0*/  FFMA.FTZ R193, R146, R193, R199 ;  /* 0x000000c192c17223 */ /* 0x000fc800000100c7 */
[----:B------:R-:W-:-:S04]  /*7900*/  FFMA.FTZ R193, R201, R193, R144 ;  /* 0x000000c1c9c17223 */ /* 0x000fc80000010090 */
[----:B------:R-:W-:-:S04]  /*7910*/  FFMA.FTZ R193, R197, R193, R134 ;  /* 0x000000c1c5c17223 */ /* 0x000fc80000010086 */
[----:B------:R-:W-:Y:S01]  /*7920*/  FFMA.FTZ R193, R160, R193, R211 ;  /* 0x000000c1a0c17223 */ /* 0x000fe200000100d3 */
[----:B0-----:R-:W-:-:S03]  /*7930*/  FFMA.FTZ R132, R2, R132, R213 ;  /* 0x0000008402847223 */ /* 0x001fc600000100d5 */
[----:B------:R-:W-:Y:S02]  /*7940*/  FFMA.FTZ R193, R209, R193, R150 ;  /* 0x000000c1d1c17223 */ /* 0x000fe40000010096 */
[----:B------:R-:W-:Y:S01]  /*7950*/  FSEL R200, R213, R132, !P0 ;  /* 0x00000084d5c87208 */ /* 0x000fe20004000000 */
[C---:B------:R-:W-:Y:S01]  /*7960*/  FMUL.FTZ R213, R148.reuse, R3 ;  /* 0x0000000394d57220 */ /* 0x040fe20000410000 */
[----:B------:R-:W-:Y:S01]  /*7970*/  FFMA.FTZ R193, R148, R193, R203 ;  /* 0x000000c194c17223 */ /* 0x000fe200000100cb */
[----:B------:R-:W0:Y:S02]  /*7980*/  SHFL.UP PT, R3, R2, 0x2, RZ ;  /* 0x0440000002037989 */ /* 0x000e2400000e00ff */
[C---:B------:R-:W-:Y:S01]  /*7990*/  FMUL.FTZ R213, R158.reuse, R213 ;  /* 0x000000d59ed57220 */ /* 0x040fe20000410000 */
[----:B------:R-:W-:-:S03]  /*79a0*/  FFMA.FTZ R193, R158, R193, R207 ;  /* 0x000000c19ec17223 */ /* 0x000fc600000100cf */
[----:B------:R-:W-:Y:S01]  /*79b0*/  FMUL.FTZ R132, R152, R213 ;  /* 0x000000d598847220 */ /* 0x000fe20000410000 */
[----:B------:R-:W-:Y:S01]  /*79c0*/  FMUL.FTZ R213, R118, R198 ;  /* 0x000000c676d57220 */ /* 0x000fe20000410000 */
[----:B------:R-:W-:Y:S01]  /*79d0*/  FFMA.FTZ R198, R152, R193, R223 ;  /* 0x000000c198c67223 */ /* 0x000fe200000100df */
[----:B------:R-:W-:Y:S01]  /*79e0*/  FMUL.FTZ R193, R120, R202 ;  /* 0x000000ca78c17220 */ /* 0x000fe20000410000 */
[C---:B------:R-:W-:Y:S01]  /*79f0*/  FMUL.FTZ R132, R130.reuse, R132 ;  /* 0x0000008482847220 */ /* 0x040fe20000410000 */
[----:B------:R-:W1:Y:S01]  /*7a00*/  SHFL.UP PT, R202, R200, 0x4, RZ ;  /* 0x04800000c8ca7989 */ /* 0x000e6200000e00ff */
[----:B------:R-:W-:Y:S02]  /*7a10*/  FFMA.FTZ R198, R130, R198, R213 ;  /* 0x000000c682c67223 */ /* 0x000fe400000100d5 */
[----:B------:R-:W-:Y:S01]  /*7a20*/  FMUL.FTZ R204, R24, R132 ;  /* 0x0000008418cc7220 */ /* 0x000fe20000410000 */
[----:B------:R-:W-:Y:S01]  /*7a30*/  FMUL.FTZ R132, R0, R206 ;  /* 0x000000ce00847220 */ /* 0x000fe20000410000 */
[----:B------:R-:W-:-:S02]  /*7a40*/  FFMA.FTZ R206, R24, R198, R193 ;  /* 0x000000c618ce7223 */ /* 0x000fc400000100c1 */
[C---:B------:R-:W-:Y:S02]  /*7a50*/  FMUL.FTZ R198, R25.reuse, R204 ;  /* 0x000000cc19c67220 */ /* 0x040fe40000410000 */
[----:B------:R-:W-:-:S03]  /*7a60*/  FFMA.FTZ R206, R25, R206, R132 ;  /* 0x000000ce19ce7223 */ /* 0x000fc60000010084 */
[----:B------:R-:W2:Y:S01]  /*7a70*/  SHFL.DOWN PT, R208, R198, 0x1, 0x1f ;  /* 0x08201f00c6d07f89 */ /* 0x000ea200000e0000 */
[----:B0-----:R-:W-:Y:S01]  /*7a80*/  @P0 FMUL.FTZ R2, R2, R3 ;  /* 0x0000000302020220 */ /* 0x001fe20000410000 */
[----:B------:R-:W-:Y:S02]  /*7a90*/  ISETP.GE.AND P0, PT, R75, 0x4, PT ;  /* 0x000000044b00780c */ /* 0x000fe40003f06270 */
[----:B------:R-:W0:Y:S04]  /*7aa0*/  SHFL.DOWN PT, R210, R206, 0x1, 0x1f ;  /* 0x08201f00ced27f89 */ /* 0x000e2800000e0000 */
[----:B------:R-:W4:Y:S01]  /*7ab0*/  SHFL.UP PT, R3, R2, 0x4, RZ ;  /* 0x0480000002037989 */ /* 0x000f2200000e00ff */
[----:B-1----:R-:W-:-:S05]  /*7ac0*/  FFMA.FTZ R202, R2, R202, R200 ;  /* 0x000000ca02ca7223 */ /* 0x002fca00000100c8 */
[----:B------:R-:W-:Y:S02]  /*7ad0*/  FSEL R202, R200, R202, !P0 ;  /* 0x000000cac8ca7208 */ /* 0x000fe40004000000 */
[----:B------:R-:W-:-:S03]  /*7ae0*/  MOV R200, R206 ;  /* 0x000000ce00c87202 */ /* 0x000fc60000000f00 */
[----:B------:R-:W1:Y:S01]  /*7af0*/  SHFL.UP PT, R204, R202, 0x8, RZ ;  /* 0x05000000cacc7989 */ /* 0x000e6200000e00ff */
[----:B--2---:R-:W-:Y:S01]  /*7b00*/  @P2 FMUL.FTZ R208, R208, R198 ;  /* 0x000000c6d0d02220 */ /* 0x004fe20000410000 */
[----:B0-----:R-:W-:-:S04]  /*7b10*/  @P2 FFMA.FTZ R200, R198, R210, R200 ;  /* 0x000000d2c6c82223 */ /* 0x001fc800000100c8 */
[----:B------:R-:W-:Y:S02]  /*7b20*/  @P2 MOV R198, R208 ;  /* 0x000000d000c62202 */ /* 0x000fe40000000f00 */
[----:B------:R-:W-:Y:S01]  /*7b30*/  ISETP.GT.U32.AND P2, PT, R174, 0x1d, PT ;  /* 0x0000001dae00780c */ /* 0x000fe20003f44070 */
[----:B----4-:R-:W-:Y:S01]  /*7b40*/  @P0 FMUL.FTZ R2, R2, R3 ;  /* 0x0000000302020220 */ /* 0x010fe20000410000 */
[----:B------:R-:W0:Y:S01]  /*7b50*/  SHFL.DOWN PT, R208, R200, 0x2, 0x1f ;  /* 0x08401f00c8d07f89 */ /* 0x000e2200000e0000 */
[----:B------:R-:W-:-:S03]  /*7b60*/  ISETP.GE.AND P0, PT, R75, 0x8, PT ;  /* 0x000000084b00780c */ /* 0x000fc60003f06270 */
[----:B------:R-:W2:Y:S04]  /*7b70*/  SHFL.DOWN PT, R206, R198, 0x2, 0x1f ;  /* 0x08401f00c6ce7f89 */ /* 0x000ea800000e0000 */
[----:B------:R-:W4:Y:S01]  /*7b80*/  SHFL.UP PT, R3, R2, 0x8, RZ ;  /* 0x0500000002037989 */ /* 0x000f2200000e00ff */
[----:B-1----:R-:W-:-:S05]  /*7b90*/  FFMA.FTZ R204, R2, R204, R202 ;  /* 0x000000cc02cc7223 */ /* 0x002fca00000100ca */
[----:B------:R-:W-:-:S05]  /*7ba0*/  FSEL R204, R202, R204, !P0 ;  /* 0x000000cccacc7208 */ /* 0x000fca0004000000 */
[----:B------:R-:W1:Y:S01]  /*7bb0*/  SHFL.UP PT, R202, R204, 0x10, RZ ;  /* 0x06000000ccca7989 */ /* 0x000e6200000e00ff */
[C---:B0-----:R-:W-:Y:S01]  /*7bc0*/  @!P2 FFMA.FTZ R200, R198.reuse, R208, R200 ;  /* 0x000000d0c6c8a223 */ /* 0x041fe200000100c8 */
[----:B--2---:R-:W-:-:S04]  /*7bd0*/  @!P2 FMUL.FTZ R206, R198, R206 ;  /* 0x000000cec6cea220 */ /* 0x004fc80000410000 */
[----:B------:R-:W0:Y:S01]  /*7be0*/  SHFL.DOWN PT, R208, R200, 0x4, 0x1f ;  /* 0x08801f00c8d07f89 */ /* 0x000e2200000e0000 */
[----:B----4-:R-:W-:Y:S01]  /*7bf0*/  @P0 FMUL.FTZ R2, R2, R3 ;  /* 0x0000000302020220 */ /* 0x010fe20000410000 */
[----:B------:R-:W-:Y:S02]  /*7c00*/  @!P2 MOV R198, R206 ;  /* 0x000000ce00c6a202 */ /* 0x000fe40000000f00 */
[----:B------:R-:W-:Y:S02]  /*7c10*/  ISETP.GE.AND P0, PT, R75, 0x10, PT ;  /* 0x000000104b00780c */ /* 0x000fe40003f06270 */
[----:B------:R-:W2:Y:S01]  /*7c20*/  SHFL.UP PT, R3, R2, 0x10, RZ ;  /* 0x0600000002037989 */ /* 0x000ea200000e00ff */
[----:B------:R-:W-:-:S03]  /*7c30*/  ISETP.GT.U32.AND P2, PT, R174, 0x1b, PT ;  /* 0x0000001bae00780c */ /* 0x000fc60003f44070 */
[----:B------:R-:W4:Y:S01]  /*7c40*/  SHFL.DOWN PT, R206, R198, 0x4, 0x1f ;  /* 0x08801f00c6ce7f89 */ /* 0x000f2200000e0000 */
[----:B-1----:R-:W-:-:S05]  /*7c50*/  FFMA.FTZ R202, R2, R202, R204 ;  /* 0x000000ca02ca7223 */ /* 0x002fca00000100cc */
[----:B------:R-:W-:-:S04]  /*7c60*/  FSEL R202, R204, R202, !P0 ;  /* 0x000000caccca7208 */ /* 0x000fc80004000000 */
[----:B0-----:R-:W-:Y:S02]  /*7c70*/  @!P2 FFMA.FTZ R200, R198, R208, R200 ;  /* 0x000000d0c6c8a223 */ /* 0x001fe400000100c8 */
[----:B------:R-:W-:Y:S01]  /*7c80*/  SHFL.UP PT, R202, R202, 0x1, RZ ;  /* 0x04200000caca7989 */ /* 0x000fe200000e00ff */
[----:B--2---:R-:W-:-:S03]  /*7c90*/  @P0 FMUL.FTZ R2, R2, R3 ;  /* 0x0000000302020220 */ /* 0x004fc60000410000 */
[----:B------:R-:W0:Y:S01]  /*7ca0*/  SHFL.DOWN PT, R208, R200, 0x8, 0x1f ;  /* 0x09001f00c8d07f89 */ /* 0x000e2200000e0000 */
[----:B------:R-:W-:Y:S01]  /*7cb0*/  ISETP.GE.AND P0, PT, R80, UR7, PT ;  /* 0x0000000750007c0c */ /* 0x000fe2000bf06270 */
[----:B----4-:R-:W-:Y:S02]  /*7cc0*/  @!P2 FMUL.FTZ R206, R198, R206 ;  /* 0x000000cec6cea220 */ /* 0x010fe40000410000 */
[----:B------:R1:W-:Y:S01]  /*7cd0*/  SHFL.UP PT, R3, R2, 0x1, RZ ;  /* 0x0420000002037989 */ /* 0x0003e200000e00ff */
[----:B------:R-:W-:Y:S02]  /*7ce0*/  ISETP.NE.OR P0, PT, R117, RZ, P0 ;  /* 0x000000ff7500720c */ /* 0x000fe40000705670 */
[----:B------:R-:W-:Y:S02]  /*7cf0*/  @!P2 MOV R198, R206 ;  /* 0x000000ce00c6a202 */ /* 0x000fe40000000f00 */
[----:B------:R-:W-:Y:S01]  /*7d00*/  ISETP.GT.U32.AND P2, PT, R174, 0x17, PT ;  /* 0x00000017ae00780c */ /* 0x000fe20003f44070 */
[----:B-1----:R-:W-:-:S02]  /*7d10*/  HFMA2 R2, -RZ, RZ, 1.875, 0 ;  /* 0x3f800000ff027431 */ /* 0x002fc400000001ff */
[----:B------:R-:W-:Y:S10]  /*7d20*/  SHFL.DOWN PT, R206, R198, 0x8, 0x1f ;  /* 0x09001f00c6ce7f89 */ /* 0x000ff400000e0000 */
[----:B0-----:R-:W-:Y:S01]  /*7d30*/  @!P2 FFMA.FTZ R200, R198, R208, R200 ;  /* 0x000000d0c6c8a223 */ /* 0x001fe200000100c8 */
[----:B---3--:R-:W0:Y:S02]  /*7d40*/  SHFL.IDX PT, R204, R195, RZ, 0x1f ;  /* 0x00001fffc3cc7589 */ /* 0x008e2400000e0000 */
[----:B0-----:R-:W-:Y:S01]  /*7d50*/  @P1 FFMA.FTZ R204, R3, R204, R202 ;  /* 0x000000cc03cc1223 */ /* 0x001fe200000100ca */
[----:B------:R-:W-:-:S03]  /*7d60*/  MOV R3, RZ ;  /* 0x000000ff00037202 */ /* 0x000fc60000000f00 */
[----:B------:R-:W-:Y:S01]  /*7d70*/  FFMA.FTZ R195, R20, R204, R196 ;  /* 0x000000cc14c37223 */ /* 0x000fe200000100c4 */
[----:B------:R-:W-:Y:S01]  /*7d80*/  @!P0 LEA R20, R127, UR5, 0x3 ;  /* 0x000000057f148c11 */ /* 0x000fe2000f8e18ff */
[----:B------:R-:W-:Y:S02]  /*7d90*/  @!P2 FMUL.FTZ R196, R198, R206 ;  /* 0x000000cec6c4a220 */ /* 0x000fe40000410000 */
[-C--:B------:R-:W-:Y:S01]  /*7da0*/  FMUL.FTZ R202, R164, R195.reuse ;  /* 0x000000c3a4ca7220 */ /* 0x080fe20000410000 */
[----:B------:R-:W-:Y:S01]  /*7db0*/  FFMA.FTZ R164, R25, R195, R194 ;  /* 0x000000c319a47223 */ /* 0x000fe200000100c2 */
[----:B------:R0:W-:Y:S01]  /*7dc0*/  @!P0 LDS.64 R2, [R20+0x1b48] ;  /* 0x001b480014028984 */ /* 0x0001e20000000a00 */
[----:B------:R-:W-:Y:S01]  /*7dd0*/  @!P2 MOV R198, R196 ;  /* 0x000000c400c6a202 */ /* 0x000fe20000000f00 */
[----:B------:R-:W-:Y:S01]  /*7de0*/  FFMA.FTZ R202, R0, R202, RZ ;  /* 0x000000ca00ca7223 */ /* 0x000fe200000100ff */
[-C--:B------:R-:W-:Y:S01]  /*7df0*/  FMUL.FTZ R194, R227, R164.reuse ;  /* 0x000000a4e3c27220 */ /* 0x080fe20000410000 */
[----:B------:R-:W-:Y:S01]  /*7e00*/  FFMA.FTZ R227, R24, R164, R190 ;  /* 0x000000a418e37223 */ /* 0x000fe200000100be */
[----:B------:R-:W-:Y:S01]  /*7e10*/  ISETP.GT.U32.AND P0, PT, R174, 0xf, PT ;  /* 0x0000000fae00780c */ /* 0x000fe20003f04070 */
[----:B------:R-:W1:Y:S01]  /*7e20*/  SHFL.DOWN PT, R196, R198, 0x10, 0x1f ;  /* 0x0a001f00c6c47f89 */ /* 0x000e6200000e0000 */
[----:B------:R-:W-:Y:S01]  /*7e30*/  FFMA.FTZ R194, R120, R194, R202 ;  /* 0x000000c278c27223 */ /* 0x000fe200000100ca */
[-C--:B------:R-:W-:Y:S01]  /*7e40*/  FMUL.FTZ R190, R168, R227.reuse ;  /* 0x000000e3a8be7220 */ /* 0x080fe20000410000 */
[----:B------:R-:W-:-:S03]  /*7e50*/  FFMA.FTZ R168, R130, R227, R247 ;  /* 0x000000e382a87223 */ /* 0x000fc600000100f7 */
[----:B------:R-:W-:Y:S01]  /*7e60*/  FFMA.FTZ R247, R118, R190, R194 ;  /* 0x000000be76f77223 */ /* 0x000fe200000100c2 */
[-C--:B------:R-:W-:Y:S01]  /*7e70*/  FMUL.FTZ R190, R229, R168.reuse ;  /* 0x000000a8e5be7220 */ /* 0x080fe20000410000 */
[----:B------:R-:W2:Y:S01]  /*7e80*/  SHFL.DOWN PT, R194, R200, 0x10, 0x1f ;  /* 0x0a001f00c8c27f89 */ /* 0x000ea200000e0000 */
[----:B------:R-:W-:Y:S02]  /*7e90*/  FFMA.FTZ R229, R152, R168, R245 ;  /* 0x000000a898e57223 */ /* 0x000fe400000100f5 */
[----:B------:R-:W-:Y:S02]  /*7ea0*/  FFMA.FTZ R247, R116, R190, R247 ;  /* 0x000000be74f77223 */ /* 0x000fe400000100f7 */
[-C--:B0-----:R-:W-:Y:S01]  /*7eb0*/  FMUL.FTZ R20, R170, R229.reuse ;  /* 0x000000e5aa147220 */ /* 0x081fe20000410000 */
[----:B------:R-:W-:-:S03]  /*7ec0*/  FFMA.FTZ R170, R158, R229, R249 ;  /* 0x000000e59eaa7223 */ /* 0x000fc600000100f9 */
[----:B------:R-:W-:Y:S01]  /*7ed0*/  FFMA.FTZ R247, R114, R20, R247 ;  /* 0x0000001472f77223 */ /* 0x000fe200000100f7 */
[-C--:B------:R-:W-:Y:S01]  /*7ee0*/  FMUL.FTZ R20, R231, R170.reuse ;  /* 0x000000aae7147220 */ /* 0x080fe20000410000 */
[----:B------:R-:W-:-:S03]  /*7ef0*/  FFMA.FTZ R231, R148, R170, R188 ;  /* 0x000000aa94e77223 */ /* 0x000fc600000100bc */
[----:B------:R-:W-:Y:S01]  /*7f00*/  FFMA.FTZ R247, R112, R20, R247 ;  /* 0x0000001470f77223 */ /* 0x000fe200000100f7 */
[-C--:B------:R-:W-:Y:S01]  /*7f10*/  FMUL.FTZ R188, R172, R231.reuse ;  /* 0x000000e7acbc7220 */ /* 0x080fe20000410000 */
[----:B-1----:R-:W-:Y:S01]  /*7f20*/  @!P0 FMUL.FTZ R20, R198, R196 ;  /* 0x000000c4c6148220 */ /* 0x002fe20000410000 */
[----:B------:R-:W-:Y:S02]  /*7f30*/  FFMA.FTZ R172, R209, R231, R176 ;  /* 0x000000e7d1ac7223 */ /* 0x000fe400000100b0 */
[----:B------:R-:W-:Y:S02]  /*7f40*/  FFMA.FTZ R247, R110, R188, R247 ;  /* 0x000000bc6ef77223 */ /* 0x000fe400000100f7 */
[----:B------:R-:W-:Y:S01]  /*7f50*/  FMUL.FTZ R233, R233, R172 ;  /* 0x000000ace9e97220 */ /* 0x000fe20000410000 */
[----:B--2---:R-:W-:Y:S01]  /*7f60*/  @!P0 FFMA.FTZ R200, R198, R194, R200 ;  /* 0x000000c2c6c88223 */ /* 0x004fe200000100c8 */
[----:B------:R-:W-:Y:S02]  /*7f70*/  @!P0 MOV R198, R20 ;  /* 0x0000001400c68202 */ /* 0x000fe40000000f00 */
[----:B------:R-:W-:Y:S01]  /*7f80*/  FFMA.FTZ R245, R108, R233, R247 ;  /* 0x000000e96cf57223 */ /* 0x000fe200000100f7 */
[----:B------:R-:W-:Y:S01]  /*7f90*/  SHFL.IDX PT, R249, R3, RZ, 0x1f ;  /* 0x00001fff03f97589 */ /* 0x000fe200000e0000 */
[----:B------:R-:W-:Y:S01]  /*7fa0*/  FFMA.FTZ R233, R160, R172, R251 ;  /* 0x000000aca0e97223 */ /* 0x000fe200000100fb */
[----:B------:R-:W-:-:S02]  /*7fb0*/  ISETP.NE.AND P0, PT, R117, 0x1f, PT ;  /* 0x0000001f7500780c */ /* 0x000fc40003f05270 */
[----:B------:R-:W-:Y:S01]  /*7fc0*/  SHFL.DOWN PT, R247, R200, 0x1, 0x1f ;  /* 0x08201f00c8f77f89 */ /* 0x000fe200000e0000 */
[-C--:B------:R-:W-:Y:S01]  /*7fd0*/  FMUL.FTZ R21, R21, R233.reuse ;  /* 0x000000e915157220 */ /* 0x080fe20000410000 */
[----:B------:R-:W-:Y:S01]  /*7fe0*/  FFMA.FTZ R176, R197, R233, R186 ;  /* 0x000000e9c5b07223 */ /* 0x000fe200000100ba */
[----:B------:R-:W-:Y:S01]  /*7ff0*/  MOV R20, R117 ;  /* 0x0000007500147202 */ /* 0x000fe20000000f00 */
[----:B------:R-:W0:Y:S01]  /*8000*/  SHFL.DOWN PT, R188, R198, 0x1, 0x1f ;  /* 0x08201f00c6bc7f89 */ /* 0x000e2200000e0000 */
[----:B------:R-:W-:Y:S01]  /*8010*/  FFMA.FTZ R21, R106, R21, R245 ;  /* 0x000000156a157223 */ /* 0x000fe200000100f5 */
[-C--:B------:R-:W-:Y:S02]  /*8020*/  FMUL.FTZ R235, R235, R176.reuse ;  /* 0x000000b0ebeb7220 */ /* 0x080fe40000410000 */
[----:B------:R-:W-:Y:S02]  /*8030*/  SHFL.IDX PT, R245, R200, RZ, 0x1f ;  /* 0x00001fffc8f57589 */ /* 0x000fe400000e0000 */
[----:B------:R-:W-:Y:S01]  /*8040*/  FFMA.FTZ R251, R104, R235, R21 ;  /* 0x000000eb68fb7223 */ /* 0x000fe20000010015 */
[----:B------:R-:W-:Y:S01]  /*8050*/  FFMA.FTZ R235, R201, R176, R192 ;  /* 0x000000b0c9eb7223 */ /* 0x000fe200000100c0 */
[----:B------:R-:W-:Y:S01]  /*8060*/  HFMA2 R21, -RZ, RZ, 0, 0 ;  /* 0x00000000ff157431 */ /* 0x000fe200000001ff */
[----:B------:R-:W1:Y:S02]  /*8070*/  SHFL.IDX PT, R198, R198, RZ, 0x1f ;  /* 0x00001fffc6c67589 */ /* 0x000e6400000e0000 */
[-C--:B------:R-:W-:Y:S01]  /*8080*/  FMUL.FTZ R186, R178, R235.reuse ;  /* 0x000000ebb2ba7220 */ /* 0x080fe20000410000 */
[----:B------:R-:W-:Y:S01]  /*8090*/  FFMA.FTZ R178, R146, R235, R243 ;  /* 0x000000eb92b27223 */ /* 0x000fe200000100f3 */
[----:B------:R-:W-:-:S04]  /*80a0*/  IMAD.WIDE.U32 R20, R18, UR18, R20 ;  /* 0x0000001212147c25 */ /* 0x000fc8000f8e0014 */
[----:B------:R-:W-:Y:S01]  /*80b0*/  FMUL.FTZ R243, R156, R164 ;  /* 0x000000a49cf37220 */ /* 0x000fe20000410000 */
[----:B------:R-:W-:Y:S01]  /*80c0*/  FFMA.FTZ R251, R102, R186, R251 ;  /* 0x000000ba66fb7223 */ /* 0x000fe200000100fb */
[----:B------:R-:W-:Y:S01]  /*80d0*/  FMUL.FTZ R237, R237, R178 ;  /* 0x000000b2eded7220 */ /* 0x000fe20000410000 */
[----:B------:R-:W-:Y:S01]  /*80e0*/  SHF.R.S32.HI R186, RZ, 0x1f, R121 ;  /* 0x0000001fffba7819 */ /* 0x000fe20000011479 */
[----:B------:R-:W-:Y:S02]  /*80f0*/  IMAD R21, R19, UR18, R21 ;  /* 0x0000001213157c24 */ /* 0x000fe4000f8e0215 */
[----:B------:R-:W-:Y:S01]  /*8100*/  FMUL.FTZ R243, R120, R243 ;  /* 0x000000f378f37220 */ /* 0x000fe20000410000 */
[----:B------:R-:W-:Y:S01]  /*8110*/  FFMA.FTZ R251, R100, R237, R251 ;  /* 0x000000ed64fb7223 */ /* 0x000fe200000100fb */
[----:B------:R-:W-:Y:S02]  /*8120*/  IMAD R186, R186, UR14, RZ ;  /* 0x0000000ebaba7c24 */ /* 0x000fe4000f8e02ff */
[----:B0-----:R-:W-:Y:S01]  /*8130*/  @P0 FFMA.FTZ R249, R188, R249, R247 ;  /* 0x000000f9bcf90223 */ /* 0x001fe200000100f7 */
[----:B------:R-:W-:-:S04]  /*8140*/  IMAD.WIDE.U32 R20, R121, UR14, R20 ;  /* 0x0000000e79147c25 */ /* 0x000fc8000f8e0014 */
[----:B------:R-:W-:Y:S01]  /*8150*/  FMUL.FTZ R247, R156, R168 ;  /* 0x000000a89cf77220 */ /* 0x000fe20000410000 */
[----:B------:R-:W-:Y:S01]  /*8160*/  FFMA.FTZ R237, R249, R239, R180 ;  /* 0x000000eff9ed7223 */ /* 0x000fe200000100b4 */
[----:B------:R-:W-:Y:S01]  /*8170*/  FFMA.FTZ R239, R138, R178, R241 ;  /* 0x000000b28aef7223 */ /* 0x000fe200000100f1 */
[----:B------:R-:W-:Y:S01]  /*8180*/  IMAD R241, R121, UR15, R186 ;  /* 0x0000000f79f17c24 */ /* 0x000fe2000f8e02ba */
[----:B------:R-:W-:Y:S01]  /*8190*/  IADD3 R20, P0, PT, R6, R20, RZ ;  /* 0x0000001406147210 */ /* 0x000fe20007f1e0ff */
[----:B------:R-:W-:Y:S01]  /*81a0*/  FFMA.FTZ R225, R142, R237, R225 ;  /* 0x000000ed8ee17223 */ /* 0x000fe200000100e1 */
[-C--:B------:R-:W-:Y:S01]  /*81b0*/  FFMA.FTZ R180, R205, R239.reuse, R184 ;  /* 0x000000efcdb47223 */ /* 0x080fe200000100b8 */
[----:B------:R-:W-:Y:S01]  /*81c0*/  FMUL.FTZ R184, R217, R239 ;  /* 0x000000efd9b87220 */ /* 0x000fe20000410000 */
[----:B------:R-:W-:Y:S01]  /*81d0*/  IADD3.X R21, PT, PT, R21, R241, RZ, P0, !PT ;  /* 0x000000f115157210 */ /* 0x000fe200007fe4ff */
[----:B------:R-:W-:Y:S01]  /*81e0*/  FMUL.FTZ R241, R156, R195 ;  /* 0x000000c39cf17220 */ /* 0x000fe20000410000 */
[C---:B------:R-:W-:Y:S01]  /*81f0*/  FFMA.FTZ R217, R215.reuse, R180, R166 ;  /* 0x000000b4d7d97223 */ /* 0x040fe200000100a6 */
[----:B------:R-:W-:Y:S01]  /*8200*/  FFMA.FTZ R215, R215, R225, R162 ;  /* 0x000000e1d7d77223 */ /* 0x000fe200000100a2 */
[C---:B-1----:R-:W-:Y:S01]  /*8210*/  FFMA.FTZ R3, R198.reuse, R3, R245 ;  /* 0x00000003c6037223 */ /* 0x042fe200000100f5 */
[----:B------:R-:W-:Y:S01]  /*8220*/  FMUL.FTZ R2, R198, R2 ;  /* 0x00000002c6027220 */ /* 0x000fe20000410000 */
[----:B------:R-:W-:Y:S01]  /*8230*/  @!P4 LEA R162, R127, UR5, 0x3 ;  /* 0x000000057fa2cc11 */ /* 0x000fe2000f8e18ff */
[----:B------:R-:W-:Y:S01]  /*8240*/  FFMA.FTZ R205, R205, R215, R136 ;  /* 0x000000d7cdcd7223 */ /* 0x000fe20000010088 */
[----:B------:R-:W-:Y:S01]  /*8250*/  SHF.R.U32.HI R136, RZ, 0x1, R117 ;  /* 0x00000001ff887819 */ /* 0x000fe20000011675 */
[----:B------:R-:W-:Y:S01]  /*8260*/  FMUL.FTZ R241, R0, R241 ;  /* 0x000000f100f17220 */ /* 0x000fe20000410000 */
[----:B------:R-:W-:Y:S01]  /*8270*/  FFMA.FTZ R251, R98, R184, R251 ;  /* 0x000000b862fb7223 */ /* 0x000fe200000100fb */
[----:B------:R-:W-:Y:S01]  /*8280*/  FMUL.FTZ R140, R140, R180 ;  /* 0x000000b48c8c7220 */ /* 0x000fe20000410000 */
[C---:B------:R-:W-:Y:S01]  /*8290*/  LEA R136, R117.reuse, R136, 0x4 ;  /* 0x0000008875887211 */ /* 0x040fe200078e20ff */
[----:B------:R-:W-:Y:S01]  /*82a0*/  FFMA.FTZ R142, R142, R217, R219 ;  /* 0x000000d98e8e7223 */ /* 0x000fe200000100db */
[----:B------:R0:W-:Y:S01]  /*82b0*/  @!P4 STS.64 [R162+0x1b48], R2 ;  /* 0x001b4802a200c388 */ /* 0x0001e20000000a00 */
[----:B------:R-:W-:Y:S01]  /*82c0*/  FFMA.FTZ R219, R122, R140, R251 ;  /* 0x0000008c7adb7223 */ /* 0x000fe200000100fb */
[----:B------:R-:W-:Y:S01]  /*82d0*/  LEA R136, R136, UR5, 0x2 ;  /* 0x0000000588887c11 */ /* 0x000fe2000f8e10ff */
[C---:B------:R-:W-:Y:S01]  /*82e0*/  FMUL.FTZ R245, R156.reuse, R227 ;  /* 0x000000e39cf57220 */ /* 0x040fe20000410000 */
[C---:B------:R-:W-:Y:S01]  /*82f0*/  FMUL.FTZ R249, R156.reuse, R170 ;  /* 0x000000aa9cf97220 */ /* 0x040fe20000410000 */
[----:B------:R-:W-:Y:S01]  /*8300*/  FMUL.FTZ R251, R156, R231 ;  /* 0x000000e79cfb7220 */ /* 0x000fe20000410000 */
[----:B------:R-:W-:Y:S01]  /*8310*/  FMUL.FTZ R247, R116, R247 ;  /* 0x000000f774f77220 */ /* 0x000fe20000410000 */
[----:B------:R1:W-:Y:S01]  /*8320*/  STS [R136+0x850], R241 ;  /* 0x000850f188007388 */ /* 0x0003e20000000800 */
[----:B------:R-:W-:Y:S01]  /*8330*/  FMUL.FTZ R245, R118, R245 ;  /* 0x000000f576f57220 */ /* 0x000fe20000410000 */
[----:B------:R-:W-:Y:S01]  /*8340*/  FMUL.FTZ R249, R112, R249 ;  /* 0x000000f970f97220 */ /* 0x000fe20000410000 */
[----:B------:R-:W-:Y:S01]  /*8350*/  FMUL.FTZ R251, R110, R251 ;  /* 0x000000fb6efb7220 */ /* 0x000fe20000410000 */
[----:B------:R2:W-:Y:S01]  /*8360*/  STS [R78+0x854], R243 ;  /* 0x000854f34e007388 */ /* 0x0005e20000000800 */
[----:B0-----:R-:W-:Y:S01]  /*8370*/  FMUL.FTZ R3, R156, R229 ;  /* 0x000000e59c037220 */ /* 0x001fe20000410000 */
[----:B------:R-:W-:Y:S01]  /*8380*/  IADD3 R2, PT, PT, R117, 0x20, RZ ;  /* 0x0000002075027810 */ /* 0x000fe20007ffe0ff */
[----:B------:R-:W-:Y:S01]  /*8390*/  FFMA.FTZ R221, R138, R205, R221 ;  /* 0x000000cd8add7223 */ /* 0x000fe200000100dd */
[----:B------:R0:W-:Y:S01]  /*83a0*/  STS [R78+0x858], R245 ;  /* 0x000858f54e007388 */ /* 0x0001e20000000800 */
[----:B------:R-:W-:Y:S01]  /*83b0*/  FMUL.FTZ R3, R114, R3 ;  /* 0x0000000372037220 */ /* 0x000fe20000410000 */
[----:B-1----:R-:W-:Y:S01]  /*83c0*/  FMUL.FTZ R241, R156, R172 ;  /* 0x000000ac9cf17220 */ /* 0x002fe20000410000 */
[----:B------:R-:W-:Y:S01]  /*83d0*/  LEA.HI R2, R2, R117, RZ, 0x1b ;  /* 0x0000007502027211 */ /* 0x000fe200078fd8ff */
[----:B------:R1:W-:Y:S01]  /*83e0*/  STS [R78+0x85c], R247 ;  /* 0x00085cf74e007388 */ /* 0x0003e20000000800 */
[----:B------:R-:W-:Y:S01]  /*83f0*/  FFMA.FTZ R199, R146, R221, R199 ;  /* 0x000000dd92c77223 */ /* 0x000fe200000100c7 */
[----:B------:R-:W-:Y:S01]  /*8400*/  FMUL.FTZ R241, R108, R241 ;  /* 0x000000f16cf17220 */ /* 0x000fe20000410000 */
[C---:B--2---:R-:W-:Y:S01]  /*8410*/  FMUL.FTZ R243, R156.reuse, R233 ;  /* 0x000000e99cf37220 */ /* 0x044fe20000410000 */
        /* <DEDUP_REMOVED lines=21> */
[----:B------:R-:W-:Y:S01]  /*8570*/  IADD3 R136, PT, PT, -R6, UR4, -R117 ;  /* 0x0000000406887c10 */ /* 0x000fe2000fffe975 */
[C---:B--2---:R-:W-:Y:S01]  /*8580*/  FMUL.FTZ R241, R156.reuse, R239 ;  /* 0x000000ef9cf17220 */ /* 0x044fe20000410000 */
[----:B------:R-:W-:Y:S01]  /*8590*/  FMUL.FTZ R156, R156, R142 ;  /* 0x0000008e9c9c7220 */ /* 0x000fe20000410000 */
[----:B------:R-:W-:Y:S01]  /*85a0*/  FMUL.FTZ R251, R124, R251 ;  /* 0x000000fb7cfb7220 */ /* 0x000fe20000410000 */
[----:B------:R-:W-:Y:S01]  /*85b0*/  STS [R78+0x878], R247 ;  /* 0x000878f74e007388 */ /* 0x000fe20000000800 */
[----:B------:R-:W-:Y:S01]  /*85c0*/  FMUL.FTZ R241, R98, R241 ;  /* 0x000000f162f17220 */ /* 0x000fe20000410000 */
[----:B0-----:R-:W-:Y:S01]  /*85d0*/  FMUL.FTZ R243, R126, R156 ;  /* 0x0000009c7ef37220 */ /* 0x001fe20000410000 */
[----:B------:R-:W-:Y:S01]  /*85e0*/  FFMA.FTZ R207, R158, R203, R207 ;  /* 0x000000cb9ecf7223 */ /* 0x000fe200000100cf */
[----:B------:R0:W-:Y:S01]  /*85f0*/  STS [R78+0x87c], R3 ;  /* 0x00087c034e007388 */ /* 0x0001e20000000800 */
[----:B-1----:R-:W-:Y:S01]  /*8600*/  LEA R245, R2, UR5, 0x2 ;  /* 0x0000000502f57c11 */ /* 0x002fe2000f8e10ff */
[----:B------:R-:W-:Y:S01]  /*8610*/  FMUL.FTZ R154, R154, R217 ;  /* 0x000000d99a9a7220 */ /* 0x000fe20000410000 */
[----:B------:R-:W-:Y:S01]  /*8620*/  ISETP.GE.AND P6, PT, R136, 0x1, PT ;  /* 0x000000018800780c */ /* 0x000fe20003fc6270 */
[----:B------:R1:W-:Y:S01]  /*8630*/  STS [R78+0x880], R241 ;  /* 0x000880f14e007388 */ /* 0x0003e20000000800 */
[----:B------:R-:W-:Y:S01]  /*8640*/  FFMA.FTZ R223, R152, R207, R223 ;  /* 0x000000cf98df7223 */ /* 0x000fe200000100df */
[----:B------:R-:W-:Y:S01]  /*8650*/  FFMA.FTZ R219, R124, R154, R219 ;  /* 0x0000009a7cdb7223 */ /* 0x000fe200000100db */
[----:B------:R-:W-:Y:S01]  /*8660*/  FMUL.FTZ R23, R23, R142 ;  /* 0x0000008e17177220 */ /* 0x000fe20000410000 */
[----:B------:R1:W-:Y:S01]  /*8670*/  STS [R78+0x884], R249 ;  /* 0x000884f94e007388 */ /* 0x0003e20000000800 */
[----:B------:R-:W-:Y:S01]  /*8680*/  FFMA.FTZ R213, R130, R223, R213 ;  /* 0x000000df82d57223 */ /* 0x000fe200000100d5 */
[----:B0-----:R-:W-:Y:S01]  /*8690*/  IMAD.WIDE.U32 R2, R127, UR20, R20 ;  /* 0x000000147f027c25 */ /* 0x001fe2000f8e0014 */
[----:B------:R-:W-:Y:S01]  /*86a0*/  IADD3 R130, PT, PT, R117, 0x60, RZ ;  /* 0x0000006075827810 */ /* 0x000fe20007ffe0ff */
[----:B------:R1:W-:Y:S02]  /*86b0*/  STS [R78+0x888], R251 ;  /* 0x000888fb4e007388 */ /* 0x0003e40000000800 */
[----:B------:R-:W-:Y:S01]  /*86c0*/  FFMA.FTZ R193, R24, R213, R193 ;  /* 0x000000d518c17223 */ /* 0x000fe200000100c1 */
[----:B------:R-:W-:Y:S01]  /*86d0*/  IMAD R3, R127, UR21, R3 ;  /* 0x000000157f037c24 */ /* 0x000fe2000f8e0203 */
[----:B------:R-:W-:Y:S01]  /*86e0*/  LEA R20, P0, R2, UR22, 0x2 ;  /* 0x0000001602147c11 */ /* 0x000fe2000f8010ff */
[----:B------:R1:W-:Y:S01]  /*86f0*/  STS [R78+0x88c], R243 ;  /* 0x00088cf34e007388 */ /* 0x0003e20000000800 */
[----:B------:R-:W-:Y:S01]  /*8700*/  FFMA.FTZ R24, R126, R23, R219 ;  /* 0x000000177e187223 */ /* 0x000fe200000100db */
[----:B------:R-:W-:Y:S01]  /*8710*/  FFMA.FTZ R25, R25, R193, R132 ;  /* 0x000000c119197223 */ /* 0x000fe20000010084 */
[----:B------:R-:W-:Y:S01]  /*8720*/  LEA.HI.X R21, R2, UR23, R3, 0x2, P0 ;  /* 0x0000001702157c11 */ /* 0x000fe200080f1403 */
[----:B------:R-:W-:Y:S01]  /*8730*/  BAR.SYNC.DEFER_BLOCKING 0x0 ;  /* 0x0000000000007b1d */ /* 0x000fe20000010000 */
[----:B------:R-:W-:-:S02]  /*8740*/  IADD3 R2, PT, PT, R117, 0x40, RZ ;  /* 0x0000004075027810 */ /* 0x000fc40007ffe0ff */
[----:B------:R-:W-:Y:S02]  /*8750*/  IADD3 R132, PT, PT, R117, 0x80, RZ ;  /* 0x0000008075847810 */ /* 0x000fe40007ffe0ff */
        /* <DEDUP_REMOVED lines=13> */
.L_x_6955:
[----:B------:R-:W-:Y:S05]  /*8830*/  BSYNC.RECONVERGENT B0 ;  /* 0x0000000000007941 */ /* 0x000fea0003800200 */
.L_x_6954:
[----:B------:R-:W-:Y:S01]  /*8840*/  BSSY.RECONVERGENT B0, `(.L_x_6956) ;  /* 0x0000004000007945 */ /* 0x000fe20003800200 */
[----:B------:R-:W-:-:S03]  /*8850*/  ISETP.GE.AND P6, PT, R136, 0xa1, PT ;  /* 0x000000a18800780c */ /* 0x000fc60003fc6270 */
[----:B------:R-:W-:Y:S10]  /*8860*/  @!P3 BRA `(.L_x_6957) ;  /* 0x000000000004b947 */ /* 0x000ff40003800000 */
[----:B0-----:R2:W-:Y:S02]  /*8870*/  REDG.E.ADD.F32.FTZ.RN.STRONG.GPU desc[UR16][R20.64+0x80], R245 ;  /* 0x000080f5140079a6 */ /* 0x0015e4000c12f310 */
.L_x_6957:
[----:B------:R-:W-:Y:S05]  /*8880*/  BSYNC.RECONVERGENT B0 ;  /* 0x0000000000007941 */ /* 0x000fea0003800200 */
.L_x_6956:
[----:B-1----:R1:W3:Y:S01]  /*8890*/  LDS R3, [R23+0x950] ;  /* 0x0009500017037984 */ /* 0x0022e20000000800 */
[----:B------:R-:W-:Y:S01]  /*88a0*/  BSSY.RECONVERGENT B0, `(.L_x_6958) ;  /* 0x0000006000007945 */ /* 0x000fe20003800200 */
[----:B------:R-:W-:Y:S02]  /*88b0*/  IADD3 R2, PT, PT, R117, 0xa0, RZ ;  /* 0x000000a075027810 */ /* 0x000fe40007ffe0ff */
[----:B------:R-:W-:Y:S02]  /*88c0*/  LEA.HI R132, R132, R117, RZ, 0x1b ;  /* 0x0000007584847211 */ /* 0x000fe400078fd8ff */
[----:B------:R-:W-:Y:S01]  /*88d0*/  LEA R130, R130, UR5, 0x2 ;  /* 0x0000000582827c11 */ /* 0x000fe2000f8e10ff */
[----:B------:R-:W-:Y:S06]  /*88e0*/  @!P2 BRA `(.L_x_6959) ;  /* 0x000000000004a947 */ /* 0x000fec0003800000 */
[----:B---3--:R4:W-:Y:S02]  /*88f0*/  REDG.E.ADD.F32.FTZ.RN.STRONG.GPU desc[UR16][R20.64+0x100], R3 ;  /* 0x00010003140079a6 */ /* 0x0089e4000c12f310 */
.L_x_6959:
[----:B------:R-:W-:Y:S05]  /*8900*/  BSYNC.RECONVERGENT B0 ;  /* 0x0000000000007941 */ /* 0x000fea0003800200 */
.L_x_6958:
[----:B---34-:R3:W4:Y:S01]  /*8910*/  LDS R3, [R130+0x9d0] ;  /* 0x0009d00082037984 */ /* 0x0187220000000800 */
[----:B------:R-:W-:Y:S01]  /*8920*/  BSSY.RECONVERGENT B0, `(.L_x_6960) ;  /* 0x0000005000007945 */ /* 0x000fe20003800200 */
[----:B------:R-:W-:Y:S02]  /*8930*/  LEA.HI R2, R2, R117, RZ, 0x1b ;  /* 0x0000007502027211 */ /* 0x000fe400078fd8ff */
[----:B------:R-:W-:Y:S01]  /*8940*/  LEA R132, R132, UR5, 0x2 ;  /* 0x0000000584847c11 */ /* 0x000fe2000f8e10ff */
[----:B------:R-:W-:Y:S06]  /*8950*/  @!P1 BRA `(.L_x_6961) ;  /* 0x0000000000049947 */ /* 0x000fec0003800000 */
[----:B----4-:R4:W-:Y:S02]  /*8960*/  REDG.E.ADD.F32.FTZ.RN.STRONG.GPU desc[UR16][R20.64+0x180], R3 ;  /* 0x00018003140079a6 */ /* 0x0109e4000c12f310 */
.L_x_6961:
[----:B------:R-:W-:Y:S05]  /*8970*/  BSYNC.RECONVERGENT B0 ;  /* 0x0000000000007941 */ /* 0x000fea0003800200 */
.L_x_6960:
[----:B----4-:R4:W0:Y:S01]  /*8980*/  LDS R3, [R132+0xa50] ;  /* 0x000a500084037984 */ /* 0x0108220000000800 */
[----:B------:R-:W-:Y:S01]  /*8990*/  BSSY.RECONVERGENT B0, `(.L_x_6962) ;  /* 0x0000004000007945 */ /* 0x000fe20003800200 */
[----:B-1----:R-:W-:-:S03]  /*89a0*/  LEA R23, R2, UR5, 0x2 ;  /* 0x0000000502177c11 */ /* 0x002fc6000f8e10ff */
[----:B------:R-:W-:Y:S05]  /*89b0*/  @!P0 BRA `(.L_x_6963) ;  /* 0x0000000000048947 */ /* 0x000fea0003800000 */
[----:B0-----:R1:W-:Y:S02]  /*89c0*/  REDG.E.ADD.F32.FTZ.RN.STRONG.GPU desc[UR16][R20.64+0x200], R3 ;  /* 0x00020003140079a6 */ /* 0x0013e4000c12f310 */
.L_x_6963:
[----:B------:R-:W-:Y:S05]  /*89d0*/  BSYNC.RECONVERGENT B0 ;  /* 0x0000000000007941 */ /* 0x000fea0003800200 */
.L_x_6962:
[----:B01----:R0:W1:Y:S01]  /*89e0*/  LDS R3, [R23+0xad0] ;  /* 0x000ad00017037984 */ /* 0x0030620000000800 */
[----:B------:R-:W-:Y:S01]  /*89f0*/  BSSY.RECONVERGENT B0, `(.L_x_6964) ;  /* 0x0000005000007945 */ /* 0x000fe20003800200 */
[C---:B------:R-:W-:Y:S02]  /*8a00*/  IADD3 R2, PT, PT, R117.reuse, 0xc0, RZ ;  /* 0x000000c075027810 */ /* 0x040fe40007ffe0ff */
[----:B---3--:R-:W-:Y:S01]  /*8a10*/  IADD3 R130, PT, PT, R117, 0xe0, RZ ;  /* 0x000000e075827810 */ /* 0x008fe20007ffe0ff */
[----:B------:R-:W-:Y:S06]  /*8a20*/  @!P6 BRA `(.L_x_6965) ;  /* 0x000000000004e947 */ /* 0x000fec0003800000 */
[----:B-1----:R3:W-:Y:S02]  /*8a30*/  REDG.E.ADD.F32.FTZ.RN.STRONG.GPU desc[UR16][R20.64+0x280], R3 ;  /* 0x00028003140079a6 */ /* 0x0027e4000c12f310 */
.L_x_6965:
[----:B------:R-:W-:Y:S05]  /*8a40*/  BSYNC.RECONVERGENT B0 ;  /* 0x0000000000007941 */ /* 0x000fea0003800200 */
.L_x_6964:
[-C--:B------:R-:W-:Y:S01]  /*8a50*/  LEA.HI R2, R2, R117.reuse, RZ, 0x1b ;  /* 0x0000007502027211 */ /* 0x080fe200078fd8ff */
[----:B------:R-:W-:Y:S01]  /*8a60*/  BSSY.RECONVERGENT B0, `(.L_x_6966) ;  /* 0x000000f000007945 */ /* 0x000fe20003800200 */
[----:B------:R-:W-:Y:S02]  /*8a70*/  ISETP.GE.AND P6, PT, R136, 0xc1, PT ;  /* 0x000000c18800780c */ /* 0x000fe40003fc6270 */
[----:B------:R-:W-:Y:S02]  /*8a80*/  LEA R2, R2, UR5, 0x2 ;  /* 0x0000000502027c11 */ /* 0x000fe4000f8e10ff */
[C---:B----4-:R-:W-:Y:S02]  /*8a90*/  IADD3 R132, PT, PT, R117.reuse, 0x100, RZ ;  /* 0x0000010075847810 */ /* 0x050fe40007ffe0ff */
[----:B------:R-:W-:Y:S01]  /*8aa0*/  LEA.HI R130, R130, R117, RZ, 0x1b ;  /* 0x0000007582827211 */ /* 0x000fe200078fd8ff */
[----:B-1-3--:R1:W3:Y:S01]  /*8ab0*/  LDS R3, [R2+0xb50] ;  /* 0x000b500002037984 */ /* 0x00a2e20000000800 */
        /* <DEDUP_REMOVED lines=8> */
[----:B---3--:R4:W-:Y:S02]  /*8b40*/  REDG.E.ADD.F32.FTZ.RN.STRONG.GPU desc[UR16][R20.64+0x300], R3 ;  /* 0x00030003140079a6 */ /* 0x0089e4000c12f310 */
.L_x_6967:
[----:B------:R-:W-:Y:S05]  /*8b50*/  BSYNC.RECONVERGENT B0 ;  /* 0x0000000000007941 */ /* 0x000fea0003800200 */
.L_x_6966:
[----:B---34-:R3:W4:Y:S01]  /*8b60*/  LDS R3, [R130+0xbd0] ;  /* 0x000bd00082037984 */ /* 0x0187220000000800 */
[----:B------:R-:W-:Y:S01]  /*8b70*/  BSSY.RECONVERGENT B0, `(.L_x_6968) ;  /* 0x0000006000007945 */ /* 0x000fe20003800200 */
[----:B-1----:R-:W-:Y:S02]  /*8b80*/  IADD3 R2, PT, PT, R117, 0x140, RZ ;  /* 0x0000014075027810 */ /* 0x002fe40007ffe0ff */
[----:B------:R-:W-:Y:S02]  /*8b90*/  LEA.HI R134, R134, R117, RZ, 0x1b ;  /* 0x0000007586867211 */ /* 0x000fe400078fd8ff */
[----:B------:R-:W-:Y:S01]  /*8ba0*/  LEA R132, R132, UR5, 0x2 ;  /* 0x0000000584847c11 */ /* 0x000fe2000f8e10ff */
[----:B------:R-:W-:Y:S06]  /*8bb0*/  @!P0 BRA `(.L_x_6969) ;  /* 0x0000000000048947 */ /* 0x000fec0003800000 */
[----:B----4-:R1:W-:Y:S02]  /*8bc0*/  REDG.E.ADD.F32.FTZ.RN.STRONG.GPU desc[UR16][R20.64+0x380], R3 ;  /* 0x00038003140079a6 */ /* 0x0103e4000c12f310 */
.L_x_6969:
[----:B------:R-:W-:Y:S05]  /*8bd0*/  BSYNC.RECONVERGENT B0 ;  /* 0x0000000000007941 */ /* 0x000fea0003800200 */
.L_x_6968:
[----:B-1--4-:R1:W4:Y:S01]  /*8be0*/  LDS R3, [R132+0xc50] ;  /* 0x000c500084037984 */ /* 0x0123220000000800 */
[----:B------:R-:W-:Y:S01]  /*8bf0*/  BSSY.RECONVERGENT B0, `(.L_x_6970) ;  /* 0x0000005000007945 */ /* 0x000fe20003800200 */
[----:B------:R-:W-:Y:S02]  /*8c00*/  LEA.HI R2, R2, R117, RZ, 0x1b ;  /* 0x0000007502027211 */ /* 0x000fe400078fd8ff */
[----:B------:R-:W-:Y:S01]  /*8c10*/  LEA R134, R134, UR5, 0x2 ;  /* 0x0000000586867c11 */ /* 0x000fe2000f8e10ff */
[----:B------:R-:W-:Y:S06]  /*8c20*/  @!P1 BRA `(.L_x_6971) ;  /* 0x0000000000049947 */ /* 0x000fec0003800000 */
[----:B----4-:R4:W-:Y:S02]  /*8c30*/  REDG.E.ADD.F32.FTZ.RN.STRONG.GPU desc[UR16][R20.64+0x400], R3 ;  /* 0x00040003140079a6 */ /* 0x0109e4000c12f310 */
.L_x_6971:
[----:B------:R-:W-:Y:S05]  /*8c40*/  BSYNC.RECONVERGENT B0 ;  /* 0x0000000000007941 */ /* 0x000fea0003800200 */
.L_x_6970:
[----:B----4-:R4:W0:Y:S01]  /*8c50*/  LDS R3, [R134+0xcd0] ;  /* 0x000cd00086037984 */ /* 0x0108220000000800 */
[----:B------:R-:W-:Y:S01]  /*8c60*/  BSSY.RECONVERGENT B0, `(.L_x_6972) ;  /* 0x0000005000007945 */ /* 0x000fe20003800200 */
[----:B---3--:R-:W-:Y:S02]  /*8c70*/  IADD3 R130, PT, PT, R117, 0x160, RZ ;  /* 0x0000016075827810 */ /* 0x008fe40007ffe0ff */
[----:B------:R-:W-:Y:S01]  /*8c80*/  LEA R2, R2, UR5, 0x2 ;  /* 0x0000000502027c11 */ /* 0x000fe2000f8e10ff */
[----:B------:R-:W-:Y:S06]  /*8c90*/  @!P2 BRA `(.L_x_6973) ;  /* 0x000000000004a947 */ /* 0x000fec0003800000 */
[----:B0-----:R3:W-:Y:S02]  /*8ca0*/  REDG.E.ADD.F32.FTZ.RN.STRONG.GPU desc[UR16][R20.64+0x480], R3 ;  /* 0x00048003140079a6 */ /* 0x0017e4000c12f310 */
.L_x_6973:
[----:B------:R-:W-:Y:S05]  /*8cb0*/  BSYNC.RECONVERGENT B0 ;  /* 0x0000000000007941 */ /* 0x000fea0003800200 */
.L_x_6972:
[----:B0--3--:R0:W3:Y:S01]  /*8cc0*/  LDS R3, [R2+0xd50] ;  /* 0x000d500002037984 */ /* 0x0090e20000000800 */
[----:B------:R-:W-:Y:S01]  /*8cd0*/  BSSY.RECONVERGENT B0, `(.L_x_6974) ;  /* 0x0000004000007945 */ /* 0x000fe20003800200 */
[----:B------:R-:W-:-:S03]  /*8ce0*/  LEA.HI R130, R130, R117, RZ, 0x1b ;  /* 0x0000007582827211 */ /* 0x000fc600078fd8ff */
[----:B------:R-:W-:Y:S05]  /*8cf0*/  @!P3 BRA `(.L_x_6975) ;  /* 0x000000000004b947 */ /* 0x000fea0003800000 */
[----:B---3--:R3:W-:Y:S02]  /*8d00*/  REDG.E.ADD.F32.FTZ.RN.STRONG.GPU desc[UR16][R20.64+0x500], R3 ;  /* 0x00050003140079a6 */ /* 0x0087e4000c12f310 */
.L_x_6975:
[----:B------:R-:W-:Y:S05]  /*8d10*/  BSYNC.RECONVERGENT B0 ;  /* 0x0000000000007941 */ /* 0x000fea0003800200 */
.L_x_6974:
[----:B---3--:R-:W-:Y:S01]  /*8d20*/  LEA R3, R130, UR5, 0x2 ;  /* 0x0000000582037c11 */ /* 0x008fe2000f8e10ff */
[----:B------:R-:W-:Y:S01]  /*8d30*/  BSSY.RECONVERGENT B0, `(.L_x_6976) ;  /* 0x000000b000007945 */ /* 0x000fe20003800200 */
[----:B------:R-:W-:Y:S01]  /*8d40*/  ISETP.GE.AND P6, PT, R136, 0x161, PT ;  /* 0x000001618800780c */ /* 0x000fe20003fc6270 */
[-C--:B------:R-:W-:Y:S01]  /*8d50*/  FFMA.FTZ R195, R56, -R41.reuse, R195 ;  /* 0x8000002938c37223 */ /* 0x080fe200000100c3 */
[C---:B------:R-:W-:Y:S01]  /*8d60*/  ISETP.GE.AND P0, PT, R136.reuse, 0x181, PT ;  /* 0x000001818800780c */ /* 0x040fe20003f06270 */
[----:B0-----:R-:W-:Y:S01]  /*8d70*/  FMUL.FTZ R2, R25, R41 ;  /* 0x0000002919027220 */ /* 0x001fe20000410000 */
[----:B------:R-:W0:Y:S01]  /*8d80*/  LDS R3, [R3+0xdd0] ;  /* 0x000dd00003037984 */ /* 0x000e220000000800 */
[C---:B------:R-:W-:Y:S02]  /*8d90*/  ISETP.GE.AND P1, PT, R136.reuse, 0x1a1, PT ;  /* 0x000001a18800780c */ /* 0x040fe40003f26270 */
[C---:B------:R-:W-:Y:S02]  /*8da0*/  ISETP.GE.AND P2, PT, R136.reuse, 0x1c1, PT ;  /* 0x000001c18800780c */ /* 0x040fe40003f46270 */
[----:B------:R-:W-:-:S04]  /*8db0*/  ISETP.GE.AND P3, PT, R136, 0x1e1, PT ;  /* 0x000001e18800780c */ /* 0x000fc80003f66270 */
[----:B------:R-:W-:Y:S09]  /*8dc0*/  @!P6 BRA `(.L_x_6977) ;  /* 0x000000000004e947 */ /* 0x000ff20003800000 */
[----:B0-----:R3:W-:Y:S02]  /*8dd0*/  REDG.E.ADD.F32.FTZ.RN.STRONG.GPU desc[UR16][R20.64+0x580], R3 ;  /* 0x00058003140079a6 */ /* 0x0017e4000c12f310 */
.L_x_6977:
[----:B------:R-:W-:Y:S05]  /*8de0*/  BSYNC.RECONVERGENT B0 ;  /* 0x0000000000007941 */ /* 0x000fea0003800200 */
.L_x_6976:
[----:B----4-:R-:W-:Y:S01]  /*8df0*/  IADD3 R134, PT, PT, R117, 0x180, RZ ;  /* 0x0000018075867810 */ /* 0x010fe20007ffe0ff */
[-C--:B------:R-:W-:Y:S01]  /*8e00*/  FFMA.FTZ R164, R57, -R40.reuse, R164 ;  /* 0x8000002839a47223 */ /* 0x080fe200000100a4 */
[----:B0--3--:R-:W-:Y:S01]  /*8e10*/  FMUL.FTZ R3, R193, R40 ;  /* 0x00000028c1037220 */ /* 0x009fe20000410000 */
[----:B-1----:R-:W-:Y:S01]  /*8e20*/  FFMA.FTZ R132, R2, R195, RZ ;  /* 0x000000c302847223 */ /* 0x002fe200000100ff */
[----:B------:R-:W-:Y:S01]  /*8e30*/  LEA.HI R138, R134, R117, RZ, 0x1b ;  /* 0x00000075868a7211 */ /* 0x000fe200078fd8ff */
[-C--:B------:R-:W-:Y:S01]  /*8e40*/  FFMA.FTZ R227, R54, -R39.reuse, R227 ;  /* 0x8000002736e37223 */ /* 0x080fe200000100e3 */
[----:B------:R-:W-:Y:S01]  /*8e50*/  FMUL.FTZ R130, R213, R39 ;  /* 0x00000027d5827220 */ /* 0x000fe20000410000 */
[----:B------:R-:W-:Y:S01]  /*8e60*/  FFMA.FTZ R23, R3, R164, R132 ;  /* 0x000000a403177223 */ /* 0x000fe20000010084 */
[----:B------:R-:W-:Y:S01]  /*8e70*/  LEA R243, R138, UR5, 0x2 ;  /* 0x000000058af37c11 */ /* 0x000fe2000f8e10ff */
[-C--:B------:R-:W-:Y:S01]  /*8e80*/  FFMA.FTZ R219, R55, -R38.reuse, R168 ;  /* 0x8000002637db7223 */ /* 0x080fe200000100a8 */
[----:B------:R-:W-:Y:S01]  /*8e90*/  FMUL.FTZ R132, R223, R38 ;  /* 0x00000026df847220 */ /* 0x000fe20000410000 */
[----:B------:R-:W-:Y:S01]  /*8ea0*/  FFMA.FTZ R23, R130, R227, R23 ;  /* 0x000000e382177223 */ /* 0x000fe20000010017 */
[----:B------:R-:W-:Y:S01]  /*8eb0*/  IADD3 R136, PT, PT, R117, 0x1a0, RZ ;  /* 0x000001a075887810 */ /* 0x000fe20007ffe0ff */
[-C--:B------:R-:W-:Y:S01]  /*8ec0*/  FFMA.FTZ R229, R52, -R37.reuse, R229 ;  /* 0x8000002534e57223 */ /* 0x080fe200000100e5 */
[----:B------:R-:W0:Y:S01]  /*8ed0*/  LDS R243, [R243+0xe50] ;  /* 0x000e5000f3f37984 */ /* 0x000e220000000800 */
[----:B------:R-:W-:Y:S01]  /*8ee0*/  FMUL.FTZ R134, R207, R37 ;  /* 0x00000025cf867220 */ /* 0x000fe20000410000 */
[----:B------:R-:W-:Y:S01]  /*8ef0*/  FFMA.FTZ R23, R132, R219, R23 ;  /* 0x000000db84177223 */ /* 0x000fe20000010017 */
[----:B------:R-:W-:Y:S01]  /*8f00*/  LEA.HI R140, R136, R117, RZ, 0x1b ;  /* 0x00000075888c7211 */ /* 0x000fe200078fd8ff */
[-C--:B------:R-:W-:Y:S01]  /*8f10*/  FFMA.FTZ R241, R53, -R36.reuse, R170 ;  /* 0x8000002435f17223 */ /* 0x080fe200000100aa */
[----:B------:R-:W-:Y:S01]  /*8f20*/  FMUL.FTZ R136, R203, R36 ;  /* 0x00000024cb887220 */ /* 0x000fe20000410000 */
[----:B------:R-:W-:Y:S01]  /*8f30*/  FFMA.FTZ R23, R134, R229, R23 ;  /* 0x000000e586177223 */ /* 0x000fe20000010017 */
[-C--:B------:R-:W-:Y:S01]  /*8f40*/  FFMA.FTZ R231, R50, -R35.reuse, R231 ;  /* 0x8000002332e77223 */ /* 0x080fe200000100e7 */
[----:B------:R-:W-:Y:S01]  /*8f50*/  FMUL.FTZ R138, R209, R35 ;  /* 0x00000023d18a7220 */ /* 0x000fe20000410000 */
[----:B------:R-:W-:Y:S01]  /*8f60*/  BSSY.RECONVERGENT B0, `(.L_x_6978) ;  /* 0x0000008000007945 */ /* 0x000fe20003800200 */
[----:B------:R-:W-:Y:S01]  /*8f70*/  FFMA.FTZ R23, R136, R241, R23 ;  /* 0x000000f188177223 */ /* 0x000fe20000010017 */
[----:B------:R-:W-:Y:S01]  /*8f80*/  LEA R146, R140, UR5, 0x2 ;  /* 0x000000058c927c11 */ /* 0x000fe2000f8e10ff */
[-C--:B------:R-:W-:Y:S01]  /*8f90*/  FFMA.FTZ R172, R51, -R34.reuse, R172 ;  /* 0x8000002233ac7223 */ /* 0x080fe200000100ac */
[----:B------:R-:W-:Y:S01]  /*8fa0*/  FMUL.FTZ R140, R211, R34 ;  /* 0x00000022d38c7220 */ /* 0x000fe20000410000 */
[----:B------:R-:W-:Y:S01]  /*8fb0*/  FFMA.FTZ R23, R138, R231, R23 ;  /* 0x000000e78a177223 */ /* 0x000fe20000010017 */
[----:B------:R-:W-:Y:S06]  /*8fc0*/  @!P0 BRA `(.L_x_6979) ;  /* 0x0000000000048947 */ /* 0x000fec0003800000 */
[----:B0-----:R1:W-:Y:S02]  /*8fd0*/  REDG.E.ADD.F32.FTZ.RN.STRONG.GPU desc[UR16][R20.64+0x600], R243 ;  /* 0x000600f3140079a6 */ /* 0x0013e4000c12f310 */
.L_x_6979:
[----:B------:R-:W-:Y:S05]  /*8fe0*/  BSYNC.RECONVERGENT B0 ;  /* 0x0000000000007941 */ /* 0x000fea0003800200 */
.L_x_6978:
[----:B01----:R0:W1:Y:S01]  /*8ff0*/  LDS R243, [R146+0xed0] ;  /* 0x000ed00092f37984 */ /* 0x0030620000000800 */
[----:B------:R-:W-:Y:S01]  /*9000*/  BSSY.RECONVERGENT B0, `(.L_x_6980) ;  /* 0x0000006000007945 */ /* 0x000fe20003800200 */
[-C--:B------:R-:W-:Y:S01]  /*9010*/  FMUL.FTZ R144, R197, R33.reuse ;  /* 0x00000021c5907220 */ /* 0x080fe20000410000 */
[----:B------:R-:W-:Y:S01]  /*9020*/  FFMA.FTZ R233, R48, -R33, R233 ;  /* 0x8000002130e97223 */ /* 0x000fe200000100e9 */
[----:B------:R-:W-:Y:S01]  /*9030*/  FFMA.FTZ R23, R140, R172, R23 ;  /* 0x000000ac8c177223 */ /* 0x000fe20000010017 */
[----:B------:R-:W-:Y:S06]  /*9040*/  @!P1 BRA `(.L_x_6981) ;  /* 0x0000000000049947 */ /* 0x000fec0003800000 */
[----:B-1----:R3:W-:Y:S02]  /*9050*/  REDG.E.ADD.F32.FTZ.RN.STRONG.GPU desc[UR16][R20.64+0x680], R243 ;  /* 0x000680f3140079a6 */ /* 0x0027e4000c12f310 */
.L_x_6981:
[----:B------:R-:W-:Y:S05]  /*9060*/  BSYNC.RECONVERGENT B0 ;  /* 0x0000000000007941 */ /* 0x000fea0003800200 */
.L_x_6980:
[----:B------:R-:W-:Y:S01]  /*9070*/  IADD3 R152, PT, PT, R117, 0x1c0, RZ ;  /* 0x000001c075987810 */ /* 0x000fe20007ffe0ff */
[-C--:B0-----:R-:W-:Y:S01]  /*9080*/  FMUL.FTZ R146, R201, R32.reuse ;  /* 0x00000020c9927220 */ /* 0x081fe20000410000 */
[----:B------:R-:W-:Y:S01]  /*9090*/  FFMA.FTZ R176, R49, -R32, R176 ;  /* 0x8000002031b07223 */ /* 0x000fe200000100b0 */
[----:B------:R-:W-:Y:S01]  /*90a0*/  FFMA.FTZ R23, R144, R233, R23 ;  /* 0x000000e990177223 */ /* 0x000fe20000010017 */
[----:B------:R-:W-:Y:S01]  /*90b0*/  LEA.HI R154, R152, R117, RZ, 0x1b ;  /* 0x00000075989a7211 */ /* 0x000fe200078fd8ff */
[-C--:B-1-3--:R-:W-:Y:S01]  /*90c0*/  FMUL.FTZ R243, R199, R31.reuse ;  /* 0x0000001fc7f37220 */ /* 0x08afe20000410000 */
[----:B------:R-:W-:Y:S01]  /*90d0*/  FFMA.FTZ R235, R46, -R31, R235 ;  /* 0x8000001f2eeb7223 */ /* 0x000fe200000100eb */
[----:B------:R-:W-:Y:S01]  /*90e0*/  FFMA.FTZ R148, R146, R176, R23 ;  /* 0x000000b092947223 */ /* 0x000fe20000010017 */
[----:B------:R-:W-:Y:S01]  /*90f0*/  LEA R249, R154, UR5, 0x2 ;  /* 0x000000059af97c11 */ /* 0x000fe2000f8e10ff */
[-C--:B------:R-:W-:Y:S01]  /*9100*/  FMUL.FTZ R150, R221, R30.reuse ;  /* 0x0000001edd967220 */ /* 0x080fe20000410000 */
[----:B------:R-:W-:Y:S01]  /*9110*/  FFMA.FTZ R178, R47, -R30, R178 ;  /* 0x8000001e2fb27223 */ /* 0x000fe200000100b2 */
[----:B------:R-:W-:Y:S01]  /*9120*/  FFMA.FTZ R23, R243, R235, R148 ;  /* 0x000000ebf3177223 */ /* 0x000fe20000010094 */
[-C--:B--2---:R-:W-:Y:S01]  /*9130*/  FMUL.FTZ R245, R205, R29.reuse ;  /* 0x0000001dcdf57220 */ /* 0x084fe20000410000 */
[----:B------:R-:W-:Y:S01]  /*9140*/  FFMA.FTZ R239, R44, -R29, R239 ;  /* 0x8000001d2cef7223 */ /* 0x000fe200000100ef */
[----:B------:R-:W0:Y:S01]  /*9150*/  LDS R249, [R249+0xf50] ;  /* 0x000f5000f9f97984 */ /* 0x000e220000000800 */
[----:B------:R-:W-:Y:S01]  /*9160*/  FFMA.FTZ R148, R150, R178, R23 ;  /* 0x000000b296947223 */ /* 0x000fe20000010017 */
[----:B------:R-:W-:Y:S01]  /*9170*/  IADD3 R156, PT, PT, R117, 0x1e0, RZ ;  /* 0x000001e0759c7810 */ /* 0x000fe20007ffe0ff */
[-C--:B------:R-:W-:Y:S01]  /*9180*/  FMUL.FTZ R152, R215, R28.reuse ;  /* 0x0000001cd7987220 */ /* 0x080fe20000410000 */
[----:B------:R-:W-:Y:S01]  /*9190*/  FFMA.FTZ R180, R45, -R28, R180 ;  /* 0x8000001c2db47223 */ /* 0x000fe200000100b4 */
[----:B------:R-:W-:Y:S01]  /*91a0*/  FFMA.FTZ R23, R245, R239, R148 ;  /* 0x000000eff5177223 */ /* 0x000fe20000010094 */
[----:B------:R-:W-:Y:S01]  /*91b0*/  LEA.HI R156, R156, R117, RZ, 0x1b ;  /* 0x000000759c9c7211 */ /* 0x000fe200078fd8ff */
[-C--:B------:R-:W-:Y:S01]  /*91c0*/  FMUL.FTZ R247, R225, R27.reuse ;  /* 0x0000001be1f77220 */ /* 0x080fe20000410000 */
[----:B------:R-:W-:Y:S01]  /*91d0*/  FFMA.FTZ R217, R42, -R27, R217 ;  /* 0x8000001b2ad97223 */ /* 0x000fe200000100d9 */
[----:B------:R-:W-:Y:S01]  /*91e0*/  FFMA.FTZ R148, R152, R180, R23 ;  /* 0x000000b498947223 */ /* 0x000fe20000010017 */
[----:B------:R-:W-:Y:S01]  /*91f0*/  BSSY.RECONVERGENT B0, `(.L_x_6982) ;  /* 0x0000007000007945 */ /* 0x000fe20003800200 */
[----:B------:R-:W-:Y:S01]  /*9200*/  LEA R156, R156, UR5, 0x2 ;  /* 0x000000059c9c7c11 */ /* 0x000fe2000f8e10ff */
[-C--:B------:R-:W-:Y:S01]  /*9210*/  FMUL.FTZ R154, R237, R26.reuse ;  /* 0x0000001aed9a7220 */ /* 0x080fe20000410000 */
[----:B------:R-:W-:Y:S01]  /*9220*/  FFMA.FTZ R142, R43, -R26, R142 ;  /* 0x8000001a2b8e7223 */ /* 0x000fe2000001008e */
[----:B------:R-:W-:Y:S01]  /*9230*/  FFMA.FTZ R23, R247, R217, R148 ;  /* 0x000000d9f7177223 */ /* 0x000fe20000010094 */
[----:B------:R-:W-:Y:S06]  /*9240*/  @!P2 BRA `(.L_x_6983) ;  /* 0x000000000004a947 */ /* 0x000fec0003800000 */
[----:B0-----:R1:W-:Y:S02]  /*9250*/  REDG.E.ADD.F32.FTZ.RN.STRONG.GPU desc[UR16][R20.64+0x700], R249 ;  /* 0x000700f9140079a6 */ /* 0x0013e4000c12f310 */
.L_x_6983:
[----:B------:R-:W-:Y:S05]  /*9260*/  BSYNC.RECONVERGENT B0 ;  /* 0x0000000000007941 */ /* 0x000fea0003800200 */
.L_x_6982:
[----:B01----:R0:W1:Y:S01]  /*9270*/  LDS R249, [R156+0xfd0] ;  /* 0x000fd0009cf97984 */ /* 0x0030620000000800 */
[----:B------:R-:W-:Y:S01]  /*9280*/  BSSY.RECONVERGENT B0, `(.L_x_6984) ;  /* 0x0000004000007945 */ /* 0x000fe20003800200 */
[----:B------:R-:W-:-:S03]  /*9290*/  FFMA.FTZ R23, R154, R142, R23 ;  /* 0x0000008e9a177223 */ /* 0x000fc60000010017 */
[----:B------:R-:W-:Y:S05]  /*92a0*/  @!P3 BRA `(.L_x_6985) ;  /* 0x000000000004b947 */ /* 0x000fea0003800000 */
[----:B-1----:R2:W-:Y:S02]  /*92b0*/  REDG.E.ADD.F32.FTZ.RN.STRONG.GPU desc[UR16][R20.64+0x780], R249 ;  /* 0x000780f9140079a6 */ /* 0x0025e4000c12f310 */
.L_x_6985:
[----:B------:R-:W-:Y:S05]  /*92c0*/  BSYNC.RECONVERGENT B0 ;  /* 0x0000000000007941 */ /* 0x000fea0003800200 */
.L_x_6984:
[----:B--2---:R-:W2:Y:S01]  /*92d0*/  SHFL.DOWN PT, R20, R23, 0x1, 0x1f ;  /* 0x08201f0017147f89 */ /* 0x004ea200000e0000 */
[----:B------:R-:W-:Y:S01]  /*92e0*/  ISETP.GT.AND P0, PT, R75, 0x1e, PT ;  /* 0x0000001e4b00780c */ /* 0x000fe20003f04270 */
[----:B------:R-:W-:Y:S01]  /*92f0*/  FADD.FTZ R143, R144, R143 ;  /* 0x0000008f908f7221 */ /* 0x000fe20000010000 */
[----:B------:R-:W-:Y:S01]  /*9300*/  FADD.FTZ R147, R138, R147 ;  /* 0x000000938a937221 */ /* 0x000fe20000010000 */
[----:B------:R-:W3:Y:S01]  /*9310*/  SHFL.DOWN PT, R21, R24, 0x1, 0x1f ;  /* 0x08201f0018157f89 */ /* 0x000ee200000e0000 */
[----:B------:R-:W-:Y:S01]  /*9320*/  FMUL.FTZ R138, R22, R197 ;  /* 0x000000c5168a7220 */ /* 0x000fe20000410000 */
[----:B------:R-:W-:Y:S01]  /*9330*/  FADD.FTZ R145, R140, R145 ;  /* 0x000000918c917221 */ /* 0x000fe20000010000 */
[----:B------:R-:W-:Y:S01]  /*9340*/  FADD.FTZ R149, R136, R149 ;  /* 0x0000009588957221 */ /* 0x000fe20000010000 */
[----:B------:R-:W-:Y:S01]  /*9350*/  FADD.FTZ R153, R132, R153 ;  /* 0x0000009984997221 */ /* 0x000fe20000010000 */
[----:B------:R-:W-:Y:S01]  /*9360*/  FMUL.FTZ R233, R233, R138 ;  /* 0x0000008ae9e97220 */ /* 0x000fe20000410000 */
[----:B------:R-:W-:Y:S01]  /*9370*/  FADD.FTZ R155, R130, R155 ;  /* 0x0000009b829b7221 */ /* 0x000fe20000010000 */
[----:B------:R-:W-:Y:S01]  /*9380*/  FADD.FTZ R157, R3, R157 ;  /* 0x0000009d039d7221 */ /* 0x000fe20000010000 */
[----:B------:R-:W-:Y:S01]  /*9390*/  FMUL.FTZ R130, R22, R205 ;  /* 0x000000cd16827220 */ /* 0x000fe20000410000 */
[----:B------:R-:W-:Y:S01]  /*93a0*/  FFMA.FTZ R140, R48, R197, R233 ;  /* 0x000000c5308c7223 */ /* 0x000fe200000100e9 */
[----:B------:R-:W-:Y:S01]  /*93b0*/  FMUL.FTZ R3, R22, R215 ;  /* 0x000000d716037220 */ /* 0x000fe20000410000 */
[----:B------:R-:W-:Y:S01]  /*93c0*/  FADD.FTZ R151, R134, R151 ;  /* 0x0000009786977221 */ /* 0x000fe20000010000 */
[----:B------:R-:W-:Y:S01]  /*93d0*/  FMUL.FTZ R134, R22, R199 ;  /* 0x000000c716867220 */ /* 0x000fe20000410000 */
[----:B------:R-:W-:Y:S01]  /*93e0*/  FMUL.FTZ R239, R239, R130 ;  /* 0x00000082efef7220 */ /* 0x000fe20000410000 */
[----:B------:R-:W-:Y:S01]  /*93f0*/  FMUL.FTZ R180, R180, R3 ;  /* 0x00000003b4b47220 */ /* 0x000fe20000410000 */
[----:B------:R-:W-:Y:S01]  /*9400*/  FADD.FTZ R159, R2, R159 ;  /* 0x0000009f029f7221 */ /* 0x000fe20000010000 */
[C---:B------:R-:W-:Y:S01]  /*9410*/  FMUL.FTZ R130, R22.reuse, R25 ;  /* 0x0000001916827220 */ /* 0x040fe20000410000 */
[C---:B------:R-:W-:Y:S01]  /*9420*/  FMUL.FTZ R2, R22.reuse, R225 ;  /* 0x000000e116027220 */ /* 0x040fe20000410000 */
[----:B------:R-:W-:Y:S01]  /*9430*/  FMUL.FTZ R3, R22, R237 ;  /* 0x000000ed16037220 */ /* 0x000fe20000410000 */
[----:B------:R-:W-:Y:S01]  /*9440*/  FMUL.FTZ R235, R235, R134 ;  /* 0x00000086ebeb7220 */ /* 0x000fe20000410000 */
[----:B--2---:R-:W-:Y:S01]  /*9450*/  @!P0 FADD.FTZ R23, R23, R20 ;  /* 0x0000001417178221 */ /* 0x004fe20000010000 */
[----:B------:R-:W-:Y:S01]  /*9460*/  FMUL.FTZ R195, R195, R130 ;  /* 0x00000082c3c37220 */ /* 0x000fe20000410000 */
[----:B------:R-:W-:Y:S01]  /*9470*/  FMUL.FTZ R217, R217, R2 ;  /* 0x00000002d9d97220 */ /* 0x000fe20000410000 */
[----:B------:R-:W-:Y:S01]  /*9480*/  FMUL.FTZ R142, R142, R3 ;  /* 0x000000038e8e7220 */ /* 0x000fe20000410000 */
[----:B---3--:R-:W-:Y:S01]  /*9490*/  @!P0 FADD.FTZ R24, R24, R21 ;  /* 0x0000001518188221 */ /* 0x008fe20000010000 */
[----:B------:R-:W2:Y:S01]  /*94a0*/  SHFL.DOWN PT, R20, R23, 0x2, 0x1f ;  /* 0x08401f0017147f89 */ /* 0x000ea200000e0000 */
[----:B------:R-:W-:Y:S01]  /*94b0*/  ISETP.GT.AND P0, PT, R75, 0x1d, PT ;  /* 0x0000001d4b00780c */ /* 0x000fe20003f04270 */
[----:B------:R-:W-:Y:S01]  /*94c0*/  FFMA.FTZ R180, R45, R215, R180 ;  /* 0x000000d72db47223 */ /* 0x000fe200000100b4 */
[----:B------:R-:W-:Y:S01]  /*94d0*/  FFMA.FTZ R2, R56, R25, R195 ;  /* 0x0000001938027223 */ /* 0x000fe200000100c3 */
[----:B------:R-:W3:Y:S01]  /*94e0*/  SHFL.DOWN PT, R21, R24, 0x2, 0x1f ;  /* 0x08401f0018157f89 */ /* 0x000ee200000e0000 */
        /* <DEDUP_REMOVED lines=14> */
[----:B------:R-:W-:Y:S01]  /*95d0*/  FMUL.FTZ R20, R22, R209 ;  /* 0x000000d116147220 */ /* 0x000fe20000410000 */
[----:B---3--:R-:W-:-:S03]  /*95e0*/  @!P0 FADD.FTZ R24, R24, R21 ;  /* 0x0000001518188221 */ /* 0x008fc60000010000 */
[----:B------:R-:W2:Y:S01]  /*95f0*/  SHFL.DOWN PT, R148, R23, 0x4, 0x1f ;  /* 0x08801f0017947f89 */ /* 0x000ea200000e0000 */
[----:B------:R-:W-:Y:S01]  /*9600*/  ISETP.GT.AND P0, PT, R75, 0x1b, PT ;  /* 0x0000001b4b00780c */ /* 0x000fe20003f04270 */
[C---:B------:R-:W-:Y:S01]  /*9610*/  FMUL.FTZ R21, R22.reuse, R211 ;  /* 0x000000d316157220 */ /* 0x040fe20000410000 */
[----:B------:R-:W-:Y:S01]  /*9620*/  FMUL.FTZ R231, R231, R20 ;  /* 0x00000014e7e77220 */ /* 0x000fe20000410000 */
[----:B-1----:R-:W1:Y:S01]  /*9630*/  SHFL.DOWN PT, R249, R24, 0x4, 0x1f ;  /* 0x08801f0018f97f89 */ /* 0x002e6200000e0000 */
        /* <DEDUP_REMOVED lines=19> */
[----:B--2---:R-:W-:Y:S01]  /*9770*/  @!P0 FADD.FTZ R23, R23, R148 ;  /* 0x0000009417178221 */ /* 0x004fe20000010000 */
[----:B------:R-:W-:Y:S01]  /*9780*/  FADD.FTZ R171, R136, R171 ;  /* 0x000000ab88ab7221 */ /* 0x000fe20000010000 */
[----:B------:R-:W-:Y:S01]  /*9790*/  FMUL.FTZ R227, R227, R20 ;  /* 0x00000014e3e37220 */ /* 0x000fe20000410000 */
[----:B------:R-:W-:Y:S01]  /*97a0*/  FFMA.FTZ R20, R55, R223, R132 ;  /* 0x000000df37147223 */ /* 0x000fe20000010084 */
[----:B-1----:R-:W-:Y:S01]  /*97b0*/  @!P0 FADD.FTZ R24, R24, R249 ;  /* 0x000000f918188221 */ /* 0x002fe20000010000 */
[----:B------:R-:W1:Y:S01]  /*97c0*/  SHFL.DOWN PT, R144, R23, 0x8, 0x1f ;  /* 0x09001f0017907f89 */ /* 0x000e6200000e0000 */
[----:B------:R-:W-:Y:S01]  /*97d0*/  ISETP.GT.AND P0, PT, R75, 0x17, PT ;  /* 0x000000174b00780c */ /* 0x000fe20003f04270 */
[----:B------:R-:W-:Y:S01]  /*97e0*/  FADD.FTZ R167, R20, R167 ;  /* 0x000000a714a77221 */ /* 0x000fe20000010000 */
        /* <DEDUP_REMOVED lines=18> */
[----:B--2---:R-:W-:-:S04]  /*9910*/  @!P0 FADD.FTZ R24, R24, R211 ;  /* 0x000000d318188221 */ /* 0x004fc80000010000 */
[----:B------:R-:W1:Y:S01]  /*9920*/  SHFL.DOWN PT, R138, R23, 0x10, 0x1f ;  /* 0x0a001f00178a7f89 */ /* 0x000e6200000e0000 */
[----:B------:R-:W-:-:S03]  /*9930*/  ISETP.NE.AND P0, PT, R75, RZ, PT ;  /* 0x000000ff4b00720c */ /* 0x000fc60003f05270 */
[----:B------:R-:W2:Y:S01]  /*9940*/  SHFL.DOWN PT, R197, R24, 0x10, 0x1f ;  /* 0x0a001f0018c57f89 */ /* 0x000ea200000e0000 */
[----:B-1----:R-:W-:Y:S01]  /*9950*/  FADD.FTZ R20, R23, R138 ;  /* 0x0000008a17147221 */ /* 0x002fe20000010000 */
[----:B--2---:R-:W-:-:S08]  /*9960*/  FADD.FTZ R21, R24, R197 ;  /* 0x000000c518157221 */ /* 0x004fd00000010000 */
[----:B------:R1:W-:Y:S01]  /*9970*/  @!P0 STS.64 [UR5+0x1098], R20 ;  /* 0x00109814ff008988 */ /* 0x0003e20008000a05 */
[----:B------:R-:W-:Y:S01]  /*9980*/  BAR.SYNC.DEFER_BLOCKING 0x0 ;  /* 0x0000000000007b1d */ /* 0x000fe20000010000 */
[----:B------:R-:W-:-:S04]  /*9990*/  ISETP.GT.AND P0, PT, R75, 0xf, PT ;  /* 0x0000000f4b00780c */ /* 0x000fc80003f04270 */
[----:B-1----:R-:W-:Y:S02]  /*99a0*/  FSEL R20, R23, R20, P0 ;  /* 0x0000001417147208 */ /* 0x002fe40000000000 */
[----:B------:R-:W-:Y:S01]  /*99b0*/  FSEL R21, R24, R21, P0 ;  /* 0x0000001518157208 */ /* 0x000fe20000000000 */
[----:B------:R-:W-:Y:S06]  /*99c0*/  @P4 BRA `(.L_x_6987) ;  /* 0x0000000000204947 */ /* 0x000fec0003800000 */
[----:B------:R-:W-:Y:S02]  /*99d0*/  ISETP.NE.AND P0, PT, R80, UR7, PT ;  /* 0x0000000750007c0c */ /* 0x000fe4000bf05270 */
[----:B------:R-:W-:-:S11]  /*99e0*/  LEA R22, R127, UR5, 0x2 ;  /* 0x000000057f167c11 */ /* 0x000fd6000f8e10ff */
[----:B------:R-:W1:Y:S04]  /*99f0*/  @P0 LDS R2, [R22+0x2748] ;  /* 0x0027480016020984 */ /* 0x000e680000000800 */
[----:B------:R-:W2:Y:S01]  /*9a00*/  @P0 LDS R3, [R22+0x2348] ;  /* 0x0023480016030984 */ /* 0x000ea20000000800 */
[----:B-1----:R-:W-:Y:S01]  /*9a10*/  @P0 FADD.FTZ R21, R21, R2 ;  /* 0x0000000215150221 */ /* 0x002fe20000010000 */
[----:B--2---:R-:W-:-:S04]  /*9a20*/  @P0 FADD.FTZ R20, R20, R3 ;  /* 0x0000000314140221 */ /* 0x004fc80000010000 */
[----:B------:R1:W-:Y:S04]  /*9a30*/  STS [R22+0x2748], R21 ;  /* 0x0027481516007388 */ /* 0x0003e80000000800 */
[----:B------:R1:W-:Y:S02]  /*9a40*/  STS [R22+0x2348], R20 ;  /* 0x0023481416007388 */ /* 0x0003e40000000800 */
.L_x_6987:
[----:B------:R-:W-:Y:S05]  /*9a50*/  BSYNC.RECONVERGENT B0 ;  /* 0x0000000000007941 */ /* 0x000fea0003800200 */
.L_x_6986:
[----:B------:R-:W-:-:S04]  /*9a60*/  IADD3 R127, PT, PT, R127, 0x1, RZ ;  /* 0x000000017f7f7810 */ /* 0x000fc80007ffe0ff */
[----:B------:R-:W-:-:S13]  /*9a70*/  ISETP.GE.AND P0, PT, R127, UR19, PT ;  /* 0x000000137f007c0c */ /* 0x000fda000bf06270 */
[----:B------:R-:W-:Y:S05]  /*9a80*/  @!P0 BRA `(.L_x_6988) ;  /* 0xffffffcc00788947 */ /* 0x000fea000383ffff */
.L_x_6950:
[----:B------:R-:W-:Y:S01]  /*9a90*/  BAR.SYNC.DEFER_BLOCKING 0x0 ;  /* 0x0000000000007b1d */ /* 0x000fe20000010000 */
[----:B------:R-:W-:Y:S02]  /*9aa0*/  IADD3 R0, PT, PT, -R6, UR4, RZ ;  /* 0x0000000406007c10 */ /* 0x000fe4000fffe1ff */
[----:B------:R-:W-:Y:S01]  /*9ab0*/  CS2R R2, SRZ ;  /* 0x0000000000027805 */ /* 0x000fe2000001ff00 */
[----:B------:R-:W-:Y:S01]  /*9ac0*/  HFMA2 R7, -RZ, RZ, 0, 0 ;  /* 0x00000000ff077431 */ /* 0x000fe200000001ff */
[----:B------:R-:W-:Y:S02]  /*9ad0*/  CS2R R14, SRZ ;  /* 0x00000000000e7805 */ /* 0x000fe4000001ff00 */
[-C--:B------:R-:W-:Y:S02]  /*9ae0*/  ISETP.GE.AND P1, PT, R107, R0.reuse, PT ;  /* 0x000000006b00720c */ /* 0x080fe40003f26270 */
[----:B------:R-:W-:Y:S02]  /*9af0*/  CS2R R16, SRZ ;  /* 0x0000000000107805 */ /* 0x000fe4000001ff00 */
[----:B------:R-:W-:-:S02]  /*9b00*/  ISETP.GE.AND P2, PT, R105, R0, PT ;  /* 0x000000006900720c */ /* 0x000fc40003f46270 */
[----:B------:R-:W-:Y:S02]  /*9b10*/  CS2R R18, SRZ ;  /* 0x0000000000127805 */ /* 0x000fe4000001ff00 */
[-C--:B------:R-:W-:Y:S02]  /*9b20*/  ISETP.GE.AND P3, PT, R103, R0.reuse, PT ;  /* 0x000000006700720c */ /* 0x080fe40003f66270 */
[----:B-1----:R-:W-:Y:S02]  /*9b30*/  CS2R R20, SRZ ;  /* 0x0000000000147805 */ /* 0x002fe4000001ff00 */
[-C--:B------:R-:W-:Y:S02]  /*9b40*/  ISETP.GE.AND P5, PT, R101, R0.reuse, PT ;  /* 0x000000006500720c */ /* 0x080fe40003fa6270 */
[----:B------:R-:W-:Y:S02]  /*9b50*/  CS2R R22, SRZ ;  /* 0x0000000000167805 */ /* 0x000fe4000001ff00 */
[----:B------:R-:W-:-:S02]  /*9b60*/  ISETP.GE.AND P6, PT, R99, R0, PT ;  /* 0x000000006300720c */ /* 0x000fc40003fc6270 */
[----:B------:R-:W-:Y:S02]  /*9b70*/  CS2R R24, SRZ ;  /* 0x0000000000187805 */ /* 0x000fe4000001ff00 */
[-C--:B------:R-:W-:Y:S01]  /*9b80*/  ISETP.GE.AND P0, PT, R97, R0.reuse, PT ;  /* 0x000000006100720c */ /* 0x080fe20003f06270 */
[----:B------:R-:W1:Y:S01]  /*9b90*/  LDC.64 R48, c[0x0][0x4f8] ;  /* 0x00013e00ff307b82 */ /* 0x000e620000000a00 */
[----:B------:R-:W-:Y:S01]  /*9ba0*/  MOV R26, RZ ;  /* 0x000000ff001a7202 */ /* 0x000fe20000000f00 */
[----:B------:R-:W2:Y:S01]  /*9bb0*/  LDCU.64 UR6, c[0x0][0x500] ;  /* 0x0000a000ff0677ac */ /* 0x000ea20008000a00 */
[----:B------:R-:W3:Y:S01]  /*9bc0*/  LDCU.64 UR8, c[0x0][0x550] ;  /* 0x0000aa00ff0877ac */ /* 0x000ee20008000a00 */
[----:B------:R-:W4:Y:S01]  /*9bd0*/  @!P1 LDG.E R3, desc[UR16][R4.64] ;  /* 0x0000001004039981 */ /* 0x000f22000c1e1900 */
[----:B------:R-:W-:-:S03]  /*9be0*/  ISETP.GE.AND P1, PT, R95, R0, PT ;  /* 0x000000005f00720c */ /* 0x000fc60003f26270 */
[----:B------:R-:W5:Y:S01]  /*9bf0*/  @!P2 LDG.E R2, desc[UR16][R4.64+0x80] ;  /* 0x000080100402a981 */ /* 0x000f62000c1e1900 */
[----:B------:R-:W-:-:S03]  /*9c00*/  ISETP.GE.AND P2, PT, R93, R0, PT ;  /* 0x000000005d00720c */ /* 0x000fc60003f46270 */
[----:B------:R-:W2:Y:S01]  /*9c10*/  @!P3 LDG.E R7, desc[UR16][R4.64+0x100] ;  /* 0x000100100407b981 */ /* 0x000ea2000c1e1900 */
[----:B------:R-:W-:-:S03]  /*9c20*/  ISETP.GE.AND P3, PT, R91, R0, PT ;  /* 0x000000005b00720c */ /* 0x000fc60003f66270 */
[----:B------:R-:W3:Y:S01]  /*9c30*/  @!P5 LDG.E R14, desc[UR16][R4.64+0x180] ;  /* 0x00018010040ed981 */ /* 0x000ee2000c1e1900 */
        /* <DEDUP_REMOVED lines=13> */
[----:B------:R-:W3:Y:S04]  /*9d10*/  @!P6 LDG.E R21, desc[UR16][R4.64+0x500] ;  /* 0x000500100415e981 */ /* 0x000ee8000c1e1900 */
[----:B------:R-:W3:Y:S04]  /*9d20*/  @!P0 LDG.E R22, desc[UR16][R4.64+0x580] ;  /* 0x0005801004168981 */ /* 0x000ee8000c1e1900 */
[----:B------:R-:W3:Y:S04]  /*9d30*/  @!P1 LDG.E R23, desc[UR16][R4.64+0x600] ;  /* 0x0006001004179981 */ /* 0x000ee8000c1e1900 */
[----:B------:R-:W3:Y:S04]  /*9d40*/  @!P2 LDG.E R24, desc[UR16][R4.64+0x680] ;  /* 0x000680100418a981 */ /* 0x000ee8000c1e1900 */
[----:B------:R-:W3:Y:S04]  /*9d50*/  @!P3 LDG.E R25, desc[UR16][R4.64+0x700] ;  /* 0x000700100419b981 */ /* 0x000ee8000c1e1900 */
[----:B------:R-:W3:Y:S04]  /*9d60*/  @!P5 LDG.E R26, desc[UR16][R4.64+0x780] ;  /* 0x00078010041ad981 */ /* 0x000ee8000c1e1900 */
        /* <DEDUP_REMOVED lines=63> */
[----:B------:R-:W-:-:S03]  /*a160*/  FSETP.GTU.FTZ.AND P5, PT, R15, 20, PT ;  /* 0x41a000000f00780b */ /* 0x000fc60003fbc000 */
[----:B------:R-:W-:Y:S02]  /*a170*/  FADD.FTZ R94, R94, R163 ;  /* 0x000000a35e5e7221 */ /* 0x000fe40000010000 */
[----:B------:R-:W-:Y:S01]  /*a180*/  @!P2 FMUL.FTZ R2, R3, -1.4426950216293334961 ;  /* 0xbfb8aa3b0302a820 */ /* 0x000fe20000410000 */
[----:B------:R-:W-:Y:S01]  /*a190*/  @!P3 FMUL.FTZ R3, R5, -1.4426950216293334961 ;  /* 0xbfb8aa3b0503b820 */ /* 0x000fe20000410000 */
[----:B--2---:R-:W-:Y:S01]  /*a1a0*/  @!P0 FMUL.FTZ R165, R165, R18 ;  /* 0x00000012a5a58220 */ /* 0x004fe20000410000 */
[----:B------:R-:W-:Y:S01]  /*a1b0*/  FSETP.GTU.FTZ.AND P0, PT, R17, 20, PT ;  /* 0x41a000001100780b */ /* 0x000fe20003f1c000 */
[----:B------:R-:W-:Y:S02]  /*a1c0*/  @!P6 FMUL.FTZ R5, R7, -1.4426950216293334961 ;  /* 0xbfb8aa3b0705e820 */ /* 0x000fe40000410000 */
[----:B------:R-:W1:Y:S01]  /*a1d0*/  @!P2 MUFU.EX2 R2, R2 ;  /* 0x000000020002a308 */ /* 0x000e620000000800 */
[----:B------:R-:W-:Y:S01]  /*a1e0*/  FADD.FTZ R94, R94, R165 ;  /* 0x000000a55e5e7221 */ /* 0x000fe20000010000 */
[----:B------:R-:W-:Y:S01]  /*a1f0*/  @!P5 FMUL.FTZ R7, R15, -1.4426950216293334961 ;  /* 0xbfb8aa3b0f07d820 */ /* 0x000fe20000410000 */
[----:B0-----:R-:W-:Y:S01]  /*a200*/  @!P1 FMUL.FTZ R167, R167, R4 ;  /* 0x00000004a7a79220 */ /* 0x001fe20000410000 */
[----:B------:R-:W-:Y:S01]  /*a210*/  FSETP.GTU.FTZ.AND P1, PT, R19, 20, PT ;  /* 0x41a000001300780b */ /* 0x000fe20003f3c000 */
[----:B------:R-:W0:Y:S02]  /*a220*/  @!P3 MUFU.EX2 R3, R3 ;  /* 0x000000030003b308 */ /* 0x000e240000000800 */
[----:B------:R-:W-:-:S03]  /*a230*/  FADD.FTZ R94, R94, R167 ;  /* 0x000000a75e5e7221 */ /* 0x000fc60000010000 */
[----:B------:R-:W-:Y:S01]  /*a240*/  @!P0 FMUL.FTZ R15, R17, -1.4426950216293334961 ;  /* 0xbfb8aa3b110f8820 */ /* 0x000fe20000410000 */
[----:B------:R-:W2:Y:S01]  /*a250*/  @!P5 MUFU.EX2 R7, R7 ;  /* 0x000000070007d308 */ /* 0x000ea20000000800 */
[----:B-1----:R-:W-:-:S03]  /*a260*/  @!P2 FADD.FTZ R4, R2, 1 ;  /* 0x3f8000000204a421 */ /* 0x002fc60000010000 */
[----:B------:R-:W1:Y:S02]  /*a270*/  @!P6 MUFU.EX2 R5, R5 ;  /* 0x000000050005e308 */ /* 0x000e640000000800 */
[----:B------:R-:W-:Y:S02]  /*a280*/  @!P1 FMUL.FTZ R17, R19, -1.4426950216293334961 ;  /* 0xbfb8aa3b13119820 */ /* 0x000fe40000410000 */
[----:B------:R-:W3:Y:S01]  /*a290*/  @!P0 MUFU.EX2 R15, R15 ;  /* 0x0000000f000f8308 */ /* 0x000ee20000000800 */
[----:B0-----:R-:W-:Y:S02]  /*a2a0*/  @!P3 FADD.FTZ R2, R3, 1 ;  /* 0x3f8000000302b421 */ /* 0x001fe40000010000 */
[----:B------:R-:W0:Y:S01]  /*a2b0*/  LDS R3, [R58+0x28] ;  /* 0x000028003a037984 */ /* 0x000e220000000800 */
[----:B------:R4:W5:Y:S01]  /*a2c0*/  @!P1 MUFU.EX2 R19, R17 ;  /* 0x0000001100139308 */ /* 0x0009620000000800 */
[----:B--2---:R-:W-:-:S03]  /*a2d0*/  @!P5 FADD.FTZ R16, R7, 1 ;  /* 0x3f8000000710d421 */ /* 0x004fc60000010000 */
[----:B------:R5:W2:Y:S01]  /*a2e0*/  @!P3 MUFU.RCP R20, R2 ;  /* 0x000000020014b308 */ /* 0x000aa20000001000 */
[----:B------:R-:W0:Y:S01]  /*a2f0*/  LDS R7, [R58+0x30] ;  /* 0x000030003a077984 */ /* 0x000e220000000800 */
[----:B-1----:R-:W-:-:S03]  /*a300*/  @!P6 FADD.FTZ R14, R5, 1 ;  /* 0x3f800000050ee421 */ /* 0x002fc60000010000 */
[----:B----4-:R-:W1:Y:S01]  /*a310*/  LDS R17, [R58+0x38] ;  /* 0x000038003a117984 */ /* 0x010e620000000800 */
[----:B---3--:R-:W-:Y:S02]  /*a320*/  @!P0 FADD.FTZ R18, R15, 1 ;  /* 0x3f8000000f128421 */ /* 0x008fe40000010000 */
[----:B------:R-:W3:Y:S01]  /*a330*/  @!P2 MUFU.RCP R4, R4 ;  /* 0x000000040004a308 */ /* 0x000ee20000001000 */
[----:B------:R-:W4:Y:S01]  /*a340*/  LDS R15, [R58+0x34] ;  /* 0x000034003a0f7984 */ /* 0x000f220000000800 */
[----:B-----5:R-:W-:-:S03]  /*a350*/  @!P1 FADD.FTZ R2, R19, 1 ;  /* 0x3f80000013029421 */ /* 0x020fc60000010000 */
[----:B------:R-:W5:Y:S03]  /*a360*/  LDS R19, [R58+0x3c] ;  /* 0x00003c003a137984 */ /* 0x000f660000000800 */
[----:B------:R-:W0:Y:S01]  /*a370*/  @!P0 MUFU.RCP R18, R18 ;  /* 0x0000001200128308 */ /* 0x000e220000001000 */
[----:B------:R-:W5:Y:S01]  /*a380*/  LDS R5, [R58+0x2c] ;  /* 0x00002c003a057984 */ /* 0x000f620000000800 */
[----:B--2---:R-:W-:Y:S01]  /*a390*/  @!P3 FMUL.FTZ R171, R171, R20 ;  /* 0x00000014ababb220 */ /* 0x004fe20000410000 */
[----:B------:R-:W-:Y:S01]  /*a3a0*/  BAR.SYNC.DEFER_BLOCKING 0x0 ;  /* 0x0000000000007b1d */ /* 0x000fe20000010000 */
[----:B---3--:R-:W-:-:S05]  /*a3b0*/  @!P2 FMUL.FTZ R169, R169, R4 ;  /* 0x00000004a9a9a220 */ /* 0x008fca0000410000 */
[----:B------:R-:W2:Y:S01]  /*a3c0*/  @!P1 MUFU.RCP R2, R2 ;  /* 0x0000000200029308 */ /* 0x000ea20000001000 */
[----:B------:R-:W-:Y:S01]  /*a3d0*/  FADD.FTZ R94, R94, R169 ;  /* 0x000000a95e5e7221 */ /* 0x000fe20000010000 */
[----:B0-----:R-:W-:-:S06]  /*a3e0*/  @!P0 FMUL.FTZ R177, R177, R18 ;  /* 0x00000012b1b18220 */ /* 0x001fcc0000410000 */
[----:B------:R-:W0:Y:S01]  /*a3f0*/  @!P6 MUFU.RCP R14, R14 ;  /* 0x0000000e000ee308 */ /* 0x000e220000001000 */
[--C-:B------:R-:W-:Y:S01]  /*a400*/  FADD.FTZ R3, R3, R96.reuse ;  /* 0x0000006003037221 */ /* 0x100fe20000010000 */
[----:B------:R-:W-:Y:S01]  /*a410*/  FADD.FTZ R94, R94, R171 ;  /* 0x000000ab5e5e7221 */ /* 0x000fe20000010000 */
[----:B------:R-:W-:-:S05]  /*a420*/  FADD.FTZ R7, R7, R96 ;  /* 0x0000006007077221 */ /* 0x000fca0000010000 */
[----:B------:R-:W3:Y:S01]  /*a430*/  @!P5 MUFU.RCP R16, R16 ;  /* 0x000000100010d308 */ /* 0x000ee20000001000 */
[--C-:B-1----:R-:W-:Y:S01]  /*a440*/  FADD.FTZ R17, R17, R96.reuse ;  /* 0x0000006011117221 */ /* 0x102fe20000010000 */
[----:B------:R-:W-:Y:S01]  /*a450*/  FSETP.GTU.FTZ.AND P3, PT, R7, 20, PT ;  /* 0x41a000000700780b */ /* 0x000fe20003f7c000 */
[----:B--2---:R-:W-:Y:S01]  /*a460*/  @!P1 FMUL.FTZ R179, R179, R2 ;  /* 0x00000002b3b39220 */ /* 0x004fe20000410000 */
[----:B------:R-:W-:Y:S01]  /*a470*/  STS [R58], R159 ;  /* 0x0000009f3a007388 */ /* 0x000fe20000000800 */
[--C-:B----4-:R-:W-:Y:S01]  /*a480*/  FADD.FTZ R15, R15, R96.reuse ;  /* 0x000000600f0f7221 */ /* 0x110fe20000010000 */
[----:B------:R-:W-:Y:S02]  /*a490*/  FSETP.GTU.FTZ.AND P1, PT, R17, 20, PT ;  /* 0x41a000001100780b */ /* 0x000fe40003f3c000 */
[----:B------:R-:W-:Y:S01]  /*a4a0*/  STS [R58+0x4], R157 ;  /* 0x0000049d3a007388 */ /* 0x000fe20000000800 */
[--C-:B-----5:R-:W-:Y:S01]  /*a4b0*/  FADD.FTZ R19, R19, R96.reuse ;  /* 0x0000006013137221 */ /* 0x120fe20000010000 */
[----:B------:R-:W-:Y:S01]  /*a4c0*/  FSETP.GTU.FTZ.AND P2, PT, R15, 20, PT ;  /* 0x41a000000f00780b */ /* 0x000fe20003f5c000 */
[----:B0-----:R-:W-:Y:S01]  /*a4d0*/  @!P6 FMUL.FTZ R173, R173, R14 ;  /* 0x0000000eadade220 */ /* 0x001fe20000410000 */
[----:B------:R-:W-:Y:S01]  /*a4e0*/  STS [R58+0x8], R155 ;  /* 0x0000089b3a007388 */ /* 0x000fe20000000800 */
[----:B------:R-:W-:Y:S01]  /*a4f0*/  FADD.FTZ R5, R5, R96 ;  /* 0x0000006005057221 */ /* 0x000fe20000010000 */
[----:B------:R-:W-:Y:S01]  /*a500*/  FSETP.GTU.FTZ.AND P0, PT, R19, 20, PT ;  /* 0x41a000001300780b */ /* 0x000fe20003f1c000 */
[----:B------:R-:W-:Y:S01]  /*a510*/  @!P3 FMUL.FTZ R4, R7, -1.4426950216293334961 ;  /* 0xbfb8aa3b0704b820 */ /* 0x000fe20000410000 */
[----:B------:R-:W-:Y:S01]  /*a520*/  STS [R58+0xc], R153 ;  /* 0x00000c993a007388 */ /* 0x000fe20000000800 */
[----:B---3--:R-:W-:Y:S01]  /*a530*/  @!P5 FMUL.FTZ R175, R175, R16 ;  /* 0x00000010afafd220 */ /* 0x008fe20000410000 */
[----:B------:R-:W-:Y:S01]  /*a540*/  FSETP.GTU.FTZ.AND P5, PT, R3, 20, PT ;  /* 0x41a000000300780b */ /* 0x000fe20003fbc000 */
[----:B------:R-:W-:Y:S01]  /*a550*/  @!P1 FMUL.FTZ R14, R17, -1.4426950216293334961 ;  /* 0xbfb8aa3b110e9820 */ /* 0x000fe20000410000 */
[----:B------:R-:W-:Y:S01]  /*a560*/  STS [R58+0x10], R151 ;  /* 0x000010973a007388 */ /* 0x000fe20000000800 */
[----:B------:R-:W-:Y:S01]  /*a570*/  FSETP.GTU.FTZ.AND P6, PT, R5, 20, PT ;  /* 0x41a000000500780b */ /* 0x000fe20003fdc000 */
[----:B------:R-:W-:Y:S01]  /*a580*/  FADD.FTZ R94, R94, R173 ;  /* 0x000000ad5e5e7221 */ /* 0x000fe20000010000 */
[----:B------:R-:W-:Y:S01]  /*a590*/  @!P2 FMUL.FTZ R7, R15, -1.4426950216293334961 ;  /* 0xbfb8aa3b0f07a820 */ /* 0x000fe20000410000 */
[----:B------:R-:W-:Y:S01]  /*a5a0*/  STS [R58+0x14], R149 ;  /* 0x000014953a007388 */ /* 0x000fe20000000800 */
[----:B------:R-:W0:Y:S01]  /*a5b0*/  @!P1 MUFU.EX2 R14, R14 ;  /* 0x0000000e000e9308 */ /* 0x000e220000000800 */
[----:B------:R-:W-:Y:S01]  /*a5c0*/  FADD.FTZ R94, R94, R175 ;  /* 0x000000af5e5e7221 */ /* 0x000fe20000010000 */
[----:B------:R-:W-:Y:S01]  /*a5d0*/  @!P0 FMUL.FTZ R15, R19, -1.4426950216293334961 ;  /* 0xbfb8aa3b130f8820 */ /* 0x000fe20000410000 */
[----:B------:R-:W-:Y:S01]  /*a5e0*/  STS [R58+0x18], R147 ;  /* 0x000018933a007388 */ /* 0x000fe20000000800 */
[----:B------:R-:W1:Y:S01]  /*a5f0*/  @!P2 MUFU.EX2 R7, R7 ;  /* 0x000000070007a308 */ /* 0x000e620000000800 */
[----:B------:R-:W-:Y:S01]  /*a600*/  FADD.FTZ R94, R94, R177 ;  /* 0x000000b15e5e7221 */ /* 0x000fe20000010000 */
[----:B------:R-:W-:Y:S01]  /*a610*/  @!P5 FMUL.FTZ R2, R3, -1.4426950216293334961 ;  /* 0xbfb8aa3b0302d820 */ /* 0x000fe20000410000 */
[----:B------:R-:W-:Y:S01]  /*a620*/  STS [R58+0x1c], R145 ;  /* 0x00001c913a007388 */ /* 0x000fe20000000800 */
[----:B------:R-:W2:Y:S01]  /*a630*/  @!P0 MUFU.EX2 R15, R15 ;  /* 0x0000000f000f8308 */ /* 0x000ea20000000800 */
[----:B------:R-:W-:Y:S01]  /*a640*/  @!P6 FMUL.FTZ R3, R5, -1.4426950216293334961 ;  /* 0xbfb8aa3b0503e820 */ /* 0x000fe20000410000 */
[----:B------:R-:W-:Y:S01]  /*a650*/  FADD.FTZ R94, R94, R179 ;  /* 0x000000b35e5e7221 */ /* 0x000fe20000010000 */
[----:B------:R-:W-:Y:S01]  /*a660*/  STS [R58+0x20], R143 ;  /* 0x0000208f3a007388 */ /* 0x000fe20000000800 */
[----:B------:R-:W3:Y:S01]  /*a670*/  @!P5 MUFU.EX2 R2, R2 ;  /* 0x000000020002d308 */ /* 0x000ee20000000800 */
[----:B0-----:R-:W-:-:S02]  /*a680*/  @!P1 FADD.FTZ R14, R14, 1 ;  /* 0x3f8000000e0e9421 */ /* 0x001fc40000010000 */
[----:B------:R-:W-:Y:S01]  /*a690*/  STS [R58+0x24], R141 ;  /* 0x0000248d3a007388 */ /* 0x000fe20000000800 */
[----:B------:R-:W0:Y:S01]  /*a6a0*/  @!P6 MUFU.EX2 R3, R3 ;  /* 0x000000030003e308 */ /* 0x000e220000000800 */
[----:B-1----:R-:W-:Y:S02]  /*a6b0*/  @!P2 FADD.FTZ R7, R7, 1 ;  /* 0x3f8000000707a421 */ /* 0x002fe40000010000 */
[----:B------:R-:W-:Y:S01]  /*a6c0*/  STS [R58+0x28], R139 ;  /* 0x0000288b3a007388 */ /* 0x000fe20000000800 */
[----:B------:R0:W1:Y:S01]  /*a6d0*/  @!P3 MUFU.EX2 R5, R4 ;  /* 0x000000040005b308 */ /* 0x0000620000000800 */
[----:B--2---:R-:W-:Y:S02]  /*a6e0*/  @!P0 FADD.FTZ R15, R15, 1 ;  /* 0x3f8000000f0f8421 */ /* 0x004fe40000010000 */
[----:B------:R-:W-:Y:S01]  /*a6f0*/  STS [R58+0x2c], R137 ;  /* 0x00002c893a007388 */ /* 0x000fe20000000800 */
[----:B------:R2:W4:Y:S01]  /*a700*/  @!P2 MUFU.RCP R22, R7 ;  /* 0x000000070016a308 */ /* 0x0005220000001000 */
[----:B---3--:R-:W-:-:S02]  /*a710*/  @!P5 FADD.FTZ R2, R2, 1 ;  /* 0x3f8000000202d421 */ /* 0x008fc40000010000 */
[----:B------:R-:W-:Y:S01]  /*a720*/  STS [R58+0x30], R135 ;  /* 0x000030873a007388 */ /* 0x000fe20000000800 */
[----:B0-----:R-:W-:-:S03]  /*a730*/  @!P6 FADD.FTZ R4, R3, 1 ;  /* 0x3f8000000304e421 */ /* 0x001fc60000010000 */
[----:B------:R-:W-:Y:S01]  /*a740*/  STS [R58+0x34], R133 ;  /* 0x000034853a007388 */ /* 0x000fe20000000800 */
[----:B------:R0:W3:Y:S01]  /*a750*/  @!P5 MUFU.RCP R18, R2 ;  /* 0x000000020012d308 */ /* 0x0000e20000001000 */
[----:B--2---:R-:W-:Y:S02]  /*a760*/  HFMA2 R7, -RZ, RZ, 0, 0 ;  /* 0x00000000ff077431 */ /* 0x004fe400000001ff */
[----:B-1----:R-:W-:Y:S01]  /*a770*/  @!P3 FADD.FTZ R5, R5, 1 ;  /* 0x3f8000000505b421 */ /* 0x002fe20000010000 */
[----:B------:R-:W-:Y:S04]  /*a780*/  STS [R58+0x38], R131 ;  /* 0x000038833a007388 */ /* 0x000fe80000000800 */
[----:B------:R-:W-:Y:S01]  /*a790*/  STS [R58+0x3c], R129 ;  /* 0x00003c813a007388 */ /* 0x000fe20000000800 */
[----:B------:R-:W-:-:S03]  /*a7a0*/  NOP ;  /* 0x0000000000007918 */ /* 0x000fc60000000000 */
[----:B------:R-:W-:Y:S01]  /*a7b0*/  LDS R17, [R74] ;  /* 0x000000004a117984 */ /* 0x000fe20000000800 */
[----:B------:R-:W1:Y:S01]  /*a7c0*/  @!P6 MUFU.RCP R4, R4 ;  /* 0x000000040004e308 */ /* 0x000e620000001000 */
[----:B0-----:R-:W-:-:S04]  /*a7d0*/  IMAD.WIDE.U32 R2, R48, UR18, R6 ;  /* 0x0000001230027c25 */ /* 0x001fc8000f8e0006 */
[----:B----4-:R-:W-:Y:S01]  /*a7e0*/  @!P2 FMUL.FTZ R187, R187, R22 ;  /* 0x00000016bbbba220 */ /* 0x010fe20000410000 */
[----:B------:R-:W-:Y:S01]  /*a7f0*/  LDS R19, [R73+0x80] ;  /* 0x0000800049137984 */ /* 0x000fe20000000800 */
[----:B---3--:R-:W-:Y:S01]  /*a800*/  @!P5 FMUL.FTZ R181, R181, R18 ;  /* 0x00000012b5b5d220 */ /* 0x008fe20000410000 */
[----:B------:R-:W-:Y:S02]  /*a810*/  IMAD R3, R49, UR18, R3 ;  /* 0x0000001231037c24 */ /* 0x000fe4000f8e0203 */
[----:B------:R-:W-:Y:S01]  /*a820*/  LDS R21, [R72+0x100] ;  /* 0x0001000048157984 */ /* 0x000fe20000000800 */
[----:B------:R-:W0:Y:S01]  /*a830*/  @!P1 MUFU.RCP R14, R14 ;  /* 0x0000000e000e9308 */ /* 0x000e220000001000 */
[----:B------:R-:W-:-:S04]  /*a840*/  IMAD.WIDE.U32 R2, R125, UR6, R2 ;  /* 0x000000067d027c25 */ /* 0x000fc8000f8e0002 */
[----:B------:R-:W-:Y:S01]  /*a850*/  FADD.FTZ R94, R94, R181 ;  /* 0x000000b55e5e7221 */ /* 0x000fe20000010000 */
[----:B------:R-:W-:Y:S04]  /*a860*/  LDS R23, [R71+0x180] ;  /* 0x0001800047177984 */ /* 0x000fe80000000800 */
[----:B------:R-:W-:Y:S01]  /*a870*/  LDS R25, [R70+0x200] ;  /* 0x0002000046197984 */ /* 0x000fe20000000800 */
[----:B------:R2:W3:Y:S01]  /*a880*/  @!P3 MUFU.RCP R20, R5 ;  /* 0x000000050014b308 */ /* 0x0004e20000001000 */
[----:B-1----:R-:W-:Y:S02]  /*a890*/  @!P6 FMUL.FTZ R183, R183, R4 ;  /* 0x00000004b7b7e220 */ /* 0x002fe40000410000 */
[----:B------:R-:W-:Y:S02]  /*a8a0*/  LDS R27, [R69+0x280] ;  /* 0x00028000451b7984 */ /* 0x000fe40000000800 */
[----:B------:R-:W-:-:S02]  /*a8b0*/  FADD.FTZ R94, R94, R183 ;  /* 0x000000b75e5e7221 */ /* 0x000fc40000010000 */
[----:B------:R-:W-:Y:S01]  /*a8c0*/  LDS R29, [R68+0x300] ;  /* 0x00030000441d7984 */ /* 0x000fe20000000800 */
[----:B------:R-:W1:Y:S01]  /*a8d0*/  @!P0 MUFU.RCP R4, R15 ;  /* 0x0000000f00048308 */ /* 0x000e620000001000 */
[----:B--2---:R-:W-:Y:S01]  /*a8e0*/  IMAD R5, R125, UR7, R3 ;  /* 0x000000077d057c24 */ /* 0x004fe2000f8e0203 */
[----:B------:R-:W-:Y:S01]  /*a8f0*/  IADD3 R3, P5, PT, R107, R2, RZ ;  /* 0x000000026b037210 */ /* 0x000fe20007fbe0ff */
[----:B------:R-:W-:Y:S01]  /*a900*/  LDS R31, [R67+0x380] ;  /* 0x00038000431f7984 */ /* 0x000fe20000000800 */
[----:B0-----:R-:W-:Y:S01]  /*a910*/  @!P1 FMUL.FTZ R189, R189, R14 ;  /* 0x0000000ebdbd9220 */ /* 0x001fe20000410000 */
[----:B------:R-:W0:Y:S01]  /*a920*/  LDCU.64 UR6, c[0x0][0x560] ;  /* 0x0000ac00ff0677ac */ /* 0x000e220008000a00 */
[----:B------:R-:W-:Y:S01]  /*a930*/  IADD3.X R14, PT, PT, RZ, R5, RZ, P5, !PT ;  /* 0x00000005ff0e7210 */ /* 0x000fe20002ffe4ff */
[----:B------:R-:W-:Y:S01]  /*a940*/  LDS R33, [R66+0x400] ;  /* 0x0004000042217984 */ /* 0x000fe20000000800 */
[----:B------:R-:W-:Y:S01]  /*a950*/  LEA R2, P6, R3, UR8, 0x2 ;  /* 0x0000000803027c11 */ /* 0x000fe2000f8c10ff */
[----:B---3--:R-:W-:-:S02]  /*a960*/  @!P3 FMUL.FTZ R185, R185, R20 ;  /* 0x00000014b9b9b220 */ /* 0x008fc40000410000 */
[----:B------:R-:W-:Y:S01]  /*a970*/  LDS R35, [R65+0x480] ;  /* 0x0004800041237984 */ /* 0x000fe20000000800 */
[----:B------:R-:W-:Y:S01]  /*a980*/  LEA.HI.X R3, R3, UR9, R14, 0x2, P6 ;  /* 0x0000000903037c11 */ /* 0x000fe2000b0f140e */
[----:B------:R-:W-:Y:S02]  /*a990*/  FADD.FTZ R94, R94, R185 ;  /* 0x000000b95e5e7221 */ /* 0x000fe40000010000 */
[----:B------:R-:W-:Y:S01]  /*a9a0*/  LDS R37, [R64+0x500] ;  /* 0x0005000040257984 */ /* 0x000fe20000000800 */
[----:B-1----:R-:W-:-:S03]  /*a9b0*/  @!P0 FMUL.FTZ R191, R191, R4 ;  /* 0x00000004bfbf8220 */ /* 0x002fc60000410000 */
[----:B------:R-:W-:Y:S01]  /*a9c0*/  LDS R39, [R63+0x580] ;  /* 0x000580003f277984 */ /* 0x000fe20000000800 */
[----:B------:R-:W-:-:S03]  /*a9d0*/  FADD.FTZ R94, R94, R187 ;  /* 0x000000bb5e5e7221 */ /* 0x000fc60000010000 */
[----:B------:R-:W-:Y:S01]  /*a9e0*/  LDS R41, [R62+0x600] ;  /* 0x000600003e297984 */ /* 0x000fe20000000800 */
[----:B------:R-:W-:-:S03]  /*a9f0*/  FADD.FTZ R94, R94, R189 ;  /* 0x000000bd5e5e7221 */ /* 0x000fc60000010000 */
[----:B------:R-:W-:Y:S01]  /*aa00*/  LDS R43, [R61+0x680] ;  /* 0x000680003d2b7984 */ /* 0x000fe20000000800 */
[----:B------:R-:W-:-:S03]  /*aa10*/  FADD.FTZ R94, R94, R191 ;  /* 0x000000bf5e5e7221 */ /* 0x000fc60000010000 */
        /* <DEDUP_REMOVED lines=37> */
[----:B------:R-:W-:Y:S08]  /*ac70*/  BAR.SYNC.DEFER_BLOCKING 0x0 ;  /* 0x0000000000007b1d */ /* 0x000ff00000010000 */
[----:B-1----:R-:W1:Y:S01]  /*ac80*/  LDC.64 R2, c[0x0][0x518] ;  /* 0x00014600ff027b82 */ /* 0x002e620000000a00 */
[----:B------:R-:W-:Y:S04]  /*ac90*/  STS [R58], R161 ;  /* 0x000000a13a007388 */ /* 0x000fe80000000800 */
[----:B------:R-:W-:Y:S04]  /*aca0*/  STS [R58+0x4], R163 ;  /* 0x000004a33a007388 */ /* 0x000fe80000000800 */
[----:B------:R-:W-:Y:S01]  /*acb0*/  STS [R58+0x8], R165 ;  /* 0x000008a53a007388 */ /* 0x000fe20000000800 */
[----:B-1----:R-:W-:-:S03]  /*acc0*/  IMAD.WIDE.U32 R6, R2, UR18, R6 ;  /* 0x0000001202067c25 */ /* 0x002fc6000f8e0006 */
[----:B------:R-:W-:Y:S01]  /*acd0*/  STS [R58+0xc], R167 ;  /* 0x00000ca73a007388 */ /* 0x000fe20000000800 */
[----:B------:R-:W-:-:S03]  /*ace0*/  IMAD R7, R3, UR18, R7 ;  /* 0x0000001203077c24 */ /* 0x000fc6000f8e0207 */
        /* <DEDUP_REMOVED lines=31> */
[----:B------:R-:W2:Y:S01]  /*aee0*/  LDS R4, [UR5+0x840] ;  /* 0x00084005ff047984 */ /* 0x000ea20008000800 */
[----:B------:R-:W3:Y:S02]  /*aef0*/  LDCU.64 UR4, c[0x0][0x520] ;  /* 0x0000a400ff0477ac */ /* 0x000ee40008000a00 */
[----:B---3--:R-:W-:-:S04]  /*af00*/  IMAD.WIDE.U32 R2, R125, UR4, R6 ;  /* 0x000000047d027c25 */ /* 0x008fc8000f8e0006 */
[----:B-1----:R-:W-:Y:S01]  /*af10*/  IMAD R0, R125, UR5, R3 ;  /* 0x000000057d007c24 */ /* 0x002fe2000f8e0203 */
[----:B------:R-:W-:-:S04]  /*af20*/  IADD3 R3, P2, PT, R107, R2, RZ ;  /* 0x000000026b037210 */ /* 0x000fc80007f5e0ff */
[----:B------:R-:W-:Y:S02]  /*af30*/  IADD3.X R0, PT, PT, RZ, R0, RZ, P2, !PT ;  /* 0x00000000ff007210 */ /* 0x000fe400017fe4ff */
[----:B0-----:R-:W-:-:S04]  /*af40*/  LEA R2, P2, R3, UR6, 0x2 ;  /* 0x0000000603027c11 */ /* 0x001fc8000f8410ff */
[----:B------:R-:W-:Y:S02]  /*af50*/  LEA.HI.X R3, R3, UR7, R0, 0x2, P2 ;  /* 0x0000000703037c11 */ /* 0x000fe400090f1400 */
[-C--:B--2---:R-:W-:Y:S02]  /*af60*/  ISETP.GE.AND P0, PT, R107, R4.reuse, PT ;  /* 0x000000046b00720c */ /* 0x084fe40003f06270 */
        /* <DEDUP_REMOVED lines=27> */
[C---:B------:R-:W-:Y:S02]  /*b120*/  ISETP.GT.AND P0, PT, R80.reuse, 0x1, PT ;  /* 0x000000015000780c */ /* 0x040fe40003f04270 */
[----:B------:R-:W-:Y:S01]  /*b130*/  IADD3 R80, PT, PT, R80, -0x1, RZ ;  /* 0xffffffff50507810 */ /* 0x000fe20007ffe0ff */
[----:B------:R0:W-:Y:S01]  /*b140*/  @!P1 STG.E desc[UR16][R2.64+0x500], R23 ;  /* 0x0005001702009986 */ /* 0x0001e2000c101910 */
[----:B------:R-:W-:-:S03]  /*b150*/  IADD3 R111, P1, PT, R111, -0x800, RZ ;  /* 0xfffff8006f6f7810 */ /* 0x000fc60007f3e0ff */
[----:B------:R0:W-:Y:S01]  /*b160*/  @!P2 STG.E desc[UR16][R2.64+0x580], R63 ;  /* 0x0005803f0200a986 */ /* 0x0001e2000c101910 */
[----:B------:R-:W-:Y:S02]  /*b170*/  IADD3 R92, P2, PT, R92, -0x800, RZ ;  /* 0xfffff8005c5c7810 */ /* 0x000fe40007f5e0ff */
[----:B------:R-:W-:Y:S01]  /*b180*/  IADD3.X R109, PT, PT, R109, -0x1, RZ, P1, !PT ;  /* 0xffffffff6d6d7810 */ /* 0x000fe20000ffe4ff */
[----:B------:R0:W-:Y:S01]  /*b190*/  @!P3 STG.E desc[UR16][R2.64+0x600], R25 ;  /* 0x000600190200b986 */ /* 0x0001e2000c101910 */
[----:B------:R-:W-:Y:S02]  /*b1a0*/  IADD3 R84, P3, PT, R84, -0x800, RZ ;  /* 0xfffff80054547810 */ /* 0x000fe40007f7e0ff */
[----:B------:R-:W-:Y:S01]  /*b1b0*/  IADD3.X R90, PT, PT, R90, -0x1, RZ, P2, !PT ;  /* 0xffffffff5a5a7810 */ /* 0x000fe200017fe4ff */
[----:B------:R0:W-:Y:S01]  /*b1c0*/  @!P4 STG.E desc[UR16][R2.64+0x680], R61 ;  /* 0x0006803d0200c986 */ /* 0x0001e2000c101910 */
[----:B------:R-:W-:Y:S02]  /*b1d0*/  IADD3 R88, P4, PT, R88, -0x800, RZ ;  /* 0xfffff80058587810 */ /* 0x000fe40007f9e0ff */
[----:B------:R-:W-:-:S02]  /*b1e0*/  IADD3.X R82, PT, PT, R82, -0x1, RZ, P3, !PT ;  /* 0xffffffff52527810 */ /* 0x000fc40001ffe4ff */
[----:B------:R-:W-:Y:S01]  /*b1f0*/  IADD3.X R86, PT, PT, R86, -0x1, RZ, P4, !PT ;  /* 0xffffffff56567810 */ /* 0x000fe200027fe4ff */
[----:B------:R-:W-:Y:S08]  /*b200*/  @P0 BRA `(.L_x_6989) ;  /* 0xffffff5400c40947 */ /* 0x000ff0000383ffff */
.L_x_6916:
[----:B------:R-:W1:Y:S01]  /*b210*/  LDC.64 R6, c[0x0][0x548] ;  /* 0x00015200ff067b82 */ /* 0x000e620000000a00 */
        /* <DEDUP_REMOVED lines=14> */
[----:B0-----:R-:W0:Y:S01]  /*b300*/  SHFL.DOWN P1, R3, R0, 0x2, 0x1f ;  /* 0x08401f0000037f89 */ /* 0x001e220000020000 */
[----:B--2---:R-:W-:-:S13]  /*b310*/  ISETP.NE.AND P3, PT, R4, RZ, PT ;  /* 0x000000ff0400720c */ /* 0x004fda0003f65270 */
        /* <DEDUP_REMOVED lines=14> */
[----:B------:R-:W-:-:S04]  /*b400*/  LEA R2, P1, R125, R6, 0x2 ;  /* 0x000000067d027211 */ /* 0x000fc800078210ff */
[----:B------:R-:W-:-:S05]  /*b410*/  LEA.HI.X R3, R125, R7, RZ, 0x2, P1 ;  /* 0x000000077d037211 */ /* 0x000fca00008f14ff */
[----:B------:R1:W-:Y:S04]  /*b420*/  REDG.E.ADD.F32.FTZ.RN.STRONG.GPU desc[UR16][R2.64], R4 ;  /* 0x00000004020079a6 */ /* 0x0003e8000c12f310 */
.L_x_6991:
[----:B------:R-:W-:Y:S05]  /*b430*/  BSYNC.RECONVERGENT B0 ;  /* 0x0000000000007941 */ /* 0x000fea0003800200 */
.L_x_6990:
[----:B------:R-:W-:Y:S05]  /*b440*/  @!P0 BRA `(.L_x_6992) ;  /* 0x0000000000688947 */ /* 0x000fea0003800000 */
        /* <DEDUP_REMOVED lines=25> */
.L_x_6993:
[----:B------:R-:W-:Y:S05]  /*b5e0*/  BSYNC.RECONVERGENT B0 ;  /* 0x0000000000007941 */ /* 0x000fea0003800200 */
.L_x_6992:
        /* <DEDUP_REMOVED lines=17> */
.L_x_6995:
        /* <DEDUP_REMOVED lines=24> */
.L_x_6994:
[----:B------:R-:W-:Y:S05]  /*b880*/  EXIT ;  /* 0x000000000000794d */ /* 0x000fea0003800000 */
.L_x_6996:
        /* <DEDUP_REMOVED lines=15> */
.L_x_10480:


//--------------------- .text._Z25selective_scan_bwd_kernelI32Selective_Scan_bwd_kernel_traitsILi32ELi16ELb0ELb1ELb0ELb0ELb0EffEEv12SSMParamsBwd --------------------------
	.section	.text._Z25selective_scan_bwd_kernelI32Selective_Scan_bwd_kernel_traitsILi32ELi16ELb0ELb1ELb0ELb0ELb0EffEEv12SSMParamsBwd,"ax",@progbits
	.align	128
        .global         _Z25selective_scan_bwd_kernelI32Selective_Scan_bwd_kernel_traitsILi32ELi16ELb0ELb1ELb0ELb0ELb0EffEEv12SSMParamsBwd
        .type           _Z25selective_scan_bwd_kernelI32Selective_Scan_bwd_kernel_traitsILi32ELi16ELb0ELb1ELb0ELb0ELb0EffEEv12SSMParamsBwd,@function
        .size           _Z25selective_scan_bwd_kernelI32Selective_Scan_bwd_kernel_traitsILi32ELi16ELb0ELb1ELb0ELb0ELb0EffEEv12SSMParamsBwd,(.L_x_10481 - _Z25selective_scan_bwd_kernelI32Selective_Scan_bwd_kernel_traitsILi32ELi16ELb0ELb1ELb0ELb0ELb0EffEEv12SSMParamsBwd)
        .other          _Z25selective_scan_bwd_kernelI32Selective_Scan_bwd_kernel_traitsILi32ELi16ELb0ELb1ELb0ELb0ELb0EffEEv12SSMParamsBwd,@"STO_CUDA_ENTRY STV_DEFAULT"
_Z25selective_scan_bwd_kernelI32Selective_Scan_bwd_kernel_traitsILi32ELi16ELb0ELb1ELb0ELb0ELb0EffEEv12SSMParamsBwd:
.text._Z25selective_scan_bwd_kernelI32Selective_Scan_bwd_kernel_traitsILi32ELi16ELb0ELb1ELb0ELb0ELb0EffEEv12SSMParamsBwd:
        /* <DEDUP_REMOVED lines=19> */
[----:B------:R-:W2:Y:S02]  /*0130*/  LDCU UR27, c[0x0][0x394] ;  /* 0x00007280ff1b77ac */ /* 0x000ea40008000800 */
        /* <DEDUP_REMOVED lines=14> */
[----:B------:R-:W-:Y:S01]  /*0220*/  IABS R0, UR6 ;  /* 0x0000000600007c13 */ /* 0x000fe20008000000 */
[----:B------:R4:W2:Y:S01]  /*0230*/  F2I.FTZ.U32.TRUNC.NTZ R7, R6 ;  /* 0x0000000600077305 */ /* 0x0008a2000021f000 */
[----:B------:R-:W-:Y:S01]  /*0240*/  UIMAD UR9, UR26, UR17, UR9 ;  /* 0x000000111a0972a4 */ /* 0x000fe2000f8e0209 */
[----:B------:R-:W-:Y:S01]  /*0250*/  HFMA2 R21, -RZ, RZ, 0, 0 ;  /* 0x00000000ff157431 */ /* 0x000fe200000001ff */
[----:B------:R-:W-:Y:S01]  /*0260*/  UIMAD.WIDE.U32 UR4, UR26, UR12, URZ ;  /* 0x0000000c1a0472a5 */ /* 0x000fe2000f8e00ff */
[----:B------:R-:W-:Y:S01]  /*0270*/  MOV R18, RZ ;  /* 0x000000ff00127202 */ /* 0x000fe20000000f00 */
[----:B-1----:R-:W-:-:S02]  /*0280*/  UISETP.NE.U32.AND UP0, UPT, UR20, URZ, UPT ;  /* 0x000000ff1400728c */ /* 0x002fc4000bf05070 */
[----:B------:R-:W-:Y:S01]  /*0290*/  UIMAD UR5, UR26, UR13, UR5 ;  /* 0x0000000d1a0572a4 */ /* 0x000fe2000f8e0205 */
[----:B0-----:R-:W0:Y:S01]  /*02a0*/  LDC.64 R4, c[0x0][0x3c8] ;  /* 0x0000f200ff047b82 */ /* 0x001e220000000a00 */
[----:B----4-:R-:W-:Y:S01]  /*02b0*/  HFMA2 R6, -RZ, RZ, 0, 0 ;  /* 0x00000000ff067431 */ /* 0x010fe200000001ff */
[----:B------:R-:W-:Y:S02]  /*02c0*/  UIMAD.WIDE.U32 UR12, UR6, UR18, UR8 ;  /* 0x00000012060c72a5 */ /* 0x000fe4000f8e0008 */
[----:B------:R-:W1:Y:S01]  /*02d0*/  LDCU.128 UR8, c[0x0][0x460] ;  /* 0x00008c00ff0877ac */ /* 0x000e620008000c00 */
[----:B--2---:R-:W-:Y:S01]  /*02e0*/  IADD3 R2, PT, PT, RZ, -R7, RZ ;  /* 0x80000007ff027210 */ /* 0x004fe20007ffe0ff */
[----:B------:R-:W-:Y:S01]  /*02f0*/  UIMAD UR17, UR6, UR19, UR13 ;  /* 0x00000013061172a4 */ /* 0x000fe2000f8e020d */
[----:B------:R-:W2:Y:S03]  /*0300*/  LDCU.64 UR18, c[0x0][0x498] ;  /* 0x00009300ff1277ac */ /* 0x000ea60008000a00 */
[----:B------:R-:W-:Y:S01]  /*0310*/  IMAD R3, R2, R9, RZ ;  /* 0x0000000902037224 */ /* 0x000fe200078e02ff */
[----:B------:R-:W-:-:S03]  /*0320*/  UISETP.NE.AND.EX UP0, UPT, UR21, URZ, UPT, UP0 ;  /* 0x000000ff1500728c */ /* 0x000fc6000bf05300 */
[----:B------:R-:W-:Y:S01]  /*0330*/  IMAD.HI.U32 R6, R7, R3, R6 ;  /* 0x0000000307067227 */ /* 0x000fe200078e0006 */
[----:B------:R-:W-:Y:S02]  /*0340*/  ULEA UR28, UR27, 0xfffffe00, 0x9 ;  /* 0xfffffe001b1c7891 */ /* 0x000fe4000f8e48ff */
[----:B------:R-:W-:Y:S02]  /*0350*/  UIMAD.WIDE.U32 UR4, UR6, UR14, UR4 ;  /* 0x0000000e060472a5 */ /* 0x000fe4000f8e0004 */
[----:B------:R-:W-:Y:S01]  /*0360*/  UIADD3 UR12, UP3, UPT, UR28, UR12, URZ ;  /* 0x0000000c1c0c7290 */ /* 0x000fe2000ff7e0ff */
[----:B------:R-:W-:Y:S01]  /*0370*/  IMAD.HI.U32 R19, R6, R0, RZ ;  /* 0x0000000006137227 */ /* 0x000fe200078e00ff */
[----:B------:R-:W4:Y:S01]  /*0380*/  LDCU.64 UR20, c[0x0][0x4a0] ;  /* 0x00009400ff1477ac */ /* 0x000f220008000a00 */
[----:B------:R-:W0:Y:S03]  /*0390*/  LDC.64 R6, c[0x0][0x448] ;  /* 0x00011200ff067b82 */ /* 0x000e260000000a00 */
[----:B------:R-:W-:Y:S01]  /*03a0*/  IADD3 R2, PT, PT, -R19, RZ, RZ ;  /* 0x000000ff13027210 */ /* 0x000fe20007ffe1ff */
[----:B------:R-:W-:-:S02]  /*03b0*/  UIMAD UR15, UR6, UR15, UR5 ;  /* 0x0000000f060f72a4 */ /* 0x000fc4000f8e0205 */
[----:B------:R-:W-:Y:S02]  /*03c0*/  UIADD3 UR4, UP1, UPT, UR28, UR4, URZ ;  /* 0x000000041c047290 */ /* 0x000fe4000ff3e0ff */
[C---:B------:R-:W-:Y:S01]  /*03d0*/  IMAD R0, R9.reuse, R2, R0 ;  /* 0x0000000209007224 */ /* 0x040fe200078e0200 */
[----:B------:R-:W-:Y:S02]  /*03e0*/  USHF.R.S32.HI UR29, URZ, 0x1f, UR28 ;  /* 0x0000001fff1d7899 */ /* 0x000fe4000801141c */
[----:B-1----:R-:W-:Y:S02]  /*03f0*/  ULEA UR14, UP2, UR4, UR8, 0x2 ;  /* 0x00000008040e7291 */ /* 0x002fe4000f8410ff */
[----:B------:R-:W-:Y:S01]  /*0400*/  ISETP.GT.U32.AND P1, PT, R9, R0, PT ;  /* 0x000000000900720c */ /* 0x000fe20003f24070 */
[----:B------:R-:W-:Y:S01]  /*0410*/  UIADD3.X UR15, UPT, UPT, UR29, UR15, URZ, UP1, !UPT ;  /* 0x0000000f1d0f7290 */ /* 0x000fe20008ffe4ff */
[----:B------:R-:W1:Y:S01]  /*0420*/  @UP0 LDCU UR7, c[0x0][0x384] ;  /* 0x00007080ff0707ac */ /* 0x000e620008000800 */
[----:B------:R-:W-:-:S02]  /*0430*/  ULEA UR16, UP4, UR12, UR10, 0x2 ;  /* 0x0000000a0c107291 */ /* 0x000fc4000f8810ff */
[----:B------:R-:W-:Y:S02]  /*0440*/  UIADD3.X UR17, UPT, UPT, UR29, UR17, URZ, UP3, !UPT ;  /* 0x000000111d117290 */ /* 0x000fe40009ffe4ff */
[----:B------:R-:W-:-:S06]  /*0450*/  ULEA.HI.X UR15, UR4, UR9, UR15, 0x2, UP2 ;  /* 0x00000009040f7291 */ /* 0x000fcc00090f140f */
[-C--:B------:R-:W-:Y:S01]  /*0460*/  @!P1 IADD3 R0, PT, PT, R0, -R9.reuse, RZ ;  /* 0x8000000900009210 */ /* 0x080fe20007ffe0ff */
[----:B------:R-:W-:Y:S01]  /*0470*/  ULEA.HI.X UR17, UR12, UR11, UR17, 0x2, UP4 ;  /* 0x0000000b0c117291 */ /* 0x000fe2000a0f1411 */
[----:B------:R-:W-:Y:S01]  /*0480*/  @!P1 IADD3 R19, PT, PT, R19, 0x1, RZ ;  /* 0x0000000113139810 */ /* 0x000fe20007ffe0ff */
[----:B--2---:R-:W-:Y:S01]  /*0490*/  UIMAD.WIDE.U32 UR4, UR26, UR18, URZ ;  /* 0x000000121a0472a5 */ /* 0x004fe2000f8e00ff */
[----:B------:R-:W-:Y:S01]  /*04a0*/  ISETP.GE.U32.AND P0, PT, R0, R9, PT ;  /* 0x000000090000720c */ /* 0x000fe20003f06070 */
[----:B------:R-:W2:Y:S01]  /*04b0*/  LDCU.64 UR12, c[0x0][0x528] ;  /* 0x0000a500ff0c77ac */ /* 0x000ea20008000a00 */
[C---:B------:R-:W-:Y:S02]  /*04c0*/  LOP3.LUT R0, R8.reuse, UR6, RZ, 0x3c, !PT ;  /* 0x0000000608007c12 */ /* 0x040fe4000f8e3cff */
[----:B------:R-:W-:Y:S01]  /*04d0*/  ISETP.NE.AND P1, PT, R8, RZ, PT ;  /* 0x000000ff0800720c */ /* 0x000fe20003f25270 */
[----:B------:R-:W2:Y:S01]  /*04e0*/  @UP0 LDCU UR10, c[0x0][0x38c] ;  /* 0x00007180ff0a07ac */ /* 0x000ea20008000800 */
[----:B------:R-:W-:Y:S01]  /*04f0*/  ISETP.GE.AND P2, PT, R0, RZ, PT ;  /* 0x000000ff0000720c */ /* 0x000fe20003f46270 */
[----:B------:R-:W-:Y:S01]  /*0500*/  UIMAD UR5, UR26, UR19, UR5 ;  /* 0x000000131a0572a4 */ /* 0x000fe2000f8e0205 */
[----:B------:R-:W2:Y:S05]  /*0510*/  @UP0 LDCU.64 UR18, c[0x0][0x480] ;  /* 0x00009000ff1207ac */ /* 0x000eaa0008000a00 */
[----:B------:R-:W-:Y:S01]  /*0520*/  @P0 IADD3 R19, PT, PT, R19, 0x1, RZ ;  /* 0x0000000113130810 */ /* 0x000fe20007ffe0ff */
[----:B----4-:R-:W-:-:S02]  /*0530*/  UIMAD.WIDE.U32 UR4, UR6, UR20, UR4 ;  /* 0x00000014060472a5 */ /* 0x010fc4000f8e0004 */
[----:B---3--:R-:W-:-:S03]  /*0540*/  UIMAD.WIDE.U32 UR8, UR26, UR22, URZ ;  /* 0x000000161a0872a5 */ /* 0x008fc6000f8e00ff */
[----:B------:R-:W-:Y:S01]  /*0550*/  @!P2 IADD3 R19, PT, PT, -R19, RZ, RZ ;  /* 0x000000ff1313a210 */ /* 0x000fe20007ffe1ff */
[----:B------:R-:W-:Y:S01]  /*0560*/  UIMAD UR21, UR6, UR21, UR5 ;  /* 0x00000015061572a4 */ /* 0x000fe2000f8e0205 */
[----:B------:R-:W-:Y:S01]  /*0570*/  @!P1 LOP3.LUT R19, RZ, R8, RZ, 0x33, !PT ;  /* 0x00000008ff139212 */ /* 0x000fe200078e33ff */
[----:B-1----:R-:W-:Y:S02]  /*0580*/  @UP0 UIMAD UR5, UR26, UR7, UR6 ;  /* 0x000000071a0502a4 */ /* 0x002fe4000f8e0206 */
[----:B------:R-:W-:Y:S01]  /*0590*/  UIADD3 UR4, UP1, UPT, UR28, UR4, URZ ;  /* 0x000000041c047290 */ /* 0x000fe2000ff3e0ff */
[----:B------:R-:W-:Y:S01]  /*05a0*/  SHF.R.S32.HI R3, RZ, 0x1f, R19 ;  /* 0x0000001fff037819 */ /* 0x000fe20000011413 */
[----:B------:R-:W-:Y:S02]  /*05b0*/  @UP0 UIMAD UR5, UR5, UR27, URZ ;  /* 0x0000001b050502a4 */ /* 0x000fe4000f8e02ff */
[----:B------:R-:W-:Y:S02]  /*05c0*/  UIMAD UR9, UR26, UR23, UR9 ;  /* 0x000000171a0972a4 */ /* 0x000fe4000f8e0209 */
[----:B------:R-:W-:Y:S01]  /*05d0*/  UIADD3.X UR21, UPT, UPT, UR29, UR21, URZ, UP1, !UPT ;  /* 0x000000151d157290 */ /* 0x000fe20008ffe4ff */
[----:B0-----:R-:W-:Y:S01]  /*05e0*/  IMAD R0, R3, R4, RZ ;  /* 0x0000000403007224 */ /* 0x001fe200078e02ff */
[----:B--2---:R-:W-:-:S02]  /*05f0*/  ULEA UR20, UP1, UR4, UR12, 0x2 ;  /* 0x0000000c04147291 */ /* 0x004fc4000f8210ff */
[----:B------:R-:W-:Y:S01]  /*0600*/  @UP0 UIMAD UR7, UR5, UR10, URZ ;  /* 0x0000000a050702a4 */ /* 0x000fe2000f8e02ff */
[C---:B------:R-:W-:Y:S01]  /*0610*/  IMAD.WIDE.U32 R2, R19.reuse, R4, UR8 ;  /* 0x0000000813027e25 */ /* 0x040fe2000f8e0004 */
[----:B------:R-:W-:Y:S01]  /*0620*/  ULEA.HI.X UR21, UR4, UR13, UR21, 0x2, UP1 ;  /* 0x0000000d04157291 */ /* 0x000fe200088f1415 */
[----:B------:R-:W-:Y:S02]  /*0630*/  UMOV UR5, URZ ;  /* 0x000000ff00057c82 */ /* 0x000fe40008000000 */
[----:B------:R-:W-:Y:S01]  /*0640*/  IMAD R5, R19, R5, R0 ;  /* 0x0000000513057224 */ /* 0x000fe200078e0200 */
        /* <DEDUP_REMOVED lines=20> */
[----:B------:R-:W-:Y:S01]  /*0790*/  UIADD3 UR19, UPT, UPT, UR18, 0x850, URZ ;  /* 0x0000085012137890 */ /* 0x000fe2000fffe0ff */
[C---:B0-----:R-:W-:Y:S01]  /*07a0*/  SHF.L.U32 R0, R20.reuse, 0x4, RZ ;  /* 0x0000000414007819 */ /* 0x041fe200000006ff */
[----:B------:R-:W-:Y:S01]  /*07b0*/  UIMAD UR7, UR6, UR13, UR11 ;  /* 0x0000000d060772a4 */ /* 0x000fe2000f8e020b */
[----:B------:R-:W-:Y:S01]  /*07c0*/  IADD3 R5, PT, PT, R20, 0x180, RZ ;  /* 0x0000018014057810 */ /* 0x000fe20007ffe0ff */
[----:B------:R-:W-:Y:S01]  /*07d0*/  UIMAD UR13, UR6, UR23, UR9 ;  /* 0x00000017060d72a4 */ /* 0x000fe2000f8e0209 */
[C---:B------:R-:W-:Y:S02]  /*07e0*/  LOP3.LUT R3, R0.reuse, 0x3e00, RZ, 0xc0, !PT ;  /* 0x00003e0000037812 */ /* 0x040fe400078ec0ff */
[----:B------:R-:W-:Y:S02]  /*07f0*/  LEA.HI R24, R0, R0, RZ, 0x1b ;  /* 0x0000000000187211 */ /* 0x000fe400078fd8ff */
[----:B------:R-:W-:-:S02]  /*0800*/  LOP3.LUT R22, R3, 0x1f, R20, 0xf8, !PT ;  /* 0x0000001f03167812 */ /* 0x000fc400078ef814 */
        /* <DEDUP_REMOVED lines=17> */
[----:B------:R-:W-:Y:S01]  /*0920*/  LEA R24, R24, UR19, 0x2 ;  /* 0x0000001318187c11 */ /* 0x000fe2000f8e10ff */
[----:B------:R-:W-:Y:S01]  /*0930*/  UMOV UR19, UR21 ;  /* 0x0000001500137c82 */ /* 0x000fe20008000000 */
[----:B------:R-:W-:Y:S01]  /*0940*/  LEA R26, R5, UR18, 0x2 ;  /* 0x00000012051a7c11 */ /* 0x000fe2000f8e10ff */
[----:B--2---:R-:W-:-:S06]  /*0950*/  UMOV UR18, UR20 ;  /* 0x0000001400127c82 */ /* 0x004fcc0008000000 */
.L_x_7037:
        /* <DEDUP_REMOVED lines=30> */
[----:B------:R-:W4:Y:S04]  /*0b40*/  @!P2 LDG.E R8, desc[UR24][R6.64+0x100] ;  /* 0x000100180608a981 */ /* 0x000f28000c1e1900 */
        /* <DEDUP_REMOVED lines=8> */
[----:B------:R-:W4:Y:S01]  /*0bd0*/  @!P0 LDG.E R14, desc[UR24][R6.64+0x400] ;  /* 0x00040018060e8981 */ /* 0x000f22000c1e1900 */
[----:B------:R-:W-:Y:S02]  /*0be0*/  ISETP.GE.AND P0, PT, R35, UR40, PT ;  /* 0x0000002823007c0c */ /* 0x000fe4000bf06270 */
[----:B------:R-:W-:Y:S01]  /*0bf0*/  ISETP.GE.AND P3, PT, R38, UR40, PT ;  /* 0x0000002826007c0c */ /* 0x000fe2000bf66270 */
[----:B------:R-:W4:Y:S01]  /*0c00*/  @!P1 LDG.E R54, desc[UR24][R6.64+0x500] ;  /* 0x0005001806369981 */ /* 0x000f22000c1e1900 */
[----:B------:R-:W-:-:S02]  /*0c10*/  ISETP.GE.AND P4, PT, R39, UR40, PT ;  /* 0x0000002827007c0c */ /* 0x000fc4000bf86270 */
        /* <DEDUP_REMOVED lines=8> */
[----:B------:R-:W0:Y:S01]  /*0ca0*/  S2R R42, SR_LANEID ;  /* 0x00000000002a7919 */ /* 0x000e220000000000 */
[----:B-1----:R-:W1:Y:S01]  /*0cb0*/  S2UR UR23, SR_CgaCtaId ;  /* 0x00000000001779c3 */ /* 0x002e620000008800 */
[----:B------:R-:W-:-:S02]  /*0cc0*/  UMOV UR21, 0x400 ;  /* 0x0000040000157882 */ /* 0x000fc40000000000 */
[----:B-1----:R-:W-:Y:S01]  /*0cd0*/  ULEA UR27, UR23, UR21, 0x18 ;  /* 0x00000015171b7291 */ /* 0x002fe2000f8ec0ff */
[----:B------:R-:W-:Y:S02]  /*0ce0*/  P2R R84, PR, RZ, 0x1 ;  /* 0x00000001ff547803 */ /* 0x000fe40000000000 */
[----:B------:R-:W-:Y:S02]  /*0cf0*/  CS2R R76, SRZ ;  /* 0x00000000004c7805 */ /* 0x000fe4000001ff00 */
[C---:B0-----:R-:W-:Y:S02]  /*0d00*/  IADD3 R7, PT, PT, R42.reuse, 0x80, RZ ;  /* 0x000000802a077810 */ /* 0x041fe40007ffe0ff */
[----:B------:R-:W-:Y:S02]  /*0d10*/  CS2R R78, SRZ ;  /* 0x00000000004e7805 */ /* 0x000fe4000001ff00 */
[----:B------:R-:W-:Y:S02]  /*0d20*/  IADD3 R45, PT, PT, R42, 0x20, RZ ;  /* 0x000000202a2d7810 */ /* 0x000fe40007ffe0ff */
[----:B------:R-:W-:-:S02]  /*0d30*/  MOV R81, RZ ;  /* 0x000000ff00517202 */ /* 0x000fc40000000f00 */
[----:B------:R-:W-:Y:S02]  /*0d40*/  MOV R95, RZ ;  /* 0x000000ff005f7202 */ /* 0x000fe40000000f00 */
[----:B------:R-:W-:Y:S02]  /*0d50*/  MOV R97, RZ ;  /* 0x000000ff00617202 */ /* 0x000fe40000000f00 */
[----:B------:R-:W-:Y:S02]  /*0d60*/  MOV R99, RZ ;  /* 0x000000ff00637202 */ /* 0x000fe40000000f00 */
[----:B------:R-:W-:Y:S02]  /*0d70*/  MOV R101, RZ ;  /* 0x000000ff00657202 */ /* 0x000fe40000000f00 */
[----:B------:R-:W-:Y:S02]  /*0d80*/  MOV R103, RZ ;  /* 0x000000ff00677202 */ /* 0x000fe40000000f00 */
[----:B------:R-:W-:-:S02]  /*0d90*/  MOV R105, RZ ;  /* 0x000000ff00697202 */ /* 0x000fc40000000f00 */
[----:B------:R-:W-:Y:S02]  /*0da0*/  MOV R107, RZ ;  /* 0x000000ff006b7202 */ /* 0x000fe40000000f00 */
[----:B------:R-:W-:Y:S02]  /*0db0*/  CS2R R108, SRZ ;  /* 0x00000000006c7805 */ /* 0x000fe4000001ff00 */
[C---:B------:R-:W-:Y:S01]  /*0dc0*/  IADD3 R47, PT, PT, R42.reuse, 0x40, RZ ;  /* 0x000000402a2f7810 */ /* 0x040fe20007ffe0ff */
[----:B------:R-:W0:Y:S01]  /*0dd0*/  LDCU UR21, c[0x0][0x38c] ;  /* 0x00007180ff1577ac */ /* 0x000e220008000800 */
[----:B------:R-:W-:Y:S02]  /*0de0*/  LEA.HI.SX32 R7, R7, R42, 0x1b ;  /* 0x0000002a07077211 */ /* 0x000fe400078fdaff */
[C---:B------:R-:W-:Y:S02]  /*0df0*/  IADD3 R49, PT, PT, R42.reuse, 0x60, RZ ;  /* 0x000000602a317810 */ /* 0x040fe40007ffe0ff */
[----:B------:R-:W-:-:S02]  /*0e00*/  IADD3 R51, PT, PT, R42, 0xa0, RZ ;  /* 0x000000a02a337810 */ /* 0x000fc40007ffe0ff */
[-C--:B------:R-:W-:Y:S02]  /*0e10*/  LEA.HI.SX32 R44, R45, R42.reuse, 0x1b ;  /* 0x0000002a2d2c7211 */ /* 0x080fe400078fdaff */
[CC--:B------:R-:W-:Y:S02]  /*0e20*/  LEA.HI.SX32 R43, R42.reuse, R42.reuse, 0x1b ;  /* 0x0000002a2a2b7211 */ /* 0x0c0fe400078fdaff */
[-C--:B------:R-:W-:Y:S02]  /*0e30*/  LEA.HI.SX32 R45, R47, R42.reuse, 0x1b ;  /* 0x0000002a2f2d7211 */ /* 0x080fe400078fdaff */
[----:B------:R-:W-:Y:S02]  /*0e40*/  LEA R47, R7, UR27, 0x2 ;  /* 0x0000001b072f7c11 */ /* 0x000fe4000f8e10ff */
[----:B------:R-:W-:Y:S02]  /*0e50*/  LEA.HI.SX32 R46, R49, R42, 0x1b ;  /* 0x0000002a312e7211 */ /* 0x000fe400078fdaff */
[----:B------:R-:W-:-:S02]  /*0e60*/  IADD3 R7, PT, PT, R42, 0xc0, RZ ;  /* 0x000000c02a077810 */ /* 0x000fc40007ffe0ff */
[----:B------:R-:W-:Y:S02]  /*0e70*/  LEA.HI.SX32 R48, R51, R42, 0x1b ;  /* 0x0000002a33307211 */ /* 0x000fe400078fdaff */
[C---:B------:R-:W-:Y:S02]  /*0e80*/  IADD3 R49, PT, PT, R42.reuse, 0xe0, RZ ;  /* 0x000000e02a317810 */ /* 0x040fe40007ffe0ff */
[----:B------:R-:W-:Y:S02]  /*0e90*/  LEA R43, R43, UR27, 0x2 ;  /* 0x0000001b2b2b7c11 */ /* 0x000fe4000f8e10ff */
[----:B------:R-:W-:Y:S02]  /*0ea0*/  IADD3 R51, PT, PT, R42, 0x100, RZ ;  /* 0x000001002a337810 */ /* 0x000fe40007ffe0ff */
[----:B------:R-:W-:Y:S02]  /*0eb0*/  LEA R44, R44, UR27, 0x2 ;  /* 0x0000001b2c2c7c11 */ /* 0x000fe4000f8e10ff */
[----:B------:R-:W-:-:S02]  /*0ec0*/  IADD3 R53, PT, PT, R42, 0x120, RZ ;  /* 0x000001202a357810 */ /* 0x000fc40007ffe0ff */
[----:B------:R-:W-:Y:S02]  /*0ed0*/  LEA R45, R45, UR27, 0x2 ;  /* 0x0000001b2d2d7c11 */ /* 0x000fe4000f8e10ff */
[----:B------:R-:W-:Y:S02]  /*0ee0*/  IADD3 R57, PT, PT, R42, 0x140, RZ ;  /* 0x000001402a397810 */ /* 0x000fe40007ffe0ff */
[-C--:B------:R-:W-:Y:S02]  /*0ef0*/  LEA.HI.SX32 R7, R7, R42.reuse, 0x1b ;  /* 0x0000002a07077211 */ /* 0x080fe400078fdaff */
[----:B------:R-:W-:Y:S02]  /*0f00*/  LEA R46, R46, UR27, 0x2 ;  /* 0x0000001b2e2e7c11 */ /* 0x000fe4000f8e10ff */
[-C--:B------:R-:W-:Y:S02]  /*0f10*/  LEA.HI.SX32 R50, R49, R42.reuse, 0x1b ;  /* 0x0000002a31327211 */ /* 0x080fe400078fdaff */
[----:B------:R-:W-:-:S02]  /*0f20*/  LEA.HI.SX32 R51, R51, R42, 0x1b ;  /* 0x0000002a33337211 */ /* 0x000fc400078fdaff */
[----:B------:R-:W-:Y:S02]  /*0f30*/  LEA R48, R48, UR27, 0x2 ;  /* 0x0000001b30307c11 */ /* 0x000fe4000f8e10ff */
[-C--:B------:R-:W-:Y:S02]  /*0f40*/  LEA.HI.SX32 R52, R53, R42.reuse, 0x1b ;  /* 0x0000002a35347211 */ /* 0x080fe400078fdaff */
[----:B------:R-:W-:Y:S02]  /*0f50*/  LEA.HI.SX32 R53, R57, R42, 0x1b ;  /* 0x0000002a39357211 */ /* 0x000fe400078fdaff */
[----:B------:R-:W-:Y:S02]  /*0f60*/  LEA R49, R7, UR27, 0x2 ;  /* 0x0000001b07317c11 */ /* 0x000fe4000f8e10ff */
[----:B------:R-:W-:Y:S02]  /*0f70*/  LEA R50, R50, UR27, 0x2 ;  /* 0x0000001b32327c11 */ /* 0x000fe4000f8e10ff */
[----:B------:R-:W-:-:S02]  /*0f80*/  LEA R51, R51, UR27, 0x2 ;  /* 0x0000001b33337c11 */ /* 0x000fc4000f8e10ff */
[----:B------:R-:W-:Y:S02]  /*0f90*/  IADD3 R7, PT, PT, R42, 0x160, RZ ;  /* 0x000001602a077810 */ /* 0x000fe40007ffe0ff */
[----:B------:R-:W-:Y:S02]  /*0fa0*/  LEA R52, R52, UR27, 0x2 ;  /* 0x0000001b34347c11 */ /* 0x000fe4000f8e10ff */
[----:B------:R-:W-:Y:S02]  /*0fb0*/  LEA R53, R53, UR27, 0x2 ;  /* 0x0000001b35357c11 */ /* 0x000fe4000f8e10ff */
[----:B------:R-:W-:Y:S02]  /*0fc0*/  LEA.HI.SX32 R7, R7, R42, 0x1b ;  /* 0x0000002a07077211 */ /* 0x000fe400078fdaff */
[----:B------:R-:W-:-:S04]  /*0fd0*/  IADD3 R57, PT, PT, R42, 0x1e0, RZ ;  /* 0x000001e02a397810 */ /* 0x000fc80007ffe0ff */
[----:B------:R-:W-:-:S04]  /*0fe0*/  LEA.HI.SX32 R58, R57, R42, 0x1b ;  /* 0x0000002a393a7211 */ /* 0x000fc800078fdaff */
[----:B------:R-:W-:Y:S02]  /*0ff0*/  LEA R58, R58, UR27, 0x2 ;  /* 0x0000001b3a3a7c11 */ /* 0x000fe4000f8e10ff */
[----:B------:R-:W-:Y:S02]  /*1000*/  ISETP.GE.AND P0, PT, R22, UR40, PT ;  /* 0x0000002816007c0c */ /* 0x000fe4000bf06270 */
        /* <DEDUP_REMOVED lines=8> */
[----:B----4-:R-:W-:Y:S04]  /*1090*/  STS [R45+0x100], R8 ;  /* 0x000100082d007388 */ /* 0x010fe80000000800 */
[----:B------:R2:W-:Y:S01]  /*10a0*/  STS [R46+0x180], R11 ;  /* 0x0001800b2e007388 */ /* 0x0005e20000000800 */
[----:B-1----:R-:W-:-:S03]  /*10b0*/  IADD3 R9, PT, PT, R42, 0x180, RZ ;  /* 0x000001802a097810 */ /* 0x002fc60007ffe0ff */
[----:B------:R-:W-:Y:S04]  /*10c0*/  STS [R47+0x200], R10 ;  /* 0x0002000a2f007388 */ /* 0x000fe80000000800 */
[----:B------:R1:W-:Y:S01]  /*10d0*/  STS [R48+0x280], R13 ;  /* 0x0002800d30007388 */ /* 0x0003e20000000800 */
[----:B--2---:R-:W-:-:S03]  /*10e0*/  IADD3 R11, PT, PT, R42, 0x1a0, RZ ;  /* 0x000001a02a0b7810 */ /* 0x004fc60007ffe0ff */
[----:B------:R-:W-:Y:S04]  /*10f0*/  STS [R49+0x300], R12 ;  /* 0x0003000c31007388 */ /* 0x000fe80000000800 */
[----:B------:R-:W-:Y:S01]  /*1100*/  STS [R50+0x380], R15 ;  /* 0x0003800f32007388 */ /* 0x000fe20000000800 */
[----:B-1----:R-:W-:-:S03]  /*1110*/  IADD3 R13, PT, PT, R42, 0x1c0, RZ ;  /* 0x000001c02a0d7810 */ /* 0x002fc60007ffe0ff */
[----:B------:R-:W-:Y:S01]  /*1120*/  STS [R51+0x400], R14 ;  /* 0x0004000e33007388 */ /* 0x000fe20000000800 */
[-C--:B------:R-:W-:Y:S02]  /*1130*/  LEA.HI.SX32 R9, R9, R42.reuse, 0x1b ;  /* 0x0000002a09097211 */ /* 0x080fe400078fdaff */
[-C--:B------:R-:W-:Y:S02]  /*1140*/  LEA.HI.SX32 R11, R11, R42.reuse, 0x1b ;  /* 0x0000002a0b0b7211 */ /* 0x080fe400078fdaff */
[----:B------:R-:W-:Y:S01]  /*1150*/  SHF.L.U32 R0, R42, 0x4, RZ ;  /* 0x000000042a007819 */ /* 0x000fe200000006ff */
[----:B------:R-:W-:Y:S04]  /*1160*/  STS [R52+0x480], R55 ;  /* 0x0004803734007388 */ /* 0x000fe80000000800 */
[----:B------:R1:W-:Y:S01]  /*1170*/  STS [R53+0x500], R54 ;  /* 0x0005003635007388 */ /* 0x0003e20000000800 */
[----:B------:R-:W-:-:S02]  /*1180*/  LEA.HI.SX32 R13, R13, R42, 0x1b ;  /* 0x0000002a0d0d7211 */ /* 0x000fc400078fdaff */
[----:B------:R-:W-:Y:S02]  /*1190*/  LEA R56, R11, UR27, 0x2 ;  /* 0x0000001b0b387c11 */ /* 0x000fe4000f8e10ff */
[----:B-1----:R-:W-:Y:S02]  /*11a0*/  LEA R54, R7, UR27, 0x2 ;  /* 0x0000001b07367c11 */ /* 0x002fe4000f8e10ff */
[----:B------:R-:W-:-:S03]  /*11b0*/  LEA R55, R9, UR27, 0x2 ;  /* 0x0000001b09377c11 */ /* 0x000fc6000f8e10ff */
[----:B------:R1:W-:Y:S01]  /*11c0*/  STS [R54+0x580], R59 ;  /* 0x0005803b36007388 */ /* 0x0003e20000000800 */
[----:B------:R-:W-:-:S03]  /*11d0*/  LEA R57, R13, UR27, 0x2 ;  /* 0x0000001b0d397c11 */ /* 0x000fc6000f8e10ff */
[----:B------:R-:W-:Y:S01]  /*11e0*/  STS [R55+0x600], R60 ;  /* 0x0006003c37007388 */ /* 0x000fe20000000800 */
[----:B-1----:R-:W-:-:S03]  /*11f0*/  LEA.HI.SX32 R59, R0, R0, 0x1b ;  /* 0x00000000003b7211 */ /* 0x002fc600078fdaff */
        /* <DEDUP_REMOVED lines=35> */
[----:B------:R-:W-:Y:S02]  /*1430*/  CS2R R14, SRZ ;  /* 0x00000000000e7805 */ /* 0x000fe4000001ff00 */
[----:B------:R-:W-:Y:S01]  /*1440*/  CS2R R12, SRZ ;  /* 0x00000000000c7805 */ /* 0x000fe2000001ff00 */
        /* <DEDUP_REMOVED lines=20> */
[----:B------:R-:W-:Y:S01]  /*1590*/  ISETP.GE.AND P1, PT, R27, UR40, PT ;  /* 0x000000281b007c0c */ /* 0x000fe2000bf26270 */
        /* <DEDUP_REMOVED lines=35> */
[----:B------:R-:W2:Y:S01]  /*17d0*/  @!P0 LDG.E R4, desc[UR24][R2.64] ;  /* 0x0000001802048981 */ /* 0x000ea2000c1e1900 */
[----:B------:R-:W-:-:S03]  /*17e0*/  ISETP.GE.AND P0, PT, R28, UR40, PT ;  /* 0x000000281c007c0c */ /* 0x000fc6000bf06270 */
[----:B------:R-:W3:Y:S01]  /*17f0*/  @!P1 LDG.E R95, desc[UR24][R2.64+0x80] ;  /* 0x00008018025f9981 */ /* 0x000ee2000c1e1900 */
[----:B------:R-:W-:Y:S01]  /*1800*/  ISETP.GE.AND P1, PT, R29, UR40, PT ;  /* 0x000000281d007c0c */ /* 0x000fe2000bf26270 */
[----:B------:R-:W-:Y:S02]  /*1810*/  HFMA2 R6, -RZ, RZ, 0, 0 ;  /* 0x00000000ff067431 */ /* 0x000fe400000001ff */
[----:B------:R-:W-:Y:S01]  /*1820*/  HFMA2 R8, -RZ, RZ, 0, 0 ;  /* 0x00000000ff087431 */ /* 0x000fe200000001ff */
[----:B------:R-:W4:Y:S01]  /*1830*/  @!P2 LDG.E R105, desc[UR24][R2.64+0x580] ;  /* 0x000580180269a981 */ /* 0x000f22000c1e1900 */
[----:B------:R-:W-:Y:S02]  /*1840*/  HFMA2 R10, -RZ, RZ, 0, 0 ;  /* 0x00000000ff0a7431 */ /* 0x000fe400000001ff */
[----:B------:R-:W-:Y:S01]  /*1850*/  HFMA2 R12, -RZ, RZ, 0, 0 ;  /* 0x00000000ff0c7431 */ /* 0x000fe200000001ff */
[----:B------:R-:W4:Y:S04]  /*1860*/  @!P4 LDG.E R107, desc[UR24][R2.64+0x680] ;  /* 0x00068018026bc981 */ /* 0x000f28000c1e1900 */
[----:B------:R-:W4:Y:S01]  /*1870*/  @!P0 LDG.E R0, desc[UR24][R2.64+0x100] ;  /* 0x0001001802008981 */ /* 0x000f22000c1e1900 */
[----:B------:R-:W-:-:S03]  /*1880*/  ISETP.GE.AND P0, PT, R30, UR40, PT ;  /* 0x000000281e007c0c */ /* 0x000fc6000bf06270 */
[----:B------:R-:W4:Y:S01]  /*1890*/  @!P1 LDG.E R97, desc[UR24][R2.64+0x180] ;  /* 0x0001801802619981 */ /* 0x000f22000c1e1900 */
[----:B------:R-:W-:Y:S01]  /*18a0*/  ISETP.GE.AND P1, PT, R31, UR40, PT ;  /* 0x000000281f007c0c */ /* 0x000fe2000bf26270 */
[----:B------:R-:W-:Y:S02]  /*18b0*/  HFMA2 R14, -RZ, RZ, 0, 0 ;  /* 0x00000000ff0e7431 */ /* 0x000fe400000001ff */
[----:B------:R-:W-:Y:S01]  /*18c0*/  HFMA2 R76, -RZ, RZ, 0, 0 ;  /* 0x00000000ff4c7431 */ /* 0x000fe200000001ff */
        /* <DEDUP_REMOVED lines=14> */
[----:B------:R-:W4:Y:S01]  /*19b0*/  @!P0 LDG.E R103, desc[UR24][R2.64+0x480] ;  /* 0x0004801802678981 */ /* 0x000f22000c1e1900 */
[----:B0-----:R-:W-:Y:S01]  /*19c0*/  UISETP.GE.AND UP0, UPT, UR21, 0x1, UPT ;  /* 0x000000011500788c */ /* 0x001fe2000bf06270 */
[----:B------:R-:W-:-:S02]  /*19d0*/  HFMA2 R138, -RZ, RZ, 0, 0 ;  /* 0x00000000ff8a7431 */ /* 0x000fc400000001ff */
[----:B------:R-:W-:Y:S02]  /*19e0*/  HFMA2 R134, -RZ, RZ, 0, 0 ;  /* 0x00000000ff867431 */ /* 0x000fe400000001ff */
[----:B------:R-:W-:Y:S02]  /*19f0*/  HFMA2 R128, -RZ, RZ, 0, 0 ;  /* 0x00000000ff807431 */ /* 0x000fe400000001ff */
[----:B------:R-:W-:Y:S02]  /*1a00*/  HFMA2 R124, -RZ, RZ, 0, 0 ;  /* 0x00000000ff7c7431 */ /* 0x000fe400000001ff */
[----:B------:R-:W-:Y:S02]  /*1a10*/  HFMA2 R120, -RZ, RZ, 0, 0 ;  /* 0x00000000ff787431 */ /* 0x000fe400000001ff */
[----:B------:R-:W-:Y:S02]  /*1a20*/  HFMA2 R116, -RZ, RZ, 0, 0 ;  /* 0x00000000ff747431 */ /* 0x000fe400000001ff */
[----:B------:R-:W-:Y:S01]  /*1a30*/  HFMA2 R112, -RZ, RZ, 0, 0 ;  /* 0x00000000ff707431 */ /* 0x000fe200000001ff */
[----:B------:R-:W-:-:S02]  /*1a40*/  MOV R140, RZ ;  /* 0x000000ff008c7202 */ /* 0x000fc40000000f00 */
[----:B------:R-:W-:Y:S02]  /*1a50*/  MOV R136, RZ ;  /* 0x000000ff00887202 */ /* 0x000fe40000000f00 */
[----:B------:R-:W-:Y:S02]  /*1a60*/  MOV R130, RZ ;  /* 0x000000ff00827202 */ /* 0x000fe40000000f00 */
[----:B------:R-:W-:Y:S02]  /*1a70*/  MOV R126, RZ ;  /* 0x000000ff007e7202 */ /* 0x000fe40000000f00 */
[----:B------:R-:W-:Y:S02]  /*1a80*/  MOV R122, RZ ;  /* 0x000000ff007a7202 */ /* 0x000fe40000000f00 */
[----:B------:R-:W-:Y:S02]  /*1a90*/  MOV R118, RZ ;  /* 0x000000ff00767202 */ /* 0x000fe40000000f00 */
[----:B------:R-:W-:-:S02]  /*1aa0*/  MOV R114, RZ ;  /* 0x000000ff00727202 */ /* 0x000fc40000000f00 */
        /* <DEDUP_REMOVED lines=86> */
[----:B------:R-:W-:Y:S01]  /*2010*/  ISETP.EQ.AND P4, PT, R20, RZ, P4 ;  /* 0x000000ff1400720c */ /* 0x000fe20002782270 */
[----:B------:R-:W2:Y:S01]  /*2020*/  LDC.64 R8, c[0x0][0x4b8] ;  /* 0x00012e00ff087b82 */ /* 0x000ea20000000a00 */
        /* <DEDUP_REMOVED lines=15> */
.L_x_7036:
[----:B0-----:R-:W-:Y:S01]  /*2120*/  MOV R2, R22 ;  /* 0x0000001600027202 */ /* 0x001fe20000000f00 */
[----:B------:R-:W-:Y:S01]  /*2130*/  HFMA2 R3, -RZ, RZ, 0, 0 ;  /* 0x00000000ff037431 */ /* 0x000fe200000001ff */
[----:B------:R-:W-:Y:S01]  /*2140*/  ISETP.GE.AND P0, PT, R27, UR40, PT ;  /* 0x000000281b007c0c */ /* 0x000fe2000bf06270 */
[----:B------:R-:W-:Y:S01]  /*2150*/  HFMA2 R158, -RZ, RZ, 0, 0 ;  /* 0x00000000ff9e7431 */ /* 0x000fe200000001ff */
[----:B------:R-:W-:Y:S01]  /*2160*/  ISETP.GE.AND P1, PT, R28, UR40, PT ;  /* 0x000000281c007c0c */ /* 0x000fe2000bf26270 */
[----:B0-----:R-:W-:Y:S01]  /*2170*/  IMAD.WIDE.U32 R2, R77, UR30, R2 ;  /* 0x0000001e4d027c25 */ /* 0x001fe2000f8e0002 */
[----:B------:R-:W-:Y:S02]  /*2180*/  ISETP.GE.AND P2, PT, R29, UR40, PT ;  /* 0x000000281d007c0c */ /* 0x000fe4000bf46270 */
[----:B------:R-:W-:Y:S01]  /*2190*/  ISETP.GE.AND P5, PT, R31, UR40, PT ;  /* 0x000000281f007c0c */ /* 0x000fe2000bfa6270 */
[----:B------:R-:W-:Y:S01]  /*21a0*/  IMAD R3, R77, UR31, R3 ;  /* 0x0000001f4d037c24 */ /* 0x000fe2000f8e0203 */
[----:B------:R-:W-:-:S02]  /*21b0*/  LEA R10, P3, R2, R23, 0x2 ;  /* 0x00000017020a7211 */ /* 0x000fc400078610ff */
[----:B------:R-:W-:Y:S02]  /*21c0*/  MOV R127, RZ ;  /* 0x000000ff007f7202 */ /* 0x000fe40000000f00 */
[----:B------:R-:W-:Y:S02]  /*21d0*/  LEA.HI.X R11, R2, R25, R3, 0x2, P3 ;  /* 0x00000019020b7211 */ /* 0x000fe400018f1403 */
[----:B------:R-:W-:Y:S01]  /*21e0*/  ISETP.GE.AND P3, PT, R30, UR40, PT ;  /* 0x000000281e007c0c */ /* 0x000fe2000bf66270 */
[----:B------:R-:W-:Y:S01]  /*21f0*/  HFMA2 R160, -RZ, RZ, 0, 0 ;  /* 0x00000000ffa07431 */ /* 0x000fe200000001ff */
[----:B------:R-:W-:Y:S01]  /*2200*/  MOV R129, RZ ;  /* 0x000000ff00817202 */ /* 0x000fe20000000f00 */
[----:B------:R-:W5:Y:S01]  /*2210*/  @!P0 LDG.E R127, desc[UR24][R10.64+0x80] ;  /* 0x000080180a7f8981 */ /* 0x000f62000c1e1900 */
[----:B------:R-:W-:Y:S02]  /*2220*/  MOV R131, RZ ;  /* 0x000000ff00837202 */ /* 0x000fe40000000f00 */
[----:B------:R-:W-:Y:S01]  /*2230*/  ISETP.GE.AND P0, PT, R32, UR40, PT ;  /* 0x0000002820007c0c */ /* 0x000fe2000bf06270 */
[----:B---3--:R-:W3:Y:S01]  /*2240*/  @!P1 LDG.E R158, desc[UR24][R10.64+0x100] ;  /* 0x000100180a9e9981 */ /* 0x008ee2000c1e1900 */
[----:B------:R-:W-:-:S02]  /*2250*/  ISETP.GE.AND P1, PT, R33, UR40, PT ;  /* 0x0000002821007c0c */ /* 0x000fc4000bf26270 */
[----:B------:R-:W-:Y:S01]  /*2260*/  ISETP.NE.AND P6, PT, R205, RZ, PT ;  /* 0x000000ffcd00720c */ /* 0x000fe20003fc5270 */
[----:B------:R-:W4:Y:S01]  /*2270*/  @!P2 LDG.E R129, desc[UR24][R10.64+0x180] ;  /* 0x000180180a81a981 */ /* 0x000f22000c1e1900 */
[----:B------:R-:W-:-:S03]  /*2280*/  ISETP.GE.AND P2, PT, R34, UR40, PT ;  /* 0x0000002822007c0c */ /* 0x000fc6000bf46270 */
[----:B------:R-:W2:Y:S01]  /*2290*/  @!P3 LDG.E R160, desc[UR24][R10.64+0x200] ;  /* 0x000200180aa0b981 */ /* 0x000ea2000c1e1900 */
[----:B------:R-:W-:-:S03]  /*22a0*/  ISETP.GE.AND P3, PT, R35, UR40, PT ;  /* 0x0000002823007c0c */ /* 0x000fc6000bf66270 */
[----:B------:R-:W2:Y:S01]  /*22b0*/  @!P5 LDG.E R131, desc[UR24][R10.64+0x280] ;  /* 0x000280180a83d981 */ /* 0x000ea2000c1e1900 */
[----:B------:R-:W-:Y:S01]  /*22c0*/  ISETP.GE.AND P5, PT, R36, UR40, PT ;  /* 0x0000002824007c0c */ /* 0x000fe2000bfa6270 */
[----:B------:R-:W-:Y:S01]  /*22d0*/  HFMA2 R162, -RZ, RZ, 0, 0 ;  /* 0x00000000ffa27431 */ /* 0x000fe200000001ff */
[----:B------:R-:W-:Y:S01]  /*22e0*/  MOV R133, RZ ;  /* 0x000000ff00857202 */ /* 0x000fe20000000f00 */
[----:B------:R-:W-:Y:S01]  /*22f0*/  HFMA2 R164, -RZ, RZ, 0, 0 ;  /* 0x00000000ffa47431 */ /* 0x000fe200000001ff */
[----:B------:R-:W-:Y:S01]  /*2300*/  MOV R135, RZ ;  /* 0x000000ff00877202 */ /* 0x000fe20000000f00 */
[----:B------:R-:W-:Y:S01]  /*2310*/  HFMA2 R156, -RZ, RZ, 0, 0 ;  /* 0x00000000ff9c7431 */ /* 0x000fe200000001ff */
[----:B------:R-:W-:Y:S01]  /*2320*/  MOV R166, RZ ;  /* 0x000000ff00a67202 */ /* 0x000fe20000000f00 */
        /* <DEDUP_REMOVED lines=8> */
[----:B------:R-:W5:Y:S04]  /*23b0*/  @!P6 LDG.E R156, desc[UR24][R10.64] ;  /* 0x000000180a9ce981 */ /* 0x000f68000c1e1900 */
[----:B------:R-:W2:Y:S01]  /*23c0*/  @!P5 LDG.E R166, desc[UR24][R10.64+0x500] ;  /* 0x000500180aa6d981 */ /* 0x000ea2000c1e1900 */
[----:B------:R-:W-:Y:S01]  /*23d0*/  ISETP.GE.AND P5, PT, R41, UR40, PT ;  /* 0x0000002829007c0c */ /* 0x000fe2000bfa6270 */
[----:B------:R-:W-:Y:S01]  /*23e0*/  HFMA2 R137, -RZ, RZ, 0, 0 ;  /* 0x00000000ff897431 */ /* 0x000fe200000001ff */
[----:B------:R-:W-:Y:S01]  /*23f0*/  MOV R168, RZ ;  /* 0x000000ff00a87202 */ /* 0x000fe20000000f00 */
[----:B------:R-:W-:Y:S01]  /*2400*/  HFMA2 R139, -RZ, RZ, 0, 0 ;  /* 0x00000000ff8b7431 */ /* 0x000fe200000001ff */
[----:B------:R-:W-:Y:S01]  /*2410*/  MOV R170, RZ ;  /* 0x000000ff00aa7202 */ /* 0x000fe20000000f00 */
[----:B------:R-:W-:-:S02]  /*2420*/  HFMA2 R141, -RZ, RZ, 0, 0 ;  /* 0x00000000ff8d7431 */ /* 0x000fc400000001ff */
[----:B------:R-:W2:Y:S04]  /*2430*/  @!P0 LDG.E R137, desc[UR24][R10.64+0x580] ;  /* 0x000580180a898981 */ /* 0x000ea8000c1e1900 */
[----:B------:R-:W2:Y:S04]  /*2440*/  @!P1 LDG.E R168, desc[UR24][R10.64+0x600] ;  /* 0x000600180aa89981 */ /* 0x000ea8000c1e1900 */
[----:B------:R-:W2:Y:S04]  /*2450*/  @!P2 LDG.E R139, desc[UR24][R10.64+0x680] ;  /* 0x000680180a8ba981 */ /* 0x000ea8000c1e1900 */
[----:B------:R-:W2:Y:S04]  /*2460*/  @!P3 LDG.E R170, desc[UR24][R10.64+0x700] ;  /* 0x000700180aaab981 */ /* 0x000ea8000c1e1900 */
[----:B-1----:R1:W2:Y:S01]  /*2470*/  @!P5 LDG.E R141, desc[UR24][R10.64+0x780] ;  /* 0x000780180a8dd981 */ /* 0x0022a2000c1e1900 */
[----:B------:R-:W-:-:S02]  /*2480*/  MOV R12, UR10 ;  /* 0x0000000a000c7c02 */ /* 0x000fc40008000f00 */
[----:B------:R-:W-:Y:S02]  /*2490*/  MOV R3, UR7 ;  /* 0x0000000700037c02 */ /* 0x000fe40008000f00 */
[----:B------:R-:W-:-:S05]  /*24a0*/  MOV R2, R12 ;  /* 0x0000000c00027202 */ /* 0x000fca0000000f00 */
[----:B------:R-:W-:-:S04]  /*24b0*/  IMAD.WIDE.U32 R2, R77, UR28, R2 ;  /* 0x0000001c4d027c25 */ /* 0x000fc8000f8e0002 */
[----:B------:R-:W-:Y:S01]  /*24c0*/  IMAD R3, R77, UR29, R3 ;  /* 0x0000001d4d037c24 */ /* 0x000fe2000f8e0203 */
[C---:B------:R-:W-:Y:S02]  /*24d0*/  LEA R12, P0, R2.reuse, R4, 0x2 ;  /* 0x00000004020c7211 */ /* 0x040fe400078010ff */
[----:B------:R-:W-:Y:S02]  /*24e0*/  MOV R13, UR11 ;  /* 0x0000000b000d7c02 */ /* 0x000fe40008000f00 */
[----:B------:R-:W-:-:S05]  /*24f0*/  LEA.HI.X R13, R2, R5, R3, 0x2, P0 ;  /* 0x00000005020d7211 */ /* 0x000fca00000f1403 */
[----:B------:R-:W2:Y:S01]  /*2500*/  LDG.E R125, desc[UR24][R12.64] ;  /* 0x000000180c7d7981 */ /* 0x000ea2000c1e1900 */
[----:B------:R-:W-:Y:S02]  /*2510*/  MOV R14, UR8 ;  /* 0x00000008000e7c02 */ /* 0x000fe40008000f00 */
[----:B------:R-:W-:Y:S02]  /*2520*/  MOV R3, UR13 ;  /* 0x0000000d00037c02 */ /* 0x000fe40008000f00 */
[----:B------:R-:W-:-:S05]  /*2530*/  MOV R2, R14 ;  /* 0x0000000e00027202 */ /* 0x000fca0000000f00 */
[----:B------:R-:W-:-:S04]  /*2540*/  IMAD.WIDE.U32 R2, R77, UR32, R2 ;  /* 0x000000204d027c25 */ /* 0x000fc8000f8e0002 */
[----:B------:R-:W-:Y:S01]  /*2550*/  IMAD R3, R77, UR33, R3 ;  /* 0x000000214d037c24 */ /* 0x000fe2000f8e0203 */
[----:B-1----:R-:W-:-:S04]  /*2560*/  LEA R10, P0, R2, R6, 0x2 ;  /* 0x00000006020a7211 */ /* 0x002fc800078010ff */
[----:B------:R-:W-:Y:S01]  /*2570*/  LEA.HI.X R11, R2, R7, R3, 0x2, P0 ;  /* 0x00000007020b7211 */ /* 0x000fe200000f1403 */
[----:B-----5:R-:W-:Y:S04]  /*2580*/  STS [R43], R156 ;  /* 0x0000009c2b007388 */ /* 0x020fe80000000800 */
        /* <DEDUP_REMOVED lines=16> */
[----:B------:R2:W3:Y:S01]  /*2690*/  LDG.E R11, desc[UR24][R10.64] ;  /* 0x000000180a0b7981 */ /* 0x0004e2000c1e1900 */
[----:B------:R-:W4:Y:S01]  /*26a0*/  S2UR UR21, SR_CgaCtaId ;  /* 0x00000000001579c3 */ /* 0x000f220000008800 */
[----:B------:R-:W-:Y:S01]  /*26b0*/  FMUL.FTZ R2, R125, 1.4426950216293334961 ;  /* 0x3fb8aa3b7d027820 */ /* 0x000fe20000410000 */
[----:B------:R-:W-:Y:S01]  /*26c0*/  USHF.L.U32 UR41, UR12, 0x8, URZ ;  /* 0x000000080c297899 */ /* 0x000fe200080006ff */
[----:B------:R-:W-:Y:S01]  /*26d0*/  ISETP.NE.AND P1, PT, R20, RZ, PT ;  /* 0x000000ff1400720c */ /* 0x000fe20003f25270 */
[----:B------:R-:W-:Y:S01]  /*26e0*/  UMOV UR27, 0x400 ;  /* 0x00000400001b7882 */ /* 0x000fe20000000000 */
[-C--:B------:R-:W-:Y:S01]  /*26f0*/  FMUL.FTZ R13, R93, R2.reuse ;  /* 0x000000025d0d7220 */ /* 0x080fe20000410000 */
[----:B------:R-:W-:Y:S01]  /*2700*/  UIADD3 UR20, UPT, UPT, UR41, -0x100, URZ ;  /* 0xffffff0029147890 */ /* 0x000fe2000fffe0ff */
[-C--:B------:R-:W-:Y:S01]  /*2710*/  FMUL.FTZ R3, R90, R2.reuse ;  /* 0x000000025a037220 */ /* 0x080fe20000410000 */
[-C--:B------:R-:W-:Y:S01]  /*2720*/  FMUL.FTZ R169, R88, R2.reuse ;  /* 0x0000000258a97220 */ /* 0x080fe20000410000 */
[----:B------:R-:W-:Y:S01]  /*2730*/  ISETP.NE.AND P0, PT, R20, 0x1f, PT ;  /* 0x0000001f1400780c */ /* 0x000fe20003f05270 */
[----:B------:R-:W-:Y:S01]  /*2740*/  ULOP3.LUT UR20, UR20, 0x100, URZ, 0xc0, !UPT ;  /* 0x0000010014147892 */ /* 0x000fe2000f8ec0ff */
        /* <DEDUP_REMOVED lines=9> */
[-C--:B------:R-:W-:Y:S01]  /*27e0*/  FMUL.FTZ R167, R81, R2.reuse ;  /* 0x0000000251a77220 */ /* 0x080fe20000410000 */
[-C--:B------:R-:W-:Y:S01]  /*27f0*/  FMUL.FTZ R165, R78, R2.reuse ;  /* 0x000000024ea57220 */ /* 0x080fe20000410000 */
[-C--:B------:R-:W-:Y:S01]  /*2800*/  FMUL.FTZ R158, R79, R2.reuse ;  /* 0x000000024f9e7220 */ /* 0x080fe20000410000 */
[-C--:B------:R-:W-:Y:S01]  /*2810*/  FMUL.FTZ R155, R76, R2.reuse ;  /* 0x000000024c9b7220 */ /* 0x080fe20000410000 */
[----:B------:R-:W-:Y:S01]  /*2820*/  FMUL.FTZ R12, R91, R2 ;  /* 0x000000025b0c7220 */ /* 0x000fe20000410000 */
[----:B------:R0:W1:Y:S01]  /*2830*/  MUFU.EX2 R166, R3 ;  /* 0x0000000300a67308 */ /* 0x0000620000000800 */
[----:B----4-:R-:W-:Y:S01]  /*2840*/  ULEA UR27, UR21, UR27, 0x18 ;  /* 0x0000001b151b7291 */ /* 0x010fe2000f8ec0ff */
[----:B------:R-:W-:Y:S01]  /*2850*/  MOV R15, UR9 ;  /* 0x00000009000f7c02 */ /* 0x000fe20008000f00 */
[----:B------:R4:W1:Y:S01]  /*2860*/  LDS R153, [R59] ;  /* 0x000000003b997984 */ /* 0x0008620000000800 */
[----:B------:R4:W1:Y:S01]  /*2870*/  MUFU.EX2 R168, R12 ;  /* 0x0000000c00a87308 */ /* 0x0008620000000800 */
[----:B------:R-:W-:Y:S02]  /*2880*/  BSSY.RECONVERGENT B0, `(.L_x_6999) ;  /* 0x000003d000007945 */ /* 0x000fe40003800200 */
[----:B------:R4:W1:Y:S01]  /*2890*/  LDS R151, [R59+0x4] ;  /* 0x000004003b977984 */ /* 0x0008620000000800 */
[----:B0-----:R-:W-:Y:S01]  /*28a0*/  IADD3 R3, PT, PT, R77, UR20, RZ ;  /* 0x000000144d037c10 */ /* 0x001fe2000fffe0ff */
[----:B------:R-:W0:Y:S01]  /*28b0*/  MUFU.EX2 R169, R169 ;  /* 0x000000a900a97308 */ /* 0x000e220000000800 */
[----:B------:R-:W-:Y:S01]  /*28c0*/  @P1 IADD3 R3, PT, PT, R20, 0x200, RZ ;  /* 0x0000020014031810 */ /* 0x000fe20007ffe0ff */
[----:B------:R4:W0:Y:S02]  /*28d0*/  LDS R149, [R59+0x8] ;  /* 0x000008003b957984 */ /* 0x0008240000000800 */
[----:B------:R-:W0:Y:S01]  /*28e0*/  MUFU.EX2 R171, R171 ;  /* 0x000000ab00ab7308 */ /* 0x000e220000000800 */
[----:B--2---:R-:W-:Y:S01]  /*28f0*/  LEA R10, R3, UR27, 0x2 ;  /* 0x0000001b030a7c11 */ /* 0x004fe2000f8e10ff */
[----:B------:R4:W2:Y:S02]  /*2900*/  LDS R147, [R59+0xc] ;  /* 0x00000c003b937984 */ /* 0x0008a40000000800 */
        /* <DEDUP_REMOVED lines=50> */
.L_x_7000:
[----:B------:R-:W-:-:S06]  /*2c30*/  LEA R12, R20, UR27, 0x2 ;  /* 0x0000001b140c7c11 */ /* 0x000fcc000f8e10ff */
[----:B------:R-:W0:Y:S02]  /*2c40*/  LDS R12, [R12+0x1acc] ;  /* 0x001acc000c0c7984 */ /* 0x000e240000000800 */
.L_x_7001:
[----:B------:R-:W-:Y:S05]  /*2c50*/  BSYNC.RECONVERGENT B0 ;  /* 0x0000000000007941 */ /* 0x000fea0003800200 */
.L_x_6999:
[----:B-1----:R-:W1:Y:S01]  /*2c60*/  @P4 LDC R2, c[0x0][0x38c] ;  /* 0x0000e300ff024b82 */ /* 0x002e620000000800 */
[----:B------:R-:W-:Y:S01]  /*2c70*/  VOTEU.ANY UP0, P4 ;  /* 0x0000000000ff7886 */ /* 0x000fe20002000100 */
[----:B------:R-:W-:Y:S01]  /*2c80*/  HFMA2 R3, -RZ, RZ, 0, 4.76837158203125e-07 ;  /* 0x00000008ff037431 */ /* 0x000fe200000001ff */
[----:B------:R-:W-:-:S03]  /*2c90*/  MOV R209, RZ ;  /* 0x000000ff00d17202 */ /* 0x000fc60000000f00 */
[----:B------:R-:W-:-:S06]  /*2ca0*/  @UP0 UIADD3 UR20, UPT, UPT, UR12, -0x2, URZ ;  /* 0xfffffffe0c140890 */ /* 0x000fcc000fffe0ff */
[----:B-1----:R-:W-:-:S04]  /*2cb0*/  @P4 IMAD R2, R2, UR20, R77 ;  /* 0x0000001402024c24 */ /* 0x002fc8000f8e024d */
[----:B------:R-:W-:-:S05]  /*2cc0*/  @P4 IMAD.WIDE R2, R2, R3, UR4 ;  /* 0x0000000402024e25 */ /* 0x000fca000f8e0203 */
[----:B------:R0:W3:Y:S01]  /*2cd0*/  @P4 LDG.E R209, desc[UR24][R2.64+0x4] ;  /* 0x0000041802d14981 */ /* 0x0000e2000c1e1900 */
        /* <DEDUP_REMOVED lines=9> */
[C---:B0-2---:R-:W-:Y:S01]  /*2d70*/  FMUL.FTZ R3, R155.reuse, R12 ;  /* 0x0000000c9b037220 */ /* 0x045fe20000410000 */
[----:B------:R-:W-:Y:S01]  /*2d80*/  FFMA.FTZ R2, R155, R161, R164 ;  /* 0x000000a19b027223 */ /* 0x000fe200000100a4 */
[----:B------:R-:W-:Y:S01]  /*2d90*/  FMUL.FTZ R214, R64, R89 ;  /* 0x0000005940d67220 */ /* 0x000fe20000410000 */
        /* <DEDUP_REMOVED lines=15> */
[----:B------:R-:W-:Y:S01]  /*2e90*/  FMUL.FTZ R197, R143, R202 ;  /* 0x000000ca8fc57220 */ /* 0x000fe20000410000 */
[----:B------:R-:W-:Y:S01]  /*2ea0*/  FFMA.FTZ R2, R171, R2, R214 ;  /* 0x00000002ab027223 */ /* 0x000fe200000100d6 */
[C---:B------:R-:W-:Y:S01]  /*2eb0*/  FMUL.FTZ R10, R174.reuse, R11 ;  /* 0x0000000bae0a7220 */ /* 0x040fe20000410000 */
[----:B------:R-:W-:Y:S01]  /*2ec0*/  FFMA.FTZ R3, R174, R3, R185 ;  /* 0x00000003ae037223 */ /* 0x000fe200000100b9 */
[----:B------:R-:W-:Y:S01]  /*2ed0*/  FMUL.FTZ R200, R67, R84 ;  /* 0x0000005443c87220 */ /* 0x000fe20000410000 */
        /* <DEDUP_REMOVED lines=11> */
[C---:B------:R-:W-:Y:S01]  /*2f90*/  FFMA.FTZ R2, R177.reuse, R2, R212 ;  /* 0x00000002b1027223 */ /* 0x040fe200000100d4 */
[C---:B------:R-:W-:Y:S01]  /*2fa0*/  FMUL.FTZ R10, R177.reuse, R10 ;  /* 0x0000000ab10a7220 */ /* 0x040fe20000410000 */
[----:B------:R-:W-:Y:S01]  /*2fb0*/  FFMA.FTZ R3, R177, R3, R192 ;  /* 0x00000003b1037223 */ /* 0x000fe200000100c0 */
[----:B------:R-:W-:Y:S01]  /*2fc0*/  FMUL.FTZ R188, R70, R83 ;  /* 0x0000005346bc7220 */ /* 0x000fe20000410000 */
        /* <DEDUP_REMOVED lines=8> */
[C---:B------:R-:W-:Y:S01]  /*3050*/  FMUL.FTZ R220, R172.reuse, R11 ;  /* 0x0000000bacdc7220 */ /* 0x040fe20000410000 */
        /* <DEDUP_REMOVED lines=28> */
[----:B------:R-:W0:Y:S01]  /*3220*/  SHFL.DOWN PT, R222, R207, 0x1, 0x1f ;  /* 0x08201f00cfde7f89 */ /* 0x000e2200000e0000 */
[----:B------:R-:W-:Y:S01]  /*3230*/  FMUL.FTZ R3, R175, R2 ;  /* 0x00000002af037220 */ /* 0x000fe20000410000 */
[----:B------:R-:W-:Y:S01]  /*3240*/  ISETP.NE.AND P0, PT, R199, 0x1f, PT ;  /* 0x0000001fc700780c */ /* 0x000fe20003f05270 */
[----:B------:R-:W-:Y:S01]  /*3250*/  FFMA.FTZ R10, R155, R10, R160 ;  /* 0x0000000a9b0a7223 */ /* 0x000fe200000100a0 */
[----:B------:R-:W1:Y:S01]  /*3260*/  SHFL.DOWN PT, R211, R220, 0x1, 0x1f ;  /* 0x08201f00dcd37f89 */ /* 0x000e6200000e0000 */
[----:B------:R-:W-:Y:S01]  /*3270*/  FMUL.FTZ R3, R174, R3 ;  /* 0x00000003ae037220 */ /* 0x000fe20000410000 */
[C---:B------:R-:W-:Y:S01]  /*3280*/  ISETP.GT.U32.AND P2, PT, R199.reuse, 0x1d, PT ;  /* 0x0000001dc700780c */ /* 0x040fe20003f44070 */
[----:B------:R-:W-:Y:S01]  /*3290*/  UISETP.GE.AND UP0, UPT, UR12, UR42, UPT ;  /* 0x0000002a0c00728c */ /* 0x000fe2000bf06270 */
[----:B------:R-:W2:Y:S01]  /*32a0*/  SHFL.UP PT, R11, R10, 0x1, RZ ;  /* 0x042000000a0b7989 */ /* 0x000ea200000e00ff */
[----:B------:R-:W-:Y:S01]  /*32b0*/  FMUL.FTZ R2, R170, R3 ;  /* 0x00000003aa027220 */ /* 0x000fe20000410000 */
[----:B------:R-:W-:Y:S01]  /*32c0*/  ISETP.GT.U32.AND P3, PT, R199, 0x17, PT ;  /* 0x00000017c700780c */ /* 0x000fe20003f64070 */
[----:B------:R-:W-:Y:S01]  /*32d0*/  UMOV UR20, UR23 ;  /* 0x0000001700147c82 */ /* 0x000fe20008000000 */
[----:B------:R-:W-:Y:S01]  /*32e0*/  ISETP.NE.AND P5, PT, R20, RZ, PT ;  /* 0x000000ff1400720c */ /* 0x000fe20003fa5270 */
[----:B------:R-:W-:Y:S01]  /*32f0*/  FMUL.FTZ R2, R167, R2 ;  /* 0x00000002a7027220 */ /* 0x000fe20000410000 */
[----:B------:R-:W-:Y:S03]  /*3300*/  BSSY.RECONVERGENT B0, `(.L_x_7002) ;  /* 0x00000f7000007945 */ /* 0x000fe60003800200 */
[----:B------:R-:W-:-:S04]  /*3310*/  FMUL.FTZ R3, R165, R2 ;  /* 0x00000002a5037220 */ /* 0x000fc80000410000 */
[----:B------:R-:W-:Y:S01]  /*3320*/  FMUL.FTZ R2, R158, R3 ;  /* 0x000000039e027220 */ /* 0x000fe20000410000 */
[----:B0-----:R-:W-:Y:S01]  /*3330*/  @P0 FMUL.FTZ R3, R222, R207 ;  /* 0x000000cfde030220 */ /* 0x001fe20000410000 */
[----:B-1----:R-:W-:Y:S02]  /*3340*/  @P0 FFMA.FTZ R220, R207, R211, R220 ;  /* 0x000000d3cfdc0223 */ /* 0x002fe400000100dc */
[----:B------:R-:W-:Y:S02]  /*3350*/  FMUL.FTZ R211, R155, R2 ;  /* 0x000000029bd37220 */ /* 0x000fe40000410000 */
[----:B------:R-:W-:Y:S02]  /*3360*/  @P0 MOV R207, R3 ;  /* 0x0000000300cf0202 */ /* 0x000fe40000000f00 */
[----:B------:R-:W-:Y:S01]  /*3370*/  ISETP.GE.AND P0, PT, R42, 0x1, PT ;  /* 0x000000012a00780c */ /* 0x000fe20003f06270 */
[----:B--2---:R-:W-:Y:S01]  /*3380*/  FFMA.FTZ R11, R211, R11, R10 ;  /* 0x0000000bd30b7223 */ /* 0x004fe2000001000a */
[----:B------:R-:W0:Y:S04]  /*3390*/  SHFL.UP PT, R2, R211, 0x1, RZ ;  /* 0x04200000d3027989 */ /* 0x000e2800000e00ff */
[----:B------:R-:W1:Y:S01]  /*33a0*/  SHFL.DOWN PT, R222, R207, 0x2, 0x1f ;  /* 0x08401f00cfde7f89 */ /* 0x000e6200000e0000 */
[----:B------:R-:W-:-:S03]  /*33b0*/  FSEL R10, R10, R11, !P0 ;  /* 0x0000000b0a0a7208 */ /* 0x000fc60004000000 */
[----:B------:R-:W2:Y:S04]  /*33c0*/  SHFL.DOWN PT, R213, R220, 0x2, 0x1f ;  /* 0x08401f00dcd57f89 */ /* 0x000ea800000e0000 */
[----:B------:R-:W4:Y:S01]  /*33d0*/  SHFL.UP PT, R3, R10, 0x2, RZ ;  /* 0x044000000a037989 */ /* 0x000f2200000e00ff */
[----:B0-----:R-:W-:Y:S01]  /*33e0*/  @P0 FMUL.FTZ R211, R211, R2 ;  /* 0x00000002d3d30220 */ /* 0x001fe20000410000 */
[----:B------:R-:W-:Y:S01]  /*33f0*/  ISETP.GE.AND P0, PT, R42, 0x2, PT ;  /* 0x000000022a00780c */ /* 0x000fe20003f06270 */
[----:B-1----:R-:W-:-:S03]  /*3400*/  @!P2 FMUL.FTZ R11, R207, R222 ;  /* 0x000000decf0ba220 */ /* 0x002fc60000410000 */
[----:B------:R-:W0:Y:S01]  /*3410*/  SHFL.UP PT, R2, R211, 0x2, RZ ;  /* 0x04400000d3027989 */ /* 0x000e2200000e00ff */
[----:B--2---:R-:W-:Y:S01]  /*3420*/  @!P2 FFMA.FTZ R220, R207, R213, R220 ;  /* 0x000000d5cfdca223 */ /* 0x004fe200000100dc */
[----:B------:R-:W-:Y:S02]  /*3430*/  @!P2 MOV R207, R11 ;  /* 0x0000000b00cfa202 */ /* 0x000fe40000000f00 */
[----:B------:R-:W-:Y:S01]  /*3440*/  ISETP.GT.U32.AND P2, PT, R199, 0x1b, PT ;  /* 0x0000001bc700780c */ /* 0x000fe20003f44070 */
[----:B----4-:R-:W-:Y:S01]  /*3450*/  FFMA.FTZ R3, R211, R3, R10 ;  /* 0x00000003d3037223 */ /* 0x010fe2000001000a */
[----:B------:R-:W1:Y:S04]  /*3460*/  SHFL.DOWN PT, R11, R220, 0x4, 0x1f ;  /* 0x08801f00dc0b7f89 */ /* 0x000e6800000e0000 */
[----:B------:R-:W2:Y:S01]  /*3470*/  SHFL.DOWN PT, R224, R207, 0x4, 0x1f ;  /* 0x08801f00cfe07f89 */ /* 0x000ea200000e0000 */
[----:B------:R-:W-:-:S05]  /*3480*/  FSEL R222, R10, R3, !P0 ;  /* 0x000000030ade7208 */ /* 0x000fca0004000000 */
[----:B------:R-:W4:Y:S01]  /*3490*/  SHFL.UP PT, R3, R222, 0x4, RZ ;  /* 0x04800000de037989 */ /* 0x000f2200000e00ff */
[----:B0-----:R-:W-:Y:S01]  /*34a0*/  @P0 FMUL.FTZ R211, R211, R2 ;  /* 0x00000002d3d30220 */ /* 0x001fe20000410000 */
[----:B------:R-:W-:-:S04]  /*34b0*/  PLOP3.LUT P0, PT, PT, PT, UP0, 0x80, 0x8 ;  /* 0x000000000008781c */ /* 0x000fc80003f0f008 */
[----:B------:R-:W0:Y:S01]  /*34c0*/  SHFL.UP PT, R2, R211, 0x4, RZ ;  /* 0x04800000d3027989 */ /* 0x000e2200000e00ff */
[----:B------:R-:W-:Y:S01]  /*34d0*/  ISETP.NE.OR P0, PT, R20, RZ, P0 ;  /* 0x000000ff1400720c */ /* 0x000fe20000705670 */
[C---:B-1----:R-:W-:Y:S01]  /*34e0*/  @!P2 FFMA.FTZ R220, R207.reuse, R11, R220 ;  /* 0x0000000bcfdca223 */ /* 0x042fe200000100dc */
[----:B------:R-:W-:Y:S01]  /*34f0*/  MOV R11, RZ ;  /* 0x000000ff000b7202 */ /* 0x000fe20000000f00 */
[----:B--2---:R-:W-:-:S03]  /*3500*/  @!P2 FMUL.FTZ R10, R207, R224 ;  /* 0x000000e0cf0aa220 */ /* 0x004fc60000410000 */
[----:B------:R-:W1:Y:S02]  /*3510*/  SHFL.DOWN PT, R217, R220, 0x8, 0x1f ;  /* 0x09001f00dcd97f89 */ /* 0x000e6400000e0000 */
[----:B------:R-:W-:Y:S01]  /*3520*/  @!P2 MOV R207, R10 ;  /* 0x0000000a00cfa202 */ /* 0x000fe20000000f00 */
[----:B----4-:R-:W-:Y:S01]  /*3530*/  FFMA.FTZ R3, R211, R3, R222 ;  /* 0x00000003d3037223 */ /* 0x010fe200000100de */
[----:B------:R-:W-:Y:S01]  /*3540*/  ISETP.GE.AND P2, PT, R42, 0x4, PT ;  /* 0x000000042a00780c */ /* 0x000fe20003f46270 */
[----:B------:R-:W-:Y:S02]  /*3550*/  HFMA2 R10, -RZ, RZ, 1.875, 0 ;  /* 0x3f800000ff0a7431 */ /* 0x000fe400000001ff */
[----:B------:R-:W-:Y:S01]  /*3560*/  @!P0 LEA R213, R77, UR27, 0x3 ;  /* 0x0000001b4dd58c11 */ /* 0x000fe2000f8e18ff */
[----:B------:R-:W2:Y:S01]  /*3570*/  SHFL.DOWN PT, R224, R207, 0x8, 0x1f ;  /* 0x09001f00cfe07f89 */ /* 0x000ea200000e0000 */
[----:B------:R-:W-:-:S03]  /*3580*/  FSEL R222, R222, R3, !P2 ;  /* 0x00000003dede7208 */ /* 0x000fc60005000000 */
[----:B------:R-:W-:Y:S01]  /*3590*/  @!P0 LDS.64 R10, [R213+0x1b48] ;  /* 0x001b4800d50a8984 */ /* 0x000fe20000000a00 */
[----:B------:R-:W-:-:S03]  /*35a0*/  ISETP.GE.AND P0, PT, R42, 0x8, PT ;  /* 0x000000082a00780c */ /* 0x000fc60003f06270 */
[----:B------:R-:W4:Y:S01]  /*35b0*/  SHFL.UP PT, R3, R222, 0x8, RZ ;  /* 0x05000000de037989 */ /* 0x000f2200000e00ff */
[----:B0-----:R-:W-:Y:S01]  /*35c0*/  @P2 FMUL.FTZ R211, R211, R2 ;  /* 0x00000002d3d32220 */ /* 0x001fe20000410000 */
[----:B------:R-:W-:-:S04]  /*35d0*/  ISETP.GT.U32.AND P2, PT, R199, 0xf, PT ;  /* 0x0000000fc700780c */ /* 0x000fc80003f44070 */
[----:B------:R-:W0:Y:S01]  /*35e0*/  SHFL.UP PT, R2, R211, 0x8, RZ ;  /* 0x05000000d3027989 */ /* 0x000e2200000e00ff */
[C---:B-1----:R-:W-:Y:S01]  /*35f0*/  @!P3 FFMA.FTZ R220, R207.reuse, R217, R220 ;  /* 0x000000d9cfdcb223 */ /* 0x042fe200000100dc */
[----:B--2---:R-:W-:-:S05]  /*3600*/  @!P3 FMUL.FTZ R215, R207, R224 ;  /* 0x000000e0cfd7b220 */ /* 0x004fca0000410000 */
[----:B------:R-:W-:Y:S02]  /*3610*/  @!P3 MOV R207, R215 ;  /* 0x000000d700cfb202 */ /* 0x000fe40000000f00 */
[----:B------:R-:W1:Y:S01]  /*3620*/  SHFL.DOWN PT, R215, R220, 0x10, 0x1f ;  /* 0x0a001f00dcd77f89 */ /* 0x000e6200000e0000 */
[----:B----4-:R-:W-:-:S03]  /*3630*/  FFMA.FTZ R3, R211, R3, R222 ;  /* 0x00000003d3037223 */ /* 0x010fc600000100de */
[----:B------:R-:W2:Y:S02]  /*3640*/  SHFL.DOWN PT, R224, R207, 0x10, 0x1f ;  /* 0x0a001f00cfe07f89 */ /* 0x000ea400000e0000 */
[----:B------:R-:W-:Y:S01]  /*3650*/  FSEL R222, R222, R3, !P0 ;  /* 0x00000003dede7208 */ /* 0x000fe20004000000 */
[----:B0-----:R-:W-:Y:S01]  /*3660*/  @P0 FMUL.FTZ R211, R211, R2 ;  /* 0x00000002d3d30220 */ /* 0x001fe20000410000 */
[----:B------:R-:W-:-:S03]  /*3670*/  ISETP.GE.AND P0, PT, R42, 0x10, PT ;  /* 0x000000102a00780c */ /* 0x000fc60003f06270 */
[----:B------:R-:W0:Y:S04]  /*3680*/  SHFL.UP PT, R3, R222, 0x10, RZ ;  /* 0x06000000de037989 */ /* 0x000e2800000e00ff */
[----:B------:R-:W4:Y:S04]  /*3690*/  SHFL.UP PT, R2, R211, 0x10, RZ ;  /* 0x06000000d3027989 */ /* 0x000f2800000e00ff */
[----:B------:R-:W-:Y:S01]  /*36a0*/  SHFL.IDX PT, R226, R11, RZ, 0x1f ;  /* 0x00001fff0be27589 */ /* 0x000fe200000e0000 */
[C---:B-1----:R-:W-:Y:S01]  /*36b0*/  @!P2 FFMA.FTZ R220, R207.reuse, R215, R220 ;  /* 0x000000d7cfdca223 */ /* 0x042fe200000100dc */
[----:B--2---:R-:W-:-:S04]  /*36c0*/  @!P2 FMUL.FTZ R213, R207, R224 ;  /* 0x000000e0cfd5a220 */ /* 0x004fc80000410000 */
[----:B------:R-:W-:Y:S01]  /*36d0*/  SHFL.DOWN PT, R224, R220, 0x1, 0x1f ;  /* 0x08201f00dce07f89 */ /* 0x000fe200000e0000 */
[----:B------:R-:W-:-:S03]  /*36e0*/  @!P2 MOV R207, R213 ;  /* 0x000000d500cfa202 */ /* 0x000fc60000000f00 */
[----:B------:R-:W-:Y:S01]  /*36f0*/  SHFL.IDX PT, R220, R220, RZ, 0x1f ;  /* 0x00001fffdcdc7589 */ /* 0x000fe200000e0000 */
[----:B0-----:R-:W-:-:S03]  /*3700*/  FFMA.FTZ R3, R211, R3, R222 ;  /* 0x00000003d3037223 */ /* 0x001fc600000100de */
[----:B------:R-:W0:Y:S01]  /*3710*/  SHFL.DOWN PT, R213, R207, 0x1, 0x1f ;  /* 0x08201f00cfd57f89 */ /* 0x000e2200000e0000 */
[----:B----4-:R-:W-:Y:S01]  /*3720*/  @P0 FMUL.FTZ R211, R211, R2 ;  /* 0x00000002d3d30220 */ /* 0x010fe20000410000 */
[----:B------:R-:W-:Y:S01]  /*3730*/  FSEL R222, R222, R3, !P0 ;  /* 0x00000003dede7208 */ /* 0x000fe20004000000 */
[----:B------:R-:W-:Y:S01]  /*3740*/  HFMA2 R3, -RZ, RZ, 0, 0 ;  /* 0x00000000ff037431 */ /* 0x000fe200000001ff */
[----:B------:R-:W-:Y:S01]  /*3750*/  ISETP.NE.AND P0, PT, R20, 0x1f, PT ;  /* 0x0000001f1400780c */ /* 0x000fe20003f05270 */
[----:B------:R-:W1:Y:S01]  /*3760*/  SHFL.IDX PT, R207, R207, RZ, 0x1f ;  /* 0x00001fffcfcf7589 */ /* 0x000e6200000e0000 */
[----:B------:R-:W-:-:S03]  /*3770*/  MOV R2, R20 ;  /* 0x0000001400027202 */ /* 0x000fc60000000f00 */
[----:B------:R-:W-:Y:S02]  /*3780*/  SHFL.UP PT, R211, R211, 0x1, RZ ;  /* 0x04200000d3d37989 */ /* 0x000fe400000e00ff */
[----:B------:R-:W-:Y:S02]  /*3790*/  IMAD.WIDE.U32 R2, R8, UR26, R2 ;  /* 0x0000001a08027c25 */ /* 0x000fe4000f8e0002 */
[----:B------:R-:W-:Y:S02]  /*37a0*/  SHFL.UP PT, R222, R222, 0x1, RZ ;  /* 0x04200000dede7989 */ /* 0x000fe400000e00ff */
[----:B------:R-:W-:Y:S02]  /*37b0*/  IMAD R3, R9, UR26, R3 ;  /* 0x0000001a09037c24 */ /* 0x000fe4000f8e0203 */
[----:B------:R-:W-:-:S04]  /*37c0*/  IMAD.WIDE.U32 R2, R19, UR34, R2 ;  /* 0x0000002213027c25 */ /* 0x000fc8000f8e0002 */
[----:B0-----:R-:W-:Y:S01]  /*37d0*/  @P0 FFMA.FTZ R226, R213, R226, R224 ;  /* 0x000000e2d5e20223 */ /* 0x001fe200000100e0 */
[----:B------:R-:W-:-:S03]  /*37e0*/  SHF.R.S32.HI R213, RZ, 0x1f, R19 ;  /* 0x0000001fffd57819 */ /* 0x000fc60000011413 */
[----:B------:R-:W-:Y:S01]  /*37f0*/  FFMA.FTZ R161, R226, R12, R161 ;  /* 0x0000000ce2a17223 */ /* 0x000fe200000100a1 */
[----:B-1----:R-:W-:Y:S01]  /*3800*/  FFMA.FTZ R11, R207, R11, R220 ;  /* 0x0000000bcf0b7223 */ /* 0x002fe200000100dc */
[----:B------:R-:W-:Y:S02]  /*3810*/  IMAD R12, R213, UR34, RZ ;  /* 0x00000022d50c7c24 */ /* 0x000fe4000f8e02ff */
[----:B------:R-:W-:Y:S01]  /*3820*/  FMUL.FTZ R10, R207, R10 ;  /* 0x0000000acf0a7220 */ /* 0x000fe20000410000 */
[----:B------:R-:W-:Y:S01]  /*3830*/  FFMA.FTZ R164, R155, R161, R164 ;  /* 0x000000a19ba47223 */ /* 0x000fe200000100a4 */
[----:B---3--:R-:W0:Y:S02]  /*3840*/  SHFL.IDX PT, R209, R209, RZ, 0x1f ;  /* 0x00001fffd1d17589 */ /* 0x008e2400000e0000 */
[----:B0-----:R-:W-:Y:S01]  /*3850*/  @P1 FFMA.FTZ R209, R211, R209, R222 ;  /* 0x000000d1d3d11223 */ /* 0x001fe200000100de */
[----:B------:R-:W-:Y:S02]  /*3860*/  IMAD R211, R19, UR35, R12 ;  /* 0x0000002313d37c24 */ /* 0x000fe4000f8e020c */
[----:B------:R-:W-:Y:S01]  /*3870*/  FFMA.FTZ R222, R158, R164, R193 ;  /* 0x000000a49ede7223 */ /* 0x000fe200000100c1 */
[----:B------:R-:W-:Y:S01]  /*3880*/  IADD3 R12, P0, PT, R2, UR22, RZ ;  /* 0x00000016020c7c10 */ /* 0x000fe2000ff1e0ff */
[----:B------:R-:W-:-:S02]  /*3890*/  FFMA.FTZ R209, R13, R209, R218 ;  /* 0x000000d10dd17223 */ /* 0x000fc400000100da */
[----:B------:R-:W-:Y:S01]  /*38a0*/  FFMA.FTZ R206, R165, R222, R206 ;  /* 0x000000dea5ce7223 */ /* 0x000fe200000100ce */
[----:B------:R-:W-:Y:S01]  /*38b0*/  IADD3.X R13, PT, PT, R3, R211, RZ, P0, !PT ;  /* 0x000000d3030d7210 */ /* 0x000fe200007fe4ff */
[-C--:B------:R-:W-:Y:S01]  /*38c0*/  FFMA.FTZ R224, R166, R209.reuse, R203 ;  /* 0x000000d1a6e07223 */ /* 0x080fe200000100cb */
[----:B------:R-:W-:Y:S01]  /*38d0*/  FFMA.FTZ R3, R0, R209, RZ ;  /* 0x000000d100037223 */ /* 0x000fe200000100ff */
[----:B------:R-:W-:Y:S01]  /*38e0*/  FFMA.FTZ R204, R167, R206, R204 ;  /* 0x000000cea7cc7223 */ /* 0x000fe200000100cc */
[----:B------:R-:W-:Y:S01]  /*38f0*/  FADD.FTZ R2, -R218, R209 ;  /* 0x000000d1da027221 */ /* 0x000fe20000010100 */
[-C--:B------:R-:W-:Y:S01]  /*3900*/  FFMA.FTZ R226, R168, R224.reuse, R201 ;  /* 0x000000e0a8e27223 */ /* 0x080fe200000100c9 */
[----:B------:R-:W-:Y:S01]  /*3910*/  FADD.FTZ R203, -R203, R224 ;  /* 0x000000e0cbcb7221 */ /* 0x000fe20000010100 */
[----:B------:R-:W-:Y:S01]  /*3920*/  FFMA.FTZ R224, R154, R224, R3 ;  /* 0x000000e09ae07223 */ /* 0x000fe20000010003 */
[----:B------:R-:W-:Y:S01]  /*3930*/  FFMA.FTZ R218, R170, R204, R187 ;  /* 0x000000ccaada7223 */ /* 0x000fe200000100bb */
        /* <DEDUP_REMOVED lines=15> */
[C---:B------:R-:W-:Y:S01]  /*3a30*/  FFMA.FTZ R192, R177.reuse, R183, R192 ;  /* 0x000000b7b1c07223 */ /* 0x040fe200000100c0 */
[-C--:B------:R-:W-:Y:S01]  /*3a40*/  FFMA.FTZ R212, R177, R185.reuse, R212 ;  /* 0x000000b9b1d47223 */ /* 0x080fe200000100d4 */
[----:B------:R-:W-:Y:S01]  /*3a50*/  FADD.FTZ R210, -R210, R185 ;  /* 0x000000b9d2d27221 */ /* 0x000fe20000010100 */
[----:B------:R-:W-:Y:S01]  /*3a60*/  FFMA.FTZ R3, R119, R185, R226 ;  /* 0x000000b977037223 */ /* 0x000fe200000100e2 */
[----:B------:R-:W-:Y:S01]  /*3a70*/  FFMA.FTZ R186, R173, R192, R186 ;  /* 0x000000c0adba7223 */ /* 0x000fe200000100ba */
[----:B------:R-:W-:Y:S01]  /*3a80*/  FFMA.FTZ R226, R176, R212, R195 ;  /* 0x000000d4b0e27223 */ /* 0x000fe200000100c3 */
[----:B------:R-:W-:Y:S01]  /*3a90*/  FMUL.FTZ R177, R85, R198 ;  /* 0x000000c655b17220 */ /* 0x000fe20000410000 */
[----:B------:R-:W-:Y:S01]  /*3aa0*/  FFMA.FTZ R176, R148, R212, R3 ;  /* 0x000000d494b07223 */ /* 0x000fe20000010003 */
[----:B------:R-:W-:Y:S01]  /*3ab0*/  FFMA.FTZ R172, R172, R186, R181 ;  /* 0x000000baacac7223 */ /* 0x000fe200000100b5 */
[----:B------:R-:W-:Y:S01]  /*3ac0*/  FFMA.FTZ R208, R175, R226, R208 ;  /* 0x000000e2afd07223 */ /* 0x000fe200000100d0 */
[----:B------:R-:W-:Y:S01]  /*3ad0*/  FFMA.FTZ R200, R139, -R200, R212 ;  /* 0x800000c88bc87223 */ /* 0x000fe200000100d4 */
[----:B------:R-:W-:Y:S01]  /*3ae0*/  FFMA.FTZ R3, R117, R226, R176 ;  /* 0x000000e275037223 */ /* 0x000fe200000100b0 */
[----:B------:R-:W-:Y:S01]  /*3af0*/  FFMA.FTZ R180, R171, R172, R180 ;  /* 0x000000acabb47223 */ /* 0x000fe200000100b4 */
[-C--:B------:R-:W-:Y:S01]  /*3b00*/  FFMA.FTZ R176, R174, R208.reuse, R191 ;  /* 0x000000d0aeb07223 */ /* 0x080fe200000100bf */
[----:B------:R-:W-:Y:S01]  /*3b10*/  @!P5 LEA R171, R77, UR27, 0x3 ;  /* 0x0000001b4dabdc11 */ /* 0x000fe2000f8e18ff */
[----:B------:R-:W-:Y:S01]  /*3b20*/  FFMA.FTZ R174, R146, R208, R3 ;  /* 0x000000d092ae7223 */ /* 0x000fe20000010003 */
[----:B------:R-:W-:Y:S01]  /*3b30*/  FFMA.FTZ R178, R169, R180, R178 ;  /* 0x000000b4a9b27223 */ /* 0x000fe200000100b2 */
[----:B------:R-:W-:Y:S01]  /*3b40*/  FFMA.FTZ R170, R170, R176, R189 ;  /* 0x000000b0aaaa7223 */ /* 0x000fe200000100bd */
[----:B------:R-:W-:Y:S01]  /*3b50*/  FFMA.FTZ R188, R133, -R188, R176 ;  /* 0x800000bc85bc7223 */ /* 0x000fe200000100b0 */
[----:B------:R-:W-:Y:S01]  /*3b60*/  FFMA.FTZ R3, R115, R176, R174 ;  /* 0x000000b073037223 */ /* 0x000fe200000100ae */
[----:B------:R-:W-:Y:S01]  /*3b70*/  FFMA.FTZ R168, R168, R178, R179 ;  /* 0x000000b2a8a87223 */ /* 0x000fe200000100b3 */
[----:B------:R-:W-:Y:S01]  /*3b80*/  FFMA.FTZ R202, R167, R170, R202 ;  /* 0x000000aaa7ca7223 */ /* 0x000fe200000100ca */
[----:B------:R-:W-:Y:S01]  /*3b90*/  FFMA.FTZ R184, R131, -R184, R170 ;  /* 0x800000b883b87223 */ /* 0x000fe200000100aa */
[----:B------:R-:W-:Y:S01]  /*3ba0*/  FFMA.FTZ R170, R144, R170, R3 ;  /* 0x000000aa90aa7223 */ /* 0x000fe20000010003 */
[----:B------:R-:W-:Y:S01]  /*3bb0*/  SHF.R.U32.HI R3, RZ, 0x1, R20 ;  /* 0x00000001ff037819 */ /* 0x000fe20000011614 */
[----:B------:R-:W-:Y:S01]  /*3bc0*/  FFMA.FTZ R166, R166, R168, R163 ;  /* 0x000000a8a6a67223 */ /* 0x000fe200000100a3 */
[----:B------:R-:W-:Y:S01]  /*3bd0*/  FFMA.FTZ R176, R165, R202, R194 ;  /* 0x000000caa5b07223 */ /* 0x000fe200000100c2 */
[----:B------:R-:W-:Y:S01]  /*3be0*/  FFMA.FTZ R182, R129, -R182, R202 ;  /* 0x800000b681b67223 */ /* 0x000fe200000100ca */
[----:B------:R-:W-:Y:S01]  /*3bf0*/  LEA R163, R20, R3, 0x4 ;  /* 0x0000000314a37211 */ /* 0x000fe200078e20ff */
[----:B------:R-:W-:Y:S01]  /*3c00*/  FMUL.FTZ R3, R93, R166 ;  /* 0x000000a65d037220 */ /* 0x000fe20000410000 */
[----:B------:R-:W-:Y:S01]  /*3c10*/  FFMA.FTZ R165, R113, R202, R170 ;  /* 0x000000ca71a57223 */ /* 0x000fe200000100aa */
[----:B------:R-:W-:Y:S01]  /*3c20*/  FFMA.FTZ R202, R158, R176, R159 ;  /* 0x000000b09eca7223 */ /* 0x000fe2000001009f */
[----:B------:R-:W-:Y:S01]  /*3c30*/  FMUL.FTZ R170, R90, R168 ;  /* 0x000000a85aaa7220 */ /* 0x000fe20000410000 */
[----:B------:R-:W-:Y:S01]  /*3c40*/  FFMA.FTZ R158, R2, R3, RZ ;  /* 0x00000003029e7223 */ /* 0x000fe200000100ff */
[----:B------:R-:W-:Y:S01]  /*3c50*/  FMUL.FTZ R159, R91, R178 ;  /* 0x000000b25b9f7220 */ /* 0x000fe20000410000 */
[----:B------:R-:W-:Y:S01]  /*3c60*/  FFMA.FTZ R162, R127, -R162, R176 ;  /* 0x800000a27fa27223 */ /* 0x000fe200000100b0 */
[----:B------:R-:W-:Y:S01]  /*3c70*/  FFMA.FTZ R176, R142, R176, R165 ;  /* 0x000000b08eb07223 */ /* 0x000fe200000100a5 */
[----:B------:R-:W-:Y:S01]  /*3c80*/  FFMA.FTZ R158, R203, R170, R158 ;  /* 0x000000aacb9e7223 */ /* 0x000fe2000001009e */
[-C--:B------:R-:W-:Y:S01]  /*3c90*/  FMUL.FTZ R165, R62, R159.reuse ;  /* 0x0000009f3ea57220 */ /* 0x080fe20000410000 */
[----:B------:R-:W-:Y:S01]  /*3ca0*/  FMUL.FTZ R174, R88, R180 ;  /* 0x000000b458ae7220 */ /* 0x000fe20000410000 */
[----:B------:R-:W-:Y:S01]  /*3cb0*/  LEA R194, R163, UR27, 0x2 ;  /* 0x0000001ba3c27c11 */ /* 0x000fe2000f8e10ff */
[----:B------:R-:W-:Y:S01]  /*3cc0*/  FFMA.FTZ R159, R201, R159, R158 ;  /* 0x0000009fc99f7223 */ /* 0x000fe2000001009e */
[----:B------:R-:W-:Y:S01]  /*3cd0*/  FMUL.FTZ R169, R89, R172 ;  /* 0x000000ac59a97220 */ /* 0x000fe20000410000 */
[----:B------:R-:W-:Y:S01]  /*3ce0*/  FMUL.FTZ R163, R60, R3 ;  /* 0x000000033ca37220 */ /* 0x000fe20000410000 */
[----:B------:R-:W-:Y:S01]  /*3cf0*/  FMUL.FTZ R3, R61, R170 ;  /* 0x000000aa3d037220 */ /* 0x000fe20000410000 */
[----:B------:R-:W-:Y:S01]  /*3d00*/  FFMA.FTZ R159, R216, R174, R159 ;  /* 0x000000aed89f7223 */ /* 0x000fe2000001009f */
[----:B------:R0:W-:Y:S01]  /*3d10*/  @!P5 STS.64 [R171+0x1b48], R10 ;  /* 0x001b480aab00d388 */ /* 0x0001e20000000a00 */
[----:B------:R-:W-:Y:S01]  /*3d20*/  FMUL.FTZ R158, R86, R186 ;  /* 0x000000ba569e7220 */ /* 0x000fe20000410000 */
[----:B------:R-:W-:Y:S01]  /*3d30*/  FMUL.FTZ R170, R84, R183 ;  /* 0x000000b754aa7220 */ /* 0x000fe20000410000 */
[----:B------:R-:W-:Y:S01]  /*3d40*/  FMUL.FTZ R167, R63, R174 ;  /* 0x000000ae3fa77220 */ /* 0x000fe20000410000 */
[----:B------:R1:W-:Y:S01]  /*3d50*/  STS [R194+0x850], R163 ;  /* 0x000850a3c2007388 */ /* 0x0003e20000000800 */
[----:B------:R-:W-:Y:S01]  /*3d60*/  FMUL.FTZ R174, R76, R161 ;  /* 0x000000a14cae7220 */ /* 0x000fe20000410000 */
[----:B------:R-:W-:Y:S01]  /*3d70*/  FMUL.FTZ R175, R67, R170 ;  /* 0x000000aa43af7220 */ /* 0x000fe20000410000 */
[----:B------:R-:W-:Y:S01]  /*3d80*/  FFMA.FTZ R196, R137, -R196, R226 ;  /* 0x800000c489c47223 */ /* 0x000fe200000100e2 */
[----:B------:R2:W-:Y:S01]  /*3d90*/  STS [R24+0x4], R3 ;  /* 0x0000040318007388 */ /* 0x0005e20000000800 */
[----:B------:R-:W-:Y:S01]  /*3da0*/  FFMA.FTZ R190, R135, -R190, R208 ;  /* 0x800000be87be7223 */ /* 0x000fe200000100d0 */
[----:B------:R-:W-:Y:S01]  /*3db0*/  FFMA.FTZ R155, R155, R202, R160 ;  /* 0x000000ca9b9b7223 */ /* 0x000fe200000100a0 */
[----:B------:R-:W-:-:S04]  /*3dc0*/  IMAD.WIDE.U32 R12, R77, UR36, R12 ;  /* 0x000000244d0c7c25 */ /* 0x000fc8000f8e000c */
[----:B0-----:R-:W-:Y:S01]  /*3dd0*/  FFMA.FTZ R10, R214, R169, R159 ;  /* 0x000000a9d60a7223 */ /* 0x001fe2000001009f */
[----:B------:R-:W-:Y:S01]  /*3de0*/  FMUL.FTZ R171, R87, R192 ;  /* 0x000000c057ab7220 */ /* 0x000fe20000410000 */
[----:B-1----:R-:W-:Y:S01]  /*3df0*/  FMUL.FTZ R163, R65, R158 ;  /* 0x0000009e41a37220 */ /* 0x002fe20000410000 */
[----:B------:R-:W-:Y:S01]  /*3e00*/  FMUL.FTZ R159, R83, R218 ;  /* 0x000000da539f7220 */ /* 0x000fe20000410000 */
[----:B------:R0:W-:Y:S01]  /*3e10*/  STS [R24+0x8], R165 ;  /* 0x000008a518007388 */ /* 0x0001e20000000800 */
[----:B------:R-:W-:Y:S01]  /*3e20*/  FMUL.FTZ R173, R66, R171 ;  /* 0x000000ab42ad7220 */ /* 0x000fe20000410000 */
[----:B--2---:R-:W-:Y:S01]  /*3e30*/  FFMA.FTZ R3, R197, R158, R10 ;  /* 0x0000009ec5037223 */ /* 0x004fe2000001000a */
        /* <DEDUP_REMOVED lines=9> */
[----:B------:R-:W-:Y:S01]  /*3ed0*/  FMUL.FTZ R170, R78, R222 ;  /* 0x000000de4eaa7220 */ /* 0x000fe20000410000 */
[----:B------:R0:W-:Y:S01]  /*3ee0*/  STS [R24+0xc], R167 ;  /* 0x00000ca718007388 */ /* 0x0001e20000000800 */
[----:B-1----:R-:W-:Y:S01]  /*3ef0*/  FMUL.FTZ R163, R70, R159 ;  /* 0x0000009f46a37220 */ /* 0x002fe20000410000 */
[----:B------:R-:W-:Y:S01]  /*3f00*/  FMUL.FTZ R171, R72, R169 ;  /* 0x000000a948ab7220 */ /* 0x000fe20000410000 */
[----:B------:R-:W-:Y:S01]  /*3f10*/  FFMA.FTZ R3, R196, R177, R3 ;  /* 0x000000b1c4037223 */ /* 0x000fe20000010003 */
[----:B------:R1:W-:Y:S01]  /*3f20*/  STS [R24+0x10], R11 ;  /* 0x0000100b18007388 */ /* 0x0003e20000000800 */
[----:B--2---:R-:W-:Y:S01]  /*3f30*/  FMUL.FTZ R173, R79, R164 ;  /* 0x000000a44fad7220 */ /* 0x004fe20000410000 */
[----:B------:R-:W-:Y:S01]  /*3f40*/  FFMA.FTZ R156, R15, -R156, R202 ;  /* 0x8000009c0f9c7223 */ /* 0x000fe200000100ca */
[----:B------:R-:W-:Y:S01]  /*3f50*/  FFMA.FTZ R3, R190, R10, R3 ;  /* 0x0000000abe037223 */ /* 0x000fe20000010003 */
[----:B------:R2:W-:Y:S01]  /*3f60*/  STS [R24+0x1c], R175 ;  /* 0x00001caf18007388 */ /* 0x0005e20000000800 */
[----:B------:R-:W-:Y:S01]  /*3f70*/  FFMA.FTZ R157, R14, -R157, R155 ;  /* 0x8000009d0e9d7223 */ /* 0x000fe2000001009b */
[----:B0-----:R-:W-:Y:S01]  /*3f80*/  FMUL.FTZ R167, R71, R158 ;  /* 0x0000009e47a77220 */ /* 0x001fe20000410000 */
[----:B------:R-:W-:Y:S01]  /*3f90*/  FFMA.FTZ R3, R188, R159, R3 ;  /* 0x0000009fbc037223 */ /* 0x000fe20000010003 */
[----:B------:R0:W-:Y:S01]  /*3fa0*/  STS [R24+0x20], R165 ;  /* 0x000020a518007388 */ /* 0x0001e20000000800 */
[----:B-1----:R-:W-:-:S02]  /*3fb0*/  FMUL.FTZ R11, R69, R10 ;  /* 0x0000000a450b7220 */ /* 0x002fc40000410000 */
[----:B------:R-:W-:Y:S01]  /*3fc0*/  FFMA.FTZ R3, R184, R158, R3 ;  /* 0x0000009eb8037223 */ /* 0x000fe20000010003 */
[----:B------:R1:W-:Y:S01]  /*3fd0*/  STS [R24+0x28], R163 ;  /* 0x000028a318007388 */ /* 0x0003e20000000800 */
[----:B------:R-:W-:Y:S01]  /*3fe0*/  LEA R10, P0, R12, UR38, 0x2 ;  /* 0x000000260c0a7c11 */ /* 0x000fe2000f8010ff */
[----:B--2---:R-:W-:Y:S01]  /*3ff0*/  FMUL.FTZ R175, R75, R174 ;  /* 0x000000ae4baf7220 */ /* 0x004fe20000410000 */
[----:B------:R-:W-:Y:S01]  /*4000*/  FFMA.FTZ R3, R182, R169, R3 ;  /* 0x000000a9b6037223 */ /* 0x000fe20000010003 */
[----:B------:R2:W-:Y:S01]  /*4010*/  STS [R24+0x24], R11 ;  /* 0x0000240b18007388 */ /* 0x0005e20000000800 */
[-C--:B0-----:R-:W-:Y:S02]  /*4020*/  FMUL.FTZ R165, R73, R170.reuse ;  /* 0x000000aa49a57220 */ /* 0x081fe40000410000 */
[----:B------:R-:W-:Y:S01]  /*4030*/  FFMA.FTZ R3, R162, R170, R3 ;  /* 0x000000aaa2037223 */ /* 0x000fe20000010003 */
[----:B------:R-:W-:Y:S01]  /*4040*/  STS [R24+0x2c], R167 ;  /* 0x00002ca718007388 */ /* 0x000fe20000000800 */
[----:B-1----:R-:W-:-:S02]  /*4050*/  FMUL.FTZ R163, R74, R173 ;  /* 0x000000ad4aa37220 */ /* 0x002fc40000410000 */
[----:B------:R-:W-:Y:S01]  /*4060*/  FFMA.FTZ R158, R156, R173, R3 ;  /* 0x000000ad9c9e7223 */ /* 0x000fe20000010003 */
[----:B------:R-:W-:Y:S01]  /*4070*/  STS [R24+0x30], R171 ;  /* 0x000030ab18007388 */ /* 0x000fe20000000800 */
[C---:B------:R-:W-:Y:S02]  /*4080*/  IADD3 R3, PT, PT, R20.reuse, 0x40, RZ ;  /* 0x0000004014037810 */ /* 0x040fe40007ffe0ff */
[----:B--2---:R-:W-:Y:S01]  /*4090*/  IADD3 R11, PT, PT, R20, 0x20, RZ ;  /* 0x00000020140b7810 */ /* 0x004fe20007ffe0ff */
[----:B------:R-:W-:Y:S01]  /*40a0*/  STS [R24+0x34], R165 ;  /* 0x000034a518007388 */ /* 0x000fe20000000800 */
[-C--:B------:R-:W-:Y:S02]  /*40b0*/  LEA.HI R3, R3, R20.reuse, RZ, 0x1b ;  /* 0x0000001403037211 */ /* 0x080fe400078fd8ff */
[----:B------:R-:W-:Y:S01]  /*40c0*/  LEA.HI R11, R11, R20, RZ, 0x1b ;  /* 0x000000140b0b7211 */ /* 0x000fe200078fd8ff */
[----:B------:R0:W-:Y:S03]  /*40d0*/  STS [R24+0x38], R163 ;  /* 0x000038a318007388 */ /* 0x0001e60000000800 */
[----:B------:R-:W-:Y:S01]  /*40e0*/  LEA R159, R11, UR27, 0x2 ;  /* 0x0000001b0b9f7c11 */ /* 0x000fe2000f8e10ff */
[----:B------:R1:W-:Y:S01]  /*40f0*/  STS [R24+0x3c], R175 ;  /* 0x00003caf18007388 */ /* 0x0003e20000000800 */
[----:B------:R-:W-:-:S02]  /*4100*/  IMAD R11, R77, UR37, R13 ;  /* 0x000000254d0b7c24 */ /* 0x000fc4000f8e020d */
[----:B------:R-:W-:Y:S01]  /*4110*/  FFMA.FTZ R13, R111, R202, R176 ;  /* 0x000000ca6f0d7223 */ /* 0x000fe200000100b0 */
[----:B------:R-:W-:Y:S01]  /*4120*/  BAR.SYNC.DEFER_BLOCKING 0x0 ;  /* 0x0000000000007b1d */ /* 0x000fe20000010000 */
[----:B0-----:R-:W-:Y:S02]  /*4130*/  MOV R163, UR20 ;  /* 0x0000001400a37c02 */ /* 0x001fe40008000f00 */
[----:B------:R-:W-:Y:S01]  /*4140*/  LEA.HI.X R11, R12, UR39, R11, 0x2, P0 ;  /* 0x000000270c0b7c11 */ /* 0x000fe200080f140b */
[----:B------:R-:W-:Y:S01]  /*4150*/  FFMA.FTZ R12, R132, R155, R13 ;  /* 0x0000009b840c7223 */ /* 0x000fe2000001000d */
[----:B------:R-:W-:Y:S01]  /*4160*/  IADD3 R160, PT, PT, R163, -UR22, -R20 ;  /* 0x80000016a3a07c10 */ /* 0x000fe2000fffe814 */
[----:B------:R-:W-:Y:S01]  /*4170*/  FFMA.FTZ R13, R157, R174, R158 ;  /* 0x000000ae9d0d7223 */ /* 0x000fe2000001009e */
[----:B------:R-:W-:Y:S02]  /*4180*/  IADD3 R155, PT, PT, R20, 0x60, RZ ;  /* 0x00000060149b7810 */ /* 0x000fe40007ffe0ff */
[----:B------:R-:W-:-:S02]  /*4190*/  ISETP.GE.AND P6, PT, R160, 0x1, PT ;  /* 0x00000001a000780c */ /* 0x000fc40003fc6270 */
[----:B------:R-:W-:Y:S02]  /*41a0*/  IADD3 R163, PT, PT, R20, 0x80, RZ ;  /* 0x0000008014a37810 */ /* 0x000fe40007ffe0ff */
[----:B------:R-:W-:Y:S02]  /*41b0*/  LEA.HI R155, R155, R20, RZ, 0x1b ;  /* 0x000000149b9b7211 */ /* 0x000fe400078fd8ff */
[----:B------:R-:W-:Y:S02]  /*41c0*/  LEA R158, R3, UR27, 0x2 ;  /* 0x0000001b039e7c11 */ /* 0x000fe4000f8e10ff */
[C---:B------:R-:W-:Y:S02]  /*41d0*/  ISETP.GE.AND P3, PT, R160.reuse, 0x21, PT ;  /* 0x00000021a000780c */ /* 0x040fe40003f66270 */
[C---:B------:R-:W-:Y:S02]  /*41e0*/  ISETP.GE.AND P2, PT, R160.reuse, 0x41, PT ;  /* 0x00000041a000780c */ /* 0x040fe40003f46270 */
[C---:B------:R-:W-:Y:S01]  /*41f0*/  ISETP.GE.AND P1, PT, R160.reuse, 0x61, PT ;  /* 0x00000061a000780c */ /* 0x040fe20003f26270 */
[----:B------:R-:W0:Y:S01]  /*4200*/  LDS R159, [R159+0x8d0] ;  /* 0x0008d0009f9f7984 */ /* 0x000e220000000800 */
[----:B------:R-:W-:Y:S01]  /*4210*/  ISETP.GE.AND P0, PT, R160, 0x81, PT ;  /* 0x00000081a000780c */ /* 0x000fe20003f06270 */
[----:B-1----:R-:W-:-:S12]  /*4220*/  @!P6 BRA `(.L_x_7003) ;  /* 0x000000000010e947 */ /* 0x002fd80003800000 */
[----:B------:R-:W-:-:S04]  /*4230*/  LEA.HI R3, R20, R20, RZ, 0x1b ;  /* 0x0000001414037211 */ /* 0x000fc800078fd8ff */
[----:B------:R-:W-:-:S06]  /*4240*/  LEA R3, R3, UR27, 0x2 ;  /* 0x0000001b03037c11 */ /* 0x000fcc000f8e10ff */
[----:B------:R-:W1:Y:S04]  /*4250*/  LDS R3, [R3+0x850] ;  /* 0x0008500003037984 */ /* 0x000e680000000800 */
[----:B-1----:R1:W-:Y:S02]  /*4260*/  REDG.E.ADD.F32.FTZ.RN.STRONG.GPU desc[UR24][R10.64], R3 ;  /* 0x000000030a0079a6 */ /* 0x0023e4000c12f318 */
.L_x_7003:
[----:B------:R-:W-:Y:S05]  /*4270*/  BSYNC.RECONVERGENT B0 ;  /* 0x0000000000007941 */ /* 0x000fea0003800200 */
.L_x_7002:
[----:B------:R-:W-:Y:S01]  /*4280*/  BSSY.RECONVERGENT B0, `(.L_x_7004) ;  /* 0x0000004000007945 */ /* 0x000fe20003800200 */
[----:B------:R-:W-:-:S03]  /*4290*/  ISETP.GE.AND P6, PT, R160, 0xa1, PT ;  /* 0x000000a1a000780c */ /* 0x000fc60003fc6270 */
[----:B------:R-:W-:Y:S10]  /*42a0*/  @!P3 BRA `(.L_x_7005) ;  /* 0x000000000004b947 */ /* 0x000ff40003800000 */
[----:B0-----:R2:W-:Y:S02]  /*42b0*/  REDG.E.ADD.F32.FTZ.RN.STRONG.GPU desc[UR24][R10.64+0x80], R159 ;  /* 0x0000809f0a0079a6 */ /* 0x0015e4000c12f318 */
.L_x_7005:
[----:B------:R-:W-:Y:S05]  /*42c0*/  BSYNC.RECONVERGENT B0 ;  /* 0x0000000000007941 */ /* 0x000fea0003800200 */
.L_x_7004:
[----:B-1----:R1:W3:Y:S01]  /*42d0*/  LDS R3, [R158+0x950] ;  /* 0x000950009e037984 */ /* 0x0022e20000000800 */
[----:B------:R-:W-:Y:S01]  /*42e0*/  BSSY.RECONVERGENT B0, `(.L_x_7006) ;  /* 0x0000006000007945 */ /* 0x000fe20003800200 */
[----:B0-2---:R-:W-:Y:S02]  /*42f0*/  IADD3 R159, PT, PT, R20, 0xa0, RZ ;  /* 0x000000a0149f7810 */ /* 0x005fe40007ffe0ff */
[----:B------:R-:W-:Y:S02]  /*4300*/  LEA.HI R163, R163, R20, RZ, 0x1b ;  /* 0x00000014a3a37211 */ /* 0x000fe400078fd8ff */
[----:B------:R-:W-:Y:S01]  /*4310*/  LEA R155, R155, UR27, 0x2 ;  /* 0x0000001b9b9b7c11 */ /* 0x000fe2000f8e10ff */
[----:B------:R-:W-:Y:S06]  /*4320*/  @!P2 BRA `(.L_x_7007) ;  /* 0x000000000004a947 */ /* 0x000fec0003800000 */
[----:B---3--:R0:W-:Y:S02]  /*4330*/  REDG.E.ADD.F32.FTZ.RN.STRONG.GPU desc[UR24][R10.64+0x100], R3 ;  /* 0x000100030a0079a6 */ /* 0x0081e4000c12f318 */
.L_x_7007:
[----:B------:R-:W-:Y:S05]  /*4340*/  BSYNC.RECONVERGENT B0 ;  /* 0x0000000000007941 */ /* 0x000fea0003800200 */
.L_x_7006:
[----:B0--3--:R0:W2:Y:S01]  /*4350*/  LDS R3, [R155+0x9d0] ;  /* 0x0009d0009b037984 */ /* 0x0090a20000000800 */
[----:B------:R-:W-:Y:S01]  /*4360*/  BSSY.RECONVERGENT B0, `(.L_x_7008) ;  /* 0x0000005000007945 */ /* 0x000fe20003800200 */
[----:B------:R-:W-:Y:S02]  /*4370*/  LEA.HI R159, R159, R20, RZ, 0x1b ;  /* 0x000000149f9f7211 */ /* 0x000fe400078fd8ff */
[----:B------:R-:W-:Y:S01]  /*4380*/  LEA R163, R163, UR27, 0x2 ;  /* 0x0000001ba3a37c11 */ /* 0x000fe2000f8e10ff */
[----:B------:R-:W-:Y:S06]  /*4390*/  @!P1 BRA `(.L_x_7009) ;  /* 0x0000000000049947 */ /* 0x000fec0003800000 */
[----:B--2---:R3:W-:Y:S02]  /*43a0*/  REDG.E.ADD.F32.FTZ.RN.STRONG.GPU desc[UR24][R10.64+0x180], R3 ;  /* 0x000180030a0079a6 */ /* 0x0047e4000c12f318 */
.L_x_7009:
[----:B------:R-:W-:Y:S05]  /*43b0*/  BSYNC.RECONVERGENT B0 ;  /* 0x0000000000007941 */ /* 0x000fea0003800200 */
.L_x_7008:
[----:B--23--:R2:W3:Y:S01]  /*43c0*/  LDS R3, [R163+0xa50] ;  /* 0x000a5000a3037984 */ /* 0x00c4e20000000800 */
[----:B------:R-:W-:Y:S01]  /*43d0*/  BSSY.RECONVERGENT B0, `(.L_x_7010) ;  /* 0x0000004000007945 */ /* 0x000fe20003800200 */
[----:B-1----:R-:W-:-:S03]  /*43e0*/  LEA R158, R159, UR27, 0x2 ;  /* 0x0000001b9f9e7c11 */ /* 0x002fc6000f8e10ff */
[----:B------:R-:W-:Y:S05]  /*43f0*/  @!P0 BRA `(.L_x_7011) ;  /* 0x0000000000048947 */ /* 0x000fea0003800000 */
[----:B---3--:R1:W-:Y:S02]  /*4400*/  REDG.E.ADD.F32.FTZ.RN.STRONG.GPU desc[UR24][R10.64+0x200], R3 ;  /* 0x000200030a0079a6 */ /* 0x0083e4000c12f318 */
.L_x_7011:
[----:B------:R-:W-:Y:S05]  /*4410*/  BSYNC.RECONVERGENT B0 ;  /* 0x0000000000007941 */ /* 0x000fea0003800200 */
.L_x_7010:
[----:B-1-3--:R1:W3:Y:S01]  /*4420*/  LDS R3, [R158+0xad0] ;  /* 0x000ad0009e037984 */ /* 0x00a2e20000000800 */
[----:B------:R-:W-:Y:S01]  /*4430*/  BSSY.RECONVERGENT B0, `(.L_x_7012) ;  /* 0x0000005000007945 */ /* 0x000fe20003800200 */
[C---:B0-----:R-:W-:Y:S02]  /*4440*/  IADD3 R155, PT, PT, R20.reuse, 0xc0, RZ ;  /* 0x000000c0149b7810 */ /* 0x041fe40007ffe0ff */
[----:B------:R-:W-:Y:S01]  /*4450*/  IADD3 R159, PT, PT, R20, 0xe0, RZ ;  /* 0x000000e0149f7810 */ /* 0x000fe20007ffe0ff */
[----:B------:R-:W-:Y:S06]  /*4460*/  @!P6 BRA `(.L_x_7013) ;  /* 0x000000000004e947 */ /* 0x000fec0003800000 */
[----:B---3--:R0:W-:Y:S02]  /*4470*/  REDG.E.ADD.F32.FTZ.RN.STRONG.GPU desc[UR24][R10.64+0x280], R3 ;  /* 0x000280030a0079a6 */ /* 0x0081e4000c12f318 */
.L_x_7013:
[----:B------:R-:W-:Y:S05]  /*4480*/  BSYNC.RECONVERGENT B0 ;  /* 0x0000000000007941 */ /* 0x000fea0003800200 */
.L_x_7012:
[----:B0--3--:R-:W-:Y:S01]  /*4490*/  IADD3 R3, PT, PT, R20, 0x100, RZ ;  /* 0x0000010014037810 */ /* 0x009fe20007ffe0ff */
[----:B------:R-:W-:Y:S01]  /*44a0*/  BSSY.RECONVERGENT B0, `(.L_x_7014) ;  /* 0x000000f000007945 */ /* 0x000fe20003800200 */
[-C--:B------:R-:W-:Y:S02]  /*44b0*/  LEA.HI R155, R155, R20.reuse, RZ, 0x1b ;  /* 0x000000149b9b7211 */ /* 0x080fe400078fd8ff */
[-C--:B-1----:R-:W-:Y:S02]  /*44c0*/  LEA.HI R158, R3, R20.reuse, RZ, 0x1b ;  /* 0x00000014039e7211 */ /* 0x082fe400078fd8ff */
[----:B------:R-:W-:Y:S02]  /*44d0*/  LEA R3, R155, UR27, 0x2 ;  /* 0x0000001b9b037c11 */ /* 0x000fe4000f8e10ff */
[----:B------:R-:W-:Y:S02]  /*44e0*/  ISETP.GE.AND P6, PT, R160, 0xc1, PT ;  /* 0x000000c1a000780c */ /* 0x000fe40003fc6270 */
[----:B------:R-:W-:-:S02]  /*44f0*/  LEA.HI R159, R159, R20, RZ, 0x1b ;  /* 0x000000149f9f7211 */ /* 0x000fc400078fd8ff */
[----:B------:R-:W0:Y:S01]  /*4500*/  LDS R3, [R3+0xb50] ;  /* 0x000b500003037984 */ /* 0x000e220000000800 */
[----:B--2---:R-:W-:Y:S02]  /*4510*/  IADD3 R163, PT, PT, R20, 0x120, RZ ;  /* 0x0000012014a37810 */ /* 0x004fe40007ffe0ff */
[----:B------:R-:W-:Y:S02]  /*4520*/  LEA R159, R159, UR27, 0x2 ;  /* 0x0000001b9f9f7c11 */ /* 0x000fe4000f8e10ff */
[C---:B------:R-:W-:Y:S02]  /*4530*/  ISETP.GE.AND P0, PT, R160.reuse, 0xe1, PT ;  /* 0x000000e1a000780c */ /* 0x040fe40003f06270 */
[C---:B------:R-:W-:Y:S02]  /*4540*/  ISETP.GE.AND P1, PT, R160.reuse, 0x101, PT ;  /* 0x00000101a000780c */ /* 0x040fe40003f26270 */
[C---:B------:R-:W-:Y:S02]  /*4550*/  ISETP.GE.AND P2, PT, R160.reuse, 0x121, PT ;  /* 0x00000121a000780c */ /* 0x040fe40003f46270 */
[----:B------:R-:W-:Y:S01]  /*4560*/  ISETP.GE.AND P3, PT, R160, 0x141, PT ;  /* 0x00000141a000780c */ /* 0x000fe20003f66270 */
[----:B------:R-:W-:-:S12]  /*4570*/  @!P6 BRA `(.L_x_7015) ;  /* 0x000000000004e947 */ /* 0x000fd80003800000 */
[----:B0-----:R1:W-:Y:S02]  /*4580*/  REDG.E.ADD.F32.FTZ.RN.STRONG.GPU desc[UR24][R10.64+0x300], R3 ;  /* 0x000300030a0079a6 */ /* 0x0013e4000c12f318 */
.L_x_7015:
[----:B------:R-:W-:Y:S05]  /*4590*/  BSYNC.RECONVERGENT B0 ;  /* 0x0000000000007941 */ /* 0x000fea0003800200 */
.L_x_7014:
[----:B01----:R0:W1:Y:S01]  /*45a0*/  LDS R3, [R159+0xbd0] ;  /* 0x000bd0009f037984 */ /* 0x0030620000000800 */
[----:B------:R-:W-:Y:S01]  /*45b0*/  BSSY.RECONVERGENT B0, `(.L_x_7016) ;  /* 0x0000006000007945 */ /* 0x000fe20003800200 */
[----:B------:R-:W-:Y:S02]  /*45c0*/  IADD3 R155, PT, PT, R20, 0x140, RZ ;  /* 0x00000140149b7810 */ /* 0x000fe40007ffe0ff */
[----:B------:R-:W-:Y:S02]  /*45d0*/  LEA.HI R163, R163, R20, RZ, 0x1b ;  /* 0x00000014a3a37211 */ /* 0x000fe400078fd8ff */
[----:B------:R-:W-:Y:S01]  /*45e0*/  LEA R158, R158, UR27, 0x2 ;  /* 0x0000001b9e9e7c11 */ /* 0x000fe2000f8e10ff */
[----:B------:R-:W-:Y:S06]  /*45f0*/  @!P0 BRA `(.L_x_7017) ;  /* 0x0000000000048947 */ /* 0x000fec0003800000 */
[----:B-1----:R2:W-:Y:S02]  /*4600*/  REDG.E.ADD.F32.FTZ.RN.STRONG.GPU desc[UR24][R10.64+0x380], R3 ;  /* 0x000380030a0079a6 */ /* 0x0025e4000c12f318 */
.L_x_7017:
[----:B------:R-:W-:Y:S05]  /*4610*/  BSYNC.RECONVERGENT B0 ;  /* 0x0000000000007941 */ /* 0x000fea0003800200 */
.L_x_7016:
[----:B-12---:R1:W2:Y:S01]  /*4620*/  LDS R3, [R158+0xc50] ;  /* 0x000c50009e037984 */ /* 0x0062a20000000800 */
[----:B------:R-:W-:Y:S01]  /*4630*/  BSSY.RECONVERGENT B0, `(.L_x_7018) ;  /* 0x0000005000007945 */ /* 0x000fe20003800200 */
[----:B------:R-:W-:Y:S02]  /*4640*/  LEA.HI R155, R155, R20, RZ, 0x1b ;  /* 0x000000149b9b7211 */ /* 0x000fe400078fd8ff */
[----:B------:R-:W-:Y:S01]  /*4650*/  LEA R163, R163, UR27, 0x2 ;  /* 0x0000001ba3a37c11 */ /* 0x000fe2000f8e10ff */
[----:B------:R-:W-:Y:S06]  /*4660*/  @!P1 BRA `(.L_x_7019) ;  /* 0x0000000000049947 */ /* 0x000fec0003800000 */
[----:B--2---:R3:W-:Y:S02]  /*4670*/  REDG.E.ADD.F32.FTZ.RN.STRONG.GPU desc[UR24][R10.64+0x400], R3 ;  /* 0x000400030a0079a6 */ /* 0x0047e4000c12f318 */
.L_x_7019:
[----:B------:R-:W-:Y:S05]  /*4680*/  BSYNC.RECONVERGENT B0 ;  /* 0x0000000000007941 */ /* 0x000fea0003800200 */
.L_x_7018:
[----:B--23--:R2:W3:Y:S01]  /*4690*/  LDS R3, [R163+0xcd0] ;  /* 0x000cd000a3037984 */ /* 0x00c4e20000000800 */
[----:B------:R-:W-:Y:S01]  /*46a0*/  BSSY.RECONVERGENT B0, `(.L_x_7020) ;  /* 0x0000005000007945 */ /* 0x000fe20003800200 */
[----:B0-----:R-:W-:Y:S02]  /*46b0*/  IADD3 R159, PT, PT, R20, 0x160, RZ ;  /* 0x00000160149f7810 */ /* 0x001fe40007ffe0ff */
[----:B-1----:R-:W-:Y:S01]  /*46c0*/  LEA R158, R155, UR27, 0x2 ;  /* 0x0000001b9b9e7c11 */ /* 0x002fe2000f8e10ff */
[----:B------:R-:W-:Y:S06]  /*46d0*/  @!P2 BRA `(.L_x_7021) ;  /* 0x000000000004a947 */ /* 0x000fec0003800000 */
[----:B---3--:R0:W-:Y:S02]  /*46e0*/  REDG.E.ADD.F32.FTZ.RN.STRONG.GPU desc[UR24][R10.64+0x480], R3 ;  /* 0x000480030a0079a6 */ /* 0x0081e4000c12f318 */
.L_x_7021:
[----:B------:R-:W-:Y:S05]  /*46f0*/  BSYNC.RECONVERGENT B0 ;  /* 0x0000000000007941 */ /* 0x000fea0003800200 */
.L_x_7020:
[----:B0--3--:R0:W1:Y:S01]  /*4700*/  LDS R3, [R158+0xd50] ;  /* 0x000d50009e037984 */ /* 0x0090620000000800 */
[----:B------:R-:W-:Y:S01]  /*4710*/  BSSY.RECONVERGENT B0, `(.L_x_7022) ;  /* 0x0000005000007945 */ /* 0x000fe20003800200 */
[----:B------:R-:W-:Y:S02]  /*4720*/  IADD3 R155, PT, PT, R20, 0x1a0, RZ ;  /* 0x000001a0149b7810 */ /* 0x000fe40007ffe0ff */
[----:B------:R-:W-:Y:S01]  /*4730*/  LEA.HI R159, R159, R20, RZ, 0x1b ;  /* 0x000000149f9f7211 */ /* 0x000fe200078fd8ff */
[----:B------:R-:W-:Y:S06]  /*4740*/  @!P3 BRA `(.L_x_7023) ;  /* 0x000000000004b947 */ /* 0x000fec0003800000 */
[----:B-1----:R3:W-:Y:S02]  /*4750*/  REDG.E.ADD.F32.FTZ.RN.STRONG.GPU desc[UR24][R10.64+0x500], R3 ;  /* 0x000500030a0079a6 */ /* 0x0027e4000c12f318 */
.L_x_7023:
[----:B------:R-:W-:Y:S05]  /*4760*/  BSYNC.RECONVERGENT B0 ;  /* 0x0000000000007941 */ /* 0x000fea0003800200 */
.L_x_7022:
[----:B-1-3--:R-:W-:Y:S01]  /*4770*/  LEA R3, R159, UR27, 0x2 ;  /* 0x0000001b9f037c11 */ /* 0x00afe2000f8e10ff */
[----:B------:R-:W-:Y:S01]  /*4780*/  BSSY.RECONVERGENT B0, `(.L_x_7024) ;  /* 0x000000b000007945 */ /* 0x000fe20003800200 */
[----:B------:R-:W-:Y:S02]  /*4790*/  ISETP.GE.AND P6, PT, R160, 0x161, PT ;  /* 0x00000161a000780c */ /* 0x000fe40003fc6270 */
[----:B--2---:R-:W-:Y:S02]  /*47a0*/  IADD3 R163, PT, PT, R20, 0x1c0, RZ ;  /* 0x000001c014a37810 */ /* 0x004fe40007ffe0ff */
[----:B------:R-:W1:Y:S01]  /*47b0*/  LDS R3, [R3+0xdd0] ;  /* 0x000dd00003037984 */ /* 0x000e620000000800 */
[----:B------:R-:W-:Y:S02]  /*47c0*/  LEA.HI R155, R155, R20, RZ, 0x1b ;  /* 0x000000149b9b7211 */ /* 0x000fe400078fd8ff */
[C---:B------:R-:W-:Y:S02]  /*47d0*/  ISETP.GE.AND P0, PT, R160.reuse, 0x181, PT ;  /* 0x00000181a000780c */ /* 0x040fe40003f06270 */
[----:B------:R-:W-:-:S02]  /*47e0*/  ISETP.GE.AND P1, PT, R160, 0x1a1, PT ;  /* 0x000001a1a000780c */ /* 0x000fc40003f26270 */
[C---:B------:R-:W-:Y:S02]  /*47f0*/  ISETP.GE.AND P2, PT, R160.reuse, 0x1c1, PT ;  /* 0x000001c1a000780c */ /* 0x040fe40003f46270 */
[----:B------:R-:W-:Y:S01]  /*4800*/  ISETP.GE.AND P3, PT, R160, 0x1e1, PT ;  /* 0x000001e1a000780c */ /* 0x000fe20003f66270 */
[----:B------:R-:W-:-:S12]  /*4810*/  @!P6 BRA `(.L_x_7025) ;  /* 0x000000000004e947 */ /* 0x000fd80003800000 */
[----:B-1----:R2:W-:Y:S02]  /*4820*/  REDG.E.ADD.F32.FTZ.RN.STRONG.GPU desc[UR24][R10.64+0x580], R3 ;  /* 0x000580030a0079a6 */ /* 0x0025e4000c12f318 */
.L_x_7025:
[----:B------:R-:W-:Y:S05]  /*4830*/  BSYNC.RECONVERGENT B0 ;  /* 0x0000000000007941 */ /* 0x000fea0003800200 */
.L_x_7024:
[----:B-12---:R1:W2:Y:S01]  /*4840*/  LDS R3, [R26+0xe50] ;  /* 0x000e50001a037984 */ /* 0x0062a20000000800 */
[----:B------:R-:W-:Y:S01]  /*4850*/  BSSY.RECONVERGENT B0, `(.L_x_7026) ;  /* 0x0000006000007945 */ /* 0x000fe20003800200 */
[----:B------:R-:W-:Y:S02]  /*4860*/  IADD3 R159, PT, PT, R20, 0x1e0, RZ ;  /* 0x000001e0149f7810 */ /* 0x000fe40007ffe0ff */
[----:B------:R-:W-:Y:S02]  /*4870*/  LEA.HI R163, R163, R20, RZ, 0x1b ;  /* 0x00000014a3a37211 */ /* 0x000fe400078fd8ff */
[----:B------:R-:W-:Y:S01]  /*4880*/  LEA R155, R155, UR27, 0x2 ;  /* 0x0000001b9b9b7c11 */ /* 0x000fe2000f8e10ff */
[----:B------:R-:W-:Y:S06]  /*4890*/  @!P0 BRA `(.L_x_7027) ;  /* 0x0000000000048947 */ /* 0x000fec0003800000 */
[----:B--2---:R3:W-:Y:S02]  /*48a0*/  REDG.E.ADD.F32.FTZ.RN.STRONG.GPU desc[UR24][R10.64+0x600], R3 ;  /* 0x000600030a0079a6 */ /* 0x0047e4000c12f318 */
.L_x_7027:
[----:B------:R-:W-:Y:S05]  /*48b0*/  BSYNC.RECONVERGENT B0 ;  /* 0x0000000000007941 */ /* 0x000fea0003800200 */
.L_x_7026:
[----:B--23--:R2:W3:Y:S01]  /*48c0*/  LDS R3, [R155+0xed0] ;  /* 0x000ed0009b037984 */ /* 0x00c4e20000000800 */
[----:B------:R-:W-:Y:S01]  /*48d0*/  BSSY.RECONVERGENT B0, `(.L_x_7028) ;  /* 0x0000005000007945 */ /* 0x000fe20003800200 */
[----:B------:R-:W-:Y:S02]  /*48e0*/  LEA.HI R159, R159, R20, RZ, 0x1b ;  /* 0x000000149f9f7211 */ /* 0x000fe400078fd8ff */
[----:B------:R-:W-:Y:S01]  /*48f0*/  LEA R163, R163, UR27, 0x2 ;  /* 0x0000001ba3a37c11 */ /* 0x000fe2000f8e10ff */
[----:B------:R-:W-:Y:S06]  /*4900*/  @!P1 BRA `(.L_x_7029) ;  /* 0x0000000000049947 */ /* 0x000fec0003800000 */
[----:B---3--:R4:W-:Y:S02]  /*4910*/  REDG.E.ADD.F32.FTZ.RN.STRONG.GPU desc[UR24][R10.64+0x680], R3 ;  /* 0x000680030a0079a6 */ /* 0x0089e4000c12f318 */
.L_x_7029:
[----:B------:R-:W-:Y:S05]  /*4920*/  BSYNC.RECONVERGENT B0 ;  /* 0x0000000000007941 */ /* 0x000fea0003800200 */
.L_x_7028:
[----:B---34-:R3:W4:Y:S01]  /*4930*/  LDS R3, [R163+0xf50] ;  /* 0x000f5000a3037984 */ /* 0x0187220000000800 */
[----:B------:R-:W-:Y:S01]  /*4940*/  BSSY.RECONVERGENT B0, `(.L_x_7030) ;  /* 0x0000004000007945 */ /* 0x000fe20003800200 */
[----:B------:R-:W-:-:S03]  /*4950*/  LEA R159, R159, UR27, 0x2 ;  /* 0x0000001b9f9f7c11 */ /* 0x000fc6000f8e10ff */
[----:B------:R-:W-:Y:S05]  /*4960*/  @!P2 BRA `(.L_x_7031) ;  /* 0x000000000004a947 */ /* 0x000fea0003800000 */
[----:B----4-:R4:W-:Y:S02]  /*4970*/  REDG.E.ADD.F32.FTZ.RN.STRONG.GPU desc[UR24][R10.64+0x700], R3 ;  /* 0x000700030a0079a6 */ /* 0x0109e4000c12f318 */
.L_x_7031:
[----:B------:R-:W-:Y:S05]  /*4980*/  BSYNC.RECONVERGENT B0 ;  /* 0x0000000000007941 */ /* 0x000fea0003800200 */
.L_x_7030:
[----:B----4-:R4:W0:Y:S01]  /*4990*/  LDS R3, [R159+0xfd0] ;  /* 0x000fd0009f037984 */ /* 0x0108220000000800 */
[----:B------:R-:W-:Y:S04]  /*49a0*/  BSSY.RECONVERGENT B0, `(.L_x_7032) ;  /* 0x0000003000007945 */ /* 0x000fe80003800200 */
[----:B------:R-:W-:Y:S05]  /*49b0*/  @!P3 BRA `(.L_x_7033) ;  /* 0x000000000004b947 */ /* 0x000fea0003800000 */
[----:B0-----:R0:W-:Y:S02]  /*49c0*/  REDG.E.ADD.F32.FTZ.RN.STRONG.GPU desc[UR24][R10.64+0x780], R3 ;  /* 0x000780030a0079a6 */ /* 0x0011e4000c12f318 */
.L_x_7033:
[----:B------:R-:W-:Y:S05]  /*49d0*/  BSYNC.RECONVERGENT B0 ;  /* 0x0000000000007941 */ /* 0x000fea0003800200 */
.L_x_7032:
[----:B0-----:R-:W0:Y:S01]  /*49e0*/  SHFL.DOWN PT, R10, R13, 0x1, 0x1f ;  /* 0x08201f000d0a7f89 */ /* 0x001e2200000e0000 */
[----:B------:R-:W-:Y:S01]  /*49f0*/  ISETP.GT.AND P0, PT, R42, 0x1e, PT ;  /* 0x0000001e2a00780c */ /* 0x000fe20003f04270 */
[-C--:B------:R-:W-:Y:S01]  /*4a00*/  FMUL.FTZ R158, R139, R183.reuse ;  /* 0x000000b78b9e7220 */ /* 0x080fe20000410000 */
[----:B------:R-:W-:Y:S01]  /*4a10*/  FMUL.FTZ R183, R125, R183 ;  /* 0x000000b77db77220 */ /* 0x000fe20000410000 */
[----:B------:R-:W5:Y:S01]  /*4a20*/  SHFL.DOWN PT, R3, R12, 0x1, 0x1f ;  /* 0x08201f000c037f89 */ /* 0x000f6200000e0000 */
[----:B------:R-:W-:Y:S01]  /*4a30*/  FMUL.FTZ R141, R141, R192 ;  /* 0x000000c08d8d7220 */ /* 0x000fe20000410000 */
[----:B------:R-:W-:Y:S01]  /*4a40*/  FMUL.FTZ R11, R125, R198 ;  /* 0x000000c67d0b7220 */ /* 0x000fe20000410000 */
[----:B------:R-:W-:Y:S01]  /*4a50*/  FMUL.FTZ R200, R200, R183 ;  /* 0x000000b7c8c87220 */ /* 0x000fe20000410000 */
[-C--:B------:R-:W-:Y:S01]  /*4a60*/  FFMA.FTZ R103, R84, R158.reuse, R103 ;  /* 0x0000009e54677223 */ /* 0x080fe20000010067 */
[----:B------:R-:W-:Y:S01]  /*4a70*/  FFMA.FTZ R100, R87, R141, R100 ;  /* 0x0000008d57647223 */ /* 0x000fe20000010064 */
[----:B--2---:R-:W-:Y:S01]  /*4a80*/  FMUL.FTZ R155, R196, R11 ;  /* 0x0000000bc49b7220 */ /* 0x004fe20000410000 */
[----:B------:R-:W-:Y:S01]  /*4a90*/  FFMA.FTZ R139, R67, R158, R200 ;  /* 0x0000009e438b7223 */ /* 0x000fe200000100c8 */
[-C--:B------:R-:W-:Y:S01]  /*4aa0*/  FMUL.FTZ R158, R135, R224.reuse ;  /* 0x000000e0879e7220 */ /* 0x080fe20000410000 */
[----:B------:R-:W-:Y:S01]  /*4ab0*/  FMUL.FTZ R135, R125, R224 ;  /* 0x000000e07d877220 */ /* 0x000fe20000410000 */
[----:B------:R-:W-:Y:S01]  /*4ac0*/  FMUL.FTZ R145, R145, R172 ;  /* 0x000000ac91917220 */ /* 0x000fe20000410000 */
[----:B------:R-:W-:Y:S01]  /*4ad0*/  FADD.FTZ R122, R139, R122 ;  /* 0x0000007a8b7a7221 */ /* 0x000fe20000010000 */
[----:B------:R-:W-:Y:S01]  /*4ae0*/  FFMA.FTZ R101, R82, R158, R101 ;  /* 0x0000009e52657223 */ /* 0x000fe20000010065 */
[----:B------:R-:W-:Y:S01]  /*4af0*/  FMUL.FTZ R190, R190, R135 ;  /* 0x00000087bebe7220 */ /* 0x000fe20000410000 */
[----:B------:R-:W-:Y:S01]  /*4b00*/  FMUL.FTZ R135, R133, R218 ;  /* 0x000000da85877220 */ /* 0x000fe20000410000 */
[-C--:B------:R-:W-:Y:S01]  /*4b10*/  FMUL.FTZ R149, R149, R178.reuse ;  /* 0x000000b295957220 */ /* 0x080fe20000410000 */
[----:B------:R-:W-:Y:S01]  /*4b20*/  FMUL.FTZ R178, R125, R178 ;  /* 0x000000b27db27220 */ /* 0x000fe20000410000 */
[----:B------:R-:W-:Y:S01]  /*4b30*/  FFMA.FTZ R133, R69, R158, R190 ;  /* 0x0000009e45857223 */ /* 0x000fe200000100be */
[----:B------:R-:W-:Y:S01]  /*4b40*/  FMUL.FTZ R158, R131, R204 ;  /* 0x000000cc839e7220 */ /* 0x000fe20000410000 */
[----:B------:R-:W-:Y:S01]  /*4b50*/  FFMA.FTZ R96, R83, R135, R96 ;  /* 0x0000008753607223 */ /* 0x000fe20000010060 */
[----:B0-----:R-:W-:Y:S01]  /*4b60*/  @!P0 FADD.FTZ R13, R13, R10 ;  /* 0x0000000a0d0d8221 */ /* 0x001fe20000010000 */
[----:B------:R-:W-:Y:S01]  /*4b70*/  FADD.FTZ R126, R133, R126 ;  /* 0x0000007e857e7221 */ /* 0x000fe20000010000 */
[-C--:B------:R-:W-:Y:S01]  /*4b80*/  FMUL.FTZ R131, R15, R164.reuse ;  /* 0x000000a40f837220 */ /* 0x080fe20000410000 */
[C---:B------:R-:W-:Y:S01]  /*4b90*/  FMUL.FTZ R133, R125.reuse, R164 ;  /* 0x000000a47d857220 */ /* 0x040fe20000410000 */
[----:B-----5:R-:W-:Y:S01]  /*4ba0*/  @!P0 FADD.FTZ R12, R12, R3 ;  /* 0x000000030c0c8221 */ /* 0x020fe20000010000 */
[----:B------:R-:W0:Y:S01]  /*4bb0*/  SHFL.DOWN PT, R10, R13, 0x2, 0x1f ;  /* 0x08401f000d0a7f89 */ /* 0x000e2200000e0000 */
[----:B------:R-:W-:Y:S01]  /*4bc0*/  ISETP.GT.AND P0, PT, R42, 0x1d, PT ;  /* 0x0000001d2a00780c */ /* 0x000fe20003f04270 */
[----:B------:R-:W-:Y:S01]  /*4bd0*/  FMUL.FTZ R170, R125, R161 ;  /* 0x000000a17daa7220 */ /* 0x000fe20000410000 */
[----:B------:R-:W-:Y:S01]  /*4be0*/  FMUL.FTZ R129, R129, R206 ;  /* 0x000000ce81817220 */ /* 0x000fe20000410000 */
[----:B------:R-:W2:Y:S01]  /*4bf0*/  SHFL.DOWN PT, R3, R12, 0x2, 0x1f ;  /* 0x08401f000c037f89 */ /* 0x000ea200000e0000 */
[----:B------:R-:W-:Y:S01]  /*4c00*/  FMUL.FTZ R201, R201, R178 ;  /* 0x000000b2c9c97220 */ /* 0x000fe20000410000 */
[----:B------:R-:W-:Y:S01]  /*4c10*/  FMUL.FTZ R153, R153, R166 ;  /* 0x000000a699997220 */ /* 0x000fe20000410000 */
[----:B------:R-:W-:Y:S01]  /*4c20*/  FMUL.FTZ R133, R156, R133 ;  /* 0x000000859c857220 */ /* 0x000fe20000410000 */
[----:B------:R-:W-:Y:S01]  /*4c30*/  FMUL.FTZ R170, R157, R170 ;  /* 0x000000aa9daa7220 */ /* 0x000fe20000410000 */
[----:B------:R-:W-:Y:S01]  /*4c40*/  FFMA.FTZ R201, R62, R149, R201 ;  /* 0x000000953ec97223 */ /* 0x000fe200000100c9 */
[----:B------:R-:W-:Y:S01]  /*4c50*/  BSSY.RECONVERGENT B0, `(.L_x_7034) ;  /* 0x0000062000007945 */ /* 0x000fe20003800200 */
[----:B------:R-:W-:Y:S01]  /*4c60*/  FFMA.FTZ R133, R74, R131, R133 ;  /* 0x000000834a857223 */ /* 0x000fe20000010085 */
[----:B------:R-:W-:Y:S01]  /*4c70*/  FFMA.FTZ R102, R89, R145, R102 ;  /* 0x0000009159667223 */ /* 0x000fe20000010066 */
[----:B------:R-:W-:Y:S01]  /*4c80*/  FFMA.FTZ R104, R91, R149, R104 ;  /* 0x000000955b687223 */ /* 0x000fe20000010068 */
[----:B------:R-:W-:Y:S01]  /*4c90*/  FFMA.FTZ R99, R80, R158, R99 ;  /* 0x0000009e50637223 */ /* 0x000fe20000010063 */
[----:B------:R-:W-:Y:S01]  /*4ca0*/  FADD.FTZ R112, R201, R112 ;  /* 0x00000070c9707221 */ /* 0x000fe20000010000 */
[----:B------:R-:W-:Y:S01]  /*4cb0*/  FFMA.FTZ R94, R81, R129, R94 ;  /* 0x00000081515e7223 */ /* 0x000fe2000001005e */
[----:B------:R-:W-:Y:S01]  /*4cc0*/  FFMA.FTZ R106, R93, R153, R106 ;  /* 0x000000995d6a7223 */ /* 0x000fe2000001006a */
[----:B------:R-:W-:Y:S01]  /*4cd0*/  FFMA.FTZ R92, R79, R131, R92 ;  /* 0x000000834f5c7223 */ /* 0x000fe2000001005c */
[----:B------:R-:W-:Y:S01]  /*4ce0*/  FADD.FTZ R138, R133, R138 ;  /* 0x0000008a858a7221 */ /* 0x000fe20000010000 */
[----:B0-----:R-:W-:Y:S01]  /*4cf0*/  @!P0 FADD.FTZ R13, R13, R10 ;  /* 0x0000000a0d0d8221 */ /* 0x001fe20000010000 */
[-C--:B------:R-:W-:Y:S01]  /*4d00*/  FMUL.FTZ R10, R125, R186.reuse ;  /* 0x000000ba7d0a7220 */ /* 0x080fe20000410000 */
[----:B------:R-:W-:Y:S01]  /*4d10*/  FMUL.FTZ R186, R143, R186 ;  /* 0x000000ba8fba7220 */ /* 0x000fe20000410000 */
[----:B------:R-:W-:Y:S01]  /*4d20*/  FMUL.FTZ R143, R137, R198 ;  /* 0x000000c6898f7220 */ /* 0x000fe20000410000 */
[----:B--2---:R-:W-:Y:S01]  /*4d30*/  @!P0 FADD.FTZ R12, R12, R3 ;  /* 0x000000030c0c8221 */ /* 0x004fe20000010000 */
[----:B------:R-:W0:Y:S01]  /*4d40*/  SHFL.DOWN PT, R160, R13, 0x4, 0x1f ;  /* 0x08801f000da07f89 */ /* 0x000e2200000e0000 */
[----:B------:R-:W-:Y:S01]  /*4d50*/  ISETP.GT.AND P0, PT, R42, 0x1b, PT ;  /* 0x0000001b2a00780c */ /* 0x000fe20003f04270 */
[----:B------:R-:W-:Y:S01]  /*4d60*/  FMUL.FTZ R3, R125, R192 ;  /* 0x000000c07d037220 */ /* 0x000fe20000410000 */
[----:B------:R-:W-:Y:S01]  /*4d70*/  FMUL.FTZ R10, R197, R10 ;  /* 0x0000000ac50a7220 */ /* 0x000fe20000410000 */
[----:B----4-:R-:W2:Y:S01]  /*4d80*/  SHFL.DOWN PT, R159, R12, 0x4, 0x1f ;  /* 0x08801f000c9f7f89 */ /* 0x010ea200000e0000 */
[----:B------:R-:W-:Y:S01]  /*4d90*/  FFMA.FTZ R155, R68, R143, R155 ;  /* 0x0000008f449b7223 */ /* 0x000fe2000001009b */
[----:B------:R-:W-:Y:S01]  /*4da0*/  FMUL.FTZ R3, R210, R3 ;  /* 0x00000003d2037220 */ /* 0x000fe20000410000 */
[----:B------:R-:W-:Y:S01]  /*4db0*/  FFMA.FTZ R137, R65, R186, R10 ;  /* 0x000000ba41897223 */ /* 0x000fe2000001000a */
[----:B------:R-:W-:Y:S01]  /*4dc0*/  FMUL.FTZ R10, R147, R180 ;  /* 0x000000b4930a7220 */ /* 0x000fe20000410000 */
[----:B------:R-:W-:Y:S01]  /*4dd0*/  FFMA.FTZ R105, R86, R186, R105 ;  /* 0x000000ba56697223 */ /* 0x000fe20000010069 */
[----:B------:R-:W-:Y:S01]  /*4de0*/  FFMA.FTZ R141, R66, R141, R3 ;  /* 0x0000008d428d7223 */ /* 0x000fe20000010003 */
[----:B------:R-:W-:Y:S01]  /*4df0*/  FMUL.FTZ R3, R125, R172 ;  /* 0x000000ac7d037220 */ /* 0x000fe20000410000 */
[----:B------:R-:W-:Y:S01]  /*4e00*/  FADD.FTZ R118, R137, R118 ;  /* 0x0000007689767221 */ /* 0x000fe20000010000 */
[----:B------:R-:W-:Y:S01]  /*4e10*/  FFMA.FTZ R107, R88, R10, R107 ;  /* 0x0000000a586b7223 */ /* 0x000fe2000001006b */
[----:B------:R-:W-:Y:S01]  /*4e20*/  FADD.FTZ R120, R141, R120 ;  /* 0x000000788d787221 */ /* 0x000fe20000010000 */
[----:B------:R-:W-:Y:S01]  /*4e30*/  FMUL.FTZ R11, R214, R3 ;  /* 0x00000003d60b7220 */ /* 0x000fe20000410000 */
[----:B------:R-:W-:Y:S01]  /*4e40*/  FMUL.FTZ R3, R125, R180 ;  /* 0x000000b47d037220 */ /* 0x000fe20000410000 */
[----:B------:R-:W-:Y:S01]  /*4e50*/  FFMA.FTZ R98, R85, R143, R98 ;  /* 0x0000008f55627223 */ /* 0x000fe20000010062 */
[----:B------:R-:W-:Y:S01]  /*4e60*/  FADD.FTZ R124, R155, R124 ;  /* 0x0000007c9b7c7221 */ /* 0x000fe20000010000 */
[----:B------:R-:W-:Y:S01]  /*4e70*/  FFMA.FTZ R11, R64, R145, R11 ;  /* 0x00000091400b7223 */ /* 0x000fe2000001000b */
[----:B------:R-:W-:Y:S01]  /*4e80*/  FMUL.FTZ R216, R216, R3 ;  /* 0x00000003d8d87220 */ /* 0x000fe20000410000 */
[----:B------:R-:W-:-:S02]  /*4e90*/  FMUL.FTZ R3, R125, R218 ;  /* 0x000000da7d037220 */ /* 0x000fc40000410000 */
[----:B------:R-:W-:Y:S01]  /*4ea0*/  FADD.FTZ R116, R11, R116 ;  /* 0x000000740b747221 */ /* 0x000fe20000010000 */
[----:B0-----:R-:W-:Y:S01]  /*4eb0*/  @!P0 FADD.FTZ R13, R13, R160 ;  /* 0x000000a00d0d8221 */ /* 0x001fe20000010000 */
[----:B------:R-:W-:Y:S01]  /*4ec0*/  FMUL.FTZ R137, R188, R3 ;  /* 0x00000003bc897220 */ /* 0x000fe20000410000 */
[----:B------:R-:W-:Y:S01]  /*4ed0*/  FMUL.FTZ R11, R125, R204 ;  /* 0x000000cc7d0b7220 */ /* 0x000fe20000410000 */
[----:B------:R-:W-:Y:S01]  /*4ee0*/  FFMA.FTZ R3, R63, R10, R216 ;  /* 0x0000000a3f037223 */ /* 0x000fe200000100d8 */
[----:B--2---:R-:W-:Y:S01]  /*4ef0*/  @!P0 FADD.FTZ R12, R12, R159 ;  /* 0x0000009f0c0c8221 */ /* 0x004fe20000010000 */
[----:B------:R-:W0:Y:S01]  /*4f00*/  SHFL.DOWN PT, R160, R13, 0x8, 0x1f ;  /* 0x09001f000da07f89 */ /* 0x000e2200000e0000 */
[----:B------:R-:W-:Y:S01]  /*4f10*/  ISETP.GT.AND P0, PT, R42, 0x17, PT ;  /* 0x000000172a00780c */ /* 0x000fe20003f04270 */
[----:B------:R-:W-:Y:S01]  /*4f20*/  FFMA.FTZ R137, R70, R135, R137 ;  /* 0x0000008746897223 */ /* 0x000fe20000010089 */
[----:B------:R-:W-:Y:S01]  /*4f30*/  FMUL.FTZ R184, R184, R11 ;  /* 0x0000000bb8b87220 */ /* 0x000fe20000410000 */
[----:B------:R-:W2:Y:S01]  /*4f40*/  SHFL.DOWN PT, R139, R12, 0x8, 0x1f ;  /* 0x09001f000c8b7f89 */ /* 0x000ea200000e0000 */
[-C--:B------:R-:W-:Y:S01]  /*4f50*/  FMUL.FTZ R10, R151, R168.reuse ;  /* 0x000000a8970a7220 */ /* 0x080fe20000410000 */
[C---:B------:R-:W-:Y:S01]  /*4f60*/  FMUL.FTZ R168, R125.reuse, R168 ;  /* 0x000000a87da87220 */ /* 0x040fe20000410000 */
[----:B------:R-:W-:Y:S01]  /*4f70*/  FMUL.FTZ R11, R125, R206 ;  /* 0x000000ce7d0b7220 */ /* 0x000fe20000410000 */
[----:B------:R-:W-:Y:S01]  /*4f80*/  FADD.FTZ R114, R3, R114 ;  /* 0x0000007203727221 */ /* 0x000fe20000010000 */
[----:B------:R-:W-:Y:S01]  /*4f90*/  FFMA.FTZ R3, R71, R158, R184 ;  /* 0x0000009e47037223 */ /* 0x000fe200000100b8 */
[----:B------:R-:W-:Y:S01]  /*4fa0*/  FMUL.FTZ R168, R203, R168 ;  /* 0x000000a8cba87220 */ /* 0x000fe20000410000 */
[----:B------:R-:W-:Y:S01]  /*4fb0*/  FMUL.FTZ R15, R182, R11 ;  /* 0x0000000bb60f7220 */ /* 0x000fe20000410000 */
[----:B------:R-:W-:Y:S01]  /*4fc0*/  FADD.FTZ R128, R137, R128 ;  /* 0x0000008089807221 */ /* 0x000fe20000010000 */
[----:B------:R-:W-:Y:S01]  /*4fd0*/  FADD.FTZ R130, R3, R130 ;  /* 0x0000008203827221 */ /* 0x000fe20000010000 */
[-C--:B------:R-:W-:Y:S01]  /*4fe0*/  FFMA.FTZ R11, R61, R10.reuse, R168 ;  /* 0x0000000a3d0b7223 */ /* 0x080fe200000100a8 */
[----:B------:R-:W-:Y:S01]  /*4ff0*/  FFMA.FTZ R15, R72, R129, R15 ;  /* 0x00000081480f7223 */ /* 0x000fe2000001000f */
[----:B------:R-:W-:-:S02]  /*5000*/  FFMA.FTZ R109, R90, R10, R109 ;  /* 0x0000000a5a6d7223 */ /* 0x000fc4000001006d */
[----:B------:R-:W-:Y:S01]  /*5010*/  FADD.FTZ R110, R11, R110 ;  /* 0x0000006e0b6e7221 */ /* 0x000fe20000010000 */
[----:B------:R-:W-:Y:S01]  /*5020*/  FADD.FTZ R134, R15, R134 ;  /* 0x000000860f867221 */ /* 0x000fe20000010000 */
[----:B0-----:R-:W-:Y:S01]  /*5030*/  @!P0 FADD.FTZ R13, R13, R160 ;  /* 0x000000a00d0d8221 */ /* 0x001fe20000010000 */
[----:B------:R-:W-:Y:S01]  /*5040*/  FMUL.FTZ R160, R14, R161 ;  /* 0x000000a10ea07220 */ /* 0x000fe20000410000 */
[-C--:B------:R-:W-:Y:S01]  /*5050*/  FMUL.FTZ R14, R127, R222.reuse ;  /* 0x000000de7f0e7220 */ /* 0x080fe20000410000 */
[C---:B------:R-:W-:Y:S01]  /*5060*/  FMUL.FTZ R127, R125.reuse, R222 ;  /* 0x000000de7d7f7220 */ /* 0x040fe20000410000 */
[----:B--2---:R-:W-:Y:S01]  /*5070*/  @!P0 FADD.FTZ R12, R12, R139 ;  /* 0x0000008b0c0c8221 */ /* 0x004fe20000010000 */
[----:B------:R-:W0:Y:S01]  /*5080*/  SHFL.DOWN PT, R164, R13, 0x10, 0x1f ;  /* 0x0a001f000da47f89 */ /* 0x000e2200000e0000 */
[----:B------:R-:W-:Y:S01]  /*5090*/  ISETP.NE.AND P0, PT, R42, RZ, PT ;  /* 0x000000ff2a00720c */ /* 0x000fe20003f05270 */
[----:B------:R-:W-:Y:S01]  /*50a0*/  FMUL.FTZ R125, R125, R166 ;  /* 0x000000a67d7d7220 */ /* 0x000fe20000410000 */
[----:B------:R-:W-:Y:S01]  /*50b0*/  FMUL.FTZ R162, R162, R127 ;  /* 0x0000007fa2a27220 */ /* 0x000fe20000410000 */
[----:B------:R-:W2:Y:S01]  /*50c0*/  SHFL.DOWN PT, R135, R12, 0x10, 0x1f ;  /* 0x0a001f000c877f89 */ /* 0x000ea200000e0000 */
[----:B------:R-:W-:Y:S01]  /*50d0*/  FFMA.FTZ R15, R75, R160, R170 ;  /* 0x000000a04b0f7223 */ /* 0x000fe200000100aa */
[----:B------:R-:W-:Y:S01]  /*50e0*/  FMUL.FTZ R125, R2, R125 ;  /* 0x0000007d027d7220 */ /* 0x000fe20000410000 */
[-C--:B------:R-:W-:Y:S01]  /*50f0*/  FFMA.FTZ R11, R73, R14.reuse, R162 ;  /* 0x0000000e490b7223 */ /* 0x080fe200000100a2 */
[----:B------:R-:W-:Y:S01]  /*5100*/  FFMA.FTZ R97, R78, R14, R97 ;  /* 0x0000000e4e617223 */ /* 0x000fe20000010061 */
[----:B------:R-:W-:Y:S01]  /*5110*/  FFMA.FTZ R95, R76, R160, R95 ;  /* 0x000000a04c5f7223 */ /* 0x000fe2000001005f */
[----:B------:R-:W-:Y:S01]  /*5120*/  FFMA.FTZ R125, R60, R153, R125 ;  /* 0x000000993c7d7223 */ /* 0x000fe2000001007d */
[----:B------:R-:W-:Y:S01]  /*5130*/  FADD.FTZ R136, R11, R136 ;  /* 0x000000880b887221 */ /* 0x000fe20000010000 */
[----:B------:R-:W-:-:S02]  /*5140*/  FADD.FTZ R140, R15, R140 ;  /* 0x0000008c0f8c7221 */ /* 0x000fc40000010000 */
        /* <DEDUP_REMOVED lines=18> */
.L_x_7035:
[----:B------:R-:W-:Y:S05]  /*5270*/  BSYNC.RECONVERGENT B0 ;  /* 0x0000000000007941 */ /* 0x000fea0003800200 */
.L_x_7034:
[----:B------:R-:W-:-:S04]  /*5280*/  IADD3 R77, PT, PT, R77, 0x1, RZ ;  /* 0x000000014d4d7810 */ /* 0x000fc80007ffe0ff */
[----:B------:R-:W-:-:S13]  /*5290*/  ISETP.GE.AND P0, PT, R77, UR43, PT ;  /* 0x0000002b4d007c0c */ /* 0x000fda000bf06270 */
[----:B------:R-:W-:Y:S05]  /*52a0*/  @!P0 BRA `(.L_x_7036) ;  /* 0xffffffcc009c8947 */ /* 0x000fea000383ffff */
.L_x_6998:
[----:B------:R-:W-:Y:S01]  /*52b0*/  BAR.SYNC.DEFER_BLOCKING 0x0 ;  /* 0x0000000000007b1d */ /* 0x000fe20000010000 */
[----:B------:R-:W-:Y:S01]  /*52c0*/  ISETP.NE.AND P0, PT, R20, RZ, PT ;  /* 0x000000ff1400720c */ /* 0x000fe20003f05270 */
[----:B------:R-:W-:Y:S02]  /*52d0*/  UIADD3 UR20, UPT, UPT, -UR22, UR20, URZ ;  /* 0x0000001416147290 */ /* 0x000fe4000fffe1ff */
[----:B------:R-:W-:Y:S02]  /*52e0*/  USHF.R.S32.HI UR23, URZ, 0x1f, UR22 ;  /* 0x0000001fff177899 */ /* 0x000fe40008011416 */
[----:B------:R-:W2:Y:S02]  /*52f0*/  LDCU.64 UR28, c[0x0][0x4f8] ;  /* 0x00009f00ff1c77ac */ /* 0x000ea40008000a00 */
[----:B------:R-:W-:Y:S01]  /*5300*/  MOV R6, UR20 ;  /* 0x0000001400067c02 */ /* 0x000fe20008000f00 */
[----:B------:R-:W4:Y:S01]  /*5310*/  LDCU.64 UR30, c[0x0][0x500] ;  /* 0x0000a000ff1e77ac */ /* 0x000f220008000a00 */
        /* <DEDUP_REMOVED lines=12> */
[----:B----4-:R-:W-:-:S03]  /*53e0*/  UIMAD.WIDE.U32 UR20, UR6, UR30, UR20 ;  /* 0x0000001e061472a5 */ /* 0x010fc6000f8e0014 */
[----:B------:R-:W-:Y:S01]  /*53f0*/  STS [R59+0xc], R107 ;  /* 0x00000c6b3b007388 */ /* 0x000fe20000000800 */
[----:B------:R-:W-:Y:S02]  /*5400*/  UIADD3.X UR19, UPT, UPT, UR19, -0x1, URZ, UP2, !UPT ;  /* 0xffffffff13137890 */ /* 0x000fe400097fe4ff */
[----:B------:R-:W-:Y:S01]  /*5410*/  UIMAD UR21, UR6, UR31, UR21 ;  /* 0x0000001f061572a4 */ /* 0x000fe2000f8e0215 */
[----:B------:R-:W-:Y:S01]  /*5420*/  STS [R59+0x10], R102 ;  /* 0x000010663b007388 */ /* 0x000fe20000000800 */
[----:B0-----:R-:W-:Y:S01]  /*5430*/  IADD3 R3, P1, PT, R22, UR20, RZ ;  /* 0x0000001416037c10 */ /* 0x001fe2000ff3e0ff */
[----:B------:R-:W0:Y:S02]  /*5440*/  LDCU.64 UR30, c[0x0][0x560] ;  /* 0x0000ac00ff1e77ac */ /* 0x000e240008000a00 */
[----:B------:R-:W-:Y:S01]  /*5450*/  STS [R59+0x14], R105 ;  /* 0x000014693b007388 */ /* 0x000fe20000000800 */
[----:B------:R-:W-:-:S03]  /*5460*/  IADD3.X R4, PT, PT, RZ, UR21, RZ, P1, !PT ;  /* 0x00000015ff047c10 */ /* 0x000fc60008ffe4ff */
[----:B------:R-:W-:Y:S01]  /*5470*/  STS [R59+0x18], R100 ;  /* 0x000018643b007388 */ /* 0x000fe20000000800 */
[C---:B--2---:R-:W-:Y:S01]  /*5480*/  LEA R2, P5, R3.reuse, UR28, 0x2 ;  /* 0x0000001c03027c11 */ /* 0x044fe2000f8a10ff */
[----:B------:R-:W2:Y:S02]  /*5490*/  LDCU.64 UR20, c[0x0][0x518] ;  /* 0x0000a300ff1477ac */ /* 0x000ea40008000a00 */
[----:B------:R-:W-:Y:S01]  /*54a0*/  STS [R59+0x1c], R103 ;  /* 0x00001c673b007388 */ /* 0x000fe20000000800 */
[----:B------:R-:W-:Y:S01]  /*54b0*/  LEA.HI.X R3, R3, UR29, R4, 0x2, P5 ;  /* 0x0000001d03037c11 */ /* 0x000fe2000a8f1404 */
[----:B------:R-:W4:Y:S02]  /*54c0*/  LDCU.64 UR28, c[0x0][0x520] ;  /* 0x0000a400ff1c77ac */ /* 0x000f240008000a00 */
[----:B------:R-:W-:Y:S04]  /*54d0*/  STS [R59+0x20], R98 ;  /* 0x000020623b007388 */ /* 0x000fe80000000800 */
[----:B------:R-:W-:Y:S04]  /*54e0*/  STS [R59+0x24], R101 ;  /* 0x000024653b007388 */ /* 0x000fe80000000800 */
[----:B------:R-:W-:Y:S04]  /*54f0*/  STS [R59+0x28], R96 ;  /* 0x000028603b007388 */ /* 0x000fe80000000800 */
[----:B------:R-:W-:Y:S01]  /*5500*/  STS [R59+0x2c], R99 ;  /* 0x00002c633b007388 */ /* 0x000fe20000000800 */
[----:B--2---:R-:W-:-:S03]  /*5510*/  UIMAD.WIDE.U32 UR22, UR26, UR20, UR22 ;  /* 0x000000141a1672a5 */ /* 0x004fc6000f8e0016 */
[----:B------:R-:W-:Y:S01]  /*5520*/  STS [R59+0x30], R94 ;  /* 0x0000305e3b007388 */ /* 0x000fe20000000800 */
[----:B------:R-:W-:-:S03]  /*5530*/  UIMAD UR21, UR26, UR21, UR23 ;  /* 0x000000151a1572a4 */ /* 0x000fc6000f8e0217 */
[----:B------:R-:W-:Y:S01]  /*5540*/  STS [R59+0x34], R97 ;  /* 0x000034613b007388 */ /* 0x000fe20000000800 */
[----:B------:R-:W-:Y:S02]  /*5550*/  UMOV UR20, UR22 ;  /* 0x0000001600147c82 */ /* 0x000fe40008000000 */
[----:B----4-:R-:W-:Y:S01]  /*5560*/  UIMAD.WIDE.U32 UR20, UR6, UR28, UR20 ;  /* 0x0000001c061472a5 */ /* 0x010fe2000f8e0014 */
        /* <DEDUP_REMOVED lines=51> */
[----:B------:R-:W-:Y:S01]  /*58a0*/  IADD3 R4, P2, PT, R22, UR20, RZ ;  /* 0x0000001416047c10 */ /* 0x000fe2000ff5e0ff */
[----:B------:R-:W-:Y:S02]  /*58b0*/  UIADD3 UR20, UPT, UPT, UR12, -0x1, URZ ;  /* 0xffffffff0c147890 */ /* 0x000fe4000fffe0ff */
[----:B------:R-:W-:Y:S01]  /*58c0*/  @!P3 STG.E desc[UR24][R2.64+0x600], R73 ;  /* 0x000600490200b986 */ /* 0x000fe2000c101918 */
[----:B--2---:R-:W-:-:S03]  /*58d0*/  IADD3.X R65, PT, PT, RZ, UR21, RZ, P2, !PT ;  /* 0x00000015ff417c10 */ /* 0x004fc600097fe4ff */
[----:B------:R-:W-:Y:S01]  /*58e0*/  @!P4 STG.E desc[UR24][R2.64+0x680], R75 ;  /* 0x0006804b0200c986 */ /* 0x000fe2000c101918 */
[----:B------:R-:W-:-:S03]  /*58f0*/  UMOV UR12, UR20 ;  /* 0x00000014000c7c82 */ /* 0x000fc60008000000 */
[----:B------:R-:W-:Y:S04]  /*5900*/  @!P5 STG.E desc[UR24][R2.64+0x700], R77 ;  /* 0x0007004d0200d986 */ /* 0x000fe8000c101918 */
[----:B------:R2:W-:Y:S01]  /*5910*/  @!P6 STG.E desc[UR24][R2.64+0x780], R79 ;  /* 0x0007804f0200e986 */ /* 0x0005e2000c101918 */
[----:B------:R-:W-:Y:S01]  /*5920*/  BAR.SYNC.DEFER_BLOCKING 0x0 ;  /* 0x0000000000007b1d */ /* 0x000fe20000010000 */
[----:B--2---:R-:W-:Y:S01]  /*5930*/  FADD.FTZ R3, R108, R18 ;  /* 0x000000126c037221 */ /* 0x004fe20000010000 */
[----:B0-----:R-:W-:-:S03]  /*5940*/  LEA R2, P2, R4, UR30, 0x2 ;  /* 0x0000001e04027c11 */ /* 0x001fc6000f8410ff */
[----:B------:R-:W-:-:S04]  /*5950*/  FADD.FTZ R3, R3, R110 ;  /* 0x0000006e03037221 */ /* 0x000fc80000010000 */
[----:B------:R-:W-:-:S04]  /*5960*/  FADD.FTZ R3, R3, R112 ;  /* 0x0000007003037221 */ /* 0x000fc80000010000 */
[----:B------:R-:W-:Y:S01]  /*5970*/  FADD.FTZ R3, R3, R114 ;  /* 0x0000007203037221 */ /* 0x000fe20000010000 */
[----:B------:R-:W-:Y:S03]  /*5980*/  STS [R59], R108 ;  /* 0x0000006c3b007388 */ /* 0x000fe60000000800 */
[----:B------:R-:W-:Y:S01]  /*5990*/  FADD.FTZ R3, R3, R116 ;  /* 0x0000007403037221 */ /* 0x000fe20000010000 */
[----:B------:R-:W-:Y:S03]  /*59a0*/  STS [R59+0x4], R110 ;  /* 0x0000046e3b007388 */ /* 0x000fe60000000800 */
[----:B------:R-:W-:Y:S01]  /*59b0*/  FADD.FTZ R3, R3, R118 ;  /* 0x0000007603037221 */ /* 0x000fe20000010000 */
[----:B------:R-:W-:Y:S03]  /*59c0*/  STS [R59+0x8], R112 ;  /* 0x000008703b007388 */ /* 0x000fe60000000800 */
[----:B------:R-:W-:Y:S01]  /*59d0*/  FADD.FTZ R5, R3, R120 ;  /* 0x0000007803057221 */ /* 0x000fe20000010000 */
[----:B------:R-:W-:Y:S01]  /*59e0*/  LEA.HI.X R3, R4, UR31, R65, 0x2, P2 ;  /* 0x0000001f04037c11 */ /* 0x000fe200090f1441 */
[----:B------:R-:W-:Y:S02]  /*59f0*/  STS [R59+0xc], R114 ;  /* 0x00000c723b007388 */ /* 0x000fe40000000800 */
[----:B------:R-:W-:-:S02]  /*5a00*/  FADD.FTZ R5, R5, R122 ;  /* 0x0000007a05057221 */ /* 0x000fc40000010000 */
[----:B------:R-:W-:Y:S02]  /*5a10*/  STS [R59+0x10], R116 ;  /* 0x000010743b007388 */ /* 0x000fe40000000800 */
[----:B------:R-:W-:Y:S02]  /*5a20*/  FADD.FTZ R5, R5, R124 ;  /* 0x0000007c05057221 */ /* 0x000fe40000010000 */
[----:B------:R-:W-:Y:S02]  /*5a30*/  STS [R59+0x14], R118 ;  /* 0x000014763b007388 */ /* 0x000fe40000000800 */
[----:B------:R-:W-:Y:S02]  /*5a40*/  FADD.FTZ R5, R5, R126 ;  /* 0x0000007e05057221 */ /* 0x000fe40000010000 */
        /* <DEDUP_REMOVED lines=71> */
.L_x_6997:
[----:B------:R-:W2:Y:S01]  /*5ec0*/  LDCU.64 UR8, c[0x0][0x548] ;  /* 0x0000a900ff0877ac */ /* 0x000ea20008000a00 */
[----:B0-----:R-:W0:Y:S01]  /*5ed0*/  S2R R11, SR_TID.X ;  /* 0x00000000000b7919 */ /* 0x001e220000002100 */
[----:B------:R-:W4:Y:S01]  /*5ee0*/  LDCU UR22, c[0x0][0x38c] ;  /* 0x00007180ff1677ac */ /* 0x000f220008000800 */
[----:B------:R-:W0:Y:S01]  /*5ef0*/  LDCU.64 UR10, c[0x0][0x568] ;  /* 0x0000ad00ff0a77ac */ /* 0x000e220008000a00 */
[----:B--2---:R-:W-:-:S04]  /*5f00*/  UISETP.NE.U32.AND UP0, UPT, UR8, URZ, UPT ;  /* 0x000000ff0800728c */ /* 0x004fc8000bf05070 */
[----:B------:R-:W-:-:S09]  /*5f10*/  UISETP.NE.AND.EX UP0, UPT, UR9, URZ, UPT, UP0 ;  /* 0x000000ff0900728c */ /* 0x000fd2000bf05300 */
[----:B----4-:R-:W-:Y:S05]  /*5f20*/  BRA.U !UP0, `(.L_x_7038) ;  /* 0x00000001086c7547 */ /* 0x010fea000b800000 */
[----:B------:R-:W2:Y:S01]  /*5f30*/  SHFL.DOWN P0, R0, R21, 0x1, 0x1f ;  /* 0x08201f0015007f89 */ /* 0x000ea20000000000 */
[----:B------:R-:W-:Y:S01]  /*5f40*/  BSSY.RECONVERGENT B0, `(.L_x_7038) ;  /* 0x0000019000007945 */ /* 0x000fe20003800200 */
[----:B------:R-:W4:Y:S01]  /*5f50*/  S2R R4, SR_LANEID ;  /* 0x0000000000047919 */ /* 0x000f220000000000 */
[----:B------:R-:W0:Y:S01]  /*5f60*/  S2R R6, SR_TID.X ;  /* 0x0000000000067919 */ /* 0x000e220000002100 */
[----:B--2---:R-:W-:-:S05]  /*5f70*/  @P0 FADD R0, R0, R21 ;  /* 0x0000001500000221 */ /* 0x004fca0000000000 */
[----:B------:R-:W2:Y:S01]  /*5f80*/  SHFL.DOWN P0, R3, R0, 0x2, 0x1f ;  /* 0x08401f0000037f89 */ /* 0x000ea20000000000 */
[----:B----4-:R-:W-:-:S13]  /*5f90*/  ISETP.NE.AND P1, PT, R4, RZ, PT ;  /* 0x000000ff0400720c */ /* 0x010fda0003f25270 */
[----:B------:R-:W4:Y:S01]  /*5fa0*/  @!P1 S2R R7, SR_CgaCtaId ;  /* 0x0000000000079919 */ /* 0x000f220000008800 */
[----:B--2---:R-:W-:Y:S01]  /*5fb0*/  @P0 FADD R3, R0, R3 ;  /* 0x0000000300030221 */ /* 0x004fe20000000000 */
[----:B------:R-:W-:-:S04]  /*5fc0*/  @!P1 MOV R0, 0x400 ;  /* 0x0000040000009802 */ /* 0x000fc80000000f00 */
[----:B------:R-:W2:Y:S01]  /*5fd0*/  SHFL.DOWN P0, R2, R3, 0x4, 0x1f ;  /* 0x08801f0003027f89 */ /* 0x000ea20000000000 */
[----:B----4-:R-:W-:Y:S01]  /*5fe0*/  @!P1 LEA R7, R7, R0, 0x18 ;  /* 0x0000000007079211 */ /* 0x010fe200078ec0ff */
[----:B--2---:R-:W-:-:S05]  /*5ff0*/  @P0 FADD R2, R3, R2 ;  /* 0x0000000203020221 */ /* 0x004fca0000000000 */
[----:B------:R-:W2:Y:S02]  /*6000*/  SHFL.DOWN P0, R5, R2, 0x8, 0x1f ;  /* 0x09001f0002057f89 */ /* 0x000ea40000000000 */
[----:B--2---:R-:W-:-:S05]  /*6010*/  @P0 FADD R5, R2, R5 ;  /* 0x0000000502050221 */ /* 0x004fca0000000000 */
[----:B------:R-:W2:Y:S02]  /*6020*/  SHFL.DOWN P0, R4, R5, 0x10, 0x1f ;  /* 0x0a001f0005047f89 */ /* 0x000ea40000000000 */
[----:B--2---:R-:W-:Y:S01]  /*6030*/  @P0 FADD R4, R5, R4 ;  /* 0x0000000405040221 */ /* 0x004fe20000000000 */
[----:B0-----:R-:W-:-:S04]  /*6040*/  ISETP.NE.AND P0, PT, R6, RZ, PT ;  /* 0x000000ff0600720c */ /* 0x001fc80003f05270 */
        /* <DEDUP_REMOVED lines=8> */
.L_x_7039:
[----:B------:R-:W-:Y:S05]  /*60d0*/  BSYNC.RECONVERGENT B0 ;  /* 0x0000000000007941 */ /* 0x000fea0003800200 */
.L_x_7038:
[----:B0-----:R-:W-:Y:S01]  /*60e0*/  UISETP.NE.U32.AND UP0, UPT, UR10, URZ, UPT ;  /* 0x000000ff0a00728c */ /* 0x001fe2000bf05070 */
[----:B------:R-:W-:-:S03]  /*60f0*/  ISETP.GE.AND P0, PT, R11, UR22, PT ;  /* 0x000000160b007c0c */ /* 0x000fc6000bf06270 */
[----:B------:R-:W-:-:S09]  /*6100*/  UISETP.NE.AND.EX UP0, UPT, UR11, URZ, UPT, UP0 ;  /* 0x000000ff0b00728c */ /* 0x000fd2000bf05300 */
[----:B------:R-:W-:Y:S05]  /*6110*/  BRA.U !UP0, `(.L_x_7040) ;  /* 0x0000000108707547 */ /* 0x000fea000b800000 */
[----:B------:R-:W-:Y:S06]  /*6120*/  BAR.SYNC.DEFER_BLOCKING 0x0 ;  /* 0x0000000000007b1d */ /* 0x000fec0000010000 */
[----:B------:R-:W-:Y:S01]  /*6130*/  BSSY.RECONVERGENT B0, `(.L_x_7040) ;  /* 0x000001a000007945 */ /* 0x000fe20003800200 */
[----:B--2---:R-:W0:Y:S01]  /*6140*/  SHFL.DOWN P1, R3, R18, 0x1, 0x1f ;  /* 0x08201f0012037f89 */ /* 0x004e220000020000 */
[----:B------:R-:W2:Y:S01]  /*6150*/  S2R R4, SR_LANEID ;  /* 0x0000000000047919 */ /* 0x000ea20000000000 */
[----:B------:R-:W4:Y:S01]  /*6160*/  S2R R6, SR_TID.X ;  /* 0x0000000000067919 */ /* 0x000f220000002100 */
        /* <DEDUP_REMOVED lines=13> */
[----:B----4-:R-:W-:-:S04]  /*6240*/  ISETP.NE.AND P1, PT, R6, RZ, PT ;  /* 0x000000ff0600720c */ /* 0x010fc80003f25270 */
        /* <DEDUP_REMOVED lines=8> */
.L_x_7041:
[----:B------:R-:W-:Y:S05]  /*62d0*/  BSYNC.RECONVERGENT B0 ;  /* 0x0000000000007941 */ /* 0x000fea0003800200 */
.L_x_7040:
[----:B------:R-:W-:Y:S05]  /*62e0*/  @P0 EXIT ;  /* 0x000000000000094d */ /* 0x000fea0003800000 */
[----:B------:R-:W4:Y:S01]  /*62f0*/  S2UR UR7, SR_CTAID.Y ;  /* 0x00000000000779c3 */ /* 0x000f220000002600 */
[----:B------:R-:W0:Y:S01]  /*6300*/  LDCU.64 UR10, c[0x0][0x4e8] ;  /* 0x00009d00ff0a77ac */ /* 0x000e220008000a00 */
[----:B------:R-:W-:Y:S01]  /*6310*/  BSSY.RECONVERGENT B0, `(.L_x_7042) ;  /* 0x0000028000007945 */ /* 0x000fe20003800200 */
[----:B------:R-:W4:Y:S05]  /*6320*/  LDCU.64 UR12, c[0x0][0x4a8] ;  /* 0x00009500ff0c77ac */ /* 0x000f2a0008000a00 */
[----:B------:R-:W1:Y:S01]  /*6330*/  S2UR UR14, SR_CgaCtaId ;  /* 0x00000000000e79c3 */ /* 0x000e620000008800 */
[----:B------:R-:W1:Y:S01]  /*6340*/  LDCU UR15, c[0x0][0x360] ;  /* 0x00006c00ff0f77ac */ /* 0x000e620008000800 */
[----:B------:R-:W1:Y:S06]  /*6350*/  LDCU.64 UR16, c[0x0][0x530] ;  /* 0x0000a600ff1077ac */ /* 0x000e6c0008000a00 */
[----:B-----5:R-:W2:Y:S01]  /*6360*/  LDC.64 R16, c[0x0][0x4b0] ;  /* 0x00012c00ff107b82 */ /* 0x020ea20000000a00 */
[----:B------:R-:W2:Y:S01]  /*6370*/  LDCU.64 UR18, c[0x0][0x4f0] ;  /* 0x00009e00ff1277ac */ /* 0x000ea20008000a00 */
[----:B0-----:R-:W-:Y:S01]  /*6380*/  UIMAD.WIDE.U32 UR4, UR6, UR10, URZ ;  /* 0x0000000a060472a5 */ /* 0x001fe2000f8e00ff */
[----:B------:R-:W0:Y:S01]  /*6390*/  LDCU.64 UR20, c[0x0][0x540] ;  /* 0x0000a800ff1477ac */ /* 0x000e220008000a00 */
[----:B----4-:R-:W-:-:S02]  /*63a0*/  UIMAD.WIDE.U32 UR8, UR7, UR12, URZ ;  /* 0x0000000c070872a5 */ /* 0x010fc4000f8e00ff */
[----:B------:R-:W-:Y:S02]  /*63b0*/  UIMAD UR10, UR6, UR11, UR5 ;  /* 0x0000000b060a72a4 */ /* 0x000fe4000f8e0205 */
[----:B------:R-:W-:Y:S01]  /*63c0*/  UIMAD UR7, UR7, UR13, UR9 ;  /* 0x0000000d070772a4 */ /* 0x000fe2000f8e0209 */
[----:B------:R-:W-:Y:S02]  /*63d0*/  UMOV UR6, 0x400 ;  /* 0x0000040000067882 */ /* 0x000fe40000000000 */
[----:B-1----:R-:W-:-:S12]  /*63e0*/  ULEA UR14, UR14, UR6, 0x18 ;  /* 0x000000060e0e7291 */ /* 0x002fd8000f8ec0ff */
.L_x_7043:
[----:B------:R-:W-:Y:S01]  /*63f0*/  LEA R0, R11, UR14, 0x2 ;  /* 0x0000000e0b007c11 */ /* 0x000fe2000f8e10ff */
[----:B------:R-:W-:Y:S01]  /*6400*/  UMOV UR6, UR8 ;  /* 0x0000000800067c82 */ /* 0x000fe20008000000 */
[----:B--2---:R-:W-:Y:S02]  /*6410*/  MOV R3, UR5 ;  /* 0x0000000500037c02 */ /* 0x004fe40008000f00 */
[----:B------:R-:W-:Y:S01]  /*6420*/  SHF.R.S32.HI R3, RZ, 0x1f, R11 ;  /* 0x0000001fff037819 */ /* 0x000fe2000001140b */
[----:B-1----:R-:W1:Y:S01]  /*6430*/  LDS R13, [R0+0x2348] ;  /* 0x00234800000d7984 */ /* 0x002e620000000800 */
[----:B------:R-:W-:Y:S02]  /*6440*/  MOV R2, UR4 ;  /* 0x0000000400027c02 */ /* 0x000fe40008000f00 */
[----:B------:R-:W-:Y:S01]  /*6450*/  MOV R7, UR10 ;  /* 0x0000000a00077c02 */ /* 0x000fe20008000f00 */
[----:B------:R-:W2:Y:S01]  /*6460*/  LDS R15, [R0+0x2748] ;  /* 0x00274800000f7984 */ /* 0x000ea20000000800 */
        /* <DEDUP_REMOVED lines=19> */
.L_x_7042:
[----:B------:R-:W-:Y:S05]  /*65a0*/  EXIT ;  /* 0x000000000000794d */ /* 0x000fea0003800000 */
.L_x_7044:
        /* <DEDUP_REMOVED lines=13> */
.L_x_10481:


//--------------------- .text._Z25selective_scan_bwd_kernelI32Selective_Scan_bwd_kernel_traitsILi32ELi16ELb0ELb1ELb0ELb0ELb1EffEEv12SSMParamsBwd --------------------------
	.section	.text._Z25selective_scan_bwd_kernelI32Selective_Scan_bwd_kernel_traitsILi32ELi16ELb0ELb1ELb0ELb0ELb1EffEEv12SSMParamsBwd,"ax",@progbits
	.align	128
        .global         _Z25selective_scan_bwd_kernelI32Selective_Scan_bwd_kernel_traitsILi32ELi16ELb0ELb1ELb0ELb0ELb1EffEEv12SSMParamsBwd
        .type           _Z25selective_scan_bwd_kernelI32Selective_Scan_bwd_kernel_traitsILi32ELi16ELb0ELb1ELb0ELb0ELb1EffEEv12SSMParamsBwd,@function
        .size           _Z25selective_scan_bwd_kernelI32Selective_Scan_bwd_kernel_traitsILi32ELi16ELb0ELb1ELb0ELb0ELb1EffEEv12SSMParamsBwd,(.L_x_10482 - _Z25selective_scan_bwd_kernelI32Selective_Scan_bwd_kernel_traitsILi32ELi16ELb0ELb1ELb0ELb0ELb1EffEEv12SSMParamsBwd)
        .other          _Z25selective_scan_bwd_kernelI32Selective_Scan_bwd_kernel_traitsILi32ELi16ELb0ELb1ELb0ELb0ELb1EffEEv12SSMParamsBwd,@"STO_CUDA_ENTRY STV_DEFAULT"
_Z25selective_scan_bwd_kernelI32Selective_Scan_bwd_kernel_traitsILi32ELi16ELb0ELb1ELb0ELb0ELb1EffEEv12SSMParamsBwd:
.text._Z25selective_scan_bwd_kernelI32Selective_Scan_bwd_kernel_traitsILi32ELi16ELb0ELb1ELb0ELb0ELb1EffEEv12SSMParamsBwd:
        /* <DEDUP_REMOVED lines=143> */
[----:B----4-:R-:W-:-:S07]  /*08f0*/  LOP3.LUT R65, R81, 0x1e0, RZ, 0xfc, !PT ;  /* 0x000001e051417812 */ /* 0x010fce00078efcff */
.L_x_7086:
        /* <DEDUP_REMOVED lines=36> */
[----:B------:R-:W-:Y:S02]  /*0b40*/  MOV R115, RZ ;  /* 0x000000ff00737202 */ /* 0x000fe40000000f00 */
[----:B------:R-:W-:Y:S02]  /*0b50*/  MOV R117, RZ ;  /* 0x000000ff00757202 */ /* 0x000fe40000000f00 */
[----:B------:R-:W-:Y:S02]  /*0b60*/  CS2R R120, SRZ ;  /* 0x0000000000787805 */ /* 0x000fe4000001ff00 */
[----:B------:R-:W-:Y:S02]  /*0b70*/  SHF.L.U32 R6, R81, 0x2, RZ ;  /* 0x0000000251067819 */ /* 0x000fe400000006ff */
[----:B------:R-:W-:Y:S02]  /*0b80*/  CS2R R118, SRZ ;  /* 0x0000000000767805 */ /* 0x000fe4000001ff00 */
[----:B------:R-:W-:Y:S01]  /*0b90*/  LEA.HI.X R3, R0, UR41, R3, 0x2, P1 ;  /* 0x0000002900037c11 */ /* 0x000fe200088f1403 */
[----:B0-----:R-:W-:Y:S01]  /*0ba0*/  UIADD3 UR32, UPT, UPT, -UR6, UR13, URZ ;  /* 0x0000000d06207290 */ /* 0x001fe2000fffe1ff */
[C---:B------:R-:W-:Y:S01]  /*0bb0*/  IADD3 R10, P1, PT, R6.reuse, UR24, RZ ;  /* 0x00000018060a7c10 */ /* 0x040fe2000ff3e0ff */
[----:B------:R-:W-:Y:S01]  /*0bc0*/  HFMA2 R0, -RZ, RZ, 0, 0 ;  /* 0x00000000ff007431 */ /* 0x000fe200000001ff */
[----:B------:R-:W-:-:S02]  /*0bd0*/  IADD3 R8, P2, PT, R6, UR26, RZ ;  /* 0x0000001a06087c10 */ /* 0x000fc4000ff5e0ff */
[----:B------:R-:W-:Y:S01]  /*0be0*/  MOV R123, RZ ;  /* 0x000000ff007b7202 */ /* 0x000fe20000000f00 */
[----:B------:R-:W-:Y:S01]  /*0bf0*/  HFMA2 R92, -RZ, RZ, 0, 0 ;  /* 0x00000000ff5c7431 */ /* 0x000fe200000001ff */
[----:B------:R-:W-:Y:S01]  /*0c00*/  IADD3 R6, P0, PT, R6, UR29, RZ ;  /* 0x0000001d06067c10 */ /* 0x000fe2000ff1e0ff */
[----:B------:R-:W-:Y:S01]  /*0c10*/  HFMA2 R106, -RZ, RZ, 0, 0 ;  /* 0x00000000ff6a7431 */ /* 0x000fe200000001ff */
[----:B------:R-:W-:Y:S02]  /*0c20*/  IADD3.X R11, PT, PT, RZ, UR25, RZ, P1, !PT ;  /* 0x00000019ff0b7c10 */ /* 0x000fe40008ffe4ff */
[----:B------:R-:W-:Y:S02]  /*0c30*/  MOV R125, RZ ;  /* 0x000000ff007d7202 */ /* 0x000fe40000000f00 */
[----:B------:R-:W-:Y:S01]  /*0c40*/  MOV R127, RZ ;  /* 0x000000ff007f7202 */ /* 0x000fe20000000f00 */
[----:B------:R-:W-:Y:S01]  /*0c50*/  HFMA2 R108, -RZ, RZ, 0, 0 ;  /* 0x00000000ff6c7431 */ /* 0x000fe200000001ff */
[----:B------:R-:W-:Y:S01]  /*0c60*/  IADD3.X R7, PT, PT, RZ, UR28, RZ, P0, !PT ;  /* 0x0000001cff077c10 */ /* 0x000fe200087fe4ff */
[----:B------:R-:W-:Y:S01]  /*0c70*/  HFMA2 R110, -RZ, RZ, 0, 0 ;  /* 0x00000000ff6e7431 */ /* 0x000fe200000001ff */
[----:B------:R-:W-:Y:S01]  /*0c80*/  ISETP.GE.AND P0, PT, R81, UR32, PT ;  /* 0x0000002051007c0c */ /* 0x000fe2000bf06270 */
[----:B------:R-:W-:Y:S01]  /*0c90*/  HFMA2 R112, -RZ, RZ, 0, 0 ;  /* 0x00000000ff707431 */ /* 0x000fe200000001ff */
[----:B------:R-:W-:-:S02]  /*0ca0*/  IADD3.X R9, PT, PT, RZ, UR27, RZ, P2, !PT ;  /* 0x0000001bff097c10 */ /* 0x000fc400097fe4ff */
[----:B------:R-:W-:Y:S02]  /*0cb0*/  MOV R129, RZ ;  /* 0x000000ff00817202 */ /* 0x000fe40000000f00 */
[----:B------:R-:W-:Y:S01]  /*0cc0*/  MOV R133, RZ ;  /* 0x000000ff00857202 */ /* 0x000fe20000000f00 */
[----:B------:R-:W-:Y:S01]  /*0cd0*/  HFMA2 R135, -RZ, RZ, 0, 0 ;  /* 0x00000000ff877431 */ /* 0x000fe200000001ff */
[----:B------:R-:W-:Y:S01]  /*0ce0*/  ISETP.GE.AND P2, PT, R79, UR32, PT ;  /* 0x000000204f007c0c */ /* 0x000fe2000bf46270 */
[----:B------:R-:W0:Y:S01]  /*0cf0*/  LDCU.64 UR10, c[0x0][0x508] ;  /* 0x0000a100ff0a77ac */ /* 0x000e220008000a00 */
[----:B------:R-:W-:Y:S02]  /*0d00*/  ISETP.GE.AND P1, PT, R78, UR32, PT ;  /* 0x000000204e007c0c */ /* 0x000fe4000bf26270 */
[----:B------:R-:W-:Y:S01]  /*0d10*/  ISETP.GE.AND P6, PT, R77, UR32, PT ;  /* 0x000000204d007c0c */ /* 0x000fe2000bfc6270 */
[----:B------:R-:W3:Y:S01]  /*0d20*/  @!P0 LDG.E R0, desc[UR30][R10.64] ;  /* 0x0000001e0a008981 */ /* 0x000ee2000c1e1900 */
[----:B------:R-:W-:Y:S01]  /*0d30*/  ISETP.GE.AND P0, PT, R73, UR32, PT ;  /* 0x0000002049007c0c */ /* 0x000fe2000bf06270 */
[----:B------:R-:W4:Y:S01]  /*0d40*/  LDCU.64 UR14, c[0x0][0x510] ;  /* 0x0000a200ff0e77ac */ /* 0x000f220008000a00 */
[----:B------:R-:W-:-:S02]  /*0d50*/  ISETP.GE.AND P3, PT, R74, UR32, PT ;  /* 0x000000204a007c0c */ /* 0x000fc4000bf66270 */
[----:B------:R-:W-:Y:S01]  /*0d60*/  ISETP.GE.AND P5, PT, R76, UR32, PT ;  /* 0x000000204c007c0c */ /* 0x000fe2000bfa6270 */
[----:B------:R-:W4:Y:S01]  /*0d70*/  LDCU.64 UR34, c[0x0][0x490] ;  /* 0x00009200ff2277ac */ /* 0x000f220008000a00 */
[----:B------:R-:W-:Y:S01]  /*0d80*/  ISETP.GE.AND P4, PT, R75, UR32, PT ;  /* 0x000000204b007c0c */ /* 0x000fe2000bf86270 */
[----:B------:R-:W4:Y:S04]  /*0d90*/  @!P2 LDG.E R13, desc[UR30][R10.64+0x80] ;  /* 0x0000801e0a0da981 */ /* 0x000f28000c1e1900 */
        /* <DEDUP_REMOVED lines=22> */
[----:B--2---:R-:W-:Y:S01]  /*0f00*/  ULEA UR12, UR8, UR12, 0x18 ;  /* 0x0000000c080c7291 */ /* 0x004fe2000f8ec0ff */
[----:B-1----:R-:W-:-:S02]  /*0f10*/  IADD3 R29, PT, PT, R64, 0x20, RZ ;  /* 0x00000020401d7810 */ /* 0x002fc40007ffe0ff */
[C---:B------:R-:W-:Y:S02]  /*0f20*/  IADD3 R31, PT, PT, R64.reuse, 0x40, RZ ;  /* 0x00000040401f7810 */ /* 0x040fe40007ffe0ff */
[C---:B0-----:R-:W-:Y:S02]  /*0f30*/  IADD3 R11, PT, PT, R64.reuse, 0x80, RZ ;  /* 0x00000080400b7810 */ /* 0x041fe40007ffe0ff */
[C---:B------:R-:W-:Y:S02]  /*0f40*/  IADD3 R33, PT, PT, R64.reuse, 0x60, RZ ;  /* 0x0000006040217810 */ /* 0x040fe40007ffe0ff */
[-C--:B------:R-:W-:Y:S02]  /*0f50*/  LEA.HI.SX32 R11, R11, R64.reuse, 0x1b ;  /* 0x000000400b0b7211 */ /* 0x080fe400078fdaff */
[C---:B------:R-:W-:Y:S02]  /*0f60*/  LEA.HI.SX32 R63, R64.reuse, R64, 0x1b ;  /* 0x00000040403f7211 */ /* 0x040fe400078fdaff */
[----:B------:R-:W-:-:S02]  /*0f70*/  IADD3 R35, PT, PT, R64, 0xa0, RZ ;  /* 0x000000a040237810 */ /* 0x000fc40007ffe0ff */
[-C--:B------:R-:W-:Y:S02]  /*0f80*/  LEA.HI.SX32 R29, R29, R64.reuse, 0x1b ;  /* 0x000000401d1d7211 */ /* 0x080fe400078fdaff */
[-C--:B------:R-:W-:Y:S02]  /*0f90*/  LEA.HI.SX32 R31, R31, R64.reuse, 0x1b ;  /* 0x000000401f1f7211 */ /* 0x080fe400078fdaff */
[----:B------:R-:W-:Y:S02]  /*0fa0*/  LEA R59, R11, UR12, 0x2 ;  /* 0x0000000c0b3b7c11 */ /* 0x000fe4000f8e10ff */
[----:B------:R-:W-:Y:S02]  /*0fb0*/  LEA.HI.SX32 R33, R33, R64, 0x1b ;  /* 0x0000004021217211 */ /* 0x000fe400078fdaff */
[----:B------:R-:W-:Y:S02]  /*0fc0*/  IADD3 R11, PT, PT, R64, 0xc0, RZ ;  /* 0x000000c0400b7810 */ /* 0x000fe40007ffe0ff */
[----:B------:R-:W-:-:S02]  /*0fd0*/  LEA R63, R63, UR12, 0x2 ;  /* 0x0000000c3f3f7c11 */ /* 0x000fc4000f8e10ff */
        /* <DEDUP_REMOVED lines=12> */
[C---:B------:R-:W-:Y:S02]  /*10a0*/  IADD3 R11, PT, PT, R64.reuse, 0x160, RZ ;  /* 0x00000160400b7810 */ /* 0x040fe40007ffe0ff */
[-C--:B------:R-:W-:Y:S02]  /*10b0*/  LEA.HI.SX32 R31, R31, R64.reuse, 0x1b ;  /* 0x000000401f1f7211 */ /* 0x080fe400078fdaff */
[-C--:B------:R-:W-:Y:S02]  /*10c0*/  LEA.HI.SX32 R33, R33, R64.reuse, 0x1b ;  /* 0x0000004021217211 */ /* 0x080fe400078fdaff */
[----:B------:R-:W-:Y:S02]  /*10d0*/  LEA.HI.SX32 R35, R35, R64, 0x1b ;  /* 0x0000004023237211 */ /* 0x000fe400078fdaff */
[----:B------:R-:W-:Y:S02]  /*10e0*/  LEA R56, R29, UR12, 0x2 ;  /* 0x0000000c1d387c11 */ /* 0x000fe4000f8e10ff */
[----:B------:R-:W-:-:S02]  /*10f0*/  IADD3 R29, PT, PT, R64, 0x1e0, RZ ;  /* 0x000001e0401d7810 */ /* 0x000fc40007ffe0ff */
[-C--:B------:R-:W-:Y:S02]  /*1100*/  LEA.HI.SX32 R11, R11, R64.reuse, 0x1b ;  /* 0x000000400b0b7211 */ /* 0x080fe400078fdaff */
[----:B------:R-:W-:Y:S02]  /*1110*/  LEA R55, R31, UR12, 0x2 ;  /* 0x0000000c1f377c11 */ /* 0x000fe4000f8e10ff */
[----:B------:R-:W-:Y:S02]  /*1120*/  LEA R54, R33, UR12, 0x2 ;  /* 0x0000000c21367c11 */ /* 0x000fe4000f8e10ff */
[----:B------:R-:W-:Y:S02]  /*1130*/  LEA R53, R35, UR12, 0x2 ;  /* 0x0000000c23357c11 */ /* 0x000fe4000f8e10ff */
[----:B------:R-:W-:Y:S02]  /*1140*/  LEA.HI.SX32 R29, R29, R64, 0x1b ;  /* 0x000000401d1d7211 */ /* 0x000fe400078fdaff */
[----:B------:R-:W-:-:S02]  /*1150*/  LEA R52, R11, UR12, 0x2 ;  /* 0x0000000c0b347c11 */ /* 0x000fc4000f8e10ff */
        /* <DEDUP_REMOVED lines=9> */
[----:B------:R-:W-:Y:S01]  /*11f0*/  ISETP.GE.AND P3, PT, R79, UR32, PT ;  /* 0x000000204f007c0c */ /* 0x000fe2000bf66270 */
[----:B---3--:R0:W-:Y:S04]  /*1200*/  STS [R63], R0 ;  /* 0x000000003f007388 */ /* 0x0081e80000000800 */
[----:B----4-:R1:W-:Y:S04]  /*1210*/  STS [R62+0x80], R13 ;  /* 0x0000800d3e007388 */ /* 0x0103e80000000800 */
[----:B------:R-:W-:Y:S01]  /*1220*/  STS [R61+0x100], R12 ;  /* 0x0001000c3d007388 */ /* 0x000fe20000000800 */
[----:B0-----:R-:W-:-:S02]  /*1230*/  SHF.L.U32 R0, R64, 0x4, RZ ;  /* 0x0000000440007819 */ /* 0x001fc400000006ff */
[C---:B-1----:R-:W-:Y:S01]  /*1240*/  IADD3 R13, PT, PT, R64.reuse, 0x180, RZ ;  /* 0x00000180400d7810 */ /* 0x042fe20007ffe0ff */
[----:B------:R0:W-:Y:S03]  /*1250*/  STS [R60+0x180], R15 ;  /* 0x0001800f3c007388 */ /* 0x0001e60000000800 */
[----:B------:R-:W-:Y:S01]  /*1260*/  LEA.HI.SX32 R13, R13, R64, 0x1b ;  /* 0x000000400d0d7211 */ /* 0x000fe200078fdaff */
[----:B------:R-:W-:Y:S01]  /*1270*/  STS [R59+0x200], R14 ;  /* 0x0002000e3b007388 */ /* 0x000fe20000000800 */
[----:B0-----:R-:W-:-:S03]  /*1280*/  IADD3 R15, PT, PT, R64, 0x1a0, RZ ;  /* 0x000001a0400f7810 */ /* 0x001fc60007ffe0ff */
[----:B------:R0:W-:Y:S01]  /*1290*/  STS [R58+0x280], R17 ;  /* 0x000280113a007388 */ /* 0x0001e20000000800 */
[----:B------:R-:W-:Y:S02]  /*12a0*/  LEA.HI.SX32 R15, R15, R64, 0x1b ;  /* 0x000000400f0f7211 */ /* 0x000fe400078fdaff */
[----:B------:R-:W-:Y:S01]  /*12b0*/  LEA R51, R13, UR12, 0x2 ;  /* 0x0000000c0d337c11 */ /* 0x000fe2000f8e10ff */
[----:B------:R-:W-:Y:S01]  /*12c0*/  STS [R57+0x300], R16 ;  /* 0x0003001039007388 */ /* 0x000fe20000000800 */
[----:B0-----:R-:W-:-:S03]  /*12d0*/  IADD3 R17, PT, PT, R64, 0x1c0, RZ ;  /* 0x000001c040117810 */ /* 0x001fc60007ffe0ff */
[----:B------:R-:W-:Y:S01]  /*12e0*/  STS [R56+0x380], R19 ;  /* 0x0003801338007388 */ /* 0x000fe20000000800 */
[----:B------:R-:W-:-:S03]  /*12f0*/  LEA.HI.SX32 R17, R17, R64, 0x1b ;  /* 0x0000004011117211 */ /* 0x000fc600078fdaff */
[----:B------:R0:W-:Y:S01]  /*1300*/  STS [R55+0x400], R18 ;  /* 0x0004001237007388 */ /* 0x0001e20000000800 */
[----:B------:R-:W-:Y:S02]  /*1310*/  LEA R50, R15, UR12, 0x2 ;  /* 0x0000000c0f327c11 */ /* 0x000fe4000f8e10ff */
[----:B------:R-:W-:Y:S01]  /*1320*/  LEA.HI.SX32 R46, R0, R0, 0x1b ;  /* 0x00000000002e7211 */ /* 0x000fe200078fdaff */
[----:B------:R-:W-:Y:S01]  /*1330*/  STS [R54+0x480], R21 ;  /* 0x0004801536007388 */ /* 0x000fe20000000800 */
[----:B------:R-:W-:-:S03]  /*1340*/  LEA R49, R17, UR12, 0x2 ;  /* 0x0000000c11317c11 */ /* 0x000fc6000f8e10ff */
[----:B------:R1:W-:Y:S01]  /*1350*/  STS [R53+0x500], R20 ;  /* 0x0005001435007388 */ /* 0x0003e20000000800 */
[----:B------:R-:W-:-:S03]  /*1360*/  LEA R46, R46, UR12, 0x2 ;  /* 0x0000000c2e2e7c11 */ /* 0x000fc6000f8e10ff */
[----:B------:R-:W-:Y:S04]  /*1370*/  STS [R52+0x580], R23 ;  /* 0x0005801734007388 */ /* 0x000fe80000000800 */
[----:B------:R2:W-:Y:S04]  /*1380*/  STS [R51+0x600], R22 ;  /* 0x0006001633007388 */ /* 0x0005e80000000800 */
        /* <DEDUP_REMOVED lines=33> */
[----:B0-----:R-:W-:Y:S02]  /*15a0*/  CS2R R18, SRZ ;  /* 0x0000000000127805 */ /* 0x001fe4000001ff00 */
[----:B------:R-:W-:-:S06]  /*15b0*/  CS2R R16, SRZ ;  /* 0x0000000000107805 */ /* 0x000fcc000001ff00 */
        /* <DEDUP_REMOVED lines=8> */
[----:B-1----:R-:W-:Y:S02]  /*1640*/  CS2R R20, SRZ ;  /* 0x0000000000147805 */ /* 0x002fe4000001ff00 */
[----:B--2---:R-:W-:Y:S01]  /*1650*/  CS2R R22, SRZ ;  /* 0x0000000000167805 */ /* 0x004fe2000001ff00 */
[----:B------:R-:W-:Y:S01]  /*1660*/  HFMA2 R0, -RZ, RZ, 0, 0 ;  /* 0x00000000ff007431 */ /* 0x000fe200000001ff */
[----:B---3--:R-:W-:Y:S01]  /*1670*/  MOV R25, RZ ;  /* 0x000000ff00197202 */ /* 0x008fe20000000f00 */
[----:B------:R-:W2:Y:S04]  /*1680*/  @!P0 LDG.E R19, desc[UR30][R8.64+0x480] ;  /* 0x0004801e08138981 */ /* 0x000ea8000c1e1900 */
[----:B------:R-:W3:Y:S04]  /*1690*/  @!P1 LDG.E R20, desc[UR30][R8.64+0x500] ;  /* 0x0005001e08149981 */ /* 0x000ee8000c1e1900 */
[----:B------:R-:W3:Y:S04]  /*16a0*/  @!P2 LDG.E R21, desc[UR30][R8.64+0x580] ;  /* 0x0005801e0815a981 */ /* 0x000ee8000c1e1900 */
[----:B------:R-:W3:Y:S04]  /*16b0*/  @!P3 LDG.E R22, desc[UR30][R8.64+0x600] ;  /* 0x0006001e0816b981 */ /* 0x000ee8000c1e1900 */
[----:B------:R-:W3:Y:S04]  /*16c0*/  @!P4 LDG.E R23, desc[UR30][R8.64+0x680] ;  /* 0x0006801e0817c981 */ /* 0x000ee8000c1e1900 */
[----:B------:R-:W3:Y:S04]  /*16d0*/  @!P5 LDG.E R0, desc[UR30][R8.64+0x700] ;  /* 0x0007001e0800d981 */ /* 0x000ee8000c1e1900 */
[----:B------:R0:W3:Y:S01]  /*16e0*/  @!P6 LDG.E R25, desc[UR30][R8.64+0x780] ;  /* 0x0007801e0819e981 */ /* 0x0000e2000c1e1900 */
[----:B------:R-:W-:-:S02]  /*16f0*/  P2R R30, PR, RZ, 0x1 ;  /* 0x00000001ff1e7803 */ /* 0x000fc40000000000 */
[----:B------:R-:W-:Y:S01]  /*1700*/  ISETP.GE.AND P0, PT, R81, UR32, PT ;  /* 0x0000002051007c0c */ /* 0x000fe2000bf06270 */
[----:B0-----:R-:W-:Y:S01]  /*1710*/  HFMA2 R8, -RZ, RZ, 0, 0 ;  /* 0x00000000ff087431 */ /* 0x001fe200000001ff */
[----:B------:R-:W-:Y:S02]  /*1720*/  P2R R28, PR, RZ, 0x2 ;  /* 0x00000002ff1c7803 */ /* 0x000fe40000000000 */
[----:B------:R-:W-:Y:S02]  /*1730*/  P2R R26, PR, RZ, 0x4 ;  /* 0x00000004ff1a7803 */ /* 0x000fe40000000000 */
[----:B------:R-:W-:Y:S02]  /*1740*/  ISETP.GE.AND P1, PT, R77, UR32, PT ;  /* 0x000000204d007c0c */ /* 0x000fe4000bf26270 */
[----:B----4-:R-:W-:Y:S02]  /*1750*/  P2R R24, PR, RZ, 0x8 ;  /* 0x00000008ff187803 */ /* 0x010fe40000000000 */
[----:B------:R-:W-:-:S02]  /*1760*/  ISETP.GE.AND P2, PT, R78, UR32, PT ;  /* 0x000000204e007c0c */ /* 0x000fc4000bf46270 */
[----:B------:R-:W-:Y:S02]  /*1770*/  ISETP.GE.AND P3, PT, R79, UR32, PT ;  /* 0x000000204f007c0c */ /* 0x000fe4000bf66270 */
[----:B------:R-:W-:Y:S01]  /*1780*/  MOV R27, RZ ;  /* 0x000000ff001b7202 */ /* 0x000fe20000000f00 */
[----:B------:R-:W-:Y:S01]  /*1790*/  HFMA2 R29, -RZ, RZ, 0, 0 ;  /* 0x00000000ff1d7431 */ /* 0x000fe200000001ff */
[----:B------:R-:W-:Y:S04]  /*17a0*/  STS [R63], R10 ;  /* 0x0000000a3f007388 */ /* 0x000fe80000000800 */
        /* <DEDUP_REMOVED lines=8> */
[----:B--2---:R-:W-:Y:S04]  /*1830*/  STS [R54+0x480], R19 ;  /* 0x0004801336007388 */ /* 0x004fe80000000800 */
[----:B---3--:R-:W-:Y:S04]  /*1840*/  STS [R53+0x500], R20 ;  /* 0x0005001435007388 */ /* 0x008fe80000000800 */
[----:B------:R2:W-:Y:S04]  /*1850*/  STS [R52+0x580], R21 ;  /* 0x0005801534007388 */ /* 0x0005e80000000800 */
        /* <DEDUP_REMOVED lines=23> */
[----:B-1----:R-:W-:Y:S01]  /*19d0*/  CS2R R16, SRZ ;  /* 0x0000000000107805 */ /* 0x002fe2000001ff00 */
        /* <DEDUP_REMOVED lines=11> */
[----:B--2---:R-:W-:Y:S01]  /*1a90*/  CS2R R20, SRZ ;  /* 0x0000000000147805 */ /* 0x004fe2000001ff00 */
[----:B------:R-:W-:Y:S01]  /*1aa0*/  HFMA2 R14, -RZ, RZ, 0, 0 ;  /* 0x00000000ff0e7431 */ /* 0x000fe200000001ff */
[----:B------:R-:W-:-:S02]  /*1ab0*/  CS2R R18, SRZ ;  /* 0x0000000000127805 */ /* 0x000fc4000001ff00 */
[----:B---3--:R-:W-:Y:S01]  /*1ac0*/  MOV R23, RZ ;  /* 0x000000ff00177202 */ /* 0x008fe20000000f00 */
[----:B----4-:R-:W-:Y:S01]  /*1ad0*/  HFMA2 R0, -RZ, RZ, 0, 0 ;  /* 0x00000000ff007431 */ /* 0x010fe200000001ff */
[----:B------:R-:W-:Y:S01]  /*1ae0*/  MOV R25, RZ ;  /* 0x000000ff00197202 */ /* 0x000fe20000000f00 */
[----:B------:R-:W2:Y:S01]  /*1af0*/  @!P1 LDG.E R21, desc[UR30][R6.64+0x380] ;  /* 0x0003801e06159981 */ /* 0x000ea2000c1e1900 */
[----:B------:R-:W-:-:S03]  /*1b00*/  ISETP.NE.AND P1, PT, R28, RZ, PT ;  /* 0x000000ff1c00720c */ /* 0x000fc60003f25270 */
[----:B------:R-:W3:Y:S01]  /*1b10*/  @!P0 LDG.E R16, desc[UR30][R6.64+0x400] ;  /* 0x0004001e06108981 */ /* 0x000ee2000c1e1900 */
[----:B------:R-:W-:-:S03]  /*1b20*/  ISETP.NE.AND P0, PT, R30, RZ, PT ;  /* 0x000000ff1e00720c */ /* 0x000fc60003f05270 */
[----:B------:R-:W4:Y:S01]  /*1b30*/  @!P2 LDG.E R14, desc[UR30][R6.64+0x300] ;  /* 0x0003001e060ea981 */ /* 0x000f22000c1e1900 */
        /* <DEDUP_REMOVED lines=8> */
[----:B------:R-:W3:Y:S04]  /*1bc0*/  @!P5 LDG.E R20, desc[UR30][R6.64+0x700] ;  /* 0x0007001e0614d981 */ /* 0x000ee8000c1e1900 */
[----:B------:R0:W3:Y:S01]  /*1bd0*/  @!P6 LDG.E R115, desc[UR30][R6.64+0x780] ;  /* 0x0007801e0673e981 */ /* 0x0000e2000c1e1900 */
        /* <DEDUP_REMOVED lines=9> */
[----:B------:R-:W-:Y:S01]  /*1c70*/  HFMA2 R90, -RZ, RZ, 0, 0 ;  /* 0x00000000ff5a7431 */ /* 0x000fe200000001ff */
[----:B------:R-:W-:Y:S04]  /*1c80*/  STS [R63], R8 ;  /* 0x000000083f007388 */ /* 0x000fe80000000800 */
[----:B------:R-:W-:Y:S04]  /*1c90*/  STS [R62+0x80], R27 ;  /* 0x0000801b3e007388 */ /* 0x000fe80000000800 */
[----:B------:R0:W-:Y:S04]  /*1ca0*/  STS [R61+0x100], R10 ;  /* 0x0001000a3d007388 */ /* 0x0001e80000000800 */
[----:B------:R-:W-:Y:S04]  /*1cb0*/  STS [R60+0x180], R17 ;  /* 0x000180113c007388 */ /* 0x000fe80000000800 */
[----:B------:R-:W-:Y:S04]  /*1cc0*/  STS [R59+0x200], R12 ;  /* 0x0002000c3b007388 */ /* 0x000fe80000000800 */
[----:B--2---:R-:W-:Y:S04]  /*1cd0*/  STS [R58+0x280], R19 ;  /* 0x000280133a007388 */ /* 0x004fe80000000800 */
[----:B----4-:R1:W-:Y:S04]  /*1ce0*/  STS [R57+0x300], R14 ;  /* 0x0003000e39007388 */ /* 0x0103e80000000800 */
        /* <DEDUP_REMOVED lines=27> */
[----:B0-----:R-:W-:-:S02]  /*1ea0*/  HFMA2 R10, -RZ, RZ, 0, 0 ;  /* 0x00000000ff0a7431 */ /* 0x001fc400000001ff */
[----:B------:R-:W-:-:S03]  /*1eb0*/  HFMA2 R8, -RZ, RZ, 0, 0 ;  /* 0x00000000ff087431 */ /* 0x000fc600000001ff */
        /* <DEDUP_REMOVED lines=12> */
[----:B------:R-:W4:Y:S01]  /*1f80*/  @!P1 LDG.E R121, desc[UR30][R4.64+0x380] ;  /* 0x0003801e04799981 */ /* 0x000f22000c1e1900 */
[----:B------:R-:W-:-:S02]  /*1f90*/  ISETP.NE.AND P1, PT, R98, RZ, PT ;  /* 0x000000ff6200720c */ /* 0x000fc40003f25270 */
[----:B--2---:R-:W-:Y:S01]  /*1fa0*/  MOV R115, RZ ;  /* 0x000000ff00737202 */ /* 0x004fe20000000f00 */
[----:B------:R-:W2:Y:S04]  /*1fb0*/  @!P4 LDG.E R125, desc[UR30][R4.64+0x680] ;  /* 0x0006801e047dc981 */ /* 0x000ea8000c1e1900 */
        /* <DEDUP_REMOVED lines=15> */
[----:B------:R-:W-:Y:S02]  /*20b0*/  ISETP.GE.AND P1, PT, R79, UR32, PT ;  /* 0x000000204f007c0c */ /* 0x000fe4000bf26270 */
        /* <DEDUP_REMOVED lines=16> */
[----:B------:R2:W-:Y:S01]  /*21c0*/  STS [R48+0x780], R127 ;  /* 0x0007807f30007388 */ /* 0x0005e20000000800 */
[----:B------:R-:W-:-:S03]  /*21d0*/  NOP ;  /* 0x0000000000007918 */ /* 0x000fc60000000000 */
[----:B------:R-:W-:Y:S04]  /*21e0*/  LDS R104, [R46] ;  /* 0x000000002e687984 */ /* 0x000fe80000000800 */
[----:B------:R-:W3:Y:S04]  /*21f0*/  LDS R102, [R46+0x4] ;  /* 0x000004002e667984 */ /* 0x000ee80000000800 */
[----:B------:R-:W4:Y:S04]  /*2200*/  LDS R100, [R46+0x8] ;  /* 0x000008002e647984 */ /* 0x000f280000000800 */
[----:B------:R-:W4:Y:S04]  /*2210*/  LDS R98, [R46+0xc] ;  /* 0x00000c002e627984 */ /* 0x000f280000000800 */
        /* <DEDUP_REMOVED lines=11> */
[----:B------:R-:W4:Y:S01]  /*22d0*/  LDS R4, [R46+0x3c] ;  /* 0x00003c002e047984 */ /* 0x000f220000000800 */
[----:B------:R-:W-:Y:S01]  /*22e0*/  BAR.SYNC.DEFER_BLOCKING 0x0 ;  /* 0x0000000000007b1d */ /* 0x000fe20000010000 */
[----:B0-----:R-:W-:Y:S01]  /*22f0*/  MOV R115, RZ ;  /* 0x000000ff00737202 */ /* 0x001fe20000000f00 */
[----:B-1----:R-:W-:Y:S01]  /*2300*/  HFMA2 R106, -RZ, RZ, 0, 0 ;  /* 0x00000000ff6a7431 */ /* 0x002fe200000001ff */
[----:B------:R-:W-:-:S03]  /*2310*/  MOV R117, RZ ;  /* 0x000000ff00757202 */ /* 0x000fc60000000f00 */
[----:B------:R-:W4:Y:S01]  /*2320*/  @!P0 LDG.E R108, desc[UR30][R2.64] ;  /* 0x0000001e026c8981 */ /* 0x000f22000c1e1900 */
[----:B------:R-:W-:-:S03]  /*2330*/  ISETP.GE.AND P0, PT, R78, UR32, PT ;  /* 0x000000204e007c0c */ /* 0x000fc6000bf06270 */
[----:B------:R-:W4:Y:S01]  /*2340*/  @!P1 LDG.E R115, desc[UR30][R2.64+0x80] ;  /* 0x0000801e02739981 */ /* 0x000f22000c1e1900 */
[----:B------:R-:W-:Y:S02]  /*2350*/  ISETP.GE.AND P1, PT, R77, UR32, PT ;  /* 0x000000204d007c0c */ /* 0x000fe4000bf26270 */
[----:B------:R-:W-:Y:S01]  /*2360*/  MOV R123, RZ ;  /* 0x000000ff007b7202 */ /* 0x000fe20000000f00 */
[----:B------:R-:W4:Y:S01]  /*2370*/  @!P2 LDG.E R133, desc[UR30][R2.64+0x580] ;  /* 0x0005801e0285a981 */ /* 0x000f22000c1e1900 */
[----:B--2---:R-:W-:-:S03]  /*2380*/  MOV R127, RZ ;  /* 0x000000ff007f7202 */ /* 0x004fc60000000f00 */
[----:B------:R-:W2:Y:S04]  /*2390*/  @!P3 LDG.E R118, desc[UR30][R2.64+0x600] ;  /* 0x0006001e0276b981 */ /* 0x000ea8000c1e1900 */
[----:B------:R-:W2:Y:S01]  /*23a0*/  @!P0 LDG.E R106, desc[UR30][R2.64+0x100] ;  /* 0x0001001e026a8981 */ /* 0x000ea2000c1e1900 */
[----:B------:R-:W-:-:S03]  /*23b0*/  ISETP.GE.AND P0, PT, R76, UR32, PT ;  /* 0x000000204c007c0c */ /* 0x000fc6000bf06270 */
[----:B------:R-:W2:Y:S01]  /*23c0*/  @!P1 LDG.E R117, desc[UR30][R2.64+0x180] ;  /* 0x0001801e02759981 */ /* 0x000ea2000c1e1900 */
[----:B------:R-:W-:-:S03]  /*23d0*/  ISETP.GE.AND P1, PT, R75, UR32, PT ;  /* 0x000000204b007c0c */ /* 0x000fc6000bf26270 */
[----:B------:R-:W2:Y:S04]  /*23e0*/  @!P4 LDG.E R135, desc[UR30][R2.64+0x680] ;  /* 0x0006801e0287c981 */ /* 0x000ea8000c1e1900 */
[----:B------:R-:W2:Y:S04]  /*23f0*/  @!P5 LDG.E R120, desc[UR30][R2.64+0x700] ;  /* 0x0007001e0278d981 */ /* 0x000ea8000c1e1900 */
[----:B------:R-:W2:Y:S01]  /*2400*/  @!P0 LDG.E R110, desc[UR30][R2.64+0x200] ;  /* 0x0002001e026e8981 */ /* 0x000ea2000c1e1900 */
[----:B------:R-:W-:-:S03]  /*2410*/  ISETP.GE.AND P0, PT, R74, UR32, PT ;  /* 0x000000204a007c0c */ /* 0x000fc6000bf06270 */
[----:B------:R-:W2:Y:S01]  /*2420*/  @!P1 LDG.E R123, desc[UR30][R2.64+0x280] ;  /* 0x0002801e027b9981 */ /* 0x000ea2000c1e1900 */
[----:B------:R-:W-:-:S03]  /*2430*/  ISETP.GE.AND P1, PT, R73, UR32, PT ;  /* 0x0000002049007c0c */ /* 0x000fc6000bf26270 */
[----:B------:R-:W2:Y:S06]  /*2440*/  @!P6 LDG.E R145, desc[UR30][R2.64+0x780] ;  /* 0x0007801e0291e981 */ /* 0x000eac000c1e1900 */
[----:B------:R-:W2:Y:S01]  /*2450*/  @!P0 LDG.E R112, desc[UR30][R2.64+0x300] ;  /* 0x0003001e02708981 */ /* 0x000ea2000c1e1900 */
[----:B------:R-:W-:-:S03]  /*2460*/  ISETP.GE.AND P0, PT, R72, UR32, PT ;  /* 0x0000002048007c0c */ /* 0x000fc6000bf06270 */
[----:B------:R-:W2:Y:S01]  /*2470*/  @!P1 LDG.E R127, desc[UR30][R2.64+0x380] ;  /* 0x0003801e027f9981 */ /* 0x000ea2000c1e1900 */
[----:B------:R-:W-:Y:S01]  /*2480*/  ISETP.NE.AND P1, PT, R114, RZ, PT ;  /* 0x000000ff7200720c */ /* 0x000fe20003f25270 */
[----:B------:R-:W-:-:S08]  /*2490*/  HFMA2 R114, -RZ, RZ, 0, 0 ;  /* 0x00000000ff727431 */ /* 0x000fd000000001ff */
[----:B------:R-:W2:Y:S01]  /*24a0*/  @!P0 LDG.E R114, desc[UR30][R2.64+0x400] ;  /* 0x0004001e02728981 */ /* 0x000ea2000c1e1900 */
[----:B------:R-:W-:Y:S01]  /*24b0*/  ISETP.NE.AND P0, PT, R116, RZ, PT ;  /* 0x000000ff7400720c */ /* 0x000fe20003f05270 */
[----:B------:R-:W-:-:S06]  /*24c0*/  HFMA2 R116, -RZ, RZ, 0, 0 ;  /* 0x00000000ff747431 */ /* 0x000fcc00000001ff */
[----:B------:R-:W2:Y:S06]  /*24d0*/  @!P1 LDG.E R116, desc[UR30][R2.64+0x500] ;  /* 0x0005001e02749981 */ /* 0x000eac000c1e1900 */
[----:B------:R0:W2:Y:S01]  /*24e0*/  @!P0 LDG.E R129, desc[UR30][R2.64+0x480] ;  /* 0x0004801e02818981 */ /* 0x0000a2000c1e1900 */
[----:B---3--:R-:W-:Y:S01]  /*24f0*/  FMUL.FTZ R121, R102, -1.4426950216293334961 ;  /* 0xbfb8aa3b66797820 */ /* 0x008fe20000410000 */
[----:B------:R-:W-:-:S05]  /*2500*/  FMUL.FTZ R119, R104, -1.4426950216293334961 ;  /* 0xbfb8aa3b68777820 */ /* 0x000fca0000410000 */
[----:B------:R-:W1:Y:S01]  /*2510*/  MUFU.EX2 R121, R121 ;  /* 0x0000007900797308 */ /* 0x000e620000000800 */
[----:B----4-:R-:W-:-:S03]  /*2520*/  FMUL.FTZ R122, R100, -1.4426950216293334961 ;  /* 0xbfb8aa3b647a7820 */ /* 0x010fc60000410000 */
[----:B------:R-:W3:Y:S01]  /*2530*/  MUFU.EX2 R119, R119 ;  /* 0x0000007700777308 */ /* 0x000ee20000000800 */
[----:B------:R-:W-:-:S03]  /*2540*/  FMUL.FTZ R124, R98, -1.4426950216293334961 ;  /* 0xbfb8aa3b627c7820 */ /* 0x000fc60000410000 */
[----:B------:R-:W4:Y:S01]  /*2550*/  MUFU.EX2 R122, R122 ;  /* 0x0000007a007a7308 */ /* 0x000f220000000800 */
[----:B------:R-:W-:Y:S01]  /*2560*/  FMUL.FTZ R125, R96, -1.4426950216293334961 ;  /* 0xbfb8aa3b607d7820 */ /* 0x000fe20000410000 */
[----:B0-----:R-:W-:Y:S02]  /*2570*/  FMUL.FTZ R3, R92, -1.4426950216293334961 ;  /* 0xbfb8aa3b5c037820 */ /* 0x001fe40000410000 */
[----:B------:R-:W0:Y:S01]  /*2580*/  MUFU.EX2 R124, R124 ;  /* 0x0000007c007c7308 */ /* 0x000e220000000800 */
[----:B-1----:R-:W-:Y:S01]  /*2590*/  FADD.FTZ R121, R121, 1 ;  /* 0x3f80000079797421 */ /* 0x002fe20000010000 */
[----:B------:R-:W-:Y:S02]  /*25a0*/  FMUL.FTZ R126, R94, -1.4426950216293334961 ;  /* 0xbfb8aa3b5e7e7820 */ /* 0x000fe40000410000 */
[----:B------:R1:W0:Y:S01]  /*25b0*/  MUFU.EX2 R2, R125 ;  /* 0x0000007d00027308 */ /* 0x0002220000000800 */
[----:B---3--:R-:W-:-:S03]  /*25c0*/  FADD.FTZ R119, R119, 1 ;  /* 0x3f80000077777421 */ /* 0x008fc60000010000 */
[----:B------:R-:W-:Y:S01]  /*25d0*/  MUFU.RCP R121, R121 ;  /* 0x0000007900797308 */ /* 0x000fe20000001000 */
[----:B----4-:R-:W-:Y:S01]  /*25e0*/  FADD.FTZ R122, R122, 1 ;  /* 0x3f8000007a7a7421 */ /* 0x010fe20000010000 */
[----:B-1----:R-:W-:-:S06]  /*25f0*/  FMUL.FTZ R125, R8, -1.4426950216293334961 ;  /* 0xbfb8aa3b087d7820 */ /* 0x002fcc0000410000 */
[----:B------:R-:W1:Y:S01]  /*2600*/  MUFU.EX2 R3, R3 ;  /* 0x0000000300037308 */ /* 0x000e620000000800 */
[----:B------:R-:W-:-:S03]  /*2610*/  FMUL.FTZ R131, R12, -1.4426950216293334961 ;  /* 0xbfb8aa3b0c837820 */ /* 0x000fc60000410000 */
[----:B------:R-:W3:Y:S04]  /*2620*/  MUFU.EX2 R126, R126 ;  /* 0x0000007e007e7308 */ /* 0x000ee80000000800 */
[----:B------:R-:W4:Y:S01]  /*2630*/  MUFU.RCP R119, R119 ;  /* 0x0000007700777308 */ /* 0x000f220000001000 */
[----:B0-----:R-:W-:Y:S01]  /*2640*/  FADD.FTZ R124, R124, 1 ;  /* 0x3f8000007c7c7421 */ /* 0x001fe20000010000 */
[----:B------:R-:W-:Y:S01]  /*2650*/  FMUL.FTZ R137, R7, -1.4426950216293334961 ;  /* 0xbfb8aa3b07897820 */ /* 0x000fe20000410000 */
[----:B------:R-:W-:-:S05]  /*2660*/  FADD.FTZ R2, R2, 1 ;  /* 0x3f80000002027421 */ /* 0x000fca0000010000 */
[----:B------:R0:W-:Y:S01]  /*2670*/  MUFU.EX2 R136, R125 ;  /* 0x0000007d00887308 */ /* 0x0001e20000000800 */
[----:B------:R-:W-:-:S03]  /*2680*/  FMUL.FTZ R141, R5, -1.4426950216293334961 ;  /* 0xbfb8aa3b058d7820 */ /* 0x000fc60000410000 */
[----:B------:R3:W-:Y:S04]  /*2690*/  MUFU.EX2 R132, R131 ;  /* 0x0000008300847308 */ /* 0x0007e80000000800 */
[----:B0-----:R-:W-:Y:S01]  /*26a0*/  MUFU.RCP R125, R122 ;  /* 0x0000007a007d7308 */ /* 0x001fe20000001000 */
[----:B------:R-:W-:Y:S01]  /*26b0*/  FMUL.FTZ R139, R6, -1.4426950216293334961 ;  /* 0xbfb8aa3b068b7820 */ /* 0x000fe20000410000 */
[----:B-1----:R-:W-:Y:S01]  /*26c0*/  FADD.FTZ R3, R3, 1 ;  /* 0x3f80000003037421 */ /* 0x002fe20000010000 */
[----:B---3--:R-:W-:-:S05]  /*26d0*/  FADD.FTZ R126, R126, 1 ;  /* 0x3f8000007e7e7421 */ /* 0x008fca0000010000 */
[----:B------:R-:W-:Y:S08]  /*26e0*/  MUFU.RCP R131, R124 ;  /* 0x0000007c00837308 */ /* 0x000ff00000001000 */
[----:B------:R0:W-:Y:S04]  /*26f0*/  MUFU.EX2 R138, R137 ;  /* 0x00000089008a7308 */ /* 0x0001e80000000800 */
[----:B------:R1:W-:Y:S04]  /*2700*/  MUFU.EX2 R142, R141 ;  /* 0x0000008d008e7308 */ /* 0x0003e80000000800 */
[----:B0-----:R-:W0:Y:S01]  /*2710*/  MUFU.RCP R137, R2 ;  /* 0x0000000200897308 */ /* 0x001e220000001000 */
[----:B------:R-:W-:-:S07]  /*2720*/  FMUL.FTZ R128, R90, -1.4426950216293334961 ;  /* 0xbfb8aa3b5a807820 */ /* 0x000fce0000410000 */
[----:B------:R3:W-:Y:S04]  /*2730*/  MUFU.EX2 R140, R139 ;  /* 0x0000008b008c7308 */ /* 0x0007e80000000800 */
[----:B-1----:R4:W-:Y:S08]  /*2740*/  MUFU.RCP R141, R3 ;  /* 0x00000003008d7308 */ /* 0x0029f00000001000 */
[----:B---3--:R-:W1:Y:S01]  /*2750*/  MUFU.RCP R139, R126 ;  /* 0x0000007e008b7308 */ /* 0x008e620000001000 */
[----:B----4-:R-:W-:-:S04]  /*2760*/  FADD.FTZ R3, -R119, 1 ;  /* 0x3f80000077037421 */ /* 0x010fc80000010100 */
[----:B------:R-:W-:-:S03]  /*2770*/  FFMA.FTZ R3, R104, R3, 1 ;  /* 0x3f80000068037423 */ /* 0x000fc60000010003 */
[----:B------:R-:W3:Y:S01]  /*2780*/  MUFU.EX2 R128, R128 ;  /* 0x0000008000807308 */ /* 0x000ee20000000800 */
[----:B------:R-:W-:Y:S01]  /*2790*/  FMUL.FTZ R134, R10, -1.4426950216293334961 ;  /* 0xbfb8aa3b0a867820 */ /* 0x000fe20000410000 */
[----:B0-----:R-:W-:Y:S01]  /*27a0*/  FADD.FTZ R159, -R137, 1 ;  /* 0x3f800000899f7421 */ /* 0x001fe20000010100 */
[----:B------:R-:W-:-:S03]  /*27b0*/  FMUL.FTZ R130, R14, -1.4426950216293334961 ;  /* 0xbfb8aa3b0e827820 */ /* 0x000fc60000410000 */
[----:B------:R-:W-:Y:S01]  /*27c0*/  FFMA.FTZ R163, R96, R159, 1 ;  /* 0x3f80000060a37423 */ /* 0x000fe2000001009f */
[----:B------:R-:W0:Y:S01]  /*27d0*/  MUFU.EX2 R134, R134 ;  /* 0x0000008600867308 */ /* 0x000e220000000800 */
[----:B------:R-:W-:-:S03]  /*27e0*/  FMUL.FTZ R143, R4, -1.4426950216293334961 ;  /* 0xbfb8aa3b048f7820 */ /* 0x000fc60000410000 */
[----:B------:R-:W4:Y:S01]  /*27f0*/  MUFU.EX2 R130, R130 ;  /* 0x0000008200827308 */ /* 0x000f220000000800 */
[----:B---3--:R-:W-:-:S03]  /*2800*/  FADD.FTZ R128, R128, 1 ;  /* 0x3f80000080807421 */ /* 0x008fc60000010000 */
[----:B------:R3:W4:Y:S01]  /*2810*/  MUFU.EX2 R144, R143 ;  /* 0x0000008f00907308 */ /* 0x0007220000000800 */
[----:B------:R-:W-:Y:S01]  /*2820*/  FADD.FTZ R132, R132, 1 ;  /* 0x3f80000084847421 */ /* 0x000fe20000010000 */
[----:B------:R-:W-:Y:S02]  /*2830*/  FADD.FTZ R136, R136, 1 ;  /* 0x3f80000088887421 */ /* 0x000fe40000010000 */
[----:B---3--:R-:W3:Y:S01]  /*2840*/  MUFU.RCP R143, R128 ;  /* 0x00000080008f7308 */ /* 0x008ee20000001000 */
[----:B------:R-:W-:Y:S04]  /*2850*/  STS [R63], R108 ;  /* 0x0000006c3f007388 */ /* 0x000fe80000000800 */
[----:B------:R-:W-:Y:S04]  /*2860*/  STS [R62+0x80], R115 ;  /* 0x000080733e007388 */ /* 0x000fe80000000800 */
[----:B--2---:R-:W-:Y:S04]  /*2870*/  STS [R61+0x100], R106 ;  /* 0x0001006a3d007388 */ /* 0x004fe80000000800 */
        /* <DEDUP_REMOVED lines=12> */
[----:B------:R-:W-:Y:S01]  /*2940*/  STS [R48+0x780], R145 ;  /* 0x0007809130007388 */ /* 0x000fe20000000800 */
[----:B------:R-:W-:-:S03]  /*2950*/  NOP ;  /* 0x0000000000007918 */ /* 0x000fc60000000000 */
[----:B------:R-:W3:Y:S04]  /*2960*/  LDS R115, [R46+0x4] ;  /* 0x000004002e737984 */ /* 0x000ee80000000800 */
[----:B------:R-:W4:Y:S04]  /*2970*/  LDS R117, [R46] ;  /* 0x000000002e757984 */ /* 0x000f280000000800 */
[----:B------:R-:W-:Y:S04]  /*2980*/  LDS R106, [R46+0x8] ;  /* 0x000008002e6a7984 */ /* 0x000fe80000000800 */
[----:B------:R-:W4:Y:S04]  /*2990*/  LDS R123, [R46+0xc] ;  /* 0x00000c002e7b7984 */ /* 0x000f280000000800 */
[----:B------:R-:W4:Y:S01]  /*29a0*/  LDS R108, [R46+0x10] ;  /* 0x000010002e6c7984 */ /* 0x000f220000000800 */
[----:B--2---:R-:W-:-:S03]  /*29b0*/  FADD.FTZ R127, -R121, 1 ;  /* 0x3f800000797f7421 */ /* 0x004fc60000010100 */
[----:B------:R-:W2:Y:S01]  /*29c0*/  LDS R110, [R46+0x18] ;  /* 0x000018002e6e7984 */ /* 0x000ea20000000800 */
[----:B-1----:R-:W-:-:S03]  /*29d0*/  FFMA.FTZ R133, R102, R127, 1 ;  /* 0x3f80000066857423 */ /* 0x002fc6000001007f */
[----:B------:R-:W1:Y:S01]  /*29e0*/  LDS R129, [R46+0x1c] ;  /* 0x00001c002e817984 */ /* 0x000e620000000800 */
[----:B0-----:R-:W-:-:S03]  /*29f0*/  FADD.FTZ R135, -R131, 1 ;  /* 0x3f80000083877421 */ /* 0x001fc60000010100 */
[----:B------:R-:W0:Y:S04]  /*2a00*/  LDS R127, [R46+0x14] ;  /* 0x000014002e7f7984 */ /* 0x000e280000000800 */
[----:B------:R-:W-:Y:S01]  /*2a10*/  LDS R114, [R46+0x28] ;  /* 0x000028002e727984 */ /* 0x000fe20000000800 */
[----:B---3--:R-:W-:-:S04]  /*2a20*/  FMUL.FTZ R112, R30, R115 ;  /* 0x000000731e707220 */ /* 0x008fc80000410000 */
[----:B------:R-:W-:Y:S01]  /*2a30*/  FMUL.FTZ R112, R121, R112 ;  /* 0x0000007079707220 */ /* 0x000fe20000410000 */
[----:B----4-:R-:W-:-:S03]  /*2a40*/  FMUL.FTZ R2, R0, R117 ;  /* 0x0000007500027220 */ /* 0x010fc60000410000 */
[----:B------:R-:W-:Y:S01]  /*2a50*/  FMUL.FTZ R157, R112, R133 ;  /* 0x00000085709d7220 */ /* 0x000fe20000410000 */
[----:B------:R-:W-:Y:S01]  /*2a60*/  FMUL.FTZ R2, R119, R2 ;  /* 0x0000000277027220 */ /* 0x000fe20000410000 */
[----:B------:R-:W-:Y:S01]  /*2a70*/  FADD.FTZ R133, -R125, 1 ;  /* 0x3f8000007d857421 */ /* 0x000fe20000010100 */
[----:B------:R-:W-:Y:S02]  /*2a80*/  FMUL.FTZ R116, R28, R123 ;  /* 0x0000007b1c747220 */ /* 0x000fe40000410000 */
[----:B------:R-:W-:Y:S01]  /*2a90*/  FMUL.FTZ R3, R2, R3 ;  /* 0x0000000302037220 */ /* 0x000fe20000410000 */
[----:B------:R-:W-:Y:S01]  /*2aa0*/  FFMA.FTZ R153, R100, R133, 1 ;  /* 0x3f80000064997423 */ /* 0x000fe20000010085 */
[----:B------:R-:W-:Y:S01]  /*2ab0*/  FMUL.FTZ R2, R29, R106 ;  /* 0x0000006a1d027220 */ /* 0x000fe20000410000 */
[----:B------:R-:W3:Y:S01]  /*2ac0*/  LDS R133, [R46+0x24] ;  /* 0x000024002e857984 */ /* 0x000ee20000000800 */
[----:B------:R-:W-:Y:S01]  /*2ad0*/  FFMA.FTZ R155, R98, R135, 1 ;  /* 0x3f800000629b7423 */ /* 0x000fe20000010087 */
[----:B------:R-:W-:Y:S01]  /*2ae0*/  FMUL.FTZ R116, R131, R116 ;  /* 0x0000007483747220 */ /* 0x000fe20000410000 */
[----:B------:R-:W-:Y:S01]  /*2af0*/  FMUL.FTZ R2, R125, R2 ;  /* 0x000000027d027220 */ /* 0x000fe20000410000 */
[----:B------:R-:W-:Y:S01]  /*2b00*/  FMUL.FTZ R118, R27, R108 ;  /* 0x0000006c1b767220 */ /* 0x000fe20000410000 */
[----:B------:R-:W4:Y:S01]  /*2b10*/  LDS R112, [R46+0x20] ;  /* 0x000020002e707984 */ /* 0x000f220000000800 */
[----:B------:R-:W-:Y:S01]  /*2b20*/  FMUL.FTZ R161, R116, R155 ;  /* 0x0000009b74a17220 */ /* 0x000fe20000410000 */
[----:B------:R-:W-:-:S02]  /*2b30*/  FMUL.FTZ R159, R2, R153 ;  /* 0x00000099029f7220 */ /* 0x000fc40000410000 */
[----:B------:R-:W4:Y:S01]  /*2b40*/  LDS R135, [R46+0x2c] ;  /* 0x00002c002e877984 */ /* 0x000f220000000800 */
[----:B------:R-:W-:Y:S01]  /*2b50*/  FMUL.FTZ R118, R137, R118 ;  /* 0x0000007689767220 */ /* 0x000fe20000410000 */
[----:B------:R-:W-:Y:S01]  /*2b60*/  FADD.FTZ R153, -R139, 1 ;  /* 0x3f8000008b997421 */ /* 0x000fe20000010100 */
[----:B------:R-:W-:Y:S01]  /*2b70*/  FADD.FTZ R155, -R141, 1 ;  /* 0x3f8000008d9b7421 */ /* 0x000fe20000010100 */
[----:B------:R-:W-:Y:S01]  /*2b80*/  LDS R116, [R46+0x38] ;  /* 0x000038002e747984 */ /* 0x000fe20000000800 */
[----:B------:R-:W-:Y:S01]  /*2b90*/  FMUL.FTZ R163, R118, R163 ;  /* 0x000000a376a37220 */ /* 0x000fe20000410000 */
[----:B------:R-:W-:Y:S01]  /*2ba0*/  FFMA.FTZ R165, R94, R153, 1 ;  /* 0x3f8000005ea57423 */ /* 0x000fe20000010099 */
[----:B------:R-:W-:Y:S01]  /*2bb0*/  FFMA.FTZ R167, R92, R155, 1 ;  /* 0x3f8000005ca77423 */ /* 0x000fe2000001009b */
[----:B------:R-:W4:Y:S04]  /*2bc0*/  LDS R118, [R46+0x30] ;  /* 0x000030002e767984 */ /* 0x000f280000000800 */
[----:B------:R-:W4:Y:S04]  /*2bd0*/  LDS R155, [R46+0x34] ;  /* 0x000034002e9b7984 */ /* 0x000f280000000800 */
[----:B------:R-:W4:Y:S01]  /*2be0*/  LDS R153, [R46+0x3c] ;  /* 0x00003c002e997984 */ /* 0x000f220000000800 */
[----:B------:R-:W3:Y:S01]  /*2bf0*/  MUFU.RCP R147, R132 ;  /* 0x0000008400937308 */ /* 0x000ee20000001000 */
[----:B------:R-:W-:Y:S01]  /*2c00*/  FADD.FTZ R134, R134, 1 ;  /* 0x3f80000086867421 */ /* 0x000fe20000010000 */
[----:B------:R-:W-:Y:S01]  /*2c10*/  FADD.FTZ R130, R130, 1 ;  /* 0x3f80000082827421 */ /* 0x000fe20000010000 */
[----:B------:R-:W-:Y:S01]  /*2c20*/  FADD.FTZ R142, R142, 1 ;  /* 0x3f8000008e8e7421 */ /* 0x000fe20000010000 */
[----:B------:R-:W-:Y:S01]  /*2c30*/  FADD.FTZ R140, R140, 1 ;  /* 0x3f8000008c8c7421 */ /* 0x000fe20000010000 */
[----:B------:R-:W-:-:S03]  /*2c40*/  FADD.FTZ R144, R144, 1 ;  /* 0x3f80000090907421 */ /* 0x000fc60000010000 */
[----:B------:R-:W-:Y:S01]  /*2c50*/  MUFU.RCP R151, R136 ;  /* 0x0000008800977308 */ /* 0x000fe20000001000 */
[----:B------:R-:W-:Y:S01]  /*2c60*/  FADD.FTZ R138, R138, 1 ;  /* 0x3f8000008a8a7421 */ /* 0x000fe20000010000 */
[----:B--2---:R-:W-:Y:S01]  /*2c70*/  FMUL.FTZ R120, R25, R110 ;  /* 0x0000006e19787220 */ /* 0x004fe20000410000 */
[----:B------:R-:W-:Y:S01]  /*2c80*/  FADD.FTZ R169, -R143, 1 ;  /* 0x3f8000008fa97421 */ /* 0x000fe20000010100 */
[----:B-1----:R-:W-:Y:S01]  /*2c90*/  FMUL.FTZ R122, R24, R129 ;  /* 0x00000081187a7220 */ /* 0x002fe20000410000 */
[----:B0-----:R-:W-:Y:S01]  /*2ca0*/  FMUL.FTZ R2, R26, R127 ;  /* 0x0000007f1a027220 */ /* 0x001fe20000410000 */
[----:B------:R-:W-:Y:S06]  /*2cb0*/  BAR.SYNC.DEFER_BLOCKING 0x0 ;  /* 0x0000000000007b1d */ /* 0x000fec0000010000 */
[----:B------:R-:W0:Y:S08]  /*2cc0*/  MUFU.RCP R149, R134 ;  /* 0x0000008600957308 */ /* 0x000e300000001000 */
[----:B------:R-:W1:Y:S01]  /*2cd0*/  MUFU.RCP R145, R130 ;  /* 0x0000008200917308 */ /* 0x000e620000001000 */
[----:B------:R-:W-:-:S07]  /*2ce0*/  FMUL.FTZ R120, R141, R120 ;  /* 0x000000788d787220 */ /* 0x000fce0000410000 */
[----:B------:R-:W2:Y:S08]  /*2cf0*/  MUFU.RCP R181, R140 ;  /* 0x0000008c00b57308 */ /* 0x000eb00000001000 */
[----:B------:R-:W2:Y:S08]  /*2d00*/  MUFU.RCP R142, R142 ;  /* 0x0000008e008e7308 */ /* 0x000eb00000001000 */
[----:B------:R-:W2:Y:S01]  /*2d10*/  MUFU.RCP R187, R144 ;  /* 0x0000009000bb7308 */ /* 0x000ea20000001000 */
[----:B------:R-:W-:Y:S01]  /*2d20*/  FFMA.FTZ R169, R90, R169, 1 ;  /* 0x3f8000005aa97423 */ /* 0x000fe200000100a9 */
[----:B------:R-:W-:Y:S01]  /*2d30*/  FMUL.FTZ R122, R143, R122 ;  /* 0x0000007a8f7a7220 */ /* 0x000fe20000410000 */
[----:B------:R-:W-:Y:S01]  /*2d40*/  FMUL.FTZ R167, R120, R167 ;  /* 0x000000a778a77220 */ /* 0x000fe20000410000 */
[----:B------:R-:W-:-:S04]  /*2d50*/  FMUL.FTZ R2, R139, R2 ;  /* 0x000000028b027220 */ /* 0x000fc80000410000 */
[----:B------:R-:W2:Y:S01]  /*2d60*/  MUFU.RCP R138, R138 ;  /* 0x0000008a008a7308 */ /* 0x000ea20000001000 */
[----:B---3--:R-:W-:Y:S01]  /*2d70*/  FADD.FTZ R173, -R147, 1 ;  /* 0x3f80000093ad7421 */ /* 0x008fe20000010100 */
[----:B------:R-:W-:Y:S01]  /*2d80*/  FMUL.FTZ R120, R22, R133 ;  /* 0x0000008516787220 */ /* 0x000fe20000410000 */
[----:B------:R-:W-:Y:S01]  /*2d90*/  FMUL.FTZ R169, R122, R169 ;  /* 0x000000a97aa97220 */ /* 0x000fe20000410000 */
[----:B------:R-:W-:Y:S01]  /*2da0*/  FMUL.FTZ R165, R2, R165 ;  /* 0x000000a502a57220 */ /* 0x000fe20000410000 */
[----:B0-----:R-:W-:Y:S01]  /*2db0*/  FADD.FTZ R175, -R149, 1 ;  /* 0x3f80000095af7421 */ /* 0x001fe20000010100 */
[----:B------:R-:W-:Y:S01]  /*2dc0*/  FFMA.FTZ R173, R12, R173, 1 ;  /* 0x3f8000000cad7423 */ /* 0x000fe200000100ad */
[----:B------:R-:W-:Y:S01]  /*2dd0*/  FMUL.FTZ R122, R21, R114 ;  /* 0x00000072157a7220 */ /* 0x000fe20000410000 */
[----:B------:R-:W-:Y:S01]  /*2de0*/  FMUL.FTZ R120, R147, R120 ;  /* 0x0000007893787220 */ /* 0x000fe20000410000 */
[----:B-1----:R-:W-:Y:S01]  /*2df0*/  FADD.FTZ R171, -R145, 1 ;  /* 0x3f80000091ab7421 */ /* 0x002fe20000010100 */
[----:B------:R-:W-:Y:S01]  /*2e00*/  FADD.FTZ R177, -R151, 1 ;  /* 0x3f80000097b17421 */ /* 0x000fe20000010100 */
[----:B----4-:R-:W-:Y:S01]  /*2e10*/  FMUL.FTZ R2, R23, R112 ;  /* 0x0000007017027220 */ /* 0x010fe20000410000 */
[----:B------:R-:W-:Y:S01]  /*2e20*/  FMUL.FTZ R124, R20, R135 ;  /* 0x00000087147c7220 */ /* 0x000fe20000410000 */
[----:B------:R-:W-:Y:S01]  /*2e30*/  FFMA.FTZ R175, R10, R175, 1 ;  /* 0x3f8000000aaf7423 */ /* 0x000fe200000100af */
[----:B------:R-:W-:Y:S01]  /*2e40*/  FMUL.FTZ R122, R149, R122 ;  /* 0x0000007a957a7220 */ /* 0x000fe20000410000 */
[----:B------:R-:W-:Y:S01]  /*2e50*/  FMUL.FTZ R173, R120, R173 ;  /* 0x000000ad78ad7220 */ /* 0x000fe20000410000 */
[----:B------:R-:W-:Y:S01]  /*2e60*/  FFMA.FTZ R171, R14, R171, 1 ;  /* 0x3f8000000eab7423 */ /* 0x000fe200000100ab */
[----:B------:R-:W-:Y:S01]  /*2e70*/  FFMA.FTZ R177, R8, R177, 1 ;  /* 0x3f80000008b17423 */ /* 0x000fe200000100b1 */
[----:B------:R-:W-:Y:S01]  /*2e80*/  FMUL.FTZ R2, R145, R2 ;  /* 0x0000000291027220 */ /* 0x000fe20000410000 */
[----:B------:R-:W-:Y:S01]  /*2e90*/  FMUL.FTZ R124, R151, R124 ;  /* 0x0000007c977c7220 */ /* 0x000fe20000410000 */
[----:B--2---:R-:W-:Y:S01]  /*2ea0*/  FADD.FTZ R179, -R181, 1 ;  /* 0x3f800000b5b37421 */ /* 0x004fe20000010100 */
        /* <DEDUP_REMOVED lines=157> */
[----:B------:R1:W-:Y:S04]  /*3880*/  STS [R46+0x8], R3 ;  /* 0x000008032e007388 */ /* 0x0003e80000000800 */
        /* <DEDUP_REMOVED lines=74> */
.L_x_7046:
[----:B------:R-:W-:Y:S01]  /*3d30*/  FFMA.FTZ R86, R47, R0, R86 ;  /* 0x000000002f567223 */ /* 0x000fe20000010056 */
[----:B------:R-:W1:Y:S01]  /*3d40*/  LDCU UR8, c[0x0][0x38c] ;  /* 0x00007180ff0877ac */ /* 0x000e620008000800 */
[--C-:B-----5:R-:W-:Y:S01]  /*3d50*/  FADD.FTZ R120, R113, R88.reuse ;  /* 0x0000005871787221 */ /* 0x120fe20000010000 */
[----:B------:R-:W-:Y:S01]  /*3d60*/  FADD.FTZ R118, R111, R88 ;  /* 0x000000586f767221 */ /* 0x000fe20000010000 */
[----:B0-----:R-:W-:Y:S01]  /*3d70*/  FFMA.FTZ R3, R45, R30, R86 ;  /* 0x0000001e2d037223 */ /* 0x001fe20000010056 */
        /* <DEDUP_REMOVED lines=12> */
[----:B------:R-:W-:Y:S01]  /*3e40*/  MOV R155, RZ ;  /* 0x000000ff009b7202 */ /* 0x000fe20000000f00 */
[----:B------:R-:W-:Y:S01]  /*3e50*/  FADD.FTZ R98, R91, R88 ;  /* 0x000000585b627221 */ /* 0x000fe20000010000 */
[----:B-1----:R-:W-:Y:S01]  /*3e60*/  UISETP.GE.AND UP0, UPT, UR8, 0x1, UPT ;  /* 0x000000010800788c */ /* 0x002fe2000bf06270 */
        /* <DEDUP_REMOVED lines=67> */
.L_x_7085:
[----:B0-----:R-:W-:Y:S02]  /*42a0*/  MOV R2, R81 ;  /* 0x0000005100027202 */ /* 0x001fe40000000f00 */
[----:B------:R-:W-:Y:S02]  /*42b0*/  MOV R3, RZ ;  /* 0x000000ff00037202 */ /* 0x000fe40000000f00 */
[----:B------:R-:W-:Y:S02]  /*42c0*/  ISETP.GE.AND P0, PT, R79, UR32, PT ;  /* 0x000000204f007c0c */ /* 0x000fe4000bf06270 */
        /* <DEDUP_REMOVED lines=8> */
[----:B------:R-:W-:Y:S02]  /*4350*/  ISETP.GE.AND P3, PT, R76, UR32, PT ;  /* 0x000000204c007c0c */ /* 0x000fe4000bf66270 */
[----:B------:R-:W-:Y:S01]  /*4360*/  MOV R126, RZ ;  /* 0x000000ff007e7202 */ /* 0x000fe20000000f00 */
[----:B------:R-:W5:Y:S01]  /*4370*/  @!P0 LDG.E R157, desc[UR30][R10.64+0x80] ;  /* 0x0000801e0a9d8981 */ /* 0x000f62000c1e1900 */
[----:B------:R-:W-:Y:S02]  /*4380*/  MOV R159, RZ ;  /* 0x000000ff009f7202 */ /* 0x000fe40000000f00 */
[----:B------:R-:W-:-:S02]  /*4390*/  MOV R128, RZ ;  /* 0x000000ff00807202 */ /* 0x000fc40000000f00 */
[----:B------:R-:W-:Y:S01]  /*43a0*/  MOV R161, RZ ;  /* 0x000000ff00a17202 */ /* 0x000fe20000000f00 */
[----:B------:R-:W3:Y:S01]  /*43b0*/  @!P1 LDG.E R126, desc[UR30][R10.64+0x100] ;  /* 0x0001001e0a7e9981 */ /* 0x000ee2000c1e1900 */
[----:B------:R-:W-:Y:S02]  /*43c0*/  ISETP.GE.AND P0, PT, R74, UR32, PT ;  /* 0x000000204a007c0c */ /* 0x000fe4000bf06270 */
[----:B------:R-:W-:Y:S01]  /*43d0*/  ISETP.GE.AND P1, PT, R73, UR32, PT ;  /* 0x0000002049007c0c */ /* 0x000fe2000bf26270 */
[----:B------:R-:W4:Y:S01]  /*43e0*/  @!P2 LDG.E R159, desc[UR30][R10.64+0x180] ;  /* 0x0001801e0a9fa981 */ /* 0x000f22000c1e1900 */
[----:B------:R-:W-:Y:S02]  /*43f0*/  ISETP.GE.AND P2, PT, R72, UR32, PT ;  /* 0x0000002048007c0c */ /* 0x000fe4000bf46270 */
[----:B------:R-:W-:Y:S01]  /*4400*/  ISETP.NE.AND P6, PT, R186, RZ, PT ;  /* 0x000000ffba00720c */ /* 0x000fe20003fc5270 */
[----:B------:R-:W4:Y:S01]  /*4410*/  @!P3 LDG.E R128, desc[UR30][R10.64+0x200] ;  /* 0x0002001e0a80b981 */ /* 0x000f22000c1e1900 */
[----:B------:R-:W-:-:S03]  /*4420*/  ISETP.GE.AND P3, PT, R71, UR32, PT ;  /* 0x0000002047007c0c */ /* 0x000fc6000bf66270 */
[----:B------:R-:W4:Y:S01]  /*4430*/  @!P4 LDG.E R161, desc[UR30][R10.64+0x280] ;  /* 0x0002801e0aa1c981 */ /* 0x000f22000c1e1900 */
[----:B------:R-:W-:Y:S02]  /*4440*/  ISETP.GE.AND P4, PT, R70, UR32, PT ;  /* 0x0000002046007c0c */ /* 0x000fe4000bf86270 */
[----:B------:R-:W-:Y:S02]  /*4450*/  MOV R130, RZ ;  /* 0x000000ff00827202 */ /* 0x000fe40000000f00 */
[----:B------:R-:W-:Y:S02]  /*4460*/  MOV R163, RZ ;  /* 0x000000ff00a37202 */ /* 0x000fe40000000f00 */
[----:B------:R-:W-:Y:S02]  /*4470*/  MOV R132, RZ ;  /* 0x000000ff00847202 */ /* 0x000fe40000000f00 */
[----:B------:R-:W-:Y:S01]  /*4480*/  MOV R165, RZ ;  /* 0x000000ff00a57202 */ /* 0x000fe20000000f00 */
[----:B------:R-:W4:Y:S01]  /*4490*/  @!P0 LDG.E R130, desc[UR30][R10.64+0x300] ;  /* 0x0003001e0a828981 */ /* 0x000f22000c1e1900 */
[----:B------:R-:W-:-:S02]  /*44a0*/  MOV R124, RZ ;  /* 0x000000ff007c7202 */ /* 0x000fc40000000f00 */
[----:B------:R-:W-:Y:S01]  /*44b0*/  MOV R134, RZ ;  /* 0x000000ff00867202 */ /* 0x000fe20000000f00 */
[----:B------:R-:W4:Y:S01]  /*44c0*/  @!P1 LDG.E R163, desc[UR30][R10.64+0x380] ;  /* 0x0003801e0aa39981 */ /* 0x000f22000c1e1900 */
[----:B------:R-:W-:Y:S02]  /*44d0*/  ISETP.GE.AND P0, PT, R69, UR32, PT ;  /* 0x0000002045007c0c */ /* 0x000fe4000bf06270 */
[----:B------:R-:W-:Y:S01]  /*44e0*/  ISETP.GE.AND P1, PT, R68, UR32, PT ;  /* 0x0000002044007c0c */ /* 0x000fe2000bf26270 */
[----:B------:R-:W4:Y:S01]  /*44f0*/  @!P2 LDG.E R132, desc[UR30][R10.64+0x400] ;  /* 0x0004001e0a84a981 */ /* 0x000f22000c1e1900 */
[----:B------:R-:W-:-:S03]  /*4500*/  ISETP.GE.AND P2, PT, R67, UR32, PT ;  /* 0x0000002043007c0c */ /* 0x000fc6000bf46270 */
[----:B------:R-:W4:Y:S01]  /*4510*/  @!P3 LDG.E R165, desc[UR30][R10.64+0x480] ;  /* 0x0004801e0aa5b981 */ /* 0x000f22000c1e1900 */
[----:B------:R-:W-:-:S03]  /*4520*/  ISETP.GE.AND P3, PT, R66, UR32, PT ;  /* 0x0000002042007c0c */ /* 0x000fc6000bf66270 */
[----:B------:R-:W5:Y:S04]  /*4530*/  @!P6 LDG.E R124, desc[UR30][R10.64] ;  /* 0x0000001e0a7ce981 */ /* 0x000f68000c1e1900 */
[----:B------:R-:W4:Y:S01]  /*4540*/  @!P4 LDG.E R134, desc[UR30][R10.64+0x500] ;  /* 0x0005001e0a86c981 */ /* 0x000f22000c1e1900 */
[----:B------:R-:W-:Y:S02]  /*4550*/  ISETP.GE.AND P4, PT, R65, UR32, PT ;  /* 0x0000002041007c0c */ /* 0x000fe4000bf86270 */
[----:B------:R-:W-:Y:S02]  /*4560*/  MOV R167, RZ ;  /* 0x000000ff00a77202 */ /* 0x000fe40000000f00 */
[----:B------:R-:W-:Y:S02]  /*4570*/  MOV R136, RZ ;  /* 0x000000ff00887202 */ /* 0x000fe40000000f00 */
[----:B------:R-:W-:-:S02]  /*4580*/  MOV R169, RZ ;  /* 0x000000ff00a97202 */ /* 0x000fc40000000f00 */
[----:B------:R-:W-:Y:S01]  /*4590*/  MOV R138, RZ ;  /* 0x000000ff008a7202 */ /* 0x000fe20000000f00 */
[----:B------:R-:W4:Y:S01]  /*45a0*/  @!P0 LDG.E R167, desc[UR30][R10.64+0x580] ;  /* 0x0005801e0aa78981 */ /* 0x000f22000c1e1900 */
[----:B------:R-:W-:-:S03]  /*45b0*/  MOV R171, RZ ;  /* 0x000000ff00ab7202 */ /* 0x000fc60000000f00 */
        /* <DEDUP_REMOVED lines=12> */
[----:B------:R-:W4:Y:S01]  /*4680*/  LDG.E R122, desc[UR30][R12.64] ;  /* 0x0000001e0c7a7981 */ /* 0x000f22000c1e1900 */
[----:B------:R-:W-:Y:S02]  /*4690*/  MOV R14, UR20 ;  /* 0x00000014000e7c02 */ /* 0x000fe40008000f00 */
[----:B------:R-:W-:Y:S02]  /*46a0*/  MOV R3, UR22 ;  /* 0x0000001600037c02 */ /* 0x000fe40008000f00 */
[----:B------:R-:W-:-:S05]  /*46b0*/  MOV R2, R14 ;  /* 0x0000000e00027202 */ /* 0x000fca0000000f00 */
[----:B------:R-:W-:-:S04]  /*46c0*/  IMAD.WIDE.U32 R2, R91, UR34, R2 ;  /* 0x000000225b027c25 */ /* 0x000fc8000f8e0002 */
[----:B------:R-:W-:Y:S01]  /*46d0*/  IMAD R3, R91, UR35, R3 ;  /* 0x000000235b037c24 */ /* 0x000fe2000f8e0203 */
[----:B--2---:R-:W-:-:S04]  /*46e0*/  LEA R10, P0, R2, R6, 0x2 ;  /* 0x00000006020a7211 */ /* 0x004fc800078010ff */
[----:B------:R-:W-:Y:S01]  /*46f0*/  LEA.HI.X R11, R2, R7, R3, 0x2, P0 ;  /* 0x00000007020b7211 */ /* 0x000fe200000f1403 */
[----:B-----5:R-:W-:Y:S04]  /*4700*/  STS [R63], R124 ;  /* 0x0000007c3f007388 */ /* 0x020fe80000000800 */
        /* <DEDUP_REMOVED lines=16> */
[----:B------:R-:W3:Y:S01]  /*4810*/  LDG.E R11, desc[UR30][R10.64] ;  /* 0x0000001e0a0b7981 */ /* 0x000ee2000c1e1900 */
        /* <DEDUP_REMOVED lines=13> */
[-C--:B0-----:R-:W-:Y:S01]  /*48f0*/  FMUL.FTZ R169, R112, R3.reuse ;  /* 0x0000000370a97220 */ /* 0x081fe20000410000 */
        /* <DEDUP_REMOVED lines=11> */
[----:B----4-:R-:W-:Y:S01]  /*49b0*/  ULEA UR12, UR9, UR12, 0x18 ;  /* 0x0000000c090c7291 */ /* 0x010fe2000f8ec0ff */
[----:B------:R-:W-:Y:S01]  /*49c0*/  IADD3 R2, PT, PT, R91, UR8, RZ ;  /* 0x000000085b027c10 */ /* 0x000fe2000fffe0ff */
[----:B------:R-:W0:Y:S01]  /*49d0*/  MUFU.EX2 R173, R173 ;  /* 0x000000ad00ad7308 */ /* 0x000e220000000800 */
[----:B------:R-:W-:Y:S01]  /*49e0*/  @P1 IADD3 R2, PT, PT, R82, 0x200, RZ ;  /* 0x0000020052021810 */ /* 0x000fe20007ffe0ff */
[----:B------:R4:W0:Y:S01]  /*49f0*/  LDS R150, [R46] ;  /* 0x000000002e967984 */ /* 0x0008220000000800 */
[----:B------:R-:W-:Y:S01]  /*4a00*/  MOV R15, UR21 ;  /* 0x00000015000f7c02 */ /* 0x000fe20008000f00 */
        /* <DEDUP_REMOVED lines=47> */
[-C--:B--2---:R-:W-:Y:S01]  /*4d00*/  FMUL.FTZ R171, R17, R11.reuse ;  /* 0x0000000b11ab7220 */ /* 0x084fe20000410000 */
[----:B------:R-:W-:Y:S01]  /*4d10*/  FMUL.FTZ R159, R16, R11 ;  /* 0x0000000b109f7220 */ /* 0x000fe20000410000 */
[----:B0---4-:R-:W-:Y:S06]  /*4d20*/  @P0 BRA `(.L_x_7049) ;  /* 0x0000000000200947 */ /* 0x011fec0003800000 */
[----:B-1----:R-:W-:Y:S01]  /*4d30*/  UISETP.NE.AND UP0, UPT, UR23, UR37, UPT ;  /* 0x000000251700728c */ /* 0x002fe2000bf05270 */
[----:B------:R-:W-:-:S08]  /*4d40*/  HFMA2 R11, -RZ, RZ, 1.875, 0 ;  /* 0x3f800000ff0b7431 */ /* 0x000fd000000001ff */
[----:B------:R-:W-:Y:S05]  /*4d50*/  BRA.U !UP0, `(.L_x_7050) ;  /* 0x00000001081c7547 */ /* 0x000fea000b800000 */
[----:B------:R-:W-:-:S06]  /*4d60*/  ULOP3.LUT UR8, UR33, 0x100, URZ, 0xc0, !UPT ;  /* 0x0000010021087892 */ /* 0x000fcc000f8ec0ff */
[----:B------:R-:W-:-:S04]  /*4d70*/  IADD3 R2, PT, PT, R91, UR8, RZ ;  /* 0x000000085b027c10 */ /* 0x000fc8000fffe0ff */
[----:B------:R-:W-:-:S05]  /*4d80*/  LEA R2, R2, UR12, 0x2 ;  /* 0x0000000c02027c11 */ /* 0x000fca000f8e10ff */
[----:B------:R2:W3:Y:S01]  /*4d90*/  LDS R11, [R2+0x12c8] ;  /* 0x0012c800020b7984 */ /* 0x0004e20000000800 */
[----:B------:R-:W-:Y:S05]  /*4da0*/  BRA `(.L_x_7050) ;  /* 0x0000000000087947 */ /* 0x000fea0003800000 */
.L_x_7049:
[----:B------:R-:W-:-:S06]  /*4db0*/  LEA R11, R82, UR12, 0x2 ;  /* 0x0000000c520b7c11 */ /* 0x000fcc000f8e10ff */
[----:B------:R-:W0:Y:S02]  /*4dc0*/  LDS R11, [R11+0x1acc] ;  /* 0x001acc000b0b7984 */ /* 0x000e240000000800 */
.L_x_7050:
[----:B-1----:R-:W-:Y:S05]  /*4dd0*/  BSYNC.RECONVERGENT B0 ;  /* 0x0000000000007941 */ /* 0x002fea0003800200 */
.L_x_7048:
[C---:B0--3--:R-:W-:Y:S01]  /*4de0*/  FMUL.FTZ R3, R152.reuse, R11 ;  /* 0x0000000b98037220 */ /* 0x049fe20000410000 */
[----:B--2---:R-:W-:Y:S01]  /*4df0*/  FFMA.FTZ R2, R152, R159, R171 ;  /* 0x0000009f98027223 */ /* 0x004fe200000100ab */
[----:B------:R-:W0:Y:S01]  /*4e00*/  @P5 LDC R174, c[0x0][0x38c] ;  /* 0x0000e300ffae5b82 */ /* 0x000e220000000800 */
[----:B------:R-:W-:Y:S01]  /*4e10*/  VOTEU.ANY UP0, P5 ;  /* 0x0000000000ff7886 */ /* 0x000fe20002800100 */
[C---:B------:R-:W-:Y:S01]  /*4e20*/  FMUL.FTZ R3, R156.reuse, R3 ;  /* 0x000000039c037220 */ /* 0x040fe20000410000 */
[----:B------:R-:W-:Y:S01]  /*4e30*/  FFMA.FTZ R2, R156, R2, R175 ;  /* 0x000000029c027223 */ /* 0x000fe200000100af */
[----:B------:R-:W-:Y:S02]  /*4e40*/  HFMA2 R188, -RZ, RZ, 0, 0 ;  /* 0x00000000ffbc7431 */ /* 0x000fe400000001ff */
[C---:B------:R-:W-:Y:S01]  /*4e50*/  FMUL.FTZ R3, R158.reuse, R3 ;  /* 0x000000039e037220 */ /* 0x040fe20000410000 */
[----:B------:R-:W-:Y:S01]  /*4e60*/  FFMA.FTZ R2, R158, R2, R219 ;  /* 0x000000029e027223 */ /* 0x000fe200000100db */
[----:B------:R-:W-:-:S02]  /*4e70*/  @UP0 UIADD3 UR8, UPT, UPT, UR23, -0x2, URZ ;  /* 0xfffffffe17080890 */ /* 0x000fc4000fffe0ff */
        /* <DEDUP_REMOVED lines=20> */
[----:B0-----:R-:W-:Y:S02]  /*4fc0*/  @P5 IMAD R2, R174, UR8, R91 ;  /* 0x00000008ae025c24 */ /* 0x001fe4000f8e025b */
[C---:B------:R-:W-:Y:S01]  /*4fd0*/  FMUL.FTZ R198, R172.reuse, R3 ;  /* 0x00000003acc67220 */ /* 0x040fe20000410000 */
[----:B------:R-:W-:Y:S01]  /*4fe0*/  MOV R3, 0x8 ;  /* 0x0000000800037802 */ /* 0x000fe20000000f00 */
[----:B------:R-:W-:Y:S02]  /*4ff0*/  FFMA.FTZ R13, R172, R13, R245 ;  /* 0x0000000dac0d7223 */ /* 0x000fe400000100f5 */
[----:B------:R-:W-:Y:S02]  /*5000*/  FMUL.FTZ R198, R173, R198 ;  /* 0x000000c6adc67220 */ /* 0x000fe40000410000 */
[----:B------:R-:W-:-:S04]  /*5010*/  @P5 IMAD.WIDE R2, R2, R3, UR4 ;  /* 0x0000000402025e25 */ /* 0x000fc8000f8e0203 */
[----:B------:R-:W-:Y:S01]  /*5020*/  FFMA.FTZ R13, R173, R13, R190 ;  /* 0x0000000dad0d7223 */ /* 0x000fe200000100be */
[----:B------:R-:W0:Y:S04]  /*5030*/  SHFL.DOWN PT, R157, R198, 0x1, 0x1f ;  /* 0x08201f00c69d7f89 */ /* 0x000e2800000e0000 */
[----:B------:R1:W2:Y:S04]  /*5040*/  @P5 LDG.E R188, desc[UR30][R2.64+0x4] ;  /* 0x0000041e02bc5981 */ /* 0x0002a8000c1e1900 */
[----:B------:R-:W3:Y:S01]  /*5050*/  SHFL.DOWN PT, R161, R13, 0x1, 0x1f ;  /* 0x08201f000da17f89 */ /* 0x000ee200000e0000 */
[----:B------:R-:W-:-:S02]  /*5060*/  ISETP.NE.AND P0, PT, R184, 0x1f, PT ;  /* 0x0000001fb800780c */ /* 0x000fc40003f05270 */
[----:B------:R-:W-:Y:S01]  /*5070*/  MOV R247, R13 ;  /* 0x0000000d00f77202 */ /* 0x000fe20000000f00 */
[----:B------:R-:W-:Y:S01]  /*5080*/  FMUL.FTZ R223, R47, R120 ;  /* 0x000000782fdf7220 */ /* 0x000fe20000410000 */
[----:B------:R-:W-:-:S09]  /*5090*/  FMUL.FTZ R217, R45, R118 ;  /* 0x000000762dd97220 */ /* 0x000fd20000410000 */
[----:B0-----:R-:W-:Y:S01]  /*50a0*/  @P0 FMUL.FTZ R154, R157, R198 ;  /* 0x000000c69d9a0220 */ /* 0x001fe20000410000 */
[----:B---3--:R-:W-:-:S04]  /*50b0*/  @P0 FFMA.FTZ R247, R198, R161, R247 ;  /* 0x000000a1c6f70223 */ /* 0x008fc800000100f7 */
[----:B------:R-:W-:Y:S01]  /*50c0*/  @P0 MOV R198, R154 ;  /* 0x0000009a00c60202 */ /* 0x000fe20000000f00 */
[----:B------:R-:W-:Y:S01]  /*50d0*/  FMUL.FTZ R177, R44, R116 ;  /* 0x000000742cb17220 */ /* 0x000fe20000410000 */
[----:B------:R-:W-:-:S03]  /*50e0*/  FMUL.FTZ R13, R150, R223 ;  /* 0x000000df960d7220 */ /* 0x000fc60000410000 */
[----:B------:R-:W0:Y:S01]  /*50f0*/  SHFL.DOWN PT, R157, R198, 0x2, 0x1f ;  /* 0x08401f00c69d7f89 */ /* 0x000e2200000e0000 */
[----:B------:R-:W-:-:S03]  /*5100*/  FMUL.FTZ R182, R148, R217 ;  /* 0x000000d994b67220 */ /* 0x000fc60000410000 */
[----:B------:R-:W3:Y:S01]  /*5110*/  SHFL.DOWN PT, R154, R247, 0x2, 0x1f ;  /* 0x08401f00f79a7f89 */ /* 0x000ee200000e0000 */
[----:B------:R-:W-:Y:S01]  /*5120*/  FMUL.FTZ R215, R43, R114 ;  /* 0x000000722bd77220 */ /* 0x000fe20000410000 */
[----:B------:R-:W-:Y:S01]  /*5130*/  FMUL.FTZ R221, R146, R177 ;  /* 0x000000b192dd7220 */ /* 0x000fe20000410000 */
[----:B-1----:R-:W-:Y:S01]  /*5140*/  FFMA.FTZ R2, R173, R13, R182 ;  /* 0x0000000dad027223 */ /* 0x002fe200000100b6 */
[----:B------:R-:W-:Y:S01]  /*5150*/  ISETP.GT.U32.AND P0, PT, R184, 0x1d, PT ;  /* 0x0000001db800780c */ /* 0x000fe20003f04070 */
[----:B------:R-:W-:Y:S01]  /*5160*/  FMUL.FTZ R213, R42, R112 ;  /* 0x000000702ad57220 */ /* 0x000fe20000410000 */
[----:B------:R-:W-:Y:S01]  /*5170*/  FMUL.FTZ R179, R144, R215 ;  /* 0x000000d790b37220 */ /* 0x000fe20000410000 */
[----:B------:R-:W-:Y:S01]  /*5180*/  FFMA.FTZ R2, R172, R2, R221 ;  /* 0x00000002ac027223 */ /* 0x000fe200000100dd */
[----:B------:R-:W-:Y:S01]  /*5190*/  FMUL.FTZ R211, R41, R110 ;  /* 0x0000006e29d37220 */ /* 0x000fe20000410000 */
[----:B------:R-:W-:Y:S02]  /*51a0*/  FMUL.FTZ R174, R142, R213 ;  /* 0x000000d58eae7220 */ /* 0x000fe40000410000 */
[----:B------:R-:W-:Y:S01]  /*51b0*/  FFMA.FTZ R2, R170, R2, R179 ;  /* 0x00000002aa027223 */ /* 0x000fe200000100b3 */
[----:B------:R-:W-:Y:S01]  /*51c0*/  FMUL.FTZ R209, R40, R108 ;  /* 0x0000006c28d17220 */ /* 0x000fe20000410000 */
[----:B------:R-:W-:-:S02]  /*51d0*/  FMUL.FTZ R181, R140, R211 ;  /* 0x000000d38cb57220 */ /* 0x000fc40000410000 */
[----:B------:R-:W-:Y:S01]  /*51e0*/  FFMA.FTZ R2, R169, R2, R174 ;  /* 0x00000002a9027223 */ /* 0x000fe200000100ae */
[----:B------:R-:W-:Y:S01]  /*51f0*/  FMUL.FTZ R207, R39, R106 ;  /* 0x0000006a27cf7220 */ /* 0x000fe20000410000 */
[----:B------:R-:W-:Y:S02]  /*5200*/  FMUL.FTZ R176, R138, R209 ;  /* 0x000000d18ab07220 */ /* 0x000fe40000410000 */
[----:B------:R-:W-:Y:S01]  /*5210*/  FFMA.FTZ R2, R168, R2, R181 ;  /* 0x00000002a8027223 */ /* 0x000fe200000100b5 */
[----:B0-----:R-:W-:Y:S01]  /*5220*/  @!P0 FMUL.FTZ R3, R198, R157 ;  /* 0x0000009dc6038220 */ /* 0x001fe20000410000 */
[----:B------:R-:W-:Y:S01]  /*5230*/  FMUL.FTZ R205, R38, R104 ;  /* 0x0000006826cd7220 */ /* 0x000fe20000410000 */
[----:B------:R-:W-:Y:S01]  /*5240*/  FMUL.FTZ R183, R136, R207 ;  /* 0x000000cf88b77220 */ /* 0x000fe20000410000 */
[----:B------:R-:W-:Y:S01]  /*5250*/  FFMA.FTZ R2, R167, R2, R176 ;  /* 0x00000002a7027223 */ /* 0x000fe200000100b0 */
[----:B---3--:R-:W-:Y:S01]  /*5260*/  @!P0 FFMA.FTZ R247, R198, R154, R247 ;  /* 0x0000009ac6f78223 */ /* 0x008fe200000100f7 */
[----:B------:R-:W-:Y:S01]  /*5270*/  @!P0 MOV R198, R3 ;  /* 0x0000000300c68202 */ /* 0x000fe20000000f00 */
        /* <DEDUP_REMOVED lines=25> */
[----:B------:R-:W1:Y:S01]  /*5410*/  SHFL.DOWN PT, R202, R247, 0x4, 0x1f ;  /* 0x08801f00f7ca7f89 */ /* 0x000e6200000e0000 */
        /* <DEDUP_REMOVED lines=8> */
[----:B------:R-:W-:-:S03]  /*54a0*/  FMUL.FTZ R2, R164, R3 ;  /* 0x00000003a4027220 */ /* 0x000fc60000410000 */
[----:B------:R-:W-:Y:S01]  /*54b0*/  FFMA.FTZ R229, R152, R200, R161 ;  /* 0x000000c898e57223 */ /* 0x000fe200000100a1 */
[----:B------:R-:W-:-:S04]  /*54c0*/  FMUL.FTZ R3, R163, R2 ;  /* 0x00000002a3037220 */ /* 0x000fc80000410000 */
[----:B------:R-:W3:Y:S01]  /*54d0*/  SHFL.UP PT, R2, R229, 0x1, RZ ;  /* 0x04200000e5027989 */ /* 0x000ee200000e00ff */
[----:B------:R-:W-:Y:S01]  /*54e0*/  FMUL.FTZ R3, R162, R3 ;  /* 0x00000003a2037220 */ /* 0x000fe20000410000 */
[----:B0-----:R-:W-:-:S03]  /*54f0*/  @!P0 FMUL.FTZ R200, R198, R233 ;  /* 0x000000e9c6c88220 */ /* 0x001fc60000410000 */
[----:B------:R-:W-:Y:S01]  /*5500*/  FMUL.FTZ R3, R160, R3 ;  /* 0x00000003a0037220 */ /* 0x000fe20000410000 */
[----:B-1----:R-:W-:Y:S01]  /*5510*/  @!P0 FFMA.FTZ R247, R198, R202, R247 ;  /* 0x000000cac6f78223 */ /* 0x002fe200000100f7 */
[----:B------:R-:W-:Y:S02]  /*5520*/  @!P0 MOV R198, R200 ;  /* 0x000000c800c68202 */ /* 0x000fe40000000f00 */
[----:B------:R-:W-:Y:S01]  /*5530*/  FMUL.FTZ R3, R158, R3 ;  /* 0x000000039e037220 */ /* 0x000fe20000410000 */
[----:B------:R-:W-:Y:S02]  /*5540*/  UISETP.GE.AND UP0, UPT, UR23, UR37, UPT ;  /* 0x000000251700728c */ /* 0x000fe4000bf06270 */
[----:B------:R-:W0:Y:S01]  /*5550*/  SHFL.DOWN PT, R237, R198, 0x8, 0x1f ;  /* 0x09001f00c6ed7f89 */ /* 0x000e2200000e0000 */
[----:B------:R-:W-:-:S03]  /*5560*/  FMUL.FTZ R3, R156, R3 ;  /* 0x000000039c037220 */ /* 0x000fc60000410000 */
[----:B------:R-:W1:Y:S01]  /*5570*/  SHFL.DOWN PT, R208, R247, 0x8, 0x1f ;  /* 0x09001f00f7d07f89 */ /* 0x000e6200000e0000 */
[----:B------:R-:W-:Y:S01]  /*5580*/  PLOP3.LUT P0, PT, PT, PT, UP0, 0x80, 0x8 ;  /* 0x000000000008781c */ /* 0x000fe20003f0f008 */
[----:B------:R-:W-:Y:S01]  /*5590*/  FMUL.FTZ R200, R152, R3 ;  /* 0x0000000398c87220 */ /* 0x000fe20000410000 */
[----:B------:R-:W-:Y:S02]  /*55a0*/  ISETP.GT.U32.AND P3, PT, R184, 0x17, PT ;  /* 0x00000017b800780c */ /* 0x000fe40003f64070 */
[----:B------:R-:W-:Y:S01]  /*55b0*/  ISETP.NE.OR P0, PT, R82, RZ, P0 ;  /* 0x000000ff5200720c */ /* 0x000fe20000705670 */
[----:B---3--:R-:W-:Y:S01]  /*55c0*/  FFMA.FTZ R2, R200, R2, R229 ;  /* 0x00000002c8027223 */ /* 0x008fe200000100e5 */
[----:B------:R-:W3:Y:S01]  /*55d0*/  SHFL.UP PT, R233, R200, 0x1, RZ ;  /* 0x04200000c8e97989 */ /* 0x000ee200000e00ff */
[----:B------:R-:W-:-:S04]  /*55e0*/  ISETP.GE.AND P2, PT, R64, 0x1, PT ;  /* 0x000000014000780c */ /* 0x000fc80003f46270 */
[----:B------:R-:W-:Y:S01]  /*55f0*/  FSEL R229, R229, R2, !P2 ;  /* 0x00000002e5e57208 */ /* 0x000fe20005000000 */
[----:B------:R-:W-:Y:S01]  /*5600*/  HFMA2 R2, -RZ, RZ, 1.875, 0 ;  /* 0x3f800000ff027431 */ /* 0x000fe200000001ff */
[----:B------:R-:W-:-:S03]  /*5610*/  MOV R3, RZ ;  /* 0x000000ff00037202 */ /* 0x000fc60000000f00 */
[----:B------:R-:W4:Y:S01]  /*5620*/  SHFL.UP PT, R202, R229, 0x2, RZ ;  /* 0x04400000e5ca7989 */ /* 0x000f2200000e00ff */
[----:B------:R-:W-:Y:S01]  /*5630*/  @!P0 LEA R204, R91, UR12, 0x3 ;  /* 0x0000000c5bcc8c11 */ /* 0x000fe2000f8e18ff */
[----:B0-----:R-:W-:-:S04]  /*5640*/  @!P3 FMUL.FTZ R206, R198, R237 ;  /* 0x000000edc6ceb220 */ /* 0x001fc80000410000 */
[----:B------:R-:W-:Y:S01]  /*5650*/  @!P0 LDS.64 R2, [R204+0x1b48] ;  /* 0x001b4800cc028984 */ /* 0x000fe20000000a00 */
[----:B-1----:R-:W-:Y:S01]  /*5660*/  @!P3 FFMA.FTZ R247, R198, R208, R247 ;  /* 0x000000d0c6f7b223 */ /* 0x002fe200000100f7 */
[----:B------:R-:W-:-:S05]  /*5670*/  @!P3 MOV R198, R206 ;  /* 0x000000ce00c6b202 */ /* 0x000fca0000000f00 */
[----:B------:R-:W0:Y:S01]  /*5680*/  SHFL.DOWN PT, R237, R198, 0x10, 0x1f ;  /* 0x0a001f00c6ed7f89 */ /* 0x000e2200000e0000 */
[----:B---3--:R-:W-:-:S03]  /*5690*/  @P2 FMUL.FTZ R200, R200, R233 ;  /* 0x000000e9c8c82220 */ /* 0x008fc60000410000 */
[----:B------:R-:W1:Y:S04]  /*56a0*/  SHFL.DOWN PT, R206, R247, 0x10, 0x1f ;  /* 0x0a001f00f7ce7f89 */ /* 0x000e6800000e0000 */
[----:B------:R-:W3:Y:S01]  /*56b0*/  SHFL.UP PT, R233, R200, 0x2, RZ ;  /* 0x04400000c8e97989 */ /* 0x000ee200000e00ff */
[----:B------:R-:W-:Y:S01]  /*56c0*/  ISETP.GT.U32.AND P2, PT, R184, 0xf, PT ;  /* 0x0000000fb800780c */ /* 0x000fe20003f44070 */
[----:B----4-:R-:W-:Y:S01]  /*56d0*/  FFMA.FTZ R202, R200, R202, R229 ;  /* 0x000000cac8ca7223 */ /* 0x010fe200000100e5 */
[----:B------:R-:W-:-:S04]  /*56e0*/  ISETP.GE.AND P0, PT, R64, 0x2, PT ;  /* 0x000000024000780c */ /* 0x000fc80003f06270 */
[----:B------:R-:W-:-:S05]  /*56f0*/  FSEL R229, R229, R202, !P0 ;  /* 0x000000cae5e57208 */ /* 0x000fca0004000000 */
[----:B------:R-:W4:Y:S02]  /*5700*/  SHFL.UP PT, R202, R229, 0x4, RZ ;  /* 0x04800000e5ca7989 */ /* 0x000f2400000e00ff */
[C---:B0-----:R-:W-:Y:S01]  /*5710*/  @!P2 FMUL.FTZ R204, R198.reuse, R237 ;  /* 0x000000edc6cca220 */ /* 0x041fe20000410000 */
[----:B-1----:R-:W-:-:S04]  /*5720*/  @!P2 FFMA.FTZ R247, R198, R206, R247 ;  /* 0x000000cec6f7a223 */ /* 0x002fc800000100f7 */
[----:B------:R-:W-:Y:S01]  /*5730*/  @!P2 MOV R198, R204 ;  /* 0x000000cc00c6a202 */ /* 0x000fe20000000f00 */
[----:B---3--:R-:W-:Y:S01]  /*5740*/  @P0 FMUL.FTZ R200, R200, R233 ;  /* 0x000000e9c8c80220 */ /* 0x008fe20000410000 */
[----:B------:R-:W-:Y:S04]  /*5750*/  SHFL.IDX PT, R206, R3, RZ, 0x1f ;  /* 0x00001fff03ce7589 */ /* 0x000fe800000e0000 */
[----:B------:R-:W-:Y:S04]  /*5760*/  SHFL.DOWN PT, R237, R247, 0x1, 0x1f ;  /* 0x08201f00f7ed7f89 */ /* 0x000fe800000e0000 */
[----:B------:R-:W0:Y:S04]  /*5770*/  SHFL.DOWN PT, R204, R198, 0x1, 0x1f ;  /* 0x08201f00c6cc7f89 */ /* 0x000e2800000e0000 */
[----:B------:R-:W1:Y:S01]  /*5780*/  SHFL.UP PT, R233, R200, 0x4, RZ ;  /* 0x04800000c8e97989 */ /* 0x000e6200000e00ff */
[----:B----4-:R-:W-:Y:S01]  /*5790*/  FFMA.FTZ R202, R200, R202, R229 ;  /* 0x000000cac8ca7223 */ /* 0x010fe200000100e5 */
[----:B------:R-:W-:-:S02]  /*57a0*/  ISETP.NE.AND P2, PT, R82, 0x1f, PT ;  /* 0x0000001f5200780c */ /* 0x000fc40003f45270 */
[----:B------:R-:W-:-:S04]  /*57b0*/  ISETP.GE.AND P0, PT, R64, 0x4, PT ;  /* 0x000000044000780c */ /* 0x000fc80003f06270 */
[----:B------:R-:W-:-:S05]  /*57c0*/  FSEL R229, R229, R202, !P0 ;  /* 0x000000cae5e57208 */ /* 0x000fca0004000000 */
[----:B------:R-:W3:Y:S02]  /*57d0*/  SHFL.UP PT, R202, R229, 0x8, RZ ;  /* 0x05000000e5ca7989 */ /* 0x000ee400000e00ff */
[----:B0-----:R-:W-:Y:S02]  /*57e0*/  @P2 FFMA.FTZ R206, R204, R206, R237 ;  /* 0x000000ceccce2223 */ /* 0x001fe400000100ed */
[----:B-1----:R-:W-:Y:S02]  /*57f0*/  @P0 FMUL.FTZ R200, R200, R233 ;  /* 0x000000e9c8c80220 */ /* 0x002fe40000410000 */
[----:B------:R-:W-:-:S03]  /*5800*/  FFMA.FTZ R159, R206, R11, R159 ;  /* 0x0000000bce9f7223 */ /* 0x000fc6000001009f */
[----:B------:R-:W0:Y:S01]  /*5810*/  SHFL.UP PT, R11, R200, 0x8, RZ ;  /* 0x05000000c80b7989 */ /* 0x000e2200000e00ff */
[----:B------:R-:W-:-:S04]  /*5820*/  FFMA.FTZ R171, R152, R159, R171 ;  /* 0x0000009f98ab7223 */ /* 0x000fc800000100ab */
[----:B------:R-:W-:Y:S01]  /*5830*/  FFMA.FTZ R175, R156, R171, R175 ;  /* 0x000000ab9caf7223 */ /* 0x000fe200000100af */
[----:B------:R-:W-:-:S03]  /*5840*/  ISETP.GE.AND P0, PT, R64, 0x8, PT ;  /* 0x000000084000780c */ /* 0x000fc60003f06270 */
[----:B------:R-:W-:Y:S01]  /*5850*/  FFMA.FTZ R219, R158, R175, R219 ;  /* 0x000000af9edb7223 */ /* 0x000fe200000100db */
[----:B---3--:R-:W-:-:S03]  /*5860*/  FFMA.FTZ R202, R200, R202, R229 ;  /* 0x000000cac8ca7223 */ /* 0x008fc600000100e5 */
[----:B------:R-:W-:Y:S02]  /*5870*/  FFMA.FTZ R225, R160, R219, R225 ;  /* 0x000000dba0e17223 */ /* 0x000fe400000100e1 */
[----:B------:R-:W-:Y:S02]  /*5880*/  FSEL R251, R229, R202, !P0 ;  /* 0x000000cae5fb7208 */ /* 0x000fe40004000000 */
[----:B------:R-:W-:-:S04]  /*5890*/  FFMA.FTZ R227, R162, R225, R227 ;  /* 0x000000e1a2e37223 */ /* 0x000fc800000100e3 */
[----:B------:R-:W-:Y:S02]  /*58a0*/  FFMA.FTZ R229, R163, R227, R196 ;  /* 0x000000e3a3e57223 */ /* 0x000fe400000100c4 */
[----:B------:R-:W1:Y:S01]  /*58b0*/  SHFL.UP PT, R196, R251, 0x10, RZ ;  /* 0x06000000fbc47989 */ /* 0x000e6200000e00ff */
[----:B0-----:R-:W-:Y:S01]  /*58c0*/  @P0 FMUL.FTZ R200, R200, R11 ;  /* 0x0000000bc8c80220 */ /* 0x001fe20000410000 */
[----:B------:R-:W-:-:S04]  /*58d0*/  FFMA.FTZ R231, R164, R229, R231 ;  /* 0x000000e5a4e77223 */ /* 0x000fc800000100e7 */
[----:B------:R-:W0:Y:S01]  /*58e0*/  SHFL.UP PT, R249, R200, 0x10, RZ ;  /* 0x06000000c8f97989 */ /* 0x000e2200000e00ff */
[----:B------:R-:W-:-:S03]  /*58f0*/  FFMA.FTZ R233, R165, R231, R194 ;  /* 0x000000e7a5e97223 */ /* 0x000fc600000100c2 */
[----:B------:R-:W-:Y:S01]  /*5900*/  SHFL.IDX PT, R247, R247, RZ, 0x1f ;  /* 0x00001ffff7f77589 */ /* 0x000fe200000e0000 */
[----:B------:R-:W-:-:S03]  /*5910*/  FFMA.FTZ R235, R166, R233, R235 ;  /* 0x000000e9a6eb7223 */ /* 0x000fc600000100eb */
[----:B------:R-:W3:Y:S01]  /*5920*/  SHFL.IDX PT, R198, R198, RZ, 0x1f ;  /* 0x00001fffc6c67589 */ /* 0x000ee200000e0000 */
[----:B------:R-:W-:Y:S01]  /*5930*/  FFMA.FTZ R237, R167, R235, R10 ;  /* 0x000000eba7ed7223 */ /* 0x000fe2000001000a */
[----:B------:R-:W-:-:S03]  /*5940*/  ISETP.GE.AND P0, PT, R64, 0x10, PT ;  /* 0x000000104000780c */ /* 0x000fc60003f06270 */
[----:B------:R-:W-:-:S04]  /*5950*/  FFMA.FTZ R239, R168, R237, R239 ;  /* 0x000000eda8ef7223 */ /* 0x000fc800000100ef */
[----:B------:R-:W-:Y:S01]  /*5960*/  FFMA.FTZ R241, R169, R239, R192 ;  /* 0x000000efa9f17223 */ /* 0x000fe200000100c0 */
[----:B-1----:R-:W-:-:S03]  /*5970*/  FFMA.FTZ R196, R200, R196, R251 ;  /* 0x000000c4c8c47223 */ /* 0x002fc600000100fb */
[----:B------:R-:W-:Y:S02]  /*5980*/  FFMA.FTZ R243, R170, R241, R243 ;  /* 0x000000f1aaf37223 */ /* 0x000fe400000100f3 */
[----:B------:R-:W-:Y:S01]  /*5990*/  FSEL R196, R251, R196, !P0 ;  /* 0x000000c4fbc47208 */ /* 0x000fe20004000000 */
[----:B0-----:R-:W-:Y:S01]  /*59a0*/  @P0 FMUL.FTZ R200, R200, R249 ;  /* 0x000000f9c8c80220 */ /* 0x001fe20000410000 */
[----:B------:R-:W-:Y:S01]  /*59b0*/  FFMA.FTZ R245, R172, R243, R245 ;  /* 0x000000f3acf57223 */ /* 0x000fe200000100f5 */
[----:B------:R-:W-:-:S03]  /*59c0*/  ISETP.NE.AND P4, PT, R82, RZ, PT ;  /* 0x000000ff5200720c */ /* 0x000fc60003f85270 */
[----:B------:R-:W-:Y:S01]  /*59d0*/  SHFL.UP PT, R196, R196, 0x1, RZ ;  /* 0x04200000c4c47989 */ /* 0x000fe200000e00ff */
[----:B---3--:R-:W-:Y:S01]  /*59e0*/  FFMA.FTZ R3, R198, R3, R247 ;  /* 0x00000003c6037223 */ /* 0x008fe200000100f7 */
[----:B------:R-:W-:Y:S02]  /*59f0*/  FFMA.FTZ R247, R173, R245, R190 ;  /* 0x000000f5adf77223 */ /* 0x000fe400000100be */
[----:B------:R-:W-:Y:S01]  /*5a00*/  SHFL.UP PT, R200, R200, 0x1, RZ ;  /* 0x04200000c8c87989 */ /* 0x000fe200000e00ff */
[----:B------:R-:W-:-:S03]  /*5a10*/  SHF.L.U32 R249, R82, 0x4, RZ ;  /* 0x0000000452f97819 */ /* 0x000fc600000006ff */
[----:B--2---:R-:W0:Y:S01]  /*5a20*/  SHFL.IDX PT, R190, R188, RZ, 0x1f ;  /* 0x00001fffbcbe7589 */ /* 0x004e2200000e0000 */
[----:B------:R-:W-:Y:S01]  /*5a30*/  LEA.HI R192, R82, R249, RZ, 0x1f ;  /* 0x000000f952c07211 */ /* 0x000fe200078ff8ff */
[----:B------:R-:W-:Y:S01]  /*5a40*/  FMUL.FTZ R214, R120, R247 ;  /* 0x000000f778d67220 */ /* 0x000fe20000410000 */
[----:B------:R-:W-:Y:S01]  /*5a50*/  FMUL.FTZ R202, R116, R243 ;  /* 0x000000f374ca7220 */ /* 0x000fe20000410000 */
[----:B------:R-:W-:Y:S01]  /*5a60*/  FMUL.FTZ R2, R198, R2 ;  /* 0x00000002c6027220 */ /* 0x000fe20000410000 */
[----:B------:R-:W-:Y:S02]  /*5a70*/  @!P4 LEA R220, R91, UR12, 0x3 ;  /* 0x0000000c5bdccc11 */ /* 0x000fe4000f8e18ff */
[----:B------:R-:W-:Y:S01]  /*5a80*/  LEA R204, R192, UR12, 0x2 ;  /* 0x0000000cc0cc7c11 */ /* 0x000fe2000f8e10ff */
[----:B------:R-:W-:Y:S01]  /*5a90*/  FMUL.FTZ R192, R47, R214 ;  /* 0x000000d62fc07220 */ /* 0x000fe20000410000 */
[----:B------:R-:W-:Y:S01]  /*5aa0*/  MOV R10, R82 ;  /* 0x00000052000a7202 */ /* 0x000fe20000000f00 */
[----:B------:R-:W-:-:S02]  /*5ab0*/  HFMA2 R11, -RZ, RZ, 0, 0 ;  /* 0x00000000ff0b7431 */ /* 0x000fc400000001ff */
[----:B------:R-:W-:Y:S01]  /*5ac0*/  FMUL.FTZ R198, R44, R202 ;  /* 0x000000ca2cc67220 */ /* 0x000fe20000410000 */
[----:B------:R-:W-:Y:S01]  /*5ad0*/  @!P4 STS.64 [R220+0x1b48], R2 ;  /* 0x001b4802dc00c388 */ /* 0x000fe20000000a00 */
[----:B------:R-:W-:-:S03]  /*5ae0*/  IMAD.WIDE.U32 R10, R8, UR36, R10 ;  /* 0x00000024080a7c25 */ /* 0x000fc6000f8e000a */
[----:B------:R-:W-:Y:S01]  /*5af0*/  STS [R204+0x850], R192 ;  /* 0x000850c0cc007388 */ /* 0x000fe20000000800 */
[----:B------:R-:W-:-:S03]  /*5b00*/  SHF.R.S32.HI R226, RZ, 0x1f, R87 ;  /* 0x0000001fffe27819 */ /* 0x000fc60000011457 */
[----:B------:R1:W-:Y:S01]  /*5b10*/  STS [R80+0x858], R198 ;  /* 0x000858c650007388 */ /* 0x0003e20000000800 */
[----:B------:R-:W-:Y:S02]  /*5b20*/  IMAD R11, R9, UR36, R11 ;  /* 0x00000024090b7c24 */ /* 0x000fe4000f8e020b */
[----:B0-----:R-:W-:Y:S01]  /*5b30*/  @P1 FFMA.FTZ R190, R200, R190, R196 ;  /* 0x000000bec8be1223 */ /* 0x001fe200000100c4 */
[----:B-1----:R-:W-:Y:S01]  /*5b40*/  FMUL.FTZ R198, R104, R231 ;  /* 0x000000e768c67220 */ /* 0x002fe20000410000 */
[----:B------:R-:W-:-:S03]  /*5b50*/  IMAD R196, R226, UR38, RZ ;  /* 0x00000026e2c47c24 */ /* 0x000fc6000f8e02ff */
[----:B------:R-:W-:Y:S01]  /*5b60*/  FMUL.FTZ R220, R38, R198 ;  /* 0x000000c626dc7220 */ /* 0x000fe20000410000 */
[----:B------:R-:W-:-:S04]  /*5b70*/  IMAD.WIDE.U32 R10, R87, UR38, R10 ;  /* 0x00000026570a7c25 */ /* 0x000fc8000f8e000a */
[----:B------:R0:W-:Y:S02]  /*5b80*/  STS [R80+0x870], R220 ;  /* 0x000870dc50007388 */ /* 0x0001e40000000800 */
[----:B0-----:R-:W-:Y:S01]  /*5b90*/  FFMA.FTZ R220, R12, R190, R13 ;  /* 0x000000be0cdc7223 */ /* 0x001fe2000001000d */
[----:B------:R-:W-:Y:S01]  /*5ba0*/  IMAD R13, R87, UR39, R196 ;  /* 0x00000027570d7c24 */ /* 0x000fe2000f8e02c4 */
[----:B------:R-:W-:Y:S02]  /*5bb0*/  IADD3 R12, P0, PT, R10, UR6, RZ ;  /* 0x000000060a0c7c10 */ /* 0x000fe4000ff1e0ff */
[-C--:B------:R-:W-:Y:S02]  /*5bc0*/  FFMA.FTZ R182, R173, R220.reuse, R182 ;  /* 0x000000dcadb67223 */ /* 0x080fe400000100b6 */
[----:B------:R-:W-:Y:S01]  /*5bd0*/  IADD3.X R13, PT, PT, R11, R13, RZ, P0, !PT ;  /* 0x0000000d0b0d7210 */ /* 0x000fe200007fe4ff */
[----:B------:R-:W-:Y:S01]  /*5be0*/  FFMA.FTZ R11, R0, R220, RZ ;  /* 0x000000dc000b7223 */ /* 0x000fe200000100ff */
[----:B------:R-:W-:Y:S01]  /*5bf0*/  FFMA.FTZ R221, R172, R182, R221 ;  /* 0x000000b6acdd7223 */ /* 0x000fe200000100dd */
[----:B------:R-:W-:-:S02]  /*5c00*/  FMUL.FTZ R206, R108, R235 ;  /* 0x000000eb6cce7220 */ /* 0x000fc40000410000 */
[----:B------:R-:W-:Y:S01]  /*5c10*/  FFMA.FTZ R10, R30, R182, R11 ;  /* 0x000000b61e0a7223 */ /* 0x000fe2000001000b */
[----:B------:R-:W-:Y:S01]  /*5c20*/  FFMA.FTZ R179, R170, R221, R179 ;  /* 0x000000ddaab37223 */ /* 0x000fe200000100b3 */
        /* <DEDUP_REMOVED lines=8> */
[----:B------:R-:W-:Y:S01]  /*5cb0*/  FMUL.FTZ R216, R43, R194 ;  /* 0x000000c22bd87220 */ /* 0x000fe20000410000 */
[----:B------:R-:W-:Y:S01]  /*5cc0*/  FMUL.FTZ R212, R112, R239 ;  /* 0x000000ef70d47220 */ /* 0x000fe20000410000 */
[----:B------:R-:W-:Y:S01]  /*5cd0*/  FMUL.FTZ R3, R41, R208 ;  /* 0x000000d029037220 */ /* 0x000fe20000410000 */
[----:B------:R-:W-:Y:S01]  /*5ce0*/  FFMA.FTZ R10, R28, R179, R11 ;  /* 0x000000b31c0a7223 */ /* 0x000fe2000001000b */
[----:B------:R-:W-:Y:S01]  /*5cf0*/  FMUL.FTZ R204, R106, R233 ;  /* 0x000000e96acc7220 */ /* 0x000fe20000410000 */
[----:B------:R0:W-:Y:S01]  /*5d00*/  STS [R80+0x868], R2 ;  /* 0x0008680250007388 */ /* 0x0001e20000000800 */
[-C--:B------:R-:W-:Y:S01]  /*5d10*/  FFMA.FTZ R181, R168, R169.reuse, R181 ;  /* 0x000000a9a8b57223 */ /* 0x080fe200000100b5 */
[----:B------:R-:W-:Y:S01]  /*5d20*/  FMUL.FTZ R218, R42, R212 ;  /* 0x000000d42ada7220 */ /* 0x000fe20000410000 */
[----:B------:R-:W-:Y:S01]  /*5d30*/  FFMA.FTZ R11, R27, R169, R10 ;  /* 0x000000a91b0b7223 */ /* 0x000fe2000001000a */
[----:B------:R1:W-:Y:S01]  /*5d40*/  STS [R80+0x854], R251 ;  /* 0x000854fb50007388 */ /* 0x0003e20000000800 */
[----:B------:R-:W-:Y:S01]  /*5d50*/  FMUL.FTZ R192, R102, R229 ;  /* 0x000000e566c07220 */ /* 0x000fe20000410000 */
[----:B------:R-:W-:-:S02]  /*5d60*/  FFMA.FTZ R167, R167, R181, R176 ;  /* 0x000000b5a7a77223 */ /* 0x000fc400000100b0 */
[----:B------:R2:W-:Y:S01]  /*5d70*/  STS [R80+0x85c], R216 ;  /* 0x00085cd850007388 */ /* 0x0005e20000000800 */
[----:B0-----:R-:W-:-:S03]  /*5d80*/  FMUL.FTZ R2, R35, R188 ;  /* 0x000000bc23027220 */ /* 0x001fc60000410000 */
[----:B------:R0:W-:Y:S01]  /*5d90*/  STS [R80+0x864], R3 ;  /* 0x0008640350007388 */ /* 0x0001e20000000800 */
[----:B-1----:R-:W-:Y:S01]  /*5da0*/  FMUL.FTZ R251, R100, R227 ;  /* 0x000000e364fb7220 */ /* 0x002fe20000410000 */
[----:B------:R-:W-:Y:S02]  /*5db0*/  FFMA.FTZ R10, R26, R181, R11 ;  /* 0x000000b51a0a7223 */ /* 0x000fe4000001000b */
[----:B------:R1:W-:Y:S01]  /*5dc0*/  STS [R80+0x87c], R2 ;  /* 0x00087c0250007388 */ /* 0x0003e20000000800 */
[----:B--2---:R-:W-:Y:S01]  /*5dd0*/  FMUL.FTZ R216, R39, R204 ;  /* 0x000000cc27d87220 */ /* 0x004fe20000410000 */
[----:B0-----:R-:W-:Y:S02]  /*5de0*/  FMUL.FTZ R3, R96, R219 ;  /* 0x000000db60037220 */ /* 0x001fe40000410000 */
[----:B------:R0:W-:Y:S01]  /*5df0*/  STS [R80+0x860], R218 ;  /* 0x000860da50007388 */ /* 0x0001e20000000800 */
[----:B------:R-:W-:Y:S01]  /*5e00*/  FMUL.FTZ R222, R37, R192 ;  /* 0x000000c025de7220 */ /* 0x000fe20000410000 */
[----:B------:R-:W-:Y:S01]  /*5e10*/  FFMA.FTZ R183, R166, R167, R183 ;  /* 0x000000a7a6b77223 */ /* 0x000fe200000100b7 */
[----:B-1----:R-:W-:Y:S01]  /*5e20*/  FFMA.FTZ R2, R150, -R223, R220 ;  /* 0x800000df96027223 */ /* 0x002fe200000100dc */
[----:B------:R-:W-:Y:S01]  /*5e30*/  FMUL.FTZ R224, R34, R3 ;  /* 0x0000000322e07220 */ /* 0x000fe20000410000 */
[----:B------:R1:W-:Y:S01]  /*5e40*/  STS [R80+0x86c], R216 ;  /* 0x00086cd850007388 */ /* 0x0003e20000000800 */
[----:B------:R-:W-:Y:S01]  /*5e50*/  FFMA.FTZ R11, R25, R167, R10 ;  /* 0x000000a7190b7223 */ /* 0x000fe2000001000a */
[----:B------:R-:W-:Y:S01]  /*5e60*/  FMUL.FTZ R196, R94, R175 ;  /* 0x000000af5ec47220 */ /* 0x000fe20000410000 */
[----:B0-----:R-:W-:Y:S01]  /*5e70*/  FMUL.FTZ R218, R36, R251 ;  /* 0x000000fb24da7220 */ /* 0x001fe20000410000 */
[----:B------:R-:W-:Y:S01]  /*5e80*/  FMUL.FTZ R190, R90, R159 ;  /* 0x0000009f5abe7220 */ /* 0x000fe20000410000 */
[----:B------:R-:W-:Y:S01]  /*5e90*/  FFMA.FTZ R217, R148, -R217, R182 ;  /* 0x800000d994d97223 */ /* 0x000fe200000100b6 */
[----:B------:R-:W-:Y:S01]  /*5ea0*/  FFMA.FTZ R214, R2, R214, RZ ;  /* 0x000000d602d67223 */ /* 0x000fe200000100ff */
[----:B-1----:R-:W-:Y:S01]  /*5eb0*/  LEA.HI R216, R249, R249, RZ, 0x1b ;  /* 0x000000f9f9d87211 */ /* 0x002fe200078fd8ff */
[----:B------:R-:W-:Y:S01]  /*5ec0*/  FMUL.FTZ R249, R92, R171 ;  /* 0x000000ab5cf97220 */ /* 0x000fe20000410000 */
[-C--:B------:R-:W-:Y:S01]  /*5ed0*/  FFMA.FTZ R165, R165, R183.reuse, R178 ;  /* 0x000000b7a5a57223 */ /* 0x080fe200000100b2 */
[----:B------:R-:W-:Y:S01]  /*5ee0*/  STS [R80+0x874], R222 ;  /* 0x000874de50007388 */ /* 0x000fe20000000800 */
[----:B------:R-:W-:Y:S01]  /*5ef0*/  FFMA.FTZ R10, R24, R183, R11 ;  /* 0x000000b7180a7223 */ /* 0x000fe2000001000b */
[----:B------:R-:W-:-:S02]  /*5f00*/  FMUL.FTZ R200, R33, R196 ;  /* 0x000000c421c87220 */ /* 0x000fc40000410000 */
[----:B------:R-:W-:Y:S01]  /*5f10*/  STS [R80+0x878], R218 ;  /* 0x000878da50007388 */ /* 0x000fe20000000800 */
[----:B------:R-:W-:Y:S01]  /*5f20*/  FMUL.FTZ R173, R31, R190 ;  /* 0x000000be1fad7220 */ /* 0x000fe20000410000 */
[----:B------:R-:W-:Y:S02]  /*5f30*/  FFMA.FTZ R177, R146, -R177, R221 ;  /* 0x800000b192b17223 */ /* 0x000fe400000100dd */
[----:B------:R0:W-:Y:S01]  /*5f40*/  STS [R80+0x880], R224 ;  /* 0x000880e050007388 */ /* 0x0001e20000000800 */
[----:B------:R-:W-:Y:S01]  /*5f50*/  FFMA.FTZ R214, R217, R210, R214 ;  /* 0x000000d2d9d67223 */ /* 0x000fe200000100d6 */
[-C--:B------:R-:W-:Y:S01]  /*5f60*/  FFMA.FTZ R185, R164, R165.reuse, R185 ;  /* 0x000000a5a4b97223 */ /* 0x080fe200000100b9 */
[----:B------:R-:W-:Y:S01]  /*5f70*/  FFMA.FTZ R11, R23, R165, R10 ;  /* 0x000000a5170b7223 */ /* 0x000fe2000001000a */
[----:B------:R-:W-:Y:S01]  /*5f80*/  FFMA.FTZ R215, R144, -R215, R179 ;  /* 0x800000d790d77223 */ /* 0x000fe200000100b3 */
[----:B------:R-:W-:Y:S01]  /*5f90*/  FFMA.FTZ R214, R177, R202, R214 ;  /* 0x000000cab1d67223 */ /* 0x000fe200000100d6 */
[----:B0-----:R-:W-:Y:S01]  /*5fa0*/  LEA R80, R216, UR12, 0x2 ;  /* 0x0000000cd8507c11 */ /* 0x001fe2000f8e10ff */
[----:B------:R-:W-:Y:S01]  /*5fb0*/  FMUL.FTZ R216, R32, R249 ;  /* 0x000000f920d87220 */ /* 0x000fe20000410000 */
[-C--:B------:R-:W-:Y:S01]  /*5fc0*/  FFMA.FTZ R163, R163, R185.reuse, R180 ;  /* 0x000000b9a3a37223 */ /* 0x080fe200000100b4 */
[----:B------:R-:W-:-:S02]  /*5fd0*/  FFMA.FTZ R10, R22, R185, R11 ;  /* 0x000000b9160a7223 */ /* 0x000fc4000001000b */
[----:B------:R0:W-:Y:S01]  /*5fe0*/  STS [R80+0x884], R200 ;  /* 0x000884c850007388 */ /* 0x0001e20000000800 */
[----:B------:R-:W-:-:S03]  /*5ff0*/  FFMA.FTZ R213, R142, -R213, R169 ;  /* 0x800000d58ed57223 */ /* 0x000fc600000100a9 */
[----:B------:R0:W-:Y:S01]  /*6000*/  STS [R80+0x888], R216 ;  /* 0x000888d850007388 */ /* 0x0001e20000000800 */
[----:B------:R-:W-:-:S03]  /*6010*/  FFMA.FTZ R214, R215, R194, R214 ;  /* 0x000000c2d7d67223 */ /* 0x000fc600000100d6 */
[----:B------:R0:W-:Y:S01]  /*6020*/  STS [R80+0x88c], R173 ;  /* 0x00088cad50007388 */ /* 0x0001e20000000800 */
[-C--:B------:R-:W-:Y:S01]  /*6030*/  FFMA.FTZ R187, R162, R163.reuse, R187 ;  /* 0x000000a3a2bb7223 */ /* 0x080fe200000100bb */
[----:B------:R-:W-:Y:S01]  /*6040*/  FFMA.FTZ R11, R21, R163, R10 ;  /* 0x000000a3150b7223 */ /* 0x000fe2000001000a */
[----:B------:R-:W-:Y:S01]  /*6050*/  FFMA.FTZ R211, R140, -R211, R181 ;  /* 0x800000d38cd37223 */ /* 0x000fe200000100b5 */
[----:B------:R-:W-:Y:S01]  /*6060*/  FFMA.FTZ R214, R213, R212, R214 ;  /* 0x000000d4d5d67223 */ /* 0x000fe200000100d6 */
[----:B------:R-:W-:Y:S01]  /*6070*/  FFMA.FTZ R162, R130, -R195, R163 ;  /* 0x800000c382a27223 */ /* 0x000fe200000100a3 */
[----:B------:R-:W-:Y:S01]  /*6080*/  FFMA.FTZ R163, R160, R187, R189 ;  /* 0x000000bba0a37223 */ /* 0x000fe200000100bd */
[----:B------:R-:W-:Y:S01]  /*6090*/  FFMA.FTZ R205, R134, -R205, R165 ;  /* 0x800000cd86cd7223 */ /* 0x000fe200000100a5 */
[----:B------:R-:W-:Y:S01]  /*60a0*/  FFMA.FTZ R10, R20, R187, R11 ;  /* 0x000000bb140a7223 */ /* 0x000fe2000001000b */
[----:B------:R-:W-:Y:S01]  /*60b0*/  FFMA.FTZ R209, R138, -R209, R167 ;  /* 0x800000d18ad17223 */ /* 0x000fe200000100a7 */
[----:B------:R-:W-:Y:S01]  /*60c0*/  FFMA.FTZ R214, R211, R208, R214 ;  /* 0x000000d0d3d67223 */ /* 0x000fe200000100d6 */
[----:B------:R-:W-:Y:S01]  /*60d0*/  IADD3 R165, PT, PT, R82, 0x20, RZ ;  /* 0x0000002052a57810 */ /* 0x000fe20007ffe0ff */
[----:B------:R-:W-:Y:S01]  /*60e0*/  FFMA.FTZ R191, R158, R163, R191 ;  /* 0x000000a39ebf7223 */ /* 0x000fe200000100bf */
[----:B------:R-:W-:Y:S01]  /*60f0*/  FFMA.FTZ R158, R126, -R197, R163 ;  /* 0x800000c57e9e7223 */ /* 0x000fe200000100a3 */
[----:B------:R-:W-:Y:S01]  /*6100*/  FFMA.FTZ R163, R19, R163, R10 ;  /* 0x000000a313a37223 */ /* 0x000fe2000001000a */
[----:B------:R-:W-:Y:S01]  /*6110*/  FFMA.FTZ R207, R136, -R207, R183 ;  /* 0x800000cf88cf7223 */ /* 0x000fe200000100b7 */
[----:B------:R-:W-:Y:S01]  /*6120*/  FFMA.FTZ R214, R209, R206, R214 ;  /* 0x000000ced1d67223 */ /* 0x000fe200000100d6 */
[----:B------:R-:W-:Y:S01]  /*6130*/  LEA.HI R165, R165, R82, RZ, 0x1b ;  /* 0x00000052a5a57211 */ /* 0x000fe200078fd8ff */
[-C--:B------:R-:W-:Y:S01]  /*6140*/  FFMA.FTZ R160, R156, R191.reuse, R193 ;  /* 0x000000bf9ca07223 */ /* 0x080fe200000100c1 */
[----:B------:R-:W-:Y:S01]  /*6150*/  FFMA.FTZ R156, R18, R191, R163 ;  /* 0x000000bf129c7223 */ /* 0x000fe200000100a3 */
[----:B------:R-:W-:Y:S01]  /*6160*/  FFMA.FTZ R214, R207, R204, R214 ;  /* 0x000000cccfd67223 */ /* 0x000fe200000100d6 */
[----:B------:R-:W-:Y:S01]  /*6170*/  LEA R163, R165, UR12, 0x2 ;  /* 0x0000000ca5a37c11 */ /* 0x000fe2000f8e10ff */
[----:B------:R-:W-:Y:S01]  /*6180*/  BAR.SYNC.DEFER_BLOCKING 0x0 ;  /* 0x0000000000007b1d */ /* 0x000fe20000010000 */
[----:B------:R-:W-:Y:S01]  /*6190*/  FFMA.FTZ R203, R132, -R203, R185 ;  /* 0x800000cb84cb7223 */ /* 0x000fe200000100b9 */
[----:B------:R-:W-:-:S04]  /*61a0*/  FFMA.FTZ R214, R205, R198, R214 ;  /* 0x000000c6cdd67223 */ /* 0x000fc800000100d6 */
[----:B------:R-:W-:Y:S01]  /*61b0*/  FFMA.FTZ R11, R203, R192, R214 ;  /* 0x000000c0cb0b7223 */ /* 0x000fe200000100d6 */
[----:B------:R-:W-:-:S03]  /*61c0*/  FFMA.FTZ R201, R128, -R201, R187 ;  /* 0x800000c980c97223 */ /* 0x000fc600000100bb */
[----:B------:R-:W-:Y:S01]  /*61d0*/  FFMA.FTZ R10, R162, R251, R11 ;  /* 0x000000fba20a7223 */ /* 0x000fe2000001000b */
[----:B------:R-:W-:-:S04]  /*61e0*/  IMAD.WIDE.U32 R12, R91, UR40, R12 ;  /* 0x000000285b0c7c25 */ /* 0x000fc8000f8e000c */
[----:B------:R-:W-:Y:S01]  /*61f0*/  FFMA.FTZ R11, R201, R188, R10 ;  /* 0x000000bcc90b7223 */ /* 0x000fe2000001000a */
[----:B------:R-:W1:Y:S01]  /*6200*/  LDS R163, [R163+0x8d0] ;  /* 0x0008d000a3a37984 */ /* 0x000e620000000800 */
[-C--:B------:R-:W-:Y:S01]  /*6210*/  FFMA.FTZ R161, R152, R160.reuse, R161 ;  /* 0x000000a098a17223 */ /* 0x080fe200000100a1 */
[----:B------:R-:W-:Y:S01]  /*6220*/  MOV R165, UR13 ;  /* 0x0000000d00a57c02 */ /* 0x000fe20008000f00 */
[----:B------:R-:W-:Y:S01]  /*6230*/  FFMA.FTZ R152, R158, R3, R11 ;  /* 0x000000039e987223 */ /* 0x000fe2000001000b */
[----:B------:R-:W-:Y:S02]  /*6240*/  IMAD R11, R91, UR41, R13 ;  /* 0x000000295b0b7c24 */ /* 0x000fe4000f8e020d */
[----:B------:R-:W-:Y:S01]  /*6250*/  FFMA.FTZ R13, R17, R160, R156 ;  /* 0x000000a0110d7223 */ /* 0x000fe2000001009c */
[----:B------:R-:W-:Y:S01]  /*6260*/  IADD3 R156, PT, PT, R165, -UR6, -R82 ;  /* 0x80000006a59c7c10 */ /* 0x000fe2000fffe852 */
[----:B------:R-:W-:Y:S01]  /*6270*/  FFMA.FTZ R199, R124, -R199, R191 ;  /* 0x800000c77cc77223 */ /* 0x000fe200000100bf */
[----:B------:R-:W-:-:S02]  /*6280*/  FFMA.FTZ R154, R15, -R154, R160 ;  /* 0x8000009a0f9a7223 */ /* 0x000fc400000100a0 */
[----:B------:R-:W-:Y:S01]  /*6290*/  ISETP.GE.AND P6, PT, R156, 0x1, PT ;  /* 0x000000019c00780c */ /* 0x000fe20003fc6270 */
[----:B------:R-:W-:Y:S01]  /*62a0*/  FFMA.FTZ R3, R199, R196, R152 ;  /* 0x000000c4c7037223 */ /* 0x000fe20000010098 */
[----:B------:R-:W-:-:S03]  /*62b0*/  LEA R10, P0, R12, UR42, 0x2 ;  /* 0x0000002a0c0a7c11 */ /* 0x000fc6000f8010ff */
[----:B------:R-:W-:Y:S01]  /*62c0*/  FFMA.FTZ R152, R154, R249, R3 ;  /* 0x000000f99a987223 */ /* 0x000fe20000010003 */
[----:B------:R-:W-:Y:S01]  /*62d0*/  IADD3 R3, PT, PT, R82, 0x40, RZ ;  /* 0x0000004052037810 */ /* 0x000fe20007ffe0ff */
[----:B------:R-:W-:Y:S01]  /*62e0*/  FFMA.FTZ R157, R14, -R157, R161 ;  /* 0x8000009d0e9d7223 */ /* 0x000fe200000100a1 */
[----:B------:R-:W-:Y:S01]  /*62f0*/  LEA.HI.X R11, R12, UR43, R11, 0x2, P0 ;  /* 0x0000002b0c0b7c11 */ /* 0x000fe200080f140b */
[----:B------:R-:W-:Y:S01]  /*6300*/  FFMA.FTZ R12, R16, R161, R13 ;  /* 0x000000a1100c7223 */ /* 0x000fe2000001000d */
[C---:B------:R-:W-:Y:S01]  /*6310*/  IADD3 R161, PT, PT, R82.reuse, 0x60, RZ ;  /* 0x0000006052a17810 */ /* 0x040fe20007ffe0ff */
[----:B------:R-:W-:Y:S01]  /*6320*/  BSSY.RECONVERGENT B0, `(.L_x_7051) ;  /* 0x000000f000007945 */ /* 0x000fe20003800200 */
[----:B------:R-:W-:Y:S01]  /*6330*/  LEA.HI R3, R3, R82, RZ, 0x1b ;  /* 0x0000005203037211 */ /* 0x000fe200078fd8ff */
[----:B------:R-:W-:Y:S01]  /*6340*/  FFMA.FTZ R13, R157, R190, R152 ;  /* 0x000000be9d0d7223 */ /* 0x000fe20000010098 */
[----:B------:R-:W-:Y:S02]  /*6350*/  IADD3 R165, PT, PT, R82, 0x80, RZ ;  /* 0x0000008052a57810 */ /* 0x000fe40007ffe0ff */
[----:B------:R-:W-:-:S02]  /*6360*/  LEA.HI R161, R161, R82, RZ, 0x1b ;  /* 0x00000052a1a17211 */ /* 0x000fc400078fd8ff */
[----:B------:R-:W-:Y:S02]  /*6370*/  LEA R152, R3, UR12, 0x2 ;  /* 0x0000000c03987c11 */ /* 0x000fe4000f8e10ff */
[C---:B------:R-:W-:Y:S02]  /*6380*/  ISETP.GE.AND P3, PT, R156.reuse, 0x21, PT ;  /* 0x000000219c00780c */ /* 0x040fe40003f66270 */
[C---:B------:R-:W-:Y:S02]  /*6390*/  ISETP.GE.AND P2, PT, R156.reuse, 0x41, PT ;  /* 0x000000419c00780c */ /* 0x040fe40003f46270 */
[C---:B------:R-:W-:Y:S02]  /*63a0*/  ISETP.GE.AND P1, PT, R156.reuse, 0x61, PT ;  /* 0x000000619c00780c */ /* 0x040fe40003f26270 */
[----:B------:R-:W-:Y:S01]  /*63b0*/  ISETP.GE.AND P0, PT, R156, 0x81, PT ;  /* 0x000000819c00780c */ /* 0x000fe20003f06270 */
[----:B0-----:R-:W-:-:S12]  /*63c0*/  @!P6 BRA `(.L_x_7052) ;  /* 0x000000000010e947 */ /* 0x001fd80003800000 */
[----:B------:R-:W-:-:S04]  /*63d0*/  LEA.HI R3, R82, R82, RZ, 0x1b ;  /* 0x0000005252037211 */ /* 0x000fc800078fd8ff */
[----:B------:R-:W-:-:S06]  /*63e0*/  LEA R3, R3, UR12, 0x2 ;  /* 0x0000000c03037c11 */ /* 0x000fcc000f8e10ff */
[----:B------:R-:W0:Y:S04]  /*63f0*/  LDS R3, [R3+0x850] ;  /* 0x0008500003037984 */ /* 0x000e280000000800 */
[----:B0-----:R0:W-:Y:S02]  /*6400*/  REDG.E.ADD.F32.FTZ.RN.STRONG.GPU desc[UR30][R10.64], R3 ;  /* 0x000000030a0079a6 */ /* 0x0011e4000c12f31e */
.L_x_7052:
[----:B------:R-:W-:Y:S05]  /*6410*/  BSYNC.RECONVERGENT B0 ;  /* 0x0000000000007941 */ /* 0x000fea0003800200 */
.L_x_7051:
[----:B------:R-:W-:Y:S01]  /*6420*/  BSSY.RECONVERGENT B0, `(.L_x_7053) ;  /* 0x0000004000007945 */ /* 0x000fe20003800200 */
[----:B------:R-:W-:-:S03]  /*6430*/  ISETP.GE.AND P6, PT, R156, 0xa1, PT ;  /* 0x000000a19c00780c */ /* 0x000fc60003fc6270 */
[----:B------:R-:W-:Y:S10]  /*6440*/  @!P3 BRA `(.L_x_7054) ;  /* 0x000000000004b947 */ /* 0x000ff40003800000 */
[----:B-1----:R2:W-:Y:S02]  /*6450*/  REDG.E.ADD.F32.FTZ.RN.STRONG.GPU desc[UR30][R10.64+0x80], R163 ;  /* 0x000080a30a0079a6 */ /* 0x0025e4000c12f31e */
.L_x_7054:
[----:B------:R-:W-:Y:S05]  /*6460*/  BSYNC.RECONVERGENT B0 ;  /* 0x0000000000007941 */ /* 0x000fea0003800200 */
.L_x_7053:
[----:B0-----:R0:W3:Y:S01]  /*6470*/  LDS R3, [R152+0x950] ;  /* 0x0009500098037984 */ /* 0x0010e20000000800 */
[----:B------:R-:W-:Y:S01]  /*6480*/  BSSY.RECONVERGENT B0, `(.L_x_7055) ;  /* 0x0000006000007945 */ /* 0x000fe20003800200 */
[----:B-12---:R-:W-:Y:S02]  /*6490*/  IADD3 R163, PT, PT, R82, 0xa0, RZ ;  /* 0x000000a052a37810 */ /* 0x006fe40007ffe0ff */
[----:B------:R-:W-:Y:S02]  /*64a0*/  LEA.HI R165, R165, R82, RZ, 0x1b ;  /* 0x00000052a5a57211 */ /* 0x000fe400078fd8ff */
[----:B------:R-:W-:Y:S01]  /*64b0*/  LEA R161, R161, UR12, 0x2 ;  /* 0x0000000ca1a17c11 */ /* 0x000fe2000f8e10ff */
[----:B------:R-:W-:Y:S06]  /*64c0*/  @!P2 BRA `(.L_x_7056) ;  /* 0x000000000004a947 */ /* 0x000fec0003800000 */
[----:B---3--:R1:W-:Y:S02]  /*64d0*/  REDG.E.ADD.F32.FTZ.RN.STRONG.GPU desc[UR30][R10.64+0x100], R3 ;  /* 0x000100030a0079a6 */ /* 0x0083e4000c12f31e */
.L_x_7056:
[----:B------:R-:W-:Y:S05]  /*64e0*/  BSYNC.RECONVERGENT B0 ;  /* 0x0000000000007941 */ /* 0x000fea0003800200 */
.L_x_7055:
[----:B-1-3--:R1:W2:Y:S01]  /*64f0*/  LDS R3, [R161+0x9d0] ;  /* 0x0009d000a1037984 */ /* 0x00a2a20000000800 */
[----:B------:R-:W-:Y:S01]  /*6500*/  BSSY.RECONVERGENT B0, `(.L_x_7057) ;  /* 0x0000005000007945 */ /* 0x000fe20003800200 */
[----:B------:R-:W-:Y:S02]  /*6510*/  LEA.HI R163, R163, R82, RZ, 0x1b ;  /* 0x00000052a3a37211 */ /* 0x000fe400078fd8ff */
[----:B------:R-:W-:Y:S01]  /*6520*/  LEA R165, R165, UR12, 0x2 ;  /* 0x0000000ca5a57c11 */ /* 0x000fe2000f8e10ff */
[----:B------:R-:W-:Y:S06]  /*6530*/  @!P1 BRA `(.L_x_7058) ;  /* 0x0000000000049947 */ /* 0x000fec0003800000 */
[----:B--2---:R3:W-:Y:S02]  /*6540*/  REDG.E.ADD.F32.FTZ.RN.STRONG.GPU desc[UR30][R10.64+0x180], R3 ;  /* 0x000180030a0079a6 */ /* 0x0047e4000c12f31e */
.L_x_7058:
[----:B------:R-:W-:Y:S05]  /*6550*/  BSYNC.RECONVERGENT B0 ;  /* 0x0000000000007941 */ /* 0x000fea0003800200 */
.L_x_7057:
[----:B--23--:R2:W3:Y:S01]  /*6560*/  LDS R3, [R165+0xa50] ;  /* 0x000a5000a5037984 */ /* 0x00c4e20000000800 */
[----:B------:R-:W-:Y:S01]  /*6570*/  BSSY.RECONVERGENT B0, `(.L_x_7059) ;  /* 0x0000004000007945 */ /* 0x000fe20003800200 */
[----:B0-----:R-:W-:-:S03]  /*6580*/  LEA R152, R163, UR12, 0x2 ;  /* 0x0000000ca3987c11 */ /* 0x001fc6000f8e10ff */
[----:B------:R-:W-:Y:S05]  /*6590*/  @!P0 BRA `(.L_x_7060) ;  /* 0x0000000000048947 */ /* 0x000fea0003800000 */
[----:B---3--:R0:W-:Y:S02]  /*65a0*/  REDG.E.ADD.F32.FTZ.RN.STRONG.GPU desc[UR30][R10.64+0x200], R3 ;  /* 0x000200030a0079a6 */ /* 0x0081e4000c12f31e */
.L_x_7060:
[----:B------:R-:W-:Y:S05]  /*65b0*/  BSYNC.RECONVERGENT B0 ;  /* 0x0000000000007941 */ /* 0x000fea0003800200 */
.L_x_7059:
[----:B0--3--:R0:W3:Y:S01]  /*65c0*/  LDS R3, [R152+0xad0] ;  /* 0x000ad00098037984 */ /* 0x0090e20000000800 */
[----:B------:R-:W-:Y:S01]  /*65d0*/  BSSY.RECONVERGENT B0, `(.L_x_7061) ;  /* 0x0000005000007945 */ /* 0x000fe20003800200 */
[C---:B-1----:R-:W-:Y:S02]  /*65e0*/  IADD3 R161, PT, PT, R82.reuse, 0xc0, RZ ;  /* 0x000000c052a17810 */ /* 0x042fe40007ffe0ff */
[----:B------:R-:W-:Y:S01]  /*65f0*/  IADD3 R163, PT, PT, R82, 0xe0, RZ ;  /* 0x000000e052a37810 */ /* 0x000fe20007ffe0ff */
[----:B------:R-:W-:Y:S06]  /*6600*/  @!P6 BRA `(.L_x_7062) ;  /* 0x000000000004e947 */ /* 0x000fec0003800000 */
[----:B---3--:R1:W-:Y:S02]  /*6610*/  REDG.E.ADD.F32.FTZ.RN.STRONG.GPU desc[UR30][R10.64+0x280], R3 ;  /* 0x000280030a0079a6 */ /* 0x0083e4000c12f31e */
.L_x_7062:
[----:B------:R-:W-:Y:S05]  /*6620*/  BSYNC.RECONVERGENT B0 ;  /* 0x0000000000007941 */ /* 0x000fea0003800200 */
.L_x_7061:
        /* <DEDUP_REMOVED lines=16> */
.L_x_7064:
[----:B------:R-:W-:Y:S05]  /*6730*/  BSYNC.RECONVERGENT B0 ;  /* 0x0000000000007941 */ /* 0x000fea0003800200 */
.L_x_7063:
[----:B01----:R0:W1:Y:S01]  /*6740*/  LDS R3, [R163+0xbd0] ;  /* 0x000bd000a3037984 */ /* 0x0030620000000800 */
[----:B------:R-:W-:Y:S01]  /*6750*/  BSSY.RECONVERGENT B0, `(.L_x_7065) ;  /* 0x0000006000007945 */ /* 0x000fe20003800200 */
[----:B------:R-:W-:Y:S02]  /*6760*/  IADD3 R161, PT, PT, R82, 0x140, RZ ;  /* 0x0000014052a17810 */ /* 0x000fe40007ffe0ff */
[----:B------:R-:W-:Y:S02]  /*6770*/  LEA.HI R165, R165, R82, RZ, 0x1b ;  /* 0x00000052a5a57211 */ /* 0x000fe400078fd8ff */
[----:B------:R-:W-:Y:S01]  /*6780*/  LEA R152, R152, UR12, 0x2 ;  /* 0x0000000c98987c11 */ /* 0x000fe2000f8e10ff */
[----:B------:R-:W-:Y:S06]  /*6790*/  @!P0 BRA `(.L_x_7066) ;  /* 0x0000000000048947 */ /* 0x000fec0003800000 */
[----:B-1----:R2:W-:Y:S02]  /*67a0*/  REDG.E.ADD.F32.FTZ.RN.STRONG.GPU desc[UR30][R10.64+0x380], R3 ;  /* 0x000380030a0079a6 */ /* 0x0025e4000c12f31e */
.L_x_7066:
[----:B------:R-:W-:Y:S05]  /*67b0*/  BSYNC.RECONVERGENT B0 ;  /* 0x0000000000007941 */ /* 0x000fea0003800200 */
.L_x_7065:
[----:B-12---:R1:W2:Y:S01]  /*67c0*/  LDS R3, [R152+0xc50] ;  /* 0x000c500098037984 */ /* 0x0062a20000000800 */
[----:B------:R-:W-:Y:S01]  /*67d0*/  BSSY.RECONVERGENT B0, `(.L_x_7067) ;  /* 0x0000005000007945 */ /* 0x000fe20003800200 */
[----:B------:R-:W-:Y:S02]  /*67e0*/  LEA.HI R161, R161, R82, RZ, 0x1b ;  /* 0x00000052a1a17211 */ /* 0x000fe400078fd8ff */
[----:B------:R-:W-:Y:S01]  /*67f0*/  LEA R165, R165, UR12, 0x2 ;  /* 0x0000000ca5a57c11 */ /* 0x000fe2000f8e10ff */
[----:B------:R-:W-:Y:S06]  /*6800*/  @!P1 BRA `(.L_x_7068) ;  /* 0x0000000000049947 */ /* 0x000fec0003800000 */
[----:B--2---:R3:W-:Y:S02]  /*6810*/  REDG.E.ADD.F32.FTZ.RN.STRONG.GPU desc[UR30][R10.64+0x400], R3 ;  /* 0x000400030a0079a6 */ /* 0x0047e4000c12f31e */
.L_x_7068:
[----:B------:R-:W-:Y:S05]  /*6820*/  BSYNC.RECONVERGENT B0 ;  /* 0x0000000000007941 */ /* 0x000fea0003800200 */
.L_x_7067:
[----:B--23--:R2:W3:Y:S01]  /*6830*/  LDS R3, [R165+0xcd0] ;  /* 0x000cd000a5037984 */ /* 0x00c4e20000000800 */
[----:B------:R-:W-:Y:S01]  /*6840*/  BSSY.RECONVERGENT B0, `(.L_x_7069) ;  /* 0x0000004000007945 */ /* 0x000fe20003800200 */
[----:B-1----:R-:W-:-:S03]  /*6850*/  LEA R152, R161, UR12, 0x2 ;  /* 0x0000000ca1987c11 */ /* 0x002fc6000f8e10ff */
[----:B------:R-:W-:Y:S05]  /*6860*/  @!P2 BRA `(.L_x_7070) ;  /* 0x000000000004a947 */ /* 0x000fea0003800000 */
[----:B---3--:R1:W-:Y:S02]  /*6870*/  REDG.E.ADD.F32.FTZ.RN.STRONG.GPU desc[UR30][R10.64+0x480], R3 ;  /* 0x000480030a0079a6 */ /* 0x0083e4000c12f31e */
.L_x_7070:
[----:B------:R-:W-:Y:S05]  /*6880*/  BSYNC.RECONVERGENT B0 ;  /* 0x0000000000007941 */ /* 0x000fea0003800200 */
.L_x_7069:
[----:B-1-3--:R1:W3:Y:S01]  /*6890*/  LDS R3, [R152+0xd50] ;  /* 0x000d500098037984 */ /* 0x00a2e20000000800 */
[----:B------:R-:W-:Y:S01]  /*68a0*/  BSSY.RECONVERGENT B0, `(.L_x_7071) ;  /* 0x0000005000007945 */ /* 0x000fe20003800200 */
[C---:B------:R-:W-:Y:S02]  /*68b0*/  IADD3 R161, PT, PT, R82.reuse, 0x160, RZ ;  /* 0x0000016052a17810 */ /* 0x040fe40007ffe0ff */
[----:B0-----:R-:W-:Y:S01]  /*68c0*/  IADD3 R163, PT, PT, R82, 0x180, RZ ;  /* 0x0000018052a37810 */ /* 0x001fe20007ffe0ff */
[----:B------:R-:W-:Y:S06]  /*68d0*/  @!P3 BRA `(.L_x_7072) ;  /* 0x000000000004b947 */ /* 0x000fec0003800000 */
[----:B---3--:R0:W-:Y:S02]  /*68e0*/  REDG.E.ADD.F32.FTZ.RN.STRONG.GPU desc[UR30][R10.64+0x500], R3 ;  /* 0x000500030a0079a6 */ /* 0x0081e4000c12f31e */
.L_x_7072:
[----:B------:R-:W-:Y:S05]  /*68f0*/  BSYNC.RECONVERGENT B0 ;  /* 0x0000000000007941 */ /* 0x000fea0003800200 */
.L_x_7071:
        /* <DEDUP_REMOVED lines=16> */
.L_x_7074:
[----:B------:R-:W-:Y:S05]  /*6a00*/  BSYNC.RECONVERGENT B0 ;  /* 0x0000000000007941 */ /* 0x000fea0003800200 */
.L_x_7073:
[----:B01----:R0:W1:Y:S01]  /*6a10*/  LDS R3, [R163+0xe50] ;  /* 0x000e5000a3037984 */ /* 0x0030620000000800 */
[----:B------:R-:W-:Y:S01]  /*6a20*/  BSSY.RECONVERGENT B0, `(.L_x_7075) ;  /* 0x0000006000007945 */ /* 0x000fe20003800200 */
[----:B------:R-:W-:Y:S02]  /*6a30*/  IADD3 R161, PT, PT, R82, 0x1e0, RZ ;  /* 0x000001e052a17810 */ /* 0x000fe40007ffe0ff */
[----:B------:R-:W-:Y:S02]  /*6a40*/  LEA.HI R165, R165, R82, RZ, 0x1b ;  /* 0x00000052a5a57211 */ /* 0x000fe400078fd8ff */
[----:B------:R-:W-:Y:S01]  /*6a50*/  LEA R152, R152, UR12, 0x2 ;  /* 0x0000000c98987c11 */ /* 0x000fe2000f8e10ff */
[----:B------:R-:W-:Y:S06]  /*6a60*/  @!P0 BRA `(.L_x_7076) ;  /* 0x0000000000048947 */ /* 0x000fec0003800000 */
[----:B-1----:R2:W-:Y:S02]  /*6a70*/  REDG.E.ADD.F32.FTZ.RN.STRONG.GPU desc[UR30][R10.64+0x600], R3 ;  /* 0x000600030a0079a6 */ /* 0x0025e4000c12f31e */
.L_x_7076:
[----:B------:R-:W-:Y:S05]  /*6a80*/  BSYNC.RECONVERGENT B0 ;  /* 0x0000000000007941 */ /* 0x000fea0003800200 */
.L_x_7075:
[----:B-12---:R1:W2:Y:S01]  /*6a90*/  LDS R3, [R152+0xed0] ;  /* 0x000ed00098037984 */ /* 0x0062a20000000800 */
[----:B------:R-:W-:Y:S01]  /*6aa0*/  BSSY.RECONVERGENT B0, `(.L_x_7077) ;  /* 0x0000005000007945 */ /* 0x000fe20003800200 */
[----:B------:R-:W-:Y:S02]  /*6ab0*/  LEA.HI R161, R161, R82, RZ, 0x1b ;  /* 0x00000052a1a17211 */ /* 0x000fe400078fd8ff */
[----:B------:R-:W-:Y:S01]  /*6ac0*/  LEA R165, R165, UR12, 0x2 ;  /* 0x0000000ca5a57c11 */ /* 0x000fe2000f8e10ff */
[----:B------:R-:W-:Y:S06]  /*6ad0*/  @!P1 BRA `(.L_x_7078) ;  /* 0x0000000000049947 */ /* 0x000fec0003800000 */
[----:B--2---:R3:W-:Y:S02]  /*6ae0*/  REDG.E.ADD.F32.FTZ.RN.STRONG.GPU desc[UR30][R10.64+0x680], R3 ;  /* 0x000680030a0079a6 */ /* 0x0047e4000c12f31e */
.L_x_7078:
[----:B------:R-:W-:Y:S05]  /*6af0*/  BSYNC.RECONVERGENT B0 ;  /* 0x0000000000007941 */ /* 0x000fea0003800200 */
.L_x_7077:
[----:B--23--:R2:W3:Y:S01]  /*6b00*/  LDS R3, [R165+0xf50] ;  /* 0x000f5000a5037984 */ /* 0x00c4e20000000800 */
[----:B------:R-:W-:Y:S01]  /*6b10*/  BSSY.RECONVERGENT B0, `(.L_x_7079) ;  /* 0x0000004000007945 */ /* 0x000fe20003800200 */
[----:B------:R-:W-:-:S03]  /*6b20*/  LEA R161, R161, UR12, 0x2 ;  /* 0x0000000ca1a17c11 */ /* 0x000fc6000f8e10ff */
[----:B------:R-:W-:Y:S05]  /*6b30*/  @!P2 BRA `(.L_x_7080) ;  /* 0x000000000004a947 */ /* 0x000fea0003800000 */
[----:B---3--:R4:W-:Y:S02]  /*6b40*/  REDG.E.ADD.F32.FTZ.RN.STRONG.GPU desc[UR30][R10.64+0x700], R3 ;  /* 0x000700030a0079a6 */ /* 0x0089e4000c12f31e */
.L_x_7080:
[----:B------:R-:W-:Y:S05]  /*6b50*/  BSYNC.RECONVERGENT B0 ;  /* 0x0000000000007941 */ /* 0x000fea0003800200 */
.L_x_7079:
[----:B---34-:R3:W4:Y:S01]  /*6b60*/  LDS R3, [R161+0xfd0] ;  /* 0x000fd000a1037984 */ /* 0x0187220000000800 */
[----:B------:R-:W-:Y:S04]  /*6b70*/  BSSY.RECONVERGENT B0, `(.L_x_7081) ;  /* 0x0000003000007945 */ /* 0x000fe80003800200 */
[----:B------:R-:W-:Y:S05]  /*6b80*/  @!P3 BRA `(.L_x_7082) ;  /* 0x000000000004b947 */ /* 0x000fea0003800000 */
[----:B----4-:R4:W-:Y:S02]  /*6b90*/  REDG.E.ADD.F32.FTZ.RN.STRONG.GPU desc[UR30][R10.64+0x780], R3 ;  /* 0x000780030a0079a6 */ /* 0x0109e4000c12f31e */
.L_x_7082:
[----:B------:R-:W-:Y:S05]  /*6ba0*/  BSYNC.RECONVERGENT B0 ;  /* 0x0000000000007941 */ /* 0x000fea0003800200 */
.L_x_7081:
[----:B----4-:R-:W4:Y:S01]  /*6bb0*/  SHFL.DOWN PT, R10, R13, 0x1, 0x1f ;  /* 0x08201f000d0a7f89 */ /* 0x010f2200000e0000 */
[----:B------:R-:W-:Y:S01]  /*6bc0*/  ISETP.GT.AND P0, PT, R64, 0x1e, PT ;  /* 0x0000001e4000780c */ /* 0x000fe20003f04270 */
[----:B--2---:R-:W-:Y:S01]  /*6bd0*/  FMUL.FTZ R165, R15, R171 ;  /* 0x000000ab0fa57220 */ /* 0x004fe20000410000 */
[----:B------:R-:W-:Y:S01]  /*6be0*/  FMUL.FTZ R15, R138, R235 ;  /* 0x000000eb8a0f7220 */ /* 0x000fe20000410000 */
[----:B------:R-:W2:Y:S01]  /*6bf0*/  SHFL.DOWN PT, R3, R12, 0x1, 0x1f ;  /* 0x08201f000c037f89 */ /* 0x000ea200000e0000 */
[----:B---3--:R-:W-:Y:S01]  /*6c00*/  FMUL.FTZ R161, R130, R227 ;  /* 0x000000e382a17220 */ /* 0x008fe20000410000 */
[----:B------:R-:W-:Y:S01]  /*6c10*/  FMUL.FTZ R156, R132, R229 ;  /* 0x000000e5849c7220 */ /* 0x000fe20000410000 */
[C---:B------:R-:W-:Y:S01]  /*6c20*/  FMUL.FTZ R132, R122.reuse, R235 ;  /* 0x000000eb7a847220 */ /* 0x040fe20000410000 */
[----:B------:R-:W-:Y:S01]  /*6c30*/  FMUL.FTZ R130, R122, R237 ;  /* 0x000000ed7a827220 */ /* 0x000fe20000410000 */
[----:B------:R-:W-:Y:S01]  /*6c40*/  FMUL.FTZ R164, R128, R225 ;  /* 0x000000e180a47220 */ /* 0x000fe20000410000 */
[----:B------:R-:W-:Y:S01]  /*6c50*/  FMUL.FTZ R140, R140, R237 ;  /* 0x000000ed8c8c7220 */ /* 0x000fe20000410000 */
[----:B------:R-:W-:Y:S01]  /*6c60*/  FMUL.FTZ R209, R209, R132 ;  /* 0x00000084d1d17220 */ /* 0x000fe20000410000 */
[----:B------:R-:W-:Y:S01]  /*6c70*/  FMUL.FTZ R130, R211, R130 ;  /* 0x00000082d3827220 */ /* 0x000fe20000410000 */
[-C--:B------:R-:W-:Y:S01]  /*6c80*/  FMUL.FTZ R14, R14, R159.reuse ;  /* 0x0000009f0e0e7220 */ /* 0x080fe20000410000 */
[C---:B------:R-:W-:Y:S01]  /*6c90*/  FMUL.FTZ R172, R122.reuse, R159 ;  /* 0x0000009f7aac7220 */ /* 0x040fe20000410000 */
[----:B------:R-:W-:Y:S01]  /*6ca0*/  FMUL.FTZ R128, R122, R239 ;  /* 0x000000ef7a807220 */ /* 0x000fe20000410000 */
[----:B------:R-:W-:Y:S01]  /*6cb0*/  FMUL.FTZ R168, R124, R175 ;  /* 0x000000af7ca87220 */ /* 0x000fe20000410000 */
[----:B0-----:R-:W-:Y:S01]  /*6cc0*/  FMUL.FTZ R163, R126, R219 ;  /* 0x000000db7ea37220 */ /* 0x001fe20000410000 */
[----:B------:R-:W-:Y:S01]  /*6cd0*/  FMUL.FTZ R159, R134, R231 ;  /* 0x000000e7869f7220 */ /* 0x000fe20000410000 */
[----:B------:R-:W-:Y:S01]  /*6ce0*/  FMUL.FTZ R150, R150, R247 ;  /* 0x000000f796967220 */ /* 0x000fe20000410000 */
[C---:B------:R-:W-:Y:S01]  /*6cf0*/  FMUL.FTZ R171, R122.reuse, R171 ;  /* 0x000000ab7aab7220 */ /* 0x040fe20000410000 */
[C---:B------:R-:W-:Y:S01]  /*6d00*/  FMUL.FTZ R170, R122.reuse, R175 ;  /* 0x000000af7aaa7220 */ /* 0x040fe20000410000 */
[C---:B------:R-:W-:Y:S01]  /*6d10*/  FMUL.FTZ R219, R122.reuse, R219 ;  /* 0x000000db7adb7220 */ /* 0x040fe20000410000 */
[C---:B------:R-:W-:Y:S01]  /*6d20*/  FMUL.FTZ R166, R122.reuse, R225 ;  /* 0x000000e17aa67220 */ /* 0x040fe20000410000 */
[----:B----4-:R-:W-:Y:S01]  /*6d30*/  @!P0 FADD.FTZ R13, R13, R10 ;  /* 0x0000000a0d0d8221 */ /* 0x010fe20000010000 */
[C---:B------:R-:W-:Y:S01]  /*6d40*/  FMUL.FTZ R227, R122.reuse, R227 ;  /* 0x000000e37ae37220 */ /* 0x040fe20000410000 */
[C---:B------:R-:W-:Y:S01]  /*6d50*/  FMUL.FTZ R160, R122.reuse, R229 ;  /* 0x000000e57aa07220 */ /* 0x040fe20000410000 */
[----:B-1----:R-:W-:Y:S01]  /*6d60*/  FMUL.FTZ R152, R122, R231 ;  /* 0x000000e77a987220 */ /* 0x002fe20000410000 */
[----:B--2---:R-:W-:Y:S01]  /*6d70*/  @!P0 FADD.FTZ R12, R12, R3 ;  /* 0x000000030c0c8221 */ /* 0x004fe20000010000 */
[----:B------:R-:W0:Y:S01]  /*6d80*/  SHFL.DOWN PT, R10, R13, 0x2, 0x1f ;  /* 0x08401f000d0a7f89 */ /* 0x000e2200000e0000 */
[----:B------:R-:W-:Y:S01]  /*6d90*/  ISETP.GT.AND P0, PT, R64, 0x1d, PT ;  /* 0x0000001d4000780c */ /* 0x000fe20003f04270 */
[C---:B------:R-:W-:Y:S01]  /*6da0*/  FMUL.FTZ R134, R122.reuse, R233 ;  /* 0x000000e97a867220 */ /* 0x040fe20000410000 */
[C---:B------:R-:W-:Y:S01]  /*6db0*/  FMUL.FTZ R126, R122.reuse, R241 ;  /* 0x000000f17a7e7220 */ /* 0x040fe20000410000 */
[----:B------:R-:W1:Y:S01]  /*6dc0*/  SHFL.DOWN PT, R3, R12, 0x2, 0x1f ;  /* 0x08401f000c037f89 */ /* 0x000e6200000e0000 */
        /* <DEDUP_REMOVED lines=26> */
[----:B------:R-:W-:Y:S01]  /*6f70*/  FADD.FTZ R141, R128, R141 ;  /* 0x0000008d808d7221 */ /* 0x000fe20000010000 */
[----:B------:R-:W-:Y:S01]  /*6f80*/  FFMA.FTZ R134, R39, R136, R134 ;  /* 0x0000008827867223 */ /* 0x000fe20000010086 */
[----:B------:R-:W1:Y:S01]  /*6f90*/  SHFL.DOWN PT, R3, R12, 0x4, 0x1f ;  /* 0x08801f000c037f89 */ /* 0x000e6200000e0000 */
        /* <DEDUP_REMOVED lines=19> */
[----:B0-----:R-:W-:Y:S01]  /*70d0*/  @!P0 FADD.FTZ R13, R13, R10 ;  /* 0x0000000a0d0d8221 */ /* 0x001fe20000010000 */
[----:B------:R-:W-:Y:S01]  /*70e0*/  FMUL.FTZ R10, R122, R245 ;  /* 0x000000f57a0a7220 */ /* 0x000fe20000410000 */
[----:B------:R-:W-:Y:S01]  /*70f0*/  FFMA.FTZ R122, R40, R15, R209 ;  /* 0x0000000f287a7223 */ /* 0x000fe200000100d1 */
[----:B------:R-:W-:Y:S01]  /*7100*/  FFMA.FTZ R121, R118, R148, R121 ;  /* 0x0000009476797223 */ /* 0x000fe20000010079 */
[----:B-1----:R-:W-:Y:S01]  /*7110*/  @!P0 FADD.FTZ R12, R12, R3 ;  /* 0x000000030c0c8221 */ /* 0x002fe20000010000 */
[----:B------:R-:W0:Y:S01]  /*7120*/  SHFL.DOWN PT, R138, R13, 0x8, 0x1f ;  /* 0x09001f000d8a7f89 */ /* 0x000e2200000e0000 */
[----:B------:R-:W-:Y:S01]  /*7130*/  ISETP.GT.AND P0, PT, R64, 0x17, PT ;  /* 0x000000174000780c */ /* 0x000fe20003f04270 */
[----:B------:R-:W-:Y:S01]  /*7140*/  FADD.FTZ R137, R122, R137 ;  /* 0x000000897a897221 */ /* 0x000fe20000010000 */
[----:B------:R-:W-:Y:S01]  /*7150*/  FFMA.FTZ R122, R42, R11, R213 ;  /* 0x0000000b2a7a7223 */ /* 0x000fe200000100d5 */
[----:B------:R-:W1:Y:S01]  /*7160*/  SHFL.DOWN PT, R167, R12, 0x8, 0x1f ;  /* 0x09001f000ca77f89 */ /* 0x000e6200000e0000 */
[----:B------:R-:W-:Y:S01]  /*7170*/  FMUL.FTZ R3, R146, R243 ;  /* 0x000000f392037220 */ /* 0x000fe20000410000 */
[----:B------:R-:W-:Y:S01]  /*7180*/  FADD.FTZ R147, R166, R147 ;  /* 0x00000093a6937221 */ /* 0x000fe20000010000 */
[----:B------:R-:W-:Y:S01]  /*7190*/  FADD.FTZ R133, R122, R133 ;  /* 0x000000857a857221 */ /* 0x000fe20000010000 */
[----:B------:R-:W-:Y:S01]  /*71a0*/  FMUL.FTZ R122, R217, R10 ;  /* 0x0000000ad97a7220 */ /* 0x000fe20000410000 */
[-C--:B------:R-:W-:Y:S01]  /*71b0*/  FFMA.FTZ R119, R116, R3.reuse, R119 ;  /* 0x0000000374777223 */ /* 0x080fe20000010077 */
[----:B------:R-:W-:Y:S01]  /*71c0*/  FFMA.FTZ R124, R44, R3, R177 ;  /* 0x000000032c7c7223 */ /* 0x000fe200000100b1 */
[----:B------:R-:W-:Y:S01]  /*71d0*/  FMUL.FTZ R10, R2, R247 ;  /* 0x000000f7020a7220 */ /* 0x000fe20000410000 */
[----:B------:R-:W-:Y:S01]  /*71e0*/  FFMA.FTZ R122, R45, R148, R122 ;  /* 0x000000942d7a7223 */ /* 0x000fe2000001007a */
[-C--:B------:R-:W-:Y:S01]  /*71f0*/  FFMA.FTZ R99, R96, R163.reuse, R99 ;  /* 0x000000a360637223 */ /* 0x080fe20000010063 */
[----:B------:R-:W-:Y:S01]  /*7200*/  FADD.FTZ R129, R124, R129 ;  /* 0x000000817c817221 */ /* 0x000fe20000010000 */
[----:B------:R-:W-:Y:S01]  /*7210*/  FFMA.FTZ R124, R34, R163, R219 ;  /* 0x000000a3227c7223 */ /* 0x000fe200000100db */
[----:B------:R-:W-:Y:S01]  /*7220*/  FADD.FTZ R127, R122, R127 ;  /* 0x0000007f7a7f7221 */ /* 0x000fe20000010000 */
[-C--:B------:R-:W-:Y:S01]  /*7230*/  FFMA.FTZ R10, R47, R150.reuse, R10 ;  /* 0x000000962f0a7223 */ /* 0x080fe2000001000a */
[-C--:B------:R-:W-:Y:S01]  /*7240*/  FFMA.FTZ R122, R32, R165.reuse, R171 ;  /* 0x000000a5207a7223 */ /* 0x080fe200000100ab */
[----:B------:R-:W-:Y:S01]  /*7250*/  FFMA.FTZ R123, R120, R150, R123 ;  /* 0x00000096787b7223 */ /* 0x000fe2000001007b */
[----:B------:R-:W-:Y:S01]  /*7260*/  FADD.FTZ R149, R124, R149 ;  /* 0x000000957c957221 */ /* 0x000fe20000010000 */
[----:B------:R-:W-:Y:S01]  /*7270*/  FFMA.FTZ R97, R94, R168, R97 ;  /* 0x000000a85e617223 */ /* 0x000fe20000010061 */
[----:B------:R-:W-:Y:S01]  /*7280*/  FFMA.FTZ R95, R92, R165, R95 ;  /* 0x000000a55c5f7223 */ /* 0x000fe2000001005f */
[----:B------:R-:W-:Y:S01]  /*7290*/  FFMA.FTZ R93, R90, R14, R93 ;  /* 0x0000000e5a5d7223 */ /* 0x000fe2000001005d */
[----:B0-----:R-:W-:Y:S01]  /*72a0*/  @!P0 FADD.FTZ R13, R13, R138 ;  /* 0x0000008a0d0d8221 */ /* 0x001fe20000010000 */
[----:B------:R-:W-:Y:S01]  /*72b0*/  FADD.FTZ R125, R10, R125 ;  /* 0x0000007d0a7d7221 */ /* 0x000fe20000010000 */
[----:B------:R-:W-:Y:S01]  /*72c0*/  FADD.FTZ R151, R170, R151 ;  /* 0x00000097aa977221 */ /* 0x000fe20000010000 */
[----:B------:R-:W-:Y:S01]  /*72d0*/  FADD.FTZ R153, R122, R153 ;  /* 0x000000997a997221 */ /* 0x000fe20000010000 */
[----:B-1----:R-:W-:Y:S01]  /*72e0*/  @!P0 FADD.FTZ R12, R12, R167 ;  /* 0x000000a70c0c8221 */ /* 0x002fe20000010000 */
[----:B------:R-:W0:Y:S01]  /*72f0*/  SHFL.DOWN PT, R130, R13, 0x10, 0x1f ;  /* 0x0a001f000d827f89 */ /* 0x000e2200000e0000 */
[----:B------:R-:W-:Y:S01]  /*7300*/  ISETP.NE.AND P0, PT, R64, RZ, PT ;  /* 0x000000ff4000720c */ /* 0x000fe20003f05270 */
[----:B------:R-:W-:-:S02]  /*7310*/  FADD.FTZ R155, R172, R155 ;  /* 0x0000009bac9b7221 */ /* 0x000fc40000010000 */
[----:B------:R-:W1:Y:S01]  /*7320*/  SHFL.DOWN PT, R11, R12, 0x10, 0x1f ;  /* 0x0a001f000c0b7f89 */ /* 0x000e6200000e0000 */
[----:B0-----:R-:W-:Y:S01]  /*7330*/  FADD.FTZ R2, R13, R130 ;  /* 0x000000820d027221 */ /* 0x001fe20000010000 */
[----:B-1----:R-:W-:-:S08]  /*7340*/  FADD.FTZ R3, R12, R11 ;  /* 0x0000000b0c037221 */ /* 0x002fd00000010000 */
        /* <DEDUP_REMOVED lines=15> */
.L_x_7084:
[----:B------:R-:W-:Y:S05]  /*7440*/  BSYNC.RECONVERGENT B0 ;  /* 0x0000000000007941 */ /* 0x000fea0003800200 */
.L_x_7083:
[----:B------:R-:W-:-:S04]  /*7450*/  IADD3 R91, PT, PT, R91, 0x1, RZ ;  /* 0x000000015b5b7810 */ /* 0x000fc80007ffe0ff */
[----:B------:R-:W-:-:S13]  /*7460*/  ISETP.GE.AND P0, PT, R91, UR44, PT ;  /* 0x0000002c5b007c0c */ /* 0x000fda000bf06270 */
[----:B------:R-:W-:Y:S05]  /*7470*/  @!P0 BRA `(.L_x_7085) ;  /* 0xffffffcc00888947 */ /* 0x000fea000383ffff */
.L_x_7047:
[----:B------:R-:W-:Y:S01]  /*7480*/  BAR.SYNC.DEFER_BLOCKING 0x0 ;  /* 0x0000000000007b1d */ /* 0x000fe20000010000 */
[----:B------:R-:W-:Y:S01]  /*7490*/  UIADD3 UR13, UPT, UPT, -UR6, UR13, URZ ;  /* 0x0000000d060d7290 */ /* 0x000fe2000fffe1ff */
[----:B------:R-:W-:Y:S01]  /*74a0*/  FADD.FTZ R84, R125, R84 ;  /* 0x000000547d547221 */ /* 0x000fe20000010000 */
[----:B------:R-:W-:Y:S02]  /*74b0*/  UIADD3 UR24, UP0, UPT, UR24, -0x800, URZ ;  /* 0xfffff80018187890 */ /* 0x000fe4000ff1e0ff */
[----:B------:R-:W-:Y:S01]  /*74c0*/  UIADD3 UR26, UP1, UPT, UR26, -0x800, URZ ;  /* 0xfffff8001a1a7890 */ /* 0x000fe2000ff3e0ff */
[----:B------:R-:W-:Y:S01]  /*74d0*/  FADD.FTZ R84, R84, R127 ;  /* 0x0000007f54547221 */ /* 0x000fe20000010000 */
[----:B------:R-:W-:Y:S01]  /*74e0*/  MOV R6, UR13 ;  /* 0x0000000d00067c02 */ /* 0x000fe20008000f00 */
[----:B------:R-:W1:Y:S02]  /*74f0*/  LDCU.64 UR10, c[0x0][0x4f8] ;  /* 0x00009f00ff0a77ac */ /* 0x000e640008000a00 */
        /* <DEDUP_REMOVED lines=13> */
[----:B-1----:R-:W-:Y:S01]  /*75d0*/  UIMAD.WIDE.U32 UR8, UR36, UR10, UR6 ;  /* 0x0000000a240872a5 */ /* 0x002fe2000f8e0006 */
[----:B------:R-:W-:Y:S02]  /*75e0*/  STS [R46+0x4], R121 ;  /* 0x000004792e007388 */ /* 0x000fe40000000800 */
[----:B------:R-:W-:Y:S01]  /*75f0*/  FADD.FTZ R84, R84, R139 ;  /* 0x0000008b54547221 */ /* 0x000fe20000010000 */
[----:B------:R-:W-:Y:S01]  /*7600*/  UIMAD UR9, UR36, UR11, UR9 ;  /* 0x0000000b240972a4 */ /* 0x000fe2000f8e0209 */
[----:B------:R-:W-:Y:S01]  /*7610*/  STS [R46+0x8], R119 ;  /* 0x000008772e007388 */ /* 0x000fe20000000800 */
[----:B------:R-:W1:Y:S01]  /*7620*/  LDCU.64 UR10, c[0x0][0x550] ;  /* 0x0000aa00ff0a77ac */ /* 0x000e620008000a00 */
[----:B------:R-:W-:-:S02]  /*7630*/  FADD.FTZ R84, R84, R141 ;  /* 0x0000008d54547221 */ /* 0x000fc40000010000 */
[----:B------:R-:W-:Y:S01]  /*7640*/  STS [R46+0xc], R117 ;  /* 0x00000c752e007388 */ /* 0x000fe20000000800 */
[----:B--2---:R-:W-:Y:S01]  /*7650*/  UIMAD.WIDE.U32 UR8, UR16, UR14, UR8 ;  /* 0x0000000e100872a5 */ /* 0x004fe2000f8e0008 */
[----:B------:R-:W-:Y:S02]  /*7660*/  FADD.FTZ R84, R84, R143 ;  /* 0x0000008f54547221 */ /* 0x000fe40000010000 */
[----:B------:R-:W-:Y:S01]  /*7670*/  STS [R46+0x10], R115 ;  /* 0x000010732e007388 */ /* 0x000fe20000000800 */
[----:B------:R-:W-:Y:S01]  /*7680*/  UIMAD UR9, UR16, UR15, UR9 ;  /* 0x0000000f100972a4 */ /* 0x000fe2000f8e0209 */
[----:B------:R-:W-:Y:S01]  /*7690*/  FADD.FTZ R84, R84, R145 ;  /* 0x0000009154547221 */ /* 0x000fe20000010000 */
[----:B0-----:R-:W-:Y:S01]  /*76a0*/  IADD3 R3, P0, PT, R81, UR8, RZ ;  /* 0x0000000851037c10 */ /* 0x001fe2000ff1e0ff */
[----:B------:R-:W-:Y:S02]  /*76b0*/  STS [R46+0x14], R113 ;  /* 0x000014712e007388 */ /* 0x000fe40000000800 */
[----:B------:R-:W-:Y:S01]  /*76c0*/  FADD.FTZ R84, R84, R147 ;  /* 0x0000009354547221 */ /* 0x000fe20000010000 */
[----:B------:R-:W-:Y:S01]  /*76d0*/  IADD3.X R4, PT, PT, RZ, UR9, RZ, P0, !PT ;  /* 0x00000009ff047c10 */ /* 0x000fe200087fe4ff */
[----:B------:R-:W-:Y:S02]  /*76e0*/  STS [R46+0x18], R111 ;  /* 0x0000186f2e007388 */ /* 0x000fe40000000800 */
[----:B------:R-:W-:Y:S01]  /*76f0*/  FADD.FTZ R84, R84, R149 ;  /* 0x0000009554547221 */ /* 0x000fe20000010000 */
[C---:B-1----:R-:W-:Y:S01]  /*7700*/  LEA R2, P5, R3.reuse, UR10, 0x2 ;  /* 0x0000000a03027c11 */ /* 0x042fe2000f8a10ff */
[----:B------:R-:W-:Y:S01]  /*7710*/  STS [R46+0x1c], R109 ;  /* 0x00001c6d2e007388 */ /* 0x000fe20000000800 */
[----:B------:R-:W0:Y:S01]  /*7720*/  LDCU.64 UR8, c[0x0][0x518] ;  /* 0x0000a300ff0877ac */ /* 0x000e220008000a00 */
[----:B------:R-:W-:Y:S01]  /*7730*/  FADD.FTZ R84, R84, R151 ;  /* 0x0000009754547221 */ /* 0x000fe20000010000 */
[----:B------:R-:W-:Y:S01]  /*7740*/  LEA.HI.X R3, R3, UR11, R4, 0x2, P5 ;  /* 0x0000000b03037c11 */ /* 0x000fe2000a8f1404 */
[----:B------:R-:W-:Y:S01]  /*7750*/  STS [R46+0x20], R107 ;  /* 0x0000206b2e007388 */ /* 0x000fe20000000800 */
[----:B------:R-:W1:Y:S01]  /*7760*/  LDCU.64 UR10, c[0x0][0x520] ;  /* 0x0000a400ff0a77ac */ /* 0x000e620008000a00 */
[----:B------:R-:W-:-:S02]  /*7770*/  FADD.FTZ R84, R84, R153 ;  /* 0x0000009954547221 */ /* 0x000fc40000010000 */
[----:B------:R-:W-:Y:S02]  /*7780*/  STS [R46+0x24], R105 ;  /* 0x000024692e007388 */ /* 0x000fe40000000800 */
[----:B------:R-:W-:Y:S02]  /*7790*/  FADD.FTZ R84, R84, R155 ;  /* 0x0000009b54547221 */ /* 0x000fe40000010000 */
        /* <DEDUP_REMOVED lines=141> */
.L_x_7045:
        /* <DEDUP_REMOVED lines=33> */
.L_x_7088:
[----:B------:R-:W-:Y:S05]  /*8280*/  BSYNC.RECONVERGENT B0 ;  /* 0x0000000000007941 */ /* 0x000fea0003800200 */
.L_x_7087:
[----:B------:R-:W-:Y:S01]  /*8290*/  UISETP.NE.U32.AND UP0, UPT, UR8, URZ, UPT ;  /* 0x000000ff0800728c */ /* 0x000fe2000bf05070 */
[----:B0-----:R-:W-:-:S03]  /*82a0*/  ISETP.GE.AND P0, PT, R11, UR15, PT ;  /* 0x0000000f0b007c0c */ /* 0x001fc6000bf06270 */
[----:B------:R-:W-:-:S09]  /*82b0*/  UISETP.NE.AND.EX UP0, UPT, UR9, URZ, UPT, UP0 ;  /* 0x000000ff0900728c */ /* 0x000fd2000bf05300 */
[----:B------:R-:W-:Y:S05]  /*82c0*/  BRA.U !UP0, `(.L_x_7089) ;  /* 0x0000000108707547 */ /* 0x000fea000b800000 */
[----:B------:R-:W-:Y:S06]  /*82d0*/  BAR.SYNC.DEFER_BLOCKING 0x0 ;  /* 0x0000000000007b1d */ /* 0x000fec0000010000 */
[----:B------:R-:W-:Y:S01]  /*82e0*/  BSSY.RECONVERGENT B0, `(.L_x_7089) ;  /* 0x000001a000007945 */ /* 0x000fe20003800200 */
[----:B--2---:R-:W0:Y:S01]  /*82f0*/  SHFL.DOWN P1, R3, R84, 0x1, 0x1f ;  /* 0x08201f0054037f89 */ /* 0x004e220000020000 */
[----:B-1----:R-:W1:Y:S01]  /*8300*/  S2R R4, SR_LANEID ;  /* 0x0000000000047919 */ /* 0x002e620000000000 */
        /* <DEDUP_REMOVED lines=23> */
.L_x_7090:
[----:B------:R-:W-:Y:S05]  /*8480*/  BSYNC.RECONVERGENT B0 ;  /* 0x0000000000007941 */ /* 0x000fea0003800200 */
.L_x_7089:
        /* <DEDUP_REMOVED lines=17> */
.L_x_7092:
        /* <DEDUP_REMOVED lines=27> */
.L_x_7091:
[----:B------:R-:W-:Y:S05]  /*8750*/  EXIT ;  /* 0x000000000000794d */ /* 0x000fea0003800000 */
.L_x_7093:
        /* <DEDUP_REMOVED lines=10> */
.L_x_10482:


//--------------------- .text._Z25selective_scan_bwd_kernelI32Selective_Scan_bwd_kernel_traitsILi32ELi16ELb0ELb1ELb0ELb1ELb0EffEEv12SSMParamsBwd --------------------------
	.section	.text._Z25selective_scan_bwd_kernelI32Selective_Scan_bwd_kernel_traitsILi32ELi16ELb0ELb1ELb0ELb1ELb0EffEEv12SSMParamsBwd,"ax",@progbits
	.align	128
        .global         _Z25selective_scan_bwd_kernelI32Selective_Scan_bwd_kernel_traitsILi32ELi16ELb0ELb1ELb0ELb1ELb0EffEEv12SSMParamsBwd
        .type           _Z25selective_scan_bwd_kernelI32Selective_Scan_bwd_kernel_traitsILi32ELi16ELb0ELb1ELb0ELb1ELb0EffEEv12SSMParamsBwd,@function
        .size           _Z25selective_scan_bwd_kernelI32Selective_Scan_bwd_kernel_traitsILi32ELi16ELb0ELb1ELb0ELb1ELb0EffEEv12SSMParamsBwd,(.L_x_10483 - _Z25selective_scan_bwd_kernelI32Selective_Scan_bwd_kernel_traitsILi32ELi16ELb0ELb1ELb0ELb1ELb0EffEEv12SSMParamsBwd)
        .other          _Z25selective_scan_bwd_kernelI32Selective_Scan_bwd_kernel_traitsILi32ELi16ELb0ELb1ELb0ELb1ELb0EffEEv12SSMParamsBwd,@"STO_CUDA_ENTRY STV_DEFAULT"
_Z25selective_scan_bwd_kernelI32Selective_Scan_bwd_kernel_traitsILi32ELi16ELb0ELb1ELb0ELb1ELb0EffEEv12SSMParamsBwd:
.text._Z25selective_scan_bwd_kernelI32Selective_Scan_bwd_kernel_traitsILi32ELi16ELb0ELb1ELb0ELb1ELb0EffEEv12SSMParamsBwd:
        /* <DEDUP_REMOVED lines=126> */
[C---:B------:R-:W-:Y:S02]  /*07e0*/  LOP3.LUT R3, R0.reuse, 0x3e00, RZ, 0xc0, !PT ;  /* 0x00003e0000037812 */ /* 0x040fe400078ec0ff */
[----:B------:R-:W-:Y:S02]  /*07f0*/  LEA.HI R0, R0, R0, RZ, 0x1b ;  /* 0x0000000000007211 */ /* 0x000fe400078fd8ff */
[----:B------:R-:W-:-:S02]  /*0800*/  LOP3.LUT R24, R3, 0x1f, R22, 0xf8, !PT ;  /* 0x0000001f03187812 */ /* 0x000fc400078ef816 */
[----:B------:R-:W-:Y:S01]  /*0810*/  LEA R26, R0, UR18, 0x2 ;  /* 0x00000012001a7c11 */ /* 0x000fe2000f8e10ff */
[----:B------:R-:W-:Y:S01]  /*0820*/  UMOV UR18, UR20 ;  /* 0x0000001400127c82 */ /* 0x000fe20008000000 */
        /* <DEDUP_REMOVED lines=15> */
.L_x_7166:
        /* <DEDUP_REMOVED lines=9> */
[----:B------:R-:W-:-:S02]  /*09b0*/  IADD3 R2, P0, PT, R2, UR18, RZ ;  /* 0x0000001202027c10 */ /* 0x000fc4000ff1e0ff */
[----:B------:R-:W-:Y:S02]  /*09c0*/  CS2R R10, SRZ ;  /* 0x00000000000a7805 */ /* 0x000fe4000001ff00 */
[----:B------:R-:W-:Y:S02]  /*09d0*/  IADD3.X R7, PT, PT, RZ, UR15, RZ, P2, !PT ;  /* 0x0000000fff077c10 */ /* 0x000fe400097fe4ff */
[----:B------:R-:W-:Y:S02]  /*09e0*/  CS2R R14, SRZ ;  /* 0x00000000000e7805 */ /* 0x000fe4000001ff00 */
[----:B------:R-:W-:Y:S02]  /*09f0*/  IADD3.X R3, PT, PT, RZ, UR19, RZ, P0, !PT ;  /* 0x00000013ff037c10 */ /* 0x000fe400087fe4ff */
[----:B------:R-:W-:Y:S02]  /*0a00*/  CS2R R60, SRZ ;  /* 0x00000000003c7805 */ /* 0x000fe4000001ff00 */
[----:B------:R-:W-:-:S02]  /*0a10*/  IADD3.X R5, PT, PT, RZ, UR17, RZ, P1, !PT ;  /* 0x00000011ff057c10 */ /* 0x000fc40008ffe4ff */
        /* <DEDUP_REMOVED lines=37> */
[----:B------:R-:W1:Y:S01]  /*0c70*/  S2UR UR23, SR_CgaCtaId ;  /* 0x00000000001779c3 */ /* 0x000e620000008800 */
[----:B------:R-:W-:-:S02]  /*0c80*/  UMOV UR21, 0x400 ;  /* 0x0000040000157882 */ /* 0x000fc40000000000 */
[----:B-1----:R-:W-:Y:S01]  /*0c90*/  ULEA UR27, UR23, UR21, 0x18 ;  /* 0x00000015171b7291 */ /* 0x002fe2000f8ec0ff */
[C---:B0-----:R-:W-:Y:S02]  /*0ca0*/  IADD3 R6, PT, PT, R43.reuse, 0x80, RZ ;  /* 0x000000802b067810 */ /* 0x041fe40007ffe0ff */
[C---:B------:R-:W-:Y:S02]  /*0cb0*/  IADD3 R46, PT, PT, R43.reuse, 0x20, RZ ;  /* 0x000000202b2e7810 */ /* 0x040fe40007ffe0ff */
[C---:B------:R-:W-:Y:S02]  /*0cc0*/  IADD3 R48, PT, PT, R43.reuse, 0x40, RZ ;  /* 0x000000402b307810 */ /* 0x040fe40007ffe0ff */
        /* <DEDUP_REMOVED lines=27> */
[----:B------:R-:W-:Y:S02]  /*0e80*/  LEA R53, R53, UR27, 0x2 ;  /* 0x0000001b35357c11 */ /* 0x000fe4000f8e10ff */
[C---:B------:R-:W-:Y:S02]  /*0e90*/  IADD3 R6, PT, PT, R43.reuse, 0x180, RZ ;  /* 0x000001802b067810 */ /* 0x040fe40007ffe0ff */
[----:B------:R-:W-:Y:S02]  /*0ea0*/  LEA R54, R54, UR27, 0x2 ;  /* 0x0000001b36367c11 */ /* 0x000fe4000f8e10ff */
[----:B------:R-:W-:Y:S02]  /*0eb0*/  IADD3 R56, PT, PT, R43, 0x1e0, RZ ;  /* 0x000001e02b387810 */ /* 0x000fe40007ffe0ff */
[-C--:B------:R-:W-:Y:S02]  /*0ec0*/  LEA.HI.SX32 R6, R6, R43.reuse, 0x1b ;  /* 0x0000002b06067211 */ /* 0x080fe400078fdaff */
        /* <DEDUP_REMOVED lines=11> */
[----:B------:R-:W-:Y:S01]  /*0f80*/  ISETP.GE.AND P3, PT, R28, UR40, PT ;  /* 0x000000281c007c0c */ /* 0x000fe2000bf66270 */
[----:B------:R-:W-:Y:S01]  /*0f90*/  HFMA2 R77, -RZ, RZ, 0, 0 ;  /* 0x00000000ff4d7431 */ /* 0x000fe200000001ff */
[----:B------:R-:W-:Y:S01]  /*0fa0*/  CS2R R78, SRZ ;  /* 0x00000000004e7805 */ /* 0x000fe2000001ff00 */
[----:B--2---:R-:W-:Y:S04]  /*0fb0*/  STS [R44], R9 ;  /* 0x000000092c007388 */ /* 0x004fe80000000800 */
[----:B---3--:R0:W-:Y:S04]  /*0fc0*/  STS [R45+0x80], R0 ;  /* 0x000080002d007388 */ /* 0x0081e80000000800 */
[----:B----4-:R-:W-:Y:S04]  /*0fd0*/  STS [R46+0x100], R11 ;  /* 0x0001000b2e007388 */ /* 0x010fe80000000800 */
[----:B------:R1:W-:Y:S01]  /*0fe0*/  STS [R47+0x180], R8 ;  /* 0x000180082f007388 */ /* 0x0003e20000000800 */
[----:B0-----:R-:W-:-:S04]  /*0ff0*/  IADD3 R0, PT, PT, R43, 0x160, RZ ;  /* 0x000001602b007810 */ /* 0x001fc80007ffe0ff */
[-C--:B------:R-:W-:Y:S02]  /*1000*/  LEA.HI.SX32 R0, R0, R43.reuse, 0x1b ;  /* 0x0000002b00007211 */ /* 0x080fe400078fdaff */
[----:B-1----:R-:W-:Y:S01]  /*1010*/  IADD3 R8, PT, PT, R43, 0x1a0, RZ ;  /* 0x000001a02b087810 */ /* 0x002fe20007ffe0ff */
[----:B------:R-:W-:Y:S04]  /*1020*/  STS [R48+0x200], R13 ;  /* 0x0002000d30007388 */ /* 0x000fe80000000800 */
[----:B------:R0:W-:Y:S01]  /*1030*/  STS [R49+0x280], R10 ;  /* 0x0002800a31007388 */ /* 0x0001e20000000800 */
[----:B------:R-:W-:-:S03]  /*1040*/  LEA.HI.SX32 R8, R8, R43, 0x1b ;  /* 0x0000002b08087211 */ /* 0x000fc600078fdaff */
[----:B------:R-:W-:Y:S04]  /*1050*/  STS [R50+0x300], R15 ;  /* 0x0003000f32007388 */ /* 0x000fe80000000800 */
[----:B------:R-:W-:Y:S04]  /*1060*/  STS [R51+0x380], R12 ;  /* 0x0003800c33007388 */ /* 0x000fe80000000800 */
[----:B------:R-:W-:Y:S01]  /*1070*/  STS [R52+0x400], R17 ;  /* 0x0004001134007388 */ /* 0x000fe20000000800 */
[----:B0-----:R-:W-:-:S03]  /*1080*/  IADD3 R10, PT, PT, R43, 0x1c0, RZ ;  /* 0x000001c02b0a7810 */ /* 0x001fc60007ffe0ff */
[----:B------:R-:W-:Y:S01]  /*1090*/  STS [R53+0x480], R14 ;  /* 0x0004800e35007388 */ /* 0x000fe20000000800 */
[----:B------:R-:W-:-:S03]  /*10a0*/  LEA R57, R8, UR27, 0x2 ;  /* 0x0000001b08397c11 */ /* 0x000fc6000f8e10ff */
[----:B------:R0:W-:Y:S01]  /*10b0*/  STS [R54+0x500], R55 ;  /* 0x0005003736007388 */ /* 0x0001e20000000800 */
[----:B------:R-:W-:Y:S02]  /*10c0*/  LEA.HI.SX32 R10, R10, R43, 0x1b ;  /* 0x0000002b0a0a7211 */ /* 0x000fe400078fdaff */
[----:B0-----:R-:W-:Y:S02]  /*10d0*/  LEA R55, R0, UR27, 0x2 ;  /* 0x0000001b00377c11 */ /* 0x001fe4000f8e10ff */
[----:B------:R-:W-:-:S03]  /*10e0*/  SHF.L.U32 R0, R43, 0x4, RZ ;  /* 0x000000042b007819 */ /* 0x000fc600000006ff */
[----:B------:R-:W-:Y:S01]  /*10f0*/  STS [R55+0x580], R16 ;  /* 0x0005801037007388 */ /* 0x000fe20000000800 */
[----:B------:R-:W-:-:S03]  /*1100*/  LEA R58, R10, UR27, 0x2 ;  /* 0x0000001b0a3a7c11 */ /* 0x000fc6000f8e10ff */
[----:B------:R-:W-:Y:S04]  /*1110*/  STS [R56+0x600], R61 ;  /* 0x0006003d38007388 */ /* 0x000fe80000000800 */
[----:B------:R0:W-:Y:S04]  /*1120*/  STS [R57+0x680], R60 ;  /* 0x0006803c39007388 */ /* 0x0001e80000000800 */
[----:B------:R-:W-:Y:S01]  /*1130*/  STS [R58+0x700], R63 ;  /* 0x0007003f3a007388 */ /* 0x000fe20000000800 */
[----:B0-----:R-:W-:-:S03]  /*1140*/  LEA.HI.SX32 R60, R0, R0, 0x1b ;  /* 0x00000000003c7211 */ /* 0x001fc600078fdaff */
[----:B------:R-:W-:Y:S01]  /*1150*/  STS [R59+0x780], R62 ;  /* 0x0007803e3b007388 */ /* 0x000fe20000000800 */
[----:B------:R-:W-:Y:S01]  /*1160*/  LEA R60, R60, UR27, 0x2 ;  /* 0x0000001b3c3c7c11 */ /* 0x000fe2000f8e10ff */
[----:B------:R-:W-:-:S04]  /*1170*/  NOP ;  /* 0x0000000000007918 */ /* 0x000fc80000000000 */
        /* <DEDUP_REMOVED lines=30> */
[----:B------:R-:W-:-:S02]  /*1360*/  CS2R R12, SRZ ;  /* 0x00000000000c7805 */ /* 0x000fc4000001ff00 */
[----:B------:R-:W-:Y:S02]  /*1370*/  CS2R R16, SRZ ;  /* 0x0000000000107805 */ /* 0x000fe4000001ff00 */
        /* <DEDUP_REMOVED lines=20> */
[----:B------:R-:W-:Y:S01]  /*14c0*/  ISETP.GE.AND P1, PT, R28, UR40, PT ;  /* 0x000000281c007c0c */ /* 0x000fe2000bf26270 */
[----:B------:R-:W-:Y:S02]  /*14d0*/  HFMA2 R83, -RZ, RZ, 0, 0 ;  /* 0x00000000ff537431 */ /* 0x000fe400000001ff */
[----:B------:R-:W-:Y:S02]  /*14e0*/  HFMA2 R85, -RZ, RZ, 0, 0 ;  /* 0x00000000ff557431 */ /* 0x000fe400000001ff */
[----:B------:R-:W-:Y:S01]  /*14f0*/  HFMA2 R87, -RZ, RZ, 0, 0 ;  /* 0x00000000ff577431 */ /* 0x000fe200000001ff */
[----:B------:R-:W-:-:S02]  /*1500*/  CS2R R88, SRZ ;  /* 0x0000000000587805 */ /* 0x000fc4000001ff00 */
        /* <DEDUP_REMOVED lines=26> */
[----:B------:R0:W3:Y:S04]  /*16b0*/  LDS R99, [R60+0x20] ;  /* 0x000020003c637984 */ /* 0x0000e80000000800 */
[----:B------:R0:W3:Y:S04]  /*16c0*/  LDS R101, [R60+0x24] ;  /* 0x000024003c657984 */ /* 0x0000e80000000800 */
        /* <DEDUP_REMOVED lines=10> */
[----:B------:R-:W-:-:S03]  /*1770*/  ISETP.GE.AND P0, PT, R29, UR40, PT ;  /* 0x000000281d007c0c */ /* 0x000fc6000bf06270 */
[----:B------:R-:W4:Y:S01]  /*1780*/  @!P1 LDG.E R0, desc[UR24][R2.64+0x80] ;  /* 0x0000801802009981 */ /* 0x000f22000c1e1900 */
[----:B------:R-:W-:Y:S01]  /*1790*/  ISETP.GE.AND P1, PT, R30, UR40, PT ;  /* 0x000000281e007c0c */ /* 0x000fe2000bf26270 */
[----:B--2---:R-:W-:Y:S01]  /*17a0*/  HFMA2 R79, -RZ, RZ, 0, 0 ;  /* 0x00000000ff4f7431 */ /* 0x004fe200000001ff */
[----:B------:R-:W-:Y:S02]  /*17b0*/  MOV R6, RZ ;  /* 0x000000ff00067202 */ /* 0x000fe40000000f00 */
[----:B------:R-:W-:Y:S02]  /*17c0*/  MOV R8, RZ ;  /* 0x000000ff00087202 */ /* 0x000fe40000000f00 */
[----:B------:R-:W-:Y:S02]  /*17d0*/  MOV R10, RZ ;  /* 0x000000ff000a7202 */ /* 0x000fe40000000f00 */
[----:B------:R-:W-:Y:S01]  /*17e0*/  MOV R12, RZ ;  /* 0x000000ff000c7202 */ /* 0x000fe20000000f00 */
[----:B------:R-:W2:Y:S01]  /*17f0*/  @!P0 LDG.E R77, desc[UR24][R2.64+0x100] ;  /* 0x00010018024d8981 */ /* 0x000ea2000c1e1900 */
[----:B------:R-:W-:-:S03]  /*1800*/  ISETP.GE.AND P0, PT, R31, UR40, PT ;  /* 0x000000281f007c0c */ /* 0x000fc6000bf06270 */
[----:B------:R-:W2:Y:S01]  /*1810*/  @!P1 LDG.E R6, desc[UR24][R2.64+0x180] ;  /* 0x0001801802069981 */ /* 0x000ea2000c1e1900 */
[----:B------:R-:W-:Y:S02]  /*1820*/  ISETP.GE.AND P1, PT, R32, UR40, PT ;  /* 0x0000002820007c0c */ /* 0x000fe4000bf26270 */
[----:B------:R-:W-:Y:S01]  /*1830*/  MOV R14, RZ ;  /* 0x000000ff000e7202 */ /* 0x000fe20000000f00 */
[----:B------:R-:W-:Y:S01]  /*1840*/  HFMA2 R16, -RZ, RZ, 0, 0 ;  /* 0x00000000ff107431 */ /* 0x000fe200000001ff */
[----:B------:R-:W2:Y:S04]  /*1850*/  @!P3 LDG.E R89, desc[UR24][R2.64+0x600] ;  /* 0x000600180259b981 */ /* 0x000ea8000c1e1900 */
        /* <DEDUP_REMOVED lines=10> */
[----:B------:R-:W-:-:S03]  /*1900*/  ISETP.NE.AND P1, PT, R80, RZ, PT ;  /* 0x000000ff5000720c */ /* 0x000fc60003f25270 */
[----:B------:R-:W2:Y:S06]  /*1910*/  @!P6 LDG.E R88, desc[UR24][R2.64+0x780] ;  /* 0x000780180258e981 */ /* 0x000eac000c1e1900 */
[----:B------:R-:W2:Y:S01]  /*1920*/  @!P0 LDG.E R85, desc[UR24][R2.64+0x400] ;  /* 0x0004001802558981 */ /* 0x000ea2000c1e1900 */
[----:B------:R-:W-:-:S03]  /*1930*/  ISETP.NE.AND P0, PT, R82, RZ, PT ;  /* 0x000000ff5200720c */ /* 0x000fc60003f05270 */
[----:B------:R-:W2:Y:S10]  /*1940*/  @!P1 LDG.E R87, desc[UR24][R2.64+0x500] ;  /* 0x0005001802579981 */ /* 0x000eb4000c1e1900 */
        /* <DEDUP_REMOVED lines=79> */
.L_x_7096:
[----:B------:R-:W-:Y:S05]  /*1e40*/  BSYNC.RECONVERGENT B0 ;  /* 0x0000000000007941 */ /* 0x000fea0003800200 */
.L_x_7095:
        /* <DEDUP_REMOVED lines=34> */
.L_x_7098:
[----:B------:R-:W-:Y:S05]  /*2070*/  BSYNC.RECONVERGENT B0 ;  /* 0x0000000000007941 */ /* 0x000fea0003800200 */
.L_x_7097:
        /* <DEDUP_REMOVED lines=34> */
.L_x_7100:
[----:B------:R-:W-:Y:S05]  /*22a0*/  BSYNC.RECONVERGENT B0 ;  /* 0x0000000000007941 */ /* 0x000fea0003800200 */
.L_x_7099:
        /* <DEDUP_REMOVED lines=34> */
.L_x_7102:
[----:B------:R-:W-:Y:S05]  /*24d0*/  BSYNC.RECONVERGENT B0 ;  /* 0x0000000000007941 */ /* 0x000fea0003800200 */
.L_x_7101:
        /* <DEDUP_REMOVED lines=34> */
.L_x_7104:
[----:B------:R-:W-:Y:S05]  /*2700*/  BSYNC.RECONVERGENT B0 ;  /* 0x0000000000007941 */ /* 0x000fea0003800200 */
.L_x_7103:
        /* <DEDUP_REMOVED lines=36> */
.L_x_7106:
[----:B------:R-:W-:Y:S05]  /*2950*/  BSYNC.RECONVERGENT B0 ;  /* 0x0000000000007941 */ /* 0x000fea0003800200 */
.L_x_7105:
[----:B------:R-:W-:Y:S01]  /*2960*/  FFMA.FTZ R8, R61, R78, R8 ;  /* 0x0000004e3d087223 */ /* 0x000fe20000010008 */
[----:B------:R-:W-:Y:S01]  /*2970*/  BSSY.RECONVERGENT B0, `(.L_x_7107) ;  /* 0x0000026000007945 */ /* 0x000fe20003800200 */
[----:B------:R-:W-:Y:S02]  /*2980*/  HFMA2 R107, -RZ, RZ, 0, 0 ;  /* 0x00000000ff6b7431 */ /* 0x000fe400000001ff */
[----:B------:R-:W-:Y:S01]  /*2990*/  FADD.FTZ R106, R9, R18 ;  /* 0x00000012096a7221 */ /* 0x000fe20000010000 */
[----:B------:R-:W-:Y:S01]  /*29a0*/  FSETP.GTU.FTZ.AND P5, PT, R103, 20, PT ;  /* 0x41a000006700780b */ /* 0x000fe20003fbc000 */
[----:B------:R-:W-:Y:S01]  /*29b0*/  FFMA.FTZ R9, R63, R80, R8 ;  /* 0x000000503f097223 */ /* 0x000fe20000010008 */
[----:B------:R-:W-:Y:S02]  /*29c0*/  MOV R105, RZ ;  /* 0x000000ff00697202 */ /* 0x000fe40000000f00 */
        /* <DEDUP_REMOVED lines=32> */
.L_x_7108:
[----:B------:R-:W-:Y:S05]  /*2bd0*/  BSYNC.RECONVERGENT B0 ;  /* 0x0000000000007941 */ /* 0x000fea0003800200 */
.L_x_7107:
        /* <DEDUP_REMOVED lines=39> */
.L_x_7110:
[----:B------:R-:W-:Y:S05]  /*2e50*/  BSYNC.RECONVERGENT B0 ;  /* 0x0000000000007941 */ /* 0x000fea0003800200 */
.L_x_7109:
        /* <DEDUP_REMOVED lines=39> */
.L_x_7112:
[----:B------:R-:W-:Y:S05]  /*30d0*/  BSYNC.RECONVERGENT B0 ;  /* 0x0000000000007941 */ /* 0x000fea0003800200 */
.L_x_7111:
        /* <DEDUP_REMOVED lines=39> */
.L_x_7114:
[----:B------:R-:W-:Y:S05]  /*3350*/  BSYNC.RECONVERGENT B0 ;  /* 0x0000000000007941 */ /* 0x000fea0003800200 */
.L_x_7113:
        /* <DEDUP_REMOVED lines=39> */
.L_x_7116:
[----:B------:R-:W-:Y:S05]  /*35d0*/  BSYNC.RECONVERGENT B0 ;  /* 0x0000000000007941 */ /* 0x000fea0003800200 */
.L_x_7115:
        /* <DEDUP_REMOVED lines=32> */
.L_x_7118:
[----:B------:R-:W-:Y:S05]  /*37e0*/  BSYNC.RECONVERGENT B0 ;  /* 0x0000000000007941 */ /* 0x000fea0003800200 */
.L_x_7117:
        /* <DEDUP_REMOVED lines=32> */
.L_x_7120:
[----:B------:R-:W-:Y:S05]  /*39f0*/  BSYNC.RECONVERGENT B0 ;  /* 0x0000000000007941 */ /* 0x000fea0003800200 */
.L_x_7119:
        /* <DEDUP_REMOVED lines=32> */
.L_x_7122:
[----:B------:R-:W-:Y:S05]  /*3c00*/  BSYNC.RECONVERGENT B0 ;  /* 0x0000000000007941 */ /* 0x000fea0003800200 */
.L_x_7121:
        /* <DEDUP_REMOVED lines=32> */
.L_x_7124:
[----:B------:R-:W-:Y:S05]  /*3e10*/  BSYNC.RECONVERGENT B0 ;  /* 0x0000000000007941 */ /* 0x000fea0003800200 */
.L_x_7123:
        /* <DEDUP_REMOVED lines=32> */
.L_x_7126:
[----:B------:R-:W-:Y:S05]  /*4020*/  BSYNC.RECONVERGENT B0 ;  /* 0x0000000000007941 */ /* 0x000fea0003800200 */
.L_x_7125:
        /* <DEDUP_REMOVED lines=43> */
.L_x_7165:
[----:B0-----:R-:W-:Y:S02]  /*42e0*/  MOV R2, R24 ;  /* 0x0000001800027202 */ /* 0x001fe40000000f00 */
[----:B------:R-:W-:Y:S02]  /*42f0*/  MOV R3, RZ ;  /* 0x000000ff00037202 */ /* 0x000fe40000000f00 */
[----:B------:R-:W-:Y:S02]  /*4300*/  ISETP.GE.AND P0, PT, R28, UR40, PT ;  /* 0x000000281c007c0c */ /* 0x000fe4000bf06270 */
[----:B------:R-:W-:Y:S01]  /*4310*/  ISETP.GE.AND P1, PT, R29, UR40, PT ;  /* 0x000000281d007c0c */ /* 0x000fe2000bf26270 */
[C---:B0-----:R-:W-:Y:S01]  /*4320*/  IMAD.WIDE.U32 R2, R155.reuse, UR30, R2 ;  /* 0x0000001e9b027c25 */ /* 0x041fe2000f8e0002 */
        /* <DEDUP_REMOVED lines=12> */
[----:B---3--:R-:W3:Y:S01]  /*43f0*/  @!P1 LDG.E R159, desc[UR24][R12.64+0x100] ;  /* 0x000100180c9f9981 */ /* 0x008ee2000c1e1900 */
        /* <DEDUP_REMOVED lines=58> */
[----:B------:R0:W-:Y:S04]  /*47a0*/  STS [R50+0x300], R163 ;  /* 0x000300a332007388 */ /* 0x0001e80000000800 */
[----:B------:R-:W-:Y:S04]  /*47b0*/  STS [R51+0x380], R134 ;  /* 0x0003808633007388 */ /* 0x000fe80000000800 */
[----:B------:R-:W-:Y:S04]  /*47c0*/  STS [R52+0x400], R165 ;  /* 0x000400a534007388 */ /* 0x000fe80000000800 */
[----:B------:R-:W-:Y:S04]  /*47d0*/  STS [R53+0x480], R136 ;  /* 0x0004808835007388 */ /* 0x000fe80000000800 */
[----:B------:R2:W-:Y:S04]  /*47e0*/  STS [R54+0x500], R167 ;  /* 0x000500a736007388 */ /* 0x0005e80000000800 */
[----:B------:R3:W-:Y:S04]  /*47f0*/  STS [R55+0x580], R138 ;  /* 0x0005808a37007388 */ /* 0x0007e80000000800 */
[----:B------:R3:W-:Y:S04]  /*4800*/  STS [R56+0x600], R169 ;  /* 0x000600a938007388 */ /* 0x0007e80000000800 */
[----:B------:R3:W-:Y:S04]  /*4810*/  STS [R57+0x680], R140 ;  /* 0x0006808c39007388 */ /* 0x0007e80000000800 */
[----:B------:R3:W-:Y:S04]  /*4820*/  STS [R58+0x700], R171 ;  /* 0x000700ab3a007388 */ /* 0x0007e80000000800 */
[----:B------:R3:W-:Y:S01]  /*4830*/  STS [R59+0x780], R142 ;  /* 0x0007808e3b007388 */ /* 0x0007e20000000800 */
[----:B------:R-:W-:-:S03]  /*4840*/  NOP ;  /* 0x0000000000007918 */ /* 0x000fc60000000000 */
[----:B------:R-:W4:Y:S01]  /*4850*/  LDG.E R13, desc[UR24][R12.64] ;  /* 0x000000180c0d7981 */ /* 0x000f22000c1e1900 */
[----:B------:R-:W5:Y:S01]  /*4860*/  S2UR UR21, SR_CgaCtaId ;  /* 0x00000000001579c3 */ /* 0x000f620000008800 */
[----:B------:R-:W-:Y:S01]  /*4870*/  FMUL.FTZ R2, R126, 1.4426950216293334961 ;  /* 0x3fb8aa3b7e027820 */ /* 0x000fe20000410000 */
[----:B------:R-:W-:Y:S01]  /*4880*/  USHF.L.U32 UR41, UR12, 0x8, URZ ;  /* 0x000000080c297899 */ /* 0x000fe200080006ff */
[----:B------:R-:W-:Y:S01]  /*4890*/  ISETP.NE.AND P1, PT, R22, RZ, PT ;  /* 0x000000ff1600720c */ /* 0x000fe20003f25270 */
[----:B------:R-:W-:Y:S01]  /*48a0*/  UMOV UR27, 0x400 ;  /* 0x00000400001b7882 */ /* 0x000fe20000000000 */
[C---:B------:R-:W-:Y:S01]  /*48b0*/  FMUL.FTZ R184, R2.reuse, R91 ;  /* 0x0000005b02b87220 */ /* 0x040fe20000410000 */
[----:B------:R-:W-:Y:S01]  /*48c0*/  UIADD3 UR20, UPT, UPT, UR41, -0x100, URZ ;  /* 0xffffff0029147890 */ /* 0x000fe2000fffe0ff */
[C---:B0-----:R-:W-:Y:S01]  /*48d0*/  FMUL.FTZ R163, R2.reuse, R94 ;  /* 0x0000005e02a37220 */ /* 0x041fe20000410000 */
[----:B------:R-:W-:Y:S01]  /*48e0*/  FMUL.FTZ R173, R2, R96 ;  /* 0x0000006002ad7220 */ /* 0x000fe20000410000 */
[----:B------:R-:W-:Y:S01]  /*48f0*/  ISETP.NE.AND P0, PT, R22, 0x1f, PT ;  /* 0x0000001f1600780c */ /* 0x000fe20003f05270 */
[----:B------:R-:W-:Y:S01]  /*4900*/  ULOP3.LUT UR20, UR20, 0x100, URZ, 0xc0, !UPT ;  /* 0x0000010014147892 */ /* 0x000fe2000f8ec0ff */
        /* <DEDUP_REMOVED lines=14> */
[----:B-----5:R-:W-:Y:S01]  /*49f0*/  ULEA UR27, UR21, UR27, 0x18 ;  /* 0x0000001b151b7291 */ /* 0x020fe2000f8ec0ff */
        /* <DEDUP_REMOVED lines=33> */
[----:B------:R3:W1:Y:S01]  /*4c10*/  LDS R17, [R60+0x38] ;  /* 0x000038003c117984 */ /* 0x0006620000000800 */
[----:B------:R-:W-:Y:S03]  /*4c20*/  BSSY.RECONVERGENT B0, `(.L_x_7128) ;  /* 0x000001f000007945 */ /* 0x000fe60003800200 */
[----:B------:R3:W1:Y:S04]  /*4c30*/  LDS R16, [R60+0x3c] ;  /* 0x00003c003c107984 */ /* 0x0006680000000800 */
[----:B0-----:R3:W-:Y:S01]  /*4c40*/  STS [R3+0x12c8], R184 ;  /* 0x0012c8b803007388 */ /* 0x0017e20000000800 */
        /* <DEDUP_REMOVED lines=16> */
[----:B--2---:R-:W-:Y:S01]  /*4d50*/  FMUL.FTZ R167, R89, R13 ;  /* 0x0000000d59a77220 */ /* 0x004fe20000410000 */
[----:B-1-3--:R-:W-:Y:S06]  /*4d60*/  @P0 BRA `(.L_x_7129) ;  /* 0x0000000000200947 */ /* 0x00afec0003800000 */
        /* <DEDUP_REMOVED lines=8> */
.L_x_7129:
[----:B------:R-:W-:-:S06]  /*4df0*/  LEA R14, R22, UR27, 0x2 ;  /* 0x0000001b160e7c11 */ /* 0x000fcc000f8e10ff */
[----:B------:R-:W0:Y:S02]  /*4e00*/  LDS R14, [R14+0x1acc] ;  /* 0x001acc000e0e7984 */ /* 0x000e240000000800 */
.L_x_7130:
[----:B------:R-:W-:Y:S05]  /*4e10*/  BSYNC.RECONVERGENT B0 ;  /* 0x0000000000007941 */ /* 0x000fea0003800200 */
.L_x_7128:
[----:B-1----:R-:W1:Y:S01]  /*4e20*/  @P4 LDC R2, c[0x0][0x38c] ;  /* 0x0000e300ff024b82 */ /* 0x002e620000000800 */
[----:B------:R-:W-:Y:S01]  /*4e30*/  VOTEU.ANY UP0, P4 ;  /* 0x0000000000ff7886 */ /* 0x000fe20002000100 */
[----:B------:R-:W-:Y:S01]  /*4e40*/  MOV R3, 0x8 ;  /* 0x0000000800037802 */ /* 0x000fe20000000f00 */
[----:B------:R-:W-:-:S03]  /*4e50*/  HFMA2 R166, -RZ, RZ, 0, 0 ;  /* 0x00000000ffa67431 */ /* 0x000fc600000001ff */
[----:B------:R-:W-:-:S06]  /*4e60*/  @UP0 UIADD3 UR20, UPT, UPT, UR12, -0x2, URZ ;  /* 0xfffffffe0c140890 */ /* 0x000fcc000fffe0ff */
[----:B-1----:R-:W-:-:S04]  /*4e70*/  @P4 IMAD R2, R2, UR20, R155 ;  /* 0x0000001402024c24 */ /* 0x002fc8000f8e029b */
[----:B------:R-:W-:-:S05]  /*4e80*/  @P4 IMAD.WIDE R2, R2, R3, UR4 ;  /* 0x0000000402024e25 */ /* 0x000fca000f8e0203 */
[----:B------:R0:W3:Y:S01]  /*4e90*/  @P4 LDG.E R166, desc[UR24][R2.64+0x4] ;  /* 0x0000041802a64981 */ /* 0x0000e2000c1e1900 */
        /* <DEDUP_REMOVED lines=9> */
[----:B0-2---:R-:W-:Y:S01]  /*4f30*/  FMUL.FTZ R2, R156, R14 ;  /* 0x0000000e9c027220 */ /* 0x005fe20000410000 */
[----:B------:R-:W-:Y:S01]  /*4f40*/  FMUL.FTZ R12, R184, R163 ;  /* 0x000000a3b80c7220 */ /* 0x000fe20000410000 */
[----:B------:R-:W-:Y:S01]  /*4f50*/  FFMA.FTZ R164, R162, R164, R215 ;  /* 0x000000a4a2a47223 */ /* 0x000fe200000100d7 */
[----:B------:R-:W-:Y:S01]  /*4f60*/  FMUL.FTZ R221, R65, R98 ;  /* 0x0000006241dd7220 */ /* 0x000fe20000410000 */
        /* <DEDUP_REMOVED lines=11> */
[C---:B------:R-:W-:Y:S01]  /*5020*/  FFMA.FTZ R164, R172.reuse, R164, R207 ;  /* 0x000000a4aca47223 */ /* 0x040fe200000100cf */
        /* <DEDUP_REMOVED lines=19> */
[C---:B------:R-:W-:Y:S01]  /*5160*/  FFMA.FTZ R2, R182.reuse, R2, R217 ;  /* 0x00000002b6027223 */ /* 0x040fe200000100d9 */
        /* <DEDUP_REMOVED lines=37> */
[----:B------:R-:W0:Y:S01]  /*53c0*/  SHFL.DOWN PT, R229, R208, 0x1, 0x1f ;  /* 0x08201f00d0e57f89 */ /* 0x000e2200000e0000 */
[----:B------:R-:W-:Y:S01]  /*53d0*/  FMUL.FTZ R161, R16, R157 ;  /* 0x0000009d10a17220 */ /* 0x000fe20000410000 */
[----:B------:R-:W-:Y:S01]  /*53e0*/  FFMA.FTZ R12, R159, R12, R164 ;  /* 0x0000000c9f0c7223 */ /* 0x000fe200000100a4 */
[----:B------:R-:W-:Y:S01]  /*53f0*/  FMUL.FTZ R2, R180, R3 ;  /* 0x00000003b4027220 */ /* 0x000fe20000410000 */
[----:B------:R-:W1:Y:S01]  /*5400*/  SHFL.DOWN PT, R210, R227, 0x1, 0x1f ;  /* 0x08201f00e3d27f89 */ /* 0x000e6200000e0000 */
[----:B------:R-:W-:Y:S01]  /*5410*/  ISETP.NE.AND P0, PT, R198, 0x1f, PT ;  /* 0x0000001fc600780c */ /* 0x000fe20003f05270 */
[----:B------:R-:W-:Y:S01]  /*5420*/  FFMA.FTZ R12, R156, R12, R161 ;  /* 0x0000000c9c0c7223 */ /* 0x000fe200000100a1 */
[----:B------:R-:W-:Y:S01]  /*5430*/  FMUL.FTZ R3, R177, R2 ;  /* 0x00000002b1037220 */ /* 0x000fe20000410000 */
[C---:B------:R-:W-:Y:S01]  /*5440*/  ISETP.GT.U32.AND P2, PT, R198.reuse, 0x1d, PT ;  /* 0x0000001dc600780c */ /* 0x040fe20003f44070 */
[----:B------:R-:W-:Y:S01]  /*5450*/  UISETP.GE.AND UP0, UPT, UR12, UR42, UPT ;  /* 0x0000002a0c00728c */ /* 0x000fe2000bf06270 */
[----:B------:R-:W-:Y:S01]  /*5460*/  ISETP.GT.U32.AND P3, PT, R198, 0x17, PT ;  /* 0x00000017c600780c */ /* 0x000fe20003f64070 */
[----:B------:R-:W2:Y:S01]  /*5470*/  SHFL.UP PT, R13, R12, 0x1, RZ ;  /* 0x042000000c0d7989 */ /* 0x000ea200000e00ff */
[----:B------:R-:W-:Y:S01]  /*5480*/  FMUL.FTZ R3, R172, R3 ;  /* 0x00000003ac037220 */ /* 0x000fe20000410000 */
[----:B------:R-:W-:Y:S01]  /*5490*/  ISETP.NE.AND P5, PT, R22, RZ, PT ;  /* 0x000000ff1600720c */ /* 0x000fe20003fa5270 */
[----:B------:R-:W-:Y:S01]  /*54a0*/  UMOV UR20, UR23 ;  /* 0x0000001700147c82 */ /* 0x000fe20008000000 */
[----:B------:R-:W-:Y:S01]  /*54b0*/  BSSY.RECONVERGENT B0, `(.L_x_7131) ;  /* 0x00000fa000007945 */ /* 0x000fe20003800200 */
[----:B------:R-:W-:-:S04]  /*54c0*/  FMUL.FTZ R3, R170, R3 ;  /* 0x00000003aa037220 */ /* 0x000fc80000410000 */
[----:B------:R-:W-:-:S04]  /*54d0*/  FMUL.FTZ R2, R162, R3 ;  /* 0x00000003a2027220 */ /* 0x000fc80000410000 */
[----:B------:R-:W-:Y:S01]  /*54e0*/  FMUL.FTZ R171, R159, R2 ;  /* 0x000000029fab7220 */ /* 0x000fe20000410000 */
[----:B0-----:R-:W-:Y:S01]  /*54f0*/  @P0 FMUL.FTZ R2, R229, R208 ;  /* 0x000000d0e5020220 */ /* 0x001fe20000410000 */
[----:B-1----:R-:W-:Y:S02]  /*5500*/  @P0 FFMA.FTZ R227, R208, R210, R227 ;  /* 0x000000d2d0e30223 */ /* 0x002fe400000100e3 */
[----:B------:R-:W-:Y:S02]  /*5510*/  FMUL.FTZ R171, R156, R171 ;  /* 0x000000ab9cab7220 */ /* 0x000fe40000410000 */
[----:B------:R-:W-:Y:S02]  /*5520*/  @P0 MOV R208, R2 ;  /* 0x0000000200d00202 */ /* 0x000fe40000000f00 */
[----:B------:R-:W-:Y:S01]  /*5530*/  ISETP.GE.AND P0, PT, R43, 0x1, PT ;  /* 0x000000012b00780c */ /* 0x000fe20003f06270 */
[----:B------:R-:W0:Y:S01]  /*5540*/  SHFL.DOWN PT, R210, R227, 0x2, 0x1f ;  /* 0x08401f00e3d27f89 */ /* 0x000e2200000e0000 */
[----:B--2---:R-:W-:-:S03]  /*5550*/  FFMA.FTZ R13, R171, R13, R12 ;  /* 0x0000000dab0d7223 */ /* 0x004fc6000001000c */
[----:B------:R-:W1:Y:S02]  /*5560*/  SHFL.DOWN PT, R229, R208, 0x2, 0x1f ;  /* 0x08401f00d0e57f89 */ /* 0x000e6400000e0000 */
[----:B------:R-:W-:Y:S02]  /*5570*/  FSEL R12, R12, R13, !P0 ;  /* 0x0000000d0c0c7208 */ /* 0x000fe40004000000 */
[----:B------:R-:W2:Y:S04]  /*5580*/  SHFL.UP PT, R2, R171, 0x1, RZ ;  /* 0x04200000ab027989 */ /* 0x000ea800000e00ff */
[----:B------:R-:W4:Y:S01]  /*5590*/  SHFL.UP PT, R3, R12, 0x2, RZ ;  /* 0x044000000c037989 */ /* 0x000f2200000e00ff */
[C---:B0-----:R-:W-:Y:S01]  /*55a0*/  @!P2 FFMA.FTZ R227, R208.reuse, R210, R227 ;  /* 0x000000d2d0e3a223 */ /* 0x041fe200000100e3 */
[----:B-1----:R-:W-:-:S04]  /*55b0*/  @!P2 FMUL.FTZ R13, R208, R229 ;  /* 0x000000e5d00da220 */ /* 0x002fc80000410000 */
[----:B------:R-:W0:Y:S01]  /*55c0*/  SHFL.DOWN PT, R212, R227, 0x4, 0x1f ;  /* 0x08801f00e3d47f89 */ /* 0x000e2200000e0000 */
[----:B--2---:R-:W-:Y:S01]  /*55d0*/  @P0 FMUL.FTZ R171, R171, R2 ;  /* 0x00000002abab0220 */ /* 0x004fe20000410000 */
[----:B------:R-:W-:Y:S02]  /*55e0*/  @!P2 MOV R208, R13 ;  /* 0x0000000d00d0a202 */ /* 0x000fe40000000f00 */
[----:B------:R-:W-:Y:S01]  /*55f0*/  ISETP.GE.AND P0, PT, R43, 0x2, PT ;  /* 0x000000022b00780c */ /* 0x000fe20003f06270 */
[----:B----4-:R-:W-:Y:S01]  /*5600*/  FFMA.FTZ R3, R171, R3, R12 ;  /* 0x00000003ab037223 */ /* 0x010fe2000001000c */
[----:B------:R-:W1:Y:S01]  /*5610*/  SHFL.UP PT, R2, R171, 0x2, RZ ;  /* 0x04400000ab027989 */ /* 0x000e6200000e00ff */
[----:B------:R-:W-:-:S03]  /*5620*/  ISETP.GT.U32.AND P2, PT, R198, 0x1b, PT ;  /* 0x0000001bc600780c */ /* 0x000fc60003f44070 */
[----:B------:R-:W2:Y:S01]  /*5630*/  SHFL.DOWN PT, R13, R208, 0x4, 0x1f ;  /* 0x08801f00d00d7f89 */ /* 0x000ea200000e0000 */
[----:B------:R-:W-:-:S05]  /*5640*/  FSEL R210, R12, R3, !P0 ;  /* 0x000000030cd27208 */ /* 0x000fca0004000000 */
[----:B------:R-:W4:Y:S04]  /*5650*/  SHFL.UP PT, R3, R210, 0x4, RZ ;  /* 0x04800000d2037989 */ /* 0x000f2800000e00ff */
[----:B0-----:R-:W-:-:S05]  /*5660*/  @!P2 FFMA.FTZ R227, R208, R212, R227 ;  /* 0x000000d4d0e3a223 */ /* 0x001fca00000100e3 */
[----:B------:R-:W0:Y:S01]  /*5670*/  SHFL.DOWN PT, R216, R227, 0x8, 0x1f ;  /* 0x09001f00e3d87f89 */ /* 0x000e2200000e0000 */
[----:B-1----:R-:W-:Y:S01]  /*5680*/  @P0 FMUL.FTZ R171, R171, R2 ;  /* 0x00000002abab0220 */ /* 0x002fe20000410000 */
[----:B------:R-:W-:Y:S01]  /*5690*/  PLOP3.LUT P0, PT, PT, PT, UP0, 0x80, 0x8 ;  /* 0x000000000008781c */ /* 0x000fe20003f0f008 */
[----:B--2---:R-:W-:-:S03]  /*56a0*/  @!P2 FMUL.FTZ R12, R208, R13 ;  /* 0x0000000dd00ca220 */ /* 0x004fc60000410000 */
[----:B------:R-:W1:Y:S01]  /*56b0*/  SHFL.UP PT, R2, R171, 0x4, RZ ;  /* 0x04800000ab027989 */ /* 0x000e6200000e00ff */
[----:B------:R-:W-:Y:S02]  /*56c0*/  ISETP.NE.OR P0, PT, R22, RZ, P0 ;  /* 0x000000ff1600720c */ /* 0x000fe40000705670 */
[----:B------:R-:W-:Y:S02]  /*56d0*/  MOV R13, RZ ;  /* 0x000000ff000d7202 */ /* 0x000fe40000000f00 */
[----:B------:R-:W-:Y:S01]  /*56e0*/  @!P2 MOV R208, R12 ;  /* 0x0000000c00d0a202 */ /* 0x000fe20000000f00 */
[----:B----4-:R-:W-:Y:S01]  /*56f0*/  FFMA.FTZ R3, R171, R3, R210 ;  /* 0x00000003ab037223 */ /* 0x010fe200000100d2 */
[----:B------:R-:W-:Y:S01]  /*5700*/  ISETP.GE.AND P2, PT, R43, 0x4, PT ;  /* 0x000000042b00780c */ /* 0x000fe20003f46270 */
[----:B------:R-:W-:Y:S02]  /*5710*/  HFMA2 R12, -RZ, RZ, 1.875, 0 ;  /* 0x3f800000ff0c7431 */ /* 0x000fe400000001ff */
[----:B------:R-:W2:Y:S01]  /*5720*/  SHFL.DOWN PT, R229, R208, 0x8, 0x1f ;  /* 0x09001f00d0e57f89 */ /* 0x000ea200000e0000 */
[----:B------:R-:W-:-:S03]  /*5730*/  FSEL R210, R210, R3, !P2 ;  /* 0x00000003d2d27208 */ /* 0x000fc60005000000 */
[----:B------:R-:W-:Y:S02]  /*5740*/  @!P0 LEA R212, R155, UR27, 0x3 ;  /* 0x0000001b9bd48c11 */ /* 0x000fe4000f8e18ff */
[----:B------:R-:W4:Y:S01]  /*5750*/  SHFL.UP PT, R3, R210, 0x8, RZ ;  /* 0x05000000d2037989 */ /* 0x000f2200000e00ff */
[----:B0-----:R-:W-:-:S03]  /*5760*/  @!P3 FFMA.FTZ R227, R208, R216, R227 ;  /* 0x000000d8d0e3b223 */ /* 0x001fc600000100e3 */
[----:B------:R-:W-:Y:S01]  /*5770*/  @!P0 LDS.64 R12, [R212+0x1b48] ;  /* 0x001b4800d40c8984 */ /* 0x000fe20000000a00 */
[----:B------:R-:W-:Y:S01]  /*5780*/  ISETP.GE.AND P0, PT, R43, 0x8, PT ;  /* 0x000000082b00780c */ /* 0x000fe20003f06270 */
[----:B-1----:R-:W-:Y:S01]  /*5790*/  @P2 FMUL.FTZ R171, R171, R2 ;  /* 0x00000002abab2220 */ /* 0x002fe20000410000 */
[----:B------:R-:W-:-:S04]  /*57a0*/  ISETP.GT.U32.AND P2, PT, R198, 0xf, PT ;  /* 0x0000000fc600780c */ /* 0x000fc80003f44070 */
[----:B------:R-:W0:Y:S01]  /*57b0*/  SHFL.UP PT, R2, R171, 0x8, RZ ;  /* 0x05000000ab027989 */ /* 0x000e2200000e00ff */
[----:B--2---:R-:W-:-:S05]  /*57c0*/  @!P3 FMUL.FTZ R214, R208, R229 ;  /* 0x000000e5d0d6b220 */ /* 0x004fca0000410000 */
[----:B------:R-:W-:Y:S01]  /*57d0*/  @!P3 MOV R208, R214 ;  /* 0x000000d600d0b202 */ /* 0x000fe20000000f00 */
[----:B----4-:R-:W-:Y:S01]  /*57e0*/  FFMA.FTZ R3, R171, R3, R210 ;  /* 0x00000003ab037223 */ /* 0x010fe200000100d2 */
[----:B------:R-:W1:Y:S04]  /*57f0*/  SHFL.DOWN PT, R214, R227, 0x10, 0x1f ;  /* 0x0a001f00e3d67f89 */ /* 0x000e6800000e0000 */
[----:B------:R-:W2:Y:S01]  /*5800*/  SHFL.DOWN PT, R229, R208, 0x10, 0x1f ;  /* 0x0a001f00d0e57f89 */ /* 0x000ea200000e0000 */
[----:B------:R-:W-:-:S05]  /*5810*/  FSEL R210, R210, R3, !P0 ;  /* 0x00000003d2d27208 */ /* 0x000fca0004000000 */
[----:B------:R-:W4:Y:S01]  /*5820*/  SHFL.UP PT, R3, R210, 0x10, RZ ;  /* 0x06000000d2037989 */ /* 0x000f2200000e00ff */
[----:B0-----:R-:W-:Y:S01]  /*5830*/  @P0 FMUL.FTZ R171, R171, R2 ;  /* 0x00000002abab0220 */ /* 0x001fe20000410000 */
[----:B------:R-:W-:-:S04]  /*5840*/  ISETP.GE.AND P0, PT, R43, 0x10, PT ;  /* 0x000000102b00780c */ /* 0x000fc80003f06270 */
[----:B------:R-:W0:Y:S04]  /*5850*/  SHFL.UP PT, R2, R171, 0x10, RZ ;  /* 0x06000000ab027989 */ /* 0x000e2800000e00ff */
[----:B------:R-:W-:Y:S01]  /*5860*/  SHFL.IDX PT, R216, R13, RZ, 0x1f ;  /* 0x00001fff0dd87589 */ /* 0x000fe200000e0000 */
[C---:B-1----:R-:W-:Y:S01]  /*5870*/  @!P2 FFMA.FTZ R227, R208.reuse, R214, R227 ;  /* 0x000000d6d0e3a223 */ /* 0x042fe200000100e3 */
[----:B--2---:R-:W-:-:S04]  /*5880*/  @!P2 FMUL.FTZ R212, R208, R229 ;  /* 0x000000e5d0d4a220 */ /* 0x004fc80000410000 */
[----:B------:R-:W-:Y:S01]  /*5890*/  SHFL.DOWN PT, R229, R227, 0x1, 0x1f ;  /* 0x08201f00e3e57f89 */ /* 0x000fe200000e0000 */
[----:B------:R-:W-:Y:S01]  /*58a0*/  @!P2 MOV R208, R212 ;  /* 0x000000d400d0a202 */ /* 0x000fe20000000f00 */
[C---:B----4-:R-:W-:Y:S02]  /*58b0*/  FFMA.FTZ R3, R171.reuse, R3, R210 ;  /* 0x00000003ab037223 */ /* 0x050fe400000100d2 */
[----:B------:R-:W-:Y:S04]  /*58c0*/  SHFL.IDX PT, R227, R227, RZ, 0x1f ;  /* 0x00001fffe3e37589 */ /* 0x000fe800000e0000 */
[----:B------:R-:W1:Y:S01]  /*58d0*/  SHFL.DOWN PT, R214, R208, 0x1, 0x1f ;  /* 0x08201f00d0d67f89 */ /* 0x000e6200000e0000 */
[----:B------:R-:W-:Y:S01]  /*58e0*/  FSEL R210, R210, R3, !P0 ;  /* 0x00000003d2d27208 */ /* 0x000fe20004000000 */
[----:B0-----:R-:W-:Y:S01]  /*58f0*/  @P0 FMUL.FTZ R171, R171, R2 ;  /* 0x00000002abab0220 */ /* 0x001fe20000410000 */
[----:B------:R-:W-:Y:S01]  /*5900*/  ISETP.NE.AND P0, PT, R22, 0x1f, PT ;  /* 0x0000001f1600780c */ /* 0x000fe20003f05270 */
[----:B------:R-:W-:Y:S01]  /*5910*/  HFMA2 R3, -RZ, RZ, 0, 0 ;  /* 0x00000000ff037431 */ /* 0x000fe200000001ff */
[----:B------:R-:W-:Y:S01]  /*5920*/  MOV R2, R22 ;  /* 0x0000001600027202 */ /* 0x000fe20000000f00 */
[----:B------:R-:W0:Y:S04]  /*5930*/  SHFL.IDX PT, R208, R208, RZ, 0x1f ;  /* 0x00001fffd0d07589 */ /* 0x000e2800000e0000 */
[----:B------:R-:W-:Y:S01]  /*5940*/  SHFL.UP PT, R171, R171, 0x1, RZ ;  /* 0x04200000abab7989 */ /* 0x000fe200000e00ff */
[----:B------:R-:W-:-:S03]  /*5950*/  IMAD.WIDE.U32 R2, R10, UR26, R2 ;  /* 0x0000001a0a027c25 */ /* 0x000fc6000f8e0002 */
[----:B------:R-:W-:Y:S01]  /*5960*/  SHFL.UP PT, R210, R210, 0x1, RZ ;  /* 0x04200000d2d27989 */ /* 0x000fe200000e00ff */
[----:B------:R-:W-:Y:S02]  /*5970*/  IMAD R3, R11, UR26, R3 ;  /* 0x0000001a0b037c24 */ /* 0x000fe4000f8e0203 */
[----:B------:R-:W-:-:S04]  /*5980*/  IMAD.WIDE.U32 R2, R21, UR34, R2 ;  /* 0x0000002215027c25 */ /* 0x000fc8000f8e0002 */
[----:B-1----:R-:W-:Y:S01]  /*5990*/  @P0 FFMA.FTZ R216, R214, R216, R229 ;  /* 0x000000d8d6d80223 */ /* 0x002fe200000100e5 */
[----:B------:R-:W-:-:S03]  /*59a0*/  SHF.R.S32.HI R214, RZ, 0x1f, R21 ;  /* 0x0000001fffd67819 */ /* 0x000fc60000011415 */
[----:B------:R-:W-:Y:S02]  /*59b0*/  FFMA.FTZ R167, R216, R14, R167 ;  /* 0x0000000ed8a77223 */ /* 0x000fe400000100a7 */
[----:B------:R-:W-:Y:S02]  /*59c0*/  IMAD R14, R214, UR34, RZ ;  /* 0x00000022d60e7c24 */ /* 0x000fe4000f8e02ff */
[C---:B0-----:R-:W-:Y:S01]  /*59d0*/  FFMA.FTZ R13, R208.reuse, R13, R227 ;  /* 0x0000000dd00d7223 */ /* 0x041fe200000100e3 */
[----:B------:R-:W-:Y:S01]  /*59e0*/  FMUL.FTZ R12, R208, R12 ;  /* 0x0000000cd00c7220 */ /* 0x000fe20000410000 */
[----:B---3--:R0:W1:Y:S02]  /*59f0*/  SHFL.IDX PT, R212, R166, RZ, 0x1f ;  /* 0x00001fffa6d47589 */ /* 0x00806400000e0000 */
[----:B0-----:R-:W-:Y:S01]  /*5a00*/  FFMA.FTZ R166, R156, R167, R15 ;  /* 0x000000a79ca67223 */ /* 0x001fe2000001000f */
[----:B------:R-:W-:Y:S01]  /*5a10*/  IMAD R15, R21, UR35, R14 ;  /* 0x00000023150f7c24 */ /* 0x000fe2000f8e020e */
[----:B------:R-:W-:-:S04]  /*5a20*/  IADD3 R14, P0, PT, R2, UR22, RZ ;  /* 0x00000016020e7c10 */ /* 0x000fc8000ff1e0ff */
[----:B------:R-:W-:-:S03]  /*5a30*/  IADD3.X R15, PT, PT, R3, R15, RZ, P0, !PT ;  /* 0x0000000f030f7210 */ /* 0x000fc600007fe4ff */
[----:B------:R-:W-:-:S04]  /*5a40*/  IMAD.WIDE.U32 R14, R155, UR36, R14 ;  /* 0x000000249b0e7c25 */ /* 0x000fc8000f8e000e */
[----:B-1----:R-:W-:Y:S01]  /*5a50*/  @P1 FFMA.FTZ R212, R171, R212, R210 ;  /* 0x000000d4abd41223 */ /* 0x002fe200000100d2 */
[----:B------:R-:W-:-:S03]  /*5a60*/  FFMA.FTZ R171, R159, R166, R196 ;  /* 0x000000a69fab7223 */ /* 0x000fc600000100c4 */
[----:B------:R-:W-:Y:S01]  /*5a70*/  FFMA.FTZ R184, R184, R212, R225 ;  /* 0x000000d4b8b87223 */ /* 0x000fe200000100e1 */
[----:B------:R-:W-:-:S03]  /*5a80*/  FFMA.FTZ R215, R162, R171, R215 ;  /* 0x000000aba2d77223 */ /* 0x000fc600000100d7 */
[-C--:B------:R-:W-:Y:S01]  /*5a90*/  FFMA.FTZ R229, R163, R184.reuse, R206 ;  /* 0x000000b8a3e57223 */ /* 0x080fe200000100ce */
[----:B------:R-:W-:Y:S01]  /*5aa0*/  FFMA.FTZ R3, R0, R184, RZ ;  /* 0x000000b800037223 */ /* 0x000fe200000100ff */
        /* <DEDUP_REMOVED lines=20> */
[C---:B------:R-:W-:Y:S01]  /*5bf0*/  FFMA.FTZ R195, R182.reuse, R188, R195 ;  /* 0x000000bcb6c37223 */ /* 0x040fe200000100c3 */
[----:B------:R-:W-:Y:S01]  /*5c00*/  FADD.FTZ R219, -R219, R190 ;  /* 0x000000bedbdb7221 */ /* 0x000fe20000010100 */
[-C--:B------:R-:W-:Y:S01]  /*5c10*/  FFMA.FTZ R217, R182, R229.reuse, R217 ;  /* 0x000000e5b6d97223 */ /* 0x080fe200000100d9 */
[----:B------:R-:W-:Y:S01]  /*5c20*/  FFMA.FTZ R182, R84, R229, R225 ;  /* 0x000000e554b67223 */ /* 0x000fe200000100e1 */
[----:B------:R-:W-:Y:S01]  /*5c30*/  FFMA.FTZ R179, R179, R195, R186 ;  /* 0x000000c3b3b37223 */ /* 0x000fe200000100ba */
[----:B------:R-:W-:Y:S01]  /*5c40*/  FFMA.FTZ R205, R142, -R205, R229 ;  /* 0x800000cd8ecd7223 */ /* 0x000fe200000100e5 */
        /* <DEDUP_REMOVED lines=11> */
[----:B------:R-:W-:Y:S01]  /*5d00*/  SHF.L.U32 R225, R22, 0x4, RZ ;  /* 0x0000000416e17819 */ /* 0x000fe200000006ff */
[-C--:B------:R-:W-:Y:S01]  /*5d10*/  FFMA.FTZ R209, R172, R181.reuse, R209 ;  /* 0x000000b5acd17223 */ /* 0x080fe200000100d1 */
[----:B------:R-:W-:Y:S01]  /*5d20*/  FFMA.FTZ R172, R88, R181, R177 ;  /* 0x000000b558ac7223 */ /* 0x000fe200000100b1 */
[----:B------:R-:W-:Y:S01]  /*5d30*/  FFMA.FTZ R173, R173, R183, R168 ;  /* 0x000000b7adad7223 */ /* 0x000fe200000100a8 */
[----:B------:R-:W-:Y:S01]  /*5d40*/  FMUL.FTZ R168, R183, R96 ;  /* 0x00000060b7a87220 */ /* 0x000fe20000410000 */
[-C--:B------:R-:W-:Y:S01]  /*5d50*/  FFMA.FTZ R199, R170, R209.reuse, R199 ;  /* 0x000000d1aac77223 */ /* 0x080fe200000100c7 */
[----:B------:R-:W-:Y:S01]  /*5d60*/  FFMA.FTZ R177, R85, R209, R172 ;  /* 0x000000d155b17223 */ /* 0x000fe200000100ac */
[----:B------:R-:W-:Y:S01]  /*5d70*/  FFMA.FTZ R163, R163, R173, R160 ;  /* 0x000000ada3a37223 */ /* 0x000fe200000100a0 */
[----:B------:R-:W-:Y:S01]  /*5d80*/  LEA.HI R160, R22, R225, RZ, 0x1f ;  /* 0x000000e116a07211 */ /* 0x000fe200078ff8ff */
[-C--:B------:R-:W-:Y:S01]  /*5d90*/  FFMA.FTZ R217, R162, R199.reuse, R175 ;  /* 0x000000c7a2d97223 */ /* 0x080fe200000100af */
[----:B------:R-:W-:Y:S01]  /*5da0*/  FFMA.FTZ R162, R90, R199, R177 ;  /* 0x000000c75aa27223 */ /* 0x000fe200000100b1 */
[----:B------:R-:W-:Y:S01]  /*5db0*/  FMUL.FTZ R175, R163, R91 ;  /* 0x0000005ba3af7220 */ /* 0x000fe20000410000 */
[----:B------:R-:W-:Y:S01]  /*5dc0*/  FFMA.FTZ R189, R132, -R189, R209 ;  /* 0x800000bd84bd7223 */ /* 0x000fe200000100d1 */
[----:B------:R-:W-:Y:S01]  /*5dd0*/  LEA R209, R160, UR27, 0x2 ;  /* 0x0000001ba0d17c11 */ /* 0x000fe2000f8e10ff */
[----:B------:R-:W-:Y:S01]  /*5de0*/  FFMA.FTZ R164, R159, R217, R164 ;  /* 0x000000d99fa47223 */ /* 0x000fe200000100a4 */
[----:B------:R-:W-:Y:S01]  /*5df0*/  FFMA.FTZ R165, R128, -R165, R217 ;  /* 0x800000a580a57223 */ /* 0x000fe200000100d9 */
[----:B------:R-:W-:Y:S01]  /*5e00*/  FMUL.FTZ R160, R62, R175 ;  /* 0x000000af3ea07220 */ /* 0x000fe20000410000 */
[----:B------:R-:W-:Y:S01]  /*5e10*/  FFMA.FTZ R217, R87, R217, R162 ;  /* 0x000000d957d97223 */ /* 0x000fe200000100a2 */
[----:B------:R-:W-:Y:S01]  /*5e20*/  FMUL.FTZ R162, R173, R94 ;  /* 0x0000005eada27220 */ /* 0x000fe20000410000 */
[----:B------:R-:W-:Y:S01]  /*5e30*/  FFMA.FTZ R175, R2, R175, RZ ;  /* 0x000000af02af7223 */ /* 0x000fe200000100ff */
[----:B------:R-:W-:Y:S01]  /*5e40*/  FFMA.FTZ R191, R134, -R191, R181 ;  /* 0x800000bf86bf7223 */ /* 0x000fe200000100b5 */
[----:B------:R-:W-:Y:S01]  /*5e50*/  FMUL.FTZ R177, R63, R168 ;  /* 0x000000a83fb17220 */ /* 0x000fe20000410000 */
[----:B------:R-:W-:Y:S01]  /*5e60*/  FMUL.FTZ R181, R185, R93 ;  /* 0x0000005db9b57220 */ /* 0x000fe20000410000 */
[----:B------:R-:W-:Y:S01]  /*5e70*/  FFMA.FTZ R175, R206, R162, R175 ;  /* 0x000000a2ceaf7223 */ /* 0x000fe200000100af */
[----:B------:R-:W-:Y:S01]  /*5e80*/  FMUL.FTZ R170, R187, R98 ;  /* 0x00000062bbaa7220 */ /* 0x000fe20000410000 */
[----:B------:R-:W-:Y:S01]  /*5e90*/  @!P5 LEA R172, R155, UR27, 0x3 ;  /* 0x0000001b9bacdc11 */ /* 0x000fe2000f8e18ff */
[----:B------:R-:W-:Y:S01]  /*5ea0*/  FMUL.FTZ R159, R61, R162 ;  /* 0x000000a23d9f7220 */ /* 0x000fe20000410000 */
[----:B------:R-:W-:Y:S01]  /*5eb0*/  FFMA.FTZ R168, R204, R168, R175 ;  /* 0x000000a8cca87223 */ /* 0x000fe200000100af */
[----:B------:R-:W-:Y:S01]  /*5ec0*/  FMUL.FTZ R175, R179, R95 ;  /* 0x0000005fb3af7220 */ /* 0x000fe20000410000 */
[----:B------:R-:W-:Y:S01]  /*5ed0*/  FFMA.FTZ R193, R136, -R193, R213 ;  /* 0x800000c188c17223 */ /* 0x000fe200000100d5 */
[----:B------:R0:W-:Y:S01]  /*5ee0*/  @!P5 STS.64 [R172+0x1b48], R12 ;  /* 0x001b480cac00d388 */ /* 0x0001e20000000a00 */
[----:B------:R-:W-:Y:S01]  /*5ef0*/  FFMA.FTZ R168, R223, R181, R168 ;  /* 0x000000b5dfa87223 */ /* 0x000fe200000100a8 */
[----:B------:R-:W-:Y:S01]  /*5f00*/  FMUL.FTZ R213, R188, R97 ;  /* 0x00000061bcd57220 */ /* 0x000fe20000410000 */
[----:B------:R-:W-:Y:S01]  /*5f10*/  FFMA.FTZ R169, R130, -R169, R199 ;  /* 0x800000a982a97223 */ /* 0x000fe200000100c7 */
[----:B------:R1:W-:Y:S01]  /*5f20*/  STS [R209+0x850], R160 ;  /* 0x000850a0d1007388 */ /* 0x0003e20000000800 */
[----:B------:R-:W-:Y:S01]  /*5f30*/  FFMA.FTZ R168, R221, R170, R168 ;  /* 0x000000aadda87223 */ /* 0x000fe200000100a8 */
[----:B------:R-:W-:Y:S01]  /*5f40*/  FMUL.FTZ R199, R64, R181 ;  /* 0x000000b540c77220 */ /* 0x000fe20000410000 */
[----:B------:R-:W-:Y:S01]  /*5f50*/  LEA.HI R225, R225, R225, RZ, 0x1b ;  /* 0x000000e1e1e17211 */ /* 0x000fe200078fd8ff */
[----:B------:R2:W-:Y:S01]  /*5f60*/  STS [R26+0x854], R159 ;  /* 0x0008549f1a007388 */ /* 0x0005e20000000800 */
[-C--:B------:R-:W-:Y:S01]  /*5f70*/  FFMA.FTZ R168, R219, R175.reuse, R168 ;  /* 0x000000afdba87223 */ /* 0x080fe200000100a8 */
[----:B------:R-:W-:Y:S01]  /*5f80*/  FMUL.FTZ R162, R207, R104 ;  /* 0x00000068cfa27220 */ /* 0x000fe20000410000 */
[----:B------:R-:W-:Y:S01]  /*5f90*/  FFMA.FTZ R161, R156, R164, R161 ;  /* 0x000000a49ca17223 */ /* 0x000fe200000100a1 */
[----:B0-----:R-:W-:Y:S01]  /*5fa0*/  FMUL.FTZ R12, R195, R100 ;  /* 0x00000064c30c7220 */ /* 0x001fe20000410000 */
[----:B------:R-:W-:Y:S01]  /*5fb0*/  FMUL.FTZ R13, R65, R170 ;  /* 0x000000aa410d7220 */ /* 0x000fe20000410000 */
[----:B-1----:R-:W-:Y:S01]  /*5fc0*/  FMUL.FTZ R160, R201, R102 ;  /* 0x00000066c9a07220 */ /* 0x002fe20000410000 */
[----:B------:R0:W-:Y:S01]  /*5fd0*/  STS [R26+0x858], R177 ;  /* 0x000858b11a007388 */ /* 0x0001e20000000800 */
[-C--:B------:R-:W-:Y:S01]  /*5fe0*/  FFMA.FTZ R168, R205, R12.reuse, R168 ;  /* 0x0000000ccda87223 */ /* 0x080fe200000100a8 */
[----:B------:R-:W-:Y:S01]  /*5ff0*/  FMUL.FTZ R209, R66, R175 ;  /* 0x000000af42d17220 */ /* 0x000fe20000410000 */
[----:B------:R-:W-:Y:S01]  /*6000*/  FMUL.FTZ R181, R67, R12 ;  /* 0x0000000c43b57220 */ /* 0x000fe20000410000 */
[-C--:B--2---:R-:W-:Y:S01]  /*6010*/  FMUL.FTZ R159, R68, R213.reuse ;  /* 0x000000d5449f7220 */ /* 0x084fe20000410000 */
[----:B------:R1:W-:Y:S01]  /*6020*/  STS [R26+0x860], R13 ;  /* 0x0008600d1a007388 */ /* 0x0003e20000000800 */
[----:B------:R-:W-:Y:S01]  /*6030*/  FFMA.FTZ R168, R203, R213, R168 ;  /* 0x000000d5cba87223 */ /* 0x000fe200000100a8 */
[----:B------:R-:W-:Y:S01]  /*6040*/  FMUL.FTZ R170, R215, R106 ;  /* 0x0000006ad7aa7220 */ /* 0x000fe20000410000 */
[----:B------:R-:W-:Y:S01]  /*6050*/  LEA R12, P0, R14, UR38, 0x2 ;  /* 0x000000260e0c7c11 */ /* 0x000fe2000f8010ff */
[----:B------:R2:W-:Y:S01]  /*6060*/  STS [R26+0x85c], R199 ;  /* 0x00085cc71a007388 */ /* 0x0005e20000000800 */
[-C--:B0-----:R-:W-:Y:S01]  /*6070*/  FMUL.FTZ R177, R69, R160.reuse ;  /* 0x000000a045b17220 */ /* 0x081fe20000410000 */
[----:B------:R-:W-:Y:S01]  /*6080*/  FFMA.FTZ R168, R197, R160, R168 ;  /* 0x000000a0c5a87223 */ /* 0x000fe200000100a8 */
[----:B------:R-:W-:Y:S01]  /*6090*/  FMUL.FTZ R160, R166, R108 ;  /* 0x0000006ca6a07220 */ /* 0x000fe20000410000 */
[----:B------:R0:W-:Y:S01]  /*60a0*/  STS [R26+0x864], R209 ;  /* 0x000864d11a007388 */ /* 0x0001e20000000800 */
[----:B------:R-:W-:Y:S01]  /*60b0*/  FFMA.FTZ R158, R17, -R158, R164 ;  /* 0x8000009e119e7223 */ /* 0x000fe200000100a4 */
[----:B-1----:R-:W-:Y:S01]  /*60c0*/  FMUL.FTZ R13, R3, R99 ;  /* 0x00000063030d7220 */ /* 0x002fe20000410000 */
[----:B------:R-:W-:Y:S01]  /*60d0*/  FFMA.FTZ R164, R92, R164, R217 ;  /* 0x000000a45ca47223 */ /* 0x000fe200000100d9 */
[----:B------:R1:W-:Y:S01]  /*60e0*/  STS [R26+0x868], R181 ;  /* 0x000868b51a007388 */ /* 0x0003e20000000800 */
[----:B------:R-:W-:Y:S01]  /*60f0*/  FFMA.FTZ R157, R16, -R157, R161 ;  /* 0x8000009d109d7223 */ /* 0x000fe200000100a1 */
[----:B------:R-:W-:Y:S01]  /*6100*/  FMUL.FTZ R175, R70, R13 ;  /* 0x0000000d46af7220 */ /* 0x000fe20000410000 */
[----:B--2---:R-:W-:Y:S01]  /*6110*/  FMUL.FTZ R199, R211, R103 ;  /* 0x00000067d3c77220 */ /* 0x004fe20000410000 */
[----:B------:R2:W-:Y:S01]  /*6120*/  STS [R26+0x86c], R159 ;  /* 0x00086c9f1a007388 */ /* 0x0005e20000000800 */
[----:B------:R-:W-:Y:S01]  /*6130*/  FFMA.FTZ R168, R193, R13, R168 ;  /* 0x0000000dc1a87223 */ /* 0x000fe200000100a8 */
[----:B0-----:R-:W-:Y:S01]  /*6140*/  FMUL.FTZ R209, R171, R123 ;  /* 0x0000007babd17220 */ /* 0x001fe20000410000 */
[----:B------:R-:W-:Y:S01]  /*6150*/  IADD3 R13, PT, PT, R22, 0x20, RZ ;  /* 0x00000020160d7810 */ /* 0x000fe20007ffe0ff */
[----:B------:R0:W-:Y:S01]  /*6160*/  STS [R26+0x870], R177 ;  /* 0x000870b11a007388 */ /* 0x0001e20000000800 */
[-C--:B------:R-:W-:Y:S01]  /*6170*/  FFMA.FTZ R168, R191, R162.reuse, R168 ;  /* 0x000000a2bfa87223 */ /* 0x080fe200000100a8 */
[----:B-1----:R-:W-:Y:S01]  /*6180*/  FMUL.FTZ R181, R71, R162 ;  /* 0x000000a247b57220 */ /* 0x002fe20000410000 */
[----:B------:R-:W-:Y:S01]  /*6190*/  FMUL.FTZ R213, R74, R209 ;  /* 0x000000d14ad57220 */ /* 0x000fe20000410000 */
[----:B------:R-:W-:Y:S01]  /*61a0*/  LEA.HI R13, R13, R22, RZ, 0x1b ;  /* 0x000000160d0d7211 */ /* 0x000fe200078fd8ff */
[-C--:B------:R-:W-:Y:S01]  /*61b0*/  FFMA.FTZ R168, R189, R199.reuse, R168 ;  /* 0x000000c7bda87223 */ /* 0x080fe200000100a8 */
[----:B--2---:R-:W-:-:S03]  /*61c0*/  FMUL.FTZ R159, R72, R199 ;  /* 0x000000c7489f7220 */ /* 0x004fc60000410000 */
[-C--:B------:R-:W-:Y:S01]  /*61d0*/  FFMA.FTZ R168, R169, R170.reuse, R168 ;  /* 0x000000aaa9a87223 */ /* 0x080fe200000100a8 */
[----:B0-----:R-:W-:Y:S01]  /*61e0*/  LEA R26, R225, UR27, 0x2 ;  /* 0x0000001be11a7c11 */ /* 0x001fe2000f8e10ff */
[----:B------:R-:W-:Y:S01]  /*61f0*/  FMUL.FTZ R225, R167, R131 ;  /* 0x00000083a7e17220 */ /* 0x000fe20000410000 */
[----:B------:R-:W-:Y:S01]  /*6200*/  FMUL.FTZ R177, R73, R170 ;  /* 0x000000aa49b17220 */ /* 0x000fe20000410000 */
[----:B------:R-:W-:Y:S02]  /*6210*/  FFMA.FTZ R209, R165, R209, R168 ;  /* 0x000000d1a5d17223 */ /* 0x000fe400000100a8 */
[----:B------:R0:W-:Y:S04]  /*6220*/  STS [R26+0x874], R175 ;  /* 0x000874af1a007388 */ /* 0x0001e80000000800 */
[----:B------:R1:W-:Y:S04]  /*6230*/  STS [R26+0x878], R181 ;  /* 0x000878b51a007388 */ /* 0x0003e80000000800 */
[----:B------:R2:W-:Y:S01]  /*6240*/  STS [R26+0x87c], R159 ;  /* 0x00087c9f1a007388 */ /* 0x0005e20000000800 */
[-C--:B0-----:R-:W-:Y:S01]  /*6250*/  FMUL.FTZ R175, R75, R160.reuse ;  /* 0x000000a04baf7220 */ /* 0x081fe20000410000 */
[----:B------:R-:W-:-:S02]  /*6260*/  FFMA.FTZ R160, R158, R160, R209 ;  /* 0x000000a09ea07223 */ /* 0x000fc400000100d1 */
[----:B------:R0:W-:Y:S01]  /*6270*/  STS [R26+0x880], R177 ;  /* 0x000880b11a007388 */ /* 0x0001e20000000800 */
[----:B-1----:R-:W-:-:S03]  /*6280*/  FMUL.FTZ R181, R76, R225 ;  /* 0x000000e14cb57220 */ /* 0x002fc60000410000 */
[----:B------:R-:W-:Y:S01]  /*6290*/  STS [R26+0x884], R213 ;  /* 0x000884d51a007388 */ /* 0x000fe20000000800 */
[----:B--2---:R-:W-:Y:S01]  /*62a0*/  LEA R159, R13, UR27, 0x2 ;  /* 0x0000001b0d9f7c11 */ /* 0x004fe2000f8e10ff */
[----:B------:R-:W-:Y:S02]  /*62b0*/  IMAD R13, R155, UR37, R15 ;  /* 0x000000259b0d7c24 */ /* 0x000fe4000f8e020f */
[----:B------:R1:W-:Y:S01]  /*62c0*/  STS [R26+0x888], R175 ;  /* 0x000888af1a007388 */ /* 0x0003e20000000800 */
[----:B------:R-:W-:Y:S01]  /*62d0*/  FFMA.FTZ R15, R157, R225, R160 ;  /* 0x000000e19d0f7223 */ /* 0x000fe200000100a0 */
[----:B0-----:R-:W-:Y:S02]  /*62e0*/  MOV R177, UR20 ;  /* 0x0000001400b17c02 */ /* 0x001fe40008000f00 */
[----:B------:R0:W-:Y:S01]  /*62f0*/  STS [R26+0x88c], R181 ;  /* 0x00088cb51a007388 */ /* 0x0001e20000000800 */
[----:B------:R-:W-:Y:S01]  /*6300*/  LEA.HI.X R13, R14, UR39, R13, 0x2, P0 ;  /* 0x000000270e0d7c11 */ /* 0x000fe200080f140d */
[----:B------:R-:W-:Y:S01]  /*6310*/  FFMA.FTZ R14, R89, R161, R164 ;  /* 0x000000a1590e7223 */ /* 0x000fe200000100a4 */
[----:B------:R-:W-:Y:S01]  /*6320*/  IADD3 R162, PT, PT, R177, -UR22, -R22 ;  /* 0x80000016b1a27c10 */ /* 0x000fe2000fffe816 */
[----:B------:R-:W-:Y:S01]  /*6330*/  BAR.SYNC.DEFER_BLOCKING 0x0 ;  /* 0x0000000000007b1d */ /* 0x000fe20000010000 */
[----:B------:R-:W-:-:S02]  /*6340*/  IADD3 R161, PT, PT, R22, 0x40, RZ ;  /* 0x0000004016a17810 */ /* 0x000fc40007ffe0ff */
[----:B------:R-:W-:Y:S02]  /*6350*/  ISETP.GE.AND P6, PT, R162, 0x1, PT ;  /* 0x00000001a200780c */ /* 0x000fe40003fc6270 */
[C---:B-1----:R-:W-:Y:S02]  /*6360*/  IADD3 R175, PT, PT, R22.reuse, 0x60, RZ ;  /* 0x0000006016af7810 */ /* 0x042fe40007ffe0ff */
[-C--:B------:R-:W-:Y:S02]  /*6370*/  LEA.HI R161, R161, R22.reuse, RZ, 0x1b ;  /* 0x00000016a1a17211 */ /* 0x080fe400078fd8ff */
[----:B------:R-:W-:Y:S02]  /*6380*/  IADD3 R177, PT, PT, R22, 0x80, RZ ;  /* 0x0000008016b17810 */ /* 0x000fe40007ffe0ff */
[----:B------:R-:W-:Y:S02]  /*6390*/  LEA.HI R175, R175, R22, RZ, 0x1b ;  /* 0x00000016afaf7211 */ /* 0x000fe400078fd8ff */
[----:B------:R-:W-:-:S02]  /*63a0*/  LEA R160, R161, UR27, 0x2 ;  /* 0x0000001ba1a07c11 */ /* 0x000fc4000f8e10ff */
[C---:B------:R-:W-:Y:S02]  /*63b0*/  ISETP.GE.AND P3, PT, R162.reuse, 0x21, PT ;  /* 0x00000021a200780c */ /* 0x040fe40003f66270 */
[C---:B------:R-:W-:Y:S02]  /*63c0*/  ISETP.GE.AND P2, PT, R162.reuse, 0x41, PT ;  /* 0x00000041a200780c */ /* 0x040fe40003f46270 */
[C---:B------:R-:W-:Y:S02]  /*63d0*/  ISETP.GE.AND P1, PT, R162.reuse, 0x61, PT ;  /* 0x00000061a200780c */ /* 0x040fe40003f26270 */
[----:B------:R-:W-:Y:S01]  /*63e0*/  ISETP.GE.AND P0, PT, R162, 0x81, PT ;  /* 0x00000081a200780c */ /* 0x000fe20003f06270 */
[----:B------:R-:W1:Y:S01]  /*63f0*/  LDS R159, [R159+0x8d0] ;  /* 0x0008d0009f9f7984 */ /* 0x000e620000000800 */
[----:B0-----:R-:W-:Y:S11]  /*6400*/  @!P6 BRA `(.L_x_7132) ;  /* 0x000000000010e947 */ /* 0x001ff60003800000 */
[----:B------:R-:W-:-:S04]  /*6410*/  LEA.HI R156, R22, R22, RZ, 0x1b ;  /* 0x00000016169c7211 */ /* 0x000fc800078fd8ff */
[----:B------:R-:W-:-:S05]  /*6420*/  LEA R156, R156, UR27, 0x2 ;  /* 0x0000001b9c9c7c11 */ /* 0x000fca000f8e10ff */
[----:B------:R-:W0:Y:S04]  /*6430*/  LDS R161, [R156+0x850] ;  /* 0x000850009ca17984 */ /* 0x000e280000000800 */
[----:B0-----:R0:W-:Y:S02]  /*6440*/  REDG.E.ADD.F32.FTZ.RN.STRONG.GPU desc[UR24][R12.64], R161 ;  /* 0x000000a10c0079a6 */ /* 0x0011e4000c12f318 */
.L_x_7132:
[----:B------:R-:W-:Y:S05]  /*6450*/  BSYNC.RECONVERGENT B0 ;  /* 0x0000000000007941 */ /* 0x000fea0003800200 */
.L_x_7131:
[----:B------:R-:W-:Y:S01]  /*6460*/  BSSY.RECONVERGENT B0, `(.L_x_7133) ;  /* 0x0000004000007945 */ /* 0x000fe20003800200 */
[----:B------:R-:W-:-:S03]  /*6470*/  ISETP.GE.AND P6, PT, R162, 0xa1, PT ;  /* 0x000000a1a200780c */ /* 0x000fc60003fc6270 */
[----:B------:R-:W-:Y:S10]  /*6480*/  @!P3 BRA `(.L_x_7134) ;  /* 0x000000000004b947 */ /* 0x000ff40003800000 */
[----:B-1----:R2:W-:Y:S02]  /*6490*/  REDG.E.ADD.F32.FTZ.RN.STRONG.GPU desc[UR24][R12.64+0x80], R159 ;  /* 0x0000809f0c0079a6 */ /* 0x0025e4000c12f318 */
.L_x_7134:
[----:B------:R-:W-:Y:S05]  /*64a0*/  BSYNC.RECONVERGENT B0 ;  /* 0x0000000000007941 */ /* 0x000fea0003800200 */
.L_x_7133:
[----:B-12---:R1:W2:Y:S01]  /*64b0*/  LDS R159, [R160+0x950] ;  /* 0x00095000a09f7984 */ /* 0x0062a20000000800 */
[----:B------:R-:W-:Y:S01]  /*64c0*/  BSSY.RECONVERGENT B0, `(.L_x_7135) ;  /* 0x0000006000007945 */ /* 0x000fe20003800200 */
[----:B0-----:R-:W-:Y:S02]  /*64d0*/  IADD3 R161, PT, PT, R22, 0xa0, RZ ;  /* 0x000000a016a17810 */ /* 0x001fe40007ffe0ff */
[----:B------:R-:W-:Y:S02]  /*64e0*/  LEA.HI R177, R177, R22, RZ, 0x1b ;  /* 0x00000016b1b17211 */ /* 0x000fe400078fd8ff */
[----:B------:R-:W-:Y:S01]  /*64f0*/  LEA R175, R175, UR27, 0x2 ;  /* 0x0000001bafaf7c11 */ /* 0x000fe2000f8e10ff */
[----:B------:R-:W-:Y:S06]  /*6500*/  @!P2 BRA `(.L_x_7136) ;  /* 0x000000000004a947 */ /* 0x000fec0003800000 */
[----:B--2---:R0:W-:Y:S02]  /*6510*/  REDG.E.ADD.F32.FTZ.RN.STRONG.GPU desc[UR24][R12.64+0x100], R159 ;  /* 0x0001009f0c0079a6 */ /* 0x0041e4000c12f318 */
.L_x_7136:
[----:B------:R-:W-:Y:S05]  /*6520*/  BSYNC.RECONVERGENT B0 ;  /* 0x0000000000007941 */ /* 0x000fea0003800200 */
.L_x_7135:
[----:B0-2---:R0:W2:Y:S01]  /*6530*/  LDS R159, [R175+0x9d0] ;  /* 0x0009d000af9f7984 */ /* 0x0050a20000000800 */
[----:B------:R-:W-:Y:S01]  /*6540*/  BSSY.RECONVERGENT B0, `(.L_x_7137) ;  /* 0x0000005000007945 */ /* 0x000fe20003800200 */
[----:B------:R-:W-:Y:S02]  /*6550*/  LEA.HI R161, R161, R22, RZ, 0x1b ;  /* 0x00000016a1a17211 */ /* 0x000fe400078fd8ff */
[----:B------:R-:W-:Y:S01]  /*6560*/  LEA R177, R177, UR27, 0x2 ;  /* 0x0000001bb1b17c11 */ /* 0x000fe2000f8e10ff */
[----:B------:R-:W-:Y:S06]  /*6570*/  @!P1 BRA `(.L_x_7138) ;  /* 0x0000000000049947 */ /* 0x000fec0003800000 */
[----:B--2---:R3:W-:Y:S02]  /*6580*/  REDG.E.ADD.F32.FTZ.RN.STRONG.GPU desc[UR24][R12.64+0x180], R159 ;  /* 0x0001809f0c0079a6 */ /* 0x0047e4000c12f318 */
.L_x_7138:
[----:B------:R-:W-:Y:S05]  /*6590*/  BSYNC.RECONVERGENT B0 ;  /* 0x0000000000007941 */ /* 0x000fea0003800200 */
.L_x_7137:
[----:B--23--:R2:W3:Y:S01]  /*65a0*/  LDS R159, [R177+0xa50] ;  /* 0x000a5000b19f7984 */ /* 0x00c4e20000000800 */
[----:B------:R-:W-:Y:S01]  /*65b0*/  BSSY.RECONVERGENT B0, `(.L_x_7139) ;  /* 0x0000004000007945 */ /* 0x000fe20003800200 */
[----:B------:R-:W-:-:S03]  /*65c0*/  LEA R156, R161, UR27, 0x2 ;  /* 0x0000001ba19c7c11 */ /* 0x000fc6000f8e10ff */
[----:B------:R-:W-:Y:S05]  /*65d0*/  @!P0 BRA `(.L_x_7140) ;  /* 0x0000000000048947 */ /* 0x000fea0003800000 */
[----:B---3--:R4:W-:Y:S02]  /*65e0*/  REDG.E.ADD.F32.FTZ.RN.STRONG.GPU desc[UR24][R12.64+0x200], R159 ;  /* 0x0002009f0c0079a6 */ /* 0x0089e4000c12f318 */
.L_x_7140:
[----:B------:R-:W-:Y:S05]  /*65f0*/  BSYNC.RECONVERGENT B0 ;  /* 0x0000000000007941 */ /* 0x000fea0003800200 */
.L_x_7139:
[----:B---34-:R3:W4:Y:S01]  /*6600*/  LDS R159, [R156+0xad0] ;  /* 0x000ad0009c9f7984 */ /* 0x0187220000000800 */
[----:B------:R-:W-:Y:S01]  /*6610*/  BSSY.RECONVERGENT B0, `(.L_x_7141) ;  /* 0x0000005000007945 */ /* 0x000fe20003800200 */
[C---:B------:R-:W-:Y:S02]  /*6620*/  IADD3 R161, PT, PT, R22.reuse, 0xc0, RZ ;  /* 0x000000c016a17810 */ /* 0x040fe40007ffe0ff */
[----:B0-----:R-:W-:Y:S01]  /*6630*/  IADD3 R175, PT, PT, R22, 0xe0, RZ ;  /* 0x000000e016af7810 */ /* 0x001fe20007ffe0ff */
[----:B------:R-:W-:Y:S06]  /*6640*/  @!P6 BRA `(.L_x_7142) ;  /* 0x000000000004e947 */ /* 0x000fec0003800000 */
[----:B----4-:R0:W-:Y:S02]  /*6650*/  REDG.E.ADD.F32.FTZ.RN.STRONG.GPU desc[UR24][R12.64+0x280], R159 ;  /* 0x0002809f0c0079a6 */ /* 0x0101e4000c12f318 */
.L_x_7142:
[----:B------:R-:W-:Y:S05]  /*6660*/  BSYNC.RECONVERGENT B0 ;  /* 0x0000000000007941 */ /* 0x000fea0003800200 */
.L_x_7141:
[----:B0---4-:R-:W-:Y:S01]  /*6670*/  IADD3 R159, PT, PT, R22, 0x100, RZ ;  /* 0x00000100169f7810 */ /* 0x011fe20007ffe0ff */
[----:B------:R-:W-:Y:S01]  /*6680*/  BSSY.RECONVERGENT B0, `(.L_x_7143) ;  /* 0x000000f000007945 */ /* 0x000fe20003800200 */
[-C--:B------:R-:W-:Y:S02]  /*6690*/  LEA.HI R161, R161, R22.reuse, RZ, 0x1b ;  /* 0x00000016a1a17211 */ /* 0x080fe400078fd8ff */
[-C--:B---3--:R-:W-:Y:S02]  /*66a0*/  LEA.HI R156, R159, R22.reuse, RZ, 0x1b ;  /* 0x000000169f9c7211 */ /* 0x088fe400078fd8ff */
        /* <DEDUP_REMOVED lines=12> */
.L_x_7144:
[----:B------:R-:W-:Y:S05]  /*6770*/  BSYNC.RECONVERGENT B0 ;  /* 0x0000000000007941 */ /* 0x000fea0003800200 */
.L_x_7143:
[----:B0-2---:R0:W2:Y:S01]  /*6780*/  LDS R159, [R175+0xbd0] ;  /* 0x000bd000af9f7984 */ /* 0x0050a20000000800 */
[----:B------:R-:W-:Y:S01]  /*6790*/  BSSY.RECONVERGENT B0, `(.L_x_7145) ;  /* 0x0000006000007945 */ /* 0x000fe20003800200 */
[----:B------:R-:W-:Y:S02]  /*67a0*/  IADD3 R161, PT, PT, R22, 0x140, RZ ;  /* 0x0000014016a17810 */ /* 0x000fe40007ffe0ff */
[----:B------:R-:W-:Y:S02]  /*67b0*/  LEA.HI R177, R177, R22, RZ, 0x1b ;  /* 0x00000016b1b17211 */ /* 0x000fe400078fd8ff */
[----:B------:R-:W-:Y:S01]  /*67c0*/  LEA R156, R156, UR27, 0x2 ;  /* 0x0000001b9c9c7c11 */ /* 0x000fe2000f8e10ff */
[----:B------:R-:W-:Y:S06]  /*67d0*/  @!P0 BRA `(.L_x_7146) ;  /* 0x0000000000048947 */ /* 0x000fec0003800000 */
[----:B--2---:R3:W-:Y:S02]  /*67e0*/  REDG.E.ADD.F32.FTZ.RN.STRONG.GPU desc[UR24][R12.64+0x380], R159 ;  /* 0x0003809f0c0079a6 */ /* 0x0047e4000c12f318 */
.L_x_7146:
[----:B------:R-:W-:Y:S05]  /*67f0*/  BSYNC.RECONVERGENT B0 ;  /* 0x0000000000007941 */ /* 0x000fea0003800200 */
.L_x_7145:
[----:B--23--:R2:W3:Y:S01]  /*6800*/  LDS R159, [R156+0xc50] ;  /* 0x000c50009c9f7984 */ /* 0x00c4e20000000800 */
[----:B------:R-:W-:Y:S01]  /*6810*/  BSSY.RECONVERGENT B0, `(.L_x_7147) ;  /* 0x0000005000007945 */ /* 0x000fe20003800200 */
[----:B------:R-:W-:Y:S02]  /*6820*/  LEA.HI R161, R161, R22, RZ, 0x1b ;  /* 0x00000016a1a17211 */ /* 0x000fe400078fd8ff */
[----:B------:R-:W-:Y:S01]  /*6830*/  LEA R177, R177, UR27, 0x2 ;  /* 0x0000001bb1b17c11 */ /* 0x000fe2000f8e10ff */
[----:B------:R-:W-:Y:S06]  /*6840*/  @!P1 BRA `(.L_x_7148) ;  /* 0x0000000000049947 */ /* 0x000fec0003800000 */
[----:B---3--:R4:W-:Y:S02]  /*6850*/  REDG.E.ADD.F32.FTZ.RN.STRONG.GPU desc[UR24][R12.64+0x400], R159 ;  /* 0x0004009f0c0079a6 */ /* 0x0089e4000c12f318 */
.L_x_7148:
[----:B------:R-:W-:Y:S05]  /*6860*/  BSYNC.RECONVERGENT B0 ;  /* 0x0000000000007941 */ /* 0x000fea0003800200 */
.L_x_7147:
[----:B---34-:R3:W4:Y:S01]  /*6870*/  LDS R159, [R177+0xcd0] ;  /* 0x000cd000b19f7984 */ /* 0x0187220000000800 */
[----:B------:R-:W-:Y:S01]  /*6880*/  BSSY.RECONVERGENT B0, `(.L_x_7149) ;  /* 0x0000004000007945 */ /* 0x000fe20003800200 */
[----:B--2---:R-:W-:-:S03]  /*6890*/  LEA R156, R161, UR27, 0x2 ;  /* 0x0000001ba19c7c11 */ /* 0x004fc6000f8e10ff */
[----:B------:R-:W-:Y:S05]  /*68a0*/  @!P2 BRA `(.L_x_7150) ;  /* 0x000000000004a947 */ /* 0x000fea0003800000 */
[----:B----4-:R2:W-:Y:S02]  /*68b0*/  REDG.E.ADD.F32.FTZ.RN.STRONG.GPU desc[UR24][R12.64+0x480], R159 ;  /* 0x0004809f0c0079a6 */ /* 0x0105e4000c12f318 */
.L_x_7150:
[----:B------:R-:W-:Y:S05]  /*68c0*/  BSYNC.RECONVERGENT B0 ;  /* 0x0000000000007941 */ /* 0x000fea0003800200 */
.L_x_7149:
[----:B--2-4-:R2:W4:Y:S01]  /*68d0*/  LDS R159, [R156+0xd50] ;  /* 0x000d50009c9f7984 */ /* 0x0145220000000800 */
[----:B------:R-:W-:Y:S01]  /*68e0*/  BSSY.RECONVERGENT B0, `(.L_x_7151) ;  /* 0x0000005000007945 */ /* 0x000fe20003800200 */
[C---:B------:R-:W-:Y:S02]  /*68f0*/  IADD3 R161, PT, PT, R22.reuse, 0x160, RZ ;  /* 0x0000016016a17810 */ /* 0x040fe40007ffe0ff */
[----:B0-----:R-:W-:Y:S01]  /*6900*/  IADD3 R175, PT, PT, R22, 0x180, RZ ;  /* 0x0000018016af7810 */ /* 0x001fe20007ffe0ff */
[----:B------:R-:W-:Y:S06]  /*6910*/  @!P3 BRA `(.L_x_7152) ;  /* 0x000000000004b947 */ /* 0x000fec0003800000 */
[----:B----4-:R0:W-:Y:S02]  /*6920*/  REDG.E.ADD.F32.FTZ.RN.STRONG.GPU desc[UR24][R12.64+0x500], R159 ;  /* 0x0005009f0c0079a6 */ /* 0x0101e4000c12f318 */
.L_x_7152:
[----:B------:R-:W-:Y:S05]  /*6930*/  BSYNC.RECONVERGENT B0 ;  /* 0x0000000000007941 */ /* 0x000fea0003800200 */
.L_x_7151:
[----:B0---4-:R-:W-:Y:S01]  /*6940*/  IADD3 R159, PT, PT, R22, 0x1a0, RZ ;  /* 0x000001a0169f7810 */ /* 0x011fe20007ffe0ff */
[----:B------:R-:W-:Y:S01]  /*6950*/  BSSY.RECONVERGENT B0, `(.L_x_7153) ;  /* 0x000000f000007945 */ /* 0x000fe20003800200 */
[-C--:B------:R-:W-:Y:S02]  /*6960*/  LEA.HI R161, R161, R22.reuse, RZ, 0x1b ;  /* 0x00000016a1a17211 */ /* 0x080fe400078fd8ff */
[-C--:B--2---:R-:W-:Y:S02]  /*6970*/  LEA.HI R156, R159, R22.reuse, RZ, 0x1b ;  /* 0x000000169f9c7211 */ /* 0x084fe400078fd8ff */
[----:B------:R-:W-:Y:S02]  /*6980*/  LEA R159, R161, UR27, 0x2 ;  /* 0x0000001ba19f7c11 */ /* 0x000fe4000f8e10ff */
[----:B------:R-:W-:Y:S02]  /*6990*/  ISETP.GE.AND P6, PT, R162, 0x161, PT ;  /* 0x00000161a200780c */ /* 0x000fe40003fc6270 */
[----:B------:R-:W-:-:S02]  /*69a0*/  LEA.HI R175, R175, R22, RZ, 0x1b ;  /* 0x00000016afaf7211 */ /* 0x000fc400078fd8ff */
[----:B------:R-:W0:Y:S01]  /*69b0*/  LDS R159, [R159+0xdd0] ;  /* 0x000dd0009f9f7984 */ /* 0x000e220000000800 */
[----:B---3--:R-:W-:Y:S02]  /*69c0*/  IADD3 R177, PT, PT, R22, 0x1c0, RZ ;  /* 0x000001c016b17810 */ /* 0x008fe40007ffe0ff */
[----:B------:R-:W-:Y:S02]  /*69d0*/  LEA R175, R175, UR27, 0x2 ;  /* 0x0000001bafaf7c11 */ /* 0x000fe4000f8e10ff */
[C---:B------:R-:W-:Y:S02]  /*69e0*/  ISETP.GE.AND P0, PT, R162.reuse, 0x181, PT ;  /* 0x00000181a200780c */ /* 0x040fe40003f06270 */
[C---:B------:R-:W-:Y:S02]  /*69f0*/  ISETP.GE.AND P1, PT, R162.reuse, 0x1a1, PT ;  /* 0x000001a1a200780c */ /* 0x040fe40003f26270 */
[C---:B------:R-:W-:Y:S02]  /*6a00*/  ISETP.GE.AND P2, PT, R162.reuse, 0x1c1, PT ;  /* 0x000001c1a200780c */ /* 0x040fe40003f46270 */
[----:B------:R-:W-:Y:S01]  /*6a10*/  ISETP.GE.AND P3, PT, R162, 0x1e1, PT ;  /* 0x000001e1a200780c */ /* 0x000fe20003f66270 */
[----:B------:R-:W-:-:S12]  /*6a20*/  @!P6 BRA `(.L_x_7154) ;  /* 0x000000000004e947 */ /* 0x000fd80003800000 */
[----:B0-----:R2:W-:Y:S02]  /*6a30*/  REDG.E.ADD.F32.FTZ.RN.STRONG.GPU desc[UR24][R12.64+0x580], R159 ;  /* 0x0005809f0c0079a6 */ /* 0x0015e4000c12f318 */
.L_x_7154:
[----:B------:R-:W-:Y:S05]  /*6a40*/  BSYNC.RECONVERGENT B0 ;  /* 0x0000000000007941 */ /* 0x000fea0003800200 */
.L_x_7153:
[----:B0-2---:R0:W2:Y:S01]  /*6a50*/  LDS R159, [R175+0xe50] ;  /* 0x000e5000af9f7984 */ /* 0x0050a20000000800 */
[----:B------:R-:W-:Y:S01]  /*6a60*/  BSSY.RECONVERGENT B0, `(.L_x_7155) ;  /* 0x0000006000007945 */ /* 0x000fe20003800200 */
[----:B------:R-:W-:Y:S02]  /*6a70*/  IADD3 R161, PT, PT, R22, 0x1e0, RZ ;  /* 0x000001e016a17810 */ /* 0x000fe40007ffe0ff */
[----:B------:R-:W-:Y:S02]  /*6a80*/  LEA.HI R177, R177, R22, RZ, 0x1b ;  /* 0x00000016b1b17211 */ /* 0x000fe400078fd8ff */
[----:B------:R-:W-:Y:S01]  /*6a90*/  LEA R156, R156, UR27, 0x2 ;  /* 0x0000001b9c9c7c11 */ /* 0x000fe2000f8e10ff */
[----:B------:R-:W-:Y:S06]  /*6aa0*/  @!P0 BRA `(.L_x_7156) ;  /* 0x0000000000048947 */ /* 0x000fec0003800000 */
[----:B--2---:R3:W-:Y:S02]  /*6ab0*/  REDG.E.ADD.F32.FTZ.RN.STRONG.GPU desc[UR24][R12.64+0x600], R159 ;  /* 0x0006009f0c0079a6 */ /* 0x0047e4000c12f318 */
.L_x_7156:
[----:B------:R-:W-:Y:S05]  /*6ac0*/  BSYNC.RECONVERGENT B0 ;  /* 0x0000000000007941 */ /* 0x000fea0003800200 */
.L_x_7155:
[----:B--23--:R2:W3:Y:S01]  /*6ad0*/  LDS R159, [R156+0xed0] ;  /* 0x000ed0009c9f7984 */ /* 0x00c4e20000000800 */
[----:B------:R-:W-:Y:S01]  /*6ae0*/  BSSY.RECONVERGENT B0, `(.L_x_7157) ;  /* 0x0000005000007945 */ /* 0x000fe20003800200 */
[----:B------:R-:W-:Y:S02]  /*6af0*/  LEA.HI R161, R161, R22, RZ, 0x1b ;  /* 0x00000016a1a17211 */ /* 0x000fe400078fd8ff */
[----:B------:R-:W-:Y:S01]  /*6b00*/  LEA R177, R177, UR27, 0x2 ;  /* 0x0000001bb1b17c11 */ /* 0x000fe2000f8e10ff */
[----:B------:R-:W-:Y:S06]  /*6b10*/  @!P1 BRA `(.L_x_7158) ;  /* 0x0000000000049947 */ /* 0x000fec0003800000 */
[----:B---3--:R4:W-:Y:S02]  /*6b20*/  REDG.E.ADD.F32.FTZ.RN.STRONG.GPU desc[UR24][R12.64+0x680], R159 ;  /* 0x0006809f0c0079a6 */ /* 0x0089e4000c12f318 */
.L_x_7158:
[----:B------:R-:W-:Y:S05]  /*6b30*/  BSYNC.RECONVERGENT B0 ;  /* 0x0000000000007941 */ /* 0x000fea0003800200 */
.L_x_7157:
[----:B---34-:R3:W4:Y:S01]  /*6b40*/  LDS R159, [R177+0xf50] ;  /* 0x000f5000b19f7984 */ /* 0x0187220000000800 */
[----:B------:R-:W-:Y:S01]  /*6b50*/  BSSY.RECONVERGENT B0, `(.L_x_7159) ;  /* 0x0000004000007945 */ /* 0x000fe20003800200 */
[----:B------:R-:W-:-:S03]  /*6b60*/  LEA R161, R161, UR27, 0x2 ;  /* 0x0000001ba1a17c11 */ /* 0x000fc6000f8e10ff */
[----:B------:R-:W-:Y:S05]  /*6b70*/  @!P2 BRA `(.L_x_7160) ;  /* 0x000000000004a947 */ /* 0x000fea0003800000 */
[----:B----4-:R4:W-:Y:S02]  /*6b80*/  REDG.E.ADD.F32.FTZ.RN.STRONG.GPU desc[UR24][R12.64+0x700], R159 ;  /* 0x0007009f0c0079a6 */ /* 0x0109e4000c12f318 */
.L_x_7160:
[----:B------:R-:W-:Y:S05]  /*6b90*/  BSYNC.RECONVERGENT B0 ;  /* 0x0000000000007941 */ /* 0x000fea0003800200 */
.L_x_7159:
[----:B----4-:R4:W0:Y:S01]  /*6ba0*/  LDS R159, [R161+0xfd0] ;  /* 0x000fd000a19f7984 */ /* 0x0108220000000800 */
[----:B------:R-:W-:Y:S04]  /*6bb0*/  BSSY.RECONVERGENT B0, `(.L_x_7161) ;  /* 0x0000003000007945 */ /* 0x000fe80003800200 */
[----:B------:R-:W-:Y:S05]  /*6bc0*/  @!P3 BRA `(.L_x_7162) ;  /* 0x000000000004b947 */ /* 0x000fea0003800000 */
[----:B0-----:R0:W-:Y:S02]  /*6bd0*/  REDG.E.ADD.F32.FTZ.RN.STRONG.GPU desc[UR24][R12.64+0x780], R159 ;  /* 0x0007809f0c0079a6 */ /* 0x0011e4000c12f318 */
.L_x_7162:
[----:B------:R-:W-:Y:S05]  /*6be0*/  BSYNC.RECONVERGENT B0 ;  /* 0x0000000000007941 */ /* 0x000fea0003800200 */
.L_x_7161:
[----:B0-----:R-:W0:Y:S01]  /*6bf0*/  SHFL.DOWN PT, R12, R15, 0x1, 0x1f ;  /* 0x08201f000f0c7f89 */ /* 0x001e2200000e0000 */
[----:B------:R-:W-:Y:S01]  /*6c00*/  ISETP.GT.AND P0, PT, R43, 0x1e, PT ;  /* 0x0000001e2b00780c */ /* 0x000fe20003f04270 */
[----:B------:R-:W-:Y:S01]  /*6c10*/  FMUL.FTZ R142, R142, R195 ;  /* 0x000000c38e8e7220 */ /* 0x000fe20000410000 */
[-C--:B--2---:R-:W-:Y:S01]  /*6c20*/  FMUL.FTZ R156, R138, R201.reuse ;  /* 0x000000c98a9c7220 */ /* 0x084fe20000410000 */
[----:B------:R-:W2:Y:S01]  /*6c30*/  SHFL.DOWN PT, R13, R14, 0x1, 0x1f ;  /* 0x08201f000e0d7f89 */ /* 0x000ea200000e0000 */
[----:B------:R-:W-:Y:S01]  /*6c40*/  FMUL.FTZ R138, R126, R201 ;  /* 0x000000c97e8a7220 */ /* 0x000fe20000410000 */
[----:B------:R-:W-:Y:S01]  /*6c50*/  FFMA.FTZ R145, R142, R100, R145 ;  /* 0x000000648e917223 */ /* 0x000fe20000010091 */
[----:B----4-:R-:W-:Y:S01]  /*6c60*/  FMUL.FTZ R161, R16, R167 ;  /* 0x000000a710a17220 */ /* 0x010fe20000410000 */
[----:B------:R-:W-:Y:S01]  /*6c70*/  FMUL.FTZ R16, R126, R215 ;  /* 0x000000d77e107220 */ /* 0x000fe20000410000 */
[----:B-1----:R-:W-:Y:S01]  /*6c80*/  FMUL.FTZ R160, R197, R138 ;  /* 0x0000008ac5a07220 */ /* 0x002fe20000410000 */
[----:B------:R-:W-:Y:S01]  /*6c90*/  FMUL.FTZ R150, R150, R183 ;  /* 0x000000b796967220 */ /* 0x000fe20000410000 */
        /* <DEDUP_REMOVED lines=12> */
[----:B------:R-:W-:Y:S01]  /*6d60*/  FFMA.FTZ R206, R61, R152, R206 ;  /* 0x000000983dce7223 */ /* 0x000fe200000100ce */
[----:B0-----:R-:W-:Y:S01]  /*6d70*/  @!P0 FADD.FTZ R15, R15, R12 ;  /* 0x0000000c0f0f8221 */ /* 0x001fe20000010000 */
[----:B------:R-:W-:Y:S01]  /*6d80*/  BSSY.RECONVERGENT B0, `(.L_x_7163) ;  /* 0x0000070000007945 */ /* 0x000fe20003800200 */
[----:B------:R-:W-:Y:S01]  /*6d90*/  FFMA.FTZ R147, R156, R102, R147 ;  /* 0x000000669c937223 */ /* 0x000fe20000010093 */
[----:B------:R-:W-:Y:S01]  /*6da0*/  FFMA.FTZ R143, R146, R98, R143 ;  /* 0x00000062928f7223 */ /* 0x000fe2000001008f */
[----:B--2---:R-:W-:Y:S01]  /*6db0*/  @!P0 FADD.FTZ R14, R14, R13 ;  /* 0x0000000d0e0e8221 */ /* 0x004fe20000010000 */
[----:B------:R-:W0:Y:S01]  /*6dc0*/  SHFL.DOWN PT, R12, R15, 0x2, 0x1f ;  /* 0x08401f000f0c7f89 */ /* 0x000e2200000e0000 */
[----:B------:R-:W-:Y:S01]  /*6dd0*/  ISETP.GT.AND P0, PT, R43, 0x1d, PT ;  /* 0x0000001d2b00780c */ /* 0x000fe20003f04270 */
[----:B------:R-:W-:Y:S01]  /*6de0*/  FADD.FTZ R121, R160, R121 ;  /* 0x00000079a0797221 */ /* 0x000fe20000010000 */
[----:B------:R-:W-:Y:S01]  /*6df0*/  FFMA.FTZ R141, R150, R96, R141 ;  /* 0x00000060968d7223 */ /* 0x000fe2000001008d */
[----:B------:R-:W1:Y:S01]  /*6e00*/  SHFL.DOWN PT, R13, R14, 0x2, 0x1f ;  /* 0x08401f000e0d7f89 */ /* 0x000e6200000e0000 */
[----:B------:R-:W-:Y:S01]  /*6e10*/  FFMA.FTZ R139, R152, R94, R139 ;  /* 0x0000005e988b7223 */ /* 0x000fe2000001008b */
[----:B------:R-:W-:Y:S01]  /*6e20*/  FADD.FTZ R133, R204, R133 ;  /* 0x00000085cc857221 */ /* 0x000fe20000010000 */
[----:B------:R-:W-:Y:S01]  /*6e30*/  FFMA.FTZ R151, R130, R106, R151 ;  /* 0x0000006a82977223 */ /* 0x000fe20000010097 */
[----:B------:R-:W-:Y:S01]  /*6e40*/  FADD.FTZ R135, R206, R135 ;  /* 0x00000087ce877221 */ /* 0x000fe20000010000 */
[----:B------:R-:W-:-:S05]  /*6e50*/  FFMA.FTZ R124, R161, R131, R124 ;  /* 0x00000083a17c7223 */ /* 0x000fca000001007c */
[----:B0-----:R-:W-:Y:S01]  /*6e60*/  @!P0 FADD.FTZ R15, R15, R12 ;  /* 0x0000000c0f0f8221 */ /* 0x001fe20000010000 */
[-C--:B------:R-:W-:Y:S01]  /*6e70*/  FMUL.FTZ R12, R126, R179.reuse ;  /* 0x000000b37e0c7220 */ /* 0x080fe20000410000 */
[----:B------:R-:W-:Y:S01]  /*6e80*/  FMUL.FTZ R179, R144, R179 ;  /* 0x000000b390b37220 */ /* 0x000fe20000410000 */
[----:B-1----:R-:W-:Y:S02]  /*6e90*/  @!P0 FADD.FTZ R14, R14, R13 ;  /* 0x0000000d0e0e8221 */ /* 0x002fe40000010000 */
[----:B------:R-:W0:Y:S01]  /*6ea0*/  SHFL.DOWN PT, R162, R15, 0x4, 0x1f ;  /* 0x08801f000fa27f89 */ /* 0x000e2200000e0000 */
[----:B------:R-:W-:Y:S01]  /*6eb0*/  ISETP.GT.AND P0, PT, R43, 0x1b, PT ;  /* 0x0000001b2b00780c */ /* 0x000fe20003f04270 */
[-C--:B------:R-:W-:Y:S01]  /*6ec0*/  FMUL.FTZ R13, R140, R188.reuse ;  /* 0x000000bc8c0d7220 */ /* 0x080fe20000410000 */
[C---:B------:R-:W-:Y:S01]  /*6ed0*/  FMUL.FTZ R140, R126.reuse, R195 ;  /* 0x000000c37e8c7220 */ /* 0x040fe20000410000 */
[----:B------:R-:W1:Y:S01]  /*6ee0*/  SHFL.DOWN PT, R159, R14, 0x4, 0x1f ;  /* 0x08801f000e9f7f89 */ /* 0x000e6200000e0000 */
[C---:B------:R-:W-:Y:S01]  /*6ef0*/  FMUL.FTZ R188, R126.reuse, R188 ;  /* 0x000000bc7ebc7220 */ /* 0x040fe20000410000 */
        /* <DEDUP_REMOVED lines=8> */
[-C--:B------:R-:W-:Y:S01]  /*6f80*/  FMUL.FTZ R13, R136, R3.reuse ;  /* 0x00000003880d7220 */ /* 0x080fe20000410000 */
[----:B------:R-:W-:Y:S01]  /*6f90*/  FADD.FTZ R117, R142, R117 ;  /* 0x000000758e757221 */ /* 0x000fe20000010000 */
[C---:B------:R-:W-:Y:S01]  /*6fa0*/  FMUL.FTZ R136, R126.reuse, R3 ;  /* 0x000000037e887220 */ /* 0x040fe20000410000 */
[----:B------:R-:W-:Y:S01]  /*6fb0*/  FMUL.FTZ R12, R126, R185 ;  /* 0x000000b97e0c7220 */ /* 0x000fe20000410000 */
[----:B------:R-:W-:Y:S01]  /*6fc0*/  FFMA.FTZ R140, R66, R179, R219 ;  /* 0x000000b3428c7223 */ /* 0x000fe200000100db */
[----:B------:R-:W-:Y:S01]  /*6fd0*/  FMUL.FTZ R3, R148, R185 ;  /* 0x000000b994037220 */ /* 0x000fe20000410000 */
[----:B------:R-:W-:Y:S01]  /*6fe0*/  FMUL.FTZ R193, R193, R136 ;  /* 0x00000088c1c17220 */ /* 0x000fe20000410000 */
[----:B------:R-:W-:Y:S01]  /*6ff0*/  FMUL.FTZ R223, R223, R12 ;  /* 0x0000000cdfdf7220 */ /* 0x000fe20000410000 */
[-C--:B------:R-:W-:Y:S01]  /*7000*/  FMUL.FTZ R12, R126, R207.reuse ;  /* 0x000000cf7e0c7220 */ /* 0x080fe20000410000 */
[----:B------:R-:W-:Y:S01]  /*7010*/  FMUL.FTZ R136, R134, R207 ;  /* 0x000000cf86887220 */ /* 0x000fe20000410000 */
[----:B0-----:R-:W-:Y:S01]  /*7020*/  @!P0 FADD.FTZ R15, R15, R162 ;  /* 0x000000a20f0f8221 */ /* 0x001fe20000010000 */
[----:B------:R-:W-:Y:S01]  /*7030*/  FADD.FTZ R129, R140, R129 ;  /* 0x000000818c817221 */ /* 0x000fe20000010000 */
[----:B------:R-:W-:Y:S01]  /*7040*/  FFMA.FTZ R134, R70, R13, R193 ;  /* 0x0000000d46867223 */ /* 0x000fe200000100c1 */
        /* <DEDUP_REMOVED lines=8> */
[----:B------:R-:W-:Y:S01]  /*70d0*/  FMUL.FTZ R134, R126, R167 ;  /* 0x000000a77e867220 */ /* 0x000fe20000410000 */
[----:B------:R-:W-:Y:S01]  /*70e0*/  FFMA.FTZ R112, R3, R93, R112 ;  /* 0x0000005d03707223 */ /* 0x000fe20000010070 */
[----:B------:R-:W-:Y:S01]  /*70f0*/  FFMA.FTZ R12, R64, R3, R223 ;  /* 0x00000003400c7223 */ /* 0x000fe200000100df */
[-C--:B------:R-:W-:Y:S01]  /*7100*/  FMUL.FTZ R3, R132, R211.reuse ;  /* 0x000000d384037220 */ /* 0x080fe20000410000 */
[----:B------:R-:W-:Y:S01]  /*7110*/  FMUL.FTZ R132, R126, R211 ;  /* 0x000000d37e847220 */ /* 0x000fe20000410000 */
[----:B------:R-:W-:Y:S01]  /*7120*/  FFMA.FTZ R118, R13, R99, R118 ;  /* 0x000000630d767223 */ /* 0x000fe20000010076 */
[-C--:B------:R-:W-:Y:S01]  /*7130*/  FMUL.FTZ R13, R154, R163.reuse ;  /* 0x000000a39a0d7220 */ /* 0x080fe20000410000 */
[----:B------:R-:W-:Y:S01]  /*7140*/  FMUL.FTZ R163, R126, R163 ;  /* 0x000000a37ea37220 */ /* 0x000fe20000410000 */
[----:B------:R-:W-:Y:S01]  /*7150*/  FMUL.FTZ R189, R189, R132 ;  /* 0x00000084bdbd7220 */ /* 0x000fe20000410000 */
[----:B------:R-:W-:Y:S01]  /*7160*/  FMUL.FTZ R132, R17, R166 ;  /* 0x000000a611847220 */ /* 0x000fe20000410000 */
[-C--:B------:R-:W-:Y:S01]  /*7170*/  FMUL.FTZ R17, R128, R171.reuse ;  /* 0x000000ab80117220 */ /* 0x080fe20000410000 */
[----:B------:R-:W-:Y:S01]  /*7180*/  FMUL.FTZ R128, R126, R171 ;  /* 0x000000ab7e807220 */ /* 0x000fe20000410000 */
[----:B------:R-:W-:Y:S01]  /*7190*/  FADD.FTZ R125, R12, R125 ;  /* 0x0000007d0c7d7221 */ /* 0x000fe20000010000 */
[----:B------:R-:W-:Y:S01]  /*71a0*/  FFMA.FTZ R120, R3, R103, R120 ;  /* 0x0000006703787223 */ /* 0x000fe20000010078 */
[----:B------:R-:W-:Y:S01]  /*71b0*/  FFMA.FTZ R12, R72, R3, R189 ;  /* 0x00000003480c7223 */ /* 0x000fe200000100bd */
[----:B------:R-:W-:Y:S01]  /*71c0*/  FMUL.FTZ R163, R2, R163 ;  /* 0x000000a302a37220 */ /* 0x000fe20000410000 */
[----:B------:R-:W-:Y:S01]  /*71d0*/  FMUL.FTZ R165, R165, R128 ;  /* 0x00000080a5a57220 */ /* 0x000fe20000410000 */
[----:B------:R-:W-:Y:S01]  /*71e0*/  FMUL.FTZ R157, R157, R134 ;  /* 0x000000869d9d7220 */ /* 0x000fe20000410000 */
[----:B0-----:R-:W-:Y:S01]  /*71f0*/  @!P0 FADD.FTZ R15, R15, R142 ;  /* 0x0000008e0f0f8221 */ /* 0x001fe20000010000 */
[----:B------:R-:W-:Y:S01]  /*7200*/  FADD.FTZ R111, R12, R111 ;  /* 0x0000006f0c6f7221 */ /* 0x000fe20000010000 */
[----:B------:R-:W-:Y:S01]  /*7210*/  FFMA.FTZ R138, R65, R146, R138 ;  /* 0x00000092418a7223 */ /* 0x000fe2000001008a */
[----:B------:R-:W-:Y:S01]  /*7220*/  FFMA.FTZ R12, R62, R13, R163 ;  /* 0x0000000d3e0c7223 */ /* 0x000fe200000100a3 */
[----:B-1----:R-:W-:Y:S01]  /*7230*/  @!P0 FADD.FTZ R14, R14, R159 ;  /* 0x0000009f0e0e8221 */ /* 0x002fe20000010000 */
[----:B------:R-:W0:Y:S01]  /*7240*/  SHFL.DOWN PT, R136, R15, 0x10, 0x1f ;  /* 0x0a001f000f887f89 */ /* 0x000e2200000e0000 */
[----:B------:R-:W-:Y:S01]  /*7250*/  ISETP.NE.AND P0, PT, R43, RZ, PT ;  /* 0x000000ff2b00720c */ /* 0x000fe20003f05270 */
[----:B------:R-:W-:Y:S01]  /*7260*/  FMUL.FTZ R159, R126, R166 ;  /* 0x000000a67e9f7220 */ /* 0x000fe20000410000 */
[----:B------:R-:W-:Y:S01]  /*7270*/  FFMA.FTZ R16, R74, R17, R165 ;  /* 0x000000114a107223 */ /* 0x000fe200000100a5 */
[----:B------:R-:W1:Y:S01]  /*7280*/  SHFL.DOWN PT, R167, R14, 0x10, 0x1f ;  /* 0x0a001f000ea77f89 */ /* 0x000e6200000e0000 */
[----:B------:R-:W-:Y:S01]  /*7290*/  FFMA.FTZ R126, R76, R161, R157 ;  /* 0x000000a14c7e7223 */ /* 0x000fe2000001009d */
[----:B------:R-:W-:Y:S01]  /*72a0*/  FMUL.FTZ R158, R158, R159 ;  /* 0x0000009f9e9e7220 */ /* 0x000fe20000410000 */
[----:B------:R-:W-:Y:S01]  /*72b0*/  FFMA.FTZ R114, R179, R95, R114 ;  /* 0x0000005fb3727223 */ /* 0x000fe20000010072 */
[----:B------:R-:W-:Y:S01]  /*72c0*/  FADD.FTZ R119, R144, R119 ;  /* 0x0000007790777221 */ /* 0x000fe20000010000 */
[----:B------:R-:W-:Y:S01]  /*72d0*/  FADD.FTZ R127, R138, R127 ;  /* 0x0000007f8a7f7221 */ /* 0x000fe20000010000 */
[----:B------:R-:W-:Y:S01]  /*72e0*/  FFMA.FTZ R158, R75, R132, R158 ;  /* 0x000000844b9e7223 */ /* 0x000fe2000001009e */
[----:B------:R-:W-:Y:S01]  /*72f0*/  FADD.FTZ R113, R140, R113 ;  /* 0x000000718c717221 */ /* 0x000fe20000010000 */
[----:B------:R-:W-:Y:S01]  /*7300*/  FFMA.FTZ R110, R13, R91, R110 ;  /* 0x0000005b0d6e7223 */ /* 0x000fe2000001006e */
[----:B------:R-:W-:Y:S01]  /*7310*/  FFMA.FTZ R122, R17, R123, R122 ;  /* 0x0000007b117a7223 */ /* 0x000fe2000001007a */
[----:B------:R-:W-:Y:S01]  /*7320*/  FFMA.FTZ R153, R132, R108, R153 ;  /* 0x0000006c84997223 */ /* 0x000fe20000010099 */
        /* <DEDUP_REMOVED lines=21> */
.L_x_7164:
[----:B------:R-:W-:Y:S05]  /*7480*/  BSYNC.RECONVERGENT B0 ;  /* 0x0000000000007941 */ /* 0x000fea0003800200 */
.L_x_7163:
[----:B------:R-:W-:-:S04]  /*7490*/  IADD3 R155, PT, PT, R155, 0x1, RZ ;  /* 0x000000019b9b7810 */ /* 0x000fc80007ffe0ff */
[----:B------:R-:W-:-:S13]  /*74a0*/  ISETP.GE.AND P0, PT, R155, UR43, PT ;  /* 0x0000002b9b007c0c */ /* 0x000fda000bf06270 */
[----:B------:R-:W-:Y:S05]  /*74b0*/  @!P0 BRA `(.L_x_7165) ;  /* 0xffffffcc00888947 */ /* 0x000fea000383ffff */
.L_x_7127:
[----:B------:R-:W-:Y:S01]  /*74c0*/  BAR.SYNC.DEFER_BLOCKING 0x0 ;  /* 0x0000000000007b1d */ /* 0x000fe20000010000 */
[----:B------:R-:W-:Y:S01]  /*74d0*/  UIADD3 UR20, UPT, UPT, -UR22, UR20, URZ ;  /* 0x0000001416147290 */ /* 0x000fe2000fffe1ff */
[----:B0-----:R-:W-:Y:S01]  /*74e0*/  CS2R R2, SRZ ;  /* 0x0000000000027805 */ /* 0x001fe2000001ff00 */
[----:B------:R-:W-:Y:S01]  /*74f0*/  HFMA2 R0, -RZ, RZ, 0, 0 ;  /* 0x00000000ff007431 */ /* 0x000fe200000001ff */
[----:B------:R-:W-:Y:S02]  /*7500*/  CS2R R6, SRZ ;  /* 0x0000000000067805 */ /* 0x000fe4000001ff00 */
        /* <DEDUP_REMOVED lines=41> */
[----:B------:R-:W-:Y:S02]  /*77a0*/  UIADD3 UR14, UP0, UPT, UR14, -0x800, URZ ;  /* 0xfffff8000e0e7890 */ /* 0x000fe4000ff1e0ff */
[----:B------:R-:W-:Y:S02]  /*77b0*/  UIADD3 UR18, UP1, UPT, UR18, -0x800, URZ ;  /* 0xfffff80012127890 */ /* 0x000fe4000ff3e0ff */
[----:B------:R-:W-:Y:S02]  /*77c0*/  UIADD3.X UR15, UPT, UPT, UR15, -0x1, URZ, UP0, !UPT ;  /* 0xffffffff0f0f7890 */ /* 0x000fe400087fe4ff */
[----:B------:R-:W-:Y:S02]  /*77d0*/  UISETP.GT.AND UP0, UPT, UR12, 0x1, UPT ;  /* 0x000000010c00788c */ /* 0x000fe4000bf04270 */
        /* <DEDUP_REMOVED lines=95> */
[----:B------:R-:W-:-:S02]  /*7dd0*/  ISETP.NE.AND P0, PT, R22, RZ, PT ;  /* 0x000000ff1600720c */ /* 0x000fc40003f05270 */
[----:B------:R-:W-:Y:S01]  /*7de0*/  MOV R12, UR20 ;  /* 0x00000014000c7c02 */ /* 0x000fe20008000f00 */
[----:B----4-:R-:W-:Y:S01]  /*7df0*/  @!P6 FADD.FTZ R0, R9, 1 ;  /* 0x3f8000000900e421 */ /* 0x010fe20000010000 */
[----:B------:R-:W-:Y:S01]  /*7e00*/  UIMAD.WIDE.U32 UR20, UR26, UR28, UR22 ;  /* 0x0000001c1a1472a5 */ /* 0x000fe2000f8e0016 */
[----:B------:R-:W1:Y:S01]  /*7e10*/  LDS R9, [R60+0x34] ;  /* 0x000034003c097984 */ /* 0x000e620000000800 */
[----:B------:R-:W4:Y:S01]  /*7e20*/  @!P3 MUFU.RCP R4, R4 ;  /* 0x000000040004b308 */ /* 0x000f220000001000 */
[----:B------:R-:W-:Y:S01]  /*7e30*/  FADD.FTZ R20, R20, R125 ;  /* 0x0000007d14147221 */ /* 0x000fe20000010000 */
[----:B--2---:R-:W-:Y:S01]  /*7e40*/  @!P5 FADD.FTZ R10, R10, 1 ;  /* 0x3f8000000a0ad421 */ /* 0x004fe20000010000 */
[----:B------:R-:W-:Y:S01]  /*7e50*/  BAR.SYNC.DEFER_BLOCKING 0x0 ;  /* 0x0000000000007b1d */ /* 0x000fe20000010000 */
[----:B------:R-:W-:Y:S01]  /*7e60*/  UIMAD UR21, UR26, UR29, UR21 ;  /* 0x0000001d1a1572a4 */ /* 0x000fe2000f8e0215 */
[----:B------:R-:W-:-:S03]  /*7e70*/  FADD.FTZ R11, R11, R18 ;  /* 0x000000120b0b7221 */ /* 0x000fc60000010000 */
[----:B------:R-:W-:Y:S01]  /*7e80*/  UIMAD.WIDE.U32 UR20, UR6, UR30, UR20 ;  /* 0x0000001e061472a5 */ /* 0x000fe2000f8e0014 */
[----:B------:R-:W2:Y:S01]  /*7e90*/  @!P6 MUFU.RCP R0, R0 ;  /* 0x000000000000e308 */ /* 0x000ea20000001000 */
[----:B-----5:R-:W-:Y:S01]  /*7ea0*/  @!P4 FMUL.FTZ R127, R127, R2 ;  /* 0x000000027f7fc220 */ /* 0x020fe20000410000 */
[----:B------:R-:W5:Y:S01]  /*7eb0*/  LDCU.64 UR28, c[0x0][0x550] ;  /* 0x0000aa00ff1c77ac */ /* 0x000f620008000a00 */
[--C-:B------:R-:W-:Y:S02]  /*7ec0*/  FADD.FTZ R13, R13, R18.reuse ;  /* 0x000000120d0d7221 */ /* 0x100fe40000010000 */
[----:B------:R-:W-:Y:S01]  /*7ed0*/  FADD.FTZ R20, R20, R127 ;  /* 0x0000007f14147221 */ /* 0x000fe20000010000 */
[----:B------:R-:W-:Y:S01]  /*7ee0*/  UIMAD UR21, UR6, UR31, UR21 ;  /* 0x0000001f061572a4 */ /* 0x000fe2000f8e0215 */
[--C-:B------:R-:W-:Y:S01]  /*7ef0*/  FADD.FTZ R5, R5, R18.reuse ;  /* 0x0000001205057221 */ /* 0x100fe20000010000 */
[----:B------:R-:W5:Y:S01]  /*7f00*/  @!P5 MUFU.RCP R10, R10 ;  /* 0x0000000a000ad308 */ /* 0x000f620000001000 */
[----:B----4-:R-:W-:Y:S01]  /*7f10*/  @!P3 FMUL.FTZ R129, R129, R4 ;  /* 0x000000048181b220 */ /* 0x010fe20000410000 */
[----:B------:R-:W4:Y:S01]  /*7f20*/  LDCU.64 UR30, c[0x0][0x560] ;  /* 0x0000ac00ff1e77ac */ /* 0x000f220008000a00 */
[----:B---3--:R-:W-:-:S02]  /*7f30*/  FADD.FTZ R3, R3, R18 ;  /* 0x0000001203037221 */ /* 0x008fc40000010000 */
        /* <DEDUP_REMOVED lines=61> */
[----:B0-----:R-:W-:Y:S02]  /*8310*/  @!P4 FMUL.FTZ R109, R109, R8 ;  /* 0x000000086d6dc220 */ /* 0x001fe40000410000 */
[----:B------:R-:W-:Y:S01]  /*8320*/  IADD3.X R3, PT, PT, RZ, UR21, RZ, P5, !PT ;  /* 0x00000015ff037c10 */ /* 0x000fe2000affe4ff */
[----:B------:R-:W-:Y:S01]  /*8330*/  LDS R11, [R46+0x100] ;  /* 0x000100002e0b7984 */ /* 0x000fe20000000800 */
[----:B------:R-:W0:Y:S01]  /*8340*/  @!P2 MUFU.RCP R10, R5 ;  /* 0x00000005000aa308 */ /* 0x000e220000001000 */
[----:B------:R-:W2:Y:S01]  /*8350*/  LDCU.64 UR20, c[0x0][0x518] ;  /* 0x0000a300ff1477ac */ /* 0x000ea20008000a00 */
[----:B------:R-:W-:Y:S01]  /*8360*/  FADD.FTZ R20, R20, R113 ;  /* 0x0000007114147221 */ /* 0x000fe20000010000 */
[----:B------:R-:W-:Y:S04]  /*8370*/  LDS R13, [R47+0x180] ;  /* 0x000180002f0d7984 */ /* 0x000fe80000000800 */
[----:B------:R-:W-:Y:S01]  /*8380*/  LDS R15, [R48+0x200] ;  /* 0x00020000300f7984 */ /* 0x000fe20000000800 */
[----:B------:R-:W3:Y:S01]  /*8390*/  @!P6 MUFU.RCP R2, R2 ;  /* 0x000000020002e308 */ /* 0x000ee20000001000 */
[----:B-1----:R-:W-:-:S02]  /*83a0*/  @!P3 FMUL.FTZ R107, R107, R4 ;  /* 0x000000046b6bb220 */ /* 0x002fc40000410000 */
[----:B------:R-:W-:Y:S04]  /*83b0*/  LDS R17, [R49+0x280] ;  /* 0x0002800031117984 */ /* 0x000fe80000000800 */
[----:B------:R-:W-:Y:S01]  /*83c0*/  LDS R43, [R50+0x300] ;  /* 0x00030000322b7984 */ /* 0x000fe20000000800 */
[----:B------:R-:W1:Y:S01]  /*83d0*/  @!P1 MUFU.RCP R6, R6 ;  /* 0x0000000600069308 */ /* 0x000e620000001000 */
[----:B0-----:R-:W-:Y:S02]  /*83e0*/  @!P2 FMUL.FTZ R105, R105, R10 ;  /* 0x0000000a6969a220 */ /* 0x001fe40000410000 */
[----:B------:R-:W-:Y:S01]  /*83f0*/  LDS R61, [R51+0x380] ;  /* 0x00038000333d7984 */ /* 0x000fe20000000800 */
[----:B--2---:R-:W-:-:S03]  /*8400*/  UIMAD.WIDE.U32 UR22, UR26, UR20, UR22 ;  /* 0x000000141a1672a5 */ /* 0x004fc6000f8e0016 */
[----:B------:R-:W-:Y:S01]  /*8410*/  LDS R63, [R52+0x400] ;  /* 0x00040000343f7984 */ /* 0x000fe20000000800 */
[----:B------:R-:W-:Y:S01]  /*8420*/  UIMAD UR21, UR26, UR21, UR23 ;  /* 0x000000151a1572a4 */ /* 0x000fe2000f8e0217 */
[----:B---3--:R-:W-:Y:S02]  /*8430*/  @!P6 FMUL.FTZ R111, R111, R2 ;  /* 0x000000026f6fe220 */ /* 0x008fe40000410000 */
[----:B------:R-:W-:Y:S01]  /*8440*/  LDS R65, [R53+0x480] ;  /* 0x0004800035417984 */ /* 0x000fe20000000800 */
[----:B------:R-:W-:Y:S01]  /*8450*/  LEA R2, P6, R0, UR28, 0x2 ;  /* 0x0000001c00027c11 */ /* 0x000fe2000f8c10ff */
[----:B------:R-:W-:Y:S01]  /*8460*/  UMOV UR20, UR22 ;  /* 0x0000001600147c82 */ /* 0x000fe20008000000 */
[----:B------:R-:W-:Y:S01]  /*8470*/  FADD.FTZ R20, R20, R111 ;  /* 0x0000006f14147221 */ /* 0x000fe20000010000 */
        /* <DEDUP_REMOVED lines=88> */
[----:B0-----:R-:W-:Y:S02]  /*8a00*/  IADD3.X R3, PT, PT, RZ, UR21, RZ, P0, !PT ;  /* 0x00000015ff037c10 */ /* 0x001fe400087fe4ff */
[C---:B----4-:R-:W-:Y:S02]  /*8a10*/  LEA R2, P2, R0.reuse, UR30, 0x2 ;  /* 0x0000001e00027c11 */ /* 0x050fe4000f8410ff */
        /* <DEDUP_REMOVED lines=38> */
.L_x_7094:
        /* <DEDUP_REMOVED lines=33> */
.L_x_7168:
[----:B------:R-:W-:Y:S05]  /*8e90*/  BSYNC.RECONVERGENT B0 ;  /* 0x0000000000007941 */ /* 0x000fea0003800200 */
.L_x_7167:
        /* <DEDUP_REMOVED lines=31> */
.L_x_7170:
[----:B------:R-:W-:Y:S05]  /*9090*/  BSYNC.RECONVERGENT B0 ;  /* 0x0000000000007941 */ /* 0x000fea0003800200 */
.L_x_7169:
        /* <DEDUP_REMOVED lines=14> */
[----:B------:R-:W-:Y:S01]  /*9180*/  UIMAD UR7, UR7, UR13, UR9 ;  /* 0x0000000d070772a4 */ /* 0x000fe2000f8e0209 */
[----:B------:R-:W-:Y:S02]  /*9190*/  UMOV UR6, 0x400 ;  /* 0x0000040000067882 */ /* 0x000fe40000000000 */
[----:B0-----:R-:W-:-:S12]  /*91a0*/  ULEA UR14, UR14, UR6, 0x18 ;  /* 0x000000060e0e7291 */ /* 0x001fd8000f8ec0ff */
.L_x_7172:
        /* <DEDUP_REMOVED lines=27> */
.L_x_7171:
[----:B------:R-:W-:Y:S05]  /*9360*/  EXIT ;  /* 0x000000000000794d */ /* 0x000fea0003800000 */
.L_x_7173:
        /* <DEDUP_REMOVED lines=9> */
.L_x_10483:


//--------------------- .text._Z25selective_scan_bwd_kernelI32Selective_Scan_bwd_kernel_traitsILi32ELi16ELb0ELb1ELb0ELb1ELb1EffEEv12SSMParamsBwd --------------------------
	.section	.text._Z25selective_scan_bwd_kernelI32Selective_Scan_bwd_kernel_traitsILi32ELi16ELb0ELb1ELb0ELb1ELb1EffEEv12SSMParamsBwd,"ax",@progbits
	.align	128
        .global         _Z25selective_scan_bwd_kernelI32Selective_Scan_bwd_kernel_traitsILi32ELi16ELb0ELb1ELb0ELb1ELb1EffEEv12SSMParamsBwd
        .type           _Z25selective_scan_bwd_kernelI32Selective_Scan_bwd_kernel_traitsILi32ELi16ELb0ELb1ELb0ELb1ELb1EffEEv12SSMParamsBwd,@function
        .size           _Z25selective_scan_bwd_kernelI32Selective_Scan_bwd_kernel_traitsILi32ELi16ELb0ELb1ELb0ELb1ELb1EffEEv12SSMParamsBwd,(.L_x_10484 - _Z25selective_scan_bwd_kernelI32Selective_Scan_bwd_kernel_traitsILi32ELi16ELb0ELb1ELb0ELb1ELb1EffEEv12SSMParamsBwd)
        .other          _Z25selective_scan_bwd_kernelI32Selective_Scan_bwd_kernel_traitsILi32ELi16ELb0ELb1ELb0ELb1ELb1EffEEv12SSMParamsBwd,@"STO_CUDA_ENTRY STV_DEFAULT"
_Z25selective_scan_bwd_kernelI32Selective_Scan_bwd_kernel_traitsILi32ELi16ELb0ELb1ELb0ELb1ELb1EffEEv12SSMParamsBwd:
.text._Z25selective_scan_bwd_kernelI32Selective_Scan_bwd_kernel_traitsILi32ELi16ELb0ELb1ELb0ELb1ELb1EffEEv12SSMParamsBwd:
        /* <DEDUP_REMOVED lines=35> */
[----:B------:R4:W3:Y:S01]  /*0230*/  F2I.FTZ.U32.TRUNC.NTZ R7, R6 ;  /* 0x0000000600077305 */ /* 0x0008e2000021f000 */
[----:B------:R-:W-:Y:S01]  /*0240*/  UIMAD.WIDE.U32 UR6, UR32, UR20, URZ ;  /* 0x00000014200672a5 */ /* 0x000fe2000f8e00ff */
[----:B------:R-:W-:Y:S01]  /*0250*/  HFMA2 R104, -RZ, RZ, 0, 0 ;  /* 0x00000000ff687431 */ /* 0x000fe200000001ff */
[----:B------:R-:W-:Y:S01]  /*0260*/  UIMAD UR5, UR32, UR17, UR5 ;  /* 0x00000011200572a4 */ /* 0x000fe2000f8e0205 */
[----:B------:R-:W-:Y:S01]  /*0270*/  MOV R102, RZ ;  /* 0x000000ff00667202 */ /* 0x000fe20000000f00 */
[----:B------:R-:W-:-:S02]  /*0280*/  UIMAD UR7, UR32, UR21, UR7 ;  /* 0x00000015200772a4 */ /* 0x000fc4000f8e0207 */
[----:B------:R-:W-:Y:S01]  /*0290*/  UIMAD.WIDE.U32 UR8, UR12, UR18, UR4 ;  /* 0x000000120c0872a5 */ /* 0x000fe2000f8e0004 */
[----:B0-----:R-:W0:Y:S01]  /*02a0*/  LDC.64 R4, c[0x0][0x3c8] ;  /* 0x0000f200ff047b82 */ /* 0x001e220000000a00 */
[----:B----4-:R-:W-:Y:S01]  /*02b0*/  HFMA2 R6, -RZ, RZ, 0, 0 ;  /* 0x00000000ff067431 */ /* 0x010fe200000001ff */
[----:B------:R-:W-:Y:S02]  /*02c0*/  UIMAD.WIDE.U32 UR10, UR12, UR22, UR6 ;  /* 0x000000160c0a72a5 */ /* 0x000fe4000f8e0006 */
[----:B-1----:R-:W-:Y:S02]  /*02d0*/  ULEA UR18, UR13, 0xfffffe00, 0x9 ;  /* 0xfffffe000d127891 */ /* 0x002fe4000f8e48ff */
[----:B--2---:R-:W-:Y:S01]  /*02e0*/  UISETP.NE.U32.AND UP0, UPT, UR24, URZ, UPT ;  /* 0x000000ff1800728c */ /* 0x004fe2000bf05070 */
[----:B---3--:R-:W-:Y:S01]  /*02f0*/  IADD3 R2, PT, PT, RZ, -R7, RZ ;  /* 0x80000007ff027210 */ /* 0x008fe20007ffe0ff */
[----:B------:R-:W1:Y:S04]  /*0300*/  LDCU.128 UR4, c[0x0][0x460] ;  /* 0x00008c00ff0477ac */ /* 0x000e680008000c00 */
[----:B------:R-:W-:Y:S01]  /*0310*/  IMAD R3, R2, R9, RZ ;  /* 0x0000000902037224 */ /* 0x000fe200078e02ff */
[----:B------:R-:W-:-:S02]  /*0320*/  UIADD3 UR8, UP1, UPT, UR18, UR8, URZ ;  /* 0x0000000812087290 */ /* 0x000fc4000ff3e0ff */
[----:B------:R-:W-:Y:S01]  /*0330*/  UISETP.NE.AND.EX UP0, UPT, UR25, URZ, UPT, UP0 ;  /* 0x000000ff1900728c */ /* 0x000fe2000bf05300 */
[----:B------:R-:W-:Y:S01]  /*0340*/  IMAD.HI.U32 R6, R7, R3, R6 ;  /* 0x0000000307067227 */ /* 0x000fe200078e0006 */
[----:B------:R-:W-:Y:S02]  /*0350*/  UIMAD UR21, UR12, UR19, UR9 ;  /* 0x000000130c1572a4 */ /* 0x000fe4000f8e0209 */
[----:B------:R-:W-:Y:S02]  /*0360*/  USHF.R.S32.HI UR19, URZ, 0x1f, UR18 ;  /* 0x0000001fff137899 */ /* 0x000fe40008011412 */
[----:B------:R-:W-:Y:S01]  /*0370*/  UIADD3 UR10, UP3, UPT, UR18, UR10, URZ ;  /* 0x0000000a120a7290 */ /* 0x000fe2000ff7e0ff */
[----:B------:R-:W-:Y:S01]  /*0380*/  IMAD.HI.U32 R105, R6, R0, RZ ;  /* 0x0000000006697227 */ /* 0x000fe200078e00ff */
[----:B------:R-:W-:Y:S01]  /*0390*/  UIADD3.X UR21, UPT, UPT, UR19, UR21, URZ, UP1, !UPT ;  /* 0x0000001513157290 */ /* 0x000fe20008ffe4ff */
[----:B------:R-:W2:Y:S01]  /*03a0*/  LDC.64 R6, c[0x0][0x448] ;  /* 0x00011200ff067b82 */ /* 0x000ea20000000a00 */
[----:B------:R-:W3:Y:S02]  /*03b0*/  LDCU.64 UR24, c[0x0][0x4a0] ;  /* 0x00009400ff1877ac */ /* 0x000ee40008000a00 */
[----:B------:R-:W-:Y:S01]  /*03c0*/  IADD3 R2, PT, PT, -R105, RZ, RZ ;  /* 0x000000ff69027210 */ /* 0x000fe20007ffe1ff */
[----:B-1----:R-:W-:-:S02]  /*03d0*/  ULEA UR20, UP2, UR8, UR4, 0x2 ;  /* 0x0000000408147291 */ /* 0x002fc4000f8410ff */
[----:B------:R-:W-:Y:S02]  /*03e0*/  UIMAD UR23, UR12, UR23, UR11 ;  /* 0x000000170c1772a4 */ /* 0x000fe4000f8e020b */
[C---:B------:R-:W-:Y:S01]  /*03f0*/  IMAD R0, R9.reuse, R2, R0 ;  /* 0x0000000209007224 */ /* 0x040fe200078e0200 */
[----:B------:R-:W1:Y:S04]  /*0400*/  LDCU.64 UR16, c[0x0][0x3b0] ;  /* 0x00007600ff1077ac */ /* 0x000e680008000a00 */
[----:B------:R-:W-:Y:S01]  /*0410*/  ISETP.GT.U32.AND P1, PT, R9, R0, PT ;  /* 0x000000000900720c */ /* 0x000fe20003f24070 */
[----:B------:R-:W-:Y:S01]  /*0420*/  ULEA.HI.X UR21, UR8, UR5, UR21, 0x2, UP2 ;  /* 0x0000000508157291 */ /* 0x000fe200090f1415 */
[----:B------:R-:W4:Y:S01]  /*0430*/  @UP0 LDCU UR8, c[0x0][0x384] ;  /* 0x00007080ff0807ac */ /* 0x000f220008000800 */
[----:B------:R-:W-:-:S02]  /*0440*/  ULEA UR22, UP4, UR10, UR6, 0x2 ;  /* 0x000000060a167291 */ /* 0x000fc4000f8810ff */
[----:B------:R-:W-:Y:S02]  /*0450*/  UIADD3.X UR23, UPT, UPT, UR19, UR23, URZ, UP3, !UPT ;  /* 0x0000001713177290 */ /* 0x000fe40009ffe4ff */
[----:B------:R-:W-:-:S06]  /*0460*/  UIMAD.WIDE.U32 UR4, UR32, UR14, URZ ;  /* 0x0000000e200472a5 */ /* 0x000fcc000f8e00ff */
[-C--:B------:R-:W-:Y:S01]  /*0470*/  @!P1 IADD3 R0, PT, PT, R0, -R9.reuse, RZ ;  /* 0x8000000900009210 */ /* 0x080fe20007ffe0ff */
[----:B------:R-:W-:Y:S01]  /*0480*/  ULEA.HI.X UR23, UR10, UR7, UR23, 0x2, UP4 ;  /* 0x000000070a177291 */ /* 0x000fe2000a0f1417 */
[----:B------:R-:W-:Y:S01]  /*0490*/  @!P1 IADD3 R105, PT, PT, R105, 0x1, RZ ;  /* 0x0000000169699810 */ /* 0x000fe20007ffe0ff */
[----:B------:R-:W0:Y:S01]  /*04a0*/  LDCU.64 UR10, c[0x0][0x528] ;  /* 0x0000a500ff0a77ac */ /* 0x000e220008000a00 */
[----:B------:R-:W-:Y:S02]  /*04b0*/  ISETP.GE.U32.AND P0, PT, R0, R9, PT ;  /* 0x000000090000720c */ /* 0x000fe40003f06070 */
[C---:B------:R-:W-:Y:S01]  /*04c0*/  LOP3.LUT R0, R8.reuse, UR12, RZ, 0x3c, !PT ;  /* 0x0000000c08007c12 */ /* 0x040fe2000f8e3cff */
[----:B------:R-:W2:Y:S01]  /*04d0*/  @UP0 LDCU UR9, c[0x0][0x38c] ;  /* 0x00007180ff0907ac */ /* 0x000ea20008000800 */
[----:B------:R-:W-:Y:S02]  /*04e0*/  ISETP.NE.AND P1, PT, R8, RZ, PT ;  /* 0x000000ff0800720c */ /* 0x000fe40003f25270 */
[----:B------:R-:W-:Y:S01]  /*04f0*/  ISETP.GE.AND P2, PT, R0, RZ, PT ;  /* 0x000000ff0000720c */ /* 0x000fe20003f46270 */
[----:B------:R-:W-:Y:S01]  /*0500*/  UIMAD UR5, UR32, UR15, UR5 ;  /* 0x0000000f200572a4 */ /* 0x000fe2000f8e0205 */
[----:B------:R-:W2:Y:S05]  /*0510*/  @UP0 LDCU.64 UR14, c[0x0][0x480] ;  /* 0x00009000ff0e07ac */ /* 0x000eaa0008000a00 */
[----:B------:R-:W-:Y:S01]  /*0520*/  @P0 IADD3 R105, PT, PT, R105, 0x1, RZ ;  /* 0x0000000169690810 */ /* 0x000fe20007ffe0ff */
[----:B---3--:R-:W-:-:S02]  /*0530*/  UIMAD.WIDE.U32 UR4, UR12, UR24, UR4 ;  /* 0x000000180c0472a5 */ /* 0x008fc4000f8e0004 */
[----:B-1----:R-:W-:Y:S02]  /*0540*/  UIMAD.WIDE.U32 UR6, UR32, UR16, URZ ;  /* 0x00000010200672a5 */ /* 0x002fe4000f8e00ff */
        /* <DEDUP_REMOVED lines=10> */
[----:B------:R-:W-:Y:S01]  /*05f0*/  ULEA UR24, UP1, UR4, UR10, 0x2 ;  /* 0x0000000a04187291 */ /* 0x000fe2000f8210ff */
[C---:B------:R-:W-:Y:S01]  /*0600*/  IMAD.WIDE.U32 R2, R105.reuse, R4, UR6 ;  /* 0x0000000669027e25 */ /* 0x040fe2000f8e0004 */
[----:B--2---:R-:W-:Y:S02]  /*0610*/  @UP0 UIMAD UR6, UR5, UR9, URZ ;  /* 0x00000009050602a4 */ /* 0x004fe4000f8e02ff */
        /* <DEDUP_REMOVED lines=46> */
.L_x_7247:
        /* <DEDUP_REMOVED lines=43> */
[----:B------:R-:W3:Y:S01]  /*0bb0*/  @!P0 LDG.E R15, desc[UR28][R6.64+0x380] ;  /* 0x0003801c060f8981 */ /* 0x000ee2000c1e1900 */
[----:B------:R-:W-:Y:S02]  /*0bc0*/  ISETP.GE.AND P0, PT, R90, UR33, PT ;  /* 0x000000215a007c0c */ /* 0x000fe4000bf06270 */
[----:B------:R-:W-:Y:S01]  /*0bd0*/  ISETP.GE.AND P6, PT, R89, UR33, PT ;  /* 0x0000002159007c0c */ /* 0x000fe2000bfc6270 */
[----:B------:R-:W3:Y:S01]  /*0be0*/  @!P2 LDG.E R8, desc[UR28][R6.64+0x100] ;  /* 0x0001001c0608a981 */ /* 0x000ee2000c1e1900 */
[----:B------:R-:W-:-:S02]  /*0bf0*/  P2R R119, PR, RZ, 0x1 ;  /* 0x00000001ff777803 */ /* 0x000fc40000000000 */
[----:B------:R-:W-:Y:S01]  /*0c00*/  ISETP.GE.AND P5, PT, R88, UR33, PT ;  /* 0x0000002158007c0c */ /* 0x000fe2000bfa6270 */
[----:B------:R-:W3:Y:S01]  /*0c10*/  @!P4 LDG.E R13, desc[UR28][R6.64+0x280] ;  /* 0x0002801c060dc981 */ /* 0x000ee2000c1e1900 */
[----:B------:R-:W-:Y:S02]  /*0c20*/  ISETP.GE.AND P1, PT, R86, UR33, PT ;  /* 0x0000002156007c0c */ /* 0x000fe4000bf26270 */
[----:B------:R-:W-:Y:S01]  /*0c30*/  ISETP.GE.AND P2, PT, R85, UR33, PT ;  /* 0x0000002155007c0c */ /* 0x000fe2000bf46270 */
[----:B------:R-:W3:Y:S04]  /*0c40*/  @!P3 LDG.E R12, desc[UR28][R6.64+0x300] ;  /* 0x0003001c060cb981 */ /* 0x000ee8000c1e1900 */
[----:B------:R-:W3:Y:S01]  /*0c50*/  @!P0 LDG.E R14, desc[UR28][R6.64+0x400] ;  /* 0x0004001c060e8981 */ /* 0x000ee2000c1e1900 */
[----:B------:R-:W-:-:S02]  /*0c60*/  ISETP.GE.AND P0, PT, R87, UR33, PT ;  /* 0x0000002157007c0c */ /* 0x000fc4000bf06270 */
[----:B------:R-:W-:Y:S01]  /*0c70*/  ISETP.GE.AND P3, PT, R84, UR33, PT ;  /* 0x0000002154007c0c */ /* 0x000fe2000bf66270 */
[----:B------:R-:W3:Y:S01]  /*0c80*/  @!P6 LDG.E R17, desc[UR28][R6.64+0x480] ;  /* 0x0004801c0611e981 */ /* 0x000ee2000c1e1900 */
[----:B------:R-:W-:-:S03]  /*0c90*/  ISETP.GE.AND P4, PT, R83, UR33, PT ;  /* 0x0000002153007c0c */ /* 0x000fc6000bf86270 */
[----:B------:R-:W3:Y:S04]  /*0ca0*/  @!P5 LDG.E R16, desc[UR28][R6.64+0x500] ;  /* 0x0005001c0610d981 */ /* 0x000ee8000c1e1900 */
[----:B------:R-:W3:Y:S04]  /*0cb0*/  @!P1 LDG.E R18, desc[UR28][R6.64+0x600] ;  /* 0x0006001c06129981 */ /* 0x000ee8000c1e1900 */
[----:B------:R-:W3:Y:S04]  /*0cc0*/  @!P0 LDG.E R19, desc[UR28][R6.64+0x580] ;  /* 0x0005801c06138981 */ /* 0x000ee8000c1e1900 */
[----:B------:R-:W3:Y:S04]  /*0cd0*/  @!P2 LDG.E R21, desc[UR28][R6.64+0x680] ;  /* 0x0006801c0615a981 */ /* 0x000ee8000c1e1900 */
[----:B------:R-:W3:Y:S04]  /*0ce0*/  @!P3 LDG.E R20, desc[UR28][R6.64+0x700] ;  /* 0x0007001c0614b981 */ /* 0x000ee8000c1e1900 */
[----:B------:R0:W3:Y:S01]  /*0cf0*/  @!P4 LDG.E R23, desc[UR28][R6.64+0x780] ;  /* 0x0007801c0617c981 */ /* 0x0000e2000c1e1900 */
[----:B------:R-:W0:Y:S01]  /*0d00*/  S2R R82, SR_LANEID ;  /* 0x0000000000527919 */ /* 0x000e220000000000 */
[----:B------:R-:W1:Y:S01]  /*0d10*/  S2UR UR7, SR_CgaCtaId ;  /* 0x00000000000779c3 */ /* 0x000e620000008800 */
[----:B------:R-:W-:Y:S01]  /*0d20*/  UMOV UR26, 0x400 ;  /* 0x00000400001a7882 */ /* 0x000fe20000000000 */
[----:B------:R-:W-:-:S02]  /*0d30*/  P2R R22, PR, RZ, 0x40 ;  /* 0x00000040ff167803 */ /* 0x000fc40000000000 */
[----:B------:R-:W-:Y:S02]  /*0d40*/  P2R R37, PR, RZ, 0x40 ;  /* 0x00000040ff257803 */ /* 0x000fe40000000000 */
[----:B------:R-:W-:-:S04]  /*0d50*/  ISETP.NE.AND P6, PT, R119, RZ, PT ;  /* 0x000000ff7700720c */ /* 0x000fc80003fc5270 */
[----:B------:R-:W-:Y:S02]  /*0d60*/  P2R R36, PR, RZ, 0x40 ;  /* 0x00000040ff247803 */ /* 0x000fe40000000000 */
[----:B------:R-:W-:Y:S01]  /*0d70*/  ISETP.NE.AND P6, PT, R118, RZ, PT ;  /* 0x000000ff7600720c */ /* 0x000fe20003fc5270 */
[----:B-1----:R-:W-:Y:S01]  /*0d80*/  ULEA UR26, UR7, UR26, 0x18 ;  /* 0x0000001a071a7291 */ /* 0x002fe2000f8ec0ff */
[C---:B0-----:R-:W-:Y:S02]  /*0d90*/  IADD3 R7, PT, PT, R82.reuse, 0x80, RZ ;  /* 0x0000008052077810 */ /* 0x041fe40007ffe0ff */
[C---:B------:R-:W-:Y:S02]  /*0da0*/  IADD3 R25, PT, PT, R82.reuse, 0x20, RZ ;  /* 0x0000002052197810 */ /* 0x040fe40007ffe0ff */
[----:B------:R-:W-:Y:S02]  /*0db0*/  IADD3 R27, PT, PT, R82, 0x40, RZ ;  /* 0x00000040521b7810 */ /* 0x000fe40007ffe0ff */
[----:B------:R-:W-:-:S02]  /*0dc0*/  LEA.HI.SX32 R7, R7, R82, 0x1b ;  /* 0x0000005207077211 */ /* 0x000fc400078fdaff */
[C---:B------:R-:W-:Y:S02]  /*0dd0*/  IADD3 R29, PT, PT, R82.reuse, 0x60, RZ ;  /* 0x00000060521d7810 */ /* 0x040fe40007ffe0ff */
[CC--:B------:R-:W-:Y:S02]  /*0de0*/  LEA.HI.SX32 R81, R82.reuse, R82.reuse, 0x1b ;  /* 0x0000005252517211 */ /* 0x0c0fe400078fdaff */
[----:B------:R-:W-:Y:S02]  /*0df0*/  IADD3 R31, PT, PT, R82, 0xa0, RZ ;  /* 0x000000a0521f7810 */ /* 0x000fe40007ffe0ff */
[-C--:B------:R-:W-:Y:S02]  /*0e00*/  LEA.HI.SX32 R25, R25, R82.reuse, 0x1b ;  /* 0x0000005219197211 */ /* 0x080fe400078fdaff */
[----:B------:R-:W-:Y:S02]  /*0e10*/  LEA.HI.SX32 R27, R27, R82, 0x1b ;  /* 0x000000521b1b7211 */ /* 0x000fe400078fdaff */
[----:B------:R-:W-:-:S02]  /*0e20*/  LEA R77, R7, UR26, 0x2 ;  /* 0x0000001a074d7c11 */ /* 0x000fc4000f8e10ff */
[-C--:B------:R-:W-:Y:S02]  /*0e30*/  LEA.HI.SX32 R29, R29, R82.reuse, 0x1b ;  /* 0x000000521d1d7211 */ /* 0x080fe400078fdaff */
[----:B------:R-:W-:Y:S02]  /*0e40*/  IADD3 R7, PT, PT, R82, 0xc0, RZ ;  /* 0x000000c052077810 */ /* 0x000fe40007ffe0ff */
[----:B------:R-:W-:Y:S02]  /*0e50*/  LEA R81, R81, UR26, 0x2 ;  /* 0x0000001a51517c11 */ /* 0x000fe4000f8e10ff */
[----:B------:R-:W-:Y:S02]  /*0e60*/  LEA.HI.SX32 R31, R31, R82, 0x1b ;  /* 0x000000521f1f7211 */ /* 0x000fe400078fdaff */
[----:B------:R-:W-:Y:S02]  /*0e70*/  LEA R80, R25, UR26, 0x2 ;  /* 0x0000001a19507c11 */ /* 0x000fe4000f8e10ff */
[----:B------:R-:W-:-:S02]  /*0e80*/  LEA R79, R27, UR26, 0x2 ;  /* 0x0000001a1b4f7c11 */ /* 0x000fc4000f8e10ff */
[----:B------:R-:W-:Y:S02]  /*0e90*/  LEA R78, R29, UR26, 0x2 ;  /* 0x0000001a1d4e7c11 */ /* 0x000fe4000f8e10ff */
[C---:B------:R-:W-:Y:S02]  /*0ea0*/  IADD3 R25, PT, PT, R82.reuse, 0xe0, RZ ;  /* 0x000000e052197810 */ /* 0x040fe40007ffe0ff */
[----:B------:R-:W-:Y:S02]  /*0eb0*/  LEA.HI.SX32 R7, R7, R82, 0x1b ;  /* 0x0000005207077211 */ /* 0x000fe400078fdaff */
[----:B------:R-:W-:Y:S02]  /*0ec0*/  LEA R76, R31, UR26, 0x2 ;  /* 0x0000001a1f4c7c11 */ /* 0x000fe4000f8e10ff */
[C---:B------:R-:W-:Y:S02]  /*0ed0*/  IADD3 R27, PT, PT, R82.reuse, 0x100, RZ ;  /* 0x00000100521b7810 */ /* 0x040fe40007ffe0ff */
[----:B------:R-:W-:-:S02]  /*0ee0*/  IADD3 R29, PT, PT, R82, 0x120, RZ ;  /* 0x00000120521d7810 */ /* 0x000fc40007ffe0ff */
[C---:B------:R-:W-:Y:S02]  /*0ef0*/  IADD3 R31, PT, PT, R82.reuse, 0x140, RZ ;  /* 0x00000140521f7810 */ /* 0x040fe40007ffe0ff */
[----:B------:R-:W-:Y:S02]  /*0f00*/  LEA.HI.SX32 R25, R25, R82, 0x1b ;  /* 0x0000005219197211 */ /* 0x000fe400078fdaff */
[----:B------:R-:W-:Y:S02]  /*0f10*/  LEA R75, R7, UR26, 0x2 ;  /* 0x0000001a074b7c11 */ /* 0x000fe4000f8e10ff */
[----:B------:R-:W-:Y:S02]  /*0f20*/  P2R R35, PR, RZ, 0x40 ;  /* 0x00000040ff237803 */ /* 0x000fe40000000000 */
[----:B------:R-:W-:Y:S02]  /*0f30*/  IADD3 R7, PT, PT, R82, 0x160, RZ ;  /* 0x0000016052077810 */ /* 0x000fe40007ffe0ff */
[----:B------:R-:W-:-:S02]  /*0f40*/  ISETP.NE.AND P6, PT, R117, RZ, PT ;  /* 0x000000ff7500720c */ /* 0x000fc40003fc5270 */
[-C--:B------:R-:W-:Y:S02]  /*0f50*/  LEA.HI.SX32 R27, R27, R82.reuse, 0x1b ;  /* 0x000000521b1b7211 */ /* 0x080fe400078fdaff */
[-C--:B------:R-:W-:Y:S02]  /*0f60*/  LEA.HI.SX32 R29, R29, R82.reuse, 0x1b ;  /* 0x000000521d1d7211 */ /* 0x080fe400078fdaff */
[-C--:B------:R-:W-:Y:S02]  /*0f70*/  LEA.HI.SX32 R31, R31, R82.reuse, 0x1b ;  /* 0x000000521f1f7211 */ /* 0x080fe400078fdaff */
[----:B------:R-:W-:Y:S02]  /*0f80*/  LEA R74, R25, UR26, 0x2 ;  /* 0x0000001a194a7c11 */ /* 0x000fe4000f8e10ff */
[----:B------:R-:W-:Y:S02]  /*0f90*/  IADD3 R25, PT, PT, R82, 0x1e0, RZ ;  /* 0x000001e052197810 */ /* 0x000fe40007ffe0ff */
[----:B------:R-:W-:-:S02]  /*0fa0*/  LEA.HI.SX32 R7, R7, R82, 0x1b ;  /* 0x0000005207077211 */ /* 0x000fc400078fdaff */
[----:B------:R-:W-:Y:S02]  /*0fb0*/  P2R R34, PR, RZ, 0x40 ;  /* 0x00000040ff227803 */ /* 0x000fe40000000000 */
[----:B------:R-:W-:Y:S02]  /*0fc0*/  LEA R73, R27, UR26, 0x2 ;  /* 0x0000001a1b497c11 */ /* 0x000fe4000f8e10ff */
        /* <DEDUP_REMOVED lines=17> */
[----:B--2---:R0:W-:Y:S04]  /*10e0*/  STS [R81], R0 ;  /* 0x0000000051007388 */ /* 0x0041e80000000800 */
[----:B----4-:R1:W-:Y:S01]  /*10f0*/  STS [R80+0x80], R9 ;  /* 0x0000800950007388 */ /* 0x0103e20000000800 */
[----:B0-----:R-:W-:-:S02]  /*1100*/  SHF.L.U32 R0, R82, 0x4, RZ ;  /* 0x0000000452007819 */ /* 0x001fc400000006ff */
[----:B-1----:R-:W-:Y:S01]  /*1110*/  IADD3 R9, PT, PT, R82, 0x180, RZ ;  /* 0x0000018052097810 */ /* 0x002fe20007ffe0ff */
[----:B---3--:R-:W-:Y:S04]  /*1120*/  STS [R79+0x100], R8 ;  /* 0x000100084f007388 */ /* 0x008fe80000000800 */
[----:B------:R0:W-:Y:S04]  /*1130*/  STS [R78+0x180], R11 ;  /* 0x0001800b4e007388 */ /* 0x0001e80000000800 */
[----:B------:R-:W-:Y:S01]  /*1140*/  STS [R77+0x200], R10 ;  /* 0x0002000a4d007388 */ /* 0x000fe20000000800 */
[----:B------:R-:W-:-:S03]  /*1150*/  LEA.HI.SX32 R9, R9, R82, 0x1b ;  /* 0x0000005209097211 */ /* 0x000fc600078fdaff */
[----:B------:R1:W-:Y:S01]  /*1160*/  STS [R76+0x280], R13 ;  /* 0x0002800d4c007388 */ /* 0x0003e20000000800 */
[----:B0-----:R-:W-:-:S03]  /*1170*/  IADD3 R11, PT, PT, R82, 0x1a0, RZ ;  /* 0x000001a0520b7810 */ /* 0x001fc60007ffe0ff */
[----:B------:R0:W-:Y:S01]  /*1180*/  STS [R75+0x300], R12 ;  /* 0x0003000c4b007388 */ /* 0x0001e20000000800 */
[-C--:B------:R-:W-:Y:S02]  /*1190*/  LEA.HI.SX32 R11, R11, R82.reuse, 0x1b ;  /* 0x000000520b0b7211 */ /* 0x080fe400078fdaff */
[----:B-1----:R-:W-:Y:S01]  /*11a0*/  IADD3 R13, PT, PT, R82, 0x1c0, RZ ;  /* 0x000001c0520d7810 */ /* 0x002fe20007ffe0ff */
[----:B------:R-:W-:Y:S01]  /*11b0*/  STS [R74+0x380], R15 ;  /* 0x0003800f4a007388 */ /* 0x000fe20000000800 */
[----:B------:R-:W-:Y:S02]  /*11c0*/  LEA R69, R9, UR26, 0x2 ;  /* 0x0000001a09457c11 */ /* 0x000fe4000f8e10ff */
[----:B------:R-:W-:Y:S01]  /*11d0*/  LEA.HI.SX32 R13, R13, R82, 0x1b ;  /* 0x000000520d0d7211 */ /* 0x000fe200078fdaff */
        /* <DEDUP_REMOVED lines=53> */
[----:B----4-:R-:W-:Y:S02]  /*1530*/  MOV R21, RZ ;  /* 0x000000ff00157202 */ /* 0x010fe40000000f00 */
[----:B------:R-:W2:Y:S04]  /*1540*/  @!P5 LDG.E R16, desc[UR28][R4.64+0x500] ;  /* 0x0005001c0410d981 */ /* 0x000ea8000c1e1900 */
[----:B------:R-:W3:Y:S04]  /*1550*/  @!P0 LDG.E R17, desc[UR28][R4.64+0x580] ;  /* 0x0005801c04118981 */ /* 0x000ee8000c1e1900 */
[----:B------:R-:W4:Y:S01]  /*1560*/  @!P6 LDG.E R14, desc[UR28][R4.64+0x400] ;  /* 0x0004001c040ee981 */ /* 0x000f22000c1e1900 */
[----:B------:R-:W-:-:S03]  /*1570*/  ISETP.NE.AND P6, PT, R37, RZ, PT ;  /* 0x000000ff2500720c */ /* 0x000fc60003fc5270 */
[----:B------:R-:W3:Y:S04]  /*1580*/  @!P1 LDG.E R18, desc[UR28][R4.64+0x600] ;  /* 0x0006001c04129981 */ /* 0x000ee8000c1e1900 */
[----:B------:R-:W3:Y:S04]  /*1590*/  @!P2 LDG.E R19, desc[UR28][R4.64+0x680] ;  /* 0x0006801c0413a981 */ /* 0x000ee8000c1e1900 */
[----:B------:R-:W3:Y:S04]  /*15a0*/  @!P3 LDG.E R0, desc[UR28][R4.64+0x700] ;  /* 0x0007001c0400b981 */ /* 0x000ee8000c1e1900 */
[----:B------:R-:W2:Y:S04]  /*15b0*/  @!P6 LDG.E R15, desc[UR28][R4.64+0x480] ;  /* 0x0004801c040fe981 */ /* 0x000ea8000c1e1900 */
        /* <DEDUP_REMOVED lines=22> */
[----:B------:R0:W-:Y:S04]  /*1720*/  STS [R81], R6 ;  /* 0x0000000651007388 */ /* 0x0001e80000000800 */
[----:B------:R-:W-:Y:S04]  /*1730*/  STS [R80+0x80], R7 ;  /* 0x0000800750007388 */ /* 0x000fe80000000800 */
[----:B------:R1:W-:Y:S04]  /*1740*/  STS [R79+0x100], R8 ;  /* 0x000100084f007388 */ /* 0x0003e80000000800 */
[----:B------:R-:W-:Y:S04]  /*1750*/  STS [R78+0x180], R9 ;  /* 0x000180094e007388 */ /* 0x000fe80000000800 */
[----:B------:R1:W-:Y:S04]  /*1760*/  STS [R77+0x200], R10 ;  /* 0x0002000a4d007388 */ /* 0x0003e80000000800 */
[----:B------:R-:W-:Y:S04]  /*1770*/  STS [R76+0x280], R11 ;  /* 0x0002800b4c007388 */ /* 0x000fe80000000800 */
[----:B------:R1:W-:Y:S04]  /*1780*/  STS [R75+0x300], R12 ;  /* 0x0003000c4b007388 */ /* 0x0003e80000000800 */
[----:B------:R-:W-:Y:S04]  /*1790*/  STS [R74+0x380], R13 ;  /* 0x0003800d4a007388 */ /* 0x000fe80000000800 */
[----:B----4-:R4:W-:Y:S04]  /*17a0*/  STS [R73+0x400], R14 ;  /* 0x0004000e49007388 */ /* 0x0109e80000000800 */
[----:B--2---:R-:W-:Y:S04]  /*17b0*/  STS [R72+0x480], R15 ;  /* 0x0004800f48007388 */ /* 0x004fe80000000800 */
[----:B------:R-:W-:Y:S04]  /*17c0*/  STS [R71+0x500], R16 ;  /* 0x0005001047007388 */ /* 0x000fe80000000800 */
[----:B---3--:R-:W-:Y:S04]  /*17d0*/  STS [R70+0x580], R17 ;  /* 0x0005801146007388 */ /* 0x008fe80000000800 */
[----:B------:R-:W-:Y:S04]  /*17e0*/  STS [R69+0x600], R18 ;  /* 0x0006001245007388 */ /* 0x000fe80000000800 */
[----:B------:R-:W-:Y:S04]  /*17f0*/  STS [R68+0x680], R19 ;  /* 0x0006801344007388 */ /* 0x000fe80000000800 */
[----:B------:R2:W-:Y:S04]  /*1800*/  STS [R67+0x700], R0 ;  /* 0x0007000043007388 */ /* 0x0005e80000000800 */
[----:B------:R-:W-:Y:S01]  /*1810*/  STS [R66+0x780], R21 ;  /* 0x0007801542007388 */ /* 0x000fe20000000800 */
[----:B------:R-:W-:-:S03]  /*1820*/  NOP ;  /* 0x0000000000007918 */ /* 0x000fc60000000000 */
[----:B------:R-:W3:Y:S04]  /*1830*/  LDS R7, [R64] ;  /* 0x0000000040077984 */ /* 0x000ee80000000800 */
[----:B------:R-:W3:Y:S04]  /*1840*/  LDS R47, [R64+0x4] ;  /* 0x00000400402f7984 */ /* 0x000ee80000000800 */
        /* <DEDUP_REMOVED lines=13> */
[----:B------:R-:W3:Y:S01]  /*1920*/  LDS R33, [R64+0x3c] ;  /* 0x00003c0040217984 */ /* 0x000ee20000000800 */
[----:B0-----:R-:W-:Y:S01]  /*1930*/  HFMA2 R6, -RZ, RZ, 0, 0 ;  /* 0x00000000ff067431 */ /* 0x001fe200000001ff */
[----:B------:R-:W-:Y:S01]  /*1940*/  BAR.SYNC.DEFER_BLOCKING 0x0 ;  /* 0x0000000000007b1d */ /* 0x000fe20000010000 */
[----:B-1----:R-:W-:-:S05]  /*1950*/  HFMA2 R8, -RZ, RZ, 0, 0 ;  /* 0x00000000ff087431 */ /* 0x002fca00000001ff */
        /* <DEDUP_REMOVED lines=8> */
[----:B------:R-:W-:-:S13]  /*19e0*/  ISETP.NE.AND P6, PT, R30, RZ, PT ;  /* 0x000000ff1e00720c */ /* 0x000fda0003fc5270 */
[----:B------:R-:W3:Y:S01]  /*19f0*/  @!P6 LDG.E R10, desc[UR28][R2.64+0x200] ;  /* 0x0002001c020ae981 */ /* 0x000ee2000c1e1900 */
[----:B------:R-:W-:Y:S01]  /*1a00*/  ISETP.NE.AND P6, PT, R32, RZ, PT ;  /* 0x000000ff2000720c */ /* 0x000fe20003fc5270 */
[----:B------:R-:W-:-:S12]  /*1a10*/  HFMA2 R12, -RZ, RZ, 0, 0 ;  /* 0x00000000ff0c7431 */ /* 0x000fd800000001ff */
        /* <DEDUP_REMOVED lines=8> */
[----:B--2---:R-:W-:Y:S01]  /*1aa0*/  HFMA2 R0, -RZ, RZ, 0, 0 ;  /* 0x00000000ff007431 */ /* 0x004fe200000001ff */
[----:B------:R-:W-:Y:S01]  /*1ab0*/  MOV R31, RZ ;  /* 0x000000ff001f7202 */ /* 0x000fe20000000f00 */
[----:B------:R-:W-:Y:S01]  /*1ac0*/  HFMA2 R16, -RZ, RZ, 0, 0 ;  /* 0x00000000ff107431 */ /* 0x000fe200000001ff */
[----:B------:R-:W-:Y:S01]  /*1ad0*/  MOV R109, RZ ;  /* 0x000000ff006d7202 */ /* 0x000fe20000000f00 */
[----:B------:R-:W-:Y:S01]  /*1ae0*/  HFMA2 R18, -RZ, RZ, 0, 0 ;  /* 0x00000000ff127431 */ /* 0x000fe200000001ff */
[----:B------:R-:W-:Y:S01]  /*1af0*/  MOV R111, RZ ;  /* 0x000000ff006f7202 */ /* 0x000fe20000000f00 */
[----:B------:R-:W2:Y:S01]  /*1b00*/  @!P5 LDG.E R0, desc[UR28][R2.64+0x500] ;  /* 0x0005001c0200d981 */ /* 0x000ea2000c1e1900 */
[----:B------:R-:W-:-:S03]  /*1b10*/  MOV R113, RZ ;  /* 0x000000ff00717202 */ /* 0x000fc60000000f00 */
[----:B------:R-:W2:Y:S04]  /*1b20*/  @!P0 LDG.E R109, desc[UR28][R2.64+0x580] ;  /* 0x0005801c026d8981 */ /* 0x000ea8000c1e1900 */
[----:B------:R-:W2:Y:S01]  /*1b30*/  @!P6 LDG.E R14, desc[UR28][R2.64+0x400] ;  /* 0x0004001c020ee981 */ /* 0x000ea2000c1e1900 */
[----:B------:R-:W-:-:S03]  /*1b40*/  ISETP.NE.AND P6, PT, R40, RZ, PT ;  /* 0x000000ff2800720c */ /* 0x000fc60003fc5270 */
[----:B------:R-:W2:Y:S04]  /*1b50*/  @!P1 LDG.E R16, desc[UR28][R2.64+0x600] ;  /* 0x0006001c02109981 */ /* 0x000ea8000c1e1900 */
[----:B------:R-:W2:Y:S04]  /*1b60*/  @!P2 LDG.E R111, desc[UR28][R2.64+0x680] ;  /* 0x0006801c026fa981 */ /* 0x000ea8000c1e1900 */
[----:B------:R-:W2:Y:S04]  /*1b70*/  @!P3 LDG.E R18, desc[UR28][R2.64+0x700] ;  /* 0x0007001c0212b981 */ /* 0x000ea8000c1e1900 */
[----:B------:R-:W2:Y:S04]  /*1b80*/  @!P6 LDG.E R31, desc[UR28][R2.64+0x480] ;  /* 0x0004801c021fe981 */ /* 0x000ea8000c1e1900 */
[----:B------:R-:W2:Y:S01]  /*1b90*/  @!P4 LDG.E R113, desc[UR28][R2.64+0x780] ;  /* 0x0007801c0271c981 */ /* 0x000ea2000c1e1900 */
[----:B---3-5:R-:W-:Y:S01]  /*1ba0*/  FADD.FTZ R48, R7, R106 ;  /* 0x0000006a07307221 */ /* 0x028fe20000010000 */
        /* <DEDUP_REMOVED lines=24> */
[----:B------:R0:W-:Y:S04]  /*1d30*/  STS [R75+0x300], R12 ;  /* 0x0003000c4b007388 */ /* 0x0001e80000000800 */
[----:B----4-:R0:W-:Y:S04]  /*1d40*/  STS [R74+0x380], R29 ;  /* 0x0003801d4a007388 */ /* 0x0101e80000000800 */
[----:B--2---:R0:W-:Y:S04]  /*1d50*/  STS [R73+0x400], R14 ;  /* 0x0004000e49007388 */ /* 0x0041e80000000800 */
        /* <DEDUP_REMOVED lines=39> */
.L_x_7176:
[----:B------:R-:W-:Y:S05]  /*1fd0*/  BSYNC.RECONVERGENT B0 ;  /* 0x0000000000007941 */ /* 0x000fea0003800200 */
.L_x_7175:
        /* <DEDUP_REMOVED lines=33> */
.L_x_7178:
[----:B------:R-:W-:Y:S05]  /*21f0*/  BSYNC.RECONVERGENT B0 ;  /* 0x0000000000007941 */ /* 0x000fea0003800200 */
.L_x_7177:
        /* <DEDUP_REMOVED lines=33> */
.L_x_7180:
[----:B------:R-:W-:Y:S05]  /*2410*/  BSYNC.RECONVERGENT B0 ;  /* 0x0000000000007941 */ /* 0x000fea0003800200 */
.L_x_7179:
        /* <DEDUP_REMOVED lines=33> */
.L_x_7182:
[----:B------:R-:W-:Y:S05]  /*2630*/  BSYNC.RECONVERGENT B0 ;  /* 0x0000000000007941 */ /* 0x000fea0003800200 */
.L_x_7181:
        /* <DEDUP_REMOVED lines=33> */
.L_x_7184:
[----:B------:R-:W-:Y:S05]  /*2850*/  BSYNC.RECONVERGENT B0 ;  /* 0x0000000000007941 */ /* 0x000fea0003800200 */
.L_x_7183:
        /* <DEDUP_REMOVED lines=33> */
.L_x_7186:
[----:B------:R-:W-:Y:S05]  /*2a70*/  BSYNC.RECONVERGENT B0 ;  /* 0x0000000000007941 */ /* 0x000fea0003800200 */
.L_x_7185:
        /* <DEDUP_REMOVED lines=33> */
.L_x_7188:
[----:B------:R-:W-:Y:S05]  /*2c90*/  BSYNC.RECONVERGENT B0 ;  /* 0x0000000000007941 */ /* 0x000fea0003800200 */
.L_x_7187:
        /* <DEDUP_REMOVED lines=33> */
.L_x_7190:
[----:B------:R-:W-:Y:S05]  /*2eb0*/  BSYNC.RECONVERGENT B0 ;  /* 0x0000000000007941 */ /* 0x000fea0003800200 */
.L_x_7189:
        /* <DEDUP_REMOVED lines=33> */
.L_x_7192:
[----:B------:R-:W-:Y:S05]  /*30d0*/  BSYNC.RECONVERGENT B0 ;  /* 0x0000000000007941 */ /* 0x000fea0003800200 */
.L_x_7191:
        /* <DEDUP_REMOVED lines=33> */
.L_x_7194:
[----:B------:R-:W-:Y:S05]  /*32f0*/  BSYNC.RECONVERGENT B0 ;  /* 0x0000000000007941 */ /* 0x000fea0003800200 */
.L_x_7193:
        /* <DEDUP_REMOVED lines=33> */
.L_x_7196:
[----:B------:R-:W-:Y:S05]  /*3510*/  BSYNC.RECONVERGENT B0 ;  /* 0x0000000000007941 */ /* 0x000fea0003800200 */
.L_x_7195:
        /* <DEDUP_REMOVED lines=33> */
.L_x_7198:
[----:B------:R-:W-:Y:S05]  /*3730*/  BSYNC.RECONVERGENT B0 ;  /* 0x0000000000007941 */ /* 0x000fea0003800200 */
.L_x_7197:
        /* <DEDUP_REMOVED lines=33> */
.L_x_7200:
[----:B------:R-:W-:Y:S05]  /*3950*/  BSYNC.RECONVERGENT B0 ;  /* 0x0000000000007941 */ /* 0x000fea0003800200 */
.L_x_7199:
        /* <DEDUP_REMOVED lines=33> */
.L_x_7202:
[----:B------:R-:W-:Y:S05]  /*3b70*/  BSYNC.RECONVERGENT B0 ;  /* 0x0000000000007941 */ /* 0x000fea0003800200 */
.L_x_7201:
        /* <DEDUP_REMOVED lines=33> */
.L_x_7204:
[----:B------:R-:W-:Y:S05]  /*3d90*/  BSYNC.RECONVERGENT B0 ;  /* 0x0000000000007941 */ /* 0x000fea0003800200 */
.L_x_7203:
        /* <DEDUP_REMOVED lines=33> */
.L_x_7206:
[----:B------:R-:W-:Y:S05]  /*3fb0*/  BSYNC.RECONVERGENT B0 ;  /* 0x0000000000007941 */ /* 0x000fea0003800200 */
.L_x_7205:
[----:B------:R-:W1:Y:S01]  /*3fc0*/  LDCU.128 UR8, c[0x0][0x410] ;  /* 0x00008200ff0877ac */ /* 0x000e620008000c00 */
[----:B------:R-:W-:Y:S01]  /*3fd0*/  P2R R127, PR, RZ, 0x1 ;  /* 0x00000001ff7f7803 */ /* 0x000fe20000000000 */
[----:B------:R-:W-:Y:S01]  /*3fe0*/  LDS R32, [R64+0x4] ;  /* 0x0000040040207984 */ /* 0x000fe20000000800 */
[----:B------:R-:W-:Y:S01]  /*3ff0*/  ISETP.NE.AND P0, PT, R108, RZ, PT ;  /* 0x000000ff6c00720c */ /* 0x000fe20003f05270 */
[----:B------:R-:W-:Y:S01]  /*4000*/  UMOV UR7, URZ ;  /* 0x000000ff00077c82 */ /* 0x000fe20008000000 */
[----:B------:R-:W-:Y:S01]  /*4010*/  ISETP.NE.AND P6, PT, R24, RZ, PT ;  /* 0x000000ff1800720c */ /* 0x000fe20003fc5270 */
[----:B0-----:R-:W-:Y:S01]  /*4020*/  LDS R31, [R64+0x8] ;  /* 0x00000800401f7984 */ /* 0x001fe20000000800 */
[----:B------:R-:W-:Y:S02]  /*4030*/  P2R R126, PR, RZ, 0x1 ;  /* 0x00000001ff7e7803 */ /* 0x000fe40000000000 */
[----:B------:R-:W-:Y:S02]  /*4040*/  CS2R R8, SRZ ;  /* 0x0000000000087805 */ /* 0x000fe4000001ff00 */
[----:B------:R-:W-:Y:S01]  /*4050*/  ISETP.NE.AND P0, PT, R110, RZ, PT ;  /* 0x000000ff6e00720c */ /* 0x000fe20003f05270 */
[----:B------:R-:W-:Y:S01]  /*4060*/  LDS R30, [R64+0xc] ;  /* 0x00000c00401e7984 */ /* 0x000fe20000000800 */
[----:B------:R-:W-:-:S02]  /*4070*/  CS2R R10, SRZ ;  /* 0x00000000000a7805 */ /* 0x000fc4000001ff00 */
[----:B------:R-:W-:Y:S02]  /*4080*/  P2R R128, PR, RZ, 0x2 ;  /* 0x00000002ff807803 */ /* 0x000fe40000000000 */
[----:B------:R-:W-:Y:S01]  /*4090*/  CS2R R12, SRZ ;  /* 0x00000000000c7805 */ /* 0x000fe2000001ff00 */
[----:B------:R-:W-:Y:S01]  /*40a0*/  LDS R29, [R64+0x10] ;  /* 0x00001000401d7984 */ /* 0x000fe20000000800 */
[----:B------:R-:W-:Y:S02]  /*40b0*/  P2R R125, PR, RZ, 0x1 ;  /* 0x00000001ff7d7803 */ /* 0x000fe40000000000 */
[----:B------:R-:W-:Y:S02]  /*40c0*/  CS2R R14, SRZ ;  /* 0x00000000000e7805 */ /* 0x000fe4000001ff00 */
[----:B------:R-:W-:Y:S01]  /*40d0*/  ISETP.NE.AND P0, PT, R112, RZ, PT ;  /* 0x000000ff7000720c */ /* 0x000fe20003f05270 */
        /* <DEDUP_REMOVED lines=17> */
[----:B------:R-:W-:Y:S01]  /*41f0*/  P2R R109, PR, RZ, 0x1 ;  /* 0x00000001ff6d7803 */ /* 0x000fe20000000000 */
[----:B------:R-:W-:Y:S01]  /*4200*/  LDS R24, [R64+0x24] ;  /* 0x0000240040187984 */ /* 0x000fe20000000800 */
[----:B------:R-:W-:-:S02]  /*4210*/  IADD3.X R7, PT, PT, RZ, UR11, RZ, P5, !PT ;  /* 0x0000000bff077c10 */ /* 0x000fc4000affe4ff */
[----:B------:R-:W-:Y:S02]  /*4220*/  CS2R R122, SRZ ;  /* 0x00000000007a7805 */ /* 0x000fe4000001ff00 */
        /* <DEDUP_REMOVED lines=10> */
[----:B------:R-:W-:Y:S01]  /*42d0*/  MOV R124, RZ ;  /* 0x000000ff007c7202 */ /* 0x000fe20000000f00 */
[----:B------:R-:W-:Y:S04]  /*42e0*/  LDS R19, [R64+0x38] ;  /* 0x0000380040137984 */ /* 0x000fe80000000800 */
[----:B------:R-:W-:Y:S01]  /*42f0*/  LDS R18, [R64+0x3c] ;  /* 0x00003c0040127984 */ /* 0x000fe20000000800 */
[----:B------:R-:W-:Y:S01]  /*4300*/  HFMA2 R132, -RZ, RZ, 0, 0 ;  /* 0x00000000ff847431 */ /* 0x000fe200000001ff */
[----:B------:R-:W-:Y:S01]  /*4310*/  MOV R135, RZ ;  /* 0x000000ff00877202 */ /* 0x000fe20000000f00 */
[----:B------:R-:W1:Y:S01]  /*4320*/  LDCU.64 UR34, c[0x0][0x490] ;  /* 0x00009200ff2277ac */ /* 0x000e620008000a00 */
[----:B0-----:R-:W-:-:S04]  /*4330*/  UIMAD.WIDE.U32 UR30, UR32, UR8, UR6 ;  /* 0x00000008201e72a5 */ /* 0x001fc8000f8e0006 */
[----:B------:R-:W-:-:S03]  /*4340*/  UIMAD UR9, UR32, UR9, UR31 ;  /* 0x00000009200972a4 */ /* 0x000fc6000f8e021f */
[----:B------:R-:W-:Y:S02]  /*4350*/  UMOV UR8, UR30 ;  /* 0x0000001e00087c82 */ /* 0x000fe40008000000 */
[----:B------:R-:W-:Y:S02]  /*4360*/  UIMAD.WIDE.U32 UR8, UR12, UR10, UR8 ;  /* 0x0000000a0c0872a5 */ /* 0x000fe4000f8e0008 */
[----:B------:R-:W0:Y:S02]  /*4370*/  LDCU.64 UR30, c[0x0][0x510] ;  /* 0x0000a200ff1e77ac */ /* 0x000e240008000a00 */
[----:B------:R-:W-:Y:S02]  /*4380*/  UIMAD UR11, UR12, UR11, UR9 ;  /* 0x0000000b0c0b72a4 */ /* 0x000fe4000f8e0209 */
[----:B------:R-:W-:-:S05]  /*4390*/  IADD3 R0, P5, PT, R99, UR8, RZ ;  /* 0x0000000863007c10 */ /* 0x000fca000ffbe0ff */
[----:B------:R-:W2:Y:S01]  /*43a0*/  LDCU.64 UR8, c[0x0][0x488] ;  /* 0x00009100ff0877ac */ /* 0x000ea20008000a00 */
[----:B------:R-:W-:-:S03]  /*43b0*/  IADD3.X R3, PT, PT, RZ, UR11, RZ, P5, !PT ;  /* 0x0000000bff037c10 */ /* 0x000fc6000affe4ff */
[----:B------:R-:W3:Y:S01]  /*43c0*/  LDCU.64 UR10, c[0x0][0x508] ;  /* 0x0000a100ff0a77ac */ /* 0x000ee20008000a00 */
[----:B--2---:R-:W-:-:S04]  /*43d0*/  LEA R6, P5, R2, UR8, 0x2 ;  /* 0x0000000802067c11 */ /* 0x004fc8000f8a10ff */
[----:B------:R-:W-:Y:S01]  /*43e0*/  LEA.HI.X R7, R2, UR9, R7, 0x2, P5 ;  /* 0x0000000902077c11 */ /* 0x000fe2000a8f1407 */
[----:B------:R-:W2:Y:S02]  /*43f0*/  LDCU.64 UR8, c[0x0][0x478] ;  /* 0x00008f00ff0877ac */ /* 0x000ea40008000a00 */
[----:B--2---:R-:W-:-:S04]  /*4400*/  LEA R2, P5, R0, UR8, 0x2 ;  /* 0x0000000800027c11 */ /* 0x004fc8000f8a10ff */
[----:B------:R-:W-:Y:S02]  /*4410*/  LEA.HI.X R3, R0, UR9, R3, 0x2, P5 ;  /* 0x0000000900037c11 */ /* 0x000fe4000a8f1403 */
[----:B------:R-:W-:Y:S01]  /*4420*/  ISETP.NE.AND P5, PT, R22, RZ, PT ;  /* 0x000000ff1600720c */ /* 0x000fe20003fa5270 */
[----:B------:R-:W-:Y:S04]  /*4430*/  LDS R0, [R64] ;  /* 0x0000000040007984 */ /* 0x000fe80000000800 */
[----:B------:R-:W-:Y:S01]  /*4440*/  LDS R22, [R64+0x2c] ;  /* 0x00002c0040167984 */ /* 0x000fe20000000800 */
[----:B------:R-:W-:Y:S06]  /*4450*/  BAR.SYNC.DEFER_BLOCKING 0x0 ;  /* 0x0000000000007b1d */ /* 0x000fec0000010000 */
[----:B------:R-:W2:Y:S01]  /*4460*/  @!P0 LDG.E R8, desc[UR28][R6.64] ;  /* 0x0000001c06088981 */ /* 0x000ea2000c1e1900 */
[----:B------:R-:W-:-:S03]  /*4470*/  ISETP.NE.AND P0, PT, R109, RZ, PT ;  /* 0x000000ff6d00720c */ /* 0x000fc60003f05270 */
[----:B------:R-:W4:Y:S04]  /*4480*/  @!P1 LDG.E R13, desc[UR28][R6.64+0x280] ;  /* 0x0002801c060d9981 */ /* 0x000f28000c1e1900 */
[----:B------:R-:W5:Y:S04]  /*4490*/  @!P2 LDG.E R14, desc[UR28][R6.64+0x300] ;  /* 0x0003001c060ea981 */ /* 0x000f68000c1e1900 */
[----:B------:R-:W3:Y:S04]  /*44a0*/  @!P3 LDG.E R15, desc[UR28][R6.64+0x380] ;  /* 0x0003801c060fb981 */ /* 0x000ee8000c1e1900 */
[----:B------:R-:W4:Y:S01]  /*44b0*/  @!P0 LDG.E R9, desc[UR28][R6.64+0x80] ;  /* 0x0000801c06098981 */ /* 0x000f22000c1e1900 */
[----:B------:R-:W-:-:S03]  /*44c0*/  ISETP.NE.AND P0, PT, R111, RZ, PT ;  /* 0x000000ff6f00720c */ /* 0x000fc60003f05270 */
[----:B------:R-:W3:Y:S04]  /*44d0*/  @!P4 LDG.E R16, desc[UR28][R6.64+0x400] ;  /* 0x0004001c0610c981 */ /* 0x000ee8000c1e1900 */
[----:B------:R-:W3:Y:S04]  /*44e0*/  @!P5 LDG.E R17, desc[UR28][R6.64+0x480] ;  /* 0x0004801c0611d981 */ /* 0x000ee8000c1e1900 */
[----:B------:R-:W3:Y:S04]  /*44f0*/  @!P6 LDG.E R120, desc[UR28][R6.64+0x500] ;  /* 0x0005001c0678e981 */ /* 0x000ee8000c1e1900 */
[----:B------:R-:W5:Y:S01]  /*4500*/  @!P0 LDG.E R10, desc[UR28][R6.64+0x100] ;  /* 0x0001001c060a8981 */ /* 0x000f62000c1e1900 */
[----:B------:R-:W-:-:S13]  /*4510*/  ISETP.NE.AND P0, PT, R125, RZ, PT ;  /* 0x000000ff7d00720c */ /* 0x000fda0003f05270 */
[----:B------:R-:W3:Y:S01]  /*4520*/  @!P0 LDG.E R11, desc[UR28][R6.64+0x180] ;  /* 0x0001801c060b8981 */ /* 0x000ee2000c1e1900 */
[----:B------:R-:W-:Y:S02]  /*4530*/  ISETP.NE.AND P0, PT, R126, RZ, PT ;  /* 0x000000ff7e00720c */ /* 0x000fe40003f05270 */
[----:B------:R-:W-:Y:S02]  /*4540*/  ISETP.NE.AND P1, PT, R128, RZ, PT ;  /* 0x000000ff8000720c */ /* 0x000fe40003f25270 */
[----:B------:R-:W-:Y:S02]  /*4550*/  ISETP.NE.AND P2, PT, R129, RZ, PT ;  /* 0x000000ff8100720c */ /* 0x000fe40003f45270 */
[----:B------:R-:W-:Y:S02]  /*4560*/  ISETP.NE.AND P3, PT, R130, RZ, PT ;  /* 0x000000ff8200720c */ /* 0x000fe40003f65270 */
[----:B------:R-:W-:-:S05]  /*4570*/  ISETP.NE.AND P4, PT, R131, RZ, PT ;  /* 0x000000ff8300720c */ /* 0x000fca0003f85270 */
[----:B------:R-:W3:Y:S01]  /*4580*/  @!P0 LDG.E R12, desc[UR28][R6.64+0x200] ;  /* 0x0002001c060c8981 */ /* 0x000ee2000c1e1900 */
        /* <DEDUP_REMOVED lines=24> */
[----:B------:R-:W-:Y:S02]  /*4710*/  CS2R R114, SRZ ;  /* 0x0000000000727805 */ /* 0x000fe4000001ff00 */
[----:B------:R-:W-:Y:S01]  /*4720*/  MOV R130, RZ ;  /* 0x000000ff00827202 */ /* 0x000fe20000000f00 */
        /* <DEDUP_REMOVED lines=18> */
[----:B------:R-:W5:Y:S04]  /*4850*/  LDS R110, [R64+0x4] ;  /* 0x00000400406e7984 */ /* 0x000f680000000800 */
[----:B------:R-:W-:Y:S04]  /*4860*/  LDS R109, [R64+0x8] ;  /* 0x00000800406d7984 */ /* 0x000fe80000000800 */
[----:B------:R-:W1:Y:S04]  /*4870*/  LDS R108, [R64+0xc] ;  /* 0x00000c00406c7984 */ /* 0x000e680000000800 */
[----:B------:R-:W0:Y:S04]  /*4880*/  LDS R17, [R64+0x10] ;  /* 0x0000100040117984 */ /* 0x000e280000000800 */
[----:B------:R-:W0:Y:S04]  /*4890*/  LDS R16, [R64+0x14] ;  /* 0x0000140040107984 */ /* 0x000e280000000800 */
[----:B------:R-:W-:Y:S04]  /*48a0*/  LDS R15, [R64+0x18] ;  /* 0x00001800400f7984 */ /* 0x000fe80000000800 */
[----:B------:R-:W0:Y:S04]  /*48b0*/  LDS R14, [R64+0x1c] ;  /* 0x00001c00400e7984 */ /* 0x000e280000000800 */
[----:B------:R-:W0:Y:S04]  /*48c0*/  LDS R13, [R64+0x20] ;  /* 0x00002000400d7984 */ /* 0x000e280000000800 */
[----:B------:R-:W-:Y:S04]  /*48d0*/  LDS R12, [R64+0x24] ;  /* 0x00002400400c7984 */ /* 0x000fe80000000800 */
[----:B------:R-:W0:Y:S04]  /*48e0*/  LDS R11, [R64+0x28] ;  /* 0x00002800400b7984 */ /* 0x000e280000000800 */
[----:B------:R-:W0:Y:S04]  /*48f0*/  LDS R6, [R64+0x2c] ;  /* 0x00002c0040067984 */ /* 0x000e280000000800 */
[----:B------:R-:W0:Y:S04]  /*4900*/  LDS R7, [R64+0x30] ;  /* 0x0000300040077984 */ /* 0x000e280000000800 */
[----:B------:R-:W-:Y:S04]  /*4910*/  LDS R8, [R64+0x34] ;  /* 0x0000340040087984 */ /* 0x000fe80000000800 */
[----:B------:R-:W-:Y:S04]  /*4920*/  LDS R9, [R64+0x38] ;  /* 0x0000380040097984 */ /* 0x000fe80000000800 */
[----:B------:R-:W0:Y:S01]  /*4930*/  LDS R10, [R64+0x3c] ;  /* 0x00003c00400a7984 */ /* 0x000e220000000800 */
[----:B------:R-:W-:Y:S01]  /*4940*/  BAR.SYNC.DEFER_BLOCKING 0x0 ;  /* 0x0000000000007b1d */ /* 0x000fe20000010000 */
[----:B--2---:R-:W-:-:S05]  /*4950*/  HFMA2 R113, -RZ, RZ, 0, 0 ;  /* 0x00000000ff717431 */ /* 0x004fca00000001ff */
[----:B------:R-:W2:Y:S01]  /*4960*/  @!P5 LDG.E R114, desc[UR28][R2.64] ;  /* 0x0000001c0272d981 */ /* 0x000ea2000c1e1900 */
[----:B------:R-:W-:Y:S02]  /*4970*/  ISETP.NE.AND P5, PT, R112, RZ, PT ;  /* 0x000000ff7000720c */ /* 0x000fe40003fa5270 */
[----:B---3--:R-:W-:Y:S02]  /*4980*/  CS2R R120, SRZ ;  /* 0x0000000000787805 */ /* 0x008fe4000001ff00 */
[----:B----4-:R-:W-:Y:S02]  /*4990*/  CS2R R122, SRZ ;  /* 0x00000000007a7805 */ /* 0x010fe4000001ff00 */
[----:B------:R-:W-:Y:S01]  /*49a0*/  MOV R124, RZ ;  /* 0x000000ff007c7202 */ /* 0x000fe20000000f00 */
[----:B------:R-:W3:Y:S04]  /*49b0*/  @!P1 LDG.E R130, desc[UR28][R2.64+0x600] ;  /* 0x0006001c02829981 */ /* 0x000ee8000c1e1900 */
[----:B------:R-:W4:Y:S04]  /*49c0*/  @!P3 LDG.E R132, desc[UR28][R2.64+0x700] ;  /* 0x0007001c0284b981 */ /* 0x000f28000c1e1900 */
[----:B------:R-:W4:Y:S04]  /*49d0*/  @!P4 LDG.E R135, desc[UR28][R2.64+0x780] ;  /* 0x0007801c0287c981 */ /* 0x000f28000c1e1900 */
[----:B------:R-:W3:Y:S01]  /*49e0*/  @!P5 LDG.E R113, desc[UR28][R2.64+0x80] ;  /* 0x0000801c0271d981 */ /* 0x000ee2000c1e1900 */
[----:B------:R-:W-:-:S02]  /*49f0*/  ISETP.NE.AND P5, PT, R116, RZ, PT ;  /* 0x000000ff7400720c */ /* 0x000fc40003fa5270 */
[----:B------:R-:W-:-:S11]  /*4a00*/  MOV R116, RZ ;  /* 0x000000ff00747202 */ /* 0x000fd60000000f00 */
        /* <DEDUP_REMOVED lines=8> */
[----:B------:R-:W-:-:S13]  /*4a90*/  ISETP.NE.AND P5, PT, R125, RZ, PT ;  /* 0x000000ff7d00720c */ /* 0x000fda0003fa5270 */
[----:B------:R-:W4:Y:S01]  /*4aa0*/  @!P5 LDG.E R122, desc[UR28][R2.64+0x300] ;  /* 0x0003001c027ad981 */ /* 0x000f22000c1e1900 */
[----:B------:R-:W-:-:S13]  /*4ab0*/  ISETP.NE.AND P5, PT, R126, RZ, PT ;  /* 0x000000ff7e00720c */ /* 0x000fda0003fa5270 */
[----:B------:R-:W4:Y:S01]  /*4ac0*/  @!P5 LDG.E R121, desc[UR28][R2.64+0x380] ;  /* 0x0003801c0279d981 */ /* 0x000f22000c1e1900 */
[----:B------:R-:W-:Y:S01]  /*4ad0*/  ISETP.NE.AND P5, PT, R127, RZ, PT ;  /* 0x000000ff7f00720c */ /* 0x000fe20003fa5270 */
[----:B------:R-:W-:-:S06]  /*4ae0*/  HFMA2 R127, -RZ, RZ, 0, 0 ;  /* 0x00000000ff7f7431 */ /* 0x000fcc00000001ff */
[----:B------:R-:W4:Y:S06]  /*4af0*/  @!P0 LDG.E R127, desc[UR28][R2.64+0x580] ;  /* 0x0005801c027f8981 */ /* 0x000f2c000c1e1900 */
[----:B------:R-:W4:Y:S01]  /*4b00*/  @!P5 LDG.E R124, desc[UR28][R2.64+0x400] ;  /* 0x0004001c027cd981 */ /* 0x000f22000c1e1900 */
[----:B------:R-:W-:Y:S02]  /*4b10*/  ISETP.NE.AND P5, PT, R128, RZ, PT ;  /* 0x000000ff8000720c */ /* 0x000fe40003fa5270 */
[----:B------:R-:W-:-:S06]  /*4b20*/  CS2R R128, SRZ ;  /* 0x0000000000807805 */ /* 0x000fcc000001ff00 */
[----:B------:R-:W4:Y:S04]  /*4b30*/  @!P6 LDG.E R128, desc[UR28][R2.64+0x500] ;  /* 0x0005001c0280e981 */ /* 0x000f28000c1e1900 */
[----:B------:R-:W4:Y:S04]  /*4b40*/  @!P2 LDG.E R129, desc[UR28][R2.64+0x680] ;  /* 0x0006801c0281a981 */ /* 0x000f28000c1e1900 */
[----:B------:R0:W4:Y:S01]  /*4b50*/  @!P5 LDG.E R123, desc[UR28][R2.64+0x480] ;  /* 0x0004801c027bd981 */ /* 0x000122000c1e1900 */
[----:B-----5:R-:W-:Y:S01]  /*4b60*/  FMUL.FTZ R117, R110, -1.4426950216293334961 ;  /* 0xbfb8aa3b6e757820 */ /* 0x020fe20000410000 */
[----:B------:R-:W-:Y:S01]  /*4b70*/  FMUL.FTZ R112, R111, -1.4426950216293334961 ;  /* 0xbfb8aa3b6f707820 */ /* 0x000fe20000410000 */
[----:B-1----:R-:W-:-:S04]  /*4b80*/  FMUL.FTZ R125, R108, -1.4426950216293334961 ;  /* 0xbfb8aa3b6c7d7820 */ /* 0x002fc80000410000 */
[----:B------:R-:W1:Y:S01]  /*4b90*/  MUFU.EX2 R117, R117 ;  /* 0x0000007500757308 */ /* 0x000e620000000800 */
[----:B------:R-:W-:-:S03]  /*4ba0*/  FMUL.FTZ R118, R109, -1.4426950216293334961 ;  /* 0xbfb8aa3b6d767820 */ /* 0x000fc60000410000 */
[----:B------:R-:W5:Y:S01]  /*4bb0*/  MUFU.EX2 R112, R112 ;  /* 0x0000007000707308 */ /* 0x000f620000000800 */
[----:B0-----:R-:W-:-:S03]  /*4bc0*/  FMUL.FTZ R126, R17, -1.4426950216293334961 ;  /* 0xbfb8aa3b117e7820 */ /* 0x001fc60000410000 */
[----:B------:R-:W0:Y:S01]  /*4bd0*/  MUFU.EX2 R125, R125 ;  /* 0x0000007d007d7308 */ /* 0x000e220000000800 */
[----:B------:R-:W-:-:S03]  /*4be0*/  FMUL.FTZ R131, R16, -1.4426950216293334961 ;  /* 0xbfb8aa3b10837820 */ /* 0x000fc60000410000 */
[----:B------:R-:W0:Y:S01]  /*4bf0*/  MUFU.EX2 R118, R118 ;  /* 0x0000007600767308 */ /* 0x000e220000000800 */
[----:B-1----:R-:W-:-:S03]  /*4c00*/  FADD.FTZ R117, R117, 1 ;  /* 0x3f80000075757421 */ /* 0x002fc60000010000 */
[----:B------:R-:W1:Y:S01]  /*4c10*/  MUFU.EX2 R126, R126 ;  /* 0x0000007e007e7308 */ /* 0x000e620000000800 */
[----:B------:R-:W-:Y:S01]  /*4c20*/  FMUL.FTZ R3, R14, -1.4426950216293334961 ;  /* 0xbfb8aa3b0e037820 */ /* 0x000fe20000410000 */
[----:B------:R-:W-:Y:S01]  /*4c30*/  FMUL.FTZ R2, R15, -1.4426950216293334961 ;  /* 0xbfb8aa3b0f027820 */ /* 0x000fe20000410000 */
[----:B-----5:R-:W-:Y:S01]  /*4c40*/  FADD.FTZ R112, R112, 1 ;  /* 0x3f80000070707421 */ /* 0x020fe20000010000 */
[----:B------:R-:W5:Y:S01]  /*4c50*/  MUFU.RCP R117, R117 ;  /* 0x0000007500757308 */ /* 0x000f620000001000 */
[----:B0-----:R-:W-:Y:S01]  /*4c60*/  FADD.FTZ R125, R125, 1 ;  /* 0x3f8000007d7d7421 */ /* 0x001fe20000010000 */
[----:B------:R-:W-:-:S06]  /*4c70*/  FMUL.FTZ R133, R13, -1.4426950216293334961 ;  /* 0xbfb8aa3b0d857820 */ /* 0x000fcc0000410000 */
[----:B------:R-:W0:Y:S04]  /*4c80*/  MUFU.EX2 R131, R131 ;  /* 0x0000008300837308 */ /* 0x000e280000000800 */
[----:B------:R-:W-:Y:S04]  /*4c90*/  MUFU.EX2 R3, R3 ;  /* 0x0000000300037308 */ /* 0x000fe80000000800 */
[----:B------:R-:W5:Y:S01]  /*4ca0*/  MUFU.EX2 R2, R2 ;  /* 0x0000000200027308 */ /* 0x000f620000000800 */
[----:B------:R-:W-:-:S03]  /*4cb0*/  FADD.FTZ R118, R118, 1 ;  /* 0x3f80000076767421 */ /* 0x000fc60000010000 */
[----:B------:R-:W4:Y:S01]  /*4cc0*/  MUFU.RCP R112, R112 ;  /* 0x0000007000707308 */ /* 0x000f220000001000 */
[----:B-1----:R-:W-:Y:S01]  /*4cd0*/  FADD.FTZ R126, R126, 1 ;  /* 0x3f8000007e7e7421 */ /* 0x002fe20000010000 */
[----:B------:R-:W-:Y:S01]  /*4ce0*/  FMUL.FTZ R137, R11, -1.4426950216293334961 ;  /* 0xbfb8aa3b0b897820 */ /* 0x000fe20000410000 */
[----:B------:R-:W-:Y:S01]  /*4cf0*/  FMUL.FTZ R138, R6, -1.4426950216293334961 ;  /* 0xbfb8aa3b068a7820 */ /* 0x000fe20000410000 */
[----:B------:R-:W-:-:S04]  /*4d00*/  FMUL.FTZ R139, R7, -1.4426950216293334961 ;  /* 0xbfb8aa3b078b7820 */ /* 0x000fc80000410000 */
[----:B------:R-:W1:Y:S01]  /*4d10*/  MUFU.RCP R125, R125 ;  /* 0x0000007d007d7308 */ /* 0x000e620000001000 */
[----:B0-----:R-:W-:-:S07]  /*4d20*/  FADD.FTZ R131, R131, 1 ;  /* 0x3f80000083837421 */ /* 0x001fce0000010000 */
[----:B------:R0:W-:Y:S04]  /*4d30*/  MUFU.EX2 R134, R133 ;  /* 0x0000008500867308 */ /* 0x0001e80000000800 */
[----:B------:R-:W1:Y:S01]  /*4d40*/  MUFU.RCP R118, R118 ;  /* 0x0000007600767308 */ /* 0x000e620000001000 */
[----:B0-----:R-:W-:-:S07]  /*4d50*/  FMUL.FTZ R133, R10, -1.4426950216293334961 ;  /* 0xbfb8aa3b0a857820 */ /* 0x001fce0000410000 */
[----:B------:R-:W0:Y:S01]  /*4d60*/  MUFU.RCP R126, R126 ;  /* 0x0000007e007e7308 */ /* 0x000e220000001000 */
[----:B------:R-:W-:Y:S01]  /*4d70*/  FMUL.FTZ R136, R12, -1.4426950216293334961 ;  /* 0xbfb8aa3b0c887820 */ /* 0x000fe20000410000 */
[----:B-----5:R-:W-:-:S06]  /*4d80*/  FADD.FTZ R2, R2, 1 ;  /* 0x3f80000002027421 */ /* 0x020fcc0000010000 */
[----:B------:R-:W5:Y:S04]  /*4d90*/  MUFU.EX2 R137, R137 ;  /* 0x0000008900897308 */ /* 0x000f680000000800 */
[----:B------:R-:W0:Y:S04]  /*4da0*/  MUFU.EX2 R138, R138 ;  /* 0x0000008a008a7308 */ /* 0x000e280000000800 */
[----:B------:R1:W-:Y:S04]  /*4db0*/  MUFU.EX2 R148, R133 ;  /* 0x0000008500947308 */ /* 0x0003e80000000800 */
[----:B------:R-:W0:Y:S01]  /*4dc0*/  MUFU.EX2 R139, R139 ;  /* 0x0000008b008b7308 */ /* 0x000e220000000800 */
[----:B-1----:R-:W-:Y:S01]  /*4dd0*/  FADD.FTZ R133, R3, 1 ;  /* 0x3f80000003857421 */ /* 0x002fe20000010000 */
[----:B------:R-:W-:-:S02]  /*4de0*/  FADD.FTZ R3, -R117, 1 ;  /* 0x3f80000075037421 */ /* 0x000fc40000010100 */
[----:B------:R-:W1:Y:S01]  /*4df0*/  MUFU.RCP R131, R131 ;  /* 0x0000008300837308 */ /* 0x000e620000001000 */
[----:B------:R-:W-:Y:S01]  /*4e00*/  FMUL.FTZ R141, R9, -1.4426950216293334961 ;  /* 0xbfb8aa3b098d7820 */ /* 0x000fe20000410000 */
        /* <DEDUP_REMOVED lines=13> */
[----:B------:R-:W-:Y:S04]  /*4ee0*/  STS [R68+0x680], R129 ;  /* 0x0006808144007388 */ /* 0x000fe80000000800 */
[----:B------:R5:W-:Y:S04]  /*4ef0*/  STS [R67+0x700], R132 ;  /* 0x0007008443007388 */ /* 0x000be80000000800 */
[----:B------:R-:W-:Y:S01]  /*4f00*/  STS [R66+0x780], R135 ;  /* 0x0007808742007388 */ /* 0x000fe20000000800 */
[----:B------:R-:W-:-:S03]  /*4f10*/  NOP ;  /* 0x0000000000007918 */ /* 0x000fc60000000000 */
[----:B------:R-:W4:Y:S04]  /*4f20*/  LDS R115, [R64+0x4] ;  /* 0x0000040040737984 */ /* 0x000f280000000800 */
[----:B------:R-:W0:Y:S04]  /*4f30*/  LDS R113, [R64] ;  /* 0x0000000040717984 */ /* 0x000e280000000800 */
[----:B------:R-:W1:Y:S04]  /*4f40*/  LDS R116, [R64+0x8] ;  /* 0x0000080040747984 */ /* 0x000e680000000800 */
[----:B------:R-:W1:Y:S04]  /*4f50*/  LDS R119, [R64+0xc] ;  /* 0x00000c0040777984 */ /* 0x000e680000000800 */
[----:B------:R-:W1:Y:S01]  /*4f60*/  LDS R114, [R64+0x10] ;  /* 0x0000100040727984 */ /* 0x000e620000000800 */
[----:B--2---:R2:W-:Y:S03]  /*4f70*/  MUFU.RCP R128, R2 ;  /* 0x0000000200807308 */ /* 0x0045e60000001000 */
[----:B------:R-:W1:Y:S01]  /*4f80*/  LDS R120, [R64+0x18] ;  /* 0x0000180040787984 */ /* 0x000e620000000800 */
[----:B---3--:R-:W-:-:S03]  /*4f90*/  FFMA.FTZ R127, R110, R3, 1 ;  /* 0x3f8000006e7f7423 */ /* 0x008fc60000010003 */
[----:B------:R-:W-:Y:S01]  /*4fa0*/  LDS R123, [R64+0x1c] ;  /* 0x00001c00407b7984 */ /* 0x000fe20000000800 */
[----:B------:R-:W3:Y:S01]  /*4fb0*/  MUFU.RCP R133, R133 ;  /* 0x0000008500857308 */ /* 0x000ee20000001000 */
[----:B--2---:R-:W-:Y:S01]  /*4fc0*/  FADD.FTZ R2, -R112, 1 ;  /* 0x3f80000070027421 */ /* 0x004fe20000010100 */
[----:B-----5:R-:W-:Y:S01]  /*4fd0*/  FADD.FTZ R132, R137, 1 ;  /* 0x3f80000089847421 */ /* 0x020fe20000010000 */
[----:B------:R-:W2:Y:S02]  /*4fe0*/  LDS R121, [R64+0x14] ;  /* 0x0000140040797984 */ /* 0x000ea40000000800 */
[----:B------:R-:W-:-:S03]  /*4ff0*/  FFMA.FTZ R2, R111, R2, 1 ;  /* 0x3f8000006f027423 */ /* 0x000fc60000010002 */
[----:B------:R-:W5:Y:S01]  /*5000*/  MUFU.EX2 R136, R136 ;  /* 0x0000008800887308 */ /* 0x000f620000000800 */
[----:B------:R-:W-:Y:S01]  /*5010*/  FADD.FTZ R130, R134, 1 ;  /* 0x3f80000086827421 */ /* 0x000fe20000010000 */
[----:B------:R-:W-:Y:S02]  /*5020*/  LDS R124, [R64+0x28] ;  /* 0x00002800407c7984 */ /* 0x000fe40000000800 */
[----:B------:R3:W-:Y:S01]  /*5030*/  MUFU.EX2 R144, R141 ;  /* 0x0000008d00907308 */ /* 0x0007e20000000800 */
[----:B------:R-:W-:Y:S01]  /*5040*/  FMUL.FTZ R140, R8, -1.4426950216293334961 ;  /* 0xbfb8aa3b088c7820 */ /* 0x000fe20000410000 */
[----:B------:R-:W-:Y:S01]  /*5050*/  LDS R129, [R64+0x2c] ;  /* 0x00002c0040817984 */ /* 0x000fe20000000800 */
[----:B----4-:R-:W-:-:S04]  /*5060*/  FMUL.FTZ R122, R32, R115 ;  /* 0x00000073207a7220 */ /* 0x010fc80000410000 */
[----:B------:R-:W-:Y:S01]  /*5070*/  FMUL.FTZ R122, R117, R122 ;  /* 0x0000007a757a7220 */ /* 0x000fe20000410000 */
[----:B0-----:R-:W-:-:S03]  /*5080*/  FMUL.FTZ R3, R0, R113 ;  /* 0x0000007100037220 */ /* 0x001fc60000410000 */
[----:B------:R-:W-:Y:S01]  /*5090*/  FMUL.FTZ R143, R122, R127 ;  /* 0x0000007f7a8f7220 */ /* 0x000fe20000410000 */
[----:B------:R-:W-:Y:S01]  /*50a0*/  FMUL.FTZ R3, R112, R3 ;  /* 0x0000000370037220 */ /* 0x000fe20000410000 */
[----:B------:R-:W-:Y:S01]  /*50b0*/  FADD.FTZ R127, -R125, 1 ;  /* 0x3f8000007d7f7421 */ /* 0x000fe20000010100 */
[----:B------:R-:W-:Y:S01]  /*50c0*/  FADD.FTZ R137, R138, 1 ;  /* 0x3f8000008a897421 */ /* 0x000fe20000010000 */
[----:B------:R-:W-:Y:S01]  /*50d0*/  FADD.FTZ R138, R139, 1 ;  /* 0x3f8000008b8a7421 */ /* 0x000fe20000010000 */
[----:B------:R-:W-:Y:S01]  /*50e0*/  FMUL.FTZ R3, R3, R2 ;  /* 0x0000000203037220 */ /* 0x000fe20000410000 */
[----:B------:R-:W-:Y:S01]  /*50f0*/  FADD.FTZ R2, -R118, 1 ;  /* 0x3f80000076027421 */ /* 0x000fe20000010100 */
[----:B------:R-:W-:Y:S01]  /*5100*/  FADD.FTZ R122, -R126, 1 ;  /* 0x3f8000007e7a7421 */ /* 0x000fe20000010100 */
[----:B---3--:R-:W-:Y:S01]  /*5110*/  FFMA.FTZ R141, R108, R127, 1 ;  /* 0x3f8000006c8d7423 */ /* 0x008fe2000001007f */
[----:B-1----:R-:W-:Y:S01]  /*5120*/  FMUL.FTZ R139, R31, R116 ;  /* 0x000000741f8b7220 */ /* 0x002fe20000410000 */
[----:B------:R-:W-:Y:S01]  /*5130*/  FMUL.FTZ R134, R30, R119 ;  /* 0x000000771e867220 */ /* 0x000fe20000410000 */
[----:B------:R-:W0:Y:S01]  /*5140*/  LDS R127, [R64+0x24] ;  /* 0x00002400407f7984 */ /* 0x000e220000000800 */
[----:B------:R-:W-:Y:S01]  /*5150*/  FMUL.FTZ R145, R29, R114 ;  /* 0x000000721d917220 */ /* 0x000fe20000410000 */
[----:B------:R-:W-:Y:S01]  /*5160*/  FFMA.FTZ R2, R109, R2, 1 ;  /* 0x3f8000006d027423 */ /* 0x000fe20000010002 */
[----:B------:R-:W-:Y:S01]  /*5170*/  FMUL.FTZ R139, R118, R139 ;  /* 0x0000008b768b7220 */ /* 0x000fe20000410000 */
[----:B------:R-:W-:Y:S01]  /*5180*/  FMUL.FTZ R134, R125, R134 ;  /* 0x000000867d867220 */ /* 0x000fe20000410000 */
[----:B------:R-:W-:Y:S01]  /*5190*/  FFMA.FTZ R149, R17, R122, 1 ;  /* 0x3f80000011957423 */ /* 0x000fe2000001007a */
[----:B-----5:R-:W-:Y:S01]  /*51a0*/  FADD.FTZ R135, R136, 1 ;  /* 0x3f80000088877421 */ /* 0x020fe20000010000 */
[----:B------:R-:W1:Y:S01]  /*51b0*/  LDS R122, [R64+0x20] ;  /* 0x00002000407a7984 */ /* 0x000e620000000800 */
[----:B------:R-:W-:Y:S01]  /*51c0*/  FMUL.FTZ R136, R126, R145 ;  /* 0x000000917e887220 */ /* 0x000fe20000410000 */
[----:B------:R-:W-:Y:S01]  /*51d0*/  FMUL.FTZ R145, R139, R2 ;  /* 0x000000028b917220 */ /* 0x000fe20000410000 */
[----:B------:R-:W-:Y:S01]  /*51e0*/  FMUL.FTZ R147, R134, R141 ;  /* 0x0000008d86937220 */ /* 0x000fe20000410000 */
[----:B------:R-:W-:Y:S01]  /*51f0*/  FADD.FTZ R139, -R131, 1 ;  /* 0x3f800000838b7421 */ /* 0x000fe20000010100 */
[----:B------:R-:W-:Y:S01]  /*5200*/  FADD.FTZ R141, -R133, 1 ;  /* 0x3f800000858d7421 */ /* 0x000fe20000010100 */
[----:B------:R-:W3:Y:S01]  /*5210*/  MUFU.EX2 R140, R140 ;  /* 0x0000008c008c7308 */ /* 0x000ee20000000800 */
[----:B------:R-:W-:Y:S01]  /*5220*/  FMUL.FTZ R149, R136, R149 ;  /* 0x0000009588957220 */ /* 0x000fe20000410000 */
[----:B------:R-:W-:Y:S01]  /*5230*/  FFMA.FTZ R151, R16, R139, 1 ;  /* 0x3f80000010977423 */ /* 0x000fe2000001008b */
[----:B------:R-:W-:Y:S01]  /*5240*/  FFMA.FTZ R155, R14, R141, 1 ;  /* 0x3f8000000e9b7423 */ /* 0x000fe2000001008d */
[----:B------:R-:W4:Y:S01]  /*5250*/  LDS R136, [R64+0x30] ;  /* 0x0000300040887984 */ /* 0x000f220000000800 */
[----:B------:R-:W5:Y:S03]  /*5260*/  MUFU.RCP R132, R132 ;  /* 0x0000008400847308 */ /* 0x000f660000001000 */
[----:B------:R-:W4:Y:S04]  /*5270*/  LDS R141, [R64+0x34] ;  /* 0x00003400408d7984 */ /* 0x000f280000000800 */
[----:B------:R-:W4:Y:S04]  /*5280*/  LDS R134, [R64+0x38] ;  /* 0x0000380040867984 */ /* 0x000f280000000800 */
[----:B------:R-:W4:Y:S01]  /*5290*/  LDS R139, [R64+0x3c] ;  /* 0x00003c00408b7984 */ /* 0x000f220000000800 */
[----:B------:R-:W0:Y:S01]  /*52a0*/  MUFU.RCP R137, R137 ;  /* 0x0000008900897308 */ /* 0x000e220000001000 */
[----:B---3--:R-:W-:Y:S01]  /*52b0*/  FADD.FTZ R142, R140, 1 ;  /* 0x3f8000008c8e7421 */ /* 0x008fe20000010000 */
[----:B------:R-:W-:Y:S01]  /*52c0*/  FADD.FTZ R2, -R128, 1 ;  /* 0x3f80000080027421 */ /* 0x000fe20000010100 */
[----:B------:R-:W-:Y:S01]  /*52d0*/  FMUL.FTZ R153, R27, R120 ;  /* 0x000000781b997220 */ /* 0x000fe20000410000 */
[----:B------:R-:W-:Y:S01]  /*52e0*/  FADD.FTZ R144, R144, 1 ;  /* 0x3f80000090907421 */ /* 0x000fe20000010000 */
[----:B------:R-:W-:-:S03]  /*52f0*/  FADD.FTZ R148, R148, 1 ;  /* 0x3f80000094947421 */ /* 0x000fc60000010000 */
[----:B------:R-:W3:Y:S01]  /*5300*/  MUFU.RCP R135, R135 ;  /* 0x0000008700877308 */ /* 0x000ee20000001000 */
[----:B------:R-:W-:Y:S01]  /*5310*/  FFMA.FTZ R140, R15, R2, 1 ;  /* 0x3f8000000f8c7423 */ /* 0x000fe20000010002 */
[----:B------:R-:W-:Y:S01]  /*5320*/  FMUL.FTZ R153, R128, R153 ;  /* 0x0000009980997220 */ /* 0x000fe20000410000 */
[----:B------:R-:W-:Y:S06]  /*5330*/  BAR.SYNC.DEFER_BLOCKING 0x0 ;  /* 0x0000000000007b1d */ /* 0x000fec0000010000 */
[----:B------:R-:W1:Y:S01]  /*5340*/  MUFU.RCP R130, R130 ;  /* 0x0000008200827308 */ /* 0x000e620000001000 */
[----:B------:R-:W-:Y:S01]  /*5350*/  FMUL.FTZ R153, R153, R140 ;  /* 0x0000008c99997220 */ /* 0x000fe20000410000 */
[----:B-----5:R-:W-:-:S06]  /*5360*/  FADD.FTZ R140, -R132, 1 ;  /* 0x3f800000848c7421 */ /* 0x020fcc0000010100 */
[----:B------:R5:W4:Y:S01]  /*5370*/  MUFU.RCP R167, R142 ;  /* 0x0000008e00a77308 */ /* 0x000b220000001000 */
[----:B--2---:R-:W-:-:S07]  /*5380*/  FMUL.FTZ R2, R28, R121 ;  /* 0x000000791c027220 */ /* 0x004fce0000410000 */
[----:B------:R2:W4:Y:S01]  /*5390*/  MUFU.RCP R146, R144 ;  /* 0x0000009000927308 */ /* 0x0005220000001000 */
[----:B-----5:R-:W-:-:S04]  /*53a0*/  FMUL.FTZ R142, R26, R123 ;  /* 0x0000007b1a8e7220 */ /* 0x020fc80000410000 */
[----:B------:R-:W-:-:S03]  /*53b0*/  FMUL.FTZ R142, R133, R142 ;  /* 0x0000008e858e7220 */ /* 0x000fc60000410000 */
[----:B------:R-:W5:Y:S01]  /*53c0*/  MUFU.RCP R173, R148 ;  /* 0x0000009400ad7308 */ /* 0x000f620000001000 */
[----:B------:R-:W-:Y:S01]  /*53d0*/  FMUL.FTZ R155, R142, R155 ;  /* 0x0000009b8e9b7220 */ /* 0x000fe20000410000 */
[----:B0-----:R-:W-:Y:S01]  /*53e0*/  FADD.FTZ R161, -R137, 1 ;  /* 0x3f80000089a17421 */ /* 0x001fe20000010100 */
[----:B------:R-:W-:Y:S01]  /*53f0*/  FFMA.FTZ R142, R11, R140, 1 ;  /* 0x3f8000000b8e7423 */ /* 0x000fe2000001008c */
[----:B------:R-:W-:-:S04]  /*5400*/  FMUL.FTZ R2, R131, R2 ;  /* 0x0000000283027220 */ /* 0x000fc80000410000 */
[----:B------:R-:W0:Y:S01]  /*5410*/  MUFU.RCP R138, R138 ;  /* 0x0000008a008a7308 */ /* 0x000e220000001000 */
[----:B---3--:R-:W-:Y:S01]  /*5420*/  FADD.FTZ R157, -R135, 1 ;  /* 0x3f800000879d7421 */ /* 0x008fe20000010100 */
[----:B------:R-:W-:Y:S01]  /*5430*/  FMUL.FTZ R140, R24, R127 ;  /* 0x0000007f188c7220 */ /* 0x000fe20000410000 */
[----:B------:R-:W-:Y:S01]  /*5440*/  FFMA.FTZ R163, R6, R161, 1 ;  /* 0x3f80000006a37423 */ /* 0x000fe200000100a1 */
[----:B------:R-:W-:Y:S01]  /*5450*/  FMUL.FTZ R151, R2, R151 ;  /* 0x0000009702977220 */ /* 0x000fe20000410000 */
[----:B------:R-:W-:Y:S01]  /*5460*/  FFMA.FTZ R159, R12, R157, 1 ;  /* 0x3f8000000c9f7423 */ /* 0x000fe2000001009d */
[----:B------:R-:W-:Y:S01]  /*5470*/  FMUL.FTZ R161, R23, R124 ;  /* 0x0000007c17a17220 */ /* 0x000fe20000410000 */
[----:B------:R-:W-:Y:S01]  /*5480*/  FMUL.FTZ R140, R135, R140 ;  /* 0x0000008c878c7220 */ /* 0x000fe20000410000 */
[----:B-1----:R-:W-:Y:S01]  /*5490*/  FADD.FTZ R2, -R130, 1 ;  /* 0x3f80000082027421 */ /* 0x002fe20000010100 */
[----:B------:R-:W-:Y:S01]  /*54a0*/  FMUL.FTZ R157, R25, R122 ;  /* 0x0000007a199d7220 */ /* 0x000fe20000410000 */
[----:B--2---:R-:W-:Y:S01]  /*54b0*/  FMUL.FTZ R144, R22, R129 ;  /* 0x0000008116907220 */ /* 0x004fe20000410000 */
[----:B------:R-:W-:Y:S01]  /*54c0*/  FMUL.FTZ R161, R132, R161 ;  /* 0x000000a184a17220 */ /* 0x000fe20000410000 */
[----:B------:R-:W-:Y:S01]  /*54d0*/  FMUL.FTZ R159, R140, R159 ;  /* 0x0000009f8c9f7220 */ /* 0x000fe20000410000 */
[----:B------:R-:W-:Y:S01]  /*54e0*/  FFMA.FTZ R2, R13, R2, 1 ;  /* 0x3f8000000d027423 */ /* 0x000fe20000010002 */
[----:B------:R-:W-:Y:S01]  /*54f0*/  FMUL.FTZ R157, R130, R157 ;  /* 0x0000009d829d7220 */ /* 0x000fe20000410000 */
[----:B------:R-:W-:Y:S01]  /*5500*/  FMUL.FTZ R144, R137, R144 ;  /* 0x0000009089907220 */ /* 0x000fe20000410000 */
[----:B----4-:R-:W-:Y:S01]  /*5510*/  FADD.FTZ R165, -R167, 1 ;  /* 0x3f800000a7a57421 */ /* 0x010fe20000010100 */
[----:B------:R-:W-:Y:S01]  /*5520*/  FADD.FTZ R140, -R146, 1 ;  /* 0x3f800000928c7421 */ /* 0x000fe20000010100 */
        /* <DEDUP_REMOVED lines=236> */
.L_x_7207:
        /* <DEDUP_REMOVED lines=50> */
[----:B------:R-:W-:Y:S01]  /*6710*/  UIADD3 UR7, UPT, UPT, UR19, -0x1, URZ ;  /* 0xffffffff13077890 */ /* 0x000fe2000fffe0ff */
[----:B------:R-:W-:Y:S01]  /*6720*/  HFMA2 R157, -RZ, RZ, 0, 0 ;  /* 0x00000000ff9d7431 */ /* 0x000fe200000001ff */
[----:B------:R-:W-:Y:S01]  /*6730*/  MOV R109, RZ ;  /* 0x000000ff006d7202 */ /* 0x000fe20000000f00 */
[----:B------:R-:W1:Y:S01]  /*6740*/  LDCU UR9, c[0x0][0x394] ;  /* 0x00007280ff0977ac */ /* 0x000e620008000800 */
[----:B------:R-:W-:Y:S01]  /*6750*/  PLOP3.LUT P5, PT, PT, PT, UP0, 0x80, 0x8 ;  /* 0x000000000008781c */ /* 0x000fe20003faf008 */
[----:B------:R-:W2:Y:S01]  /*6760*/  LDC.64 R8, c[0x0][0x450] ;  /* 0x00011400ff087b82 */ /* 0x000ea20000000a00 */
[----:B------:R-:W-:Y:S01]  /*6770*/  P2R R188, PR, RZ, 0x1 ;  /* 0x00000001ffbc7803 */ /* 0x000fe20000000000 */
[----:B------:R-:W-:Y:S01]  /*6780*/  ULEA.HI UR8, UR7, UR7, URZ, 0x1 ;  /* 0x0000000707087291 */ /* 0x000fe2000f8f08ff */
[----:B------:R-:W-:Y:S01]  /*6790*/  ISETP.EQ.AND P5, PT, R100, RZ, P5 ;  /* 0x000000ff6400720c */ /* 0x000fe20002fa2270 */
[----:B------:R-:W3:Y:S04]  /*67a0*/  LDCU UR42, c[0x0][0x38c] ;  /* 0x00007180ff2a77ac */ /* 0x000ee80008000800 */
[----:B------:R-:W4:Y:S01]  /*67b0*/  LDC.64 R10, c[0x0][0x4b8] ;  /* 0x00012e00ff0a7b82 */ /* 0x000f220000000a00 */
[----:B------:R-:W-:Y:S01]  /*67c0*/  ULOP3.LUT UR8, UR8, 0xfffffe, URZ, 0xc0, !UPT ;  /* 0x00fffffe08087892 */ /* 0x000fe2000f8ec0ff */
[----:B------:R-:W0:Y:S01]  /*67d0*/  LDCU UR27, c[0x0][0x388] ;  /* 0x00007100ff1b77ac */ /* 0x000e220008000800 */
[----:B------:R-:W0:Y:S01]  /*67e0*/  LDCU.64 UR10, c[0x0][0x3a8] ;  /* 0x00007500ff0a77ac */ /* 0x000e220008000a00 */
[----:B------:R-:W0:Y:S01]  /*67f0*/  LDCU.64 UR30, c[0x0][0x3c0] ;  /* 0x00007800ff1e77ac */ /* 0x000e220008000a00 */
[----:B------:R-:W0:Y:S01]  /*6800*/  LDCU.64 UR34, c[0x0][0x3e0] ;  /* 0x00007c00ff2277ac */ /* 0x000e220008000a00 */
[----:B------:R-:W0:Y:S01]  /*6810*/  LDCU.64 UR36, c[0x0][0x4c0] ;  /* 0x00009800ff2477ac */ /* 0x000e220008000a00 */
[----:B------:R-:W0:Y:S01]  /*6820*/  LDCU.64 UR38, c[0x0][0x4d0] ;  /* 0x00009a00ff2677ac */ /* 0x000e220008000a00 */
[----:B------:R-:W0:Y:S01]  /*6830*/  LDCU.64 UR40, c[0x0][0x538] ;  /* 0x0000a700ff2877ac */ /* 0x000e220008000a00 */
[----:B-1----:R-:W-:-:S12]  /*6840*/  UIADD3 UR8, UPT, UPT, UR7, -UR8, URZ ;  /* 0x8000000807087290 */ /* 0x002fd8000fffe0ff */
.L_x_7246:
        /* <DEDUP_REMOVED lines=85> */
[----:B------:R1:W-:Y:S01]  /*6da0*/  STS [R66+0x780], R175 ;  /* 0x000780af42007388 */ /* 0x0003e20000000800 */
[----:B------:R-:W-:-:S03]  /*6db0*/  NOP ;  /* 0x0000000000007918 */ /* 0x000fc60000000000 */
[----:B------:R2:W3:Y:S01]  /*6dc0*/  LDG.E R13, desc[UR28][R12.64] ;  /* 0x0000001c0c0d7981 */ /* 0x0004e2000c1e1900 */
[----:B------:R-:W4:Y:S01]  /*6dd0*/  S2UR UR7, SR_CgaCtaId ;  /* 0x00000000000779c3 */ /* 0x000f220000008800 */
[----:B------:R-:W-:Y:S01]  /*6de0*/  FMUL.FTZ R2, R124, 1.4426950216293334961 ;  /* 0x3fb8aa3b7c027820 */ /* 0x000fe20000410000 */
[C---:B------:R-:W-:Y:S01]  /*6df0*/  ISETP.NE.AND P1, PT, R100.reuse, RZ, PT ;  /* 0x000000ff6400720c */ /* 0x040fe20003f25270 */
[----:B------:R-:W-:Y:S01]  /*6e00*/  UMOV UR26, 0x400 ;  /* 0x00000400001a7882 */ /* 0x000fe20000000000 */
[----:B------:R-:W-:Y:S01]  /*6e10*/  ISETP.NE.AND P0, PT, R100, 0x1f, PT ;  /* 0x0000001f6400780c */ /* 0x000fe20003f05270 */
[C---:B------:R-:W-:Y:S01]  /*6e20*/  FMUL.FTZ R174, R2.reuse, R48 ;  /* 0x0000003002ae7220 */ /* 0x040fe20000410000 */
[C---:B------:R-:W-:Y:S01]  /*6e30*/  FMUL.FTZ R173, R2.reuse, R47 ;  /* 0x0000002f02ad7220 */ /* 0x040fe20000410000 */
[C---:B------:R-:W-:Y:S01]  /*6e40*/  FMUL.FTZ R172, R2.reuse, R46 ;  /* 0x0000002e02ac7220 */ /* 0x040fe20000410000 */
[C---:B------:R-:W-:Y:S01]  /*6e50*/  FMUL.FTZ R170, R2.reuse, R45 ;  /* 0x0000002d02aa7220 */ /* 0x040fe20000410000 */
[C---:B0-----:R-:W-:Y:S01]  /*6e60*/  FMUL.FTZ R169, R2.reuse, R44 ;  /* 0x0000002c02a97220 */ /* 0x041fe20000410000 */
[C---:B------:R-:W-:Y:S01]  /*6e70*/  FMUL.FTZ R168, R2.reuse, R43 ;  /* 0x0000002b02a87220 */ /* 0x040fe20000410000 */
[----:B------:R-:W0:Y:S01]  /*6e80*/  MUFU.EX2 R174, R174 ;  /* 0x000000ae00ae7308 */ /* 0x000e220000000800 */
[C---:B------:R-:W-:Y:S01]  /*6e90*/  FMUL.FTZ R167, R2.reuse, R42 ;  /* 0x0000002a02a77220 */ /* 0x040fe20000410000 */
[C---:B------:R-:W-:Y:S01]  /*6ea0*/  FMUL.FTZ R166, R2.reuse, R41 ;  /* 0x0000002902a67220 */ /* 0x040fe20000410000 */
[C---:B------:R-:W-:Y:S01]  /*6eb0*/  FMUL.FTZ R165, R2.reuse, R40 ;  /* 0x0000002802a57220 */ /* 0x040fe20000410000 */
[C---:B------:R-:W-:Y:S01]  /*6ec0*/  FMUL.FTZ R164, R2.reuse, R39 ;  /* 0x0000002702a47220 */ /* 0x040fe20000410000 */
[----:B--2---:R-:W-:Y:S01]  /*6ed0*/  MOV R12, UR8 ;  /* 0x00000008000c7c02 */ /* 0x004fe20008000f00 */
[C---:B------:R-:W-:Y:S01]  /*6ee0*/  FMUL.FTZ R162, R2.reuse, R38 ;  /* 0x0000002602a27220 */ /* 0x040fe20000410000 */
[C---:B------:R-:W-:Y:S01]  /*6ef0*/  FMUL.FTZ R160, R2.reuse, R37 ;  /* 0x0000002502a07220 */ /* 0x040fe20000410000 */
[C---:B------:R-:W-:Y:S01]  /*6f00*/  FMUL.FTZ R158, R2.reuse, R36 ;  /* 0x00000024029e7220 */ /* 0x040fe20000410000 */
[C---:B------:R-:W-:Y:S01]  /*6f10*/  FMUL.FTZ R15, R2.reuse, R35 ;  /* 0x00000023020f7220 */ /* 0x040fe20000410000 */
[C---:B------:R-:W-:Y:S01]  /*6f20*/  FMUL.FTZ R14, R2.reuse, R34 ;  /* 0x00000022020e7220 */ /* 0x040fe20000410000 */
[----:B------:R-:W-:Y:S01]  /*6f30*/  FMUL.FTZ R154, R2, R33 ;  /* 0x00000021029a7220 */ /* 0x000fe20000410000 */
[----:B------:R-:W-:Y:S01]  /*6f40*/  LEA R3, R12, R157, 0x8 ;  /* 0x0000009d0c037211 */ /* 0x000fe200078e40ff */
[----:B----4-:R-:W-:Y:S01]  /*6f50*/  ULEA UR26, UR7, UR26, 0x18 ;  /* 0x0000001a071a7291 */ /* 0x010fe2000f8ec0ff */
[----:B------:R-:W-:Y:S01]  /*6f60*/  @P1 IADD3 R3, PT, PT, R100, 0x200, RZ ;  /* 0x0000020064031810 */ /* 0x000fe20007ffe0ff */
[----:B------:R-:W2:Y:S01]  /*6f70*/  MUFU.EX2 R173, R173 ;  /* 0x000000ad00ad7308 */ /* 0x000ea20000000800 */
[----:B------:R-:W-:Y:S01]  /*6f80*/  MOV R17, UR17 ;  /* 0x0000001100117c02 */ /* 0x000fe20008000f00 */
[----:B------:R4:W0:Y:S02]  /*6f90*/  LDS R152, [R64] ;  /* 0x0000000040987984 */ /* 0x0008240000000800 */
        /* <DEDUP_REMOVED lines=48> */
[----:B------:R-:W-:Y:S01]  /*72a0*/  FMUL.FTZ R159, R18, R13 ;  /* 0x0000000d129f7220 */ /* 0x000fe20000410000 */
[----:B--2-4-:R-:W-:Y:S06]  /*72b0*/  @P0 BRA `(.L_x_7210) ;  /* 0x0000000000240947 */ /* 0x014fec0003800000 */
[----:B------:R-:W-:Y:S01]  /*72c0*/  UISETP.NE.AND UP0, UPT, UR19, UR9, UPT ;  /* 0x000000091300728c */ /* 0x000fe2000bf05270 */
[----:B------:R-:W-:-:S08]  /*72d0*/  HFMA2 R13, -RZ, RZ, 1.875, 0 ;  /* 0x3f800000ff0d7431 */ /* 0x000fd000000001ff */
[----:B------:R-:W-:Y:S05]  /*72e0*/  BRA.U !UP0, `(.L_x_7211) ;  /* 0x0000000108207547 */ /* 0x000fea000b800000 */
[----:B------:R-:W-:-:S04]  /*72f0*/  USHF.L.U32 UR7, UR19, 0x8, URZ ;  /* 0x0000000813077899 */ /* 0x000fc800080006ff */
[----:B------:R-:W-:-:S06]  /*7300*/  ULOP3.LUT UR7, UR7, 0x100, URZ, 0xc0, !UPT ;  /* 0x0000010007077892 */ /* 0x000fcc000f8ec0ff */
[----:B------:R-:W-:-:S04]  /*7310*/  IADD3 R2, PT, PT, R157, UR7, RZ ;  /* 0x000000079d027c10 */ /* 0x000fc8000fffe0ff */
[----:B------:R-:W-:-:S05]  /*7320*/  LEA R2, R2, UR26, 0x2 ;  /* 0x0000001a02027c11 */ /* 0x000fca000f8e10ff */
[----:B------:R1:W2:Y:S01]  /*7330*/  LDS R13, [R2+0x12c8] ;  /* 0x0012c800020d7984 */ /* 0x0002a20000000800 */
[----:B------:R-:W-:Y:S05]  /*7340*/  BRA `(.L_x_7211) ;  /* 0x0000000000087947 */ /* 0x000fea0003800000 */
.L_x_7210:
[----:B------:R-:W-:-:S06]  /*7350*/  LEA R13, R100, UR26, 0x2 ;  /* 0x0000001a640d7c11 */ /* 0x000fcc000f8e10ff */
[----:B------:R-:W0:Y:S02]  /*7360*/  LDS R13, [R13+0x1acc] ;  /* 0x001acc000d0d7984 */ /* 0x000e240000000800 */
.L_x_7211:
[----:B------:R-:W-:Y:S05]  /*7370*/  BSYNC.RECONVERGENT B0 ;  /* 0x0000000000007941 */ /* 0x000fea0003800200 */
.L_x_7209:
[C---:B0-2---:R-:W-:Y:S01]  /*7380*/  FMUL.FTZ R3, R154.reuse, R13 ;  /* 0x0000000d9a037220 */ /* 0x045fe20000410000 */
[----:B-1----:R-:W-:Y:S01]  /*7390*/  FFMA.FTZ R2, R154, R159, R161 ;  /* 0x0000009f9a027223 */ /* 0x002fe200000100a1 */
        /* <DEDUP_REMOVED lines=39> */
[----:B------:R-:W-:-:S11]  /*7610*/  MOV R243, R156 ;  /* 0x0000009c00f37202 */ /* 0x000fd60000000f00 */
        /* <DEDUP_REMOVED lines=10> */
[----:B------:R-:W-:Y:S01]  /*76c0*/  ISETP.GT.U32.AND P0, PT, R186, 0x1d, PT ;  /* 0x0000001dba00780c */ /* 0x000fe20003f04070 */
[----:B------:R-:W-:Y:S01]  /*76d0*/  FMUL.FTZ R215, R61, R45 ;  /* 0x0000002d3dd77220 */ /* 0x000fe20000410000 */
[----:B------:R-:W-:Y:S01]  /*76e0*/  FMUL.FTZ R221, R148, R177 ;  /* 0x000000b194dd7220 */ /* 0x000fe20000410000 */
[----:B-1----:R-:W-:Y:S01]  /*76f0*/  FFMA.FTZ R2, R173, R225, R184 ;  /* 0x000000e1ad027223 */ /* 0x002fe200000100b8 */
        /* <DEDUP_REMOVED lines=41> */
[----:B------:R-:W0:Y:S01]  /*7990*/  SHFL.DOWN PT, R235, R202, 0x4, 0x1f ;  /* 0x08801f00caeb7f89 */ /* 0x000e2200000e0000 */
[----:B------:R-:W-:Y:S01]  /*79a0*/  FMUL.FTZ R182, R126, R199 ;  /* 0x000000c77eb67220 */ /* 0x000fe20000410000 */
[----:B------:R-:W-:Y:S01]  /*79b0*/  FFMA.FTZ R171, R158, R163, R191 ;  /* 0x000000a39eab7223 */ /* 0x000fe200000100bf */
[----:B------:R-:W-:Y:S01]  /*79c0*/  FMUL.FTZ R3, R165, R2 ;  /* 0x00000002a5037220 */ /* 0x000fe20000410000 */
[----:B------:R-:W1:Y:S01]  /*79d0*/  SHFL.DOWN PT, R206, R243, 0x4, 0x1f ;  /* 0x08801f00f3ce7f89 */ /* 0x000e6200000e0000 */
[----:B------:R-:W-:Y:S01]  /*79e0*/  FMUL.FTZ R163, R49, R33 ;  /* 0x0000002131a37220 */ /* 0x000fe20000410000 */
[----:B------:R-:W-:Y:S01]  /*79f0*/  FMUL.FTZ R193, R17, R156 ;  /* 0x0000009c11c17220 */ /* 0x000fe20000410000 */
[----:B------:R-:W-:-:S02]  /*7a00*/  FFMA.FTZ R2, R15, R171, R182 ;  /* 0x000000ab0f027223 */ /* 0x000fc400000100b6 */
[----:B------:R-:W-:Y:S02]  /*7a10*/  FMUL.FTZ R171, R16, R163 ;  /* 0x000000a310ab7220 */ /* 0x000fe40000410000 */
[----:B------:R-:W-:Y:S01]  /*7a20*/  FFMA.FTZ R2, R14, R2, R193 ;  /* 0x000000020e027223 */ /* 0x000fe200000100c1 */
[----:B------:R-:W-:Y:S01]  /*7a30*/  ISETP.GT.U32.AND P0, PT, R186, 0x1b, PT ;  /* 0x0000001bba00780c */ /* 0x000fe20003f04070 */
[----:B------:R-:W-:Y:S02]  /*7a40*/  FMUL.FTZ R3, R164, R3 ;  /* 0x00000003a4037220 */ /* 0x000fe40000410000 */
[----:B------:R-:W-:Y:S02]  /*7a50*/  FFMA.FTZ R219, R154, R2, R171 ;  /* 0x000000029adb7223 */ /* 0x000fe400000100ab */
[----:B------:R-:W-:-:S03]  /*7a60*/  FMUL.FTZ R3, R162, R3 ;  /* 0x00000003a2037220 */ /* 0x000fc60000410000 */
[----:B------:R-:W3:Y:S01]  /*7a70*/  SHFL.UP PT, R204, R219, 0x1, RZ ;  /* 0x04200000dbcc7989 */ /* 0x000ee200000e00ff */
[----:B------:R-:W-:-:S04]  /*7a80*/  FMUL.FTZ R3, R160, R3 ;  /* 0x00000003a0037220 */ /* 0x000fc80000410000 */
[----:B0-----:R-:W-:Y:S01]  /*7a90*/  @!P0 FMUL.FTZ R192, R202, R235 ;  /* 0x000000ebcac08220 */ /* 0x001fe20000410000 */
[----:B------:R-:W-:Y:S01]  /*7aa0*/  FMUL.FTZ R2, R158, R3 ;  /* 0x000000039e027220 */ /* 0x000fe20000410000 */
[----:B-1----:R-:W-:-:S03]  /*7ab0*/  @!P0 FFMA.FTZ R243, R202, R206, R243 ;  /* 0x000000cecaf38223 */ /* 0x002fc600000100f3 */
[----:B------:R-:W-:Y:S01]  /*7ac0*/  @!P0 MOV R202, R192 ;  /* 0x000000c000ca8202 */ /* 0x000fe20000000f00 */
[----:B------:R-:W-:Y:S01]  /*7ad0*/  FMUL.FTZ R3, R15, R2 ;  /* 0x000000020f037220 */ /* 0x000fe20000410000 */
[----:B------:R-:W-:-:S03]  /*7ae0*/  UISETP.GE.AND UP0, UPT, UR19, UR9, UPT ;  /* 0x000000091300728c */ /* 0x000fc6000bf06270 */
[----:B------:R-:W-:Y:S01]  /*7af0*/  FMUL.FTZ R3, R14, R3 ;  /* 0x000000030e037220 */ /* 0x000fe20000410000 */
[----:B------:R-:W0:Y:S03]  /*7b00*/  SHFL.DOWN PT, R239, R202, 0x8, 0x1f ;  /* 0x09001f00caef7f89 */ /* 0x000e2600000e0000 */
[----:B------:R-:W-:Y:S01]  /*7b10*/  FMUL.FTZ R192, R154, R3 ;  /* 0x000000039ac07220 */ /* 0x000fe20000410000 */
[----:B------:R-:W1:Y:S01]  /*7b20*/  SHFL.DOWN PT, R210, R243, 0x8, 0x1f ;  /* 0x09001f00f3d27f89 */ /* 0x000e6200000e0000 */
[----:B------:R-:W-:Y:S02]  /*7b30*/  PLOP3.LUT P0, PT, PT, PT, UP0, 0x80, 0x8 ;  /* 0x000000000008781c */ /* 0x000fe40003f0f008 */
[----:B------:R-:W-:Y:S01]  /*7b40*/  ISETP.GE.AND P2, PT, R82, 0x1, PT ;  /* 0x000000015200780c */ /* 0x000fe20003f46270 */
[----:B---3--:R-:W-:Y:S01]  /*7b50*/  FFMA.FTZ R204, R192, R204, R219 ;  /* 0x000000ccc0cc7223 */ /* 0x008fe200000100db */
[----:B------:R-:W3:Y:S01]  /*7b60*/  SHFL.UP PT, R235, R192, 0x1, RZ ;  /* 0x04200000c0eb7989 */ /* 0x000ee200000e00ff */
[----:B------:R-:W-:-:S02]  /*7b70*/  ISETP.NE.OR P0, PT, R100, RZ, P0 ;  /* 0x000000ff6400720c */ /* 0x000fc40000705670 */
[----:B------:R-:W-:Y:S02]  /*7b80*/  ISETP.GT.U32.AND P3, PT, R186, 0x17, PT ;  /* 0x00000017ba00780c */ /* 0x000fe40003f64070 */
[----:B------:R-:W-:-:S05]  /*7b90*/  FSEL R219, R219, R204, !P2 ;  /* 0x000000ccdbdb7208 */ /* 0x000fca0005000000 */
[----:B------:R-:W4:Y:S01]  /*7ba0*/  SHFL.UP PT, R204, R219, 0x2, RZ ;  /* 0x04400000dbcc7989 */ /* 0x000f2200000e00ff */
[----:B------:R-:W-:Y:S01]  /*7bb0*/  HFMA2 R2, -RZ, RZ, 1.875, 0 ;  /* 0x3f800000ff027431 */ /* 0x000fe200000001ff */
[----:B------:R-:W-:Y:S02]  /*7bc0*/  MOV R3, RZ ;  /* 0x000000ff00037202 */ /* 0x000fe40000000f00 */
[----:B------:R-:W-:Y:S02]  /*7bd0*/  @!P0 LEA R206, R157, UR26, 0x3 ;  /* 0x0000001a9dce8c11 */ /* 0x000fe4000f8e18ff */
[----:B0-----:R-:W-:-:S03]  /*7be0*/  @!P3 FMUL.FTZ R208, R202, R239 ;  /* 0x000000efcad0b220 */ /* 0x001fc60000410000 */
[----:B------:R-:W-:Y:S01]  /*7bf0*/  @!P0 LDS.64 R2, [R206+0x1b48] ;  /* 0x001b4800ce028984 */ /* 0x000fe20000000a00 */
[----:B-1----:R-:W-:Y:S01]  /*7c00*/  @!P3 FFMA.FTZ R243, R202, R210, R243 ;  /* 0x000000d2caf3b223 */ /* 0x002fe200000100f3 */
[----:B------:R-:W-:Y:S01]  /*7c10*/  @!P3 MOV R202, R208 ;  /* 0x000000d000cab202 */ /* 0x000fe20000000f00 */
[----:B---3--:R-:W-:-:S04]  /*7c20*/  @P2 FMUL.FTZ R192, R192, R235 ;  /* 0x000000ebc0c02220 */ /* 0x008fc80000410000 */
[----:B------:R-:W0:Y:S04]  /*7c30*/  SHFL.DOWN PT, R239, R202, 0x10, 0x1f ;  /* 0x0a001f00caef7f89 */ /* 0x000e2800000e0000 */
[----:B------:R-:W1:Y:S04]  /*7c40*/  SHFL.UP PT, R235, R192, 0x2, RZ ;  /* 0x04400000c0eb7989 */ /* 0x000e6800000e00ff */
[----:B------:R-:W3:Y:S01]  /*7c50*/  SHFL.DOWN PT, R208, R243, 0x10, 0x1f ;  /* 0x0a001f00f3d07f89 */ /* 0x000ee200000e0000 */
[----:B----4-:R-:W-:Y:S01]  /*7c60*/  FFMA.FTZ R204, R192, R204, R219 ;  /* 0x000000ccc0cc7223 */ /* 0x010fe200000100db */
[----:B------:R-:W-:-:S02]  /*7c70*/  ISETP.GE.AND P0, PT, R82, 0x2, PT ;  /* 0x000000025200780c */ /* 0x000fc40003f06270 */
[----:B------:R-:W-:Y:S02]  /*7c80*/  ISETP.GT.U32.AND P2, PT, R186, 0xf, PT ;  /* 0x0000000fba00780c */ /* 0x000fe40003f44070 */
[----:B------:R-:W-:-:S05]  /*7c90*/  FSEL R219, R219, R204, !P0 ;  /* 0x000000ccdbdb7208 */ /* 0x000fca0004000000 */
[----:B------:R-:W4:Y:S06]  /*7ca0*/  SHFL.UP PT, R204, R219, 0x4, RZ ;  /* 0x04800000dbcc7989 */ /* 0x000f2c00000e00ff */
[----:B0-----:R-:W-:Y:S01]  /*7cb0*/  @!P2 FMUL.FTZ R206, R202, R239 ;  /* 0x000000efcacea220 */ /* 0x001fe20000410000 */
[----:B-1----:R-:W-:Y:S01]  /*7cc0*/  @P0 FMUL.FTZ R192, R192, R235 ;  /* 0x000000ebc0c00220 */ /* 0x002fe20000410000 */
[----:B---3--:R-:W-:-:S03]  /*7cd0*/  @!P2 FFMA.FTZ R243, R202, R208, R243 ;  /* 0x000000d0caf3a223 */ /* 0x008fc600000100f3 */
[----:B------:R-:W-:Y:S01]  /*7ce0*/  @!P2 MOV R202, R206 ;  /* 0x000000ce00caa202 */ /* 0x000fe20000000f00 */
[----:B------:R-:W0:Y:S04]  /*7cf0*/  SHFL.UP PT, R235, R192, 0x4, RZ ;  /* 0x04800000c0eb7989 */ /* 0x000e2800000e00ff */
[----:B------:R-:W-:Y:S04]  /*7d00*/  SHFL.IDX PT, R208, R3, RZ, 0x1f ;  /* 0x00001fff03d07589 */ /* 0x000fe800000e0000 */
[----:B------:R-:W-:Y:S04]  /*7d10*/  SHFL.DOWN PT, R249, R243, 0x1, 0x1f ;  /* 0x08201f00f3f97f89 */ /* 0x000fe800000e0000 */
[----:B------:R-:W1:Y:S01]  /*7d20*/  SHFL.DOWN PT, R206, R202, 0x1, 0x1f ;  /* 0x08201f00cace7f89 */ /* 0x000e6200000e0000 */
[----:B----4-:R-:W-:Y:S01]  /*7d30*/  FFMA.FTZ R204, R192, R204, R219 ;  /* 0x000000ccc0cc7223 */ /* 0x010fe200000100db */
[----:B------:R-:W-:-:S02]  /*7d40*/  ISETP.GE.AND P0, PT, R82, 0x4, PT ;  /* 0x000000045200780c */ /* 0x000fc40003f06270 */
[----:B------:R-:W-:Y:S02]  /*7d50*/  ISETP.NE.AND P2, PT, R100, 0x1f, PT ;  /* 0x0000001f6400780c */ /* 0x000fe40003f45270 */
[----:B------:R-:W-:-:S05]  /*7d60*/  FSEL R239, R219, R204, !P0 ;  /* 0x000000ccdbef7208 */ /* 0x000fca0004000000 */
[----:B------:R-:W3:Y:S04]  /*7d70*/  SHFL.UP PT, R204, R239, 0x8, RZ ;  /* 0x05000000efcc7989 */ /* 0x000ee800000e00ff */
[----:B0-----:R-:W-:-:S05]  /*7d80*/  @P0 FMUL.FTZ R192, R192, R235 ;  /* 0x000000ebc0c00220 */ /* 0x001fca0000410000 */
[----:B------:R-:W0:Y:S01]  /*7d90*/  SHFL.UP PT, R235, R192, 0x8, RZ ;  /* 0x05000000c0eb7989 */ /* 0x000e2200000e00ff */
[----:B-1----:R-:W-:-:S04]  /*7da0*/  @P2 FFMA.FTZ R208, R206, R208, R249 ;  /* 0x000000d0ced02223 */ /* 0x002fc800000100f9 */
        /* <DEDUP_REMOVED lines=8> */
[----:B------:R-:W-:Y:S01]  /*7e30*/  FFMA.FTZ R229, R160, R227, R229 ;  /* 0x000000e3a0e57223 */ /* 0x000fe200000100e5 */
[----:B------:R-:W1:Y:S01]  /*7e40*/  SHFL.UP PT, R204, R249, 0x10, RZ ;  /* 0x06000000f9cc7989 */ /* 0x000e6200000e00ff */
[----:B0-----:R-:W-:Y:S02]  /*7e50*/  @P0 FMUL.FTZ R192, R192, R235 ;  /* 0x000000ebc0c00220 */ /* 0x001fe40000410000 */
[----:B------:R-:W-:-:S03]  /*7e60*/  FFMA.FTZ R231, R162, R229, R231 ;  /* 0x000000e5a2e77223 */ /* 0x000fc600000100e7 */
[----:B------:R-:W0:Y:S01]  /*7e70*/  SHFL.UP PT, R251, R192, 0x10, RZ ;  /* 0x06000000c0fb7989 */ /* 0x000e2200000e00ff */
[----:B------:R-:W-:-:S04]  /*7e80*/  FFMA.FTZ R233, R164, R231, R233 ;  /* 0x000000e7a4e97223 */ /* 0x000fc800000100e9 */
[----:B------:R-:W-:-:S04]  /*7e90*/  FFMA.FTZ R235, R165, R233, R200 ;  /* 0x000000e9a5eb7223 */ /* 0x000fc800000100c8 */
[----:B------:R-:W-:Y:S01]  /*7ea0*/  FFMA.FTZ R237, R166, R235, R237 ;  /* 0x000000eba6ed7223 */ /* 0x000fe200000100ed */
[----:B------:R3:W-:Y:S01]  /*7eb0*/  SHFL.IDX PT, R200, R243, RZ, 0x1f ;  /* 0x00001ffff3c87589 */ /* 0x0007e200000e0000 */
[----:B------:R-:W-:Y:S01]  /*7ec0*/  ISETP.GE.AND P0, PT, R82, 0x10, PT ;  /* 0x000000105200780c */ /* 0x000fe20003f06270 */
[----:B------:R-:W-:Y:S02]  /*7ed0*/  HFMA2 R13, -RZ, RZ, 0, 0 ;  /* 0x00000000ff0d7431 */ /* 0x000fe400000001ff */
[----:B------:R-:W-:Y:S01]  /*7ee0*/  FFMA.FTZ R239, R167, R237, R198 ;  /* 0x000000eda7ef7223 */ /* 0x000fe200000100c6 */
[----:B------:R-:W4:Y:S01]  /*7ef0*/  SHFL.IDX PT, R202, R202, RZ, 0x1f ;  /* 0x00001fffcaca7589 */ /* 0x000f2200000e0000 */
[----:B------:R-:W-:Y:S02]  /*7f00*/  MOV R12, R100 ;  /* 0x00000064000c7202 */ /* 0x000fe40000000f00 */
[----:B------:R-:W-:Y:S01]  /*7f10*/  FFMA.FTZ R241, R168, R239, R241 ;  /* 0x000000efa8f17223 */ /* 0x000fe200000100f1 */
[----:B-1----:R-:W-:-:S02]  /*7f20*/  FFMA.FTZ R204, R192, R204, R249 ;  /* 0x000000ccc0cc7223 */ /* 0x002fc400000100f9 */
[----:B------:R-:W-:-:S04]  /*7f30*/  IMAD.WIDE.U32 R12, R10, UR32, R12 ;  /* 0x000000200a0c7c25 */ /* 0x000fc8000f8e000c */
[----:B---3--:R-:W-:Y:S01]  /*7f40*/  FFMA.FTZ R243, R169, R241, R194 ;  /* 0x000000f1a9f37223 */ /* 0x008fe200000100c2 */
[----:B------:R-:W-:Y:S01]  /*7f50*/  SHF.R.S32.HI R206, RZ, 0x1f, R105 ;  /* 0x0000001fffce7819 */ /* 0x000fe20000011469 */
[----:B------:R-:W-:Y:S02]  /*7f60*/  IMAD R13, R11, UR32, R13 ;  /* 0x000000200b0d7c24 */ /* 0x000fe4000f8e020d */
[----:B------:R-:W-:Y:S01]  /*7f70*/  FFMA.FTZ R245, R170, R243, R245 ;  /* 0x000000f3aaf57223 */ /* 0x000fe200000100f5 */
[----:B------:R-:W-:Y:S01]  /*7f80*/  FSEL R249, R249, R204, !P0 ;  /* 0x000000ccf9f97208 */ /* 0x000fe20004000000 */
[----:B0-----:R-:W-:Y:S01]  /*7f90*/  @P0 FMUL.FTZ R192, R192, R251 ;  /* 0x000000fbc0c00220 */ /* 0x001fe20000410000 */
[----:B------:R-:W-:Y:S01]  /*7fa0*/  IMAD R198, R206, UR36, RZ ;  /* 0x00000024cec67c24 */ /* 0x000fe2000f8e02ff */
[----:B------:R-:W-:Y:S01]  /*7fb0*/  ISETP.NE.AND P4, PT, R100, RZ, PT ;  /* 0x000000ff6400720c */ /* 0x000fe20003f85270 */
[----:B------:R-:W-:-:S04]  /*7fc0*/  IMAD.WIDE.U32 R12, R105, UR36, R12 ;  /* 0x00000024690c7c25 */ /* 0x000fc8000f8e000c */
[----:B------:R-:W-:Y:S01]  /*7fd0*/  FFMA.FTZ R194, R172, R245, R247 ;  /* 0x000000f5acc27223 */ /* 0x000fe200000100f7 */
[----:B------:R0:W-:Y:S01]  /*7fe0*/  SHFL.UP PT, R218, R192, 0x1, RZ ;  /* 0x04200000c0da7989 */ /* 0x0001e200000e00ff */
[----:B------:R-:W-:Y:S01]  /*7ff0*/  IMAD R198, R105, UR37, R198 ;  /* 0x0000002569c67c24 */ /* 0x000fe2000f8e02c6 */
[----:B------:R-:W-:Y:S02]  /*8000*/  IADD3 R12, P2, PT, R12, UR6, RZ ;  /* 0x000000060c0c7c10 */ /* 0x000fe4000ff5e0ff */
[----:B------:R-:W-:Y:S01]  /*8010*/  SHFL.UP PT, R249, R249, 0x1, RZ ;  /* 0x04200000f9f97989 */ /* 0x000fe200000e00ff */
[----:B------:R-:W-:Y:S01]  /*8020*/  SHF.L.U32 R216, R100, 0x4, RZ ;  /* 0x0000000464d87819 */ /* 0x000fe200000006ff */
[----:B------:R-:W-:Y:S02]  /*8030*/  FFMA.FTZ R247, R173, R194, R196 ;  /* 0x000000c2adf77223 */ /* 0x000fe400000100c4 */
[----:B--2---:R-:W1:Y:S01]  /*8040*/  SHFL.IDX PT, R220, R190, RZ, 0x1f ;  /* 0x00001fffbedc7589 */ /* 0x004e6200000e0000 */
[----:B------:R-:W-:Y:S01]  /*8050*/  IADD3.X R13, PT, PT, R13, R198, RZ, P2, !PT ;  /* 0x000000c60d0d7210 */ /* 0x000fe200017fe4ff */
[----:B----4-:R-:W-:Y:S01]  /*8060*/  FFMA.FTZ R3, R202, R3, R200 ;  /* 0x00000003ca037223 */ /* 0x010fe200000100c8 */
[----:B------:R-:W-:Y:S01]  /*8070*/  LEA.HI R198, R100, R216, RZ, 0x1f ;  /* 0x000000d864c67211 */ /* 0x000fe200078ff8ff */
[----:B------:R-:W-:Y:S01]  /*8080*/  FMUL.FTZ R214, R247, R48 ;  /* 0x00000030f7d67220 */ /* 0x000fe20000410000 */
[----:B------:R-:W-:Y:S01]  /*8090*/  FMUL.FTZ R206, R194, R47 ;  /* 0x0000002fc2ce7220 */ /* 0x000fe20000410000 */
[----:B------:R-:W-:Y:S01]  /*80a0*/  FMUL.FTZ R200, R245, R46 ;  /* 0x0000002ef5c87220 */ /* 0x000fe20000410000 */
[----:B------:R-:W-:Y:S01]  /*80b0*/  FMUL.FTZ R2, R202, R2 ;  /* 0x00000002ca027220 */ /* 0x000fe20000410000 */
[----:B------:R-:W-:Y:S01]  /*80c0*/  @!P4 LEA R204, R157, UR26, 0x3 ;  /* 0x0000001a9dcccc11 */ /* 0x000fe2000f8e18ff */
[----:B------:R-:W-:Y:S01]  /*80d0*/  FMUL.FTZ R196, R65, R214 ;  /* 0x000000d641c47220 */ /* 0x000fe20000410000 */
[----:B------:R-:W-:Y:S01]  /*80e0*/  LEA R224, R198, UR26, 0x2 ;  /* 0x0000001ac6e07c11 */ /* 0x000fe2000f8e10ff */
[----:B------:R-:W-:Y:S01]  /*80f0*/  FMUL.FTZ R198, R243, R45 ;  /* 0x0000002df3c67220 */ /* 0x000fe20000410000 */
[----:B------:R-:W-:Y:S01]  /*8100*/  FMUL.FTZ R251, R63, R206 ;  /* 0x000000ce3ffb7220 */ /* 0x000fe20000410000 */
[----:B------:R-:W-:Y:S01]  /*8110*/  FMUL.FTZ R202, R62, R200 ;  /* 0x000000c83eca7220 */ /* 0x000fe20000410000 */
[----:B------:R-:W-:Y:S01]  /*8120*/  FMUL.FTZ R210, R239, R43 ;  /* 0x0000002befd27220 */ /* 0x000fe20000410000 */
[----:B------:R2:W-:Y:S01]  /*8130*/  @!P4 STS.64 [R204+0x1b48], R2 ;  /* 0x001b4802cc00c388 */ /* 0x0005e20000000a00 */
[----:B------:R-:W-:Y:S01]  /*8140*/  FMUL.FTZ R222, R61, R198 ;  /* 0x000000c63dde7220 */ /* 0x000fe20000410000 */
[----:B------:R-:W-:-:S02]  /*8150*/  FMUL.FTZ R212, R241, R44 ;  /* 0x0000002cf1d47220 */ /* 0x000fc40000410000 */
[----:B------:R3:W-:Y:S01]  /*8160*/  STS [R224+0x850], R196 ;  /* 0x000850c4e0007388 */ /* 0x0007e20000000800 */
[----:B------:R-:W-:Y:S01]  /*8170*/  FMUL.FTZ R208, R237, R42 ;  /* 0x0000002aedd07220 */ /* 0x000fe20000410000 */
[----:B0-----:R-:W-:Y:S02]  /*8180*/  FMUL.FTZ R192, R227, R37 ;  /* 0x00000025e3c07220 */ /* 0x001fe40000410000 */
[----:B------:R0:W-:Y:S04]  /*8190*/  STS [R98+0x854], R251 ;  /* 0x000854fb62007388 */ /* 0x0001e80000000800 */
[----:B------:R4:W-:Y:S01]  /*81a0*/  STS [R98+0x858], R202 ;  /* 0x000858ca62007388 */ /* 0x0009e20000000800 */
[----:B--2---:R-:W-:Y:S01]  /*81b0*/  FMUL.FTZ R204, R235, R41 ;  /* 0x00000029ebcc7220 */ /* 0x004fe20000410000 */
[----:B------:R-:W-:Y:S01]  /*81c0*/  FMUL.FTZ R2, R59, R210 ;  /* 0x000000d23b027220 */ /* 0x000fe20000410000 */
[----:B---3--:R-:W-:Y:S01]  /*81d0*/  FMUL.FTZ R196, R231, R39 ;  /* 0x00000027e7c47220 */ /* 0x008fe20000410000 */
[----:B0-----:R-:W-:Y:S01]  /*81e0*/  FMUL.FTZ R251, R229, R38 ;  /* 0x00000026e5fb7220 */ /* 0x001fe20000410000 */
[----:B------:R0:W-:Y:S01]  /*81f0*/  STS [R98+0x85c], R222 ;  /* 0x00085cde62007388 */ /* 0x0001e20000000800 */
[----:B----4-:R-:W-:Y:S01]  /*8200*/  FMUL.FTZ R202, R233, R40 ;  /* 0x00000028e9ca7220 */ /* 0x010fe20000410000 */
[----:B------:R-:W-:Y:S01]  /*8210*/  FMUL.FTZ R3, R60, R212 ;  /* 0x000000d43c037220 */ /* 0x000fe20000410000 */
[----:B------:R-:W-:Y:S01]  /*8220*/  FMUL.FTZ R224, R58, R208 ;  /* 0x000000d03ae07220 */ /* 0x000fe20000410000 */
[----:B------:R-:W-:Y:S01]  /*8230*/  FMUL.FTZ R190, R57, R204 ;  /* 0x000000cc39be7220 */ /* 0x000fe20000410000 */
[----:B------:R-:W-:Y:S01]  /*8240*/  FMUL.FTZ R226, R55, R196 ;  /* 0x000000c437e27220 */ /* 0x000fe20000410000 */
[----:B------:R-:W-:Y:S01]  /*8250*/  FMUL.FTZ R228, R54, R251 ;  /* 0x000000fb36e47220 */ /* 0x000fe20000410000 */
[----:B------:R-:W-:Y:S01]  /*8260*/  FMUL.FTZ R230, R53, R192 ;  /* 0x000000c035e67220 */ /* 0x000fe20000410000 */
[----:B0-----:R-:W-:Y:S01]  /*8270*/  FMUL.FTZ R222, R56, R202 ;  /* 0x000000ca38de7220 */ /* 0x001fe20000410000 */
[----:B------:R0:W-:Y:S01]  /*8280*/  STS [R98+0x864], R2 ;  /* 0x0008640262007388 */ /* 0x0001e20000000800 */
[----:B-1----:R-:W-:-:S03]  /*8290*/  @P1 FFMA.FTZ R220, R218, R220, R249 ;  /* 0x000000dcdadc1223 */ /* 0x002fc600000100f9 */
[----:B------:R-:W-:Y:S01]  /*82a0*/  STS [R98+0x860], R3 ;  /* 0x0008600362007388 */ /* 0x000fe20000000800 */
[----:B0-----:R-:W-:-:S03]  /*82b0*/  LEA.HI R2, R216, R216, RZ, 0x1b ;  /* 0x000000d8d8027211 */ /* 0x001fc600078fd8ff */
[----:B------:R-:W-:Y:S04]  /*82c0*/  STS [R98+0x868], R224 ;  /* 0x000868e062007388 */ /* 0x000fe80000000800 */
[----:B------:R-:W-:Y:S04]  /*82d0*/  STS [R98+0x86c], R190 ;  /* 0x00086cbe62007388 */ /* 0x000fe80000000800 */
[----:B------:R-:W-:Y:S04]  /*82e0*/  STS [R98+0x870], R222 ;  /* 0x000870de62007388 */ /* 0x000fe80000000800 */
[----:B------:R-:W-:Y:S04]  /*82f0*/  STS [R98+0x874], R226 ;  /* 0x000874e262007388 */ /* 0x000fe80000000800 */
[----:B------:R-:W-:Y:S04]  /*8300*/  STS [R98+0x878], R228 ;  /* 0x000878e462007388 */ /* 0x000fe80000000800 */
[----:B------:R0:W-:Y:S02]  /*8310*/  STS [R98+0x87c], R230 ;  /* 0x00087ce662007388 */ /* 0x0001e40000000800 */
[----:B0-----:R-:W-:Y:S01]  /*8320*/  LEA R98, R2, UR26, 0x2 ;  /* 0x0000001a02627c11 */ /* 0x001fe2000f8e10ff */
[----:B------:R-:W-:-:S04]  /*8330*/  FFMA.FTZ R2, R174, R220, R225 ;  /* 0x000000dcae027223 */ /* 0x000fc800000100e1 */
[-C--:B------:R-:W-:Y:S01]  /*8340*/  FFMA.FTZ R220, R173, R2.reuse, R184 ;  /* 0x00000002addc7223 */ /* 0x080fe200000100b8 */
[----:B------:R-:W-:-:S03]  /*8350*/  FFMA.FTZ R173, R0, R2, RZ ;  /* 0x0000000200ad7223 */ /* 0x000fc600000100ff */
[-C--:B------:R-:W-:Y:S01]  /*8360*/  FFMA.FTZ R221, R172, R220.reuse, R221 ;  /* 0x000000dcacdd7223 */ /* 0x080fe200000100dd */
[----:B------:R-:W-:Y:S01]  /*8370*/  FFMA.FTZ R172, R32, R220, R173 ;  /* 0x000000dc20ac7223 */ /* 0x000fe200000100ad */
[----:B------:R-:W-:Y:S02]  /*8380*/  FFMA.FTZ R2, R152, -R223, R2 ;  /* 0x800000df98027223 */ /* 0x000fe40000010002 */
[-C--:B------:R-:W-:Y:S01]  /*8390*/  FFMA.FTZ R179, R170, R221.reuse, R179 ;  /* 0x000000ddaab37223 */ /* 0x080fe200000100b3 */
[----:B------:R-:W-:Y:S01]  /*83a0*/  FFMA.FTZ R173, R31, R221, R172 ;  /* 0x000000dd1fad7223 */ /* 0x000fe200000100ac */
[----:B------:R-:W-:Y:S01]  /*83b0*/  FMUL.FTZ R249, R219, R36 ;  /* 0x00000024dbf97220 */ /* 0x000fe20000410000 */
[----:B------:R-:W-:Y:S01]  /*83c0*/  FMUL.FTZ R3, R161, R34 ;  /* 0x00000022a1037220 */ /* 0x000fe20000410000 */
[----:B------:R-:W-:Y:S01]  /*83d0*/  FMUL.FTZ R190, R175, R35 ;  /* 0x00000023afbe7220 */ /* 0x000fe20000410000 */
[----:B------:R-:W-:Y:S01]  /*83e0*/  FMUL.FTZ R174, R159, R33 ;  /* 0x000000219fae7220 */ /* 0x000fe20000410000 */
[----:B------:R-:W-:Y:S01]  /*83f0*/  FFMA.FTZ R169, R169, R179, R176 ;  /* 0x000000b3a9a97223 */ /* 0x000fe200000100b0 */
[----:B------:R-:W-:Y:S01]  /*8400*/  FFMA.FTZ R217, R150, -R217, R220 ;  /* 0x800000d996d97223 */ /* 0x000fe200000100dc */
[----:B------:R-:W-:Y:S01]  /*8410*/  FFMA.FTZ R214, R2, R214, RZ ;  /* 0x000000d602d67223 */ /* 0x000fe200000100ff */
[----:B------:R-:W-:Y:S01]  /*8420*/  FFMA.FTZ R170, R30, R179, R173 ;  /* 0x000000b31eaa7223 */ /* 0x000fe200000100ad */
[----:B------:R-:W-:Y:S01]  /*8430*/  FMUL.FTZ R216, R52, R249 ;  /* 0x000000f934d87220 */ /* 0x000fe20000410000 */
[----:B------:R-:W-:Y:S01]  /*8440*/  FMUL.FTZ R225, R51, R190 ;  /* 0x000000be33e17220 */ /* 0x000fe20000410000 */
[----:B------:R-:W-:Y:S01]  /*8450*/  FMUL.FTZ R218, R50, R3 ;  /* 0x0000000332da7220 */ /* 0x000fe20000410000 */
[----:B------:R-:W-:Y:S01]  /*8460*/  FMUL.FTZ R184, R49, R174 ;  /* 0x000000ae31b87220 */ /* 0x000fe20000410000 */
[----:B------:R-:W-:Y:S01]  /*8470*/  FFMA.FTZ R181, R168, R169, R181 ;  /* 0x000000a9a8b57223 */ /* 0x000fe200000100b5 */
[----:B------:R-:W-:Y:S01]  /*8480*/  FFMA.FTZ R177, R148, -R177, R221 ;  /* 0x800000b194b17223 */ /* 0x000fe200000100dd */
[----:B------:R-:W-:Y:S01]  /*8490*/  FFMA.FTZ R214, R217, R206, R214 ;  /* 0x000000ced9d67223 */ /* 0x000fe200000100d6 */
[----:B------:R-:W-:Y:S01]  /*84a0*/  FFMA.FTZ R213, R144, -R213, R169 ;  /* 0x800000d590d57223 */ /* 0x000fe200000100a9 */
[----:B------:R-:W-:Y:S01]  /*84b0*/  FFMA.FTZ R169, R29, R169, R170 ;  /* 0x000000a91da97223 */ /* 0x000fe200000100aa */
[----:B------:R-:W-:Y:S01]  /*84c0*/  FFMA.FTZ R167, R167, R181, R178 ;  /* 0x000000b5a7a77223 */ /* 0x000fe200000100b2 */
[----:B------:R0:W-:Y:S01]  /*84d0*/  STS [R98+0x880], R216 ;  /* 0x000880d862007388 */ /* 0x0001e20000000800 */
[----:B------:R-:W-:Y:S01]  /*84e0*/  FFMA.FTZ R215, R146, -R215, R179 ;  /* 0x800000d792d77223 */ /* 0x000fe200000100b3 */
[----:B------:R-:W-:-:S02]  /*84f0*/  FFMA.FTZ R214, R177, R200, R214 ;  /* 0x000000c8b1d67223 */ /* 0x000fc400000100d6 */
[----:B------:R0:W-:Y:S01]  /*8500*/  STS [R98+0x884], R225 ;  /* 0x000884e162007388 */ /* 0x0001e20000000800 */
[----:B------:R-:W-:-:S03]  /*8510*/  FFMA.FTZ R168, R28, R181, R169 ;  /* 0x000000b51ca87223 */ /* 0x000fc600000100a9 */
[----:B------:R0:W-:Y:S01]  /*8520*/  STS [R98+0x888], R218 ;  /* 0x000888da62007388 */ /* 0x0001e20000000800 */
[----:B------:R-:W-:-:S03]  /*8530*/  FFMA.FTZ R183, R166, R167, R183 ;  /* 0x000000a7a6b77223 */ /* 0x000fc600000100b7 */
[----:B------:R0:W-:Y:S01]  /*8540*/  STS [R98+0x88c], R184 ;  /* 0x00088cb862007388 */ /* 0x0001e20000000800 */
[----:B------:R-:W-:Y:S01]  /*8550*/  FFMA.FTZ R214, R215, R198, R214 ;  /* 0x000000c6d7d67223 */ /* 0x000fe200000100d6 */
[----:B------:R-:W-:Y:S01]  /*8560*/  FFMA.FTZ R209, R140, -R209, R167 ;  /* 0x800000d18cd17223 */ /* 0x000fe200000100a7 */
[----:B------:R-:W-:Y:S01]  /*8570*/  FFMA.FTZ R167, R27, R167, R168 ;  /* 0x000000a71ba77223 */ /* 0x000fe200000100a8 */
[----:B------:R-:W-:Y:S01]  /*8580*/  FFMA.FTZ R165, R165, R183, R180 ;  /* 0x000000b7a5a57223 */ /* 0x000fe200000100b4 */
[----:B------:R-:W-:Y:S01]  /*8590*/  FFMA.FTZ R211, R142, -R211, R181 ;  /* 0x800000d38ed37223 */ /* 0x000fe200000100b5 */
[----:B------:R-:W-:Y:S01]  /*85a0*/  FFMA.FTZ R214, R213, R212, R214 ;  /* 0x000000d4d5d67223 */ /* 0x000fe200000100d6 */
[----:B------:R-:W-:Y:S01]  /*85b0*/  FFMA.FTZ R166, R26, R183, R167 ;  /* 0x000000b71aa67223 */ /* 0x000fe200000100a7 */
[----:B------:R-:W-:Y:S01]  /*85c0*/  FFMA.FTZ R185, R164, R165, R185 ;  /* 0x000000a5a4b97223 */ /* 0x000fe200000100b9 */
[----:B------:R-:W-:Y:S01]  /*85d0*/  IADD3 R167, PT, PT, R100, 0x20, RZ ;  /* 0x0000002064a77810 */ /* 0x000fe20007ffe0ff */
[----:B------:R-:W-:Y:S01]  /*85e0*/  FFMA.FTZ R214, R211, R210, R214 ;  /* 0x000000d2d3d67223 */ /* 0x000fe200000100d6 */
[----:B------:R-:W-:Y:S01]  /*85f0*/  FFMA.FTZ R205, R136, -R205, R165 ;  /* 0x800000cd88cd7223 */ /* 0x000fe200000100a5 */
[----:B------:R-:W-:Y:S01]  /*8600*/  FFMA.FTZ R165, R25, R165, R166 ;  /* 0x000000a519a57223 */ /* 0x000fe200000100a6 */
[----:B------:R-:W-:Y:S01]  /*8610*/  FFMA.FTZ R187, R162, R185, R187 ;  /* 0x000000b9a2bb7223 */ /* 0x000fe200000100bb */
[----:B------:R-:W-:Y:S01]  /*8620*/  LEA.HI R167, R167, R100, RZ, 0x1b ;  /* 0x00000064a7a77211 */ /* 0x000fe200078fd8ff */
[----:B------:R-:W-:Y:S01]  /*8630*/  FFMA.FTZ R207, R138, -R207, R183 ;  /* 0x800000cf8acf7223 */ /* 0x000fe200000100b7 */
[----:B------:R-:W-:Y:S01]  /*8640*/  FFMA.FTZ R214, R209, R208, R214 ;  /* 0x000000d0d1d67223 */ /* 0x000fe200000100d6 */
[----:B------:R-:W-:Y:S01]  /*8650*/  FFMA.FTZ R162, R24, R185, R165 ;  /* 0x000000b918a27223 */ /* 0x000fe200000100a5 */
[-C--:B------:R-:W-:Y:S01]  /*8660*/  FFMA.FTZ R189, R160, R187.reuse, R189 ;  /* 0x000000bba0bd7223 */ /* 0x080fe200000100bd */
[----:B------:R-:W-:Y:S01]  /*8670*/  LEA R167, R167, UR26, 0x2 ;  /* 0x0000001aa7a77c11 */ /* 0x000fe2000f8e10ff */
[----:B------:R-:W-:Y:S01]  /*8680*/  BAR.SYNC.DEFER_BLOCKING 0x0 ;  /* 0x0000000000007b1d */ /* 0x000fe20000010000 */
        /* <DEDUP_REMOVED lines=14> */
[----:B------:R-:W1:Y:S01]  /*8770*/  LDS R167, [R167+0x8d0] ;  /* 0x0008d000a7a77984 */ /* 0x000e620000000800 */
[----:B------:R-:W-:Y:S01]  /*8780*/  FFMA.FTZ R158, R128, -R197, R191 ;  /* 0x800000c5809e7223 */ /* 0x000fe200000100bf */
[----:B------:R-:W-:Y:S01]  /*8790*/  FFMA.FTZ R165, R201, R192, R14 ;  /* 0x000000c0c9a57223 */ /* 0x000fe2000001000e */
[----:B------:R-:W-:Y:S01]  /*87a0*/  FFMA.FTZ R199, R126, -R199, R169 ;  /* 0x800000c77ec77223 */ /* 0x000fe200000100a9 */
[----:B------:R-:W-:Y:S01]  /*87b0*/  MOV R169, UR27 ;  /* 0x0000001b00a97c02 */ /* 0x000fe20008000f00 */
[-C--:B------:R-:W-:Y:S01]  /*87c0*/  FFMA.FTZ R171, R154, R164.reuse, R171 ;  /* 0x000000a49aab7223 */ /* 0x080fe200000100ab */
[----:B------:R-:W-:Y:S01]  /*87d0*/  FFMA.FTZ R154, R158, R249, R165 ;  /* 0x000000f99e9a7223 */ /* 0x000fe200000100a5 */
[----:B------:R-:W-:Y:S01]  /*87e0*/  FFMA.FTZ R165, R19, R164, R162 ;  /* 0x000000a413a57223 */ /* 0x000fe200000100a2 */
[----:B------:R-:W-:Y:S01]  /*87f0*/  IADD3 R162, PT, PT, R169, -UR6, -R100 ;  /* 0x80000006a9a27c10 */ /* 0x000fe2000fffe864 */
[----:B------:R-:W-:-:S04]  /*8800*/  IMAD.WIDE.U32 R14, R157, UR38, R12 ;  /* 0x000000269d0e7c25 */ /* 0x000fc8000f8e000c */
[----:B------:R-:W-:Y:S01]  /*8810*/  FFMA.FTZ R156, R17, -R156, R164 ;  /* 0x8000009c119c7223 */ /* 0x000fe200000100a4 */
[----:B------:R-:W-:Y:S01]  /*8820*/  ISETP.GE.AND P6, PT, R162, 0x1, PT ;  /* 0x00000001a200780c */ /* 0x000fe20003fc6270 */
[----:B------:R-:W-:Y:S02]  /*8830*/  IMAD R13, R157, UR39, R15 ;  /* 0x000000279d0d7c24 */ /* 0x000fe4000f8e020f */
        /* <DEDUP_REMOVED lines=18> */
[----:B01----:R-:W-:-:S12]  /*8960*/  @!P6 BRA `(.L_x_7213) ;  /* 0x000000000010e947 */ /* 0x003fd80003800000 */
[----:B------:R-:W-:-:S04]  /*8970*/  LEA.HI R3, R100, R100, RZ, 0x1b ;  /* 0x0000006464037211 */ /* 0x000fc800078fd8ff */
[----:B------:R-:W-:-:S06]  /*8980*/  LEA R3, R3, UR26, 0x2 ;  /* 0x0000001a03037c11 */ /* 0x000fcc000f8e10ff */
[----:B------:R-:W0:Y:S04]  /*8990*/  LDS R3, [R3+0x850] ;  /* 0x0008500003037984 */ /* 0x000e280000000800 */
[----:B0-----:R0:W-:Y:S02]  /*89a0*/  REDG.E.ADD.F32.FTZ.RN.STRONG.GPU desc[UR28][R12.64], R3 ;  /* 0x000000030c0079a6 */ /* 0x0011e4000c12f31c */
.L_x_7213:
[----:B------:R-:W-:Y:S05]  /*89b0*/  BSYNC.RECONVERGENT B0 ;  /* 0x0000000000007941 */ /* 0x000fea0003800200 */
.L_x_7212:
[----:B------:R-:W-:Y:S01]  /*89c0*/  BSSY.RECONVERGENT B0, `(.L_x_7214) ;  /* 0x0000004000007945 */ /* 0x000fe20003800200 */
[----:B------:R-:W-:-:S03]  /*89d0*/  ISETP.GE.AND P6, PT, R162, 0xa1, PT ;  /* 0x000000a1a200780c */ /* 0x000fc60003fc6270 */
[----:B------:R-:W-:Y:S10]  /*89e0*/  @!P3 BRA `(.L_x_7215) ;  /* 0x000000000004b947 */ /* 0x000ff40003800000 */
[----:B------:R1:W-:Y:S02]  /*89f0*/  REDG.E.ADD.F32.FTZ.RN.STRONG.GPU desc[UR28][R12.64+0x80], R167 ;  /* 0x000080a70c0079a6 */ /* 0x0003e4000c12f31c */
.L_x_7215:
[----:B------:R-:W-:Y:S05]  /*8a00*/  BSYNC.RECONVERGENT B0 ;  /* 0x0000000000007941 */ /* 0x000fea0003800200 */
.L_x_7214:
[----:B0-----:R0:W2:Y:S01]  /*8a10*/  LDS R3, [R154+0x950] ;  /* 0x000950009a037984 */ /* 0x0010a20000000800 */
[----:B------:R-:W-:Y:S01]  /*8a20*/  BSSY.RECONVERGENT B0, `(.L_x_7216) ;  /* 0x0000006000007945 */ /* 0x000fe20003800200 */
[----:B-1----:R-:W-:Y:S02]  /*8a30*/  IADD3 R167, PT, PT, R100, 0xa0, RZ ;  /* 0x000000a064a77810 */ /* 0x002fe40007ffe0ff */
[----:B------:R-:W-:Y:S02]  /*8a40*/  LEA.HI R169, R169, R100, RZ, 0x1b ;  /* 0x00000064a9a97211 */ /* 0x000fe400078fd8ff */
[----:B------:R-:W-:Y:S01]  /*8a50*/  LEA R165, R165, UR26, 0x2 ;  /* 0x0000001aa5a57c11 */ /* 0x000fe2000f8e10ff */
[----:B------:R-:W-:Y:S06]  /*8a60*/  @!P2 BRA `(.L_x_7217) ;  /* 0x000000000004a947 */ /* 0x000fec0003800000 */
[----:B--2---:R1:W-:Y:S02]  /*8a70*/  REDG.E.ADD.F32.FTZ.RN.STRONG.GPU desc[UR28][R12.64+0x100], R3 ;  /* 0x000100030c0079a6 */ /* 0x0043e4000c12f31c */
.L_x_7217:
[----:B------:R-:W-:Y:S05]  /*8a80*/  BSYNC.RECONVERGENT B0 ;  /* 0x0000000000007941 */ /* 0x000fea0003800200 */
.L_x_7216:
[----:B-12---:R1:W2:Y:S01]  /*8a90*/  LDS R3, [R165+0x9d0] ;  /* 0x0009d000a5037984 */ /* 0x0062a20000000800 */
[----:B------:R-:W-:Y:S01]  /*8aa0*/  BSSY.RECONVERGENT B0, `(.L_x_7218) ;  /* 0x0000005000007945 */ /* 0x000fe20003800200 */
[----:B------:R-:W-:Y:S02]  /*8ab0*/  LEA.HI R167, R167, R100, RZ, 0x1b ;  /* 0x00000064a7a77211 */ /* 0x000fe400078fd8ff */
[----:B------:R-:W-:Y:S01]  /*8ac0*/  LEA R169, R169, UR26, 0x2 ;  /* 0x0000001aa9a97c11 */ /* 0x000fe2000f8e10ff */
[----:B------:R-:W-:Y:S06]  /*8ad0*/  @!P1 BRA `(.L_x_7219) ;  /* 0x0000000000049947 */ /* 0x000fec0003800000 */
[----:B--2---:R3:W-:Y:S02]  /*8ae0*/  REDG.E.ADD.F32.FTZ.RN.STRONG.GPU desc[UR28][R12.64+0x180], R3 ;  /* 0x000180030c0079a6 */ /* 0x0047e4000c12f31c */
.L_x_7219:
[----:B------:R-:W-:Y:S05]  /*8af0*/  BSYNC.RECONVERGENT B0 ;  /* 0x0000000000007941 */ /* 0x000fea0003800200 */
.L_x_7218:
[----:B--23--:R2:W3:Y:S01]  /*8b00*/  LDS R3, [R169+0xa50] ;  /* 0x000a5000a9037984 */ /* 0x00c4e20000000800 */
[----:B------:R-:W-:Y:S01]  /*8b10*/  BSSY.RECONVERGENT B0, `(.L_x_7220) ;  /* 0x0000004000007945 */ /* 0x000fe20003800200 */
[----:B0-----:R-:W-:-:S03]  /*8b20*/  LEA R154, R167, UR26, 0x2 ;  /* 0x0000001aa79a7c11 */ /* 0x001fc6000f8e10ff */
[----:B------:R-:W-:Y:S05]  /*8b30*/  @!P0 BRA `(.L_x_7221) ;  /* 0x0000000000048947 */ /* 0x000fea0003800000 */
[----:B---3--:R0:W-:Y:S02]  /*8b40*/  REDG.E.ADD.F32.FTZ.RN.STRONG.GPU desc[UR28][R12.64+0x200], R3 ;  /* 0x000200030c0079a6 */ /* 0x0081e4000c12f31c */
.L_x_7221:
[----:B------:R-:W-:Y:S05]  /*8b50*/  BSYNC.RECONVERGENT B0 ;  /* 0x0000000000007941 */ /* 0x000fea0003800200 */
.L_x_7220:
[----:B0--3--:R0:W3:Y:S01]  /*8b60*/  LDS R3, [R154+0xad0] ;  /* 0x000ad0009a037984 */ /* 0x0090e20000000800 */
[----:B------:R-:W-:Y:S01]  /*8b70*/  BSSY.RECONVERGENT B0, `(.L_x_7222) ;  /* 0x0000005000007945 */ /* 0x000fe20003800200 */
[C---:B-1----:R-:W-:Y:S02]  /*8b80*/  IADD3 R165, PT, PT, R100.reuse, 0xc0, RZ ;  /* 0x000000c064a57810 */ /* 0x042fe40007ffe0ff */
[----:B------:R-:W-:Y:S01]  /*8b90*/  IADD3 R167, PT, PT, R100, 0xe0, RZ ;  /* 0x000000e064a77810 */ /* 0x000fe20007ffe0ff */
[----:B------:R-:W-:Y:S06]  /*8ba0*/  @!P6 BRA `(.L_x_7223) ;  /* 0x000000000004e947 */ /* 0x000fec0003800000 */
[----:B---3--:R1:W-:Y:S02]  /*8bb0*/  REDG.E.ADD.F32.FTZ.RN.STRONG.GPU desc[UR28][R12.64+0x280], R3 ;  /* 0x000280030c0079a6 */ /* 0x0083e4000c12f31c */
.L_x_7223:
[----:B------:R-:W-:Y:S05]  /*8bc0*/  BSYNC.RECONVERGENT B0 ;  /* 0x0000000000007941 */ /* 0x000fea0003800200 */
.L_x_7222:
        /* <DEDUP_REMOVED lines=16> */
.L_x_7225:
[----:B------:R-:W-:Y:S05]  /*8cd0*/  BSYNC.RECONVERGENT B0 ;  /* 0x0000000000007941 */ /* 0x000fea0003800200 */
.L_x_7224:
[----:B01----:R0:W1:Y:S01]  /*8ce0*/  LDS R3, [R167+0xbd0] ;  /* 0x000bd000a7037984 */ /* 0x0030620000000800 */
[----:B------:R-:W-:Y:S01]  /*8cf0*/  BSSY.RECONVERGENT B0, `(.L_x_7226) ;  /* 0x0000006000007945 */ /* 0x000fe20003800200 */
[----:B------:R-:W-:Y:S02]  /*8d00*/  IADD3 R165, PT, PT, R100, 0x140, RZ ;  /* 0x0000014064a57810 */ /* 0x000fe40007ffe0ff */
[----:B------:R-:W-:Y:S02]  /*8d10*/  LEA.HI R169, R169, R100, RZ, 0x1b ;  /* 0x00000064a9a97211 */ /* 0x000fe400078fd8ff */
[----:B------:R-:W-:Y:S01]  /*8d20*/  LEA R154, R154, UR26, 0x2 ;  /* 0x0000001a9a9a7c11 */ /* 0x000fe2000f8e10ff */
[----:B------:R-:W-:Y:S06]  /*8d30*/  @!P0 BRA `(.L_x_7227) ;  /* 0x0000000000048947 */ /* 0x000fec0003800000 */
[----:B-1----:R2:W-:Y:S02]  /*8d40*/  REDG.E.ADD.F32.FTZ.RN.STRONG.GPU desc[UR28][R12.64+0x380], R3 ;  /* 0x000380030c0079a6 */ /* 0x0025e4000c12f31c */
.L_x_7227:
[----:B------:R-:W-:Y:S05]  /*8d50*/  BSYNC.RECONVERGENT B0 ;  /* 0x0000000000007941 */ /* 0x000fea0003800200 */
.L_x_7226:
[----:B-12---:R1:W2:Y:S01]  /*8d60*/  LDS R3, [R154+0xc50] ;  /* 0x000c50009a037984 */ /* 0x0062a20000000800 */
[----:B------:R-:W-:Y:S01]  /*8d70*/  BSSY.RECONVERGENT B0, `(.L_x_7228) ;  /* 0x0000005000007945 */ /* 0x000fe20003800200 */
[----:B------:R-:W-:Y:S02]  /*8d80*/  LEA.HI R165, R165, R100, RZ, 0x1b ;  /* 0x00000064a5a57211 */ /* 0x000fe400078fd8ff */
[----:B------:R-:W-:Y:S01]  /*8d90*/  LEA R169, R169, UR26, 0x2 ;  /* 0x0000001aa9a97c11 */ /* 0x000fe2000f8e10ff */
[----:B------:R-:W-:Y:S06]  /*8da0*/  @!P1 BRA `(.L_x_7229) ;  /* 0x0000000000049947 */ /* 0x000fec0003800000 */
[----:B--2---:R3:W-:Y:S02]  /*8db0*/  REDG.E.ADD.F32.FTZ.RN.STRONG.GPU desc[UR28][R12.64+0x400], R3 ;  /* 0x000400030c0079a6 */ /* 0x0047e4000c12f31c */
.L_x_7229:
[----:B------:R-:W-:Y:S05]  /*8dc0*/  BSYNC.RECONVERGENT B0 ;  /* 0x0000000000007941 */ /* 0x000fea0003800200 */
.L_x_7228:
[----:B--23--:R2:W3:Y:S01]  /*8dd0*/  LDS R3, [R169+0xcd0] ;  /* 0x000cd000a9037984 */ /* 0x00c4e20000000800 */
[----:B------:R-:W-:Y:S01]  /*8de0*/  BSSY.RECONVERGENT B0, `(.L_x_7230) ;  /* 0x0000004000007945 */ /* 0x000fe20003800200 */
[----:B-1----:R-:W-:-:S03]  /*8df0*/  LEA R154, R165, UR26, 0x2 ;  /* 0x0000001aa59a7c11 */ /* 0x002fc6000f8e10ff */
[----:B------:R-:W-:Y:S05]  /*8e00*/  @!P2 BRA `(.L_x_7231) ;  /* 0x000000000004a947 */ /* 0x000fea0003800000 */
[----:B---3--:R1:W-:Y:S02]  /*8e10*/  REDG.E.ADD.F32.FTZ.RN.STRONG.GPU desc[UR28][R12.64+0x480], R3 ;  /* 0x000480030c0079a6 */ /* 0x0083e4000c12f31c */
.L_x_7231:
[----:B------:R-:W-:Y:S05]  /*8e20*/  BSYNC.RECONVERGENT B0 ;  /* 0x0000000000007941 */ /* 0x000fea0003800200 */
.L_x_7230:
[----:B-1-3--:R1:W3:Y:S01]  /*8e30*/  LDS R3, [R154+0xd50] ;  /* 0x000d50009a037984 */ /* 0x00a2e20000000800 */
[----:B------:R-:W-:Y:S01]  /*8e40*/  BSSY.RECONVERGENT B0, `(.L_x_7232) ;  /* 0x0000005000007945 */ /* 0x000fe20003800200 */
[C---:B------:R-:W-:Y:S02]  /*8e50*/  IADD3 R165, PT, PT, R100.reuse, 0x160, RZ ;  /* 0x0000016064a57810 */ /* 0x040fe40007ffe0ff */
[----:B0-----:R-:W-:Y:S01]  /*8e60*/  IADD3 R167, PT, PT, R100, 0x180, RZ ;  /* 0x0000018064a77810 */ /* 0x001fe20007ffe0ff */
[----:B------:R-:W-:Y:S06]  /*8e70*/  @!P3 BRA `(.L_x_7233) ;  /* 0x000000000004b947 */ /* 0x000fec0003800000 */
[----:B---3--:R0:W-:Y:S02]  /*8e80*/  REDG.E.ADD.F32.FTZ.RN.STRONG.GPU desc[UR28][R12.64+0x500], R3 ;  /* 0x000500030c0079a6 */ /* 0x0081e4000c12f31c */
.L_x_7233:
[----:B------:R-:W-:Y:S05]  /*8e90*/  BSYNC.RECONVERGENT B0 ;  /* 0x0000000000007941 */ /* 0x000fea0003800200 */
.L_x_7232:
        /* <DEDUP_REMOVED lines=16> */
.L_x_7235:
[----:B------:R-:W-:Y:S05]  /*8fa0*/  BSYNC.RECONVERGENT B0 ;  /* 0x0000000000007941 */ /* 0x000fea0003800200 */
.L_x_7234:
[----:B01----:R0:W1:Y:S01]  /*8fb0*/  LDS R3, [R167+0xe50] ;  /* 0x000e5000a7037984 */ /* 0x0030620000000800 */
[----:B------:R-:W-:Y:S01]  /*8fc0*/  BSSY.RECONVERGENT B0, `(.L_x_7236) ;  /* 0x0000006000007945 */ /* 0x000fe20003800200 */
[----:B------:R-:W-:Y:S02]  /*8fd0*/  IADD3 R165, PT, PT, R100, 0x1e0, RZ ;  /* 0x000001e064a57810 */ /* 0x000fe40007ffe0ff */
[----:B------:R-:W-:Y:S02]  /*8fe0*/  LEA.HI R169, R169, R100, RZ, 0x1b ;  /* 0x00000064a9a97211 */ /* 0x000fe400078fd8ff */
[----:B------:R-:W-:Y:S01]  /*8ff0*/  LEA R154, R154, UR26, 0x2 ;  /* 0x0000001a9a9a7c11 */ /* 0x000fe2000f8e10ff */
[----:B------:R-:W-:Y:S06]  /*9000*/  @!P0 BRA `(.L_x_7237) ;  /* 0x0000000000048947 */ /* 0x000fec0003800000 */
[----:B-1----:R2:W-:Y:S02]  /*9010*/  REDG.E.ADD.F32.FTZ.RN.STRONG.GPU desc[UR28][R12.64+0x600], R3 ;  /* 0x000600030c0079a6 */ /* 0x0025e4000c12f31c */
.L_x_7237:
[----:B------:R-:W-:Y:S05]  /*9020*/  BSYNC.RECONVERGENT B0 ;  /* 0x0000000000007941 */ /* 0x000fea0003800200 */
.L_x_7236:
[----:B-12---:R1:W2:Y:S01]  /*9030*/  LDS R3, [R154+0xed0] ;  /* 0x000ed0009a037984 */ /* 0x0062a20000000800 */
[----:B------:R-:W-:Y:S01]  /*9040*/  BSSY.RECONVERGENT B0, `(.L_x_7238) ;  /* 0x0000005000007945 */ /* 0x000fe20003800200 */
[----:B------:R-:W-:Y:S02]  /*9050*/  LEA.HI R165, R165, R100, RZ, 0x1b ;  /* 0x00000064a5a57211 */ /* 0x000fe400078fd8ff */
[----:B------:R-:W-:Y:S01]  /*9060*/  LEA R169, R169, UR26, 0x2 ;  /* 0x0000001aa9a97c11 */ /* 0x000fe2000f8e10ff */
[----:B------:R-:W-:Y:S06]  /*9070*/  @!P1 BRA `(.L_x_7239) ;  /* 0x0000000000049947 */ /* 0x000fec0003800000 */
[----:B--2---:R3:W-:Y:S02]  /*9080*/  REDG.E.ADD.F32.FTZ.RN.STRONG.GPU desc[UR28][R12.64+0x680], R3 ;  /* 0x000680030c0079a6 */ /* 0x0047e4000c12f31c */
.L_x_7239:
[----:B------:R-:W-:Y:S05]  /*9090*/  BSYNC.RECONVERGENT B0 ;  /* 0x0000000000007941 */ /* 0x000fea0003800200 */
.L_x_7238:
[----:B--23--:R2:W3:Y:S01]  /*90a0*/  LDS R3, [R169+0xf50] ;  /* 0x000f5000a9037984 */ /* 0x00c4e20000000800 */
[----:B------:R-:W-:Y:S01]  /*90b0*/  BSSY.RECONVERGENT B0, `(.L_x_7240) ;  /* 0x0000004000007945 */ /* 0x000fe20003800200 */
[----:B------:R-:W-:-:S03]  /*90c0*/  LEA R165, R165, UR26, 0x2 ;  /* 0x0000001aa5a57c11 */ /* 0x000fc6000f8e10ff */
[----:B------:R-:W-:Y:S05]  /*90d0*/  @!P2 BRA `(.L_x_7241) ;  /* 0x000000000004a947 */ /* 0x000fea0003800000 */
[----:B---3--:R4:W-:Y:S02]  /*90e0*/  REDG.E.ADD.F32.FTZ.RN.STRONG.GPU desc[UR28][R12.64+0x700], R3 ;  /* 0x000700030c0079a6 */ /* 0x0089e4000c12f31c */
.L_x_7241:
[----:B------:R-:W-:Y:S05]  /*90f0*/  BSYNC.RECONVERGENT B0 ;  /* 0x0000000000007941 */ /* 0x000fea0003800200 */
.L_x_7240:
[----:B---34-:R3:W4:Y:S01]  /*9100*/  LDS R3, [R165+0xfd0] ;  /* 0x000fd000a5037984 */ /* 0x0187220000000800 */
[----:B------:R-:W-:Y:S04]  /*9110*/  BSSY.RECONVERGENT B0, `(.L_x_7242) ;  /* 0x0000003000007945 */ /* 0x000fe80003800200 */
[----:B------:R-:W-:Y:S05]  /*9120*/  @!P3 BRA `(.L_x_7243) ;  /* 0x000000000004b947 */ /* 0x000fea0003800000 */
[----:B----4-:R4:W-:Y:S02]  /*9130*/  REDG.E.ADD.F32.FTZ.RN.STRONG.GPU desc[UR28][R12.64+0x780], R3 ;  /* 0x000780030c0079a6 */ /* 0x0109e4000c12f31c */
.L_x_7243:
[----:B------:R-:W-:Y:S05]  /*9140*/  BSYNC.RECONVERGENT B0 ;  /* 0x0000000000007941 */ /* 0x000fea0003800200 */
.L_x_7242:
[----:B----4-:R-:W4:Y:S01]  /*9150*/  SHFL.DOWN PT, R12, R15, 0x1, 0x1f ;  /* 0x08201f000f0c7f89 */ /* 0x010f2200000e0000 */
[----:B------:R-:W-:Y:S01]  /*9160*/  ISETP.GT.AND P0, PT, R82, 0x1e, PT ;  /* 0x0000001e5200780c */ /* 0x000fe20003f04270 */
[----:B------:R-:W-:Y:S01]  /*9170*/  FMUL.FTZ R13, R16, R159 ;  /* 0x0000009f100d7220 */ /* 0x000fe20000410000 */
[----:B--2---:R-:W-:Y:S01]  /*9180*/  FMUL.FTZ R169, R126, R175 ;  /* 0x000000af7ea97220 */ /* 0x004fe20000410000 */
[----:B------:R-:W2:Y:S01]  /*9190*/  SHFL.DOWN PT, R3, R14, 0x1, 0x1f ;  /* 0x08201f000e037f89 */ /* 0x000ea200000e0000 */
[----:B------:R-:W-:Y:S01]  /*91a0*/  FMUL.FTZ R166, R128, R219 ;  /* 0x000000db80a67220 */ /* 0x000fe20000410000 */
[----:B0-----:R-:W-:Y:S01]  /*91b0*/  FMUL.FTZ R167, R130, R227 ;  /* 0x000000e382a77220 */ /* 0x001fe20000410000 */
[----:B------:R-:W-:Y:S01]  /*91c0*/  FMUL.FTZ R162, R132, R229 ;  /* 0x000000e584a27220 */ /* 0x000fe20000410000 */
[----:B---3--:R-:W-:Y:S01]  /*91d0*/  FMUL.FTZ R165, R134, R231 ;  /* 0x000000e786a57220 */ /* 0x008fe20000410000 */
[----:B------:R-:W-:Y:S01]  /*91e0*/  FMUL.FTZ R152, R152, R247 ;  /* 0x000000f798987220 */ /* 0x000fe20000410000 */
        /* <DEDUP_REMOVED lines=9> */
[C---:B------:R-:W-:Y:S01]  /*9280*/  FMUL.FTZ R130, R124.reuse, R237 ;  /* 0x000000ed7c827220 */ /* 0x040fe20000410000 */
[C---:B------:R-:W-:Y:S01]  /*9290*/  FMUL.FTZ R128, R124.reuse, R239 ;  /* 0x000000ef7c807220 */ /* 0x040fe20000410000 */
[C---:B------:R-:W-:Y:S01]  /*92a0*/  FMUL.FTZ R126, R124.reuse, R241 ;  /* 0x000000f17c7e7220 */ /* 0x040fe20000410000 */
[C---:B------:R-:W-:Y:S01]  /*92b0*/  FMUL.FTZ R16, R124.reuse, R243 ;  /* 0x000000f37c107220 */ /* 0x040fe20000410000 */
[----:B------:R-:W-:Y:S01]  /*92c0*/  FMUL.FTZ R247, R124, R247 ;  /* 0x000000f77cf77220 */ /* 0x000fe20000410000 */
[----:B----4-:R-:W-:Y:S01]  /*92d0*/  @!P0 FADD.FTZ R15, R15, R12 ;  /* 0x0000000c0f0f8221 */ /* 0x010fe20000010000 */
[----:B------:R-:W-:Y:S01]  /*92e0*/  FMUL.FTZ R159, R142, R239 ;  /* 0x000000ef8e9f7220 */ /* 0x000fe20000410000 */
[----:B------:R-:W-:Y:S01]  /*92f0*/  FMUL.FTZ R128, R211, R128 ;  /* 0x00000080d3807220 */ /* 0x000fe20000410000 */
[----:B------:R-:W-:Y:S01]  /*9300*/  FMUL.FTZ R170, R17, R161 ;  /* 0x000000a111aa7220 */ /* 0x000fe20000410000 */
[----:B--2---:R-:W-:Y:S01]  /*9310*/  @!P0 FADD.FTZ R14, R14, R3 ;  /* 0x000000030e0e8221 */ /* 0x004fe20000010000 */
        /* <DEDUP_REMOVED lines=24> */
[----:B0-----:R-:W-:Y:S01]  /*94a0*/  @!P0 FADD.FTZ R15, R15, R12 ;  /* 0x0000000c0f0f8221 */ /* 0x001fe20000010000 */
[----:B------:R-:W-:Y:S01]  /*94b0*/  FFMA.FTZ R149, R136, R40, R149 ;  /* 0x0000002888957223 */ /* 0x000fe20000010095 */
[----:B------:R-:W-:Y:S01]  /*94c0*/  FFMA.FTZ R145, R144, R44, R145 ;  /* 0x0000002c90917223 */ /* 0x000fe20000010091 */
[----:B------:R-:W-:Y:S01]  /*94d0*/  FFMA.FTZ R151, R162, R38, R151 ;  /* 0x00000026a2977223 */ /* 0x000fe20000010097 */
[----:B-1----:R-:W-:Y:S01]  /*94e0*/  @!P0 FADD.FTZ R14, R14, R3 ;  /* 0x000000030e0e8221 */ /* 0x002fe20000010000 */
[----:B------:R-:W0:Y:S01]  /*94f0*/  SHFL.DOWN PT, R12, R15, 0x4, 0x1f ;  /* 0x08801f000f0c7f89 */ /* 0x000e2200000e0000 */
[----:B------:R-:W-:Y:S01]  /*9500*/  ISETP.GT.AND P0, PT, R82, 0x1b, PT ;  /* 0x0000001b5200780c */ /* 0x000fe20003f04270 */
[----:B------:R-:W-:Y:S01]  /*9510*/  FFMA.FTZ R143, R148, R46, R143 ;  /* 0x0000002e948f7223 */ /* 0x000fe2000001008f */
        /* <DEDUP_REMOVED lines=19> */
[----:B------:R-:W-:Y:S01]  /*9650*/  FADD.FTZ R129, R128, R129 ;  /* 0x0000008180817221 */ /* 0x000fe20000010000 */
[----:B------:R-:W-:Y:S01]  /*9660*/  FADD.FTZ R123, R136, R123 ;  /* 0x0000007b887b7221 */ /* 0x000fe20000010000 */
[----:B0-----:R-:W-:Y:S01]  /*9670*/  @!P0 FADD.FTZ R15, R15, R12 ;  /* 0x0000000c0f0f8221 */ /* 0x001fe20000010000 */
[----:B------:R-:W-:Y:S01]  /*9680*/  FMUL.FTZ R12, R124, R245 ;  /* 0x000000f57c0c7220 */ /* 0x000fe20000410000 */
[----:B------:R-:W-:Y:S01]  /*9690*/  FFMA.FTZ R116, R165, R39, R116 ;  /* 0x00000027a5747223 */ /* 0x000fe20000010074 */
[----:B------:R-:W-:Y:S01]  /*96a0*/  FFMA.FTZ R110, R17, R45, R110 ;  /* 0x0000002d116e7223 */ /* 0x000fe2000001006e */
[----:B-1----:R-:W-:Y:S01]  /*96b0*/  @!P0 FADD.FTZ R14, R14, R3 ;  /* 0x000000030e0e8221 */ /* 0x002fe20000010000 */
[-C--:B------:R-:W-:Y:S01]  /*96c0*/  FMUL.FTZ R3, R150, R194.reuse ;  /* 0x000000c296037220 */ /* 0x080fe20000410000 */
[----:B------:R-:W-:Y:S01]  /*96d0*/  FMUL.FTZ R194, R124, R194 ;  /* 0x000000c27cc27220 */ /* 0x000fe20000410000 */
[----:B------:R-:W-:Y:S01]  /*96e0*/  ISETP.GT.AND P0, PT, R82, 0x17, PT ;  /* 0x000000175200780c */ /* 0x000fe20003f04270 */
[----:B------:R-:W0:Y:S01]  /*96f0*/  SHFL.DOWN PT, R124, R15, 0x8, 0x1f ;  /* 0x09001f000f7c7f89 */ /* 0x000e2200000e0000 */
        /* <DEDUP_REMOVED lines=19> */
[----:B------:R-:W-:Y:S01]  /*9830*/  FFMA.FTZ R122, R13, R33, R122 ;  /* 0x000000210d7a7223 */ /* 0x000fe2000001007a */
[----:B------:R-:W-:Y:S01]  /*9840*/  FADD.FTZ R139, R12, R139 ;  /* 0x0000008b0c8b7221 */ /* 0x000fe20000010000 */
[----:B------:R-:W-:Y:S01]  /*9850*/  FADD.FTZ R113, R168, R113 ;  /* 0x00000071a8717221 */ /* 0x000fe20000010000 */
[----:B------:R-:W-:Y:S01]  /*9860*/  FADD.FTZ R111, R170, R111 ;  /* 0x0000006faa6f7221 */ /* 0x000fe20000010000 */
[----:B0-----:R-:W-:Y:S01]  /*9870*/  @!P0 FADD.FTZ R15, R15, R124 ;  /* 0x0000007c0f0f8221 */ /* 0x001fe20000010000 */
[----:B------:R-:W-:Y:S01]  /*9880*/  FADD.FTZ R109, R172, R109 ;  /* 0x0000006dac6d7221 */ /* 0x000fe20000010000 */
[----:B-1----:R-:W-:-:S03]  /*9890*/  @!P0 FADD.FTZ R14, R14, R173 ;  /* 0x000000ad0e0e8221 */ /* 0x002fc60000010000 */
[----:B------:R-:W0:Y:S01]  /*98a0*/  SHFL.DOWN PT, R124, R15, 0x10, 0x1f ;  /* 0x0a001f000f7c7f89 */ /* 0x000e2200000e0000 */
[----:B------:R-:W-:-:S03]  /*98b0*/  ISETP.NE.AND P0, PT, R82, RZ, PT ;  /* 0x000000ff5200720c */ /* 0x000fc60003f05270 */
        /* <DEDUP_REMOVED lines=18> */
.L_x_7245:
[----:B------:R-:W-:Y:S05]  /*99e0*/  BSYNC.RECONVERGENT B0 ;  /* 0x0000000000007941 */ /* 0x000fea0003800200 */
.L_x_7244:
[----:B------:R-:W-:-:S04]  /*99f0*/  IADD3 R157, PT, PT, R157, 0x1, RZ ;  /* 0x000000019d9d7810 */ /* 0x000fc80007ffe0ff */
[----:B------:R-:W-:-:S13]  /*9a00*/  ISETP.GE.AND P0, PT, R157, UR42, PT ;  /* 0x0000002a9d007c0c */ /* 0x000fda000bf06270 */
[----:B------:R-:W-:Y:S05]  /*9a10*/  @!P0 BRA `(.L_x_7246) ;  /* 0xffffffcc008c8947 */ /* 0x000fea000383ffff */
.L_x_7208:
[----:B------:R-:W-:Y:S01]  /*9a20*/  BAR.SYNC.DEFER_BLOCKING 0x0 ;  /* 0x0000000000007b1d */ /* 0x000fe20000010000 */
[----:B------:R-:W-:Y:S01]  /*9a30*/  UIADD3 UR27, UPT, UPT, -UR6, UR27, URZ ;  /* 0x0000001b061b7290 */ /* 0x000fe2000fffe1ff */
[----:B------:R-:W-:Y:S02]  /*9a40*/  MOV R0, RZ ;  /* 0x000000ff00007202 */ /* 0x000fe40000000f00 */
[----:B0-----:R-:W-:Y:S02]  /*9a50*/  CS2R R2, SRZ ;  /* 0x0000000000027805 */ /* 0x001fe4000001ff00 */
[----:B------:R-:W-:Y:S02]  /*9a60*/  CS2R R6, SRZ ;  /* 0x0000000000067805 */ /* 0x000fe4000001ff00 */
        /* <DEDUP_REMOVED lines=9> */
[----:B------:R-:W-:Y:S01]  /*9b00*/  HFMA2 R19, -RZ, RZ, 0, 0 ;  /* 0x00000000ff137431 */ /* 0x000fe200000001ff */
[----:B------:R-:W-:Y:S01]  /*9b10*/  ISETP.GE.AND P6, PT, R94, UR27, PT ;  /* 0x0000001b5e007c0c */ /* 0x000fe2000bfc6270 */
[----:B------:R-:W0:Y:S01]  /*9b20*/  LDCU.64 UR10, c[0x0][0x4f8] ;  /* 0x00009f00ff0a77ac */ /* 0x000e220008000a00 */
        /* <DEDUP_REMOVED lines=27> */
[----:B------:R-:W5:Y:S01]  /*9ce0*/  @!P5 LDG.E R19, desc[UR28][R4.64+0x780] ;  /* 0x0007801c0413d981 */ /* 0x000f62000c1e1900 */
        /* <DEDUP_REMOVED lines=28> */
[----:B-1----:R-:W-:-:S03]  /*9eb0*/  MOV R14, UR27 ;  /* 0x0000001b000e7c02 */ /* 0x002fc60008000f00 */
        /* <DEDUP_REMOVED lines=28> */
[----:B------:R-:W2:Y:S04]  /*a080*/  @!P0 MUFU.EX2 R6, R6 ;  /* 0x0000000600068308 */ /* 0x000ea80000000800 */
[----:B------:R-:W3:Y:S01]  /*a090*/  @!P1 MUFU.EX2 R10, R10 ;  /* 0x0000000a000a9308 */ /* 0x000ee20000000800 */
[----:B0-----:R-:W-:Y:S01]  /*a0a0*/  @!P2 FADD.FTZ R0, R0, 1 ;  /* 0x3f8000000000a421 */ /* 0x001fe20000010000 */
[----:B-----5:R-:W-:Y:S01]  /*a0b0*/  @!P5 FADD.FTZ R4, R2, 1 ;  /* 0x3f8000000204d421 */ /* 0x020fe20000010000 */
[----:B-1----:R-:W-:-:S04]  /*a0c0*/  FADD.FTZ R3, R3, R106 ;  /* 0x0000006a03037221 */ /* 0x002fc80000010000 */
[----:B------:R-:W0:Y:S01]  /*a0d0*/  @!P2 MUFU.RCP R0, R0 ;  /* 0x000000000000a308 */ /* 0x000e220000001000 */
[----:B--2---:R-:W-:Y:S01]  /*a0e0*/  @!P0 FADD.FTZ R8, R6, 1 ;  /* 0x3f80000006088421 */ /* 0x004fe20000010000 */
[--C-:B------:R-:W-:Y:S01]  /*a0f0*/  FADD.FTZ R5, R5, R106.reuse ;  /* 0x0000006a05057221 */ /* 0x100fe20000010000 */
[----:B---3--:R-:W-:Y:S01]  /*a100*/  @!P1 FADD.FTZ R2, R10, 1 ;  /* 0x3f8000000a029421 */ /* 0x008fe20000010000 */
[----:B------:R-:W-:-:S04]  /*a110*/  FADD.FTZ R7, R7, R106 ;  /* 0x0000006a07077221 */ /* 0x000fc80000010000 */
[----:B------:R-:W1:Y:S01]  /*a120*/  @!P5 MUFU.RCP R4, R4 ;  /* 0x000000040004d308 */ /* 0x000e620000001000 */
[----:B------:R-:W-:Y:S01]  /*a130*/  FSETP.GTU.FTZ.AND P3, PT, R5, 20, PT ;  /* 0x41a000000500780b */ /* 0x000fe20003f7c000 */
[----:B----4-:R-:W-:Y:S01]  /*a140*/  FADD.FTZ R9, R9, R106 ;  /* 0x0000006a09097221 */ /* 0x010fe20000010000 */
        /* <DEDUP_REMOVED lines=19> */
[----:B------:R-:W-:Y:S01]  /*a280*/  FSETP.GTU.FTZ.AND P1, PT, R13, 20, PT ;  /* 0x41a000000d00780b */ /* 0x000fe20003f3c000 */
[----:B------:R-:W0:Y:S01]  /*a290*/  LDS R9, [R64+0x34] ;  /* 0x0000340040097984 */ /* 0x000e220000000800 */
[----:B------:R-:W3:Y:S01]  /*a2a0*/  @!P3 MUFU.EX2 R3, R3 ;  /* 0x000000030003b308 */ /* 0x000ee20000000800 */
[----:B------:R-:W-:Y:S02]  /*a2b0*/  FADD.FTZ R102, R102, R133 ;  /* 0x0000008566667221 */ /* 0x000fe40000010000 */
[----:B------:R-:W-:Y:S01]  /*a2c0*/  @!P0 FMUL.FTZ R7, R11, -1.4426950216293334961 ;  /* 0xbfb8aa3b0b078820 */ /* 0x000fe20000410000 */
[----:B------:R-:W4:Y:S01]  /*a2d0*/  @!P5 MUFU.EX2 R5, R5 ;  /* 0x000000050005d308 */ /* 0x000f220000000800 */
[----:B-1----:R-:W-:Y:S01]  /*a2e0*/  @!P6 FADD.FTZ R6, R4, 1 ;  /* 0x3f8000000406e421 */ /* 0x002fe20000010000 */
[----:B------:R-:W1:Y:S03]  /*a2f0*/  LDS R11, [R64+0x38] ;  /* 0x00003800400b7984 */ /* 0x000e660000000800 */
[----:B------:R-:W5:Y:S01]  /*a300*/  @!P0 MUFU.EX2 R7, R7 ;  /* 0x0000000700078308 */ /* 0x000f620000000800 */
[----:B--2---:R-:W-:Y:S01]  /*a310*/  @!P2 FADD.FTZ R2, R0, 1 ;  /* 0x3f8000000002a421 */ /* 0x004fe20000010000 */
[----:B------:R-:W-:-:S02]  /*a320*/  @!P1 FMUL.FTZ R8, R13, -1.4426950216293334961 ;  /* 0xbfb8aa3b0d089820 */ /* 0x000fc40000410000 */
[----:B------:R-:W2:Y:S01]  /*a330*/  LDS R13, [R64+0x3c] ;  /* 0x00003c00400d7984 */ /* 0x000ea20000000800 */
[----:B---3--:R-:W-:Y:S01]  /*a340*/  @!P3 FADD.FTZ R0, R3, 1 ;  /* 0x3f8000000300b421 */ /* 0x008fe20000010000 */
[----:B------:R5:W3:Y:S02]  /*a350*/  @!P1 MUFU.EX2 R10, R8 ;  /* 0x00000008000a9308 */ /* 0x000ae40000000800 */
[----:B------:R-:W2:Y:S01]  /*a360*/  LDS R3, [R64+0x28] ;  /* 0x0000280040037984 */ /* 0x000ea20000000800 */
[----:B----4-:R-:W-:Y:S01]  /*a370*/  @!P5 FADD.FTZ R4, R5, 1 ;  /* 0x3f8000000504d421 */ /* 0x010fe20000010000 */
[----:B------:R-:W4:Y:S02]  /*a380*/  @!P6 MUFU.RCP R6, R6 ;  /* 0x000000060006e308 */ /* 0x000f240000001000 */
[----:B------:R-:W2:Y:S01]  /*a390*/  LDS R5, [R64+0x2c] ;  /* 0x00002c0040057984 */ /* 0x000ea20000000800 */
[----:B-----5:R-:W-:-:S03]  /*a3a0*/  @!P0 FADD.FTZ R8, R7, 1 ;  /* 0x3f80000007088421 */ /* 0x020fc60000010000 */
[----:B------:R-:W5:Y:S02]  /*a3b0*/  LDS R7, [R64+0x30] ;  /* 0x0000300040077984 */ /* 0x000f640000000800 */
[----:B------:R-:W1:Y:S01]  /*a3c0*/  @!P5 MUFU.RCP R4, R4 ;  /* 0x000000040004d308 */ /* 0x000e620000001000 */
[----:B---3--:R-:W-:Y:S01]  /*a3d0*/  @!P1 FADD.FTZ R10, R10, 1 ;  /* 0x3f8000000a0a9421 */ /* 0x008fe20000010000 */
[----:B------:R-:W-:Y:S06]  /*a3e0*/  BAR.SYNC.DEFER_BLOCKING 0x0 ;  /* 0x0000000000007b1d */ /* 0x000fec0000010000 */
[----:B------:R-:W3:Y:S01]  /*a3f0*/  @!P2 MUFU.RCP R2, R2 ;  /* 0x000000020002a308 */ /* 0x000ee20000001000 */
[----:B----4-:R-:W-:Y:S01]  /*a400*/  @!P6 FMUL.FTZ R127, R127, R6 ;  /* 0x000000067f7fe220 */ /* 0x010fe20000410000 */
[----:B0-----:R-:W-:-:S06]  /*a410*/  FADD.FTZ R9, R9, R106 ;  /* 0x0000006a09097221 */ /* 0x001fcc0000010000 */
[----:B------:R-:W0:Y:S01]  /*a420*/  @!P3 MUFU.RCP R0, R0 ;  /* 0x000000000000b308 */ /* 0x000e220000001000 */
[----:B-1----:R-:W-:Y:S01]  /*a430*/  @!P5 FMUL.FTZ R125, R125, R4 ;  /* 0x000000047d7dd220 */ /* 0x002fe20000410000 */
[----:B------:R-:W-:-:S06]  /*a440*/  FADD.FTZ R11, R11, R106 ;  /* 0x0000006a0b0b7221 */ /* 0x000fcc0000010000 */
[----:B------:R-:W1:Y:S01]  /*a450*/  @!P0 MUFU.RCP R8, R8 ;  /* 0x0000000800088308 */ /* 0x000e620000001000 */
[--C-:B--2---:R-:W-:Y:S01]  /*a460*/  FADD.FTZ R13, R13, R106.reuse ;  /* 0x0000006a0d0d7221 */ /* 0x104fe20000010000 */
[----:B---3--:R-:W-:Y:S01]  /*a470*/  @!P2 FMUL.FTZ R131, R131, R2 ;  /* 0x000000028383a220 */ /* 0x008fe20000410000 */
[----:B------:R-:W-:Y:S01]  /*a480*/  FSETP.GTU.FTZ.AND P2, PT, R9, 20, PT ;  /* 0x41a000000900780b */ /* 0x000fe20003f5c000 */
[----:B------:R-:W-:Y:S01]  /*a490*/  STS [R64], R141 ;  /* 0x0000008d40007388 */ /* 0x000fe20000000800 */
[--C-:B------:R-:W-:Y:S01]  /*a4a0*/  FADD.FTZ R3, R3, R106.reuse ;  /* 0x0000006a03037221 */ /* 0x100fe20000010000 */
[----:B------:R-:W-:Y:S02]  /*a4b0*/  FADD.FTZ R102, R102, R131 ;  /* 0x0000008366667221 */ /* 0x000fe40000010000 */
[----:B------:R-:W2:Y:S01]  /*a4c0*/  @!P1 MUFU.RCP R10, R10 ;  /* 0x0000000a000a9308 */ /* 0x000ea20000001000 */
[--C-:B------:R-:W-:Y:S01]  /*a4d0*/  FADD.FTZ R5, R5, R106.reuse ;  /* 0x0000006a05057221 */ /* 0x100fe20000010000 */
[----:B0-----:R-:W-:Y:S01]  /*a4e0*/  @!P3 FMUL.FTZ R129, R129, R0 ;  /* 0x000000008181b220 */ /* 0x001fe20000410000 */
[----:B------:R-:W-:Y:S01]  /*a4f0*/  FSETP.GTU.FTZ.AND P5, PT, R3, 20, PT ;  /* 0x41a000000300780b */ /* 0x000fe20003fbc000 */
[----:B------:R-:W-:Y:S01]  /*a500*/  STS [R64+0x4], R108 ;  /* 0x0000046c40007388 */ /* 0x000fe20000000800 */
[----:B-----5:R-:W-:Y:S01]  /*a510*/  FADD.FTZ R7, R7, R106 ;  /* 0x0000006a07077221 */ /* 0x020fe20000010000 */
[----:B------:R-:W-:-:S02]  /*a520*/  FSETP.GTU.FTZ.AND P6, PT, R5, 20, PT ;  /* 0x41a000000500780b */ /* 0x000fc40003fdc000 */
[----:B------:R-:W-:Y:S01]  /*a530*/  STS [R64+0x8], R143 ;  /* 0x0000088f40007388 */ /* 0x000fe20000000800 */
[----:B------:R-:W-:Y:S01]  /*a540*/  @!P2 FMUL.FTZ R4, R9, -1.4426950216293334961 ;  /* 0xbfb8aa3b0904a820 */ /* 0x000fe20000410000 */
[----:B-1----:R-:W-:Y:S01]  /*a550*/  @!P0 FMUL.FTZ R123, R123, R8 ;  /* 0x000000087b7b8220 */ /* 0x002fe20000410000 */
[----:B------:R-:W-:Y:S01]  /*a560*/  FSETP.GTU.FTZ.AND P3, PT, R7, 20, PT ;  /* 0x41a000000700780b */ /* 0x000fe20003f7c000 */
[----:B------:R-:W-:Y:S01]  /*a570*/  STS [R64+0xc], R110 ;  /* 0x00000c6e40007388 */ /* 0x000fe20000000800 */
[----:B------:R-:W-:Y:S01]  /*a580*/  FSETP.GTU.FTZ.AND P0, PT, R13, 20, PT ;  /* 0x41a000000d00780b */ /* 0x000fe20003f1c000 */
[----:B------:R-:W-:Y:S01]  /*a590*/  FADD.FTZ R102, R102, R129 ;  /* 0x0000008166667221 */ /* 0x000fe20000010000 */
[----:B------:R-:W0:Y:S01]  /*a5a0*/  @!P2 MUFU.EX2 R4, R4 ;  /* 0x000000040004a308 */ /* 0x000e220000000800 */
[----:B------:R-:W-:Y:S01]  /*a5b0*/  STS [R64+0x10], R145 ;  /* 0x0000109140007388 */ /* 0x000fe20000000800 */
[----:B------:R-:W-:Y:S01]  /*a5c0*/  @!P5 FMUL.FTZ R0, R3, -1.4426950216293334961 ;  /* 0xbfb8aa3b0300d820 */ /* 0x000fe20000410000 */
[----:B--2---:R-:W-:Y:S01]  /*a5d0*/  @!P1 FMUL.FTZ R121, R121, R10 ;  /* 0x0000000a79799220 */ /* 0x004fe20000410000 */
[----:B------:R-:W-:Y:S01]  /*a5e0*/  FSETP.GTU.FTZ.AND P1, PT, R11, 20, PT ;  /* 0x41a000000b00780b */ /* 0x000fe20003f3c000 */
[----:B------:R-:W-:Y:S01]  /*a5f0*/  STS [R64+0x14], R112 ;  /* 0x0000147040007388 */ /* 0x000fe20000000800 */
[----:B------:R-:W-:Y:S01]  /*a600*/  @!P6 FMUL.FTZ R2, R5, -1.4426950216293334961 ;  /* 0xbfb8aa3b0502e820 */ /* 0x000fe20000410000 */
[----:B------:R-:W-:Y:S01]  /*a610*/  FADD.FTZ R102, R102, R127 ;  /* 0x0000007f66667221 */ /* 0x000fe20000010000 */
[----:B------:R-:W1:Y:S01]  /*a620*/  @!P5 MUFU.EX2 R0, R0 ;  /* 0x000000000000d308 */ /* 0x000e620000000800 */
[----:B------:R-:W-:Y:S01]  /*a630*/  STS [R64+0x18], R147 ;  /* 0x0000189340007388 */ /* 0x000fe20000000800 */
[----:B------:R-:W-:Y:S01]  /*a640*/  @!P3 FMUL.FTZ R3, R7, -1.4426950216293334961 ;  /* 0xbfb8aa3b0703b820 */ /* 0x000fe20000410000 */
[----:B------:R-:W-:Y:S01]  /*a650*/  @!P0 FMUL.FTZ R6, R13, -1.4426950216293334961 ;  /* 0xbfb8aa3b0d068820 */ /* 0x000fe20000410000 */
[----:B------:R-:W2:Y:S01]  /*a660*/  @!P6 MUFU.EX2 R2, R2 ;  /* 0x000000020002e308 */ /* 0x000ea20000000800 */
[----:B------:R-:W-:Y:S01]  /*a670*/  STS [R64+0x1c], R114 ;  /* 0x00001c7240007388 */ /* 0x000fe20000000800 */
[----:B0-----:R-:W-:Y:S01]  /*a680*/  @!P2 FADD.FTZ R4, R4, 1 ;  /* 0x3f8000000404a421 */ /* 0x001fe20000010000 */
[----:B------:R-:W-:Y:S01]  /*a690*/  FADD.FTZ R102, R102, R125 ;  /* 0x0000007d66667221 */ /* 0x000fe20000010000 */
[----:B------:R-:W0:Y:S01]  /*a6a0*/  @!P3 MUFU.EX2 R3, R3 ;  /* 0x000000030003b308 */ /* 0x000e220000000800 */
[----:B------:R-:W-:Y:S01]  /*a6b0*/  STS [R64+0x20], R149 ;  /* 0x0000209540007388 */ /* 0x000fe20000000800 */
[----:B------:R-:W-:Y:S01]  /*a6c0*/  @!P1 FMUL.FTZ R5, R11, -1.4426950216293334961 ;  /* 0xbfb8aa3b0b059820 */ /* 0x000fe20000410000 */
[----:B------:R-:W-:Y:S01]  /*a6d0*/  FADD.FTZ R102, R102, R123 ;  /* 0x0000007b66667221 */ /* 0x000fe20000010000 */
[----:B------:R-:W3:Y:S01]  /*a6e0*/  @!P0 MUFU.EX2 R6, R6 ;  /* 0x0000000600068308 */ /* 0x000ee20000000800 */
[----:B------:R-:W-:Y:S01]  /*a6f0*/  STS [R64+0x24], R116 ;  /* 0x0000247440007388 */ /* 0x000fe20000000800 */
[----:B-1----:R-:W-:Y:S01]  /*a700*/  @!P5 FADD.FTZ R0, R0, 1 ;  /* 0x3f8000000000d421 */ /* 0x002fe20000010000 */
[----:B------:R-:W-:Y:S01]  /*a710*/  FADD.FTZ R102, R102, R121 ;  /* 0x0000007966667221 */ /* 0x000fe20000010000 */
[----:B------:R-:W1:Y:S01]  /*a720*/  @!P1 MUFU.EX2 R5, R5 ;  /* 0x0000000500059308 */ /* 0x000e620000000800 */
[----:B------:R-:W-:Y:S01]  /*a730*/  STS [R64+0x28], R151 ;  /* 0x0000289740007388 */ /* 0x000fe20000000800 */
[----:B--2---:R-:W-:-:S02]  /*a740*/  @!P6 FADD.FTZ R2, R2, 1 ;  /* 0x3f8000000202e421 */ /* 0x004fc40000010000 */
[----:B------:R-:W2:Y:S01]  /*a750*/  @!P5 MUFU.RCP R0, R0 ;  /* 0x000000000000d308 */ /* 0x000ea20000001000 */
[----:B------:R-:W-:Y:S01]  /*a760*/  STS [R64+0x2c], R118 ;  /* 0x00002c7640007388 */ /* 0x000fe20000000800 */
[----:B0-----:R-:W-:-:S03]  /*a770*/  @!P3 FADD.FTZ R3, R3, 1 ;  /* 0x3f8000000303b421 */ /* 0x001fc60000010000 */
[----:B------:R-:W-:Y:S01]  /*a780*/  STS [R64+0x30], R153 ;  /* 0x0000309940007388 */ /* 0x000fe20000000800 */
[----:B---3--:R-:W-:Y:S02]  /*a790*/  @!P0 FADD.FTZ R6, R6, 1 ;  /* 0x3f80000006068421 */ /* 0x008fe40000010000 */
[----:B------:R-:W0:Y:S01]  /*a7a0*/  @!P3 MUFU.RCP R10, R3 ;  /* 0x00000003000ab308 */ /* 0x000e220000001000 */
[----:B------:R-:W-:Y:S01]  /*a7b0*/  STS [R64+0x34], R120 ;  /* 0x0000347840007388 */ /* 0x000fe20000000800 */
[----:B-1----:R-:W-:-:S03]  /*a7c0*/  @!P1 FADD.FTZ R5, R5, 1 ;  /* 0x3f80000005059421 */ /* 0x002fc60000010000 */
[----:B------:R-:W-:Y:S03]  /*a7d0*/  STS [R64+0x38], R155 ;  /* 0x0000389b40007388 */ /* 0x000fe60000000800 */
[----:B------:R-:W1:Y:S01]  /*a7e0*/  @!P2 MUFU.RCP R4, R4 ;  /* 0x000000040004a308 */ /* 0x000e620000001000 */
[----:B------:R-:W-:Y:S01]  /*a7f0*/  STS [R64+0x3c], R122 ;  /* 0x00003c7a40007388 */ /* 0x000fe20000000800 */
[----:B------:R-:W-:-:S03]  /*a800*/  NOP ;  /* 0x0000000000007918 */ /* 0x000fc60000000000 */
[----:B------:R-:W-:Y:S03]  /*a810*/  LDS R7, [R81] ;  /* 0x0000000051077984 */ /* 0x000fe60000000800 */
[----:B------:R-:W3:Y:S01]  /*a820*/  @!P1 MUFU.RCP R12, R5 ;  /* 0x00000005000c9308 */ /* 0x000ee20000001000 */
[----:B--2---:R-:W-:Y:S01]  /*a830*/  @!P5 FMUL.FTZ R119, R119, R0 ;  /* 0x000000007777d220 */ /* 0x004fe20000410000 */
[----:B------:R-:W-:Y:S01]  /*a840*/  IADD3 R0, P5, PT, R99, UR8, RZ ;  /* 0x0000000863007c10 */ /* 0x000fe2000ffbe0ff */
[----:B------:R-:W-:Y:S01]  /*a850*/  LDS R9, [R80+0x80] ;  /* 0x0000800050097984 */ /* 0x000fe20000000800 */
[----:B0-----:R-:W-:Y:S01]  /*a860*/  @!P3 FMUL.FTZ R115, R115, R10 ;  /* 0x0000000a7373b220 */ /* 0x001fe20000410000 */
[----:B------:R-:W-:Y:S01]  /*a870*/  FADD.FTZ R102, R102, R119 ;  /* 0x0000007766667221 */ /* 0x000fe20000010000 */
[----:B------:R-:W-:Y:S01]  /*a880*/  IADD3.X R3, PT, PT, RZ, UR9, RZ, P5, !PT ;  /* 0x00000009ff037c10 */ /* 0x000fe2000affe4ff */
[----:B------:R-:W-:Y:S01]  /*a890*/  LDS R11, [R79+0x100] ;  /* 0x000100004f0b7984 */ /* 0x000fe20000000800 */
[----:B------:R-:W0:Y:S01]  /*a8a0*/  @!P6 MUFU.RCP R2, R2 ;  /* 0x000000020002e308 */ /* 0x000e220000001000 */
[----:B-1----:R-:W-:Y:S01]  /*a8b0*/  @!P2 FMUL.FTZ R113, R113, R4 ;  /* 0x000000047171a220 */ /* 0x002fe20000410000 */
[----:B------:R-:W1:Y:S01]  /*a8c0*/  LDCU.64 UR8, c[0x0][0x518] ;  /* 0x0000a300ff0877ac */ /* 0x000e620008000a00 */
[----:B------:R-:W-:Y:S04]  /*a8d0*/  LDS R13, [R78+0x180] ;  /* 0x000180004e0d7984 */ /* 0x000fe80000000800 */
[----:B------:R-:W-:Y:S01]  /*a8e0*/  LDS R15, [R77+0x200] ;  /* 0x000200004d0f7984 */ /* 0x000fe20000000800 */
[----:B------:R-:W2:Y:S01]  /*a8f0*/  @!P0 MUFU.RCP R6, R6 ;  /* 0x0000000600068308 */ /* 0x000ea20000001000 */
[----:B---3--:R-:W-:-:S02]  /*a900*/  @!P1 FMUL.FTZ R111, R111, R12 ;  /* 0x0000000c6f6f9220 */ /* 0x008fc40000410000 */
[----:B------:R-:W-:Y:S04]  /*a910*/  LDS R17, [R76+0x280] ;  /* 0x000280004c117984 */ /* 0x000fe80000000800 */
[----:B------:R-:W-:Y:S01]  /*a920*/  LDS R19, [R75+0x300] ;  /* 0x000300004b137984 */ /* 0x000fe20000000800 */
[----:B0-----:R-:W-:-:S03]  /*a930*/  @!P6 FMUL.FTZ R117, R117, R2 ;  /* 0x000000027575e220 */ /* 0x001fc60000410000 */
[----:B------:R-:W-:Y:S01]  /*a940*/  LDS R21, [R74+0x380] ;  /* 0x000380004a157984 */ /* 0x000fe20000000800 */
[----:B------:R-:W-:Y:S01]  /*a950*/  LEA R2, P6, R0, UR10, 0x2 ;  /* 0x0000000a00027c11 */ /* 0x000fe2000f8c10ff */
[----:B-1----:R-:W-:Y:S01]  /*a960*/  UIMAD.WIDE.U32 UR6, UR32, UR8, UR6 ;  /* 0x00000008200672a5 */ /* 0x002fe2000f8e0006 */
[----:B------:R-:W-:Y:S01]  /*a970*/  FADD.FTZ R102, R102, R117 ;  /* 0x0000007566667221 */ /* 0x000fe20000010000 */
[----:B------:R-:W-:Y:S01]  /*a980*/  LDS R23, [R73+0x400] ;  /* 0x0004000049177984 */ /* 0x000fe20000000800 */
[----:B------:R-:W-:Y:S01]  /*a990*/  LEA.HI.X R3, R0, UR11, R3, 0x2, P6 ;  /* 0x0000000b00037c11 */ /* 0x000fe2000b0f1403 */
[----:B------:R-:W0:Y:S01]  /*a9a0*/  LDCU.64 UR10, c[0x0][0x520] ;  /* 0x0000a400ff0a77ac */ /* 0x000e220008000a00 */
[----:B--2---:R-:W-:Y:S01]  /*a9b0*/  @!P0 FMUL.FTZ R109, R109, R6 ;  /* 0x000000066d6d8220 */ /* 0x004fe20000410000 */
[----:B------:R-:W-:Y:S01]  /*a9c0*/  LDS R25, [R72+0x480] ;  /* 0x0004800048197984 */ /* 0x000fe20000000800 */
[----:B------:R-:W-:Y:S01]  /*a9d0*/  FADD.FTZ R102, R102, R115 ;  /* 0x0000007366667221 */ /* 0x000fe20000010000 */
[----:B------:R-:W-:-:S02]  /*a9e0*/  UIMAD UR7, UR32, UR9, UR7 ;  /* 0x00000009200772a4 */ /* 0x000fc4000f8e0207 */
[----:B------:R-:W-:Y:S01]  /*a9f0*/  LDS R27, [R71+0x500] ;  /* 0x00050000471b7984 */ /* 0x000fe20000000800 */
[----:B------:R-:W1:Y:S01]  /*aa00*/  LDCU.64 UR8, c[0x0][0x560] ;  /* 0x0000ac00ff0877ac */ /* 0x000e620008000a00 */
[----:B------:R-:W-:Y:S02]  /*aa10*/  FADD.FTZ R102, R102, R113 ;  /* 0x0000007166667221 */ /* 0x000fe40000010000 */
[----:B------:R-:W-:Y:S02]  /*aa20*/  LDS R29, [R70+0x580] ;  /* 0x00058000461d7984 */ /* 0x000fe40000000800 */
[----:B------:R-:W-:Y:S02]  /*aa30*/  FADD.FTZ R102, R102, R111 ;  /* 0x0000006f66667221 */ /* 0x000fe40000010000 */
[----:B------:R-:W-:Y:S02]  /*aa40*/  LDS R31, [R69+0x600] ;  /* 0x00060000451f7984 */ /* 0x000fe40000000800 */
[----:B------:R-:W-:-:S02]  /*aa50*/  FADD.FTZ R102, R102, R109 ;  /* 0x0000006d66667221 */ /* 0x000fc40000010000 */
[----:B------:R-:W-:Y:S01]  /*aa60*/  LDS R33, [R68+0x680] ;  /* 0x0006800044217984 */ /* 0x000fe20000000800 */
[----:B0-----:R-:W-:-:S03]  /*aa70*/  UIMAD.WIDE.U32 UR6, UR12, UR10, UR6 ;  /* 0x0000000a0c0672a5 */ /* 0x001fc6000f8e0006 */
[----:B------:R-:W-:Y:S01]  /*aa80*/  LDS R35, [R67+0x700] ;  /* 0x0007000043237984 */ /* 0x000fe20000000800 */
[----:B------:R-:W-:-:S03]  /*aa90*/  UIMAD UR7, UR12, UR11, UR7 ;  /* 0x0000000b0c0772a4 */ /* 0x000fc6000f8e0207 */
        /* <DEDUP_REMOVED lines=114> */
.L_x_7174:
        /* <DEDUP_REMOVED lines=33> */
.L_x_7249:
[----:B------:R-:W-:Y:S05]  /*b3d0*/  BSYNC.RECONVERGENT B0 ;  /* 0x0000000000007941 */ /* 0x000fea0003800200 */
.L_x_7248:
        /* <DEDUP_REMOVED lines=31> */
.L_x_7251:
[----:B------:R-:W-:Y:S05]  /*b5d0*/  BSYNC.RECONVERGENT B0 ;  /* 0x0000000000007941 */ /* 0x000fea0003800200 */
.L_x_7250:
        /* <DEDUP_REMOVED lines=17> */
.L_x_7253:
        /* <DEDUP_REMOVED lines=27> */
.L_x_7252:
[----:B------:R-:W-:Y:S05]  /*b8a0*/  EXIT ;  /* 0x000000000000794d */ /* 0x000fea0003800000 */
.L_x_7254:
        /* <DEDUP_REMOVED lines=13> */
.L_x_10484:


//--------------------- .text._Z25selective_scan_bwd_kernelI32Selective_Scan_bwd_kernel_traitsILi32ELi16ELb0ELb1ELb1ELb0ELb0EffEEv12SSMParamsBwd --------------------------
	.section	.text._Z25selective_scan_bwd_kernelI32Selective_Scan_bwd_kernel_traitsILi32ELi16ELb0ELb1ELb1ELb0ELb0EffEEv12SSMParamsBwd,"ax",@progbits
	.align	128
        .global         _Z25selective_scan_bwd_kernelI32Selective_Scan_bwd_kernel_traitsILi32ELi16ELb0ELb1ELb1ELb0ELb0EffEEv12SSMParamsBwd
        .type           _Z25selective_scan_bwd_kernelI32Selective_Scan_bwd_kernel_traitsILi32ELi16ELb0ELb1ELb1ELb0ELb0EffEEv12SSMParamsBwd,@function
        .size           _Z25selective_scan_bwd_kernelI32Selective_Scan_bwd_kernel_traitsILi32ELi16ELb0ELb1ELb1ELb0ELb0EffEEv12SSMParamsBwd,(.L_x_10485 - _Z25selective_scan_bwd_kernelI32Selective_Scan_bwd_kernel_traitsILi32ELi16ELb0ELb1ELb1ELb0ELb0EffEEv12SSMParamsBwd)
        .other          _Z25selective_scan_bwd_kernelI32Selective_Scan_bwd_kernel_traitsILi32ELi16ELb0ELb1ELb1ELb0ELb0EffEEv12SSMParamsBwd,@"STO_CUDA_ENTRY STV_DEFAULT"
_Z25selective_scan_bwd_kernelI32Selective_Scan_bwd_kernel_traitsILi32ELi16ELb0ELb1ELb1ELb0ELb0EffEEv12SSMParamsBwd:
.text._Z25selective_scan_bwd_kernelI32Selective_Scan_bwd_kernel_traitsILi32ELi16ELb0ELb1ELb1ELb0ELb0EffEEv12SSMParamsBwd:
        /* <DEDUP_REMOVED lines=29> */
[----:B------:R-:W3:Y:S01]  /*01d0*/  LDCU.64 UR24, c[0x0][0x3b0] ;  /* 0x00007600ff1877ac */ /* 0x000ee20008000a00 */
[----:B------:R-:W-:Y:S01]  /*01e0*/  MOV R5, UR5 ;  /* 0x0000000500057c02 */ /* 0x000fe20008000f00 */
[----:B------:R-:W0:Y:S02]  /*01f0*/  LDC.64 R16, c[0x0][0x450] ;  /* 0x00011400ff107b82 */ /* 0x000e240000000a00 */
[----:B------:R-:W-:Y:S01]  /*0200*/  MOV R7, UR7 ;  /* 0x0000000700077c02 */ /* 0x000fe20008000f00 */
[----:B------:R-:W3:Y:S01]  /*0210*/  LDCU.64 UR26, c[0x0][0x3d0] ;  /* 0x00007a00ff1a77ac */ /* 0x000ee20008000a00 */
[----:B----4-:R-:W5:Y:S01]  /*0220*/  @P0 LDG.E R2, desc[UR20][R4.64] ;  /* 0x0000001404020981 */ /* 0x010f62000c1e1900 */
[----:B-1----:R-:W-:Y:S01]  /*0230*/  IADD3 R8, PT, PT, R0, 0xffffffe, RZ ;  /* 0x0ffffffe00087810 */ /* 0x002fe20007ffe0ff */
[----:B------:R-:W-:-:S02]  /*0240*/  UIMAD.WIDE.U32 UR4, UR23, UR16, URZ ;  /* 0x00000010170472a5 */ /* 0x000fc4000f8e00ff */
[----:B------:R1:W5:Y:S01]  /*0250*/  @P1 LDG.E R3, desc[UR20][R6.64] ;  /* 0x0000001406031981 */ /* 0x000362000c1e1900 */
[----:B------:R-:W-:Y:S01]  /*0260*/  UIMAD.WIDE.U32 UR6, UR23, UR12, URZ ;  /* 0x0000000c170672a5 */ /* 0x000fe2000f8e00ff */
[----:B------:R4:W2:Y:S01]  /*0270*/  F2I.FTZ.U32.TRUNC.NTZ R9, R8 ;  /* 0x0000000800097305 */ /* 0x0008a2000021f000 */
[----:B------:R-:W-:Y:S01]  /*0280*/  IABS R0, UR22 ;  /* 0x0000001600007c13 */ /* 0x000fe20008000000 */
[----:B------:R-:W-:Y:S02]  /*0290*/  UIMAD UR5, UR23, UR17, UR5 ;  /* 0x00000011170572a4 */ /* 0x000fe4000f8e0205 */
[----:B------:R-:W-:Y:S02]  /*02a0*/  UIMAD UR7, UR23, UR13, UR7 ;  /* 0x0000000d170772a4 */ /* 0x000fe4000f8e0207 */
[----:B------:R-:W-:Y:S02]  /*02b0*/  UIMAD.WIDE.U32 UR8, UR22, UR18, UR4 ;  /* 0x00000012160872a5 */ /* 0x000fe4000f8e0004 */
[----:B------:R-:W-:Y:S01]  /*02c0*/  UIMAD.WIDE.U32 UR10, UR22, UR14, UR6 ;  /* 0x0000000e160a72a5 */ /* 0x000fe2000f8e0006 */
[----:B----4-:R-:W-:Y:S01]  /*02d0*/  HFMA2 R8, -RZ, RZ, 0, 0 ;  /* 0x00000000ff087431 */ /* 0x010fe200000001ff */
[----:B------:R-:W4:Y:S01]  /*02e0*/  LDCU.64 UR16, c[0x0][0x498] ;  /* 0x00009300ff1077ac */ /* 0x000f220008000a00 */
[----:B-1----:R-:W1:Y:S01]  /*02f0*/  LDC.64 R6, c[0x0][0x3c8] ;  /* 0x0000f200ff067b82 */ /* 0x002e620000000a00 */
[----:B------:R-:W-:Y:S01]  /*0300*/  UIMAD UR18, UR22, UR15, UR11 ;  /* 0x0000000f161272a4 */ /* 0x000fe2000f8e020b */
[----:B--2---:R-:W-:-:S02]  /*0310*/  IADD3 R4, PT, PT, RZ, -R9, RZ ;  /* 0x80000009ff047210 */ /* 0x004fc40007ffe0ff */
[----:B------:R-:W2:Y:S03]  /*0320*/  LDCU.128 UR4, c[0x0][0x460] ;  /* 0x00008c00ff0477ac */ /* 0x000ea60008000c00 */
[----:B------:R-:W-:Y:S01]  /*0330*/  IMAD R5, R4, R11, RZ ;  /* 0x0000000b04057224 */ /* 0x000fe200078e02ff */
[----:B------:R-:W-:Y:S02]  /*0340*/  ULEA UR15, UR28, 0xfffffe00, 0x9 ;  /* 0xfffffe001c0f7891 */ /* 0x000fe4000f8e48ff */
[----:B------:R-:W-:Y:S01]  /*0350*/  UIMAD UR19, UR22, UR19, UR9 ;  /* 0x00000013161372a4 */ /* 0x000fe2000f8e0209 */
[----:B------:R-:W-:Y:S01]  /*0360*/  IMAD.HI.U32 R8, R9, R5, R8 ;  /* 0x0000000509087227 */ /* 0x000fe200078e0008 */
[----:B------:R-:W-:Y:S02]  /*0370*/  UIADD3 UR8, UP0, UPT, UR15, UR8, URZ ;  /* 0x000000080f087290 */ /* 0x000fe4000ff1e0ff */
[----:B------:R-:W-:-:S02]  /*0380*/  USHF.R.S32.HI UR29, URZ, 0x1f, UR15 ;  /* 0x0000001fff1d7899 */ /* 0x000fc4000801140f */
[----:B----4-:R-:W-:Y:S01]  /*0390*/  UIMAD.WIDE.U32 UR12, UR23, UR16, URZ ;  /* 0x00000010170c72a5 */ /* 0x010fe2000f8e00ff */
[----:B------:R-:W-:Y:S01]  /*03a0*/  IMAD.HI.U32 R4, R8, R0, RZ ;  /* 0x0000000008047227 */ /* 0x000fe200078e00ff */
[----:B------:R-:W-:Y:S02]  /*03b0*/  UIADD3.X UR19, UPT, UPT, UR29, UR19, URZ, UP0, !UPT ;  /* 0x000000131d137290 */ /* 0x000fe400087fe4ff */
[----:B------:R-:W-:Y:S02]  /*03c0*/  UISETP.NE.U32.AND UP0, UPT, UR30, URZ, UPT ;  /* 0x000000ff1e00728c */ /* 0x000fe4000bf05070 */
[----:B------:R-:W-:Y:S01]  /*03d0*/  IADD3 R5, PT, PT, -R4, RZ, RZ ;  /* 0x000000ff04057210 */ /* 0x000fe20007ffe1ff */
[----:B--2---:R-:W-:Y:S02]  /*03e0*/  ULEA UR11, UP1, UR8, UR4, 0x2 ;  /* 0x00000004080b7291 */ /* 0x004fe4000f8210ff */
[----:B------:R-:W-:Y:S02]  /*03f0*/  UIADD3 UR10, UP2, UPT, UR15, UR10, URZ ;  /* 0x0000000a0f0a7290 */ /* 0x000fe4000ff5e0ff */
[----:B------:R-:W-:Y:S01]  /*0400*/  IMAD R0, R11, R5, R0 ;  /* 0x000000050b007224 */ /* 0x000fe200078e0200 */
[----:B------:R-:W-:-:S02]  /*0410*/  UISETP.NE.AND.EX UP0, UPT, UR31, URZ, UPT, UP0 ;  /* 0x000000ff1f00728c */ /* 0x000fc4000bf05300 */
[----:B------:R-:W-:Y:S02]  /*0420*/  ULEA.HI.X UR19, UR8, UR5, UR19, 0x2, UP1 ;  /* 0x0000000508137291 */ /* 0x000fe400088f1413 */
[----:B------:R-:W-:Y:S01]  /*0430*/  ISETP.GT.U32.AND P1, PT, R11, R0, PT ;  /* 0x000000000b00720c */ /* 0x000fe20003f24070 */
[----:B------:R-:W-:Y:S01]  /*0440*/  UIMAD UR5, UR23, UR17, UR13 ;  /* 0x00000011170572a4 */ /* 0x000fe2000f8e020d */
[----:B------:R-:W2:Y:S01]  /*0450*/  LDCU.64 UR16, c[0x0][0x4a0] ;  /* 0x00009400ff1077ac */ /* 0x000ea20008000a00 */
[----:B------:R-:W-:Y:S02]  /*0460*/  ULEA UR14, UP3, UR10, UR6, 0x2 ;  /* 0x000000060a0e7291 */ /* 0x000fe4000f8610ff */
[----:B------:R-:W-:Y:S02]  /*0470*/  UIADD3.X UR18, UPT, UPT, UR29, UR18, URZ, UP2, !UPT ;  /* 0x000000121d127290 */ /* 0x000fe400097fe4ff */
[----:B---3--:R-:W-:-:S06]  /*0480*/  UIMAD.WIDE.U32 UR8, UR23, UR26, URZ ;  /* 0x0000001a170872a5 */ /* 0x008fcc000f8e00ff */
[-C--:B------:R-:W-:Y:S01]  /*0490*/  @!P1 IADD3 R0, PT, PT, R0, -R11.reuse, RZ ;  /* 0x8000000b00009210 */ /* 0x080fe20007ffe0ff */
[----:B------:R-:W-:Y:S01]  /*04a0*/  ULEA.HI.X UR18, UR10, UR7, UR18, 0x2, UP3 ;  /* 0x000000070a127291 */ /* 0x000fe200098f1412 */
[----:B------:R-:W-:Y:S01]  /*04b0*/  @!P1 IADD3 R4, PT, PT, R4, 0x1, RZ ;  /* 0x0000000104049810 */ /* 0x000fe20007ffe0ff */
[----:B------:R-:W3:Y:S01]  /*04c0*/  @UP0 LDCU UR10, c[0x0][0x384] ;  /* 0x00007080ff0a07ac */ /* 0x000ee20008000800 */
[----:B------:R-:W-:Y:S02]  /*04d0*/  ISETP.GE.U32.AND P0, PT, R0, R11, PT ;  /* 0x0000000b0000720c */ /* 0x000fe40003f06070 */
[C---:B------:R-:W-:Y:S01]  /*04e0*/  LOP3.LUT R0, R10.reuse, UR22, RZ, 0x3c, !PT ;  /* 0x000000160a007c12 */ /* 0x040fe2000f8e3cff */
[----:B------:R-:W-:Y:S01]  /*04f0*/  UIMAD.WIDE.U32 UR6, UR23, UR24, URZ ;  /* 0x00000018170672a5 */ /* 0x000fe2000f8e00ff */
[----:B------:R-:W-:Y:S01]  /*0500*/  ISETP.NE.AND P1, PT, R10, RZ, PT ;  /* 0x000000ff0a00720c */ /* 0x000fe20003f25270 */
[----:B------:R-:W-:Y:S01]  /*0510*/  UMOV UR4, UR12 ;  /* 0x0000000c00047c82 */ /* 0x000fe20008000000 */
[----:B------:R-:W-:Y:S01]  /*0520*/  ISETP.GE.AND P2, PT, R0, RZ, PT ;  /* 0x000000ff0000720c */ /* 0x000fe20003f46270 */
[----:B------:R-:W-:Y:S01]  /*0530*/  UIMAD UR7, UR23, UR25, UR7 ;  /* 0x00000019170772a4 */ /* 0x000fe2000f8e0207 */
[----:B------:R-:W4:Y:S05]  /*0540*/  LDCU.64 UR24, c[0x0][0x528] ;  /* 0x0000a500ff1877ac */ /* 0x000f2a0008000a00 */
[----:B------:R-:W-:Y:S01]  /*0550*/  @P0 IADD3 R4, PT, PT, R4, 0x1, RZ ;  /* 0x0000000104040810 */ /* 0x000fe20007ffe0ff */
[----:B------:R-:W4:Y:S01]  /*0560*/  @UP0 LDCU UR12, c[0x0][0x38c] ;  /* 0x00007180ff0c07ac */ /* 0x000f220008000800 */
[----:B------:R-:W-:-:S04]  /*0570*/  UIMAD UR9, UR23, UR27, UR9 ;  /* 0x0000001b170972a4 */ /* 0x000fc8000f8e0209 */
[----:B------:R-:W-:Y:S01]  /*0580*/  @!P2 IADD3 R4, PT, PT, -R4, RZ, RZ ;  /* 0x000000ff0404a210 */ /* 0x000fe20007ffe1ff */
[----:B--2---:R-:W-:Y:S01]  /*0590*/  UIMAD.WIDE.U32 UR4, UR22, UR16, UR4 ;  /* 0x00000010160472a5 */ /* 0x004fe2000f8e0004 */
[----:B------:R-:W-:Y:S01]  /*05a0*/  @!P1 LOP3.LUT R4, RZ, R10, RZ, 0x33, !PT ;  /* 0x0000000aff049212 */ /* 0x000fe200078e33ff */
[----:B------:R-:W2:Y:S03]  /*05b0*/  @UP0 LDCU.64 UR26, c[0x0][0x480] ;  /* 0x00009000ff1a07ac */ /* 0x000ea60008000a00 */
[----:B------:R-:W-:Y:S01]  /*05c0*/  SHF.R.S32.HI R5, RZ, 0x1f, R4 ;  /* 0x0000001fff057819 */ /* 0x000fe20000011404 */
[----:B------:R-:W-:Y:S01]  /*05d0*/  UIMAD UR17, UR22, UR17, UR5 ;  /* 0x00000011161172a4 */ /* 0x000fe2000f8e0205 */
[C---:B0-----:R-:W-:Y:S01]  /*05e0*/  IMAD.WIDE.U32 R8, R4.reuse, R12, UR8 ;  /* 0x0000000804087e25 */ /* 0x041fe2000f8e000c */
[----:B------:R-:W-:Y:S02]  /*05f0*/  UIADD3 UR5, UP1, UPT, UR15, UR4, URZ ;  /* 0x000000040f057290 */ /* 0x000fe4000ff3e0ff */
[----:B---3--:R-:W-:Y:S01]  /*0600*/  @UP0 UIMAD UR4, UR23, UR10, UR22 ;  /* 0x0000000a170402a4 */ /* 0x008fe2000f8e0216 */
[C---:B-1----:R-:W-:Y:S01]  /*0610*/  IMAD R0, R5.reuse, R6, RZ ;  /* 0x0000000605007224 */ /* 0x042fe200078e02ff */
[----:B------:R-:W-:Y:S01]  /*0620*/  UIADD3.X UR17, UPT, UPT, UR29, UR17, URZ, UP1, !UPT ;  /* 0x000000111d117290 */ /* 0x000fe20008ffe4ff */
[----:B------:R-:W-:Y:S01]  /*0630*/  IMAD R5, R5, R12, RZ ;  /* 0x0000000c05057224 */ /* 0x000fe200078e02ff */
[----:B------:R-:W-:Y:S01]  /*0640*/  @UP0 UIMAD UR4, UR4, UR28, URZ ;  /* 0x0000001c040402a4 */ /* 0x000fe2000f8e02ff */
[C---:B------:R-:W-:Y:S01]  /*0650*/  IMAD R11, R4.reuse, R7, R0 ;  /* 0x00000007040b7224 */ /* 0x040fe200078e0200 */
[----:B----4-:R-:W-:Y:S01]  /*0660*/  ULEA UR16, UP1, UR5, UR24, 0x2 ;  /* 0x0000001805107291 */ /* 0x010fe2000f8210ff */
[----:B------:R-:W-:Y:S01]  /*0670*/  IMAD.WIDE.U32 R6, R4, R6, UR6 ;  /* 0x0000000604067e25 */ /* 0x000fe2000f8e0006 */
[----:B------:R-:W-:-:S02]  /*0680*/  @UP0 UIMAD UR6, UR4, UR12, URZ ;  /* 0x0000000c040602a4 */ /* 0x000fc4000f8e02ff */
[----:B------:R-:W-:Y:S01]  /*0690*/  ULEA.HI.X UR17, UR5, UR25, UR17, 0x2, UP1 ;  /* 0x0000001905117291 */ /* 0x000fe200088f1411 */
[----:B------:R-:W-:Y:S01]  /*06a0*/  IMAD R13, R4, R13, R5 ;  /* 0x0000000d040d7224 */ /* 0x000fe200078e0205 */
[----:B------:R-:W-:Y:S01]  /*06b0*/  UMOV UR4, URZ ;  /* 0x000000ff00047c82 */ /* 0x000fe20008000000 */
[----:B------:R-:W-:Y:S01]  /*06c0*/  UMOV UR5, URZ ;  /* 0x000000ff00057c82 */ /* 0x000fe20008000000 */
[----:B------:R-:W-:Y:S01]  /*06d0*/  IADD3 R5, P0, PT, R6, UR15, RZ ;  /* 0x0000000f06057c10 */ /* 0x000fe2000ff1e0ff */
[----:B--2---:R-:W-:Y:S01]  /*06e0*/  @UP0 UIMAD.WIDE UR4, UR6, 0x8, UR26 ;  /* 0x00000008060408a5 */ /* 0x004fe2000f8e021a */
[----:B------:R-:W-:Y:S01]  /*06f0*/  IADD3 R6, PT, PT, R7, R11, RZ ;  /* 0x0000000b07067210 */ /* 0x000fe20007ffe0ff */
[----:B------:R-:W-:Y:S01]  /*0700*/  UISETP.GE.AND UP0, UPT, UR28, 0x1, UPT ;  /* 0x000000011c00788c */ /* 0x000fe2000bf06270 */
[----:B------:R-:W-:Y:S02]  /*0710*/  IADD3 R11, P2, PT, R8, UR15, RZ ;  /* 0x0000000f080b7c10 */ /* 0x000fe4000ff5e0ff */
[----:B------:R-:W-:-:S02]  /*0720*/  IADD3 R0, PT, PT, R9, R13, RZ ;  /* 0x0000000d09007210 */ /* 0x000fc40007ffe0ff */
[----:B------:R-:W-:Y:S02]  /*0730*/  LEA R7, P1, R5, R14, 0x2 ;  /* 0x0000000e05077211 */ /* 0x000fe400078210ff */
[----:B------:R-:W-:Y:S02]  /*0740*/  IADD3.X R6, PT, PT, R6, UR29, RZ, P0, !PT ;  /* 0x0000001d06067c10 */ /* 0x000fe400087fe4ff */
[----:B------:R-:W-:Y:S02]  /*0750*/  LEA R10, P3, R11, R16, 0x2 ;  /* 0x000000100b0a7211 */ /* 0x000fe400078610ff */
[----:B------:R-:W-:Y:S02]  /*0760*/  IADD3.X R0, PT, PT, R0, UR29, RZ, P2, !PT ;  /* 0x0000001d00007c10 */ /* 0x000fe400097fe4ff */
[----:B------:R-:W-:Y:S01]  /*0770*/  LEA.HI.X R9, R5, R15, R6, 0x2, P1 ;  /* 0x0000000f05097211 */ /* 0x000fe200008f1406 */
[----:B------:R-:W-:Y:S01]  /*0780*/  HFMA2 R5, -RZ, RZ, 0, 0 ;  /* 0x00000000ff057431 */ /* 0x000fe200000001ff */
[----:B------:R-:W-:-:S02]  /*0790*/  LEA.HI.X R11, R11, R17, R0, 0x2, P3 ;  /* 0x000000110b0b7211 */ /* 0x000fc400018f1400 */
[----:B------:R-:W-:Y:S01]  /*07a0*/  MOV R6, RZ ;  /* 0x000000ff00067202 */ /* 0x000fe20000000f00 */
[----:B------:R-:W-:Y:S06]  /*07b0*/  BRA.U !UP0, `(.L_x_7255) ;  /* 0x0000005d08ac7547 */ /* 0x000fec000b800000 */
[----:B------:R-:W0:Y:S01]  /*07c0*/  S2R R8, SR_TID.X ;  /* 0x0000000000087919 */ /* 0x000e220000002100 */
[----:B------:R-:W1:Y:S01]  /*07d0*/  S2UR UR15, SR_CgaCtaId ;  /* 0x00000000000f79c3 */ /* 0x000e620000008800 */
[----:B------:R-:W2:Y:S01]  /*07e0*/  LDCU.64 UR8, c[0x0][0x3a0] ;  /* 0x00007400ff0877ac */ /* 0x000ea20008000a00 */
[----:B------:R-:W-:Y:S02]  /*07f0*/  MOV R6, RZ ;  /* 0x000000ff00067202 */ /* 0x000fe40000000f00 */
[----:B------:R-:W-:Y:S01]  /*0800*/  MOV R5, RZ ;  /* 0x000000ff00057202 */ /* 0x000fe20000000f00 */
[----:B------:R-:W-:Y:S01]  /*0810*/  UMOV UR12, UR14 ;  /* 0x0000000e000c7c82 */ /* 0x000fe20008000000 */
[----:B------:R-:W-:Y:S01]  /*0820*/  UMOV UR14, 0x400 ;  /* 0x00000400000e7882 */ /* 0x000fe20000000000 */
[----:B------:R-:W-:Y:S01]  /*0830*/  UMOV UR10, UR11 ;  /* 0x0000000b000a7c82 */ /* 0x000fe20008000000 */
[----:B------:R-:W-:Y:S01]  /*0840*/  UMOV UR11, UR19 ;  /* 0x00000013000b7c82 */ /* 0x000fe20008000000 */
[----:B------:R-:W-:Y:S01]  /*0850*/  UMOV UR13, UR18 ;  /* 0x00000012000d7c82 */ /* 0x000fe20008000000 */
[----:B--2---:R-:W-:Y:S01]  /*0860*/  UIMAD.WIDE.U32 UR6, UR22, UR8, URZ ;  /* 0x00000008160672a5 */ /* 0x004fe2000f8e00ff */
[----:B------:R-:W2:Y:S01]  /*0870*/  LDCU UR8, c[0x0][0x394] ;  /* 0x00007280ff0877ac */ /* 0x000ea20008000800 */
[----:B-1----:R-:W-:-:S02]  /*0880*/  ULEA UR14, UR15, UR14, 0x18 ;  /* 0x0000000e0f0e7291 */ /* 0x002fc4000f8ec0ff */
[----:B------:R-:W-:Y:S02]  /*0890*/  UIMAD UR9, UR22, UR9, UR7 ;  /* 0x00000009160972a4 */ /* 0x000fe4000f8e0207 */
[----:B------:R-:W-:Y:S01]  /*08a0*/  UIADD3 UR14, UPT, UPT, UR14, 0x1080, URZ ;  /* 0x000010800e0e7890 */ /* 0x000fe2000fffe0ff */
[C---:B0-----:R-:W-:Y:S01]  /*08b0*/  SHF.L.U32 R0, R8.reuse, 0x4, RZ ;  /* 0x0000000408007819 */ /* 0x041fe200000006ff */
[----:B------:R-:W-:Y:S01]  /*08c0*/  UMOV UR15, UR17 ;  /* 0x00000011000f7c82 */ /* 0x000fe20008000000 */
[----:B------:R-:W-:Y:S02]  /*08d0*/  LEA.HI R15, R8, R8, RZ, 0x1b ;  /* 0x00000008080f7211 */ /* 0x000fe400078fd8ff */
[C---:B------:R-:W-:Y:S02]  /*08e0*/  LOP3.LUT R13, R0.reuse, 0x3e00, RZ, 0xc0, !PT ;  /* 0x00003e00000d7812 */ /* 0x040fe400078ec0ff */
[----:B------:R-:W-:Y:S02]  /*08f0*/  LEA.HI R14, R0, R0, RZ, 0x1b ;  /* 0x00000000000e7211 */ /* 0x000fe400078fd8ff */
[----:B------:R-:W-:-:S02]  /*0900*/  LOP3.LUT R12, R13, 0x1f, R8, 0xf8, !PT ;  /* 0x0000001f0d0c7812 */ /* 0x000fc400078ef808 */
[----:B------:R-:W-:Y:S02]  /*0910*/  LOP3.LUT R13, R8, 0x1f, RZ, 0xc0, !PT ;  /* 0x0000001f080d7812 */ /* 0x000fe400078ec0ff */
        /* <DEDUP_REMOVED lines=15> */
[----:B------:R-:W-:Y:S02]  /*0a10*/  LEA R14, R14, UR14, 0x2 ;  /* 0x0000000e0e0e7c11 */ /* 0x000fe4000f8e10ff */
[----:B------:R-:W-:Y:S01]  /*0a20*/  LEA R15, R15, UR14, 0x2 ;  /* 0x0000000e0f0f7c11 */ /* 0x000fe2000f8e10ff */
[----:B--2---:R-:W-:-:S06]  /*0a30*/  UMOV UR14, UR16 ;  /* 0x00000010000e7c82 */ /* 0x004fcc0008000000 */
.L_x_7295:
[----:B0-----:R-:W0:Y:S01]  /*0a40*/  LDCU UR16, c[0x0][0x388] ;  /* 0x00007100ff1077ac */ /* 0x001e220008000800 */
[----:B------:R-:W-:Y:S01]  /*0a50*/  SHF.L.U32 R66, R12, 0x2, RZ ;  /* 0x000000020c427819 */ /* 0x000fe200000006ff */
[----:B---3--:R-:W-:Y:S01]  /*0a60*/  HFMA2 R33, -RZ, RZ, 0, 0 ;  /* 0x00000000ff217431 */ /* 0x008fe200000001ff */
[----:B------:R-:W-:Y:S01]  /*0a70*/  CS2R R44, SRZ ;  /* 0x00000000002c7805 */ /* 0x000fe2000001ff00 */
[----:B------:R-:W-:Y:S01]  /*0a80*/  ULEA UR18, UR8, 0xfffffe00, 0x9 ;  /* 0xfffffe0008127891 */ /* 0x000fe2000f8e48ff */
[C---:B------:R-:W-:Y:S02]  /*0a90*/  IADD3 R34, P2, PT, R66.reuse, UR10, RZ ;  /* 0x0000000a42227c10 */ /* 0x040fe4000ff5e0ff */
[----:B------:R-:W-:Y:S02]  /*0aa0*/  CS2R R38, SRZ ;  /* 0x0000000000267805 */ /* 0x000fe4000001ff00 */
[----:B------:R-:W-:Y:S02]  /*0ab0*/  IADD3 R68, P1, PT, R66, UR12, RZ ;  /* 0x0000000c42447c10 */ /* 0x000fe4000ff3e0ff */
[----:B------:R-:W-:-:S02]  /*0ac0*/  CS2R R40, SRZ ;  /* 0x0000000000287805 */ /* 0x000fc4000001ff00 */
[----:B------:R-:W-:Y:S01]  /*0ad0*/  IADD3 R66, P0, PT, R66, UR14, RZ ;  /* 0x0000000e42427c10 */ /* 0x000fe2000ff1e0ff */
[----:B------:R-:W-:Y:S01]  /*0ae0*/  HFMA2 R43, -RZ, RZ, 0, 0 ;  /* 0x00000000ff2b7431 */ /* 0x000fe200000001ff */
[----:B------:R-:W-:Y:S02]  /*0af0*/  IADD3.X R35, PT, PT, RZ, UR11, RZ, P2, !PT ;  /* 0x0000000bff237c10 */ /* 0x000fe400097fe4ff */
[----:B------:R-:W-:Y:S02]  /*0b00*/  CS2R R46, SRZ ;  /* 0x00000000002e7805 */ /* 0x000fe4000001ff00 */
[----:B------:R-:W-:Y:S02]  /*0b10*/  IADD3.X R67, PT, PT, RZ, UR15, RZ, P0, !PT ;  /* 0x0000000fff437c10 */ /* 0x000fe400087fe4ff */
[----:B------:R-:W-:Y:S02]  /*0b20*/  CS2R R48, SRZ ;  /* 0x0000000000307805 */ /* 0x000fe4000001ff00 */
[----:B------:R-:W-:-:S02]  /*0b30*/  IADD3.X R69, PT, PT, RZ, UR13, RZ, P1, !PT ;  /* 0x0000000dff457c10 */ /* 0x000fc40008ffe4ff */
[----:B------:R-:W-:Y:S02]  /*0b40*/  CS2R R50, SRZ ;  /* 0x0000000000327805 */ /* 0x000fe4000001ff00 */
[----:B------:R-:W-:Y:S01]  /*0b50*/  MOV R0, RZ ;  /* 0x000000ff00007202 */ /* 0x000fe20000000f00 */
        /* <DEDUP_REMOVED lines=10> */
[----:B--2---:R-:W2:Y:S01]  /*0c00*/  @!P0 LDG.E R33, desc[UR20][R34.64] ;  /* 0x0000001422218981 */ /* 0x004ea2000c1e1900 */
        /* <DEDUP_REMOVED lines=24> */
[----:B-1----:R-:W1:Y:S01]  /*0d90*/  S2R R31, SR_LANEID ;  /* 0x00000000001f7919 */ /* 0x002e620000000000 */
[----:B------:R-:W0:Y:S01]  /*0da0*/  S2UR UR19, SR_CgaCtaId ;  /* 0x00000000001379c3 */ /* 0x000e220000008800 */
[----:B------:R-:W-:-:S02]  /*0db0*/  UMOV UR17, 0x400 ;  /* 0x0000040000117882 */ /* 0x000fc40000000000 */
[----:B0-----:R-:W-:Y:S01]  /*0dc0*/  ULEA UR28, UR19, UR17, 0x18 ;  /* 0x00000011131c7291 */ /* 0x001fe2000f8ec0ff */
[----:B------:R-:W-:Y:S01]  /*0dd0*/  P2R R87, PR, RZ, 0x1 ;  /* 0x00000001ff577803 */ /* 0x000fe20000000000 */
[----:B------:R-:W-:Y:S01]  /*0de0*/  HFMA2 R65, -RZ, RZ, 0, 0 ;  /* 0x00000000ff417431 */ /* 0x000fe200000001ff */
[C---:B-1----:R-:W-:Y:S02]  /*0df0*/  LEA.HI.SX32 R32, R31.reuse, R31, 0x1b ;  /* 0x0000001f1f207211 */ /* 0x042fe400078fdaff */
[----:B------:R-:W-:Y:S02]  /*0e00*/  CS2R R72, SRZ ;  /* 0x0000000000487805 */ /* 0x000fe4000001ff00 */
[C---:B------:R-:W-:Y:S02]  /*0e10*/  IADD3 R36, PT, PT, R31.reuse, 0x20, RZ ;  /* 0x000000201f247810 */ /* 0x040fe40007ffe0ff */
[----:B------:R-:W-:Y:S02]  /*0e20*/  CS2R R70, SRZ ;  /* 0x0000000000467805 */ /* 0x000fe4000001ff00 */
[----:B------:R-:W-:-:S02]  /*0e30*/  IADD3 R42, PT, PT, R31, 0x40, RZ ;  /* 0x000000401f2a7810 */ /* 0x000fc40007ffe0ff */
[----:B------:R-:W-:Y:S02]  /*0e40*/  CS2R R76, SRZ ;  /* 0x00000000004c7805 */ /* 0x000fe4000001ff00 */
[----:B------:R-:W-:Y:S02]  /*0e50*/  LEA R32, R32, UR28, 0x2 ;  /* 0x0000001c20207c11 */ /* 0x000fe4000f8e10ff */
[----:B------:R-:W-:Y:S02]  /*0e60*/  CS2R R74, SRZ ;  /* 0x00000000004a7805 */ /* 0x000fe4000001ff00 */
[C---:B------:R-:W-:Y:S02]  /*0e70*/  IADD3 R54, PT, PT, R31.reuse, 0x60, RZ ;  /* 0x000000601f367810 */ /* 0x040fe40007ffe0ff */
[----:B------:R-:W-:Y:S02]  /*0e80*/  CS2R R78, SRZ ;  /* 0x00000000004e7805 */ /* 0x000fe4000001ff00 */
[----:B------:R-:W-:-:S02]  /*0e90*/  IADD3 R56, PT, PT, R31, 0x80, RZ ;  /* 0x000000801f387810 */ /* 0x000fc40007ffe0ff */
[----:B------:R-:W-:Y:S02]  /*0ea0*/  CS2R R80, SRZ ;  /* 0x0000000000507805 */ /* 0x000fe4000001ff00 */
[-C--:B------:R-:W-:Y:S02]  /*0eb0*/  LEA.HI.SX32 R36, R36, R31.reuse, 0x1b ;  /* 0x0000001f24247211 */ /* 0x080fe400078fdaff */
[----:B------:R-:W-:Y:S02]  /*0ec0*/  CS2R R82, SRZ ;  /* 0x0000000000527805 */ /* 0x000fe4000001ff00 */
[----:B------:R-:W-:Y:S01]  /*0ed0*/  IADD3 R58, PT, PT, R31, 0xa0, RZ ;  /* 0x000000a01f3a7810 */ /* 0x000fe20007ffe0ff */
[----:B------:R-:W0:Y:S01]  /*0ee0*/  LDCU UR17, c[0x0][0x38c] ;  /* 0x00007180ff1177ac */ /* 0x000e220008000800 */
[-C--:B------:R-:W-:Y:S02]  /*0ef0*/  LEA.HI.SX32 R34, R42, R31.reuse, 0x1b ;  /* 0x0000001f2a227211 */ /* 0x080fe400078fdaff */
[----:B------:R-:W-:-:S02]  /*0f00*/  LEA.HI.SX32 R35, R54, R31, 0x1b ;  /* 0x0000001f36237211 */ /* 0x000fc400078fdaff */
[-C--:B------:R-:W-:Y:S02]  /*0f10*/  LEA.HI.SX32 R56, R56, R31.reuse, 0x1b ;  /* 0x0000001f38387211 */ /* 0x080fe400078fdaff */
[----:B------:R-:W-:Y:S02]  /*0f20*/  IADD3 R42, PT, PT, R31, 0xc0, RZ ;  /* 0x000000c01f2a7810 */ /* 0x000fe40007ffe0ff */
[----:B------:R-:W-:Y:S02]  /*0f30*/  LEA.HI.SX32 R37, R58, R31, 0x1b ;  /* 0x0000001f3a257211 */ /* 0x000fe400078fdaff */
[----:B------:R-:W-:Y:S02]  /*0f40*/  LEA R34, R34, UR28, 0x2 ;  /* 0x0000001c22227c11 */ /* 0x000fe4000f8e10ff */
[----:B------:R-:W-:Y:S02]  /*0f50*/  LEA R35, R35, UR28, 0x2 ;  /* 0x0000001c23237c11 */ /* 0x000fe4000f8e10ff */
[----:B------:R-:W-:-:S02]  /*0f60*/  IADD3 R54, PT, PT, R31, 0xe0, RZ ;  /* 0x000000e01f367810 */ /* 0x000fc40007ffe0ff */
[----:B------:R-:W-:Y:S02]  /*0f70*/  IADD3 R58, PT, PT, R31, 0x120, RZ ;  /* 0x000001201f3a7810 */ /* 0x000fe40007ffe0ff */
[-C--:B------:R-:W-:Y:S02]  /*0f80*/  LEA.HI.SX32 R42, R42, R31.reuse, 0x1b ;  /* 0x0000001f2a2a7211 */ /* 0x080fe400078fdaff */
[----:B------:R-:W-:Y:S02]  /*0f90*/  LEA R37, R37, UR28, 0x2 ;  /* 0x0000001c25257c11 */ /* 0x000fe4000f8e10ff */
[----:B------:R-:W-:Y:S02]  /*0fa0*/  IADD3 R60, PT, PT, R31, 0x140, RZ ;  /* 0x000001401f3c7810 */ /* 0x000fe40007ffe0ff */
[-C--:B------:R-:W-:Y:S02]  /*0fb0*/  LEA.HI.SX32 R54, R54, R31.reuse, 0x1b ;  /* 0x0000001f36367211 */ /* 0x080fe400078fdaff */
[----:B------:R-:W-:-:S02]  /*0fc0*/  LEA.HI.SX32 R58, R58, R31, 0x1b ;  /* 0x0000001f3a3a7211 */ /* 0x000fc400078fdaff */
[----:B------:R-:W-:Y:S02]  /*0fd0*/  LEA.HI.SX32 R60, R60, R31, 0x1b ;  /* 0x0000001f3c3c7211 */ /* 0x000fe400078fdaff */
[----:B------:R-:W-:Y:S02]  /*0fe0*/  ISETP.GE.AND P0, PT, R12, UR29, PT ;  /* 0x0000001d0c007c0c */ /* 0x000fe4000bf06270 */
[----:B------:R-:W-:Y:S02]  /*0ff0*/  P2R R86, PR, RZ, 0x2 ;  /* 0x00000002ff567803 */ /* 0x000fe40000000000 */
[----:B------:R-:W-:Y:S02]  /*1000*/  P2R R85, PR, RZ, 0x4 ;  /* 0x00000004ff557803 */ /* 0x000fe40000000000 */
[----:B------:R-:W-:Y:S02]  /*1010*/  ISETP.GE.AND P1, PT, R18, UR29, PT ;  /* 0x0000001d12007c0c */ /* 0x000fe4000bf26270 */
[----:B------:R-:W-:-:S02]  /*1020*/  P2R R84, PR, RZ, 0x8 ;  /* 0x00000008ff547803 */ /* 0x000fc40000000000 */
[----:B------:R-:W-:Y:S02]  /*1030*/  ISETP.GE.AND P2, PT, R17, UR29, PT ;  /* 0x0000001d11007c0c */ /* 0x000fe4000bf46270 */
[----:B------:R-:W-:Y:S01]  /*1040*/  ISETP.GE.AND P3, PT, R16, UR29, PT ;  /* 0x0000001d10007c0c */ /* 0x000fe2000bf66270 */
[----:B--2---:R1:W-:Y:S02]  /*1050*/  STS [R32], R33 ;  /* 0x0000002120007388 */ /* 0x0043e40000000800 */
[----:B-1----:R-:W-:Y:S02]  /*1060*/  LEA R33, R36, UR28, 0x2 ;  /* 0x0000001c24217c11 */ /* 0x002fe4000f8e10ff */
[----:B------:R-:W-:Y:S02]  /*1070*/  LEA R36, R56, UR28, 0x2 ;  /* 0x0000001c38247c11 */ /* 0x000fe4000f8e10ff */
[C---:B------:R-:W-:Y:S01]  /*1080*/  IADD3 R56, PT, PT, R31.reuse, 0x100, RZ ;  /* 0x000001001f387810 */ /* 0x040fe20007ffe0ff */
[----:B---3--:R1:W-:Y:S03]  /*1090*/  STS [R33+0x80], R0 ;  /* 0x0000800021007388 */ /* 0x0083e60000000800 */
[----:B------:R-:W-:Y:S01]  /*10a0*/  LEA.HI.SX32 R56, R56, R31, 0x1b ;  /* 0x0000001f38387211 */ /* 0x000fe200078fdaff */
[----:B----4-:R2:W-:Y:S04]  /*10b0*/  STS [R34+0x100], R39 ;  /* 0x0001002722007388 */ /* 0x0105e80000000800 */
[----:B------:R3:W-:Y:S01]  /*10c0*/  STS [R35+0x180], R38 ;  /* 0x0001802623007388 */ /* 0x0007e20000000800 */
[----:B-1----:R-:W-:-:S03]  /*10d0*/  IADD3 R0, PT, PT, R31, 0x160, RZ ;  /* 0x000001601f007810 */ /* 0x002fc60007ffe0ff */
[----:B------:R1:W-:Y:S01]  /*10e0*/  STS [R36+0x200], R41 ;  /* 0x0002002924007388 */ /* 0x0003e20000000800 */
[----:B--2---:R-:W-:-:S03]  /*10f0*/  LEA R39, R54, UR28, 0x2 ;  /* 0x0000001c36277c11 */ /* 0x004fc6000f8e10ff */
[----:B------:R2:W-:Y:S01]  /*1100*/  STS [R37+0x280], R40 ;  /* 0x0002802825007388 */ /* 0x0005e20000000800 */
[----:B---3--:R-:W-:Y:S02]  /*1110*/  LEA R38, R42, UR28, 0x2 ;  /* 0x0000001c2a267c11 */ /* 0x008fe4000f8e10ff */
[----:B------:R-:W-:Y:S02]  /*1120*/  LEA.HI.SX32 R0, R0, R31, 0x1b ;  /* 0x0000001f00007211 */ /* 0x000fe400078fdaff */
[C---:B------:R-:W-:Y:S01]  /*1130*/  IADD3 R54, PT, PT, R31.reuse, 0x180, RZ ;  /* 0x000001801f367810 */ /* 0x040fe20007ffe0ff */
[----:B------:R3:W-:Y:S01]  /*1140*/  STS [R38+0x300], R43 ;  /* 0x0003002b26007388 */ /* 0x0007e20000000800 */
[----:B-1----:R-:W-:Y:S02]  /*1150*/  LEA R41, R58, UR28, 0x2 ;  /* 0x0000001c3a297c11 */ /* 0x002fe4000f8e10ff */
[----:B--2---:R-:W-:Y:S02]  /*1160*/  LEA R40, R56, UR28, 0x2 ;  /* 0x0000001c38287c11 */ /* 0x004fe4000f8e10ff */
[----:B------:R-:W-:-:S02]  /*1170*/  IADD3 R56, PT, PT, R31, 0x1a0, RZ ;  /* 0x000001a01f387810 */ /* 0x000fc40007ffe0ff */
[----:B------:R-:W-:Y:S02]  /*1180*/  LEA R42, R60, UR28, 0x2 ;  /* 0x0000001c3c2a7c11 */ /* 0x000fe4000f8e10ff */
[C---:B------:R-:W-:Y:S01]  /*1190*/  IADD3 R58, PT, PT, R31.reuse, 0x1c0, RZ ;  /* 0x000001c01f3a7810 */ /* 0x040fe20007ffe0ff */
[----:B------:R1:W-:Y:S01]  /*11a0*/  STS [R39+0x380], R44 ;  /* 0x0003802c27007388 */ /* 0x0003e20000000800 */
[C---:B------:R-:W-:Y:S02]  /*11b0*/  IADD3 R60, PT, PT, R31.reuse, 0x1e0, RZ ;  /* 0x000001e01f3c7810 */ /* 0x040fe40007ffe0ff */
[----:B---3--:R-:W-:Y:S01]  /*11c0*/  LEA R43, R0, UR28, 0x2 ;  /* 0x0000001c002b7c11 */ /* 0x008fe2000f8e10ff */
        /* <DEDUP_REMOVED lines=8> */
[----:B-1----:R-:W-:Y:S01]  /*1250*/  LEA R44, R54, UR28, 0x2 ;  /* 0x0000001c362c7c11 */ /* 0x002fe2000f8e10ff */
[----:B------:R1:W-:Y:S01]  /*1260*/  STS [R43+0x580], R48 ;  /* 0x000580302b007388 */ /* 0x0003e20000000800 */
[----:B--2---:R-:W-:Y:S02]  /*1270*/  LEA R45, R56, UR28, 0x2 ;  /* 0x0000001c382d7c11 */ /* 0x004fe4000f8e10ff */
[----:B---3--:R-:W-:Y:S01]  /*1280*/  LEA R46, R58, UR28, 0x2 ;  /* 0x0000001c3a2e7c11 */ /* 0x008fe2000f8e10ff */
[----:B------:R-:W-:Y:S01]  /*1290*/  STS [R44+0x600], R49 ;  /* 0x000600312c007388 */ /* 0x000fe20000000800 */
[----:B----4-:R-:W-:-:S02]  /*12a0*/  LEA R47, R60, UR28, 0x2 ;  /* 0x0000001c3c2f7c11 */ /* 0x010fc4000f8e10ff */
[----:B-1----:R-:W-:Y:S01]  /*12b0*/  LEA.HI.SX32 R48, R0, R0, 0x1b ;  /* 0x0000000000307211 */ /* 0x002fe200078fdaff */
        /* <DEDUP_REMOVED lines=52> */
[----:B-1----:R-:W-:Y:S01]  /*1600*/  CS2R R68, SRZ ;  /* 0x0000000000447805 */ /* 0x002fe2000001ff00 */
        /* <DEDUP_REMOVED lines=34> */
[----:B-1----:R-:W-:Y:S01]  /*1830*/  HFMA2 R65, -RZ, RZ, 0, 0 ;  /* 0x00000000ff417431 */ /* 0x002fe200000001ff */
[----:B--2---:R-:W-:-:S05]  /*1840*/  CS2R R70, SRZ ;  /* 0x0000000000467805 */ /* 0x004fca000001ff00 */
[----:B------:R-:W2:Y:S01]  /*1850*/  @!P0 LDG.E R65, desc[UR20][R66.64] ;  /* 0x0000001442418981 */ /* 0x000ea2000c1e1900 */
[----:B------:R-:W-:-:S03]  /*1860*/  ISETP.GE.AND P0, PT, R17, UR29, PT ;  /* 0x0000001d11007c0c */ /* 0x000fc6000bf06270 */
[----:B------:R-:W2:Y:S01]  /*1870*/  @!P1 LDG.E R68, desc[UR20][R66.64+0x80] ;  /* 0x0000801442449981 */ /* 0x000ea2000c1e1900 */
[----:B------:R-:W-:-:S09]  /*1880*/  ISETP.GE.AND P1, PT, R18, UR29, PT ;  /* 0x0000001d12007c0c */ /* 0x000fd2000bf26270 */
[----:B------:R-:W2:Y:S01]  /*1890*/  @!P0 LDG.E R69, desc[UR20][R66.64+0x100] ;  /* 0x0001001442458981 */ /* 0x000ea2000c1e1900 */
[----:B------:R-:W-:-:S03]  /*18a0*/  ISETP.GE.AND P0, PT, R19, UR29, PT ;  /* 0x0000001d13007c0c */ /* 0x000fc6000bf06270 */
[----:B------:R-:W2:Y:S01]  /*18b0*/  @!P1 LDG.E R70, desc[UR20][R66.64+0x180] ;  /* 0x0001801442469981 */ /* 0x000ea2000c1e1900 */
[----:B------:R-:W-:Y:S02]  /*18c0*/  ISETP.GE.AND P1, PT, R20, UR29, PT ;  /* 0x0000001d14007c0c */ /* 0x000fe4000bf26270 */
[----:B---3--:R-:W-:-:S07]  /*18d0*/  CS2R R72, SRZ ;  /* 0x0000000000487805 */ /* 0x008fce000001ff00 */
[----:B------:R-:W3:Y:S01]  /*18e0*/  @!P0 LDG.E R71, desc[UR20][R66.64+0x200] ;  /* 0x0002001442478981 */ /* 0x000ee2000c1e1900 */
[----:B------:R-:W-:-:S03]  /*18f0*/  ISETP.GE.AND P0, PT, R21, UR29, PT ;  /* 0x0000001d15007c0c */ /* 0x000fc6000bf06270 */
[----:B------:R-:W3:Y:S01]  /*1900*/  @!P1 LDG.E R72, desc[UR20][R66.64+0x280] ;  /* 0x0002801442489981 */ /* 0x000ee2000c1e1900 */
[----:B------:R-:W-:Y:S02]  /*1910*/  ISETP.GE.AND P1, PT, R22, UR29, PT ;  /* 0x0000001d16007c0c */ /* 0x000fe4000bf26270 */
[----:B----4-:R-:W-:-:S07]  /*1920*/  CS2R R74, SRZ ;  /* 0x00000000004a7805 */ /* 0x010fce000001ff00 */
[----:B------:R-:W4:Y:S01]  /*1930*/  @!P0 LDG.E R73, desc[UR20][R66.64+0x300] ;  /* 0x0003001442498981 */ /* 0x000f22000c1e1900 */
[----:B------:R-:W-:-:S03]  /*1940*/  ISETP.GE.AND P0, PT, R23, UR29, PT ;  /* 0x0000001d17007c0c */ /* 0x000fc6000bf06270 */
[----:B------:R-:W4:Y:S01]  /*1950*/  @!P1 LDG.E R74, desc[UR20][R66.64+0x380] ;  /* 0x00038014424a9981 */ /* 0x000f22000c1e1900 */
[----:B------:R-:W-:Y:S02]  /*1960*/  ISETP.NE.AND P1, PT, R85, RZ, PT ;  /* 0x000000ff5500720c */ /* 0x000fe40003f25270 */
[----:B0-----:R-:W-:-:S07]  /*1970*/  CS2R R76, SRZ ;  /* 0x00000000004c7805 */ /* 0x001fce000001ff00 */
[----:B------:R-:W4:Y:S01]  /*1980*/  @!P0 LDG.E R75, desc[UR20][R66.64+0x400] ;  /* 0x00040014424b8981 */ /* 0x000f22000c1e1900 */
[----:B------:R-:W-:Y:S02]  /*1990*/  ISETP.NE.AND P0, PT, R87, RZ, PT ;  /* 0x000000ff5700720c */ /* 0x000fe40003f05270 */
[----:B------:R-:W-:Y:S02]  /*19a0*/  CS2R R78, SRZ ;  /* 0x00000000004e7805 */ /* 0x000fe4000001ff00 */
[----:B------:R-:W-:Y:S02]  /*19b0*/  CS2R R80, SRZ ;  /* 0x0000000000507805 */ /* 0x000fe4000001ff00 */
[----:B------:R-:W-:Y:S01]  /*19c0*/  CS2R R82, SRZ ;  /* 0x0000000000527805 */ /* 0x000fe2000001ff00 */
[----:B------:R-:W4:Y:S04]  /*19d0*/  @!P1 LDG.E R77, desc[UR20][R66.64+0x500] ;  /* 0x00050014424d9981 */ /* 0x000f28000c1e1900 */
[----:B------:R-:W4:Y:S04]  /*19e0*/  @!P2 LDG.E R78, desc[UR20][R66.64+0x580] ;  /* 0x00058014424ea981 */ /* 0x000f28000c1e1900 */
[----:B------:R-:W4:Y:S04]  /*19f0*/  @!P3 LDG.E R79, desc[UR20][R66.64+0x600] ;  /* 0x00060014424fb981 */ /* 0x000f28000c1e1900 */
[----:B------:R-:W4:Y:S04]  /*1a00*/  @!P0 LDG.E R76, desc[UR20][R66.64+0x480] ;  /* 0x00048014424c8981 */ /* 0x000f28000c1e1900 */
[----:B------:R-:W4:Y:S04]  /*1a10*/  @!P4 LDG.E R80, desc[UR20][R66.64+0x680] ;  /* 0x000680144250c981 */ /* 0x000f28000c1e1900 */
[----:B------:R-:W4:Y:S04]  /*1a20*/  @!P5 LDG.E R81, desc[UR20][R66.64+0x700] ;  /* 0x000700144251d981 */ /* 0x000f28000c1e1900 */
[----:B------:R-:W4:Y:S01]  /*1a30*/  @!P6 LDG.E R82, desc[UR20][R66.64+0x780] ;  /* 0x000780144252e981 */ /* 0x000f22000c1e1900 */
[----:B------:R-:W-:Y:S01]  /*1a40*/  UISETP.GE.AND UP0, UPT, UR17, 0x1, UPT ;  /* 0x000000011100788c */ /* 0x000fe2000bf06270 */
        /* <DEDUP_REMOVED lines=13> */
[----:B------:R-:W-:Y:S01]  /*1b20*/  MOV R113, RZ ;  /* 0x000000ff00717202 */ /* 0x000fe20000000f00 */
[----:B--2---:R-:W-:Y:S04]  /*1b30*/  STS [R32], R65 ;  /* 0x0000004120007388 */ /* 0x004fe80000000800 */
[----:B------:R-:W-:Y:S04]  /*1b40*/  STS [R33+0x80], R68 ;  /* 0x0000804421007388 */ /* 0x000fe80000000800 */
[----:B------:R-:W-:Y:S04]  /*1b50*/  STS [R34+0x100], R69 ;  /* 0x0001004522007388 */ /* 0x000fe80000000800 */
        /* <DEDUP_REMOVED lines=45> */
[----:B------:R-:W-:Y:S01]  /*1e30*/  MOV R81, RZ ;  /* 0x000000ff00517202 */ /* 0x000fe20000000f00 */
        /* <DEDUP_REMOVED lines=21> */
[--C-:B------:R-:W-:Y:S01]  /*1f90*/  FADD.FTZ R82, R86, R3.reuse ;  /* 0x0000000356527221 */ /* 0x100fe20000010000 */
[----:B------:R-:W-:Y:S01]  /*1fa0*/  UISETP.NE.AND UP0, UPT, UR8, 0x1, UPT ;  /* 0x000000010800788c */ /* 0x000fe2000bf05270 */
[--C-:B------:R-:W-:Y:S01]  /*1fb0*/  FADD.FTZ R86, R90, R3.reuse ;  /* 0x000000035a567221 */ /* 0x100fe20000010000 */
[--C-:B------:R-:W-:Y:S01]  /*1fc0*/  FADD.FTZ R90, R94, R3.reuse ;  /* 0x000000035e5a7221 */ /* 0x100fe20000010000 */
[--C-:B------:R-:W-:Y:S01]  /*1fd0*/  FADD.FTZ R94, R96, R3.reuse ;  /* 0x00000003605e7221 */ /* 0x100fe20000010000 */
[--C-:B------:R-:W-:Y:S01]  /*1fe0*/  FADD.FTZ R96, R98, R3.reuse ;  /* 0x0000000362607221 */ /* 0x100fe20000010000 */
[----:B------:R-:W1:Y:S01]  /*1ff0*/  LDC.64 R150, c[0x0][0x4d0] ;  /* 0x00013400ff967b82 */ /* 0x000e620000000a00 */
[--C-:B------:R-:W-:Y:S01]  /*2000*/  FADD.FTZ R98, R100, R3.reuse ;  /* 0x0000000364627221 */ /* 0x100fe20000010000 */
[--C-:B------:R-:W-:Y:S01]  /*2010*/  FADD.FTZ R100, R102, R3.reuse ;  /* 0x0000000366647221 */ /* 0x100fe20000010000 */
[----:B------:R-:W-:Y:S01]  /*2020*/  PLOP3.LUT P0, PT, PT, PT, UP0, 0x80, 0x8 ;  /* 0x000000000008781c */ /* 0x000fe20003f0f008 */
[--C-:B------:R-:W-:Y:S01]  /*2030*/  FADD.FTZ R102, R104, R3.reuse ;  /* 0x0000000368667221 */ /* 0x100fe20000010000 */
[----:B------:R-:W-:Y:S01]  /*2040*/  LOP3.LUT R106, R106, 0xfffffbff, RZ, 0xc0, !PT ;  /* 0xfffffbff6a6a7812 */ /* 0x000fe200078ec0ff */
        /* <DEDUP_REMOVED lines=8> */
[----:B------:R-:W-:Y:S01]  /*20d0*/  ISETP.EQ.AND P0, PT, R8, RZ, P0 ;  /* 0x000000ff0800720c */ /* 0x000fe20000702270 */
[----:B------:R-:W-:Y:S01]  /*20e0*/  FADD.FTZ R112, R114, R3 ;  /* 0x0000000372707221 */ /* 0x000fe20000010000 */
[----:B------:R-:W3:Y:S01]  /*20f0*/  LDC.64 R146, c[0x0][0x4b8] ;  /* 0x00012e00ff927b82 */ /* 0x000ee20000000a00 */
[----:B------:R-:W-:Y:S01]  /*2100*/  @P1 LOP3.LUT R106, R106, 0x400, RZ, 0xfc, !PT ;  /* 0x000004006a6a1812 */ /* 0x000fe200078efcff */
[----:B------:R-:W4:Y:S01]  /*2110*/  LDCU UR43, c[0x0][0x394] ;  /* 0x00007280ff2b77ac */ /* 0x000f220008000800 */
[----:B------:R-:W-:-:S02]  /*2120*/  MOV R161, RZ ;  /* 0x000000ff00a17202 */ /* 0x000fc40000000f00 */
[----:B------:R-:W-:Y:S01]  /*2130*/  MOV R81, RZ ;  /* 0x000000ff00517202 */ /* 0x000fe20000000f00 */
[----:B------:R-:W0:Y:S01]  /*2140*/  LDCU UR44, c[0x0][0x38c] ;  /* 0x00007180ff2c77ac */ /* 0x000e220008000800 */
        /* <DEDUP_REMOVED lines=8> */
[----:B------:R-:W0:Y:S02]  /*21d0*/  LDCU.64 UR40, c[0x0][0x540] ;  /* 0x0000a800ff2877ac */ /* 0x000e240008000a00 */
.L_x_7294:
[----:B------:R-:W-:Y:S01]  /*21e0*/  MOV R156, R12 ;  /* 0x0000000c009c7202 */ /* 0x000fe20000000f00 */
[----:B------:R-:W-:Y:S01]  /*21f0*/  HFMA2 R157, -RZ, RZ, 0, 0 ;  /* 0x00000000ff9d7431 */ /* 0x000fe200000001ff */
[----:B------:R-:W-:Y:S01]  /*2200*/  P2R R134, PR, RZ, 0x1 ;  /* 0x00000001ff867803 */ /* 0x000fe20000000000 */
[----:B------:R-:W-:Y:S01]  /*2210*/  HFMA2 R169, -RZ, RZ, 0, 0 ;  /* 0x00000000ffa97431 */ /* 0x000fe200000001ff */
[----:B------:R-:W-:Y:S01]  /*2220*/  ISETP.GE.AND P0, PT, R17, UR29, PT ;  /* 0x0000001d11007c0c */ /* 0x000fe2000bf06270 */
[----:B------:R-:W-:Y:S02]  /*2230*/  HFMA2 R171, -RZ, RZ, 0, 0 ;  /* 0x00000000ffab7431 */ /* 0x000fe400000001ff */
[----:B0-----:R-:W-:Y:S01]  /*2240*/  IMAD.WIDE.U32 R162, R161, UR26, R156 ;  /* 0x0000001aa1a27c25 */ /* 0x001fe2000f8e009c */
[----:B------:R-:W-:-:S03]  /*2250*/  MOV R154, UR6 ;  /* 0x00000006009a7c02 */ /* 0x000fc60008000f00 */
[----:B------:R-:W-:Y:S01]  /*2260*/  HFMA2 R173, -RZ, RZ, 0, 0 ;  /* 0x00000000ffad7431 */ /* 0x000fe200000001ff */
[----:B------:R-:W-:Y:S01]  /*2270*/  MOV R120, RZ ;  /* 0x000000ff00787202 */ /* 0x000fe20000000f00 */
[----:B-1----:R-:W-:Y:S01]  /*2280*/  IMAD.WIDE.U32 R158, R161, UR30, R156 ;  /* 0x0000001ea19e7c25 */ /* 0x002fe2000f8e009c */
[----:B------:R-:W-:-:S03]  /*2290*/  LEA R156, P2, R162, R7, 0x2 ;  /* 0x00000007a29c7211 */ /* 0x000fc600078410ff */
[----:B------:R-:W-:Y:S01]  /*22a0*/  HFMA2 R175, -RZ, RZ, 0, 0 ;  /* 0x00000000ffaf7431 */ /* 0x000fe200000001ff */
[----:B------:R-:W-:Y:S01]  /*22b0*/  MOV R166, R154 ;  /* 0x0000009a00a67202 */ /* 0x000fe20000000f00 */
[C---:B------:R-:W-:Y:S02]  /*22c0*/  IMAD R114, R161.reuse, UR27, R163 ;  /* 0x0000001ba1727c24 */ /* 0x040fe4000f8e02a3 */
[----:B------:R-:W-:Y:S02]  /*22d0*/  HFMA2 R163, -RZ, RZ, 0, 0 ;  /* 0x00000000ffa37431 */ /* 0x000fe400000001ff */
[C---:B------:R-:W-:Y:S01]  /*22e0*/  IMAD R0, R161.reuse, UR31, R159 ;  /* 0x0000001fa1007c24 */ /* 0x040fe2000f8e029f */
[----:B------:R-:W-:Y:S01]  /*22f0*/  MOV R167, UR9 ;  /* 0x0000000900a77c02 */ /* 0x000fe20008000f00 */
[----:B------:R-:W-:Y:S01]  /*2300*/  HFMA2 R159, -RZ, RZ, 0, 0 ;  /* 0x00000000ff9f7431 */ /* 0x000fe200000001ff */
[----:B------:R-:W-:Y:S01]  /*2310*/  LEA.HI.X R157, R162, R9, R114, 0x2, P2 ;  /* 0x00000009a29d7211 */ /* 0x000fe200010f1472 */
[----:B------:R-:W-:Y:S01]  /*2320*/  HFMA2 R177, -RZ, RZ, 0, 0 ;  /* 0x00000000ffb17431 */ /* 0x000fe200000001ff */
[C---:B------:R-:W-:Y:S01]  /*2330*/  LEA R154, P3, R158.reuse, R10, 0x2 ;  /* 0x0000000a9e9a7211 */ /* 0x040fe200078610ff */
[----:B------:R-:W-:Y:S01]  /*2340*/  IMAD.WIDE.U32 R166, R161, UR24, R166 ;  /* 0x00000018a1a67c25 */ /* 0x000fe2000f8e00a6 */
[----:B------:R-:W-:Y:S01]  /*2350*/  MOV R155, UR7 ;  /* 0x00000007009b7c02 */ /* 0x000fe20008000f00 */
[----:B------:R-:W5:Y:S01]  /*2360*/  @!P0 LDG.E R163, desc[UR20][R156.64+0x100] ;  /* 0x000100149ca38981 */ /* 0x000f62000c1e1900 */
[----:B------:R-:W-:Y:S01]  /*2370*/  ISETP.GE.AND P0, PT, R21, UR29, PT ;  /* 0x0000001d15007c0c */ /* 0x000fe2000bf06270 */
[----:B------:R-:W-:Y:S01]  /*2380*/  IMAD R116, R161, UR25, R167 ;  /* 0x00000019a1747c24 */ /* 0x000fe2000f8e02a7 */
[----:B------:R-:W-:Y:S01]  /*2390*/  LEA.HI.X R155, R158, R11, R0, 0x2, P3 ;  /* 0x0000000b9e9b7211 */ /* 0x000fe200018f1400 */
[----:B------:R-:W-:Y:S01]  /*23a0*/  HFMA2 R167, -RZ, RZ, 0, 0 ;  /* 0x00000000ffa77431 */ /* 0x000fe200000001ff */
[----:B------:R-:W-:-:S02]  /*23b0*/  ISETP.GE.AND P2, PT, R16, UR29, PT ;  /* 0x0000001d10007c0c */ /* 0x000fc4000bf46270 */
[----:B------:R-:W-:Y:S02]  /*23c0*/  LOP3.LUT P3, RZ, R106, 0x400, RZ, 0xc0, !PT ;  /* 0x000004006aff7812 */ /* 0x000fe4000786c0ff */
[----:B------:R-:W-:Y:S02]  /*23d0*/  ISETP.GE.AND P4, PT, R20, UR29, PT ;  /* 0x0000001d14007c0c */ /* 0x000fe4000bf86270 */
[----:B------:R-:W-:Y:S02]  /*23e0*/  ISETP.GE.AND P5, PT, R19, UR29, PT ;  /* 0x0000001d13007c0c */ /* 0x000fe4000bfa6270 */
[----:B------:R-:W-:Y:S01]  /*23f0*/  ISETP.GE.AND P6, PT, R18, UR29, PT ;  /* 0x0000001d12007c0c */ /* 0x000fe2000bfc6270 */
[----:B------:R-:W4:Y:S01]  /*2400*/  @!P0 LDG.E R169, desc[UR20][R156.64+0x300] ;  /* 0x000300149ca98981 */ /* 0x000f22000c1e1900 */
[----:B------:R-:W-:Y:S02]  /*2410*/  ISETP.GE.AND P0, PT, R22, UR29, PT ;  /* 0x0000001d16007c0c */ /* 0x000fe4000bf06270 */
[----:B------:R-:W-:-:S02]  /*2420*/  LEA R164, P1, R166, R152, 0x2 ;  /* 0x00000098a6a47211 */ /* 0x000fc400078210ff */
[----:B------:R-:W-:Y:S01]  /*2430*/  MOV R0, RZ ;  /* 0x000000ff00007202 */ /* 0x000fe20000000f00 */
[----:B--2---:R-:W2:Y:S01]  /*2440*/  @!P3 LDG.E R159, desc[UR20][R156.64] ;  /* 0x000000149c9fb981 */ /* 0x004ea2000c1e1900 */
[----:B------:R-:W-:Y:S02]  /*2450*/  MOV R118, RZ ;  /* 0x000000ff00767202 */ /* 0x000fe40000000f00 */
[----:B------:R-:W-:Y:S01]  /*2460*/  LEA.HI.X R165, R166, R153, R116, 0x2, P1 ;  /* 0x00000099a6a57211 */ /* 0x000fe200008f1474 */
[----:B------:R-:W3:Y:S01]  /*2470*/  @!P5 LDG.E R167, desc[UR20][R156.64+0x200] ;  /* 0x000200149ca7d981 */ /* 0x000ee2000c1e1900 */
[----:B------:R-:W-:Y:S02]  /*2480*/  MOV R116, RZ ;  /* 0x000000ff00747202 */ /* 0x000fe40000000f00 */
[----:B------:R-:W-:Y:S01]  /*2490*/  MOV R122, RZ ;  /* 0x000000ff007a7202 */ /* 0x000fe20000000f00 */
[----:B------:R-:W4:Y:S01]  /*24a0*/  @!P0 LDG.E R120, desc[UR20][R156.64+0x380] ;  /* 0x000380149c788981 */ /* 0x000f22000c1e1900 */
[----:B------:R-:W-:-:S02]  /*24b0*/  ISETP.GE.AND P0, PT, R23, UR29, PT ;  /* 0x0000001d17007c0c */ /* 0x000fc4000bf06270 */
[----:B------:R-:W-:Y:S01]  /*24c0*/  ISETP.GE.AND P1, PT, R25, UR29, PT ;  /* 0x0000001d19007c0c */ /* 0x000fe2000bf26270 */
[----:B------:R-:W5:Y:S01]  /*24d0*/  @!P2 LDG.E R0, desc[UR20][R156.64+0x80] ;  /* 0x000080149c00a981 */ /* 0x000f62000c1e1900 */
[----:B------:R-:W-:Y:S02]  /*24e0*/  ISETP.GE.AND P2, PT, R26, UR29, PT ;  /* 0x0000001d1a007c0c */ /* 0x000fe4000bf46270 */
[----:B------:R-:W-:Y:S01]  /*24f0*/  ISETP.GE.AND P3, PT, R27, UR29, PT ;  /* 0x0000001d1b007c0c */ /* 0x000fe2000bf66270 */
[----:B------:R-:W4:Y:S01]  /*2500*/  @!P4 LDG.E R118, desc[UR20][R156.64+0x280] ;  /* 0x000280149c76c981 */ /* 0x000f22000c1e1900 */
[----:B------:R-:W-:Y:S02]  /*2510*/  ISETP.GE.AND P4, PT, R28, UR29, PT ;  /* 0x0000001d1c007c0c */ /* 0x000fe4000bf86270 */
[----:B------:R-:W-:Y:S01]  /*2520*/  ISETP.GE.AND P5, PT, R29, UR29, PT ;  /* 0x0000001d1d007c0c */ /* 0x000fe2000bfa6270 */
[----:B------:R-:W3:Y:S01]  /*2530*/  @!P6 LDG.E R116, desc[UR20][R156.64+0x180] ;  /* 0x000180149c74e981 */ /* 0x000ee2000c1e1900 */
[----:B------:R-:W-:-:S02]  /*2540*/  MOV R124, RZ ;  /* 0x000000ff007c7202 */ /* 0x000fc40000000f00 */
[----:B------:R-:W-:Y:S01]  /*2550*/  MOV R126, RZ ;  /* 0x000000ff007e7202 */ /* 0x000fe20000000f00 */
[----:B------:R-:W4:Y:S01]  /*2560*/  @!P0 LDG.E R171, desc[UR20][R156.64+0x400] ;  /* 0x000400149cab8981 */ /* 0x000f22000c1e1900 */
[----:B------:R-:W-:Y:S02]  /*2570*/  ISETP.GE.AND P0, PT, R24, UR29, PT ;  /* 0x0000001d18007c0c */ /* 0x000fe4000bf06270 */
[----:B------:R-:W-:Y:S01]  /*2580*/  ISETP.GE.AND P6, PT, R30, UR29, PT ;  /* 0x0000001d1e007c0c */ /* 0x000fe2000bfc6270 */
[----:B------:R-:W4:Y:S01]  /*2590*/  @!P1 LDG.E R173, desc[UR20][R156.64+0x500] ;  /* 0x000500149cad9981 */ /* 0x000f22000c1e1900 */
[----:B------:R-:W-:-:S03]  /*25a0*/  MOV R128, RZ ;  /* 0x000000ff00807202 */ /* 0x000fc60000000f00 */
        /* <DEDUP_REMOVED lines=8> */
[----:B------:R1:W4:Y:S01]  /*2630*/  LDG.E R114, desc[UR20][R164.64] ;  /* 0x00000014a4727981 */ /* 0x000322000c1e1900 */
[----:B0-----:R-:W-:Y:S02]  /*2640*/  CS2R R156, SRZ ;  /* 0x00000000009c7805 */ /* 0x001fe4000001ff00 */
[----:B------:R-:W-:Y:S02]  /*2650*/  P2R R130, PR, RZ, 0x2 ;  /* 0x00000002ff827803 */ /* 0x000fe40000000000 */
[----:B------:R-:W-:Y:S02]  /*2660*/  ISETP.GE.AND P1, PT, R16, UR29, PT ;  /* 0x0000001d10007c0c */ /* 0x000fe4000bf26270 */
[----:B-1----:R-:W-:Y:S01]  /*2670*/  CS2R R164, SRZ ;  /* 0x0000000000a47805 */ /* 0x002fe2000001ff00 */
[----:B--2---:R0:W-:Y:S04]  /*2680*/  STS [R32], R159 ;  /* 0x0000009f20007388 */ /* 0x0041e80000000800 */
[----:B-----5:R-:W-:Y:S04]  /*2690*/  STS [R33+0x80], R0 ;  /* 0x0000800021007388 */ /* 0x020fe80000000800 */
[----:B------:R1:W-:Y:S04]  /*26a0*/  STS [R34+0x100], R163 ;  /* 0x000100a322007388 */ /* 0x0003e80000000800 */
[----:B---3--:R-:W-:Y:S04]  /*26b0*/  STS [R35+0x180], R116 ;  /* 0x0001807423007388 */ /* 0x008fe80000000800 */
[----:B------:R2:W-:Y:S04]  /*26c0*/  STS [R36+0x200], R167 ;  /* 0x000200a724007388 */ /* 0x0005e80000000800 */
        /* <DEDUP_REMOVED lines=12> */
[----:B------:R-:W5:Y:S01]  /*2790*/  @!P0 LDG.E R157, desc[UR20][R154.64] ;  /* 0x000000149a9d8981 */ /* 0x000f62000c1e1900 */
[----:B------:R-:W-:Y:S02]  /*27a0*/  ISETP.GE.AND P0, PT, R17, UR29, PT ;  /* 0x0000001d11007c0c */ /* 0x000fe4000bf06270 */
[----:B0-----:R-:W-:Y:S01]  /*27b0*/  CS2R R158, SRZ ;  /* 0x00000000009e7805 */ /* 0x001fe2000001ff00 */
[----:B------:R-:W5:Y:S01]  /*27c0*/  @!P1 LDG.E R156, desc[UR20][R154.64+0x80] ;  /* 0x000080149a9c9981 */ /* 0x000f62000c1e1900 */
[----:B------:R-:W-:Y:S02]  /*27d0*/  ISETP.GE.AND P1, PT, R18, UR29, PT ;  /* 0x0000001d12007c0c */ /* 0x000fe4000bf26270 */
[----:B-1----:R-:W-:Y:S02]  /*27e0*/  CS2R R162, SRZ ;  /* 0x0000000000a27805 */ /* 0x002fe4000001ff00 */
[----:B--2---:R-:W-:Y:S02]  /*27f0*/  CS2R R166, SRZ ;  /* 0x0000000000a67805 */ /* 0x004fe4000001ff00 */
[----:B---3--:R-:W-:-:S02]  /*2800*/  CS2R R168, SRZ ;  /* 0x0000000000a87805 */ /* 0x008fc4000001ff00 */
[----:B----4-:R-:W-:Y:S02]  /*2810*/  CS2R R170, SRZ ;  /* 0x0000000000aa7805 */ /* 0x010fe4000001ff00 */
[----:B-----5:R-:W-:Y:S01]  /*2820*/  CS2R R172, SRZ ;  /* 0x0000000000ac7805 */ /* 0x020fe2000001ff00 */
[----:B------:R-:W-:Y:S04]  /*2830*/  LDS R116, [R48] ;  /* 0x0000000030747984 */ /* 0x000fe80000000800 */
[----:B------:R-:W2:Y:S01]  /*2840*/  @!P0 LDG.E R159, desc[UR20][R154.64+0x100] ;  /* 0x000100149a9f8981 */ /* 0x000ea2000c1e1900 */
[----:B------:R-:W-:-:S03]  /*2850*/  ISETP.GE.AND P0, PT, R19, UR29, PT ;  /* 0x0000001d13007c0c */ /* 0x000fc6000bf06270 */
[----:B------:R-:W3:Y:S01]  /*2860*/  @!P1 LDG.E R158, desc[UR20][R154.64+0x180] ;  /* 0x000180149a9e9981 */ /* 0x000ee2000c1e1900 */
[----:B------:R-:W-:-:S03]  /*2870*/  ISETP.GE.AND P1, PT, R20, UR29, PT ;  /* 0x0000001d14007c0c */ /* 0x000fc6000bf26270 */
[----:B------:R-:W4:Y:S04]  /*2880*/  @!P2 LDG.E R168, desc[UR20][R154.64+0x580] ;  /* 0x000580149aa8a981 */ /* 0x000f28000c1e1900 */
[----:B------:R-:W5:Y:S04]  /*2890*/  @!P3 LDG.E R171, desc[UR20][R154.64+0x600] ;  /* 0x000600149aabb981 */ /* 0x000f68000c1e1900 */
[----:B------:R-:W4:Y:S01]  /*28a0*/  @!P0 LDG.E R163, desc[UR20][R154.64+0x200] ;  /* 0x000200149aa38981 */ /* 0x000f22000c1e1900 */
        /* <DEDUP_REMOVED lines=8> */
[----:B------:R-:W-:-:S03]  /*2930*/  ISETP.NE.AND P1, PT, R130, RZ, PT ;  /* 0x000000ff8200720c */ /* 0x000fc60003f25270 */
[----:B------:R-:W5:Y:S04]  /*2940*/  @!P6 LDG.E R172, desc[UR20][R154.64+0x780] ;  /* 0x000780149aace981 */ /* 0x000f68000c1e1900 */
[----:B------:R-:W-:Y:S04]  /*2950*/  LDS R118, [R48+0x4] ;  /* 0x0000040030767984 */ /* 0x000fe80000000800 */
[----:B------:R-:W5:Y:S01]  /*2960*/  @!P0 LDG.E R167, desc[UR20][R154.64+0x400] ;  /* 0x000400149aa78981 */ /* 0x000f62000c1e1900 */
[----:B------:R-:W-:-:S03]  /*2970*/  ISETP.NE.AND P0, PT, R132, RZ, PT ;  /* 0x000000ff8400720c */ /* 0x000fc60003f05270 */
[----:B------:R-:W5:Y:S04]  /*2980*/  @!P1 LDG.E R169, desc[UR20][R154.64+0x500] ;  /* 0x000500149aa99981 */ /* 0x000f68000c1e1900 */
[----:B------:R-:W-:Y:S04]  /*2990*/  LDS R120, [R48+0x8] ;  /* 0x0000080030787984 */ /* 0x000fe80000000800 */
[----:B------:R-:W-:Y:S04]  /*29a0*/  LDS R122, [R48+0xc] ;  /* 0x00000c00307a7984 */ /* 0x000fe80000000800 */
[----:B------:R0:W5:Y:S01]  /*29b0*/  @!P0 LDG.E R166, desc[UR20][R154.64+0x480] ;  /* 0x000480149aa68981 */ /* 0x000162000c1e1900 */
[----:B------:R-:W-:-:S03]  /*29c0*/  ISETP.NE.AND P0, PT, R134, RZ, PT ;  /* 0x000000ff8600720c */ /* 0x000fc60003f05270 */
        /* <DEDUP_REMOVED lines=12> */
[----:B------:R-:W1:Y:S01]  /*2a90*/  S2UR UR17, SR_CgaCtaId ;  /* 0x00000000001179c3 */ /* 0x000e620000008800 */
[----:B------:R-:W-:Y:S01]  /*2aa0*/  FMUL.FTZ R175, R114, 1.4426950216293334961 ;  /* 0x3fb8aa3b72af7820 */ /* 0x000fe20000410000 */
[----:B------:R-:W-:Y:S01]  /*2ab0*/  USHF.L.U32 UR42, UR8, 0x8, URZ ;  /* 0x00000008082a7899 */ /* 0x000fe200080006ff */
[----:B------:R-:W-:-:S02]  /*2ac0*/  ISETP.NE.AND P2, PT, R8, RZ, PT ;  /* 0x000000ff0800720c */ /* 0x000fc40003f45270 */
[-C--:B------:R-:W-:Y:S01]  /*2ad0*/  FMUL.FTZ R218, R80, R175.reuse ;  /* 0x000000af50da7220 */ /* 0x080fe20000410000 */
[----:B------:R-:W-:Y:S01]  /*2ae0*/  UIADD3 UR16, UPT, UPT, UR42, -0x100, URZ ;  /* 0xffffff002a107890 */ /* 0x000fe2000fffe0ff */
[-C--:B------:R-:W-:Y:S01]  /*2af0*/  FMUL.FTZ R0, R82, R175.reuse ;  /* 0x000000af52007220 */ /* 0x080fe20000410000 */
[-C--:B------:R-:W-:Y:S02]  /*2b00*/  FMUL.FTZ R234, R84, R175.reuse ;  /* 0x000000af54ea7220 */ /* 0x080fe40000410000 */
        /* <DEDUP_REMOVED lines=12> */
[C---:B------:R-:W-:Y:S01]  /*2bd0*/  ISETP.NE.AND P1, PT, R8.reuse, 0x1f, PT ;  /* 0x0000001f0800780c */ /* 0x040fe20003f25270 */
[----:B-1----:R-:W-:Y:S01]  /*2be0*/  ULEA UR28, UR17, UR28, 0x18 ;  /* 0x0000001c111c7291 */ /* 0x002fe2000f8ec0ff */
[----:B0-----:R-:W-:Y:S01]  /*2bf0*/  IADD3 R155, PT, PT, R161, UR16, RZ ;  /* 0x00000010a19b7c10 */ /* 0x001fe2000fffe0ff */
[----:B------:R-:W0:Y:S01]  /*2c00*/  MUFU.EX2 R0, R0 ;  /* 0x0000000000007308 */ /* 0x000e220000000800 */
[----:B------:R-:W-:-:S03]  /*2c10*/  @P2 IADD3 R155, PT, PT, R8, 0x200, RZ ;  /* 0x00000200089b2810 */ /* 0x000fc60007ffe0ff */
        /* <DEDUP_REMOVED lines=12> */
[----:B------:R-:W-:Y:S04]  /*2ce0*/  STS [R32+0x840], R157 ;  /* 0x0008409d20007388 */ /* 0x000fe80000000800 */
[----:B------:R-:W-:Y:S04]  /*2cf0*/  STS [R33+0x8c0], R156 ;  /* 0x0008c09c21007388 */ /* 0x000fe80000000800 */
[----:B--2---:R-:W-:Y:S04]  /*2d00*/  STS [R34+0x940], R159 ;  /* 0x0009409f22007388 */ /* 0x004fe80000000800 */
        /* <DEDUP_REMOVED lines=17> */
[----:B------:R-:W1:Y:S04]  /*2e20*/  LDS R156, [R48+0x848] ;  /* 0x00084800309c7984 */ /* 0x000e680000000800 */
        /* <DEDUP_REMOVED lines=12> */
[-C--:B--2---:R-:W-:Y:S01]  /*2ef0*/  FMUL.FTZ R168, R104, R175.reuse ;  /* 0x000000af68a87220 */ /* 0x084fe20000410000 */
[-C--:B------:R-:W-:Y:S01]  /*2f00*/  FMUL.FTZ R166, R108, R175.reuse ;  /* 0x000000af6ca67220 */ /* 0x080fe20000410000 */
[-C--:B------:R-:W-:Y:S01]  /*2f10*/  FMUL.FTZ R164, R110, R175.reuse ;  /* 0x000000af6ea47220 */ /* 0x080fe20000410000 */
[----:B------:R-:W-:-:S03]  /*2f20*/  FMUL.FTZ R162, R112, R175 ;  /* 0x000000af70a27220 */ /* 0x000fc60000410000 */
[----:B------:R-:W2:Y:S04]  /*2f30*/  MUFU.EX2 R168, R168 ;  /* 0x000000a800a87308 */ /* 0x000ea80000000800 */
[----:B------:R-:W0:Y:S04]  /*2f40*/  MUFU.EX2 R166, R166 ;  /* 0x000000a600a67308 */ /* 0x000e280000000800 */
[----:B------:R-:W2:Y:S04]  /*2f50*/  MUFU.EX2 R164, R164 ;  /* 0x000000a400a47308 */ /* 0x000ea80000000800 */
[----:B------:R-:W2:Y:S01]  /*2f60*/  MUFU.EX2 R162, R162 ;  /* 0x000000a200a27308 */ /* 0x000ea20000000800 */
[----:B------:R2:W-:Y:S01]  /*2f70*/  STS [R155+0x2338], R218 ;  /* 0x002338da9b007388 */ /* 0x0005e20000000800 */
[----:B---3--:R-:W-:Y:S01]  /*2f80*/  FMUL.FTZ R187, R69, R158 ;  /* 0x0000009e45bb7220 */ /* 0x008fe20000410000 */
[----:B----4-:R-:W-:Y:S01]  /*2f90*/  FMUL.FTZ R213, R65, R154 ;  /* 0x0000009a41d57220 */ /* 0x010fe20000410000 */
[----:B-----5:R-:W-:Y:S01]  /*2fa0*/  FMUL.FTZ R191, R66, R191 ;  /* 0x000000bf42bf7220 */ /* 0x020fe20000410000 */
[----:B-1----:R-:W-:Y:S01]  /*2fb0*/  FMUL.FTZ R189, R67, R156 ;  /* 0x0000009c43bd7220 */ /* 0x002fe20000410000 */
        /* <DEDUP_REMOVED lines=13> */
[----:B--2---:R-:W-:Y:S05]  /*3090*/  @P1 BRA `(.L_x_7258) ;  /* 0x0000000000201947 */ /* 0x004fea0003800000 */
        /* <DEDUP_REMOVED lines=8> */
.L_x_7258:
[----:B------:R-:W-:-:S06]  /*3120*/  LEA R174, R8, UR28, 0x2 ;  /* 0x0000001c08ae7c11 */ /* 0x000fcc000f8e10ff */
[----:B------:R-:W0:Y:S02]  /*3130*/  LDS R174, [R174+0x2b3c] ;  /* 0x002b3c00aeae7984 */ /* 0x000e240000000800 */
.L_x_7259:
[----:B------:R-:W-:Y:S05]  /*3140*/  BSYNC.RECONVERGENT B0 ;  /* 0x0000000000007941 */ /* 0x000fea0003800200 */
.L_x_7257:
[C---:B0-2---:R-:W-:Y:S01]  /*3150*/  FMUL.FTZ R155, R162.reuse, R174 ;  /* 0x000000aea29b7220 */ /* 0x045fe20000410000 */
[----:B-1----:R-:W-:Y:S01]  /*3160*/  FFMA.FTZ R154, R162, R163, R165 ;  /* 0x000000a3a29a7223 */ /* 0x002fe200000100a5 */
[----:B------:R-:W0:Y:S01]  /*3170*/  @P0 LDC R170, c[0x0][0x38c] ;  /* 0x0000e300ffaa0b82 */ /* 0x000e220000000800 */
[----:B------:R-:W-:Y:S01]  /*3180*/  VOTEU.ANY UP0, P0 ;  /* 0x0000000000ff7886 */ /* 0x000fe20000000100 */
[C---:B------:R-:W-:Y:S01]  /*3190*/  FMUL.FTZ R155, R164.reuse, R155 ;  /* 0x0000009ba49b7220 */ /* 0x040fe20000410000 */
[----:B------:R-:W-:Y:S01]  /*31a0*/  FFMA.FTZ R154, R164, R154, R167 ;  /* 0x0000009aa49a7223 */ /* 0x000fe200000100a7 */
[----:B------:R-:W-:Y:S02]  /*31b0*/  HFMA2 R159, -RZ, RZ, 0, 4.76837158203125e-07 ;  /* 0x00000008ff9f7431 */ /* 0x000fe400000001ff */
        /* <DEDUP_REMOVED lines=17> */
[----:B0-----:R-:W-:Y:S01]  /*32d0*/  @P0 IMAD R154, R170, UR16, R161 ;  /* 0x00000010aa9a0c24 */ /* 0x001fe2000f8e02a1 */
[----:B------:R-:W-:Y:S01]  /*32e0*/  MOV R170, RZ ;  /* 0x000000ff00aa7202 */ /* 0x000fe20000000f00 */
[C---:B------:R-:W-:Y:S01]  /*32f0*/  FMUL.FTZ R155, R226.reuse, R155 ;  /* 0x0000009be29b7220 */ /* 0x040fe20000410000 */
[----:B------:R-:W-:-:S03]  /*3300*/  FFMA.FTZ R156, R226, R156, R185 ;  /* 0x0000009ce29c7223 */ /* 0x000fc600000100b9 */
[----:B------:R-:W-:Y:S01]  /*3310*/  FMUL.FTZ R157, R232, R155 ;  /* 0x0000009be89d7220 */ /* 0x000fe20000410000 */
[----:B------:R-:W-:-:S04]  /*3320*/  @P0 IMAD.WIDE R154, R154, R159, UR4 ;  /* 0x000000049a9a0e25 */ /* 0x000fc8000f8e029f */
[----:B------:R-:W-:Y:S01]  /*3330*/  FFMA.FTZ R156, R232, R156, R187 ;  /* 0x0000009ce89c7223 */ /* 0x000fe200000100bb */
[C---:B------:R-:W-:Y:S01]  /*3340*/  FMUL.FTZ R157, R236.reuse, R157 ;  /* 0x0000009dec9d7220 */ /* 0x040fe20000410000 */
[----:B------:R0:W2:Y:S02]  /*3350*/  @P0 LDG.E R170, desc[UR20][R154.64+0x4] ;  /* 0x000004149aaa0981 */ /* 0x0000a4000c1e1900 */
[----:B------:R-:W-:Y:S01]  /*3360*/  FFMA.FTZ R156, R236, R156, R189 ;  /* 0x0000009cec9c7223 */ /* 0x000fe200000100bd */
[----:B------:R-:W-:Y:S01]  /*3370*/  FMUL.FTZ R157, R234, R157 ;  /* 0x0000009dea9d7220 */ /* 0x000fe20000410000 */
[----:B------:R-:W-:Y:S01]  /*3380*/  ISETP.NE.AND P1, PT, R13, 0x1f, PT ;  /* 0x0000001f0d00780c */ /* 0x000fe20003f25270 */
[----:B------:R-:W-:Y:S01]  /*3390*/  FMUL.FTZ R241, R50, R80 ;  /* 0x0000005032f17220 */ /* 0x000fe20000410000 */
[----:B------:R-:W-:Y:S01]  /*33a0*/  FFMA.FTZ R156, R234, R156, R191 ;  /* 0x0000009cea9c7223 */ /* 0x000fe200000100bf */
[C---:B------:R-:W-:Y:S01]  /*33b0*/  FMUL.FTZ R172, R0.reuse, R157 ;  /* 0x0000009d00ac7220 */ /* 0x040fe20000410000 */
[----:B------:R-:W-:Y:S01]  /*33c0*/  FMUL.FTZ R237, R49, R82 ;  /* 0x0000005231ed7220 */ /* 0x000fe20000410000 */
[----:B------:R-:W-:Y:S01]  /*33d0*/  FMUL.FTZ R233, R51, R84 ;  /* 0x0000005433e97220 */ /* 0x000fe20000410000 */
[----:B------:R-:W-:Y:S01]  /*33e0*/  FFMA.FTZ R156, R0, R156, R213 ;  /* 0x0000009c009c7223 */ /* 0x000fe200000100d5 */
[----:B------:R-:W-:Y:S01]  /*33f0*/  FMUL.FTZ R241, R116, R241 ;  /* 0x000000f174f17220 */ /* 0x000fe20000410000 */
[----:B------:R-:W1:Y:S01]  /*3400*/  SHFL.DOWN PT, R157, R172, 0x1, 0x1f ;  /* 0x08201f00ac9d7f89 */ /* 0x000e6200000e0000 */
[----:B------:R-:W-:Y:S01]  /*3410*/  FMUL.FTZ R249, R118, R237 ;  /* 0x000000ed76f97220 */ /* 0x000fe20000410000 */
[----:B------:R-:W-:Y:S01]  /*3420*/  FMUL.FTZ R229, R52, R86 ;  /* 0x0000005634e57220 */ /* 0x000fe20000410000 */
[----:B------:R-:W-:Y:S01]  /*3430*/  MOV R245, R156 ;  /* 0x0000009c00f57202 */ /* 0x000fe20000000f00 */
[----:B------:R3:W4:Y:S01]  /*3440*/  SHFL.DOWN PT, R159, R156, 0x1, 0x1f ;  /* 0x08201f009c9f7f89 */ /* 0x00072200000e0000 */
[----:B------:R-:W-:Y:S01]  /*3450*/  FMUL.FTZ R243, R120, R233 ;  /* 0x000000e978f37220 */ /* 0x000fe20000410000 */
[----:B0-----:R-:W-:Y:S01]  /*3460*/  FFMA.FTZ R154, R0, R241, R249 ;  /* 0x000000f1009a7223 */ /* 0x001fe200000100f9 */
        /* <DEDUP_REMOVED lines=17> */
[----:B-1----:R-:W-:Y:S01]  /*3580*/  @P1 FMUL.FTZ R157, R157, R172 ;  /* 0x000000ac9d9d1220 */ /* 0x002fe20000410000 */
[----:B---3--:R-:W-:Y:S01]  /*3590*/  FMUL.FTZ R156, R136, R203 ;  /* 0x000000cb889c7220 */ /* 0x008fe20000410000 */
[----:B------:R-:W-:Y:S01]  /*35a0*/  FFMA.FTZ R154, R230, R154, R227 ;  /* 0x0000009ae69a7223 */ /* 0x000fe200000100e3 */
[----:B------:R-:W-:Y:S01]  /*35b0*/  FMUL.FTZ R199, R61, R104 ;  /* 0x000000683dc77220 */ /* 0x000fe20000410000 */
[----:B----4-:R-:W-:Y:S01]  /*35c0*/  @P1 FFMA.FTZ R245, R172, R159, R245 ;  /* 0x0000009facf51223 */ /* 0x010fe200000100f5 */
[----:B------:R-:W-:Y:S01]  /*35d0*/  @P1 MOV R172, R157 ;  /* 0x0000009d00ac1202 */ /* 0x000fe20000000f00 */
[----:B------:R-:W-:Y:S01]  /*35e0*/  FMUL.FTZ R159, R58, R98 ;  /* 0x000000623a9f7220 */ /* 0x000fe20000410000 */
[----:B------:R-:W-:Y:S01]  /*35f0*/  ISETP.GT.U32.AND P1, PT, R13, 0x1d, PT ;  /* 0x0000001d0d00780c */ /* 0x000fe20003f24070 */
[----:B------:R-:W-:Y:S01]  /*3600*/  FFMA.FTZ R154, R228, R154, R215 ;  /* 0x0000009ae49a7223 */ /* 0x000fe200000100d7 */
[----:B------:R-:W0:Y:S01]  /*3610*/  SHFL.DOWN PT, R157, R245, 0x2, 0x1f ;  /* 0x08401f00f59d7f89 */ /* 0x000e2200000e0000 */
[----:B------:R-:W-:Y:S01]  /*3620*/  FMUL.FTZ R217, R134, R159 ;  /* 0x0000009f86d97220 */ /* 0x000fe20000410000 */
[----:B------:R-:W-:Y:S01]  /*3630*/  FMUL.FTZ R211, R62, R108 ;  /* 0x0000006c3ed37220 */ /* 0x000fe20000410000 */
[----:B------:R-:W-:Y:S01]  /*3640*/  FFMA.FTZ R154, R224, R154, R221 ;  /* 0x0000009ae09a7223 */ /* 0x000fe200000100dd */
[----:B------:R-:W1:Y:S01]  /*3650*/  SHFL.DOWN PT, R155, R172, 0x2, 0x1f ;  /* 0x08401f00ac9b7f89 */ /* 0x000e6200000e0000 */
[----:B------:R-:W-:Y:S01]  /*3660*/  FMUL.FTZ R205, R140, R199 ;  /* 0x000000c78ccd7220 */ /* 0x000fe20000410000 */
[----:B------:R-:W-:Y:S01]  /*3670*/  FMUL.FTZ R193, R63, R110 ;  /* 0x0000006e3fc17220 */ /* 0x000fe20000410000 */
[----:B------:R-:W-:Y:S01]  /*3680*/  FFMA.FTZ R154, R220, R154, R217 ;  /* 0x0000009adc9a7223 */ /* 0x000fe200000100d9 */
[----:B------:R-:W-:Y:S01]  /*3690*/  FMUL.FTZ R207, R142, R211 ;  /* 0x000000d38ecf7220 */ /* 0x000fe20000410000 */
[----:B------:R-:W-:Y:S01]  /*36a0*/  FMUL.FTZ R197, R64, R112 ;  /* 0x0000007040c57220 */ /* 0x000fe20000410000 */
[----:B------:R-:W-:Y:S01]  /*36b0*/  FMUL.FTZ R209, R144, R193 ;  /* 0x000000c190d17220 */ /* 0x000fe20000410000 */
[----:B------:R-:W-:Y:S01]  /*36c0*/  FFMA.FTZ R154, R251, R154, R156 ;  /* 0x0000009afb9a7223 */ /* 0x000fe2000001009c */
[----:B------:R-:W-:Y:S01]  /*36d0*/  UISETP.GE.AND UP0, UPT, UR8, UR43, UPT ;  /* 0x0000002b0800728c */ /* 0x000fe2000bf06270 */
[----:B------:R-:W-:Y:S01]  /*36e0*/  FMUL.FTZ R201, R160, R197 ;  /* 0x000000c5a0c97220 */ /* 0x000fe20000410000 */
[----:B------:R-:W-:Y:S01]  /*36f0*/  ISETP.GE.AND P3, PT, R31, 0x1, PT ;  /* 0x000000011f00780c */ /* 0x000fe20003f66270 */
[----:B------:R-:W-:Y:S01]  /*3700*/  UMOV UR16, UR19 ;  /* 0x0000001300107c82 */ /* 0x000fe20008000000 */
[----:B------:R-:W-:Y:S01]  /*3710*/  ISETP.GT.U32.AND P4, PT, R13, 0x17, PT ;  /* 0x000000170d00780c */ /* 0x000fe20003f84070 */
[----:B------:R-:W-:Y:S01]  /*3720*/  BSSY.RECONVERGENT B0, `(.L_x_7260) ;  /* 0x0000150000007945 */ /* 0x000fe20003800200 */
[----:B0-----:R-:W-:Y:S01]  /*3730*/  @!P1 FFMA.FTZ R245, R172, R157, R245 ;  /* 0x0000009dacf59223 */ /* 0x001fe200000100f5 */
[----:B------:R-:W-:Y:S01]  /*3740*/  FMUL.FTZ R157, R138, R195 ;  /* 0x000000c38a9d7220 */ /* 0x000fe20000410000 */
[----:B-1----:R-:W-:-:S03]  /*3750*/  @!P1 FMUL.FTZ R155, R172, R155 ;  /* 0x0000009bac9b9220 */ /* 0x002fc60000410000 */
[----:B------:R-:W-:Y:S01]  /*3760*/  FFMA.FTZ R154, R222, R154, R157 ;  /* 0x0000009ade9a7223 */ /* 0x000fe2000001009d */
[----:B------:R-:W0:Y:S01]  /*3770*/  SHFL.DOWN PT, R178, R245, 0x4, 0x1f ;  /* 0x08801f00f5b27f89 */ /* 0x000e2200000e0000 */
[----:B------:R-:W-:Y:S01]  /*3780*/  @!P1 MOV R172, R155 ;  /* 0x0000009b00ac9202 */ /* 0x000fe20000000f00 */
[----:B------:R-:W-:Y:S01]  /*3790*/  FMUL.FTZ R155, R218, R0 ;  /* 0x00000000da9b7220 */ /* 0x000fe20000410000 */
[----:B------:R-:W-:Y:S01]  /*37a0*/  FFMA.FTZ R154, R168, R154, R205 ;  /* 0x0000009aa89a7223 */ /* 0x000fe200000100cd */
[----:B------:R-:W-:Y:S02]  /*37b0*/  ISETP.GT.U32.AND P1, PT, R13, 0x1b, PT ;  /* 0x0000001b0d00780c */ /* 0x000fe40003f24070 */
[----:B------:R-:W-:Y:S01]  /*37c0*/  FMUL.FTZ R155, R234, R155 ;  /* 0x0000009bea9b7220 */ /* 0x000fe20000410000 */
[----:B------:R-:W1:Y:S01]  /*37d0*/  SHFL.DOWN PT, R247, R172, 0x4, 0x1f ;  /* 0x08801f00acf77f89 */ /* 0x000e6200000e0000 */
[----:B------:R-:W-:Y:S02]  /*37e0*/  FFMA.FTZ R154, R166, R154, R207 ;  /* 0x0000009aa69a7223 */ /* 0x000fe400000100cf */
[----:B------:R-:W-:-:S02]  /*37f0*/  FMUL.FTZ R155, R236, R155 ;  /* 0x0000009bec9b7220 */ /* 0x000fc40000410000 */
[----:B------:R-:W-:Y:S02]  /*3800*/  FFMA.FTZ R175, R164, R154, R209 ;  /* 0x0000009aa4af7223 */ /* 0x000fe400000100d1 */
[----:B------:R-:W-:Y:S02]  /*3810*/  FMUL.FTZ R155, R232, R155 ;  /* 0x0000009be89b7220 */ /* 0x000fe40000410000 */
[----:B------:R-:W-:Y:S02]  /*3820*/  FFMA.FTZ R175, R162, R175, R201 ;  /* 0x000000afa2af7223 */ /* 0x000fe400000100c9 */
[----:B------:R-:W-:-:S04]  /*3830*/  FMUL.FTZ R155, R226, R155 ;  /* 0x0000009be29b7220 */ /* 0x000fc80000410000 */
[----:B------:R-:W-:Y:S01]  /*3840*/  FMUL.FTZ R155, R230, R155 ;  /* 0x0000009be69b7220 */ /* 0x000fe20000410000 */
[----:B0-----:R-:W-:-:S03]  /*3850*/  @!P1 FFMA.FTZ R245, R172, R178, R245 ;  /* 0x000000b2acf59223 */ /* 0x001fc600000100f5 */
[----:B------:R-:W-:Y:S02]  /*3860*/  FMUL.FTZ R155, R228, R155 ;  /* 0x0000009be49b7220 */ /* 0x000fe40000410000 */
[----:B------:R-:W0:Y:S02]  /*3870*/  SHFL.DOWN PT, R184, R245, 0x8, 0x1f ;  /* 0x09001f00f5b87f89 */ /* 0x000e2400000e0000 */
[----:B------:R-:W-:Y:S01]  /*3880*/  FMUL.FTZ R155, R224, R155 ;  /* 0x0000009be09b7220 */ /* 0x000fe20000410000 */
[----:B-1----:R-:W-:-:S03]  /*3890*/  @!P1 FMUL.FTZ R176, R172, R247 ;  /* 0x000000f7acb09220 */ /* 0x002fc60000410000 */
[----:B------:R-:W-:Y:S02]  /*38a0*/  FMUL.FTZ R154, R220, R155 ;  /* 0x0000009bdc9a7220 */ /* 0x000fe40000410000 */
[----:B------:R-:W-:Y:S02]  /*38b0*/  @!P1 MOV R172, R176 ;  /* 0x000000b000ac9202 */ /* 0x000fe40000000f00 */
[----:B------:R-:W-:Y:S01]  /*38c0*/  FMUL.FTZ R155, R251, R154 ;  /* 0x0000009afb9b7220 */ /* 0x000fe20000410000 */
[----:B------:R-:W-:Y:S01]  /*38d0*/  PLOP3.LUT P1, PT, PT, PT, UP0, 0x80, 0x8 ;  /* 0x000000000008781c */ /* 0x000fe20003f2f008 */
[----:B------:R-:W1:Y:S02]  /*38e0*/  SHFL.UP PT, R154, R175, 0x1, RZ ;  /* 0x04200000af9a7989 */ /* 0x000e6400000e00ff */
[----:B------:R-:W-:Y:S01]  /*38f0*/  FMUL.FTZ R155, R222, R155 ;  /* 0x0000009bde9b7220 */ /* 0x000fe20000410000 */
[----:B------:R-:W-:Y:S01]  /*3900*/  ISETP.NE.OR P1, PT, R8, RZ, P1 ;  /* 0x000000ff0800720c */ /* 0x000fe20000f25670 */
[----:B------:R-:W3:Y:S02]  /*3910*/  SHFL.DOWN PT, R182, R172, 0x8, 0x1f ;  /* 0x09001f00acb67f89 */ /* 0x000ee400000e0000 */
[----:B------:R-:W-:-:S04]  /*3920*/  FMUL.FTZ R155, R168, R155 ;  /* 0x0000009ba89b7220 */ /* 0x000fc80000410000 */
[----:B------:R-:W-:Y:S01]  /*3930*/  FMUL.FTZ R155, R166, R155 ;  /* 0x0000009ba69b7220 */ /* 0x000fe20000410000 */
[----:B0-----:R-:W-:-:S03]  /*3940*/  @!P4 FFMA.FTZ R245, R172, R184, R245 ;  /* 0x000000b8acf5c223 */ /* 0x001fc600000100f5 */
[----:B------:R-:W-:Y:S02]  /*3950*/  FMUL.FTZ R155, R164, R155 ;  /* 0x0000009ba49b7220 */ /* 0x000fe40000410000 */
[----:B------:R-:W-:Y:S01]  /*3960*/  @!P1 LEA R180, R161, UR28, 0x3 ;  /* 0x0000001ca1b49c11 */ /* 0x000fe2000f8e18ff */
[----:B------:R-:W-:Y:S01]  /*3970*/  SHFL.DOWN PT, R184, R245, 0x10, 0x1f ;  /* 0x0a001f00f5b87f89 */ /* 0x000fe200000e0000 */
[----:B------:R-:W-:Y:S01]  /*3980*/  FMUL.FTZ R176, R162, R155 ;  /* 0x0000009ba2b07220 */ /* 0x000fe20000410000 */
[----:B------:R-:W-:-:S04]  /*3990*/  MOV R155, RZ ;  /* 0x000000ff009b7202 */ /* 0x000fc80000000f00 */
[----:B------:R-:W0:Y:S01]  /*39a0*/  SHFL.UP PT, R247, R176, 0x1, RZ ;  /* 0x04200000b0f77989 */ /* 0x000e2200000e00ff */
[----:B-1----:R-:W-:Y:S01]  /*39b0*/  FFMA.FTZ R154, R176, R154, R175 ;  /* 0x0000009ab09a7223 */ /* 0x002fe200000100af */
[----:B---3--:R-:W-:-:S04]  /*39c0*/  @!P4 FMUL.FTZ R182, R172, R182 ;  /* 0x000000b6acb6c220 */ /* 0x008fc80000410000 */
[----:B------:R-:W-:Y:S01]  /*39d0*/  FSEL R175, R175, R154, !P3 ;  /* 0x0000009aafaf7208 */ /* 0x000fe20005800000 */
[----:B------:R-:W-:Y:S01]  /*39e0*/  HFMA2 R154, -RZ, RZ, 1.875, 0 ;  /* 0x3f800000ff9a7431 */ /* 0x000fe200000001ff */
[----:B------:R-:W-:-:S03]  /*39f0*/  @!P4 MOV R172, R182 ;  /* 0x000000b600acc202 */ /* 0x000fc60000000f00 */
[----:B------:R-:W1:Y:S04]  /*3a00*/  SHFL.UP PT, R178, R175, 0x2, RZ ;  /* 0x04400000afb27989 */ /* 0x000e6800000e00ff */
[----:B------:R-:W-:Y:S01]  /*3a10*/  @!P1 LDS.64 R154, [R180+0x2bb8] ;  /* 0x002bb800b49a9984 */ /* 0x000fe20000000a00 */
[----:B------:R-:W-:-:S03]  /*3a20*/  ISETP.GE.AND P1, PT, R31, 0x2, PT ;  /* 0x000000021f00780c */ /* 0x000fc60003f26270 */
[----:B------:R-:W3:Y:S01]  /*3a30*/  SHFL.DOWN PT, R182, R172, 0x10, 0x1f ;  /* 0x0a001f00acb67f89 */ /* 0x000ee200000e0000 */
[----:B0-----:R-:W-:Y:S01]  /*3a40*/  @P3 FMUL.FTZ R176, R176, R247 ;  /* 0x000000f7b0b03220 */ /* 0x001fe20000410000 */
[----:B------:R-:W-:-:S04]  /*3a50*/  ISETP.GT.U32.AND P3, PT, R13, 0xf, PT ;  /* 0x0000000f0d00780c */ /* 0x000fc80003f64070 */
[----:B------:R-:W0:Y:S01]  /*3a60*/  SHFL.UP PT, R247, R176, 0x2, RZ ;  /* 0x04400000b0f77989 */ /* 0x000e2200000e00ff */
[----:B-1----:R-:W-:-:S08]  /*3a70*/  FFMA.FTZ R178, R176, R178, R175 ;  /* 0x000000b2b0b27223 */ /* 0x002fd000000100af */
[C---:B------:R-:W-:Y:S01]  /*3a80*/  @!P3 FFMA.FTZ R245, R172.reuse, R184, R245 ;  /* 0x000000b8acf5b223 */ /* 0x040fe200000100f5 */
[----:B------:R-:W-:Y:S01]  /*3a90*/  FSEL R175, R175, R178, !P1 ;  /* 0x000000b2afaf7208 */ /* 0x000fe20004800000 */
[----:B---3--:R-:W-:-:S04]  /*3aa0*/  @!P3 FMUL.FTZ R180, R172, R182 ;  /* 0x000000b6acb4b220 */ /* 0x008fc80000410000 */
[----:B------:R-:W1:Y:S01]  /*3ab0*/  SHFL.UP PT, R178, R175, 0x4, RZ ;  /* 0x04800000afb27989 */ /* 0x000e6200000e00ff */
[----:B------:R-:W-:-:S03]  /*3ac0*/  @!P3 MOV R172, R180 ;  /* 0x000000b400acb202 */ /* 0x000fc60000000f00 */
[----:B------:R-:W-:Y:S01]  /*3ad0*/  SHFL.DOWN PT, R182, R245, 0x1, 0x1f ;  /* 0x08201f00f5b67f89 */ /* 0x000fe200000e0000 */
[----:B------:R-:W-:Y:S01]  /*3ae0*/  ISETP.NE.AND P3, PT, R8, 0x1f, PT ;  /* 0x0000001f0800780c */ /* 0x000fe20003f65270 */
[----:B0-----:R-:W-:Y:S02]  /*3af0*/  @P1 FMUL.FTZ R176, R176, R247 ;  /* 0x000000f7b0b01220 */ /* 0x001fe40000410000 */
[----:B------:R-:W-:Y:S01]  /*3b00*/  SHFL.DOWN PT, R180, R172, 0x1, 0x1f ;  /* 0x08201f00acb47f89 */ /* 0x000fe200000e0000 */
[----:B------:R-:W-:-:S03]  /*3b10*/  ISETP.GE.AND P1, PT, R31, 0x4, PT ;  /* 0x000000041f00780c */ /* 0x000fc60003f26270 */
[----:B------:R-:W0:Y:S04]  /*3b20*/  SHFL.UP PT, R247, R176, 0x4, RZ ;  /* 0x04800000b0f77989 */ /* 0x000e2800000e00ff */
[----:B------:R-:W3:Y:S04]  /*3b30*/  SHFL.IDX PT, R184, R155, RZ, 0x1f ;  /* 0x00001fff9bb87589 */ /* 0x000ee800000e0000 */
[----:B------:R-:W-:Y:S01]  /*3b40*/  SHFL.IDX PT, R245, R245, RZ, 0x1f ;  /* 0x00001ffff5f57589 */ /* 0x000fe200000e0000 */
[----:B-1----:R-:W-:-:S03]  /*3b50*/  FFMA.FTZ R178, R176, R178, R175 ;  /* 0x000000b2b0b27223 */ /* 0x002fc600000100af */
[----:B------:R-:W1:Y:S02]  /*3b60*/  SHFL.IDX PT, R172, R172, RZ, 0x1f ;  /* 0x00001fffacac7589 */ /* 0x000e6400000e0000 */
[----:B------:R-:W-:-:S05]  /*3b70*/  FSEL R175, R175, R178, !P1 ;  /* 0x000000b2afaf7208 */ /* 0x000fca0004800000 */
[----:B------:R-:W4:Y:S01]  /*3b80*/  SHFL.UP PT, R178, R175, 0x8, RZ ;  /* 0x05000000afb27989 */ /* 0x000f2200000e00ff */
[----:B0-----:R-:W-:Y:S01]  /*3b90*/  @P1 FMUL.FTZ R176, R176, R247 ;  /* 0x000000f7b0b01220 */ /* 0x001fe20000410000 */
[----:B------:R-:W-:Y:S01]  /*3ba0*/  ISETP.GE.AND P1, PT, R31, 0x8, PT ;  /* 0x000000081f00780c */ /* 0x000fe20003f26270 */
[----:B---3--:R-:W-:-:S03]  /*3bb0*/  @P3 FFMA.FTZ R184, R180, R184, R182 ;  /* 0x000000b8b4b83223 */ /* 0x008fc600000100b6 */
[----:B------:R-:W0:Y:S01]  /*3bc0*/  SHFL.UP PT, R247, R176, 0x8, RZ ;  /* 0x05000000b0f77989 */ /* 0x000e2200000e00ff */
[----:B------:R-:W-:Y:S01]  /*3bd0*/  ISETP.GE.AND P3, PT, R31, 0x10, PT ;  /* 0x000000101f00780c */ /* 0x000fe20003f66270 */
[----:B------:R-:W-:-:S04]  /*3be0*/  FFMA.FTZ R163, R184, R174, R163 ;  /* 0x000000aeb8a37223 */ /* 0x000fc800000100a3 */
[----:B------:R-:W-:Y:S01]  /*3bf0*/  FFMA.FTZ R165, R162, R163, R165 ;  /* 0x000000a3a2a57223 */ /* 0x000fe200000100a5 */
[C---:B-1----:R-:W-:Y:S01]  /*3c00*/  FFMA.FTZ R155, R172.reuse, R155, R245 ;  /* 0x0000009bac9b7223 */ /* 0x042fe200000100f5 */
[----:B------:R-:W-:Y:S02]  /*3c10*/  FMUL.FTZ R154, R172, R154 ;  /* 0x0000009aac9a7220 */ /* 0x000fe40000410000 */
[-C--:B------:R-:W-:Y:S01]  /*3c20*/  FFMA.FTZ R167, R164, R165.reuse, R167 ;  /* 0x000000a5a4a77223 */ /* 0x080fe200000100a7 */
[----:B------:R-:W-:-:S03]  /*3c30*/  FMUL.FTZ R238, R110, R165 ;  /* 0x000000a56eee7220 */ /* 0x000fc60000410000 */
[-C--:B------:R-:W-:Y:S01]  /*3c40*/  FFMA.FTZ R169, R166, R167.reuse, R169 ;  /* 0x000000a7a6a97223 */ /* 0x080fe200000100a9 */
[----:B----4-:R-:W-:Y:S01]  /*3c50*/  FFMA.FTZ R178, R176, R178, R175 ;  /* 0x000000b2b0b27223 */ /* 0x010fe200000100af */
[----:B------:R-:W-:Y:S02]  /*3c60*/  FMUL.FTZ R240, R108, R167 ;  /* 0x000000a76cf07220 */ /* 0x000fe40000410000 */
[-C--:B------:R-:W-:Y:S01]  /*3c70*/  FFMA.FTZ R171, R168, R169.reuse, R171 ;  /* 0x000000a9a8ab7223 */ /* 0x080fe200000100ab */
[----:B------:R-:W-:Y:S01]  /*3c80*/  FMUL.FTZ R242, R104, R169 ;  /* 0x000000a968f27220 */ /* 0x000fe20000410000 */
[----:B------:R-:W-:Y:S02]  /*3c90*/  FSEL R178, R175, R178, !P1 ;  /* 0x000000b2afb27208 */ /* 0x000fe40004800000 */
[----:B------:R-:W-:Y:S01]  /*3ca0*/  FFMA.FTZ R173, R222, R171, R173 ;  /* 0x000000abdead7223 */ /* 0x000fe200000100ad */
[----:B0-----:R-:W-:Y:S01]  /*3cb0*/  @P1 FMUL.FTZ R176, R176, R247 ;  /* 0x000000f7b0b01220 */ /* 0x001fe20000410000 */
[----:B------:R-:W-:Y:S01]  /*3cc0*/  ISETP.NE.AND P1, PT, R8, RZ, PT ;  /* 0x000000ff0800720c */ /* 0x000fe20003f25270 */
[----:B------:R-:W-:Y:S01]  /*3cd0*/  FMUL.FTZ R244, R102, R171 ;  /* 0x000000ab66f47220 */ /* 0x000fe20000410000 */
[-C--:B------:R-:W-:Y:S01]  /*3ce0*/  FFMA.FTZ R175, R251, R173.reuse, R158 ;  /* 0x000000adfbaf7223 */ /* 0x080fe2000001009e */
[----:B------:R-:W-:Y:S01]  /*3cf0*/  FMUL.FTZ R246, R100, R173 ;  /* 0x000000ad64f67220 */ /* 0x000fe20000410000 */
[----:B------:R-:W0:Y:S02]  /*3d00*/  SHFL.UP PT, R158, R178, 0x10, RZ ;  /* 0x06000000b29e7989 */ /* 0x000e2400000e00ff */
[----:B------:R-:W-:-:S02]  /*3d10*/  FFMA.FTZ R177, R220, R175, R177 ;  /* 0x000000afdcb17223 */ /* 0x000fc400000100b1 */
[----:B------:R-:W1:Y:S02]  /*3d20*/  SHFL.UP PT, R247, R176, 0x10, RZ ;  /* 0x06000000b0f77989 */ /* 0x000e6400000e00ff */
[----:B------:R-:W-:-:S03]  /*3d30*/  FFMA.FTZ R179, R224, R177, R179 ;  /* 0x000000b1e0b37223 */ /* 0x000fc600000100b3 */
[----:B------:R-:W-:Y:S01]  /*3d40*/  @!P1 LEA R196, R161, UR28, 0x3 ;  /* 0x0000001ca1c49c11 */ /* 0x000fe2000f8e18ff */
[-C--:B------:R-:W-:Y:S01]  /*3d50*/  FFMA.FTZ R181, R228, R179.reuse, R181 ;  /* 0x000000b3e4b57223 */ /* 0x080fe200000100b5 */
[----:B------:R-:W-:-:S03]  /*3d60*/  FMUL.FTZ R216, R94, R179 ;  /* 0x000000b35ed87220 */ /* 0x000fc60000410000 */
[-C--:B------:R-:W-:Y:S01]  /*3d70*/  FFMA.FTZ R183, R230, R181.reuse, R183 ;  /* 0x000000b5e6b77223 */ /* 0x080fe200000100b7 */
[----:B------:R3:W-:Y:S01]  /*3d80*/  @!P1 STS.64 [R196+0x2bb8], R154 ;  /* 0x002bb89ac4009388 */ /* 0x0007e20000000a00 */
[----:B------:R-:W-:Y:S02]  /*3d90*/  FMUL.FTZ R182, R92, R181 ;  /* 0x000000b55cb67220 */ /* 0x000fe40000410000 */
[-C--:B------:R-:W-:Y:S01]  /*3da0*/  FFMA.FTZ R185, R226, R183.reuse, R185 ;  /* 0x000000b7e2b97223 */ /* 0x080fe200000100b9 */
[----:B------:R-:W-:-:S03]  /*3db0*/  FMUL.FTZ R245, R90, R183 ;  /* 0x000000b75af57220 */ /* 0x000fc60000410000 */
[----:B------:R-:W-:Y:S01]  /*3dc0*/  FFMA.FTZ R187, R232, R185, R187 ;  /* 0x000000b9e8bb7223 */ /* 0x000fe200000100bb */
[----:B0-----:R-:W-:-:S03]  /*3dd0*/  FFMA.FTZ R158, R176, R158, R178 ;  /* 0x0000009eb09e7223 */ /* 0x001fc600000100b2 */
[----:B------:R-:W-:Y:S01]  /*3de0*/  FFMA.FTZ R189, R236, R187, R189 ;  /* 0x000000bbecbd7223 */ /* 0x000fe200000100bd */
[----:B---3--:R-:W-:Y:S01]  /*3df0*/  FMUL.FTZ R154, R96, R177 ;  /* 0x000000b1609a7220 */ /* 0x008fe20000410000 */
[----:B-1----:R-:W-:Y:S01]  /*3e00*/  @P3 FMUL.FTZ R176, R176, R247 ;  /* 0x000000f7b0b03220 */ /* 0x002fe20000410000 */
[----:B------:R-:W-:Y:S01]  /*3e10*/  FSEL R178, R178, R158, !P3 ;  /* 0x0000009eb2b27208 */ /* 0x000fe20005800000 */
[-C--:B------:R-:W-:Y:S01]  /*3e20*/  FFMA.FTZ R191, R234, R189.reuse, R191 ;  /* 0x000000bdeabf7223 */ /* 0x080fe200000100bf */
[----:B------:R-:W-:Y:S01]  /*3e30*/  SHF.R.U32.HI R247, RZ, 0x1, R8 ;  /* 0x00000001fff77819 */ /* 0x000fe20000011608 */
[----:B------:R-:W-:Y:S01]  /*3e40*/  FMUL.FTZ R174, R84, R189 ;  /* 0x000000bd54ae7220 */ /* 0x000fe20000410000 */
[----:B------:R-:W-:Y:S01]  /*3e50*/  FMUL.FTZ R155, R98, R175 ;  /* 0x000000af629b7220 */ /* 0x000fe20000410000 */
[----:B------:R-:W-:Y:S01]  /*3e60*/  SHFL.UP PT, R176, R176, 0x1, RZ ;  /* 0x04200000b0b07989 */ /* 0x000fe200000e00ff */
[-C--:B------:R-:W-:Y:S01]  /*3e70*/  FFMA.FTZ R213, R0, R191.reuse, R213 ;  /* 0x000000bf00d57223 */ /* 0x080fe200000100d5 */
[----:B------:R-:W-:Y:S01]  /*3e80*/  FMUL.FTZ R172, R82, R191 ;  /* 0x000000bf52ac7220 */ /* 0x000fe20000410000 */
[----:B------:R-:W-:Y:S01]  /*3e90*/  LEA R158, R8, R247, 0x4 ;  /* 0x000000f7089e7211 */ /* 0x000fe200078e20ff */
[----:B------:R0:W-:Y:S01]  /*3ea0*/  SHFL.UP PT, R184, R178, 0x1, RZ ;  /* 0x04200000b2b87989 */ /* 0x0001e200000e00ff */
[----:B------:R-:W-:Y:S01]  /*3eb0*/  FMUL.FTZ R180, R80, R213 ;  /* 0x000000d550b47220 */ /* 0x000fe20000410000 */
[----:B------:R-:W-:Y:S01]  /*3ec0*/  FMUL.FTZ R188, R49, R172 ;  /* 0x000000ac31bc7220 */ /* 0x000fe20000410000 */
[----:B------:R-:W-:Y:S01]  /*3ed0*/  LEA R158, R158, UR28, 0x2 ;  /* 0x0000001c9e9e7c11 */ /* 0x000fe2000f8e10ff */
[----:B------:R-:W-:Y:S01]  /*3ee0*/  FMUL.FTZ R190, R51, R174 ;  /* 0x000000ae33be7220 */ /* 0x000fe20000410000 */
[----:B------:R-:W-:Y:S01]  /*3ef0*/  FMUL.FTZ R186, R50, R180 ;  /* 0x000000b432ba7220 */ /* 0x000fe20000410000 */
[----:B------:R-:W-:Y:S01]  /*3f00*/  FMUL.FTZ R247, R86, R187 ;  /* 0x000000bb56f77220 */ /* 0x000fe20000410000 */
[----:B--2---:R-:W1:Y:S01]  /*3f10*/  SHFL.IDX PT, R170, R170, RZ, 0x1f ;  /* 0x00001fffaaaa7589 */ /* 0x004e6200000e0000 */
[----:B0-----:R-:W-:Y:S01]  /*3f20*/  FMUL.FTZ R178, R88, R185 ;  /* 0x000000b958b27220 */ /* 0x001fe20000410000 */
[----:B------:R-:W-:Y:S01]  /*3f30*/  FMUL.FTZ R196, R54, R245 ;  /* 0x000000f536c47220 */ /* 0x000fe20000410000 */
[----:B------:R-:W-:Y:S01]  /*3f40*/  FMUL.FTZ R192, R52, R247 ;  /* 0x000000f734c07220 */ /* 0x000fe20000410000 */
[----:B------:R0:W-:Y:S01]  /*3f50*/  STS [R158+0x1080], R186 ;  /* 0x001080ba9e007388 */ /* 0x0001e20000000800 */
[----:B------:R-:W-:-:S03]  /*3f60*/  FMUL.FTZ R194, R53, R178 ;  /* 0x000000b235c27220 */ /* 0x000fc60000410000 */
[----:B------:R2:W-:Y:S04]  /*3f70*/  STS [R14+0x4], R188 ;  /* 0x000004bc0e007388 */ /* 0x0005e80000000800 */
[----:B------:R-:W-:Y:S01]  /*3f80*/  STS [R14+0x8], R190 ;  /* 0x000008be0e007388 */ /* 0x000fe20000000800 */
[----:B0-----:R-:W-:-:S03]  /*3f90*/  FMUL.FTZ R186, R55, R182 ;  /* 0x000000b637ba7220 */ /* 0x001fc60000410000 */
[----:B------:R-:W-:Y:S01]  /*3fa0*/  STS [R14+0xc], R192 ;  /* 0x00000cc00e007388 */ /* 0x000fe20000000800 */
[----:B--2---:R-:W-:-:S03]  /*3fb0*/  FMUL.FTZ R188, R56, R216 ;  /* 0x000000d838bc7220 */ /* 0x004fc60000410000 */
[----:B------:R0:W-:Y:S01]  /*3fc0*/  STS [R14+0x18], R186 ;  /* 0x000018ba0e007388 */ /* 0x0001e20000000800 */
[----:B-1----:R-:W-:Y:S01]  /*3fd0*/  @P2 FFMA.FTZ R170, R176, R170, R184 ;  /* 0x000000aab0aa2223 */ /* 0x002fe200000100b8 */
[----:B------:R-:W-:Y:S01]  /*3fe0*/  FMUL.FTZ R176, R57, R154 ;  /* 0x0000009a39b07220 */ /* 0x000fe20000410000 */
[----:B------:R-:W-:Y:S01]  /*3ff0*/  FMUL.FTZ R184, R58, R155 ;  /* 0x0000009b3ab87220 */ /* 0x000fe20000410000 */
[----:B------:R-:W-:Y:S01]  /*4000*/  STS [R14+0x10], R194 ;  /* 0x000010c20e007388 */ /* 0x000fe20000000800 */
[----:B------:R-:W-:Y:S01]  /*4010*/  FFMA.FTZ R218, R218, R170, R241 ;  /* 0x000000aadada7223 */ /* 0x000fe200000100f1 */
[----:B0-----:R-:W-:Y:S02]  /*4020*/  FMUL.FTZ R186, R59, R246 ;  /* 0x000000f63bba7220 */ /* 0x001fe40000410000 */
[----:B------:R0:W-:Y:S01]  /*4030*/  STS [R14+0x20], R176 ;  /* 0x000020b00e007388 */ /* 0x0001e20000000800 */
[----:B------:R-:W-:Y:S01]  /*4040*/  FFMA.FTZ R249, R0, R218, R249 ;  /* 0x000000da00f97223 */ /* 0x000fe200000100f9 */
[----:B------:R-:W-:Y:S01]  /*4050*/  FADD.FTZ R0, -R241, R218 ;  /* 0x000000daf1007221 */ /* 0x000fe20000010100 */
[----:B------:R-:W-:Y:S01]  /*4060*/  FMUL.FTZ R241, R60, R244 ;  /* 0x000000f43cf17220 */ /* 0x000fe20000410000 */
[----:B------:R-:W-:Y:S01]  /*4070*/  STS [R14+0x14], R196 ;  /* 0x000014c40e007388 */ /* 0x000fe20000000800 */
[----:B------:R-:W-:Y:S01]  /*4080*/  FFMA.FTZ R234, R234, R249, R243 ;  /* 0x000000f9eaea7223 */ /* 0x000fe200000100f3 */
[----:B------:R-:W-:Y:S01]  /*4090*/  FFMA.FTZ R170, R118, -R237, R249 ;  /* 0x800000ed76aa7223 */ /* 0x000fe200000100f9 */
[----:B------:R-:W-:Y:S01]  /*40a0*/  FFMA.FTZ R237, R0, R180, RZ ;  /* 0x000000b400ed7223 */ /* 0x000fe200000100ff */
[----:B------:R-:W-:Y:S01]  /*40b0*/  STS [R14+0x1c], R188 ;  /* 0x00001cbc0e007388 */ /* 0x000fe20000000800 */
[----:B------:R-:W-:Y:S01]  /*40c0*/  FFMA.FTZ R236, R236, R234, R239 ;  /* 0x000000eaecec7223 */ /* 0x000fe200000100ef */
[----:B------:R-:W-:Y:S01]  /*40d0*/  IADD3 R239, PT, PT, R8, 0x180, RZ ;  /* 0x0000018008ef7810 */ /* 0x000fe20007ffe0ff */
[----:B------:R-:W-:Y:S01]  /*40e0*/  FFMA.FTZ R237, R170, R172, R237 ;  /* 0x000000acaaed7223 */ /* 0x000fe200000100ed */
[----:B------:R-:W-:Y:S01]  /*40f0*/  FFMA.FTZ R172, R120, -R233, R234 ;  /* 0x800000e978ac7223 */ /* 0x000fe200000100ea */
[----:B------:R-:W-:Y:S01]  /*4100*/  FFMA.FTZ R232, R232, R236, R235 ;  /* 0x000000ece8e87223 */ /* 0x000fe200000100eb */
[----:B------:R-:W-:Y:S01]  /*4110*/  FMUL.FTZ R233, R61, R242 ;  /* 0x000000f23de97220 */ /* 0x000fe20000410000 */
[----:B------:R-:W-:Y:S01]  /*4120*/  STS [R14+0x24], R184 ;  /* 0x000024b80e007388 */ /* 0x000fe20000000800 */
[----:B------:R-:W-:Y:S01]  /*4130*/  FFMA.FTZ R237, R172, R174, R237 ;  /* 0x000000aeaced7223 */ /* 0x000fe200000100ed */
[----:B------:R-:W-:Y:S01]  /*4140*/  FFMA.FTZ R226, R226, R232, R231 ;  /* 0x000000e8e2e27223 */ /* 0x000fe200000100e7 */
[----:B------:R-:W-:Y:S01]  /*4150*/  FFMA.FTZ R174, R122, -R229, R236 ;  /* 0x800000e57aae7223 */ /* 0x000fe200000100ec */
[----:B0-----:R-:W-:Y:S01]  /*4160*/  FFMA.FTZ R176, R124, -R225, R232 ;  /* 0x800000e17cb07223 */ /* 0x001fe200000100e8 */
[----:B------:R-:W-:Y:S01]  /*4170*/  FMUL.FTZ R231, R62, R240 ;  /* 0x000000f03ee77220 */ /* 0x000fe20000410000 */
[----:B------:R-:W-:Y:S01]  /*4180*/  FFMA.FTZ R230, R230, R226, R227 ;  /* 0x000000e2e6e67223 */ /* 0x000fe200000100e3 */
[----:B------:R-:W-:Y:S01]  /*4190*/  FFMA.FTZ R237, R174, R247, R237 ;  /* 0x000000f7aeed7223 */ /* 0x000fe200000100ed */
[----:B------:R-:W-:Y:S01]  /*41a0*/  STS [R14+0x28], R186 ;  /* 0x000028ba0e007388 */ /* 0x000fe20000000800 */
[----:B------:R-:W-:Y:S01]  /*41b0*/  IADD3 R227, PT, PT, R8, 0x80, RZ ;  /* 0x0000008008e37810 */ /* 0x000fe20007ffe0ff */
[----:B------:R-:W-:Y:S01]  /*41c0*/  FFMA.FTZ R228, R228, R230, R215 ;  /* 0x000000e6e4e47223 */ /* 0x000fe200000100d7 */
[----:B------:R-:W-:Y:S01]  /*41d0*/  FMUL.FTZ R215, R112, R163 ;  /* 0x000000a370d77220 */ /* 0x000fe20000410000 */
[----:B------:R-:W-:Y:S01]  /*41e0*/  FFMA.FTZ R237, R176, R178, R237 ;  /* 0x000000b2b0ed7223 */ /* 0x000fe200000100ed */
[----:B------:R-:W-:Y:S01]  /*41f0*/  FFMA.FTZ R178, R126, -R223, R226 ;  /* 0x800000df7eb27223 */ /* 0x000fe200000100e2 */
[----:B------:R-:W-:Y:S01]  /*4200*/  FMUL.FTZ R223, R63, R238 ;  /* 0x000000ee3fdf7220 */ /* 0x000fe20000410000 */
[----:B------:R-:W-:Y:S01]  /*4210*/  FMUL.FTZ R225, R64, R215 ;  /* 0x000000d740e17220 */ /* 0x000fe20000410000 */
[----:B------:R-:W-:Y:S01]  /*4220*/  STS [R14+0x2c], R241 ;  /* 0x00002cf10e007388 */ /* 0x000fe20000000800 */
[----:B------:R-:W-:Y:S01]  /*4230*/  FFMA.FTZ R237, R178, R245, R237 ;  /* 0x000000f5b2ed7223 */ /* 0x000fe200000100ed */
[----:B------:R-:W-:Y:S01]  /*4240*/  FFMA.FTZ R180, R128, -R219, R230 ;  /* 0x800000db80b47223 */ /* 0x000fe200000100e6 */
[----:B------:R-:W-:Y:S01]  /*4250*/  FFMA.FTZ R224, R224, R228, R221 ;  /* 0x000000e4e0e07223 */ /* 0x000fe200000100dd */
[----:B------:R-:W-:Y:S01]  /*4260*/  STS [R14+0x30], R233 ;  /* 0x000030e90e007388 */ /* 0x000fe20000000800 */
[----:B------:R-:W-:Y:S01]  /*4270*/  FFMA.FTZ R212, R130, -R212, R228 ;  /* 0x800000d482d47223 */ /* 0x000fe200000100e4 */
[----:B------:R-:W-:Y:S01]  /*4280*/  FFMA.FTZ R248, R180, R182, R237 ;  /* 0x000000b6b4f87223 */ /* 0x000fe200000100ed */
[----:B------:R-:W-:Y:S01]  /*4290*/  FFMA.FTZ R220, R220, R224, R217 ;  /* 0x000000e0dcdc7223 */ /* 0x000fe200000100d9 */
[----:B------:R0:W-:Y:S01]  /*42a0*/  STS [R14+0x34], R231 ;  /* 0x000034e70e007388 */ /* 0x0001e20000000800 */
[----:B------:R-:W-:Y:S01]  /*42b0*/  FFMA.FTZ R214, R132, -R214, R224 ;  /* 0x800000d684d67223 */ /* 0x000fe200000100e0 */
[----:B------:R-:W-:Y:S01]  /*42c0*/  FFMA.FTZ R248, R212, R216, R248 ;  /* 0x000000d8d4f87223 */ /* 0x000fe200000100f8 */
[C---:B------:R-:W-:Y:S01]  /*42d0*/  IADD3 R217, PT, PT, R8.reuse, 0x20, RZ ;  /* 0x0000002008d97810 */ /* 0x040fe20007ffe0ff */
[----:B------:R1:W-:Y:S01]  /*42e0*/  STS [R14+0x38], R223 ;  /* 0x000038df0e007388 */ /* 0x0003e20000000800 */
[C---:B------:R-:W-:Y:S01]  /*42f0*/  IADD3 R219, PT, PT, R8.reuse, 0x40, RZ ;  /* 0x0000004008db7810 */ /* 0x040fe20007ffe0ff */
[----:B------:R-:W-:Y:S01]  /*4300*/  FMUL.FTZ R250, R65, R218 ;  /* 0x000000da41fa7220 */ /* 0x000fe20000410000 */
[C---:B------:R-:W-:Y:S01]  /*4310*/  IADD3 R221, PT, PT, R8.reuse, 0x60, RZ ;  /* 0x0000006008dd7810 */ /* 0x040fe20007ffe0ff */
[----:B------:R2:W-:Y:S01]  /*4320*/  STS [R14+0x3c], R225 ;  /* 0x00003ce10e007388 */ /* 0x0005e20000000800 */
[----:B------:R-:W-:Y:S01]  /*4330*/  IADD3 R229, PT, PT, R8, 0xa0, RZ ;  /* 0x000000a008e57810 */ /* 0x000fe20007ffe0ff */
[----:B------:R-:W-:Y:S01]  /*4340*/  FFMA.FTZ R218, R214, R154, R248 ;  /* 0x0000009ad6da7223 */ /* 0x000fe200000100f8 */
[----:B0-----:R-:W-:Y:S01]  /*4350*/  IADD3 R231, PT, PT, R8, 0xc0, RZ ;  /* 0x000000c008e77810 */ /* 0x001fe20007ffe0ff */
[----:B------:R-:W-:Y:S01]  /*4360*/  FFMA.FTZ R216, R134, -R159, R220 ;  /* 0x8000009f86d87223 */ /* 0x000fe200000100dc */
[C---:B------:R-:W-:Y:S01]  /*4370*/  IADD3 R233, PT, PT, R8.reuse, 0xe0, RZ ;  /* 0x000000e008e97810 */ /* 0x040fe20007ffe0ff */
[----:B------:R-:W-:Y:S01]  /*4380*/  FFMA.FTZ R251, R251, R220, R156 ;  /* 0x000000dcfbfb7223 */ /* 0x000fe2000001009c */
[----:B-1----:R-:W-:Y:S01]  /*4390*/  IADD3 R223, PT, PT, R8, 0x100, RZ ;  /* 0x0000010008df7810 */ /* 0x002fe20007ffe0ff */
[----:B------:R-:W-:Y:S01]  /*43a0*/  FFMA.FTZ R218, R216, R155, R218 ;  /* 0x0000009bd8da7223 */ /* 0x000fe200000100da */
[C---:B------:R-:W-:Y:S01]  /*43b0*/  IADD3 R235, PT, PT, R8.reuse, 0x140, RZ ;  /* 0x0000014008eb7810 */ /* 0x040fe20007ffe0ff */
[----:B------:R-:W-:Y:S01]  /*43c0*/  HFMA2 R155, -RZ, RZ, 0, 0 ;  /* 0x00000000ff9b7431 */ /* 0x000fe200000001ff */
[----:B--2---:R-:W-:Y:S01]  /*43d0*/  IADD3 R225, PT, PT, R8, 0x120, RZ ;  /* 0x0000012008e17810 */ /* 0x004fe20007ffe0ff */
[----:B------:R-:W-:Y:S01]  /*43e0*/  FFMA.FTZ R222, R222, R251, R157 ;  /* 0x000000fbdede7223 */ /* 0x000fe2000001009d */
[----:B------:R-:W-:Y:S01]  /*43f0*/  IADD3 R237, PT, PT, R8, 0x160, RZ ;  /* 0x0000016008ed7810 */ /* 0x000fe20007ffe0ff */
[----:B------:R-:W-:Y:S01]  /*4400*/  FFMA.FTZ R203, R136, -R203, R251 ;  /* 0x800000cb88cb7223 */ /* 0x000fe200000100fb */
[----:B------:R-:W-:Y:S01]  /*4410*/  IADD3 R241, PT, PT, R8, 0x1a0, RZ ;  /* 0x000001a008f17810 */ /* 0x000fe20007ffe0ff */
[----:B------:R-:W-:Y:S01]  /*4420*/  FFMA.FTZ R205, R168, R222, R205 ;  /* 0x000000dea8cd7223 */ /* 0x000fe200000100cd */
[C---:B------:R-:W-:Y:S01]  /*4430*/  IADD3 R243, PT, PT, R8.reuse, 0x1c0, RZ ;  /* 0x000001c008f37810 */ /* 0x040fe20007ffe0ff */
[----:B------:R-:W-:Y:S01]  /*4440*/  FFMA.FTZ R218, R203, R246, R218 ;  /* 0x000000f6cbda7223 */ /* 0x000fe200000100da */
[----:B------:R-:W-:Y:S01]  /*4450*/  IADD3 R245, PT, PT, R8, 0x1e0, RZ ;  /* 0x000001e008f57810 */ /* 0x000fe20007ffe0ff */
[----:B------:R-:W-:Y:S01]  /*4460*/  FFMA.FTZ R207, R166, R205, R207 ;  /* 0x000000cda6cf7223 */ /* 0x000fe200000100cf */
[-C--:B------:R-:W-:Y:S01]  /*4470*/  LEA.HI R182, R217, R8.reuse, RZ, 0x1b ;  /* 0x00000008d9b67211 */ /* 0x080fe200078fd8ff */
[----:B------:R-:W-:Y:S01]  /*4480*/  BAR.SYNC.DEFER_BLOCKING 0x0 ;  /* 0x0000000000007b1d */ /* 0x000fe20000010000 */
[-C--:B------:R-:W-:Y:S01]  /*4490*/  LEA.HI R184, R219, R8.reuse, RZ, 0x1b ;  /* 0x00000008dbb87211 */ /* 0x080fe200078fd8ff */
[----:B------:R-:W-:Y:S01]  /*44a0*/  FFMA.FTZ R209, R164, R207, R209 ;  /* 0x000000cfa4d17223 */ /* 0x000fe200000100d1 */
[-C--:B------:R-:W-:Y:S01]  /*44b0*/  LEA.HI R186, R221, R8.reuse, RZ, 0x1b ;  /* 0x00000008ddba7211 */ /* 0x080fe200078fd8ff */
[----:B------:R-:W-:Y:S01]  /*44c0*/  FFMA.FTZ R195, R138, -R195, R222 ;  /* 0x800000c38ac37223 */ /* 0x000fe200000100de */
[-C--:B------:R-:W-:Y:S01]  /*44d0*/  LEA.HI R188, R227, R8.reuse, RZ, 0x1b ;  /* 0x00000008e3bc7211 */ /* 0x080fe200078fd8ff */
[----:B------:R-:W-:Y:S01]  /*44e0*/  FFMA.FTZ R201, R162, R209, R201 ;  /* 0x000000d1a2c97223 */ /* 0x000fe200000100c9 */
[-C--:B------:R-:W-:Y:S01]  /*44f0*/  LEA.HI R190, R229, R8.reuse, RZ, 0x1b ;  /* 0x00000008e5be7211 */ /* 0x080fe200078fd8ff */
[----:B------:R-:W-:Y:S01]  /*4500*/  FMUL.FTZ R249, R66, R249 ;  /* 0x000000f942f97220 */ /* 0x000fe20000410000 */
[----:B------:R-:W-:Y:S01]  /*4510*/  LEA.HI R192, R231, R8, RZ, 0x1b ;  /* 0x00000008e7c07211 */ /* 0x000fe200078fd8ff */
[----:B------:R-:W-:Y:S01]  /*4520*/  FFMA.FTZ R218, R195, R244, R218 ;  /* 0x000000f4c3da7223 */ /* 0x000fe200000100da */
[-C--:B------:R-:W-:Y:S01]  /*4530*/  LEA.HI R194, R233, R8.reuse, RZ, 0x1b ;  /* 0x00000008e9c27211 */ /* 0x080fe200078fd8ff */
[----:B------:R-:W-:Y:S01]  /*4540*/  FFMA.FTZ R199, R140, -R199, R205 ;  /* 0x800000c78cc77223 */ /* 0x000fe200000100cd */
[-C--:B------:R-:W-:Y:S01]  /*4550*/  LEA.HI R196, R223, R8.reuse, RZ, 0x1b ;  /* 0x00000008dfc47211 */ /* 0x080fe200078fd8ff */
[----:B------:R-:W-:Y:S01]  /*4560*/  FFMA.FTZ R211, R142, -R211, R207 ;  /* 0x800000d38ed37223 */ /* 0x000fe200000100cf */
[-C--:B------:R-:W-:Y:S01]  /*4570*/  LEA.HI R198, R225, R8.reuse, RZ, 0x1b ;  /* 0x00000008e1c67211 */ /* 0x080fe200078fd8ff */
[----:B------:R-:W-:Y:S01]  /*4580*/  FFMA.FTZ R193, R144, -R193, R209 ;  /* 0x800000c190c17223 */ /* 0x000fe200000100d1 */
[----:B------:R-:W-:Y:S01]  /*4590*/  LEA.HI R200, R235, R8, RZ, 0x1b ;  /* 0x00000008ebc87211 */ /* 0x000fe200078fd8ff */
[----:B------:R-:W-:Y:S01]  /*45a0*/  FMUL.FTZ R234, R67, R234 ;  /* 0x000000ea43ea7220 */ /* 0x000fe20000410000 */
[----:B------:R-:W-:Y:S01]  /*45b0*/  LEA.HI R202, R237, R8, RZ, 0x1b ;  /* 0x00000008edca7211 */ /* 0x000fe200078fd8ff */
[----:B------:R-:W-:Y:S01]  /*45c0*/  FMUL.FTZ R236, R69, R236 ;  /* 0x000000ec45ec7220 */ /* 0x000fe20000410000 */
[----:B------:R-:W-:Y:S01]  /*45d0*/  LEA.HI R204, R239, R8, RZ, 0x1b ;  /* 0x00000008efcc7211 */ /* 0x000fe200078fd8ff */
[----:B------:R-:W-:Y:S01]  /*45e0*/  FMUL.FTZ R232, R68, R232 ;  /* 0x000000e844e87220 */ /* 0x000fe20000410000 */
[-C--:B------:R-:W-:Y:S01]  /*45f0*/  LEA.HI R206, R241, R8.reuse, RZ, 0x1b ;  /* 0x00000008f1ce7211 */ /* 0x080fe200078fd8ff */
[----:B------:R-:W0:Y:S01]  /*4600*/  LDS R217, [R15] ;  /* 0x000000000fd97984 */ /* 0x000e220000000800 */
[----:B------:R-:W-:Y:S01]  /*4610*/  LEA.HI R208, R243, R8, RZ, 0x1b ;  /* 0x00000008f3d07211 */ /* 0x000fe200078fd8ff */
[----:B------:R-:W-:Y:S01]  /*4620*/  FMUL.FTZ R226, R71, R226 ;  /* 0x000000e247e27220 */ /* 0x000fe20000410000 */
[----:B------:R-:W-:Y:S01]  /*4630*/  LEA.HI R210, R245, R8, RZ, 0x1b ;  /* 0x00000008f5d27211 */ /* 0x000fe200078fd8ff */
[----:B------:R-:W-:Y:S01]  /*4640*/  FMUL.FTZ R230, R70, R230 ;  /* 0x000000e646e67220 */ /* 0x000fe20000410000 */
[----:B------:R-:W-:Y:S01]  /*4650*/  MOV R154, R8 ;  /* 0x00000008009a7202 */ /* 0x000fe20000000f00 */
[----:B------:R-:W-:Y:S01]  /*4660*/  FMUL.FTZ R228, R73, R228 ;  /* 0x000000e449e47220 */ /* 0x000fe20000410000 */
[----:B------:R-:W-:Y:S01]  /*4670*/  LEA R182, R182, UR28, 0x2 ;  /* 0x0000001cb6b67c11 */ /* 0x000fe2000f8e10ff */
[----:B------:R-:W-:Y:S01]  /*4680*/  FMUL.FTZ R220, R75, R220 ;  /* 0x000000dc4bdc7220 */ /* 0x000fe20000410000 */
[----:B------:R-:W-:Y:S01]  /*4690*/  LEA R184, R184, UR28, 0x2 ;  /* 0x0000001cb8b87c11 */ /* 0x000fe2000f8e10ff */
[----:B------:R-:W-:Y:S01]  /*46a0*/  IMAD.WIDE.U32 R156, R146, UR23, R154 ;  /* 0x00000017929c7c25 */ /* 0x000fe2000f8e009a */
[----:B------:R-:W-:Y:S01]  /*46b0*/  LEA R186, R186, UR28, 0x2 ;  /* 0x0000001cbaba7c11 */ /* 0x000fe2000f8e10ff */
[----:B------:R-:W1:Y:S01]  /*46c0*/  LDS R219, [R182+0x1100] ;  /* 0x00110000b6db7984 */ /* 0x000e620000000800 */
[----:B------:R-:W-:Y:S01]  /*46d0*/  LEA R188, R188, UR28, 0x2 ;  /* 0x0000001cbcbc7c11 */ /* 0x000fe2000f8e10ff */
[----:B------:R-:W-:Y:S01]  /*46e0*/  IMAD R157, R147, UR23, R157 ;  /* 0x00000017939d7c24 */ /* 0x000fe2000f8e029d */
[----:B------:R-:W-:Y:S01]  /*46f0*/  LEA R190, R190, UR28, 0x2 ;  /* 0x0000001cbebe7c11 */ /* 0x000fe2000f8e10ff */
[----:B------:R-:W2:Y:S01]  /*4700*/  LDS R221, [R184+0x1180] ;  /* 0x00118000b8dd7984 */ /* 0x000ea20000000800 */
[----:B------:R-:W-:Y:S01]  /*4710*/  LEA R192, R192, UR28, 0x2 ;  /* 0x0000001cc0c07c11 */ /* 0x000fe2000f8e10ff */
[----:B------:R-:W-:Y:S01]  /*4720*/  IMAD.WIDE.U32 R156, R4, UR32, R156 ;  /* 0x00000020049c7c25 */ /* 0x000fe2000f8e009c */
[----:B------:R-:W-:Y:S01]  /*4730*/  LEA R194, R194, UR28, 0x2 ;  /* 0x0000001cc2c27c11 */ /* 0x000fe2000f8e10ff */
[----:B------:R-:W3:Y:S01]  /*4740*/  LDS R223, [R186+0x1200] ;  /* 0x00120000badf7984 */ /* 0x000ee20000000800 */
[----:B------:R-:W-:Y:S01]  /*4750*/  LEA R196, R196, UR28, 0x2 ;  /* 0x0000001cc4c47c11 */ /* 0x000fe2000f8e10ff */
[----:B------:R-:W-:Y:S01]  /*4760*/  IMAD.WIDE.U32 R154, R148, UR23, R154 ;  /* 0x00000017949a7c25 */ /* 0x000fe2000f8e009a */
[----:B------:R-:W-:Y:S01]  /*4770*/  LEA R198, R198, UR28, 0x2 ;  /* 0x0000001cc6c67c11 */ /* 0x000fe2000f8e10ff */
[----:B------:R-:W4:Y:S01]  /*4780*/  LDS R225, [R188+0x1280] ;  /* 0x00128000bce17984 */ /* 0x000f220000000800 */
[----:B------:R-:W-:Y:S01]  /*4790*/  LEA R200, R200, UR28, 0x2 ;  /* 0x0000001cc8c87c11 */ /* 0x000fe2000f8e10ff */
[----:B------:R-:W-:Y:S01]  /*47a0*/  IMAD R155, R149, UR23, R155 ;  /* 0x00000017959b7c24 */ /* 0x000fe2000f8e029b */
[----:B------:R-:W-:Y:S01]  /*47b0*/  LEA R202, R202, UR28, 0x2 ;  /* 0x0000001ccaca7c11 */ /* 0x000fe2000f8e10ff */
[----:B------:R-:W0:Y:S01]  /*47c0*/  LDS R227, [R190+0x1300] ;  /* 0x00130000bee37984 */ /* 0x000e220000000800 */
[----:B------:R-:W-:Y:S01]  /*47d0*/  LEA R204, R204, UR28, 0x2 ;  /* 0x0000001ccccc7c11 */ /* 0x000fe2000f8e10ff */
[----:B------:R-:W-:Y:S01]  /*47e0*/  IMAD.WIDE.U32 R154, R4, UR34, R154 ;  /* 0x00000022049a7c25 */ /* 0x000fe2000f8e009a */
[----:B------:R-:W-:Y:S01]  /*47f0*/  LEA R206, R206, UR28, 0x2 ;  /* 0x0000001ccece7c11 */ /* 0x000fe2000f8e10ff */
[----:B------:R-:W0:Y:S01]  /*4800*/  LDS R229, [R192+0x1380] ;  /* 0x00138000c0e57984 */ /* 0x000e220000000800 */
[----:B------:R-:W-:Y:S01]  /*4810*/  LEA R208, R208, UR28, 0x2 ;  /* 0x0000001cd0d07c11 */ /* 0x000fe2000f8e10ff */
[----:B------:R-:W-:Y:S01]  /*4820*/  FMUL.FTZ R251, R74, R251 ;  /* 0x000000fb4afb7220 */ /* 0x000fe20000410000 */
[----:B------:R-:W-:Y:S01]  /*4830*/  LEA R210, R210, UR28, 0x2 ;  /* 0x0000001cd2d27c11 */ /* 0x000fe2000f8e10ff */
[----:B------:R-:W0:Y:S01]  /*4840*/  LDS R231, [R194+0x1400] ;  /* 0x00140000c2e77984 */ /* 0x000e220000000800 */
[----:B------:R-:W-:Y:S01]  /*4850*/  IADD3 R156, P2, PT, R156, UR18, RZ ;  /* 0x000000129c9c7c10 */ /* 0x000fe2000ff5e0ff */
[----:B------:R-:W-:Y:S01]  /*4860*/  FMUL.FTZ R222, R77, R222 ;  /* 0x000000de4dde7220 */ /* 0x000fe20000410000 */
[----:B------:R-:W-:Y:S01]  /*4870*/  MOV R162, UR16 ;  /* 0x0000001000a27c02 */ /* 0x000fe20008000f00 */
[----:B------:R-:W0:Y:S01]  /*4880*/  LDS R233, [R196+0x1480] ;  /* 0x00148000c4e97984 */ /* 0x000e220000000800 */
[----:B------:R-:W-:Y:S01]  /*4890*/  FMUL.FTZ R205, R76, R205 ;  /* 0x000000cd4ccd7220 */ /* 0x000fe20000410000 */
[----:B------:R-:W-:Y:S01]  /*48a0*/  FMUL.FTZ R207, R79, R207 ;  /* 0x000000cf4fcf7220 */ /* 0x000fe20000410000 */
[----:B------:R-:W-:Y:S01]  /*48b0*/  IADD3 R162, PT, PT, R162, -UR18, -R8 ;  /* 0x80000012a2a27c10 */ /* 0x000fe2000fffe808 */
[----:B------:R-:W0:Y:S01]  /*48c0*/  LDS R235, [R198+0x1500] ;  /* 0x00150000c6eb7984 */ /* 0x000e220000000800 */
[----:B------:R-:W-:Y:S01]  /*48d0*/  FMUL.FTZ R209, R78, R209 ;  /* 0x000000d14ed17220 */ /* 0x000fe20000410000 */
[----:B------:R-:W-:Y:S01]  /*48e0*/  FFMA.FTZ R218, R199, R242, R218 ;  /* 0x000000f2c7da7223 */ /* 0x000fe200000100da */
[C---:B------:R-:W-:Y:S01]  /*48f0*/  ISETP.GE.AND P3, PT, R162.reuse, 0x21, PT ;  /* 0x00000021a200780c */ /* 0x040fe20003f66270 */
[----:B------:R-:W0:Y:S01]  /*4900*/  LDS R237, [R200+0x1580] ;  /* 0x00158000c8ed7984 */ /* 0x000e220000000800 */
[----:B------:R-:W-:Y:S01]  /*4910*/  ISETP.GE.AND P4, PT, R162, 0x41, PT ;  /* 0x00000041a200780c */ /* 0x000fe20003f86270 */
[----:B------:R-:W-:-:S02]  /*4920*/  FFMA.FTZ R218, R211, R240, R218 ;  /* 0x000000f0d3da7223 */ /* 0x000fc400000100da */
        /* <DEDUP_REMOVED lines=8> */
[----:B-----5:R-:W-:-:S03]  /*49b0*/  SHF.R.S32.HI R158, RZ, 0x1f, R4 ;  /* 0x0000001fff9e7819 */ /* 0x020fc60000011404 */
[----:B------:R0:W-:Y:S01]  /*49c0*/  STS [R14+0x84c], R236 ;  /* 0x00084cec0e007388 */ /* 0x0001e20000000800 */
[----:B-1----:R-:W-:Y:S01]  /*49d0*/  FMUL.FTZ R249, R72, R224 ;  /* 0x000000e048f97220 */ /* 0x002fe20000410000 */
[----:B------:R-:W-:Y:S02]  /*49e0*/  IMAD R159, R158, UR32, RZ ;  /* 0x000000209e9f7c24 */ /* 0x000fe4000f8e02ff */
[----:B------:R1:W-:Y:S02]  /*49f0*/  STS [R14+0x850], R232 ;  /* 0x000850e80e007388 */ /* 0x0003e40000000800 */
[----:B------:R-:W-:Y:S02]  /*4a00*/  IMAD R159, R4, UR33, R159 ;  /* 0x00000021049f7c24 */ /* 0x000fe4000f8e029f */
[----:B------:R1:W-:Y:S03]  /*4a10*/  STS [R14+0x854], R226 ;  /* 0x000854e20e007388 */ /* 0x0003e60000000800 */
[----:B------:R-:W-:Y:S01]  /*4a20*/  IADD3.X R157, PT, PT, R157, R159, RZ, P2, !PT ;  /* 0x0000009f9d9d7210 */ /* 0x000fe200017fe4ff */
[----:B------:R-:W-:Y:S01]  /*4a30*/  IMAD R159, R158, UR34, RZ ;  /* 0x000000229e9f7c24 */ /* 0x000fe2000f8e02ff */
[----:B------:R-:W-:Y:S01]  /*4a40*/  IADD3 R158, P2, PT, R154, UR18, RZ ;  /* 0x000000129a9e7c10 */ /* 0x000fe2000ff5e0ff */
[----:B------:R1:W-:Y:S02]  /*4a50*/  STS [R14+0x858], R230 ;  /* 0x000858e60e007388 */ /* 0x0003e40000000800 */
[----:B------:R-:W-:-:S02]  /*4a60*/  IMAD R159, R4, UR35, R159 ;  /* 0x00000023049f7c24 */ /* 0x000fc4000f8e029f */
[----:B------:R-:W-:Y:S01]  /*4a70*/  IMAD.WIDE.U32 R156, R161, R150, R156 ;  /* 0x00000096a19c7225 */ /* 0x000fe200078e009c */
[----:B------:R1:W-:Y:S02]  /*4a80*/  STS [R14+0x85c], R228 ;  /* 0x00085ce40e007388 */ /* 0x0003e40000000800 */
[----:B------:R-:W-:Y:S01]  /*4a90*/  IADD3.X R159, PT, PT, R155, R159, RZ, P2, !PT ;  /* 0x0000009f9b9f7210 */ /* 0x000fe200017fe4ff */
[C---:B------:R-:W-:Y:S01]  /*4aa0*/  IMAD R155, R161.reuse, R151, R157 ;  /* 0x00000097a19b7224 */ /* 0x040fe200078e029d */
[C---:B------:R-:W-:Y:S01]  /*4ab0*/  LEA R154, P2, R156.reuse, UR38, 0x2 ;  /* 0x000000269c9a7c11 */ /* 0x040fe2000f8410ff */
[----:B------:R1:W-:Y:S01]  /*4ac0*/  STS [R14+0x860], R249 ;  /* 0x000860f90e007388 */ /* 0x0003e20000000800 */
[C---:B------:R-:W-:Y:S02]  /*4ad0*/  IMAD.WIDE.U32 R158, R161.reuse, UR36, R158 ;  /* 0x00000024a19e7c25 */ /* 0x040fe4000f8e009e */
[----:B------:R-:W-:Y:S01]  /*4ae0*/  LEA.HI.X R155, R156, UR39, R155, 0x2, P2 ;  /* 0x000000279c9b7c11 */ /* 0x000fe200090f149b */
[----:B------:R1:W-:Y:S01]  /*4af0*/  STS [R14+0x864], R220 ;  /* 0x000864dc0e007388 */ /* 0x0003e20000000800 */
[----:B------:R-:W-:Y:S01]  /*4b00*/  IMAD R157, R161, UR37, R159 ;  /* 0x00000025a19d7c24 */ /* 0x000fe2000f8e029f */
[----:B------:R-:W-:-:S02]  /*4b10*/  LEA R156, P2, R158, UR40, 0x2 ;  /* 0x000000289e9c7c11 */ /* 0x000fc4000f8410ff */
[----:B------:R1:W-:Y:S01]  /*4b20*/  STS [R14+0x868], R251 ;  /* 0x000868fb0e007388 */ /* 0x0003e20000000800 */
[----:B------:R-:W-:Y:S01]  /*4b30*/  FFMA.FTZ R159, R193, R238, R218 ;  /* 0x000000eec19f7223 */ /* 0x000fe200000100da */
[----:B------:R-:W-:Y:S01]  /*4b40*/  LEA.HI.X R157, R158, UR41, R157, 0x2, P2 ;  /* 0x000000299e9d7c11 */ /* 0x000fe200090f149d */
[----:B------:R-:W-:Y:S01]  /*4b50*/  FFMA.FTZ R158, R160, -R197, R201 ;  /* 0x800000c5a09e7223 */ /* 0x000fe200000100c9 */
[----:B------:R-:W-:Y:S01]  /*4b60*/  ISETP.GE.AND P2, PT, R162, 0x1, PT ;  /* 0x00000001a200780c */ /* 0x000fe20003f46270 */
[----:B------:R-:W-:Y:S01]  /*4b70*/  FMUL.FTZ R201, R89, R201 ;  /* 0x000000c959c97220 */ /* 0x000fe20000410000 */
[----:B------:R1:W-:Y:S04]  /*4b80*/  STS [R14+0x86c], R222 ;  /* 0x00086cde0e007388 */ /* 0x0003e80000000800 */
[----:B------:R1:W-:Y:S04]  /*4b90*/  STS [R14+0x870], R205 ;  /* 0x000870cd0e007388 */ /* 0x0003e80000000800 */
[----:B------:R1:W-:Y:S04]  /*4ba0*/  STS [R14+0x874], R207 ;  /* 0x000874cf0e007388 */ /* 0x0003e80000000800 */
[----:B------:R1:W-:Y:S04]  /*4bb0*/  STS [R14+0x878], R209 ;  /* 0x000878d10e007388 */ /* 0x0003e80000000800 */
[----:B------:R1:W-:Y:S01]  /*4bc0*/  STS [R14+0x87c], R201 ;  /* 0x00087cc90e007388 */ /* 0x0003e20000000800 */
[----:B------:R-:W-:Y:S06]  /*4bd0*/  BAR.SYNC.DEFER_BLOCKING 0x0 ;  /* 0x0000000000007b1d */ /* 0x000fec0000010000 */
[----:B0-234-:R-:W-:Y:S05]  /*4be0*/  @!P2 BRA `(.L_x_7261) ;  /* 0x00000000000ca947 */ /* 0x01dfea0003800000 */
[----:B------:R-:W0:Y:S04]  /*4bf0*/  LDS R197, [R15+0x840] ;  /* 0x000840000fc57984 */ /* 0x000e280000000800 */
[----:B------:R2:W-:Y:S04]  /*4c00*/  REDG.E.ADD.F32.FTZ.RN.STRONG.GPU desc[UR20][R154.64], R217 ;  /* 0x000000d99a0079a6 */ /* 0x0005e8000c12f314 */
[----:B0-----:R2:W-:Y:S02]  /*4c10*/  REDG.E.ADD.F32.FTZ.RN.STRONG.GPU desc[UR20][R156.64], R197 ;  /* 0x000000c59c0079a6 */ /* 0x0015e4000c12f314 */
.L_x_7261:
[----:B------:R-:W-:Y:S05]  /*4c20*/  BSYNC.RECONVERGENT B0 ;  /* 0x0000000000007941 */ /* 0x000fea0003800200 */
.L_x_7260:
[----:B--2---:R0:W2:Y:S01]  /*4c30*/  LDS R197, [R182+0x1940] ;  /* 0x00194000b6c57984 */ /* 0x0040a20000000800 */
[----:B------:R-:W-:Y:S04]  /*4c40*/  BSSY.RECONVERGENT B0, `(.L_x_7262) ;  /* 0x0000004000007945 */ /* 0x000fe80003800200 */
[----:B------:R-:W-:Y:S05]  /*4c50*/  @!P3 BRA `(.L_x_7263) ;  /* 0x000000000008b947 */ /* 0x000fea0003800000 */
[----:B------:R3:W-:Y:S04]  /*4c60*/  REDG.E.ADD.F32.FTZ.RN.STRONG.GPU desc[UR20][R154.64+0x80], R219 ;  /* 0x000080db9a0079a6 */ /* 0x0007e8000c12f314 */
[----:B--2---:R3:W-:Y:S02]  /*4c70*/  REDG.E.ADD.F32.FTZ.RN.STRONG.GPU desc[UR20][R156.64+0x80], R197 ;  /* 0x000080c59c0079a6 */ /* 0x0047e4000c12f314 */
.L_x_7263:
[----:B------:R-:W-:Y:S05]  /*4c80*/  BSYNC.RECONVERGENT B0 ;  /* 0x0000000000007941 */ /* 0x000fea0003800200 */
.L_x_7262:
[----:B--23--:R2:W3:Y:S01]  /*4c90*/  LDS R197, [R184+0x19c0] ;  /* 0x0019c000b8c57984 */ /* 0x00c4e20000000800 */
[----:B------:R-:W-:Y:S04]  /*4ca0*/  BSSY.RECONVERGENT B0, `(.L_x_7264) ;  /* 0x0000004000007945 */ /* 0x000fe80003800200 */
[----:B------:R-:W-:Y:S05]  /*4cb0*/  @!P4 BRA `(.L_x_7265) ;  /* 0x000000000008c947 */ /* 0x000fea0003800000 */
[----:B------:R4:W-:Y:S04]  /*4cc0*/  REDG.E.ADD.F32.FTZ.RN.STRONG.GPU desc[UR20][R154.64+0x100], R221 ;  /* 0x000100dd9a0079a6 */ /* 0x0009e8000c12f314 */
[----:B---3--:R4:W-:Y:S02]  /*4cd0*/  REDG.E.ADD.F32.FTZ.RN.STRONG.GPU desc[UR20][R156.64+0x100], R197 ;  /* 0x000100c59c0079a6 */ /* 0x0089e4000c12f314 */
.L_x_7265:
[----:B------:R-:W-:Y:S05]  /*4ce0*/  BSYNC.RECONVERGENT B0 ;  /* 0x0000000000007941 */ /* 0x000fea0003800200 */
.L_x_7264:
        /* <DEDUP_REMOVED lines=11> */
.L_x_7267:
[----:B------:R-:W-:Y:S05]  /*4da0*/  BSYNC.RECONVERGENT B0 ;  /* 0x0000000000007941 */ /* 0x000fea0003800200 */
.L_x_7266:
[----:B01----:R0:W1:Y:S01]  /*4db0*/  LDS R159, [R188+0x1ac0] ;  /* 0x001ac000bc9f7984 */ /* 0x0030620000000800 */
[----:B------:R-:W-:Y:S04]  /*4dc0*/  BSSY.RECONVERGENT B0, `(.L_x_7268) ;  /* 0x0000004000007945 */ /* 0x000fe80003800200 */
[----:B------:R-:W-:Y:S05]  /*4dd0*/  @!P2 BRA `(.L_x_7269) ;  /* 0x000000000008a947 */ /* 0x000fea0003800000 */
[----:B------:R0:W-:Y:S04]  /*4de0*/  REDG.E.ADD.F32.FTZ.RN.STRONG.GPU desc[UR20][R154.64+0x200], R225 ;  /* 0x000200e19a0079a6 */ /* 0x0001e8000c12f314 */
[----:B-1----:R0:W-:Y:S02]  /*4df0*/  REDG.E.ADD.F32.FTZ.RN.STRONG.GPU desc[UR20][R156.64+0x200], R159 ;  /* 0x0002009f9c0079a6 */ /* 0x0021e4000c12f314 */
.L_x_7269:
[----:B------:R-:W-:Y:S05]  /*4e00*/  BSYNC.RECONVERGENT B0 ;  /* 0x0000000000007941 */ /* 0x000fea0003800200 */
.L_x_7268:
[----:B01----:R0:W1:Y:S01]  /*4e10*/  LDS R159, [R190+0x1b40] ;  /* 0x001b4000be9f7984 */ /* 0x0030620000000800 */
[----:B------:R-:W-:Y:S04]  /*4e20*/  BSSY.RECONVERGENT B0, `(.L_x_7270) ;  /* 0x0000004000007945 */ /* 0x000fe80003800200 */
[----:B------:R-:W-:Y:S05]  /*4e30*/  @!P4 BRA `(.L_x_7271) ;  /* 0x000000000008c947 */ /* 0x000fea0003800000 */
[----:B------:R0:W-:Y:S04]  /*4e40*/  REDG.E.ADD.F32.FTZ.RN.STRONG.GPU desc[UR20][R154.64+0x280], R227 ;  /* 0x000280e39a0079a6 */ /* 0x0001e8000c12f314 */
[----:B-1----:R0:W-:Y:S02]  /*4e50*/  REDG.E.ADD.F32.FTZ.RN.STRONG.GPU desc[UR20][R156.64+0x280], R159 ;  /* 0x0002809f9c0079a6 */ /* 0x0021e4000c12f314 */
.L_x_7271:
[----:B------:R-:W-:Y:S05]  /*4e60*/  BSYNC.RECONVERGENT B0 ;  /* 0x0000000000007941 */ /* 0x000fea0003800200 */
.L_x_7270:
[----:B01----:R0:W1:Y:S01]  /*4e70*/  LDS R159, [R192+0x1bc0] ;  /* 0x001bc000c09f7984 */ /* 0x0030620000000800 */
[----:B------:R-:W-:Y:S04]  /*4e80*/  BSSY.RECONVERGENT B0, `(.L_x_7272) ;  /* 0x0000004000007945 */ /* 0x000fe80003800200 */
[----:B------:R-:W-:Y:S05]  /*4e90*/  @!P5 BRA `(.L_x_7273) ;  /* 0x000000000008d947 */ /* 0x000fea0003800000 */
[----:B------:R0:W-:Y:S04]  /*4ea0*/  REDG.E.ADD.F32.FTZ.RN.STRONG.GPU desc[UR20][R154.64+0x300], R229 ;  /* 0x000300e59a0079a6 */ /* 0x0001e8000c12f314 */
[----:B-1----:R0:W-:Y:S02]  /*4eb0*/  REDG.E.ADD.F32.FTZ.RN.STRONG.GPU desc[UR20][R156.64+0x300], R159 ;  /* 0x0003009f9c0079a6 */ /* 0x0021e4000c12f314 */
.L_x_7273:
[----:B------:R-:W-:Y:S05]  /*4ec0*/  BSYNC.RECONVERGENT B0 ;  /* 0x0000000000007941 */ /* 0x000fea0003800200 */
.L_x_7272:
        /* <DEDUP_REMOVED lines=9> */
.L_x_7275:
[----:B------:R-:W-:Y:S05]  /*4f60*/  BSYNC.RECONVERGENT B0 ;  /* 0x0000000000007941 */ /* 0x000fea0003800200 */
.L_x_7274:
[----:B01----:R0:W1:Y:S01]  /*4f70*/  LDS R159, [R196+0x1cc0] ;  /* 0x001cc000c49f7984 */ /* 0x0030620000000800 */
[----:B------:R-:W-:Y:S04]  /*4f80*/  BSSY.RECONVERGENT B0, `(.L_x_7276) ;  /* 0x0000004000007945 */ /* 0x000fe80003800200 */
[----:B------:R-:W-:Y:S05]  /*4f90*/  @!P4 BRA `(.L_x_7277) ;  /* 0x000000000008c947 */ /* 0x000fea0003800000 */
[----:B------:R0:W-:Y:S04]  /*4fa0*/  REDG.E.ADD.F32.FTZ.RN.STRONG.GPU desc[UR20][R154.64+0x400], R233 ;  /* 0x000400e99a0079a6 */ /* 0x0001e8000c12f314 */
[----:B-1----:R0:W-:Y:S02]  /*4fb0*/  REDG.E.ADD.F32.FTZ.RN.STRONG.GPU desc[UR20][R156.64+0x400], R159 ;  /* 0x0004009f9c0079a6 */ /* 0x0021e4000c12f314 */
.L_x_7277:
[----:B------:R-:W-:Y:S05]  /*4fc0*/  BSYNC.RECONVERGENT B0 ;  /* 0x0000000000007941 */ /* 0x000fea0003800200 */
.L_x_7276:
[----:B01----:R0:W1:Y:S01]  /*4fd0*/  LDS R159, [R198+0x1d40] ;  /* 0x001d4000c69f7984 */ /* 0x0030620000000800 */
[----:B------:R-:W-:Y:S04]  /*4fe0*/  BSSY.RECONVERGENT B0, `(.L_x_7278) ;  /* 0x0000004000007945 */ /* 0x000fe80003800200 */
[----:B------:R-:W-:Y:S05]  /*4ff0*/  @!P5 BRA `(.L_x_7279) ;  /* 0x000000000008d947 */ /* 0x000fea0003800000 */
[----:B------:R0:W-:Y:S04]  /*5000*/  REDG.E.ADD.F32.FTZ.RN.STRONG.GPU desc[UR20][R154.64+0x480], R235 ;  /* 0x000480eb9a0079a6 */ /* 0x0001e8000c12f314 */
[----:B-1----:R0:W-:Y:S02]  /*5010*/  REDG.E.ADD.F32.FTZ.RN.STRONG.GPU desc[UR20][R156.64+0x480], R159 ;  /* 0x0004809f9c0079a6 */ /* 0x0021e4000c12f314 */
.L_x_7279:
[----:B------:R-:W-:Y:S05]  /*5020*/  BSYNC.RECONVERGENT B0 ;  /* 0x0000000000007941 */ /* 0x000fea0003800200 */
.L_x_7278:
[----:B01----:R0:W1:Y:S01]  /*5030*/  LDS R159, [R200+0x1dc0] ;  /* 0x001dc000c89f7984 */ /* 0x0030620000000800 */
[----:B------:R-:W-:Y:S04]  /*5040*/  BSSY.RECONVERGENT B0, `(.L_x_7280) ;  /* 0x0000004000007945 */ /* 0x000fe80003800200 */
[----:B------:R-:W-:Y:S05]  /*5050*/  @!P6 BRA `(.L_x_7281) ;  /* 0x000000000008e947 */ /* 0x000fea0003800000 */
[----:B------:R0:W-:Y:S04]  /*5060*/  REDG.E.ADD.F32.FTZ.RN.STRONG.GPU desc[UR20][R154.64+0x500], R237 ;  /* 0x000500ed9a0079a6 */ /* 0x0001e8000c12f314 */
[----:B-1----:R0:W-:Y:S02]  /*5070*/  REDG.E.ADD.F32.FTZ.RN.STRONG.GPU desc[UR20][R156.64+0x500], R159 ;  /* 0x0005009f9c0079a6 */ /* 0x0021e4000c12f314 */
.L_x_7281:
[----:B------:R-:W-:Y:S05]  /*5080*/  BSYNC.RECONVERGENT B0 ;  /* 0x0000000000007941 */ /* 0x000fea0003800200 */
.L_x_7280:
        /* <DEDUP_REMOVED lines=9> */
.L_x_7283:
[----:B------:R-:W-:Y:S05]  /*5120*/  BSYNC.RECONVERGENT B0 ;  /* 0x0000000000007941 */ /* 0x000fea0003800200 */
.L_x_7282:
[----:B01----:R0:W1:Y:S01]  /*5130*/  LDS R159, [R204+0x1ec0] ;  /* 0x001ec000cc9f7984 */ /* 0x0030620000000800 */
[----:B------:R-:W-:Y:S04]  /*5140*/  BSSY.RECONVERGENT B0, `(.L_x_7284) ;  /* 0x0000004000007945 */ /* 0x000fe80003800200 */
[----:B------:R-:W-:Y:S05]  /*5150*/  @!P3 BRA `(.L_x_7285) ;  /* 0x000000000008b947 */ /* 0x000fea0003800000 */
[----:B------:R0:W-:Y:S04]  /*5160*/  REDG.E.ADD.F32.FTZ.RN.STRONG.GPU desc[UR20][R154.64+0x600], R241 ;  /* 0x000600f19a0079a6 */ /* 0x0001e8000c12f314 */
[----:B-1----:R0:W-:Y:S02]  /*5170*/  REDG.E.ADD.F32.FTZ.RN.STRONG.GPU desc[UR20][R156.64+0x600], R159 ;  /* 0x0006009f9c0079a6 */ /* 0x0021e4000c12f314 */
.L_x_7285:
[----:B------:R-:W-:Y:S05]  /*5180*/  BSYNC.RECONVERGENT B0 ;  /* 0x0000000000007941 */ /* 0x000fea0003800200 */
.L_x_7284:
[----:B01----:R0:W1:Y:S01]  /*5190*/  LDS R159, [R206+0x1f40] ;  /* 0x001f4000ce9f7984 */ /* 0x0030620000000800 */
[----:B------:R-:W-:Y:S04]  /*51a0*/  BSSY.RECONVERGENT B0, `(.L_x_7286) ;  /* 0x0000004000007945 */ /* 0x000fe80003800200 */
[----:B------:R-:W-:Y:S05]  /*51b0*/  @!P4 BRA `(.L_x_7287) ;  /* 0x000000000008c947 */ /* 0x000fea0003800000 */
[----:B------:R0:W-:Y:S04]  /*51c0*/  REDG.E.ADD.F32.FTZ.RN.STRONG.GPU desc[UR20][R154.64+0x680], R243 ;  /* 0x000680f39a0079a6 */ /* 0x0001e8000c12f314 */
[----:B-1----:R0:W-:Y:S02]  /*51d0*/  REDG.E.ADD.F32.FTZ.RN.STRONG.GPU desc[UR20][R156.64+0x680], R159 ;  /* 0x0006809f9c0079a6 */ /* 0x0021e4000c12f314 */
.L_x_7287:
[----:B------:R-:W-:Y:S05]  /*51e0*/  BSYNC.RECONVERGENT B0 ;  /* 0x0000000000007941 */ /* 0x000fea0003800200 */
.L_x_7286:
[----:B01----:R0:W1:Y:S01]  /*51f0*/  LDS R159, [R208+0x1fc0] ;  /* 0x001fc000d09f7984 */ /* 0x0030620000000800 */
[----:B------:R-:W-:Y:S04]  /*5200*/  BSSY.RECONVERGENT B0, `(.L_x_7288) ;  /* 0x0000004000007945 */ /* 0x000fe80003800200 */
[----:B------:R-:W-:Y:S05]  /*5210*/  @!P5 BRA `(.L_x_7289) ;  /* 0x000000000008d947 */ /* 0x000fea0003800000 */
[----:B------:R0:W-:Y:S04]  /*5220*/  REDG.E.ADD.F32.FTZ.RN.STRONG.GPU desc[UR20][R154.64+0x700], R245 ;  /* 0x000700f59a0079a6 */ /* 0x0001e8000c12f314 */
[----:B-1----:R0:W-:Y:S02]  /*5230*/  REDG.E.ADD.F32.FTZ.RN.STRONG.GPU desc[UR20][R156.64+0x700], R159 ;  /* 0x0007009f9c0079a6 */ /* 0x0021e4000c12f314 */
.L_x_7289:
[----:B------:R-:W-:Y:S05]  /*5240*/  BSYNC.RECONVERGENT B0 ;  /* 0x0000000000007941 */ /* 0x000fea0003800200 */
.L_x_7288:
[----:B01----:R0:W1:Y:S01]  /*5250*/  LDS R159, [R210+0x2040] ;  /* 0x00204000d29f7984 */ /* 0x0030620000000800 */
[----:B------:R-:W-:Y:S04]  /*5260*/  BSSY.RECONVERGENT B0, `(.L_x_7290) ;  /* 0x0000004000007945 */ /* 0x000fe80003800200 */
[----:B------:R-:W-:Y:S05]  /*5270*/  @!P6 BRA `(.L_x_7291) ;  /* 0x000000000008e947 */ /* 0x000fea0003800000 */
[----:B------:R0:W-:Y:S04]  /*5280*/  REDG.E.ADD.F32.FTZ.RN.STRONG.GPU desc[UR20][R154.64+0x780], R247 ;  /* 0x000780f79a0079a6 */ /* 0x0001e8000c12f314 */
[----:B-1----:R0:W-:Y:S02]  /*5290*/  REDG.E.ADD.F32.FTZ.RN.STRONG.GPU desc[UR20][R156.64+0x780], R159 ;  /* 0x0007809f9c0079a6 */ /* 0x0021e4000c12f314 */
.L_x_7291:
[----:B------:R-:W-:Y:S05]  /*52a0*/  BSYNC.RECONVERGENT B0 ;  /* 0x0000000000007941 */ /* 0x000fea0003800200 */
.L_x_7290:
[----:B0---4-:R-:W0:Y:S01]  /*52b0*/  SHFL.DOWN P2, R155, R164, 0x1, 0x1f ;  /* 0x08201f00a49b7f89 */ /* 0x011e220000040000 */
[----:B------:R-:W-:Y:S01]  /*52c0*/  FMUL.FTZ R157, R122, R187 ;  /* 0x000000bb7a9d7220 */ /* 0x000fe20000410000 */
[-C--:B-1----:R-:W-:Y:S01]  /*52d0*/  FMUL.FTZ R159, R126, R183.reuse ;  /* 0x000000b77e9f7220 */ /* 0x082fe20000410000 */
[----:B------:R-:W-:Y:S01]  /*52e0*/  FMUL.FTZ R183, R114, R183 ;  /* 0x000000b772b77220 */ /* 0x000fe20000410000 */
[-C--:B------:R-:W-:Y:S01]  /*52f0*/  FMUL.FTZ R201, R160, R163.reuse ;  /* 0x000000a3a0c97220 */ /* 0x080fe20000410000 */
[----:B------:R-:W-:Y:S01]  /*5300*/  FMUL.FTZ R205, R114, R163 ;  /* 0x000000a372cd7220 */ /* 0x000fe20000410000 */
[----:B------:R-:W-:Y:S01]  /*5310*/  FMUL.FTZ R156, R144, R165 ;  /* 0x000000a5909c7220 */ /* 0x000fe20000410000 */
[----:B------:R-:W-:Y:S01]  /*5320*/  FMUL.FTZ R183, R178, R183 ;  /* 0x000000b7b2b77220 */ /* 0x000fe20000410000 */
[----:B------:R-:W-:Y:S01]  /*5330*/  FMUL.FTZ R160, R114, R165 ;  /* 0x000000a572a07220 */ /* 0x000fe20000410000 */
[-C--:B---3--:R-:W-:Y:S01]  /*5340*/  FMUL.FTZ R197, R142, R167.reuse ;  /* 0x000000a78ec57220 */ /* 0x088fe20000410000 */
        /* <DEDUP_REMOVED lines=14> */
[----:B0-----:R-:W-:Y:S01]  /*5430*/  @P2 FADD R155, R164, R155 ;  /* 0x0000009ba49b2221 */ /* 0x001fe20000000000 */
[C---:B------:R-:W-:Y:S01]  /*5440*/  FMUL.FTZ R177, R114.reuse, R177 ;  /* 0x000000b172b17220 */ /* 0x040fe20000410000 */
[C---:B------:R-:W-:Y:S01]  /*5450*/  FMUL.FTZ R179, R114.reuse, R179 ;  /* 0x000000b372b37220 */ /* 0x040fe20000410000 */
[C---:B------:R-:W-:Y:S01]  /*5460*/  FMUL.FTZ R181, R114.reuse, R181 ;  /* 0x000000b572b57220 */ /* 0x040fe20000410000 */
[C---:B------:R-:W-:Y:S01]  /*5470*/  FMUL.FTZ R185, R114.reuse, R185 ;  /* 0x000000b972b97220 */ /* 0x040fe20000410000 */
[----:B------:R-:W0:Y:S01]  /*5480*/  SHFL.DOWN P2, R162, R155, 0x2, 0x1f ;  /* 0x08401f009ba27f89 */ /* 0x000e220000040000 */
[C---:B------:R-:W-:Y:S01]  /*5490*/  FMUL.FTZ R187, R114.reuse, R187 ;  /* 0x000000bb72bb7220 */ /* 0x040fe20000410000 */
[C---:B------:R-:W-:Y:S01]  /*54a0*/  FMUL.FTZ R189, R114.reuse, R189 ;  /* 0x000000bd72bd7220 */ /* 0x040fe20000410000 */
[----:B------:R-:W-:Y:S01]  /*54b0*/  FMUL.FTZ R191, R114, R191 ;  /* 0x000000bf72bf7220 */ /* 0x000fe20000410000 */
[----:B------:R-:W-:Y:S01]  /*54c0*/  FFMA.FTZ R125, R90, R159, R125 ;  /* 0x0000009f5a7d7223 */ /* 0x000fe2000001007d */
[----:B------:R-:W-:Y:S01]  /*54d0*/  FMUL.FTZ R179, R212, R179 ;  /* 0x000000b3d4b37220 */ /* 0x000fe20000410000 */
[----:B------:R-:W-:Y:S01]  /*54e0*/  FMUL.FTZ R187, R174, R187 ;  /* 0x000000bbaebb7220 */ /* 0x000fe20000410000 */
[----:B------:R-:W-:Y:S01]  /*54f0*/  ISETP.NE.AND P3, PT, R31, RZ, PT ;  /* 0x000000ff1f00720c */ /* 0x000fe20003f65270 */
        /* <DEDUP_REMOVED lines=16> */
[----:B0-----:R-:W-:Y:S01]  /*5600*/  @P2 FADD R162, R155, R162 ;  /* 0x000000a29ba22221 */ /* 0x001fe20000000000 */
[-C--:B------:R-:W-:Y:S01]  /*5610*/  FMUL.FTZ R155, R116, R213.reuse ;  /* 0x000000d5749b7220 */ /* 0x080fe20000410000 */
[----:B------:R-:W-:Y:S01]  /*5620*/  FMUL.FTZ R213, R114, R213 ;  /* 0x000000d572d57220 */ /* 0x000fe20000410000 */
[----:B------:R-:W-:Y:S01]  /*5630*/  FFMA.FTZ R114, R54, R159, R183 ;  /* 0x0000009f36727223 */ /* 0x000fe200000100b7 */
[----:B------:R-:W-:Y:S01]  /*5640*/  FFMA.FTZ R116, R56, R163, R179 ;  /* 0x000000a338747223 */ /* 0x000fe200000100b3 */
[----:B------:R-:W0:Y:S01]  /*5650*/  SHFL.DOWN P2, R207, R162, 0x4, 0x1f ;  /* 0x08801f00a2cf7f89 */ /* 0x000e220000040000 */
[----:B------:R-:W-:Y:S01]  /*5660*/  FMUL.FTZ R213, R0, R213 ;  /* 0x000000d500d57220 */ /* 0x000fe20000410000 */
[----:B------:R-:W-:Y:S01]  /*5670*/  FADD.FTZ R103, R114, R103 ;  /* 0x0000006772677221 */ /* 0x000fe20000010000 */
        /* <DEDUP_REMOVED lines=8> */
[----:B------:R-:W-:Y:S01]  /*5700*/  FFMA.FTZ R170, R49, R118, R170 ;  /* 0x0000007631aa7223 */ /* 0x000fe200000100aa */
        /* <DEDUP_REMOVED lines=10> */
[----:B------:R-:W-:Y:S01]  /*57b0*/  FFMA.FTZ R131, R96, R132, R131 ;  /* 0x0000008460837223 */ /* 0x000fe20000010083 */
[----:B------:R-:W-:Y:S01]  /*57c0*/  FFMA.FTZ R123, R88, R124, R123 ;  /* 0x0000007c587b7223 */ /* 0x000fe2000001007b */
[----:B0-----:R-:W-:Y:S01]  /*57d0*/  @P2 FADD R207, R162, R207 ;  /* 0x000000cfa2cf2221 */ /* 0x001fe20000000000 */
[----:B------:R-:W-:Y:S01]  /*57e0*/  FADD.FTZ R97, R214, R97 ;  /* 0x00000061d6617221 */ /* 0x000fe20000010000 */
[----:B------:R-:W-:Y:S01]  /*57f0*/  FFMA.FTZ R133, R98, R165, R133 ;  /* 0x000000a562857223 */ /* 0x000fe20000010085 */
[----:B------:R-:W-:Y:S01]  /*5800*/  FFMA.FTZ R121, R86, R157, R121 ;  /* 0x0000009d56797223 */ /* 0x000fe20000010079 */
[----:B------:R-:W-:Y:S01]  /*5810*/  FADD.FTZ R105, R176, R105 ;  /* 0x00000069b0697221 */ /* 0x000fe20000010000 */
[----:B------:R-:W0:Y:S01]  /*5820*/  SHFL.DOWN P2, R122, R207, 0x8, 0x1f ;  /* 0x09001f00cf7a7f89 */ /* 0x000e220000040000 */
[----:B------:R-:W-:Y:S01]  /*5830*/  FFMA.FTZ R135, R100, R136, R135 ;  /* 0x0000008864877223 */ /* 0x000fe20000010087 */
        /* <DEDUP_REMOVED lines=16> */
[----:B0-----:R-:W-:-:S05]  /*5940*/  @P2 FADD R122, R207, R122 ;  /* 0x0000007acf7a2221 */ /* 0x001fca0000000000 */
[----:B------:R-:W0:Y:S02]  /*5950*/  SHFL.DOWN P2, R159, R122, 0x10, 0x1f ;  /* 0x0a001f007a9f7f89 */ /* 0x000e240000040000 */
[----:B0-----:R-:W-:-:S05]  /*5960*/  @P2 FADD R159, R122, R159 ;  /* 0x0000009f7a9f2221 */ /* 0x001fca0000000000 */
[----:B------:R0:W-:Y:S01]  /*5970*/  @!P3 STS [UR28+0x2104], R159 ;  /* 0x0021049fff00b988 */ /* 0x0001e2000800081c */
[----:B------:R-:W-:Y:S06]  /*5980*/  BAR.SYNC.DEFER_BLOCKING 0x0 ;  /* 0x0000000000007b1d */ /* 0x000fec0000010000 */
[----:B------:R-:W-:Y:S05]  /*5990*/  @P1 BRA `(.L_x_7293) ;  /* 0x0000000000181947 */ /* 0x000fea0003800000 */
[----:B------:R-:W-:Y:S01]  /*59a0*/  UISETP.NE.AND UP0, UPT, UR8, UR43, UPT ;  /* 0x0000002b0800728c */ /* 0x000fe2000bf05270 */
[----:B------:R-:W-:-:S05]  /*59b0*/  LEA R114, R161, UR28, 0x2 ;  /* 0x0000001ca1727c11 */ /* 0x000fca000f8e10ff */
[----:B------:R-:W-:-:S13]  /*59c0*/  PLOP3.LUT P1, PT, PT, PT, UP0, 0x80, 0x8 ;  /* 0x000000000008781c */ /* 0x000fda0003f2f008 */
[----:B------:R-:W0:Y:S02]  /*59d0*/  @P1 LDS R0, [R114+0x33b8] ;  /* 0x0033b80072001984 */ /* 0x000e240000000800 */
[----:B0-----:R-:W-:-:S05]  /*59e0*/  @P1 FADD.FTZ R159, R159, R0 ;  /* 0x000000009f9f1221 */ /* 0x001fca0000010000 */
[----:B------:R1:W-:Y:S02]  /*59f0*/  STS [R114+0x33b8], R159 ;  /* 0x0033b89f72007388 */ /* 0x0003e40000000800 */
.L_x_7293:
[----:B------:R-:W-:Y:S05]  /*5a00*/  BSYNC.RECONVERGENT B0 ;  /* 0x0000000000007941 */ /* 0x000fea0003800200 */
.L_x_7292:
[----:B------:R-:W-:-:S04]  /*5a10*/  IADD3 R161, PT, PT, R161, 0x1, RZ ;  /* 0x00000001a1a17810 */ /* 0x000fc80007ffe0ff */
[----:B------:R-:W-:-:S13]  /*5a20*/  ISETP.GE.AND P1, PT, R161, UR44, PT ;  /* 0x0000002ca1007c0c */ /* 0x000fda000bf26270 */
[----:B------:R-:W-:Y:S05]  /*5a30*/  @!P1 BRA `(.L_x_7294) ;  /* 0xffffffc400e89947 */ /* 0x000fea000383ffff */
.L_x_7256:
[----:B------:R-:W-:Y:S01]  /*5a40*/  BAR.SYNC.DEFER_BLOCKING 0x0 ;  /* 0x0000000000007b1d */ /* 0x000fe20000010000 */
[----:B------:R-:W-:Y:S01]  /*5a50*/  ISETP.NE.AND P0, PT, R8, RZ, PT ;  /* 0x000000ff0800720c */ /* 0x000fe20003f05270 */
[----:B------:R-:W-:Y:S01]  /*5a60*/  UIADD3 UR16, UPT, UPT, -UR18, UR16, URZ ;  /* 0x0000001012107290 */ /* 0x000fe2000fffe1ff */
[----:B------:R-:W-:Y:S01]  /*5a70*/  FADD.FTZ R6, R113, R6 ;  /* 0x0000000671067221 */ /* 0x000fe20000010000 */
[----:B------:R-:W-:Y:S02]  /*5a80*/  USHF.R.S32.HI UR19, URZ, 0x1f, UR18 ;  /* 0x0000001fff137899 */ /* 0x000fe40008011412 */
[----:B------:R-:W3:Y:S01]  /*5a90*/  LDCU.64 UR24, c[0x0][0x4f8] ;  /* 0x00009f00ff1877ac */ /* 0x000ee20008000a00 */
[----:B------:R-:W-:Y:S01]  /*5aa0*/  FADD.FTZ R6, R6, R111 ;  /* 0x0000006f06067221 */ /* 0x000fe20000010000 */
[----:B------:R-:W-:Y:S01]  /*5ab0*/  MOV R52, UR16 ;  /* 0x0000001000347c02 */ /* 0x000fe20008000f00 */
[----:B------:R-:W4:Y:S02]  /*5ac0*/  LDCU.64 UR26, c[0x0][0x500] ;  /* 0x0000a000ff1a77ac */ /* 0x000f240008000a00 */
        /* <DEDUP_REMOVED lines=10> */
[----:B---3--:R-:W-:-:S02]  /*5b70*/  UIMAD.WIDE.U32 UR16, UR23, UR24, UR18 ;  /* 0x00000018171072a5 */ /* 0x008fc4000f8e0012 */
[----:B------:R-:W-:Y:S01]  /*5b80*/  FADD.FTZ R6, R6, R101 ;  /* 0x0000006506067221 */ /* 0x000fe20000010000 */
[----:B------:R-:W-:Y:S01]  /*5b90*/  STS [R48+0x4], R117 ;  /* 0x0000047530007388 */ /* 0x000fe20000000800 */
[----:B------:R-:W-:Y:S01]  /*5ba0*/  UIMAD UR17, UR23, UR25, UR17 ;  /* 0x00000019171172a4 */ /* 0x000fe2000f8e0211 */
[----:B------:R-:W3:Y:S02]  /*5bb0*/  LDCU.64 UR24, c[0x0][0x550] ;  /* 0x0000aa00ff1877ac */ /* 0x000ee40008000a00 */
[----:B------:R-:W-:Y:S01]  /*5bc0*/  STS [R48+0x8], R119 ;  /* 0x0000087730007388 */ /* 0x000fe20000000800 */
[----:B------:R-:W-:Y:S01]  /*5bd0*/  FADD.FTZ R6, R6, R99 ;  /* 0x0000006306067221 */ /* 0x000fe20000010000 */
[----:B----4-:R-:W-:Y:S02]  /*5be0*/  UIMAD.WIDE.U32 UR16, UR22, UR26, UR16 ;  /* 0x0000001a161072a5 */ /* 0x010fe4000f8e0010 */
[----:B------:R-:W-:Y:S01]  /*5bf0*/  STS [R48+0xc], R121 ;  /* 0x00000c7930007388 */ /* 0x000fe20000000800 */
[----:B------:R-:W-:Y:S01]  /*5c00*/  FADD.FTZ R6, R6, R97 ;  /* 0x0000006106067221 */ /* 0x000fe20000010000 */
[----:B------:R-:W-:-:S02]  /*5c10*/  UIADD3.X UR13, UPT, UPT, UR13, -0x1, URZ, UP1, !UPT ;  /* 0xffffffff0d0d7890 */ /* 0x000fc40008ffe4ff */
[----:B------:R-:W-:Y:S01]  /*5c20*/  STS [R48+0x10], R123 ;  /* 0x0000107b30007388 */ /* 0x000fe20000000800 */
[----:B------:R-:W-:Y:S01]  /*5c30*/  UIMAD UR17, UR22, UR27, UR17 ;  /* 0x0000001b161172a4 */ /* 0x000fe2000f8e0211 */
[----:B------:R-:W-:Y:S01]  /*5c40*/  IADD3 R0, P1, PT, R12, UR16, RZ ;  /* 0x000000100c007c10 */ /* 0x000fe2000ff3e0ff */
[----:B------:R-:W4:Y:S01]  /*5c50*/  LDCU.64 UR26, c[0x0][0x560] ;  /* 0x0000ac00ff1a77ac */ /* 0x000f220008000a00 */
[----:B------:R-:W-:Y:S01]  /*5c60*/  STS [R48+0x14], R125 ;  /* 0x0000147d30007388 */ /* 0x000fe20000000800 */
[----:B------:R-:W-:Y:S02]  /*5c70*/  FADD.FTZ R6, R6, R95 ;  /* 0x0000005f06067221 */ /* 0x000fe40000010000 */
[----:B------:R-:W-:Y:S01]  /*5c80*/  IADD3.X R51, PT, PT, RZ, UR17, RZ, P1, !PT ;  /* 0x00000011ff337c10 */ /* 0x000fe20008ffe4ff */
[----:B------:R-:W-:Y:S01]  /*5c90*/  STS [R48+0x18], R127 ;  /* 0x0000187f30007388 */ /* 0x000fe20000000800 */
[----:B---3--:R-:W-:Y:S01]  /*5ca0*/  LEA R50, P5, R0, UR24, 0x2 ;  /* 0x0000001800327c11 */ /* 0x008fe2000f8a10ff */
[----:B------:R-:W-:Y:S01]  /*5cb0*/  FADD.FTZ R6, R6, R93 ;  /* 0x0000005d06067221 */ /* 0x000fe20000010000 */
[----:B------:R-:W-:Y:S01]  /*5cc0*/  UIADD3.X UR15, UPT, UPT, UR15, -0x1, URZ, UP2, !UPT ;  /* 0xffffffff0f0f7890 */ /* 0x000fe200097fe4ff */
[----:B------:R-:W-:Y:S01]  /*5cd0*/  STS [R48+0x1c], R129 ;  /* 0x00001c8130007388 */ /* 0x000fe20000000800 */
[----:B------:R-:W-:Y:S01]  /*5ce0*/  LEA.HI.X R51, R0, UR25, R51, 0x2, P5 ;  /* 0x0000001900337c11 */ /* 0x000fe2000a8f1433 */
[----:B------:R-:W3:Y:S01]  /*5cf0*/  LDCU.64 UR16, c[0x0][0x518] ;  /* 0x0000a300ff1077ac */ /* 0x000ee20008000a00 */
[----:B------:R-:W-:Y:S01]  /*5d00*/  FADD.FTZ R6, R6, R91 ;  /* 0x0000005b06067221 */ /* 0x000fe20000010000 */
[----:B------:R-:W-:Y:S01]  /*5d10*/  STS [R48+0x20], R131 ;  /* 0x0000208330007388 */ /* 0x000fe20000000800 */
[----:B------:R-:W5:Y:S02]  /*5d20*/  LDCU.64 UR24, c[0x0][0x520] ;  /* 0x0000a400ff1877ac */ /* 0x000f640008000a00 */
[----:B------:R-:W-:Y:S01]  /*5d30*/  FADD.FTZ R6, R6, R87 ;  /* 0x0000005706067221 */ /* 0x000fe20000010000 */
[----:B------:R-:W-:Y:S03]  /*5d40*/  STS [R48+0x24], R133 ;  /* 0x0000248530007388 */ /* 0x000fe60000000800 */
[----:B------:R-:W-:Y:S01]  /*5d50*/  FADD.FTZ R6, R6, R85 ;  /* 0x0000005506067221 */ /* 0x000fe20000010000 */
[----:B------:R-:W-:Y:S03]  /*5d60*/  STS [R48+0x28], R135 ;  /* 0x0000288730007388 */ /* 0x000fe60000000800 */
[----:B------:R-:W-:Y:S01]  /*5d70*/  FADD.FTZ R6, R6, R83 ;  /* 0x0000005306067221 */ /* 0x000fe20000010000 */
[----:B------:R-:W-:Y:S03]  /*5d80*/  STS [R48+0x2c], R137 ;  /* 0x00002c8930007388 */ /* 0x000fe60000000800 */
[----:B------:R-:W-:Y:S01]  /*5d90*/  FADD.FTZ R6, R6, R81 ;  /* 0x0000005106067221 */ /* 0x000fe20000010000 */
[----:B------:R-:W-:Y:S01]  /*5da0*/  STS [R48+0x30], R139 ;  /* 0x0000308b30007388 */ /* 0x000fe20000000800 */
[----:B---3--:R-:W-:-:S03]  /*5db0*/  UIMAD.WIDE.U32 UR18, UR23, UR16, UR18 ;  /* 0x00000010171272a5 */ /* 0x008fc6000f8e0012 */
[----:B------:R-:W-:Y:S01]  /*5dc0*/  STS [R48+0x34], R141 ;  /* 0x0000348d30007388 */ /* 0x000fe20000000800 */
[----:B------:R-:W-:-:S03]  /*5dd0*/  UIMAD UR17, UR23, UR17, UR19 ;  /* 0x00000011171172a4 */ /* 0x000fc6000f8e0213 */
[----:B------:R-:W-:Y:S01]  /*5de0*/  STS [R48+0x38], R143 ;  /* 0x0000388f30007388 */ /* 0x000fe20000000800 */
[----:B------:R-:W-:Y:S02]  /*5df0*/  UMOV UR16, UR18 ;  /* 0x0000001200107c82 */ /* 0x000fe40008000000 */
[----:B-----5:R-:W-:Y:S01]  /*5e00*/  UIMAD.WIDE.U32 UR16, UR22, UR24, UR16 ;  /* 0x00000018161072a5 */ /* 0x020fe2000f8e0010 */
        /* <DEDUP_REMOVED lines=21> */
[----:B------:R-:W3:Y:S02]  /*5f60*/  LDS R89, [UR28+0x840] ;  /* 0x0008401cff597984 */ /* 0x000ee40008000800 */
[----:B---3--:R-:W-:-:S02]  /*5f70*/  ISETP.GE.AND P1, PT, R12, R89, PT ;  /* 0x000000590c00720c */ /* 0x008fc40003f26270 */
        /* <DEDUP_REMOVED lines=27> */
[----:B------:R-:W-:Y:S01]  /*6130*/  IADD3 R0, P2, PT, R12, UR16, RZ ;  /* 0x000000100c007c10 */ /* 0x000fe2000ff5e0ff */
[----:B------:R-:W-:Y:S02]  /*6140*/  UIADD3 UR16, UPT, UPT, UR8, -0x1, URZ ;  /* 0xffffffff08107890 */ /* 0x000fe4000fffe0ff */
[----:B------:R-:W-:Y:S04]  /*6150*/  @!P3 STG.E desc[UR20][R50.64+0x600], R73 ;  /* 0x000600493200b986 */ /* 0x000fe8000c101914 */
[----:B------:R-:W-:Y:S01]  /*6160*/  @!P4 STG.E desc[UR20][R50.64+0x680], R75 ;  /* 0x0006804b3200c986 */ /* 0x000fe2000c101914 */
[----:B------:R-:W-:-:S03]  /*6170*/  UMOV UR8, UR16 ;  /* 0x0000001000087c82 */ /* 0x000fc60008000000 */
[----:B------:R-:W-:Y:S04]  /*6180*/  @!P5 STG.E desc[UR20][R50.64+0x700], R77 ;  /* 0x0007004d3200d986 */ /* 0x000fe8000c101914 */
[----:B------:R-:W-:Y:S01]  /*6190*/  @!P6 STG.E desc[UR20][R50.64+0x780], R79 ;  /* 0x0007804f3200e986 */ /* 0x000fe2000c101914 */
        /* <DEDUP_REMOVED lines=19> */
[----:B------:R3:W-:Y:S04]  /*62d0*/  LDS R49, [R33+0x80] ;  /* 0x0000800021317984 */ /* 0x0007e80000000800 */
[----:B------:R-:W-:Y:S04]  /*62e0*/  LDS R51, [R34+0x100] ;  /* 0x0001000022337984 */ /* 0x000fe80000000800 */
[----:B------:R-:W-:Y:S01]  /*62f0*/  LDS R35, [R35+0x180] ;  /* 0x0001800023237984 */ /* 0x000fe20000000800 */
[----:B---3--:R-:W-:-:S02]  /*6300*/  IADD3.X R33, PT, PT, RZ, UR17, RZ, P2, !PT ;  /* 0x00000011ff217c10 */ /* 0x008fc400097fe4ff */
[C---:B----4-:R-:W-:Y:S01]  /*6310*/  LEA R32, P2, R0.reuse, UR26, 0x2 ;  /* 0x0000001a00207c11 */ /* 0x050fe2000f8410ff */
[----:B------:R-:W-:Y:S03]  /*6320*/  LDS R53, [R36+0x200] ;  /* 0x0002000024357984 */ /* 0x000fe60000000800 */
[----:B------:R-:W-:Y:S01]  /*6330*/  LEA.HI.X R33, R0, UR27, R33, 0x2, P2 ;  /* 0x0000001b00217c11 */ /* 0x000fe200090f1421 */
        /* <DEDUP_REMOVED lines=41> */
[----:B------:R-:W-:-:S03]  /*65d0*/  ISETP.GE.AND P0, PT, R24, R65, PT ;  /* 0x000000411800720c */ /* 0x000fc60003f06270 */
[----:B------:R3:W-:Y:S01]  /*65e0*/  @!P1 STG.E desc[UR20][R32.64+0x180], R35 ;  /* 0x0001802320009986 */ /* 0x0007e2000c101914 */
[----:B------:R-:W-:-:S09]  /*65f0*/  ISETP.GE.AND P1, PT, R25, R65, PT ;  /* 0x000000411900720c */ /* 0x000fd20003f26270 */
[----:B------:R3:W-:Y:S01]  /*6600*/  @!P0 STG.E desc[UR20][R32.64+0x480], R41 ;  /* 0x0004802920008986 */ /* 0x0007e2000c101914 */
[----:B------:R-:W-:-:S03]  /*6610*/  IADD3 R7, P0, PT, R7, -0x800, RZ ;  /* 0xfffff80007077810 */ /* 0x000fc60007f1e0ff */
[----:B------:R3:W-:Y:S01]  /*6620*/  @!P1 STG.E desc[UR20][R32.64+0x500], R59 ;  /* 0x0005003b20009986 */ /* 0x0007e2000c101914 */
[----:B------:R-:W-:Y:S02]  /*6630*/  IADD3 R10, P1, PT, R10, -0x800, RZ ;  /* 0xfffff8000a0a7810 */ /* 0x000fe40007f3e0ff */
[----:B------:R-:W-:Y:S02]  /*6640*/  IADD3.X R9, PT, PT, R9, -0x1, RZ, P0, !PT ;  /* 0xffffffff09097810 */ /* 0x000fe400007fe4ff */
[----:B------:R-:W-:Y:S01]  /*6650*/  IADD3.X R11, PT, PT, R11, -0x1, RZ, P1, !PT ;  /* 0xffffffff0b0b7810 */ /* 0x000fe20000ffe4ff */
[----:B------:R-:W-:Y:S08]  /*6660*/  BRA.U UP0, `(.L_x_7295) ;  /* 0xffffffa100f47547 */ /* 0x000ff0000b83ffff */
.L_x_7255:
[----:B------:R-:W4:Y:S01]  /*6670*/  LDCU.64 UR6, c[0x0][0x548] ;  /* 0x0000a900ff0677ac */ /* 0x000f220008000a00 */
[----:B------:R-:W0:Y:S01]  /*6680*/  S2R R10, SR_TID.X ;  /* 0x00000000000a7919 */ /* 0x000e220000002100 */
[----:B------:R-:W0:Y:S01]  /*6690*/  LDCU UR11, c[0x0][0x38c] ;  /* 0x00007180ff0b77ac */ /* 0x000e220008000800 */
[----:B------:R-:W0:Y:S01]  /*66a0*/  LDCU.64 UR8, c[0x0][0x568] ;  /* 0x0000ad00ff0877ac */ /* 0x000e220008000a00 */
[----:B----4-:R-:W-:-:S04]  /*66b0*/  UISETP.NE.U32.AND UP0, UPT, UR6, URZ, UPT ;  /* 0x000000ff0600728c */ /* 0x010fc8000bf05070 */
[----:B------:R-:W-:-:S09]  /*66c0*/  UISETP.NE.AND.EX UP0, UPT, UR7, URZ, UPT, UP0 ;  /* 0x000000ff0700728c */ /* 0x000fd2000bf05300 */
[----:B------:R-:W-:Y:S05]  /*66d0*/  BRA.U !UP0, `(.L_x_7296) ;  /* 0x00000001086c7547 */ /* 0x000fea000b800000 */
[----:B------:R-:W4:Y:S01]  /*66e0*/  SHFL.DOWN P0, R0, R5, 0x1, 0x1f ;  /* 0x08201f0005007f89 */ /* 0x000f220000000000 */
[----:B------:R-:W-:Y:S01]  /*66f0*/  BSSY.RECONVERGENT B0, `(.L_x_7296) ;  /* 0x0000019000007945 */ /* 0x000fe20003800200 */
[----:B------:R-:W0:Y:S01]  /*6700*/  S2R R4, SR_LANEID ;  /* 0x0000000000047919 */ /* 0x000e220000000000 */
[----:B----4-:R-:W-:Y:S02]  /*6710*/  @P0 FADD R0, R0, R5 ;  /* 0x0000000500000221 */ /* 0x010fe40000000000 */
[----:B------:R-:W4:Y:S03]  /*6720*/  S2R R5, SR_TID.X ;  /* 0x0000000000057919 */ /* 0x000f260000002100 */
[----:B-----5:R-:W1:Y:S01]  /*6730*/  SHFL.DOWN P0, R3, R0, 0x2, 0x1f ;  /* 0x08401f0000037f89 */ /* 0x020e620000000000 */
        /* <DEDUP_REMOVED lines=20> */
.L_x_7297:
[----:B------:R-:W-:Y:S05]  /*6880*/  BSYNC.RECONVERGENT B0 ;  /* 0x0000000000007941 */ /* 0x000fea0003800200 */
.L_x_7296:
[----:B0-----:R-:W-:Y:S01]  /*6890*/  UISETP.NE.U32.AND UP0, UPT, UR8, URZ, UPT ;  /* 0x000000ff0800728c */ /* 0x001fe2000bf05070 */
[----:B------:R-:W-:-:S03]  /*68a0*/  ISETP.GE.AND P0, PT, R10, UR11, PT ;  /* 0x0000000b0a007c0c */ /* 0x000fc6000bf06270 */
[----:B------:R-:W-:-:S09]  /*68b0*/  UISETP.NE.AND.EX UP0, UPT, UR9, URZ, UPT, UP0 ;  /* 0x000000ff0900728c */ /* 0x000fd2000bf05300 */
[----:B------:R-:W-:Y:S05]  /*68c0*/  BRA.U !UP0, `(.L_x_7298) ;  /* 0x0000000108707547 */ /* 0x000fea000b800000 */
[----:B------:R-:W-:Y:S06]  /*68d0*/  BAR.SYNC.DEFER_BLOCKING 0x0 ;  /* 0x0000000000007b1d */ /* 0x000fec0000010000 */
[----:B------:R-:W-:Y:S01]  /*68e0*/  BSSY.RECONVERGENT B0, `(.L_x_7298) ;  /* 0x000001a000007945 */ /* 0x000fe20003800200 */
[----:B-1---5:R-:W0:Y:S01]  /*68f0*/  SHFL.DOWN P1, R3, R6, 0x1, 0x1f ;  /* 0x08201f0006037f89 */ /* 0x022e220000020000 */
[----:B------:R-:W1:Y:S01]  /*6900*/  S2R R4, SR_LANEID ;  /* 0x0000000000047919 */ /* 0x000e620000000000 */
[----:B0-----:R-:W-:Y:S02]  /*6910*/  @P1 FADD R3, R3, R6 ;  /* 0x0000000603031221 */ /* 0x001fe40000000000 */
[----:B------:R-:W0:Y:S03]  /*6920*/  S2R R6, SR_TID.X ;  /* 0x0000000000067919 */ /* 0x000e260000002100 */
[----:B------:R-:W4:Y:S01]  /*6930*/  SHFL.DOWN P1, R0, R3, 0x2, 0x1f ;  /* 0x08401f0003007f89 */ /* 0x000f220000020000 */
[----:B-1----:R-:W-:-:S13]  /*6940*/  ISETP.NE.AND P2, PT, R4, RZ, PT ;  /* 0x000000ff0400720c */ /* 0x002fda0003f45270 */
[----:B------:R-:W1:Y:S01]  /*6950*/  @!P2 S2R R4, SR_CgaCtaId ;  /* 0x000000000004a919 */ /* 0x000e620000008800 */
[----:B----4-:R-:W-:Y:S01]  /*6960*/  @P1 FADD R0, R3, R0 ;  /* 0x0000000003001221 */ /* 0x010fe20000000000 */
[----:B------:R-:W-:-:S04]  /*6970*/  @!P2 MOV R3, 0x400 ;  /* 0x000004000003a802 */ /* 0x000fc80000000f00 */
[----:B------:R-:W4:Y:S01]  /*6980*/  SHFL.DOWN P1, R5, R0, 0x4, 0x1f ;  /* 0x08801f0000057f89 */ /* 0x000f220000020000 */
[----:B-1----:R-:W-:Y:S01]  /*6990*/  @!P2 LEA R4, R4, R3, 0x18 ;  /* 0x000000030404a211 */ /* 0x002fe200078ec0ff */
[----:B----4-:R-:W-:-:S05]  /*69a0*/  @P1 FADD R5, R0, R5 ;  /* 0x0000000500051221 */ /* 0x010fca0000000000 */
[----:B------:R-:W1:Y:S02]  /*69b0*/  SHFL.DOWN P1, R2, R5, 0x8, 0x1f ;  /* 0x09001f0005027f89 */ /* 0x000e640000020000 */
[----:B-1----:R-:W-:-:S05]  /*69c0*/  @P1 FADD R2, R5, R2 ;  /* 0x0000000205021221 */ /* 0x002fca0000000000 */
[----:B------:R-:W1:Y:S02]  /*69d0*/  SHFL.DOWN P1, R7, R2, 0x10, 0x1f ;  /* 0x0a001f0002077f89 */ /* 0x000e640000020000 */
[----:B-1----:R-:W-:Y:S01]  /*69e0*/  @P1 FADD R7, R2, R7 ;  /* 0x0000000702071221 */ /* 0x002fe20000000000 */
        /* <DEDUP_REMOVED lines=9> */
.L_x_7299:
[----:B------:R-:W-:Y:S05]  /*6a80*/  BSYNC.RECONVERGENT B0 ;  /* 0x0000000000007941 */ /* 0x000fea0003800200 */
.L_x_7298:
[----:B------:R-:W-:Y:S05]  /*6a90*/  @P0 EXIT ;  /* 0x000000000000094d */ /* 0x000fea0003800000 */
[----:B------:R-:W4:Y:S01]  /*6aa0*/  S2UR UR8, SR_CTAID.Y ;  /* 0x00000000000879c3 */ /* 0x000f220000002600 */
[----:B------:R-:W4:Y:S01]  /*6ab0*/  LDCU.64 UR6, c[0x0][0x4a8] ;  /* 0x00009500ff0677ac */ /* 0x000f220008000a00 */
[----:B------:R-:W-:Y:S01]  /*6ac0*/  MOV R0, R10 ;  /* 0x0000000a00007202 */ /* 0x000fe20000000f00 */
[----:B------:R-:W0:Y:S05]  /*6ad0*/  LDCU UR10, c[0x0][0x360] ;  /* 0x00006c00ff0a77ac */ /* 0x000e2a0008000800 */
[----:B------:R-:W1:Y:S01]  /*6ae0*/  S2UR UR9, SR_CgaCtaId ;  /* 0x00000000000979c3 */ /* 0x000e620000008800 */
[----:B------:R-:W0:Y:S07]  /*6af0*/  LDCU.64 UR12, c[0x0][0x530] ;  /* 0x0000a600ff0c77ac */ /* 0x000e2e0008000a00 */
[----:B------:R-:W0:Y:S01]  /*6b00*/  LDC.64 R8, c[0x0][0x4b0] ;  /* 0x00012c00ff087b82 */ /* 0x000e220000000a00 */
[----:B----4-:R-:W-:-:S03]  /*6b10*/  UIMAD.WIDE.U32 UR4, UR8, UR6, URZ ;  /* 0x00000006080472a5 */ /* 0x010fc6000f8e00ff */
[----:B------:R-:W-:Y:S01]  /*6b20*/  UMOV UR6, 0x400 ;  /* 0x0000040000067882 */ /* 0x000fe20000000000 */
[----:B------:R-:W-:Y:S02]  /*6b30*/  UIMAD UR7, UR8, UR7, UR5 ;  /* 0x00000007080772a4 */ /* 0x000fe4000f8e0205 */
[----:B-1----:R-:W-:-:S12]  /*6b40*/  ULEA UR9, UR9, UR6, 0x18 ;  /* 0x0000000609097291 */ /* 0x002fd8000f8ec0ff */
.L_x_7300:
[----:B------:R-:W-:Y:S01]  /*6b50*/  LEA R6, R0, UR9, 0x2 ;  /* 0x0000000900067c11 */ /* 0x000fe2000f8e10ff */
[----:B------:R-:W-:Y:S01]  /*6b60*/  UMOV UR6, UR4 ;  /* 0x0000000400067c82 */ /* 0x000fe20008000000 */
[----:B-----5:R-:W-:-:S03]  /*6b70*/  SHF.R.S32.HI R3, RZ, 0x1f, R0 ;  /* 0x0000001fff037819 */ /* 0x020fc60000011400 */
        /* <DEDUP_REMOVED lines=12> */
.L_x_7301:
        /* <DEDUP_REMOVED lines=12> */
.L_x_10485:


//--------------------- .text._Z25selective_scan_bwd_kernelI32Selective_Scan_bwd_kernel_traitsILi32ELi16ELb0ELb1ELb1ELb0ELb1EffEEv12SSMParamsBwd --------------------------
	.section	.text._Z25selective_scan_bwd_kernelI32Selective_Scan_bwd_kernel_traitsILi32ELi16ELb0ELb1ELb1ELb0ELb1EffEEv12SSMParamsBwd,"ax",@progbits
	.align	128
        .global         _Z25selective_scan_bwd_kernelI32Selective_Scan_bwd_kernel_traitsILi32ELi16ELb0ELb1ELb1ELb0ELb1EffEEv12SSMParamsBwd
        .type           _Z25selective_scan_bwd_kernelI32Selective_Scan_bwd_kernel_traitsILi32ELi16ELb0ELb1ELb1ELb0ELb1EffEEv12SSMParamsBwd,@function
        .size           _Z25selective_scan_bwd_kernelI32Selective_Scan_bwd_kernel_traitsILi32ELi16ELb0ELb1ELb1ELb0ELb1EffEEv12SSMParamsBwd,(.L_x_10486 - _Z25selective_scan_bwd_kernelI32Selective_Scan_bwd_kernel_traitsILi32ELi16ELb0ELb1ELb1ELb0ELb1EffEEv12SSMParamsBwd)
        .other          _Z25selective_scan_bwd_kernelI32Selective_Scan_bwd_kernel_traitsILi32ELi16ELb0ELb1ELb1ELb0ELb1EffEEv12SSMParamsBwd,@"STO_CUDA_ENTRY STV_DEFAULT"
_Z25selective_scan_bwd_kernelI32Selective_Scan_bwd_kernel_traitsILi32ELi16ELb0ELb1ELb1ELb0ELb1EffEEv12SSMParamsBwd:
.text._Z25selective_scan_bwd_kernelI32Selective_Scan_bwd_kernel_traitsILi32ELi16ELb0ELb1ELb1ELb0ELb1EffEEv12SSMParamsBwd:
[----:B------:R-:W-:Y:S08]  /*0000*/  LDC R1, c[0x0][0x37c] ;  /* 0x0000df00ff017b82 */ /* 0x000ff00000000800 */
[----:B------:R-:W0:Y:S01]  /*0010*/  LDC R10, c[0x0][0x398] ;  /* 0x0000e600ff0a7b82 */ /* 0x000e220000000800 */
[----:B------:R-:W1:Y:S01]  /*0020*/  LDCU.64 UR4, c[0x0][0x458] ;  /* 0x00008b00ff0477ac */ /* 0x000e620008000a00 */
[----:B------:R-:W-:Y:S01]  /*0030*/  CS2R R2, SRZ ;  /* 0x0000000000027805 */ /* 0x000fe2000001ff00 */
[----:B------:R-:W2:Y:S05]  /*0040*/  LDCU.64 UR6, c[0x0][0x470] ;  /* 0x00008e00ff0677ac */ /* 0x000eaa0008000a00 */
[----:B------:R-:W3:Y:S01]  /*0050*/  S2UR UR32, SR_CTAID.Y ;  /* 0x00000000002079c3 */ /* 0x000ee20000002600 */
[----:B------:R-:W4:Y:S01]  /*0060*/  LDCU.128 UR12, c[0x0][0x3f0] ;  /* 0x00007e00ff0c77ac */ /* 0x000f220008000c00 */
        /* <DEDUP_REMOVED lines=11> */
[----:B------:R-:W-:Y:S01]  /*0120*/  PLOP3.LUT P0, PT, PT, PT, UP0, 0x80, 0x8 ;  /* 0x000000000008781c */ /* 0x000fe20003f0f008 */
[----:B------:R-:W2:Y:S02]  /*0130*/  LDCU.64 UR16, c[0x0][0x498] ;  /* 0x00009300ff1077ac */ /* 0x000ea40008000a00 */
[----:B------:R-:W-:Y:S01]  /*0140*/  PLOP3.LUT P1, PT, PT, PT, UP1, 0x80, 0x8 ;  /* 0x000000000008781c */ /* 0x000fe20003f2f018 */
[----:B------:R-:W0:Y:S01]  /*0150*/  LDC.64 R14, c[0x0][0x448] ;  /* 0x00011200ff0e7b82 */ /* 0x000e220000000a00 */
[----:B---3--:R-:W-:-:S03]  /*0160*/  @UP0 ULEA UR4, UP2, UR32, UR4, 0x2 ;  /* 0x0000000420040291 */ /* 0x008fc6000f8410ff */
[----:B------:R-:W-:Y:S02]  /*0170*/  @UP1 ULEA UR6, UP3, UR32, UR6, 0x2 ;  /* 0x0000000620061291 */ /* 0x000fe4000f8610ff */
[----:B------:R-:W-:Y:S01]  /*0180*/  @UP0 ULEA.HI.X UR5, UR32, UR5, URZ, 0x2, UP2 ;  /* 0x0000000520050291 */ /* 0x000fe200090f14ff */
[----:B-1----:R-:W1:Y:S01]  /*0190*/  MUFU.RCP R0, R0 ;  /* 0x0000000000007308 */ /* 0x002e620000001000 */
[----:B------:R-:W-:Y:S01]  /*01a0*/  @UP1 ULEA.HI.X UR7, UR32, UR7, URZ, 0x2, UP3 ;  /* 0x0000000720071291 */ /* 0x000fe200098f14ff */
[----:B------:R-:W-:Y:S01]  /*01b0*/  MOV R4, UR4 ;  /* 0x0000000400047c02 */ /* 0x000fe20008000f00 */
[----:B------:R-:W3:Y:S02]  /*01c0*/  LDCU.64 UR28, c[0x0][0x480] ;  /* 0x00009000ff1c77ac */ /* 0x000ee40008000a00 */
[----:B------:R-:W-:Y:S01]  /*01d0*/  MOV R5, UR5 ;  /* 0x0000000500057c02 */ /* 0x000fe20008000f00 */
[----:B------:R-:W0:Y:S01]  /*01e0*/  LDC.64 R16, c[0x0][0x450] ;  /* 0x00011400ff107b82 */ /* 0x000e220000000a00 */
[----:B------:R-:W-:Y:S01]  /*01f0*/  MOV R6, UR6 ;  /* 0x0000000600067c02 */ /* 0x000fe20008000f00 */
[----:B------:R-:W0:Y:S01]  /*0200*/  LDCU.64 UR24, c[0x0][0x4a0] ;  /* 0x00009400ff1877ac */ /* 0x000e220008000a00 */
[----:B------:R-:W-:Y:S01]  /*0210*/  MOV R7, UR7 ;  /* 0x0000000700077c02 */ /* 0x000fe20008000f00 */
[----:B----4-:R-:W5:Y:S01]  /*0220*/  @P0 LDG.E R2, desc[UR26][R4.64] ;  /* 0x0000001a04020981 */ /* 0x010f62000c1e1900 */
[----:B-1----:R-:W-:Y:S01]  /*0230*/  IADD3 R8, PT, PT, R0, 0xffffffe, RZ ;  /* 0x0ffffffe00087810 */ /* 0x002fe20007ffe0ff */
[----:B------:R-:W-:-:S02]  /*0240*/  UIMAD.WIDE.U32 UR4, UR33, UR12, URZ ;  /* 0x0000000c210472a5 */ /* 0x000fc4000f8e00ff */
[----:B------:R1:W5:Y:S01]  /*0250*/  @P1 LDG.E R3, desc[UR26][R6.64] ;  /* 0x0000001a06031981 */ /* 0x000362000c1e1900 */
[----:B------:R-:W-:Y:S01]  /*0260*/  UIMAD.WIDE.U32 UR6, UR33, UR20, URZ ;  /* 0x00000014210672a5 */ /* 0x000fe2000f8e00ff */
[----:B------:R4:W3:Y:S01]  /*0270*/  F2I.FTZ.U32.TRUNC.NTZ R9, R8 ;  /* 0x0000000800097305 */ /* 0x0008e2000021f000 */
[----:B------:R-:W-:Y:S01]  /*0280*/  UIMAD UR5, UR33, UR13, UR5 ;  /* 0x0000000d210572a4 */ /* 0x000fe2000f8e0205 */
[----:B------:R-:W-:Y:S01]  /*0290*/  IABS R0, UR32 ;  /* 0x0000002000007c13 */ /* 0x000fe20008000000 */
[----:B------:R-:W-:Y:S02]  /*02a0*/  UIMAD UR7, UR33, UR21, UR7 ;  /* 0x00000015210772a4 */ /* 0x000fe4000f8e0207 */
[----:B------:R-:W-:Y:S02]  /*02b0*/  UIMAD.WIDE.U32 UR8, UR32, UR14, UR4 ;  /* 0x0000000e200872a5 */ /* 0x000fe4000f8e0004 */
[----:B------:R-:W-:Y:S01]  /*02c0*/  UIMAD.WIDE.U32 UR10, UR32, UR22, UR6 ;  /* 0x00000016200a72a5 */ /* 0x000fe2000f8e0006 */
[----:B-1----:R-:W1:Y:S01]  /*02d0*/  LDC.64 R6, c[0x0][0x3c8] ;  /* 0x0000f200ff067b82 */ /* 0x002e620000000a00 */
[----:B----4-:R-:W-:Y:S01]  /*02e0*/  HFMA2 R8, -RZ, RZ, 0, 0 ;  /* 0x00000000ff087431 */ /* 0x010fe200000001ff */
[----:B--2---:R-:W-:-:S02]  /*02f0*/  ULEA UR19, UR18, 0xfffffe00, 0x9 ;  /* 0xfffffe0012137891 */ /* 0x004fc4000f8e48ff */
[----:B------:R-:W-:Y:S02]  /*0300*/  UIMAD.WIDE.U32 UR12, UR33, UR16, URZ ;  /* 0x00000010210c72a5 */ /* 0x000fe4000f8e00ff */
[----:B------:R-:W2:Y:S01]  /*0310*/  LDCU.128 UR4, c[0x0][0x460] ;  /* 0x00008c00ff0477ac */ /* 0x000ea20008000c00 */
[----:B---3--:R-:W-:Y:S01]  /*0320*/  IADD3 R4, PT, PT, RZ, -R9, RZ ;  /* 0x80000009ff047210 */ /* 0x008fe20007ffe0ff */
[----:B------:R-:W-:-:S04]  /*0330*/  UIADD3 UR10, UP2, UPT, UR19, UR10, URZ ;  /* 0x0000000a130a7290 */ /* 0x000fc8000ff5e0ff */
[----:B------:R-:W-:Y:S01]  /*0340*/  IMAD R5, R4, R11, RZ ;  /* 0x0000000b04057224 */ /* 0x000fe200078e02ff */
[----:B------:R-:W-:Y:S02]  /*0350*/  UIMAD UR23, UR32, UR23, UR11 ;  /* 0x00000017201772a4 */ /* 0x000fe4000f8e020b */
[----:B------:R-:W-:Y:S01]  /*0360*/  USHF.R.S32.HI UR16, URZ, 0x1f, UR19 ;  /* 0x0000001fff107899 */ /* 0x000fe20008011413 */
[----:B------:R-:W-:Y:S01]  /*0370*/  IMAD.HI.U32 R8, R9, R5, R8 ;  /* 0x0000000509087227 */ /* 0x000fe200078e0008 */
[----:B------:R-:W-:Y:S02]  /*0380*/  UIMAD UR21, UR32, UR15, UR9 ;  /* 0x0000000f201572a4 */ /* 0x000fe4000f8e0209 */
[----:B------:R-:W-:Y:S02]  /*0390*/  UIADD3.X UR23, UPT, UPT, UR16, UR23, URZ, UP2, !UPT ;  /* 0x0000001710177290 */ /* 0x000fe400097fe4ff */
[----:B------:R-:W-:Y:S01]  /*03a0*/  UIADD3 UR8, UP0, UPT, UR19, UR8, URZ ;  /* 0x0000000813087290 */ /* 0x000fe2000ff1e0ff */
[----:B------:R-:W-:Y:S01]  /*03b0*/  IMAD.HI.U32 R4, R8, R0, RZ ;  /* 0x0000000008047227 */ /* 0x000fe200078e00ff */
[----:B------:R-:W3:Y:S04]  /*03c0*/  LDCU.64 UR14, c[0x0][0x3b0] ;  /* 0x00007600ff0e77ac */ /* 0x000ee80008000a00 */
[----:B------:R-:W-:Y:S01]  /*03d0*/  IADD3 R5, PT, PT, -R4, RZ, RZ ;  /* 0x000000ff04057210 */ /* 0x000fe20007ffe1ff */
[----:B--2---:R-:W-:-:S02]  /*03e0*/  ULEA UR22, UP3, UR10, UR6, 0x2 ;  /* 0x000000060a167291 */ /* 0x004fc4000f8610ff */
[----:B------:R-:W-:Y:S02]  /*03f0*/  UIADD3.X UR21, UPT, UPT, UR16, UR21, URZ, UP0, !UPT ;  /* 0x0000001510157290 */ /* 0x000fe400087fe4ff */
[C---:B------:R-:W-:Y:S01]  /*0400*/  IMAD R0, R11.reuse, R5, R0 ;  /* 0x000000050b007224 */ /* 0x040fe200078e0200 */
[----:B------:R-:W-:Y:S01]  /*0410*/  ULEA.HI.X UR23, UR10, UR7, UR23, 0x2, UP3 ;  /* 0x000000070a177291 */ /* 0x000fe200098f1417 */
[----:B------:R-:W2:Y:S03]  /*0420*/  LDCU.64 UR10, c[0x0][0x3d0] ;  /* 0x00007a00ff0a77ac */ /* 0x000ea60008000a00 */
[----:B------:R-:W-:Y:S01]  /*0430*/  ISETP.GT.U32.AND P1, PT, R11, R0, PT ;  /* 0x000000000b00720c */ /* 0x000fe20003f24070 */
[----:B------:R-:W-:Y:S02]  /*0440*/  UISETP.NE.U32.AND UP0, UPT, UR28, URZ, UPT ;  /* 0x000000ff1c00728c */ /* 0x000fe4000bf05070 */
[----:B------:R-:W-:-:S02]  /*0450*/  ULEA UR20, UP1, UR8, UR4, 0x2 ;  /* 0x0000000408147291 */ /* 0x000fc4000f8210ff */
[----:B------:R-:W-:Y:S02]  /*0460*/  UISETP.NE.AND.EX UP0, UPT, UR29, URZ, UPT, UP0 ;  /* 0x000000ff1d00728c */ /* 0x000fe4000bf05300 */
[----:B------:R-:W-:Y:S02]  /*0470*/  ULEA.HI.X UR21, UR8, UR5, UR21, 0x2, UP1 ;  /* 0x0000000508157291 */ /* 0x000fe400088f1415 */
[----:B---3--:R-:W-:Y:S02]  /*0480*/  UIMAD.WIDE.U32 UR6, UR33, UR14, URZ ;  /* 0x0000000e210672a5 */ /* 0x008fe4000f8e00ff */
[----:B------:R-:W-:Y:S02]  /*0490*/  UIMAD UR5, UR33, UR17, UR13 ;  /* 0x00000011210572a4 */ /* 0x000fe4000f8e020d */
[-C--:B------:R-:W-:Y:S01]  /*04a0*/  @!P1 IADD3 R0, PT, PT, R0, -R11.reuse, RZ ;  /* 0x8000000b00009210 */ /* 0x080fe20007ffe0ff */
[----:B------:R-:W-:Y:S01]  /*04b0*/  UIMAD UR7, UR33, UR15, UR7 ;  /* 0x0000000f210772a4 */ /* 0x000fe2000f8e0207 */
[----:B------:R-:W-:Y:S01]  /*04c0*/  @!P1 IADD3 R4, PT, PT, R4, 0x1, RZ ;  /* 0x0000000104049810 */ /* 0x000fe20007ffe0ff */
[----:B--2---:R-:W-:Y:S01]  /*04d0*/  UIMAD.WIDE.U32 UR8, UR33, UR10, URZ ;  /* 0x0000000a210872a5 */ /* 0x004fe2000f8e00ff */
[----:B------:R-:W-:Y:S01]  /*04e0*/  ISETP.GE.U32.AND P0, PT, R0, R11, PT ;  /* 0x0000000b0000720c */ /* 0x000fe20003f06070 */
[----:B------:R-:W2:Y:S01]  /*04f0*/  @UP0 LDCU UR10, c[0x0][0x384] ;  /* 0x00007080ff0a07ac */ /* 0x000ea20008000800 */
[----:B------:R-:W-:-:S02]  /*0500*/  LOP3.LUT R0, R10, UR32, RZ, 0x3c, !PT ;  /* 0x000000200a007c12 */ /* 0x000fc4000f8e3cff */
[----:B------:R-:W-:Y:S01]  /*0510*/  ISETP.NE.AND P1, PT, R10, RZ, PT ;  /* 0x000000ff0a00720c */ /* 0x000fe20003f25270 */
[----:B------:R-:W3:Y:S01]  /*0520*/  LDCU.64 UR14, c[0x0][0x528] ;  /* 0x0000a500ff0e77ac */ /* 0x000ee20008000a00 */
[----:B------:R-:W-:Y:S01]  /*0530*/  ISETP.GE.AND P2, PT, R0, RZ, PT ;  /* 0x000000ff0000720c */ /* 0x000fe20003f46270 */
[----:B------:R-:W-:Y:S01]  /*0540*/  UIMAD UR9, UR33, UR11, UR9 ;  /* 0x0000000b210972a4 */ /* 0x000fe2000f8e0209 */
[----:B------:R-:W4:Y:S05]  /*0550*/  @UP0 LDCU UR11, c[0x0][0x38c] ;  /* 0x00007180ff0b07ac */ /* 0x000f2a0008000800 */
[----:B------:R-:W-:Y:S01]  /*0560*/  @P0 IADD3 R4, PT, PT, R4, 0x1, RZ ;  /* 0x0000000104040810 */ /* 0x000fe20007ffe0ff */
[----:B------:R-:W-:Y:S01]  /*0570*/  UMOV UR4, UR12 ;  /* 0x0000000c00047c82 */ /* 0x000fe20008000000 */
[----:B------:R-:W4:Y:S04]  /*0580*/  @UP0 LDCU.64 UR12, c[0x0][0x480] ;  /* 0x00009000ff0c07ac */ /* 0x000f280008000a00 */
[----:B------:R-:W-:Y:S01]  /*0590*/  @!P2 IADD3 R4, PT, PT, -R4, RZ, RZ ;  /* 0x000000ff0404a210 */ /* 0x000fe20007ffe1ff */
[----:B0-----:R-:W-:Y:S01]  /*05a0*/  UIMAD.WIDE.U32 UR4, UR32, UR24, UR4 ;  /* 0x00000018200472a5 */ /* 0x001fe2000f8e0004 */
[----:B------:R-:W-:-:S03]  /*05b0*/  @!P1 LOP3.LUT R4, RZ, R10, RZ, 0x33, !PT ;  /* 0x0000000aff049212 */ /* 0x000fc600078e33ff */
[----:B------:R-:W-:Y:S01]  /*05c0*/  UIMAD UR25, UR32, UR25, UR5 ;  /* 0x00000019201972a4 */ /* 0x000fe2000f8e0205 */
[----:B------:R-:W-:Y:S01]  /*05d0*/  SHF.R.S32.HI R5, RZ, 0x1f, R4 ;  /* 0x0000001fff057819 */ /* 0x000fe20000011404 */
[----:B------:R-:W-:Y:S01]  /*05e0*/  UIADD3 UR5, UP1, UPT, UR19, UR4, URZ ;  /* 0x0000000413057290 */ /* 0x000fe2000ff3e0ff */
[C---:B------:R-:W-:Y:S01]  /*05f0*/  IMAD.WIDE.U32 R8, R4.reuse, R12, UR8 ;  /* 0x0000000804087e25 */ /* 0x040fe2000f8e000c */
[----:B--2---:R-:W-:Y:S02]  /*0600*/  @UP0 UIMAD UR4, UR33, UR10, UR32 ;  /* 0x0000000a210402a4 */ /* 0x004fe4000f8e0220 */
[----:B------:R-:W-:Y:S01]  /*0610*/  UIADD3.X UR25, UPT, UPT, UR16, UR25, URZ, UP1, !UPT ;  /* 0x0000001910197290 */ /* 0x000fe20008ffe4ff */
[C---:B-1----:R-:W-:Y:S01]  /*0620*/  IMAD R0, R5.reuse, R6, RZ ;  /* 0x0000000605007224 */ /* 0x042fe200078e02ff */
[----:B------:R-:W-:Y:S01]  /*0630*/  @UP0 UIMAD UR4, UR4, UR18, URZ ;  /* 0x00000012040402a4 */ /* 0x000fe2000f8e02ff */
[----:B------:R-:W-:Y:S01]  /*0640*/  IMAD R5, R5, R12, RZ ;  /* 0x0000000c05057224 */ /* 0x000fe200078e02ff */
[----:B---3--:R-:W-:Y:S01]  /*0650*/  ULEA UR24, UP1, UR5, UR14, 0x2 ;  /* 0x0000000e05187291 */ /* 0x008fe2000f8210ff */
[----:B------:R-:W-:-:S02]  /*0660*/  IMAD R11, R4, R7, R0 ;  /* 0x00000007040b7224 */ /* 0x000fc400078e0200 */
[C---:B------:R-:W-:Y:S01]  /*0670*/  IMAD.WIDE.U32 R6, R4.reuse, R6, UR6 ;  /* 0x0000000604067e25 */ /* 0x040fe2000f8e0006 */
[----:B----4-:R-:W-:Y:S02]  /*0680*/  @UP0 UIMAD UR6, UR4, UR11, URZ ;  /* 0x0000000b040602a4 */ /* 0x010fe4000f8e02ff */
[----:B------:R-:W-:Y:S01]  /*0690*/  ULEA.HI.X UR25, UR5, UR15, UR25, 0x2, UP1 ;  /* 0x0000000f05197291 */ /* 0x000fe200088f1419 */
[----:B------:R-:W-:Y:S01]  /*06a0*/  IMAD R13, R4, R13, R5 ;  /* 0x0000000d040d7224 */ /* 0x000fe200078e0205 */
[----:B------:R-:W-:Y:S01]  /*06b0*/  UMOV UR4, URZ ;  /* 0x000000ff00047c82 */ /* 0x000fe20008000000 */
[----:B------:R-:W-:Y:S01]  /*06c0*/  UMOV UR5, URZ ;  /* 0x000000ff00057c82 */ /* 0x000fe20008000000 */
[----:B------:R-:W-:Y:S01]  /*06d0*/  IADD3 R5, P0, PT, R6, UR19, RZ ;  /* 0x0000001306057c10 */ /* 0x000fe2000ff1e0ff */
[----:B------:R-:W-:Y:S01]  /*06e0*/  @UP0 UIMAD.WIDE UR4, UR6, 0x8, UR12 ;  /* 0x00000008060408a5 */ /* 0x000fe2000f8e020c */
[----:B------:R-:W-:Y:S01]  /*06f0*/  IADD3 R6, PT, PT, R7, R11, RZ ;  /* 0x0000000b07067210 */ /* 0x000fe20007ffe0ff */
[----:B------:R-:W-:Y:S01]  /*0700*/  UISETP.GE.AND UP0, UPT, UR18, 0x1, UPT ;  /* 0x000000011200788c */ /* 0x000fe2000bf06270 */
[----:B------:R-:W-:-:S02]  /*0710*/  IADD3 R11, P2, PT, R8, UR19, RZ ;  /* 0x00000013080b7c10 */ /* 0x000fc4000ff5e0ff */
[----:B------:R-:W-:Y:S02]  /*0720*/  IADD3 R0, PT, PT, R9, R13, RZ ;  /* 0x0000000d09007210 */ /* 0x000fe40007ffe0ff */
        /* <DEDUP_REMOVED lines=14> */
[----:B------:R-:W-:Y:S01]  /*0810*/  UMOV UR6, 0x400 ;  /* 0x0000040000067882 */ /* 0x000fe20000000000 */
[----:B------:R-:W3:Y:S01]  /*0820*/  LDCU UR19, c[0x0][0x394] ;  /* 0x00007280ff1377ac */ /* 0x000ee20008000800 */
[----:B--2---:R-:W-:-:S04]  /*0830*/  UIMAD.WIDE.U32 UR16, UR32, UR8, URZ ;  /* 0x00000008201072a5 */ /* 0x004fc8000f8e00ff */
[----:B------:R-:W-:Y:S02]  /*0840*/  UIMAD UR18, UR32, UR9, UR17 ;  /* 0x00000009201272a4 */ /* 0x000fe4000f8e0211 */
[----:B-1----:R-:W-:-:S04]  /*0850*/  ULEA UR6, UR7, UR6, 0x18 ;  /* 0x0000000607067291 */ /* 0x002fc8000f8ec0ff */
[----:B------:R-:W-:Y:S01]  /*0860*/  UIADD3 UR6, UPT, UPT, UR6, 0x1080, URZ ;  /* 0x0000108006067890 */ /* 0x000fe2000fffe0ff */
[C---:B0-----:R-:W-:Y:S02]  /*0870*/  SHF.L.U32 R0, R8.reuse, 0x4, RZ ;  /* 0x0000000408007819 */ /* 0x041fe400000006ff */
[----:B------:R-:W-:Y:S02]  /*0880*/  LEA.HI R15, R8, R8, RZ, 0x1b ;  /* 0x00000008080f7211 */ /* 0x000fe400078fd8ff */
[C---:B------:R-:W-:Y:S02]  /*0890*/  LOP3.LUT R13, R0.reuse, 0x3e00, RZ, 0xc0, !PT ;  /* 0x00003e00000d7812 */ /* 0x040fe400078ec0ff */
[----:B------:R-:W-:Y:S02]  /*08a0*/  LEA.HI R14, R0, R0, RZ, 0x1b ;  /* 0x00000000000e7211 */ /* 0x000fe400078fd8ff */
[----:B------:R-:W-:Y:S02]  /*08b0*/  LOP3.LUT R12, R13, 0x1f, R8, 0xf8, !PT ;  /* 0x0000001f0d0c7812 */ /* 0x000fe400078ef808 */
[----:B------:R-:W-:-:S02]  /*08c0*/  LOP3.LUT R13, R8, 0x1f, RZ, 0xc0, !PT ;  /* 0x0000001f080d7812 */ /* 0x000fc400078ec0ff */
        /* <DEDUP_REMOVED lines=17> */
.L_x_7343:
[----:B0-----:R-:W0:Y:S01]  /*09e0*/  LDCU.128 UR12, c[0x0][0x420] ;  /* 0x00008400ff0c77ac */ /* 0x001e220008000c00 */
[----:B------:R-:W-:Y:S02]  /*09f0*/  SHF.L.U32 R70, R12, 0x2, RZ ;  /* 0x000000020c467819 */ /* 0x000fe400000006ff */
[----:B------:R-:W-:Y:S02]  /*0a00*/  CS2R R44, SRZ ;  /* 0x00000000002c7805 */ /* 0x000fe4000001ff00 */
[----:B------:R-:W-:Y:S01]  /*0a10*/  CS2R R38, SRZ ;  /* 0x0000000000267805 */ /* 0x000fe2000001ff00 */
[----:B-1----:R-:W1:Y:S01]  /*0a20*/  LDCU.128 UR8, c[0x0][0x410] ;  /* 0x00008200ff0877ac */ /* 0x002e620008000c00 */
[----:B------:R-:W-:Y:S02]  /*0a30*/  IADD3 R72, P2, PT, R70, UR22, RZ ;  /* 0x0000001646487c10 */ /* 0x000fe4000ff5e0ff */
[----:B------:R-:W-:Y:S01]  /*0a40*/  CS2R R40, SRZ ;  /* 0x0000000000287805 */ /* 0x000fe2000001ff00 */
[----:B------:R-:W-:Y:S01]  /*0a50*/  HFMA2 R43, -RZ, RZ, 0, 0 ;  /* 0x00000000ff2b7431 */ /* 0x000fe200000001ff */
[----:B------:R-:W-:Y:S01]  /*0a60*/  ULEA UR6, UR19, 0xfffffe00, 0x9 ;  /* 0xfffffe0013067891 */ /* 0x000fe2000f8e48ff */
[----:B------:R-:W-:Y:S01]  /*0a70*/  IADD3.X R73, PT, PT, RZ, UR23, RZ, P2, !PT ;  /* 0x00000017ff497c10 */ /* 0x000fe200097fe4ff */
[----:B------:R-:W-:Y:S01]  /*0a80*/  UMOV UR7, URZ ;  /* 0x000000ff00077c82 */ /* 0x000fe20008000000 */
[----:B--2---:R-:W2:Y:S01]  /*0a90*/  LDCU.64 UR36, c[0x0][0x478] ;  /* 0x00008f00ff2477ac */ /* 0x004ea20008000a00 */
[----:B------:R-:W-:-:S02]  /*0aa0*/  CS2R R46, SRZ ;  /* 0x00000000002e7805 */ /* 0x000fc4000001ff00 */
[----:B------:R-:W-:Y:S02]  /*0ab0*/  CS2R R48, SRZ ;  /* 0x0000000000307805 */ /* 0x000fe4000001ff00 */
[----:B------:R-:W-:Y:S01]  /*0ac0*/  CS2R R50, SRZ ;  /* 0x0000000000327805 */ /* 0x000fe2000001ff00 */
[----:B---3--:R-:W3:Y:S01]  /*0ad0*/  LDCU.64 UR34, c[0x0][0x488] ;  /* 0x00009100ff2277ac */ /* 0x008ee20008000a00 */
[----:B------:R-:W-:Y:S01]  /*0ae0*/  MOV R52, RZ ;  /* 0x000000ff00347202 */ /* 0x000fe20000000f00 */
[----:B0-----:R-:W-:Y:S02]  /*0af0*/  UIMAD.WIDE.U32 UR30, UR33, UR12, UR6 ;  /* 0x0000000c211e72a5 */ /* 0x001fe4000f8e0006 */
[----:B-1----:R-:W-:Y:S02]  /*0b00*/  UIMAD.WIDE.U32 UR28, UR33, UR8, UR6 ;  /* 0x00000008211c72a5 */ /* 0x002fe4000f8e0006 */
[----:B------:R-:W-:-:S03]  /*0b10*/  UIMAD UR13, UR33, UR13, UR31 ;  /* 0x0000000d210d72a4 */ /* 0x000fc6000f8e021f */
[----:B------:R-:W-:Y:S01]  /*0b20*/  UMOV UR12, UR30 ;  /* 0x0000001e000c7c82 */ /* 0x000fe20008000000 */
[----:B------:R-:W-:Y:S02]  /*0b30*/  UIMAD UR9, UR33, UR9, UR29 ;  /* 0x00000009210972a4 */ /* 0x000fe4000f8e021d */
[----:B------:R-:W-:Y:S01]  /*0b40*/  UIMAD.WIDE.U32 UR12, UR32, UR14, UR12 ;  /* 0x0000000e200c72a5 */ /* 0x000fe2000f8e000c */
[----:B------:R-:W-:Y:S01]  /*0b50*/  UMOV UR8, UR28 ;  /* 0x0000001c00087c82 */ /* 0x000fe20008000000 */
[----:B------:R-:W-:Y:S02]  /*0b60*/  BAR.SYNC.DEFER_BLOCKING 0x0 ;  /* 0x0000000000007b1d */ /* 0x000fe40000010000 */
[----:B------:R-:W-:Y:S02]  /*0b70*/  UIMAD UR15, UR32, UR15, UR13 ;  /* 0x0000000f200f72a4 */ /* 0x000fe4000f8e020d */
[----:B------:R-:W-:Y:S01]  /*0b80*/  UIMAD.WIDE.U32 UR8, UR32, UR10, UR8 ;  /* 0x0000000a200872a5 */ /* 0x000fe2000f8e0008 */
[C---:B------:R-:W-:Y:S01]  /*0b90*/  IADD3 R0, P1, PT, R12.reuse, UR12, RZ ;  /* 0x0000000c0c007c10 */ /* 0x040fe2000ff3e0ff */
[----:B------:R-:W-:Y:S01]  /*0ba0*/  HFMA2 R65, -RZ, RZ, 0, 0 ;  /* 0x00000000ff417431 */ /* 0x000fe200000001ff */
[----:B------:R-:W-:Y:S01]  /*0bb0*/  CS2R R76, SRZ ;  /* 0x00000000004c7805 */ /* 0x000fe2000001ff00 */
[----:B------:R-:W-:Y:S01]  /*0bc0*/  UIMAD UR11, UR32, UR11, UR9 ;  /* 0x0000000b200b72a4 */ /* 0x000fe2000f8e0209 */
[----:B------:R-:W-:Y:S01]  /*0bd0*/  IADD3.X R31, PT, PT, RZ, UR15, RZ, P1, !PT ;  /* 0x0000000fff1f7c10 */ /* 0x000fe20008ffe4ff */
[----:B------:R-:W0:Y:S01]  /*0be0*/  LDCU UR13, c[0x0][0x388] ;  /* 0x00007100ff0d77ac */ /* 0x000e220008000800 */
[----:B------:R-:W-:-:S02]  /*0bf0*/  IADD3 R32, P0, PT, R12, UR8, RZ ;  /* 0x000000080c207c10 */ /* 0x000fc4000ff1e0ff */
[----:B--2---:R-:W-:Y:S01]  /*0c00*/  LEA R66, P1, R0, UR36, 0x2 ;  /* 0x0000002400427c11 */ /* 0x004fe2000f8210ff */
[----:B------:R-:W-:Y:S01]  /*0c10*/  UMOV UR12, 0x400 ;  /* 0x00000400000c7882 */ /* 0x000fe20000000000 */
[----:B------:R-:W-:Y:S02]  /*0c20*/  IADD3.X R33, PT, PT, RZ, UR11, RZ, P0, !PT ;  /* 0x0000000bff217c10 */ /* 0x000fe400087fe4ff */
[----:B------:R-:W-:Y:S02]  /*0c30*/  CS2R R74, SRZ ;  /* 0x00000000004a7805 */ /* 0x000fe4000001ff00 */
[----:B---3--:R-:W-:Y:S02]  /*0c40*/  LEA R68, P0, R32, UR34, 0x2 ;  /* 0x0000002220447c11 */ /* 0x008fe4000f8010ff */
[----:B------:R-:W-:Y:S02]  /*0c50*/  CS2R R80, SRZ ;  /* 0x0000000000507805 */ /* 0x000fe4000001ff00 */
[----:B------:R-:W-:-:S02]  /*0c60*/  LEA.HI.X R67, R0, UR37, R31, 0x2, P1 ;  /* 0x0000002500437c11 */ /* 0x000fc400088f141f */
[----:B------:R-:W-:Y:S02]  /*0c70*/  CS2R R78, SRZ ;  /* 0x00000000004e7805 */ /* 0x000fe4000001ff00 */
[----:B------:R-:W-:Y:S01]  /*0c80*/  LEA.HI.X R69, R32, UR35, R33, 0x2, P0 ;  /* 0x0000002320457c11 */ /* 0x000fe200080f1421 */
[----:B------:R-:W-:Y:S01]  /*0c90*/  HFMA2 R33, -RZ, RZ, 0, 0 ;  /* 0x00000000ff217431 */ /* 0x000fe200000001ff */
[C---:B------:R-:W-:Y:S02]  /*0ca0*/  IADD3 R34, P1, PT, R70.reuse, UR20, RZ ;  /* 0x0000001446227c10 */ /* 0x040fe4000ff3e0ff */
[----:B------:R-:W-:Y:S02]  /*0cb0*/  CS2R R82, SRZ ;  /* 0x0000000000527805 */ /* 0x000fe4000001ff00 */
[----:B------:R-:W-:Y:S02]  /*0cc0*/  IADD3 R70, P0, PT, R70, UR24, RZ ;  /* 0x0000001846467c10 */ /* 0x000fe4000ff1e0ff */
[----:B------:R-:W-:-:S02]  /*0cd0*/  CS2R R84, SRZ ;  /* 0x0000000000547805 */ /* 0x000fc4000001ff00 */
[----:B------:R-:W-:Y:S01]  /*0ce0*/  IADD3.X R35, PT, PT, RZ, UR21, RZ, P1, !PT ;  /* 0x00000015ff237c10 */ /* 0x000fe20008ffe4ff */
[----:B0-----:R-:W-:Y:S01]  /*0cf0*/  UIADD3 UR28, UPT, UPT, -UR6, UR13, URZ ;  /* 0x0000000d061c7290 */ /* 0x001fe2000fffe1ff */
[----:B------:R-:W-:Y:S01]  /*0d00*/  IADD3.X R71, PT, PT, RZ, UR25, RZ, P0, !PT ;  /* 0x00000019ff477c10 */ /* 0x000fe200087fe4ff */
[----:B------:R-:W0:Y:S01]  /*0d10*/  S2UR UR8, SR_CgaCtaId ;  /* 0x00000000000879c3 */ /* 0x000e220000008800 */
[----:B------:R-:W-:Y:S02]  /*0d20*/  MOV R0, RZ ;  /* 0x000000ff00007202 */ /* 0x000fe40000000f00 */
[----:B------:R-:W-:Y:S01]  /*0d30*/  CS2R R86, SRZ ;  /* 0x0000000000567805 */ /* 0x000fe2000001ff00 */
[----:B----4-:R-:W-:Y:S01]  /*0d40*/  HFMA2 R114, -RZ, RZ, 0, 0 ;  /* 0x00000000ff727431 */ /* 0x010fe200000001ff */
[----:B------:R-:W-:Y:S02]  /*0d50*/  ISETP.GE.AND P0, PT, R12, UR28, PT ;  /* 0x0000001c0c007c0c */ /* 0x000fe4000bf06270 */
[----:B------:R-:W-:-:S02]  /*0d60*/  MOV R116, RZ ;  /* 0x000000ff00747202 */ /* 0x000fc40000000f00 */
[----:B------:R-:W-:Y:S01]  /*0d70*/  MOV R118, RZ ;  /* 0x000000ff00767202 */ /* 0x000fe20000000f00 */
[----:B------:R-:W-:Y:S01]  /*0d80*/  HFMA2 R97, -RZ, RZ, 0, 0 ;  /* 0x00000000ff617431 */ /* 0x000fe200000001ff */
[----:B------:R-:W-:Y:S02]  /*0d90*/  ISETP.GE.AND P1, PT, R17, UR28, PT ;  /* 0x0000001c11007c0c */ /* 0x000fe4000bf26270 */
[----:B------:R-:W-:Y:S02]  /*0da0*/  CS2R R122, SRZ ;  /* 0x00000000007a7805 */ /* 0x000fe4000001ff00 */
[----:B------:R-:W-:Y:S02]  /*0db0*/  ISETP.GE.AND P2, PT, R16, UR28, PT ;  /* 0x0000001c10007c0c */ /* 0x000fe4000bf46270 */
[----:B------:R-:W-:Y:S02]  /*0dc0*/  CS2R R120, SRZ ;  /* 0x0000000000787805 */ /* 0x000fe4000001ff00 */
[----:B------:R-:W-:-:S02]  /*0dd0*/  ISETP.GE.AND P6, PT, R18, UR28, PT ;  /* 0x0000001c12007c0c */ /* 0x000fc4000bfc6270 */
[----:B------:R-:W-:Y:S01]  /*0de0*/  MOV R99, RZ ;  /* 0x000000ff00637202 */ /* 0x000fe20000000f00 */
[----:B------:R-:W2:Y:S01]  /*0df0*/  @!P0 LDG.E R33, desc[UR26][R34.64] ;  /* 0x0000001a22218981 */ /* 0x000ea2000c1e1900 */
[----:B------:R-:W-:Y:S02]  /*0e00*/  ISETP.GE.AND P0, PT, R22, UR28, PT ;  /* 0x0000001c16007c0c */ /* 0x000fe4000bf06270 */
[----:B------:R-:W-:Y:S02]  /*0e10*/  CS2R R124, SRZ ;  /* 0x00000000007c7805 */ /* 0x000fe4000001ff00 */
[----:B------:R-:W-:Y:S02]  /*0e20*/  ISETP.GE.AND P5, PT, R19, UR28, PT ;  /* 0x0000001c13007c0c */ /* 0x000fe4000bfa6270 */
[----:B------:R-:W-:Y:S01]  /*0e30*/  MOV R101, RZ ;  /* 0x000000ff00657202 */ /* 0x000fe20000000f00 */
[----:B------:R-:W3:Y:S01]  /*0e40*/  @!P1 LDG.E R39, desc[UR26][R34.64+0x100] ;  /* 0x0001001a22279981 */ /* 0x000ee2000c1e1900 */
[----:B------:R-:W-:Y:S01]  /*0e50*/  ISETP.GE.AND P4, PT, R20, UR28, PT ;  /* 0x0000001c14007c0c */ /* 0x000fe2000bf86270 */
[----:B------:R-:W-:Y:S01]  /*0e60*/  HFMA2 R103, -RZ, RZ, 0, 0 ;  /* 0x00000000ff677431 */ /* 0x000fe200000001ff */
[----:B------:R-:W-:Y:S01]  /*0e70*/  ISETP.GE.AND P3, PT, R21, UR28, PT ;  /* 0x0000001c15007c0c */ /* 0x000fe2000bf66270 */
[----:B------:R-:W4:Y:S01]  /*0e80*/  @!P2 LDG.E R0, desc[UR26][R34.64+0x80] ;  /* 0x0000801a2200a981 */ /* 0x000f22000c1e1900 */
[----:B------:R-:W-:Y:S01]  /*0e90*/  MOV R126, RZ ;  /* 0x000000ff007e7202 */ /* 0x000fe20000000f00 */
[----:B------:R-:W-:Y:S01]  /*0ea0*/  HFMA2 R105, -RZ, RZ, 0, 0 ;  /* 0x00000000ff697431 */ /* 0x000fe200000001ff */
[----:B------:R-:W-:Y:S01]  /*0eb0*/  CS2R R128, SRZ ;  /* 0x0000000000807805 */ /* 0x000fe2000001ff00 */
[----:B------:R-:W3:Y:S01]  /*0ec0*/  @!P0 LDG.E R44, desc[UR26][R34.64+0x380] ;  /* 0x0003801a222c8981 */ /* 0x000ee2000c1e1900 */
[----:B------:R-:W-:-:S02]  /*0ed0*/  ISETP.GE.AND P0, PT, R23, UR28, PT ;  /* 0x0000001c17007c0c */ /* 0x000fc4000bf06270 */
[----:B------:R-:W-:Y:S02]  /*0ee0*/  CS2R R130, SRZ ;  /* 0x0000000000827805 */ /* 0x000fe4000001ff00 */
[----:B------:R-:W-:Y:S01]  /*0ef0*/  ISETP.GE.AND P1, PT, R25, UR28, PT ;  /* 0x0000001c19007c0c */ /* 0x000fe2000bf26270 */
[----:B------:R-:W3:Y:S01]  /*0f00*/  @!P6 LDG.E R38, desc[UR26][R34.64+0x180] ;  /* 0x0001801a2226e981 */ /* 0x000ee2000c1e1900 */
[----:B------:R-:W-:Y:S01]  /*0f10*/  ISETP.GE.AND P2, PT, R26, UR28, PT ;  /* 0x0000001c1a007c0c */ /* 0x000fe2000bf46270 */
[----:B------:R-:W1:Y:S02]  /*0f20*/  LDCU.64 UR10, c[0x0][0x508] ;  /* 0x0000a100ff0a77ac */ /* 0x000e640008000a00 */
[----:B------:R-:W3:Y:S01]  /*0f30*/  @!P5 LDG.E R41, desc[UR26][R34.64+0x200] ;  /* 0x0002001a2229d981 */ /* 0x000ee2000c1e1900 */
[----:B------:R-:W1:Y:S03]  /*0f40*/  LDCU.64 UR14, c[0x0][0x510] ;  /* 0x0000a200ff0e77ac */ /* 0x000e660008000a00 */
[----:B------:R-:W3:Y:S01]  /*0f50*/  @!P4 LDG.E R40, desc[UR26][R34.64+0x280] ;  /* 0x0002801a2228c981 */ /* 0x000ee2000c1e1900 */
[----:B------:R-:W1:Y:S03]  /*0f60*/  LDCU.64 UR30, c[0x0][0x490] ;  /* 0x00009200ff1e77ac */ /* 0x000e660008000a00 */
[----:B------:R-:W3:Y:S01]  /*0f70*/  @!P0 LDG.E R45, desc[UR26][R34.64+0x400] ;  /* 0x0004001a222d8981 */ /* 0x000ee2000c1e1900 */
[----:B------:R-:W-:-:S03]  /*0f80*/  ISETP.GE.AND P0, PT, R24, UR28, PT ;  /* 0x0000001c18007c0c */ /* 0x000fc6000bf06270 */
[----:B------:R-:W3:Y:S01]  /*0f90*/  @!P3 LDG.E R43, desc[UR26][R34.64+0x300] ;  /* 0x0003001a222bb981 */ /* 0x000ee2000c1e1900 */
[----:B------:R-:W-:Y:S02]  /*0fa0*/  ISETP.GE.AND P3, PT, R27, UR28, PT ;  /* 0x0000001c1b007c0c */ /* 0x000fe4000bf66270 */
[----:B------:R-:W-:Y:S01]  /*0fb0*/  ISETP.GE.AND P4, PT, R28, UR28, PT ;  /* 0x0000001c1c007c0c */ /* 0x000fe2000bf86270 */
[----:B------:R-:W3:Y:S01]  /*0fc0*/  @!P1 LDG.E R47, desc[UR26][R34.64+0x500] ;  /* 0x0005001a222f9981 */ /* 0x000ee2000c1e1900 */
[----:B------:R-:W-:Y:S02]  /*0fd0*/  ISETP.GE.AND P5, PT, R29, UR28, PT ;  /* 0x0000001c1d007c0c */ /* 0x000fe4000bfa6270 */
[----:B------:R-:W-:Y:S01]  /*0fe0*/  ISETP.GE.AND P6, PT, R30, UR28, PT ;  /* 0x0000001c1e007c0c */ /* 0x000fe2000bfc6270 */
[----:B------:R-:W3:Y:S04]  /*0ff0*/  @!P2 LDG.E R48, desc[UR26][R34.64+0x580] ;  /* 0x0005801a2230a981 */ /* 0x000ee8000c1e1900 */
[----:B------:R-:W3:Y:S04]  /*1000*/  @!P0 LDG.E R46, desc[UR26][R34.64+0x480] ;  /* 0x0004801a222e8981 */ /* 0x000ee8000c1e1900 */
[----:B------:R-:W3:Y:S04]  /*1010*/  @!P3 LDG.E R49, desc[UR26][R34.64+0x600] ;  /* 0x0006001a2231b981 */ /* 0x000ee8000c1e1900 */
[----:B------:R-:W3:Y:S04]  /*1020*/  @!P4 LDG.E R50, desc[UR26][R34.64+0x680] ;  /* 0x0006801a2232c981 */ /* 0x000ee8000c1e1900 */
[----:B------:R-:W3:Y:S04]  /*1030*/  @!P5 LDG.E R51, desc[UR26][R34.64+0x700] ;  /* 0x0007001a2233d981 */ /* 0x000ee8000c1e1900 */
[----:B------:R1:W3:Y:S01]  /*1040*/  @!P6 LDG.E R52, desc[UR26][R34.64+0x780] ;  /* 0x0007801a2234e981 */ /* 0x0002e2000c1e1900 */
[----:B------:R-:W1:Y:S01]  /*1050*/  S2R R31, SR_LANEID ;  /* 0x00000000001f7919 */ /* 0x000e620000000000 */
[----:B0-----:R-:W-:Y:S01]  /*1060*/  ULEA UR12, UR8, UR12, 0x18 ;  /* 0x0000000c080c7291 */ /* 0x001fe2000f8ec0ff */
[----:B-1----:R-:W-:-:S02]  /*1070*/  LEA.HI.SX32 R32, R31, R31, 0x1b ;  /* 0x0000001f1f207211 */ /* 0x002fc400078fdaff */
[C---:B------:R-:W-:Y:S02]  /*1080*/  IADD3 R36, PT, PT, R31.reuse, 0x20, RZ ;  /* 0x000000201f247810 */ /* 0x040fe40007ffe0ff */
[C---:B------:R-:W-:Y:S02]  /*1090*/  IADD3 R42, PT, PT, R31.reuse, 0x40, RZ ;  /* 0x000000401f2a7810 */ /* 0x040fe40007ffe0ff */
[----:B------:R-:W-:Y:S02]  /*10a0*/  LEA R32, R32, UR12, 0x2 ;  /* 0x0000000c20207c11 */ /* 0x000fe4000f8e10ff */
[C---:B------:R-:W-:Y:S02]  /*10b0*/  IADD3 R54, PT, PT, R31.reuse, 0x60, RZ ;  /* 0x000000601f367810 */ /* 0x040fe40007ffe0ff */
[----:B------:R-:W-:Y:S02]  /*10c0*/  IADD3 R56, PT, PT, R31, 0x80, RZ ;  /* 0x000000801f387810 */ /* 0x000fe40007ffe0ff */
[----:B------:R-:W-:-:S02]  /*10d0*/  LEA.HI.SX32 R36, R36, R31, 0x1b ;  /* 0x0000001f24247211 */ /* 0x000fc400078fdaff */
[C---:B------:R-:W-:Y:S02]  /*10e0*/  IADD3 R58, PT, PT, R31.reuse, 0xa0, RZ ;  /* 0x000000a01f3a7810 */ /* 0x040fe40007ffe0ff */
[-C--:B------:R-:W-:Y:S02]  /*10f0*/  LEA.HI.SX32 R34, R42, R31.reuse, 0x1b ;  /* 0x0000001f2a227211 */ /* 0x080fe400078fdaff */
[-C--:B------:R-:W-:Y:S02]  /*1100*/  LEA.HI.SX32 R35, R54, R31.reuse, 0x1b ;  /* 0x0000001f36237211 */ /* 0x080fe400078fdaff */
[-C--:B------:R-:W-:Y:S02]  /*1110*/  LEA.HI.SX32 R56, R56, R31.reuse, 0x1b ;  /* 0x0000001f38387211 */ /* 0x080fe400078fdaff */
[----:B------:R-:W-:Y:S02]  /*1120*/  IADD3 R42, PT, PT, R31, 0xc0, RZ ;  /* 0x000000c01f2a7810 */ /* 0x000fe40007ffe0ff */
[----:B------:R-:W-:-:S02]  /*1130*/  LEA.HI.SX32 R37, R58, R31, 0x1b ;  /* 0x0000001f3a257211 */ /* 0x000fc400078fdaff */
[----:B------:R-:W-:Y:S02]  /*1140*/  LEA R34, R34, UR12, 0x2 ;  /* 0x0000000c22227c11 */ /* 0x000fe4000f8e10ff */
[----:B------:R-:W-:Y:S02]  /*1150*/  LEA R35, R35, UR12, 0x2 ;  /* 0x0000000c23237c11 */ /* 0x000fe4000f8e10ff */
        /* <DEDUP_REMOVED lines=8> */
[----:B------:R-:W-:Y:S02]  /*11e0*/  P2R R91, PR, RZ, 0x1 ;  /* 0x00000001ff5b7803 */ /* 0x000fe40000000000 */
[----:B------:R-:W-:-:S02]  /*11f0*/  ISETP.GE.AND P0, PT, R12, UR28, PT ;  /* 0x0000001c0c007c0c */ /* 0x000fc4000bf06270 */
[----:B------:R-:W-:Y:S02]  /*1200*/  P2R R90, PR, RZ, 0x2 ;  /* 0x00000002ff5a7803 */ /* 0x000fe40000000000 */
[----:B------:R-:W-:Y:S02]  /*1210*/  P2R R89, PR, RZ, 0x4 ;  /* 0x00000004ff597803 */ /* 0x000fe40000000000 */
[----:B------:R-:W-:Y:S02]  /*1220*/  ISETP.GE.AND P1, PT, R18, UR28, PT ;  /* 0x0000001c12007c0c */ /* 0x000fe4000bf26270 */
[----:B------:R-:W-:Y:S02]  /*1230*/  P2R R88, PR, RZ, 0x8 ;  /* 0x00000008ff587803 */ /* 0x000fe40000000000 */
[----:B------:R-:W-:Y:S02]  /*1240*/  ISETP.GE.AND P2, PT, R17, UR28, PT ;  /* 0x0000001c11007c0c */ /* 0x000fe4000bf46270 */
[----:B------:R-:W-:Y:S01]  /*1250*/  ISETP.GE.AND P3, PT, R16, UR28, PT ;  /* 0x0000001c10007c0c */ /* 0x000fe2000bf66270 */
[----:B--2---:R0:W-:Y:S02]  /*1260*/  STS [R32], R33 ;  /* 0x0000002120007388 */ /* 0x0041e40000000800 */
[----:B0-----:R-:W-:-:S02]  /*1270*/  LEA R33, R36, UR12, 0x2 ;  /* 0x0000000c24217c11 */ /* 0x001fc4000f8e10ff */
[----:B------:R-:W-:Y:S02]  /*1280*/  LEA R36, R56, UR12, 0x2 ;  /* 0x0000000c38247c11 */ /* 0x000fe4000f8e10ff */
[C---:B------:R-:W-:Y:S01]  /*1290*/  IADD3 R56, PT, PT, R31.reuse, 0x100, RZ ;  /* 0x000001001f387810 */ /* 0x040fe20007ffe0ff */
[----:B----4-:R0:W-:Y:S03]  /*12a0*/  STS [R33+0x80], R0 ;  /* 0x0000800021007388 */ /* 0x0101e60000000800 */
[----:B------:R-:W-:Y:S01]  /*12b0*/  LEA.HI.SX32 R56, R56, R31, 0x1b ;  /* 0x0000001f38387211 */ /* 0x000fe200078fdaff */
[----:B---3--:R1:W-:Y:S04]  /*12c0*/  STS [R34+0x100], R39 ;  /* 0x0001002722007388 */ /* 0x0083e80000000800 */
        /* <DEDUP_REMOVED lines=83> */
[----:B------:R-:W-:Y:S02]  /*1800*/  P2R R91, PR, RZ, 0x4 ;  /* 0x00000004ff5b7803 */ /* 0x000fe40000000000 */
[----:B------:R-:W-:Y:S02]  /*1810*/  ISETP.GE.AND P1, PT, R18, UR28, PT ;  /* 0x0000001c12007c0c */ /* 0x000fe4000bf26270 */
[----:B------:R-:W-:Y:S02]  /*1820*/  P2R R89, PR, RZ, 0x8 ;  /* 0x00000008ff597803 */ /* 0x000fe40000000000 */
[----:B------:R-:W-:-:S02]  /*1830*/  ISETP.GE.AND P2, PT, R17, UR28, PT ;  /* 0x0000001c11007c0c */ /* 0x000fc4000bf46270 */
[----:B------:R-:W-:Y:S02]  /*1840*/  ISETP.GE.AND P3, PT, R16, UR28, PT ;  /* 0x0000001c10007c0c */ /* 0x000fe4000bf66270 */
[----:B0-----:R-:W-:Y:S01]  /*1850*/  CS2R R72, SRZ ;  /* 0x0000000000487805 */ /* 0x001fe2000001ff00 */
[----:B--2---:R0:W-:Y:S04]  /*1860*/  STS [R32], R65 ;  /* 0x0000004120007388 */ /* 0x0041e80000000800 */
        /* <DEDUP_REMOVED lines=34> */
[----:B-1----:R-:W-:-:S05]  /*1a90*/  CS2R R74, SRZ ;  /* 0x00000000004a7805 */ /* 0x002fca000001ff00 */
        /* <DEDUP_REMOVED lines=10> */
[----:B--2---:R-:W-:Y:S02]  /*1b40*/  CS2R R78, SRZ ;  /* 0x00000000004e7805 */ /* 0x004fe4000001ff00 */
[----:B------:R-:W-:-:S02]  /*1b50*/  CS2R R76, SRZ ;  /* 0x00000000004c7805 */ /* 0x000fc4000001ff00 */
[----:B---3--:R-:W-:Y:S02]  /*1b60*/  CS2R R82, SRZ ;  /* 0x0000000000527805 */ /* 0x008fe4000001ff00 */
[----:B------:R-:W-:Y:S01]  /*1b70*/  MOV R81, RZ ;  /* 0x000000ff00517202 */ /* 0x000fe20000000f00 */
[----:B----4-:R-:W-:Y:S01]  /*1b80*/  HFMA2 R85, -RZ, RZ, 0, 0 ;  /* 0x00000000ff557431 */ /* 0x010fe200000001ff */
        /* <DEDUP_REMOVED lines=24> */
[----:B------:R-:W-:Y:S01]  /*1d10*/  MOV R95, RZ ;  /* 0x000000ff005f7202 */ /* 0x000fe20000000f00 */
[----:B------:R-:W-:Y:S04]  /*1d20*/  STS [R32], R65 ;  /* 0x0000004120007388 */ /* 0x000fe80000000800 */
[----:B------:R-:W-:Y:S04]  /*1d30*/  STS [R33+0x80], R72 ;  /* 0x0000804821007388 */ /* 0x000fe80000000800 */
[----:B------:R-:W-:Y:S04]  /*1d40*/  STS [R34+0x100], R73 ;  /* 0x0001004922007388 */ /* 0x000fe80000000800 */
[----:B------:R-:W-:Y:S04]  /*1d50*/  STS [R35+0x180], R74 ;  /* 0x0001804a23007388 */ /* 0x000fe80000000800 */
[----:B------:R-:W-:Y:S04]  /*1d60*/  STS [R36+0x200], R75 ;  /* 0x0002004b24007388 */ /* 0x000fe80000000800 */
[----:B---3--:R-:W-:Y:S04]  /*1d70*/  STS [R37+0x280], R76 ;  /* 0x0002804c25007388 */ /* 0x008fe80000000800 */
[----:B--2---:R-:W-:Y:S04]  /*1d80*/  STS [R38+0x300], R77 ;  /* 0x0003004d26007388 */ /* 0x004fe80000000800 */
[----:B------:R-:W-:Y:S04]  /*1d90*/  STS [R39+0x380], R78 ;  /* 0x0003804e27007388 */ /* 0x000fe80000000800 */
[----:B----4-:R-:W-:Y:S04]  /*1da0*/  STS [R40+0x400], R79 ;  /* 0x0004004f28007388 */ /* 0x010fe80000000800 */
        /* <DEDUP_REMOVED lines=37> */
[----:B-1----:R-:W-:Y:S01]  /*2000*/  CS2R R118, SRZ ;  /* 0x0000000000767805 */ /* 0x002fe2000001ff00 */
        /* <DEDUP_REMOVED lines=37> */
[----:B------:R-:W4:Y:S04]  /*2260*/  LDS R115, [R48+0x4] ;  /* 0x0000040030737984 */ /* 0x000f280000000800 */
[----:B------:R-:W4:Y:S04]  /*2270*/  LDS R114, [R48+0x8] ;  /* 0x0000080030727984 */ /* 0x000f280000000800 */
[----:B------:R-:W4:Y:S04]  /*2280*/  LDS R113, [R48+0xc] ;  /* 0x00000c0030717984 */ /* 0x000f280000000800 */
[----:B------:R-:W-:Y:S04]  /*2290*/  LDS R111, [R48+0x10] ;  /* 0x00001000306f7984 */ /* 0x000fe80000000800 */
[----:B------:R-:W-:Y:S04]  /*22a0*/  LDS R109, [R48+0x14] ;  /* 0x00001400306d7984 */ /* 0x000fe80000000800 */
[----:B------:R-:W4:Y:S04]  /*22b0*/  LDS R107, [R48+0x18] ;  /* 0x00001800306b7984 */ /* 0x000f280000000800 */
[----:B------:R-:W4:Y:S04]  /*22c0*/  LDS R105, [R48+0x1c] ;  /* 0x00001c0030697984 */ /* 0x000f280000000800 */
[----:B------:R-:W4:Y:S04]  /*22d0*/  LDS R103, [R48+0x20] ;  /* 0x0000200030677984 */ /* 0x000f280000000800 */
[----:B------:R-:W-:Y:S04]  /*22e0*/  LDS R101, [R48+0x24] ;  /* 0x0000240030657984 */ /* 0x000fe80000000800 */
[----:B------:R-:W-:Y:S04]  /*22f0*/  LDS R95, [R48+0x28] ;  /* 0x00002800305f7984 */ /* 0x000fe80000000800 */
[----:B------:R-:W-:Y:S04]  /*2300*/  LDS R93, [R48+0x2c] ;  /* 0x00002c00305d7984 */ /* 0x000fe80000000800 */
[----:B------:R-:W-:Y:S04]  /*2310*/  LDS R99, [R48+0x30] ;  /* 0x0000300030637984 */ /* 0x000fe80000000800 */
[----:B------:R-:W-:Y:S04]  /*2320*/  LDS R97, [R48+0x34] ;  /* 0x0000340030617984 */ /* 0x000fe80000000800 */
[----:B------:R-:W-:Y:S04]  /*2330*/  LDS R69, [R48+0x38] ;  /* 0x0000380030457984 */ /* 0x000fe80000000800 */
[----:B------:R-:W4:Y:S01]  /*2340*/  LDS R68, [R48+0x3c] ;  /* 0x00003c0030447984 */ /* 0x000f220000000800 */
[----:B------:R-:W-:Y:S01]  /*2350*/  BAR.SYNC.DEFER_BLOCKING 0x0 ;  /* 0x0000000000007b1d */ /* 0x000fe20000010000 */
[----:B0-----:R-:W-:-:S05]  /*2360*/  CS2R R82, SRZ ;  /* 0x0000000000527805 */ /* 0x001fca000001ff00 */
[----:B------:R-:W4:Y:S01]  /*2370*/  @!P0 LDG.E R119, desc[UR26][R66.64] ;  /* 0x0000001a42778981 */ /* 0x000f22000c1e1900 */
[----:B------:R-:W-:-:S03]  /*2380*/  ISETP.GE.AND P0, PT, R17, UR28, PT ;  /* 0x0000001c11007c0c */ /* 0x000fc6000bf06270 */
[----:B------:R-:W4:Y:S01]  /*2390*/  @!P1 LDG.E R82, desc[UR26][R66.64+0x80] ;  /* 0x0000801a42529981 */ /* 0x000f22000c1e1900 */
[----:B------:R-:W-:Y:S02]  /*23a0*/  ISETP.GE.AND P1, PT, R18, UR28, PT ;  /* 0x0000001c12007c0c */ /* 0x000fe4000bf26270 */
[----:B-1----:R-:W-:Y:S01]  /*23b0*/  MOV R118, RZ ;  /* 0x000000ff00767202 */ /* 0x002fe20000000f00 */
[----:B------:R-:W-:Y:S01]  /*23c0*/  HFMA2 R120, -RZ, RZ, 0, 0 ;  /* 0x00000000ff787431 */ /* 0x000fe200000001ff */
[----:B------:R-:W-:Y:S01]  /*23d0*/  MOV R122, RZ ;  /* 0x000000ff007a7202 */ /* 0x000fe20000000f00 */
[----:B------:R-:W-:Y:S02]  /*23e0*/  HFMA2 R124, -RZ, RZ, 0, 0 ;  /* 0x00000000ff7c7431 */ /* 0x000fe400000001ff */
[----:B--2---:R-:W-:Y:S01]  /*23f0*/  HFMA2 R126, -RZ, RZ, 0, 0 ;  /* 0x00000000ff7e7431 */ /* 0x004fe200000001ff */
[----:B---3--:R-:W-:Y:S01]  /*2400*/  MOV R128, RZ ;  /* 0x000000ff00807202 */ /* 0x008fe20000000f00 */
        /* <DEDUP_REMOVED lines=15> */
[----:B------:R-:W-:-:S03]  /*2500*/  ISETP.NE.AND P1, PT, R117, RZ, PT ;  /* 0x000000ff7500720c */ /* 0x000fc60003f25270 */
[----:B------:R-:W3:Y:S06]  /*2510*/  @!P6 LDG.E R130, desc[UR26][R66.64+0x780] ;  /* 0x0007801a4282e981 */ /* 0x000eec000c1e1900 */
[----:B------:R-:W3:Y:S01]  /*2520*/  @!P0 LDG.E R125, desc[UR26][R66.64+0x400] ;  /* 0x0004001a427d8981 */ /* 0x000ee2000c1e1900 */
[----:B------:R-:W-:Y:S02]  /*2530*/  ISETP.NE.AND P0, PT, R127, RZ, PT ;  /* 0x000000ff7f00720c */ /* 0x000fe40003f05270 */
[----:B------:R-:W-:-:S06]  /*2540*/  MOV R127, RZ ;  /* 0x000000ff007f7202 */ /* 0x000fcc0000000f00 */
[----:B------:R-:W3:Y:S05]  /*2550*/  @!P1 LDG.E R127, desc[UR26][R66.64+0x500] ;  /* 0x0005001a427f9981 */ /* 0x000eea000c1e1900 */
[----:B------:R0:W3:Y:S01]  /*2560*/  @!P0 LDG.E R124, desc[UR26][R66.64+0x480] ;  /* 0x0004801a427c8981 */ /* 0x0000e2000c1e1900 */
[----:B----4-:R-:W-:Y:S01]  /*2570*/  FMUL.FTZ R132, R115, -1.4426950216293334961 ;  /* 0xbfb8aa3b73847820 */ /* 0x010fe20000410000 */
[----:B------:R-:W-:-:S05]  /*2580*/  FMUL.FTZ R117, R116, -1.4426950216293334961 ;  /* 0xbfb8aa3b74757820 */ /* 0x000fca0000410000 */
[----:B------:R-:W1:Y:S01]  /*2590*/  MUFU.EX2 R132, R132 ;  /* 0x0000008400847308 */ /* 0x000e620000000800 */
[----:B------:R-:W-:-:S03]  /*25a0*/  FMUL.FTZ R133, R114, -1.4426950216293334961 ;  /* 0xbfb8aa3b72857820 */ /* 0x000fc60000410000 */
[----:B------:R-:W4:Y:S01]  /*25b0*/  MUFU.EX2 R117, R117 ;  /* 0x0000007500757308 */ /* 0x000f220000000800 */
[----:B------:R-:W-:Y:S01]  /*25c0*/  FMUL.FTZ R134, R113, -1.4426950216293334961 ;  /* 0xbfb8aa3b71867820 */ /* 0x000fe20000410000 */
[----:B0-----:R-:W-:Y:S01]  /*25d0*/  FMUL.FTZ R66, R107, -1.4426950216293334961 ;  /* 0xbfb8aa3b6b427820 */ /* 0x001fe20000410000 */
[----:B------:R-:W-:Y:S01]  /*25e0*/  FMUL.FTZ R135, R111, -1.4426950216293334961 ;  /* 0xbfb8aa3b6f877820 */ /* 0x000fe20000410000 */
[----:B------:R-:W0:Y:S01]  /*25f0*/  MUFU.EX2 R133, R133 ;  /* 0x0000008500857308 */ /* 0x000e220000000800 */
[----:B------:R-:W-:-:S03]  /*2600*/  FMUL.FTZ R67, R105, -1.4426950216293334961 ;  /* 0xbfb8aa3b69437820 */ /* 0x000fc60000410000 */
[----:B------:R1:W-:Y:S04]  /*2610*/  MUFU.EX2 R137, R66 ;  /* 0x0000004200897308 */ /* 0x0003e80000000800 */
[----:B------:R-:W0:Y:S01]  /*2620*/  MUFU.EX2 R134, R134 ;  /* 0x0000008600867308 */ /* 0x000e220000000800 */
[----:B-1----:R-:W-:-:S03]  /*2630*/  FADD.FTZ R66, R132, 1 ;  /* 0x3f80000084427421 */ /* 0x002fc60000010000 */
[----:B------:R-:W1:Y:S04]  /*2640*/  MUFU.EX2 R135, R135 ;  /* 0x0000008700877308 */ /* 0x000e680000000800 */
[----:B------:R4:W1:Y:S01]  /*2650*/  MUFU.EX2 R139, R67 ;  /* 0x00000043008b7308 */ /* 0x0008620000000800 */
[----:B------:R-:W-:-:S03]  /*2660*/  FMUL.FTZ R138, R103, -1.4426950216293334961 ;  /* 0xbfb8aa3b678a7820 */ /* 0x000fc60000410000 */
[----:B------:R-:W3:Y:S01]  /*2670*/  MUFU.RCP R66, R66 ;  /* 0x0000004200427308 */ /* 0x000ee20000001000 */
[----:B----4-:R-:W-:Y:S01]  /*2680*/  FADD.FTZ R67, R117, 1 ;  /* 0x3f80000075437421 */ /* 0x010fe20000010000 */
[----:B0-----:R-:W-:Y:S01]  /*2690*/  FADD.FTZ R117, R133, 1 ;  /* 0x3f80000085757421 */ /* 0x001fe20000010000 */
[----:B------:R-:W-:-:S05]  /*26a0*/  FADD.FTZ R132, R134, 1 ;  /* 0x3f80000086847421 */ /* 0x000fca0000010000 */
[----:B------:R0:W-:Y:S04]  /*26b0*/  MUFU.EX2 R141, R138 ;  /* 0x0000008a008d7308 */ /* 0x0001e80000000800 */
[----:B------:R-:W4:Y:S01]  /*26c0*/  MUFU.RCP R67, R67 ;  /* 0x0000004300437308 */ /* 0x000f220000001000 */
[----:B-1----:R-:W-:Y:S01]  /*26d0*/  FADD.FTZ R135, R135, 1 ;  /* 0x3f80000087877421 */ /* 0x002fe20000010000 */
[----:B0-----:R-:W-:Y:S01]  /*26e0*/  FMUL.FTZ R138, R68, -1.4426950216293334961 ;  /* 0xbfb8aa3b448a7820 */ /* 0x001fe20000410000 */
[----:B------:R-:W-:-:S05]  /*26f0*/  FMUL.FTZ R136, R109, -1.4426950216293334961 ;  /* 0xbfb8aa3b6d887820 */ /* 0x000fca0000410000 */
[----:B------:R-:W-:Y:S01]  /*2700*/  MUFU.RCP R117, R117 ;  /* 0x0000007500757308 */ /* 0x000fe20000001000 */
[----:B------:R-:W-:Y:S01]  /*2710*/  FMUL.FTZ R142, R95, -1.4426950216293334961 ;  /* 0xbfb8aa3b5f8e7820 */ /* 0x000fe20000410000 */
[----:B------:R-:W-:-:S06]  /*2720*/  FMUL.FTZ R144, R93, -1.4426950216293334961 ;  /* 0xbfb8aa3b5d907820 */ /* 0x000fcc0000410000 */
[----:B------:R0:W-:Y:S04]  /*2730*/  MUFU.EX2 R155, R138 ;  /* 0x0000008a009b7308 */ /* 0x0001e80000000800 */
[----:B------:R-:W1:Y:S01]  /*2740*/  MUFU.RCP R132, R132 ;  /* 0x0000008400847308 */ /* 0x000e620000001000 */
[----:B------:R-:W-:Y:S01]  /*2750*/  FADD.FTZ R137, R137, 1 ;  /* 0x3f80000089897421 */ /* 0x000fe20000010000 */
[----:B------:R-:W-:-:S06]  /*2760*/  FADD.FTZ R139, R139, 1 ;  /* 0x3f8000008b8b7421 */ /* 0x000fcc0000010000 */
[----:B0-----:R-:W0:Y:S08]  /*2770*/  MUFU.RCP R138, R135 ;  /* 0x00000087008a7308 */ /* 0x001e300000001000 */
[----:B------:R-:W1:Y:S04]  /*2780*/  MUFU.EX2 R136, R136 ;  /* 0x0000008800887308 */ /* 0x000e680000000800 */
[----:B------:R0:W-:Y:S04]  /*2790*/  MUFU.EX2 R145, R142 ;  /* 0x0000008e00917308 */ /* 0x0001e80000000800 */
[----:B------:R1:W-:Y:S04]  /*27a0*/  MUFU.EX2 R147, R144 ;  /* 0x0000009000937308 */ /* 0x0003e80000000800 */
[----:B0-----:R-:W0:Y:S08]  /*27b0*/  MUFU.RCP R142, R137 ;  /* 0x00000089008e7308 */ /* 0x001e300000001000 */
[----:B-1----:R-:W1:Y:S01]  /*27c0*/  MUFU.RCP R144, R139 ;  /* 0x0000008b00907308 */ /* 0x002e620000001000 */
[----:B------:R-:W-:Y:S01]  /*27d0*/  FMUL.FTZ R140, R101, -1.4426950216293334961 ;  /* 0xbfb8aa3b658c7820 */ /* 0x000fe20000410000 */
[----:B------:R-:W-:-:S06]  /*27e0*/  FADD.FTZ R136, R136, 1 ;  /* 0x3f80000088887421 */ /* 0x000fcc0000010000 */
[----:B------:R0:W1:Y:S04]  /*27f0*/  MUFU.EX2 R143, R140 ;  /* 0x0000008c008f7308 */ /* 0x0000680000000800 */
[----:B0-----:R0:W1:Y:S01]  /*2800*/  MUFU.RCP R140, R136 ;  /* 0x00000088008c7308 */ /* 0x0010620000001000 */
[----:B------:R-:W-:Y:S01]  /*2810*/  FMUL.FTZ R146, R99, -1.4426950216293334961 ;  /* 0xbfb8aa3b63927820 */ /* 0x000fe20000410000 */
[----:B------:R-:W-:Y:S01]  /*2820*/  FMUL.FTZ R148, R97, -1.4426950216293334961 ;  /* 0xbfb8aa3b61947820 */ /* 0x000fe20000410000 */
[----:B------:R-:W-:-:S05]  /*2830*/  FMUL.FTZ R150, R69, -1.4426950216293334961 ;  /* 0xbfb8aa3b45967820 */ /* 0x000fca0000410000 */
[----:B------:R1:W1:Y:S04]  /*2840*/  MUFU.EX2 R149, R146 ;  /* 0x0000009200957308 */ /* 0x0002680000000800 */
[----:B------:R-:W1:Y:S04]  /*2850*/  MUFU.EX2 R151, R148 ;  /* 0x0000009400977308 */ /* 0x000e680000000800 */
[----:B------:R-:W1:Y:S01]  /*2860*/  MUFU.EX2 R153, R150 ;  /* 0x0000009600997308 */ /* 0x000e620000000800 */
[----:B------:R-:W-:Y:S04]  /*2870*/  STS [R32], R119 ;  /* 0x0000007720007388 */ /* 0x000fe80000000800 */
[----:B------:R0:W-:Y:S04]  /*2880*/  STS [R33+0x80], R82 ;  /* 0x0000805221007388 */ /* 0x0001e80000000800 */
[----:B--2---:R4:W-:Y:S04]  /*2890*/  STS [R34+0x100], R83 ;  /* 0x0001005322007388 */ /* 0x0049e80000000800 */
        /* <DEDUP_REMOVED lines=16> */
[----:B------:R-:W1:Y:S04]  /*29a0*/  LDS R124, [R48+0xc] ;  /* 0x00000c00307c7984 */ /* 0x000e680000000800 */
[----:B------:R-:W1:Y:S04]  /*29b0*/  LDS R126, [R48+0x10] ;  /* 0x00001000307e7984 */ /* 0x000e680000000800 */
[----:B------:R-:W1:Y:S01]  /*29c0*/  LDS R122, [R48+0x8] ;  /* 0x00000800307a7984 */ /* 0x000e620000000800 */
[----:B0-----:R-:W-:Y:S01]  /*29d0*/  FADD.FTZ R82, -R66, 1 ;  /* 0x3f80000042527421 */ /* 0x001fe20000010100 */
[----:B----4-:R-:W-:-:S02]  /*29e0*/  FADD.FTZ R83, -R67, 1 ;  /* 0x3f80000043537421 */ /* 0x010fc40000010100 */
[----:B------:R-:W0:Y:S01]  /*29f0*/  LDS R128, [R48+0x14] ;  /* 0x0000140030807984 */ /* 0x000e220000000800 */
[----:B------:R-:W-:Y:S01]  /*2a00*/  FFMA.FTZ R134, R115, R82, 1 ;  /* 0x3f80000073867423 */ /* 0x000fe20000010052 */
[----:B------:R-:W-:Y:S02]  /*2a10*/  FFMA.FTZ R83, R116, R83, 1 ;  /* 0x3f80000074537423 */ /* 0x000fe40000010053 */
[----:B------:R-:W4:Y:S04]  /*2a20*/  LDS R119, [R48+0x18] ;  /* 0x0000180030777984 */ /* 0x000f280000000800 */
[----:B------:R-:W4:Y:S04]  /*2a30*/  LDS R130, [R48+0x1c] ;  /* 0x00001c0030827984 */ /* 0x000f280000000800 */
[----:B------:R-:W-:Y:S04]  /*2a40*/  LDS R123, [R48+0x28] ;  /* 0x00002800307b7984 */ /* 0x000fe80000000800 */
[----:B------:R-:W-:Y:S01]  /*2a50*/  LDS R136, [R48+0x2c] ;  /* 0x00002c0030887984 */ /* 0x000fe20000000800 */
[----:B--2---:R-:W-:Y:S01]  /*2a60*/  FMUL.FTZ R82, R65, R118 ;  /* 0x0000007641527220 */ /* 0x004fe20000410000 */
[----:B---3--:R-:W-:-:S03]  /*2a70*/  FMUL.FTZ R121, R91, R120 ;  /* 0x000000785b797220 */ /* 0x008fc60000410000 */
[----:B------:R-:W-:Y:S01]  /*2a80*/  FMUL.FTZ R82, R67, R82 ;  /* 0x0000005243527220 */ /* 0x000fe20000410000 */
[----:B------:R-:W-:-:S03]  /*2a90*/  FMUL.FTZ R121, R66, R121 ;  /* 0x0000007942797220 */ /* 0x000fc60000410000 */
[----:B------:R-:W-:Y:S01]  /*2aa0*/  FMUL.FTZ R83, R82, R83 ;  /* 0x0000005352537220 */ /* 0x000fe20000410000 */
[----:B------:R-:W-:Y:S01]  /*2ab0*/  FADD.FTZ R82, -R132, 1 ;  /* 0x3f80000084527421 */ /* 0x000fe20000010100 */
[----:B-1----:R-:W-:Y:S01]  /*2ac0*/  FMUL.FTZ R127, R87, R124 ;  /* 0x0000007c577f7220 */ /* 0x002fe20000410000 */
[----:B------:R-:W-:Y:S01]  /*2ad0*/  FMUL.FTZ R129, R121, R134 ;  /* 0x0000008679817220 */ /* 0x000fe20000410000 */
[----:B------:R-:W-:Y:S01]  /*2ae0*/  FADD.FTZ R121, -R117, 1 ;  /* 0x3f80000075797421 */ /* 0x000fe20000010100 */
[----:B------:R-:W-:Y:S01]  /*2af0*/  FADD.FTZ R134, -R138, 1 ;  /* 0x3f8000008a867421 */ /* 0x000fe20000010100 */
[----:B------:R-:W-:Y:S01]  /*2b00*/  FMUL.FTZ R131, R85, R126 ;  /* 0x0000007e55837220 */ /* 0x000fe20000410000 */
[----:B------:R-:W-:Y:S01]  /*2b10*/  FFMA.FTZ R154, R113, R82, 1 ;  /* 0x3f800000719a7423 */ /* 0x000fe20000010052 */
[----:B------:R-:W-:Y:S01]  /*2b20*/  FMUL.FTZ R127, R132, R127 ;  /* 0x0000007f847f7220 */ /* 0x000fe20000410000 */
[----:B------:R-:W-:Y:S01]  /*2b30*/  FFMA.FTZ R156, R111, R134, 1 ;  /* 0x3f8000006f9c7423 */ /* 0x000fe20000010086 */
[----:B------:R-:W-:Y:S01]  /*2b40*/  FMUL.FTZ R135, R138, R131 ;  /* 0x000000838a877220 */ /* 0x000fe20000410000 */
[----:B------:R-:W-:Y:S01]  /*2b50*/  FFMA.FTZ R125, R114, R121, 1 ;  /* 0x3f800000727d7423 */ /* 0x000fe20000010079 */
[----:B------:R-:W-:Y:S01]  /*2b60*/  LDS R134, [R48+0x24] ;  /* 0x0000240030867984 */ /* 0x000fe20000000800 */
[----:B------:R-:W-:Y:S01]  /*2b70*/  FMUL.FTZ R82, R89, R122 ;  /* 0x0000007a59527220 */ /* 0x000fe20000410000 */
[----:B------:R-:W-:-:S02]  /*2b80*/  FMUL.FTZ R133, R127, R154 ;  /* 0x0000009a7f857220 */ /* 0x000fc40000410000 */
[----:B------:R-:W1:Y:S01]  /*2b90*/  LDS R121, [R48+0x20] ;  /* 0x0000200030797984 */ /* 0x000e620000000800 */
[----:B------:R-:W-:Y:S01]  /*2ba0*/  FMUL.FTZ R135, R135, R156 ;  /* 0x0000009c87877220 */ /* 0x000fe20000410000 */
[----:B------:R-:W-:Y:S01]  /*2bb0*/  FADD.FTZ R154, -R142, 1 ;  /* 0x3f8000008e9a7421 */ /* 0x000fe20000010100 */
[----:B------:R-:W-:Y:S01]  /*2bc0*/  FADD.FTZ R156, -R144, 1 ;  /* 0x3f800000909c7421 */ /* 0x000fe20000010100 */
[----:B------:R-:W-:Y:S01]  /*2bd0*/  FMUL.FTZ R82, R117, R82 ;  /* 0x0000005275527220 */ /* 0x000fe20000410000 */
[----:B------:R-:W-:Y:S01]  /*2be0*/  LDS R127, [R48+0x38] ;  /* 0x00003800307f7984 */ /* 0x000fe20000000800 */
[----:B------:R-:W-:Y:S01]  /*2bf0*/  FFMA.FTZ R160, R107, R154, 1 ;  /* 0x3f8000006ba07423 */ /* 0x000fe2000001009a */
[----:B------:R-:W-:Y:S01]  /*2c00*/  FFMA.FTZ R162, R105, R156, 1 ;  /* 0x3f80000069a27423 */ /* 0x000fe2000001009c */
[----:B------:R-:W-:Y:S01]  /*2c10*/  FMUL.FTZ R131, R82, R125 ;  /* 0x0000007d52837220 */ /* 0x000fe20000410000 */
[----:B------:R-:W-:Y:S04]  /*2c20*/  LDS R154, [R48+0x34] ;  /* 0x00003400309a7984 */ /* 0x000fe80000000800 */
[----:B------:R-:W2:Y:S04]  /*2c30*/  LDS R125, [R48+0x30] ;  /* 0x00003000307d7984 */ /* 0x000ea80000000800 */
[----:B------:R-:W3:Y:S01]  /*2c40*/  LDS R156, [R48+0x3c] ;  /* 0x00003c00309c7984 */ /* 0x000ee20000000800 */
[----:B------:R-:W-:Y:S01]  /*2c50*/  FADD.FTZ R141, R141, 1 ;  /* 0x3f8000008d8d7421 */ /* 0x000fe20000010000 */
[----:B------:R-:W-:Y:S01]  /*2c60*/  FADD.FTZ R143, R143, 1 ;  /* 0x3f8000008f8f7421 */ /* 0x000fe20000010000 */
[----:B------:R-:W-:Y:S01]  /*2c70*/  FADD.FTZ R145, R145, 1 ;  /* 0x3f80000091917421 */ /* 0x000fe20000010000 */
[----:B------:R-:W-:Y:S01]  /*2c80*/  FADD.FTZ R147, R147, 1 ;  /* 0x3f80000093937421 */ /* 0x000fe20000010000 */
[----:B------:R1:W2:Y:S01]  /*2c90*/  MUFU.RCP R146, R141 ;  /* 0x0000008d00927308 */ /* 0x0002a20000001000 */
[----:B------:R-:W-:Y:S01]  /*2ca0*/  FADD.FTZ R155, R155, 1 ;  /* 0x3f8000009b9b7421 */ /* 0x000fe20000010000 */
[----:B------:R-:W-:Y:S01]  /*2cb0*/  FADD.FTZ R149, R149, 1 ;  /* 0x3f80000095957421 */ /* 0x000fe20000010000 */
[----:B------:R-:W-:Y:S01]  /*2cc0*/  FADD.FTZ R151, R151, 1 ;  /* 0x3f80000097977421 */ /* 0x000fe20000010000 */
[----:B------:R-:W-:Y:S01]  /*2cd0*/  FADD.FTZ R153, R153, 1 ;  /* 0x3f80000099997421 */ /* 0x000fe20000010000 */
[----:B------:R-:W-:Y:S01]  /*2ce0*/  FADD.FTZ R82, -R140, 1 ;  /* 0x3f8000008c527421 */ /* 0x000fe20000010100 */
[----:B0-----:R-:W-:Y:S01]  /*2cf0*/  FMUL.FTZ R137, R71, R128 ;  /* 0x0000008047897220 */ /* 0x001fe20000410000 */
[----:B----4-:R-:W-:Y:S01]  /*2d00*/  FMUL.FTZ R139, R70, R119 ;  /* 0x00000077468b7220 */ /* 0x010fe20000410000 */
[----:B------:R-:W0:Y:S01]  /*2d10*/  MUFU.RCP R148, R143 ;  /* 0x0000008f00947308 */ /* 0x000e220000001000 */
[----:B------:R-:W-:Y:S07]  /*2d20*/  BAR.SYNC.DEFER_BLOCKING 0x0 ;  /* 0x0000000000007b1d */ /* 0x000fee0000010000 */
[----:B------:R-:W4:Y:S08]  /*2d30*/  MUFU.RCP R150, R145 ;  /* 0x0000009100967308 */ /* 0x000f300000001000 */
[----:B------:R-:W3:Y:S01]  /*2d40*/  MUFU.RCP R152, R147 ;  /* 0x0000009300987308 */ /* 0x000ee20000001000 */
[----:B-1----:R-:W-:-:S07]  /*2d50*/  FMUL.FTZ R141, R73, R130 ;  /* 0x00000082498d7220 */ /* 0x002fce0000410000 */
[----:B------:R-:W1:Y:S01]  /*2d60*/  MUFU.RCP R157, R155 ;  /* 0x0000009b009d7308 */ /* 0x000e620000001000 */
[----:B------:R-:W-:Y:S01]  /*2d70*/  FFMA.FTZ R82, R109, R82, 1 ;  /* 0x3f8000006d527423 */ /* 0x000fe20000010052 */
[----:B------:R-:W-:Y:S01]  /*2d80*/  FMUL.FTZ R137, R140, R137 ;  /* 0x000000898c897220 */ /* 0x000fe20000410000 */
[----:B------:R-:W-:Y:S01]  /*2d90*/  FMUL.FTZ R139, R142, R139 ;  /* 0x0000008b8e8b7220 */ /* 0x000fe20000410000 */
[----:B------:R-:W-:-:S04]  /*2da0*/  FMUL.FTZ R141, R144, R141 ;  /* 0x0000008d908d7220 */ /* 0x000fc80000410000 */
[----:B------:R1:W1:Y:S08]  /*2db0*/  MUFU.RCP R158, R149 ;  /* 0x00000095009e7308 */ /* 0x0002700000001000 */
[----:B------:R1:W1:Y:S08]  /*2dc0*/  MUFU.RCP R166, R151 ;  /* 0x0000009700a67308 */ /* 0x0002700000001000 */
[----:B------:R-:W1:Y:S01]  /*2dd0*/  MUFU.RCP R168, R153 ;  /* 0x0000009900a87308 */ /* 0x000e620000001000 */
[----:B------:R-:W-:Y:S01]  /*2de0*/  FMUL.FTZ R137, R137, R82 ;  /* 0x0000005289897220 */ /* 0x000fe20000410000 */
[----:B------:R-:W-:Y:S01]  /*2df0*/  FMUL.FTZ R139, R139, R160 ;  /* 0x000000a08b8b7220 */ /* 0x000fe20000410000 */
[----:B------:R-:W-:Y:S01]  /*2e00*/  FMUL.FTZ R141, R141, R162 ;  /* 0x000000a28d8d7220 */ /* 0x000fe20000410000 */
[----:B--2---:R-:W-:Y:S01]  /*2e10*/  FADD.FTZ R82, -R146, 1 ;  /* 0x3f80000092527421 */ /* 0x004fe20000010100 */
[----:B0-----:R-:W-:Y:S01]  /*2e20*/  FADD.FTZ R160, -R148, 1 ;  /* 0x3f80000094a07421 */ /* 0x001fe20000010100 */
[----:B----4-:R-:W-:Y:S01]  /*2e30*/  FADD.FTZ R162, -R150, 1 ;  /* 0x3f80000096a27421 */ /* 0x010fe20000010100 */
[----:B---3--:R-:W-:Y:S01]  /*2e40*/  FADD.FTZ R164, -R152, 1 ;  /* 0x3f80000098a47421 */ /* 0x008fe20000010100 */
[----:B------:R-:W-:Y:S01]  /*2e50*/  FMUL.FTZ R143, R72, R121 ;  /* 0x00000079488f7220 */ /* 0x000fe20000410000 */
[----:B------:R-:W-:Y:S01]  /*2e60*/  FMUL.FTZ R145, R75, R134 ;  /* 0x000000864b917220 */ /* 0x000fe20000410000 */
[----:B------:R-:W-:Y:S01]  /*2e70*/  FMUL.FTZ R147, R74, R123 ;  /* 0x0000007b4a937220 */ /* 0x000fe20000410000 */
[----:B-1----:R-:W-:Y:S01]  /*2e80*/  FMUL.FTZ R149, R77, R136 ;  /* 0x000000884d957220 */ /* 0x002fe20000410000 */
[----:B------:R-:W-:Y:S01]  /*2e90*/  FFMA.FTZ R82, R103, R82, 1 ;  /* 0x3f80000067527423 */ /* 0x000fe20000010052 */
[----:B------:R-:W-:Y:S01]  /*2ea0*/  FFMA.FTZ R160, R101, R160, 1 ;  /* 0x3f80000065a07423 */ /* 0x000fe200000100a0 */
[----:B------:R-:W-:Y:S01]  /*2eb0*/  FFMA.FTZ R162, R95, R162, 1 ;  /* 0x3f8000005fa27423 */ /* 0x000fe200000100a2 */
[----:B------:R-:W-:Y:S01]  /*2ec0*/  FFMA.FTZ R164, R93, R164, 1 ;  /* 0x3f8000005da47423 */ /* 0x000fe200000100a4 */
[----:B------:R-:W-:Y:S01]  /*2ed0*/  FMUL.FTZ R143, R146, R143 ;  /* 0x0000008f928f7220 */ /* 0x000fe20000410000 */
[----:B------:R-:W-:Y:S01]  /*2ee0*/  FMUL.FTZ R145, R148, R145 ;  /* 0x0000009194917220 */ /* 0x000fe20000410000 */
[----:B------:R-:W-:Y:S01]  /*2ef0*/  FMUL.FTZ R147, R150, R147 ;  /* 0x0000009396937220 */ /* 0x000fe20000410000 */
[----:B------:R-:W-:Y:S01]  /*2f00*/  FMUL.FTZ R149, R152, R149 ;  /* 0x0000009598957220 */ /* 0x000fe20000410000 */
[----:B------:R-:W-:Y:S01]  /*2f10*/  FADD.FTZ R151, -R157, 1 ;  /* 0x3f8000009d977421 */ /* 0x000fe20000010100 */
[----:B------:R-:W-:Y:S01]  /*2f20*/  FMUL.FTZ R143, R143, R82 ;  /* 0x000000528f8f7220 */ /* 0x000fe20000410000 */
[----:B------:R-:W-:Y:S01]  /*2f30*/  FMUL.FTZ R145, R145, R160 ;  /* 0x000000a091917220 */ /* 0x000fe20000410000 */
[----:B------:R-:W-:Y:S01]  /*2f40*/  FMUL.FTZ R147, R147, R162 ;  /* 0x000000a293937220 */ /* 0x000fe20000410000 */
[----:B------:R-:W-:Y:S01]  /*2f50*/  FMUL.FTZ R149, R149, R164 ;  /* 0x000000a495957220 */ /* 0x000fe20000410000 */
[----:B------:R-:W-:Y:S01]  /*2f60*/  FFMA.FTZ R159, R68, R151, 1 ;  /* 0x3f800000449f7423 */ /* 0x000fe20000010097 */
[----:B------:R-:W-:Y:S01]  /*2f70*/  FADD.FTZ R82, -R158, 1 ;  /* 0x3f8000009e527421 */ /* 0x000fe20000010100 */
[----:B------:R-:W-:Y:S01]  /*2f80*/  FADD.FTZ R160, -R166, 1 ;  /* 0x3f800000a6a07421 */ /* 0x000fe20000010100 */
[----:B------:R-:W-:Y:S01]  /*2f90*/  FADD.FTZ R162, -R168, 1 ;  /* 0x3f800000a8a27421 */ /* 0x000fe20000010100 */
[----:B------:R-:W-:Y:S01]  /*2fa0*/  FMUL.FTZ R151, R76, R125 ;  /* 0x0000007d4c977220 */ /* 0x000fe20000410000 */
[----:B------:R-:W-:Y:S01]  /*2fb0*/  FMUL.FTZ R153, R79, R154 ;  /* 0x0000009a4f997220 */ /* 0x000fe20000410000 */
[----:B------:R-:W-:Y:S01]  /*2fc0*/  FMUL.FTZ R155, R78, R127 ;  /* 0x0000007f4e9b7220 */ /* 0x000fe20000410000 */
[----:B------:R-:W-:Y:S01]  /*2fd0*/  FMUL.FTZ R164, R81, R156 ;  /* 0x0000009c51a47220 */ /* 0x000fe20000410000 */
[----:B------:R-:W-:Y:S01]  /*2fe0*/  ISETP.NE.AND P1, PT, R8, RZ, PT ;  /* 0x000000ff0800720c */ /* 0x000fe20003f25270 */
[----:B------:R-:W-:Y:S01]  /*2ff0*/  FFMA.FTZ R82, R99, R82, 1 ;  /* 0x3f80000063527423 */ /* 0x000fe20000010052 */
        /* <DEDUP_REMOVED lines=219> */
.L_x_7303:
[----:B0-----:R-:W-:Y:S01]  /*3db0*/  FFMA.FTZ R82, R50, R65, R5 ;  /* 0x0000004132527223 */ /* 0x001fe20000010005 */
[--C-:B-----5:R-:W-:Y:S01]  /*3dc0*/  FADD.FTZ R121, R102, R3.reuse ;  /* 0x0000000366797221 */ /* 0x120fe20000010000 */
[----:B------:R-:W0:Y:S01]  /*3dd0*/  LDCU UR8, c[0x0][0x38c] ;  /* 0x00007180ff0877ac */ /* 0x000e220008000800 */
[--C-:B------:R-:W-:Y:S01]  /*3de0*/  FADD.FTZ R125, R98, R3.reuse ;  /* 0x00000003627d7221 */ /* 0x100fe20000010000 */
        /* <DEDUP_REMOVED lines=9> */
[----:B------:R-:W-:Y:S01]  /*3e80*/  MOV R83, RZ ;  /* 0x000000ff00537202 */ /* 0x000fe20000000f00 */
[--C-:B------:R-:W-:Y:S01]  /*3e90*/  FADD.FTZ R80, R80, R3.reuse ;  /* 0x0000000350507221 */ /* 0x100fe20000010000 */
[----:B------:R-:W-:Y:S01]  /*3ea0*/  MOV R85, RZ ;  /* 0x000000ff00557202 */ /* 0x000fe20000000f00 */
[----:B------:R-:W-:Y:S01]  /*3eb0*/  FFMA.FTZ R5, R53, R68, R82 ;  /* 0x0000004435057223 */ /* 0x000fe20000010052 */
[--C-:B------:R-:W-:Y:S01]  /*3ec0*/  FADD.FTZ R82, R108, R3.reuse ;  /* 0x000000036c527221 */ /* 0x100fe20000010000 */
[----:B------:R-:W-:Y:S01]  /*3ed0*/  MOV R87, RZ ;  /* 0x000000ff00577202 */ /* 0x000fe20000000f00 */
[----:B------:R-:W-:Y:S01]  /*3ee0*/  FADD.FTZ R84, R84, R3 ;  /* 0x0000000354547221 */ /* 0x000fe20000010000 */
[----:B------:R-:W-:Y:S01]  /*3ef0*/  FFMA.FTZ R108, R54, R71, R5 ;  /* 0x00000047366c7223 */ /* 0x000fe20000010005 */
[----:B0-----:R-:W-:Y:S01]  /*3f00*/  UISETP.GE.AND UP0, UPT, UR8, 0x1, UPT ;  /* 0x000000010800788c */ /* 0x001fe2000bf06270 */
        /* <DEDUP_REMOVED lines=16> */
[----:B------:R-:W-:Y:S01]  /*4010*/  FADD.FTZ R94, R94, R3 ;  /* 0x000000035e5e7221 */ /* 0x000fe20000010000 */
        /* <DEDUP_REMOVED lines=44> */
[----:B------:R-:W0:Y:S06]  /*42e0*/  LDCU.64 UR14, c[0x0][0x3c0] ;  /* 0x00007800ff0e77ac */ /* 0x000e2c0008000a00 */
[----:B------:R-:W0:Y:S01]  /*42f0*/  LDC.64 R142, c[0x0][0x4b8] ;  /* 0x00012e00ff8e7b82 */ /* 0x000e220000000a00 */
[----:B------:R-:W0:Y:S01]  /*4300*/  LDCU.64 UR30, c[0x0][0x3e0] ;  /* 0x00007c00ff1e77ac */ /* 0x000e220008000a00 */
[----:B------:R-:W0:Y:S01]  /*4310*/  LDCU.64 UR34, c[0x0][0x4c0] ;  /* 0x00009800ff2277ac */ /* 0x000e220008000a00 */
[----:B------:R-:W0:Y:S01]  /*4320*/  LDCU.64 UR36, c[0x0][0x4e0] ;  /* 0x00009c00ff2477ac */ /* 0x000e220008000a00 */
[----:B------:R-:W0:Y:S01]  /*4330*/  LDCU.64 UR38, c[0x0][0x4f0] ;  /* 0x00009e00ff2677ac */ /* 0x000e220008000a00 */
[----:B------:R-:W0:Y:S01]  /*4340*/  LDCU.64 UR40, c[0x0][0x538] ;  /* 0x0000a700ff2877ac */ /* 0x000e220008000a00 */
[----:B-1-3--:R-:W0:Y:S02]  /*4350*/  LDCU.64 UR42, c[0x0][0x540] ;  /* 0x0000a800ff2a77ac */ /* 0x00ae240008000a00 */
.L_x_7342:
[----:B------:R-:W-:Y:S02]  /*4360*/  MOV R146, R12 ;  /* 0x0000000c00927202 */ /* 0x000fe40000000f00 */
[----:B------:R-:W-:Y:S02]  /*4370*/  MOV R147, RZ ;  /* 0x000000ff00937202 */ /* 0x000fe40000000f00 */
[----:B------:R-:W-:Y:S02]  /*4380*/  ISETP.GE.AND P5, PT, R20, UR28, PT ;  /* 0x0000001c14007c0c */ /* 0x000fe4000bfa6270 */
[----:B------:R-:W-:Y:S01]  /*4390*/  MOV R118, RZ ;  /* 0x000000ff00767202 */ /* 0x000fe20000000f00 */
[C-C-:B0-----:R-:W-:Y:S01]  /*43a0*/  IMAD.WIDE.U32 R162, R161.reuse, UR14, R146.reuse ;  /* 0x0000000ea1a27c25 */ /* 0x141fe2000f8e0092 */
[----:B------:R-:W-:Y:S02]  /*43b0*/  MOV R169, RZ ;  /* 0x000000ff00a97202 */ /* 0x000fe40000000f00 */
[----:B------:R-:W-:Y:S01]  /*43c0*/  MOV R120, RZ ;  /* 0x000000ff00787202 */ /* 0x000fe20000000f00 */
[----:B----4-:R-:W-:Y:S01]  /*43d0*/  IMAD.WIDE.U32 R148, R161, UR30, R146 ;  /* 0x0000001ea1947c25 */ /* 0x010fe2000f8e0092 */
[----:B------:R-:W-:-:S02]  /*43e0*/  LEA R146, P2, R162, R7, 0x2 ;  /* 0x00000007a2927211 */ /* 0x000fc400078410ff */
[----:B------:R-:W-:Y:S01]  /*43f0*/  MOV R171, RZ ;  /* 0x000000ff00ab7202 */ /* 0x000fe20000000f00 */
[C---:B------:R-:W-:Y:S01]  /*4400*/  IMAD R114, R161.reuse, UR15, R163 ;  /* 0x0000000fa1727c24 */ /* 0x040fe2000f8e02a3 */
[----:B------:R-:W-:Y:S01]  /*4410*/  MOV R122, RZ ;  /* 0x000000ff007a7202 */ /* 0x000fe20000000f00 */
[----:B------:R-:W-:Y:S01]  /*4420*/  IMAD R0, R161, UR31, R149 ;  /* 0x0000001fa1007c24 */ /* 0x000fe2000f8e0295 */
[----:B------:R-:W-:Y:S02]  /*4430*/  MOV R173, RZ ;  /* 0x000000ff00ad7202 */ /* 0x000fe40000000f00 */
[----:B------:R-:W-:Y:S02]  /*4440*/  LEA.HI.X R147, R162, R9, R114, 0x2, P2 ;  /* 0x00000009a2937211 */ /* 0x000fe400010f1472 */
[----:B------:R-:W-:Y:S02]  /*4450*/  MOV R124, RZ ;  /* 0x000000ff007c7202 */ /* 0x000fe40000000f00 */
[----:B------:R-:W-:Y:S01]  /*4460*/  MOV R144, UR16 ;  /* 0x0000001000907c02 */ /* 0x000fe20008000f00 */
[----:B---3--:R-:W3:Y:S01]  /*4470*/  @!P5 LDG.E R118, desc[UR26][R146.64+0x280] ;  /* 0x0002801a9276d981 */ /* 0x008ee2000c1e1900 */
[----:B------:R-:W-:-:S02]  /*4480*/  ISETP.GE.AND P5, PT, R21, UR28, PT ;  /* 0x0000001c15007c0c */ /* 0x000fc4000bfa6270 */
[----:B------:R-:W-:Y:S02]  /*4490*/  MOV R167, UR18 ;  /* 0x0000001200a77c02 */ /* 0x000fe40008000f00 */
[----:B------:R-:W-:Y:S02]  /*44a0*/  MOV R166, R144 ;  /* 0x0000009000a67202 */ /* 0x000fe40000000f00 */
[----:B------:R-:W-:Y:S02]  /*44b0*/  MOV R175, RZ ;  /* 0x000000ff00af7202 */ /* 0x000fe40000000f00 */
[----:B------:R-:W-:Y:S01]  /*44c0*/  P2R R130, PR, RZ, 0x1 ;  /* 0x00000001ff827803 */ /* 0x000fe20000000000 */
[C---:B------:R-:W-:Y:S01]  /*44d0*/  IMAD.WIDE.U32 R166, R161.reuse, UR10, R166 ;  /* 0x0000000aa1a67c25 */ /* 0x040fe2000f8e00a6 */
[----:B------:R-:W-:Y:S02]  /*44e0*/  LEA R144, P3, R148, R10, 0x2 ;  /* 0x0000000a94907211 */ /* 0x000fe400078610ff */
[----:B------:R-:W-:Y:S01]  /*44f0*/  LOP3.LUT P0, RZ, R112, 0x200, RZ, 0xc0, !PT ;  /* 0x0000020070ff7812 */ /* 0x000fe2000780c0ff */
[----:B------:R-:W5:Y:S01]  /*4500*/  @!P5 LDG.E R169, desc[UR26][R146.64+0x300] ;  /* 0x0003001a92a9d981 */ /* 0x000f62000c1e1900 */
[----:B------:R-:W-:Y:S01]  /*4510*/  ISETP.GE.AND P5, PT, R22, UR28, PT ;  /* 0x0000001c16007c0c */ /* 0x000fe2000bfa6270 */
[----:B------:R-:W-:Y:S01]  /*4520*/  IMAD R116, R161, UR11, R167 ;  /* 0x0000000ba1747c24 */ /* 0x000fe2000f8e02a7 */
[----:B------:R-:W-:-:S02]  /*4530*/  LEA R164, P1, R166, R136, 0x2 ;  /* 0x00000088a6a47211 */ /* 0x000fc400078210ff */
[----:B------:R-:W-:Y:S02]  /*4540*/  MOV R145, UR17 ;  /* 0x0000001100917c02 */ /* 0x000fe40008000f00 */
[----:B------:R-:W-:Y:S02]  /*4550*/  LEA.HI.X R165, R166, R137, R116, 0x2, P1 ;  /* 0x00000089a6a57211 */ /* 0x000fe400008f1474 */
[----:B------:R-:W-:Y:S02]  /*4560*/  ISETP.GE.AND P1, PT, R16, UR28, PT ;  /* 0x0000001c10007c0c */ /* 0x000fe4000bf26270 */
[----:B------:R-:W-:Y:S01]  /*4570*/  ISETP.GE.AND P2, PT, R17, UR28, PT ;  /* 0x0000001c11007c0c */ /* 0x000fe2000bf46270 */
[----:B------:R-:W4:Y:S01]  /*4580*/  LDG.E R114, desc[UR26][R164.64] ;  /* 0x0000001aa4727981 */ /* 0x000f22000c1e1900 */
[----:B------:R-:W-:Y:S02]  /*4590*/  LEA.HI.X R145, R148, R11, R0, 0x2, P3 ;  /* 0x0000000b94917211 */ /* 0x000fe400018f1400 */
[----:B------:R-:W-:Y:S01]  /*45a0*/  ISETP.GE.AND P4, PT, R18, UR28, PT ;  /* 0x0000001c12007c0c */ /* 0x000fe2000bf86270 */
[----:B--2---:R-:W2:Y:S01]  /*45b0*/  @!P5 LDG.E R120, desc[UR26][R146.64+0x380] ;  /* 0x0003801a9278d981 */ /* 0x004ea2000c1e1900 */
[----:B------:R-:W-:-:S02]  /*45c0*/  ISETP.GE.AND P5, PT, R23, UR28, PT ;  /* 0x0000001c17007c0c */ /* 0x000fc4000bfa6270 */
[----:B------:R-:W-:Y:S02]  /*45d0*/  ISETP.GE.AND P3, PT, R19, UR28, PT ;  /* 0x0000001c13007c0c */ /* 0x000fe4000bf66270 */
[----:B------:R-:W-:Y:S02]  /*45e0*/  MOV R149, RZ ;  /* 0x000000ff00957202 */ /* 0x000fe40000000f00 */
[----:B------:R-:W-:Y:S02]  /*45f0*/  MOV R126, RZ ;  /* 0x000000ff007e7202 */ /* 0x000fe40000000f00 */
[----:B------:R-:W-:Y:S02]  /*4600*/  MOV R0, RZ ;  /* 0x000000ff00007202 */ /* 0x000fe40000000f00 */
[----:B------:R-:W-:Y:S01]  /*4610*/  MOV R163, RZ ;  /* 0x000000ff00a37202 */ /* 0x000fe20000000f00 */
[----:B------:R-:W3:Y:S01]  /*4620*/  @!P0 LDG.E R149, desc[UR26][R146.64] ;  /* 0x0000001a92958981 */ /* 0x000ee2000c1e1900 */
[----:B------:R-:W-:-:S02]  /*4630*/  MOV R116, RZ ;  /* 0x000000ff00747202 */ /* 0x000fc40000000f00 */
[----:B------:R-:W-:Y:S01]  /*4640*/  MOV R167, RZ ;  /* 0x000000ff00a77202 */ /* 0x000fe20000000f00 */
[----:B------:R-:W4:Y:S01]  /*4650*/  @!P5 LDG.E R171, desc[UR26][R146.64+0x400] ;  /* 0x0004001a92abd981 */ /* 0x000f22000c1e1900 */
[----:B------:R-:W-:Y:S02]  /*4660*/  ISETP.GE.AND P5, PT, R24, UR28, PT ;  /* 0x0000001c18007c0c */ /* 0x000fe4000bfa6270 */
[----:B------:R-:W-:Y:S01]  /*4670*/  ISETP.GE.AND P6, PT, R30, UR28, PT ;  /* 0x0000001c1e007c0c */ /* 0x000fe2000bfc6270 */
[----:B------:R-:W5:Y:S01]  /*4680*/  @!P1 LDG.E R0, desc[UR26][R146.64+0x80] ;  /* 0x0000801a92009981 */ /* 0x000f62000c1e1900 */
[----:B------:R-:W-:Y:S02]  /*4690*/  MOV R177, RZ ;  /* 0x000000ff00b17202 */ /* 0x000fe40000000f00 */
[----:B------:R-:W-:Y:S01]  /*46a0*/  MOV R128, RZ ;  /* 0x000000ff00807202 */ /* 0x000fe20000000f00 */
[----:B------:R-:W2:Y:S04]  /*46b0*/  @!P2 LDG.E R163, desc[UR26][R146.64+0x100] ;  /* 0x0001001a92a3a981 */ /* 0x000ea8000c1e1900 */
        /* <DEDUP_REMOVED lines=13> */
[----:B------:R0:W4:Y:S02]  /*4790*/  @!P5 LDG.E R177, desc[UR26][R146.64+0x700] ;  /* 0x0007001a92b1d981 */ /* 0x000124000c1e1900 */
[----:B0-----:R-:W-:Y:S02]  /*47a0*/  MOV R146, RZ ;  /* 0x000000ff00927202 */ /* 0x001fe40000000f00 */
[----:B------:R-:W-:Y:S02]  /*47b0*/  CS2R R164, SRZ ;  /* 0x0000000000a47805 */ /* 0x000fe4000001ff00 */
[----:B------:R-:W-:Y:S01]  /*47c0*/  MOV R147, RZ ;  /* 0x000000ff00937202 */ /* 0x000fe20000000f00 */
[----:B---3--:R0:W-:Y:S04]  /*47d0*/  STS [R32], R149 ;  /* 0x0000009520007388 */ /* 0x0081e80000000800 */
[----:B-----5:R-:W-:Y:S04]  /*47e0*/  STS [R33+0x80], R0 ;  /* 0x0000800021007388 */ /* 0x020fe80000000800 */
[----:B-12---:R1:W-:Y:S04]  /*47f0*/  STS [R34+0x100], R163 ;  /* 0x000100a322007388 */ /* 0x0063e80000000800 */
[----:B----4-:R-:W-:Y:S01]  /*4800*/  STS [R35+0x180], R116 ;  /* 0x0001807423007388 */ /* 0x010fe20000000800 */
[----:B0-----:R-:W-:-:S03]  /*4810*/  CS2R R148, SRZ ;  /* 0x0000000000947805 */ /* 0x001fc6000001ff00 */
        /* <DEDUP_REMOVED lines=9> */
[----:B-1----:R-:W-:-:S03]  /*48b0*/  CS2R R162, SRZ ;  /* 0x0000000000a27805 */ /* 0x002fc6000001ff00 */
[----:B------:R-:W-:Y:S04]  /*48c0*/  STS [R45+0x680], R126 ;  /* 0x0006807e2d007388 */ /* 0x000fe80000000800 */
[----:B------:R-:W-:Y:S04]  /*48d0*/  STS [R46+0x700], R177 ;  /* 0x000700b12e007388 */ /* 0x000fe80000000800 */
[----:B------:R-:W-:Y:S01]  /*48e0*/  STS [R47+0x780], R128 ;  /* 0x000780802f007388 */ /* 0x000fe20000000800 */
[----:B------:R-:W-:-:S03]  /*48f0*/  NOP ;  /* 0x0000000000007918 */ /* 0x000fc60000000000 */
[----:B------:R-:W5:Y:S01]  /*4900*/  @!P2 LDG.E R149, desc[UR26][R144.64+0x100] ;  /* 0x0001001a9095a981 */ /* 0x000f62000c1e1900 */
[----:B------:R-:W-:-:S03]  /*4910*/  ISETP.GE.AND P2, PT, R20, UR28, PT ;  /* 0x0000001c14007c0c */ /* 0x000fc6000bf46270 */
[----:B------:R-:W5:Y:S01]  /*4920*/  @!P1 LDG.E R146, desc[UR26][R144.64+0x80] ;  /* 0x0000801a90929981 */ /* 0x000f62000c1e1900 */
[----:B------:R-:W-:Y:S02]  /*4930*/  ISETP.GE.AND P1, PT, R21, UR28, PT ;  /* 0x0000001c15007c0c */ /* 0x000fe4000bf26270 */
[----:B0-----:R-:W-:Y:S02]  /*4940*/  CS2R R166, SRZ ;  /* 0x0000000000a67805 */ /* 0x001fe4000001ff00 */
[----:B--2---:R-:W-:Y:S01]  /*4950*/  CS2R R168, SRZ ;  /* 0x0000000000a87805 */ /* 0x004fe2000001ff00 */
[----:B------:R-:W2:Y:S04]  /*4960*/  @!P4 LDG.E R148, desc[UR26][R144.64+0x180] ;  /* 0x0001801a9094c981 */ /* 0x000ea8000c1e1900 */
[----:B------:R-:W5:Y:S04]  /*4970*/  @!P0 LDG.E R147, desc[UR26][R144.64] ;  /* 0x0000001a90938981 */ /* 0x000f68000c1e1900 */
[----:B------:R-:W2:Y:S01]  /*4980*/  @!P2 LDG.E R162, desc[UR26][R144.64+0x280] ;  /* 0x0002801a90a2a981 */ /* 0x000ea2000c1e1900 */
[----:B------:R-:W-:-:S03]  /*4990*/  ISETP.GE.AND P2, PT, R22, UR28, PT ;  /* 0x0000001c16007c0c */ /* 0x000fc6000bf46270 */
[----:B------:R-:W2:Y:S01]  /*49a0*/  @!P1 LDG.E R165, desc[UR26][R144.64+0x300] ;  /* 0x0003001a90a59981 */ /* 0x000ea2000c1e1900 */
[----:B------:R-:W-:Y:S02]  /*49b0*/  ISETP.GE.AND P1, PT, R23, UR28, PT ;  /* 0x0000001c17007c0c */ /* 0x000fe4000bf26270 */
[----:B---3--:R-:W-:Y:S01]  /*49c0*/  CS2R R170, SRZ ;  /* 0x0000000000aa7805 */ /* 0x008fe2000001ff00 */
[----:B------:R-:W3:Y:S01]  /*49d0*/  @!P3 LDG.E R163, desc[UR26][R144.64+0x200] ;  /* 0x0002001a90a3b981 */ /* 0x000ee2000c1e1900 */
[----:B----4-:R-:W-:-:S03]  /*49e0*/  CS2R R172, SRZ ;  /* 0x0000000000ac7805 */ /* 0x010fc6000001ff00 */
[----:B------:R-:W-:Y:S04]  /*49f0*/  LDS R116, [R48] ;  /* 0x0000000030747984 */ /* 0x000fe80000000800 */
[----:B------:R-:W4:Y:S01]  /*4a00*/  @!P2 LDG.E R164, desc[UR26][R144.64+0x380] ;  /* 0x0003801a90a4a981 */ /* 0x000f22000c1e1900 */
[----:B------:R-:W-:-:S03]  /*4a10*/  ISETP.GE.AND P2, PT, R24, UR28, PT ;  /* 0x0000001c18007c0c */ /* 0x000fc6000bf46270 */
[----:B------:R-:W4:Y:S01]  /*4a20*/  @!P1 LDG.E R167, desc[UR26][R144.64+0x400] ;  /* 0x0004001a90a79981 */ /* 0x000f22000c1e1900 */
[----:B------:R-:W-:Y:S02]  /*4a30*/  ISETP.GE.AND P1, PT, R25, UR28, PT ;  /* 0x0000001c19007c0c */ /* 0x000fe4000bf26270 */
[----:B------:R-:W-:Y:S01]  /*4a40*/  ISETP.GE.AND P4, PT, R26, UR28, PT ;  /* 0x0000001c1a007c0c */ /* 0x000fe2000bf86270 */
[----:B------:R-:W4:Y:S04]  /*4a50*/  @!P5 LDG.E R173, desc[UR26][R144.64+0x700] ;  /* 0x0007001a90add981 */ /* 0x000f28000c1e1900 */
[----:B------:R-:W4:Y:S04]  /*4a60*/  @!P6 LDG.E R172, desc[UR26][R144.64+0x780] ;  /* 0x0007801a90ace981 */ /* 0x000f28000c1e1900 */
[----:B------:R-:W4:Y:S01]  /*4a70*/  @!P2 LDG.E R166, desc[UR26][R144.64+0x480] ;  /* 0x0004801a90a6a981 */ /* 0x000f22000c1e1900 */
[----:B------:R-:W-:-:S03]  /*4a80*/  ISETP.GE.AND P2, PT, R27, UR28, PT ;  /* 0x0000001c1b007c0c */ /* 0x000fc6000bf46270 */
[----:B------:R-:W4:Y:S01]  /*4a90*/  @!P1 LDG.E R169, desc[UR26][R144.64+0x500] ;  /* 0x0005001a90a99981 */ /* 0x000f22000c1e1900 */
[----:B------:R-:W-:-:S03]  /*4aa0*/  ISETP.GE.AND P1, PT, R28, UR28, PT ;  /* 0x0000001c1c007c0c */ /* 0x000fc6000bf26270 */
[----:B------:R-:W4:Y:S04]  /*4ab0*/  @!P4 LDG.E R168, desc[UR26][R144.64+0x580] ;  /* 0x0005801a90a8c981 */ /* 0x000f28000c1e1900 */
[----:B------:R-:W-:Y:S04]  /*4ac0*/  LDS R118, [R48+0x4] ;  /* 0x0000040030767984 */ /* 0x000fe80000000800 */
[----:B------:R-:W4:Y:S04]  /*4ad0*/  @!P2 LDG.E R171, desc[UR26][R144.64+0x600] ;  /* 0x0006001a90aba981 */ /* 0x000f28000c1e1900 */
[----:B------:R-:W4:Y:S01]  /*4ae0*/  @!P1 LDG.E R170, desc[UR26][R144.64+0x680] ;  /* 0x0006801a90aa9981 */ /* 0x000f22000c1e1900 */
        /* <DEDUP_REMOVED lines=15> */
[----:B------:R-:W0:Y:S01]  /*4be0*/  S2UR UR9, SR_CgaCtaId ;  /* 0x00000000000979c3 */ /* 0x000e220000008800 */
[----:B------:R-:W-:Y:S01]  /*4bf0*/  FMUL.FTZ R174, R114, 1.4426950216293334961 ;  /* 0x3fb8aa3b72ae7820 */ /* 0x000fe20000410000 */
[----:B------:R-:W-:Y:S01]  /*4c00*/  ISETP.NE.AND P2, PT, R8, RZ, PT ;  /* 0x000000ff0800720c */ /* 0x000fe20003f45270 */
[----:B------:R-:W-:-:S02]  /*4c10*/  ULEA UR8, UR19, 0xffffff00, 0x8 ;  /* 0xffffff0013087891 */ /* 0x000fc4000f8e40ff */
[-C--:B------:R-:W-:Y:S02]  /*4c20*/  FMUL.FTZ R213, R115, R174.reuse ;  /* 0x000000ae73d57220 */ /* 0x080fe40000410000 */
[----:B------:R-:W-:Y:S01]  /*4c30*/  ULOP3.LUT UR8, UR8, 0x100, URZ, 0xc0, !UPT ;  /* 0x0000010008087892 */ /* 0x000fe2000f8ec0ff */
        /* <DEDUP_REMOVED lines=15> */
[----:B0-----:R-:W-:Y:S01]  /*4d30*/  ULEA UR12, UR9, UR12, 0x18 ;  /* 0x0000000c090c7291 */ /* 0x001fe2000f8ec0ff */
        /* <DEDUP_REMOVED lines=13> */
[----:B-----5:R-:W-:Y:S04]  /*4e10*/  STS [R32+0x840], R147 ;  /* 0x0008409320007388 */ /* 0x020fe80000000800 */
[----:B------:R-:W-:Y:S04]  /*4e20*/  STS [R33+0x8c0], R146 ;  /* 0x0008c09221007388 */ /* 0x000fe80000000800 */
[----:B------:R-:W-:Y:S04]  /*4e30*/  STS [R34+0x940], R149 ;  /* 0x0009409522007388 */ /* 0x000fe80000000800 */
[----:B--2---:R-:W-:Y:S04]  /*4e40*/  STS [R35+0x9c0], R148 ;  /* 0x0009c09423007388 */ /* 0x004fe80000000800 */
[----:B---3--:R-:W-:Y:S04]  /*4e50*/  STS [R36+0xa40], R163 ;  /* 0x000a40a324007388 */ /* 0x008fe80000000800 */
[----:B------:R-:W-:Y:S04]  /*4e60*/  STS [R37+0xac0], R162 ;  /* 0x000ac0a225007388 */ /* 0x000fe80000000800 */
[----:B------:R-:W-:Y:S04]  /*4e70*/  STS [R38+0xb40], R165 ;  /* 0x000b40a526007388 */ /* 0x000fe80000000800 */
[----:B----4-:R-:W-:Y:S04]  /*4e80*/  STS [R39+0xbc0], R164 ;  /* 0x000bc0a427007388 */ /* 0x010fe80000000800 */
        /* <DEDUP_REMOVED lines=27> */
[----:B------:R-:W-:Y:S01]  /*5040*/  FMUL.FTZ R162, R129, R174 ;  /* 0x000000ae81a27220 */ /* 0x000fe20000410000 */
[----:B------:R-:W-:-:S02]  /*5050*/  IADD3 R147, PT, PT, R161, UR8, RZ ;  /* 0x00000008a1937c10 */ /* 0x000fc4000fffe0ff */
[----:B------:R-:W-:Y:S01]  /*5060*/  @P2 IADD3 R147, PT, PT, R8, 0x200, RZ ;  /* 0x0000020008932810 */ /* 0x000fe20007ffe0ff */
[----:B------:R-:W2:Y:S04]  /*5070*/  MUFU.EX2 R166, R166 ;  /* 0x000000a600a67308 */ /* 0x000ea80000000800 */
[----:B------:R-:W2:Y:S01]  /*5080*/  MUFU.EX2 R164, R164 ;  /* 0x000000a400a47308 */ /* 0x000ea20000000800 */
[----:B------:R-:W-:-:S03]  /*5090*/  LEA R184, R147, UR12, 0x2 ;  /* 0x0000000c93b87c11 */ /* 0x000fc6000f8e10ff */
[----:B------:R-:W2:Y:S02]  /*50a0*/  MUFU.EX2 R162, R162 ;  /* 0x000000a200a27308 */ /* 0x000ea40000000800 */
[----:B-1----:R1:W-:Y:S01]  /*50b0*/  STS [R184+0x2338], R213 ;  /* 0x002338d5b8007388 */ /* 0x0023e20000000800 */
[----:B---3--:R-:W-:Y:S01]  /*50c0*/  FMUL.FTZ R187, R69, R148 ;  /* 0x0000009445bb7220 */ /* 0x008fe20000410000 */
[----:B----4-:R-:W-:Y:S01]  /*50d0*/  FMUL.FTZ R175, R75, R172 ;  /* 0x000000ac4baf7220 */ /* 0x010fe20000410000 */
[----:B-----5:R-:W-:Y:S01]  /*50e0*/  FMUL.FTZ R211, R65, R144 ;  /* 0x0000009041d37220 */ /* 0x020fe20000410000 */
        /* <DEDUP_REMOVED lines=14> */
[----:B-12---:R-:W-:Y:S05]  /*51d0*/  @P1 BRA `(.L_x_7306) ;  /* 0x0000000000241947 */ /* 0x006fea0003800000 */
        /* <DEDUP_REMOVED lines=9> */
.L_x_7306:
[----:B------:R-:W-:-:S06]  /*5270*/  LEA R171, R8, UR12, 0x2 ;  /* 0x0000000c08ab7c11 */ /* 0x000fcc000f8e10ff */
[----:B------:R-:W0:Y:S02]  /*5280*/  LDS R171, [R171+0x2b3c] ;  /* 0x002b3c00abab7984 */ /* 0x000e240000000800 */
.L_x_7307:
[----:B------:R-:W-:Y:S05]  /*5290*/  BSYNC.RECONVERGENT B0 ;  /* 0x0000000000007941 */ /* 0x000fea0003800200 */
.L_x_7305:
[C---:B0-2---:R-:W-:Y:S01]  /*52a0*/  FMUL.FTZ R145, R162.reuse, R171 ;  /* 0x000000aba2917220 */ /* 0x045fe20000410000 */
[----:B-1----:R-:W-:Y:S01]  /*52b0*/  FFMA.FTZ R144, R162, R163, R165 ;  /* 0x000000a3a2907223 */ /* 0x002fe200000100a5 */
[----:B------:R-:W0:Y:S01]  /*52c0*/  @P0 LDC R168, c[0x0][0x38c] ;  /* 0x0000e300ffa80b82 */ /* 0x000e220000000800 */
[----:B------:R-:W-:Y:S01]  /*52d0*/  VOTEU.ANY UP0, P0 ;  /* 0x0000000000ff7886 */ /* 0x000fe20000000100 */
[C---:B------:R-:W-:Y:S01]  /*52e0*/  FMUL.FTZ R145, R164.reuse, R145 ;  /* 0x00000091a4917220 */ /* 0x040fe20000410000 */
[----:B------:R-:W-:Y:S01]  /*52f0*/  FFMA.FTZ R144, R164, R144, R167 ;  /* 0x00000090a4907223 */ /* 0x000fe200000100a7 */
[----:B------:R-:W-:Y:S01]  /*5300*/  MOV R149, 0x8 ;  /* 0x0000000800957802 */ /* 0x000fe20000000f00 */
        /* <DEDUP_REMOVED lines=60> */
[----:B-1----:R-:W-:Y:S01]  /*56d0*/  @P1 FMUL.FTZ R147, R168, R243 ;  /* 0x000000f3a8931220 */ /* 0x002fe20000410000 */
[----:B------:R-:W-:Y:S01]  /*56e0*/  FMUL.FTZ R168, R116, R237 ;  /* 0x000000ed74a87220 */ /* 0x000fe20000410000 */
[----:B------:R-:W-:Y:S01]  /*56f0*/  FMUL.FTZ R201, R156, R193 ;  /* 0x000000c19cc97220 */ /* 0x000fe20000410000 */
[----:B------:R-:W-:Y:S01]  /*5700*/  FMUL.FTZ R203, R158, R207 ;  /* 0x000000cf9ecb7220 */ /* 0x000fe20000410000 */
[----:B----4-:R-:W-:Y:S01]  /*5710*/  @P1 FFMA.FTZ R174, R243, R149, R174 ;  /* 0x00000095f3ae1223 */ /* 0x010fe200000100ae */
[----:B------:R-:W-:Y:S01]  /*5720*/  @P1 MOV R243, R147 ;  /* 0x0000009300f31202 */ /* 0x000fe20000000f00 */
[----:B0-----:R-:W-:Y:S01]  /*5730*/  FFMA.FTZ R144, R0, R168, R245 ;  /* 0x000000a800907223 */ /* 0x001fe200000100f5 */
[----:B------:R-:W-:Y:S01]  /*5740*/  ISETP.GT.U32.AND P1, PT, R13, 0x1d, PT ;  /* 0x0000001d0d00780c */ /* 0x000fe20003f24070 */
[----:B------:R-:W-:Y:S01]  /*5750*/  FMUL.FTZ R149, R152, R191 ;  /* 0x000000bf98957220 */ /* 0x000fe20000410000 */
[----:B------:R-:W0:Y:S01]  /*5760*/  SHFL.DOWN PT, R147, R174, 0x2, 0x1f ;  /* 0x08401f00ae937f89 */ /* 0x000e2200000e0000 */
[----:B------:R-:W-:Y:S01]  /*5770*/  FFMA.FTZ R144, R232, R144, R241 ;  /* 0x00000090e8907223 */ /* 0x000fe200000100f1 */
[----:B------:R-:W-:Y:S01]  /*5780*/  FMUL.FTZ R205, R160, R197 ;  /* 0x000000c5a0cd7220 */ /* 0x000fe20000410000 */
[----:B------:R-:W-:Y:S01]  /*5790*/  UISETP.GE.AND UP0, UPT, UR19, UR29, UPT ;  /* 0x0000001d1300728c */ /* 0x000fe2000bf06270 */
[----:B------:R-:W1:Y:S01]  /*57a0*/  SHFL.DOWN PT, R176, R243, 0x2, 0x1f ;  /* 0x08401f00f3b07f89 */ /* 0x000e6200000e0000 */
[----:B------:R-:W-:Y:S01]  /*57b0*/  FFMA.FTZ R144, R234, R144, R239 ;  /* 0x00000090ea907223 */ /* 0x000fe200000100ef */
[----:B------:R-:W-:Y:S01]  /*57c0*/  ISETP.GE.AND P3, PT, R31, 0x1, PT ;  /* 0x000000011f00780c */ /* 0x000fe20003f66270 */
[----:B------:R-:W-:Y:S01]  /*57d0*/  BSSY.RECONVERGENT B0, `(.L_x_7308) ;  /* 0x000015d000007945 */ /* 0x000fe20003800200 */
[----:B------:R-:W-:Y:S01]  /*57e0*/  ISETP.GT.U32.AND P4, PT, R13, 0x17, PT ;  /* 0x000000170d00780c */ /* 0x000fe20003f84070 */
[----:B------:R-:W-:-:S04]  /*57f0*/  FFMA.FTZ R144, R230, R144, R235 ;  /* 0x00000090e6907223 */ /* 0x000fc800000100eb */
[----:B------:R-:W-:-:S04]  /*5800*/  FFMA.FTZ R144, R224, R144, R231 ;  /* 0x00000090e0907223 */ /* 0x000fc800000100e7 */
[----:B------:R-:W-:-:S04]  /*5810*/  FFMA.FTZ R144, R228, R144, R227 ;  /* 0x00000090e4907223 */ /* 0x000fc800000100e3 */
[----:B------:R-:W-:Y:S01]  /*5820*/  FFMA.FTZ R144, R226, R144, R223 ;  /* 0x00000090e2907223 */ /* 0x000fe200000100df */
[C---:B0-----:R-:W-:Y:S01]  /*5830*/  @!P1 FFMA.FTZ R174, R243.reuse, R147, R174 ;  /* 0x00000093f3ae9223 */ /* 0x041fe200000100ae */
[----:B------:R-:W-:Y:S02]  /*5840*/  FMUL.FTZ R147, R58, R123 ;  /* 0x0000007b3a937220 */ /* 0x000fe40000410000 */
[----:B------:R-:W-:Y:S01]  /*5850*/  FFMA.FTZ R144, R222, R144, R219 ;  /* 0x00000090de907223 */ /* 0x000fe200000100db */
[----:B-1----:R-:W-:Y:S01]  /*5860*/  @!P1 FMUL.FTZ R145, R243, R176 ;  /* 0x000000b0f3919220 */ /* 0x002fe20000410000 */
[----:B------:R-:W-:Y:S01]  /*5870*/  FMUL.FTZ R178, R134, R147 ;  /* 0x0000009386b27220 */ /* 0x000fe20000410000 */
[----:B------:R-:W0:Y:S03]  /*5880*/  SHFL.DOWN PT, R186, R174, 0x4, 0x1f ;  /* 0x08801f00aeba7f89 */ /* 0x000e2600000e0000 */
[----:B------:R-:W-:Y:S01]  /*5890*/  @!P1 MOV R243, R145 ;  /* 0x0000009100f39202 */ /* 0x000fe20000000f00 */
[----:B------:R-:W-:Y:S01]  /*58a0*/  FMUL.FTZ R145, R213, R0 ;  /* 0x00000000d5917220 */ /* 0x000fe20000410000 */
[----:B------:R-:W-:Y:S01]  /*58b0*/  FFMA.FTZ R144, R251, R144, R178 ;  /* 0x00000090fb907223 */ /* 0x000fe200000100b2 */
[----:B------:R-:W-:-:S02]  /*58c0*/  ISETP.GT.U32.AND P1, PT, R13, 0x1b, PT ;  /* 0x0000001b0d00780c */ /* 0x000fc40003f24070 */
[----:B------:R-:W-:Y:S01]  /*58d0*/  FMUL.FTZ R145, R232, R145 ;  /* 0x00000091e8917220 */ /* 0x000fe20000410000 */
[----:B------:R-:W-:Y:S01]  /*58e0*/  FFMA.FTZ R144, R180, R144, R247 ;  /* 0x00000090b4907223 */ /* 0x000fe200000100f7 */
[----:B------:R-:W1:Y:S02]  /*58f0*/  SHFL.DOWN PT, R182, R243, 0x4, 0x1f ;  /* 0x08801f00f3b67f89 */ /* 0x000e6400000e0000 */
[----:B------:R-:W-:Y:S01]  /*5900*/  FMUL.FTZ R145, R234, R145 ;  /* 0x00000091ea917220 */ /* 0x000fe20000410000 */
[----:B------:R-:W-:-:S03]  /*5910*/  FFMA.FTZ R144, R220, R144, R149 ;  /* 0x00000090dc907223 */ /* 0x000fc60000010095 */
[----:B------:R-:W-:Y:S01]  /*5920*/  FMUL.FTZ R145, R230, R145 ;  /* 0x00000091e6917220 */ /* 0x000fe20000410000 */
[----:B------:R-:W-:-:S03]  /*5930*/  FFMA.FTZ R144, R249, R144, R146 ;  /* 0x00000090f9907223 */ /* 0x000fc60000010092 */
[----:B------:R-:W-:Y:S01]  /*5940*/  FMUL.FTZ R145, R224, R145 ;  /* 0x00000091e0917220 */ /* 0x000fe20000410000 */
[----:B------:R-:W-:-:S03]  /*5950*/  FFMA.FTZ R176, R166, R144, R201 ;  /* 0x00000090a6b07223 */ /* 0x000fc600000100c9 */
[----:B------:R-:W-:Y:S01]  /*5960*/  FMUL.FTZ R145, R228, R145 ;  /* 0x00000091e4917220 */ /* 0x000fe20000410000 */
[----:B------:R-:W-:Y:S01]  /*5970*/  FFMA.FTZ R176, R164, R176, R203 ;  /* 0x000000b0a4b07223 */ /* 0x000fe200000100cb */
[C---:B0-----:R-:W-:Y:S02]  /*5980*/  @!P1 FFMA.FTZ R174, R243.reuse, R186, R174 ;  /* 0x000000baf3ae9223 */ /* 0x041fe400000100ae */
[----:B------:R-:W-:Y:S01]  /*5990*/  FMUL.FTZ R145, R226, R145 ;  /* 0x00000091e2917220 */ /* 0x000fe20000410000 */
[----:B------:R-:W-:Y:S02]  /*59a0*/  FFMA.FTZ R177, R162, R176, R205 ;  /* 0x000000b0a2b17223 */ /* 0x000fe400000100cd */
[----:B------:R-:W0:Y:S01]  /*59b0*/  SHFL.DOWN PT, R190, R174, 0x8, 0x1f ;  /* 0x09001f00aebe7f89 */ /* 0x000e2200000e0000 */
[----:B------:R-:W-:Y:S01]  /*59c0*/  FMUL.FTZ R144, R222, R145 ;  /* 0x00000091de907220 */ /* 0x000fe20000410000 */
[----:B-1----:R-:W-:Y:S02]  /*59d0*/  @!P1 FMUL.FTZ R176, R243, R182 ;  /* 0x000000b6f3b09220 */ /* 0x002fe40000410000 */
[----:B------:R-:W1:Y:S01]  /*59e0*/  SHFL.UP PT, R184, R177, 0x1, RZ ;  /* 0x04200000b1b87989 */ /* 0x000e6200000e00ff */
[----:B------:R-:W-:-:S02]  /*59f0*/  FMUL.FTZ R145, R251, R144 ;  /* 0x00000090fb917220 */ /* 0x000fc40000410000 */
[----:B------:R-:W-:Y:S02]  /*5a00*/  @!P1 MOV R243, R176 ;  /* 0x000000b000f39202 */ /* 0x000fe40000000f00 */
[----:B------:R-:W-:Y:S01]  /*5a10*/  FMUL.FTZ R145, R180, R145 ;  /* 0x00000091b4917220 */ /* 0x000fe20000410000 */
[----:B------:R-:W-:-:S03]  /*5a20*/  PLOP3.LUT P1, PT, PT, PT, UP0, 0x80, 0x8 ;  /* 0x000000000008781c */ /* 0x000fc60003f2f008 */
[----:B------:R-:W-:Y:S01]  /*5a30*/  FMUL.FTZ R144, R220, R145 ;  /* 0x00000091dc907220 */ /* 0x000fe20000410000 */
[----:B------:R-:W3:Y:S01]  /*5a40*/  SHFL.DOWN PT, R188, R243, 0x8, 0x1f ;  /* 0x09001f00f3bc7f89 */ /* 0x000ee200000e0000 */
[----:B------:R-:W-:Y:S02]  /*5a50*/  ISETP.NE.OR P1, PT, R8, RZ, P1 ;  /* 0x000000ff0800720c */ /* 0x000fe40000f25670 */
[----:B------:R-:W-:Y:S01]  /*5a60*/  FMUL.FTZ R145, R249, R144 ;  /* 0x00000090f9917220 */ /* 0x000fe20000410000 */
[----:B------:R-:W-:-:S03]  /*5a70*/  HFMA2 R144, -RZ, RZ, 1.875, 0 ;  /* 0x3f800000ff907431 */ /* 0x000fc600000001ff */
[----:B------:R-:W-:Y:S01]  /*5a80*/  FMUL.FTZ R145, R166, R145 ;  /* 0x00000091a6917220 */ /* 0x000fe20000410000 */
[----:B0-----:R-:W-:-:S03]  /*5a90*/  @!P4 FFMA.FTZ R174, R243, R190, R174 ;  /* 0x000000bef3aec223 */ /* 0x001fc600000100ae */
[----:B------:R-:W-:-:S03]  /*5aa0*/  FMUL.FTZ R145, R164, R145 ;  /* 0x00000091a4917220 */ /* 0x000fc60000410000 */
[----:B------:R-:W-:Y:S01]  /*5ab0*/  @!P1 LEA R186, R161, UR12, 0x3 ;  /* 0x0000000ca1ba9c11 */ /* 0x000fe2000f8e18ff */
[----:B------:R-:W-:Y:S01]  /*5ac0*/  FMUL.FTZ R176, R162, R145 ;  /* 0x00000091a2b07220 */ /* 0x000fe20000410000 */
[----:B------:R-:W-:Y:S01]  /*5ad0*/  MOV R145, RZ ;  /* 0x000000ff00917202 */ /* 0x000fe20000000f00 */
[----:B------:R-:W-:Y:S02]  /*5ae0*/  SHFL.DOWN PT, R190, R174, 0x10, 0x1f ;  /* 0x0a001f00aebe7f89 */ /* 0x000fe400000e0000 */
[----:B-1----:R-:W-:Y:S02]  /*5af0*/  FFMA.FTZ R184, R176, R184, R177 ;  /* 0x000000b8b0b87223 */ /* 0x002fe400000100b1 */
[----:B------:R-:W0:Y:S03]  /*5b00*/  SHFL.UP PT, R182, R176, 0x1, RZ ;  /* 0x04200000b0b67989 */ /* 0x000e2600000e00ff */
[----:B------:R-:W-:Y:S01]  /*5b10*/  FSEL R177, R177, R184, !P3 ;  /* 0x000000b8b1b17208 */ /* 0x000fe20005800000 */
[----:B---3--:R-:W-:Y:S01]  /*5b20*/  @!P4 FMUL.FTZ R188, R243, R188 ;  /* 0x000000bcf3bcc220 */ /* 0x008fe20000410000 */
[----:B------:R-:W-:Y:S01]  /*5b30*/  @!P1 LDS.64 R144, [R186+0x2bb8] ;  /* 0x002bb800ba909984 */ /* 0x000fe20000000a00 */
[----:B------:R-:W-:-:S03]  /*5b40*/  ISETP.GE.AND P1, PT, R31, 0x2, PT ;  /* 0x000000021f00780c */ /* 0x000fc60003f26270 */
[----:B------:R-:W1:Y:S01]  /*5b50*/  SHFL.UP PT, R184, R177, 0x2, RZ ;  /* 0x04400000b1b87989 */ /* 0x000e6200000e00ff */
[----:B------:R-:W-:-:S05]  /*5b60*/  @!P4 MOV R243, R188 ;  /* 0x000000bc00f3c202 */ /* 0x000fca0000000f00 */
[----:B------:R-:W3:Y:S01]  /*5b70*/  SHFL.DOWN PT, R188, R243, 0x10, 0x1f ;  /* 0x0a001f00f3bc7f89 */ /* 0x000ee200000e0000 */
[----:B0-----:R-:W-:Y:S01]  /*5b80*/  @P3 FMUL.FTZ R176, R176, R182 ;  /* 0x000000b6b0b03220 */ /* 0x001fe20000410000 */
[----:B------:R-:W-:-:S04]  /*5b90*/  ISETP.GT.U32.AND P3, PT, R13, 0xf, PT ;  /* 0x0000000f0d00780c */ /* 0x000fc80003f64070 */
[----:B------:R-:W0:Y:S01]  /*5ba0*/  SHFL.UP PT, R182, R176, 0x2, RZ ;  /* 0x04400000b0b67989 */ /* 0x000e2200000e00ff */
[----:B-1----:R-:W-:-:S05]  /*5bb0*/  FFMA.FTZ R184, R176, R184, R177 ;  /* 0x000000b8b0b87223 */ /* 0x002fca00000100b1 */
[----:B------:R-:W-:-:S03]  /*5bc0*/  FSEL R177, R177, R184, !P1 ;  /* 0x000000b8b1b17208 */ /* 0x000fc60004800000 */
[C---:B---3--:R-:W-:Y:S01]  /*5bd0*/  @!P3 FMUL.FTZ R186, R243.reuse, R188 ;  /* 0x000000bcf3bab220 */ /* 0x048fe20000410000 */
[----:B------:R-:W-:Y:S01]  /*5be0*/  @!P3 FFMA.FTZ R174, R243, R190, R174 ;  /* 0x000000bef3aeb223 */ /* 0x000fe200000100ae */
[----:B------:R-:W1:Y:S03]  /*5bf0*/  SHFL.UP PT, R184, R177, 0x4, RZ ;  /* 0x04800000b1b87989 */ /* 0x000e6600000e00ff */
[----:B------:R-:W-:Y:S02]  /*5c00*/  @!P3 MOV R243, R186 ;  /* 0x000000ba00f3b202 */ /* 0x000fe40000000f00 */
[----:B------:R-:W-:Y:S01]  /*5c10*/  ISETP.NE.AND P3, PT, R8, 0x1f, PT ;  /* 0x0000001f0800780c */ /* 0x000fe20003f65270 */
[----:B------:R-:W-:Y:S04]  /*5c20*/  SHFL.IDX PT, R190, R145, RZ, 0x1f ;  /* 0x00001fff91be7589 */ /* 0x000fe800000e0000 */
[----:B------:R-:W-:Y:S01]  /*5c30*/  SHFL.DOWN PT, R188, R174, 0x1, 0x1f ;  /* 0x08201f00aebc7f89 */ /* 0x000fe200000e0000 */
[----:B0-----:R-:W-:Y:S01]  /*5c40*/  @P1 FMUL.FTZ R176, R176, R182 ;  /* 0x000000b6b0b01220 */ /* 0x001fe20000410000 */
[----:B------:R-:W-:-:S02]  /*5c50*/  ISETP.GE.AND P1, PT, R31, 0x4, PT ;  /* 0x000000041f00780c */ /* 0x000fc40003f26270 */
[----:B------:R-:W0:Y:S04]  /*5c60*/  SHFL.DOWN PT, R186, R243, 0x1, 0x1f ;  /* 0x08201f00f3ba7f89 */ /* 0x000e2800000e0000 */
[----:B------:R-:W3:Y:S04]  /*5c70*/  SHFL.UP PT, R182, R176, 0x4, RZ ;  /* 0x04800000b0b67989 */ /* 0x000ee800000e00ff */
[----:B------:R-:W-:Y:S01]  /*5c80*/  SHFL.IDX PT, R174, R174, RZ, 0x1f ;  /* 0x00001fffaeae7589 */ /* 0x000fe200000e0000 */
[----:B-1----:R-:W-:-:S05]  /*5c90*/  FFMA.FTZ R184, R176, R184, R177 ;  /* 0x000000b8b0b87223 */ /* 0x002fca00000100b1 */
[----:B------:R-:W-:-:S05]  /*5ca0*/  FSEL R177, R177, R184, !P1 ;  /* 0x000000b8b1b17208 */ /* 0x000fca0004800000 */
[----:B------:R-:W1:Y:S01]  /*5cb0*/  SHFL.UP PT, R184, R177, 0x8, RZ ;  /* 0x05000000b1b87989 */ /* 0x000e6200000e00ff */
[----:B0-----:R-:W-:Y:S01]  /*5cc0*/  @P3 FFMA.FTZ R190, R186, R190, R188 ;  /* 0x000000bebabe3223 */ /* 0x001fe200000100bc */
[C---:B------:R-:W-:Y:S01]  /*5cd0*/  ISETP.GE.AND P3, PT, R31.reuse, 0x10, PT ;  /* 0x000000101f00780c */ /* 0x040fe20003f66270 */
[----:B---3--:R-:W-:Y:S02]  /*5ce0*/  @P1 FMUL.FTZ R176, R176, R182 ;  /* 0x000000b6b0b01220 */ /* 0x008fe40000410000 */
[----:B------:R-:W-:Y:S01]  /*5cf0*/  FFMA.FTZ R163, R190, R171, R163 ;  /* 0x000000abbea37223 */ /* 0x000fe200000100a3 */
[----:B------:R-:W-:Y:S02]  /*5d00*/  ISETP.GE.AND P1, PT, R31, 0x8, PT ;  /* 0x000000081f00780c */ /* 0x000fe40003f26270 */
[----:B------:R-:W0:Y:S01]  /*5d10*/  SHFL.UP PT, R182, R176, 0x8, RZ ;  /* 0x05000000b0b67989 */ /* 0x000e2200000e00ff */
[-C--:B------:R-:W-:Y:S01]  /*5d20*/  FFMA.FTZ R165, R162, R163.reuse, R165 ;  /* 0x000000a3a2a57223 */ /* 0x080fe200000100a5 */
[----:B------:R-:W-:-:S03]  /*5d30*/  FMUL.FTZ R236, R129, R163 ;  /* 0x000000a381ec7220 */ /* 0x000fc60000410000 */
[-C--:B------:R-:W-:Y:S01]  /*5d40*/  FFMA.FTZ R167, R164, R165.reuse, R167 ;  /* 0x000000a5a4a77223 */ /* 0x080fe200000100a7 */
[----:B------:R-:W-:-:S03]  /*5d50*/  FMUL.FTZ R238, R94, R165 ;  /* 0x000000a55eee7220 */ /* 0x000fc60000410000 */
[-C--:B------:R-:W-:Y:S01]  /*5d60*/  FFMA.FTZ R169, R166, R167.reuse, R169 ;  /* 0x000000a7a6a97223 */ /* 0x080fe200000100a9 */
[----:B------:R-:W-:Y:S01]  /*5d70*/  FMUL.FTZ R240, R127, R167 ;  /* 0x000000a77ff07220 */ /* 0x000fe20000410000 */
[----:B-1----:R-:W-:Y:S02]  /*5d80*/  FFMA.FTZ R184, R176, R184, R177 ;  /* 0x000000b8b0b87223 */ /* 0x002fe400000100b1 */
[-C--:B------:R-:W-:Y:S01]  /*5d90*/  FFMA.FTZ R171, R249, R169.reuse, R172 ;  /* 0x000000a9f9ab7223 */ /* 0x080fe200000100ac */
[----:B------:R-:W-:Y:S02]  /*5da0*/  FMUL.FTZ R242, R92, R169 ;  /* 0x000000a95cf27220 */ /* 0x000fe40000410000 */
[----:B------:R-:W-:Y:S01]  /*5db0*/  FSEL R184, R177, R184, !P1 ;  /* 0x000000b8b1b87208 */ /* 0x000fe20004800000 */
[-C--:B------:R-:W-:Y:S01]  /*5dc0*/  FFMA.FTZ R173, R220, R171.reuse, R173 ;  /* 0x000000abdcad7223 */ /* 0x080fe200000100ad */
[----:B------:R-:W-:-:S03]  /*5dd0*/  FMUL.FTZ R244, R125, R171 ;  /* 0x000000ab7df47220 */ /* 0x000fc60000410000 */
[----:B------:R-:W-:Y:S01]  /*5de0*/  FFMA.FTZ R175, R180, R173, R175 ;  /* 0x000000adb4af7223 */ /* 0x000fe200000100af */
[----:B0-----:R-:W-:Y:S01]  /*5df0*/  @P1 FMUL.FTZ R176, R176, R182 ;  /* 0x000000b6b0b01220 */ /* 0x001fe20000410000 */
[----:B------:R-:W0:Y:S01]  /*5e00*/  SHFL.UP PT, R172, R184, 0x10, RZ ;  /* 0x06000000b8ac7989 */ /* 0x000e2200000e00ff */
[----:B------:R-:W-:Y:S01]  /*5e10*/  ISETP.NE.AND P1, PT, R8, RZ, PT ;  /* 0x000000ff0800720c */ /* 0x000fe20003f25270 */
[----:B------:R-:W-:Y:S01]  /*5e20*/  FFMA.FTZ R177, R251, R175, R148 ;  /* 0x000000affbb17223 */ /* 0x000fe20000010094 */
[----:B------:R-:W-:Y:S01]  /*5e30*/  FMUL.FTZ R246, R90, R173 ;  /* 0x000000ad5af67220 */ /* 0x000fe20000410000 */
[----:B------:R-:W1:Y:S02]  /*5e40*/  SHFL.UP PT, R148, R176, 0x10, RZ ;  /* 0x06000000b0947989 */ /* 0x000e6400000e00ff */
[----:B------:R-:W-:Y:S02]  /*5e50*/  FFMA.FTZ R179, R222, R177, R179 ;  /* 0x000000b1deb37223 */ /* 0x000fe400000100b3 */
[----:B------:R3:W4:Y:S02]  /*5e60*/  SHFL.IDX PT, R182, R243, RZ, 0x1f ;  /* 0x00001ffff3b67589 */ /* 0x00072400000e0000 */
[-C--:B------:R-:W-:Y:S01]  /*5e70*/  FFMA.FTZ R181, R226, R179.reuse, R181 ;  /* 0x000000b3e2b57223 */ /* 0x080fe200000100b5 */
[----:B------:R-:W-:-:S03]  /*5e80*/  FMUL.FTZ R214, R121, R179 ;  /* 0x000000b379d67220 */ /* 0x000fc60000410000 */
[----:B------:R-:W-:Y:S01]  /*5e90*/  FFMA.FTZ R183, R228, R181, R183 ;  /* 0x000000b5e4b77223 */ /* 0x000fe200000100b7 */
[----:B---3--:R-:W-:-:S03]  /*5ea0*/  SHF.L.U32 R243, R8, 0x4, RZ ;  /* 0x0000000408f37819 */ /* 0x008fc600000006ff */
[----:B------:R-:W-:Y:S01]  /*5eb0*/  FFMA.FTZ R185, R224, R183, R185 ;  /* 0x000000b7e0b97223 */ /* 0x000fe200000100b9 */
[----:B------:R-:W-:-:S03]  /*5ec0*/  LEA.HI R218, R243, R243, RZ, 0x1b ;  /* 0x000000f3f3da7211 */ /* 0x000fc600078fd8ff */
[-C--:B------:R-:W-:Y:S01]  /*5ed0*/  FFMA.FTZ R187, R230, R185.reuse, R187 ;  /* 0x000000b9e6bb7223 */ /* 0x080fe200000100bb */
[----:B------:R-:W-:Y:S01]  /*5ee0*/  FMUL.FTZ R186, R84, R185 ;  /* 0x000000b954ba7220 */ /* 0x000fe20000410000 */
[----:B0-----:R-:W-:Y:S01]  /*5ef0*/  FFMA.FTZ R172, R176, R172, R184 ;  /* 0x000000acb0ac7223 */ /* 0x001fe200000100b8 */
[----:B------:R-:W-:Y:S01]  /*5f00*/  LEA R218, R218, UR12, 0x2 ;  /* 0x0000000cdada7c11 */ /* 0x000fe2000f8e10ff */
[----:B------:R-:W-:Y:S01]  /*5f10*/  FFMA.FTZ R189, R234, R187, R189 ;  /* 0x000000bbeabd7223 */ /* 0x000fe200000100bd */
[----:B------:R-:W-:Y:S01]  /*5f20*/  FMUL.FTZ R202, R53, R186 ;  /* 0x000000ba35ca7220 */ /* 0x000fe20000410000 */
[----:B-1----:R-:W-:Y:S01]  /*5f30*/  @P3 FMUL.FTZ R176, R176, R148 ;  /* 0x00000094b0b03220 */ /* 0x002fe20000410000 */
[----:B------:R-:W-:Y:S01]  /*5f40*/  FSEL R184, R184, R172, !P3 ;  /* 0x000000acb8b87208 */ /* 0x000fe20005800000 */
[----:B------:R-:W-:Y:S01]  /*5f50*/  FFMA.FTZ R209, R232, R189, R209 ;  /* 0x000000bde8d17223 */ /* 0x000fe200000100d1 */
[----:B------:R-:W-:Y:S01]  /*5f60*/  LEA.HI R148, R8, R243, RZ, 0x1f ;  /* 0x000000f308947211 */ /* 0x000fe200078ff8ff */
[C---:B----4-:R-:W-:Y:S01]  /*5f70*/  FFMA.FTZ R145, R182.reuse, R145, R174 ;  /* 0x00000091b6917223 */ /* 0x050fe200000100ae */
[----:B------:R-:W-:Y:S01]  /*5f80*/  FMUL.FTZ R144, R182, R144 ;  /* 0x00000090b6907220 */ /* 0x000fe20000410000 */
[----:B------:R-:W-:Y:S01]  /*5f90*/  SHFL.UP PT, R176, R176, 0x1, RZ ;  /* 0x04200000b0b07989 */ /* 0x000fe200000e00ff */
[----:B------:R-:W-:Y:S01]  /*5fa0*/  @!P1 LEA R182, R161, UR12, 0x3 ;  /* 0x0000000ca1b69c11 */ /* 0x000fe2000f8e18ff */
[-C--:B------:R-:W-:Y:S01]  /*5fb0*/  FFMA.FTZ R211, R0, R209.reuse, R211 ;  /* 0x000000d100d37223 */ /* 0x080fe200000100d3 */
[----:B------:R-:W-:Y:S01]  /*5fc0*/  LEA R148, R148, UR12, 0x2 ;  /* 0x0000000c94947c11 */ /* 0x000fe2000f8e10ff */
[----:B------:R0:W-:Y:S01]  /*5fd0*/  SHFL.UP PT, R192, R184, 0x1, RZ ;  /* 0x04200000b8c07989 */ /* 0x0001e200000e00ff */
[----:B------:R-:W-:Y:S01]  /*5fe0*/  FMUL.FTZ R188, R80, R209 ;  /* 0x000000d150bc7220 */ /* 0x000fe20000410000 */
[----:B------:R-:W-:Y:S01]  /*5ff0*/  FMUL.FTZ R190, R115, R211 ;  /* 0x000000d373be7220 */ /* 0x000fe20000410000 */
[----:B------:R-:W-:Y:S01]  /*6000*/  FMUL.FTZ R172, R82, R189 ;  /* 0x000000bd52ac7220 */ /* 0x000fe20000410000 */
[----:B------:R1:W-:Y:S01]  /*6010*/  @!P1 STS.64 [R182+0x2bb8], R144 ;  /* 0x002bb890b6009388 */ /* 0x0003e20000000a00 */
[----:B------:R-:W-:Y:S01]  /*6020*/  FMUL.FTZ R174, R117, R187 ;  /* 0x000000bb75ae7220 */ /* 0x000fe20000410000 */
[----:B------:R-:W-:Y:S01]  /*6030*/  FMUL.FTZ R194, R50, R190 ;  /* 0x000000be32c27220 */ /* 0x000fe20000410000 */
[----:B------:R-:W-:Y:S01]  /*6040*/  FMUL.FTZ R198, R51, R172 ;  /* 0x000000ac33c67220 */ /* 0x000fe20000410000 */
[----:B0-----:R-:W-:Y:S01]  /*6050*/  FMUL.FTZ R184, R119, R183 ;  /* 0x000000b777b87220 */ /* 0x001fe20000410000 */
[----:B--2---:R-:W0:Y:S01]  /*6060*/  SHFL.IDX PT, R170, R170, RZ, 0x1f ;  /* 0x00001fffaaaa7589 */ /* 0x004e2200000e0000 */
[----:B------:R-:W-:Y:S01]  /*6070*/  FMUL.FTZ R200, R52, R174 ;  /* 0x000000ae34c87220 */ /* 0x000fe20000410000 */
[----:B------:R-:W-:Y:S01]  /*6080*/  FMUL.FTZ R196, R49, R188 ;  /* 0x000000bc31c47220 */ /* 0x000fe20000410000 */
[----:B------:R-:W-:Y:S01]  /*6090*/  FMUL.FTZ R204, R54, R184 ;  /* 0x000000b836cc7220 */ /* 0x000fe20000410000 */
[----:B------:R2:W-:Y:S01]  /*60a0*/  STS [R148+0x1080], R194 ;  /* 0x001080c294007388 */ /* 0x0005e20000000800 */
[----:B------:R-:W-:Y:S01]  /*60b0*/  IADD3 R243, PT, PT, R8, 0x1e0, RZ ;  /* 0x000001e008f37810 */ /* 0x000fe20007ffe0ff */
[----:B-1----:R-:W-:Y:S01]  /*60c0*/  FMUL.FTZ R144, R88, R177 ;  /* 0x000000b158907220 */ /* 0x002fe20000410000 */
[----:B------:R-:W-:Y:S01]  /*60d0*/  FMUL.FTZ R182, R86, R181 ;  /* 0x000000b556b67220 */ /* 0x000fe20000410000 */
[----:B------:R-:W-:Y:S01]  /*60e0*/  FMUL.FTZ R145, R123, R175 ;  /* 0x000000af7b917220 */ /* 0x000fe20000410000 */
[----:B------:R-:W-:Y:S01]  /*60f0*/  STS [R14+0x4], R196 ;  /* 0x000004c40e007388 */ /* 0x000fe20000000800 */
[----:B------:R-:W-:Y:S01]  /*6100*/  LEA.HI R208, R243, R8, RZ, 0x1b ;  /* 0x00000008f3d07211 */ /* 0x000fe200078fd8ff */
[----:B--2---:R-:W-:-:S02]  /*6110*/  FMUL.FTZ R194, R55, R182 ;  /* 0x000000b637c27220 */ /* 0x004fc40000410000 */
[----:B------:R-:W-:Y:S01]  /*6120*/  STS [R14+0x8], R198 ;  /* 0x000008c60e007388 */ /* 0x000fe20000000800 */
[----:B------:R-:W-:-:S03]  /*6130*/  LEA R208, R208, UR12, 0x2 ;  /* 0x0000000cd0d07c11 */ /* 0x000fc6000f8e10ff */
[----:B------:R-:W-:Y:S04]  /*6140*/  STS [R14+0xc], R200 ;  /* 0x00000cc80e007388 */ /* 0x000fe80000000800 */
[----:B------:R-:W-:Y:S01]  /*6150*/  STS [R14+0x10], R202 ;  /* 0x000010ca0e007388 */ /* 0x000fe20000000800 */
[----:B0-----:R-:W-:Y:S01]  /*6160*/  @P2 FFMA.FTZ R170, R176, R170, R192 ;  /* 0x000000aab0aa2223 */ /* 0x001fe200000100c0 */
[----:B------:R-:W-:Y:S01]  /*6170*/  FMUL.FTZ R176, R56, R214 ;  /* 0x000000d638b07220 */ /* 0x000fe20000410000 */
[----:B------:R-:W-:Y:S01]  /*6180*/  FMUL.FTZ R192, R58, R145 ;  /* 0x000000913ac07220 */ /* 0x000fe20000410000 */
[----:B------:R-:W-:Y:S01]  /*6190*/  STS [R14+0x14], R204 ;  /* 0x000014cc0e007388 */ /* 0x000fe20000000800 */
[----:B------:R-:W-:Y:S01]  /*61a0*/  FFMA.FTZ R213, R213, R170, R168 ;  /* 0x000000aad5d57223 */ /* 0x000fe200000100a8 */
[----:B------:R-:W-:-:S02]  /*61b0*/  FMUL.FTZ R170, R57, R144 ;  /* 0x0000009039aa7220 */ /* 0x000fc40000410000 */
[----:B------:R-:W-:Y:S01]  /*61c0*/  STS [R14+0x1c], R176 ;  /* 0x00001cb00e007388 */ /* 0x000fe20000000800 */
[----:B------:R-:W-:Y:S01]  /*61d0*/  FFMA.FTZ R245, R0, R213, R245 ;  /* 0x000000d500f57223 */ /* 0x000fe200000100f5 */
[----:B------:R-:W-:Y:S01]  /*61e0*/  FFMA.FTZ R0, R116, -R237, R213 ;  /* 0x800000ed74007223 */ /* 0x000fe200000100d5 */
[----:B------:R-:W-:Y:S01]  /*61f0*/  FMUL.FTZ R237, R60, R244 ;  /* 0x000000f43ced7220 */ /* 0x000fe20000410000 */
[----:B------:R0:W-:Y:S01]  /*6200*/  STS [R14+0x20], R170 ;  /* 0x000020aa0e007388 */ /* 0x0001e20000000800 */
[----:B------:R-:W-:Y:S01]  /*6210*/  FFMA.FTZ R232, R232, R245, R241 ;  /* 0x000000f5e8e87223 */ /* 0x000fe200000100f1 */
[----:B------:R-:W-:Y:S01]  /*6220*/  FFMA.FTZ R168, R118, -R233, R245 ;  /* 0x800000e976a87223 */ /* 0x000fe200000100f5 */
[----:B------:R-:W-:Y:S01]  /*6230*/  FFMA.FTZ R233, R0, R190, RZ ;  /* 0x000000be00e97223 */ /* 0x000fe200000100ff */
[----:B------:R-:W-:Y:S01]  /*6240*/  FMUL.FTZ R241, R59, R246 ;  /* 0x000000f63bf17220 */ /* 0x000fe20000410000 */
[----:B------:R-:W-:Y:S01]  /*6250*/  FFMA.FTZ R234, R234, R232, R239 ;  /* 0x000000e8eaea7223 */ /* 0x000fe200000100ef */
[----:B------:R-:W-:Y:S01]  /*6260*/  STS [R14+0x18], R194 ;  /* 0x000018c20e007388 */ /* 0x000fe20000000800 */
[----:B------:R-:W-:Y:S01]  /*6270*/  FFMA.FTZ R233, R168, R188, R233 ;  /* 0x000000bca8e97223 */ /* 0x000fe200000100e9 */
[----:B------:R-:W-:Y:S01]  /*6280*/  IADD3 R239, PT, PT, R8, 0x1a0, RZ ;  /* 0x000001a008ef7810 */ /* 0x000fe20007ffe0ff */
[----:B------:R-:W-:Y:S01]  /*6290*/  FFMA.FTZ R230, R230, R234, R235 ;  /* 0x000000eae6e67223 */ /* 0x000fe200000100eb */
[----:B0-----:R-:W-:Y:S01]  /*62a0*/  FFMA.FTZ R170, R120, -R229, R232 ;  /* 0x800000e578aa7223 */ /* 0x001fe200000100e8 */
[----:B------:R-:W-:Y:S01]  /*62b0*/  FMUL.FTZ R229, R61, R242 ;  /* 0x000000f23de57220 */ /* 0x000fe20000410000 */
[----:B------:R-:W-:Y:S01]  /*62c0*/  STS [R14+0x24], R192 ;  /* 0x000024c00e007388 */ /* 0x000fe20000000800 */
[----:B------:R-:W-:Y:S01]  /*62d0*/  FFMA.FTZ R224, R224, R230, R231 ;  /* 0x000000e6e0e07223 */ /* 0x000fe200000100e7 */
[----:B------:R-:W-:Y:S01]  /*62e0*/  FFMA.FTZ R233, R170, R172, R233 ;  /* 0x000000acaae97223 */ /* 0x000fe200000100e9 */
[----:B------:R-:W-:Y:S01]  /*62f0*/  FFMA.FTZ R172, R122, -R225, R234 ;  /* 0x800000e17aac7223 */ /* 0x000fe200000100ea */
[----:B------:R-:W-:Y:S01]  /*6300*/  FMUL.FTZ R225, R62, R240 ;  /* 0x000000f03ee17220 */ /* 0x000fe20000410000 */
[----:B------:R-:W-:Y:S01]  /*6310*/  FFMA.FTZ R228, R228, R224, R227 ;  /* 0x000000e0e4e47223 */ /* 0x000fe200000100e3 */
[----:B------:R-:W-:Y:S01]  /*6320*/  FFMA.FTZ R176, R126, -R217, R224 ;  /* 0x800000d97eb07223 */ /* 0x000fe200000100e0 */
[----:B------:R-:W-:Y:S01]  /*6330*/  FFMA.FTZ R233, R172, R174, R233 ;  /* 0x000000aeace97223 */ /* 0x000fe200000100e9 */
[----:B------:R-:W-:Y:S01]  /*6340*/  FFMA.FTZ R174, R124, -R221, R230 ;  /* 0x800000dd7cae7223 */ /* 0x000fe200000100e6 */
[----:B------:R-:W-:Y:S01]  /*6350*/  FFMA.FTZ R226, R226, R228, R223 ;  /* 0x000000e4e2e27223 */ /* 0x000fe200000100df */
[----:B------:R-:W-:Y:S01]  /*6360*/  FMUL.FTZ R217, R63, R238 ;  /* 0x000000ee3fd97220 */ /* 0x000fe20000410000 */
[----:B------:R-:W-:Y:S01]  /*6370*/  STS [R14+0x28], R241 ;  /* 0x000028f10e007388 */ /* 0x000fe20000000800 */
[----:B------:R-:W-:Y:S01]  /*6380*/  FFMA.FTZ R233, R174, R186, R233 ;  /* 0x000000baaee97223 */ /* 0x000fe200000100e9 */
[----:B------:R-:W-:Y:S01]  /*6390*/  FFMA.FTZ R222, R222, R226, R219 ;  /* 0x000000e2dede7223 */ /* 0x000fe200000100db */
[----:B------:R-:W-:Y:S01]  /*63a0*/  FMUL.FTZ R219, R64, R236 ;  /* 0x000000ec40db7220 */ /* 0x000fe20000410000 */
[----:B------:R-:W-:Y:S01]  /*63b0*/  STS [R14+0x2c], R237 ;  /* 0x00002ced0e007388 */ /* 0x000fe20000000800 */
[----:B------:R-:W-:Y:S01]  /*63c0*/  FFMA.FTZ R233, R176, R184, R233 ;  /* 0x000000b8b0e97223 */ /* 0x000fe200000100e9 */
[----:B------:R-:W-:Y:S01]  /*63d0*/  FFMA.FTZ R251, R251, R222, R178 ;  /* 0x000000defbfb7223 */ /* 0x000fe200000100b2 */
[----:B------:R-:W-:Y:S01]  /*63e0*/  FFMA.FTZ R178, R128, -R215, R228 ;  /* 0x800000d780b27223 */ /* 0x000fe200000100e4 */
[----:B------:R-:W-:Y:S01]  /*63f0*/  STS [R14+0x30], R229 ;  /* 0x000030e50e007388 */ /* 0x000fe20000000800 */
[----:B------:R-:W-:Y:S01]  /*6400*/  FFMA.FTZ R210, R130, -R210, R226 ;  /* 0x800000d282d27223 */ /* 0x000fe200000100e2 */
[----:B------:R-:W-:Y:S01]  /*6410*/  FFMA.FTZ R247, R180, R251, R247 ;  /* 0x000000fbb4f77223 */ /* 0x000fe200000100f7 */
[----:B------:R-:W-:Y:S01]  /*6420*/  FFMA.FTZ R216, R178, R182, R233 ;  /* 0x000000b6b2d87223 */ /* 0x000fe200000100e9 */
[----:B------:R0:W-:Y:S01]  /*6430*/  STS [R14+0x34], R225 ;  /* 0x000034e10e007388 */ /* 0x0001e20000000800 */
[----:B------:R-:W-:Y:S01]  /*6440*/  FFMA.FTZ R212, R132, -R212, R222 ;  /* 0x800000d484d47223 */ /* 0x000fe200000100de */
[----:B------:R-:W-:Y:S01]  /*6450*/  IADD3 R215, PT, PT, R8, 0x20, RZ ;  /* 0x0000002008d77810 */ /* 0x000fe20007ffe0ff */
[----:B------:R-:W-:Y:S01]  /*6460*/  FFMA.FTZ R216, R210, R214, R216 ;  /* 0x000000d6d2d87223 */ /* 0x000fe200000100d8 */
[----:B------:R1:W-:Y:S01]  /*6470*/  STS [R218+0x10b8], R217 ;  /* 0x0010b8d9da007388 */ /* 0x0003e20000000800 */
[----:B------:R-:W-:Y:S01]  /*6480*/  IADD3 R221, PT, PT, R8, 0x40, RZ ;  /* 0x0000004008dd7810 */ /* 0x000fe20007ffe0ff */
[----:B------:R-:W-:Y:S01]  /*6490*/  FFMA.FTZ R220, R220, R247, R149 ;  /* 0x000000f7dcdc7223 */ /* 0x000fe20000010095 */
[C---:B------:R-:W-:Y:S01]  /*64a0*/  IADD3 R223, PT, PT, R8.reuse, 0x60, RZ ;  /* 0x0000006008df7810 */ /* 0x040fe20007ffe0ff */
[----:B------:R2:W-:Y:S01]  /*64b0*/  STS [R218+0x10bc], R219 ;  /* 0x0010bcdbda007388 */ /* 0x0005e20000000800 */
[----:B------:R-:W-:Y:S01]  /*64c0*/  IADD3 R227, PT, PT, R8, 0xa0, RZ ;  /* 0x000000a008e37810 */ /* 0x000fe20007ffe0ff */
[----:B------:R-:W-:Y:S01]  /*64d0*/  FFMA.FTZ R149, R212, R144, R216 ;  /* 0x00000090d4957223 */ /* 0x000fe200000100d8 */
[C---:B0-----:R-:W-:Y:S01]  /*64e0*/  IADD3 R225, PT, PT, R8.reuse, 0x80, RZ ;  /* 0x0000008008e17810 */ /* 0x041fe20007ffe0ff */
[----:B------:R-:W-:Y:S01]  /*64f0*/  BAR.SYNC.DEFER_BLOCKING 0x0 ;  /* 0x0000000000007b1d */ /* 0x000fe20000010000 */
[----:B------:R-:W-:Y:S01]  /*6500*/  IADD3 R229, PT, PT, R8, 0xc0, RZ ;  /* 0x000000c008e57810 */ /* 0x000fe20007ffe0ff */
[----:B------:R-:W-:Y:S01]  /*6510*/  FFMA.FTZ R214, R134, -R147, R251 ;  /* 0x8000009386d67223 */ /* 0x000fe200000100fb */
[C---:B------:R-:W-:Y:S01]  /*6520*/  IADD3 R231, PT, PT, R8.reuse, 0xe0, RZ ;  /* 0x000000e008e77810 */ /* 0x040fe20007ffe0ff */
[----:B------:R-:W-:Y:S01]  /*6530*/  FMUL.FTZ R248, R65, R213 ;  /* 0x000000d541f87220 */ /* 0x000fe20000410000 */
[----:B-1----:R-:W-:Y:S01]  /*6540*/  IADD3 R217, PT, PT, R8, 0x100, RZ ;  /* 0x0000010008d97810 */ /* 0x002fe20007ffe0ff */
[----:B------:R-:W-:Y:S01]  /*6550*/  FFMA.FTZ R216, R214, R145, R149 ;  /* 0x00000091d6d87223 */ /* 0x000fe20000010095 */
[C---:B--2---:R-:W-:Y:S01]  /*6560*/  IADD3 R219, PT, PT, R8.reuse, 0x120, RZ ;  /* 0x0000012008db7810 */ /* 0x044fe20007ffe0ff */
[----:B------:R-:W-:Y:S01]  /*6570*/  HFMA2 R145, -RZ, RZ, 0, 0 ;  /* 0x00000000ff917431 */ /* 0x000fe200000001ff */
[C---:B------:R-:W-:Y:S01]  /*6580*/  IADD3 R233, PT, PT, R8.reuse, 0x140, RZ ;  /* 0x0000014008e97810 */ /* 0x040fe20007ffe0ff */
[----:B------:R-:W-:Y:S01]  /*6590*/  FFMA.FTZ R249, R249, R220, R146 ;  /* 0x000000dcf9f97223 */ /* 0x000fe20000010092 */
[----:B------:R-:W-:Y:S01]  /*65a0*/  IADD3 R235, PT, PT, R8, 0x160, RZ ;  /* 0x0000016008eb7810 */ /* 0x000fe20007ffe0ff */
[----:B------:R-:W-:Y:S01]  /*65b0*/  FFMA.FTZ R199, R150, -R199, R247 ;  /* 0x800000c796c77223 */ /* 0x000fe200000100f7 */
[----:B------:R-:W-:Y:S01]  /*65c0*/  IADD3 R237, PT, PT, R8, 0x180, RZ ;  /* 0x0000018008ed7810 */ /* 0x000fe20007ffe0ff */
[----:B------:R-:W-:Y:S01]  /*65d0*/  FFMA.FTZ R201, R166, R249, R201 ;  /* 0x000000f9a6c97223 */ /* 0x000fe200000100c9 */
[----:B------:R-:W-:Y:S01]  /*65e0*/  IADD3 R241, PT, PT, R8, 0x1c0, RZ ;  /* 0x000001c008f17810 */ /* 0x000fe20007ffe0ff */
[----:B------:R-:W-:Y:S01]  /*65f0*/  FFMA.FTZ R216, R199, R246, R216 ;  /* 0x000000f6c7d87223 */ /* 0x000fe200000100d8 */
[-C--:B------:R-:W-:Y:S01]  /*6600*/  LEA.HI R180, R215, R8.reuse, RZ, 0x1b ;  /* 0x00000008d7b47211 */ /* 0x080fe200078fd8ff */
[----:B------:R-:W-:Y:S01]  /*6610*/  FFMA.FTZ R191, R152, -R191, R220 ;  /* 0x800000bf98bf7223 */ /* 0x000fe200000100dc */
[-C--:B------:R-:W-:Y:S01]  /*6620*/  LEA.HI R182, R221, R8.reuse, RZ, 0x1b ;  /* 0x00000008ddb67211 */ /* 0x080fe200078fd8ff */
[----:B------:R-:W-:Y:S01]  /*6630*/  FFMA.FTZ R203, R164, R201, R203 ;  /* 0x000000c9a4cb7223 */ /* 0x000fe200000100cb */
[----:B------:R-:W-:Y:S01]  /*6640*/  LEA.HI R184, R223, R8, RZ, 0x1b ;  /* 0x00000008dfb87211 */ /* 0x000fe200078fd8ff */
[----:B------:R-:W-:Y:S01]  /*6650*/  FFMA.FTZ R216, R191, R244, R216 ;  /* 0x000000f4bfd87223 */ /* 0x000fe200000100d8 */
[-C--:B------:R-:W-:Y:S01]  /*6660*/  LEA.HI R186, R225, R8.reuse, RZ, 0x1b ;  /* 0x00000008e1ba7211 */ /* 0x080fe200078fd8ff */
[----:B------:R-:W0:Y:S01]  /*6670*/  LDS R213, [R15] ;  /* 0x000000000fd57984 */ /* 0x000e220000000800 */
[-C--:B------:R-:W-:Y:S01]  /*6680*/  LEA.HI R188, R227, R8.reuse, RZ, 0x1b ;  /* 0x00000008e3bc7211 */ /* 0x080fe200078fd8ff */
[----:B------:R-:W-:Y:S01]  /*6690*/  FFMA.FTZ R195, R154, -R195, R249 ;  /* 0x800000c39ac37223 */ /* 0x000fe200000100f9 */
[-C--:B------:R-:W-:Y:S01]  /*66a0*/  LEA.HI R190, R229, R8.reuse, RZ, 0x1b ;  /* 0x00000008e5be7211 */ /* 0x080fe200078fd8ff */
[----:B------:R-:W1:Y:S01]  /*66b0*/  LDS R243, [R208+0x1800] ;  /* 0x00180000d0f37984 */ /* 0x000e620000000800 */
[-C--:B------:R-:W-:Y:S01]  /*66c0*/  LEA.HI R192, R231, R8.reuse, RZ, 0x1b ;  /* 0x00000008e7c07211 */ /* 0x080fe200078fd8ff */
[----:B------:R-:W-:Y:S01]  /*66d0*/  FMUL.FTZ R245, R66, R245 ;  /* 0x000000f542f57220 */ /* 0x000fe20000410000 */
[-C--:B------:R-:W-:Y:S01]  /*66e0*/  LEA.HI R194, R217, R8.reuse, RZ, 0x1b ;  /* 0x00000008d9c27211 */ /* 0x080fe200078fd8ff */
[----:B------:R-:W-:Y:S01]  /*66f0*/  FFMA.FTZ R205, R162, R203, R205 ;  /* 0x000000cba2cd7223 */ /* 0x000fe200000100cd */
        /* <DEDUP_REMOVED lines=19> */
[----:B------:R-:W2:Y:S01]  /*6830*/  LDS R215, [R180+0x1100] ;  /* 0x00110000b4d77984 */ /* 0x000ea20000000800 */
[----:B------:R-:W-:Y:S01]  /*6840*/  LEA R186, R186, UR12, 0x2 ;  /* 0x0000000cbaba7c11 */ /* 0x000fe2000f8e10ff */
[----:B------:R-:W-:Y:S01]  /*6850*/  IMAD R147, R143, UR33, R147 ;  /* 0x000000218f937c24 */ /* 0x000fe2000f8e0293 */
[----:B------:R-:W-:Y:S01]  /*6860*/  LEA R188, R188, UR12, 0x2 ;  /* 0x0000000cbcbc7c11 */ /* 0x000fe2000f8e10ff */
[----:B------:R-:W3:Y:S01]  /*6870*/  LDS R217, [R182+0x1180] ;  /* 0x00118000b6d97984 */ /* 0x000ee20000000800 */
[----:B------:R-:W-:Y:S01]  /*6880*/  LEA R190, R190, UR12, 0x2 ;  /* 0x0000000cbebe7c11 */ /* 0x000fe2000f8e10ff */
[----:B------:R-:W-:Y:S01]  /*6890*/  IMAD.WIDE.U32 R146, R4, UR34, R146 ;  /* 0x0000002204927c25 */ /* 0x000fe2000f8e0092 */
[----:B------:R-:W-:Y:S01]  /*68a0*/  LEA R192, R192, UR12, 0x2 ;  /* 0x0000000cc0c07c11 */ /* 0x000fe2000f8e10ff */
[----:B------:R-:W4:Y:S01]  /*68b0*/  LDS R219, [R184+0x1200] ;  /* 0x00120000b8db7984 */ /* 0x000f220000000800 */
[----:B------:R-:W-:Y:S01]  /*68c0*/  LEA R194, R194, UR12, 0x2 ;  /* 0x0000000cc2c27c11 */ /* 0x000fe2000f8e10ff */
[----:B------:R-:W-:Y:S01]  /*68d0*/  IMAD.WIDE.U32 R144, R140, UR33, R144 ;  /* 0x000000218c907c25 */ /* 0x000fe2000f8e0090 */
[----:B------:R-:W-:Y:S01]  /*68e0*/  LEA R196, R196, UR12, 0x2 ;  /* 0x0000000cc4c47c11 */ /* 0x000fe2000f8e10ff */
[----:B------:R-:W0:Y:S01]  /*68f0*/  LDS R221, [R186+0x1280] ;  /* 0x00128000badd7984 */ /* 0x000e220000000800 */
        /* <DEDUP_REMOVED lines=10> */
[----:B------:R-:W-:Y:S01]  /*69a0*/  IADD3 R146, P2, PT, R146, UR6, RZ ;  /* 0x0000000692927c10 */ /* 0x000fe2000ff5e0ff */
[----:B------:R-:W0:Y:S01]  /*69b0*/  LDS R227, [R192+0x1400] ;  /* 0x00140000c0e37984 */ /* 0x000e220000000800 */
[----:B------:R-:W-:Y:S01]  /*69c0*/  FMUL.FTZ R251, R75, R251 ;  /* 0x000000fb4bfb7220 */ /* 0x000fe20000410000 */
[----:B------:R-:W-:Y:S01]  /*69d0*/  FMUL.FTZ R247, R74, R247 ;  /* 0x000000f74af77220 */ /* 0x000fe20000410000 */
[----:B------:R-:W-:Y:S01]  /*69e0*/  FMUL.FTZ R249, R76, R249 ;  /* 0x000000f94cf97220 */ /* 0x000fe20000410000 */
[----:B------:R-:W0:Y:S01]  /*69f0*/  LDS R229, [R194+0x1480] ;  /* 0x00148000c2e57984 */ /* 0x000e220000000800 */
[----:B------:R-:W-:Y:S01]  /*6a00*/  FMUL.FTZ R201, R79, R201 ;  /* 0x000000c94fc97220 */ /* 0x000fe20000410000 */
[----:B------:R-:W-:Y:S01]  /*6a10*/  FMUL.FTZ R203, R78, R203 ;  /* 0x000000cb4ecb7220 */ /* 0x000fe20000410000 */
[----:B------:R-:W-:Y:S01]  /*6a20*/  FMUL.FTZ R205, R81, R205 ;  /* 0x000000cd51cd7220 */ /* 0x000fe20000410000 */
[----:B------:R-:W0:Y:S01]  /*6a30*/  LDS R231, [R196+0x1500] ;  /* 0x00150000c4e77984 */ /* 0x000e220000000800 */
[----:B------:R-:W-:-:S03]  /*6a40*/  FFMA.FTZ R216, R193, R240, R216 ;  /* 0x000000f0c1d87223 */ /* 0x000fc600000100d8 */
[----:B------:R-:W0:Y:S01]  /*6a50*/  LDS R233, [R198+0x1580] ;  /* 0x00158000c6e97984 */ /* 0x000e220000000800 */
[----:B------:R-:W-:-:S03]  /*6a60*/  FFMA.FTZ R216, R207, R238, R216 ;  /* 0x000000eecfd87223 */ /* 0x000fc600000100d8 */
[----:B------:R-:W0:Y:S01]  /*6a70*/  LDS R235, [R200+0x1600] ;  /* 0x00160000c8eb7984 */ /* 0x000e220000000800 */
[----:B------:R-:W-:-:S03]  /*6a80*/  FFMA.FTZ R236, R197, R236, R216 ;  /* 0x000000ecc5ec7223 */ /* 0x000fc600000100d8 */
[----:B------:R-:W0:Y:S04]  /*6a90*/  LDS R237, [R202+0x1680] ;  /* 0x00168000caed7984 */ /* 0x000e280000000800 */
[----:B------:R-:W0:Y:S04]  /*6aa0*/  LDS R239, [R204+0x1700] ;  /* 0x00170000ccef7984 */ /* 0x000e280000000800 */
[----:B------:R-:W0:Y:S04]  /*6ab0*/  LDS R241, [R206+0x1780] ;  /* 0x00178000cef17984 */ /* 0x000e280000000800 */
[----:B------:R5:W-:Y:S04]  /*6ac0*/  STS [R148+0x18c0], R248 ;  /* 0x0018c0f894007388 */ /* 0x000be80000000800 */
[----:B------:R1:W-:Y:S04]  /*6ad0*/  STS [R14+0x844], R245 ;  /* 0x000844f50e007388 */ /* 0x0003e80000000800 */
[----:B------:R-:W-:Y:S01]  /*6ae0*/  STS [R14+0x84c], R234 ;  /* 0x00084cea0e007388 */ /* 0x000fe20000000800 */
[----:B-----5:R-:W-:-:S03]  /*6af0*/  SHF.R.S32.HI R148, RZ, 0x1f, R4 ;  /* 0x0000001fff947819 */ /* 0x020fc60000011404 */
[----:B------:R-:W-:Y:S01]  /*6b00*/  STS [R14+0x850], R230 ;  /* 0x000850e60e007388 */ /* 0x000fe20000000800 */
[----:B-1----:R-:W-:Y:S01]  /*6b10*/  FMUL.FTZ R245, R77, R220 ;  /* 0x000000dc4df57220 */ /* 0x002fe20000410000 */
[----:B------:R-:W-:Y:S02]  /*6b20*/  IMAD R149, R148, UR34, RZ ;  /* 0x0000002294957c24 */ /* 0x000fe4000f8e02ff */
[----:B------:R-:W-:Y:S02]  /*6b30*/  STS [R14+0x854], R224 ;  /* 0x000854e00e007388 */ /* 0x000fe40000000800 */
[----:B------:R-:W-:Y:S02]  /*6b40*/  IMAD R149, R4, UR35, R149 ;  /* 0x0000002304957c24 */ /* 0x000fe4000f8e0295 */
[----:B------:R-:W-:Y:S03]  /*6b50*/  STS [R14+0x858], R228 ;  /* 0x000858e40e007388 */ /* 0x000fe60000000800 */
[----:B------:R-:W-:Y:S01]  /*6b60*/  IADD3.X R147, PT, PT, R147, R149, RZ, P2, !PT ;  /* 0x0000009593937210 */ /* 0x000fe200017fe4ff */
[----:B------:R-:W-:Y:S01]  /*6b70*/  IMAD R149, R148, UR36, RZ ;  /* 0x0000002494957c24 */ /* 0x000fe2000f8e02ff */
[----:B------:R-:W-:Y:S01]  /*6b80*/  IADD3 R148, P2, PT, R144, UR6, RZ ;  /* 0x0000000690947c10 */ /* 0x000fe2000ff5e0ff */
[----:B------:R-:W-:Y:S02]  /*6b90*/  STS [R14+0x85c], R226 ;  /* 0x00085ce20e007388 */ /* 0x000fe40000000800 */
[----:B------:R-:W-:-:S02]  /*6ba0*/  IMAD R149, R4, UR37, R149 ;  /* 0x0000002504957c24 */ /* 0x000fc4000f8e0295 */
[----:B------:R-:W-:Y:S01]  /*6bb0*/  IMAD.WIDE.U32 R146, R161, R138, R146 ;  /* 0x0000008aa1927225 */ /* 0x000fe200078e0092 */
[----:B------:R-:W-:Y:S02]  /*6bc0*/  STS [R14+0x864], R251 ;  /* 0x000864fb0e007388 */ /* 0x000fe40000000800 */
[----:B------:R-:W-:Y:S01]  /*6bd0*/  IADD3.X R149, PT, PT, R145, R149, RZ, P2, !PT ;  /* 0x0000009591957210 */ /* 0x000fe200017fe4ff */
[C---:B------:R-:W-:Y:S01]  /*6be0*/  IMAD R145, R161.reuse, R139, R147 ;  /* 0x0000008ba1917224 */ /* 0x040fe200078e0293 */
[C---:B------:R-:W-:Y:S01]  /*6bf0*/  LEA R144, P2, R146.reuse, UR40, 0x2 ;  /* 0x0000002892907c11 */ /* 0x040fe2000f8410ff */
[----:B------:R-:W-:Y:S01]  /*6c00*/  STS [R14+0x868], R247 ;  /* 0x000868f70e007388 */ /* 0x000fe20000000800 */
[C---:B------:R-:W-:Y:S02]  /*6c10*/  IMAD.WIDE.U32 R148, R161.reuse, UR38, R148 ;  /* 0x00000026a1947c25 */ /* 0x040fe4000f8e0094 */
[----:B------:R-:W-:Y:S01]  /*6c20*/  LEA.HI.X R145, R146, UR41, R145, 0x2, P2 ;  /* 0x0000002992917c11 */ /* 0x000fe200090f1491 */
[----:B------:R-:W-:Y:S01]  /*6c30*/  STS [R14+0x86c], R245 ;  /* 0x00086cf50e007388 */ /* 0x000fe20000000800 */
[----:B------:R-:W-:Y:S01]  /*6c40*/  IMAD R147, R161, UR39, R149 ;  /* 0x00000027a1937c24 */ /* 0x000fe2000f8e0295 */
[C---:B------:R-:W-:Y:S01]  /*6c50*/  LEA R146, P2, R148.reuse, UR42, 0x2 ;  /* 0x0000002a94927c11 */ /* 0x040fe2000f8410ff */
[----:B------:R-:W-:Y:S01]  /*6c60*/  FMUL.FTZ R149, R67, R232 ;  /* 0x000000e843957220 */ /* 0x000fe20000410000 */
[----:B------:R-:W-:Y:S02]  /*6c70*/  STS [R14+0x870], R249 ;  /* 0x000870f90e007388 */ /* 0x000fe40000000800 */
[----:B------:R-:W-:-:S02]  /*6c80*/  LEA.HI.X R147, R148, UR43, R147, 0x2, P2 ;  /* 0x0000002b94937c11 */ /* 0x000fc400090f1493 */
[----:B------:R-:W-:Y:S01]  /*6c90*/  MOV R148, UR13 ;  /* 0x0000000d00947c02 */ /* 0x000fe20008000f00 */
[----:B------:R1:W-:Y:S03]  /*6ca0*/  STS [R14+0x848], R149 ;  /* 0x000848950e007388 */ /* 0x0003e60000000800 */
[----:B------:R-:W-:Y:S01]  /*6cb0*/  IADD3 R148, PT, PT, R148, -UR6, -R8 ;  /* 0x8000000694947c10 */ /* 0x000fe2000fffe808 */
[----:B------:R0:W-:Y:S03]  /*6cc0*/  STS [R14+0x874], R201 ;  /* 0x000874c90e007388 */ /* 0x0001e60000000800 */
[C---:B------:R-:W-:Y:S02]  /*6cd0*/  ISETP.GE.AND P2, PT, R148.reuse, 0x1, PT ;  /* 0x000000019400780c */ /* 0x040fe40003f46270 */
[----:B------:R-:W-:Y:S01]  /*6ce0*/  ISETP.GE.AND P3, PT, R148, 0x21, PT ;  /* 0x000000219400780c */ /* 0x000fe20003f66270 */
[----:B-1----:R-:W-:Y:S01]  /*6cf0*/  FMUL.FTZ R149, R72, R222 ;  /* 0x000000de48957220 */ /* 0x002fe20000410000 */
[----:B------:R-:W-:-:S02]  /*6d00*/  ISETP.GE.AND P4, PT, R148, 0x41, PT ;  /* 0x000000419400780c */ /* 0x000fc40003f86270 */
[----:B------:R-:W-:Y:S02]  /*6d10*/  ISETP.GE.AND P6, PT, R148, 0x61, PT ;  /* 0x000000619400780c */ /* 0x000fe40003fc6270 */
[----:B------:R1:W-:Y:S04]  /*6d20*/  STS [R14+0x860], R149 ;  /* 0x000860950e007388 */ /* 0x0003e80000000800 */
[----:B------:R1:W-:Y:S04]  /*6d30*/  STS [R218+0x18f8], R203 ;  /* 0x0018f8cbda007388 */ /* 0x0003e80000000800 */
[----:B------:R1:W-:Y:S01]  /*6d40*/  STS [R218+0x18fc], R205 ;  /* 0x0018fccdda007388 */ /* 0x0003e20000000800 */
[----:B------:R-:W-:Y:S06]  /*6d50*/  BAR.SYNC.DEFER_BLOCKING 0x0 ;  /* 0x0000000000007b1d */ /* 0x000fec0000010000 */
[----:B0-234-:R-:W-:Y:S05]  /*6d60*/  @!P2 BRA `(.L_x_7309) ;  /* 0x00000000000ca947 */ /* 0x01dfea0003800000 */
[----:B-1----:R-:W0:Y:S04]  /*6d70*/  LDS R149, [R15+0x840] ;  /* 0x000840000f957984 */ /* 0x002e280000000800 */
[----:B------:R2:W-:Y:S04]  /*6d80*/  REDG.E.ADD.F32.FTZ.RN.STRONG.GPU desc[UR26][R144.64], R213 ;  /* 0x000000d5900079a6 */ /* 0x0005e8000c12f31a */
[----:B0-----:R2:W-:Y:S02]  /*6d90*/  REDG.E.ADD.F32.FTZ.RN.STRONG.GPU desc[UR26][R146.64], R149 ;  /* 0x00000095920079a6 */ /* 0x0015e4000c12f31a */
.L_x_7309:
[----:B------:R-:W-:Y:S05]  /*6da0*/  BSYNC.RECONVERGENT B0 ;  /* 0x0000000000007941 */ /* 0x000fea0003800200 */
.L_x_7308:
[----:B-12---:R0:W1:Y:S01]  /*6db0*/  LDS R149, [R180+0x1940] ;  /* 0x00194000b4957984 */ /* 0x0060620000000800 */
[----:B------:R-:W-:Y:S04]  /*6dc0*/  BSSY.RECONVERGENT B0, `(.L_x_7310) ;  /* 0x0000004000007945 */ /* 0x000fe80003800200 */
[----:B------:R-:W-:Y:S05]  /*6dd0*/  @!P3 BRA `(.L_x_7311) ;  /* 0x000000000008b947 */ /* 0x000fea0003800000 */
[----:B------:R2:W-:Y:S04]  /*6de0*/  REDG.E.ADD.F32.FTZ.RN.STRONG.GPU desc[UR26][R144.64+0x80], R215 ;  /* 0x000080d7900079a6 */ /* 0x0005e8000c12f31a */
[----:B-1----:R2:W-:Y:S02]  /*6df0*/  REDG.E.ADD.F32.FTZ.RN.STRONG.GPU desc[UR26][R146.64+0x80], R149 ;  /* 0x00008095920079a6 */ /* 0x0025e4000c12f31a */
.L_x_7311:
[----:B------:R-:W-:Y:S05]  /*6e00*/  BSYNC.RECONVERGENT B0 ;  /* 0x0000000000007941 */ /* 0x000fea0003800200 */
.L_x_7310:
[----:B-12---:R1:W2:Y:S01]  /*6e10*/  LDS R149, [R182+0x19c0] ;  /* 0x0019c000b6957984 */ /* 0x0062a20000000800 */
[----:B------:R-:W-:Y:S04]  /*6e20*/  BSSY.RECONVERGENT B0, `(.L_x_7312) ;  /* 0x0000004000007945 */ /* 0x000fe80003800200 */
[----:B------:R-:W-:Y:S05]  /*6e30*/  @!P4 BRA `(.L_x_7313) ;  /* 0x000000000008c947 */ /* 0x000fea0003800000 */
[----:B------:R3:W-:Y:S04]  /*6e40*/  REDG.E.ADD.F32.FTZ.RN.STRONG.GPU desc[UR26][R144.64+0x100], R217 ;  /* 0x000100d9900079a6 */ /* 0x0007e8000c12f31a */
[----:B--2---:R3:W-:Y:S02]  /*6e50*/  REDG.E.ADD.F32.FTZ.RN.STRONG.GPU desc[UR26][R146.64+0x100], R149 ;  /* 0x00010095920079a6 */ /* 0x0047e4000c12f31a */
.L_x_7313:
[----:B------:R-:W-:Y:S05]  /*6e60*/  BSYNC.RECONVERGENT B0 ;  /* 0x0000000000007941 */ /* 0x000fea0003800200 */
.L_x_7312:
[----:B--23--:R2:W3:Y:S01]  /*6e70*/  LDS R149, [R184+0x1a40] ;  /* 0x001a4000b8957984 */ /* 0x00c4e20000000800 */
[----:B------:R-:W-:Y:S01]  /*6e80*/  BSSY.RECONVERGENT B0, `(.L_x_7314) ;  /* 0x0000008000007945 */ /* 0x000fe20003800200 */
[C---:B------:R-:W-:Y:S02]  /*6e90*/  ISETP.GE.AND P2, PT, R148.reuse, 0x81, PT ;  /* 0x000000819400780c */ /* 0x040fe40003f46270 */
[C---:B------:R-:W-:Y:S02]  /*6ea0*/  ISETP.GE.AND P4, PT, R148.reuse, 0xa1, PT ;  /* 0x000000a19400780c */ /* 0x040fe40003f86270 */
[C---:B------:R-:W-:Y:S02]  /*6eb0*/  ISETP.GE.AND P5, PT, R148.reuse, 0xc1, PT ;  /* 0x000000c19400780c */ /* 0x040fe40003fa6270 */
[----:B------:R-:W-:Y:S01]  /*6ec0*/  ISETP.GE.AND P3, PT, R148, 0xe1, PT ;  /* 0x000000e19400780c */ /* 0x000fe20003f66270 */
[----:B------:R-:W-:-:S12]  /*6ed0*/  @!P6 BRA `(.L_x_7315) ;  /* 0x000000000008e947 */ /* 0x000fd80003800000 */
[----:B------:R4:W-:Y:S04]  /*6ee0*/  REDG.E.ADD.F32.FTZ.RN.STRONG.GPU desc[UR26][R144.64+0x180], R219 ;  /* 0x000180db900079a6 */ /* 0x0009e8000c12f31a */
[----:B---3--:R4:W-:Y:S02]  /*6ef0*/  REDG.E.ADD.F32.FTZ.RN.STRONG.GPU desc[UR26][R146.64+0x180], R149 ;  /* 0x00018095920079a6 */ /* 0x0089e4000c12f31a */
.L_x_7315:
[----:B------:R-:W-:Y:S05]  /*6f00*/  BSYNC.RECONVERGENT B0 ;  /* 0x0000000000007941 */ /* 0x000fea0003800200 */
.L_x_7314:
[----:B---34-:R3:W4:Y:S01]  /*6f10*/  LDS R149, [R186+0x1ac0] ;  /* 0x001ac000ba957984 */ /* 0x0187220000000800 */
[----:B------:R-:W-:Y:S04]  /*6f20*/  BSSY.RECONVERGENT B0, `(.L_x_7316) ;  /* 0x0000004000007945 */ /* 0x000fe80003800200 */
[----:B------:R-:W-:Y:S05]  /*6f30*/  @!P2 BRA `(.L_x_7317) ;  /* 0x000000000008a947 */ /* 0x000fea0003800000 */
[----:B------:R0:W-:Y:S04]  /*6f40*/  REDG.E.ADD.F32.FTZ.RN.STRONG.GPU desc[UR26][R144.64+0x200], R221 ;  /* 0x000200dd900079a6 */ /* 0x0001e8000c12f31a */
[----:B----4-:R0:W-:Y:S02]  /*6f50*/  REDG.E.ADD.F32.FTZ.RN.STRONG.GPU desc[UR26][R146.64+0x200], R149 ;  /* 0x00020095920079a6 */ /* 0x0101e4000c12f31a */
.L_x_7317:
[----:B------:R-:W-:Y:S05]  /*6f60*/  BSYNC.RECONVERGENT B0 ;  /* 0x0000000000007941 */ /* 0x000fea0003800200 */
.L_x_7316:
[----:B0---4-:R0:W4:Y:S01]  /*6f70*/  LDS R149, [R188+0x1b40] ;  /* 0x001b4000bc957984 */ /* 0x0111220000000800 */
[----:B------:R-:W-:Y:S04]  /*6f80*/  BSSY.RECONVERGENT B0, `(.L_x_7318) ;  /* 0x0000004000007945 */ /* 0x000fe80003800200 */
[----:B------:R-:W-:Y:S05]  /*6f90*/  @!P4 BRA `(.L_x_7319) ;  /* 0x000000000008c947 */ /* 0x000fea0003800000 */
[----:B------:R0:W-:Y:S04]  /*6fa0*/  REDG.E.ADD.F32.FTZ.RN.STRONG.GPU desc[UR26][R144.64+0x280], R223 ;  /* 0x000280df900079a6 */ /* 0x0001e8000c12f31a */
[----:B----4-:R0:W-:Y:S02]  /*6fb0*/  REDG.E.ADD.F32.FTZ.RN.STRONG.GPU desc[UR26][R146.64+0x280], R149 ;  /* 0x00028095920079a6 */ /* 0x0101e4000c12f31a */
.L_x_7319:
[----:B------:R-:W-:Y:S05]  /*6fc0*/  BSYNC.RECONVERGENT B0 ;  /* 0x0000000000007941 */ /* 0x000fea0003800200 */
.L_x_7318:
[----:B0---4-:R0:W4:Y:S01]  /*6fd0*/  LDS R149, [R190+0x1bc0] ;  /* 0x001bc000be957984 */ /* 0x0111220000000800 */
[----:B------:R-:W-:Y:S04]  /*6fe0*/  BSSY.RECONVERGENT B0, `(.L_x_7320) ;  /* 0x0000004000007945 */ /* 0x000fe80003800200 */
[----:B------:R-:W-:Y:S05]  /*6ff0*/  @!P5 BRA `(.L_x_7321) ;  /* 0x000000000008d947 */ /* 0x000fea0003800000 */
[----:B------:R0:W-:Y:S04]  /*7000*/  REDG.E.ADD.F32.FTZ.RN.STRONG.GPU desc[UR26][R144.64+0x300], R225 ;  /* 0x000300e1900079a6 */ /* 0x0001e8000c12f31a */
[----:B----4-:R0:W-:Y:S02]  /*7010*/  REDG.E.ADD.F32.FTZ.RN.STRONG.GPU desc[UR26][R146.64+0x300], R149 ;  /* 0x00030095920079a6 */ /* 0x0101e4000c12f31a */
.L_x_7321:
[----:B------:R-:W-:Y:S05]  /*7020*/  BSYNC.RECONVERGENT B0 ;  /* 0x0000000000007941 */ /* 0x000fea0003800200 */
.L_x_7320:
[----:B0---4-:R0:W4:Y:S01]  /*7030*/  LDS R149, [R192+0x1c40] ;  /* 0x001c4000c0957984 */ /* 0x0111220000000800 */
[----:B------:R-:W-:Y:S01]  /*7040*/  BSSY.RECONVERGENT B0, `(.L_x_7322) ;  /* 0x0000008000007945 */ /* 0x000fe20003800200 */
[C---:B------:R-:W-:Y:S02]  /*7050*/  ISETP.GE.AND P4, PT, R148.reuse, 0x101, PT ;  /* 0x000001019400780c */ /* 0x040fe40003f86270 */
[C---:B------:R-:W-:Y:S02]  /*7060*/  ISETP.GE.AND P5, PT, R148.reuse, 0x121, PT ;  /* 0x000001219400780c */ /* 0x040fe40003fa6270 */
[C---:B------:R-:W-:Y:S02]  /*7070*/  ISETP.GE.AND P6, PT, R148.reuse, 0x141, PT ;  /* 0x000001419400780c */ /* 0x040fe40003fc6270 */
[----:B------:R-:W-:Y:S01]  /*7080*/  ISETP.GE.AND P2, PT, R148, 0x161, PT ;  /* 0x000001619400780c */ /* 0x000fe20003f46270 */
[----:B0-----:R-:W-:-:S12]  /*7090*/  @!P3 BRA `(.L_x_7323) ;  /* 0x000000000008b947 */ /* 0x001fd80003800000 */
[----:B------:R0:W-:Y:S04]  /*70a0*/  REDG.E.ADD.F32.FTZ.RN.STRONG.GPU desc[UR26][R144.64+0x380], R227 ;  /* 0x000380e3900079a6 */ /* 0x0001e8000c12f31a */
[----:B----4-:R0:W-:Y:S02]  /*70b0*/  REDG.E.ADD.F32.FTZ.RN.STRONG.GPU desc[UR26][R146.64+0x380], R149 ;  /* 0x00038095920079a6 */ /* 0x0101e4000c12f31a */
.L_x_7323:
[----:B------:R-:W-:Y:S05]  /*70c0*/  BSYNC.RECONVERGENT B0 ;  /* 0x0000000000007941 */ /* 0x000fea0003800200 */
.L_x_7322:
[----:B0---4-:R0:W4:Y:S01]  /*70d0*/  LDS R149, [R194+0x1cc0] ;  /* 0x001cc000c2957984 */ /* 0x0111220000000800 */
[----:B------:R-:W-:Y:S04]  /*70e0*/  BSSY.RECONVERGENT B0, `(.L_x_7324) ;  /* 0x0000004000007945 */ /* 0x000fe80003800200 */
[----:B------:R-:W-:Y:S05]  /*70f0*/  @!P4 BRA `(.L_x_7325) ;  /* 0x000000000008c947 */ /* 0x000fea0003800000 */
[----:B------:R0:W-:Y:S04]  /*7100*/  REDG.E.ADD.F32.FTZ.RN.STRONG.GPU desc[UR26][R144.64+0x400], R229 ;  /* 0x000400e5900079a6 */ /* 0x0001e8000c12f31a */
[----:B----4-:R0:W-:Y:S02]  /*7110*/  REDG.E.ADD.F32.FTZ.RN.STRONG.GPU desc[UR26][R146.64+0x400], R149 ;  /* 0x00040095920079a6 */ /* 0x0101e4000c12f31a */
.L_x_7325:
[----:B------:R-:W-:Y:S05]  /*7120*/  BSYNC.RECONVERGENT B0 ;  /* 0x0000000000007941 */ /* 0x000fea0003800200 */
.L_x_7324:
[----:B0---4-:R0:W4:Y:S01]  /*7130*/  LDS R149, [R196+0x1d40] ;  /* 0x001d4000c4957984 */ /* 0x0111220000000800 */
[----:B------:R-:W-:Y:S04]  /*7140*/  BSSY.RECONVERGENT B0, `(.L_x_7326) ;  /* 0x0000004000007945 */ /* 0x000fe80003800200 */
[----:B------:R-:W-:Y:S05]  /*7150*/  @!P5 BRA `(.L_x_7327) ;  /* 0x000000000008d947 */ /* 0x000fea0003800000 */
[----:B------:R0:W-:Y:S04]  /*7160*/  REDG.E.ADD.F32.FTZ.RN.STRONG.GPU desc[UR26][R144.64+0x480], R231 ;  /* 0x000480e7900079a6 */ /* 0x0001e8000c12f31a */
[----:B----4-:R0:W-:Y:S02]  /*7170*/  REDG.E.ADD.F32.FTZ.RN.STRONG.GPU desc[UR26][R146.64+0x480], R149 ;  /* 0x00048095920079a6 */ /* 0x0101e4000c12f31a */
.L_x_7327:
[----:B------:R-:W-:Y:S05]  /*7180*/  BSYNC.RECONVERGENT B0 ;  /* 0x0000000000007941 */ /* 0x000fea0003800200 */
.L_x_7326:
[----:B0---4-:R0:W4:Y:S01]  /*7190*/  LDS R149, [R198+0x1dc0] ;  /* 0x001dc000c6957984 */ /* 0x0111220000000800 */
[----:B------:R-:W-:Y:S04]  /*71a0*/  BSSY.RECONVERGENT B0, `(.L_x_7328) ;  /* 0x0000004000007945 */ /* 0x000fe80003800200 */
[----:B------:R-:W-:Y:S05]  /*71b0*/  @!P6 BRA `(.L_x_7329) ;  /* 0x000000000008e947 */ /* 0x000fea0003800000 */
[----:B------:R0:W-:Y:S04]  /*71c0*/  REDG.E.ADD.F32.FTZ.RN.STRONG.GPU desc[UR26][R144.64+0x500], R233 ;  /* 0x000500e9900079a6 */ /* 0x0001e8000c12f31a */
[----:B----4-:R0:W-:Y:S02]  /*71d0*/  REDG.E.ADD.F32.FTZ.RN.STRONG.GPU desc[UR26][R146.64+0x500], R149 ;  /* 0x00050095920079a6 */ /* 0x0101e4000c12f31a */
.L_x_7329:
[----:B------:R-:W-:Y:S05]  /*71e0*/  BSYNC.RECONVERGENT B0 ;  /* 0x0000000000007941 */ /* 0x000fea0003800200 */
.L_x_7328:
        /* <DEDUP_REMOVED lines=9> */
.L_x_7331:
[----:B------:R-:W-:Y:S05]  /*7280*/  BSYNC.RECONVERGENT B0 ;  /* 0x0000000000007941 */ /* 0x000fea0003800200 */
.L_x_7330:
[----:B0---4-:R0:W4:Y:S01]  /*7290*/  LDS R149, [R202+0x1ec0] ;  /* 0x001ec000ca957984 */ /* 0x0111220000000800 */
[----:B------:R-:W-:Y:S04]  /*72a0*/  BSSY.RECONVERGENT B0, `(.L_x_7332) ;  /* 0x0000004000007945 */ /* 0x000fe80003800200 */
[----:B------:R-:W-:Y:S05]  /*72b0*/  @!P3 BRA `(.L_x_7333) ;  /* 0x000000000008b947 */ /* 0x000fea0003800000 */
[----:B------:R0:W-:Y:S04]  /*72c0*/  REDG.E.ADD.F32.FTZ.RN.STRONG.GPU desc[UR26][R144.64+0x600], R237 ;  /* 0x000600ed900079a6 */ /* 0x0001e8000c12f31a */
[----:B----4-:R0:W-:Y:S02]  /*72d0*/  REDG.E.ADD.F32.FTZ.RN.STRONG.GPU desc[UR26][R146.64+0x600], R149 ;  /* 0x00060095920079a6 */ /* 0x0101e4000c12f31a */
.L_x_7333:
[----:B------:R-:W-:Y:S05]  /*72e0*/  BSYNC.RECONVERGENT B0 ;  /* 0x0000000000007941 */ /* 0x000fea0003800200 */
.L_x_7332:
[----:B0---4-:R0:W4:Y:S01]  /*72f0*/  LDS R149, [R204+0x1f40] ;  /* 0x001f4000cc957984 */ /* 0x0111220000000800 */
[----:B------:R-:W-:Y:S04]  /*7300*/  BSSY.RECONVERGENT B0, `(.L_x_7334) ;  /* 0x0000004000007945 */ /* 0x000fe80003800200 */
[----:B------:R-:W-:Y:S05]  /*7310*/  @!P4 BRA `(.L_x_7335) ;  /* 0x000000000008c947 */ /* 0x000fea0003800000 */
[----:B------:R0:W-:Y:S04]  /*7320*/  REDG.E.ADD.F32.FTZ.RN.STRONG.GPU desc[UR26][R144.64+0x680], R239 ;  /* 0x000680ef900079a6 */ /* 0x0001e8000c12f31a */
[----:B----4-:R0:W-:Y:S02]  /*7330*/  REDG.E.ADD.F32.FTZ.RN.STRONG.GPU desc[UR26][R146.64+0x680], R149 ;  /* 0x00068095920079a6 */ /* 0x0101e4000c12f31a */
.L_x_7335:
[----:B------:R-:W-:Y:S05]  /*7340*/  BSYNC.RECONVERGENT B0 ;  /* 0x0000000000007941 */ /* 0x000fea0003800200 */
.L_x_7334:
[----:B0---4-:R0:W4:Y:S01]  /*7350*/  LDS R149, [R206+0x1fc0] ;  /* 0x001fc000ce957984 */ /* 0x0111220000000800 */
[----:B------:R-:W-:Y:S04]  /*7360*/  BSSY.RECONVERGENT B0, `(.L_x_7336) ;  /* 0x0000004000007945 */ /* 0x000fe80003800200 */
[----:B------:R-:W-:Y:S05]  /*7370*/  @!P5 BRA `(.L_x_7337) ;  /* 0x000000000008d947 */ /* 0x000fea0003800000 */
[----:B------:R0:W-:Y:S04]  /*7380*/  REDG.E.ADD.F32.FTZ.RN.STRONG.GPU desc[UR26][R144.64+0x700], R241 ;  /* 0x000700f1900079a6 */ /* 0x0001e8000c12f31a */
[----:B----4-:R0:W-:Y:S02]  /*7390*/  REDG.E.ADD.F32.FTZ.RN.STRONG.GPU desc[UR26][R146.64+0x700], R149 ;  /* 0x00070095920079a6 */ /* 0x0101e4000c12f31a */
.L_x_7337:
[----:B------:R-:W-:Y:S05]  /*73a0*/  BSYNC.RECONVERGENT B0 ;  /* 0x0000000000007941 */ /* 0x000fea0003800200 */
.L_x_7336:
[----:B0---4-:R0:W4:Y:S01]  /*73b0*/  LDS R149, [R208+0x2040] ;  /* 0x00204000d0957984 */ /* 0x0111220000000800 */
[----:B------:R-:W-:Y:S04]  /*73c0*/  BSSY.RECONVERGENT B0, `(.L_x_7338) ;  /* 0x0000004000007945 */ /* 0x000fe80003800200 */
[----:B------:R-:W-:Y:S05]  /*73d0*/  @!P6 BRA `(.L_x_7339) ;  /* 0x000000000008e947 */ /* 0x000fea0003800000 */
[----:B------:R0:W-:Y:S04]  /*73e0*/  REDG.E.ADD.F32.FTZ.RN.STRONG.GPU desc[UR26][R144.64+0x780], R243 ;  /* 0x000780f3900079a6 */ /* 0x0001e8000c12f31a */
[----:B----4-:R0:W-:Y:S02]  /*73f0*/  REDG.E.ADD.F32.FTZ.RN.STRONG.GPU desc[UR26][R146.64+0x780], R149 ;  /* 0x00078095920079a6 */ /* 0x0101e4000c12f31a */
.L_x_7339:
[----:B------:R-:W-:Y:S05]  /*7400*/  BSYNC.RECONVERGENT B0 ;  /* 0x0000000000007941 */ /* 0x000fea0003800200 */
.L_x_7338:
[----:B0-----:R-:W0:Y:S01]  /*7410*/  SHFL.DOWN P2, R145, R236, 0x1, 0x1f ;  /* 0x08201f00ec917f89 */ /* 0x001e220000040000 */
[----:B------:R-:W-:Y:S01]  /*7420*/  FMUL.FTZ R147, R122, R187 ;  /* 0x000000bb7a937220 */ /* 0x000fe20000410000 */
[-C--:B----4-:R-:W-:Y:S01]  /*7430*/  FMUL.FTZ R149, R126, R183.reuse ;  /* 0x000000b77e957220 */ /* 0x090fe20000410000 */
[----:B------:R-:W-:Y:S01]  /*7440*/  FMUL.FTZ R183, R114, R183 ;  /* 0x000000b772b77220 */ /* 0x000fe20000410000 */
        /* <DEDUP_REMOVED lines=24> */
[----:B------:R-:W-:Y:S01]  /*75d0*/  FMUL.FTZ R209, R114, R209 ;  /* 0x000000d172d17220 */ /* 0x000fe20000410000 */
[----:B------:R-:W0:Y:S01]  /*75e0*/  SHFL.DOWN P2, R144, R145, 0x2, 0x1f ;  /* 0x08401f0091907f89 */ /* 0x000e220000040000 */
        /* <DEDUP_REMOVED lines=32> */
[----:B------:R-:W-:Y:S01]  /*77f0*/  FFMA.FTZ R160, R63, R158, R160 ;  /* 0x0000009e3fa07223 */ /* 0x000fe200000100a0 */
[----:B------:R-:W-:Y:S01]  /*7800*/  FFMA.FTZ R0, R50, R145, R211 ;  /* 0x0000009132007223 */ /* 0x000fe200000100d3 */
[----:B------:R-:W-:Y:S01]  /*7810*/  BSSY.RECONVERGENT B0, `(.L_x_7340) ;  /* 0x0000035000007945 */ /* 0x000fe20003800200 */
[----:B------:R-:W-:Y:S01]  /*7820*/  FADD.FTZ R95, R116, R95 ;  /* 0x0000005f745f7221 */ /* 0x000fe20000010000 */
[----:B------:R-:W-:Y:S01]  /*7830*/  FFMA.FTZ R116, R64, R203, R197 ;  /* 0x000000cb40747223 */ /* 0x000fe200000100c5 */
        /* <DEDUP_REMOVED lines=15> */
[----:B0-----:R-:W-:Y:S01]  /*7930*/  @P2 FADD R205, R144, R205 ;  /* 0x000000cd90cd2221 */ /* 0x001fe20000000000 */
[----:B------:R-:W-:Y:S01]  /*7940*/  FMUL.FTZ R144, R114, R173 ;  /* 0x000000ad72907220 */ /* 0x000fe20000410000 */
[----:B------:R-:W-:Y:S01]  /*7950*/  FFMA.FTZ R114, R54, R149, R183 ;  /* 0x0000009536727223 */ /* 0x000fe200000100b7 */
[----:B------:R-:W-:Y:S01]  /*7960*/  FFMA.FTZ R96, R115, R145, R96 ;  /* 0x0000009173607223 */ /* 0x000fe20000010060 */
[----:B------:R-:W-:Y:S01]  /*7970*/  FADD.FTZ R111, R168, R111 ;  /* 0x0000006fa86f7221 */ /* 0x000fe20000010000 */
[----:B------:R-:W0:Y:S01]  /*7980*/  SHFL.DOWN P2, R122, R205, 0x8, 0x1f ;  /* 0x09001f00cd7a7f89 */ /* 0x000e220000040000 */
[----:B------:R-:W-:Y:S01]  /*7990*/  FADD.FTZ R103, R114, R103 ;  /* 0x0000006772677221 */ /* 0x000fe20000010000 */
[----:B------:R-:W-:Y:S01]  /*79a0*/  FFMA.FTZ R114, R52, R147, R187 ;  /* 0x0000009334727223 */ /* 0x000fe200000100bb */
[----:B------:R-:W-:Y:S01]  /*79b0*/  FMUL.FTZ R144, R199, R144 ;  /* 0x00000090c7907220 */ /* 0x000fe20000410000 */
[----:B------:R-:W-:Y:S01]  /*79c0*/  FADD.FTZ R89, R148, R89 ;  /* 0x0000005994597221 */ /* 0x000fe20000010000 */
        /* <DEDUP_REMOVED lines=25> */
.L_x_7341:
[----:B------:R-:W-:Y:S05]  /*7b60*/  BSYNC.RECONVERGENT B0 ;  /* 0x0000000000007941 */ /* 0x000fea0003800200 */
.L_x_7340:
[----:B------:R-:W-:-:S04]  /*7b70*/  IADD3 R161, PT, PT, R161, 0x1, RZ ;  /* 0x00000001a1a17810 */ /* 0x000fc80007ffe0ff */
[----:B------:R-:W-:-:S13]  /*7b80*/  ISETP.GE.AND P2, PT, R161, UR44, PT ;  /* 0x0000002ca1007c0c */ /* 0x000fda000bf46270 */
[----:B------:R-:W-:Y:S05]  /*7b90*/  @!P2 BRA `(.L_x_7342) ;  /* 0xffffffc400f0a947 */ /* 0x000fea000383ffff */
.L_x_7304:
[----:B------:R-:W-:Y:S01]  /*7ba0*/  BAR.SYNC.DEFER_BLOCKING 0x0 ;  /* 0x0000000000007b1d */ /* 0x000fe20000010000 */
[----:B------:R-:W-:Y:S01]  /*7bb0*/  UIADD3 UR13, UPT, UPT, -UR6, UR13, URZ ;  /* 0x0000000d060d7290 */ /* 0x000fe2000fffe1ff */
[----:B------:R-:W-:Y:S01]  /*7bc0*/  FADD.FTZ R6, R113, R6 ;  /* 0x0000000671067221 */ /* 0x000fe20000010000 */
[----:B------:R-:W-:Y:S02]  /*7bd0*/  UIADD3 UR20, UP0, UPT, UR20, -0x800, URZ ;  /* 0xfffff80014147890 */ /* 0x000fe4000ff1e0ff */
[----:B------:R-:W-:Y:S01]  /*7be0*/  UIADD3 UR22, UP1, UPT, UR22, -0x800, URZ ;  /* 0xfffff80016167890 */ /* 0x000fe2000ff3e0ff */
[----:B------:R-:W-:Y:S01]  /*7bf0*/  FADD.FTZ R6, R6, R111 ;  /* 0x0000006f06067221 */ /* 0x000fe20000010000 */
[----:B------:R-:W-:Y:S01]  /*7c00*/  MOV R52, UR13 ;  /* 0x0000000d00347c02 */ /* 0x000fe20008000f00 */
[----:B------:R-:W5:Y:S02]  /*7c10*/  LDCU.64 UR10, c[0x0][0x4f8] ;  /* 0x00009f00ff0a77ac */ /* 0x000f640008000a00 */
[----:B------:R-:W-:Y:S01]  /*7c20*/  FADD.FTZ R6, R6, R109 ;  /* 0x0000006d06067221 */ /* 0x000fe20000010000 */
[----:B------:R-:W0:Y:S03]  /*7c30*/  LDCU.64 UR14, c[0x0][0x500] ;  /* 0x0000a000ff0e77ac */ /* 0x000e260008000a00 */
        /* <DEDUP_REMOVED lines=11> */
[----:B-----5:R-:W-:Y:S01]  /*7cf0*/  UIMAD.WIDE.U32 UR8, UR33, UR10, UR6 ;  /* 0x0000000a210872a5 */ /* 0x020fe2000f8e0006 */
[----:B------:R-:W-:Y:S02]  /*7d00*/  STS [R48+0x4], R131 ;  /* 0x0000048330007388 */ /* 0x000fe40000000800 */
[----:B------:R-:W-:Y:S01]  /*7d10*/  FADD.FTZ R6, R6, R99 ;  /* 0x0000006306067221 */ /* 0x000fe20000010000 */
[----:B------:R-:W-:Y:S01]  /*7d20*/  UIMAD UR9, UR33, UR11, UR9 ;  /* 0x0000000b210972a4 */ /* 0x000fe2000f8e0209 */
[----:B------:R-:W-:Y:S01]  /*7d30*/  STS [R48+0x8], R133 ;  /* 0x0000088530007388 */ /* 0x000fe20000000800 */
[----:B------:R-:W5:Y:S01]  /*7d40*/  LDCU.64 UR10, c[0x0][0x550] ;  /* 0x0000aa00ff0a77ac */ /* 0x000f620008000a00 */
[----:B------:R-:W-:-:S02]  /*7d50*/  FADD.FTZ R6, R6, R97 ;  /* 0x0000006106067221 */ /* 0x000fc40000010000 */
[----:B------:R-:W-:Y:S01]  /*7d60*/  STS [R48+0xc], R98 ;  /* 0x00000c6230007388 */ /* 0x000fe20000000800 */
[----:B0-----:R-:W-:Y:S01]  /*7d70*/  UIMAD.WIDE.U32 UR8, UR32, UR14, UR8 ;  /* 0x0000000e200872a5 */ /* 0x001fe2000f8e0008 */
        /* <DEDUP_REMOVED lines=10> */
[----:B-----5:R-:W-:Y:S01]  /*7e20*/  LEA R50, P5, R0, UR10, 0x2 ;  /* 0x0000000a00327c11 */ /* 0x020fe2000f8a10ff */
[----:B------:R-:W-:Y:S01]  /*7e30*/  STS [R48+0x1c], R102 ;  /* 0x00001c6630007388 */ /* 0x000fe20000000800 */
[----:B------:R-:W0:Y:S01]  /*7e40*/  LDCU.64 UR8, c[0x0][0x518] ;  /* 0x0000a300ff0877ac */ /* 0x000e220008000a00 */
[----:B------:R-:W-:Y:S01]  /*7e50*/  FADD.FTZ R6, R6, R87 ;  /* 0x0000005706067221 */ /* 0x000fe20000010000 */
[----:B------:R-:W-:Y:S01]  /*7e60*/  LEA.HI.X R51, R0, UR11, R51, 0x2, P5 ;  /* 0x0000000b00337c11 */ /* 0x000fe2000a8f1433 */
[----:B------:R-:W-:Y:S01]  /*7e70*/  STS [R48+0x20], R153 ;  /* 0x0000209930007388 */ /* 0x000fe20000000800 */
[----:B------:R-:W5:Y:S01]  /*7e80*/  LDCU.64 UR10, c[0x0][0x520] ;  /* 0x0000a400ff0a77ac */ /* 0x000f620008000a00 */
        /* <DEDUP_REMOVED lines=11> */
[----:B-----5:R-:W-:-:S03]  /*7f40*/  UIMAD.WIDE.U32 UR6, UR32, UR10, UR6 ;  /* 0x0000000a200672a5 */ /* 0x020fc6000f8e0006 */
        /* <DEDUP_REMOVED lines=21> */
[----:B------:R-:W5:Y:S02]  /*80a0*/  LDS R81, [UR12+0x840] ;  /* 0x0008400cff517984 */ /* 0x000f640008000800 */
[----:B-----5:R-:W-:-:S02]  /*80b0*/  ISETP.GE.AND P0, PT, R12, R81, PT ;  /* 0x000000510c00720c */ /* 0x020fc40003f06270 */
        /* <DEDUP_REMOVED lines=56> */
[----:B-----5:R-:W-:-:S02]  /*8440*/  IADD3.X R33, PT, PT, RZ, UR7, RZ, P2, !PT ;  /* 0x00000007ff217c10 */ /* 0x020fc400097fe4ff */
[C---:B0-----:R-:W-:Y:S01]  /*8450*/  LEA R32, P2, R0.reuse, UR8, 0x2 ;  /* 0x0000000800207c11 */ /* 0x041fe2000f8410ff */
        /* <DEDUP_REMOVED lines=53> */
.L_x_7302:
[----:B------:R-:W0:Y:S01]  /*87b0*/  LDCU.64 UR6, c[0x0][0x548] ;  /* 0x0000a900ff0677ac */ /* 0x000e220008000a00 */
[----:B------:R-:W1:Y:S01]  /*87c0*/  S2R R10, SR_TID.X ;  /* 0x00000000000a7919 */ /* 0x000e620000002100 */
[----:B------:R-:W1:Y:S01]  /*87d0*/  LDCU UR11, c[0x0][0x38c] ;  /* 0x00007180ff0b77ac */ /* 0x000e620008000800 */
[----:B------:R-:W1:Y:S01]  /*87e0*/  LDCU.64 UR8, c[0x0][0x568] ;  /* 0x0000ad00ff0877ac */ /* 0x000e620008000a00 */
[----:B0-----:R-:W-:-:S04]  /*87f0*/  UISETP.NE.U32.AND UP0, UPT, UR6, URZ, UPT ;  /* 0x000000ff0600728c */ /* 0x001fc8000bf05070 */
[----:B------:R-:W-:-:S09]  /*8800*/  UISETP.NE.AND.EX UP0, UPT, UR7, URZ, UPT, UP0 ;  /* 0x000000ff0700728c */ /* 0x000fd2000bf05300 */
[----:B------:R-:W-:Y:S05]  /*8810*/  BRA.U !UP0, `(.L_x_7344) ;  /* 0x00000001086c7547 */ /* 0x000fea000b800000 */
[----:B------:R-:W0:Y:S01]  /*8820*/  SHFL.DOWN P0, R0, R5, 0x1, 0x1f ;  /* 0x08201f0005007f89 */ /* 0x000e220000000000 */
[----:B------:R-:W-:Y:S01]  /*8830*/  BSSY.RECONVERGENT B0, `(.L_x_7344) ;  /* 0x0000019000007945 */ /* 0x000fe20003800200 */
[----:B------:R-:W1:Y:S01]  /*8840*/  S2R R4, SR_LANEID ;  /* 0x0000000000047919 */ /* 0x000e620000000000 */
[----:B0-----:R-:W-:Y:S02]  /*8850*/  @P0 FADD R0, R0, R5 ;  /* 0x0000000500000221 */ /* 0x001fe40000000000 */
[----:B------:R-:W0:Y:S03]  /*8860*/  S2R R5, SR_TID.X ;  /* 0x0000000000057919 */ /* 0x000e260000002100 */
[----:B-----5:R-:W2:Y:S01]  /*8870*/  SHFL.DOWN P0, R3, R0, 0x2, 0x1f ;  /* 0x08401f0000037f89 */ /* 0x020ea20000000000 */
        /* <DEDUP_REMOVED lines=20> */
.L_x_7345:
[----:B------:R-:W-:Y:S05]  /*89c0*/  BSYNC.RECONVERGENT B0 ;  /* 0x0000000000007941 */ /* 0x000fea0003800200 */
.L_x_7344:
[----:B-1----:R-:W-:Y:S01]  /*89d0*/  UISETP.NE.U32.AND UP0, UPT, UR8, URZ, UPT ;  /* 0x000000ff0800728c */ /* 0x002fe2000bf05070 */
[----:B------:R-:W-:-:S03]  /*89e0*/  ISETP.GE.AND P0, PT, R10, UR11, PT ;  /* 0x0000000b0a007c0c */ /* 0x000fc6000bf06270 */
[----:B------:R-:W-:-:S09]  /*89f0*/  UISETP.NE.AND.EX UP0, UPT, UR9, URZ, UPT, UP0 ;  /* 0x000000ff0900728c */ /* 0x000fd2000bf05300 */
[----:B------:R-:W-:Y:S05]  /*8a00*/  BRA.U !UP0, `(.L_x_7346) ;  /* 0x0000000108707547 */ /* 0x000fea000b800000 */
[----:B------:R-:W-:Y:S06]  /*8a10*/  BAR.SYNC.DEFER_BLOCKING 0x0 ;  /* 0x0000000000007b1d */ /* 0x000fec0000010000 */
[----:B------:R-:W-:Y:S01]  /*8a20*/  BSSY.RECONVERGENT B0, `(.L_x_7346) ;  /* 0x000001a000007945 */ /* 0x000fe20003800200 */
[----:B-----5:R-:W1:Y:S01]  /*8a30*/  SHFL.DOWN P1, R3, R6, 0x1, 0x1f ;  /* 0x08201f0006037f89 */ /* 0x020e620000020000 */
[----:B0-----:R-:W0:Y:S01]  /*8a40*/  S2R R4, SR_LANEID ;  /* 0x0000000000047919 */ /* 0x001e220000000000 */
[----:B-1----:R-:W-:Y:S02]  /*8a50*/  @P1 FADD R3, R3, R6 ;  /* 0x0000000603031221 */ /* 0x002fe40000000000 */
[----:B------:R-:W1:Y:S03]  /*8a60*/  S2R R6, SR_TID.X ;  /* 0x0000000000067919 */ /* 0x000e660000002100 */
[----:B------:R-:W2:Y:S01]  /*8a70*/  SHFL.DOWN P1, R0, R3, 0x2, 0x1f ;  /* 0x08401f0003007f89 */ /* 0x000ea20000020000 */
[----:B0-----:R-:W-:-:S13]  /*8a80*/  ISETP.NE.AND P2, PT, R4, RZ, PT ;  /* 0x000000ff0400720c */ /* 0x001fda0003f45270 */
[----:B------:R-:W0:Y:S01]  /*8a90*/  @!P2 S2R R4, SR_CgaCtaId ;  /* 0x000000000004a919 */ /* 0x000e220000008800 */
[----:B--2---:R-:W-:Y:S01]  /*8aa0*/  @P1 FADD R0, R3, R0 ;  /* 0x0000000003001221 */ /* 0x004fe20000000000 */
[----:B------:R-:W-:-:S04]  /*8ab0*/  @!P2 MOV R3, 0x400 ;  /* 0x000004000003a802 */ /* 0x000fc80000000f00 */
[----:B------:R-:W2:Y:S01]  /*8ac0*/  SHFL.DOWN P1, R5, R0, 0x4, 0x1f ;  /* 0x08801f0000057f89 */ /* 0x000ea20000020000 */
[----:B0-----:R-:W-:Y:S01]  /*8ad0*/  @!P2 LEA R4, R4, R3, 0x18 ;  /* 0x000000030404a211 */ /* 0x001fe200078ec0ff */
[----:B--2---:R-:W-:-:S05]  /*8ae0*/  @P1 FADD R5, R0, R5 ;  /* 0x0000000500051221 */ /* 0x004fca0000000000 */
        /* <DEDUP_REMOVED lines=13> */
.L_x_7347:
[----:B------:R-:W-:Y:S05]  /*8bc0*/  BSYNC.RECONVERGENT B0 ;  /* 0x0000000000007941 */ /* 0x000fea0003800200 */
.L_x_7346:
[----:B------:R-:W-:Y:S05]  /*8bd0*/  @P0 EXIT ;  /* 0x000000000000094d */ /* 0x000fea0003800000 */
[----:B------:R-:W1:Y:S01]  /*8be0*/  S2UR UR8, SR_CTAID.Y ;  /* 0x00000000000879c3 */ /* 0x000e620000002600 */
[----:B------:R-:W1:Y:S01]  /*8bf0*/  LDCU.64 UR6, c[0x0][0x4a8] ;  /* 0x00009500ff0677ac */ /* 0x000e620008000a00 */
[----:B------:R-:W-:Y:S01]  /*8c00*/  MOV R0, R10 ;  /* 0x0000000a00007202 */ /* 0x000fe20000000f00 */
[----:B------:R-:W1:Y:S05]  /*8c10*/  LDCU UR10, c[0x0][0x360] ;  /* 0x00006c00ff0a77ac */ /* 0x000e6a0008000800 */
[----:B------:R-:W2:Y:S01]  /*8c20*/  S2UR UR9, SR_CgaCtaId ;  /* 0x00000000000979c3 */ /* 0x000ea20000008800 */
[----:B------:R-:W2:Y:S07]  /*8c30*/  LDCU.64 UR12, c[0x0][0x530] ;  /* 0x0000a600ff0c77ac */ /* 0x000eae0008000a00 */
[----:B0-----:R-:W0:Y:S01]  /*8c40*/  LDC.64 R8, c[0x0][0x4b0] ;  /* 0x00012c00ff087b82 */ /* 0x001e220000000a00 */
[----:B-1----:R-:W-:-:S03]  /*8c50*/  UIMAD.WIDE.U32 UR4, UR8, UR6, URZ ;  /* 0x00000006080472a5 */ /* 0x002fc6000f8e00ff */
[----:B------:R-:W-:Y:S01]  /*8c60*/  UMOV UR6, 0x400 ;  /* 0x0000040000067882 */ /* 0x000fe20000000000 */
[----:B------:R-:W-:Y:S02]  /*8c70*/  UIMAD UR7, UR8, UR7, UR5 ;  /* 0x00000007080772a4 */ /* 0x000fe4000f8e0205 */
[----:B--2---:R-:W-:-:S12]  /*8c80*/  ULEA UR9, UR9, UR6, 0x18 ;  /* 0x0000000609097291 */ /* 0x004fd8000f8ec0ff */
.L_x_7348:
[----:B------:R-:W-:Y:S01]  /*8c90*/  LEA R6, R0, UR9, 0x2 ;  /* 0x0000000900067c11 */ /* 0x000fe2000f8e10ff */
[----:B------:R-:W-:Y:S01]  /*8ca0*/  UMOV UR6, UR4 ;  /* 0x0000000400067c82 */ /* 0x000fe20008000000 */
[----:B-----5:R-:W-:-:S03]  /*8cb0*/  SHF.R.S32.HI R3, RZ, 0x1f, R0 ;  /* 0x0000001fff037819 */ /* 0x020fc60000011400 */
[----:B-1----:R-:W1:Y:S02]  /*8cc0*/  LDS R7, [R6+0x33b8] ;  /* 0x0033b80006077984 */ /* 0x002e640000000800 */
[-C--:B0-----:R-:W-:Y:S02]  /*8cd0*/  IMAD R4, R3, R8.reuse, RZ ;  /* 0x0000000803047224 */ /* 0x081fe400078e02ff */
[----:B------:R-:W-:-:S04]  /*8ce0*/  IMAD.WIDE.U32 R2, R0, R8, UR6 ;  /* 0x0000000600027e25 */ /* 0x000fc8000f8e0008 */
[----:B------:R-:W-:Y:S01]  /*8cf0*/  IMAD R5, R0, R9, R4 ;  /* 0x0000000900057224 */ /* 0x000fe200078e0204 */
[----:B------:R-:W-:Y:S02]  /*8d00*/  LEA R4, P0, R2, UR12, 0x2 ;  /* 0x0000000c02047c11 */ /* 0x000fe4000f8010ff */
[----:B------:R-:W-:Y:S02]  /*8d10*/  IADD3 R0, PT, PT, R0, UR10, RZ ;  /* 0x0000000a00007c10 */ /* 0x000fe4000fffe0ff */
[----:B------:R-:W-:-:S04]  /*8d20*/  IADD3 R3, PT, PT, R3, R5, RZ ;  /* 0x0000000503037210 */ /* 0x000fc80007ffe0ff */
[----:B------:R-:W-:Y:S02]  /*8d30*/  LEA.HI.X R5, R2, UR13, R3, 0x2, P0 ;  /* 0x0000000d02057c11 */ /* 0x000fe400080f1403 */
[----:B------:R-:W-:-:S03]  /*8d40*/  ISETP.GE.AND P0, PT, R0, UR11, PT ;  /* 0x0000000b00007c0c */ /* 0x000fc6000bf06270 */
[----:B-1----:R1:W-:Y:S10]  /*8d50*/  REDG.E.ADD.F32.FTZ.RN.STRONG.GPU desc[UR26][R4.64], R7 ;  /* 0x00000007040079a6 */ /* 0x0023f4000c12f31a */
[----:B------:R-:W-:Y:S05]  /*8d60*/  @!P0 BRA `(.L_x_7348) ;  /* 0xfffffffc00c88947 */ /* 0x000fea000383ffff */
[----:B------:R-:W-:Y:S05]  /*8d70*/  EXIT ;  /* 0x000000000000794d */ /* 0x000fea0003800000 */
.L_x_7349:
        /* <DEDUP_REMOVED lines=16> */
.L_x_10486:


//--------------------- .text._Z25selective_scan_bwd_kernelI32Selective_Scan_bwd_kernel_traitsILi32ELi16ELb0ELb1ELb1ELb1ELb0EffEEv12SSMParamsBwd --------------------------
	.section	.text._Z25selective_scan_bwd_kernelI32Selective_Scan_bwd_kernel_traitsILi32ELi16ELb0ELb1ELb1ELb1ELb0EffEEv12SSMParamsBwd,"ax",@progbits
	.align	128
        .global         _Z25selective_scan_bwd_kernelI32Selective_Scan_bwd_kernel_traitsILi32ELi16ELb0ELb1ELb1ELb1ELb0EffEEv12SSMParamsBwd
        .type           _Z25selective_scan_bwd_kernelI32Selective_Scan_bwd_kernel_traitsILi32ELi16ELb0ELb1ELb1ELb1ELb0EffEEv12SSMParamsBwd,@function
        .size           _Z25selective_scan_bwd_kernelI32Selective_Scan_bwd_kernel_traitsILi32ELi16ELb0ELb1ELb1ELb1ELb0EffEEv12SSMParamsBwd,(.L_x_10487 - _Z25selective_scan_bwd_kernelI32Selective_Scan_bwd_kernel_traitsILi32ELi16ELb0ELb1ELb1ELb1ELb0EffEEv12SSMParamsBwd)
        .other          _Z25selective_scan_bwd_kernelI32Selective_Scan_bwd_kernel_traitsILi32ELi16ELb0ELb1ELb1ELb1ELb0EffEEv12SSMParamsBwd,@"STO_CUDA_ENTRY STV_DEFAULT"
_Z25selective_scan_bwd_kernelI32Selective_Scan_bwd_kernel_traitsILi32ELi16ELb0ELb1ELb1ELb1ELb0EffEEv12SSMParamsBwd:
.text._Z25selective_scan_bwd_kernelI32Selective_Scan_bwd_kernel_traitsILi32ELi16ELb0ELb1ELb1ELb1ELb0EffEEv12SSMParamsBwd:
        /* <DEDUP_REMOVED lines=164> */
.L_x_7422:
        /* <DEDUP_REMOVED lines=57> */
[C---:B-1----:R-:W-:Y:S02]  /*0dd0*/  LEA.HI.SX32 R32, R31.reuse, R31, 0x1b ;  /* 0x0000001f1f207211 */ /* 0x042fe400078fdaff */
[C---:B------:R-:W-:Y:S02]  /*0de0*/  IADD3 R36, PT, PT, R31.reuse, 0x20, RZ ;  /* 0x000000201f247810 */ /* 0x040fe40007ffe0ff */
[C---:B------:R-:W-:Y:S02]  /*0df0*/  IADD3 R42, PT, PT, R31.reuse, 0x40, RZ ;  /* 0x000000401f2a7810 */ /* 0x040fe40007ffe0ff */
[----:B------:R-:W-:Y:S02]  /*0e00*/  LEA R32, R32, UR28, 0x2 ;  /* 0x0000001c20207c11 */ /* 0x000fe4000f8e10ff */
[C---:B------:R-:W-:Y:S02]  /*0e10*/  IADD3 R54, PT, PT, R31.reuse, 0x60, RZ ;  /* 0x000000601f367810 */ /* 0x040fe40007ffe0ff */
[----:B------:R-:W-:-:S02]  /*0e20*/  IADD3 R56, PT, PT, R31, 0x80, RZ ;  /* 0x000000801f387810 */ /* 0x000fc40007ffe0ff */
[-C--:B------:R-:W-:Y:S02]  /*0e30*/  LEA.HI.SX32 R36, R36, R31.reuse, 0x1b ;  /* 0x0000001f24247211 */ /* 0x080fe400078fdaff */
        /* <DEDUP_REMOVED lines=8> */
[C---:B------:R-:W-:Y:S02]  /*0ec0*/  IADD3 R54, PT, PT, R31.reuse, 0xe0, RZ ;  /* 0x000000e01f367810 */ /* 0x040fe40007ffe0ff */
[----:B------:R-:W-:Y:S02]  /*0ed0*/  IADD3 R58, PT, PT, R31, 0x120, RZ ;  /* 0x000001201f3a7810 */ /* 0x000fe40007ffe0ff */
[----:B------:R-:W-:-:S02]  /*0ee0*/  LEA.HI.SX32 R42, R42, R31, 0x1b ;  /* 0x0000001f2a2a7211 */ /* 0x000fc400078fdaff */
[----:B------:R-:W-:Y:S02]  /*0ef0*/  LEA R37, R37, UR28, 0x2 ;  /* 0x0000001c25257c11 */ /* 0x000fe4000f8e10ff */
[----:B------:R-:W-:Y:S02]  /*0f00*/  IADD3 R60, PT, PT, R31, 0x140, RZ ;  /* 0x000001401f3c7810 */ /* 0x000fe40007ffe0ff */
[-C--:B------:R-:W-:Y:S02]  /*0f10*/  LEA.HI.SX32 R54, R54, R31.reuse, 0x1b ;  /* 0x0000001f36367211 */ /* 0x080fe400078fdaff */
[-C--:B------:R-:W-:Y:S02]  /*0f20*/  LEA.HI.SX32 R58, R58, R31.reuse, 0x1b ;  /* 0x0000001f3a3a7211 */ /* 0x080fe400078fdaff */
[----:B------:R-:W-:Y:S02]  /*0f30*/  LEA.HI.SX32 R60, R60, R31, 0x1b ;  /* 0x0000001f3c3c7211 */ /* 0x000fe400078fdaff */
        /* <DEDUP_REMOVED lines=9> */
[----:B------:R-:W-:Y:S02]  /*0fd0*/  CS2R R70, SRZ ;  /* 0x0000000000467805 */ /* 0x000fe4000001ff00 */
[----:B------:R-:W-:Y:S02]  /*0fe0*/  CS2R R68, SRZ ;  /* 0x0000000000447805 */ /* 0x000fe4000001ff00 */
[----:B------:R-:W-:Y:S02]  /*0ff0*/  CS2R R74, SRZ ;  /* 0x00000000004a7805 */ /* 0x000fe4000001ff00 */
[----:B------:R-:W-:Y:S02]  /*1000*/  CS2R R72, SRZ ;  /* 0x0000000000487805 */ /* 0x000fe4000001ff00 */
[----:B------:R-:W-:-:S02]  /*1010*/  CS2R R76, SRZ ;  /* 0x00000000004c7805 */ /* 0x000fc4000001ff00 */
[----:B------:R-:W-:Y:S02]  /*1020*/  CS2R R78, SRZ ;  /* 0x00000000004e7805 */ /* 0x000fe4000001ff00 */
[----:B------:R-:W-:Y:S01]  /*1030*/  CS2R R80, SRZ ;  /* 0x0000000000507805 */ /* 0x000fe2000001ff00 */
[----:B--2---:R0:W-:Y:S02]  /*1040*/  STS [R32], R33 ;  /* 0x0000002120007388 */ /* 0x0041e40000000800 */
[----:B0-----:R-:W-:Y:S02]  /*1050*/  LEA R33, R36, UR28, 0x2 ;  /* 0x0000001c24217c11 */ /* 0x001fe4000f8e10ff */
[----:B------:R-:W-:Y:S02]  /*1060*/  LEA R36, R56, UR28, 0x2 ;  /* 0x0000001c38247c11 */ /* 0x000fe4000f8e10ff */
[C---:B------:R-:W-:Y:S01]  /*1070*/  IADD3 R56, PT, PT, R31.reuse, 0x100, RZ ;  /* 0x000001001f387810 */ /* 0x040fe20007ffe0ff */
[----:B---3--:R0:W-:Y:S03]  /*1080*/  STS [R33+0x80], R0 ;  /* 0x0000800021007388 */ /* 0x0081e60000000800 */
[----:B------:R-:W-:Y:S01]  /*1090*/  LEA.HI.SX32 R56, R56, R31, 0x1b ;  /* 0x0000001f38387211 */ /* 0x000fe200078fdaff */
[----:B----4-:R1:W-:Y:S04]  /*10a0*/  STS [R34+0x100], R39 ;  /* 0x0001002722007388 */ /* 0x0103e80000000800 */
        /* <DEDUP_REMOVED lines=102> */
[----:B------:R-:W4:Y:S04]  /*1710*/  LDS R82, [R48] ;  /* 0x0000000030527984 */ /* 0x000f280000000800 */
[----:B------:R-:W-:Y:S04]  /*1720*/  LDS R84, [R48+0x4] ;  /* 0x0000040030547984 */ /* 0x000fe80000000800 */
[----:B------:R-:W4:Y:S04]  /*1730*/  LDS R86, [R48+0x8] ;  /* 0x0000080030567984 */ /* 0x000f280000000800 */
[----:B------:R-:W4:Y:S04]  /*1740*/  LDS R88, [R48+0xc] ;  /* 0x00000c0030587984 */ /* 0x000f280000000800 */
[----:B------:R-:W-:Y:S04]  /*1750*/  LDS R90, [R48+0x10] ;  /* 0x00001000305a7984 */ /* 0x000fe80000000800 */
[----:B------:R-:W4:Y:S04]  /*1760*/  LDS R98, [R48+0x14] ;  /* 0x0000140030627984 */ /* 0x000f280000000800 */
[----:B------:R-:W4:Y:S04]  /*1770*/  LDS R100, [R48+0x18] ;  /* 0x0000180030647984 */ /* 0x000f280000000800 */
[----:B------:R-:W2:Y:S04]  /*1780*/  LDS R102, [R48+0x1c] ;  /* 0x00001c0030667984 */ /* 0x000ea80000000800 */
[----:B------:R-:W2:Y:S04]  /*1790*/  LDS R104, [R48+0x20] ;  /* 0x0000200030687984 */ /* 0x000ea80000000800 */
[----:B------:R-:W3:Y:S04]  /*17a0*/  LDS R106, [R48+0x24] ;  /* 0x00002400306a7984 */ /* 0x000ee80000000800 */
[----:B------:R-:W4:Y:S04]  /*17b0*/  LDS R108, [R48+0x28] ;  /* 0x00002800306c7984 */ /* 0x000f280000000800 */
[----:B------:R-:W4:Y:S04]  /*17c0*/  LDS R110, [R48+0x2c] ;  /* 0x00002c00306e7984 */ /* 0x000f280000000800 */
[----:B------:R-:W4:Y:S04]  /*17d0*/  LDS R92, [R48+0x30] ;  /* 0x00003000305c7984 */ /* 0x000f280000000800 */
[----:B------:R-:W4:Y:S04]  /*17e0*/  LDS R96, [R48+0x34] ;  /* 0x0000340030607984 */ /* 0x000f280000000800 */
[----:B------:R-:W4:Y:S04]  /*17f0*/  LDS R94, [R48+0x38] ;  /* 0x00003800305e7984 */ /* 0x000f280000000800 */
[----:B------:R-:W4:Y:S01]  /*1800*/  LDS R0, [R48+0x3c] ;  /* 0x00003c0030007984 */ /* 0x000f220000000800 */
[----:B------:R-:W-:Y:S01]  /*1810*/  BAR.SYNC.DEFER_BLOCKING 0x0 ;  /* 0x0000000000007b1d */ /* 0x000fe20000010000 */
[----:B0-----:R-:W-:Y:S01]  /*1820*/  HFMA2 R65, -RZ, RZ, 0, 0 ;  /* 0x00000000ff417431 */ /* 0x001fe200000001ff */
[----:B-1----:R-:W-:-:S05]  /*1830*/  CS2R R68, SRZ ;  /* 0x0000000000447805 */ /* 0x002fca000001ff00 */
[----:B------:R-:W4:Y:S01]  /*1840*/  @!P0 LDG.E R65, desc[UR20][R66.64] ;  /* 0x0000001442418981 */ /* 0x000f22000c1e1900 */
[----:B------:R-:W-:-:S03]  /*1850*/  ISETP.GE.AND P0, PT, R17, UR29, PT ;  /* 0x0000001d11007c0c */ /* 0x000fc6000bf06270 */
[----:B------:R-:W4:Y:S01]  /*1860*/  @!P1 LDG.E R68, desc[UR20][R66.64+0x80] ;  /* 0x0000801442449981 */ /* 0x000f22000c1e1900 */
[----:B------:R-:W-:Y:S02]  /*1870*/  ISETP.GE.AND P1, PT, R18, UR29, PT ;  /* 0x0000001d12007c0c */ /* 0x000fe4000bf26270 */
[----:B--2---:R-:W-:Y:S02]  /*1880*/  CS2R R70, SRZ ;  /* 0x0000000000467805 */ /* 0x004fe4000001ff00 */
[----:B---3--:R-:W-:Y:S02]  /*1890*/  CS2R R72, SRZ ;  /* 0x0000000000487805 */ /* 0x008fe4000001ff00 */
[----:B----4-:R-:W-:Y:S02]  /*18a0*/  CS2R R74, SRZ ;  /* 0x00000000004a7805 */ /* 0x010fe4000001ff00 */
[----:B------:R-:W-:Y:S02]  /*18b0*/  CS2R R76, SRZ ;  /* 0x00000000004c7805 */ /* 0x000fe4000001ff00 */
[----:B------:R-:W-:-:S02]  /*18c0*/  CS2R R78, SRZ ;  /* 0x00000000004e7805 */ /* 0x000fc4000001ff00 */
[----:B------:R-:W-:Y:S01]  /*18d0*/  CS2R R80, SRZ ;  /* 0x0000000000507805 */ /* 0x000fe2000001ff00 */
[----:B------:R-:W2:Y:S04]  /*18e0*/  @!P6 LDG.E R114, desc[UR20][R66.64+0x780] ;  /* 0x000780144272e981 */ /* 0x000ea8000c1e1900 */
[----:B------:R-:W3:Y:S01]  /*18f0*/  @!P0 LDG.E R69, desc[UR20][R66.64+0x100] ;  /* 0x0001001442458981 */ /* 0x000ee2000c1e1900 */
[----:B------:R-:W-:-:S03]  /*1900*/  ISETP.GE.AND P0, PT, R19, UR29, PT ;  /* 0x0000001d13007c0c */ /* 0x000fc6000bf06270 */
[----:B------:R-:W4:Y:S01]  /*1910*/  @!P1 LDG.E R70, desc[UR20][R66.64+0x180] ;  /* 0x0001801442469981 */ /* 0x000f22000c1e1900 */
[----:B------:R-:W-:-:S03]  /*1920*/  ISETP.GE.AND P1, PT, R20, UR29, PT ;  /* 0x0000001d14007c0c */ /* 0x000fc6000bf26270 */
        /* <DEDUP_REMOVED lines=11> */
[----:B------:R-:W-:-:S09]  /*19e0*/  ISETP.NE.AND P1, PT, R83, RZ, PT ;  /* 0x000000ff5300720c */ /* 0x000fd20003f25270 */
[----:B------:R-:W2:Y:S01]  /*19f0*/  @!P0 LDG.E R75, desc[UR20][R66.64+0x400] ;  /* 0x00040014424b8981 */ /* 0x000ea2000c1e1900 */
[----:B------:R-:W-:-:S03]  /*1a00*/  ISETP.NE.AND P0, PT, R85, RZ, PT ;  /* 0x000000ff5500720c */ /* 0x000fc60003f05270 */
[----:B------:R-:W2:Y:S10]  /*1a10*/  @!P1 LDG.E R77, desc[UR20][R66.64+0x500] ;  /* 0x00050014424d9981 */ /* 0x000eb4000c1e1900 */
[----:B------:R-:W2:Y:S01]  /*1a20*/  @!P0 LDG.E R76, desc[UR20][R66.64+0x480] ;  /* 0x00048014424c8981 */ /* 0x000ea2000c1e1900 */
[----:B-----5:R-:W-:-:S05]  /*1a30*/  FADD.FTZ R83, R82, R3 ;  /* 0x0000000352537221 */ /* 0x020fca0000010000 */
[----:B------:R-:W-:Y:S01]  /*1a40*/  FSETP.GTU.FTZ.AND P0, PT, R83, 20, PT ;  /* 0x41a000005300780b */ /* 0x000fe20003f1c000 */
[--C-:B------:R-:W-:Y:S01]  /*1a50*/  FADD.FTZ R82, R86, R3.reuse ;  /* 0x0000000356527221 */ /* 0x100fe20000010000 */
[--C-:B------:R-:W-:Y:S01]  /*1a60*/  FADD.FTZ R85, R88, R3.reuse ;  /* 0x0000000358557221 */ /* 0x100fe20000010000 */
[--C-:B------:R-:W-:Y:S01]  /*1a70*/  FADD.FTZ R87, R98, R3.reuse ;  /* 0x0000000362577221 */ /* 0x100fe20000010000 */
[----:B------:R-:W-:Y:S01]  /*1a80*/  BSSY.RECONVERGENT B0, `(.L_x_7351) ;  /* 0x0000049000007945 */ /* 0x000fe20003800200 */
[----:B------:R-:W-:Y:S01]  /*1a90*/  FADD.FTZ R86, R100, R3 ;  /* 0x0000000364567221 */ /* 0x000fe20000010000 */
[----:B------:R-:W-:Y:S02]  /*1aa0*/  FSETP.GTU.FTZ.AND P2, PT, R82, 20, PT ;  /* 0x41a000005200780b */ /* 0x000fe40003f5c000 */
[----:B------:R-:W-:Y:S02]  /*1ab0*/  FSETP.GTU.FTZ.AND P3, PT, R85, 20, PT ;  /* 0x41a000005500780b */ /* 0x000fe40003f7c000 */
[----:B------:R-:W-:Y:S01]  /*1ac0*/  FSETP.GTU.FTZ.AND P5, PT, R87, 20, PT ;  /* 0x41a000005700780b */ /* 0x000fe20003fbc000 */
        /* <DEDUP_REMOVED lines=17> */
[----:B------:R1:W2:Y:S04]  /*1be0*/  LDS R65, [R48] ;  /* 0x0000000030417984 */ /* 0x0002a80000000800 */
[----:B------:R1:W3:Y:S04]  /*1bf0*/  LDS R66, [R48+0x4] ;  /* 0x0000040030427984 */ /* 0x0002e80000000800 */
[----:B------:R1:W4:Y:S04]  /*1c00*/  LDS R67, [R48+0x8] ;  /* 0x0000080030437984 */ /* 0x0003280000000800 */
        /* <DEDUP_REMOVED lines=12> */
[----:B------:R1:W1:Y:S01]  /*1cd0*/  LDS R81, [R48+0x3c] ;  /* 0x00003c0030517984 */ /* 0x0002620000000800 */
[--C-:B0-----:R-:W-:Y:S01]  /*1ce0*/  FADD.FTZ R80, R84, R3.reuse ;  /* 0x0000000354507221 */ /* 0x101fe20000010000 */
[----:B------:R-:W-:-:S04]  /*1cf0*/  FADD.FTZ R84, R90, R3 ;  /* 0x000000035a547221 */ /* 0x000fc80000010000 */
[----:B------:R-:W-:Y:S02]  /*1d00*/  FSETP.GTU.FTZ.AND P1, PT, R80, 20, PT ;  /* 0x41a000005000780b */ /* 0x000fe40003f3c000 */
[----:B------:R-:W-:Y:S01]  /*1d10*/  FSETP.GTU.FTZ.AND P4, PT, R84, 20, PT ;  /* 0x41a000005400780b */ /* 0x000fe20003f9c000 */
[----:B--234-:R-:W-:-:S12]  /*1d20*/  @P0 BRA `(.L_x_7352) ;  /* 0x0000000000780947 */ /* 0x01cfd80003800000 */
        /* <DEDUP_REMOVED lines=30> */
.L_x_7352:
[----:B------:R-:W-:Y:S05]  /*1f10*/  BSYNC.RECONVERGENT B0 ;  /* 0x0000000000007941 */ /* 0x000fea0003800200 */
.L_x_7351:
[----:B------:R-:W-:Y:S01]  /*1f20*/  BSSY.RECONVERGENT B0, `(.L_x_7353) ;  /* 0x0000022000007945 */ /* 0x000fe20003800200 */
[----:B------:R-:W-:Y:S01]  /*1f30*/  FSETP.GTU.FTZ.AND P0, PT, R86, 20, PT ;  /* 0x41a000005600780b */ /* 0x000fe20003f1c000 */
[----:B------:R-:W-:Y:S02]  /*1f40*/  FADD.FTZ R89, R102, R3 ;  /* 0x0000000366597221 */ /* 0x000fe40000010000 */
        /* <DEDUP_REMOVED lines=31> */
.L_x_7354:
[----:B------:R-:W-:Y:S05]  /*2140*/  BSYNC.RECONVERGENT B0 ;  /* 0x0000000000007941 */ /* 0x000fea0003800200 */
.L_x_7353:
        /* <DEDUP_REMOVED lines=34> */
.L_x_7356:
[----:B------:R-:W-:Y:S05]  /*2370*/  BSYNC.RECONVERGENT B0 ;  /* 0x0000000000007941 */ /* 0x000fea0003800200 */
.L_x_7355:
        /* <DEDUP_REMOVED lines=34> */
.L_x_7358:
[----:B------:R-:W-:Y:S05]  /*25a0*/  BSYNC.RECONVERGENT B0 ;  /* 0x0000000000007941 */ /* 0x000fea0003800200 */
.L_x_7357:
        /* <DEDUP_REMOVED lines=34> */
.L_x_7360:
[----:B------:R-:W-:Y:S05]  /*27d0*/  BSYNC.RECONVERGENT B0 ;  /* 0x0000000000007941 */ /* 0x000fea0003800200 */
.L_x_7359:
        /* <DEDUP_REMOVED lines=36> */
.L_x_7362:
[----:B------:R-:W-:Y:S05]  /*2a20*/  BSYNC.RECONVERGENT B0 ;  /* 0x0000000000007941 */ /* 0x000fea0003800200 */
.L_x_7361:
        /* <DEDUP_REMOVED lines=39> */
.L_x_7364:
[----:B------:R-:W-:Y:S05]  /*2ca0*/  BSYNC.RECONVERGENT B0 ;  /* 0x0000000000007941 */ /* 0x000fea0003800200 */
.L_x_7363:
        /* <DEDUP_REMOVED lines=39> */
.L_x_7366:
[----:B------:R-:W-:Y:S05]  /*2f20*/  BSYNC.RECONVERGENT B0 ;  /* 0x0000000000007941 */ /* 0x000fea0003800200 */
.L_x_7365:
[----:B------:R-:W-:Y:S01]  /*2f30*/  FFMA.FTZ R96, R54, R71, R113 ;  /* 0x0000004736607223 */ /* 0x000fe20000010071 */
[----:B------:R-:W-:Y:S01]  /*2f40*/  BSSY.RECONVERGENT B0, `(.L_x_7367) ;  /* 0x0000026000007945 */ /* 0x000fe20003800200 */
[----:B------:R-:W-:Y:S01]  /*2f50*/  HFMA2 R113, -RZ, RZ, 0, 0 ;  /* 0x00000000ff717431 */ /* 0x000fe200000001ff */
[----:B------:R-:W-:Y:S01]  /*2f60*/  FSETP.GTU.FTZ.AND P1, PT, R109, 20, PT ;  /* 0x41a000006d00780b */ /* 0x000fe20003f3c000 */
[----:B------:R-:W-:Y:S01]  /*2f70*/  FADD.FTZ R94, R94, R3 ;  /* 0x000000035e5e7221 */ /* 0x000fe20000010000 */
[----:B------:R-:W-:Y:S01]  /*2f80*/  MOV R111, RZ ;  /* 0x000000ff006f7202 */ /* 0x000fe20000000f00 */
[----:B-1----:R-:W-:Y:S01]  /*2f90*/  FFMA.FTZ R119, R55, R70, R96 ;  /* 0x0000004637777223 */ /* 0x002fe20000010060 */
        /* <DEDUP_REMOVED lines=32> */
.L_x_7368:
[----:B------:R-:W-:Y:S05]  /*31a0*/  BSYNC.RECONVERGENT B0 ;  /* 0x0000000000007941 */ /* 0x000fea0003800200 */
.L_x_7367:
        /* <DEDUP_REMOVED lines=39> */
.L_x_7370:
[----:B------:R-:W-:Y:S05]  /*3420*/  BSYNC.RECONVERGENT B0 ;  /* 0x0000000000007941 */ /* 0x000fea0003800200 */
.L_x_7369:
        /* <DEDUP_REMOVED lines=39> */
.L_x_7372:
[----:B------:R-:W-:Y:S05]  /*36a0*/  BSYNC.RECONVERGENT B0 ;  /* 0x0000000000007941 */ /* 0x000fea0003800200 */
.L_x_7371:
        /* <DEDUP_REMOVED lines=32> */
.L_x_7374:
[----:B------:R-:W-:Y:S05]  /*38b0*/  BSYNC.RECONVERGENT B0 ;  /* 0x0000000000007941 */ /* 0x000fea0003800200 */
.L_x_7373:
        /* <DEDUP_REMOVED lines=32> */
.L_x_7376:
[----:B------:R-:W-:Y:S05]  /*3ac0*/  BSYNC.RECONVERGENT B0 ;  /* 0x0000000000007941 */ /* 0x000fea0003800200 */
.L_x_7375:
        /* <DEDUP_REMOVED lines=32> */
.L_x_7378:
[----:B------:R-:W-:Y:S05]  /*3cd0*/  BSYNC.RECONVERGENT B0 ;  /* 0x0000000000007941 */ /* 0x000fea0003800200 */
.L_x_7377:
        /* <DEDUP_REMOVED lines=32> */
.L_x_7380:
[----:B------:R-:W-:Y:S05]  /*3ee0*/  BSYNC.RECONVERGENT B0 ;  /* 0x0000000000007941 */ /* 0x000fea0003800200 */
.L_x_7379:
        /* <DEDUP_REMOVED lines=32> */
.L_x_7382:
[----:B------:R-:W-:Y:S05]  /*40f0*/  BSYNC.RECONVERGENT B0 ;  /* 0x0000000000007941 */ /* 0x000fea0003800200 */
.L_x_7381:
        /* <DEDUP_REMOVED lines=47> */
.L_x_7421:
[----:B------:R-:W-:Y:S02]  /*43f0*/  MOV R148, R12 ;  /* 0x0000000c00947202 */ /* 0x000fe40000000f00 */
[----:B------:R-:W-:Y:S02]  /*4400*/  MOV R149, RZ ;  /* 0x000000ff00957202 */ /* 0x000fe40000000f00 */
[----:B------:R-:W-:Y:S02]  /*4410*/  P2R R134, PR, RZ, 0x1 ;  /* 0x00000001ff867803 */ /* 0x000fe40000000000 */
[----:B------:R-:W-:Y:S01]  /*4420*/  ISETP.GE.AND P0, PT, R17, UR29, PT ;  /* 0x0000001d11007c0c */ /* 0x000fe2000bf06270 */
[C-C-:B0---4-:R-:W-:Y:S01]  /*4430*/  IMAD.WIDE.U32 R164, R163.reuse, UR26, R148.reuse ;  /* 0x0000001aa3a47c25 */ /* 0x151fe2000f8e0094 */
[----:B------:R-:W-:Y:S02]  /*4440*/  MOV R171, RZ ;  /* 0x000000ff00ab7202 */ /* 0x000fe40000000f00 */
[----:B------:R-:W-:Y:S01]  /*4450*/  MOV R146, UR6 ;  /* 0x0000000600927c02 */ /* 0x000fe20008000f00 */
[----:B------:R-:W-:Y:S01]  /*4460*/  IMAD.WIDE.U32 R150, R163, UR30, R148 ;  /* 0x0000001ea3967c25 */ /* 0x000fe2000f8e0094 */
[----:B------:R-:W-:-:S02]  /*4470*/  LEA R148, P2, R164, R7, 0x2 ;  /* 0x00000007a4947211 */ /* 0x000fc400078410ff */
[----:B------:R-:W-:Y:S01]  /*4480*/  MOV R120, RZ ;  /* 0x000000ff00787202 */ /* 0x000fe20000000f00 */
[C---:B------:R-:W-:Y:S01]  /*4490*/  IMAD R114, R163.reuse, UR27, R165 ;  /* 0x0000001ba3727c24 */ /* 0x040fe2000f8e02a5 */
[----:B------:R-:W-:Y:S01]  /*44a0*/  MOV R165, RZ ;  /* 0x000000ff00a57202 */ /* 0x000fe20000000f00 */
[----:B------:R-:W-:Y:S01]  /*44b0*/  IMAD R0, R163, UR31, R151 ;  /* 0x0000001fa3007c24 */ /* 0x000fe2000f8e0297 */
[----:B------:R-:W-:Y:S02]  /*44c0*/  MOV R168, R146 ;  /* 0x0000009200a87202 */ /* 0x000fe40000000f00 */
[----:B------:R-:W-:Y:S02]  /*44d0*/  LEA.HI.X R149, R164, R9, R114, 0x2, P2 ;  /* 0x00000009a4957211 */ /* 0x000fe400010f1472 */
[----:B------:R-:W-:Y:S02]  /*44e0*/  MOV R169, UR9 ;  /* 0x0000000900a97c02 */ /* 0x000fe40008000f00 */
[----:B------:R-:W-:Y:S01]  /*44f0*/  LEA R146, P3, R150, R10, 0x2 ;  /* 0x0000000a96927211 */ /* 0x000fe200078610ff */
[----:B---3--:R-:W3:Y:S01]  /*4500*/  @!P0 LDG.E R165, desc[UR20][R148.64+0x100] ;  /* 0x0001001494a58981 */ /* 0x008ee2000c1e1900 */
[----:B------:R-:W-:Y:S01]  /*4510*/  ISETP.GE.AND P0, PT, R21, UR29, PT ;  /* 0x0000001d15007c0c */ /* 0x000fe2000bf06270 */
[----:B------:R-:W-:Y:S01]  /*4520*/  IMAD.WIDE.U32 R168, R163, UR24, R168 ;  /* 0x00000018a3a87c25 */ /* 0x000fe2000f8e00a8 */
[----:B------:R-:W-:-:S02]  /*4530*/  MOV R147, UR7 ;  /* 0x0000000700937c02 */ /* 0x000fc40008000f00 */
[----:B------:R-:W-:Y:S01]  /*4540*/  LEA.HI.X R147, R150, R11, R0, 0x2, P3 ;  /* 0x0000000b96937211 */ /* 0x000fe200018f1400 */
[----:B------:R-:W-:Y:S01]  /*4550*/  IMAD R116, R163, UR25, R169 ;  /* 0x00000019a3747c24 */ /* 0x000fe2000f8e02a9 */
[----:B------:R-:W-:Y:S02]  /*4560*/  ISETP.GE.AND P2, PT, R16, UR29, PT ;  /* 0x0000001d10007c0c */ /* 0x000fe4000bf46270 */
[----:B------:R-:W-:Y:S02]  /*4570*/  LOP3.LUT P3, RZ, R112, 0x400, RZ, 0xc0, !PT ;  /* 0x0000040070ff7812 */ /* 0x000fe4000786c0ff */
[----:B------:R-:W-:Y:S02]  /*4580*/  ISETP.GE.AND P4, PT, R20, UR29, PT ;  /* 0x0000001d14007c0c */ /* 0x000fe4000bf86270 */
[----:B------:R-:W-:Y:S01]  /*4590*/  ISETP.GE.AND P5, PT, R19, UR29, PT ;  /* 0x0000001d13007c0c */ /* 0x000fe2000bfa6270 */
[----:B------:R-:W5:Y:S01]  /*45a0*/  @!P0 LDG.E R171, desc[UR20][R148.64+0x300] ;  /* 0x0003001494ab8981 */ /* 0x000f62000c1e1900 */
[----:B------:R-:W-:-:S02]  /*45b0*/  ISETP.GE.AND P0, PT, R22, UR29, PT ;  /* 0x0000001d16007c0c */ /* 0x000fc4000bf06270 */
[----:B------:R-:W-:Y:S02]  /*45c0*/  ISETP.GE.AND P6, PT, R18, UR29, PT ;  /* 0x0000001d12007c0c */ /* 0x000fe4000bfc6270 */
[----:B------:R-:W-:Y:S02]  /*45d0*/  MOV R173, RZ ;  /* 0x000000ff00ad7202 */ /* 0x000fe40000000f00 */
[----:B------:R-:W-:Y:S02]  /*45e0*/  LEA R166, P1, R168, R138, 0x2 ;  /* 0x0000008aa8a67211 */ /* 0x000fe400078210ff */
[----:B------:R-:W-:Y:S02]  /*45f0*/  MOV R0, RZ ;  /* 0x000000ff00007202 */ /* 0x000fe40000000f00 */
[----:B------:R-:W-:Y:S02]  /*4600*/  MOV R151, RZ ;  /* 0x000000ff00977202 */ /* 0x000fe40000000f00 */
[----:B------:R-:W-:Y:S01]  /*4610*/  MOV R118, RZ ;  /* 0x000000ff00767202 */ /* 0x000fe20000000f00 */
[----:B------:R-:W4:Y:S01]  /*4620*/  @!P0 LDG.E R120, desc[UR20][R148.64+0x380] ;  /* 0x0003801494788981 */ /* 0x000f22000c1e1900 */
[----:B------:R-:W-:-:S02]  /*4630*/  ISETP.GE.AND P0, PT, R23, UR29, PT ;  /* 0x0000001d17007c0c */ /* 0x000fc4000bf06270 */
[----:B------:R-:W-:Y:S01]  /*4640*/  LEA.HI.X R167, R168, R139, R116, 0x2, P1 ;  /* 0x0000008ba8a77211 */ /* 0x000fe200008f1474 */
[----:B--2---:R-:W2:Y:S01]  /*4650*/  @!P2 LDG.E R0, desc[UR20][R148.64+0x80] ;  /* 0x000080149400a981 */ /* 0x004ea2000c1e1900 */
[----:B------:R-:W-:Y:S02]  /*4660*/  MOV R169, RZ ;  /* 0x000000ff00a97202 */ /* 0x000fe40000000f00 */
[----:B------:R-:W-:Y:S01]  /*4670*/  MOV R116, RZ ;  /* 0x000000ff00747202 */ /* 0x000fe20000000f00 */
[----:B------:R-:W3:Y:S01]  /*4680*/  @!P3 LDG.E R151, desc[UR20][R148.64] ;  /* 0x000000149497b981 */ /* 0x000ee2000c1e1900 */
[----:B------:R-:W-:Y:S02]  /*4690*/  ISETP.GE.AND P1, PT, R25, UR29, PT ;  /* 0x0000001d19007c0c */ /* 0x000fe4000bf26270 */
[----:B------:R-:W-:Y:S01]  /*46a0*/  ISETP.GE.AND P2, PT, R26, UR29, PT ;  /* 0x0000001d1a007c0c */ /* 0x000fe2000bf46270 */
[----:B------:R-:W5:Y:S01]  /*46b0*/  @!P4 LDG.E R118, desc[UR20][R148.64+0x280] ;  /* 0x000280149476c981 */ /* 0x000f62000c1e1900 */
[----:B------:R-:W-:-:S02]  /*46c0*/  MOV R122, RZ ;  /* 0x000000ff007a7202 */ /* 0x000fc40000000f00 */
[----:B------:R-:W-:Y:S01]  /*46d0*/  MOV R175, RZ ;  /* 0x000000ff00af7202 */ /* 0x000fe20000000f00 */
[----:B------:R-:W4:Y:S01]  /*46e0*/  @!P0 LDG.E R173, desc[UR20][R148.64+0x400] ;  /* 0x0004001494ad8981 */ /* 0x000f22000c1e1900 */
[----:B------:R-:W-:Y:S02]  /*46f0*/  ISETP.GE.AND P0, PT, R24, UR29, PT ;  /* 0x0000001d18007c0c */ /* 0x000fe4000bf06270 */
[----:B------:R-:W-:Y:S01]  /*4700*/  ISETP.GE.AND P3, PT, R27, UR29, PT ;  /* 0x0000001d1b007c0c */ /* 0x000fe2000bf66270 */
[----:B------:R-:W5:Y:S01]  /*4710*/  @!P5 LDG.E R169, desc[UR20][R148.64+0x200] ;  /* 0x0002001494a9d981 */ /* 0x000f62000c1e1900 */
[----:B------:R-:W-:Y:S02]  /*4720*/  ISETP.GE.AND P4, PT, R28, UR29, PT ;  /* 0x0000001d1c007c0c */ /* 0x000fe4000bf86270 */
[----:B------:R-:W-:Y:S01]  /*4730*/  ISETP.GE.AND P5, PT, R29, UR29, PT ;  /* 0x0000001d1d007c0c */ /* 0x000fe2000bfa6270 */
[----:B------:R-:W4:Y:S01]  /*4740*/  @!P6 LDG.E R116, desc[UR20][R148.64+0x180] ;  /* 0x000180149474e981 */ /* 0x000f22000c1e1900 */
[----:B------:R-:W-:-:S02]  /*4750*/  ISETP.GE.AND P6, PT, R30, UR29, PT ;  /* 0x0000001d1e007c0c */ /* 0x000fc4000bfc6270 */
[----:B------:R-:W-:Y:S01]  /*4760*/  MOV R124, RZ ;  /* 0x000000ff007c7202 */ /* 0x000fe20000000f00 */
[----:B------:R-:W5:Y:S01]  /*4770*/  @!P1 LDG.E R175, desc[UR20][R148.64+0x500] ;  /* 0x0005001494af9981 */ /* 0x000f62000c1e1900 */
[----:B------:R-:W-:Y:S02]  /*4780*/  MOV R177, RZ ;  /* 0x000000ff00b17202 */ /* 0x000fe40000000f00 */
[----:B------:R-:W-:Y:S01]  /*4790*/  MOV R126, RZ ;  /* 0x000000ff007e7202 */ /* 0x000fe20000000f00 */
[----:B------:R-:W5:Y:S01]  /*47a0*/  @!P0 LDG.E R122, desc[UR20][R148.64+0x480] ;  /* 0x00048014947a8981 */ /* 0x000f62000c1e1900 */
[----:B------:R-:W-:Y:S02]  /*47b0*/  MOV R179, RZ ;  /* 0x000000ff00b37202 */ /* 0x000fe40000000f00 */
[----:B------:R-:W-:Y:S01]  /*47c0*/  MOV R128, RZ ;  /* 0x000000ff00807202 */ /* 0x000fe20000000f00 */
[----:B------:R-:W5:Y:S04]  /*47d0*/  @!P2 LDG.E R124, desc[UR20][R148.64+0x580] ;  /* 0x00058014947ca981 */ /* 0x000f68000c1e1900 */
[----:B------:R-:W5:Y:S04]  /*47e0*/  @!P3 LDG.E R177, desc[UR20][R148.64+0x600] ;  /* 0x0006001494b1b981 */ /* 0x000f68000c1e1900 */
[----:B------:R-:W5:Y:S04]  /*47f0*/  @!P4 LDG.E R126, desc[UR20][R148.64+0x680] ;  /* 0x00068014947ec981 */ /* 0x000f68000c1e1900 */
[----:B------:R-:W5:Y:S04]  /*4800*/  @!P5 LDG.E R179, desc[UR20][R148.64+0x700] ;  /* 0x0007001494b3d981 */ /* 0x000f68000c1e1900 */
[----:B------:R0:W5:Y:S01]  /*4810*/  @!P6 LDG.E R128, desc[UR20][R148.64+0x780] ;  /* 0x000780149480e981 */ /* 0x000162000c1e1900 */
[----:B------:R-:W-:-:S02]  /*4820*/  P2R R132, PR, RZ, 0x1 ;  /* 0x00000001ff847803 */ /* 0x000fc40000000000 */
[----:B------:R-:W-:Y:S01]  /*4830*/  ISETP.GE.AND P0, PT, R12, UR29, PT ;  /* 0x0000001d0c007c0c */ /* 0x000fe2000bf06270 */
[----:B-1----:R1:W5:Y:S01]  /*4840*/  LDG.E R114, desc[UR20][R166.64] ;  /* 0x00000014a6727981 */ /* 0x002362000c1e1900 */
[----:B0-----:R-:W-:Y:S02]  /*4850*/  CS2R R148, SRZ ;  /* 0x0000000000947805 */ /* 0x001fe4000001ff00 */
[----:B------:R-:W-:Y:S02]  /*4860*/  P2R R130, PR, RZ, 0x2 ;  /* 0x00000002ff827803 */ /* 0x000fe40000000000 */
[----:B------:R-:W-:Y:S02]  /*4870*/  ISETP.GE.AND P1, PT, R16, UR29, PT ;  /* 0x0000001d10007c0c */ /* 0x000fe4000bf26270 */
[----:B-1----:R-:W-:Y:S01]  /*4880*/  CS2R R166, SRZ ;  /* 0x0000000000a67805 */ /* 0x002fe2000001ff00 */
[----:B---3--:R0:W-:Y:S04]  /*4890*/  STS [R32], R151 ;  /* 0x0000009720007388 */ /* 0x0081e80000000800 */
[----:B--2---:R-:W-:Y:S04]  /*48a0*/  STS [R33+0x80], R0 ;  /* 0x0000800021007388 */ /* 0x004fe80000000800 */
[----:B------:R1:W-:Y:S04]  /*48b0*/  STS [R34+0x100], R165 ;  /* 0x000100a522007388 */ /* 0x0003e80000000800 */
[----:B----4-:R-:W-:Y:S04]  /*48c0*/  STS [R35+0x180], R116 ;  /* 0x0001807423007388 */ /* 0x010fe80000000800 */
[----:B-----5:R2:W-:Y:S04]  /*48d0*/  STS [R36+0x200], R169 ;  /* 0x000200a924007388 */ /* 0x0205e80000000800 */
        /* <DEDUP_REMOVED lines=46> */
[----:B------:R-:W5:Y:S01]  /*4bc0*/  @!P0 LDG.E R168, desc[UR20][R146.64+0x480] ;  /* 0x0004801492a88981 */ /* 0x000f62000c1e1900 */
        /* <DEDUP_REMOVED lines=14> */
[----:B------:R-:W-:Y:S01]  /*4cb0*/  USHF.L.U32 UR42, UR8, 0x8, URZ ;  /* 0x00000008082a7899 */ /* 0x000fe200080006ff */
[----:B------:R-:W-:Y:S01]  /*4cc0*/  ISETP.NE.AND P2, PT, R8, RZ, PT ;  /* 0x000000ff0800720c */ /* 0x000fe20003f45270 */
[----:B------:R-:W-:-:S02]  /*4cd0*/  FMUL.FTZ R176, R114, 1.4426950216293334961 ;  /* 0x3fb8aa3b72b07820 */ /* 0x000fc40000410000 */
[----:B------:R-:W-:Y:S02]  /*4ce0*/  UIADD3 UR16, UPT, UPT, UR42, -0x100, URZ ;  /* 0xffffff002a107890 */ /* 0x000fe4000fffe0ff */
[C---:B------:R-:W-:Y:S02]  /*4cf0*/  FMUL.FTZ R211, R176.reuse, R83 ;  /* 0x00000053b0d37220 */ /* 0x040fe40000410000 */
[----:B------:R-:W-:Y:S01]  /*4d00*/  ULOP3.LUT UR16, UR16, 0x100, URZ, 0xc0, !UPT ;  /* 0x0000010010107892 */ /* 0x000fe2000f8ec0ff */
[----:B------:R-:W-:Y:S01]  /*4d10*/  UMOV UR28, 0x400 ;  /* 0x00000400001c7882 */ /* 0x000fe20000000000 */
[C---:B------:R-:W-:Y:S02]  /*4d20*/  FMUL.FTZ R0, R176.reuse, R80 ;  /* 0x00000050b0007220 */ /* 0x040fe40000410000 */
        /* <DEDUP_REMOVED lines=11> */
[----:B0-----:R-:W-:Y:S01]  /*4de0*/  ULEA UR28, UR17, UR28, 0x18 ;  /* 0x0000001c111c7291 */ /* 0x001fe2000f8ec0ff */
        /* <DEDUP_REMOVED lines=16> */
[----:B------:R1:W-:Y:S04]  /*4ef0*/  STS [R33+0x8c0], R148 ;  /* 0x0008c09421007388 */ /* 0x0003e80000000800 */
[----:B--2---:R-:W-:Y:S04]  /*4f00*/  STS [R34+0x940], R151 ;  /* 0x0009409722007388 */ /* 0x004fe80000000800 */
[----:B---3--:R-:W-:Y:S04]  /*4f10*/  STS [R35+0x9c0], R150 ;  /* 0x0009c09623007388 */ /* 0x008fe80000000800 */
[----:B----4-:R-:W-:Y:S04]  /*4f20*/  STS [R36+0xa40], R165 ;  /* 0x000a40a524007388 */ /* 0x010fe80000000800 */
[----:B-----5:R-:W-:Y:S04]  /*4f30*/  STS [R37+0xac0], R164 ;  /* 0x000ac0a425007388 */ /* 0x020fe80000000800 */
        /* <DEDUP_REMOVED lines=27> */
[----:B-1----:R-:W-:Y:S01]  /*50f0*/  IADD3 R148, PT, PT, R163, UR16, RZ ;  /* 0x00000010a3947c10 */ /* 0x002fe2000fffe0ff */
[----:B--2---:R-:W-:Y:S01]  /*5100*/  FMUL.FTZ R166, R176, R94 ;  /* 0x0000005eb0a67220 */ /* 0x004fe20000410000 */
[----:B------:R-:W-:Y:S01]  /*5110*/  @P2 IADD3 R148, PT, PT, R8, 0x200, RZ ;  /* 0x0000020008942810 */ /* 0x000fe20007ffe0ff */
[C---:B------:R-:W-:Y:S01]  /*5120*/  FMUL.FTZ R164, R176.reuse, R123 ;  /* 0x0000007bb0a47220 */ /* 0x040fe20000410000 */
[----:B------:R-:W-:-:S02]  /*5130*/  FMUL.FTZ R149, R176, R109 ;  /* 0x0000006db0957220 */ /* 0x000fc40000410000 */
[----:B------:R-:W-:Y:S01]  /*5140*/  LEA R186, R148, UR28, 0x2 ;  /* 0x0000001c94ba7c11 */ /* 0x000fe2000f8e10ff */
[----:B------:R-:W1:Y:S04]  /*5150*/  MUFU.EX2 R166, R166 ;  /* 0x000000a600a67308 */ /* 0x000e680000000800 */
[----:B------:R2:W1:Y:S04]  /*5160*/  MUFU.EX2 R148, R149 ;  /* 0x0000009500947308 */ /* 0x0004680000000800 */
[----:B------:R-:W1:Y:S01]  /*5170*/  MUFU.EX2 R164, R164 ;  /* 0x000000a400a47308 */ /* 0x000e620000000800 */
[----:B------:R2:W-:Y:S01]  /*5180*/  STS [R186+0x2338], R211 ;  /* 0x002338d3ba007388 */ /* 0x0005e20000000800 */
        /* <DEDUP_REMOVED lines=26> */
.L_x_7385:
[----:B------:R-:W-:-:S06]  /*5330*/  LEA R173, R8, UR28, 0x2 ;  /* 0x0000001c08ad7c11 */ /* 0x000fcc000f8e10ff */
[----:B------:R-:W0:Y:S02]  /*5340*/  LDS R173, [R173+0x2b3c] ;  /* 0x002b3c00adad7984 */ /* 0x000e240000000800 */
.L_x_7386:
[----:B------:R-:W-:Y:S05]  /*5350*/  BSYNC.RECONVERGENT B0 ;  /* 0x0000000000007941 */ /* 0x000fea0003800200 */
.L_x_7384:
        /* <DEDUP_REMOVED lines=45> */
[----:B------:R-:W1:Y:S01]  /*5630*/  SHFL.DOWN PT, R151, R182, 0x1, 0x1f ;  /* 0x08201f00b6977f89 */ /* 0x000e6200000e0000 */
[----:B------:R-:W-:Y:S01]  /*5640*/  FMUL.FTZ R168, R120, R231 ;  /* 0x000000e778a87220 */ /* 0x000fe20000410000 */
[----:B0-----:R-:W-:Y:S01]  /*5650*/  FFMA.FTZ R147, R0, R170, R243 ;  /* 0x000000aa00937223 */ /* 0x001fe200000100f3 */
[----:B------:R-:W-:Y:S01]  /*5660*/  MOV R184, R149 ;  /* 0x0000009500b87202 */ /* 0x000fe20000000f00 */
[----:B------:R0:W3:Y:S01]  /*5670*/  SHFL.DOWN PT, R179, R149, 0x1, 0x1f ;  /* 0x08201f0095b37f89 */ /* 0x0000e200000e0000 */
        /* <DEDUP_REMOVED lines=19> */
[----:B-1----:R-:W-:Y:S01]  /*57b0*/  @P1 FMUL.FTZ R146, R151, R182 ;  /* 0x000000b697921220 */ /* 0x002fe20000410000 */
[----:B------:R-:W-:Y:S01]  /*57c0*/  FMUL.FTZ R150, R156, R199 ;  /* 0x000000c79c967220 */ /* 0x000fe20000410000 */
[----:B------:R-:W-:Y:S01]  /*57d0*/  FMUL.FTZ R201, R63, R94 ;  /* 0x0000005e3fc97220 */ /* 0x000fe20000410000 */
[----:B------:R-:W-:Y:S01]  /*57e0*/  FMUL.FTZ R247, R158, R197 ;  /* 0x000000c59ef77220 */ /* 0x000fe20000410000 */
[----:B---3--:R-:W-:Y:S01]  /*57f0*/  @P1 FFMA.FTZ R184, R182, R179, R184 ;  /* 0x000000b3b6b81223 */ /* 0x008fe200000100b8 */
[----:B------:R-:W-:Y:S01]  /*5800*/  @P1 MOV R182, R146 ;  /* 0x0000009200b61202 */ /* 0x000fe20000000f00 */
[----:B------:R-:W-:Y:S01]  /*5810*/  FMUL.FTZ R195, R64, R123 ;  /* 0x0000007b40c37220 */ /* 0x000fe20000410000 */
[----:B------:R-:W-:Y:S01]  /*5820*/  ISETP.GT.U32.AND P1, PT, R13, 0x1d, PT ;  /* 0x0000001d0d00780c */ /* 0x000fe20003f24070 */
[----:B------:R-:W-:Y:S01]  /*5830*/  FMUL.FTZ R207, R160, R201 ;  /* 0x000000c9a0cf7220 */ /* 0x000fe20000410000 */
[----:B------:R-:W0:Y:S01]  /*5840*/  SHFL.DOWN PT, R179, R184, 0x2, 0x1f ;  /* 0x08401f00b8b37f89 */ /* 0x000e2200000e0000 */
[----:B------:R-:W-:Y:S01]  /*5850*/  FMUL.FTZ R203, R162, R195 ;  /* 0x000000c3a2cb7220 */ /* 0x000fe20000410000 */
[----:B------:R-:W-:Y:S01]  /*5860*/  UISETP.GE.AND UP0, UPT, UR8, UR43, UPT ;  /* 0x0000002b0800728c */ /* 0x000fe2000bf06270 */
[----:B------:R-:W-:Y:S01]  /*5870*/  ISETP.GE.AND P3, PT, R31, 0x1, PT ;  /* 0x000000011f00780c */ /* 0x000fe20003f66270 */
[----:B------:R-:W1:Y:S01]  /*5880*/  SHFL.DOWN PT, R151, R182, 0x2, 0x1f ;  /* 0x08401f00b6977f89 */ /* 0x000e6200000e0000 */
[----:B------:R-:W-:Y:S01]  /*5890*/  ISETP.GT.U32.AND P4, PT, R13, 0x17, PT ;  /* 0x000000170d00780c */ /* 0x000fe20003f84070 */
[----:B------:R-:W-:Y:S01]  /*58a0*/  UMOV UR16, UR19 ;  /* 0x0000001300107c82 */ /* 0x000fe20008000000 */
[----:B------:R-:W-:Y:S04]  /*58b0*/  BSSY.RECONVERGENT B0, `(.L_x_7387) ;  /* 0x000015c000007945 */ /* 0x000fe80003800200 */
[C---:B0-----:R-:W-:Y:S01]  /*58c0*/  @!P1 FFMA.FTZ R184, R182.reuse, R179, R184 ;  /* 0x000000b3b6b89223 */ /* 0x041fe200000100b8 */
[----:B-1----:R-:W-:Y:S01]  /*58d0*/  @!P1 FMUL.FTZ R146, R182, R151 ;  /* 0x00000097b6929220 */ /* 0x002fe20000410000 */
[----:B------:R-:W-:-:S03]  /*58e0*/  FMUL.FTZ R151, R58, R91 ;  /* 0x0000005b3a977220 */ /* 0x000fc60000410000 */
[----:B------:R-:W0:Y:S01]  /*58f0*/  SHFL.DOWN PT, R188, R184, 0x4, 0x1f ;  /* 0x08801f00b8bc7f89 */ /* 0x000e2200000e0000 */
[----:B------:R-:W-:Y:S01]  /*5900*/  @!P1 MOV R182, R146 ;  /* 0x0000009200b69202 */ /* 0x000fe20000000f00 */
[----:B------:R-:W-:Y:S01]  /*5910*/  FFMA.FTZ R146, R234, R147, R237 ;  /* 0x00000093ea927223 */ /* 0x000fe200000100ed */
[----:B------:R-:W-:Y:S01]  /*5920*/  FMUL.FTZ R147, R211, R0 ;  /* 0x00000000d3937220 */ /* 0x000fe20000410000 */
[----:B------:R-:W-:Y:S01]  /*5930*/  FMUL.FTZ R178, R134, R151 ;  /* 0x0000009786b27220 */ /* 0x000fe20000410000 */
[----:B------:R-:W-:Y:S01]  /*5940*/  ISETP.GT.U32.AND P1, PT, R13, 0x1b, PT ;  /* 0x0000001b0d00780c */ /* 0x000fe20003f24070 */
[----:B------:R-:W-:Y:S01]  /*5950*/  FFMA.FTZ R146, R230, R146, R233 ;  /* 0x00000092e6927223 */ /* 0x000fe200000100e9 */
[----:B------:R-:W-:Y:S01]  /*5960*/  FMUL.FTZ R147, R236, R147 ;  /* 0x00000093ec937220 */ /* 0x000fe20000410000 */
[----:B------:R-:W1:Y:S02]  /*5970*/  SHFL.DOWN PT, R186, R182, 0x4, 0x1f ;  /* 0x08801f00b6ba7f89 */ /* 0x000e6400000e0000 */
        /* <DEDUP_REMOVED lines=8> */
[----:B0-----:R-:W-:Y:S02]  /*5a00*/  @!P1 FFMA.FTZ R184, R182, R188, R184 ;  /* 0x000000bcb6b89223 */ /* 0x001fe400000100b8 */
[----:B------:R-:W-:Y:S01]  /*5a10*/  FFMA.FTZ R146, R180, R146, R245 ;  /* 0x00000092b4927223 */ /* 0x000fe200000100f5 */
[----:B------:R-:W-:Y:S02]  /*5a20*/  FMUL.FTZ R147, R228, R147 ;  /* 0x00000093e4937220 */ /* 0x000fe40000410000 */
[----:B------:R-:W0:Y:S01]  /*5a30*/  SHFL.DOWN PT, R196, R184, 0x8, 0x1f ;  /* 0x09001f00b8c47f89 */ /* 0x000e2200000e0000 */
[----:B------:R-:W-:Y:S01]  /*5a40*/  FFMA.FTZ R146, R222, R146, R213 ;  /* 0x00000092de927223 */ /* 0x000fe200000100d5 */
[----:B-1----:R-:W-:-:S03]  /*5a50*/  @!P1 FMUL.FTZ R186, R182, R186 ;  /* 0x000000bab6ba9220 */ /* 0x002fc60000410000 */
[----:B------:R-:W-:Y:S02]  /*5a60*/  FFMA.FTZ R146, R249, R146, R150 ;  /* 0x00000092f9927223 */ /* 0x000fe40000010096 */
[----:B------:R-:W-:Y:S02]  /*5a70*/  @!P1 MOV R182, R186 ;  /* 0x000000ba00b69202 */ /* 0x000fe40000000f00 */
[----:B------:R-:W-:Y:S01]  /*5a80*/  FFMA.FTZ R179, R148, R146, R247 ;  /* 0x0000009294b37223 */ /* 0x000fe200000100f7 */
[----:B------:R-:W-:Y:S01]  /*5a90*/  FMUL.FTZ R146, R224, R147 ;  /* 0x00000093e0927220 */ /* 0x000fe20000410000 */
[----:B------:R-:W-:Y:S02]  /*5aa0*/  PLOP3.LUT P1, PT, PT, PT, UP0, 0x80, 0x8 ;  /* 0x000000000008781c */ /* 0x000fe40003f2f008 */
[----:B------:R-:W-:Y:S01]  /*5ab0*/  FFMA.FTZ R179, R166, R179, R207 ;  /* 0x000000b3a6b37223 */ /* 0x000fe200000100cf */
[----:B------:R-:W-:Y:S01]  /*5ac0*/  FMUL.FTZ R147, R251, R146 ;  /* 0x00000092fb937220 */ /* 0x000fe20000410000 */
[----:B------:R-:W1:Y:S01]  /*5ad0*/  SHFL.DOWN PT, R194, R182, 0x8, 0x1f ;  /* 0x09001f00b6c27f89 */ /* 0x000e6200000e0000 */
[----:B------:R-:W-:Y:S01]  /*5ae0*/  ISETP.NE.OR P1, PT, R8, RZ, P1 ;  /* 0x000000ff0800720c */ /* 0x000fe20000f25670 */
[----:B------:R-:W-:Y:S01]  /*5af0*/  FFMA.FTZ R179, R164, R179, R203 ;  /* 0x000000b3a4b37223 */ /* 0x000fe200000100cb */
[----:B------:R-:W-:-:S04]  /*5b00*/  FMUL.FTZ R147, R180, R147 ;  /* 0x00000093b4937220 */ /* 0x000fc80000410000 */
[----:B------:R-:W3:Y:S01]  /*5b10*/  SHFL.UP PT, R190, R179, 0x1, RZ ;  /* 0x04200000b3be7989 */ /* 0x000ee200000e00ff */
[----:B------:R-:W-:Y:S01]  /*5b20*/  FMUL.FTZ R146, R222, R147 ;  /* 0x00000093de927220 */ /* 0x000fe20000410000 */
[----:B0-----:R-:W-:-:S03]  /*5b30*/  @!P4 FFMA.FTZ R184, R182, R196, R184 ;  /* 0x000000c4b6b8c223 */ /* 0x001fc600000100b8 */
[----:B------:R-:W-:Y:S01]  /*5b40*/  FMUL.FTZ R147, R249, R146 ;  /* 0x00000092f9937220 */ /* 0x000fe20000410000 */
[----:B------:R-:W-:Y:S01]  /*5b50*/  HFMA2 R146, -RZ, RZ, 1.875, 0 ;  /* 0x3f800000ff927431 */ /* 0x000fe200000001ff */
[----:B------:R-:W-:Y:S01]  /*5b60*/  @!P1 LEA R192, R163, UR28, 0x3 ;  /* 0x0000001ca3c09c11 */ /* 0x000fe2000f8e18ff */
[----:B------:R-:W-:Y:S01]  /*5b70*/  SHFL.DOWN PT, R196, R184, 0x10, 0x1f ;  /* 0x0a001f00b8c47f89 */ /* 0x000fe200000e0000 */
[----:B------:R-:W-:-:S04]  /*5b80*/  FMUL.FTZ R147, R148, R147 ;  /* 0x0000009394937220 */ /* 0x000fc80000410000 */
[----:B------:R-:W-:-:S04]  /*5b90*/  FMUL.FTZ R147, R166, R147 ;  /* 0x00000093a6937220 */ /* 0x000fc80000410000 */
[----:B------:R-:W-:Y:S01]  /*5ba0*/  FMUL.FTZ R186, R164, R147 ;  /* 0x00000093a4ba7220 */ /* 0x000fe20000410000 */
[----:B------:R-:W-:Y:S01]  /*5bb0*/  MOV R147, RZ ;  /* 0x000000ff00937202 */ /* 0x000fe20000000f00 */
[----:B-1----:R-:W-:-:S03]  /*5bc0*/  @!P4 FMUL.FTZ R194, R182, R194 ;  /* 0x000000c2b6c2c220 */ /* 0x002fc60000410000 */
[----:B------:R-:W0:Y:S01]  /*5bd0*/  SHFL.UP PT, R188, R186, 0x1, RZ ;  /* 0x04200000babc7989 */ /* 0x000e2200000e00ff */
[C---:B---3--:R-:W-:Y:S01]  /*5be0*/  FFMA.FTZ R190, R186.reuse, R190, R179 ;  /* 0x000000bebabe7223 */ /* 0x048fe200000100b3 */
[----:B------:R-:W-:Y:S02]  /*5bf0*/  @!P4 MOV R182, R194 ;  /* 0x000000c200b6c202 */ /* 0x000fe40000000f00 */
[----:B------:R-:W-:Y:S01]  /*5c00*/  @!P1 LDS.64 R146, [R192+0x2bb8] ;  /* 0x002bb800c0929984 */ /* 0x000fe20000000a00 */
[----:B------:R-:W-:Y:S02]  /*5c10*/  ISETP.GE.AND P1, PT, R31, 0x2, PT ;  /* 0x000000021f00780c */ /* 0x000fe40003f26270 */
[----:B------:R-:W-:Y:S01]  /*5c20*/  FSEL R179, R179, R190, !P3 ;  /* 0x000000beb3b37208 */ /* 0x000fe20005800000 */
[----:B------:R-:W-:Y:S04]  /*5c30*/  SHFL.DOWN PT, R194, R182, 0x10, 0x1f ;  /* 0x0a001f00b6c27f89 */ /* 0x000fe800000e0000 */
[----:B------:R-:W1:Y:S01]  /*5c40*/  SHFL.UP PT, R190, R179, 0x2, RZ ;  /* 0x04400000b3be7989 */ /* 0x000e6200000e00ff */
[----:B0-----:R-:W-:Y:S01]  /*5c50*/  @P3 FMUL.FTZ R186, R186, R188 ;  /* 0x000000bcbaba3220 */ /* 0x001fe20000410000 */
[----:B------:R-:W-:-:S04]  /*5c60*/  ISETP.GT.U32.AND P3, PT, R13, 0xf, PT ;  /* 0x0000000f0d00780c */ /* 0x000fc80003f64070 */
[----:B------:R-:W0:Y:S01]  /*5c70*/  SHFL.UP PT, R188, R186, 0x2, RZ ;  /* 0x04400000babc7989 */ /* 0x000e2200000e00ff */
[----:B-1----:R-:W-:-:S08]  /*5c80*/  FFMA.FTZ R190, R186, R190, R179 ;  /* 0x000000bebabe7223 */ /* 0x002fd000000100b3 */
[C---:B------:R-:W-:Y:S01]  /*5c90*/  @!P3 FMUL.FTZ R192, R182.reuse, R194 ;  /* 0x000000c2b6c0b220 */ /* 0x040fe20000410000 */
[----:B------:R-:W-:Y:S01]  /*5ca0*/  @!P3 FFMA.FTZ R184, R182, R196, R184 ;  /* 0x000000c4b6b8b223 */ /* 0x000fe200000100b8 */
[----:B------:R-:W-:-:S03]  /*5cb0*/  FSEL R179, R179, R190, !P1 ;  /* 0x000000beb3b37208 */ /* 0x000fc60004800000 */
[----:B------:R-:W-:Y:S01]  /*5cc0*/  @!P3 MOV R182, R192 ;  /* 0x000000c000b6b202 */ /* 0x000fe20000000f00 */
[----:B------:R-:W-:Y:S01]  /*5cd0*/  SHFL.IDX PT, R196, R147, RZ, 0x1f ;  /* 0x00001fff93c47589 */ /* 0x000fe200000e0000 */
[----:B------:R-:W-:-:S03]  /*5ce0*/  ISETP.NE.AND P3, PT, R8, 0x1f, PT ;  /* 0x0000001f0800780c */ /* 0x000fc60003f65270 */
[----:B------:R-:W1:Y:S04]  /*5cf0*/  SHFL.UP PT, R190, R179, 0x4, RZ ;  /* 0x04800000b3be7989 */ /* 0x000e6800000e00ff */
[----:B------:R-:W-:Y:S01]  /*5d00*/  SHFL.DOWN PT, R194, R184, 0x1, 0x1f ;  /* 0x08201f00b8c27f89 */ /* 0x000fe200000e0000 */
[----:B0-----:R-:W-:Y:S01]  /*5d10*/  @P1 FMUL.FTZ R186, R186, R188 ;  /* 0x000000bcbaba1220 */ /* 0x001fe20000410000 */
[----:B------:R-:W-:Y:S02]  /*5d20*/  ISETP.GE.AND P1, PT, R31, 0x4, PT ;  /* 0x000000041f00780c */ /* 0x000fe40003f26270 */
[----:B------:R-:W0:Y:S04]  /*5d30*/  SHFL.DOWN PT, R192, R182, 0x1, 0x1f ;  /* 0x08201f00b6c07f89 */ /* 0x000e2800000e0000 */
[----:B------:R-:W3:Y:S04]  /*5d40*/  SHFL.UP PT, R188, R186, 0x4, RZ ;  /* 0x04800000babc7989 */ /* 0x000ee800000e00ff */
[----:B------:R-:W-:Y:S01]  /*5d50*/  SHFL.IDX PT, R184, R184, RZ, 0x1f ;  /* 0x00001fffb8b87589 */ /* 0x000fe200000e0000 */
[----:B-1----:R-:W-:-:S05]  /*5d60*/  FFMA.FTZ R190, R186, R190, R179 ;  /* 0x000000bebabe7223 */ /* 0x002fca00000100b3 */
[----:B------:R-:W-:Y:S01]  /*5d70*/  FSEL R179, R179, R190, !P1 ;  /* 0x000000beb3b37208 */ /* 0x000fe20004800000 */
[----:B0-----:R-:W-:Y:S01]  /*5d80*/  @P3 FFMA.FTZ R196, R192, R196, R194 ;  /* 0x000000c4c0c43223 */ /* 0x001fe200000100c2 */
[----:B------:R-:W-:-:S03]  /*5d90*/  ISETP.GE.AND P3, PT, R31, 0x10, PT ;  /* 0x000000101f00780c */ /* 0x000fc60003f66270 */
[----:B------:R-:W0:Y:S01]  /*5da0*/  SHFL.UP PT, R190, R179, 0x8, RZ ;  /* 0x05000000b3be7989 */ /* 0x000e2200000e00ff */
[----:B------:R-:W-:Y:S01]  /*5db0*/  SHF.L.U32 R192, R8, 0x4, RZ ;  /* 0x0000000408c07819 */ /* 0x000fe200000006ff */
[----:B---3--:R-:W-:Y:S01]  /*5dc0*/  @P1 FMUL.FTZ R186, R186, R188 ;  /* 0x000000bcbaba1220 */ /* 0x008fe20000410000 */
[----:B------:R-:W-:Y:S01]  /*5dd0*/  FFMA.FTZ R165, R196, R173, R165 ;  /* 0x000000adc4a57223 */ /* 0x000fe200000100a5 */
[----:B------:R-:W-:Y:S01]  /*5de0*/  ISETP.GE.AND P1, PT, R31, 0x8, PT ;  /* 0x000000081f00780c */ /* 0x000fe20003f26270 */
[----:B------:R-:W1:Y:S01]  /*5df0*/  SHFL.IDX PT, R196, R182, RZ, 0x1f ;  /* 0x00001fffb6c47589 */ /* 0x000e6200000e0000 */
[-C--:B------:R-:W-:Y:S01]  /*5e00*/  LEA.HI R248, R8, R192.reuse, RZ, 0x1f ;  /* 0x000000c008f87211 */ /* 0x080fe200078ff8ff */
[----:B------:R-:W-:Y:S01]  /*5e10*/  FFMA.FTZ R167, R164, R165, R167 ;  /* 0x000000a5a4a77223 */ /* 0x000fe200000100a7 */
[----:B------:R-:W-:Y:S01]  /*5e20*/  LEA.HI R220, R192, R192, RZ, 0x1b ;  /* 0x000000c0c0dc7211 */ /* 0x000fe200078fd8ff */
[----:B------:R-:W3:Y:S01]  /*5e30*/  SHFL.UP PT, R188, R186, 0x8, RZ ;  /* 0x05000000babc7989 */ /* 0x000ee200000e00ff */
[----:B------:R-:W-:Y:S01]  /*5e40*/  LEA R248, R248, UR28, 0x2 ;  /* 0x0000001cf8f87c11 */ /* 0x000fe2000f8e10ff */
[----:B------:R-:W-:Y:S01]  /*5e50*/  FFMA.FTZ R169, R166, R167, R169 ;  /* 0x000000a7a6a97223 */ /* 0x000fe200000100a9 */
[----:B------:R-:W-:Y:S01]  /*5e60*/  FMUL.FTZ R240, R167, R94 ;  /* 0x0000005ea7f07220 */ /* 0x000fe20000410000 */
[----:B------:R-:W-:Y:S01]  /*5e70*/  FMUL.FTZ R238, R165, R123 ;  /* 0x0000007ba5ee7220 */ /* 0x000fe20000410000 */
[----:B------:R-:W-:Y:S01]  /*5e80*/  LEA R220, R220, UR28, 0x2 ;  /* 0x0000001cdcdc7c11 */ /* 0x000fe2000f8e10ff */
[----:B------:R-:W-:Y:S01]  /*5e90*/  FFMA.FTZ R171, R148, R169, R171 ;  /* 0x000000a994ab7223 */ /* 0x000fe200000100ab */
[----:B------:R-:W-:-:S03]  /*5ea0*/  FMUL.FTZ R242, R169, R109 ;  /* 0x0000006da9f27220 */ /* 0x000fc60000410000 */
[----:B------:R-:W-:Y:S01]  /*5eb0*/  FFMA.FTZ R173, R249, R171, R176 ;  /* 0x000000abf9ad7223 */ /* 0x000fe200000100b0 */
[----:B------:R-:W-:-:S03]  /*5ec0*/  FMUL.FTZ R244, R171, R92 ;  /* 0x0000005cabf47220 */ /* 0x000fc60000410000 */
[----:B------:R-:W-:Y:S01]  /*5ed0*/  FFMA.FTZ R175, R222, R173, R175 ;  /* 0x000000addeaf7223 */ /* 0x000fe200000100af */
[----:B0-----:R-:W-:Y:S01]  /*5ee0*/  FFMA.FTZ R190, R186, R190, R179 ;  /* 0x000000bebabe7223 */ /* 0x001fe200000100b3 */
[----:B------:R-:W-:Y:S02]  /*5ef0*/  FMUL.FTZ R246, R173, R95 ;  /* 0x0000005fadf67220 */ /* 0x000fe40000410000 */
[----:B------:R-:W-:Y:S01]  /*5f00*/  FFMA.FTZ R177, R180, R175, R177 ;  /* 0x000000afb4b17223 */ /* 0x000fe200000100b1 */
[----:B------:R-:W-:Y:S01]  /*5f10*/  FMUL.FTZ R218, R175, R90 ;  /* 0x0000005aafda7220 */ /* 0x000fe20000410000 */
[----:B------:R-:W-:Y:S01]  /*5f20*/  FSEL R190, R179, R190, !P1 ;  /* 0x000000beb3be7208 */ /* 0x000fe20004800000 */
[C---:B-1----:R-:W-:Y:S01]  /*5f30*/  FFMA.FTZ R147, R196.reuse, R147, R184 ;  /* 0x00000093c4937223 */ /* 0x042fe200000100b8 */
[----:B------:R-:W-:Y:S01]  /*5f40*/  FFMA.FTZ R179, R251, R177, R172 ;  /* 0x000000b1fbb37223 */ /* 0x000fe200000100ac */
[----:B------:R-:W-:Y:S01]  /*5f50*/  FMUL.FTZ R146, R196, R146 ;  /* 0x00000092c4927220 */ /* 0x000fe20000410000 */
[----:B---3--:R-:W-:Y:S01]  /*5f60*/  @P1 FMUL.FTZ R186, R186, R188 ;  /* 0x000000bcbaba1220 */ /* 0x008fe20000410000 */
[----:B------:R-:W0:Y:S01]  /*5f70*/  SHFL.UP PT, R176, R190, 0x10, RZ ;  /* 0x06000000beb07989 */ /* 0x000e2200000e00ff */
[----:B------:R-:W-:Y:S01]  /*5f80*/  FFMA.FTZ R181, R224, R179, R181 ;  /* 0x000000b3e0b57223 */ /* 0x000fe200000100b5 */
[----:B------:R-:W-:-:S02]  /*5f90*/  ISETP.NE.AND P1, PT, R8, RZ, PT ;  /* 0x000000ff0800720c */ /* 0x000fc40003f25270 */
[----:B------:R-:W1:Y:S01]  /*5fa0*/  SHFL.UP PT, R172, R186, 0x10, RZ ;  /* 0x06000000baac7989 */ /* 0x000e6200000e00ff */
[----:B------:R-:W-:-:S04]  /*5fb0*/  FFMA.FTZ R183, R228, R181, R183 ;  /* 0x000000b5e4b77223 */ /* 0x000fc800000100b7 */
[----:B------:R-:W-:-:S04]  /*5fc0*/  FFMA.FTZ R185, R226, R183, R185 ;  /* 0x000000b7e2b97223 */ /* 0x000fc800000100b9 */
[----:B------:R-:W-:Y:S02]  /*5fd0*/  FFMA.FTZ R187, R230, R185, R187 ;  /* 0x000000b9e6bb7223 */ /* 0x000fe400000100bb */
[----:B------:R-:W-:Y:S02]  /*5fe0*/  @!P1 LEA R204, R163, UR28, 0x3 ;  /* 0x0000001ca3cc9c11 */ /* 0x000fe4000f8e18ff */
[----:B------:R-:W-:-:S03]  /*5ff0*/  FFMA.FTZ R189, R234, R187, R189 ;  /* 0x000000bbeabd7223 */ /* 0x000fc600000100bd */
[----:B------:R3:W-:Y:S01]  /*6000*/  @!P1 STS.64 [R204+0x2bb8], R146 ;  /* 0x002bb892cc009388 */ /* 0x0007e20000000a00 */
[----:B------:R-:W-:Y:S01]  /*6010*/  FFMA.FTZ R191, R232, R189, R191 ;  /* 0x000000bde8bf7223 */ /* 0x000fe200000100bf */
[----:B0-----:R-:W-:-:S03]  /*6020*/  FFMA.FTZ R176, R186, R176, R190 ;  /* 0x000000b0bab07223 */ /* 0x001fc600000100be */
[----:B------:R-:W-:Y:S01]  /*6030*/  FFMA.FTZ R193, R236, R191, R193 ;  /* 0x000000bfecc17223 */ /* 0x000fe200000100c1 */
[----:B-1----:R-:W-:Y:S01]  /*6040*/  @P3 FMUL.FTZ R186, R186, R172 ;  /* 0x000000acbaba3220 */ /* 0x002fe20000410000 */
[----:B------:R-:W-:Y:S02]  /*6050*/  FSEL R176, R190, R176, !P3 ;  /* 0x000000b0beb07208 */ /* 0x000fe40005800000 */
[----:B------:R-:W-:Y:S01]  /*6060*/  FFMA.FTZ R209, R0, R193, R209 ;  /* 0x000000c100d17223 */ /* 0x000fe200000100d1 */
[----:B--2---:R0:W-:Y:S01]  /*6070*/  SHFL.IDX PT, R194, R174, RZ, 0x1f ;  /* 0x00001fffaec27589 */ /* 0x0041e200000e0000 */
[----:B------:R-:W-:Y:S01]  /*6080*/  FMUL.FTZ R190, R193, R80 ;  /* 0x00000050c1be7220 */ /* 0x000fe20000410000 */
[----:B------:R-:W-:Y:S01]  /*6090*/  FMUL.FTZ R172, R191, R82 ;  /* 0x00000052bfac7220 */ /* 0x000fe20000410000 */
[----:B------:R-:W-:Y:S01]  /*60a0*/  FMUL.FTZ R188, R209, R83 ;  /* 0x00000053d1bc7220 */ /* 0x000fe20000410000 */
[----:B------:R1:W-:Y:S01]  /*60b0*/  SHFL.UP PT, R182, R186, 0x1, RZ ;  /* 0x04200000bab67989 */ /* 0x0003e200000e00ff */
[----:B---3--:R-:W-:Y:S01]  /*60c0*/  FMUL.FTZ R146, R179, R88 ;  /* 0x00000058b3927220 */ /* 0x008fe20000410000 */
[----:B------:R-:W-:Y:S01]  /*60d0*/  FMUL.FTZ R200, R51, R172 ;  /* 0x000000ac33c87220 */ /* 0x000fe20000410000 */
[----:B------:R-:W-:Y:S01]  /*60e0*/  FMUL.FTZ R196, R50, R188 ;  /* 0x000000bc32c47220 */ /* 0x000fe20000410000 */
[----:B------:R2:W3:Y:S01]  /*60f0*/  SHFL.UP PT, R184, R176, 0x1, RZ ;  /* 0x04200000b0b87989 */ /* 0x0004e200000e00ff */
[----:B0-----:R-:W-:Y:S01]  /*6100*/  FMUL.FTZ R174, R189, R85 ;  /* 0x00000055bdae7220 */ /* 0x001fe20000410000 */
[----:B------:R-:W-:Y:S01]  /*6110*/  FMUL.FTZ R198, R49, R190 ;  /* 0x000000be31c67220 */ /* 0x000fe20000410000 */
[----:B------:R-:W-:Y:S01]  /*6120*/  FMUL.FTZ R147, R177, R91 ;  /* 0x0000005bb1937220 */ /* 0x000fe20000410000 */
[----:B------:R0:W-:Y:S01]  /*6130*/  STS [R248+0x1080], R196 ;  /* 0x001080c4f8007388 */ /* 0x0001e20000000800 */
[----:B------:R-:W-:Y:S01]  /*6140*/  FMUL.FTZ R202, R52, R174 ;  /* 0x000000ae34ca7220 */ /* 0x000fe20000410000 */
[----:B-1----:R-:W-:Y:S01]  /*6150*/  FMUL.FTZ R186, R185, R87 ;  /* 0x00000057b9ba7220 */ /* 0x002fe20000410000 */
[----:B--2---:R-:W-:Y:S01]  /*6160*/  FMUL.FTZ R176, R187, R84 ;  /* 0x00000054bbb07220 */ /* 0x004fe20000410000 */
[----:B------:R1:W-:Y:S02]  /*6170*/  STS [R14+0x4], R198 ;  /* 0x000004c60e007388 */ /* 0x0003e40000000800 */
[----:B------:R-:W-:Y:S01]  /*6180*/  FMUL.FTZ R206, R54, R186 ;  /* 0x000000ba36ce7220 */ /* 0x000fe20000410000 */
[----:B------:R-:W-:Y:S01]  /*6190*/  FMUL.FTZ R204, R53, R176 ;  /* 0x000000b035cc7220 */ /* 0x000fe20000410000 */
[----:B------:R-:W-:Y:S01]  /*61a0*/  STS [R14+0x8], R200 ;  /* 0x000008c80e007388 */ /* 0x000fe20000000800 */
[----:B0-----:R-:W-:-:S03]  /*61b0*/  FMUL.FTZ R196, R57, R146 ;  /* 0x0000009239c47220 */ /* 0x001fc60000410000 */
[----:B------:R-:W-:Y:S01]  /*61c0*/  STS [R14+0xc], R202 ;  /* 0x00000cca0e007388 */ /* 0x000fe20000000800 */
[----:B-1----:R-:W-:-:S03]  /*61d0*/  FMUL.FTZ R198, R58, R147 ;  /* 0x000000933ac67220 */ /* 0x002fc60000410000 */
[----:B------:R-:W-:Y:S01]  /*61e0*/  STS [R14+0x10], R204 ;  /* 0x000010cc0e007388 */ /* 0x000fe20000000800 */
[----:B---3--:R-:W-:Y:S01]  /*61f0*/  @P2 FFMA.FTZ R194, R182, R194, R184 ;  /* 0x000000c2b6c22223 */ /* 0x008fe200000100b8 */
[----:B------:R-:W-:Y:S01]  /*6200*/  FMUL.FTZ R182, R183, R86 ;  /* 0x00000056b7b67220 */ /* 0x000fe20000410000 */
[----:B------:R-:W-:Y:S01]  /*6210*/  FMUL.FTZ R184, R181, R89 ;  /* 0x00000059b5b87220 */ /* 0x000fe20000410000 */
[----:B------:R-:W-:Y:S01]  /*6220*/  STS [R14+0x14], R206 ;  /* 0x000014ce0e007388 */ /* 0x000fe20000000800 */
[----:B------:R-:W-:Y:S01]  /*6230*/  FFMA.FTZ R211, R211, R194, R170 ;  /* 0x000000c2d3d37223 */ /* 0x000fe200000100aa */
[----:B------:R-:W-:Y:S01]  /*6240*/  FMUL.FTZ R170, R55, R182 ;  /* 0x000000b637aa7220 */ /* 0x000fe20000410000 */
[----:B------:R-:W-:Y:S01]  /*6250*/  FMUL.FTZ R194, R56, R184 ;  /* 0x000000b838c27220 */ /* 0x000fe20000410000 */
        /* <DEDUP_REMOVED lines=8> */
[----:B------:R-:W-:Y:S01]  /*62e0*/  STS [R14+0x1c], R194 ;  /* 0x00001cc20e007388 */ /* 0x000fe20000000800 */
[----:B------:R-:W-:Y:S01]  /*62f0*/  FFMA.FTZ R232, R232, R236, R241 ;  /* 0x000000ece8e87223 */ /* 0x000fe200000100f1 */
[----:B------:R-:W-:Y:S01]  /*6300*/  IADD3 R241, PT, PT, R8, 0x1e0, RZ ;  /* 0x000001e008f17810 */ /* 0x000fe20007ffe0ff */
[----:B------:R-:W-:Y:S01]  /*6310*/  FFMA.FTZ R235, R168, R190, R235 ;  /* 0x000000bea8eb7223 */ /* 0x000fe200000100eb */
[----:B------:R-:W-:Y:S01]  /*6320*/  STS [R14+0x24], R198 ;  /* 0x000024c60e007388 */ /* 0x000fe20000000800 */
        /* <DEDUP_REMOVED lines=9> */
[----:B------:R-:W-:Y:S01]  /*63c0*/  STS [R220+0x10ac], R237 ;  /* 0x0010aceddc007388 */ /* 0x000fe20000000800 */
        /* <DEDUP_REMOVED lines=8> */
[----:B------:R-:W-:Y:S01]  /*6450*/  FMUL.FTZ R219, R64, R238 ;  /* 0x000000ee40db7220 */ /* 0x000fe20000410000 */
[----:B------:R0:W-:Y:S01]  /*6460*/  STS [R14+0x34], R225 ;  /* 0x000034e10e007388 */ /* 0x0001e20000000800 */
[----:B------:R-:W-:Y:S01]  /*6470*/  FFMA.FTZ R251, R251, R224, R178 ;  /* 0x000000e0fbfb7223 */ /* 0x000fe200000100b2 */
[----:B------:R-:W-:Y:S01]  /*6480*/  FFMA.FTZ R235, R176, R186, R235 ;  /* 0x000000bab0eb7223 */ /* 0x000fe200000100eb */
[----:B------:R-:W-:Y:S01]  /*6490*/  FFMA.FTZ R178, R128, -R217, R226 ;  /* 0x800000d980b27223 */ /* 0x000fe200000100e2 */
[----:B------:R-:W-:Y:S01]  /*64a0*/  FFMA.FTZ R212, R132, -R212, R224 ;  /* 0x800000d484d47223 */ /* 0x000fe200000100e0 */
[----:B------:R-:W-:Y:S01]  /*64b0*/  FFMA.FTZ R245, R180, R251, R245 ;  /* 0x000000fbb4f57223 */ /* 0x000fe200000100f5 */
[----:B------:R-:W-:Y:S01]  /*64c0*/  FFMA.FTZ R180, R130, -R215, R228 ;  /* 0x800000d782b47223 */ /* 0x000fe200000100e4 */
[----:B------:R-:W-:Y:S01]  /*64d0*/  FFMA.FTZ R235, R178, R182, R235 ;  /* 0x000000b6b2eb7223 */ /* 0x000fe200000100eb */
[----:B------:R-:W-:Y:S01]  /*64e0*/  FMUL.FTZ R217, R63, R240 ;  /* 0x000000f03fd97220 */ /* 0x000fe20000410000 */
[----:B------:R-:W-:Y:S01]  /*64f0*/  FFMA.FTZ R216, R152, -R149, R245 ;  /* 0x8000009598d87223 */ /* 0x000fe200000100f5 */
[----:B------:R-:W-:Y:S01]  /*6500*/  FFMA.FTZ R222, R222, R245, R213 ;  /* 0x000000f5dede7223 */ /* 0x000fe200000100d5 */
[----:B------:R-:W-:Y:S01]  /*6510*/  FFMA.FTZ R214, R180, R184, R235 ;  /* 0x000000b8b4d67223 */ /* 0x000fe200000100eb */
[----:B------:R-:W-:Y:S01]  /*6520*/  STS [R14+0x3c], R219 ;  /* 0x00003cdb0e007388 */ /* 0x000fe20000000800 */
[----:B------:R-:W-:Y:S01]  /*6530*/  IADD3 R213, PT, PT, R8, 0x20, RZ ;  /* 0x0000002008d57810 */ /* 0x000fe20007ffe0ff */
[----:B------:R-:W-:Y:S01]  /*6540*/  FFMA.FTZ R249, R249, R222, R150 ;  /* 0x000000def9f97223 */ /* 0x000fe20000010096 */
[----:B------:R-:W-:Y:S01]  /*6550*/  FFMA.FTZ R146, R212, R146, R214 ;  /* 0x00000092d4927223 */ /* 0x000fe200000100d6 */
[----:B------:R-:W-:Y:S01]  /*6560*/  FFMA.FTZ R214, R134, -R151, R251 ;  /* 0x8000009786d67223 */ /* 0x000fe200000100fb */
[----:B------:R-:W-:Y:S01]  /*6570*/  SHF.R.S32.HI R150, RZ, 0x1f, R4 ;  /* 0x0000001fff967819 */ /* 0x000fe20000011404 */
[----:B------:R-:W-:Y:S01]  /*6580*/  FFMA.FTZ R247, R148, R249, R247 ;  /* 0x000000f994f77223 */ /* 0x000fe200000100f7 */
[----:B------:R1:W-:Y:S01]  /*6590*/  STS [R14+0x38], R217 ;  /* 0x000038d90e007388 */ /* 0x0003e20000000800 */
[----:B------:R-:W-:Y:S01]  /*65a0*/  FFMA.FTZ R147, R214, R147, R146 ;  /* 0x00000093d6937223 */ /* 0x000fe20000010092 */
[----:B------:R-:W-:Y:S01]  /*65b0*/  MOV R146, R8 ;  /* 0x0000000800927202 */ /* 0x000fe20000000f00 */
[----:B------:R-:W-:Y:S01]  /*65c0*/  IMAD R151, R150, UR32, RZ ;  /* 0x0000002096977c24 */ /* 0x000fe2000f8e02ff */
[----:B------:R-:W-:Y:S01]  /*65d0*/  IADD3 R215, PT, PT, R8, 0x40, RZ ;  /* 0x0000004008d77810 */ /* 0x000fe20007ffe0ff */
[----:B------:R-:W-:Y:S01]  /*65e0*/  FFMA.FTZ R218, R216, R218, R147 ;  /* 0x000000dad8da7223 */ /* 0x000fe20000010093 */
[----:B------:R-:W-:-:S02]  /*65f0*/  HFMA2 R147, -RZ, RZ, 0, 0 ;  /* 0x00000000ff937431 */ /* 0x000fc400000001ff */
[----:B------:R-:W-:Y:S01]  /*6600*/  IMAD R151, R4, UR33, R151 ;  /* 0x0000002104977c24 */ /* 0x000fe2000f8e0297 */
[----:B------:R-:W-:Y:S01]  /*6610*/  IADD3 R221, PT, PT, R8, 0x60, RZ ;  /* 0x0000006008dd7810 */ /* 0x000fe20007ffe0ff */
[----:B------:R-:W-:Y:S01]  /*6620*/  FFMA.FTZ R205, R154, -R205, R222 ;  /* 0x800000cd9acd7223 */ /* 0x000fe200000100de */
[----:B------:R-:W-:Y:S01]  /*6630*/  IADD3 R223, PT, PT, R8, 0x80, RZ ;  /* 0x0000008008df7810 */ /* 0x000fe20007ffe0ff */
[----:B------:R-:W-:Y:S01]  /*6640*/  IMAD.WIDE.U32 R148, R144, UR23, R146 ;  /* 0x0000001790947c25 */ /* 0x000fe2000f8e0092 */
[----:B0-----:R-:W-:-:S03]  /*6650*/  IADD3 R225, PT, PT, R8, 0xa0, RZ ;  /* 0x000000a008e17810 */ /* 0x001fc60007ffe0ff */
[----:B------:R-:W-:Y:S01]  /*6660*/  FMUL.FTZ R250, R65, R211 ;  /* 0x000000d341fa7220 */ /* 0x000fe20000410000 */
[----:B------:R-:W-:Y:S01]  /*6670*/  BAR.SYNC.DEFER_BLOCKING 0x0 ;  /* 0x0000000000007b1d */ /* 0x000fe20000010000 */
[----:B------:R-:W-:Y:S01]  /*6680*/  IMAD R149, R145, UR23, R149 ;  /* 0x0000001791957c24 */ /* 0x000fe2000f8e0295 */
[----:B------:R-:W-:Y:S01]  /*6690*/  IADD3 R227, PT, PT, R8, 0xc0, RZ ;  /* 0x000000c008e37810 */ /* 0x000fe20007ffe0ff */
[----:B------:R-:W-:Y:S01]  /*66a0*/  IMAD.WIDE.U32 R146, R142, UR23, R146 ;  /* 0x000000178e927c25 */ /* 0x000fe2000f8e0092 */
[----:B------:R-:W-:-:S03]  /*66b0*/  IADD3 R229, PT, PT, R8, 0xe0, RZ ;  /* 0x000000e008e57810 */ /* 0x000fc60007ffe0ff */
[----:B------:R-:W-:Y:S01]  /*66c0*/  FFMA.FTZ R207, R166, R247, R207 ;  /* 0x000000f7a6cf7223 */ /* 0x000fe200000100cf */
[----:B-1----:R-:W-:Y:S01]  /*66d0*/  IADD3 R217, PT, PT, R8, 0x100, RZ ;  /* 0x0000010008d97810 */ /* 0x002fe20007ffe0ff */
[----:B------:R-:W-:Y:S01]  /*66e0*/  IMAD.WIDE.U32 R148, R4, UR32, R148 ;  /* 0x0000002004947c25 */ /* 0x000fe2000f8e0094 */
[----:B------:R-:W-:-:S03]  /*66f0*/  IADD3 R219, PT, PT, R8, 0x120, RZ ;  /* 0x0000012008db7810 */ /* 0x000fc60007ffe0ff */
[----:B------:R-:W-:Y:S01]  /*6700*/  FMUL.FTZ R243, R66, R243 ;  /* 0x000000f342f37220 */ /* 0x000fe20000410000 */
[----:B------:R-:W-:Y:S01]  /*6710*/  IADD3 R231, PT, PT, R8, 0x140, RZ ;  /* 0x0000014008e77810 */ /* 0x000fe20007ffe0ff */
[----:B------:R-:W-:Y:S01]  /*6720*/  IMAD R147, R143, UR23, R147 ;  /* 0x000000178f937c24 */ /* 0x000fe2000f8e0293 */
[----:B------:R-:W-:Y:S01]  /*6730*/  IADD3 R148, P2, PT, R148, UR18, RZ ;  /* 0x0000001294947c10 */ /* 0x000fe2000ff5e0ff */
[----:B------:R-:W-:Y:S01]  /*6740*/  FFMA.FTZ R218, R205, R246, R218 ;  /* 0x000000f6cdda7223 */ /* 0x000fe200000100da */
[----:B------:R-:W-:Y:S01]  /*6750*/  IADD3 R233, PT, PT, R8, 0x160, RZ ;  /* 0x0000016008e97810 */ /* 0x000fe20007ffe0ff */
[----:B------:R-:W-:Y:S01]  /*6760*/  IMAD.WIDE.U32 R146, R4, UR34, R146 ;  /* 0x0000002204927c25 */ /* 0x000fe2000f8e0092 */
[----:B------:R-:W-:-:S03]  /*6770*/  IADD3.X R149, PT, PT, R149, R151, RZ, P2, !PT ;  /* 0x0000009795957210 */ /* 0x000fc600017fe4ff */
[----:B------:R-:W-:Y:S01]  /*6780*/  FFMA.FTZ R199, R156, -R199, R249 ;  /* 0x800000c79cc77223 */ /* 0x000fe200000100f9 */
[----:B------:R-:W-:Y:S01]  /*6790*/  IADD3 R235, PT, PT, R8, 0x180, RZ ;  /* 0x0000018008eb7810 */ /* 0x000fe20007ffe0ff */
[----:B------:R-:W-:Y:S01]  /*67a0*/  IMAD R151, R150, UR34, RZ ;  /* 0x0000002296977c24 */ /* 0x000fe2000f8e02ff */
[----:B------:R-:W-:Y:S01]  /*67b0*/  IADD3 R150, P2, PT, R146, UR18, RZ ;  /* 0x0000001292967c10 */ /* 0x000fe2000ff5e0ff */
[----:B------:R-:W-:Y:S01]  /*67c0*/  IMAD.WIDE.U32 R148, R163, R140, R148 ;  /* 0x0000008ca3947225 */ /* 0x000fe200078e0094 */
[----:B------:R-:W-:-:S03]  /*67d0*/  IADD3 R237, PT, PT, R8, 0x1a0, RZ ;  /* 0x000001a008ed7810 */ /* 0x000fc60007ffe0ff */
[----:B------:R-:W-:Y:S01]  /*67e0*/  FFMA.FTZ R203, R164, R207, R203 ;  /* 0x000000cfa4cb7223 */ /* 0x000fe200000100cb */
[----:B------:R-:W-:Y:S01]  /*67f0*/  IADD3 R239, PT, PT, R8, 0x1c0, RZ ;  /* 0x000001c008ef7810 */ /* 0x000fe20007ffe0ff */
[----:B------:R-:W-:Y:S01]  /*6800*/  IMAD R151, R4, UR35, R151 ;  /* 0x0000002304977c24 */ /* 0x000fe2000f8e0297 */
[-C--:B------:R-:W-:Y:S01]  /*6810*/  LEA.HI R182, R213, R8.reuse, RZ, 0x1b ;  /* 0x00000008d5b67211 */ /* 0x080fe200078fd8ff */
[----:B------:R-:W0:Y:S01]  /*6820*/  LDS R211, [R15] ;  /* 0x000000000fd37984 */ /* 0x000e220000000800 */
[----:B------:R-:W-:Y:S01]  /*6830*/  LEA.HI R184, R215, R8, RZ, 0x1b ;  /* 0x00000008d7b87211 */ /* 0x000fe200078fd8ff */
[----:B------:R-:W-:Y:S01]  /*6840*/  FFMA.FTZ R218, R199, R244, R218 ;  /* 0x000000f4c7da7223 */ /* 0x000fe200000100da */
[----:B------:R-:W-:Y:S01]  /*6850*/  IADD3.X R151, PT, PT, R147, R151, RZ, P2, !PT ;  /* 0x0000009793977210 */ /* 0x000fe200017fe4ff */
[----:B------:R-:W-:Y:S01]  /*6860*/  IMAD R147, R163, R141, R149 ;  /* 0x0000008da3937224 */ /* 0x000fe200078e0295 */
[----:B------:R-:W-:Y:S01]  /*6870*/  LEA R146, P2, R148, UR38, 0x2 ;  /* 0x0000002694927c11 */ /* 0x000fe2000f8410ff */
[----:B------:R-:W-:Y:S01]  /*6880*/  FFMA.FTZ R197, R158, -R197, R247 ;  /* 0x800000c59ec57223 */ /* 0x000fe200000100f7 */
[----:B------:R-:W-:Y:S01]  /*6890*/  LEA.HI R186, R221, R8, RZ, 0x1b ;  /* 0x00000008ddba7211 */ /* 0x000fe200078fd8ff */
[----:B------:R-:W-:Y:S01]  /*68a0*/  IMAD.WIDE.U32 R150, R163, UR36, R150 ;  /* 0x00000024a3967c25 */ /* 0x000fe2000f8e0096 */
[----:B------:R-:W-:-:S03]  /*68b0*/  LEA.HI.X R147, R148, UR39, R147, 0x2, P2 ;  /* 0x0000002794937c11 */ /* 0x000fc600090f1493 */
[----:B------:R-:W-:Y:S01]  /*68c0*/  FMUL.FTZ R232, R69, R232 ;  /* 0x000000e845e87220 */ /* 0x000fe20000410000 */
[----:B------:R-:W-:Y:S01]  /*68d0*/  LEA.HI R188, R223, R8, RZ, 0x1b ;  /* 0x00000008dfbc7211 */ /* 0x000fe200078fd8ff */
[----:B------:R-:W-:Y:S01]  /*68e0*/  IMAD R149, R163, UR37, R151 ;  /* 0x00000025a3957c24 */ /* 0x000fe2000f8e0297 */
[----:B------:R-:W-:Y:S01]  /*68f0*/  LEA R148, P2, R150, UR40, 0x2 ;  /* 0x0000002896947c11 */ /* 0x000fe2000f8410ff */
[----:B------:R-:W-:Y:S01]  /*6900*/  FMUL.FTZ R151, R67, R236 ;  /* 0x000000ec43977220 */ /* 0x000fe20000410000 */
[----:B------:R-:W-:Y:S01]  /*6910*/  LEA.HI R190, R225, R8, RZ, 0x1b ;  /* 0x00000008e1be7211 */ /* 0x000fe200078fd8ff */
[----:B------:R-:W-:Y:S01]  /*6920*/  FMUL.FTZ R234, R68, R234 ;  /* 0x000000ea44ea7220 */ /* 0x000fe20000410000 */
[----:B------:R-:W-:Y:S01]  /*6930*/  LEA.HI.X R149, R150, UR41, R149, 0x2, P2 ;  /* 0x0000002996957c11 */ /* 0x000fe200090f1495 */
[----:B------:R-:W-:Y:S01]  /*6940*/  FMUL.FTZ R230, R71, R230 ;  /* 0x000000e647e67220 */ /* 0x000fe20000410000 */
[----:B------:R-:W-:Y:S01]  /*6950*/  LEA.HI R192, R227, R8, RZ, 0x1b ;  /* 0x00000008e3c07211 */ /* 0x000fe200078fd8ff */
[----:B------:R-:W-:Y:S01]  /*6960*/  FMUL.FTZ R226, R70, R226 ;  /* 0x000000e246e27220 */ /* 0x000fe20000410000 */
[----:B------:R-:W-:Y:S01]  /*6970*/  LEA.HI R194, R229, R8, RZ, 0x1b ;  /* 0x00000008e5c27211 */ /* 0x000fe200078fd8ff */
[----:B------:R-:W-:Y:S01]  /*6980*/  FMUL.FTZ R228, R73, R228 ;  /* 0x000000e449e47220 */ /* 0x000fe20000410000 */
[-C--:B------:R-:W-:Y:S01]  /*6990*/  LEA.HI R196, R217, R8.reuse, RZ, 0x1b ;  /* 0x00000008d9c47211 */ /* 0x080fe200078fd8ff */
[----:B------:R-:W-:Y:S01]  /*69a0*/  FMUL.FTZ R251, R75, R251 ;  /* 0x000000fb4bfb7220 */ /* 0x000fe20000410000 */
[-C--:B------:R-:W-:Y:S01]  /*69b0*/  LEA.HI R198, R219, R8.reuse, RZ, 0x1b ;  /* 0x00000008dbc67211 */ /* 0x080fe200078fd8ff */
[----:B------:R-:W-:Y:S01]  /*69c0*/  FFMA.FTZ R201, R160, -R201, R207 ;  /* 0x800000c9a0c97223 */ /* 0x000fe200000100cf */
[-C--:B------:R-:W-:Y:S01]  /*69d0*/  LEA.HI R200, R231, R8.reuse, RZ, 0x1b ;  /* 0x00000008e7c87211 */ /* 0x080fe200078fd8ff */
[----:B------:R-:W-:Y:S01]  /*69e0*/  FFMA.FTZ R195, R162, -R195, R203 ;  /* 0x800000c3a2c37223 */ /* 0x000fe200000100cb */
[-C--:B------:R-:W-:Y:S01]  /*69f0*/  LEA.HI R202, R233, R8.reuse, RZ, 0x1b ;  /* 0x00000008e9ca7211 */ /* 0x080fe200078fd8ff */
[----:B------:R-:W-:Y:S01]  /*6a00*/  FMUL.FTZ R245, R74, R245 ;  /* 0x000000f54af57220 */ /* 0x000fe20000410000 */
[-C--:B------:R-:W-:Y:S01]  /*6a10*/  LEA.HI R204, R235, R8.reuse, RZ, 0x1b ;  /* 0x00000008ebcc7211 */ /* 0x080fe200078fd8ff */
[----:B------:R-:W-:Y:S01]  /*6a20*/  FMUL.FTZ R249, R76, R249 ;  /* 0x000000f94cf97220 */ /* 0x000fe20000410000 */
[-C--:B------:R-:W-:Y:S01]  /*6a30*/  LEA.HI R206, R237, R8.reuse, RZ, 0x1b ;  /* 0x00000008edce7211 */ /* 0x080fe200078fd8ff */
[----:B------:R-:W-:Y:S01]  /*6a40*/  FMUL.FTZ R247, R79, R247 ;  /* 0x000000f74ff77220 */ /* 0x000fe20000410000 */
[-C--:B------:R-:W-:Y:S01]  /*6a50*/  LEA.HI R208, R239, R8.reuse, RZ, 0x1b ;  /* 0x00000008efd07211 */ /* 0x080fe200078fd8ff */
[----:B------:R-:W-:Y:S01]  /*6a60*/  FMUL.FTZ R207, R78, R207 ;  /* 0x000000cf4ecf7220 */ /* 0x000fe20000410000 */
[----:B------:R-:W-:Y:S01]  /*6a70*/  LEA.HI R210, R241, R8, RZ, 0x1b ;  /* 0x00000008f1d27211 */ /* 0x000fe200078fd8ff */
[----:B------:R-:W-:Y:S01]  /*6a80*/  FMUL.FTZ R203, R81, R203 ;  /* 0x000000cb51cb7220 */ /* 0x000fe20000410000 */
[----:B------:R-:W-:Y:S01]  /*6a90*/  MOV R150, UR16 ;  /* 0x0000001000967c02 */ /* 0x000fe20008000f00 */
[----:B------:R-:W-:Y:S01]  /*6aa0*/  FFMA.FTZ R218, R197, R242, R218 ;  /* 0x000000f2c5da7223 */ /* 0x000fe200000100da */
[----:B------:R-:W-:-:S02]  /*6ab0*/  LEA R182, R182, UR28, 0x2 ;  /* 0x0000001cb6b67c11 */ /* 0x000fc4000f8e10ff */
[----:B------:R-:W-:Y:S01]  /*6ac0*/  LEA R184, R184, UR28, 0x2 ;  /* 0x0000001cb8b87c11 */ /* 0x000fe2000f8e10ff */
[----:B------:R-:W-:Y:S01]  /*6ad0*/  FFMA.FTZ R218, R201, R240, R218 ;  /* 0x000000f0c9da7223 */ /* 0x000fe200000100da */
[----:B------:R-:W-:Y:S01]  /*6ae0*/  LEA R186, R186, UR28, 0x2 ;  /* 0x0000001cbaba7c11 */ /* 0x000fe2000f8e10ff */
[----:B------:R-:W1:Y:S01]  /*6af0*/  LDS R213, [R182+0x1100] ;  /* 0x00110000b6d57984 */ /* 0x000e620000000800 */
[----:B------:R-:W-:Y:S01]  /*6b00*/  LEA R188, R188, UR28, 0x2 ;  /* 0x0000001cbcbc7c11 */ /* 0x000fe2000f8e10ff */
[----:B------:R-:W-:Y:S01]  /*6b10*/  FFMA.FTZ R238, R195, R238, R218 ;  /* 0x000000eec3ee7223 */ /* 0x000fe200000100da */
[----:B------:R-:W-:Y:S01]  /*6b20*/  LEA R190, R190, UR28, 0x2 ;  /* 0x0000001cbebe7c11 */ /* 0x000fe2000f8e10ff */
[----:B------:R-:W2:Y:S01]  /*6b30*/  LDS R215, [R184+0x1180] ;  /* 0x00118000b8d77984 */ /* 0x000ea20000000800 */
[----:B------:R-:W-:Y:S02]  /*6b40*/  LEA R192, R192, UR28, 0x2 ;  /* 0x0000001cc0c07c11 */ /* 0x000fe4000f8e10ff */
[----:B------:R-:W-:Y:S01]  /*6b50*/  LEA R194, R194, UR28, 0x2 ;  /* 0x0000001cc2c27c11 */ /* 0x000fe2000f8e10ff */
[----:B------:R-:W3:Y:S01]  /*6b60*/  LDS R217, [R186+0x1200] ;  /* 0x00120000bad97984 */ /* 0x000ee20000000800 */
[----:B------:R-:W-:-:S02]  /*6b70*/  LEA R196, R196, UR28, 0x2 ;  /* 0x0000001cc4c47c11 */ /* 0x000fc4000f8e10ff */
[----:B------:R-:W-:Y:S01]  /*6b80*/  LEA R198, R198, UR28, 0x2 ;  /* 0x0000001cc6c67c11 */ /* 0x000fe2000f8e10ff */
[----:B------:R-:W4:Y:S01]  /*6b90*/  LDS R219, [R188+0x1280] ;  /* 0x00128000bcdb7984 */ /* 0x000f220000000800 */
[----:B------:R-:W-:Y:S02]  /*6ba0*/  LEA R200, R200, UR28, 0x2 ;  /* 0x0000001cc8c87c11 */ /* 0x000fe4000f8e10ff */
[----:B------:R-:W-:Y:S01]  /*6bb0*/  LEA R202, R202, UR28, 0x2 ;  /* 0x0000001ccaca7c11 */ /* 0x000fe2000f8e10ff */
[----:B------:R-:W0:Y:S01]  /*6bc0*/  LDS R221, [R190+0x1300] ;  /* 0x00130000bedd7984 */ /* 0x000e220000000800 */
[----:B------:R-:W-:Y:S02]  /*6bd0*/  LEA R204, R204, UR28, 0x2 ;  /* 0x0000001ccccc7c11 */ /* 0x000fe4000f8e10ff */
[----:B------:R-:W-:Y:S01]  /*6be0*/  LEA R206, R206, UR28, 0x2 ;  /* 0x0000001ccece7c11 */ /* 0x000fe2000f8e10ff */
[----:B------:R-:W0:Y:S01]  /*6bf0*/  LDS R223, [R192+0x1380] ;  /* 0x00138000c0df7984 */ /* 0x000e220000000800 */
[----:B------:R-:W-:-:S02]  /*6c00*/  LEA R208, R208, UR28, 0x2 ;  /* 0x0000001cd0d07c11 */ /* 0x000fc4000f8e10ff */
[----:B------:R-:W-:Y:S01]  /*6c10*/  LEA R210, R210, UR28, 0x2 ;  /* 0x0000001cd2d27c11 */ /* 0x000fe2000f8e10ff */
[----:B------:R-:W0:Y:S01]  /*6c20*/  LDS R225, [R194+0x1400] ;  /* 0x00140000c2e17984 */ /* 0x000e220000000800 */
[----:B------:R-:W-:-:S03]  /*6c30*/  IADD3 R150, PT, PT, R150, -UR18, -R8 ;  /* 0x8000001296967c10 */ /* 0x000fc6000fffe808 */
[----:B------:R-:W0:Y:S01]  /*6c40*/  LDS R227, [R196+0x1480] ;  /* 0x00148000c4e37984 */ /* 0x000e220000000800 */
[C---:B------:R-:W-:Y:S02]  /*6c50*/  ISETP.GE.AND P2, PT, R150.reuse, 0x1, PT ;  /* 0x000000019600780c */ /* 0x040fe40003f46270 */
[C---:B------:R-:W-:Y:S01]  /*6c60*/  ISETP.GE.AND P3, PT, R150.reuse, 0x21, PT ;  /* 0x000000219600780c */ /* 0x040fe20003f66270 */
[----:B------:R-:W0:Y:S01]  /*6c70*/  LDS R229, [R198+0x1500] ;  /* 0x00150000c6e57984 */ /* 0x000e220000000800 */
[C---:B------:R-:W-:Y:S02]  /*6c80*/  ISETP.GE.AND P4, PT, R150.reuse, 0x41, PT ;  /* 0x000000419600780c */ /* 0x040fe40003f86270 */
[----:B------:R-:W-:Y:S01]  /*6c90*/  ISETP.GE.AND P6, PT, R150, 0x61, PT ;  /* 0x000000619600780c */ /* 0x000fe20003fc6270 */
        /* <DEDUP_REMOVED lines=10> */
[----:B-----5:R-:W-:-:S03]  /*6d40*/  FMUL.FTZ R243, R72, R224 ;  /* 0x000000e048f37220 */ /* 0x020fc60000410000 */
[----:B------:R0:W-:Y:S01]  /*6d50*/  STS [R14+0x850], R234 ;  /* 0x000850ea0e007388 */ /* 0x0001e20000000800 */
[----:B-1----:R-:W-:-:S03]  /*6d60*/  FMUL.FTZ R151, R77, R222 ;  /* 0x000000de4d977220 */ /* 0x002fc60000410000 */
        /* <DEDUP_REMOVED lines=16> */
.L_x_7388:
[----:B------:R-:W-:Y:S05]  /*6e70*/  BSYNC.RECONVERGENT B0 ;  /* 0x0000000000007941 */ /* 0x000fea0003800200 */
.L_x_7387:
[----:B-12---:R0:W1:Y:S01]  /*6e80*/  LDS R151, [R182+0x1940] ;  /* 0x00194000b6977984 */ /* 0x0060620000000800 */
[----:B------:R-:W-:Y:S04]  /*6e90*/  BSSY.RECONVERGENT B0, `(.L_x_7389) ;  /* 0x0000004000007945 */ /* 0x000fe80003800200 */
[----:B------:R-:W-:Y:S05]  /*6ea0*/  @!P3 BRA `(.L_x_7390) ;  /* 0x000000000008b947 */ /* 0x000fea0003800000 */
[----:B------:R2:W-:Y:S04]  /*6eb0*/  REDG.E.ADD.F32.FTZ.RN.STRONG.GPU desc[UR20][R146.64+0x80], R213 ;  /* 0x000080d5920079a6 */ /* 0x0005e8000c12f314 */
[----:B-1----:R2:W-:Y:S02]  /*6ec0*/  REDG.E.ADD.F32.FTZ.RN.STRONG.GPU desc[UR20][R148.64+0x80], R151 ;  /* 0x00008097940079a6 */ /* 0x0025e4000c12f314 */
.L_x_7390:
[----:B------:R-:W-:Y:S05]  /*6ed0*/  BSYNC.RECONVERGENT B0 ;  /* 0x0000000000007941 */ /* 0x000fea0003800200 */
.L_x_7389:
[----:B-12---:R1:W2:Y:S01]  /*6ee0*/  LDS R151, [R184+0x19c0] ;  /* 0x0019c000b8977984 */ /* 0x0062a20000000800 */
[----:B------:R-:W-:Y:S04]  /*6ef0*/  BSSY.RECONVERGENT B0, `(.L_x_7391) ;  /* 0x0000004000007945 */ /* 0x000fe80003800200 */
[----:B------:R-:W-:Y:S05]  /*6f00*/  @!P4 BRA `(.L_x_7392) ;  /* 0x000000000008c947 */ /* 0x000fea0003800000 */
[----:B------:R3:W-:Y:S04]  /*6f10*/  REDG.E.ADD.F32.FTZ.RN.STRONG.GPU desc[UR20][R146.64+0x100], R215 ;  /* 0x000100d7920079a6 */ /* 0x0007e8000c12f314 */
[----:B--2---:R3:W-:Y:S02]  /*6f20*/  REDG.E.ADD.F32.FTZ.RN.STRONG.GPU desc[UR20][R148.64+0x100], R151 ;  /* 0x00010097940079a6 */ /* 0x0047e4000c12f314 */
.L_x_7392:
[----:B------:R-:W-:Y:S05]  /*6f30*/  BSYNC.RECONVERGENT B0 ;  /* 0x0000000000007941 */ /* 0x000fea0003800200 */
.L_x_7391:
        /* <DEDUP_REMOVED lines=9> */
.L_x_7394:
[----:B------:R-:W-:Y:S05]  /*6fd0*/  BSYNC.RECONVERGENT B0 ;  /* 0x0000000000007941 */ /* 0x000fea0003800200 */
.L_x_7393:
[----:B---34-:R3:W4:Y:S01]  /*6fe0*/  LDS R151, [R188+0x1ac0] ;  /* 0x001ac000bc977984 */ /* 0x0187220000000800 */
[----:B------:R-:W-:Y:S04]  /*6ff0*/  BSSY.RECONVERGENT B0, `(.L_x_7395) ;  /* 0x0000004000007945 */ /* 0x000fe80003800200 */
[----:B------:R-:W-:Y:S05]  /*7000*/  @!P2 BRA `(.L_x_7396) ;  /* 0x000000000008a947 */ /* 0x000fea0003800000 */
[----:B------:R0:W-:Y:S04]  /*7010*/  REDG.E.ADD.F32.FTZ.RN.STRONG.GPU desc[UR20][R146.64+0x200], R219 ;  /* 0x000200db920079a6 */ /* 0x0001e8000c12f314 */
[----:B----4-:R0:W-:Y:S02]  /*7020*/  REDG.E.ADD.F32.FTZ.RN.STRONG.GPU desc[UR20][R148.64+0x200], R151 ;  /* 0x00020097940079a6 */ /* 0x0101e4000c12f314 */
.L_x_7396:
[----:B------:R-:W-:Y:S05]  /*7030*/  BSYNC.RECONVERGENT B0 ;  /* 0x0000000000007941 */ /* 0x000fea0003800200 */
.L_x_7395:
[----:B0---4-:R0:W4:Y:S01]  /*7040*/  LDS R151, [R190+0x1b40] ;  /* 0x001b4000be977984 */ /* 0x0111220000000800 */
[----:B------:R-:W-:Y:S04]  /*7050*/  BSSY.RECONVERGENT B0, `(.L_x_7397) ;  /* 0x0000004000007945 */ /* 0x000fe80003800200 */
[----:B------:R-:W-:Y:S05]  /*7060*/  @!P4 BRA `(.L_x_7398) ;  /* 0x000000000008c947 */ /* 0x000fea0003800000 */
[----:B------:R0:W-:Y:S04]  /*7070*/  REDG.E.ADD.F32.FTZ.RN.STRONG.GPU desc[UR20][R146.64+0x280], R221 ;  /* 0x000280dd920079a6 */ /* 0x0001e8000c12f314 */
[----:B----4-:R0:W-:Y:S02]  /*7080*/  REDG.E.ADD.F32.FTZ.RN.STRONG.GPU desc[UR20][R148.64+0x280], R151 ;  /* 0x00028097940079a6 */ /* 0x0101e4000c12f314 */
.L_x_7398:
[----:B------:R-:W-:Y:S05]  /*7090*/  BSYNC.RECONVERGENT B0 ;  /* 0x0000000000007941 */ /* 0x000fea0003800200 */
.L_x_7397:
[----:B0---4-:R0:W4:Y:S01]  /*70a0*/  LDS R151, [R192+0x1bc0] ;  /* 0x001bc000c0977984 */ /* 0x0111220000000800 */
[----:B------:R-:W-:Y:S04]  /*70b0*/  BSSY.RECONVERGENT B0, `(.L_x_7399) ;  /* 0x0000004000007945 */ /* 0x000fe80003800200 */
[----:B------:R-:W-:Y:S05]  /*70c0*/  @!P5 BRA `(.L_x_7400) ;  /* 0x000000000008d947 */ /* 0x000fea0003800000 */
[----:B------:R0:W-:Y:S04]  /*70d0*/  REDG.E.ADD.F32.FTZ.RN.STRONG.GPU desc[UR20][R146.64+0x300], R223 ;  /* 0x000300df920079a6 */ /* 0x0001e8000c12f314 */
[----:B----4-:R0:W-:Y:S02]  /*70e0*/  REDG.E.ADD.F32.FTZ.RN.STRONG.GPU desc[UR20][R148.64+0x300], R151 ;  /* 0x00030097940079a6 */ /* 0x0101e4000c12f314 */
.L_x_7400:
[----:B------:R-:W-:Y:S05]  /*70f0*/  BSYNC.RECONVERGENT B0 ;  /* 0x0000000000007941 */ /* 0x000fea0003800200 */
.L_x_7399:
        /* <DEDUP_REMOVED lines=9> */
.L_x_7402:
[----:B------:R-:W-:Y:S05]  /*7190*/  BSYNC.RECONVERGENT B0 ;  /* 0x0000000000007941 */ /* 0x000fea0003800200 */
.L_x_7401:
[----:B0---4-:R0:W4:Y:S01]  /*71a0*/  LDS R151, [R196+0x1cc0] ;  /* 0x001cc000c4977984 */ /* 0x0111220000000800 */
[----:B------:R-:W-:Y:S04]  /*71b0*/  BSSY.RECONVERGENT B0, `(.L_x_7403) ;  /* 0x0000004000007945 */ /* 0x000fe80003800200 */
[----:B------:R-:W-:Y:S05]  /*71c0*/  @!P4 BRA `(.L_x_7404) ;  /* 0x000000000008c947 */ /* 0x000fea0003800000 */
[----:B------:R0:W-:Y:S04]  /*71d0*/  REDG.E.ADD.F32.FTZ.RN.STRONG.GPU desc[UR20][R146.64+0x400], R227 ;  /* 0x000400e3920079a6 */ /* 0x0001e8000c12f314 */
[----:B----4-:R0:W-:Y:S02]  /*71e0*/  REDG.E.ADD.F32.FTZ.RN.STRONG.GPU desc[UR20][R148.64+0x400], R151 ;  /* 0x00040097940079a6 */ /* 0x0101e4000c12f314 */
.L_x_7404:
[----:B------:R-:W-:Y:S05]  /*71f0*/  BSYNC.RECONVERGENT B0 ;  /* 0x0000000000007941 */ /* 0x000fea0003800200 */
.L_x_7403:
[----:B0---4-:R0:W4:Y:S01]  /*7200*/  LDS R151, [R198+0x1d40] ;  /* 0x001d4000c6977984 */ /* 0x0111220000000800 */
[----:B------:R-:W-:Y:S04]  /*7210*/  BSSY.RECONVERGENT B0, `(.L_x_7405) ;  /* 0x0000004000007945 */ /* 0x000fe80003800200 */
[----:B------:R-:W-:Y:S05]  /*7220*/  @!P5 BRA `(.L_x_7406) ;  /* 0x000000000008d947 */ /* 0x000fea0003800000 */
[----:B------:R0:W-:Y:S04]  /*7230*/  REDG.E.ADD.F32.FTZ.RN.STRONG.GPU desc[UR20][R146.64+0x480], R229 ;  /* 0x000480e5920079a6 */ /* 0x0001e8000c12f314 */
[----:B----4-:R0:W-:Y:S02]  /*7240*/  REDG.E.ADD.F32.FTZ.RN.STRONG.GPU desc[UR20][R148.64+0x480], R151 ;  /* 0x00048097940079a6 */ /* 0x0101e4000c12f314 */
.L_x_7406:
[----:B------:R-:W-:Y:S05]  /*7250*/  BSYNC.RECONVERGENT B0 ;  /* 0x0000000000007941 */ /* 0x000fea0003800200 */
.L_x_7405:
[----:B0---4-:R0:W4:Y:S01]  /*7260*/  LDS R151, [R200+0x1dc0] ;  /* 0x001dc000c8977984 */ /* 0x0111220000000800 */
[----:B------:R-:W-:Y:S04]  /*7270*/  BSSY.RECONVERGENT B0, `(.L_x_7407) ;  /* 0x0000004000007945 */ /* 0x000fe80003800200 */
[----:B------:R-:W-:Y:S05]  /*7280*/  @!P6 BRA `(.L_x_7408) ;  /* 0x000000000008e947 */ /* 0x000fea0003800000 */
[----:B------:R0:W-:Y:S04]  /*7290*/  REDG.E.ADD.F32.FTZ.RN.STRONG.GPU desc[UR20][R146.64+0x500], R231 ;  /* 0x000500e7920079a6 */ /* 0x0001e8000c12f314 */
[----:B----4-:R0:W-:Y:S02]  /*72a0*/  REDG.E.ADD.F32.FTZ.RN.STRONG.GPU desc[UR20][R148.64+0x500], R151 ;  /* 0x00050097940079a6 */ /* 0x0101e4000c12f314 */
.L_x_7408:
[----:B------:R-:W-:Y:S05]  /*72b0*/  BSYNC.RECONVERGENT B0 ;  /* 0x0000000000007941 */ /* 0x000fea0003800200 */
.L_x_7407:
        /* <DEDUP_REMOVED lines=9> */
.L_x_7410:
[----:B------:R-:W-:Y:S05]  /*7350*/  BSYNC.RECONVERGENT B0 ;  /* 0x0000000000007941 */ /* 0x000fea0003800200 */
.L_x_7409:
[----:B0---4-:R0:W4:Y:S01]  /*7360*/  LDS R151, [R204+0x1ec0] ;  /* 0x001ec000cc977984 */ /* 0x0111220000000800 */
[----:B------:R-:W-:Y:S04]  /*7370*/  BSSY.RECONVERGENT B0, `(.L_x_7411) ;  /* 0x0000004000007945 */ /* 0x000fe80003800200 */
[----:B------:R-:W-:Y:S05]  /*7380*/  @!P3 BRA `(.L_x_7412) ;  /* 0x000000000008b947 */ /* 0x000fea0003800000 */
[----:B------:R0:W-:Y:S04]  /*7390*/  REDG.E.ADD.F32.FTZ.RN.STRONG.GPU desc[UR20][R146.64+0x600], R235 ;  /* 0x000600eb920079a6 */ /* 0x0001e8000c12f314 */
[----:B----4-:R0:W-:Y:S02]  /*73a0*/  REDG.E.ADD.F32.FTZ.RN.STRONG.GPU desc[UR20][R148.64+0x600], R151 ;  /* 0x00060097940079a6 */ /* 0x0101e4000c12f314 */
.L_x_7412:
[----:B------:R-:W-:Y:S05]  /*73b0*/  BSYNC.RECONVERGENT B0 ;  /* 0x0000000000007941 */ /* 0x000fea0003800200 */
.L_x_7411:
[----:B0---4-:R0:W4:Y:S01]  /*73c0*/  LDS R151, [R206+0x1f40] ;  /* 0x001f4000ce977984 */ /* 0x0111220000000800 */
[----:B------:R-:W-:Y:S04]  /*73d0*/  BSSY.RECONVERGENT B0, `(.L_x_7413) ;  /* 0x0000004000007945 */ /* 0x000fe80003800200 */
[----:B------:R-:W-:Y:S05]  /*73e0*/  @!P4 BRA `(.L_x_7414) ;  /* 0x000000000008c947 */ /* 0x000fea0003800000 */
[----:B------:R0:W-:Y:S04]  /*73f0*/  REDG.E.ADD.F32.FTZ.RN.STRONG.GPU desc[UR20][R146.64+0x680], R237 ;  /* 0x000680ed920079a6 */ /* 0x0001e8000c12f314 */
[----:B----4-:R0:W-:Y:S02]  /*7400*/  REDG.E.ADD.F32.FTZ.RN.STRONG.GPU desc[UR20][R148.64+0x680], R151 ;  /* 0x00068097940079a6 */ /* 0x0101e4000c12f314 */
.L_x_7414:
[----:B------:R-:W-:Y:S05]  /*7410*/  BSYNC.RECONVERGENT B0 ;  /* 0x0000000000007941 */ /* 0x000fea0003800200 */
.L_x_7413:
[----:B0---4-:R0:W4:Y:S01]  /*7420*/  LDS R151, [R208+0x1fc0] ;  /* 0x001fc000d0977984 */ /* 0x0111220000000800 */
[----:B------:R-:W-:Y:S04]  /*7430*/  BSSY.RECONVERGENT B0, `(.L_x_7415) ;  /* 0x0000004000007945 */ /* 0x000fe80003800200 */
[----:B------:R-:W-:Y:S05]  /*7440*/  @!P5 BRA `(.L_x_7416) ;  /* 0x000000000008d947 */ /* 0x000fea0003800000 */
[----:B------:R0:W-:Y:S04]  /*7450*/  REDG.E.ADD.F32.FTZ.RN.STRONG.GPU desc[UR20][R146.64+0x700], R239 ;  /* 0x000700ef920079a6 */ /* 0x0001e8000c12f314 */
[----:B----4-:R0:W-:Y:S02]  /*7460*/  REDG.E.ADD.F32.FTZ.RN.STRONG.GPU desc[UR20][R148.64+0x700], R151 ;  /* 0x00070097940079a6 */ /* 0x0101e4000c12f314 */
.L_x_7416:
[----:B------:R-:W-:Y:S05]  /*7470*/  BSYNC.RECONVERGENT B0 ;  /* 0x0000000000007941 */ /* 0x000fea0003800200 */
.L_x_7415:
[----:B0---4-:R0:W4:Y:S01]  /*7480*/  LDS R151, [R210+0x2040] ;  /* 0x00204000d2977984 */ /* 0x0111220000000800 */
[----:B------:R-:W-:Y:S04]  /*7490*/  BSSY.RECONVERGENT B0, `(.L_x_7417) ;  /* 0x0000004000007945 */ /* 0x000fe80003800200 */
[----:B------:R-:W-:Y:S05]  /*74a0*/  @!P6 BRA `(.L_x_7418) ;  /* 0x000000000008e947 */ /* 0x000fea0003800000 */
[----:B------:R0:W-:Y:S04]  /*74b0*/  REDG.E.ADD.F32.FTZ.RN.STRONG.GPU desc[UR20][R146.64+0x780], R241 ;  /* 0x000780f1920079a6 */ /* 0x0001e8000c12f314 */
[----:B----4-:R0:W-:Y:S02]  /*74c0*/  REDG.E.ADD.F32.FTZ.RN.STRONG.GPU desc[UR20][R148.64+0x780], R151 ;  /* 0x00078097940079a6 */ /* 0x0101e4000c12f314 */
.L_x_7418:
[----:B------:R-:W-:Y:S05]  /*74d0*/  BSYNC.RECONVERGENT B0 ;  /* 0x0000000000007941 */ /* 0x000fea0003800200 */
.L_x_7417:
[----:B0-----:R-:W0:Y:S01]  /*74e0*/  SHFL.DOWN P2, R149, R238, 0x1, 0x1f ;  /* 0x08201f00ee957f89 */ /* 0x001e220000040000 */
[----:B----4-:R-:W-:Y:S01]  /*74f0*/  FMUL.FTZ R151, R122, R189 ;  /* 0x000000bd7a977220 */ /* 0x010fe20000410000 */
[-C--:B------:R-:W-:Y:S01]  /*7500*/  FMUL.FTZ R147, R162, R165.reuse ;  /* 0x000000a5a2937220 */ /* 0x080fe20000410000 */
[----:B------:R-:W-:Y:S01]  /*7510*/  FMUL.FTZ R164, R114, R165 ;  /* 0x000000a572a47220 */ /* 0x000fe20000410000 */
[-C--:B------:R-:W-:Y:S01]  /*7520*/  FMUL.FTZ R165, R126, R185.reuse ;  /* 0x000000b97ea57220 */ /* 0x080fe20000410000 */
        /* <DEDUP_REMOVED lines=59> */
[----:B------:R-:W-:Y:S01]  /*78e0*/  FFMA.FTZ R162, R63, R160, R162 ;  /* 0x000000a03fa27223 */ /* 0x000fe200000100a2 */
[----:B------:R-:W-:Y:S01]  /*78f0*/  FADD.FTZ R107, R116, R107 ;  /* 0x0000006b746b7221 */ /* 0x000fe20000010000 */
[----:B------:R-:W-:Y:S01]  /*7900*/  FFMA.FTZ R116, R64, R147, R195 ;  /* 0x0000009340747223 */ /* 0x000fe200000100c3 */
[----:B------:R-:W-:Y:S01]  /*7910*/  BSSY.RECONVERGENT B0, `(.L_x_7419) ;  /* 0x0000032000007945 */ /* 0x000fe20003800200 */
        /* <DEDUP_REMOVED lines=14> */
[----:B0-----:R-:W-:Y:S01]  /*7a00*/  @P2 FADD R207, R146, R207 ;  /* 0x000000cf92cf2221 */ /* 0x001fe20000000000 */
[----:B------:R-:W-:Y:S01]  /*7a10*/  FMUL.FTZ R146, R114, R173 ;  /* 0x000000ad72927220 */ /* 0x000fe20000410000 */
[----:B------:R-:W-:Y:S01]  /*7a20*/  FFMA.FTZ R114, R54, R165, R185 ;  /* 0x000000a536727223 */ /* 0x000fe200000100b9 */
[----:B------:R-:W-:Y:S01]  /*7a30*/  FADD.FTZ R125, R170, R125 ;  /* 0x0000007daa7d7221 */ /* 0x000fe20000010000 */
[----:B------:R-:W-:Y:S01]  /*7a40*/  FFMA.FTZ R159, R156, R92, R159 ;  /* 0x0000005c9c9f7223 */ /* 0x000fe2000001009f */
[----:B------:R-:W0:Y:S01]  /*7a50*/  SHFL.DOWN P2, R122, R207, 0x8, 0x1f ;  /* 0x09001f00cf7a7f89 */ /* 0x000e220000040000 */
[----:B------:R-:W-:Y:S01]  /*7a60*/  FADD.FTZ R117, R114, R117 ;  /* 0x0000007572757221 */ /* 0x000fe20000010000 */
        /* <DEDUP_REMOVED lines=28> */
.L_x_7420:
[----:B------:R-:W-:Y:S05]  /*7c30*/  BSYNC.RECONVERGENT B0 ;  /* 0x0000000000007941 */ /* 0x000fea0003800200 */
.L_x_7419:
[----:B------:R-:W-:-:S04]  /*7c40*/  IADD3 R163, PT, PT, R163, 0x1, RZ ;  /* 0x00000001a3a37810 */ /* 0x000fc80007ffe0ff */
[----:B------:R-:W-:-:S13]  /*7c50*/  ISETP.GE.AND P1, PT, R163, UR44, PT ;  /* 0x0000002ca3007c0c */ /* 0x000fda000bf26270 */
[----:B------:R-:W-:Y:S05]  /*7c60*/  @!P1 BRA `(.L_x_7421) ;  /* 0xffffffc400e09947 */ /* 0x000fea000383ffff */
.L_x_7383:
[----:B------:R-:W-:Y:S01]  /*7c70*/  BAR.SYNC.DEFER_BLOCKING 0x0 ;  /* 0x0000000000007b1d */ /* 0x000fe20000010000 */
[----:B------:R-:W-:Y:S01]  /*7c80*/  UIADD3 UR16, UPT, UPT, -UR18, UR16, URZ ;  /* 0x0000001012107290 */ /* 0x000fe2000fffe1ff */
[----:B------:R-:W-:Y:S01]  /*7c90*/  HFMA2 R31, -RZ, RZ, 0, 0 ;  /* 0x00000000ff1f7431 */ /* 0x000fe200000001ff */
[----:B------:R-:W-:Y:S01]  /*7ca0*/  MOV R0, RZ ;  /* 0x000000ff00007202 */ /* 0x000fe20000000f00 */
[----:B------:R-:W-:Y:S01]  /*7cb0*/  HFMA2 R49, -RZ, RZ, 0, 0 ;  /* 0x00000000ff317431 */ /* 0x000fe200000001ff */
[----:B------:R-:W-:Y:S02]  /*7cc0*/  CS2R R50, SRZ ;  /* 0x0000000000327805 */ /* 0x000fe4000001ff00 */
[----:B------:R-:W-:Y:S02]  /*7cd0*/  CS2R R52, SRZ ;  /* 0x0000000000347805 */ /* 0x000fe4000001ff00 */
[----:B------:R-:W-:Y:S02]  /*7ce0*/  ISETP.GE.AND P2, PT, R12, UR16, PT ;  /* 0x000000100c007c0c */ /* 0x000fe4000bf46270 */
        /* <DEDUP_REMOVED lines=8> */
[----:B------:R-:W5:Y:S01]  /*7d70*/  LDCU.64 UR24, c[0x0][0x4f8] ;  /* 0x00009f00ff1877ac */ /* 0x000f620008000a00 */
[----:B------:R-:W-:Y:S02]  /*7d80*/  ISETP.GE.AND P5, PT, R20, UR16, PT ;  /* 0x0000001014007c0c */ /* 0x000fe4000bfa6270 */
[----:B------:R-:W-:Y:S01]  /*7d90*/  ISETP.GE.AND P3, PT, R21, UR16, PT ;  /* 0x0000001015007c0c */ /* 0x000fe2000bf66270 */
[----:B------:R-:W0:Y:S01]  /*7da0*/  LDCU.64 UR26, c[0x0][0x500] ;  /* 0x0000a000ff1a77ac */ /* 0x000e220008000a00 */
        /* <DEDUP_REMOVED lines=17> */
[----:B------:R-:W-:Y:S02]  /*7ec0*/  ISETP.GE.AND P1, PT, R30, UR16, PT ;  /* 0x000000101e007c0c */ /* 0x000fe4000bf26270 */
[----:B------:R-:W-:Y:S01]  /*7ed0*/  MOV R62, RZ ;  /* 0x000000ff003e7202 */ /* 0x000fe20000000f00 */
        /* <DEDUP_REMOVED lines=49> */
[----:B-1----:R-:W-:-:S03]  /*81f0*/  FADD.FTZ R56, R56, R3 ;  /* 0x0000000338387221 */ /* 0x002fc60000010000 */
[----:B------:R-:W-:Y:S01]  /*8200*/  FSETP.GTU.FTZ.AND P2, PT, R54, 20, PT ;  /* 0x41a000003600780b */ /* 0x000fe20003f5c000 */
[----:B------:R-:W-:Y:S01]  /*8210*/  @!P1 FMUL.FTZ R31, R31, -1.4426950216293334961 ;  /* 0xbfb8aa3b1f1f9820 */ /* 0x000fe20000410000 */
[----:B0-----:R-:W-:-:S03]  /*8220*/  FADD.FTZ R58, R58, R3 ;  /* 0x000000033a3a7221 */ /* 0x001fc60000010000 */
[----:B------:R-:W-:Y:S02]  /*8230*/  @!P6 FMUL.FTZ R51, R51, -1.4426950216293334961 ;  /* 0xbfb8aa3b3333e820 */ /* 0x000fe40000410000 */
[----:B------:R-:W0:Y:S01]  /*8240*/  @!P1 MUFU.EX2 R31, R31 ;  /* 0x0000001f001f9308 */ /* 0x000e220000000800 */
[----:B------:R-:W-:Y:S01]  /*8250*/  FADD.FTZ R60, R60, R3 ;  /* 0x000000033c3c7221 */ /* 0x000fe20000010000 */
[----:B------:R-:W-:Y:S02]  /*8260*/  @!P5 FMUL.FTZ R55, R55, -1.4426950216293334961 ;  /* 0xbfb8aa3b3737d820 */ /* 0x000fe40000410000 */
[----:B------:R-:W1:Y:S04]  /*8270*/  @!P6 MUFU.EX2 R51, R51 ;  /* 0x000000330033e308 */ /* 0x000e680000000800 */
[----:B------:R-:W5:Y:S01]  /*8280*/  @!P5 MUFU.EX2 R55, R55 ;  /* 0x000000370037d308 */ /* 0x000f620000000800 */
[----:B0-----:R-:W-:Y:S01]  /*8290*/  @!P1 FADD.FTZ R49, R31, 1 ;  /* 0x3f8000001f319421 */ /* 0x001fe20000010000 */
[----:B-1----:R-:W-:-:S03]  /*82a0*/  @!P6 FADD.FTZ R53, R51, 1 ;  /* 0x3f8000003335e421 */ /* 0x002fc60000010000 */
[----:B------:R-:W0:Y:S01]  /*82b0*/  @!P1 MUFU.RCP R62, R49 ;  /* 0x00000031003e9308 */ /* 0x000e220000001000 */
[--C-:B--2---:R-:W-:Y:S01]  /*82c0*/  FADD.FTZ R0, R0, R3.reuse ;  /* 0x0000000300007221 */ /* 0x104fe20000010000 */
[----:B---3--:R-:W-:Y:S01]  /*82d0*/  FADD.FTZ R50, R50, R3 ;  /* 0x0000000332327221 */ /* 0x008fe20000010000 */
[----:B-----5:R-:W-:-:S03]  /*82e0*/  @!P5 FADD.FTZ R57, R55, 1 ;  /* 0x3f8000003739d421 */ /* 0x020fc60000010000 */
[----:B------:R-:W-:Y:S01]  /*82f0*/  FSETP.GTU.FTZ.AND P0, PT, R0, 20, PT ;  /* 0x41a000000000780b */ /* 0x000fe20003f1c000 */
[----:B----4-:R-:W-:Y:S01]  /*8300*/  FADD.FTZ R52, R52, R3 ;  /* 0x0000000334347221 */ /* 0x010fe20000010000 */
[----:B------:R-:W1:Y:S01]  /*8310*/  @!P6 MUFU.RCP R64, R53 ;  /* 0x000000350040e308 */ /* 0x000e620000001000 */
[----:B------:R-:W-:-:S03]  /*8320*/  FSETP.GTU.FTZ.AND P4, PT, R50, 20, PT ;  /* 0x41a000003200780b */ /* 0x000fc60003f9c000 */
[----:B------:R-:W-:-:S04]  /*8330*/  FSETP.GTU.FTZ.AND P3, PT, R52, 20, PT ;  /* 0x41a000003400780b */ /* 0x000fc80003f7c000 */
[----:B------:R-:W2:Y:S01]  /*8340*/  @!P5 MUFU.RCP R66, R57 ;  /* 0x000000390042d308 */ /* 0x000ea20000001000 */
[----:B0-----:R-:W-:Y:S01]  /*8350*/  @!P1 FMUL.FTZ R129, R129, R62 ;  /* 0x0000003e81819220 */ /* 0x001fe20000410000 */
[----:B------:R-:W-:Y:S01]  /*8360*/  FSETP.GTU.FTZ.AND P1, PT, R56, 20, PT ;  /* 0x41a000003800780b */ /* 0x000fe20003f3c000 */
[----:B------:R-:W-:-:S03]  /*8370*/  @!P0 FMUL.FTZ R0, R0, -1.4426950216293334961 ;  /* 0xbfb8aa3b00008820 */ /* 0x000fc60000410000 */
[----:B------:R-:W-:Y:S01]  /*8380*/  @!P4 FMUL.FTZ R49, R50, -1.4426950216293334961 ;  /* 0xbfb8aa3b3231c820 */ /* 0x000fe20000410000 */
[----:B------:R-:W-:Y:S02]  /*8390*/  FADD.FTZ R6, R129, R6 ;  /* 0x0000000681067221 */ /* 0x000fe40000010000 */
[----:B------:R-:W-:Y:S01]  /*83a0*/  @!P3 FMUL.FTZ R50, R52, -1.4426950216293334961 ;  /* 0xbfb8aa3b3432b820 */ /* 0x000fe20000410000 */
[----:B-1----:R-:W-:Y:S01]  /*83b0*/  @!P6 FMUL.FTZ R127, R127, R64 ;  /* 0x000000407f7fe220 */ /* 0x002fe20000410000 */
[----:B------:R-:W-:Y:S01]  /*83c0*/  FSETP.GTU.FTZ.AND P6, PT, R58, 20, PT ;  /* 0x41a000003a00780b */ /* 0x000fe20003fdc000 */
[----:B------:R-:W-:Y:S01]  /*83d0*/  @!P2 FMUL.FTZ R52, R54, -1.4426950216293334961 ;  /* 0xbfb8aa3b3634a820 */ /* 0x000fe20000410000 */
[----:B------:R-:W0:Y:S01]  /*83e0*/  @!P0 MUFU.EX2 R0, R0 ;  /* 0x0000000000008308 */ /* 0x000e220000000800 */
[----:B------:R-:W-:Y:S01]  /*83f0*/  FADD.FTZ R6, R6, R127 ;  /* 0x0000007f06067221 */ /* 0x000fe20000010000 */
[----:B------:R-:W-:Y:S02]  /*8400*/  @!P1 FMUL.FTZ R54, R56, -1.4426950216293334961 ;  /* 0xbfb8aa3b38369820 */ /* 0x000fe40000410000 */
[----:B------:R-:W1:Y:S01]  /*8410*/  @!P3 MUFU.EX2 R50, R50 ;  /* 0x000000320032b308 */ /* 0x000e620000000800 */
[----:B--2---:R-:W-:Y:S01]  /*8420*/  @!P5 FMUL.FTZ R125, R125, R66 ;  /* 0x000000427d7dd220 */ /* 0x004fe20000410000 */
[----:B------:R-:W-:-:S02]  /*8430*/  FSETP.GTU.FTZ.AND P5, PT, R60, 20, PT ;  /* 0x41a000003c00780b */ /* 0x000fc40003fbc000 */
[----:B------:R-:W2:Y:S01]  /*8440*/  @!P2 MUFU.EX2 R52, R52 ;  /* 0x000000340034a308 */ /* 0x000ea20000000800 */
[----:B------:R-:W-:Y:S02]  /*8450*/  FADD.FTZ R6, R6, R125 ;  /* 0x0000007d06067221 */ /* 0x000fe40000010000 */
[----:B------:R-:W-:Y:S01]  /*8460*/  @!P6 FMUL.FTZ R56, R58, -1.4426950216293334961 ;  /* 0xbfb8aa3b3a38e820 */ /* 0x000fe20000410000 */
[----:B------:R-:W3:Y:S01]  /*8470*/  @!P1 MUFU.EX2 R54, R54 ;  /* 0x0000003600369308 */ /* 0x000ee20000000800 */
[----:B------:R-:W4:Y:S01]  /*8480*/  LDS R58, [R48+0x3c] ;  /* 0x00003c00303a7984 */ /* 0x000f220000000800 */
[----:B0-----:R-:W-:Y:S02]  /*8490*/  @!P0 FADD.FTZ R31, R0, 1 ;  /* 0x3f800000001f8421 */ /* 0x001fe40000010000 */
[----:B------:R-:W0:Y:S01]  /*84a0*/  @!P4 MUFU.EX2 R49, R49 ;  /* 0x000000310031c308 */ /* 0x000e220000000800 */
[----:B------:R-:W5:Y:S01]  /*84b0*/  LDS R0, [R48+0x28] ;  /* 0x0000280030007984 */ /* 0x000f620000000800 */
[----:B-1----:R-:W-:Y:S01]  /*84c0*/  @!P3 FADD.FTZ R51, R50, 1 ;  /* 0x3f8000003233b421 */ /* 0x002fe20000010000 */
[----:B------:R-:W-:Y:S01]  /*84d0*/  @!P5 FMUL.FTZ R57, R60, -1.4426950216293334961 ;  /* 0xbfb8aa3b3c39d820 */ /* 0x000fe20000410000 */
[----:B------:R-:W1:Y:S01]  /*84e0*/  @!P6 MUFU.EX2 R56, R56 ;  /* 0x000000380038e308 */ /* 0x000e620000000800 */
[----:B------:R-:W5:Y:S01]  /*84f0*/  LDS R50, [R48+0x2c] ;  /* 0x00002c0030327984 */ /* 0x000f620000000800 */
[----:B--2---:R-:W-:-:S02]  /*8500*/  @!P2 FADD.FTZ R53, R52, 1 ;  /* 0x3f8000003435a421 */ /* 0x004fc40000010000 */
[----:B------:R1:W2:Y:S01]  /*8510*/  @!P0 MUFU.RCP R60, R31 ;  /* 0x0000001f003c8308 */ /* 0x0002a20000001000 */
[----:B------:R-:W5:Y:S01]  /*8520*/  LDS R52, [R48+0x30] ;  /* 0x0000300030347984 */ /* 0x000f620000000800 */
[----:B---3--:R-:W-:-:S03]  /*8530*/  @!P1 FADD.FTZ R55, R54, 1 ;  /* 0x3f80000036379421 */ /* 0x008fc60000010000 */
[----:B------:R-:W3:Y:S01]  /*8540*/  LDS R54, [R48+0x34] ;  /* 0x0000340030367984 */ /* 0x000ee20000000800 */
[----:B0-----:R-:W-:Y:S02]  /*8550*/  @!P4 FADD.FTZ R49, R49, 1 ;  /* 0x3f8000003131c421 */ /* 0x001fe40000010000 */
[----:B------:R-:W0:Y:S01]  /*8560*/  @!P5 MUFU.EX2 R57, R57 ;  /* 0x000000390039d308 */ /* 0x000e220000000800 */
[----:B-1----:R-:W-:Y:S02]  /*8570*/  @!P6 FADD.FTZ R31, R56, 1 ;  /* 0x3f800000381fe421 */ /* 0x002fe40000010000 */
[----:B------:R-:W1:Y:S01]  /*8580*/  LDS R56, [R48+0x38] ;  /* 0x0000380030387984 */ /* 0x000e620000000800 */
[----:B------:R-:W4:Y:S01]  /*8590*/  @!P3 MUFU.RCP R64, R51 ;  /* 0x000000330040b308 */ /* 0x000f220000001000 */
[----:B------:R-:W-:Y:S01]  /*85a0*/  BAR.SYNC.DEFER_BLOCKING 0x0 ;  /* 0x0000000000007b1d */ /* 0x000fe20000010000 */
[----:B--2---:R-:W-:Y:S01]  /*85b0*/  @!P0 FMUL.FTZ R121, R121, R60 ;  /* 0x0000003c79798220 */ /* 0x004fe20000410000 */
[----:B------:R-:W-:-:S02]  /*85c0*/  ISETP.NE.AND P0, PT, R8, RZ, PT ;  /* 0x000000ff0800720c */ /* 0x000fc40003f05270 */
[----:B------:R-:W-:Y:S01]  /*85d0*/  MOV R60, UR16 ;  /* 0x00000010003c7c02 */ /* 0x000fe20008000f00 */
[----:B0-----:R-:W-:Y:S02]  /*85e0*/  @!P5 FADD.FTZ R57, R57, 1 ;  /* 0x3f8000003939d421 */ /* 0x001fe40000010000 */
[----:B------:R-:W0:Y:S01]  /*85f0*/  @!P6 MUFU.RCP R70, R31 ;  /* 0x0000001f0046e308 */ /* 0x000e220000001000 */
[----:B------:R-:W-:Y:S01]  /*8600*/  UIMAD.WIDE.U32 UR16, UR23, UR24, UR18 ;  /* 0x00000018171072a5 */ /* 0x000fe2000f8e0012 */
[----:B------:R-:W-:-:S03]  /*8610*/  FADD.FTZ R6, R6, R121 ;  /* 0x0000007906067221 */ /* 0x000fc60000010000 */
[----:B------:R-:W-:Y:S01]  /*8620*/  UIMAD UR17, UR23, UR25, UR17 ;  /* 0x00000019171172a4 */ /* 0x000fe2000f8e0211 */
[--C-:B----4-:R-:W-:Y:S01]  /*8630*/  FADD.FTZ R58, R58, R3.reuse ;  /* 0x000000033a3a7221 */ /* 0x110fe20000010000 */
[----:B------:R-:W2:Y:S01]  /*8640*/  LDCU.64 UR24, c[0x0][0x550] ;  /* 0x0000aa00ff1877ac */ /* 0x000ea20008000a00 */
[----:B------:R-:W4:Y:S01]  /*8650*/  @!P5 MUFU.RCP R72, R57 ;  /* 0x000000390048d308 */ /* 0x000f220000001000 */
[----:B------:R-:W-:Y:S01]  /*8660*/  @!P3 FMUL.FTZ R117, R117, R64 ;  /* 0x000000407575b220 */ /* 0x000fe20000410000 */
[--C-:B-----5:R-:W-:Y:S01]  /*8670*/  FADD.FTZ R0, R0, R3.reuse ;  /* 0x0000000300007221 */ /* 0x120fe20000010000 */
[----:B------:R-:W-:Y:S01]  /*8680*/  UIMAD.WIDE.U32 UR16, UR22, UR26, UR16 ;  /* 0x0000001a161072a5 */ /* 0x000fe2000f8e0010 */
[----:B------:R-:W-:-:S03]  /*8690*/  FADD.FTZ R50, R50, R3 ;  /* 0x0000000332327221 */ /* 0x000fc60000010000 */
[----:B------:R-:W-:Y:S01]  /*86a0*/  UIMAD UR17, UR22, UR27, UR17 ;  /* 0x0000001b161172a4 */ /* 0x000fe2000f8e0211 */
[----:B------:R-:W5:Y:S01]  /*86b0*/  @!P4 MUFU.RCP R62, R49 ;  /* 0x00000031003ec308 */ /* 0x000f620000001000 */
[----:B------:R-:W-:Y:S01]  /*86c0*/  STS [R48], R96 ;  /* 0x0000006030007388 */ /* 0x000fe20000000800 */
[--C-:B------:R-:W-:Y:S01]  /*86d0*/  FADD.FTZ R52, R52, R3.reuse ;  /* 0x0000000334347221 */ /* 0x100fe20000010000 */
[----:B0-----:R-:W-:Y:S01]  /*86e0*/  @!P6 FMUL.FTZ R111, R111, R70 ;  /* 0x000000466f6fe220 */ /* 0x001fe20000410000 */
[----:B------:R-:W-:Y:S01]  /*86f0*/  FSETP.GTU.FTZ.AND P6, PT, R50, 20, PT ;  /* 0x41a000003200780b */ /* 0x000fe20003fdc000 */
[----:B------:R-:W-:Y:S01]  /*8700*/  STS [R48+0x4], R131 ;  /* 0x0000048330007388 */ /* 0x000fe20000000800 */
[----:B---3--:R-:W-:Y:S01]  /*8710*/  FADD.FTZ R54, R54, R3 ;  /* 0x0000000336367221 */ /* 0x008fe20000010000 */
[----:B------:R-:W0:Y:S01]  /*8720*/  LDCU.64 UR26, c[0x0][0x560] ;  /* 0x0000ac00ff1a77ac */ /* 0x000e220008000a00 */
[----:B------:R-:W3:Y:S01]  /*8730*/  @!P2 MUFU.RCP R66, R53 ;  /* 0x000000350042a308 */ /* 0x000ee20000001000 */
[----:B------:R-:W-:Y:S01]  /*8740*/  STS [R48+0x8], R133 ;  /* 0x0000088530007388 */ /* 0x000fe20000000800 */
[----:B----4-:R-:W-:Y:S01]  /*8750*/  @!P5 FMUL.FTZ R107, R107, R72 ;  /* 0x000000486b6bd220 */ /* 0x010fe20000410000 */
[----:B------:R-:W-:-:S02]  /*8760*/  FSETP.GTU.FTZ.AND P5, PT, R0, 20, PT ;  /* 0x41a000000000780b */ /* 0x000fc40003fbc000 */
[----:B------:R-:W-:Y:S01]  /*8770*/  STS [R48+0xc], R98 ;  /* 0x00000c6230007388 */ /* 0x000fe20000000800 */
[----:B-1----:R-:W-:Y:S01]  /*8780*/  FADD.FTZ R56, R56, R3 ;  /* 0x0000000338387221 */ /* 0x002fe20000010000 */
[----:B------:R-:W-:Y:S01]  /*8790*/  FSETP.GTU.FTZ.AND P3, PT, R54, 20, PT ;  /* 0x41a000003600780b */ /* 0x000fe20003f7c000 */
[----:B------:R-:W1:Y:S01]  /*87a0*/  @!P1 MUFU.RCP R68, R55 ;  /* 0x0000003700449308 */ /* 0x000e620000001000 */
[----:B------:R-:W-:Y:S01]  /*87b0*/  STS [R48+0x10], R135 ;  /* 0x0000108730007388 */ /* 0x000fe20000000800 */
[----:B-----5:R-:W-:Y:S01]  /*87c0*/  @!P4 FMUL.FTZ R119, R119, R62 ;  /* 0x0000003e7777c220 */ /* 0x020fe20000410000 */
[----:B------:R-:W-:Y:S01]  /*87d0*/  FSETP.GTU.FTZ.AND P4, PT, R52, 20, PT ;  /* 0x41a000003400780b */ /* 0x000fe20003f9c000 */
[----:B------:R-:W-:Y:S01]  /*87e0*/  @!P6 FMUL.FTZ R31, R50, -1.4426950216293334961 ;  /* 0xbfb8aa3b321fe820 */ /* 0x000fe20000410000 */
[----:B------:R-:W-:Y:S01]  /*87f0*/  STS [R48+0x14], R100 ;  /* 0x0000146430007388 */ /* 0x000fe20000000800 */
[----:B------:R-:W-:Y:S02]  /*8800*/  FADD.FTZ R6, R6, R119 ;  /* 0x0000007706067221 */ /* 0x000fe40000010000 */
[----:B------:R-:W-:Y:S01]  /*8810*/  @!P5 FMUL.FTZ R0, R0, -1.4426950216293334961 ;  /* 0xbfb8aa3b0000d820 */ /* 0x000fe20000410000 */
[----:B------:R-:W-:Y:S01]  /*8820*/  STS [R48+0x18], R153 ;  /* 0x0000189930007388 */ /* 0x000fe20000000800 */
[----:B---3--:R-:W-:Y:S01]  /*8830*/  @!P2 FMUL.FTZ R115, R115, R66 ;  /* 0x000000427373a220 */ /* 0x008fe20000410000 */
[----:B------:R-:W-:Y:S01]  /*8840*/  FSETP.GTU.FTZ.AND P2, PT, R56, 20, PT ;  /* 0x41a000003800780b */ /* 0x000fe20003f5c000 */
[----:B------:R-:W-:Y:S01]  /*8850*/  @!P3 FMUL.FTZ R50, R54, -1.4426950216293334961 ;  /* 0xbfb8aa3b3632b820 */ /* 0x000fe20000410000 */
[----:B------:R-:W-:Y:S01]  /*8860*/  STS [R48+0x1c], R102 ;  /* 0x00001c6630007388 */ /* 0x000fe20000000800 */
[----:B------:R-:W3:Y:S01]  /*8870*/  @!P5 MUFU.EX2 R0, R0 ;  /* 0x000000000000d308 */ /* 0x000ee20000000800 */
[----:B------:R-:W-:Y:S01]  /*8880*/  FADD.FTZ R6, R6, R117 ;  /* 0x0000007506067221 */ /* 0x000fe20000010000 */
[----:B------:R-:W-:Y:S01]  /*8890*/  @!P4 FMUL.FTZ R49, R52, -1.4426950216293334961 ;  /* 0xbfb8aa3b3431c820 */ /* 0x000fe20000410000 */
[----:B------:R-:W-:Y:S01]  /*88a0*/  STS [R48+0x20], R155 ;  /* 0x0000209b30007388 */ /* 0x000fe20000000800 */
[----:B-1----:R-:W-:Y:S01]  /*88b0*/  @!P1 FMUL.FTZ R113, R113, R68 ;  /* 0x0000004471719220 */ /* 0x002fe20000410000 */
[----:B------:R-:W-:Y:S01]  /*88c0*/  FSETP.GTU.FTZ.AND P1, PT, R58, 20, PT ;  /* 0x41a000003a00780b */ /* 0x000fe20003f3c000 */
[----:B------:R-:W1:Y:S01]  /*88d0*/  @!P3 MUFU.EX2 R50, R50 ;  /* 0x000000320032b308 */ /* 0x000e620000000800 */
[----:B------:R-:W-:Y:S01]  /*88e0*/  STS [R48+0x24], R104 ;  /* 0x0000246830007388 */ /* 0x000fe20000000800 */
[----:B------:R-:W-:-:S02]  /*88f0*/  FADD.FTZ R6, R6, R115 ;  /* 0x0000007306067221 */ /* 0x000fc40000010000 */
[----:B------:R-:W-:Y:S01]  /*8900*/  @!P2 FMUL.FTZ R51, R56, -1.4426950216293334961 ;  /* 0xbfb8aa3b3833a820 */ /* 0x000fe20000410000 */
[----:B------:R-:W-:Y:S01]  /*8910*/  STS [R48+0x28], R157 ;  /* 0x0000289d30007388 */ /* 0x000fe20000000800 */
[----:B------:R-:W4:Y:S01]  /*8920*/  @!P4 MUFU.EX2 R49, R49 ;  /* 0x000000310031c308 */ /* 0x000f220000000800 */
[----:B------:R-:W-:Y:S01]  /*8930*/  FADD.FTZ R6, R6, R113 ;  /* 0x0000007106067221 */ /* 0x000fe20000010000 */
[----:B---3--:R-:W-:Y:S01]  /*8940*/  @!P5 FADD.FTZ R0, R0, 1 ;  /* 0x3f8000000000d421 */ /* 0x008fe20000010000 */
[----:B------:R-:W-:Y:S01]  /*8950*/  STS [R48+0x2c], R106 ;  /* 0x00002c6a30007388 */ /* 0x000fe20000000800 */
[----:B------:R-:W3:Y:S01]  /*8960*/  @!P2 MUFU.EX2 R51, R51 ;  /* 0x000000330033a308 */ /* 0x000ee20000000800 */
[----:B------:R-:W-:Y:S01]  /*8970*/  FADD.FTZ R6, R6, R111 ;  /* 0x0000006f06067221 */ /* 0x000fe20000010000 */
[----:B------:R-:W-:Y:S01]  /*8980*/  @!P1 FMUL.FTZ R52, R58, -1.4426950216293334961 ;  /* 0xbfb8aa3b3a349820 */ /* 0x000fe20000410000 */
[----:B------:R-:W-:Y:S01]  /*8990*/  STS [R48+0x30], R159 ;  /* 0x0000309f30007388 */ /* 0x000fe20000000800 */
[----:B------:R-:W5:Y:S01]  /*89a0*/  @!P6 MUFU.EX2 R31, R31 ;  /* 0x0000001f001fe308 */ /* 0x000f620000000800 */
[----:B-1----:R-:W-:Y:S01]  /*89b0*/  @!P3 FADD.FTZ R50, R50, 1 ;  /* 0x3f8000003232b421 */ /* 0x002fe20000010000 */
[----:B------:R-:W-:Y:S01]  /*89c0*/  FADD.FTZ R6, R6, R107 ;  /* 0x0000006b06067221 */ /* 0x000fe20000010000 */
[----:B------:R-:W-:Y:S01]  /*89d0*/  STS [R48+0x34], R108 ;  /* 0x0000346c30007388 */ /* 0x000fe20000000800 */
[----:B------:R-:W1:Y:S01]  /*89e0*/  @!P1 MUFU.EX2 R52, R52 ;  /* 0x0000003400349308 */ /* 0x000e620000000800 */
[----:B----4-:R-:W-:-:S02]  /*89f0*/  @!P4 FADD.FTZ R49, R49, 1 ;  /* 0x3f8000003131c421 */ /* 0x010fc40000010000 */
[----:B------:R-:W-:Y:S01]  /*8a00*/  STS [R48+0x38], R161 ;  /* 0x000038a130007388 */ /* 0x000fe20000000800 */
[----:B------:R-:W4:Y:S01]  /*8a10*/  @!P5 MUFU.RCP R0, R0 ;  /* 0x000000000000d308 */ /* 0x000f220000001000 */
[----:B---3--:R-:W-:Y:S02]  /*8a20*/  @!P2 FADD.FTZ R51, R51, 1 ;  /* 0x3f8000003333a421 */ /* 0x008fe40000010000 */
[----:B------:R-:W-:Y:S01]  /*8a30*/  STS [R48+0x3c], R110 ;  /* 0x00003c6e30007388 */ /* 0x000fe20000000800 */
[----:B------:R-:W-:-:S03]  /*8a40*/  NOP ;  /* 0x0000000000007918 */ /* 0x000fc60000000000 */
[----:B------:R-:W-:Y:S01]  /*8a50*/  LDS R53, [R32] ;  /* 0x0000000020357984 */ /* 0x000fe20000000800 */
[----:B-----5:R-:W-:Y:S01]  /*8a60*/  @!P6 FADD.FTZ R31, R31, 1 ;  /* 0x3f8000001f1fe421 */ /* 0x020fe20000010000 */
[----:B------:R-:W3:Y:S01]  /*8a70*/  @!P4 MUFU.RCP R56, R49 ;  /* 0x000000310038c308 */ /* 0x000ee20000001000 */
[----:B-1----:R-:W-:Y:S01]  /*8a80*/  @!P1 FADD.FTZ R52, R52, 1 ;  /* 0x3f80000034349421 */ /* 0x002fe20000010000 */
[----:B------:R-:W-:Y:S04]  /*8a90*/  LDS R55, [R33+0x80] ;  /* 0x0000800021377984 */ /* 0x000fe80000000800 */
[----:B------:R-:W-:Y:S01]  /*8aa0*/  LDS R57, [R34+0x100] ;  /* 0x0001000022397984 */ /* 0x000fe20000000800 */
[----:B----4-:R-:W-:Y:S01]  /*8ab0*/  @!P5 FMUL.FTZ R105, R105, R0 ;  /* 0x000000006969d220 */ /* 0x010fe20000410000 */
[----:B------:R-:W1:Y:S01]  /*8ac0*/  @!P3 MUFU.RCP R50, R50 ;  /* 0x000000320032b308 */ /* 0x000e620000001000 */
[----:B------:R-:W-:Y:S01]  /*8ad0*/  IADD3 R0, P5, PT, R12, UR16, RZ ;  /* 0x000000100c007c10 */ /* 0x000fe2000ffbe0ff */
[----:B------:R-:W-:Y:S01]  /*8ae0*/  LDS R59, [R35+0x180] ;  /* 0x00018000233b7984 */ /* 0x000fe20000000800 */
[----:B------:R-:W-:-:S03]  /*8af0*/  FADD.FTZ R6, R6, R105 ;  /* 0x0000006906067221 */ /* 0x000fc60000010000 */
[----:B------:R-:W-:Y:S02]  /*8b00*/  LDS R61, [R36+0x200] ;  /* 0x00020000243d7984 */ /* 0x000fe40000000800 */
[----:B------:R-:W4:Y:S02]  /*8b10*/  @!P2 MUFU.RCP R58, R51 ;  /* 0x00000033003aa308 */ /* 0x000f240000001000 */
[----:B------:R-:W-:Y:S01]  /*8b20*/  LDS R63, [R37+0x280] ;  /* 0x00028000253f7984 */ /* 0x000fe20000000800 */
[----:B---3--:R-:W-:-:S03]  /*8b30*/  @!P4 FMUL.FTZ R101, R101, R56 ;  /* 0x000000386565c220 */ /* 0x008fc60000410000 */
[----:B------:R-:W-:Y:S02]  /*8b40*/  LDS R65, [R38+0x300] ;  /* 0x0003000026417984 */ /* 0x000fe40000000800 */
[----:B------:R3:W5:Y:S02]  /*8b50*/  @!P6 MUFU.RCP R54, R31 ;  /* 0x0000001f0036e308 */ /* 0x0007640000001000 */
[----:B------:R-:W-:Y:S01]  /*8b60*/  LDS R67, [R39+0x380] ;  /* 0x0003800027437984 */ /* 0x000fe20000000800 */
[----:B-1----:R-:W-:-:S03]  /*8b70*/  @!P3 FMUL.FTZ R99, R99, R50 ;  /* 0x000000326363b220 */ /* 0x002fc60000410000 */
[----:B------:R-:W-:Y:S02]  /*8b80*/  LDS R69, [R40+0x400] ;  /* 0x0004000028457984 */ /* 0x000fe40000000800 */
[----:B------:R-:W1:Y:S01]  /*8b90*/  @!P1 MUFU.RCP R52, R52 ;  /* 0x0000003400349308 */ /* 0x000e620000001000 */
[----:B---3--:R-:W-:Y:S01]  /*8ba0*/  IADD3.X R31, PT, PT, RZ, UR17, RZ, P5, !PT ;  /* 0x00000011ff1f7c10 */ /* 0x008fe2000affe4ff */
[----:B------:R-:W-:Y:S01]  /*8bb0*/  LDS R71, [R41+0x480] ;  /* 0x0004800029477984 */ /* 0x000fe20000000800 */
[----:B----4-:R-:W-:Y:S01]  /*8bc0*/  @!P2 FMUL.FTZ R97, R97, R58 ;  /* 0x0000003a6161a220 */ /* 0x010fe20000410000 */
[----:B------:R-:W3:Y:S02]  /*8bd0*/  LDCU.64 UR16, c[0x0][0x518] ;  /* 0x0000a300ff1077ac */ /* 0x000ee40008000a00 */
[----:B------:R-:W-:Y:S04]  /*8be0*/  LDS R73, [R42+0x500] ;  /* 0x000500002a497984 */ /* 0x000fe80000000800 */
[----:B------:R-:W-:Y:S01]  /*8bf0*/  LDS R75, [R43+0x580] ;  /* 0x000580002b4b7984 */ /* 0x000fe20000000800 */
[----:B-----5:R-:W-:Y:S01]  /*8c00*/  @!P6 FMUL.FTZ R103, R103, R54 ;  /* 0x000000366767e220 */ /* 0x020fe20000410000 */
[----:B--2---:R-:W-:-:S02]  /*8c10*/  LEA R50, P6, R0, UR24, 0x2 ;  /* 0x0000001800327c11 */ /* 0x004fc4000f8c10ff */
[----:B------:R-:W-:Y:S01]  /*8c20*/  LDS R77, [R44+0x600] ;  /* 0x000600002c4d7984 */ /* 0x000fe20000000800 */
[----:B------:R-:W-:Y:S01]  /*8c30*/  FADD.FTZ R6, R6, R103 ;  /* 0x0000006706067221 */ /* 0x000fe20000010000 */
[----:B------:R-:W-:Y:S01]  /*8c40*/  LEA.HI.X R51, R0, UR25, R31, 0x2, P6 ;  /* 0x0000001900337c11 */ /* 0x000fe2000b0f141f */
[----:B------:R-:W2:Y:S01]  /*8c50*/  LDCU.64 UR24, c[0x0][0x520] ;  /* 0x0000a400ff1877ac */ /* 0x000ea20008000a00 */
[----:B------:R-:W-:Y:S01]  /*8c60*/  LDS R79, [R45+0x680] ;  /* 0x000680002d4f7984 */ /* 0x000fe20000000800 */
[----:B-1----:R-:W-:Y:S01]  /*8c70*/  @!P1 FMUL.FTZ R93, R93, R52 ;  /* 0x000000345d5d9220 */ /* 0x002fe20000410000 */
[----:B------:R-:W-:Y:S02]  /*8c80*/  FADD.FTZ R6, R6, R101 ;  /* 0x0000006506067221 */ /* 0x000fe40000010000 */
[----:B------:R-:W-:Y:S01]  /*8c90*/  LDS R81, [R46+0x700] ;  /* 0x000700002e517984 */ /* 0x000fe20000000800 */
[----:B---3--:R-:W-:Y:S01]  /*8ca0*/  UIMAD.WIDE.U32 UR18, UR23, UR16, UR18 ;  /* 0x00000010171272a5 */ /* 0x008fe2000f8e0012 */
[----:B------:R-:W-:-:S02]  /*8cb0*/  FADD.FTZ R6, R6, R99 ;  /* 0x0000006306067221 */ /* 0x000fc40000010000 */
[----:B------:R-:W-:Y:S01]  /*8cc0*/  LDS R83, [R47+0x780] ;  /* 0x000780002f537984 */ /* 0x000fe20000000800 */
[----:B------:R-:W-:Y:S01]  /*8cd0*/  UIMAD UR17, UR23, UR17, UR19 ;  /* 0x00000011171172a4 */ /* 0x000fe2000f8e0213 */
[----:B------:R-:W-:Y:S02]  /*8ce0*/  FADD.FTZ R6, R6, R97 ;  /* 0x0000006106067221 */ /* 0x000fe40000010000 */
[----:B------:R-:W-:Y:S01]  /*8cf0*/  @!P0 STS [UR28+0x840], R60 ;  /* 0x0008403cff008988 */ /* 0x000fe2000800081c */
[----:B------:R-:W-:Y:S01]  /*8d00*/  UMOV UR16, UR18 ;  /* 0x0000001200107c82 */ /* 0x000fe20008000000 */
[----:B------:R-:W-:Y:S01]  /*8d10*/  FADD.FTZ R6, R6, R93 ;  /* 0x0000005d06067221 */ /* 0x000fe20000010000 */
[----:B------:R-:W-:Y:S01]  /*8d20*/  BAR.SYNC.DEFER_BLOCKING 0x0 ;  /* 0x0000000000007b1d */ /* 0x000fe20000010000 */
[----:B--2---:R-:W-:-:S04]  /*8d30*/  UIMAD.WIDE.U32 UR16, UR22, UR24, UR16 ;  /* 0x00000018161072a5 */ /* 0x004fc8000f8e0010 */
[----:B------:R-:W-:Y:S01]  /*8d40*/  UIMAD UR17, UR22, UR25, UR17 ;  /* 0x00000019161172a4 */ /* 0x000fe2000f8e0211 */
[----:B------:R-:W1:Y:S02]  /*8d50*/  LDS R85, [UR28+0x840] ;  /* 0x0008401cff557984 */ /* 0x000e640008000800 */
[-C--:B-1----:R-:W-:Y:S02]  /*8d60*/  ISETP.GE.AND P2, PT, R12, R85.reuse, PT ;  /* 0x000000550c00720c */ /* 0x082fe40003f46270 */
        /* <DEDUP_REMOVED lines=69> */
[----:B-1----:R-:W-:Y:S02]  /*91c0*/  IADD3.X R33, PT, PT, RZ, UR17, RZ, P0, !PT ;  /* 0x00000011ff217c10 */ /* 0x002fe400087fe4ff */
        /* <DEDUP_REMOVED lines=41> */
.L_x_7350:
        /* <DEDUP_REMOVED lines=10> */
[----:B-1----:R-:W-:Y:S02]  /*9500*/  @P0 FADD R0, R0, R5 ;  /* 0x0000000500000221 */ /* 0x002fe40000000000 */
[----:B------:R-:W1:Y:S03]  /*9510*/  S2R R5, SR_TID.X ;  /* 0x0000000000057919 */ /* 0x000e660000002100 */
[----:B-----5:R-:W4:Y:S01]  /*9520*/  SHFL.DOWN P0, R3, R0, 0x2, 0x1f ;  /* 0x08401f0000037f89 */ /* 0x020f220000000000 */
[----:B---3--:R-:W-:-:S13]  /*9530*/  ISETP.NE.AND P1, PT, R4, RZ, PT ;  /* 0x000000ff0400720c */ /* 0x008fda0003f25270 */
[----:B------:R-:W3:Y:S01]  /*9540*/  @!P1 S2R R9, SR_CgaCtaId ;  /* 0x0000000000099919 */ /* 0x000ee20000008800 */
[----:B----4-:R-:W-:Y:S01]  /*9550*/  @P0 FADD R3, R0, R3 ;  /* 0x0000000300030221 */ /* 0x010fe20000000000 */
[----:B------:R-:W-:-:S04]  /*9560*/  @!P1 MOV R0, 0x400 ;  /* 0x0000040000009802 */ /* 0x000fc80000000f00 */
[----:B------:R-:W4:Y:S01]  /*9570*/  SHFL.DOWN P0, R2, R3, 0x4, 0x1f ;  /* 0x08801f0003027f89 */ /* 0x000f220000000000 */
[----:B---3--:R-:W-:Y:S01]  /*9580*/  @!P1 LEA R9, R9, R0, 0x18 ;  /* 0x0000000009099211 */ /* 0x008fe200078ec0ff */
[----:B----4-:R-:W-:-:S05]  /*9590*/  @P0 FADD R2, R3, R2 ;  /* 0x0000000203020221 */ /* 0x010fca0000000000 */
[----:B------:R-:W3:Y:S02]  /*95a0*/  SHFL.DOWN P0, R7, R2, 0x8, 0x1f ;  /* 0x09001f0002077f89 */ /* 0x000ee40000000000 */
[----:B---3--:R-:W-:-:S05]  /*95b0*/  @P0 FADD R7, R2, R7 ;  /* 0x0000000702070221 */ /* 0x008fca0000000000 */
[----:B------:R-:W3:Y:S02]  /*95c0*/  SHFL.DOWN P0, R4, R7, 0x10, 0x1f ;  /* 0x0a001f0007047f89 */ /* 0x000ee40000000000 */
[----:B---3--:R-:W-:Y:S01]  /*95d0*/  @P0 FADD R4, R7, R4 ;  /* 0x0000000407040221 */ /* 0x008fe20000000000 */
        /* <DEDUP_REMOVED lines=9> */
.L_x_7424:
[----:B------:R-:W-:Y:S05]  /*9670*/  BSYNC.RECONVERGENT B0 ;  /* 0x0000000000007941 */ /* 0x000fea0003800200 */
.L_x_7423:
[----:B------:R-:W-:Y:S01]  /*9680*/  UISETP.NE.U32.AND UP0, UPT, UR8, URZ, UPT ;  /* 0x000000ff0800728c */ /* 0x000fe2000bf05070 */
[----:B--2---:R-:W-:-:S03]  /*9690*/  ISETP.GE.AND P0, PT, R10, UR11, PT ;  /* 0x0000000b0a007c0c */ /* 0x004fc6000bf06270 */
[----:B------:R-:W-:-:S09]  /*96a0*/  UISETP.NE.AND.EX UP0, UPT, UR9, URZ, UPT, UP0 ;  /* 0x000000ff0900728c */ /* 0x000fd2000bf05300 */
[----:B------:R-:W-:Y:S05]  /*96b0*/  BRA.U !UP0, `(.L_x_7425) ;  /* 0x0000000108707547 */ /* 0x000fea000b800000 */
[----:B------:R-:W-:Y:S06]  /*96c0*/  BAR.SYNC.DEFER_BLOCKING 0x0 ;  /* 0x0000000000007b1d */ /* 0x000fec0000010000 */
[----:B------:R-:W-:Y:S01]  /*96d0*/  BSSY.RECONVERGENT B0, `(.L_x_7425) ;  /* 0x000001a000007945 */ /* 0x000fe20003800200 */
[----:B---3-5:R-:W2:Y:S01]  /*96e0*/  SHFL.DOWN P1, R3, R6, 0x1, 0x1f ;  /* 0x08201f0006037f89 */ /* 0x028ea20000020000 */
[----:B-1----:R-:W1:Y:S01]  /*96f0*/  S2R R4, SR_LANEID ;  /* 0x0000000000047919 */ /* 0x002e620000000000 */
[----:B--2---:R-:W-:Y:S02]  /*9700*/  @P1 FADD R3, R3, R6 ;  /* 0x0000000603031221 */ /* 0x004fe40000000000 */
[----:B------:R-:W2:Y:S03]  /*9710*/  S2R R6, SR_TID.X ;  /* 0x0000000000067919 */ /* 0x000ea60000002100 */
[----:B------:R-:W3:Y:S01]  /*9720*/  SHFL.DOWN P1, R0, R3, 0x2, 0x1f ;  /* 0x08401f0003007f89 */ /* 0x000ee20000020000 */
[----:B-1----:R-:W-:-:S13]  /*9730*/  ISETP.NE.AND P2, PT, R4, RZ, PT ;  /* 0x000000ff0400720c */ /* 0x002fda0003f45270 */
[----:B------:R-:W1:Y:S01]  /*9740*/  @!P2 S2R R4, SR_CgaCtaId ;  /* 0x000000000004a919 */ /* 0x000e620000008800 */
[----:B---3--:R-:W-:Y:S01]  /*9750*/  @P1 FADD R0, R3, R0 ;  /* 0x0000000003001221 */ /* 0x008fe20000000000 */
[----:B------:R-:W-:-:S04]  /*9760*/  @!P2 MOV R3, 0x400 ;  /* 0x000004000003a802 */ /* 0x000fc80000000f00 */
[----:B------:R-:W3:Y:S01]  /*9770*/  SHFL.DOWN P1, R5, R0, 0x4, 0x1f ;  /* 0x08801f0000057f89 */ /* 0x000ee20000020000 */
[----:B-1----:R-:W-:Y:S01]  /*9780*/  @!P2 LEA R4, R4, R3, 0x18 ;  /* 0x000000030404a211 */ /* 0x002fe200078ec0ff */
[----:B---3--:R-:W-:-:S05]  /*9790*/  @P1 FADD R5, R0, R5 ;  /* 0x0000000500051221 */ /* 0x008fca0000000000 */
[----:B------:R-:W1:Y:S02]  /*97a0*/  SHFL.DOWN P1, R2, R5, 0x8, 0x1f ;  /* 0x09001f0005027f89 */ /* 0x000e640000020000 */
[----:B-1----:R-:W-:-:S05]  /*97b0*/  @P1 FADD R2, R5, R2 ;  /* 0x0000000205021221 */ /* 0x002fca0000000000 */
[----:B------:R-:W1:Y:S02]  /*97c0*/  SHFL.DOWN P1, R7, R2, 0x10, 0x1f ;  /* 0x0a001f0002077f89 */ /* 0x000e640000020000 */
[----:B-1----:R-:W-:Y:S01]  /*97d0*/  @P1 FADD R7, R2, R7 ;  /* 0x0000000702071221 */ /* 0x002fe20000000000 */
        /* <DEDUP_REMOVED lines=9> */
.L_x_7426:
[----:B------:R-:W-:Y:S05]  /*9870*/  BSYNC.RECONVERGENT B0 ;  /* 0x0000000000007941 */ /* 0x000fea0003800200 */
.L_x_7425:
[----:B------:R-:W-:Y:S05]  /*9880*/  @P0 EXIT ;  /* 0x000000000000094d */ /* 0x000fea0003800000 */
[----:B------:R-:W4:Y:S01]  /*9890*/  S2UR UR8, SR_CTAID.Y ;  /* 0x00000000000879c3 */ /* 0x000f220000002600 */
[----:B------:R-:W4:Y:S01]  /*98a0*/  LDCU.64 UR6, c[0x0][0x4a8] ;  /* 0x00009500ff0677ac */ /* 0x000f220008000a00 */
[----:B------:R-:W-:Y:S01]  /*98b0*/  MOV R0, R10 ;  /* 0x0000000a00007202 */ /* 0x000fe20000000f00 */
[----:B------:R-:W0:Y:S05]  /*98c0*/  LDCU UR10, c[0x0][0x360] ;  /* 0x00006c00ff0a77ac */ /* 0x000e2a0008000800 */
[----:B------:R-:W2:Y:S01]  /*98d0*/  S2UR UR9, SR_CgaCtaId ;  /* 0x00000000000979c3 */ /* 0x000ea20000008800 */
[----:B------:R-:W0:Y:S07]  /*98e0*/  LDCU.64 UR12, c[0x0][0x530] ;  /* 0x0000a600ff0c77ac */ /* 0x000e2e0008000a00 */
[----:B-1----:R-:W1:Y:S01]  /*98f0*/  LDC.64 R8, c[0x0][0x4b0] ;  /* 0x00012c00ff087b82 */ /* 0x002e620000000a00 */
[----:B----4-:R-:W-:-:S03]  /*9900*/  UIMAD.WIDE.U32 UR4, UR8, UR6, URZ ;  /* 0x00000006080472a5 */ /* 0x010fc6000f8e00ff */
[----:B------:R-:W-:Y:S01]  /*9910*/  UMOV UR6, 0x400 ;  /* 0x0000040000067882 */ /* 0x000fe20000000000 */
[----:B------:R-:W-:Y:S02]  /*9920*/  UIMAD UR7, UR8, UR7, UR5 ;  /* 0x00000007080772a4 */ /* 0x000fe4000f8e0205 */
[----:B0-2---:R-:W-:-:S12]  /*9930*/  ULEA UR9, UR9, UR6, 0x18 ;  /* 0x0000000609097291 */ /* 0x005fd8000f8ec0ff */
.L_x_7427:
[----:B------:R-:W-:Y:S01]  /*9940*/  LEA R6, R0, UR9, 0x2 ;  /* 0x0000000900067c11 */ /* 0x000fe2000f8e10ff */
[----:B------:R-:W-:Y:S01]  /*9950*/  UMOV UR6, UR4 ;  /* 0x0000000400067c82 */ /* 0x000fe20008000000 */
[----:B---3-5:R-:W-:-:S03]  /*9960*/  SHF.R.S32.HI R3, RZ, 0x1f, R0 ;  /* 0x0000001fff037819 */ /* 0x028fc60000011400 */
[----:B0-----:R-:W0:Y:S02]  /*9970*/  LDS R7, [R6+0x33b8] ;  /* 0x0033b80006077984 */ /* 0x001e240000000800 */
[-C--:B-1----:R-:W-:Y:S02]  /*9980*/  IMAD R4, R3, R8.reuse, RZ ;  /* 0x0000000803047224 */ /* 0x082fe400078e02ff */
        /* <DEDUP_REMOVED lines=10> */
.L_x_7428:
        /* <DEDUP_REMOVED lines=13> */
.L_x_10487:


//--------------------- .text._Z25selective_scan_bwd_kernelI32Selective_Scan_bwd_kernel_traitsILi32ELi16ELb0ELb1ELb1ELb1ELb1EffEEv12SSMParamsBwd --------------------------
	.section	.text._Z25selective_scan_bwd_kernelI32Selective_Scan_bwd_kernel_traitsILi32ELi16ELb0ELb1ELb1ELb1ELb1EffEEv12SSMParamsBwd,"ax",@progbits
	.align	128
        .global         _Z25selective_scan_bwd_kernelI32Selective_Scan_bwd_kernel_traitsILi32ELi16ELb0ELb1ELb1ELb1ELb1EffEEv12SSMParamsBwd
        .type           _Z25selective_scan_bwd_kernelI32Selective_Scan_bwd_kernel_traitsILi32ELi16ELb0ELb1ELb1ELb1ELb1EffEEv12SSMParamsBwd,@function
        .size           _Z25selective_scan_bwd_kernelI32Selective_Scan_bwd_kernel_traitsILi32ELi16ELb0ELb1ELb1ELb1ELb1EffEEv12SSMParamsBwd,(.L_x_10488 - _Z25selective_scan_bwd_kernelI32Selective_Scan_bwd_kernel_traitsILi32ELi16ELb0ELb1ELb1ELb1ELb1EffEEv12SSMParamsBwd)
        .other          _Z25selective_scan_bwd_kernelI32Selective_Scan_bwd_kernel_traitsILi32ELi16ELb0ELb1ELb1ELb1ELb1EffEEv12SSMParamsBwd,@"STO_CUDA_ENTRY STV_DEFAULT"
_Z25selective_scan_bwd_kernelI32Selective_Scan_bwd_kernel_traitsILi32ELi16ELb0ELb1ELb1ELb1ELb1EffEEv12SSMParamsBwd:
.text._Z25selective_scan_bwd_kernelI32Selective_Scan_bwd_kernel_traitsILi32ELi16ELb0ELb1ELb1ELb1ELb1EffEEv12SSMParamsBwd:
        /* <DEDUP_REMOVED lines=20> */
[----:B------:R-:W0:Y:S01]  /*0140*/  LDCU.64 UR30, c[0x0][0x480] ;  /* 0x00009000ff1e77ac */ /* 0x000e220008000a00 */
[----:B------:R-:W0:Y:S01]  /*0150*/  LDC.64 R14, c[0x0][0x448] ;  /* 0x00011200ff0e7b82 */ /* 0x000e220000000a00 */
[----:B---3--:R-:W-:Y:S02]  /*0160*/  @UP0 ULEA UR4, UP2, UR28, UR4, 0x2 ;  /* 0x000000041c040291 */ /* 0x008fe4000f8410ff */
[----:B------:R-:W-:Y:S02]  /*0170*/  @UP1 ULEA UR6, UP3, UR28, UR6, 0x2 ;  /* 0x000000061c061291 */ /* 0x000fe4000f8610ff */
[----:B------:R-:W-:Y:S01]  /*0180*/  @UP0 ULEA.HI.X UR5, UR28, UR5, URZ, 0x2, UP2 ;  /* 0x000000051c050291 */ /* 0x000fe200090f14ff */
[----:B-1----:R-:W1:Y:S01]  /*0190*/  MUFU.RCP R0, R0 ;  /* 0x0000000000007308 */ /* 0x002e620000001000 */
[----:B------:R-:W-:Y:S01]  /*01a0*/  @UP1 ULEA.HI.X UR7, UR28, UR7, URZ, 0x2, UP3 ;  /* 0x000000071c071291 */ /* 0x000fe200098f14ff */
[----:B------:R-:W-:Y:S01]  /*01b0*/  MOV R4, UR4 ;  /* 0x0000000400047c02 */ /* 0x000fe20008000f00 */
[----:B------:R-:W3:Y:S01]  /*01c0*/  LDCU.64 UR20, c[0x0][0x498] ;  /* 0x00009300ff1477ac */ /* 0x000ee20008000a00 */
[----:B------:R-:W-:Y:S01]  /*01d0*/  MOV R6, UR6 ;  /* 0x0000000600067c02 */ /* 0x000fe20008000f00 */
[----:B------:R-:W3:Y:S01]  /*01e0*/  LDC.64 R16, c[0x0][0x450] ;  /* 0x00011400ff107b82 */ /* 0x000ee20000000a00 */
[----:B------:R-:W-:-:S02]  /*01f0*/  MOV R5, UR5 ;  /* 0x0000000500057c02 */ /* 0x000fc40008000f00 */
[----:B-1----:R-:W-:Y:S01]  /*0200*/  IADD3 R8, PT, PT, R0, 0xffffffe, RZ ;  /* 0x0ffffffe00087810 */ /* 0x002fe20007ffe0ff */
[----:B----4-:R-:W-:Y:S01]  /*0210*/  UIMAD.WIDE.U32 UR4, UR29, UR12, URZ ;  /* 0x0000000c1d0472a5 */ /* 0x010fe2000f8e00ff */
[----:B------:R-:W-:Y:S01]  /*0220*/  MOV R7, UR7 ;  /* 0x0000000700077c02 */ /* 0x000fe20008000f00 */
[----:B------:R1:W5:Y:S01]  /*0230*/  @P0 LDG.E R2, desc[UR24][R4.64] ;  /* 0x0000001804020981 */ /* 0x000362000c1e1900 */
[----:B------:R4:W1:Y:S01]  /*0240*/  F2I.FTZ.U32.TRUNC.NTZ R9, R8 ;  /* 0x0000000800097305 */ /* 0x000862000021f000 */
[----:B------:R-:W-:Y:S02]  /*0250*/  UIMAD.WIDE.U32 UR6, UR29, UR16, URZ ;  /* 0x000000101d0672a5 */ /* 0x000fe4000f8e00ff */
[----:B------:R-:W-:Y:S01]  /*0260*/  UIMAD UR5, UR29, UR13, UR5 ;  /* 0x0000000d1d0572a4 */ /* 0x000fe2000f8e0205 */
[----:B------:R-:W-:Y:S01]  /*0270*/  IABS R0, UR28 ;  /* 0x0000001c00007c13 */ /* 0x000fe20008000000 */
[----:B------:R-:W-:Y:S01]  /*0280*/  UIMAD UR7, UR29, UR17, UR7 ;  /* 0x000000111d0772a4 */ /* 0x000fe2000f8e0207 */
[----:B------:R0:W5:Y:S01]  /*0290*/  @P1 LDG.E R3, desc[UR24][R6.64] ;  /* 0x0000001806031981 */ /* 0x000162000c1e1900 */
[----:B------:R-:W-:Y:S01]  /*02a0*/  UIMAD.WIDE.U32 UR8, UR28, UR14, UR4 ;  /* 0x0000000e1c0872a5 */ /* 0x000fe2000f8e0004 */
[----:B----4-:R-:W-:Y:S01]  /*02b0*/  HFMA2 R8, -RZ, RZ, 0, 0 ;  /* 0x00000000ff087431 */ /* 0x010fe200000001ff */
[----:B------:R-:W-:-:S02]  /*02c0*/  UIMAD.WIDE.U32 UR10, UR28, UR18, UR6 ;  /* 0x000000121c0a72a5 */ /* 0x000fc4000f8e0006 */
[----:B--2---:R-:W-:Y:S02]  /*02d0*/  ULEA UR23, UR22, 0xfffffe00, 0x9 ;  /* 0xfffffe0016177891 */ /* 0x004fe4000f8e48ff */
[----:B------:R-:W-:Y:S01]  /*02e0*/  UIMAD UR19, UR28, UR19, UR11 ;  /* 0x000000131c1372a4 */ /* 0x000fe2000f8e020b */
[----:B-1----:R-:W-:Y:S02]  /*02f0*/  IADD3 R4, PT, PT, RZ, -R9, RZ ;  /* 0x80000009ff047210 */ /* 0x002fe40007ffe0ff */
[----:B------:R-:W1:Y:S01]  /*0300*/  LDCU.128 UR4, c[0x0][0x460] ;  /* 0x00008c00ff0477ac */ /* 0x000e620008000c00 */
[----:B0-----:R-:W0:Y:S02]  /*0310*/  LDC.64 R6, c[0x0][0x3c8] ;  /* 0x0000f200ff067b82 */ /* 0x001e240000000a00 */
[----:B------:R-:W-:Y:S01]  /*0320*/  IMAD R5, R4, R11, RZ ;  /* 0x0000000b04057224 */ /* 0x000fe200078e02ff */
[----:B------:R-:W-:Y:S02]  /*0330*/  UIADD3 UR10, UP2, UPT, UR23, UR10, URZ ;  /* 0x0000000a170a7290 */ /* 0x000fe4000ff5e0ff */
[----:B------:R-:W-:Y:S01]  /*0340*/  USHF.R.S32.HI UR26, URZ, 0x1f, UR23 ;  /* 0x0000001fff1a7899 */ /* 0x000fe20008011417 */
[----:B------:R-:W-:Y:S01]  /*0350*/  IMAD.HI.U32 R8, R9, R5, R8 ;  /* 0x0000000509087227 */ /* 0x000fe200078e0008 */
[----:B------:R-:W-:-:S02]  /*0360*/  UIMAD UR17, UR28, UR15, UR9 ;  /* 0x0000000f1c1172a4 */ /* 0x000fc4000f8e0209 */
[----:B------:R-:W-:Y:S02]  /*0370*/  UIADD3.X UR19, UPT, UPT, UR26, UR19, URZ, UP2, !UPT ;  /* 0x000000131a137290 */ /* 0x000fe400097fe4ff */
[----:B------:R-:W-:Y:S01]  /*0380*/  UIADD3 UR8, UP0, UPT, UR23, UR8, URZ ;  /* 0x0000000817087290 */ /* 0x000fe2000ff1e0ff */
[----:B------:R-:W-:Y:S01]  /*0390*/  IMAD.HI.U32 R4, R8, R0, RZ ;  /* 0x0000000008047227 */ /* 0x000fe200078e00ff */
[----:B------:R-:W2:Y:S04]  /*03a0*/  LDCU.64 UR14, c[0x0][0x3b0] ;  /* 0x00007600ff0e77ac */ /* 0x000ea80008000a00 */
[----:B------:R-:W-:Y:S01]  /*03b0*/  IADD3 R5, PT, PT, -R4, RZ, RZ ;  /* 0x000000ff04057210 */ /* 0x000fe20007ffe1ff */
[----:B-1----:R-:W-:Y:S02]  /*03c0*/  ULEA UR18, UP3, UR10, UR6, 0x2 ;  /* 0x000000060a127291 */ /* 0x002fe4000f8610ff */
[----:B------:R-:W-:-:S02]  /*03d0*/  UIADD3.X UR17, UPT, UPT, UR26, UR17, URZ, UP0, !UPT ;  /* 0x000000111a117290 */ /* 0x000fc400087fe4ff */
[C---:B------:R-:W-:Y:S01]  /*03e0*/  IMAD R0, R11.reuse, R5, R0 ;  /* 0x000000050b007224 */ /* 0x040fe200078e0200 */
[----:B------:R-:W-:Y:S01]  /*03f0*/  ULEA.HI.X UR19, UR10, UR7, UR19, 0x2, UP3 ;  /* 0x000000070a137291 */ /* 0x000fe200098f1413 */
[----:B------:R-:W1:Y:S03]  /*0400*/  LDCU.64 UR10, c[0x0][0x3d0] ;  /* 0x00007a00ff0a77ac */ /* 0x000e660008000a00 */
[----:B------:R-:W-:Y:S01]  /*0410*/  ISETP.GT.U32.AND P1, PT, R11, R0, PT ;  /* 0x000000000b00720c */ /* 0x000fe20003f24070 */
[----:B------:R-:W-:Y:S02]  /*0420*/  UISETP.NE.U32.AND UP0, UPT, UR30, URZ, UPT ;  /* 0x000000ff1e00728c */ /* 0x000fe4000bf05070 */
[----:B------:R-:W-:Y:S02]  /*0430*/  ULEA UR16, UP1, UR8, UR4, 0x2 ;  /* 0x0000000408107291 */ /* 0x000fe4000f8210ff */
[----:B---3--:R-:W-:-:S02]  /*0440*/  UIMAD.WIDE.U32 UR12, UR29, UR20, URZ ;  /* 0x000000141d0c72a5 */ /* 0x008fc4000f8e00ff */
[----:B------:R-:W-:Y:S02]  /*0450*/  UISETP.NE.AND.EX UP0, UPT, UR31, URZ, UPT, UP0 ;  /* 0x000000ff1f00728c */ /* 0x000fe4000bf05300 */
[----:B------:R-:W-:Y:S02]  /*0460*/  ULEA.HI.X UR17, UR8, UR5, UR17, 0x2, UP1 ;  /* 0x0000000508117291 */ /* 0x000fe400088f1411 */
[----:B------:R-:W-:Y:S02]  /*0470*/  UIMAD UR5, UR29, UR21, UR13 ;  /* 0x000000151d0572a4 */ /* 0x000fe4000f8e020d */
[-C--:B------:R-:W-:Y:S01]  /*0480*/  @!P1 IADD3 R0, PT, PT, R0, -R11.reuse, RZ ;  /* 0x8000000b00009210 */ /* 0x080fe20007ffe0ff */
[----:B------:R-:W3:Y:S01]  /*0490*/  LDCU.64 UR20, c[0x0][0x4a0] ;  /* 0x00009400ff1477ac */ /* 0x000ee20008000a00 */
[----:B------:R-:W-:Y:S02]  /*04a0*/  @!P1 IADD3 R4, PT, PT, R4, 0x1, RZ ;  /* 0x0000000104049810 */ /* 0x000fe40007ffe0ff */
[----:B------:R-:W-:Y:S01]  /*04b0*/  ISETP.GE.U32.AND P0, PT, R0, R11, PT ;  /* 0x0000000b0000720c */ /* 0x000fe20003f06070 */
[----:B-1----:R-:W-:Y:S01]  /*04c0*/  UIMAD.WIDE.U32 UR8, UR29, UR10, URZ ;  /* 0x0000000a1d0872a5 */ /* 0x002fe2000f8e00ff */
[C---:B------:R-:W-:Y:S01]  /*04d0*/  LOP3.LUT R0, R10.reuse, UR28, RZ, 0x3c, !PT ;  /* 0x0000001c0a007c12 */ /* 0x040fe2000f8e3cff */
[----:B------:R-:W1:Y:S01]  /*04e0*/  @UP0 LDCU UR10, c[0x0][0x384] ;  /* 0x00007080ff0a07ac */ /* 0x000e620008000800 */
[----:B------:R-:W-:-:S02]  /*04f0*/  ISETP.NE.AND P1, PT, R10, RZ, PT ;  /* 0x000000ff0a00720c */ /* 0x000fc40003f25270 */
[----:B------:R-:W-:Y:S01]  /*0500*/  ISETP.GE.AND P2, PT, R0, RZ, PT ;  /* 0x000000ff0000720c */ /* 0x000fe20003f46270 */
[----:B--2---:R-:W-:Y:S02]  /*0510*/  UIMAD.WIDE.U32 UR6, UR29, UR14, URZ ;  /* 0x0000000e1d0672a5 */ /* 0x004fe4000f8e00ff */
[----:B------:R-:W-:Y:S02]  /*0520*/  UIMAD UR9, UR29, UR11, UR9 ;  /* 0x0000000b1d0972a4 */ /* 0x000fe4000f8e0209 */
[----:B------:R-:W-:Y:S02]  /*0530*/  UIMAD UR7, UR29, UR15, UR7 ;  /* 0x0000000f1d0772a4 */ /* 0x000fe4000f8e0207 */
[----:B------:R-:W-:Y:S01]  /*0540*/  @P0 IADD3 R4, PT, PT, R4, 0x1, RZ ;  /* 0x0000000104040810 */ /* 0x000fe20007ffe0ff */
[----:B------:R-:W2:Y:S01]  /*0550*/  LDCU.64 UR14, c[0x0][0x528] ;  /* 0x0000a500ff0e77ac */ /* 0x000ea20008000a00 */
[----:B------:R-:W4:Y:S04]  /*0560*/  @UP0 LDCU UR11, c[0x0][0x38c] ;  /* 0x00007180ff0b07ac */ /* 0x000f280008000800 */
[----:B------:R-:W-:-:S02]  /*0570*/  @!P2 IADD3 R4, PT, PT, -R4, RZ, RZ ;  /* 0x000000ff0404a210 */ /* 0x000fc40007ffe1ff */
[----:B------:R-:W-:Y:S01]  /*0580*/  @!P1 LOP3.LUT R4, RZ, R10, RZ, 0x33, !PT ;  /* 0x0000000aff049212 */ /* 0x000fe200078e33ff */
[----:B------:R-:W-:Y:S01]  /*0590*/  UMOV UR4, UR12 ;  /* 0x0000000c00047c82 */ /* 0x000fe20008000000 */
[----:B------:R-:W4:Y:S02]  /*05a0*/  @UP0 LDCU.64 UR12, c[0x0][0x480] ;  /* 0x00009000ff0c07ac */ /* 0x000f240008000a00 */
[----:B------:R-:W-:Y:S01]  /*05b0*/  SHF.R.S32.HI R5, RZ, 0x1f, R4 ;  /* 0x0000001fff057819 */ /* 0x000fe20000011404 */
[----:B------:R-:W-:Y:S01]  /*05c0*/  IMAD.WIDE.U32 R8, R4, R12, UR8 ;  /* 0x0000000804087e25 */ /* 0x000fe2000f8e000c */
[----:B---3--:R-:W-:-:S03]  /*05d0*/  UIMAD.WIDE.U32 UR4, UR28, UR20, UR4 ;  /* 0x000000141c0472a5 */ /* 0x008fc6000f8e0004 */
[C---:B0-----:R-:W-:Y:S01]  /*05e0*/  IMAD R0, R5.reuse, R6, RZ ;  /* 0x0000000605007224 */ /* 0x041fe200078e02ff */
[----:B------:R-:W-:Y:S01]  /*05f0*/  UIMAD UR21, UR28, UR21, UR5 ;  /* 0x000000151c1572a4 */ /* 0x000fe2000f8e0205 */
[----:B------:R-:W-:Y:S01]  /*0600*/  IMAD R5, R5, R12, RZ ;  /* 0x0000000c05057224 */ /* 0x000fe200078e02ff */
[----:B------:R-:W-:Y:S01]  /*0610*/  UIADD3 UR5, UP1, UPT, UR23, UR4, URZ ;  /* 0x0000000417057290 */ /* 0x000fe2000ff3e0ff */
[C---:B------:R-:W-:Y:S01]  /*0620*/  IMAD R11, R4.reuse, R7, R0 ;  /* 0x00000007040b7224 */ /* 0x040fe200078e0200 */
[----:B-1----:R-:W-:Y:S01]  /*0630*/  @UP0 UIMAD UR4, UR29, UR10, UR28 ;  /* 0x0000000a1d0402a4 */ /* 0x002fe2000f8e021c */
[C---:B------:R-:W-:Y:S01]  /*0640*/  IMAD.WIDE.U32 R6, R4.reuse, R6, UR6 ;  /* 0x0000000604067e25 */ /* 0x040fe2000f8e0006 */
[----:B------:R-:W-:Y:S02]  /*0650*/  UIADD3.X UR21, UPT, UPT, UR26, UR21, URZ, UP1, !UPT ;  /* 0x000000151a157290 */ /* 0x000fe40008ffe4ff */
[----:B------:R-:W-:Y:S01]  /*0660*/  @UP0 UIMAD UR4, UR4, UR22, URZ ;  /* 0x00000016040402a4 */ /* 0x000fe2000f8e02ff */
[----:B------:R-:W-:Y:S01]  /*0670*/  IMAD R13, R4, R13, R5 ;  /* 0x0000000d040d7224 */ /* 0x000fe200078e0205 */
[----:B--2---:R-:W-:Y:S01]  /*0680*/  ULEA UR20, UP1, UR5, UR14, 0x2 ;  /* 0x0000000e05147291 */ /* 0x004fe2000f8210ff */
[----:B------:R-:W-:Y:S01]  /*0690*/  IADD3 R5, P0, PT, R6, UR23, RZ ;  /* 0x0000001706057c10 */ /* 0x000fe2000ff1e0ff */
[----:B----4-:R-:W-:Y:S01]  /*06a0*/  @UP0 UIMAD UR6, UR4, UR11, URZ ;  /* 0x0000000b040602a4 */ /* 0x010fe2000f8e02ff */
[----:B------:R-:W-:Y:S01]  /*06b0*/  IADD3 R6, PT, PT, R7, R11, RZ ;  /* 0x0000000b07067210 */ /* 0x000fe20007ffe0ff */
[----:B------:R-:W-:Y:S01]  /*06c0*/  ULEA.HI.X UR21, UR5, UR15, UR21, 0x2, UP1 ;  /* 0x0000000f05157291 */ /* 0x000fe200088f1415 */
[----:B------:R-:W-:Y:S01]  /*06d0*/  IADD3 R11, P2, PT, R8, UR23, RZ ;  /* 0x00000017080b7c10 */ /* 0x000fe2000ff5e0ff */
[----:B------:R-:W-:Y:S01]  /*06e0*/  UMOV UR4, URZ ;  /* 0x000000ff00047c82 */ /* 0x000fe20008000000 */
[----:B------:R-:W-:Y:S01]  /*06f0*/  UMOV UR5, URZ ;  /* 0x000000ff00057c82 */ /* 0x000fe20008000000 */
[----:B------:R-:W-:Y:S01]  /*0700*/  @UP0 UIMAD.WIDE UR4, UR6, 0x8, UR12 ;  /* 0x00000008060408a5 */ /* 0x000fe2000f8e020c */
[----:B------:R-:W-:Y:S01]  /*0710*/  IADD3 R0, PT, PT, R9, R13, RZ ;  /* 0x0000000d09007210 */ /* 0x000fe20007ffe0ff */
[----:B------:R-:W-:Y:S01]  /*0720*/  UISETP.GE.AND UP0, UPT, UR22, 0x1, UPT ;  /* 0x000000011600788c */ /* 0x000fe2000bf06270 */
[----:B------:R-:W-:-:S02]  /*0730*/  LEA R7, P1, R5, R14, 0x2 ;  /* 0x0000000e05077211 */ /* 0x000fc400078210ff */
[----:B------:R-:W-:Y:S02]  /*0740*/  IADD3.X R6, PT, PT, R6, UR26, RZ, P0, !PT ;  /* 0x0000001a06067c10 */ /* 0x000fe400087fe4ff */
[----:B------:R-:W-:Y:S02]  /*0750*/  LEA R10, P3, R11, R16, 0x2 ;  /* 0x000000100b0a7211 */ /* 0x000fe400078610ff */
[----:B------:R-:W-:Y:S02]  /*0760*/  IADD3.X R0, PT, PT, R0, UR26, RZ, P2, !PT ;  /* 0x0000001a00007c10 */ /* 0x000fe400097fe4ff */
[----:B------:R-:W-:Y:S01]  /*0770*/  LEA.HI.X R9, R5, R15, R6, 0x2, P1 ;  /* 0x0000000f05097211 */ /* 0x000fe200008f1406 */
[----:B------:R-:W-:Y:S01]  /*0780*/  HFMA2 R5, -RZ, RZ, 0, 0 ;  /* 0x00000000ff057431 */ /* 0x000fe200000001ff */
[----:B------:R-:W-:Y:S02]  /*0790*/  LEA.HI.X R11, R11, R17, R0, 0x2, P3 ;  /* 0x000000110b0b7211 */ /* 0x000fe400018f1400 */
        /* <DEDUP_REMOVED lines=36> */
.L_x_7502:
        /* <DEDUP_REMOVED lines=70> */
[----:B------:R-:W-:Y:S01]  /*0e40*/  ISETP.NE.AND P6, PT, R116, RZ, PT ;  /* 0x000000ff7400720c */ /* 0x000fe20003fc5270 */
[----:B0-----:R-:W-:Y:S01]  /*0e50*/  ULEA UR22, UR7, UR22, 0x18 ;  /* 0x0000001607167291 */ /* 0x001fe2000f8ec0ff */
[C---:B-1----:R-:W-:Y:S02]  /*0e60*/  LEA.HI.SX32 R32, R31.reuse, R31, 0x1b ;  /* 0x0000001f1f207211 */ /* 0x042fe400078fdaff */
[C---:B------:R-:W-:Y:S02]  /*0e70*/  IADD3 R36, PT, PT, R31.reuse, 0x20, RZ ;  /* 0x000000201f247810 */ /* 0x040fe40007ffe0ff */
[----:B------:R-:W-:Y:S02]  /*0e80*/  IADD3 R42, PT, PT, R31, 0x40, RZ ;  /* 0x000000401f2a7810 */ /* 0x000fe40007ffe0ff */
[----:B------:R-:W-:-:S02]  /*0e90*/  LEA R32, R32, UR22, 0x2 ;  /* 0x0000001620207c11 */ /* 0x000fc4000f8e10ff */
[C---:B------:R-:W-:Y:S02]  /*0ea0*/  IADD3 R54, PT, PT, R31.reuse, 0x60, RZ ;  /* 0x000000601f367810 */ /* 0x040fe40007ffe0ff */
[C---:B------:R-:W-:Y:S02]  /*0eb0*/  IADD3 R56, PT, PT, R31.reuse, 0x80, RZ ;  /* 0x000000801f387810 */ /* 0x040fe40007ffe0ff */
[-C--:B------:R-:W-:Y:S02]  /*0ec0*/  LEA.HI.SX32 R36, R36, R31.reuse, 0x1b ;  /* 0x0000001f24247211 */ /* 0x080fe400078fdaff */
[----:B------:R-:W-:Y:S02]  /*0ed0*/  IADD3 R58, PT, PT, R31, 0xa0, RZ ;  /* 0x000000a01f3a7810 */ /* 0x000fe40007ffe0ff */
        /* <DEDUP_REMOVED lines=9> */
[----:B------:R-:W-:Y:S02]  /*0f70*/  LEA.HI.SX32 R42, R42, R31, 0x1b ;  /* 0x0000001f2a2a7211 */ /* 0x000fe400078fdaff */
[----:B------:R-:W-:Y:S02]  /*0f80*/  P2R R91, PR, RZ, 0x40 ;  /* 0x00000040ff5b7803 */ /* 0x000fe40000000000 */
[----:B------:R-:W-:Y:S02]  /*0f90*/  LEA R37, R37, UR22, 0x2 ;  /* 0x0000001625257c11 */ /* 0x000fe4000f8e10ff */
[----:B------:R-:W-:Y:S02]  /*0fa0*/  IADD3 R60, PT, PT, R31, 0x140, RZ ;  /* 0x000001401f3c7810 */ /* 0x000fe40007ffe0ff */
[----:B------:R-:W-:-:S02]  /*0fb0*/  ISETP.NE.AND P6, PT, R115, RZ, PT ;  /* 0x000000ff7300720c */ /* 0x000fc40003fc5270 */
[-C--:B------:R-:W-:Y:S02]  /*0fc0*/  LEA.HI.SX32 R54, R54, R31.reuse, 0x1b ;  /* 0x0000001f36367211 */ /* 0x080fe400078fdaff */
[-C--:B------:R-:W-:Y:S02]  /*0fd0*/  LEA.HI.SX32 R58, R58, R31.reuse, 0x1b ;  /* 0x0000001f3a3a7211 */ /* 0x080fe400078fdaff */
[----:B------:R-:W-:Y:S02]  /*0fe0*/  LEA.HI.SX32 R60, R60, R31, 0x1b ;  /* 0x0000001f3c3c7211 */ /* 0x000fe400078fdaff */
        /* <DEDUP_REMOVED lines=15> */
[----:B------:R-:W-:Y:S02]  /*10e0*/  CS2R R68, SRZ ;  /* 0x0000000000447805 */ /* 0x000fe4000001ff00 */
[----:B------:R-:W-:Y:S01]  /*10f0*/  CS2R R70, SRZ ;  /* 0x0000000000467805 */ /* 0x000fe2000001ff00 */
[----:B--2---:R0:W-:Y:S02]  /*1100*/  STS [R32], R33 ;  /* 0x0000002120007388 */ /* 0x0041e40000000800 */
[----:B0-----:R-:W-:Y:S02]  /*1110*/  LEA R33, R36, UR22, 0x2 ;  /* 0x0000001624217c11 */ /* 0x001fe4000f8e10ff */
[----:B------:R-:W-:-:S02]  /*1120*/  LEA R36, R56, UR22, 0x2 ;  /* 0x0000001638247c11 */ /* 0x000fc4000f8e10ff */
[C---:B------:R-:W-:Y:S01]  /*1130*/  IADD3 R56, PT, PT, R31.reuse, 0x100, RZ ;  /* 0x000001001f387810 */ /* 0x040fe20007ffe0ff */
[----:B---3--:R0:W-:Y:S03]  /*1140*/  STS [R33+0x80], R0 ;  /* 0x0000800021007388 */ /* 0x0081e60000000800 */
[----:B------:R-:W-:Y:S01]  /*1150*/  LEA.HI.SX32 R56, R56, R31, 0x1b ;  /* 0x0000001f38387211 */ /* 0x000fe200078fdaff */
[----:B----4-:R1:W-:Y:S04]  /*1160*/  STS [R34+0x100], R39 ;  /* 0x0001002722007388 */ /* 0x0103e80000000800 */
[----:B------:R2:W-:Y:S01]  /*1170*/  STS [R35+0x180], R38 ;  /* 0x0001802623007388 */ /* 0x0005e20000000800 */
[----:B0-----:R-:W-:-:S03]  /*1180*/  IADD3 R0, PT, PT, R31, 0x160, RZ ;  /* 0x000001601f007810 */ /* 0x001fc60007ffe0ff */
[----:B------:R0:W-:Y:S01]  /*1190*/  STS [R36+0x200], R41 ;  /* 0x0002002924007388 */ /* 0x0001e20000000800 */
[----:B------:R-:W-:Y:S02]  /*11a0*/  LEA.HI.SX32 R0, R0, R31, 0x1b ;  /* 0x0000001f00007211 */ /* 0x000fe400078fdaff */
[----:B-1----:R-:W-:Y:S01]  /*11b0*/  LEA R39, R54, UR22, 0x2 ;  /* 0x0000001636277c11 */ /* 0x002fe2000f8e10ff */
[----:B------:R1:W-:Y:S01]  /*11c0*/  STS [R37+0x280], R40 ;  /* 0x0002802825007388 */ /* 0x0003e20000000800 */
[----:B--2---:R-:W-:Y:S02]  /*11d0*/  LEA R38, R42, UR22, 0x2 ;  /* 0x000000162a267c11 */ /* 0x004fe4000f8e10ff */
[----:B------:R-:W-:Y:S02]  /*11e0*/  IADD3 R54, PT, PT, R31, 0x180, RZ ;  /* 0x000001801f367810 */ /* 0x000fe40007ffe0ff */
[----:B0-----:R-:W-:Y:S01]  /*11f0*/  LEA R41, R58, UR22, 0x2 ;  /* 0x000000163a297c11 */ /* 0x001fe2000f8e10ff */
[----:B------:R0:W-:Y:S01]  /*1200*/  STS [R38+0x300], R43 ;  /* 0x0003002b26007388 */ /* 0x0001e20000000800 */
[----:B------:R-:W-:-:S02]  /*1210*/  LEA R42, R60, UR22, 0x2 ;  /* 0x000000163c2a7c11 */ /* 0x000fc4000f8e10ff */
[----:B-1----:R-:W-:Y:S02]  /*1220*/  LEA R40, R56, UR22, 0x2 ;  /* 0x0000001638287c11 */ /* 0x002fe4000f8e10ff */
[C---:B------:R-:W-:Y:S02]  /*1230*/  IADD3 R56, PT, PT, R31.reuse, 0x1a0, RZ ;  /* 0x000001a01f387810 */ /* 0x040fe40007ffe0ff */
[C---:B------:R-:W-:Y:S01]  /*1240*/  IADD3 R58, PT, PT, R31.reuse, 0x1c0, RZ ;  /* 0x000001c01f3a7810 */ /* 0x040fe20007ffe0ff */
[----:B------:R1:W-:Y:S01]  /*1250*/  STS [R39+0x380], R44 ;  /* 0x0003802c27007388 */ /* 0x0003e20000000800 */
[----:B------:R-:W-:Y:S02]  /*1260*/  IADD3 R60, PT, PT, R31, 0x1e0, RZ ;  /* 0x000001e01f3c7810 */ /* 0x000fe40007ffe0ff */
[----:B0-----:R-:W-:Y:S01]  /*1270*/  LEA R43, R0, UR22, 0x2 ;  /* 0x00000016002b7c11 */ /* 0x001fe2000f8e10ff */
[----:B------:R0:W-:Y:S01]  /*1280*/  STS [R40+0x400], R45 ;  /* 0x0004002d28007388 */ /* 0x0001e20000000800 */
[----:B------:R-:W-:-:S02]  /*1290*/  LEA.HI.SX32 R54, R54, R31, 0x1b ;  /* 0x0000001f36367211 */ /* 0x000fc400078fdaff */
[-C--:B------:R-:W-:Y:S01]  /*12a0*/  LEA.HI.SX32 R56, R56, R31.reuse, 0x1b ;  /* 0x0000001f38387211 */ /* 0x080fe200078fdaff */
[----:B------:R2:W-:Y:S01]  /*12b0*/  STS [R41+0x480], R46 ;  /* 0x0004802e29007388 */ /* 0x0005e20000000800 */
[----:B------:R-:W-:Y:S02]  /*12c0*/  SHF.L.U32 R0, R31, 0x4, RZ ;  /* 0x000000041f007819 */ /* 0x000fe400000006ff */
[-C--:B------:R-:W-:Y:S01]  /*12d0*/  LEA.HI.SX32 R58, R58, R31.reuse, 0x1b ;  /* 0x0000001f3a3a7211 */ /* 0x080fe200078fdaff */
[----:B------:R3:W-:Y:S01]  /*12e0*/  STS [R42+0x500], R47 ;  /* 0x0005002f2a007388 */ /* 0x0007e20000000800 */
[----:B------:R-:W-:Y:S02]  /*12f0*/  LEA.HI.SX32 R60, R60, R31, 0x1b ;  /* 0x0000001f3c3c7211 */ /* 0x000fe400078fdaff */
[----:B-1----:R-:W-:Y:S01]  /*1300*/  LEA R44, R54, UR22, 0x2 ;  /* 0x00000016362c7c11 */ /* 0x002fe2000f8e10ff */
[----:B------:R1:W-:Y:S01]  /*1310*/  STS [R43+0x580], R48 ;  /* 0x000580302b007388 */ /* 0x0003e20000000800 */
[----:B0-----:R-:W-:-:S02]  /*1320*/  LEA R45, R56, UR22, 0x2 ;  /* 0x00000016382d7c11 */ /* 0x001fc4000f8e10ff */
[----:B--2---:R-:W-:Y:S01]  /*1330*/  LEA R46, R58, UR22, 0x2 ;  /* 0x000000163a2e7c11 */ /* 0x004fe2000f8e10ff */
[----:B------:R-:W-:Y:S01]  /*1340*/  STS [R44+0x600], R49 ;  /* 0x000600312c007388 */ /* 0x000fe20000000800 */
[----:B---3--:R-:W-:Y:S02]  /*1350*/  LEA R47, R60, UR22, 0x2 ;  /* 0x000000163c2f7c11 */ /* 0x008fe4000f8e10ff */
        /* <DEDUP_REMOVED lines=24> */
[----:B------:R-:W-:-:S13]  /*14e0*/  ISETP.NE.AND P6, PT, R82, RZ, PT ;  /* 0x000000ff5200720c */ /* 0x000fda0003fc5270 */
[----:B------:R-:W3:Y:S01]  /*14f0*/  @!P6 LDG.E R68, desc[UR24][R136.64+0x80] ;  /* 0x000080188844e981 */ /* 0x000ee2000c1e1900 */
        /* <DEDUP_REMOVED lines=15> */
[----:B------:R-:W-:Y:S02]  /*15f0*/  CS2R R76, SRZ ;  /* 0x00000000004c7805 */ /* 0x000fe4000001ff00 */
[----:B------:R-:W-:Y:S02]  /*1600*/  CS2R R78, SRZ ;  /* 0x00000000004e7805 */ /* 0x000fe4000001ff00 */
[----:B------:R-:W-:Y:S02]  /*1610*/  MOV R0, RZ ;  /* 0x000000ff00007202 */ /* 0x000fe40000000f00 */
[----:B------:R-:W-:Y:S01]  /*1620*/  CS2R R80, SRZ ;  /* 0x0000000000507805 */ /* 0x000fe2000001ff00 */
        /* <DEDUP_REMOVED lines=54> */
[----:B------:R-:W-:Y:S04]  /*1990*/  LDS R80, [R48+0x1c] ;  /* 0x00001c0030507984 */ /* 0x000fe80000000800 */
[----:B------:R-:W4:Y:S04]  /*19a0*/  LDS R82, [R48+0x20] ;  /* 0x0000200030527984 */ /* 0x000f280000000800 */
[----:B------:R-:W-:Y:S04]  /*19b0*/  LDS R84, [R48+0x24] ;  /* 0x0000240030547984 */ /* 0x000fe80000000800 */
[----:B------:R-:W-:Y:S04]  /*19c0*/  LDS R86, [R48+0x28] ;  /* 0x0000280030567984 */ /* 0x000fe80000000800 */
[----:B------:R-:W-:Y:S04]  /*19d0*/  LDS R88, [R48+0x2c] ;  /* 0x00002c0030587984 */ /* 0x000fe80000000800 */
[----:B------:R-:W4:Y:S04]  /*19e0*/  LDS R90, [R48+0x30] ;  /* 0x00003000305a7984 */ /* 0x000f280000000800 */
[----:B------:R-:W-:Y:S04]  /*19f0*/  LDS R92, [R48+0x34] ;  /* 0x00003400305c7984 */ /* 0x000fe80000000800 */
        /* <DEDUP_REMOVED lines=41> */
[----:B------:R-:W-:Y:S01]  /*1c90*/  P2R R83, PR, RZ, 0x20 ;  /* 0x00000020ff537803 */ /* 0x000fe20000000000 */
[----:B------:R-:W-:Y:S01]  /*1ca0*/  BSSY.RECONVERGENT B0, `(.L_x_7430) ;  /* 0x0000042000007945 */ /* 0x000fe20003800200 */
[--C-:B0----5:R-:W-:Y:S01]  /*1cb0*/  FADD.FTZ R66, R68, R3.reuse ;  /* 0x0000000344427221 */ /* 0x121fe20000010000 */
[--C-:B------:R-:W-:Y:S01]  /*1cc0*/  FADD.FTZ R68, R70, R3.reuse ;  /* 0x0000000346447221 */ /* 0x100fe20000010000 */
[--C-:B------:R-:W-:Y:S01]  /*1cd0*/  FADD.FTZ R67, R72, R3.reuse ;  /* 0x0000000348437221 */ /* 0x100fe20000010000 */
[--C-:B------:R-:W-:Y:S01]  /*1ce0*/  FADD.FTZ R70, R74, R3.reuse ;  /* 0x000000034a467221 */ /* 0x100fe20000010000 */
[--C-:B------:R-:W-:Y:S01]  /*1cf0*/  FADD.FTZ R72, R78, R3.reuse ;  /* 0x000000034e487221 */ /* 0x100fe20000010000 */
[--C-:B------:R-:W-:Y:S01]  /*1d00*/  FADD.FTZ R74, R82, R3.reuse ;  /* 0x00000003524a7221 */ /* 0x100fe20000010000 */
[--C-:B------:R-:W-:Y:S01]  /*1d10*/  FADD.FTZ R78, R90, R3.reuse ;  /* 0x000000035a4e7221 */ /* 0x100fe20000010000 */
[----:B------:R0:W-:Y:S02]  /*1d20*/  STS [R32], R65 ;  /* 0x0000004120007388 */ /* 0x0001e40000000800 */
[----:B0-----:R-:W-:-:S02]  /*1d30*/  FADD.FTZ R65, R0, R3 ;  /* 0x0000000300417221 */ /* 0x001fc40000010000 */
[----:B------:R-:W-:Y:S03]  /*1d40*/  STS [R33+0x80], R98 ;  /* 0x0000806221007388 */ /* 0x000fe60000000800 */
[----:B------:R-:W-:Y:S01]  /*1d50*/  FSETP.GTU.FTZ.AND P5, PT, R65, 20, PT ;  /* 0x41a000004100780b */ /* 0x000fe20003fbc000 */
[----:B------:R0:W-:Y:S04]  /*1d60*/  STS [R34+0x100], R69 ;  /* 0x0001004522007388 */ /* 0x0001e80000000800 */
[----:B--2---:R-:W-:Y:S04]  /*1d70*/  STS [R35+0x180], R100 ;  /* 0x0001806423007388 */ /* 0x004fe80000000800 */
[----:B------:R1:W-:Y:S01]  /*1d80*/  STS [R36+0x200], R71 ;  /* 0x0002004724007388 */ /* 0x0003e20000000800 */
[----:B0-----:R-:W-:-:S03]  /*1d90*/  FADD.FTZ R69, R76, R3 ;  /* 0x000000034c457221 */ /* 0x001fc60000010000 */
[----:B---3--:R-:W-:Y:S01]  /*1da0*/  STS [R37+0x280], R102 ;  /* 0x0002806625007388 */ /* 0x008fe20000000800 */
[----:B-1----:R-:W-:-:S03]  /*1db0*/  FADD.FTZ R71, R80, R3 ;  /* 0x0000000350477221 */ /* 0x002fc60000010000 */
[----:B------:R0:W-:Y:S01]  /*1dc0*/  STS [R38+0x300], R73 ;  /* 0x0003004926007388 */ /* 0x0001e20000000800 */
[--C-:B------:R-:W-:Y:S01]  /*1dd0*/  FADD.FTZ R76, R86, R3.reuse ;  /* 0x00000003564c7221 */ /* 0x100fe20000010000 */
[--C-:B------:R-:W-:Y:S02]  /*1de0*/  FADD.FTZ R80, R94, R3.reuse ;  /* 0x000000035e507221 */ /* 0x100fe40000010000 */
[----:B----4-:R-:W-:Y:S01]  /*1df0*/  STS [R39+0x380], R104 ;  /* 0x0003806827007388 */ /* 0x010fe20000000800 */
[----:B0-----:R-:W-:-:S03]  /*1e00*/  FADD.FTZ R73, R84, R3 ;  /* 0x0000000354497221 */ /* 0x001fc60000010000 */
[----:B------:R0:W-:Y:S04]  /*1e10*/  STS [R40+0x400], R75 ;  /* 0x0004004b28007388 */ /* 0x0001e80000000800 */
[----:B------:R-:W-:Y:S04]  /*1e20*/  STS [R41+0x480], R106 ;  /* 0x0004806a29007388 */ /* 0x000fe80000000800 */
[----:B------:R1:W-:Y:S04]  /*1e30*/  STS [R42+0x500], R77 ;  /* 0x0005004d2a007388 */ /* 0x0003e80000000800 */
[----:B------:R-:W-:Y:S04]  /*1e40*/  STS [R43+0x580], R108 ;  /* 0x0005806c2b007388 */ /* 0x000fe80000000800 */
[----:B------:R2:W-:Y:S04]  /*1e50*/  STS [R44+0x600], R79 ;  /* 0x0006004f2c007388 */ /* 0x0005e80000000800 */
[----:B------:R3:W-:Y:S04]  /*1e60*/  STS [R45+0x680], R110 ;  /* 0x0006806e2d007388 */ /* 0x0007e80000000800 */
[----:B------:R3:W-:Y:S04]  /*1e70*/  STS [R46+0x700], R81 ;  /* 0x000700512e007388 */ /* 0x0007e80000000800 */
[----:B------:R3:W-:Y:S01]  /*1e80*/  STS [R47+0x780], R114 ;  /* 0x000780722f007388 */ /* 0x0007e20000000800 */
[--C-:B0-----:R-:W-:Y:S01]  /*1e90*/  FADD.FTZ R75, R88, R3.reuse ;  /* 0x00000003584b7221 */ /* 0x101fe20000010000 */
[--C-:B-1----:R-:W-:Y:S01]  /*1ea0*/  FADD.FTZ R77, R92, R3.reuse ;  /* 0x000000035c4d7221 */ /* 0x102fe20000010000 */
[----:B--2---:R-:W-:Y:S01]  /*1eb0*/  FADD.FTZ R79, R96, R3 ;  /* 0x00000003604f7221 */ /* 0x004fe20000010000 */
        /* <DEDUP_REMOVED lines=12> */
[-C--:B---3--:R-:W-:Y:S02]  /*1f80*/  IADD3 R81, PT, PT, R86, -R0.reuse, RZ ;  /* 0x8000000056517210 */ /* 0x088fe40007ffe0ff */
        /* <DEDUP_REMOVED lines=19> */
.L_x_7431:
[----:B------:R-:W-:Y:S05]  /*20c0*/  BSYNC.RECONVERGENT B0 ;  /* 0x0000000000007941 */ /* 0x000fea0003800200 */
.L_x_7430:
        /* <DEDUP_REMOVED lines=33> */
.L_x_7433:
[----:B------:R-:W-:Y:S05]  /*22e0*/  BSYNC.RECONVERGENT B0 ;  /* 0x0000000000007941 */ /* 0x000fea0003800200 */
.L_x_7432:
        /* <DEDUP_REMOVED lines=33> */
.L_x_7435:
[----:B------:R-:W-:Y:S05]  /*2500*/  BSYNC.RECONVERGENT B0 ;  /* 0x0000000000007941 */ /* 0x000fea0003800200 */
.L_x_7434:
        /* <DEDUP_REMOVED lines=33> */
.L_x_7437:
[----:B------:R-:W-:Y:S05]  /*2720*/  BSYNC.RECONVERGENT B0 ;  /* 0x0000000000007941 */ /* 0x000fea0003800200 */
.L_x_7436:
        /* <DEDUP_REMOVED lines=33> */
.L_x_7439:
[----:B------:R-:W-:Y:S05]  /*2940*/  BSYNC.RECONVERGENT B0 ;  /* 0x0000000000007941 */ /* 0x000fea0003800200 */
.L_x_7438:
        /* <DEDUP_REMOVED lines=33> */
.L_x_7441:
[----:B------:R-:W-:Y:S05]  /*2b60*/  BSYNC.RECONVERGENT B0 ;  /* 0x0000000000007941 */ /* 0x000fea0003800200 */
.L_x_7440:
        /* <DEDUP_REMOVED lines=33> */
.L_x_7443:
[----:B------:R-:W-:Y:S05]  /*2d80*/  BSYNC.RECONVERGENT B0 ;  /* 0x0000000000007941 */ /* 0x000fea0003800200 */
.L_x_7442:
        /* <DEDUP_REMOVED lines=33> */
.L_x_7445:
[----:B------:R-:W-:Y:S05]  /*2fa0*/  BSYNC.RECONVERGENT B0 ;  /* 0x0000000000007941 */ /* 0x000fea0003800200 */
.L_x_7444:
        /* <DEDUP_REMOVED lines=33> */
.L_x_7447:
[----:B------:R-:W-:Y:S05]  /*31c0*/  BSYNC.RECONVERGENT B0 ;  /* 0x0000000000007941 */ /* 0x000fea0003800200 */
.L_x_7446:
        /* <DEDUP_REMOVED lines=33> */
.L_x_7449:
[----:B------:R-:W-:Y:S05]  /*33e0*/  BSYNC.RECONVERGENT B0 ;  /* 0x0000000000007941 */ /* 0x000fea0003800200 */
.L_x_7448:
        /* <DEDUP_REMOVED lines=33> */
.L_x_7451:
[----:B------:R-:W-:Y:S05]  /*3600*/  BSYNC.RECONVERGENT B0 ;  /* 0x0000000000007941 */ /* 0x000fea0003800200 */
.L_x_7450:
        /* <DEDUP_REMOVED lines=33> */
.L_x_7453:
[----:B------:R-:W-:Y:S05]  /*3820*/  BSYNC.RECONVERGENT B0 ;  /* 0x0000000000007941 */ /* 0x000fea0003800200 */
.L_x_7452:
        /* <DEDUP_REMOVED lines=33> */
.L_x_7455:
[----:B------:R-:W-:Y:S05]  /*3a40*/  BSYNC.RECONVERGENT B0 ;  /* 0x0000000000007941 */ /* 0x000fea0003800200 */
.L_x_7454:
        /* <DEDUP_REMOVED lines=33> */
.L_x_7457:
[----:B------:R-:W-:Y:S05]  /*3c60*/  BSYNC.RECONVERGENT B0 ;  /* 0x0000000000007941 */ /* 0x000fea0003800200 */
.L_x_7456:
        /* <DEDUP_REMOVED lines=33> */
.L_x_7459:
[----:B------:R-:W-:Y:S05]  /*3e80*/  BSYNC.RECONVERGENT B0 ;  /* 0x0000000000007941 */ /* 0x000fea0003800200 */
.L_x_7458:
        /* <DEDUP_REMOVED lines=33> */
.L_x_7461:
[----:B------:R-:W-:Y:S05]  /*40a0*/  BSYNC.RECONVERGENT B0 ;  /* 0x0000000000007941 */ /* 0x000fea0003800200 */
.L_x_7460:
[----:B------:R-:W0:Y:S01]  /*40b0*/  LDCU.128 UR8, c[0x0][0x410] ;  /* 0x00008200ff0877ac */ /* 0x000e220008000c00 */
[----:B------:R-:W-:Y:S01]  /*40c0*/  ISETP.NE.AND P6, PT, R83, RZ, PT ;  /* 0x000000ff5300720c */ /* 0x000fe20003fc5270 */
[----:B------:R-:W-:Y:S01]  /*40d0*/  LDS R96, [R48+0x4] ;  /* 0x0000040030607984 */ /* 0x000fe20000000800 */
[----:B------:R-:W-:Y:S01]  /*40e0*/  P2R R128, PR, RZ, 0x1 ;  /* 0x00000001ff807803 */ /* 0x000fe20000000000 */
[----:B------:R-:W-:Y:S01]  /*40f0*/  UMOV UR7, URZ ;  /* 0x000000ff00077c82 */ /* 0x000fe20008000000 */
[----:B------:R-:W-:Y:S01]  /*4100*/  ISETP.NE.AND P0, PT, R109, RZ, PT ;  /* 0x000000ff6d00720c */ /* 0x000fe20003f05270 */
[----:B------:R-:W-:Y:S01]  /*4110*/  LDS R84, [R48+0x10] ;  /* 0x0000100030547984 */ /* 0x000fe20000000800 */
[----:B------:R-:W-:Y:S01]  /*4120*/  HFMA2 R117, -RZ, RZ, 0, 0 ;  /* 0x00000000ff757431 */ /* 0x000fe200000001ff */
[----:B------:R-:W-:Y:S02]  /*4130*/  MOV R100, RZ ;  /* 0x000000ff00647202 */ /* 0x000fe40000000f00 */
[----:B------:R-:W-:-:S02]  /*4140*/  CS2R R118, SRZ ;  /* 0x0000000000767805 */ /* 0x000fc4000001ff00 */
[----:B------:R-:W-:Y:S01]  /*4150*/  P2R R126, PR, RZ, 0x1 ;  /* 0x00000001ff7e7803 */ /* 0x000fe20000000000 */
[----:B------:R-:W-:Y:S01]  /*4160*/  LDS R87, [R48+0x14] ;  /* 0x0000140030577984 */ /* 0x000fe20000000800 */
[----:B------:R-:W-:Y:S01]  /*4170*/  ISETP.NE.AND P0, PT, R107, RZ, PT ;  /* 0x000000ff6b00720c */ /* 0x000fe20003f05270 */
[----:B------:R-:W-:Y:S01]  /*4180*/  HFMA2 R102, -RZ, RZ, 0, 0 ;  /* 0x00000000ff667431 */ /* 0x000fe200000001ff */
[----:B------:R-:W-:Y:S01]  /*4190*/  P2R R130, PR, RZ, 0x2 ;  /* 0x00000002ff827803 */ /* 0x000fe20000000000 */
[----:B------:R-:W-:Y:S01]  /*41a0*/  LDS R86, [R48+0x18] ;  /* 0x0000180030567984 */ /* 0x000fe20000000800 */
[----:B------:R-:W-:Y:S02]  /*41b0*/  P2R R124, PR, RZ, 0x1 ;  /* 0x00000001ff7c7803 */ /* 0x000fe40000000000 */
[----:B------:R-:W-:Y:S01]  /*41c0*/  CS2R R120, SRZ ;  /* 0x0000000000787805 */ /* 0x000fe2000001ff00 */
        /* <DEDUP_REMOVED lines=11> */
[----:B------:R-:W-:Y:S01]  /*4280*/  ISETP.NE.AND P1, PT, R111, RZ, PT ;  /* 0x000000ff6f00720c */ /* 0x000fe20003f25270 */
[----:B------:R-:W-:Y:S01]  /*4290*/  HFMA2 R125, -RZ, RZ, 0, 0 ;  /* 0x00000000ff7d7431 */ /* 0x000fe200000001ff */
[----:B------:R-:W-:Y:S01]  /*42a0*/  UIMAD UR11, UR28, UR11, UR9 ;  /* 0x0000000b1c0b72a4 */ /* 0x000fe2000f8e0209 */
[----:B------:R-:W-:Y:S01]  /*42b0*/  LDS R90, [R48+0x28] ;  /* 0x00002800305a7984 */ /* 0x000fe20000000800 */
[----:B------:R-:W-:Y:S01]  /*42c0*/  IADD3 R82, P5, PT, R12, UR8, RZ ;  /* 0x000000080c527c10 */ /* 0x000fe2000ffbe0ff */
[----:B------:R-:W-:Y:S01]  /*42d0*/  HFMA2 R127, -RZ, RZ, 0, 0 ;  /* 0x00000000ff7f7431 */ /* 0x000fe200000001ff */
[----:B---3--:R-:W-:Y:S01]  /*42e0*/  P2R R114, PR, RZ, 0x1 ;  /* 0x00000001ff727803 */ /* 0x008fe20000000000 */
        /* <DEDUP_REMOVED lines=16> */
[----:B------:R-:W-:Y:S02]  /*43f0*/  MOV R104, RZ ;  /* 0x000000ff00687202 */ /* 0x000fe40000000f00 */
[----:B------:R-:W-:Y:S02]  /*4400*/  MOV R106, RZ ;  /* 0x000000ff006a7202 */ /* 0x000fe40000000f00 */
[----:B------:R-:W-:Y:S02]  /*4410*/  MOV R108, RZ ;  /* 0x000000ff006c7202 */ /* 0x000fe40000000f00 */
[----:B------:R-:W-:Y:S01]  /*4420*/  MOV R110, RZ ;  /* 0x000000ff006e7202 */ /* 0x000fe20000000f00 */
[----:B0-----:R-:W-:Y:S01]  /*4430*/  UIMAD.WIDE.U32 UR26, UR29, UR8, UR6 ;  /* 0x000000081d1a72a5 */ /* 0x001fe2000f8e0006 */
[----:B------:R-:W-:-:S03]  /*4440*/  MOV R131, RZ ;  /* 0x000000ff00837202 */ /* 0x000fc60000000f00 */
[----:B------:R-:W-:-:S03]  /*4450*/  UIMAD UR9, UR29, UR9, UR27 ;  /* 0x000000091d0972a4 */ /* 0x000fc6000f8e021b */
[----:B------:R-:W-:Y:S02]  /*4460*/  UMOV UR8, UR26 ;  /* 0x0000001a00087c82 */ /* 0x000fe40008000000 */
[----:B------:R-:W-:Y:S01]  /*4470*/  UIMAD.WIDE.U32 UR8, UR28, UR10, UR8 ;  /* 0x0000000a1c0872a5 */ /* 0x000fe2000f8e0008 */
[----:B------:R-:W-:Y:S01]  /*4480*/  MOV R138, RZ ;  /* 0x000000ff008a7202 */ /* 0x000fe20000000f00 */
        /* <DEDUP_REMOVED lines=13> */
[----:B------:R-:W-:Y:S04]  /*4560*/  LDS R0, [R48+0x8] ;  /* 0x0000080030007984 */ /* 0x000fe80000000800 */
        /* <DEDUP_REMOVED lines=26> */
[----:B------:R1:W3:Y:S01]  /*4710*/  @!P4 LDG.E R120, desc[UR24][R98.64+0x780] ;  /* 0x000780186278c981 */ /* 0x0002e2000c1e1900 */
        /* <DEDUP_REMOVED lines=37> */
[----:B------:R-:W4:Y:S04]  /*4970*/  LDS R115, [R48+0x4] ;  /* 0x0000040030737984 */ /* 0x000f280000000800 */
[----:B------:R-:W5:Y:S04]  /*4980*/  LDS R114, [R48+0x8] ;  /* 0x0000080030727984 */ /* 0x000f680000000800 */
[----:B------:R-:W0:Y:S04]  /*4990*/  LDS R113, [R48+0xc] ;  /* 0x00000c0030717984 */ /* 0x000e280000000800 */
[----:B------:R-:W-:Y:S04]  /*49a0*/  LDS R111, [R48+0x10] ;  /* 0x00001000306f7984 */ /* 0x000fe80000000800 */
        /* <DEDUP_REMOVED lines=9> */
[----:B------:R-:W0:Y:S04]  /*4a40*/  LDS R102, [R48+0x38] ;  /* 0x0000380030667984 */ /* 0x000e280000000800 */
[----:B------:R-:W-:Y:S01]  /*4a50*/  LDS R101, [R48+0x3c] ;  /* 0x00003c0030657984 */ /* 0x000fe20000000800 */
[----:B------:R-:W-:Y:S01]  /*4a60*/  BAR.SYNC.DEFER_BLOCKING 0x0 ;  /* 0x0000000000007b1d */ /* 0x000fe20000010000 */
[----:B-1----:R-:W-:-:S05]  /*4a70*/  HFMA2 R117, -RZ, RZ, 0, 0 ;  /* 0x00000000ff757431 */ /* 0x002fca00000001ff */
[----:B------:R-:W5:Y:S01]  /*4a80*/  @!P5 LDG.E R99, desc[UR24][R82.64] ;  /* 0x000000185263d981 */ /* 0x000f62000c1e1900 */
[----:B------:R-:W-:Y:S02]  /*4a90*/  ISETP.NE.AND P5, PT, R122, RZ, PT ;  /* 0x000000ff7a00720c */ /* 0x000fe40003fa5270 */
[----:B--2---:R-:W-:Y:S02]  /*4aa0*/  CS2R R118, SRZ ;  /* 0x0000000000767805 */ /* 0x004fe4000001ff00 */
[----:B---3--:R-:W-:Y:S01]  /*4ab0*/  CS2R R120, SRZ ;  /* 0x0000000000787805 */ /* 0x008fe2000001ff00 */
[----:B------:R-:W-:Y:S01]  /*4ac0*/  HFMA2 R127, -RZ, RZ, 0, 0 ;  /* 0x00000000ff7f7431 */ /* 0x000fe200000001ff */
[----:B------:R-:W-:Y:S01]  /*4ad0*/  MOV R122, RZ ;  /* 0x000000ff007a7202 */ /* 0x000fe20000000f00 */
[----:B------:R-:W-:Y:S01]  /*4ae0*/  HFMA2 R129, -RZ, RZ, 0, 0 ;  /* 0x00000000ff817431 */ /* 0x000fe200000001ff */
[----:B------:R-:W2:Y:S04]  /*4af0*/  @!P4 LDG.E R138, desc[UR24][R82.64+0x780] ;  /* 0x00078018528ac981 */ /* 0x000ea8000c1e1900 */
        /* <DEDUP_REMOVED lines=9> */
[----:B------:R-:W-:-:S13]  /*4b90*/  ISETP.NE.AND P5, PT, R130, RZ, PT ;  /* 0x000000ff8200720c */ /* 0x000fda0003fa5270 */
[----:B------:R-:W3:Y:S01]  /*4ba0*/  @!P5 LDG.E R120, desc[UR24][R82.64+0x280] ;  /* 0x000280185278d981 */ /* 0x000ee2000c1e1900 */
[----:B------:R-:W-:-:S13]  /*4bb0*/  ISETP.NE.AND P5, PT, R132, RZ, PT ;  /* 0x000000ff8400720c */ /* 0x000fda0003fa5270 */
[----:B------:R-:W3:Y:S01]  /*4bc0*/  @!P5 LDG.E R121, desc[UR24][R82.64+0x300] ;  /* 0x000300185279d981 */ /* 0x000ee2000c1e1900 */
[----:B------:R-:W-:Y:S02]  /*4bd0*/  ISETP.NE.AND P5, PT, R133, RZ, PT ;  /* 0x000000ff8500720c */ /* 0x000fe40003fa5270 */
[----:B------:R-:W-:-:S11]  /*4be0*/  CS2R R124, SRZ ;  /* 0x00000000007c7805 */ /* 0x000fd6000001ff00 */
[----:B------:R-:W3:Y:S01]  /*4bf0*/  @!P5 LDG.E R122, desc[UR24][R82.64+0x380] ;  /* 0x00038018527ad981 */ /* 0x000ee2000c1e1900 */
[----:B------:R-:W-:Y:S02]  /*4c00*/  ISETP.NE.AND P5, PT, R134, RZ, PT ;  /* 0x000000ff8600720c */ /* 0x000fe40003fa5270 */
[----:B------:R-:W-:Y:S01]  /*4c10*/  MOV R128, RZ ;  /* 0x000000ff00807202 */ /* 0x000fe20000000f00 */
[----:B------:R-:W-:Y:S01]  /*4c20*/  HFMA2 R133, -RZ, RZ, 0, 0 ;  /* 0x00000000ff857431 */ /* 0x000fe200000001ff */
[----:B------:R-:W-:-:S04]  /*4c30*/  MOV R130, RZ ;  /* 0x000000ff00827202 */ /* 0x000fc80000000f00 */
[----:B------:R-:W3:Y:S04]  /*4c40*/  @!P0 LDG.E R128, desc[UR24][R82.64+0x580] ;  /* 0x0005801852808981 */ /* 0x000ee8000c1e1900 */
[----:B------:R-:W3:Y:S04]  /*4c50*/  @!P2 LDG.E R130, desc[UR24][R82.64+0x680] ;  /* 0x000680185282a981 */ /* 0x000ee8000c1e1900 */
[----:B------:R-:W3:Y:S01]  /*4c60*/  @!P5 LDG.E R125, desc[UR24][R82.64+0x400] ;  /* 0x00040018527dd981 */ /* 0x000ee2000c1e1900 */
[----:B------:R-:W-:-:S03]  /*4c70*/  ISETP.NE.AND P5, PT, R135, RZ, PT ;  /* 0x000000ff8700720c */ /* 0x000fc60003fa5270 */
[----:B------:R-:W3:Y:S10]  /*4c80*/  @!P3 LDG.E R133, desc[UR24][R82.64+0x700] ;  /* 0x000700185285b981 */ /* 0x000ef4000c1e1900 */
[----:B------:R1:W3:Y:S01]  /*4c90*/  @!P5 LDG.E R124, desc[UR24][R82.64+0x480] ;  /* 0x00048018527cd981 */ /* 0x0002e2000c1e1900 */
[----:B----4-:R-:W-:Y:S01]  /*4ca0*/  FMUL.FTZ R126, R115, -1.4426950216293334961 ;  /* 0xbfb8aa3b737e7820 */ /* 0x010fe20000410000 */
[----:B------:R-:W-:-:S05]  /*4cb0*/  FMUL.FTZ R123, R116, -1.4426950216293334961 ;  /* 0xbfb8aa3b747b7820 */ /* 0x000fca0000410000 */
[----:B------:R-:W4:Y:S01]  /*4cc0*/  MUFU.EX2 R126, R126 ;  /* 0x0000007e007e7308 */ /* 0x000f220000000800 */
[----:B-----5:R-:W-:-:S03]  /*4cd0*/  FMUL.FTZ R131, R114, -1.4426950216293334961 ;  /* 0xbfb8aa3b72837820 */ /* 0x020fc60000410000 */
[----:B------:R-:W5:Y:S01]  /*4ce0*/  MUFU.EX2 R123, R123 ;  /* 0x0000007b007b7308 */ /* 0x000f620000000800 */
[----:B0-----:R-:W-:Y:S01]  /*4cf0*/  FMUL.FTZ R132, R113, -1.4426950216293334961 ;  /* 0xbfb8aa3b71847820 */ /* 0x001fe20000410000 */
[----:B-1----:R-:W-:Y:S01]  /*4d00*/  FMUL.FTZ R82, R109, -1.4426950216293334961 ;  /* 0xbfb8aa3b6d527820 */ /* 0x002fe20000410000 */
[----:B------:R-:W-:Y:S01]  /*4d10*/  FMUL.FTZ R134, R111, -1.4426950216293334961 ;  /* 0xbfb8aa3b6f867820 */ /* 0x000fe20000410000 */
[----:B------:R-:W0:Y:S01]  /*4d20*/  MUFU.EX2 R131, R131 ;  /* 0x0000008300837308 */ /* 0x000e220000000800 */
[----:B------:R-:W-:-:S03]  /*4d30*/  FMUL.FTZ R83, R108, -1.4426950216293334961 ;  /* 0xbfb8aa3b6c537820 */ /* 0x000fc60000410000 */
[----:B------:R4:W-:Y:S04]  /*4d40*/  MUFU.EX2 R139, R82 ;  /* 0x00000052008b7308 */ /* 0x0009e80000000800 */
[----:B------:R-:W1:Y:S01]  /*4d50*/  MUFU.EX2 R132, R132 ;  /* 0x0000008400847308 */ /* 0x000e620000000800 */
[----:B----4-:R-:W-:-:S03]  /*4d60*/  FADD.FTZ R82, R126, 1 ;  /* 0x3f8000007e527421 */ /* 0x010fc60000010000 */
[----:B------:R-:W4:Y:S04]  /*4d70*/  MUFU.EX2 R134, R134 ;  /* 0x0000008600867308 */ /* 0x000f280000000800 */
[----:B------:R5:W-:Y:S01]  /*4d80*/  MUFU.EX2 R140, R83 ;  /* 0x00000053008c7308 */ /* 0x000be20000000800 */
[----:B------:R-:W-:-:S03]  /*4d90*/  FMUL.FTZ R135, R110, -1.4426950216293334961 ;  /* 0xbfb8aa3b6e877820 */ /* 0x000fc60000410000 */
[----:B------:R-:W3:Y:S01]  /*4da0*/  MUFU.RCP R82, R82 ;  /* 0x0000005200527308 */ /* 0x000ee20000001000 */
[----:B-----5:R-:W-:Y:S01]  /*4db0*/  FADD.FTZ R83, R123, 1 ;  /* 0x3f8000007b537421 */ /* 0x020fe20000010000 */
[----:B0-----:R-:W-:Y:S01]  /*4dc0*/  FADD.FTZ R123, R131, 1 ;  /* 0x3f800000837b7421 */ /* 0x001fe20000010000 */
[----:B-1----:R-:W-:-:S05]  /*4dd0*/  FADD.FTZ R126, R132, 1 ;  /* 0x3f800000847e7421 */ /* 0x002fca0000010000 */
[----:B------:R-:W0:Y:S04]  /*4de0*/  MUFU.EX2 R135, R135 ;  /* 0x0000008700877308 */ /* 0x000e280000000800 */
[----:B------:R-:W1:Y:S01]  /*4df0*/  MUFU.RCP R83, R83 ;  /* 0x0000005300537308 */ /* 0x000e620000001000 */
[----:B----4-:R-:W-:Y:S01]  /*4e00*/  FADD.FTZ R132, R134, 1 ;  /* 0x3f80000086847421 */ /* 0x010fe20000010000 */
[----:B------:R-:W-:Y:S01]  /*4e10*/  FMUL.FTZ R142, R106, -1.4426950216293334961 ;  /* 0xbfb8aa3b6a8e7820 */ /* 0x000fe20000410000 */
[----:B------:R-:W-:Y:S01]  /*4e20*/  FMUL.FTZ R141, R107, -1.4426950216293334961 ;  /* 0xbfb8aa3b6b8d7820 */ /* 0x000fe20000410000 */
[----:B------:R-:W-:-:S04]  /*4e30*/  FMUL.FTZ R143, R100, -1.4426950216293334961 ;  /* 0xbfb8aa3b648f7820 */ /* 0x000fc80000410000 */
[----:B------:R-:W-:Y:S08]  /*4e40*/  MUFU.RCP R123, R123 ;  /* 0x0000007b007b7308 */ /* 0x000ff00000001000 */
[----:B------:R-:W4:Y:S01]  /*4e50*/  MUFU.RCP R126, R126 ;  /* 0x0000007e007e7308 */ /* 0x000f220000001000 */
[----:B0-----:R-:W-:Y:S01]  /*4e60*/  FADD.FTZ R131, R135, 1 ;  /* 0x3f80000087837421 */ /* 0x001fe20000010000 */
[----:B------:R-:W-:-:S06]  /*4e70*/  FMUL.FTZ R144, R105, -1.4426950216293334961 ;  /* 0xbfb8aa3b69907820 */ /* 0x000fcc0000410000 */
[----:B------:R-:W0:Y:S01]  /*4e80*/  MUFU.RCP R132, R132 ;  /* 0x0000008400847308 */ /* 0x000e220000001000 */
[----:B------:R-:W-:Y:S01]  /*4e90*/  FADD.FTZ R140, R140, 1 ;  /* 0x3f8000008c8c7421 */ /* 0x000fe20000010000 */
[----:B------:R-:W-:-:S06]  /*4ea0*/  FMUL.FTZ R147, R102, -1.4426950216293334961 ;  /* 0xbfb8aa3b66937820 */ /* 0x000fcc0000410000 */
[----:B------:R-:W5:Y:S04]  /*4eb0*/  MUFU.EX2 R142, R142 ;  /* 0x0000008e008e7308 */ /* 0x000f680000000800 */
[----:B------:R-:W4:Y:S04]  /*4ec0*/  MUFU.EX2 R141, R141 ;  /* 0x0000008d008d7308 */ /* 0x000f280000000800 */
[----:B------:R-:W0:Y:S04]  /*4ed0*/  MUFU.EX2 R143, R143 ;  /* 0x0000008f008f7308 */ /* 0x000e280000000800 */
[----:B------:R-:W0:Y:S01]  /*4ee0*/  MUFU.RCP R131, R131 ;  /* 0x0000008300837308 */ /* 0x000e220000001000 */
[----:B------:R-:W-:Y:S01]  /*4ef0*/  FADD.FTZ R134, R139, 1 ;  /* 0x3f8000008b867421 */ /* 0x000fe20000010000 */
[----:B-----5:R-:W-:-:S06]  /*4f00*/  FADD.FTZ R135, R142, 1 ;  /* 0x3f8000008e877421 */ /* 0x020fcc0000010000 */
[----:B------:R-:W5:Y:S04]  /*4f10*/  MUFU.EX2 R144, R144 ;  /* 0x0000009000907308 */ /* 0x000f680000000800 */
[----:B------:R0:W-:Y:S01]  /*4f20*/  MUFU.EX2 R150, R147 ;  /* 0x0000009300967308 */ /* 0x0001e20000000800 */
[----:B------:R-:W-:Y:S04]  /*4f30*/  STS [R32], R99 ;  /* 0x0000006320007388 */ /* 0x000fe80000000800 */
        /* <DEDUP_REMOVED lines=16> */
[----:B------:R-:W5:Y:S04]  /*5040*/  LDS R118, [R48] ;  /* 0x0000000030767984 */ /* 0x000f680000000800 */
[----:B------:R-:W5:Y:S04]  /*5050*/  LDS R117, [R48+0x4] ;  /* 0x0000040030757984 */ /* 0x000f680000000800 */
[----:B------:R-:W5:Y:S04]  /*5060*/  LDS R119, [R48+0x8] ;  /* 0x0000080030777984 */ /* 0x000f680000000800 */
[----:B------:R-:W5:Y:S04]  /*5070*/  LDS R120, [R48+0xc] ;  /* 0x00000c0030787984 */ /* 0x000f680000000800 */
[----:B------:R-:W5:Y:S01]  /*5080*/  LDS R121, [R48+0x10] ;  /* 0x0000100030797984 */ /* 0x000f620000000800 */
[----:B--2---:R-:W-:Y:S01]  /*5090*/  FADD.FTZ R98, -R82, 1 ;  /* 0x3f80000052627421 */ /* 0x004fe20000010100 */
[----:B-1----:R-:W-:Y:S01]  /*50a0*/  FADD.FTZ R99, -R83, 1 ;  /* 0x3f80000053637421 */ /* 0x002fe20000010100 */
[----:B---3--:R1:W2:Y:S01]  /*50b0*/  MUFU.RCP R133, R140 ;  /* 0x0000008c00857308 */ /* 0x0082a20000001000 */
[----:B------:R-:W3:Y:S01]  /*50c0*/  LDS R125, [R48+0x18] ;  /* 0x00001800307d7984 */ /* 0x000ee20000000800 */
[----:B------:R-:W-:Y:S01]  /*50d0*/  FFMA.FTZ R128, R115, R98, 1 ;  /* 0x3f80000073807423 */ /* 0x000fe20000010062 */
[----:B------:R-:W-:-:S02]  /*50e0*/  FFMA.FTZ R99, R116, R99, 1 ;  /* 0x3f80000074637423 */ /* 0x000fc40000010063 */
[----:B------:R-:W3:Y:S04]  /*50f0*/  LDS R122, [R48+0x14] ;  /* 0x00001400307a7984 */ /* 0x000ee80000000800 */
[----:B------:R-:W3:Y:S01]  /*5100*/  LDS R124, [R48+0x1c] ;  /* 0x00001c00307c7984 */ /* 0x000ee20000000800 */
[----:B----4-:R-:W-:Y:S01]  /*5110*/  FADD.FTZ R138, R141, 1 ;  /* 0x3f8000008d8a7421 */ /* 0x010fe20000010000 */
[----:B0-----:R-:W-:Y:S02]  /*5120*/  FADD.FTZ R139, R143, 1 ;  /* 0x3f8000008f8b7421 */ /* 0x001fe40000010000 */
[----:B------:R-:W-:Y:S01]  /*5130*/  LDS R129, [R48+0x28] ;  /* 0x0000280030817984 */ /* 0x000fe20000000800 */
[----:B------:R-:W-:-:S03]  /*5140*/  FMUL.FTZ R146, R103, -1.4426950216293334961 ;  /* 0xbfb8aa3b67927820 */ /* 0x000fc60000410000 */
[----:B------:R-:W-:Y:S01]  /*5150*/  LDS R130, [R48+0x2c] ;  /* 0x00002c0030827984 */ /* 0x000fe20000000800 */
        /* <DEDUP_REMOVED lines=8> */
[----:B------:R-:W-:Y:S01]  /*51e0*/  FADD.FTZ R128, -R132, 1 ;  /* 0x3f80000084807421 */ /* 0x000fe20000010100 */
[----:B------:R-:W-:Y:S01]  /*51f0*/  FFMA.FTZ R142, R113, R98, 1 ;  /* 0x3f800000718e7423 */ /* 0x000fe20000010062 */
[----:B------:R-:W-:Y:S01]  /*5200*/  FMUL.FTZ R98, R0, R119 ;  /* 0x0000007700627220 */ /* 0x000fe20000410000 */
[----:B------:R-:W-:Y:S01]  /*5210*/  FFMA.FTZ R141, R114, R127, 1 ;  /* 0x3f800000728d7423 */ /* 0x000fe2000001007f */
[----:B------:R-:W-:Y:S01]  /*5220*/  FMUL.FTZ R143, R85, R120 ;  /* 0x00000078558f7220 */ /* 0x000fe20000410000 */
[----:B------:R-:W0:Y:S01]  /*5230*/  LDS R127, [R48+0x20] ;  /* 0x00002000307f7984 */ /* 0x000e220000000800 */
[----:B------:R-:W-:Y:S01]  /*5240*/  FMUL.FTZ R149, R84, R121 ;  /* 0x0000007954957220 */ /* 0x000fe20000410000 */
[----:B------:R-:W-:Y:S01]  /*5250*/  FFMA.FTZ R153, R111, R128, 1 ;  /* 0x3f8000006f997423 */ /* 0x000fe20000010080 */
[----:B------:R-:W-:Y:S01]  /*5260*/  FMUL.FTZ R98, R123, R98 ;  /* 0x000000627b627220 */ /* 0x000fe20000410000 */
[----:B------:R-:W-:Y:S01]  /*5270*/  FMUL.FTZ R143, R126, R143 ;  /* 0x0000008f7e8f7220 */ /* 0x000fe20000410000 */
[----:B------:R-:W4:Y:S01]  /*5280*/  LDS R128, [R48+0x24] ;  /* 0x0000240030807984 */ /* 0x000f220000000800 */
[----:B-1----:R-:W-:Y:S01]  /*5290*/  FADD.FTZ R140, R144, 1 ;  /* 0x3f800000908c7421 */ /* 0x002fe20000010000 */
[----:B------:R-:W-:Y:S01]  /*52a0*/  FMUL.FTZ R144, R132, R149 ;  /* 0x0000009584907220 */ /* 0x000fe20000410000 */
[----:B------:R-:W-:Y:S01]  /*52b0*/  FMUL.FTZ R148, R101, -1.4426950216293334961 ;  /* 0xbfb8aa3b65947820 */ /* 0x000fe20000410000 */
[----:B------:R-:W-:Y:S01]  /*52c0*/  FMUL.FTZ R149, R98, R141 ;  /* 0x0000008d62957220 */ /* 0x000fe20000410000 */
[----:B------:R-:W-:Y:S01]  /*52d0*/  FMUL.FTZ R151, R143, R142 ;  /* 0x0000008e8f977220 */ /* 0x000fe20000410000 */
[----:B------:R-:W1:Y:S01]  /*52e0*/  MUFU.RCP R134, R134 ;  /* 0x0000008600867308 */ /* 0x000e620000001000 */
[----:B------:R-:W-:Y:S01]  /*52f0*/  FADD.FTZ R141, -R131, 1 ;  /* 0x3f800000838d7421 */ /* 0x000fe20000010100 */
[----:B--2---:R-:W-:Y:S01]  /*5300*/  FADD.FTZ R143, -R133, 1 ;  /* 0x3f800000858f7421 */ /* 0x004fe20000010100 */
[----:B------:R-:W-:Y:S01]  /*5310*/  FMUL.FTZ R145, R104, -1.4426950216293334961 ;  /* 0xbfb8aa3b68917820 */ /* 0x000fe20000410000 */
[----:B------:R-:W-:Y:S01]  /*5320*/  FMUL.FTZ R153, R144, R153 ;  /* 0x0000009990997220 */ /* 0x000fe20000410000 */
[----:B------:R-:W-:Y:S01]  /*5330*/  FFMA.FTZ R155, R110, R141, 1 ;  /* 0x3f8000006e9b7423 */ /* 0x000fe2000001008d */
[----:B------:R-:W-:Y:S01]  /*5340*/  FFMA.FTZ R159, R108, R143, 1 ;  /* 0x3f8000006c9f7423 */ /* 0x000fe2000001008f */
[----:B------:R-:W2:Y:S01]  /*5350*/  LDS R141, [R48+0x30] ;  /* 0x00003000308d7984 */ /* 0x000ea20000000800 */
[----:B------:R-:W5:Y:S03]  /*5360*/  MUFU.EX2 R154, R148 ;  /* 0x00000094009a7308 */ /* 0x000f660000000800 */
[----:B------:R-:W2:Y:S01]  /*5370*/  LDS R142, [R48+0x34] ;  /* 0x00003400308e7984 */ /* 0x000ea20000000800 */
[----:B------:R-:W3:Y:S03]  /*5380*/  MUFU.EX2 R146, R146 ;  /* 0x0000009200927308 */ /* 0x000ee60000000800 */
[----:B------:R-:W2:Y:S01]  /*5390*/  LDS R143, [R48+0x38] ;  /* 0x00003800308f7984 */ /* 0x000ea20000000800 */
[----:B------:R-:W0:Y:S03]  /*53a0*/  MUFU.EX2 R145, R145 ;  /* 0x0000009100917308 */ /* 0x000e260000000800 */
[----:B------:R-:W2:Y:S01]  /*53b0*/  LDS R144, [R48+0x3c] ;  /* 0x00003c0030907984 */ /* 0x000ea20000000800 */
[----:B------:R-:W4:Y:S01]  /*53c0*/  MUFU.RCP R135, R135 ;  /* 0x0000008700877308 */ /* 0x000f220000001000 */
[----:B-1----:R-:W-:Y:S01]  /*53d0*/  FADD.FTZ R98, -R134, 1 ;  /* 0x3f80000086627421 */ /* 0x002fe20000010100 */
[----:B-----5:R-:W-:Y:S01]  /*53e0*/  FADD.FTZ R154, R154, 1 ;  /* 0x3f8000009a9a7421 */ /* 0x020fe20000010000 */
[----:B------:R-:W-:Y:S01]  /*53f0*/  FADD.FTZ R150, R150, 1 ;  /* 0x3f80000096967421 */ /* 0x000fe20000010000 */
[----:B---3--:R-:W-:Y:S01]  /*5400*/  FMUL.FTZ R157, R86, R125 ;  /* 0x0000007d569d7220 */ /* 0x008fe20000410000 */
[----:B------:R-:W-:Y:S01]  /*5410*/  BAR.SYNC.DEFER_BLOCKING 0x0 ;  /* 0x0000000000007b1d */ /* 0x000fe20000010000 */
[----:B------:R-:W-:-:S05]  /*5420*/  FADD.FTZ R148, R146, 1 ;  /* 0x3f80000092947421 */ /* 0x000fca0000010000 */
[----:B------:R-:W1:Y:S08]  /*5430*/  MUFU.RCP R140, R140 ;  /* 0x0000008c008c7308 */ /* 0x000e700000001000 */
[----:B------:R-:W3:Y:S08]  /*5440*/  MUFU.RCP R138, R138 ;  /* 0x0000008a008a7308 */ /* 0x000ef00000001000 */
[----:B------:R-:W5:Y:S01]  /*5450*/  MUFU.RCP R139, R139 ;  /* 0x0000008b008b7308 */ /* 0x000f620000001000 */
[----:B0-----:R-:W-:Y:S01]  /*5460*/  FADD.FTZ R145, R145, 1 ;  /* 0x3f80000091917421 */ /* 0x001fe20000010000 */
[----:B------:R-:W-:Y:S01]  /*5470*/  FFMA.FTZ R146, R109, R98, 1 ;  /* 0x3f8000006d927423 */ /* 0x000fe20000010062 */
[----:B------:R-:W-:Y:S01]  /*5480*/  FMUL.FTZ R98, R87, R122 ;  /* 0x0000007a57627220 */ /* 0x000fe20000410000 */
[----:B------:R-:W-:-:S04]  /*5490*/  FMUL.FTZ R157, R134, R157 ;  /* 0x0000009d869d7220 */ /* 0x000fc80000410000 */
[----:B------:R0:W2:Y:S01]  /*54a0*/  MUFU.RCP R152, R148 ;  /* 0x0000009400987308 */ /* 0x0000a20000001000 */
[----:B------:R-:W-:Y:S01]  /*54b0*/  FMUL.FTZ R98, R131, R98 ;  /* 0x0000006283627220 */ /* 0x000fe20000410000 */
[----:B----4-:R-:W-:-:S06]  /*54c0*/  FADD.FTZ R161, -R135, 1 ;  /* 0x3f80000087a17421 */ /* 0x010fcc0000010100 */
[----:B------:R4:W2:Y:S01]  /*54d0*/  MUFU.RCP R173, R150 ;  /* 0x0000009600ad7308 */ /* 0x0008a20000001000 */
[----:B0-----:R-:W-:-:S07]  /*54e0*/  FMUL.FTZ R148, R89, R124 ;  /* 0x0000007c59947220 */ /* 0x001fce0000410000 */
[----:B------:R-:W0:Y:S01]  /*54f0*/  MUFU.RCP R154, R154 ;  /* 0x0000009a009a7308 */ /* 0x000e220000001000 */
[----:B------:R-:W-:Y:S01]  /*5500*/  FMUL.FTZ R148, R133, R148 ;  /* 0x0000009485947220 */ /* 0x000fe20000410000 */
[----:B------:R-:W-:Y:S01]  /*5510*/  FMUL.FTZ R157, R157, R146 ;  /* 0x000000929d9d7220 */ /* 0x000fe20000410000 */
[----:B------:R-:W-:Y:S01]  /*5520*/  FMUL.FTZ R155, R98, R155 ;  /* 0x0000009b629b7220 */ /* 0x000fe20000410000 */
[----:B-1----:R-:W-:Y:S01]  /*5530*/  FADD.FTZ R146, -R140, 1 ;  /* 0x3f8000008c927421 */ /* 0x002fe20000010100 */
[----:B------:R-:W-:-:S03]  /*5540*/  FMUL.FTZ R159, R148, R159 ;  /* 0x0000009f949f7220 */ /* 0x000fc60000410000 */
[----:B------:R-:W1:Y:S01]  /*5550*/  MUFU.RCP R145, R145 ;  /* 0x0000009100917308 */ /* 0x000e620000001000 */
[----:B------:R-:W-:Y:S01]  /*5560*/  FFMA.FTZ R163, R106, R161, 1 ;  /* 0x3f8000006aa37423 */ /* 0x000fe200000100a1 */
[----:B---3--:R-:W-:Y:S01]  /*5570*/  FADD.FTZ R98, -R138, 1 ;  /* 0x3f8000008a627421 */ /* 0x008fe20000010100 */
[----:B-----5:R-:W-:Y:S01]  /*5580*/  FADD.FTZ R165, -R139, 1 ;  /* 0x3f8000008ba57421 */ /* 0x020fe20000010100 */
[----:B------:R-:W-:Y:S01]  /*5590*/  FMUL.FTZ R161, R88, R127 ;  /* 0x0000007f58a17220 */ /* 0x000fe20000410000 */
[----:B------:R-:W-:Y:S01]  /*55a0*/  FMUL.FTZ R148, R90, R129 ;  /* 0x000000815a947220 */ /* 0x000fe20000410000 */
[----:B----4-:R-:W-:Y:S01]  /*55b0*/  FFMA.FTZ R150, R105, R146, 1 ;  /* 0x3f80000069967423 */ /* 0x010fe20000010092 */
        /* <DEDUP_REMOVED lines=10> */
[----:B--2---:R-:W-:Y:S01]  /*5660*/  FADD.FTZ R98, -R152, 1 ;  /* 0x3f80000098627421 */ /* 0x004fe20000010100 */
[----:B------:R-:W-:Y:S01]  /*5670*/  FADD.FTZ R171, -R173, 1 ;  /* 0x3f800000adab7421 */ /* 0x000fe20000010100 */
[----:B0-----:R-:W-:Y:S01]  /*5680*/  FADD.FTZ R148, -R154, 1 ;  /* 0x3f8000009a947421 */ /* 0x001fe20000010100 */
        /* <DEDUP_REMOVED lines=94> */
[----:B------:R-:W-:Y:S01]  /*5c70*/  FMUL.FTZ R115, R115, R82 ;  /* 0x0000005273737220 */ /* 0x000fe20000410000 */
[----:B------:R0:W-:Y:S01]  /*5c80*/  @!P2 STG.E desc[UR24][R98.64+0x500], R167 ;  /* 0x000500a76200a986 */ /* 0x0001e2000c101918 */
[----:B------:R-:W-:-:S03]  /*5c90*/  FMUL.FTZ R81, R81, R116 ;  /* 0x0000007451517220 */ /* 0x000fc60000410000 */
[----:B------:R0:W-:Y:S01]  /*5ca0*/  @!P3 STG.E desc[UR24][R98.64+0x580], R169 ;  /* 0x000580a96200b986 */ /* 0x0001e2000c101918 */
[----:B------:R-:W-:-:S03]  /*5cb0*/  FMUL.FTZ R83, R0, R114 ;  /* 0x0000007200537220 */ /* 0x000fc60000410000 */
[----:B------:R0:W-:Y:S04]  /*5cc0*/  @!P6 STG.E desc[UR24][R98.64+0x600], R171 ;  /* 0x000600ab6200e986 */ /* 0x0001e8000c101918 */
[----:B------:R0:W-:Y:S04]  /*5cd0*/  @!P5 STG.E desc[UR24][R98.64+0x680], R175 ;  /* 0x000680af6200d986 */ /* 0x0001e8000c101918 */
[----:B------:R0:W-:Y:S04]  /*5ce0*/  @!P4 STG.E desc[UR24][R98.64+0x700], R177 ;  /* 0x000700b16200c986 */ /* 0x0001e8000c101918 */
[----:B------:R0:W-:Y:S01]  /*5cf0*/  @!P0 STG.E desc[UR24][R98.64+0x780], R179 ;  /* 0x000780b362008986 */ /* 0x0001e2000c101918 */
[----:B------:R-:W-:Y:S01]  /*5d00*/  FMUL.FTZ R82, R96, R115 ;  /* 0x0000007360527220 */ /* 0x000fe20000410000 */
[----:B------:R-:W-:Y:S01]  /*5d10*/  FFMA.FTZ R0, R50, R81, R5 ;  /* 0x0000005132007223 */ /* 0x000fe20000010005 */
[----:B------:R-:W-:Y:S01]  /*5d20*/  UISETP.NE.U32.AND UP0, UPT, UR32, URZ, UPT ;  /* 0x000000ff2000728c */ /* 0x000fe2000bf05070 */
[----:B------:R-:W-:-:S02]  /*5d30*/  FMUL.FTZ R113, R113, R126 ;  /* 0x0000007e71717220 */ /* 0x000fc40000410000 */
        /* <DEDUP_REMOVED lines=57> */
[----:B------:R0:W-:Y:S01]  /*60d0*/  STS [R48+0x14], R99 ;  /* 0x0000146330007388 */ /* 0x0001e20000000800 */
[----:B------:R-:W-:Y:S02]  /*60e0*/  UMOV UR8, UR26 ;  /* 0x0000001a00087c82 */ /* 0x000fe40008000000 */
[----:B------:R-:W-:Y:S01]  /*60f0*/  UIMAD.WIDE.U32 UR8, UR28, UR10, UR8 ;  /* 0x0000000a1c0872a5 */ /* 0x000fe2000f8e0008 */
[----:B------:R-:W-:Y:S03]  /*6100*/  STS [R48+0x18], R109 ;  /* 0x0000186d30007388 */ /* 0x000fe60000000800 */
[----:B------:R-:W-:Y:S01]  /*6110*/  UIMAD UR11, UR28, UR11, UR9 ;  /* 0x0000000b1c0b72a4 */ /* 0x000fe2000f8e0209 */
[----:B------:R-:W-:Y:S01]  /*6120*/  STS [R48+0x1c], R117 ;  /* 0x00001c7530007388 */ /* 0x000fe20000000800 */
[----:B------:R-:W-:-:S03]  /*6130*/  IADD3 R0, P0, PT, R12, UR8, RZ ;  /* 0x000000080c007c10 */ /* 0x000fc6000ff1e0ff */
[----:B------:R-:W-:Y:S01]  /*6140*/  STS [R48+0x20], R107 ;  /* 0x0000206b30007388 */ /* 0x000fe20000000800 */
[----:B0-----:R-:W-:Y:S02]  /*6150*/  IADD3.X R99, PT, PT, RZ, UR11, RZ, P0, !PT ;  /* 0x0000000bff637c10 */ /* 0x001fe400087fe4ff */
        /* <DEDUP_REMOVED lines=61> */
.L_x_7462:
[----:B------:R-:W-:Y:S01]  /*6530*/  FFMA.FTZ R0, R54, R87, R133 ;  /* 0x0000005736007223 */ /* 0x000fe20000010085 */
[----:B------:R-:W1:Y:S01]  /*6540*/  LDCU UR7, c[0x0][0x38c] ;  /* 0x00007180ff0777ac */ /* 0x000e620008000800 */
[----:B0-----:R-:W-:Y:S01]  /*6550*/  MOV R99, RZ ;  /* 0x000000ff00637202 */ /* 0x001fe20000000f00 */
        /* <DEDUP_REMOVED lines=16> */
[----:B-1----:R-:W-:Y:S01]  /*6660*/  UISETP.GE.AND UP0, UPT, UR7, 0x1, UPT ;  /* 0x000000010700788c */ /* 0x002fe2000bf06270 */
        /* <DEDUP_REMOVED lines=31> */
[----:B------:R-:W-:Y:S01]  /*6860*/  UIADD3 UR7, UPT, UPT, UR15, -0x1, URZ ;  /* 0xffffffff0f077890 */ /* 0x000fe2000fffe0ff */
[----:B------:R-:W-:Y:S01]  /*6870*/  HFMA2 R163, -RZ, RZ, 0, 0 ;  /* 0x00000000ffa37431 */ /* 0x000fe200000001ff */
[----:B------:R-:W-:Y:S01]  /*6880*/  MOV R99, RZ ;  /* 0x000000ff00637202 */ /* 0x000fe20000000f00 */
[----:B------:R-:W1:Y:S01]  /*6890*/  LDCU UR9, c[0x0][0x394] ;  /* 0x00007280ff0977ac */ /* 0x000e620008000800 */
[----:B------:R-:W2:Y:S01]  /*68a0*/  LDC.64 R140, c[0x0][0x4d0] ;  /* 0x00013400ff8c7b82 */ /* 0x000ea20000000a00 */
[----:B------:R-:W-:Y:S01]  /*68b0*/  PLOP3.LUT P0, PT, PT, PT, UP0, 0x80, 0x8 ;  /* 0x000000000008781c */ /* 0x000fe20003f0f008 */
[----:B------:R-:W-:-:S03]  /*68c0*/  ULEA.HI UR8, UR7, UR7, URZ, 0x1 ;  /* 0x0000000707087291 */ /* 0x000fc6000f8f08ff */
[----:B------:R-:W-:Y:S01]  /*68d0*/  ISETP.EQ.AND P0, PT, R8, RZ, P0 ;  /* 0x000000ff0800720c */ /* 0x000fe20000702270 */
[----:B------:R-:W3:Y:S01]  /*68e0*/  LDCU UR31, c[0x0][0x38c] ;  /* 0x00007180ff1f77ac */ /* 0x000ee20008000800 */
[----:B------:R-:W-:Y:S01]  /*68f0*/  @P1 LOP3.LUT R112, R112, 0x200, RZ, 0xfc, !PT ;  /* 0x0000020070701812 */ /* 0x000fe200078efcff */
[----:B------:R-:W4:Y:S01]  /*6900*/  LDC.64 R142, c[0x0][0x4d8] ;  /* 0x00013600ff8e7b82 */ /* 0x000f220000000a00 */
[----:B------:R-:W-:Y:S01]  /*6910*/  ULOP3.LUT UR8, UR8, 0xfffffe, URZ, 0xc0, !UPT ;  /* 0x00fffffe08087892 */ /* 0x000fe2000f8ec0ff */
[----:B------:R-:W0:Y:S06]  /*6920*/  LDCU UR23, c[0x0][0x388] ;  /* 0x00007100ff1777ac */ /* 0x000e2c0008000800 */
        /* <DEDUP_REMOVED lines=9> */
[----:B-1-3--:R-:W-:-:S12]  /*69c0*/  UIADD3 UR8, UPT, UPT, UR7, -UR8, URZ ;  /* 0x8000000807087290 */ /* 0x00afd8000fffe0ff */
.L_x_7501:
[----:B------:R-:W-:Y:S02]  /*69d0*/  MOV R148, R12 ;  /* 0x0000000c00947202 */ /* 0x000fe40000000f00 */
[----:B------:R-:W-:Y:S02]  /*69e0*/  MOV R149, RZ ;  /* 0x000000ff00957202 */ /* 0x000fe40000000f00 */
[----:B------:R-:W-:Y:S02]  /*69f0*/  ISETP.GE.AND P5, PT, R20, UR30, PT ;  /* 0x0000001e14007c0c */ /* 0x000fe4000bfa6270 */
[----:B------:R-:W-:Y:S01]  /*6a00*/  MOV R118, RZ ;  /* 0x000000ff00767202 */ /* 0x000fe20000000f00 */
[C-C-:B0---4-:R-:W-:Y:S01]  /*6a10*/  IMAD.WIDE.U32 R164, R163.reuse, UR26, R148.reuse ;  /* 0x0000001aa3a47c25 */ /* 0x151fe2000f8e0094 */
[----:B------:R-:W-:Y:S02]  /*6a20*/  MOV R171, RZ ;  /* 0x000000ff00ab7202 */ /* 0x000fe40000000f00 */
[----:B------:R-:W-:Y:S01]  /*6a30*/  MOV R120, RZ ;  /* 0x000000ff00787202 */ /* 0x000fe20000000f00 */
[----:B------:R-:W-:Y:S01]  /*6a40*/  IMAD.WIDE.U32 R150, R163, UR32, R148 ;  /* 0x00000020a3967c25 */ /* 0x000fe2000f8e0094 */
        /* <DEDUP_REMOVED lines=26> */
[----:B--2---:R0:W2:Y:S01]  /*6bf0*/  LDG.E R114, desc[UR24][R166.64] ;  /* 0x00000018a6727981 */ /* 0x0040a2000c1e1900 */
[----:B------:R-:W-:Y:S02]  /*6c00*/  LEA.HI.X R147, R150, R11, R0, 0x2, P3 ;  /* 0x0000000b96937211 */ /* 0x000fe400018f1400 */
[----:B------:R-:W-:Y:S01]  /*6c10*/  ISETP.GE.AND P4, PT, R18, UR30, PT ;  /* 0x0000001e12007c0c */ /* 0x000fe2000bf86270 */
[----:B------:R-:W4:Y:S01]  /*6c20*/  @!P5 LDG.E R120, desc[UR24][R148.64+0x380] ;  /* 0x000380189478d981 */ /* 0x000f22000c1e1900 */
        /* <DEDUP_REMOVED lines=9> */
[----:B------:R-:W2:Y:S01]  /*6cc0*/  @!P5 LDG.E R173, desc[UR24][R148.64+0x400] ;  /* 0x0004001894add981 */ /* 0x000ea2000c1e1900 */
[----:B------:R-:W-:Y:S02]  /*6cd0*/  ISETP.GE.AND P5, PT, R24, UR30, PT ;  /* 0x0000001e18007c0c */ /* 0x000fe4000bfa6270 */
[----:B------:R-:W-:Y:S01]  /*6ce0*/  ISETP.GE.AND P6, PT, R30, UR30, PT ;  /* 0x0000001e1e007c0c */ /* 0x000fe2000bfc6270 */
[----:B------:R-:W5:Y:S01]  /*6cf0*/  @!P1 LDG.E R0, desc[UR24][R148.64+0x80] ;  /* 0x0000801894009981 */ /* 0x000f62000c1e1900 */
[----:B------:R-:W-:Y:S02]  /*6d00*/  MOV R179, RZ ;  /* 0x000000ff00b37202 */ /* 0x000fe40000000f00 */
[----:B------:R-:W-:Y:S01]  /*6d10*/  MOV R128, RZ ;  /* 0x000000ff00807202 */ /* 0x000fe20000000f00 */
[----:B------:R-:W4:Y:S04]  /*6d20*/  @!P2 LDG.E R165, desc[UR24][R148.64+0x100] ;  /* 0x0001001894a5a981 */ /* 0x000f28000c1e1900 */
        /* <DEDUP_REMOVED lines=13> */
[----:B-1----:R1:W2:Y:S01]  /*6e00*/  @!P5 LDG.E R179, desc[UR24][R148.64+0x700] ;  /* 0x0007001894b3d981 */ /* 0x0022a2000c1e1900 */
[----:B0-----:R-:W-:Y:S02]  /*6e10*/  CS2R R166, SRZ ;  /* 0x0000000000a67805 */ /* 0x001fe4000001ff00 */
[----:B-1----:R-:W-:Y:S02]  /*6e20*/  MOV R149, RZ ;  /* 0x000000ff00957202 */ /* 0x002fe40000000f00 */
[----:B------:R-:W-:Y:S01]  /*6e30*/  MOV R148, RZ ;  /* 0x000000ff00947202 */ /* 0x000fe20000000f00 */
[----:B---3--:R-:W-:Y:S04]  /*6e40*/  STS [R32], R151 ;  /* 0x0000009720007388 */ /* 0x008fe80000000800 */
[----:B-----5:R0:W-:Y:S04]  /*6e50*/  STS [R33+0x80], R0 ;  /* 0x0000800021007388 */ /* 0x0201e80000000800 */
[----:B----4-:R-:W-:Y:S04]  /*6e60*/  STS [R34+0x100], R165 ;  /* 0x000100a522007388 */ /* 0x010fe80000000800 */
[----:B--2---:R-:W-:Y:S04]  /*6e70*/  STS [R35+0x180], R116 ;  /* 0x0001807423007388 */ /* 0x004fe80000000800 */
[----:B------:R1:W-:Y:S04]  /*6e80*/  STS [R36+0x200], R169 ;  /* 0x000200a924007388 */ /* 0x0003e80000000800 */
[----:B------:R-:W-:Y:S04]  /*6e90*/  STS [R37+0x280], R118 ;  /* 0x0002807625007388 */ /* 0x000fe80000000800 */
[----:B------:R2:W-:Y:S04]  /*6ea0*/  STS [R38+0x300], R171 ;  /* 0x000300ab26007388 */ /* 0x0005e80000000800 */
[----:B------:R-:W-:Y:S01]  /*6eb0*/  STS [R39+0x380], R120 ;  /* 0x0003807827007388 */ /* 0x000fe20000000800 */
[----:B0-----:R-:W-:-:S03]  /*6ec0*/  MOV R0, RZ ;  /* 0x000000ff00007202 */ /* 0x001fc60000000f00 */
[----:B------:R0:W-:Y:S04]  /*6ed0*/  STS [R40+0x400], R173 ;  /* 0x000400ad28007388 */ /* 0x0001e80000000800 */
[----:B------:R-:W-:Y:S04]  /*6ee0*/  STS [R41+0x480], R122 ;  /* 0x0004807a29007388 */ /* 0x000fe80000000800 */
[----:B------:R3:W-:Y:S04]  /*6ef0*/  STS [R42+0x500], R175 ;  /* 0x000500af2a007388 */ /* 0x0007e80000000800 */
[----:B------:R-:W-:Y:S04]  /*6f00*/  STS [R43+0x580], R124 ;  /* 0x0005807c2b007388 */ /* 0x000fe80000000800 */
[----:B------:R-:W-:Y:S01]  /*6f10*/  STS [R44+0x600], R177 ;  /* 0x000600b12c007388 */ /* 0x000fe20000000800 */
[----:B------:R-:W-:-:S03]  /*6f20*/  CS2R R150, SRZ ;  /* 0x0000000000967805 */ /* 0x000fc6000001ff00 */
[----:B------:R-:W-:Y:S04]  /*6f30*/  STS [R45+0x680], R126 ;  /* 0x0006807e2d007388 */ /* 0x000fe80000000800 */
[----:B------:R-:W-:Y:S04]  /*6f40*/  STS [R46+0x700], R179 ;  /* 0x000700b32e007388 */ /* 0x000fe80000000800 */
[----:B------:R-:W-:Y:S01]  /*6f50*/  STS [R47+0x780], R128 ;  /* 0x000780802f007388 */ /* 0x000fe20000000800 */
[----:B------:R-:W-:-:S03]  /*6f60*/  NOP ;  /* 0x0000000000007918 */ /* 0x000fc60000000000 */
[----:B------:R-:W4:Y:S01]  /*6f70*/  @!P1 LDG.E R0, desc[UR24][R146.64+0x80] ;  /* 0x0000801892009981 */ /* 0x000f22000c1e1900 */
[----:B------:R-:W-:-:S03]  /*6f80*/  ISETP.GE.AND P1, PT, R21, UR30, PT ;  /* 0x0000001e15007c0c */ /* 0x000fc6000bf26270 */
[----:B------:R-:W5:Y:S01]  /*6f90*/  @!P2 LDG.E R151, desc[UR24][R146.64+0x100] ;  /* 0x000100189297a981 */ /* 0x000f62000c1e1900 */
[----:B------:R-:W-:Y:S02]  /*6fa0*/  ISETP.GE.AND P2, PT, R20, UR30, PT ;  /* 0x0000001e14007c0c */ /* 0x000fe4000bf46270 */
[----:B-1----:R-:W-:Y:S02]  /*6fb0*/  MOV R169, RZ ;  /* 0x000000ff00a97202 */ /* 0x002fe40000000f00 */
[----:B------:R-:W-:Y:S02]  /*6fc0*/  CS2R R164, SRZ ;  /* 0x0000000000a47805 */ /* 0x000fe4000001ff00 */
[----:B--2---:R-:W-:Y:S01]  /*6fd0*/  CS2R R170, SRZ ;  /* 0x0000000000aa7805 */ /* 0x004fe2000001ff00 */
[----:B------:R-:W2:Y:S04]  /*6fe0*/  @!P0 LDG.E R149, desc[UR24][R146.64] ;  /* 0x0000001892958981 */ /* 0x000ea8000c1e1900 */
[----:B------:R-:W5:Y:S01]  /*6ff0*/  @!P1 LDG.E R167, desc[UR24][R146.64+0x300] ;  /* 0x0003001892a79981 */ /* 0x000f62000c1e1900 */
[----:B------:R-:W-:-:S03]  /*7000*/  ISETP.GE.AND P1, PT, R23, UR30, PT ;  /* 0x0000001e17007c0c */ /* 0x000fc6000bf26270 */
[----:B------:R-:W5:Y:S01]  /*7010*/  @!P2 LDG.E R150, desc[UR24][R146.64+0x280] ;  /* 0x000280189296a981 */ /* 0x000f62000c1e1900 */
[----:B------:R-:W-:-:S03]  /*7020*/  ISETP.GE.AND P2, PT, R22, UR30, PT ;  /* 0x0000001e16007c0c */ /* 0x000fc6000bf46270 */
[----:B------:R-:W5:Y:S01]  /*7030*/  @!P4 LDG.E R148, desc[UR24][R146.64+0x180] ;  /* 0x000180189294c981 */ /* 0x000f62000c1e1900 */
[----:B0-----:R-:W-:-:S03]  /*7040*/  CS2R R172, SRZ ;  /* 0x0000000000ac7805 */ /* 0x001fc6000001ff00 */
[----:B------:R-:W5:Y:S04]  /*7050*/  @!P3 LDG.E R165, desc[UR24][R146.64+0x200] ;  /* 0x0002001892a5b981 */ /* 0x000f68000c1e1900 */
[----:B------:R-:W5:Y:S01]  /*7060*/  @!P1 LDG.E R169, desc[UR24][R146.64+0x400] ;  /* 0x0004001892a99981 */ /* 0x000f62000c1e1900 */
[----:B------:R-:W-:-:S03]  /*7070*/  ISETP.GE.AND P1, PT, R25, UR30, PT ;  /* 0x0000001e19007c0c */ /* 0x000fc6000bf26270 */
[----:B------:R-:W5:Y:S01]  /*7080*/  @!P2 LDG.E R164, desc[UR24][R146.64+0x380] ;  /* 0x0003801892a4a981 */ /* 0x000f62000c1e1900 */
[----:B------:R-:W-:Y:S02]  /*7090*/  ISETP.GE.AND P2, PT, R24, UR30, PT ;  /* 0x0000001e18007c0c */ /* 0x000fe4000bf46270 */
[----:B---3--:R-:W-:Y:S01]  /*70a0*/  CS2R R174, SRZ ;  /* 0x0000000000ae7805 */ /* 0x008fe2000001ff00 */
[----:B------:R-:W-:Y:S05]  /*70b0*/  LDS R116, [R48] ;  /* 0x0000000030747984 */ /* 0x000fea0000000800 */
[----:B------:R-:W3:Y:S04]  /*70c0*/  @!P5 LDG.E R175, desc[UR24][R146.64+0x700] ;  /* 0x0007001892afd981 */ /* 0x000ee8000c1e1900 */
[----:B------:R-:W3:Y:S01]  /*70d0*/  @!P1 LDG.E R171, desc[UR24][R146.64+0x500] ;  /* 0x0005001892ab9981 */ /* 0x000ee2000c1e1900 */
[----:B------:R-:W-:-:S03]  /*70e0*/  ISETP.GE.AND P1, PT, R26, UR30, PT ;  /* 0x0000001e1a007c0c */ /* 0x000fc6000bf26270 */
[----:B------:R-:W3:Y:S01]  /*70f0*/  @!P2 LDG.E R166, desc[UR24][R146.64+0x480] ;  /* 0x0004801892a6a981 */ /* 0x000ee2000c1e1900 */
[----:B------:R-:W-:-:S03]  /*7100*/  ISETP.GE.AND P2, PT, R27, UR30, PT ;  /* 0x0000001e1b007c0c */ /* 0x000fc6000bf46270 */
[----:B------:R-:W3:Y:S04]  /*7110*/  @!P6 LDG.E R174, desc[UR24][R146.64+0x780] ;  /* 0x0007801892aee981 */ /* 0x000ee8000c1e1900 */
[----:B------:R-:W-:Y:S04]  /*7120*/  LDS R118, [R48+0x4] ;  /* 0x0000040030767984 */ /* 0x000fe80000000800 */
[----:B------:R-:W3:Y:S01]  /*7130*/  @!P1 LDG.E R170, desc[UR24][R146.64+0x580] ;  /* 0x0005801892aa9981 */ /* 0x000ee2000c1e1900 */
[----:B------:R-:W-:-:S03]  /*7140*/  ISETP.GE.AND P1, PT, R28, UR30, PT ;  /* 0x0000001e1c007c0c */ /* 0x000fc6000bf26270 */
[----:B------:R-:W3:Y:S04]  /*7150*/  @!P2 LDG.E R173, desc[UR24][R146.64+0x600] ;  /* 0x0006001892ada981 */ /* 0x000ee8000c1e1900 */
[----:B------:R-:W-:Y:S04]  /*7160*/  LDS R120, [R48+0x8] ;  /* 0x0000080030787984 */ /* 0x000fe80000000800 */
[----:B------:R-:W-:Y:S04]  /*7170*/  LDS R122, [R48+0xc] ;  /* 0x00000c00307a7984 */ /* 0x000fe80000000800 */
[----:B------:R-:W3:Y:S01]  /*7180*/  @!P1 LDG.E R172, desc[UR24][R146.64+0x680] ;  /* 0x0006801892ac9981 */ /* 0x000ee2000c1e1900 */
        /* <DEDUP_REMOVED lines=14> */
[----:B------:R-:W-:Y:S01]  /*7270*/  ISETP.NE.AND P2, PT, R8, RZ, PT ;  /* 0x000000ff0800720c */ /* 0x000fe20003f45270 */
[----:B------:R-:W-:Y:S01]  /*7280*/  FMUL.FTZ R176, R114, 1.4426950216293334961 ;  /* 0x3fb8aa3b72b07820 */ /* 0x000fe20000410000 */
[----:B------:R-:W-:-:S03]  /*7290*/  UMOV UR22, 0x400 ;  /* 0x0000040000167882 */ /* 0x000fc60000000000 */
        /* <DEDUP_REMOVED lines=29> */
[----:B--2---:R-:W-:Y:S04]  /*7470*/  STS [R32+0x840], R149 ;  /* 0x0008409520007388 */ /* 0x004fe80000000800 */
[----:B----4-:R-:W-:Y:S04]  /*7480*/  STS [R33+0x8c0], R0 ;  /* 0x0008c00021007388 */ /* 0x010fe80000000800 */
[----:B-----5:R-:W-:Y:S04]  /*7490*/  STS [R34+0x940], R151 ;  /* 0x0009409722007388 */ /* 0x020fe80000000800 */
[----:B------:R2:W-:Y:S04]  /*74a0*/  STS [R35+0x9c0], R148 ;  /* 0x0009c09423007388 */ /* 0x0005e80000000800 */
[----:B------:R-:W-:Y:S04]  /*74b0*/  STS [R36+0xa40], R165 ;  /* 0x000a40a524007388 */ /* 0x000fe80000000800 */
[----:B------:R-:W-:Y:S04]  /*74c0*/  STS [R37+0xac0], R150 ;  /* 0x000ac09625007388 */ /* 0x000fe80000000800 */
[----:B------:R-:W-:Y:S04]  /*74d0*/  STS [R38+0xb40], R167 ;  /* 0x000b40a726007388 */ /* 0x000fe80000000800 */
[----:B------:R-:W-:Y:S04]  /*74e0*/  STS [R39+0xbc0], R164 ;  /* 0x000bc0a427007388 */ /* 0x000fe80000000800 */
[----:B------:R-:W-:Y:S04]  /*74f0*/  STS [R40+0xc40], R169 ;  /* 0x000c40a928007388 */ /* 0x000fe80000000800 */
[----:B---3--:R3:W-:Y:S04]  /*7500*/  STS [R41+0xcc0], R166 ;  /* 0x000cc0a629007388 */ /* 0x0087e80000000800 */
[----:B------:R-:W-:Y:S04]  /*7510*/  STS [R42+0xd40], R171 ;  /* 0x000d40ab2a007388 */ /* 0x000fe80000000800 */
[----:B------:R-:W-:Y:S04]  /*7520*/  STS [R43+0xdc0], R170 ;  /* 0x000dc0aa2b007388 */ /* 0x000fe80000000800 */
[----:B------:R-:W-:Y:S04]  /*7530*/  STS [R44+0xe40], R173 ;  /* 0x000e40ad2c007388 */ /* 0x000fe80000000800 */
[----:B------:R-:W-:Y:S04]  /*7540*/  STS [R45+0xec0], R172 ;  /* 0x000ec0ac2d007388 */ /* 0x000fe80000000800 */
[----:B------:R-:W-:Y:S04]  /*7550*/  STS [R46+0xf40], R175 ;  /* 0x000f40af2e007388 */ /* 0x000fe80000000800 */
[----:B------:R-:W-:Y:S01]  /*7560*/  STS [R47+0xfc0], R174 ;  /* 0x000fc0ae2f007388 */ /* 0x000fe20000000800 */
[----:B------:R-:W-:-:S03]  /*7570*/  NOP ;  /* 0x0000000000007918 */ /* 0x000fc60000000000 */
        /* <DEDUP_REMOVED lines=16> */
[----:B--2---:R-:W-:Y:S01]  /*7680*/  MOV R148, UR8 ;  /* 0x0000000800947c02 */ /* 0x004fe20008000f00 */
[C---:B---3--:R-:W-:Y:S01]  /*7690*/  FMUL.FTZ R166, R176.reuse, R80 ;  /* 0x00000050b0a67220 */ /* 0x048fe20000410000 */
[----:B------:R-:W-:-:S02]  /*76a0*/  FMUL.FTZ R164, R176, R79 ;  /* 0x0000004fb0a47220 */ /* 0x000fc40000410000 */
[----:B------:R-:W-:Y:S02]  /*76b0*/  LEA R148, R148, R163, 0x8 ;  /* 0x000000a394947211 */ /* 0x000fe400078e40ff */
[----:B------:R-:W-:Y:S01]  /*76c0*/  @P2 IADD3 R148, PT, PT, R8, 0x200, RZ ;  /* 0x0000020008942810 */ /* 0x000fe20007ffe0ff */
[----:B------:R-:W-:Y:S01]  /*76d0*/  FMUL.FTZ R149, R176, R77 ;  /* 0x0000004db0957220 */ /* 0x000fe20000410000 */
[----:B------:R-:W2:Y:S02]  /*76e0*/  MUFU.EX2 R166, R166 ;  /* 0x000000a600a67308 */ /* 0x000ea40000000800 */
[----:B------:R-:W-:Y:S02]  /*76f0*/  LEA R186, R148, UR22, 0x2 ;  /* 0x0000001694ba7c11 */ /* 0x000fe4000f8e10ff */
[----:B------:R3:W2:Y:S04]  /*7700*/  MUFU.EX2 R148, R149 ;  /* 0x0000009500947308 */ /* 0x0006a80000000800 */
[----:B------:R-:W2:Y:S01]  /*7710*/  MUFU.EX2 R164, R164 ;  /* 0x000000a400a47308 */ /* 0x000ea20000000800 */
[----:B-1----:R3:W-:Y:S01]  /*7720*/  STS [R186+0x2338], R211 ;  /* 0x002338d3ba007388 */ /* 0x0027e20000000800 */
        /* <DEDUP_REMOVED lines=17> */
[----:B--23--:R-:W-:Y:S05]  /*7840*/  @P1 BRA `(.L_x_7465) ;  /* 0x0000000000241947 */ /* 0x00cfea0003800000 */
        /* <DEDUP_REMOVED lines=9> */
.L_x_7465:
[----:B------:R-:W-:-:S06]  /*78e0*/  LEA R173, R8, UR22, 0x2 ;  /* 0x0000001608ad7c11 */ /* 0x000fcc000f8e10ff */
[----:B------:R-:W0:Y:S02]  /*78f0*/  LDS R173, [R173+0x2b3c] ;  /* 0x002b3c00adad7984 */ /* 0x000e240000000800 */
.L_x_7466:
[----:B------:R-:W-:Y:S05]  /*7900*/  BSYNC.RECONVERGENT B0 ;  /* 0x0000000000007941 */ /* 0x000fea0003800200 */
.L_x_7464:
        /* <DEDUP_REMOVED lines=51> */
[----:B0-----:R0:W3:Y:S01]  /*7c40*/  SHFL.DOWN PT, R147, R0, 0x1, 0x1f ;  /* 0x08201f0000937f89 */ /* 0x0010e200000e0000 */
        /* <DEDUP_REMOVED lines=17> */
[----:B------:R-:W-:Y:S01]  /*7d60*/  ISETP.GE.AND P3, PT, R31, 0x1, PT ;  /* 0x000000011f00780c */ /* 0x000fe20003f66270 */
[----:B------:R-:W-:Y:S01]  /*7d70*/  FMUL.FTZ R205, R162, R197 ;  /* 0x000000c5a2cd7220 */ /* 0x000fe20000410000 */
[----:B-1----:R-:W-:Y:S01]  /*7d80*/  @P1 FMUL.FTZ R146, R149, R182 ;  /* 0x000000b695921220 */ /* 0x002fe20000410000 */
[----:B------:R-:W-:Y:S01]  /*7d90*/  UISETP.GE.AND UP0, UPT, UR15, UR9, UPT ;  /* 0x000000090f00728c */ /* 0x000fe2000bf06270 */
[C---:B------:R-:W-:Y:S01]  /*7da0*/  ISETP.GT.U32.AND P4, PT, R13.reuse, 0x17, PT ;  /* 0x000000170d00780c */ /* 0x040fe20003f84070 */
[----:B------:R-:W-:Y:S01]  /*7db0*/  BSSY.RECONVERGENT B0, `(.L_x_7467) ;  /* 0x0000166000007945 */ /* 0x000fe20003800200 */
[----:B---3--:R-:W-:Y:S01]  /*7dc0*/  @P1 FFMA.FTZ R184, R182, R147, R184 ;  /* 0x00000093b6b81223 */ /* 0x008fe200000100b8 */
[----:B------:R-:W-:Y:S01]  /*7dd0*/  @P1 MOV R182, R146 ;  /* 0x0000009200b61202 */ /* 0x000fe20000000f00 */
[----:B------:R-:W-:Y:S01]  /*7de0*/  FFMA.FTZ R147, R168, R170, R243 ;  /* 0x000000aaa8937223 */ /* 0x000fe200000100f3 */
[----:B------:R-:W-:-:S02]  /*7df0*/  ISETP.GT.U32.AND P1, PT, R13, 0x1d, PT ;  /* 0x0000001d0d00780c */ /* 0x000fc40003f24070 */
[----:B------:R-:W0:Y:S01]  /*7e00*/  SHFL.DOWN PT, R151, R184, 0x2, 0x1f ;  /* 0x08401f00b8977f89 */ /* 0x000e2200000e0000 */
[----:B------:R-:W-:-:S03]  /*7e10*/  FFMA.FTZ R147, R236, R147, R0 ;  /* 0x00000093ec937223 */ /* 0x000fc60000010000 */
[----:B------:R-:W1:Y:S01]  /*7e20*/  SHFL.DOWN PT, R149, R182, 0x2, 0x1f ;  /* 0x08401f00b6957f89 */ /* 0x000e6200000e0000 */
[----:B------:R-:W-:-:S04]  /*7e30*/  FFMA.FTZ R147, R232, R147, R241 ;  /* 0x00000093e8937223 */ /* 0x000fc800000100f1 */
[----:B------:R-:W-:Y:S02]  /*7e40*/  FFMA.FTZ R147, R234, R147, R239 ;  /* 0x00000093ea937223 */ /* 0x000fe400000100ef */
[----:B0-----:R-:W-:Y:S01]  /*7e50*/  @!P1 FFMA.FTZ R184, R182, R151, R184 ;  /* 0x00000097b6b89223 */ /* 0x001fe200000100b8 */
[----:B------:R-:W-:Y:S01]  /*7e60*/  FMUL.FTZ R151, R58, R73 ;  /* 0x000000493a977220 */ /* 0x000fe20000410000 */
[----:B-1----:R-:W-:Y:S01]  /*7e70*/  @!P1 FMUL.FTZ R146, R182, R149 ;  /* 0x00000095b6929220 */ /* 0x002fe20000410000 */
[----:B------:R-:W-:Y:S02]  /*7e80*/  FMUL.FTZ R149, R59, R76 ;  /* 0x0000004c3b957220 */ /* 0x000fe40000410000 */
[----:B------:R-:W-:Y:S01]  /*7e90*/  FMUL.FTZ R178, R134, R151 ;  /* 0x0000009786b27220 */ /* 0x000fe20000410000 */
        /* <DEDUP_REMOVED lines=21> */
[----:B------:R-:W-:-:S04]  /*7ff0*/  FFMA.FTZ R146, R249, R146, R150 ;  /* 0x00000092f9927223 */ /* 0x000fc80000010096 */
[----:B------:R-:W-:Y:S01]  /*8000*/  FFMA.FTZ R179, R148, R146, R247 ;  /* 0x0000009294b37223 */ /* 0x000fe200000100f7 */
[----:B------:R-:W-:-:S03]  /*8010*/  FMUL.FTZ R146, R224, R147 ;  /* 0x00000093e0927220 */ /* 0x000fc60000410000 */
[----:B------:R-:W-:Y:S01]  /*8020*/  FFMA.FTZ R179, R166, R179, R209 ;  /* 0x000000b3a6b37223 */ /* 0x000fe200000100d1 */
[----:B------:R-:W-:-:S03]  /*8030*/  FMUL.FTZ R147, R251, R146 ;  /* 0x00000092fb937220 */ /* 0x000fc60000410000 */
[----:B------:R-:W-:Y:S01]  /*8040*/  FFMA.FTZ R179, R164, R179, R205 ;  /* 0x000000b3a4b37223 */ /* 0x000fe200000100cd */
[----:B------:R-:W-:-:S04]  /*8050*/  FMUL.FTZ R147, R180, R147 ;  /* 0x00000093b4937220 */ /* 0x000fc80000410000 */
[----:B------:R-:W3:Y:S01]  /*8060*/  SHFL.UP PT, R190, R179, 0x1, RZ ;  /* 0x04200000b3be7989 */ /* 0x000ee200000e00ff */
[----:B------:R-:W-:-:S04]  /*8070*/  FMUL.FTZ R146, R222, R147 ;  /* 0x00000093de927220 */ /* 0x000fc80000410000 */
[----:B------:R-:W-:Y:S01]  /*8080*/  FMUL.FTZ R147, R249, R146 ;  /* 0x00000092f9937220 */ /* 0x000fe20000410000 */
[----:B-1----:R-:W-:-:S03]  /*8090*/  @!P1 FMUL.FTZ R146, R182, R186 ;  /* 0x000000bab6929220 */ /* 0x002fc60000410000 */
[----:B------:R-:W-:Y:S02]  /*80a0*/  FMUL.FTZ R147, R148, R147 ;  /* 0x0000009394937220 */ /* 0x000fe40000410000 */
[----:B------:R-:W-:Y:S01]  /*80b0*/  @!P1 MOV R182, R146 ;  /* 0x0000009200b69202 */ /* 0x000fe20000000f00 */
[----:B------:R-:W-:Y:S02]  /*80c0*/  HFMA2 R146, -RZ, RZ, 1.875, 0 ;  /* 0x3f800000ff927431 */ /* 0x000fe400000001ff */
[----:B------:R-:W-:Y:S01]  /*80d0*/  FMUL.FTZ R147, R166, R147 ;  /* 0x00000093a6937220 */ /* 0x000fe20000410000 */
[----:B------:R-:W-:Y:S01]  /*80e0*/  PLOP3.LUT P1, PT, PT, PT, UP0, 0x80, 0x8 ;  /* 0x000000000008781c */ /* 0x000fe20003f2f008 */
[----:B------:R-:W1:Y:S02]  /*80f0*/  SHFL.DOWN PT, R194, R182, 0x8, 0x1f ;  /* 0x09001f00b6c27f89 */ /* 0x000e6400000e0000 */
[----:B------:R-:W-:Y:S01]  /*8100*/  FMUL.FTZ R186, R164, R147 ;  /* 0x00000093a4ba7220 */ /* 0x000fe20000410000 */
[----:B------:R-:W-:Y:S01]  /*8110*/  ISETP.NE.OR P1, PT, R8, RZ, P1 ;  /* 0x000000ff0800720c */ /* 0x000fe20000f25670 */
[----:B0-----:R-:W-:Y:S01]  /*8120*/  @!P4 FFMA.FTZ R184, R182, R196, R184 ;  /* 0x000000c4b6b8c223 */ /* 0x001fe200000100b8 */
[----:B------:R-:W-:-:S02]  /*8130*/  MOV R147, RZ ;  /* 0x000000ff00937202 */ /* 0x000fc40000000f00 */
[----:B------:R-:W0:Y:S01]  /*8140*/  SHFL.UP PT, R188, R186, 0x1, RZ ;  /* 0x04200000babc7989 */ /* 0x000e2200000e00ff */
[----:B---3--:R-:W-:-:S03]  /*8150*/  FFMA.FTZ R190, R186, R190, R179 ;  /* 0x000000bebabe7223 */ /* 0x008fc600000100b3 */
[----:B------:R-:W-:Y:S02]  /*8160*/  SHFL.DOWN PT, R196, R184, 0x10, 0x1f ;  /* 0x0a001f00b8c47f89 */ /* 0x000fe400000e0000 */
[----:B------:R-:W-:-:S03]  /*8170*/  FSEL R179, R179, R190, !P3 ;  /* 0x000000beb3b37208 */ /* 0x000fc60005800000 */
[----:B------:R-:W-:Y:S02]  /*8180*/  @!P1 LEA R192, R163, UR22, 0x3 ;  /* 0x00000016a3c09c11 */ /* 0x000fe4000f8e18ff */
[----:B------:R-:W3:Y:S04]  /*8190*/  SHFL.UP PT, R190, R179, 0x2, RZ ;  /* 0x04400000b3be7989 */ /* 0x000ee800000e00ff */
[----:B------:R-:W-:Y:S01]  /*81a0*/  @!P1 LDS.64 R146, [R192+0x2bb8] ;  /* 0x002bb800c0929984 */ /* 0x000fe20000000a00 */
[----:B------:R-:W-:Y:S01]  /*81b0*/  ISETP.GE.AND P1, PT, R31, 0x2, PT ;  /* 0x000000021f00780c */ /* 0x000fe20003f26270 */
[----:B-1----:R-:W-:-:S05]  /*81c0*/  @!P4 FMUL.FTZ R194, R182, R194 ;  /* 0x000000c2b6c2c220 */ /* 0x002fca0000410000 */
[----:B------:R-:W-:Y:S01]  /*81d0*/  @!P4 MOV R182, R194 ;  /* 0x000000c200b6c202 */ /* 0x000fe20000000f00 */
[----:B0-----:R-:W-:Y:S01]  /*81e0*/  @P3 FMUL.FTZ R186, R186, R188 ;  /* 0x000000bcbaba3220 */ /* 0x001fe20000410000 */
[----:B------:R-:W-:-:S03]  /*81f0*/  ISETP.GT.U32.AND P3, PT, R13, 0xf, PT ;  /* 0x0000000f0d00780c */ /* 0x000fc60003f64070 */
[----:B------:R-:W0:Y:S04]  /*8200*/  SHFL.DOWN PT, R194, R182, 0x10, 0x1f ;  /* 0x0a001f00b6c27f89 */ /* 0x000e2800000e0000 */
[----:B------:R-:W1:Y:S01]  /*8210*/  SHFL.UP PT, R188, R186, 0x2, RZ ;  /* 0x04400000babc7989 */ /* 0x000e6200000e00ff */
[----:B---3--:R-:W-:-:S05]  /*8220*/  FFMA.FTZ R190, R186, R190, R179 ;  /* 0x000000bebabe7223 */ /* 0x008fca00000100b3 */
[----:B------:R-:W-:Y:S01]  /*8230*/  @!P3 FFMA.FTZ R184, R182, R196, R184 ;  /* 0x000000c4b6b8b223 */ /* 0x000fe200000100b8 */
[----:B------:R-:W-:-:S05]  /*8240*/  FSEL R179, R179, R190, !P1 ;  /* 0x000000beb3b37208 */ /* 0x000fca0004800000 */
[----:B------:R-:W3:Y:S01]  /*8250*/  SHFL.UP PT, R190, R179, 0x4, RZ ;  /* 0x04800000b3be7989 */ /* 0x000ee200000e00ff */
[----:B0-----:R-:W-:-:S03]  /*8260*/  @!P3 FMUL.FTZ R192, R182, R194 ;  /* 0x000000c2b6c0b220 */ /* 0x001fc60000410000 */
[----:B------:R-:W-:Y:S01]  /*8270*/  SHFL.DOWN PT, R194, R184, 0x1, 0x1f ;  /* 0x08201f00b8c27f89 */ /* 0x000fe200000e0000 */
[----:B-1----:R-:W-:Y:S01]  /*8280*/  @P1 FMUL.FTZ R186, R186, R188 ;  /* 0x000000bcbaba1220 */ /* 0x002fe20000410000 */
[----:B------:R-:W-:Y:S02]  /*8290*/  @!P3 MOV R182, R192 ;  /* 0x000000c000b6b202 */ /* 0x000fe40000000f00 */
[----:B------:R-:W-:Y:S01]  /*82a0*/  SHFL.IDX PT, R196, R147, RZ, 0x1f ;  /* 0x00001fff93c47589 */ /* 0x000fe200000e0000 */
[----:B------:R-:W-:Y:S02]  /*82b0*/  ISETP.GE.AND P1, PT, R31, 0x4, PT ;  /* 0x000000041f00780c */ /* 0x000fe40003f26270 */
[----:B------:R-:W-:Y:S01]  /*82c0*/  ISETP.NE.AND P3, PT, R8, 0x1f, PT ;  /* 0x0000001f0800780c */ /* 0x000fe20003f65270 */
[----:B------:R-:W0:Y:S04]  /*82d0*/  SHFL.UP PT, R188, R186, 0x4, RZ ;  /* 0x04800000babc7989 */ /* 0x000e2800000e00ff */
[----:B------:R-:W1:Y:S01]  /*82e0*/  SHFL.DOWN PT, R192, R182, 0x1, 0x1f ;  /* 0x08201f00b6c07f89 */ /* 0x000e6200000e0000 */
[----:B---3--:R-:W-:-:S03]  /*82f0*/  FFMA.FTZ R190, R186, R190, R179 ;  /* 0x000000bebabe7223 */ /* 0x008fc600000100b3 */
[----:B------:R-:W3:Y:S02]  /*8300*/  SHFL.IDX PT, R182, R182, RZ, 0x1f ;  /* 0x00001fffb6b67589 */ /* 0x000ee400000e0000 */
[----:B------:R-:W-:-:S05]  /*8310*/  FSEL R179, R179, R190, !P1 ;  /* 0x000000beb3b37208 */ /* 0x000fca0004800000 */
[----:B------:R-:W4:Y:S01]  /*8320*/  SHFL.UP PT, R190, R179, 0x8, RZ ;  /* 0x05000000b3be7989 */ /* 0x000f2200000e00ff */
[----:B0-----:R-:W-:Y:S01]  /*8330*/  @P1 FMUL.FTZ R186, R186, R188 ;  /* 0x000000bcbaba1220 */ /* 0x001fe20000410000 */
[----:B------:R-:W-:Y:S01]  /*8340*/  ISETP.GE.AND P1, PT, R31, 0x8, PT ;  /* 0x000000081f00780c */ /* 0x000fe20003f26270 */
[----:B-1----:R-:W-:-:S03]  /*8350*/  @P3 FFMA.FTZ R196, R192, R196, R194 ;  /* 0x000000c4c0c43223 */ /* 0x002fc600000100c2 */
[----:B------:R-:W0:Y:S01]  /*8360*/  SHFL.UP PT, R188, R186, 0x8, RZ ;  /* 0x05000000babc7989 */ /* 0x000e2200000e00ff */
[----:B------:R-:W-:Y:S01]  /*8370*/  FFMA.FTZ R165, R196, R173, R165 ;  /* 0x000000adc4a57223 */ /* 0x000fe200000100a5 */
[----:B---3--:R-:W-:-:S03]  /*8380*/  FMUL.FTZ R146, R182, R146 ;  /* 0x00000092b6927220 */ /* 0x008fc60000410000 */
[----:B------:R-:W-:Y:S01]  /*8390*/  FFMA.FTZ R167, R164, R165, R167 ;  /* 0x000000a5a4a77223 */ /* 0x000fe200000100a7 */
[----:B------:R-:W-:-:S03]  /*83a0*/  FMUL.FTZ R238, R165, R79 ;  /* 0x0000004fa5ee7220 */ /* 0x000fc60000410000 */
[----:B------:R-:W-:Y:S01]  /*83b0*/  FFMA.FTZ R169, R166, R167, R169 ;  /* 0x000000a7a6a97223 */ /* 0x000fe200000100a9 */
[----:B------:R-:W-:Y:S01]  /*83c0*/  FMUL.FTZ R240, R167, R80 ;  /* 0x00000050a7f07220 */ /* 0x000fe20000410000 */
[----:B----4-:R-:W-:Y:S02]  /*83d0*/  FFMA.FTZ R190, R186, R190, R179 ;  /* 0x000000bebabe7223 */ /* 0x010fe400000100b3 */
[----:B------:R-:W-:Y:S01]  /*83e0*/  FFMA.FTZ R171, R148, R169, R171 ;  /* 0x000000a994ab7223 */ /* 0x000fe200000100ab */
[----:B------:R-:W-:Y:S02]  /*83f0*/  FMUL.FTZ R242, R169, R77 ;  /* 0x0000004da9f27220 */ /* 0x000fe40000410000 */
[----:B------:R-:W-:Y:S01]  /*8400*/  FSEL R190, R179, R190, !P1 ;  /* 0x000000beb3be7208 */ /* 0x000fe20004800000 */
[----:B------:R-:W-:Y:S01]  /*8410*/  FFMA.FTZ R173, R249, R171, R176 ;  /* 0x000000abf9ad7223 */ /* 0x000fe200000100b0 */
[----:B------:R-:W-:-:S03]  /*8420*/  FMUL.FTZ R244, R171, R78 ;  /* 0x0000004eabf47220 */ /* 0x000fc60000410000 */
[----:B------:R-:W-:Y:S01]  /*8430*/  FFMA.FTZ R175, R222, R173, R175 ;  /* 0x000000addeaf7223 */ /* 0x000fe200000100af */
[----:B0-----:R-:W-:Y:S01]  /*8440*/  @P1 FMUL.FTZ R186, R186, R188 ;  /* 0x000000bcbaba1220 */ /* 0x001fe20000410000 */
[----:B------:R-:W-:Y:S01]  /*8450*/  ISETP.GE.AND P1, PT, R31, 0x10, PT ;  /* 0x000000101f00780c */ /* 0x000fe20003f26270 */
[----:B------:R-:W0:Y:S01]  /*8460*/  SHFL.UP PT, R188, R190, 0x10, RZ ;  /* 0x06000000bebc7989 */ /* 0x000e2200000e00ff */
[----:B------:R-:W-:Y:S01]  /*8470*/  FFMA.FTZ R177, R180, R175, R177 ;  /* 0x000000afb4b17223 */ /* 0x000fe200000100b1 */
[----:B------:R-:W-:Y:S01]  /*8480*/  FMUL.FTZ R218, R175, R76 ;  /* 0x0000004cafda7220 */ /* 0x000fe20000410000 */
[----:B------:R-:W-:Y:S01]  /*8490*/  FMUL.FTZ R246, R173, R75 ;  /* 0x0000004badf67220 */ /* 0x000fe20000410000 */
[----:B------:R-:W1:Y:S01]  /*84a0*/  SHFL.UP PT, R176, R186, 0x10, RZ ;  /* 0x06000000bab07989 */ /* 0x000e6200000e00ff */
[----:B------:R-:W-:-:S03]  /*84b0*/  FFMA.FTZ R179, R251, R177, R172 ;  /* 0x000000b1fbb37223 */ /* 0x000fc600000100ac */
[----:B------:R-:W3:Y:S01]  /*84c0*/  SHFL.IDX PT, R172, R184, RZ, 0x1f ;  /* 0x00001fffb8ac7589 */ /* 0x000ee200000e0000 */
[----:B------:R-:W-:-:S04]  /*84d0*/  FFMA.FTZ R181, R224, R179, R181 ;  /* 0x000000b3e0b57223 */ /* 0x000fc800000100b5 */
[----:B------:R-:W-:-:S04]  /*84e0*/  FFMA.FTZ R183, R228, R181, R183 ;  /* 0x000000b5e4b77223 */ /* 0x000fc800000100b7 */
[----:B------:R-:W-:-:S04]  /*84f0*/  FFMA.FTZ R185, R226, R183, R185 ;  /* 0x000000b7e2b97223 */ /* 0x000fc800000100b9 */
[----:B------:R-:W-:Y:S01]  /*8500*/  FFMA.FTZ R187, R230, R185, R187 ;  /* 0x000000b9e6bb7223 */ /* 0x000fe200000100bb */
[----:B0-----:R-:W-:-:S03]  /*8510*/  FFMA.FTZ R188, R186, R188, R190 ;  /* 0x000000bcbabc7223 */ /* 0x001fc600000100be */
[----:B------:R-:W-:Y:S01]  /*8520*/  FFMA.FTZ R189, R234, R187, R189 ;  /* 0x000000bbeabd7223 */ /* 0x000fe200000100bd */
[----:B-1----:R-:W-:Y:S01]  /*8530*/  @P1 FMUL.FTZ R186, R186, R176 ;  /* 0x000000b0baba1220 */ /* 0x002fe20000410000 */
[----:B------:R-:W-:Y:S01]  /*8540*/  FSEL R188, R190, R188, !P1 ;  /* 0x000000bcbebc7208 */ /* 0x000fe20004800000 */
[----:B--2---:R0:W-:Y:S01]  /*8550*/  SHFL.IDX PT, R194, R174, RZ, 0x1f ;  /* 0x00001fffaec27589 */ /* 0x0041e200000e0000 */
[----:B------:R-:W-:Y:S01]  /*8560*/  FFMA.FTZ R191, R232, R189, R191 ;  /* 0x000000bde8bf7223 */ /* 0x000fe200000100bf */
[----:B------:R-:W-:Y:S01]  /*8570*/  ISETP.NE.AND P1, PT, R8, RZ, PT ;  /* 0x000000ff0800720c */ /* 0x000fe20003f25270 */
[----:B---3--:R-:W-:Y:S01]  /*8580*/  FFMA.FTZ R147, R182, R147, R172 ;  /* 0x00000093b6937223 */ /* 0x008fe200000100ac */
[----:B------:R-:W-:Y:S01]  /*8590*/  SHFL.UP PT, R186, R186, 0x1, RZ ;  /* 0x04200000baba7989 */ /* 0x000fe200000e00ff */
[----:B------:R-:W-:Y:S01]  /*85a0*/  FFMA.FTZ R193, R236, R191, R193 ;  /* 0x000000bfecc17223 */ /* 0x000fe200000100c1 */
[----:B------:R-:W-:Y:S01]  /*85b0*/  SHF.L.U32 R190, R8, 0x4, RZ ;  /* 0x0000000408be7819 */ /* 0x000fe200000006ff */
[----:B------:R-:W-:Y:S01]  /*85c0*/  FMUL.FTZ R176, R187, R70 ;  /* 0x00000046bbb07220 */ /* 0x000fe20000410000 */
[----:B------:R1:W2:Y:S01]  /*85d0*/  SHFL.UP PT, R184, R188, 0x1, RZ ;  /* 0x04200000bcb87989 */ /* 0x0002a200000e00ff */
[----:B------:R-:W-:Y:S01]  /*85e0*/  FFMA.FTZ R195, R168, R193, R195 ;  /* 0x000000c1a8c37223 */ /* 0x000fe200000100c3 */
[----:B------:R-:W-:Y:S01]  /*85f0*/  LEA.HI R248, R8, R190, RZ, 0x1f ;  /* 0x000000be08f87211 */ /* 0x000fe200078ff8ff */
[----:B------:R-:W-:Y:S01]  /*8600*/  FMUL.FTZ R172, R193, R66 ;  /* 0x00000042c1ac7220 */ /* 0x000fe20000410000 */
[----:B0-----:R-:W-:Y:S01]  /*8610*/  FMUL.FTZ R174, R189, R67 ;  /* 0x00000043bdae7220 */ /* 0x001fe20000410000 */
[----:B------:R-:W-:Y:S01]  /*8620*/  FMUL.FTZ R192, R195, R65 ;  /* 0x00000041c3c07220 */ /* 0x000fe20000410000 */
[----:B------:R-:W-:Y:S01]  /*8630*/  LEA R248, R248, UR22, 0x2 ;  /* 0x00000016f8f87c11 */ /* 0x000fe2000f8e10ff */
[----:B------:R-:W-:Y:S01]  /*8640*/  FMUL.FTZ R198, R49, R172 ;  /* 0x000000ac31c67220 */ /* 0x000fe20000410000 */
[----:B------:R-:W-:Y:S01]  /*8650*/  @!P1 LEA R206, R163, UR22, 0x3 ;  /* 0x00000016a3ce9c11 */ /* 0x000fe2000f8e18ff */
[----:B------:R-:W-:Y:S01]  /*8660*/  FMUL.FTZ R196, R50, R192 ;  /* 0x000000c032c47220 */ /* 0x000fe20000410000 */
[----:B-1----:R-:W-:Y:S01]  /*8670*/  FMUL.FTZ R188, R191, R68 ;  /* 0x00000044bfbc7220 */ /* 0x002fe20000410000 */
[----:B------:R-:W-:Y:S01]  /*8680*/  FMUL.FTZ R202, R52, R174 ;  /* 0x000000ae34ca7220 */ /* 0x000fe20000410000 */
[----:B------:R-:W-:Y:S01]  /*8690*/  FMUL.FTZ R204, R53, R176 ;  /* 0x000000b035cc7220 */ /* 0x000fe20000410000 */
[----:B------:R0:W-:Y:S01]  /*86a0*/  @!P1 STS.64 [R206+0x2bb8], R146 ;  /* 0x002bb892ce009388 */ /* 0x0001e20000000a00 */
[----:B------:R-:W-:Y:S01]  /*86b0*/  FMUL.FTZ R182, R185, R69 ;  /* 0x00000045b9b67220 */ /* 0x000fe20000410000 */
[----:B------:R-:W-:Y:S01]  /*86c0*/  LEA.HI R220, R190, R190, RZ, 0x1b ;  /* 0x000000bebedc7211 */ /* 0x000fe200078fd8ff */
[----:B------:R-:W-:Y:S01]  /*86d0*/  FMUL.FTZ R200, R51, R188 ;  /* 0x000000bc33c87220 */ /* 0x000fe20000410000 */
[----:B------:R1:W-:Y:S02]  /*86e0*/  STS [R248+0x1080], R196 ;  /* 0x001080c4f8007388 */ /* 0x0003e40000000800 */
[----:B------:R-:W-:-:S02]  /*86f0*/  LEA R220, R220, UR22, 0x2 ;  /* 0x00000016dcdc7c11 */ /* 0x000fc4000f8e10ff */
[----:B------:R-:W-:Y:S01]  /*8700*/  STS [R14+0x4], R198 ;  /* 0x000004c60e007388 */ /* 0x000fe20000000800 */
[----:B--2---:R-:W-:Y:S01]  /*8710*/  @P2 FFMA.FTZ R194, R186, R194, R184 ;  /* 0x000000c2bac22223 */ /* 0x004fe200000100b8 */
[----:B------:R-:W-:Y:S01]  /*8720*/  FMUL.FTZ R186, R183, R72 ;  /* 0x00000048b7ba7220 */ /* 0x000fe20000410000 */
        /* <DEDUP_REMOVED lines=8> */
[----:B-1----:R-:W-:Y:S01]  /*87b0*/  FMUL.FTZ R196, R58, R147 ;  /* 0x000000933ac47220 */ /* 0x002fe20000410000 */
[----:B------:R0:W-:Y:S01]  /*87c0*/  STS [R14+0x1c], R170 ;  /* 0x00001caa0e007388 */ /* 0x0001e20000000800 */
[----:B------:R-:W-:Y:S01]  /*87d0*/  FFMA.FTZ R236, R236, R243, R0 ;  /* 0x000000f3ecec7223 */ /* 0x000fe20000010000 */
[----:B------:R-:W-:Y:S01]  /*87e0*/  FFMA.FTZ R0, R116, -R237, R211 ;  /* 0x800000ed74007223 */ /* 0x000fe200000100d3 */
[----:B------:R-:W-:Y:S01]  /*87f0*/  FMUL.FTZ R237, R59, R218 ;  /* 0x000000da3bed7220 */ /* 0x000fe20000410000 */
[----:B------:R1:W-:Y:S01]  /*8800*/  STS [R14+0x18], R168 ;  /* 0x000018a80e007388 */ /* 0x0003e20000000800 */
[----:B------:R-:W-:Y:S01]  /*8810*/  FFMA.FTZ R232, R232, R236, R241 ;  /* 0x000000ece8e87223 */ /* 0x000fe200000100f1 */
[----:B------:R-:W-:Y:S01]  /*8820*/  FMUL.FTZ R206, R54, R182 ;  /* 0x000000b636ce7220 */ /* 0x000fe20000410000 */
[----:B------:R-:W-:Y:S01]  /*8830*/  IADD3 R241, PT, PT, R8, 0x1e0, RZ ;  /* 0x000001e008f17810 */ /* 0x000fe20007ffe0ff */
[----:B------:R-:W-:Y:S01]  /*8840*/  STS [R14+0x8], R200 ;  /* 0x000008c80e007388 */ /* 0x000fe20000000800 */
[----:B------:R-:W-:Y:S01]  /*8850*/  FFMA.FTZ R234, R234, R232, R239 ;  /* 0x000000e8eaea7223 */ /* 0x000fe200000100ef */
[----:B0-----:R-:W-:Y:S01]  /*8860*/  FFMA.FTZ R170, R120, -R231, R236 ;  /* 0x800000e778aa7223 */ /* 0x001fe200000100ec */
[----:B------:R-:W-:Y:S01]  /*8870*/  FMUL.FTZ R239, R60, R246 ;  /* 0x000000f63cef7220 */ /* 0x000fe20000410000 */
[----:B------:R-:W-:Y:S01]  /*8880*/  STS [R14+0xc], R202 ;  /* 0x00000cca0e007388 */ /* 0x000fe20000000800 */
[----:B------:R-:W-:Y:S01]  /*8890*/  FFMA.FTZ R230, R230, R234, R233 ;  /* 0x000000eae6e67223 */ /* 0x000fe200000100e9 */
[----:B-1----:R-:W-:Y:S01]  /*88a0*/  FFMA.FTZ R168, R118, -R235, R243 ;  /* 0x800000eb76a87223 */ /* 0x002fe200000100f3 */
        /* <DEDUP_REMOVED lines=8> */
[----:B------:R-:W-:Y:S01]  /*8930*/  FFMA.FTZ R235, R170, R188, R235 ;  /* 0x000000bcaaeb7223 */ /* 0x000fe200000100eb */
[----:B------:R-:W-:Y:S01]  /*8940*/  FMUL.FTZ R225, R62, R242 ;  /* 0x000000f23ee17220 */ /* 0x000fe20000410000 */
[----:B------:R-:W-:Y:S01]  /*8950*/  FFMA.FTZ R224, R224, R228, R221 ;  /* 0x000000e4e0e07223 */ /* 0x000fe200000100dd */
[----:B------:R-:W-:Y:S01]  /*8960*/  STS [R14+0x14], R206 ;  /* 0x000014ce0e007388 */ /* 0x000fe20000000800 */
[----:B------:R-:W-:Y:S01]  /*8970*/  FFMA.FTZ R235, R172, R174, R235 ;  /* 0x000000aeaceb7223 */ /* 0x000fe200000100eb */
[----:B------:R-:W-:Y:S01]  /*8980*/  FFMA.FTZ R174, R124, -R223, R234 ;  /* 0x800000df7cae7223 */ /* 0x000fe200000100ea */
[----:B------:R-:W-:Y:S01]  /*8990*/  FFMA.FTZ R251, R251, R224, R178 ;  /* 0x000000e0fbfb7223 */ /* 0x000fe200000100b2 */
[----:B------:R-:W-:Y:S01]  /*89a0*/  FFMA.FTZ R178, R128, -R217, R226 ;  /* 0x800000d980b27223 */ /* 0x000fe200000100e2 */
[----:B------:R-:W-:Y:S01]  /*89b0*/  FFMA.FTZ R212, R132, -R212, R224 ;  /* 0x800000d484d47223 */ /* 0x000fe200000100e0 */
[----:B------:R-:W-:Y:S01]  /*89c0*/  FFMA.FTZ R235, R174, R176, R235 ;  /* 0x000000b0aeeb7223 */ /* 0x000fe200000100eb */
[----:B------:R-:W-:Y:S01]  /*89d0*/  FFMA.FTZ R176, R126, -R219, R230 ;  /* 0x800000db7eb07223 */ /* 0x000fe200000100e6 */
[----:B------:R-:W-:Y:S01]  /*89e0*/  FFMA.FTZ R245, R180, R251, R245 ;  /* 0x000000fbb4f57223 */ /* 0x000fe200000100f5 */
[----:B------:R-:W-:Y:S01]  /*89f0*/  FFMA.FTZ R180, R130, -R215, R228 ;  /* 0x800000d782b47223 */ /* 0x000fe200000100e4 */
[----:B------:R-:W-:Y:S01]  /*8a00*/  FMUL.FTZ R217, R63, R240 ;  /* 0x000000f03fd97220 */ /* 0x000fe20000410000 */
[----:B------:R-:W-:Y:S01]  /*8a10*/  FFMA.FTZ R235, R176, R182, R235 ;  /* 0x000000b6b0eb7223 */ /* 0x000fe200000100eb */
[----:B------:R-:W-:Y:S01]  /*8a20*/  FFMA.FTZ R216, R152, -R149, R245 ;  /* 0x8000009598d87223 */ /* 0x000fe200000100f5 */
[----:B------:R-:W-:Y:S01]  /*8a30*/  FFMA.FTZ R222, R222, R245, R213 ;  /* 0x000000f5dede7223 */ /* 0x000fe200000100d5 */
[----:B------:R-:W-:Y:S01]  /*8a40*/  FMUL.FTZ R219, R64, R238 ;  /* 0x000000ee40db7220 */ /* 0x000fe20000410000 */
[----:B------:R-:W-:Y:S01]  /*8a50*/  FFMA.FTZ R235, R178, R186, R235 ;  /* 0x000000bab2eb7223 */ /* 0x000fe200000100eb */
[----:B------:R-:W-:Y:S01]  /*8a60*/  STS [R14+0x20], R194 ;  /* 0x000020c20e007388 */ /* 0x000fe20000000800 */
[----:B------:R-:W-:Y:S01]  /*8a70*/  FFMA.FTZ R249, R249, R222, R150 ;  /* 0x000000def9f97223 */ /* 0x000fe20000010096 */
[----:B------:R-:W-:Y:S01]  /*8a80*/  SHF.R.S32.HI R150, RZ, 0x1f, R4 ;  /* 0x0000001fff967819 */ /* 0x000fe20000011404 */
[----:B------:R-:W-:Y:S01]  /*8a90*/  FFMA.FTZ R214, R180, R184, R235 ;  /* 0x000000b8b4d67223 */ /* 0x000fe200000100eb */
[----:B------:R-:W-:Y:S01]  /*8aa0*/  STS [R14+0x24], R196 ;  /* 0x000024c40e007388 */ /* 0x000fe20000000800 */
[----:B------:R-:W-:Y:S01]  /*8ab0*/  FFMA.FTZ R247, R148, R249, R247 ;  /* 0x000000f994f77223 */ /* 0x000fe200000100f7 */
[----:B------:R-:W-:Y:S01]  /*8ac0*/  IADD3 R213, PT, PT, R8, 0x20, RZ ;  /* 0x0000002008d57810 */ /* 0x000fe20007ffe0ff */
[----:B------:R-:W-:Y:S01]  /*8ad0*/  FFMA.FTZ R146, R212, R146, R214 ;  /* 0x00000092d4927223 */ /* 0x000fe200000100d6 */
[----:B------:R-:W-:Y:S01]  /*8ae0*/  FFMA.FTZ R214, R134, -R151, R251 ;  /* 0x8000009786d67223 */ /* 0x000fe200000100fb */
[----:B------:R-:W-:Y:S01]  /*8af0*/  IMAD R151, R150, UR34, RZ ;  /* 0x0000002296977c24 */ /* 0x000fe2000f8e02ff */
[----:B------:R-:W-:Y:S01]  /*8b00*/  STS [R14+0x28], R237 ;  /* 0x000028ed0e007388 */ /* 0x000fe20000000800 */
[----:B------:R-:W-:Y:S01]  /*8b10*/  IADD3 R215, PT, PT, R8, 0x40, RZ ;  /* 0x0000004008d77810 */ /* 0x000fe20007ffe0ff */
[----:B------:R-:W-:Y:S01]  /*8b20*/  FFMA.FTZ R147, R214, R147, R146 ;  /* 0x00000093d6937223 */ /* 0x000fe20000010092 */
[----:B------:R-:W-:Y:S01]  /*8b30*/  MOV R146, R8 ;  /* 0x0000000800927202 */ /* 0x000fe20000000f00 */
[----:B------:R-:W-:Y:S01]  /*8b40*/  IMAD R151, R4, UR35, R151 ;  /* 0x0000002304977c24 */ /* 0x000fe2000f8e0297 */
[----:B------:R-:W-:Y:S01]  /*8b50*/  STS [R220+0x10ac], R239 ;  /* 0x0010acefdc007388 */ /* 0x000fe20000000800 */
[----:B------:R-:W-:Y:S01]  /*8b60*/  FFMA.FTZ R218, R216, R218, R147 ;  /* 0x000000dad8da7223 */ /* 0x000fe20000010093 */
[----:B------:R-:W-:Y:S01]  /*8b70*/  HFMA2 R147, -RZ, RZ, 0, 0 ;  /* 0x00000000ff937431 */ /* 0x000fe200000001ff */
[C---:B------:R-:W-:Y:S01]  /*8b80*/  IADD3 R221, PT, PT, R8.reuse, 0x60, RZ ;  /* 0x0000006008dd7810 */ /* 0x040fe20007ffe0ff */
[----:B------:R0:W-:Y:S01]  /*8b90*/  STS [R220+0x10b0], R227 ;  /* 0x0010b0e3dc007388 */ /* 0x0001e20000000800 */
[----:B------:R-:W-:Y:S01]  /*8ba0*/  IADD3 R223, PT, PT, R8, 0x80, RZ ;  /* 0x0000008008df7810 */ /* 0x000fe20007ffe0ff */
[----:B------:R-:W-:Y:S01]  /*8bb0*/  FFMA.FTZ R207, R154, -R207, R222 ;  /* 0x800000cf9acf7223 */ /* 0x000fe200000100de */
[----:B------:R-:W-:Y:S01]  /*8bc0*/  IMAD.WIDE.U32 R148, R144, UR29, R146 ;  /* 0x0000001d90947c25 */ /* 0x000fe2000f8e0092 */
[----:B------:R1:W-:Y:S01]  /*8bd0*/  STS [R220+0x10b4], R225 ;  /* 0x0010b4e1dc007388 */ /* 0x0003e20000000800 */
[----:B------:R-:W-:-:S02]  /*8be0*/  IADD3 R231, PT, PT, R8, 0x140, RZ ;  /* 0x0000014008e77810 */ /* 0x000fc40007ffe0ff */
[----:B------:R-:W-:Y:S01]  /*8bf0*/  FFMA.FTZ R209, R166, R247, R209 ;  /* 0x000000f7a6d17223 */ /* 0x000fe200000100d1 */
[----:B------:R-:W-:Y:S01]  /*8c00*/  IMAD R149, R145, UR29, R149 ;  /* 0x0000001d91957c24 */ /* 0x000fe2000f8e0295 */
[----:B------:R2:W-:Y:S01]  /*8c10*/  STS [R220+0x10b8], R217 ;  /* 0x0010b8d9dc007388 */ /* 0x0005e20000000800 */
[----:B------:R-:W-:Y:S01]  /*8c20*/  IMAD.WIDE.U32 R146, R142, UR29, R146 ;  /* 0x0000001d8e927c25 */ /* 0x000fe2000f8e0092 */
[----:B0-----:R-:W-:-:S03]  /*8c30*/  IADD3 R227, PT, PT, R8, 0xc0, RZ ;  /* 0x000000c008e37810 */ /* 0x001fc60007ffe0ff */
[----:B------:R-:W-:Y:S01]  /*8c40*/  FMUL.FTZ R250, R81, R211 ;  /* 0x000000d351fa7220 */ /* 0x000fe20000410000 */
[----:B------:R0:W-:Y:S01]  /*8c50*/  STS [R220+0x10bc], R219 ;  /* 0x0010bcdbdc007388 */ /* 0x0001e20000000800 */
[----:B------:R-:W-:Y:S01]  /*8c60*/  IMAD.WIDE.U32 R148, R4, UR34, R148 ;  /* 0x0000002204947c25 */ /* 0x000fe2000f8e0094 */
[----:B-1----:R-:W-:-:S03]  /*8c70*/  IADD3 R225, PT, PT, R8, 0xa0, RZ ;  /* 0x000000a008e17810 */ /* 0x002fc60007ffe0ff */
[----:B------:R-:W-:Y:S01]  /*8c80*/  FFMA.FTZ R218, R207, R246, R218 ;  /* 0x000000f6cfda7223 */ /* 0x000fe200000100da */
[----:B------:R-:W-:Y:S01]  /*8c90*/  BAR.SYNC.DEFER_BLOCKING 0x0 ;  /* 0x0000000000007b1d */ /* 0x000fe20000010000 */
[----:B------:R-:W-:Y:S01]  /*8ca0*/  IMAD R147, R143, UR29, R147 ;  /* 0x0000001d8f937c24 */ /* 0x000fe2000f8e0293 */
[----:B------:R-:W-:Y:S01]  /*8cb0*/  IADD3 R148, P2, PT, R148, UR6, RZ ;  /* 0x0000000694947c10 */ /* 0x000fe2000ff5e0ff */
[----:B------:R-:W-:Y:S01]  /*8cc0*/  FFMA.FTZ R201, R156, -R201, R249 ;  /* 0x800000c99cc97223 */ /* 0x000fe200000100f9 */
[----:B--2---:R-:W-:Y:S01]  /*8cd0*/  IADD3 R217, PT, PT, R8, 0x100, RZ ;  /* 0x0000010008d97810 */ /* 0x004fe20007ffe0ff */
[----:B------:R-:W-:Y:S01]  /*8ce0*/  IMAD.WIDE.U32 R146, R4, UR36, R146 ;  /* 0x0000002404927c25 */ /* 0x000fe2000f8e0092 */
[----:B------:R-:W-:-:S03]  /*8cf0*/  IADD3.X R149, PT, PT, R149, R151, RZ, P2, !PT ;  /* 0x0000009795957210 */ /* 0x000fc600017fe4ff */
[----:B------:R-:W-:Y:S01]  /*8d00*/  FMUL.FTZ R243, R82, R243 ;  /* 0x000000f352f37220 */ /* 0x000fe20000410000 */
[----:B0-----:R-:W-:Y:S01]  /*8d10*/  IADD3 R219, PT, PT, R8, 0x120, RZ ;  /* 0x0000012008db7810 */ /* 0x001fe20007ffe0ff */
[----:B------:R-:W-:Y:S01]  /*8d20*/  IMAD R151, R150, UR36, RZ ;  /* 0x0000002496977c24 */ /* 0x000fe2000f8e02ff */
[----:B------:R-:W-:Y:S01]  /*8d30*/  IADD3 R150, P2, PT, R146, UR6, RZ ;  /* 0x0000000692967c10 */ /* 0x000fe2000ff5e0ff */
[----:B------:R-:W-:Y:S01]  /*8d40*/  IMAD.WIDE.U32 R148, R163, R140, R148 ;  /* 0x0000008ca3947225 */ /* 0x000fe200078e0094 */
[----:B------:R-:W-:-:S03]  /*8d50*/  IADD3 R233, PT, PT, R8, 0x160, RZ ;  /* 0x0000016008e97810 */ /* 0x000fc60007ffe0ff */
[----:B------:R-:W-:Y:S01]  /*8d60*/  FFMA.FTZ R205, R164, R209, R205 ;  /* 0x000000d1a4cd7223 */ /* 0x000fe200000100cd */
[----:B------:R-:W-:Y:S01]  /*8d70*/  IADD3 R235, PT, PT, R8, 0x180, RZ ;  /* 0x0000018008eb7810 */ /* 0x000fe20007ffe0ff */
[----:B------:R-:W-:Y:S01]  /*8d80*/  IMAD R151, R4, UR37, R151 ;  /* 0x0000002504977c24 */ /* 0x000fe2000f8e0297 */
[C---:B------:R-:W-:Y:S01]  /*8d90*/  IADD3 R237, PT, PT, R8.reuse, 0x1a0, RZ ;  /* 0x000001a008ed7810 */ /* 0x040fe20007ffe0ff */
[----:B------:R-:W-:Y:S01]  /*8da0*/  FFMA.FTZ R218, R201, R244, R218 ;  /* 0x000000f4c9da7223 */ /* 0x000fe200000100da */
[----:B------:R-:W-:Y:S01]  /*8db0*/  IADD3 R239, PT, PT, R8, 0x1c0, RZ ;  /* 0x000001c008ef7810 */ /* 0x000fe20007ffe0ff */
[----:B------:R-:W-:Y:S01]  /*8dc0*/  FFMA.FTZ R199, R158, -R199, R247 ;  /* 0x800000c79ec77223 */ /* 0x000fe200000100f7 */
[----:B------:R-:W-:Y:S01]  /*8dd0*/  IADD3.X R151, PT, PT, R147, R151, RZ, P2, !PT ;  /* 0x0000009793977210 */ /* 0x000fe200017fe4ff */
[----:B------:R-:W-:Y:S01]  /*8de0*/  IMAD R147, R163, R141, R149 ;  /* 0x0000008da3937224 */ /* 0x000fe200078e0295 */
[----:B------:R-:W-:Y:S01]  /*8df0*/  LEA R146, P2, R148, UR40, 0x2 ;  /* 0x0000002894927c11 */ /* 0x000fe2000f8410ff */
[----:B------:R-:W-:Y:S01]  /*8e00*/  FFMA.FTZ R203, R160, -R203, R209 ;  /* 0x800000cba0cb7223 */ /* 0x000fe200000100d1 */
[-C--:B------:R-:W-:Y:S01]  /*8e10*/  LEA.HI R182, R213, R8.reuse, RZ, 0x1b ;  /* 0x00000008d5b67211 */ /* 0x080fe200078fd8ff */
[----:B------:R-:W-:Y:S01]  /*8e20*/  IMAD.WIDE.U32 R150, R163, UR38, R150 ;  /* 0x00000026a3967c25 */ /* 0x000fe2000f8e0096 */
[----:B------:R-:W-:Y:S01]  /*8e30*/  LEA.HI.X R147, R148, UR41, R147, 0x2, P2 ;  /* 0x0000002994937c11 */ /* 0x000fe200090f1493 */
[----:B------:R-:W0:Y:S01]  /*8e40*/  LDS R211, [R15] ;  /* 0x000000000fd37984 */ /* 0x000e220000000800 */
[----:B------:R-:W-:Y:S01]  /*8e50*/  LEA.HI R184, R215, R8, RZ, 0x1b ;  /* 0x00000008d7b87211 */ /* 0x000fe200078fd8ff */
[----:B------:R-:W-:Y:S01]  /*8e60*/  IMAD R149, R163, UR39, R151 ;  /* 0x00000027a3957c24 */ /* 0x000fe2000f8e0297 */
[----:B------:R-:W-:Y:S01]  /*8e70*/  LEA R148, P2, R150, UR42, 0x2 ;  /* 0x0000002a96947c11 */ /* 0x000fe2000f8410ff */
[----:B------:R-:W-:Y:S01]  /*8e80*/  FMUL.FTZ R151, R83, R236 ;  /* 0x000000ec53977220 */ /* 0x000fe20000410000 */
[----:B------:R-:W-:Y:S01]  /*8e90*/  LEA.HI R186, R221, R8, RZ, 0x1b ;  /* 0x00000008ddba7211 */ /* 0x000fe200078fd8ff */
[----:B------:R-:W-:Y:S01]  /*8ea0*/  FFMA.FTZ R197, R162, -R197, R205 ;  /* 0x800000c5a2c57223 */ /* 0x000fe200000100cd */
[----:B------:R-:W-:Y:S01]  /*8eb0*/  LEA.HI.X R149, R150, UR43, R149, 0x2, P2 ;  /* 0x0000002b96957c11 */ /* 0x000fe200090f1495 */
[----:B------:R-:W-:Y:S01]  /*8ec0*/  FMUL.FTZ R232, R85, R232 ;  /* 0x000000e855e87220 */ /* 0x000fe20000410000 */
[----:B------:R-:W-:Y:S01]  /*8ed0*/  MOV R150, UR23 ;  /* 0x0000001700967c02 */ /* 0x000fe20008000f00 */
[----:B------:R-:W-:Y:S01]  /*8ee0*/  FMUL.FTZ R234, R84, R234 ;  /* 0x000000ea54ea7220 */ /* 0x000fe20000410000 */
[----:B------:R-:W-:Y:S01]  /*8ef0*/  LEA.HI R188, R223, R8, RZ, 0x1b ;  /* 0x00000008dfbc7211 */ /* 0x000fe200078fd8ff */
        /* <DEDUP_REMOVED lines=18> */
[----:B------:R-:W-:Y:S01]  /*9020*/  FFMA.FTZ R218, R199, R242, R218 ;  /* 0x000000f2c7da7223 */ /* 0x000fe200000100da */
[----:B------:R-:W-:-:S02]  /*9030*/  LEA.HI R208, R239, R8, RZ, 0x1b ;  /* 0x00000008efd07211 */ /* 0x000fc400078fd8ff */
[----:B------:R-:W-:Y:S01]  /*9040*/  LEA.HI R210, R241, R8, RZ, 0x1b ;  /* 0x00000008f1d27211 */ /* 0x000fe200078fd8ff */
[----:B------:R-:W-:Y:S01]  /*9050*/  FFMA.FTZ R218, R203, R240, R218 ;  /* 0x000000f0cbda7223 */ /* 0x000fe200000100da */
[----:B------:R-:W-:Y:S02]  /*9060*/  IADD3 R150, PT, PT, R150, -UR6, -R8 ;  /* 0x8000000696967c10 */ /* 0x000fe4000fffe808 */
[----:B------:R-:W-:Y:S01]  /*9070*/  LEA R182, R182, UR22, 0x2 ;  /* 0x00000016b6b67c11 */ /* 0x000fe2000f8e10ff */
[----:B------:R-:W-:Y:S01]  /*9080*/  FFMA.FTZ R238, R197, R238, R218 ;  /* 0x000000eec5ee7223 */ /* 0x000fe200000100da */
[----:B------:R-:W-:Y:S02]  /*9090*/  LEA R184, R184, UR22, 0x2 ;  /* 0x00000016b8b87c11 */ /* 0x000fe4000f8e10ff */
[----:B------:R-:W-:Y:S01]  /*90a0*/  LEA R186, R186, UR22, 0x2 ;  /* 0x00000016baba7c11 */ /* 0x000fe2000f8e10ff */
[----:B------:R-:W1:Y:S01]  /*90b0*/  LDS R213, [R182+0x1100] ;  /* 0x00110000b6d57984 */ /* 0x000e620000000800 */
[----:B------:R-:W-:-:S02]  /*90c0*/  LEA R188, R188, UR22, 0x2 ;  /* 0x00000016bcbc7c11 */ /* 0x000fc4000f8e10ff */
[----:B------:R-:W-:Y:S01]  /*90d0*/  LEA R190, R190, UR22, 0x2 ;  /* 0x00000016bebe7c11 */ /* 0x000fe2000f8e10ff */
[----:B------:R-:W2:Y:S01]  /*90e0*/  LDS R215, [R184+0x1180] ;  /* 0x00118000b8d77984 */ /* 0x000ea20000000800 */
[----:B------:R-:W-:Y:S02]  /*90f0*/  LEA R192, R192, UR22, 0x2 ;  /* 0x00000016c0c07c11 */ /* 0x000fe4000f8e10ff */
[----:B------:R-:W-:Y:S01]  /*9100*/  LEA R194, R194, UR22, 0x2 ;  /* 0x00000016c2c27c11 */ /* 0x000fe2000f8e10ff */
[----:B------:R-:W3:Y:S01]  /*9110*/  LDS R217, [R186+0x1200] ;  /* 0x00120000bad97984 */ /* 0x000ee20000000800 */
[----:B------:R-:W-:Y:S02]  /*9120*/  LEA R196, R196, UR22, 0x2 ;  /* 0x00000016c4c47c11 */ /* 0x000fe4000f8e10ff */
[----:B------:R-:W-:Y:S01]  /*9130*/  LEA R198, R198, UR22, 0x2 ;  /* 0x00000016c6c67c11 */ /* 0x000fe2000f8e10ff */
[----:B------:R-:W4:Y:S01]  /*9140*/  LDS R219, [R188+0x1280] ;  /* 0x00128000bcdb7984 */ /* 0x000f220000000800 */
[----:B------:R-:W-:-:S02]  /*9150*/  LEA R200, R200, UR22, 0x2 ;  /* 0x00000016c8c87c11 */ /* 0x000fc4000f8e10ff */
[----:B------:R-:W-:Y:S01]  /*9160*/  LEA R202, R202, UR22, 0x2 ;  /* 0x00000016caca7c11 */ /* 0x000fe2000f8e10ff */
[----:B------:R-:W0:Y:S01]  /*9170*/  LDS R221, [R190+0x1300] ;  /* 0x00130000bedd7984 */ /* 0x000e220000000800 */
[----:B------:R-:W-:Y:S02]  /*9180*/  LEA R204, R204, UR22, 0x2 ;  /* 0x00000016cccc7c11 */ /* 0x000fe4000f8e10ff */
[----:B------:R-:W-:Y:S01]  /*9190*/  LEA R206, R206, UR22, 0x2 ;  /* 0x00000016cece7c11 */ /* 0x000fe2000f8e10ff */
[----:B------:R-:W0:Y:S01]  /*91a0*/  LDS R223, [R192+0x1380] ;  /* 0x00138000c0df7984 */ /* 0x000e220000000800 */
[----:B------:R-:W-:Y:S02]  /*91b0*/  LEA R208, R208, UR22, 0x2 ;  /* 0x00000016d0d07c11 */ /* 0x000fe4000f8e10ff */
[----:B------:R-:W-:Y:S01]  /*91c0*/  LEA R210, R210, UR22, 0x2 ;  /* 0x00000016d2d27c11 */ /* 0x000fe2000f8e10ff */
[----:B------:R-:W0:Y:S01]  /*91d0*/  LDS R225, [R194+0x1400] ;  /* 0x00140000c2e17984 */ /* 0x000e220000000800 */
[----:B------:R-:W-:-:S02]  /*91e0*/  ISETP.GE.AND P2, PT, R150, 0x1, PT ;  /* 0x000000019600780c */ /* 0x000fc40003f46270 */
        /* <DEDUP_REMOVED lines=34> */
.L_x_7468:
[----:B------:R-:W-:Y:S05]  /*9410*/  BSYNC.RECONVERGENT B0 ;  /* 0x0000000000007941 */ /* 0x000fea0003800200 */
.L_x_7467:
[----:B-12---:R0:W1:Y:S01]  /*9420*/  LDS R151, [R182+0x1940] ;  /* 0x00194000b6977984 */ /* 0x0060620000000800 */
[----:B------:R-:W-:Y:S04]  /*9430*/  BSSY.RECONVERGENT B0, `(.L_x_7469) ;  /* 0x0000004000007945 */ /* 0x000fe80003800200 */
[----:B------:R-:W-:Y:S05]  /*9440*/  @!P3 BRA `(.L_x_7470) ;  /* 0x000000000008b947 */ /* 0x000fea0003800000 */
[----:B------:R2:W-:Y:S04]  /*9450*/  REDG.E.ADD.F32.FTZ.RN.STRONG.GPU desc[UR24][R146.64+0x80], R213 ;  /* 0x000080d5920079a6 */ /* 0x0005e8000c12f318 */
[----:B-1----:R2:W-:Y:S02]  /*9460*/  REDG.E.ADD.F32.FTZ.RN.STRONG.GPU desc[UR24][R148.64+0x80], R151 ;  /* 0x00008097940079a6 */ /* 0x0025e4000c12f318 */
.L_x_7470:
[----:B------:R-:W-:Y:S05]  /*9470*/  BSYNC.RECONVERGENT B0 ;  /* 0x0000000000007941 */ /* 0x000fea0003800200 */
.L_x_7469:
[----:B-12---:R1:W2:Y:S01]  /*9480*/  LDS R151, [R184+0x19c0] ;  /* 0x0019c000b8977984 */ /* 0x0062a20000000800 */
[----:B------:R-:W-:Y:S04]  /*9490*/  BSSY.RECONVERGENT B0, `(.L_x_7471) ;  /* 0x0000004000007945 */ /* 0x000fe80003800200 */
[----:B------:R-:W-:Y:S05]  /*94a0*/  @!P4 BRA `(.L_x_7472) ;  /* 0x000000000008c947 */ /* 0x000fea0003800000 */
[----:B------:R3:W-:Y:S04]  /*94b0*/  REDG.E.ADD.F32.FTZ.RN.STRONG.GPU desc[UR24][R146.64+0x100], R215 ;  /* 0x000100d7920079a6 */ /* 0x0007e8000c12f318 */
[----:B--2---:R3:W-:Y:S02]  /*94c0*/  REDG.E.ADD.F32.FTZ.RN.STRONG.GPU desc[UR24][R148.64+0x100], R151 ;  /* 0x00010097940079a6 */ /* 0x0047e4000c12f318 */
.L_x_7472:
[----:B------:R-:W-:Y:S05]  /*94d0*/  BSYNC.RECONVERGENT B0 ;  /* 0x0000000000007941 */ /* 0x000fea0003800200 */
.L_x_7471:
        /* <DEDUP_REMOVED lines=9> */
.L_x_7474:
[----:B------:R-:W-:Y:S05]  /*9570*/  BSYNC.RECONVERGENT B0 ;  /* 0x0000000000007941 */ /* 0x000fea0003800200 */
.L_x_7473:
[----:B---34-:R3:W4:Y:S01]  /*9580*/  LDS R151, [R188+0x1ac0] ;  /* 0x001ac000bc977984 */ /* 0x0187220000000800 */
[----:B------:R-:W-:Y:S04]  /*9590*/  BSSY.RECONVERGENT B0, `(.L_x_7475) ;  /* 0x0000004000007945 */ /* 0x000fe80003800200 */
[----:B------:R-:W-:Y:S05]  /*95a0*/  @!P2 BRA `(.L_x_7476) ;  /* 0x000000000008a947 */ /* 0x000fea0003800000 */
[----:B------:R0:W-:Y:S04]  /*95b0*/  REDG.E.ADD.F32.FTZ.RN.STRONG.GPU desc[UR24][R146.64+0x200], R219 ;  /* 0x000200db920079a6 */ /* 0x0001e8000c12f318 */
[----:B----4-:R0:W-:Y:S02]  /*95c0*/  REDG.E.ADD.F32.FTZ.RN.STRONG.GPU desc[UR24][R148.64+0x200], R151 ;  /* 0x00020097940079a6 */ /* 0x0101e4000c12f318 */
.L_x_7476:
[----:B------:R-:W-:Y:S05]  /*95d0*/  BSYNC.RECONVERGENT B0 ;  /* 0x0000000000007941 */ /* 0x000fea0003800200 */
.L_x_7475:
[----:B0---4-:R0:W4:Y:S01]  /*95e0*/  LDS R151, [R190+0x1b40] ;  /* 0x001b4000be977984 */ /* 0x0111220000000800 */
[----:B------:R-:W-:Y:S04]  /*95f0*/  BSSY.RECONVERGENT B0, `(.L_x_7477) ;  /* 0x0000004000007945 */ /* 0x000fe80003800200 */
[----:B------:R-:W-:Y:S05]  /*9600*/  @!P4 BRA `(.L_x_7478) ;  /* 0x000000000008c947 */ /* 0x000fea0003800000 */
[----:B------:R0:W-:Y:S04]  /*9610*/  REDG.E.ADD.F32.FTZ.RN.STRONG.GPU desc[UR24][R146.64+0x280], R221 ;  /* 0x000280dd920079a6 */ /* 0x0001e8000c12f318 */
[----:B----4-:R0:W-:Y:S02]  /*9620*/  REDG.E.ADD.F32.FTZ.RN.STRONG.GPU desc[UR24][R148.64+0x280], R151 ;  /* 0x00028097940079a6 */ /* 0x0101e4000c12f318 */
.L_x_7478:
[----:B------:R-:W-:Y:S05]  /*9630*/  BSYNC.RECONVERGENT B0 ;  /* 0x0000000000007941 */ /* 0x000fea0003800200 */
.L_x_7477:
[----:B0---4-:R0:W4:Y:S01]  /*9640*/  LDS R151, [R192+0x1bc0] ;  /* 0x001bc000c0977984 */ /* 0x0111220000000800 */
[----:B------:R-:W-:Y:S04]  /*9650*/  BSSY.RECONVERGENT B0, `(.L_x_7479) ;  /* 0x0000004000007945 */ /* 0x000fe80003800200 */
[----:B------:R-:W-:Y:S05]  /*9660*/  @!P5 BRA `(.L_x_7480) ;  /* 0x000000000008d947 */ /* 0x000fea0003800000 */
[----:B------:R0:W-:Y:S04]  /*9670*/  REDG.E.ADD.F32.FTZ.RN.STRONG.GPU desc[UR24][R146.64+0x300], R223 ;  /* 0x000300df920079a6 */ /* 0x0001e8000c12f318 */
[----:B----4-:R0:W-:Y:S02]  /*9680*/  REDG.E.ADD.F32.FTZ.RN.STRONG.GPU desc[UR24][R148.64+0x300], R151 ;  /* 0x00030097940079a6 */ /* 0x0101e4000c12f318 */
.L_x_7480:
[----:B------:R-:W-:Y:S05]  /*9690*/  BSYNC.RECONVERGENT B0 ;  /* 0x0000000000007941 */ /* 0x000fea0003800200 */
.L_x_7479:
        /* <DEDUP_REMOVED lines=9> */
.L_x_7482:
[----:B------:R-:W-:Y:S05]  /*9730*/  BSYNC.RECONVERGENT B0 ;  /* 0x0000000000007941 */ /* 0x000fea0003800200 */
.L_x_7481:
[----:B0---4-:R0:W4:Y:S01]  /*9740*/  LDS R151, [R196+0x1cc0] ;  /* 0x001cc000c4977984 */ /* 0x0111220000000800 */
[----:B------:R-:W-:Y:S04]  /*9750*/  BSSY.RECONVERGENT B0, `(.L_x_7483) ;  /* 0x0000004000007945 */ /* 0x000fe80003800200 */
[----:B------:R-:W-:Y:S05]  /*9760*/  @!P4 BRA `(.L_x_7484) ;  /* 0x000000000008c947 */ /* 0x000fea0003800000 */
[----:B------:R0:W-:Y:S04]  /*9770*/  REDG.E.ADD.F32.FTZ.RN.STRONG.GPU desc[UR24][R146.64+0x400], R227 ;  /* 0x000400e3920079a6 */ /* 0x0001e8000c12f318 */
[----:B----4-:R0:W-:Y:S02]  /*9780*/  REDG.E.ADD.F32.FTZ.RN.STRONG.GPU desc[UR24][R148.64+0x400], R151 ;  /* 0x00040097940079a6 */ /* 0x0101e4000c12f318 */
.L_x_7484:
[----:B------:R-:W-:Y:S05]  /*9790*/  BSYNC.RECONVERGENT B0 ;  /* 0x0000000000007941 */ /* 0x000fea0003800200 */
.L_x_7483:
[----:B0---4-:R0:W4:Y:S01]  /*97a0*/  LDS R151, [R198+0x1d40] ;  /* 0x001d4000c6977984 */ /* 0x0111220000000800 */
[----:B------:R-:W-:Y:S04]  /*97b0*/  BSSY.RECONVERGENT B0, `(.L_x_7485) ;  /* 0x0000004000007945 */ /* 0x000fe80003800200 */
[----:B------:R-:W-:Y:S05]  /*97c0*/  @!P5 BRA `(.L_x_7486) ;  /* 0x000000000008d947 */ /* 0x000fea0003800000 */
[----:B------:R0:W-:Y:S04]  /*97d0*/  REDG.E.ADD.F32.FTZ.RN.STRONG.GPU desc[UR24][R146.64+0x480], R229 ;  /* 0x000480e5920079a6 */ /* 0x0001e8000c12f318 */
[----:B----4-:R0:W-:Y:S02]  /*97e0*/  REDG.E.ADD.F32.FTZ.RN.STRONG.GPU desc[UR24][R148.64+0x480], R151 ;  /* 0x00048097940079a6 */ /* 0x0101e4000c12f318 */
.L_x_7486:
[----:B------:R-:W-:Y:S05]  /*97f0*/  BSYNC.RECONVERGENT B0 ;  /* 0x0000000000007941 */ /* 0x000fea0003800200 */
.L_x_7485:
[----:B0---4-:R0:W4:Y:S01]  /*9800*/  LDS R151, [R200+0x1dc0] ;  /* 0x001dc000c8977984 */ /* 0x0111220000000800 */
[----:B------:R-:W-:Y:S04]  /*9810*/  BSSY.RECONVERGENT B0, `(.L_x_7487) ;  /* 0x0000004000007945 */ /* 0x000fe80003800200 */
[----:B------:R-:W-:Y:S05]  /*9820*/  @!P6 BRA `(.L_x_7488) ;  /* 0x000000000008e947 */ /* 0x000fea0003800000 */
[----:B------:R0:W-:Y:S04]  /*9830*/  REDG.E.ADD.F32.FTZ.RN.STRONG.GPU desc[UR24][R146.64+0x500], R231 ;  /* 0x000500e7920079a6 */ /* 0x0001e8000c12f318 */
[----:B----4-:R0:W-:Y:S02]  /*9840*/  REDG.E.ADD.F32.FTZ.RN.STRONG.GPU desc[UR24][R148.64+0x500], R151 ;  /* 0x00050097940079a6 */ /* 0x0101e4000c12f318 */
.L_x_7488:
[----:B------:R-:W-:Y:S05]  /*9850*/  BSYNC.RECONVERGENT B0 ;  /* 0x0000000000007941 */ /* 0x000fea0003800200 */
.L_x_7487:
        /* <DEDUP_REMOVED lines=9> */
.L_x_7490:
[----:B------:R-:W-:Y:S05]  /*98f0*/  BSYNC.RECONVERGENT B0 ;  /* 0x0000000000007941 */ /* 0x000fea0003800200 */
.L_x_7489:
[----:B0---4-:R0:W4:Y:S01]  /*9900*/  LDS R151, [R204+0x1ec0] ;  /* 0x001ec000cc977984 */ /* 0x0111220000000800 */
[----:B------:R-:W-:Y:S04]  /*9910*/  BSSY.RECONVERGENT B0, `(.L_x_7491) ;  /* 0x0000004000007945 */ /* 0x000fe80003800200 */
[----:B------:R-:W-:Y:S05]  /*9920*/  @!P3 BRA `(.L_x_7492) ;  /* 0x000000000008b947 */ /* 0x000fea0003800000 */
[----:B------:R0:W-:Y:S04]  /*9930*/  REDG.E.ADD.F32.FTZ.RN.STRONG.GPU desc[UR24][R146.64+0x600], R235 ;  /* 0x000600eb920079a6 */ /* 0x0001e8000c12f318 */
[----:B----4-:R0:W-:Y:S02]  /*9940*/  REDG.E.ADD.F32.FTZ.RN.STRONG.GPU desc[UR24][R148.64+0x600], R151 ;  /* 0x00060097940079a6 */ /* 0x0101e4000c12f318 */
.L_x_7492:
[----:B------:R-:W-:Y:S05]  /*9950*/  BSYNC.RECONVERGENT B0 ;  /* 0x0000000000007941 */ /* 0x000fea0003800200 */
.L_x_7491:
[----:B0---4-:R0:W4:Y:S01]  /*9960*/  LDS R151, [R206+0x1f40] ;  /* 0x001f4000ce977984 */ /* 0x0111220000000800 */
[----:B------:R-:W-:Y:S04]  /*9970*/  BSSY.RECONVERGENT B0, `(.L_x_7493) ;  /* 0x0000004000007945 */ /* 0x000fe80003800200 */
[----:B------:R-:W-:Y:S05]  /*9980*/  @!P4 BRA `(.L_x_7494) ;  /* 0x000000000008c947 */ /* 0x000fea0003800000 */
[----:B------:R0:W-:Y:S04]  /*9990*/  REDG.E.ADD.F32.FTZ.RN.STRONG.GPU desc[UR24][R146.64+0x680], R237 ;  /* 0x000680ed920079a6 */ /* 0x0001e8000c12f318 */
[----:B----4-:R0:W-:Y:S02]  /*99a0*/  REDG.E.ADD.F32.FTZ.RN.STRONG.GPU desc[UR24][R148.64+0x680], R151 ;  /* 0x00068097940079a6 */ /* 0x0101e4000c12f318 */
.L_x_7494:
[----:B------:R-:W-:Y:S05]  /*99b0*/  BSYNC.RECONVERGENT B0 ;  /* 0x0000000000007941 */ /* 0x000fea0003800200 */
.L_x_7493:
[----:B0---4-:R0:W4:Y:S01]  /*99c0*/  LDS R151, [R208+0x1fc0] ;  /* 0x001fc000d0977984 */ /* 0x0111220000000800 */
[----:B------:R-:W-:Y:S04]  /*99d0*/  BSSY.RECONVERGENT B0, `(.L_x_7495) ;  /* 0x0000004000007945 */ /* 0x000fe80003800200 */
[----:B------:R-:W-:Y:S05]  /*99e0*/  @!P5 BRA `(.L_x_7496) ;  /* 0x000000000008d947 */ /* 0x000fea0003800000 */
[----:B------:R0:W-:Y:S04]  /*99f0*/  REDG.E.ADD.F32.FTZ.RN.STRONG.GPU desc[UR24][R146.64+0x700], R239 ;  /* 0x000700ef920079a6 */ /* 0x0001e8000c12f318 */
[----:B----4-:R0:W-:Y:S02]  /*9a00*/  REDG.E.ADD.F32.FTZ.RN.STRONG.GPU desc[UR24][R148.64+0x700], R151 ;  /* 0x00070097940079a6 */ /* 0x0101e4000c12f318 */
.L_x_7496:
[----:B------:R-:W-:Y:S05]  /*9a10*/  BSYNC.RECONVERGENT B0 ;  /* 0x0000000000007941 */ /* 0x000fea0003800200 */
.L_x_7495:
[----:B0---4-:R0:W4:Y:S01]  /*9a20*/  LDS R151, [R210+0x2040] ;  /* 0x00204000d2977984 */ /* 0x0111220000000800 */
[----:B------:R-:W-:Y:S04]  /*9a30*/  BSSY.RECONVERGENT B0, `(.L_x_7497) ;  /* 0x0000004000007945 */ /* 0x000fe80003800200 */
[----:B------:R-:W-:Y:S05]  /*9a40*/  @!P6 BRA `(.L_x_7498) ;  /* 0x000000000008e947 */ /* 0x000fea0003800000 */
[----:B------:R0:W-:Y:S04]  /*9a50*/  REDG.E.ADD.F32.FTZ.RN.STRONG.GPU desc[UR24][R146.64+0x780], R241 ;  /* 0x000780f1920079a6 */ /* 0x0001e8000c12f318 */
[----:B----4-:R0:W-:Y:S02]  /*9a60*/  REDG.E.ADD.F32.FTZ.RN.STRONG.GPU desc[UR24][R148.64+0x780], R151 ;  /* 0x00078097940079a6 */ /* 0x0101e4000c12f318 */
.L_x_7498:
[----:B------:R-:W-:Y:S05]  /*9a70*/  BSYNC.RECONVERGENT B0 ;  /* 0x0000000000007941 */ /* 0x000fea0003800200 */
.L_x_7497:
        /* <DEDUP_REMOVED lines=117> */
.L_x_7500:
[----:B------:R-:W-:Y:S05]  /*a1d0*/  BSYNC.RECONVERGENT B0 ;  /* 0x0000000000007941 */ /* 0x000fea0003800200 */
.L_x_7499:
[----:B------:R-:W-:-:S04]  /*a1e0*/  IADD3 R163, PT, PT, R163, 0x1, RZ ;  /* 0x00000001a3a37810 */ /* 0x000fc80007ffe0ff */
[----:B------:R-:W-:-:S13]  /*a1f0*/  ISETP.GE.AND P2, PT, R163, UR31, PT ;  /* 0x0000001fa3007c0c */ /* 0x000fda000bf46270 */
[----:B------:R-:W-:Y:S05]  /*a200*/  @!P2 BRA `(.L_x_7501) ;  /* 0xffffffc400f0a947 */ /* 0x000fea000383ffff */
.L_x_7463:
[----:B------:R-:W-:Y:S01]  /*a210*/  BAR.SYNC.DEFER_BLOCKING 0x0 ;  /* 0x0000000000007b1d */ /* 0x000fe20000010000 */
[----:B------:R-:W-:Y:S01]  /*a220*/  UIADD3 UR23, UPT, UPT, -UR6, UR23, URZ ;  /* 0x0000001706177290 */ /* 0x000fe2000fffe1ff */
[----:B------:R-:W-:Y:S01]  /*a230*/  MOV R31, RZ ;  /* 0x000000ff001f7202 */ /* 0x000fe20000000f00 */
[----:B------:R-:W-:Y:S01]  /*a240*/  HFMA2 R0, -RZ, RZ, 0, 0 ;  /* 0x00000000ff007431 */ /* 0x000fe200000001ff */
[----:B------:R-:W-:Y:S02]  /*a250*/  MOV R49, RZ ;  /* 0x000000ff00317202 */ /* 0x000fe40000000f00 */
        /* <DEDUP_REMOVED lines=8> */
[----:B------:R-:W-:-:S02]  /*a2e0*/  ISETP.GE.AND P5, PT, R18, UR23, PT ;  /* 0x0000001712007c0c */ /* 0x000fc4000bfa6270 */
[----:B------:R-:W-:Y:S02]  /*a2f0*/  CS2R R60, SRZ ;  /* 0x00000000003c7805 */ /* 0x000fe4000001ff00 */
[----:B------:R-:W-:Y:S01]  /*a300*/  ISETP.GE.AND P6, PT, R19, UR23, PT ;  /* 0x0000001713007c0c */ /* 0x000fe2000bfc6270 */
[----:B------:R-:W-:Y:S01]  /*a310*/  HFMA2 R62, -RZ, RZ, 0, 0 ;  /* 0x00000000ff3e7431 */ /* 0x000fe200000001ff */
[----:B------:R-:W-:Y:S01]  /*a320*/  ISETP.GE.AND P0, PT, R20, UR23, PT ;  /* 0x0000001714007c0c */ /* 0x000fe2000bf06270 */
[----:B------:R-:W5:Y:S01]  /*a330*/  LDCU.64 UR10, c[0x0][0x4f8] ;  /* 0x00009f00ff0a77ac */ /* 0x000f620008000a00 */
[----:B------:R-:W0:Y:S01]  /*a340*/  LDCU.64 UR26, c[0x0][0x500] ;  /* 0x0000a000ff1a77ac */ /* 0x000e220008000a00 */
        /* <DEDUP_REMOVED lines=28> */
[----:B-----5:R-:W-:Y:S02]  /*a510*/  UIMAD.WIDE.U32 UR8, UR29, UR10, UR6 ;  /* 0x0000000a1d0872a5 */ /* 0x020fe4000f8e0006 */
[----:B------:R-:W-:Y:S02]  /*a520*/  UIADD3.X UR17, UPT, UPT, UR17, -0x1, URZ, UP0, !UPT ;  /* 0xffffffff11117890 */ /* 0x000fe400087fe4ff */
[----:B------:R-:W-:Y:S01]  /*a530*/  UIMAD UR9, UR29, UR11, UR9 ;  /* 0x0000000b1d0972a4 */ /* 0x000fe2000f8e0209 */
[----:B------:R-:W5:Y:S03]  /*a540*/  LDCU.64 UR10, c[0x0][0x550] ;  /* 0x0000aa00ff0a77ac */ /* 0x000f660008000a00 */
[----:B0-----:R-:W-:Y:S02]  /*a550*/  UIMAD.WIDE.U32 UR8, UR28, UR26, UR8 ;  /* 0x0000001a1c0872a5 */ /* 0x001fe4000f8e0008 */
        /* <DEDUP_REMOVED lines=26> */
[----:B------:R-:W4:Y:S04]  /*a700*/  LDS R54, [R48+0xc] ;  /* 0x00000c0030367984 */ /* 0x000f280000000800 */
[----:B------:R-:W1:Y:S04]  /*a710*/  LDS R56, [R48+0x20] ;  /* 0x0000200030387984 */ /* 0x000e680000000800 */
[----:B------:R-:W5:Y:S01]  /*a720*/  LDS R58, [R48+0x24] ;  /* 0x00002400303a7984 */ /* 0x000f620000000800 */
[----:B0-----:R-:W-:-:S03]  /*a730*/  FADD.FTZ R31, R0, R3 ;  /* 0x00000003001f7221 */ /* 0x001fc60000010000 */
[----:B------:R-:W0:Y:S01]  /*a740*/  LDS R0, [R48+0x10] ;  /* 0x0000100030007984 */ /* 0x000e220000000800 */
        /* <DEDUP_REMOVED lines=9> */
[--C-:B-1----:R-:W-:Y:S01]  /*a7e0*/  FADD.FTZ R56, R56, R3.reuse ;  /* 0x0000000338387221 */ /* 0x102fe20000010000 */
[----:B------:R-:W-:Y:S01]  /*a7f0*/  FSETP.GTU.FTZ.AND P2, PT, R57, 20, PT ;  /* 0x41a000003900780b */ /* 0x000fe20003f5c000 */
[----:B------:R-:W-:Y:S01]  /*a800*/  @!P3 FMUL.FTZ R31, R31, -1.4426950216293334961 ;  /* 0xbfb8aa3b1f1fb820 */ /* 0x000fe20000410000 */
[----:B-----5:R-:W-:-:S03]  /*a810*/  FADD.FTZ R58, R58, R3 ;  /* 0x000000033a3a7221 */ /* 0x020fc60000010000 */
[----:B------:R-:W-:Y:S02]  /*a820*/  @!P5 FMUL.FTZ R49, R49, -1.4426950216293334961 ;  /* 0xbfb8aa3b3131d820 */ /* 0x000fe40000410000 */
[----:B------:R-:W1:Y:S02]  /*a830*/  @!P3 MUFU.EX2 R31, R31 ;  /* 0x0000001f001fb308 */ /* 0x000e640000000800 */
[----:B------:R-:W-:Y:S02]  /*a840*/  @!P0 FMUL.FTZ R53, R53, -1.4426950216293334961 ;  /* 0xbfb8aa3b35358820 */ /* 0x000fe40000410000 */
[----:B------:R-:W5:Y:S02]  /*a850*/  @!P5 MUFU.EX2 R49, R49 ;  /* 0x000000310031d308 */ /* 0x000f640000000800 */
[----:B------:R-:W-:Y:S02]  /*a860*/  @!P2 FMUL.FTZ R57, R57, -1.4426950216293334961 ;  /* 0xbfb8aa3b3939a820 */ /* 0x000fe40000410000 */
[----:B------:R-:W2:Y:S04]  /*a870*/  @!P0 MUFU.EX2 R53, R53 ;  /* 0x0000003500358308 */ /* 0x000ea80000000800 */
[----:B------:R-:W3:Y:S01]  /*a880*/  @!P2 MUFU.EX2 R57, R57 ;  /* 0x000000390039a308 */ /* 0x000ee20000000800 */
[----:B-1----:R-:W-:-:S04]  /*a890*/  @!P3 FADD.FTZ R31, R31, 1 ;  /* 0x3f8000001f1fb421 */ /* 0x002fc80000010000 */
[----:B------:R-:W1:Y:S01]  /*a8a0*/  @!P3 MUFU.RCP R60, R31 ;  /* 0x0000001f003cb308 */ /* 0x000e620000001000 */
[----:B-----5:R-:W-:Y:S01]  /*a8b0*/  @!P5 FADD.FTZ R51, R49, 1 ;  /* 0x3f8000003133d421 */ /* 0x020fe20000010000 */
[--C-:B0-----:R-:W-:Y:S01]  /*a8c0*/  FADD.FTZ R0, R0, R3.reuse ;  /* 0x0000000300007221 */ /* 0x101fe20000010000 */
[----:B--2---:R-:W-:Y:S01]  /*a8d0*/  @!P0 FADD.FTZ R55, R53, 1 ;  /* 0x3f80000035378421 */ /* 0x004fe20000010000 */
[----:B------:R-:W-:-:S04]  /*a8e0*/  FADD.FTZ R50, R50, R3 ;  /* 0x0000000332327221 */ /* 0x000fc80000010000 */
[----:B------:R-:W0:Y:S01]  /*a8f0*/  @!P5 MUFU.RCP R62, R51 ;  /* 0x00000033003ed308 */ /* 0x000e220000001000 */
[----:B---3--:R-:W-:Y:S01]  /*a900*/  @!P2 FADD.FTZ R49, R57, 1 ;  /* 0x3f8000003931a421 */ /* 0x008fe20000010000 */
[--C-:B------:R-:W-:Y:S01]  /*a910*/  FADD.FTZ R52, R52, R3.reuse ;  /* 0x0000000334347221 */ /* 0x100fe20000010000 */
[----:B------:R-:W-:Y:S01]  /*a920*/  FSETP.GTU.FTZ.AND P4, PT, R50, 20, PT ;  /* 0x41a000003200780b */ /* 0x000fe20003f9c000 */
[----:B----4-:R-:W-:-:S03]  /*a930*/  FADD.FTZ R54, R54, R3 ;  /* 0x0000000336367221 */ /* 0x010fc60000010000 */
[----:B------:R-:W-:Y:S01]  /*a940*/  FSETP.GTU.FTZ.AND P6, PT, R52, 20, PT ;  /* 0x41a000003400780b */ /* 0x000fe20003fdc000 */
[----:B------:R-:W2:Y:S01]  /*a950*/  @!P0 MUFU.RCP R64, R55 ;  /* 0x0000003700408308 */ /* 0x000ea20000001000 */
[----:B-1----:R-:W-:Y:S01]  /*a960*/  @!P3 FMUL.FTZ R129, R129, R60 ;  /* 0x0000003c8181b220 */ /* 0x002fe20000410000 */
[----:B------:R-:W-:-:S03]  /*a970*/  FSETP.GTU.FTZ.AND P3, PT, R0, 20, PT ;  /* 0x41a000000000780b */ /* 0x000fc60003f7c000 */
[----:B------:R-:W-:-:S03]  /*a980*/  FADD.FTZ R6, R129, R6 ;  /* 0x0000000681067221 */ /* 0x000fc60000010000 */
[----:B------:R1:W3:Y:S01]  /*a990*/  @!P2 MUFU.RCP R66, R49 ;  /* 0x000000310042a308 */ /* 0x0002e20000001000 */
[----:B0-----:R-:W-:Y:S01]  /*a9a0*/  @!P5 FMUL.FTZ R127, R127, R62 ;  /* 0x0000003e7f7fd220 */ /* 0x001fe20000410000 */
[----:B------:R-:W-:-:S03]  /*a9b0*/  FSETP.GTU.FTZ.AND P5, PT, R54, 20, PT ;  /* 0x41a000003600780b */ /* 0x000fc60003fbc000 */
[----:B------:R-:W-:Y:S02]  /*a9c0*/  FADD.FTZ R6, R6, R127 ;  /* 0x0000007f06067221 */ /* 0x000fe40000010000 */
[----:B------:R-:W-:Y:S01]  /*a9d0*/  @!P3 FMUL.FTZ R0, R0, -1.4426950216293334961 ;  /* 0xbfb8aa3b0000b820 */ /* 0x000fe20000410000 */
[----:B-1----:R-:W-:Y:S01]  /*a9e0*/  @!P4 FMUL.FTZ R49, R50, -1.4426950216293334961 ;  /* 0xbfb8aa3b3231c820 */ /* 0x002fe20000410000 */
[----:B--2---:R-:W-:Y:S01]  /*a9f0*/  @!P0 FMUL.FTZ R125, R125, R64 ;  /* 0x000000407d7d8220 */ /* 0x004fe20000410000 */
[----:B------:R-:W-:Y:S01]  /*aa00*/  FSETP.GTU.FTZ.AND P0, PT, R56, 20, PT ;  /* 0x41a000003800780b */ /* 0x000fe20003f1c000 */
[----:B------:R-:W-:Y:S02]  /*aa10*/  @!P6 FMUL.FTZ R50, R52, -1.4426950216293334961 ;  /* 0xbfb8aa3b3432e820 */ /* 0x000fe40000410000 */
[----:B------:R-:W0:Y:S01]  /*aa20*/  @!P3 MUFU.EX2 R0, R0 ;  /* 0x000000000000b308 */ /* 0x000e220000000800 */
[----:B------:R-:W-:Y:S01]  /*aa30*/  FADD.FTZ R6, R6, R125 ;  /* 0x0000007d06067221 */ /* 0x000fe20000010000 */
[----:B------:R-:W-:Y:S01]  /*aa40*/  @!P5 FMUL.FTZ R52, R54, -1.4426950216293334961 ;  /* 0xbfb8aa3b3634d820 */ /* 0x000fe20000410000 */
[----:B---3--:R-:W-:Y:S01]  /*aa50*/  @!P2 FMUL.FTZ R123, R123, R66 ;  /* 0x000000427b7ba220 */ /* 0x008fe20000410000 */
[----:B------:R-:W-:Y:S01]  /*aa60*/  FSETP.GTU.FTZ.AND P2, PT, R58, 20, PT ;  /* 0x41a000003a00780b */ /* 0x000fe20003f5c000 */
[----:B------:R-:W1:Y:S02]  /*aa70*/  @!P4 MUFU.EX2 R49, R49 ;  /* 0x000000310031c308 */ /* 0x000e640000000800 */
[----:B------:R-:W-:-:S03]  /*aa80*/  FADD.FTZ R6, R6, R123 ;  /* 0x0000007b06067221 */ /* 0x000fc60000010000 */
[----:B------:R-:W-:Y:S01]  /*aa90*/  @!P0 FMUL.FTZ R54, R56, -1.4426950216293334961 ;  /* 0xbfb8aa3b38368820 */ /* 0x000fe20000410000 */
[----:B------:R-:W2:Y:S01]  /*aaa0*/  @!P6 MUFU.EX2 R50, R50 ;  /* 0x000000320032e308 */ /* 0x000ea20000000800 */
[----:B0-----:R-:W-:-:S03]  /*aab0*/  @!P3 FADD.FTZ R31, R0, 1 ;  /* 0x3f800000001fb421 */ /* 0x001fc60000010000 */
[----:B------:R-:W0:Y:S01]  /*aac0*/  @!P5 MUFU.EX2 R52, R52 ;  /* 0x000000340034d308 */ /* 0x000e220000000800 */
[----:B------:R-:W3:Y:S01]  /*aad0*/  LDS R0, [R48+0x28] ;  /* 0x0000280030007984 */ /* 0x000ee20000000800 */
[----:B------:R-:W-:Y:S02]  /*aae0*/  @!P2 FMUL.FTZ R55, R58, -1.4426950216293334961 ;  /* 0xbfb8aa3b3a37a820 */ /* 0x000fe40000410000 */
[----:B------:R-:W4:Y:S01]  /*aaf0*/  @!P0 MUFU.EX2 R54, R54 ;  /* 0x0000003600368308 */ /* 0x000f220000000800 */
[----:B-1----:R-:W-:Y:S01]  /*ab00*/  @!P4 FADD.FTZ R51, R49, 1 ;  /* 0x3f8000003133c421 */ /* 0x002fe20000010000 */
[----:B------:R-:W1:Y:S02]  /*ab10*/  LDS R58, [R48+0x3c] ;  /* 0x00003c00303a7984 */ /* 0x000e640000000800 */
[----:B------:R4:W5:Y:S01]  /*ab20*/  @!P2 MUFU.EX2 R56, R55 ;  /* 0x000000370038a308 */ /* 0x0009620000000800 */
[----:B--2---:R-:W-:Y:S02]  /*ab30*/  @!P6 FADD.FTZ R49, R50, 1 ;  /* 0x3f8000003231e421 */ /* 0x004fe40000010000 */
[----:B------:R-:W2:Y:S01]  /*ab40*/  LDS R50, [R48+0x2c] ;  /* 0x00002c0030327984 */ /* 0x000ea20000000800 */
[----:B------:R5:W5:Y:S01]  /*ab50*/  @!P3 MUFU.RCP R60, R31 ;  /* 0x0000001f003cb308 */ /* 0x000b620000001000 */
[----:B0-----:R-:W-:-:S02]  /*ab60*/  @!P5 FADD.FTZ R53, R52, 1 ;  /* 0x3f8000003435d421 */ /* 0x001fc40000010000 */
[----:B------:R-:W0:Y:S01]  /*ab70*/  LDS R52, [R48+0x30] ;  /* 0x0000300030347984 */ /* 0x000e220000000800 */
[----:B----4-:R-:W-:-:S03]  /*ab80*/  @!P0 FADD.FTZ R55, R54, 1 ;  /* 0x3f80000036378421 */ /* 0x010fc60000010000 */
[----:B------:R-:W4:Y:S01]  /*ab90*/  LDS R54, [R48+0x34] ;  /* 0x0000340030367984 */ /* 0x000f220000000800 */
[----:B------:R-:W3:Y:S01]  /*aba0*/  @!P5 MUFU.RCP R66, R53 ;  /* 0x000000350042d308 */ /* 0x000ee20000001000 */
[----:B-----5:R-:W-:Y:S02]  /*abb0*/  @!P2 FADD.FTZ R31, R56, 1 ;  /* 0x3f800000381fa421 */ /* 0x020fe40000010000 */
[----:B------:R-:W5:Y:S01]  /*abc0*/  LDS R56, [R48+0x38] ;  /* 0x0000380030387984 */ /* 0x000f620000000800 */
[----:B------:R-:W-:Y:S01]  /*abd0*/  BAR.SYNC.DEFER_BLOCKING 0x0 ;  /* 0x0000000000007b1d */ /* 0x000fe20000010000 */
[----:B------:R-:W-:Y:S01]  /*abe0*/  @!P3 FMUL.FTZ R121, R121, R60 ;  /* 0x0000003c7979b220 */ /* 0x000fe20000410000 */
[----:B------:R-:W-:-:S04]  /*abf0*/  MOV R60, UR23 ;  /* 0x00000017003c7c02 */ /* 0x000fc80008000f00 */
[----:B------:R-:W2:Y:S01]  /*ac00*/  @!P6 MUFU.RCP R64, R49 ;  /* 0x000000310040e308 */ /* 0x000ea20000001000 */
[----:B------:R-:W-:Y:S01]  /*ac10*/  FADD.FTZ R6, R6, R121 ;  /* 0x0000007906067221 */ /* 0x000fe20000010000 */
[----:B---3--:R-:W-:Y:S01]  /*ac20*/  @!P5 FMUL.FTZ R115, R115, R66 ;  /* 0x000000427373d220 */ /* 0x008fe20000410000 */
[----:B------:R-:W-:-:S05]  /*ac30*/  FADD.FTZ R0, R0, R3 ;  /* 0x0000000300007221 */ /* 0x000fca0000010000 */
[----:B------:R-:W3:Y:S01]  /*ac40*/  @!P4 MUFU.RCP R62, R51 ;  /* 0x00000033003ec308 */ /* 0x000ee20000001000 */
[----:B------:R-:W-:Y:S01]  /*ac50*/  FSETP.GTU.FTZ.AND P5, PT, R0, 20, PT ;  /* 0x41a000000000780b */ /* 0x000fe20003fbc000 */
[----:B-1----:R-:W-:-:S06]  /*ac60*/  FADD.FTZ R58, R58, R3 ;  /* 0x000000033a3a7221 */ /* 0x002fcc0000010000 */
[----:B------:R-:W1:Y:S01]  /*ac70*/  @!P2 MUFU.RCP R70, R31 ;  /* 0x0000001f0046a308 */ /* 0x000e620000001000 */
[----:B------:R-:W-:Y:S01]  /*ac80*/  STS [R48], R96 ;  /* 0x0000006030007388 */ /* 0x000fe20000000800 */
[--C-:B--2---:R-:W-:Y:S01]  /*ac90*/  FADD.FTZ R50, R50, R3.reuse ;  /* 0x0000000332327221 */ /* 0x104fe20000010000 */
[----:B------:R-:W-:Y:S02]  /*aca0*/  @!P6 FMUL.FTZ R117, R117, R64 ;  /* 0x000000407575e220 */ /* 0x000fe40000410000 */
[----:B------:R-:W-:Y:S01]  /*acb0*/  STS [R48+0x4], R131 ;  /* 0x0000048330007388 */ /* 0x000fe20000000800 */
[--C-:B0-----:R-:W-:Y:S02]  /*acc0*/  FADD.FTZ R52, R52, R3.reuse ;  /* 0x0000000334347221 */ /* 0x101fe40000010000 */
[----:B------:R-:W0:Y:S01]  /*acd0*/  @!P0 MUFU.RCP R68, R55 ;  /* 0x0000003700448308 */ /* 0x000e220000001000 */
[----:B------:R-:W-:Y:S01]  /*ace0*/  FSETP.GTU.FTZ.AND P6, PT, R50, 20, PT ;  /* 0x41a000003200780b */ /* 0x000fe20003fdc000 */
[----:B------:R-:W-:Y:S01]  /*acf0*/  STS [R48+0x8], R133 ;  /* 0x0000088530007388 */ /* 0x000fe20000000800 */
[--C-:B----4-:R-:W-:Y:S01]  /*ad00*/  FADD.FTZ R54, R54, R3.reuse ;  /* 0x0000000336367221 */ /* 0x110fe20000010000 */
[----:B---3--:R-:W-:Y:S01]  /*ad10*/  @!P4 FMUL.FTZ R119, R119, R62 ;  /* 0x0000003e7777c220 */ /* 0x008fe20000410000 */
[----:B------:R-:W-:Y:S01]  /*ad20*/  FSETP.GTU.FTZ.AND P4, PT, R52, 20, PT ;  /* 0x41a000003400780b */ /* 0x000fe20003f9c000 */
[----:B------:R-:W-:Y:S01]  /*ad30*/  STS [R48+0xc], R98 ;  /* 0x00000c6230007388 */ /* 0x000fe20000000800 */
[----:B-----5:R-:W-:Y:S01]  /*ad40*/  FADD.FTZ R56, R56, R3 ;  /* 0x0000000338387221 */ /* 0x020fe20000010000 */
[----:B------:R-:W-:Y:S01]  /*ad50*/  FSETP.GTU.FTZ.AND P3, PT, R54, 20, PT ;  /* 0x41a000003600780b */ /* 0x000fe20003f7c000 */
[----:B------:R-:W-:Y:S01]  /*ad60*/  @!P5 FMUL.FTZ R0, R0, -1.4426950216293334961 ;  /* 0xbfb8aa3b0000d820 */ /* 0x000fe20000410000 */
[----:B------:R-:W-:Y:S01]  /*ad70*/  STS [R48+0x10], R135 ;  /* 0x0000108730007388 */ /* 0x000fe20000000800 */
[----:B-1----:R-:W-:Y:S01]  /*ad80*/  @!P2 FMUL.FTZ R111, R111, R70 ;  /* 0x000000466f6fa220 */ /* 0x002fe20000410000 */
[----:B------:R-:W-:Y:S01]  /*ad90*/  FSETP.GTU.FTZ.AND P2, PT, R56, 20, PT ;  /* 0x41a000003800780b */ /* 0x000fe20003f5c000 */
[----:B------:R-:W-:Y:S01]  /*ada0*/  FADD.FTZ R6, R6, R119 ;  /* 0x0000007706067221 */ /* 0x000fe20000010000 */
[----:B------:R-:W-:Y:S01]  /*adb0*/  STS [R48+0x14], R100 ;  /* 0x0000146430007388 */ /* 0x000fe20000000800 */
[----:B------:R-:W-:Y:S01]  /*adc0*/  @!P6 FMUL.FTZ R31, R50, -1.4426950216293334961 ;  /* 0xbfb8aa3b321fe820 */ /* 0x000fe20000410000 */
[----:B------:R-:W1:Y:S01]  /*add0*/  @!P5 MUFU.EX2 R0, R0 ;  /* 0x000000000000d308 */ /* 0x000e620000000800 */
[----:B------:R-:W-:Y:S01]  /*ade0*/  FADD.FTZ R6, R6, R117 ;  /* 0x0000007506067221 */ /* 0x000fe20000010000 */
[----:B------:R-:W-:Y:S01]  /*adf0*/  STS [R48+0x18], R153 ;  /* 0x0000189930007388 */ /* 0x000fe20000000800 */
[----:B0-----:R-:W-:Y:S01]  /*ae00*/  @!P0 FMUL.FTZ R113, R113, R68 ;  /* 0x0000004471718220 */ /* 0x001fe20000410000 */
[----:B------:R-:W-:Y:S01]  /*ae10*/  FSETP.GTU.FTZ.AND P0, PT, R58, 20, PT ;  /* 0x41a000003a00780b */ /* 0x000fe20003f1c000 */
[----:B------:R-:W-:Y:S01]  /*ae20*/  @!P3 FMUL.FTZ R50, R54, -1.4426950216293334961 ;  /* 0xbfb8aa3b3632b820 */ /* 0x000fe20000410000 */
[----:B------:R-:W-:Y:S01]  /*ae30*/  STS [R48+0x1c], R102 ;  /* 0x00001c6630007388 */ /* 0x000fe20000000800 */
[----:B------:R-:W-:Y:S01]  /*ae40*/  @!P4 FMUL.FTZ R49, R52, -1.4426950216293334961 ;  /* 0xbfb8aa3b3431c820 */ /* 0x000fe20000410000 */
[----:B------:R-:W0:Y:S01]  /*ae50*/  @!P6 MUFU.EX2 R31, R31 ;  /* 0x0000001f001fe308 */ /* 0x000e220000000800 */
[----:B------:R-:W-:Y:S01]  /*ae60*/  @!P2 FMUL.FTZ R51, R56, -1.4426950216293334961 ;  /* 0xbfb8aa3b3833a820 */ /* 0x000fe20000410000 */
[----:B------:R-:W-:Y:S01]  /*ae70*/  STS [R48+0x20], R155 ;  /* 0x0000209b30007388 */ /* 0x000fe20000000800 */
[----:B------:R-:W-:Y:S01]  /*ae80*/  FADD.FTZ R6, R6, R115 ;  /* 0x0000007306067221 */ /* 0x000fe20000010000 */
[----:B------:R-:W2:Y:S02]  /*ae90*/  @!P3 MUFU.EX2 R50, R50 ;  /* 0x000000320032b308 */ /* 0x000ea40000000800 */
[----:B------:R-:W-:Y:S01]  /*aea0*/  STS [R48+0x24], R104 ;  /* 0x0000246830007388 */ /* 0x000fe20000000800 */
[----:B-1----:R-:W-:Y:S01]  /*aeb0*/  @!P5 FADD.FTZ R0, R0, 1 ;  /* 0x3f8000000000d421 */ /* 0x002fe20000010000 */
[----:B------:R-:W1:Y:S01]  /*aec0*/  @!P4 MUFU.EX2 R49, R49 ;  /* 0x000000310031c308 */ /* 0x000e620000000800 */
[----:B------:R-:W-:Y:S01]  /*aed0*/  @!P0 FMUL.FTZ R52, R58, -1.4426950216293334961 ;  /* 0xbfb8aa3b3a348820 */ /* 0x000fe20000410000 */
[----:B------:R-:W-:Y:S01]  /*aee0*/  STS [R48+0x28], R157 ;  /* 0x0000289d30007388 */ /* 0x000fe20000000800 */
[----:B------:R-:W-:Y:S01]  /*aef0*/  FADD.FTZ R6, R6, R113 ;  /* 0x0000007106067221 */ /* 0x000fe20000010000 */
[----:B------:R-:W3:Y:S02]  /*af00*/  @!P2 MUFU.EX2 R51, R51 ;  /* 0x000000330033a308 */ /* 0x000ee40000000800 */
[----:B------:R-:W-:Y:S01]  /*af10*/  STS [R48+0x2c], R106 ;  /* 0x00002c6a30007388 */ /* 0x000fe20000000800 */
[----:B0-----:R-:W-:Y:S01]  /*af20*/  @!P6 FADD.FTZ R31, R31, 1 ;  /* 0x3f8000001f1fe421 */ /* 0x001fe20000010000 */
[----:B------:R-:W0:Y:S01]  /*af30*/  @!P0 MUFU.EX2 R52, R52 ;  /* 0x0000003400348308 */ /* 0x000e220000000800 */
[----:B------:R-:W-:Y:S01]  /*af40*/  FADD.FTZ R6, R6, R111 ;  /* 0x0000006f06067221 */ /* 0x000fe20000010000 */
[----:B------:R-:W-:Y:S01]  /*af50*/  STS [R48+0x30], R159 ;  /* 0x0000309f30007388 */ /* 0x000fe20000000800 */
[----:B--2---:R-:W-:Y:S01]  /*af60*/  @!P3 FADD.FTZ R50, R50, 1 ;  /* 0x3f8000003232b421 */ /* 0x004fe20000010000 */
[----:B------:R-:W2:Y:S02]  /*af70*/  @!P5 MUFU.RCP R0, R0 ;  /* 0x000000000000d308 */ /* 0x000ea40000001000 */
[----:B------:R-:W-:Y:S01]  /*af80*/  STS [R48+0x34], R108 ;  /* 0x0000346c30007388 */ /* 0x000fe20000000800 */
[----:B-1----:R-:W-:-:S03]  /*af90*/  @!P4 FADD.FTZ R49, R49, 1 ;  /* 0x3f8000003131c421 */ /* 0x002fc60000010000 */
[----:B------:R-:W-:Y:S01]  /*afa0*/  STS [R48+0x38], R161 ;  /* 0x000038a130007388 */ /* 0x000fe20000000800 */
[----:B---3--:R-:W-:Y:S01]  /*afb0*/  @!P2 FADD.FTZ R51, R51, 1 ;  /* 0x3f8000003333a421 */ /* 0x008fe20000010000 */
[----:B------:R-:W1:Y:S02]  /*afc0*/  @!P4 MUFU.RCP R56, R49 ;  /* 0x000000310038c308 */ /* 0x000e640000001000 */
[----:B------:R-:W-:Y:S01]  /*afd0*/  STS [R48+0x3c], R110 ;  /* 0x00003c6e30007388 */ /* 0x000fe20000000800 */
[----:B------:R-:W-:-:S03]  /*afe0*/  NOP ;  /* 0x0000000000007918 */ /* 0x000fc60000000000 */
[----:B------:R-:W-:Y:S02]  /*aff0*/  LDS R53, [R32] ;  /* 0x0000000020357984 */ /* 0x000fe40000000800 */
[----:B------:R-:W3:Y:S01]  /*b000*/  @!P3 MUFU.RCP R50, R50 ;  /* 0x000000320032b308 */ /* 0x000ee20000001000 */
[----:B0-----:R-:W-:Y:S01]  /*b010*/  @!P0 FADD.FTZ R52, R52, 1 ;  /* 0x3f80000034348421 */ /* 0x001fe20000010000 */
[----:B--2---:R-:W-:Y:S01]  /*b020*/  @!P5 FMUL.FTZ R109, R109, R0 ;  /* 0x000000006d6dd220 */ /* 0x004fe20000410000 */
[----:B------:R-:W-:Y:S01]  /*b030*/  LDS R55, [R33+0x80] ;  /* 0x0000800021377984 */ /* 0x000fe20000000800 */
[----:B------:R-:W-:Y:S02]  /*b040*/  IADD3 R0, P5, PT, R12, UR8, RZ ;  /* 0x000000080c007c10 */ /* 0x000fe4000ffbe0ff */
[----:B------:R-:W-:Y:S01]  /*b050*/  FADD.FTZ R6, R6, R109 ;  /* 0x0000006d06067221 */ /* 0x000fe20000010000 */
[----:B------:R-:W-:Y:S01]  /*b060*/  LDS R57, [R34+0x100] ;  /* 0x0001000022397984 */ /* 0x000fe20000000800 */
[----:B------:R-:W0:Y:S01]  /*b070*/  @!P2 MUFU.RCP R58, R51 ;  /* 0x00000033003aa308 */ /* 0x000e220000001000 */
[----:B-1----:R-:W-:-:S02]  /*b080*/  @!P4 FMUL.FTZ R105, R105, R56 ;  /* 0x000000386969c220 */ /* 0x002fc40000410000 */
[----:B------:R-:W-:Y:S04]  /*b090*/  LDS R59, [R35+0x180] ;  /* 0x00018000233b7984 */ /* 0x000fe80000000800 */
[----:B------:R-:W-:Y:S01]  /*b0a0*/  LDS R61, [R36+0x200] ;  /* 0x00020000243d7984 */ /* 0x000fe20000000800 */
[----:B------:R1:W2:Y:S01]  /*b0b0*/  @!P6 MUFU.RCP R54, R31 ;  /* 0x0000001f0036e308 */ /* 0x0002a20000001000 */
[----:B---3--:R-:W-:Y:S02]  /*b0c0*/  @!P3 FMUL.FTZ R103, R103, R50 ;  /* 0x000000326767b220 */ /* 0x008fe40000410000 */
[----:B------:R-:W-:Y:S04]  /*b0d0*/  LDS R63, [R37+0x280] ;  /* 0x00028000253f7984 */ /* 0x000fe80000000800 */
[----:B------:R-:W-:Y:S01]  /*b0e0*/  LDS R65, [R38+0x300] ;  /* 0x0003000026417984 */ /* 0x000fe20000000800 */
[----:B------:R-:W3:Y:S01]  /*b0f0*/  @!P0 MUFU.RCP R52, R52 ;  /* 0x0000003400348308 */ /* 0x000ee20000001000 */
[----:B-1----:R-:W-:Y:S01]  /*b100*/  IADD3.X R31, PT, PT, RZ, UR9, RZ, P5, !PT ;  /* 0x00000009ff1f7c10 */ /* 0x002fe2000affe4ff */
[----:B0-----:R-:W-:Y:S01]  /*b110*/  @!P2 FMUL.FTZ R101, R101, R58 ;  /* 0x0000003a6565a220 */ /* 0x001fe20000410000 */
[----:B------:R-:W-:Y:S01]  /*b120*/  LDS R67, [R39+0x380] ;  /* 0x0003800027437984 */ /* 0x000fe20000000800 */
[----:B------:R-:W0:Y:S03]  /*b130*/  LDCU.64 UR8, c[0x0][0x518] ;  /* 0x0000a300ff0877ac */ /* 0x000e260008000a00 */
[----:B------:R-:W-:Y:S01]  /*b140*/  LDS R69, [R40+0x400] ;  /* 0x0004000028457984 */ /* 0x000fe20000000800 */
[----:B--2---:R-:W-:-:S03]  /*b150*/  @!P6 FMUL.FTZ R107, R107, R54 ;  /* 0x000000366b6be220 */ /* 0x004fc60000410000 */
[----:B------:R-:W-:Y:S01]  /*b160*/  LDS R71, [R41+0x480] ;  /* 0x0004800029477984 */ /* 0x000fe20000000800 */
[----:B------:R-:W-:Y:S01]  /*b170*/  LEA R50, P6, R0, UR10, 0x2 ;  /* 0x0000000a00327c11 */ /* 0x000fe2000f8c10ff */
[----:B------:R-:W-:Y:S02]  /*b180*/  FADD.FTZ R6, R6, R107 ;  /* 0x0000006b06067221 */ /* 0x000fe40000010000 */
[----:B------:R-:W-:Y:S01]  /*b190*/  LDS R73, [R42+0x500] ;  /* 0x000500002a497984 */ /* 0x000fe20000000800 */
[----:B------:R-:W-:Y:S01]  /*b1a0*/  LEA.HI.X R51, R0, UR11, R31, 0x2, P6 ;  /* 0x0000000b00337c11 */ /* 0x000fe2000b0f141f */
[----:B------:R-:W1:Y:S01]  /*b1b0*/  LDCU.64 UR10, c[0x0][0x520] ;  /* 0x0000a400ff0a77ac */ /* 0x000e620008000a00 */
[----:B---3--:R-:W-:Y:S01]  /*b1c0*/  @!P0 FMUL.FTZ R99, R99, R52 ;  /* 0x0000003463638220 */ /* 0x008fe20000410000 */
[----:B------:R-:W-:Y:S01]  /*b1d0*/  LDS R75, [R43+0x580] ;  /* 0x000580002b4b7984 */ /* 0x000fe20000000800 */
[----:B------:R-:W-:Y:S01]  /*b1e0*/  FADD.FTZ R6, R6, R105 ;  /* 0x0000006906067221 */ /* 0x000fe20000010000 */
[----:B0-----:R-:W-:-:S02]  /*b1f0*/  UIMAD.WIDE.U32 UR6, UR29, UR8, UR6 ;  /* 0x000000081d0672a5 */ /* 0x001fc4000f8e0006 */
[----:B------:R-:W-:Y:S01]  /*b200*/  LDS R77, [R44+0x600] ;  /* 0x000600002c4d7984 */ /* 0x000fe20000000800 */
[----:B------:R-:W-:Y:S01]  /*b210*/  FADD.FTZ R6, R6, R103 ;  /* 0x0000006706067221 */ /* 0x000fe20000010000 */
[----:B------:R-:W-:Y:S02]  /*b220*/  UIMAD UR7, UR29, UR9, UR7 ;  /* 0x000000091d0772a4 */ /* 0x000fe4000f8e0207 */
[----:B------:R-:W-:Y:S01]  /*b230*/  LDS R79, [R45+0x680] ;  /* 0x000680002d4f7984 */ /* 0x000fe20000000800 */
[----:B------:R-:W0:Y:S01]  /*b240*/  LDCU.64 UR8, c[0x0][0x560] ;  /* 0x0000ac00ff0877ac */ /* 0x000e220008000a00 */
[----:B------:R-:W-:Y:S02]  /*b250*/  FADD.FTZ R6, R6, R101 ;  /* 0x0000006506067221 */ /* 0x000fe40000010000 */
[----:B------:R-:W-:Y:S02]  /*b260*/  LDS R81, [R46+0x700] ;  /* 0x000700002e517984 */ /* 0x000fe40000000800 */
[----:B------:R-:W-:-:S02]  /*b270*/  FADD.FTZ R6, R6, R99 ;  /* 0x0000006306067221 */ /* 0x000fc40000010000 */
        /* <DEDUP_REMOVED lines=33> */
[----:B------:R-:W-:Y:S01]  /*b490*/  IADD3 R0, P0, PT, R12, UR6, RZ ;  /* 0x000000060c007c10 */ /* 0x000fe2000ff1e0ff */
[----:B------:R-:W-:Y:S02]  /*b4a0*/  UIADD3 UR6, UPT, UPT, UR15, -0x1, URZ ;  /* 0xffffffff0f067890 */ /* 0x000fe4000fffe0ff */
[----:B------:R-:W-:Y:S04]  /*b4b0*/  @!P2 STG.E desc[UR24][R50.64+0x580], R75 ;  /* 0x0005804b3200a986 */ /* 0x000fe8000c101918 */
[----:B------:R-:W-:Y:S01]  /*b4c0*/  @!P3 STG.E desc[UR24][R50.64+0x600], R77 ;  /* 0x0006004d3200b986 */ /* 0x000fe2000c101918 */
[----:B------:R-:W-:-:S03]  /*b4d0*/  UMOV UR15, UR6 ;  /* 0x00000006000f7c82 */ /* 0x000fc60008000000 */
        /* <DEDUP_REMOVED lines=21> */
[----:B------:R0:W-:Y:S04]  /*b630*/  LDS R31, [R32] ;  /* 0x00000000201f7984 */ /* 0x0001e80000000800 */
[----:B------:R1:W-:Y:S04]  /*b640*/  LDS R49, [R33+0x80] ;  /* 0x0000800021317984 */ /* 0x0003e80000000800 */
[----:B------:R-:W-:Y:S01]  /*b650*/  LDS R51, [R34+0x100] ;  /* 0x0001000022337984 */ /* 0x000fe20000000800 */
[----:B0-----:R-:W-:-:S03]  /*b660*/  LEA R32, P2, R0, UR8, 0x2 ;  /* 0x0000000800207c11 */ /* 0x001fc6000f8410ff */
[----:B------:R-:W-:Y:S01]  /*b670*/  LDS R35, [R35+0x180] ;  /* 0x0001800023237984 */ /* 0x000fe20000000800 */
[----:B-1----:R-:W-:-:S03]  /*b680*/  IADD3.X R33, PT, PT, RZ, UR7, RZ, P0, !PT ;  /* 0x00000007ff217c10 */ /* 0x002fc600087fe4ff */
        /* <DEDUP_REMOVED lines=53> */
.L_x_7429:
        /* <DEDUP_REMOVED lines=33> */
.L_x_7504:
[----:B------:R-:W-:Y:S05]  /*bbf0*/  BSYNC.RECONVERGENT B0 ;  /* 0x0000000000007941 */ /* 0x000fea0003800200 */
.L_x_7503:
        /* <DEDUP_REMOVED lines=31> */
.L_x_7506:
[----:B------:R-:W-:Y:S05]  /*bdf0*/  BSYNC.RECONVERGENT B0 ;  /* 0x0000000000007941 */ /* 0x000fea0003800200 */
.L_x_7505:
        /* <DEDUP_REMOVED lines=12> */
.L_x_7507:
        /* <DEDUP_REMOVED lines=15> */
.L_x_7508:
        /* <DEDUP_REMOVED lines=13> */
.L_x_10488:


//--------------------- .text._Z25selective_scan_bwd_kernelI32Selective_Scan_bwd_kernel_traitsILi32ELi16ELb1ELb0ELb0ELb0ELb0EffEEv12SSMParamsBwd --------------------------
	.section	.text._Z25selective_scan_bwd_kernelI32Selective_Scan_bwd_kernel_traitsILi32ELi16ELb1ELb0ELb0ELb0ELb0EffEEv12SSMParamsBwd,"ax",@progbits
	.align	128
        .global         _Z25selective_scan_bwd_kernelI32Selective_Scan_bwd_kernel_traitsILi32ELi16ELb1ELb0ELb0ELb0ELb0EffEEv12SSMParamsBwd
        .type           _Z25selective_scan_bwd_kernelI32Selective_Scan_bwd_kernel_traitsILi32ELi16ELb1ELb0ELb0ELb0ELb0EffEEv12SSMParamsBwd,@function
        .size           _Z25selective_scan_bwd_kernelI32Selective_Scan_bwd_kernel_traitsILi32ELi16ELb1ELb0ELb0ELb0ELb0EffEEv12SSMParamsBwd,(.L_x_10489 - _Z25selective_scan_bwd_kernelI32Selective_Scan_bwd_kernel_traitsILi32ELi16ELb1ELb0ELb0ELb0ELb0EffEEv12SSMParamsBwd)
        .other          _Z25selective_scan_bwd_kernelI32Selective_Scan_bwd_kernel_traitsILi32ELi16ELb1ELb0ELb0ELb0ELb0EffEEv12SSMParamsBwd,@"STO_CUDA_ENTRY STV_DEFAULT"
_Z25selective_scan_bwd_kernelI32Selective_Scan_bwd_kernel_traitsILi32ELi16ELb1ELb0ELb0ELb0ELb0EffEEv12SSMParamsBwd:
.text._Z25selective_scan_bwd_kernelI32Selective_Scan_bwd_kernel_traitsILi32ELi16ELb1ELb0ELb0ELb0ELb0EffEEv12SSMParamsBwd:
        /* <DEDUP_REMOVED lines=95> */
[----:B0-----:R-:W-:Y:S02]  /*05f0*/  SHF.L.U32 R96, R82, 0x2, RZ ;  /* 0x0000000252607819 */ /* 0x001fe400000006ff */
[----:B----4-:R-:W-:Y:S02]  /*0600*/  LEA R84, P0, R86, R84, 0x2 ;  /* 0x0000005456547211 */ /* 0x010fe400078010ff */
[----:B------:R-:W-:Y:S02]  /*0610*/  LOP3.LUT R95, R96, 0xf80, RZ, 0xc0, !PT ;  /* 0x00000f80605f7812 */ /* 0x000fe400078ec0ff */
[----:B------:R-:W-:Y:S02]  /*0620*/  LEA.HI.X R86, R86, R85, R2, 0x2, P0 ;  /* 0x0000005556567211 */ /* 0x000fe400000f1402 */
[----:B------:R-:W-:-:S02]  /*0630*/  MOV R85, RZ ;  /* 0x000000ff00557202 */ /* 0x000fc40000000f00 */
[C---:B------:R-:W-:Y:S02]  /*0640*/  LOP3.LUT R178, R82.reuse, 0x1f, RZ, 0xc0, !PT ;  /* 0x0000001f52b27812 */ /* 0x040fe400078ec0ff */
[----:B------:R-:W-:Y:S02]  /*0650*/  IADD3 R94, PT, PT, R82, 0x200, RZ ;  /* 0x00000200525e7810 */ /* 0x000fe40007ffe0ff */
[----:B------:R-:W-:Y:S02]  /*0660*/  LOP3.LUT R95, R95, 0x1f, R82, 0xf8, !PT ;  /* 0x0000001f5f5f7812 */ /* 0x000fe400078ef852 */
[----:B---3--:R-:W-:-:S07]  /*0670*/  IADD3 R96, PT, PT, R96, R87, RZ ;  /* 0x0000005760607210 */ /* 0x008fce0007ffe0ff */
.L_x_7517:
[----:B------:R-:W-:Y:S01]  /*0680*/  BAR.SYNC.DEFER_BLOCKING 0x0 ;  /* 0x0000000000007b1d */ /* 0x000fe20000010000 */
[----:B--2---:R-:W-:-:S05]  /*0690*/  IMAD.WIDE.U32 R2, R95, 0x10, R88 ;  /* 0x000000105f027825 */ /* 0x004fca00078e0058 */
[----:B------:R-:W0:Y:S01]  /*06a0*/  S2R R100, SR_LANEID ;  /* 0x0000000000647919 */ /* 0x000e220000000000 */
[----:B------:R-:W-:Y:S01]  /*06b0*/  IMAD.WIDE.U32 R4, R95, 0x10, R90 ;  /* 0x000000105f047825 */ /* 0x000fe200078e005a */
[----:B------:R-:W1:Y:S01]  /*06c0*/  LDCU UR7, c[0x0][0x38c] ;  /* 0x00007180ff0777ac */ /* 0x000e620008000800 */
[----:B------:R-:W2:Y:S04]  /*06d0*/  LDG.E.128 R8, desc[UR16][R2.64] ;  /* 0x0000001002087981 */ /* 0x000ea8000c1e1d00 */
[----:B------:R-:W3:Y:S04]  /*06e0*/  LDG.E.128 R12, desc[UR16][R2.64+0x200] ;  /* 0x00020010020c7981 */ /* 0x000ee8000c1e1d00 */
[----:B------:R-:W4:Y:S04]  /*06f0*/  LDG.E.128 R16, desc[UR16][R2.64+0x400] ;  /* 0x0004001002107981 */ /* 0x000f28000c1e1d00 */
[----:B------:R-:W4:Y:S01]  /*0700*/  LDG.E.128 R20, desc[UR16][R2.64+0x600] ;  /* 0x0006001002147981 */ /* 0x000f22000c1e1d00 */
[----:B0-----:R-:W-:-:S02]  /*0710*/  LEA R97, R100, R87, 0x4 ;  /* 0x0000005764617211 */ /* 0x001fc400078e20ff */
[----:B------:R-:W-:-:S03]  /*0720*/  LEA R98, R100, R87, 0x6 ;  /* 0x0000005764627211 */ /* 0x000fc600078e30ff */
        /* <DEDUP_REMOVED lines=13> */
[----:B----4-:R-:W4:Y:S01]  /*0800*/  LDG.E.128 R20, desc[UR16][R4.64+0x600] ;  /* 0x0006001004147981 */ /* 0x010f22000c1e1d00 */
[----:B------:R-:W-:-:S03]  /*0810*/  IMAD.WIDE.U32 R2, R95, 0x10, R92 ;  /* 0x000000105f027825 */ /* 0x000fc600078e005c */
[----:B------:R0:W-:Y:S04]  /*0820*/  STS.128 [R97], R8 ;  /* 0x0000000861007388 */ /* 0x0001e80000000c00 */
[----:B--2---:R2:W-:Y:S04]  /*0830*/  STS.128 [R97+0x200], R12 ;  /* 0x0002000c61007388 */ /* 0x0045e80000000c00 */
[----:B---3--:R3:W-:Y:S04]  /*0840*/  STS.128 [R97+0x400], R16 ;  /* 0x0004001061007388 */ /* 0x0087e80000000c00 */
[----:B----4-:R4:W-:Y:S01]  /*0850*/  STS.128 [R97+0x600], R20 ;  /* 0x0006001461007388 */ /* 0x0109e20000000c00 */
        /* <DEDUP_REMOVED lines=10> */
[----:B-1----:R-:W-:Y:S01]  /*0900*/  UISETP.GE.AND UP0, UPT, UR7, 0x1, UPT ;  /* 0x000000010700788c */ /* 0x002fe2000bf06270 */
[----:B------:R-:W-:-:S02]  /*0910*/  CS2R R38, SRZ ;  /* 0x0000000000267805 */ /* 0x000fc4000001ff00 */
[----:B------:R-:W-:Y:S02]  /*0920*/  CS2R R36, SRZ ;  /* 0x0000000000247805 */ /* 0x000fe4000001ff00 */
[----:B------:R-:W-:Y:S02]  /*0930*/  CS2R R34, SRZ ;  /* 0x0000000000227805 */ /* 0x000fe4000001ff00 */
[----:B------:R-:W-:Y:S02]  /*0940*/  CS2R R32, SRZ ;  /* 0x0000000000207805 */ /* 0x000fe4000001ff00 */
[----:B------:R-:W-:Y:S02]  /*0950*/  CS2R R30, SRZ ;  /* 0x00000000001e7805 */ /* 0x000fe4000001ff00 */
[----:B------:R-:W-:Y:S02]  /*0960*/  CS2R R28, SRZ ;  /* 0x00000000001c7805 */ /* 0x000fe4000001ff00 */
[----:B------:R-:W-:Y:S01]  /*0970*/  CS2R R26, SRZ ;  /* 0x00000000001a7805 */ /* 0x000fe2000001ff00 */
[----:B------:R-:W-:Y:S01]  /*0980*/  UIADD3 UR9, UPT, UPT, UR8, -0x1, URZ ;  /* 0xffffffff08097890 */ /* 0x000fe2000fffe0ff */
[----:B------:R-:W-:Y:S04]  /*0990*/  STS.128 [R97], R8 ;  /* 0x0000000861007388 */ /* 0x000fe80000000c00 */
[----:B--2---:R-:W-:Y:S04]  /*09a0*/  STS.128 [R97+0x200], R12 ;  /* 0x0002000c61007388 */ /* 0x004fe80000000c00 */
[----:B---3--:R-:W-:Y:S04]  /*09b0*/  STS.128 [R97+0x400], R16 ;  /* 0x0004001061007388 */ /* 0x008fe80000000c00 */
[----:B----4-:R-:W-:Y:S01]  /*09c0*/  STS.128 [R97+0x600], R20 ;  /* 0x0006001461007388 */ /* 0x010fe20000000c00 */
[----:B------:R-:W-:-:S03]  /*09d0*/  NOP ;  /* 0x0000000000007918 */ /* 0x000fc60000000000 */
[----:B------:R-:W0:Y:S04]  /*09e0*/  LDS.128 R4, [R98] ;  /* 0x0000000062047984 */ /* 0x000e280000000c00 */
[----:B------:R-:W1:Y:S04]  /*09f0*/  LDS.128 R48, [R98+0x10] ;  /* 0x0000100062307984 */ /* 0x000e680000000c00 */
[----:B------:R-:W2:Y:S04]  /*0a00*/  LDS.128 R44, [R98+0x20] ;  /* 0x00002000622c7984 */ /* 0x000ea80000000c00 */
[----:B------:R-:W3:Y:S01]  /*0a10*/  LDS.128 R40, [R98+0x30] ;  /* 0x0000300062287984 */ /* 0x000ee20000000c00 */
[----:B0-----:R-:W-:Y:S01]  /*0a20*/  FFMA.FTZ R24, R64, R4, R83 ;  /* 0x0000000440187223 */ /* 0x001fe20000010053 */
[-C--:B-----5:R-:W-:Y:S01]  /*0a30*/  FMUL.FTZ R20, R4, R76.reuse ;  /* 0x0000004c04147220 */ /* 0x0a0fe20000410000 */
[-C--:B------:R-:W-:Y:S01]  /*0a40*/  FMUL.FTZ R21, R5, R76.reuse ;  /* 0x0000004c05157220 */ /* 0x080fe20000410000 */
[-C--:B------:R-:W-:Y:S01]  /*0a50*/  FMUL.FTZ R22, R6, R76.reuse ;  /* 0x0000004c06167220 */ /* 0x080fe20000410000 */
[----:B------:R-:W-:Y:S01]  /*0a60*/  FFMA.FTZ R25, R65, R5, R24 ;  /* 0x0000000541197223 */ /* 0x000fe20000010018 */
[-C--:B------:R-:W-:Y:S01]  /*0a70*/  FMUL.FTZ R23, R7, R76.reuse ;  /* 0x0000004c07177220 */ /* 0x080fe20000410000 */
[-C--:B-1----:R-:W-:Y:S01]  /*0a80*/  FMUL.FTZ R16, R48, R76.reuse ;  /* 0x0000004c30107220 */ /* 0x082fe20000410000 */
[----:B------:R-:W-:Y:S01]  /*0a90*/  FMUL.FTZ R17, R49, R76 ;  /* 0x0000004c31117220 */ /* 0x000fe20000410000 */
[----:B------:R-:W-:Y:S01]  /*0aa0*/  FFMA.FTZ R2, R66, R6, R25 ;  /* 0x0000000642027223 */ /* 0x000fe20000010019 */
[----:B------:R-:W-:Y:S01]  /*0ab0*/  CS2R R24, SRZ ;  /* 0x0000000000187805 */ /* 0x000fe2000001ff00 */
[-C--:B------:R-:W-:Y:S01]  /*0ac0*/  FMUL.FTZ R18, R50, R76.reuse ;  /* 0x0000004c32127220 */ /* 0x080fe20000410000 */
[-C--:B------:R-:W-:Y:S01]  /*0ad0*/  FMUL.FTZ R19, R51, R76.reuse ;  /* 0x0000004c33137220 */ /* 0x080fe20000410000 */
[----:B------:R-:W-:Y:S01]  /*0ae0*/  FFMA.FTZ R3, R67, R7, R2 ;  /* 0x0000000743037223 */ /* 0x000fe20000010002 */
[-C--:B--2---:R-:W-:Y:S01]  /*0af0*/  FMUL.FTZ R12, R44, R76.reuse ;  /* 0x0000004c2c0c7220 */ /* 0x084fe20000410000 */
[-C--:B------:R-:W-:Y:S01]  /*0b00*/  FMUL.FTZ R13, R45, R76.reuse ;  /* 0x0000004c2d0d7220 */ /* 0x080fe20000410000 */
[----:B------:R-:W-:Y:S01]  /*0b10*/  FMUL.FTZ R14, R46, R76 ;  /* 0x0000004c2e0e7220 */ /* 0x000fe20000410000 */
[----:B------:R-:W-:Y:S01]  /*0b20*/  FFMA.FTZ R2, R60, R48, R3 ;  /* 0x000000303c027223 */ /* 0x000fe20000010003 */
[-C--:B------:R-:W-:Y:S01]  /*0b30*/  FMUL.FTZ R15, R47, R76.reuse ;  /* 0x0000004c2f0f7220 */ /* 0x080fe20000410000 */
[-C--:B---3--:R-:W-:Y:S01]  /*0b40*/  FMUL.FTZ R8, R40, R76.reuse ;  /* 0x0000004c28087220 */ /* 0x088fe20000410000 */
[-C--:B------:R-:W-:Y:S01]  /*0b50*/  FMUL.FTZ R9, R41, R76.reuse ;  /* 0x0000004c29097220 */ /* 0x080fe20000410000 */
[----:B------:R-:W-:Y:S01]  /*0b60*/  FFMA.FTZ R3, R61, R49, R2 ;  /* 0x000000313d037223 */ /* 0x000fe20000010002 */
[-C--:B------:R-:W-:Y:S01]  /*0b70*/  FMUL.FTZ R10, R42, R76.reuse ;  /* 0x0000004c2a0a7220 */ /* 0x080fe20000410000 */
[----:B------:R-:W-:-:S02]  /*0b80*/  FMUL.FTZ R11, R43, R76 ;  /* 0x0000004c2b0b7220 */ /* 0x000fc40000410000 */
        /* <DEDUP_REMOVED lines=33> */
[----:B------:R-:W-:Y:S01]  /*0da0*/  USHF.L.U32 UR6, UR8, 0xa, URZ ;  /* 0x0000000a08067899 */ /* 0x000fe200080006ff */
[--C-:B------:R-:W-:Y:S01]  /*0db0*/  FADD.FTZ R113, R74, R77.reuse ;  /* 0x0000004d4a717221 */ /* 0x100fe20000010000 */
[----:B------:R-:W-:Y:S01]  /*0dc0*/  FADD.FTZ R116, R75, R77 ;  /* 0x0000004d4b747221 */ /* 0x000fe20000010000 */
[----:B0-----:R-:W-:Y:S01]  /*0dd0*/  ISETP.LE.AND P0, PT, R2, UR8, PT ;  /* 0x0000000802007c0c */ /* 0x001fe2000bf03270 */
[----:B------:R-:W-:Y:S01]  /*0de0*/  HFMA2 R39, -RZ, RZ, 0, 0 ;  /* 0x00000000ff277431 */ /* 0x000fe200000001ff */
[----:B------:R-:W-:Y:S01]  /*0df0*/  ULOP3.LUT UR6, UR6, 0x400, URZ, 0xc0, !UPT ;  /* 0x0000040006067892 */ /* 0x000fe2000f8ec0ff */
[----:B------:R-:W-:Y:S01]  /*0e00*/  IADD3 R115, PT, PT, R87, 0x1308, RZ ;  /* 0x0000130857737810 */ /* 0x000fe20007ffe0ff */
[----:B------:R-:W0:Y:S01]  /*0e10*/  LDC.64 R2, c[0x0][0x3a8] ;  /* 0x0000ea00ff027b82 */ /* 0x000e220000000a00 */
[----:B------:R-:W-:Y:S01]  /*0e20*/  MOV R117, R84 ;  /* 0x0000005400757202 */ /* 0x000fe20000000f00 */
[----:B------:R-:W-:Y:S01]  /*0e30*/  FMUL.FTZ R124, R64, R99 ;  /* 0x00000063407c7220 */ /* 0x000fe20000410000 */
[----:B------:R-:W-:Y:S01]  /*0e40*/  MOV R118, R86 ;  /* 0x0000005600767202 */ /* 0x000fe20000000f00 */
[----:B------:R-:W-:Y:S01]  /*0e50*/  FMUL.FTZ R125, R65, R102 ;  /* 0x00000066417d7220 */ /* 0x000fe20000410000 */
[----:B------:R-:W-:Y:S01]  /*0e60*/  MOV R119, R78 ;  /* 0x0000004e00777202 */ /* 0x000fe20000000f00 */
[----:B------:R-:W-:Y:S01]  /*0e70*/  FMUL.FTZ R126, R66, R101 ;  /* 0x00000065427e7220 */ /* 0x000fe20000410000 */
[----:B------:R-:W-:Y:S01]  /*0e80*/  MOV R120, R79 ;  /* 0x0000004f00787202 */ /* 0x000fe20000000f00 */
[----:B------:R-:W3:Y:S01]  /*0e90*/  LDC R180, c[0x0][0x394] ;  /* 0x0000e500ffb47b82 */ /* 0x000ee20000000800 */
        /* <DEDUP_REMOVED lines=16> */
[----:B------:R-:W-:Y:S01]  /*0fa0*/  ISETP.EQ.AND P0, PT, R82, RZ, !P0 ;  /* 0x000000ff5200720c */ /* 0x000fe20004702270 */
[----:B------:R-:W-:Y:S01]  /*0fb0*/  UIADD3 UR10, UPT, UPT, -UR7, URZ, URZ ;  /* 0x000000ff070a7290 */ /* 0x000fe2000fffe1ff */
[----:B--2---:R-:W-:Y:S01]  /*0fc0*/  SHF.L.U64.HI R73, R72, 0x2, R73 ;  /* 0x0000000248497819 */ /* 0x004fe20000010249 */
[----:B------:R-:W2:Y:S01]  /*0fd0*/  LDCU UR11, c[0x0][0x394] ;  /* 0x00007280ff0b77ac */ /* 0x000ea20008000800 */
[----:B-1----:R-:W-:-:S02]  /*0fe0*/  SHF.L.U64.HI R71, R70, 0x2, R71 ;  /* 0x0000000246477819 */ /* 0x002fc40000010247 */
[----:B0-----:R-:W-:Y:S01]  /*0ff0*/  SHF.L.U64.HI R141, R2, 0x2, R3 ;  /* 0x00000002028d7819 */ /* 0x001fe20000010203 */
[----:B------:R-:W-:Y:S01]  /*1000*/  ULOP3.LUT UR6, UR6, 0xa88, URZ, 0xfc, !UPT ;  /* 0x00000a8806067892 */ /* 0x000fe2000f8efcff */
[----:B------:R-:W-:Y:S02]  /*1010*/  MOV R143, UR4 ;  /* 0x00000004008f7c02 */ /* 0x000fe40008000f00 */
[----:B--2---:R-:W-:-:S09]  /*1020*/  MOV R145, UR5 ;  /* 0x0000000500917c02 */ /* 0x004fd20008000f00 */
.L_x_7516:
[----:B-1----:R-:W-:Y:S02]  /*1030*/  MOV R74, R117 ;  /* 0x00000075004a7202 */ /* 0x002fe40000000f00 */
[----:B------:R-:W-:Y:S02]  /*1040*/  MOV R75, R118 ;  /* 0x00000076004b7202 */ /* 0x000fe40000000f00 */
[----:B------:R-:W-:-:S03]  /*1050*/  MOV R146, R121 ;  /* 0x0000007900927202 */ /* 0x000fc60000000f00 */
[----:B0-----:R0:W2:Y:S01]  /*1060*/  LDG.E R140, desc[UR16][R74.64] ;  /* 0x000000104a8c7981 */ /* 0x0010a2000c1e1900 */
[----:B------:R-:W-:-:S05]  /*1070*/  MOV R147, R122 ;  /* 0x0000007a00937202 */ /* 0x000fca0000000f00 */
[----:B------:R-:W4:Y:S01]  /*1080*/  LDG.E R146, desc[UR16][R146.64] ;  /* 0x0000001092927981 */ /* 0x000f22000c1e1900 */
[----:B0-----:R-:W-:Y:S02]  /*1090*/  MOV R74, R119 ;  /* 0x00000077004a7202 */ /* 0x001fe40000000f00 */
[----:B------:R-:W-:-:S05]  /*10a0*/  MOV R75, R120 ;  /* 0x00000078004b7202 */ /* 0x000fca0000000f00 */
[----:B------:R0:W4:Y:S01]  /*10b0*/  LDG.E R149, desc[UR16][R74.64] ;  /* 0x000000104a957981 */ /* 0x000122000c1e1900 */
        /* <DEDUP_REMOVED lines=19> */
[----:B----4-:R-:W-:Y:S01]  /*11f0*/  FMUL.FTZ R176, R149, R146 ;  /* 0x0000009295b07220 */ /* 0x010fe20000410000 */
[-C--:B------:R-:W-:Y:S01]  /*1200*/  FMUL.FTZ R149, R107, R144.reuse ;  /* 0x000000906b957220 */ /* 0x080fe20000410000 */
[-C--:B------:R-:W-:Y:S01]  /*1210*/  FMUL.FTZ R146, R114, R144.reuse ;  /* 0x0000009072927220 */ /* 0x080fe20000410000 */
[-C--:B------:R-:W-:Y:S01]  /*1220*/  FMUL.FTZ R153, R113, R144.reuse ;  /* 0x0000009071997220 */ /* 0x080fe20000410000 */
        /* <DEDUP_REMOVED lines=38> */
[----:B------:R2:W4:Y:S01]  /*1490*/  LDS R179, [R123+UR6] ;  /* 0x000000067bb37984 */ /* 0x0005220008000800 */
[----:B------:R-:W-:Y:S05]  /*14a0*/  BRA `(.L_x_7513) ;  /* 0x0000000000047947 */ /* 0x000fea0003800000 */
.L_x_7512:
[----:B------:R0:W1:Y:S02]  /*14b0*/  LDS R179, [R96+0x128c] ;  /* 0x00128c0060b37984 */ /* 0x0000640000000800 */
.L_x_7513:
[----:B------:R-:W-:Y:S05]  /*14c0*/  BSYNC.RECONVERGENT B0 ;  /* 0x0000000000007941 */ /* 0x000fea0003800200 */
.L_x_7511:
[----:B------:R-:W-:Y:S01]  /*14d0*/  UISETP.NE.AND UP0, UPT, UR8, 0x1, UPT ;  /* 0x000000010800788c */ /* 0x000fe2000bf05270 */
[----:B------:R-:W-:-:S05]  /*14e0*/  HFMA2 R172, -RZ, RZ, 0, 0 ;  /* 0x00000000ffac7431 */ /* 0x000fca00000001ff */
[----:B------:R-:W-:-:S04]  /*14f0*/  PLOP3.LUT P1, PT, PT, PT, UP0, 0x80, 0x8 ;  /* 0x000000000008781c */ /* 0x000fc80003f2f008 */
[----:B------:R-:W-:-:S13]  /*1500*/  ISETP.NE.OR P1, PT, R82, RZ, !P1 ;  /* 0x000000ff5200720c */ /* 0x000fda0004f25670 */
[----:B------:R-:W-:-:S05]  /*1510*/  @!P1 IMAD.WIDE R74, R145, 0x8, R68 ;  /* 0x00000008914a9825 */ /* 0x000fca00078e0244 */
[----:B------:R5:W2:Y:S01]  /*1520*/  @!P1 LDG.E R172, desc[UR16][R74.64+0x4] ;  /* 0x000004104aac9981 */ /* 0x000aa2000c1e1900 */
        /* <DEDUP_REMOVED lines=9> */
[----:B------:R-:W-:-:S02]  /*15c0*/  ISETP.GT.AND P4, PT, R100, 0x17, PT ;  /* 0x000000176400780c */ /* 0x000fc40003f84270 */
[C---:B------:R-:W-:Y:S01]  /*15d0*/  FMUL.FTZ R181, R149.reuse, R144 ;  /* 0x0000009095b57220 */ /* 0x040fe20000410000 */
[----:B------:R-:W-:-:S03]  /*15e0*/  FFMA.FTZ R161, R149, R161, R170 ;  /* 0x000000a195a17223 */ /* 0x000fc600000100aa */
[C---:B------:R-:W-:Y:S01]  /*15f0*/  FMUL.FTZ R144, R150.reuse, R181 ;  /* 0x000000b596907220 */ /* 0x040fe20000410000 */
[----:B------:R-:W-:-:S03]  /*1600*/  FFMA.FTZ R161, R150, R161, R173 ;  /* 0x000000a196a17223 */ /* 0x000fc600000100ad */
[C---:B-----5:R-:W-:Y:S01]  /*1610*/  FMUL.FTZ R75, R151.reuse, R144 ;  /* 0x00000090974b7220 */ /* 0x060fe20000410000 */
        /* <DEDUP_REMOVED lines=25> */
[----:B------:R-:W-:-:S02]  /*17b0*/  FMUL.FTZ R74, R159, R152 ;  /* 0x000000989f4a7220 */ /* 0x000fc40000410000 */
[----:B------:R-:W1:Y:S01]  /*17c0*/  SHFL.DOWN PT, R183, R144, 0x1, 0x1f ;  /* 0x08201f0090b77f89 */ /* 0x000e6200000e0000 */
[----:B------:R-:W-:Y:S01]  /*17d0*/  FFMA.FTZ R161, R148, R75, R131 ;  /* 0x0000004b94a17223 */ /* 0x000fe20000010083 */
[----:B------:R-:W-:Y:S02]  /*17e0*/  FMUL.FTZ R75, R155, R74 ;  /* 0x0000004a9b4b7220 */ /* 0x000fe40000410000 */
[----:B------:R1:W4:Y:S01]  /*17f0*/  SHFL.DOWN PT, R184, R182, 0x1, 0x1f ;  /* 0x08201f00b6b87f89 */ /* 0x00032200000e0000 */
[----:B------:R-:W-:Y:S01]  /*1800*/  FFMA.FTZ R161, R147, R161, R132 ;  /* 0x000000a193a17223 */ /* 0x000fe20000010084 */
[----:B------:R-:W-:-:S03]  /*1810*/  FMUL.FTZ R74, R158, R75 ;  /* 0x0000004b9e4a7220 */ /* 0x000fc60000410000 */
[----:B------:R-:W-:Y:S01]  /*1820*/  FFMA.FTZ R161, R142, R161, R133 ;  /* 0x000000a18ea17223 */ /* 0x000fe20000010085 */
[----:B------:R-:W-:-:S03]  /*1830*/  FMUL.FTZ R75, R157, R74 ;  /* 0x0000004a9d4b7220 */ /* 0x000fc60000410000 */
[----:B------:R-:W-:Y:S01]  /*1840*/  FFMA.FTZ R161, R151, R161, R134 ;  /* 0x000000a197a17223 */ /* 0x000fe20000010086 */
[----:B------:R-:W-:-:S03]  /*1850*/  FMUL.FTZ R74, R156, R75 ;  /* 0x0000004b9c4a7220 */ /* 0x000fc60000410000 */
[----:B------:R-:W-:Y:S01]  /*1860*/  FFMA.FTZ R181, R150, R161, R135 ;  /* 0x000000a196b57223 */ /* 0x000fe20000010087 */
[----:B------:R-:W-:Y:S01]  /*1870*/  MOV R161, R182 ;  /* 0x000000b600a17202 */ /* 0x000fe20000000f00 */
[----:B------:R-:W-:Y:S02]  /*1880*/  FMUL.FTZ R75, R3, R74 ;  /* 0x0000004a034b7220 */ /* 0x000fe40000410000 */
[----:B------:R-:W-:Y:S02]  /*1890*/  FFMA.FTZ R181, R149, R181, R136 ;  /* 0x000000b595b57223 */ /* 0x000fe40000010088 */
[----:B------:R-:W-:Y:S01]  /*18a0*/  FMUL.FTZ R74, R148, R75 ;  /* 0x0000004b944a7220 */ /* 0x000fe20000410000 */
[----:B-1----:R-:W-:Y:S01]  /*18b0*/  @P1 FMUL.FTZ R182, R183, R144 ;  /* 0x00000090b7b61220 */ /* 0x002fe20000410000 */
[----:B------:R-:W-:Y:S02]  /*18c0*/  FFMA.FTZ R181, R146, R181, R137 ;  /* 0x000000b592b57223 */ /* 0x000fe40000010089 */
[----:B------:R-:W-:Y:S01]  /*18d0*/  FMUL.FTZ R75, R147, R74 ;  /* 0x0000004a934b7220 */ /* 0x000fe20000410000 */
[----:B----4-:R-:W-:Y:S01]  /*18e0*/  @P1 FFMA.FTZ R161, R144, R184, R161 ;  /* 0x000000b890a11223 */ /* 0x010fe200000100a1 */
[----:B------:R-:W-:Y:S01]  /*18f0*/  @P1 MOV R144, R182 ;  /* 0x000000b600901202 */ /* 0x000fe20000000f00 */
[----:B------:R-:W-:Y:S01]  /*1900*/  FFMA.FTZ R181, R153, R181, R138 ;  /* 0x000000b599b57223 */ /* 0x000fe2000001008a */
[----:B------:R-:W-:Y:S01]  /*1910*/  FMUL.FTZ R74, R142, R75 ;  /* 0x0000004b8e4a7220 */ /* 0x000fe20000410000 */
[----:B------:R-:W-:Y:S01]  /*1920*/  ISETP.GT.U32.AND P1, PT, R178, 0x1d, PT ;  /* 0x0000001db200780c */ /* 0x000fe20003f24070 */
[----:B------:R-:W1:Y:S01]  /*1930*/  SHFL.DOWN PT, R184, R161, 0x2, 0x1f ;  /* 0x08401f00a1b87f89 */ /* 0x000e6200000e0000 */
[----:B------:R-:W-:Y:S01]  /*1940*/  FFMA.FTZ R181, R154, R181, R139 ;  /* 0x000000b59ab57223 */ /* 0x000fe2000001008b */
[----:B------:R-:W-:-:S02]  /*1950*/  FMUL.FTZ R75, R151, R74 ;  /* 0x0000004a974b7220 */ /* 0x000fc40000410000 */
[----:B------:R-:W4:Y:S02]  /*1960*/  SHFL.DOWN PT, R185, R144, 0x2, 0x1f ;  /* 0x08401f0090b97f89 */ /* 0x000f2400000e0000 */
[----:B------:R-:W-:Y:S02]  /*1970*/  FMUL.FTZ R74, R150, R75 ;  /* 0x0000004b964a7220 */ /* 0x000fe40000410000 */
[----:B------:R-:W5:Y:S02]  /*1980*/  SHFL.UP PT, R183, R181, 0x1, RZ ;  /* 0x04200000b5b77989 */ /* 0x000f6400000e00ff */
[----:B------:R-:W-:-:S04]  /*1990*/  FMUL.FTZ R75, R149, R74 ;  /* 0x0000004a954b7220 */ /* 0x000fc80000410000 */
[----:B------:R-:W-:-:S04]  /*19a0*/  FMUL.FTZ R74, R146, R75 ;  /* 0x0000004b924a7220 */ /* 0x000fc80000410000 */
[----:B------:R-:W-:-:S04]  /*19b0*/  FMUL.FTZ R75, R153, R74 ;  /* 0x0000004a994b7220 */ /* 0x000fc80000410000 */
[----:B------:R-:W-:Y:S01]  /*19c0*/  FMUL.FTZ R182, R154, R75 ;  /* 0x0000004b9ab67220 */ /* 0x000fe20000410000 */
[----:B-1----:R-:W-:-:S04]  /*19d0*/  @!P1 FFMA.FTZ R161, R144, R184, R161 ;  /* 0x000000b890a19223 */ /* 0x002fc800000100a1 */
[----:B------:R-:W1:Y:S01]  /*19e0*/  SHFL.UP PT, R75, R182, 0x1, RZ ;  /* 0x04200000b64b7989 */ /* 0x000e6200000e00ff */
[----:B----4-:R-:W-:-:S03]  /*19f0*/  @!P1 FMUL.FTZ R74, R144, R185 ;  /* 0x000000b9904a9220 */ /* 0x010fc60000410000 */
[----:B------:R-:W4:Y:S02]  /*1a00*/  SHFL.DOWN PT, R184, R161, 0x4, 0x1f ;  /* 0x08801f00a1b87f89 */ /* 0x000f2400000e0000 */
[----:B------:R-:W-:Y:S01]  /*1a10*/  @!P1 MOV R144, R74 ;  /* 0x0000004a00909202 */ /* 0x000fe20000000f00 */
[----:B-----5:R-:W-:Y:S01]  /*1a20*/  FFMA.FTZ R74, R182, R183, R181 ;  /* 0x000000b7b64a7223 */ /* 0x020fe200000100b5 */
[----:B------:R-:W-:-:S03]  /*1a30*/  ISETP.GE.AND P1, PT, R100, 0x1, PT ;  /* 0x000000016400780c */ /* 0x000fc60003f26270 */
[----:B------:R-:W5:Y:S01]  /*1a40*/  SHFL.DOWN PT, R183, R144, 0x4, 0x1f ;  /* 0x08801f0090b77f89 */ /* 0x000f6200000e0000 */
[----:B------:R-:W-:-:S05]  /*1a50*/  FSEL R181, R181, R74, !P1 ;  /* 0x0000004ab5b57208 */ /* 0x000fca0004800000 */
[----:B------:R-:W3:Y:S04]  /*1a60*/  SHFL.UP PT, R74, R181, 0x2, RZ ;  /* 0x04400000b54a7989 */ /* 0x000ee800000e00ff */
[----:B-1----:R-:W-:Y:S01]  /*1a70*/  @P1 FMUL.FTZ R182, R182, R75 ;  /* 0x0000004bb6b61220 */ /* 0x002fe20000410000 */
[----:B------:R-:W-:Y:S01]  /*1a80*/  ISETP.GE.AND P1, PT, R100, 0x2, PT ;  /* 0x000000026400780c */ /* 0x000fe20003f26270 */
[----:B----4-:R-:W-:-:S03]  /*1a90*/  @!P3 FFMA.FTZ R161, R144, R184, R161 ;  /* 0x000000b890a1b223 */ /* 0x010fc600000100a1 */
[----:B------:R-:W1:Y:S04]  /*1aa0*/  SHFL.UP PT, R75, R182, 0x2, RZ ;  /* 0x04400000b64b7989 */ /* 0x000e6800000e00ff */
[----:B------:R-:W4:Y:S01]  /*1ab0*/  SHFL.DOWN PT, R186, R161, 0x8, 0x1f ;  /* 0x09001f00a1ba7f89 */ /* 0x000f2200000e0000 */
[----:B-----5:R-:W-:-:S05]  /*1ac0*/  @!P3 FMUL.FTZ R183, R144, R183 ;  /* 0x000000b790b7b220 */ /* 0x020fca0000410000 */
[----:B------:R-:W-:Y:S01]  /*1ad0*/  @!P3 MOV R144, R183 ;  /* 0x000000b70090b202 */ /* 0x000fe20000000f00 */
[----:B---3--:R-:W-:Y:S01]  /*1ae0*/  FFMA.FTZ R74, R182, R74, R181 ;  /* 0x0000004ab64a7223 */ /* 0x008fe200000100b5 */
[----:B------:R-:W-:-:S03]  /*1af0*/  ISETP.GT.U32.AND P3, PT, R178, 0x17, PT ;  /* 0x00000017b200780c */ /* 0x000fc60003f64070 */
[----:B------:R-:W3:Y:S01]  /*1b00*/  SHFL.DOWN PT, R185, R144, 0x8, 0x1f ;  /* 0x09001f0090b97f89 */ /* 0x000ee200000e0000 */
[----:B------:R-:W-:Y:S01]  /*1b10*/  FSEL R183, R181, R74, !P1 ;  /* 0x0000004ab5b77208 */ /* 0x000fe20004800000 */
[----:B------:R-:W-:-:S04]  /*1b20*/  HFMA2 R74, -RZ, RZ, 1.875, 0 ;  /* 0x3f800000ff4a7431 */ /* 0x000fc800000001ff */
[----:B------:R-:W5:Y:S01]  /*1b30*/  SHFL.UP PT, R184, R183, 0x4, RZ ;  /* 0x04800000b7b87989 */ /* 0x000f6200000e00ff */
[----:B-1----:R-:W-:Y:S01]  /*1b40*/  @P1 FMUL.FTZ R182, R182, R75 ;  /* 0x0000004bb6b61220 */ /* 0x002fe20000410000 */
[----:B------:R-:W-:Y:S02]  /*1b50*/  MOV R75, RZ ;  /* 0x000000ff004b7202 */ /* 0x000fe40000000f00 */
[----:B------:R-:W-:Y:S01]  /*1b60*/  ISETP.GE.AND P1, PT, R100, 0x4, PT ;  /* 0x000000046400780c */ /* 0x000fe20003f26270 */
[C---:B----4-:R-:W-:Y:S01]  /*1b70*/  @!P3 FFMA.FTZ R161, R144.reuse, R186, R161 ;  /* 0x000000ba90a1b223 */ /* 0x050fe200000100a1 */
[----:B------:R-:W1:Y:S04]  /*1b80*/  SHFL.UP PT, R181, R182, 0x4, RZ ;  /* 0x04800000b6b57989 */ /* 0x000e6800000e00ff */
[----:B------:R-:W-:Y:S04]  /*1b90*/  @P0 LDS.64 R74, [R115] ;  /* 0x00000000734a0984 */ /* 0x000fe80000000a00 */
[----:B------:R-:W4:Y:S01]  /*1ba0*/  SHFL.DOWN PT, R186, R161, 0x10, 0x1f ;  /* 0x0a001f00a1ba7f89 */ /* 0x000f2200000e0000 */
[----:B---3--:R-:W-:-:S05]  /*1bb0*/  @!P3 FMUL.FTZ R185, R144, R185 ;  /* 0x000000b990b9b220 */ /* 0x008fca0000410000 */
[----:B------:R-:W-:Y:S01]  /*1bc0*/  @!P3 MOV R144, R185 ;  /* 0x000000b90090b202 */ /* 0x000fe20000000f00 */
[----:B-----5:R-:W-:Y:S01]  /*1bd0*/  FFMA.FTZ R184, R182, R184, R183 ;  /* 0x000000b8b6b87223 */ /* 0x020fe200000100b7 */
[----:B------:R-:W-:-:S03]  /*1be0*/  ISETP.GT.U32.AND P3, PT, R178, 0xf, PT ;  /* 0x0000000fb200780c */ /* 0x000fc60003f64070 */
[----:B------:R-:W3:Y:S01]  /*1bf0*/  SHFL.DOWN PT, R185, R144, 0x10, 0x1f ;  /* 0x0a001f0090b97f89 */ /* 0x000ee200000e0000 */
[----:B------:R-:W-:Y:S01]  /*1c00*/  FSEL R183, R183, R184, !P1 ;  /* 0x000000b8b7b77208 */ /* 0x000fe20004800000 */
[----:B-1----:R-:W-:Y:S01]  /*1c10*/  @P1 FMUL.FTZ R182, R182, R181 ;  /* 0x000000b5b6b61220 */ /* 0x002fe20000410000 */
[----:B------:R-:W-:-:S03]  /*1c20*/  ISETP.GE.AND P1, PT, R100, 0x8, PT ;  /* 0x000000086400780c */ /* 0x000fc60003f26270 */
[----:B------:R-:W1:Y:S04]  /*1c30*/  SHFL.UP PT, R184, R183, 0x8, RZ ;  /* 0x05000000b7b87989 */ /* 0x000e6800000e00ff */
[----:B------:R-:W5:Y:S01]  /*1c40*/  SHFL.UP PT, R181, R182, 0x8, RZ ;  /* 0x05000000b6b57989 */ /* 0x000f6200000e00ff */
[----:B----4-:R-:W-:-:S05]  /*1c50*/  @!P3 FFMA.FTZ R161, R144, R186, R161 ;  /* 0x000000ba90a1b223 */ /* 0x010fca00000100a1 */
[----:B------:R-:W-:Y:S04]  /*1c60*/  SHFL.DOWN PT, R186, R161, 0x1, 0x1f ;  /* 0x08201f00a1ba7f89 */ /* 0x000fe800000e0000 */
[----:B------:R-:W-:Y:S01]  /*1c70*/  SHFL.IDX PT, R161, R161, RZ, 0x1f ;  /* 0x00001fffa1a17589 */ /* 0x000fe200000e0000 */
[----:B---3--:R-:W-:-:S03]  /*1c80*/  @!P3 FMUL.FTZ R185, R144, R185 ;  /* 0x000000b990b9b220 */ /* 0x008fc60000410000 */
[----:B------:R-:W-:Y:S02]  /*1c90*/  SHFL.IDX PT, R187, R75, RZ, 0x1f ;  /* 0x00001fff4bbb7589 */ /* 0x000fe400000e0000 */
[----:B------:R-:W-:Y:S01]  /*1ca0*/  @!P3 MOV R144, R185 ;  /* 0x000000b90090b202 */ /* 0x000fe20000000f00 */
[----:B-1----:R-:W-:Y:S01]  /*1cb0*/  FFMA.FTZ R184, R182, R184, R183 ;  /* 0x000000b8b6b87223 */ /* 0x002fe200000100b7 */
[----:B------:R-:W-:-:S03]  /*1cc0*/  ISETP.NE.AND P3, PT, R82, 0x1f, PT ;  /* 0x0000001f5200780c */ /* 0x000fc60003f65270 */
[----:B------:R-:W1:Y:S01]  /*1cd0*/  SHFL.DOWN PT, R185, R144, 0x1, 0x1f ;  /* 0x08201f0090b97f89 */ /* 0x000e6200000e0000 */
[----:B------:R-:W-:Y:S01]  /*1ce0*/  FSEL R183, R183, R184, !P1 ;  /* 0x000000b8b7b77208 */ /* 0x000fe20004800000 */
[----:B-----5:R-:W-:Y:S01]  /*1cf0*/  @P1 FMUL.FTZ R182, R182, R181 ;  /* 0x000000b5b6b61220 */ /* 0x020fe20000410000 */
[C---:B------:R-:W-:Y:S01]  /*1d00*/  ISETP.GE.AND P1, PT, R100.reuse, 0x10, PT ;  /* 0x000000106400780c */ /* 0x040fe20003f26270 */
[----:B------:R-:W3:Y:S04]  /*1d10*/  SHFL.IDX PT, R144, R144, RZ, 0x1f ;  /* 0x00001fff90907589 */ /* 0x000ee800000e0000 */
[----:B------:R-:W4:Y:S04]  /*1d20*/  SHFL.UP PT, R184, R183, 0x10, RZ ;  /* 0x06000000b7b87989 */ /* 0x000f2800000e00ff */
[----:B------:R-:W5:Y:S01]  /*1d30*/  SHFL.UP PT, R181, R182, 0x10, RZ ;  /* 0x06000000b6b57989 */ /* 0x000f6200000e00ff */
[----:B-1----:R-:W-:Y:S01]  /*1d40*/  @P3 FFMA.FTZ R187, R185, R187, R186 ;  /* 0x000000bbb9bb3223 */ /* 0x002fe200000100ba */
[----:B------:R-:W-:-:S03]  /*1d50*/  ISETP.GT.AND P3, PT, R100, 0x1b, PT ;  /* 0x0000001b6400780c */ /* 0x000fc60003f64270 */
[----:B------:R-:W-:Y:S01]  /*1d60*/  FFMA.FTZ R179, R187, R179, R176 ;  /* 0x000000b3bbb37223 */ /* 0x000fe200000100b0 */
[C---:B---3--:R-:W-:Y:S01]  /*1d70*/  FFMA.FTZ R75, R144.reuse, R75, R161 ;  /* 0x0000004b904b7223 */ /* 0x048fe200000100a1 */
[----:B------:R-:W-:Y:S01]  /*1d80*/  FMUL.FTZ R74, R144, R74 ;  /* 0x0000004a904a7220 */ /* 0x000fe20000410000 */
[----:B----4-:R-:W-:Y:S01]  /*1d90*/  FFMA.FTZ R184, R182, R184, R183 ;  /* 0x000000b8b6b87223 */ /* 0x010fe200000100b7 */
[----:B------:R-:W-:Y:S01]  /*1da0*/  FFMA.FTZ R177, R154, R179, R177 ;  /* 0x000000b39ab17223 */ /* 0x000fe200000100b1 */
[----:B-----5:R-:W-:-:S03]  /*1db0*/  @P1 FMUL.FTZ R182, R182, R181 ;  /* 0x000000b5b6b61220 */ /* 0x020fc60000410000 */
[----:B------:R-:W-:Y:S01]  /*1dc0*/  FFMA.FTZ R181, R153, R177, R174 ;  /* 0x000000b199b57223 */ /* 0x000fe200000100ae */
[----:B------:R-:W-:Y:S02]  /*1dd0*/  FSEL R184, R183, R184, !P1 ;  /* 0x000000b8b7b87208 */ /* 0x000fe40004800000 */
[----:B------:R-:W-:Y:S01]  /*1de0*/  ISETP.GT.AND P1, PT, R100, 0x1e, PT ;  /* 0x0000001e6400780c */ /* 0x000fe20003f24270 */
[----:B------:R-:W-:Y:S01]  /*1df0*/  FFMA.FTZ R175, R146, R181, R175 ;  /* 0x000000b592af7223 */ /* 0x000fe200000100af */
[----:B------:R-:W-:Y:S03]  /*1e00*/  SHFL.UP PT, R182, R182, 0x1, RZ ;  /* 0x04200000b6b67989 */ /* 0x000fe600000e00ff */
[----:B------:R-:W-:Y:S01]  /*1e10*/  FFMA.FTZ R183, R149, R175, R170 ;  /* 0x000000af95b77223 */ /* 0x000fe200000100aa */
[----:B------:R-:W-:Y:S03]  /*1e20*/  SHFL.UP PT, R191, R184, 0x1, RZ ;  /* 0x04200000b8bf7989 */ /* 0x000fe600000e00ff */
[----:B------:R-:W-:-:S04]  /*1e30*/  FFMA.FTZ R173, R150, R183, R173 ;  /* 0x000000b796ad7223 */ /* 0x000fc800000100ad */
[----:B------:R-:W-:-:S04]  /*1e40*/  FFMA.FTZ R185, R151, R173, R168 ;  /* 0x000000ad97b97223 */ /* 0x000fc800000100a8 */
[----:B------:R-:W-:-:S04]  /*1e50*/  FFMA.FTZ R187, R142, R185, R171 ;  /* 0x000000b98ebb7223 */ /* 0x000fc800000100ab */
[----:B------:R-:W-:Y:S01]  /*1e60*/  FFMA.FTZ R189, R147, R187, R166 ;  /* 0x000000bb93bd7223 */ /* 0x000fe200000100a6 */
[----:B--2---:R-:W1:Y:S03]  /*1e70*/  SHFL.IDX PT, R174, R172, RZ, 0x1f ;  /* 0x00001fffacae7589 */ /* 0x004e6600000e0000 */
[----:B------:R-:W-:-:S04]  /*1e80*/  FFMA.FTZ R169, R148, R189, R169 ;  /* 0x000000bd94a97223 */ /* 0x000fc800000100a9 */
[-C--:B------:R-:W-:Y:S01]  /*1e90*/  FFMA.FTZ R171, R3, R169.reuse, R164 ;  /* 0x000000a903ab7223 */ /* 0x080fe200000100a4 */
[----:B------:R-:W-:-:S03]  /*1ea0*/  FMUL.FTZ R161, R140, R169 ;  /* 0x000000a98ca17220 */ /* 0x000fc60000410000 */
[-C--:B------:R-:W-:Y:S01]  /*1eb0*/  FFMA.FTZ R167, R156, R171.reuse, R167 ;  /* 0x000000ab9ca77223 */ /* 0x080fe200000100a7 */
[----:B------:R-:W-:Y:S01]  /*1ec0*/  FMUL.FTZ R144, R140, R171 ;  /* 0x000000ab8c907220 */ /* 0x000fe20000410000 */
[----:B-1----:R-:W-:Y:S01]  /*1ed0*/  @P2 FFMA.FTZ R174, R182, R174, R191 ;  /* 0x000000aeb6ae2223 */ /* 0x002fe200000100bf */
[----:B------:R-:W-:-:S03]  /*1ee0*/  ISETP.GT.AND P2, PT, R100, 0x1d, PT ;  /* 0x0000001d6400780c */ /* 0x000fc60003f44270 */
[----:B------:R-:W-:Y:S01]  /*1ef0*/  FFMA.FTZ R193, R159, R174, R124 ;  /* 0x000000ae9fc17223 */ /* 0x000fe2000001007c */
[----:B------:R-:W-:-:S03]  /*1f00*/  FFMA.FTZ R159, R157, R167, R162 ;  /* 0x000000a79d9f7223 */ /* 0x000fc600000100a2 */
[-C--:B------:R-:W-:Y:S01]  /*1f10*/  FFMA.FTZ R166, R152, R193.reuse, R125 ;  /* 0x000000c198a67223 */ /* 0x080fe2000001007d */
[----:B------:R-:W-:Y:S01]  /*1f20*/  FFMA.FTZ R164, R4, R193, RZ ;  /* 0x000000c104a47223 */ /* 0x000fe200000100ff */
[C---:B------:R-:W-:Y:S02]  /*1f30*/  FFMA.FTZ R165, R158.reuse, R159, R165 ;  /* 0x0000009f9ea57223 */ /* 0x040fe400000100a5 */
[-C--:B------:R-:W-:Y:S01]  /*1f40*/  FFMA.FTZ R162, R155, R166.reuse, R126 ;  /* 0x000000a69ba27223 */ /* 0x080fe2000001007e */
[----:B------:R-:W-:Y:S01]  /*1f50*/  FFMA.FTZ R191, R5, R166, R164 ;  /* 0x000000a605bf7223 */ /* 0x000fe200000100a4 */
[----:B------:R-:W-:Y:S02]  /*1f60*/  FFMA.FTZ R155, R155, R165, R160 ;  /* 0x000000a59b9b7223 */ /* 0x000fe400000100a0 */
[-C--:B------:R-:W-:Y:S01]  /*1f70*/  FFMA.FTZ R164, R158, R162.reuse, R127 ;  /* 0x000000a29ea47223 */ /* 0x080fe2000001007f */
[----:B------:R-:W-:Y:S01]  /*1f80*/  FFMA.FTZ R158, R6, R162, R191 ;  /* 0x000000a2069e7223 */ /* 0x000fe200000100bf */
[----:B------:R-:W-:Y:S01]  /*1f90*/  FFMA.FTZ R163, R152, R155, R163 ;  /* 0x0000009b98a37223 */ /* 0x000fe200000100a3 */
[----:B------:R-:W-:Y:S01]  /*1fa0*/  FADD.FTZ R152, -R124, R193 ;  /* 0x000000c17c987221 */ /* 0x000fe20000010100 */
[-C--:B------:R-:W-:Y:S01]  /*1fb0*/  FFMA.FTZ R197, R157, R164.reuse, R128 ;  /* 0x000000a49dc57223 */ /* 0x080fe20000010080 */
[----:B------:R-:W-:Y:S01]  /*1fc0*/  FFMA.FTZ R191, R7, R164, R158 ;  /* 0x000000a407bf7223 */ /* 0x000fe2000001009e */
[----:B------:R-:W-:Y:S01]  /*1fd0*/  FADD.FTZ R157, -R125, R166 ;  /* 0x000000a67d9d7221 */ /* 0x000fe20000010100 */
        /* <DEDUP_REMOVED lines=8> */
[----:B------:R-:W-:Y:S01]  /*2060*/  FMUL.FTZ R156, R102, R155 ;  /* 0x0000009b669c7220 */ /* 0x000fe20000410000 */
[-C--:B------:R-:W-:Y:S01]  /*2070*/  FFMA.FTZ R172, R148, R191.reuse, R131 ;  /* 0x000000bf94ac7223 */ /* 0x080fe20000010083 */
[----:B------:R-:W-:Y:S01]  /*2080*/  FFMA.FTZ R160, R50, R191, R3 ;  /* 0x000000bf32a07223 */ /* 0x000fe20000010003 */
[----:B------:R-:W-:Y:S01]  /*2090*/  FMUL.FTZ R3, R99, R163 ;  /* 0x000000a363037220 */ /* 0x000fe20000410000 */
[----:B------:R-:W-:Y:S01]  /*20a0*/  FADD.FTZ R170, -R130, R191 ;  /* 0x000000bf82aa7221 */ /* 0x000fe20000010100 */
[-C--:B------:R-:W-:Y:S01]  /*20b0*/  FFMA.FTZ R199, R147, R172.reuse, R132 ;  /* 0x000000ac93c77223 */ /* 0x080fe20000010084 */
[----:B------:R-:W-:Y:S01]  /*20c0*/  FFMA.FTZ R197, R51, R172, R160 ;  /* 0x000000ac33c57223 */ /* 0x000fe200000100a0 */
[----:B------:R-:W-:Y:S01]  /*20d0*/  FFMA.FTZ R191, R3, R152, RZ ;  /* 0x0000009803bf7223 */ /* 0x000fe200000100ff */
[----:B------:R-:W-:Y:S01]  /*20e0*/  FMUL.FTZ R147, R101, R165 ;  /* 0x000000a565937220 */ /* 0x000fe20000410000 */
[----:B------:R-:W-:Y:S01]  /*20f0*/  FFMA.FTZ R176, R142, R199, R133 ;  /* 0x000000c78eb07223 */ /* 0x000fe20000010085 */
[----:B------:R-:W-:Y:S01]  /*2100*/  FMUL.FTZ R142, R112, R159 ;  /* 0x0000009f708e7220 */ /* 0x000fe20000410000 */
[----:B------:R-:W-:Y:S01]  /*2110*/  FFMA.FTZ R160, R156, R157, R191 ;  /* 0x0000009d9ca07223 */ /* 0x000fe200000100bf */
[----:B------:R-:W-:Y:S01]  /*2120*/  FFMA.FTZ R162, R44, R199, R197 ;  /* 0x000000c72ca27223 */ /* 0x000fe200000100c5 */
[----:B------:R-:W-:Y:S01]  /*2130*/  FFMA.FTZ R201, R151, R176, R134 ;  /* 0x000000b097c97223 */ /* 0x000fe20000010086 */
[----:B------:R-:W-:Y:S01]  /*2140*/  FMUL.FTZ R151, R103, R167 ;  /* 0x000000a767977220 */ /* 0x000fe20000410000 */
[----:B------:R-:W-:Y:S01]  /*2150*/  FFMA.FTZ R193, R147, R158, R160 ;  /* 0x0000009e93c17223 */ /* 0x000fe200000100a0 */
[----:B------:R-:W-:Y:S01]  /*2160*/  FADD.FTZ R172, -R131, R172 ;  /* 0x000000ac83ac7221 */ /* 0x000fe20000010100 */
[----:B------:R-:W-:Y:S01]  /*2170*/  FFMA.FTZ R184, R150, R201, R135 ;  /* 0x000000c996b87223 */ /* 0x000fe20000010087 */
[----:B------:R-:W-:Y:S01]  /*2180*/  FMUL.FTZ R150, R108, R171 ;  /* 0x000000ab6c967220 */ /* 0x000fe20000410000 */
[----:B------:R-:W-:Y:S01]  /*2190*/  FFMA.FTZ R160, R142, R195, R193 ;  /* 0x000000c38ea07223 */ /* 0x000fe200000100c1 */
[----:B------:R-:W-:Y:S01]  /*21a0*/  FFMA.FTZ R193, R45, R176, R162 ;  /* 0x000000b02dc17223 */ /* 0x000fe200000100a2 */
[----:B------:R-:W-:Y:S01]  /*21b0*/  FFMA.FTZ R207, R149, R184, R136 ;  /* 0x000000b895cf7223 */ /* 0x000fe20000010088 */
[----:B------:R-:W-:Y:S01]  /*21c0*/  FMUL.FTZ R191, R111, R187 ;  /* 0x000000bb6fbf7220 */ /* 0x000fe20000410000 */
[----:B------:R-:W-:Y:S01]  /*21d0*/  FFMA.FTZ R197, R151, R166, R160 ;  /* 0x000000a697c57223 */ /* 0x000fe200000100a0 */
[----:B------:R-:W-:Y:S01]  /*21e0*/  FFMA.FTZ R160, R46, R201, R193 ;  /* 0x000000c92ea07223 */ /* 0x000fe200000100c1 */
[----:B------:R-:W-:Y:S01]  /*21f0*/  FMUL.FTZ R193, R109, R169 ;  /* 0x000000a96dc17220 */ /* 0x000fe20000410000 */
[----:B------:R-:W-:Y:S01]  /*2200*/  FFMA.FTZ R188, R146, R207, R137 ;  /* 0x000000cf92bc7223 */ /* 0x000fe20000010089 */
[----:B------:R-:W-:Y:S01]  /*2210*/  FFMA.FTZ R162, R150, R203, R197 ;  /* 0x000000cb96a27223 */ /* 0x000fe200000100c5 */
[----:B------:R-:W-:Y:S01]  /*2220*/  FFMA.FTZ R197, R47, R184, R160 ;  /* 0x000000b82fc57223 */ /* 0x000fe200000100a0 */
[----:B------:R-:W-:Y:S01]  /*2230*/  FMUL.FTZ R160, R110, R189 ;  /* 0x000000bd6ea07220 */ /* 0x000fe20000410000 */
[----:B------:R-:W-:Y:S01]  /*2240*/  FADD.FTZ R174, -R132, R199 ;  /* 0x000000c784ae7221 */ /* 0x000fe20000010100 */
[----:B------:R-:W-:Y:S01]  /*2250*/  FFMA.FTZ R149, R193, R170, R162 ;  /* 0x000000aac1957223 */ /* 0x000fe200000100a2 */
[----:B------:R-:W-:Y:S01]  /*2260*/  FFMA.FTZ R162, R40, R207, R197 ;  /* 0x000000cf28a27223 */ /* 0x000fe200000100c5 */
[----:B------:R-:W-:Y:S01]  /*2270*/  FFMA.FTZ R209, R153, R188, R138 ;  /* 0x000000bc99d17223 */ /* 0x000fe2000001008a */
        /* <DEDUP_REMOVED lines=8> */
[----:B------:R-:W-:Y:S01]  /*2300*/  FFMA.FTZ R192, R154, R209, R139 ;  /* 0x000000d19ac07223 */ /* 0x000fe2000001008b */
[----:B------:R-:W-:Y:S01]  /*2310*/  FFMA.FTZ R162, R148, R176, R153 ;  /* 0x000000b094a27223 */ /* 0x000fe20000010099 */
[----:B------:R-:W-:Y:S01]  /*2320*/  FMUL.FTZ R154, R106, R183 ;  /* 0x000000b76a9a7220 */ /* 0x000fe20000410000 */
[----:B------:R-:W-:Y:S01]  /*2330*/  FADD.FTZ R184, -R135, R184 ;  /* 0x000000b887b87221 */ /* 0x000fe20000010100 */
[----:B------:R-:W-:Y:S01]  /*2340*/  FMUL.FTZ R153, R107, R175 ;  /* 0x000000af6b997220 */ /* 0x000fe20000410000 */
[----:B------:R-:W-:Y:S01]  /*2350*/  FFMA.FTZ R197, R149, R182, R162 ;  /* 0x000000b695c57223 */ /* 0x000fe200000100a2 */
[----:B------:R-:W-:Y:S01]  /*2360*/  FADD.FTZ R186, -R136, R207 ;  /* 0x000000cf88ba7221 */ /* 0x000fe20000010100 */
[----:B------:R-:W-:Y:S01]  /*2370*/  FMUL.FTZ R162, R114, R181 ;  /* 0x000000b572a27220 */ /* 0x000fe20000410000 */
[----:B------:R-:W-:Y:S01]  /*2380*/  FADD.FTZ R188, -R137, R188 ;  /* 0x000000bc89bc7221 */ /* 0x000fe20000010100 */
[----:B------:R-:W-:Y:S01]  /*2390*/  FFMA.FTZ R164, R154, R184, R197 ;  /* 0x000000b89aa47223 */ /* 0x000fe200000100c5 */
[----:B------:R-:W-:Y:S01]  /*23a0*/  FMUL.FTZ R197, R113, R177 ;  /* 0x000000b171c57220 */ /* 0x000fe20000410000 */
[----:B------:R-:W-:Y:S01]  /*23b0*/  FADD.FTZ R168, -R138, R209 ;  /* 0x000000d18aa87221 */ /* 0x000fe20000010100 */
[----:B------:R-:W-:Y:S01]  /*23c0*/  FADD.FTZ R201, -R139, R192 ;  /* 0x000000c08bc97221 */ /* 0x000fe20000010100 */
[----:B------:R-:W-:Y:S01]  /*23d0*/  FFMA.FTZ R199, R153, R186, R164 ;  /* 0x000000ba99c77223 */ /* 0x000fe200000100a4 */
[----:B------:R-:W-:Y:S01]  /*23e0*/  FMUL.FTZ R164, R116, R179 ;  /* 0x000000b374a47220 */ /* 0x000fe20000410000 */
[----:B------:R-:W-:Y:S01]  /*23f0*/  FFMA.FTZ R146, R43, R192, R146 ;  /* 0x000000c02b927223 */ /* 0x000fe20000010092 */
[----:B------:R-:W-:Y:S01]  /*2400*/  FMUL.FTZ R161, R170, R161 ;  /* 0x000000a1aaa17220 */ /* 0x000fe20000410000 */
[----:B------:R-:W-:Y:S01]  /*2410*/  FFMA.FTZ R190, R162, R188, R199 ;  /* 0x000000bca2be7223 */ /* 0x000fe200000100c7 */
[----:B------:R-:W-:Y:S01]  /*2420*/  FMUL.FTZ R144, R203, R144 ;  /* 0x00000090cb907220 */ /* 0x000fe20000410000 */
[----:B------:R-:W-:Y:S01]  /*2430*/  FADD.FTZ R11, R164, R11 ;  /* 0x0000000ba40b7221 */ /* 0x000fe20000010000 */
[----:B------:R-:W1:Y:S01]  /*2440*/  SHFL.DOWN PT, R205, R146, 0x1, 0x1f ;  /* 0x08201f0092cd7f89 */ /* 0x000e6200000e0000 */
[C---:B------:R-:W-:Y:S01]  /*2450*/  FFMA.FTZ R199, R197.reuse, R168, R190 ;  /* 0x000000a8c5c77223 */ /* 0x040fe200000100be */
[----:B------:R-:W-:Y:S01]  /*2460*/  FFMA.FTZ R169, R62, R169, R161 ;  /* 0x000000a93ea97223 */ /* 0x000fe200000100a1 */
[----:B------:R-:W-:Y:S01]  /*2470*/  FADD.FTZ R10, R197, R10 ;  /* 0x0000000ac50a7221 */ /* 0x000fe20000010000 */
[----:B------:R-:W-:Y:S01]  /*2480*/  FADD.FTZ R9, R162, R9 ;  /* 0x00000009a2097221 */ /* 0x000fe20000010000 */
[----:B------:R-:W-:Y:S01]  /*2490*/  FFMA.FTZ R199, R164, R201, R199 ;  /* 0x000000c9a4c77223 */ /* 0x000fe200000100c7 */
[----:B------:R-:W-:Y:S01]  /*24a0*/  FADD.FTZ R8, R153, R8 ;  /* 0x0000000899087221 */ /* 0x000fe20000010000 */
        /* <DEDUP_REMOVED lines=14> */
[----:B-1----:R-:W-:-:S05]  /*2590*/  @!P1 FADD.FTZ R146, R146, R205 ;  /* 0x000000cd92929221 */ /* 0x002fca0000010000 */
[----:B------:R-:W1:Y:S01]  /*25a0*/  SHFL.DOWN PT, R205, R146, 0x2, 0x1f ;  /* 0x08401f0092cd7f89 */ /* 0x000e6200000e0000 */
[----:B--2---:R-:W-:Y:S01]  /*25b0*/  @!P1 FADD.FTZ R199, R199, R190 ;  /* 0x000000bec7c79221 */ /* 0x004fe20000010000 */
[----:B------:R-:W-:-:S04]  /*25c0*/  ISETP.NE.AND P1, PT, R100, RZ, PT ;  /* 0x000000ff6400720c */ /* 0x000fc80003f25270 */
[----:B------:R-:W2:Y:S09]  /*25d0*/  SHFL.DOWN PT, R190, R199, 0x2, 0x1f ;  /* 0x08401f00c7be7f89 */ /* 0x000eb200000e0000 */
[----:B------:R-:W3:Y:S01]  /*25e0*/  @!P1 S2R R207, SR_CgaCtaId ;  /* 0x0000000000cf9919 */ /* 0x000ee20000008800 */
[----:B------:R-:W-:Y:S01]  /*25f0*/  @!P1 MOV R192, 0x400 ;  /* 0x0000040000c09802 */ /* 0x000fe20000000f00 */
[----:B-1----:R-:W-:-:S05]  /*2600*/  @!P2 FADD.FTZ R146, R146, R205 ;  /* 0x000000cd9292a221 */ /* 0x002fca0000010000 */
[----:B------:R-:W1:Y:S01]  /*2610*/  SHFL.DOWN PT, R205, R146, 0x4, 0x1f ;  /* 0x08801f0092cd7f89 */ /* 0x000e6200000e0000 */
[----:B--2---:R-:W-:Y:S01]  /*2620*/  @!P2 FADD.FTZ R199, R199, R190 ;  /* 0x000000bec7c7a221 */ /* 0x004fe20000010000 */
[----:B------:R-:W-:-:S04]  /*2630*/  ISETP.NE.AND P2, PT, R82, RZ, PT ;  /* 0x000000ff5200720c */ /* 0x000fc80003f45270 */
[----:B------:R-:W2:Y:S09]  /*2640*/  SHFL.DOWN PT, R190, R199, 0x4, 0x1f ;  /* 0x08801f00c7be7f89 */ /* 0x000eb200000e0000 */
[----:B------:R4:W-:Y:S01]  /*2650*/  @!P2 STS.64 [R115], R74 ;  /* 0x0000004a7300a388 */ /* 0x0009e20000000a00 */
[----:B---3--:R-:W-:Y:S01]  /*2660*/  @!P1 LEA R87, R207, R192, 0x18 ;  /* 0x000000c0cf579211 */ /* 0x008fe200078ec0ff */
[----:B------:R-:W-:Y:S01]  /*2670*/  FMUL.FTZ R207, R140, R187 ;  /* 0x000000bb8ccf7220 */ /* 0x000fe20000410000 */
[----:B-1----:R-:W-:-:S03]  /*2680*/  @!P3 FADD.FTZ R146, R146, R205 ;  /* 0x000000cd9292b221 */ /* 0x002fc60000010000 */
[----:B------:R-:W-:Y:S02]  /*2690*/  FMUL.FTZ R207, R174, R207 ;  /* 0x000000cfaecf7220 */ /* 0x000fe40000410000 */
[----:B------:R-:W1:Y:S02]  /*26a0*/  SHFL.DOWN PT, R205, R146, 0x8, 0x1f ;  /* 0x09001f0092cd7f89 */ /* 0x000e6400000e0000 */
[----:B------:R-:W-:Y:S01]  /*26b0*/  FFMA.FTZ R207, R56, R187, R207 ;  /* 0x000000bb38cf7223 */ /* 0x000fe200000100cf */
[C---:B------:R-:W-:Y:S01]  /*26c0*/  FMUL.FTZ R187, R140.reuse, R173 ;  /* 0x000000ad8cbb7220 */ /* 0x040fe20000410000 */
[C---:B----4-:R-:W-:Y:S01]  /*26d0*/  FMUL.FTZ R75, R140.reuse, R167 ;  /* 0x000000a78c4b7220 */ /* 0x050fe20000410000 */
[----:B--2---:R-:W-:Y:S01]  /*26e0*/  @!P3 FADD.FTZ R199, R199, R190 ;  /* 0x000000bec7c7b221 */ /* 0x004fe20000010000 */
[----:B------:R-:W-:Y:S01]  /*26f0*/  FMUL.FTZ R74, R140, R159 ;  /* 0x0000009f8c4a7220 */ /* 0x000fe20000410000 */
[----:B------:R-:W-:Y:S01]  /*2700*/  FMUL.FTZ R187, R182, R187 ;  /* 0x000000bbb6bb7220 */ /* 0x000fe20000410000 */
[----:B------:R-:W-:Y:S01]  /*2710*/  FMUL.FTZ R161, R166, R75 ;  /* 0x0000004ba6a17220 */ /* 0x000fe20000410000 */
[----:B------:R-:W-:Y:S01]  /*2720*/  FMUL.FTZ R75, R140, R183 ;  /* 0x000000b78c4b7220 */ /* 0x000fe20000410000 */
[----:B------:R-:W2:Y:S01]  /*2730*/  SHFL.DOWN PT, R190, R199, 0x8, 0x1f ;  /* 0x09001f00c7be7f89 */ /* 0x000ea200000e0000 */
        /* <DEDUP_REMOVED lines=13> */
[----:B-1----:R-:W-:Y:S01]  /*2810*/  @!P4 FADD.FTZ R146, R146, R205 ;  /* 0x000000cd9292c221 */ /* 0x002fe20000010000 */
[C---:B------:R-:W-:Y:S01]  /*2820*/  FMUL.FTZ R205, R140.reuse, R189 ;  /* 0x000000bd8ccd7220 */ /* 0x040fe20000410000 */
[C---:B------:R-:W-:Y:S01]  /*2830*/  FMUL.FTZ R167, R140.reuse, R181 ;  /* 0x000000b58ca77220 */ /* 0x040fe20000410000 */
[----:B------:R-:W-:Y:S01]  /*2840*/  FFMA.FTZ R144, R67, R159, R144 ;  /* 0x0000009f43907223 */ /* 0x000fe20000010090 */
[----:B------:R-:W-:Y:S01]  /*2850*/  FMUL.FTZ R158, R140, R179 ;  /* 0x000000b38c9e7220 */ /* 0x000fe20000410000 */
[----:B------:R-:W1:Y:S01]  /*2860*/  SHFL.DOWN PT, R173, R146, 0x10, 0x1f ;  /* 0x0a001f0092ad7f89 */ /* 0x000e6200000e0000 */
[----:B------:R-:W-:Y:S01]  /*2870*/  FMUL.FTZ R172, R172, R205 ;  /* 0x000000cdacac7220 */ /* 0x000fe20000410000 */
[----:B------:R-:W-:Y:S01]  /*2880*/  FMUL.FTZ R205, R140, R185 ;  /* 0x000000b98ccd7220 */ /* 0x000fe20000410000 */
[----:B------:R-:W-:Y:S01]  /*2890*/  FMUL.FTZ R159, R168, R157 ;  /* 0x0000009da89f7220 */ /* 0x000fe20000410000 */
[----:B------:R-:W-:Y:S01]  /*28a0*/  FMUL.FTZ R157, R152, R75 ;  /* 0x0000004b989d7220 */ /* 0x000fe20000410000 */
[----:B--2---:R-:W-:Y:S01]  /*28b0*/  @!P4 FADD.FTZ R199, R199, R190 ;  /* 0x000000bec7c7c221 */ /* 0x004fe20000010000 */
[----:B------:R-:W-:Y:S01]  /*28c0*/  FFMA.FTZ R140, R65, R155, R74 ;  /* 0x0000009b418c7223 */ /* 0x000fe2000001004a */
[----:B------:R-:W-:Y:S01]  /*28d0*/  FMUL.FTZ R176, R176, R205 ;  /* 0x000000cdb0b07220 */ /* 0x000fe20000410000 */
[----:B------:R-:W-:Y:S01]  /*28e0*/  FMUL.FTZ R171, R186, R171 ;  /* 0x000000abbaab7220 */ /* 0x000fe20000410000 */
[----:B------:R-:W-:Y:S01]  /*28f0*/  FMUL.FTZ R188, R188, R167 ;  /* 0x000000a7bcbc7220 */ /* 0x000fe20000410000 */
[----:B------:R-:W2:Y:S01]  /*2900*/  SHFL.DOWN PT, R170, R199, 0x10, 0x1f ;  /* 0x0a001f00c7aa7f89 */ /* 0x000ea200000e0000 */
[----:B------:R-:W-:Y:S01]  /*2910*/  FMUL.FTZ R158, R201, R158 ;  /* 0x0000009ec99e7220 */ /* 0x000fe20000410000 */
[----:B------:R-:W-:Y:S01]  /*2920*/  FFMA.FTZ R172, R63, R189, R172 ;  /* 0x000000bd3fac7223 */ /* 0x000fe200000100ac */
[----:B------:R-:W-:Y:S01]  /*2930*/  FFMA.FTZ R176, R57, R185, R176 ;  /* 0x000000b939b07223 */ /* 0x000fe200000100b0 */
[----:B------:R-:W-:Y:S01]  /*2940*/  FFMA.FTZ R184, R59, R183, R184 ;  /* 0x000000b73bb87223 */ /* 0x000fe200000100b8 */
[----:B------:R-:W-:Y:S01]  /*2950*/  FFMA.FTZ R171, R52, R175, R171 ;  /* 0x000000af34ab7223 */ /* 0x000fe200000100ab */
[----:B------:R-:W-:Y:S01]  /*2960*/  FFMA.FTZ R188, R53, R181, R188 ;  /* 0x000000b535bc7223 */ /* 0x000fe200000100bc */
[----:B------:R-:W-:Y:S01]  /*2970*/  ISETP.GT.AND P3, PT, R100, 0xf, PT ;  /* 0x0000000f6400780c */ /* 0x000fe20003f64270 */
[----:B------:R-:W-:Y:S01]  /*2980*/  FFMA.FTZ R159, R54, R177, R159 ;  /* 0x000000b1369f7223 */ /* 0x000fe2000001009f */
[----:B------:R-:W-:Y:S01]  /*2990*/  FFMA.FTZ R157, R64, R163, R157 ;  /* 0x000000a3409d7223 */ /* 0x000fe2000001009d */
[----:B------:R-:W-:Y:S01]  /*29a0*/  FFMA.FTZ R158, R55, R179, R158 ;  /* 0x000000b3379e7223 */ /* 0x000fe2000001009e */
        /* <DEDUP_REMOVED lines=8> */
[----:B------:R-:W-:Y:S01]  /*2a30*/  FSEL R146, R146, R75, P3 ;  /* 0x0000004b92927208 */ /* 0x000fe20001800000 */
[----:B------:R-:W-:Y:S01]  /*2a40*/  FADD.FTZ R27, R144, R27 ;  /* 0x0000001b901b7221 */ /* 0x000fe20000010000 */
[----:B------:R-:W-:Y:S01]  /*2a50*/  FADD.FTZ R36, R171, R36 ;  /* 0x00000024ab247221 */ /* 0x000fe20000010000 */
[----:B------:R-:W-:Y:S01]  /*2a60*/  FADD.FTZ R26, R165, R26 ;  /* 0x0000001aa51a7221 */ /* 0x000fe20000010000 */
[----:B------:R-:W-:Y:S01]  /*2a70*/  FADD.FTZ R37, R188, R37 ;  /* 0x00000025bc257221 */ /* 0x000fe20000010000 */
[----:B--2---:R-:W-:Y:S01]  /*2a80*/  FADD.FTZ R74, R199, R170 ;  /* 0x000000aac74a7221 */ /* 0x004fe20000010000 */
[----:B------:R-:W-:Y:S01]  /*2a90*/  FADD.FTZ R25, R140, R25 ;  /* 0x000000198c197221 */ /* 0x000fe20000010000 */
[----:B------:R-:W-:Y:S01]  /*2aa0*/  FADD.FTZ R38, R159, R38 ;  /* 0x000000269f267221 */ /* 0x000fe20000010000 */
[----:B------:R-:W-:Y:S01]  /*2ab0*/  FADD.FTZ R24, R157, R24 ;  /* 0x000000189d187221 */ /* 0x000fe20000010000 */
[----:B------:R-:W-:Y:S01]  /*2ac0*/  FADD.FTZ R39, R158, R39 ;  /* 0x000000279e277221 */ /* 0x000fe20000010000 */
[----:B------:R1:W-:Y:S01]  /*2ad0*/  @!P1 STS.64 [R87+0x858], R74 ;  /* 0x0008584a57009388 */ /* 0x0003e20000000a00 */
[----:B------:R-:W-:Y:S01]  /*2ae0*/  FSEL R199, R199, R74, P3 ;  /* 0x0000004ac7c77208 */ /* 0x000fe20001800000 */
        /* <DEDUP_REMOVED lines=10> */
.L_x_7515:
[----:B------:R-:W-:Y:S05]  /*2b90*/  BSYNC.RECONVERGENT B0 ;  /* 0x0000000000007941 */ /* 0x000fea0003800200 */
.L_x_7514:
[----:B------:R-:W-:Y:S01]  /*2ba0*/  UIADD3 UR10, UPT, UPT, UR10, 0x1, URZ ;  /* 0x000000010a0a7890 */ /* 0x000fe2000fffe0ff */
[----:B------:R-:W-:Y:S02]  /*2bb0*/  LEA R121, P1, R72, R121, 0x2 ;  /* 0x0000007948797211 */ /* 0x000fe400078210ff */
[----:B------:R-:W-:Y:S01]  /*2bc0*/  LEA R119, P2, R70, R119, 0x2 ;  /* 0x0000007746777211 */ /* 0x000fe200078410ff */
[----:B------:R-:W-:Y:S01]  /*2bd0*/  UISETP.NE.AND UP0, UPT, UR10, URZ, UPT ;  /* 0x000000ff0a00728c */ /* 0x000fe2000bf05270 */
[----:B------:R-:W-:Y:S02]  /*2be0*/  LEA R117, P3, R2, R117, 0x2 ;  /* 0x0000007502757211 */ /* 0x000fe400078610ff */
[----:B--2---:R-:W-:Y:S02]  /*2bf0*/  IADD3 R123, PT, PT, R123, 0x4, RZ ;  /* 0x000000047b7b7810 */ /* 0x004fe40007ffe0ff */
[----:B------:R-:W-:Y:S02]  /*2c00*/  IADD3 R115, PT, PT, R115, 0x8, RZ ;  /* 0x0000000873737810 */ /* 0x000fe40007ffe0ff */
[----:B------:R-:W-:-:S02]  /*2c10*/  IADD3 R145, PT, PT, R145, 0x1, RZ ;  /* 0x0000000191917810 */ /* 0x000fc40007ffe0ff */
[----:B------:R-:W-:Y:S02]  /*2c20*/  IADD3 R143, PT, PT, R143, 0x1, RZ ;  /* 0x000000018f8f7810 */ /* 0x000fe40007ffe0ff */
[----:B------:R-:W-:Y:S02]  /*2c30*/  IADD3.X R122, PT, PT, R122, R73, RZ, P1, !PT ;  /* 0x000000497a7a7210 */ /* 0x000fe40000ffe4ff */
[----:B------:R-:W-:Y:S02]  /*2c40*/  IADD3.X R120, PT, PT, R120, R71, RZ, P2, !PT ;  /* 0x0000004778787210 */ /* 0x000fe400017fe4ff */
[----:B------:R-:W-:Y:S01]  /*2c50*/  IADD3.X R118, PT, PT, R118, R141, RZ, P3, !PT ;  /* 0x0000008d76767210 */ /* 0x000fe20001ffe4ff */
[----:B------:R-:W-:Y:S06]  /*2c60*/  BRA.U UP0, `(.L_x_7516) ;  /* 0xffffffe100f07547 */ /* 0x000fec000b83ffff */
.L_x_7510:
        /* <DEDUP_REMOVED lines=11> */
[----:B------:R-:W4:Y:S01]  /*2d20*/  LDC.64 R6, c[0x0][0x550] ;  /* 0x00015400ff067b82 */ /* 0x000f220000000a00 */
        /* <DEDUP_REMOVED lines=15> */
[----:B------:R-:W5:Y:S03]  /*2e20*/  LDS.128 R16, [R97+0x400] ;  /* 0x0004000061107984 */ /* 0x000f660000000c00 */
[----:B------:R-:W-:Y:S01]  /*2e30*/  FADD.FTZ R7, R2, R25 ;  /* 0x0000001902077221 */ /* 0x000fe20000010000 */
[----:B------:R-:W0:Y:S01]  /*2e40*/  LDS.128 R12, [R97+0x600] ;  /* 0x00060000610c7984 */ /* 0x000e220000000c00 */
[----:B------:R-:W-:-:S04]  /*2e50*/  IMAD.WIDE.U32 R2, R95, 0x10, R4 ;  /* 0x000000105f027825 */ /* 0x000fc800078e0004 */
[----:B------:R-:W-:Y:S02]  /*2e60*/  FADD.FTZ R4, R7, R26 ;  /* 0x0000001a07047221 */ /* 0x000fe40000010000 */
[----:B------:R-:W1:Y:S02]  /*2e70*/  LDC.64 R6, c[0x0][0x520] ;  /* 0x00014800ff067b82 */ /* 0x000e640000000a00 */
[----:B------:R-:W-:Y:S01]  /*2e80*/  FADD.FTZ R5, R4, R27 ;  /* 0x0000001b04057221 */ /* 0x000fe20000010000 */
[----:B---3--:R-:W-:-:S03]  /*2e90*/  UIMAD.WIDE.U32 UR6, UR18, UR4, UR6 ;  /* 0x00000004120672a5 */ /* 0x008fc6000f8e0006 */
[----:B------:R-:W-:Y:S01]  /*2ea0*/  FADD.FTZ R4, R5, R28 ;  /* 0x0000001c05047221 */ /* 0x000fe20000010000 */
[----:B------:R-:W-:Y:S01]  /*2eb0*/  UIMAD UR7, UR18, UR5, UR7 ;  /* 0x00000005120772a4 */ /* 0x000fe2000f8e0207 */
[----:B--2---:R2:W-:Y:S04]  /*2ec0*/  STG.E.128 desc[UR16][R2.64], R40 ;  /* 0x0000002802007986 */ /* 0x0045e8000c101d10 */
[----:B----4-:R-:W-:Y:S04]  /*2ed0*/  STG.E.128 desc[UR16][R2.64+0x200], R20 ;  /* 0x0002001402007986 */ /* 0x010fe8000c101d10 */
[----:B-----5:R-:W-:Y:S04]  /*2ee0*/  STG.E.128 desc[UR16][R2.64+0x400], R16 ;  /* 0x0004001002007986 */ /* 0x020fe8000c101d10 */
[----:B0-----:R1:W-:Y:S01]  /*2ef0*/  STG.E.128 desc[UR16][R2.64+0x600], R12 ;  /* 0x0006000c02007986 */ /* 0x0013e2000c101d10 */
[----:B------:R-:W-:Y:S08]  /*2f00*/  BAR.SYNC.DEFER_BLOCKING 0x0 ;  /* 0x0000000000007b1d */ /* 0x000ff00000010000 */
[----:B--2---:R-:W0:Y:S01]  /*2f10*/  LDC.64 R40, c[0x0][0x560] ;  /* 0x00015800ff287b82 */ /* 0x004e220000000a00 */
[----:B-1----:R-:W-:-:S04]  /*2f20*/  IMAD.WIDE.U32 R2, R0, R6, UR6 ;  /* 0x0000000600027e25 */ /* 0x002fc8000f8e0006 */
[----:B------:R-:W-:Y:S01]  /*2f30*/  IMAD R3, R0, R7, R3 ;  /* 0x0000000700037224 */ /* 0x000fe200078e0203 */
[----:B------:R-:W-:Y:S04]  /*2f40*/  STS.128 [R98], R24 ;  /* 0x0000001862007388 */ /* 0x000fe80000000c00 */
[----:B------:R1:W-:Y:S04]  /*2f50*/  STS.128 [R98+0x10], R28 ;  /* 0x0000101c62007388 */ /* 0x0003e80000000c00 */
[----:B------:R2:W-:Y:S04]  /*2f60*/  STS.128 [R98+0x20], R32 ;  /* 0x0000202062007388 */ /* 0x0005e80000000c00 */
[----:B------:R3:W-:Y:S01]  /*2f70*/  STS.128 [R98+0x30], R36 ;  /* 0x0000302462007388 */ /* 0x0007e20000000c00 */
[----:B------:R-:W-:-:S03]  /*2f80*/  NOP ;  /* 0x0000000000007918 */ /* 0x000fc60000000000 */
[----:B------:R-:W4:Y:S01]  /*2f90*/  LDS.128 R8, [R97] ;  /* 0x0000000061087984 */ /* 0x000f220000000c00 */
[----:B-1----:R-:W-:Y:S01]  /*2fa0*/  FADD.FTZ R29, R4, R29 ;  /* 0x0000001d041d7221 */ /* 0x002fe20000010000 */
[C---:B0-----:R-:W-:Y:S02]  /*2fb0*/  LEA R4, P0, R2.reuse, R40, 0x2 ;  /* 0x0000002802047211 */ /* 0x041fe400078010ff */
[----:B------:R-:W0:Y:S01]  /*2fc0*/  LDS.128 R12, [R97+0x200] ;  /* 0x00020000610c7984 */ /* 0x000e220000000c00 */
[----:B------:R-:W-:Y:S01]  /*2fd0*/  FADD.FTZ R30, R29, R30 ;  /* 0x0000001e1d1e7221 */ /* 0x000fe20000010000 */
[----:B------:R-:W-:Y:S02]  /*2fe0*/  LEA.HI.X R5, R2, R41, R3, 0x2, P0 ;  /* 0x0000002902057211 */ /* 0x000fe400000f1403 */
[----:B------:R-:W1:Y:S01]  /*2ff0*/  LDS.128 R16, [R97+0x400] ;  /* 0x0004000061107984 */ /* 0x000e620000000c00 */
[----:B------:R-:W-:Y:S01]  /*3000*/  FADD.FTZ R31, R30, R31 ;  /* 0x0000001f1e1f7221 */ /* 0x000fe20000010000 */
[----:B------:R-:W-:Y:S01]  /*3010*/  IADD3 R92, P0, PT, R92, -0x800, RZ ;  /* 0xfffff8005c5c7810 */ /* 0x000fe20007f1e0ff */
[----:B------:R-:W-:Y:S01]  /*3020*/  IMAD.WIDE.U32 R2, R95, 0x10, R4 ;  /* 0x000000105f027825 */ /* 0x000fe200078e0004 */
[----:B------:R-:W5:Y:S03]  /*3030*/  LDS.128 R20, [R97+0x600] ;  /* 0x0006000061147984 */ /* 0x000f660000000c00 */
[----:B--2---:R-:W-:Y:S01]  /*3040*/  FADD.FTZ R32, R31, R32 ;  /* 0x000000201f207221 */ /* 0x004fe20000010000 */
[----:B------:R-:W-:-:S03]  /*3050*/  IADD3.X R93, PT, PT, R93, -0x1, RZ, P0, !PT ;  /* 0xffffffff5d5d7810 */ /* 0x000fc600007fe4ff */
[----:B------:R-:W-:-:S04]  /*3060*/  FADD.FTZ R33, R32, R33 ;  /* 0x0000002120217221 */ /* 0x000fc80000010000 */
[----:B------:R-:W-:-:S04]  /*3070*/  FADD.FTZ R34, R33, R34 ;  /* 0x0000002221227221 */ /* 0x000fc80000010000 */
[----:B------:R-:W-:-:S04]  /*3080*/  FADD.FTZ R35, R34, R35 ;  /* 0x0000002322237221 */ /* 0x000fc80000010000 */
[----:B---3--:R-:W-:-:S04]  /*3090*/  FADD.FTZ R36, R35, R36 ;  /* 0x0000002423247221 */ /* 0x008fc80000010000 */
[----:B------:R-:W-:-:S04]  /*30a0*/  FADD.FTZ R37, R36, R37 ;  /* 0x0000002524257221 */ /* 0x000fc80000010000 */
[----:B------:R-:W-:Y:S01]  /*30b0*/  FADD.FTZ R38, R37, R38 ;  /* 0x0000002625267221 */ /* 0x000fe20000010000 */
[----:B----4-:R2:W-:Y:S03]  /*30c0*/  STG.E.128 desc[UR16][R2.64], R8 ;  /* 0x0000000802007986 */ /* 0x0105e6000c101d10 */
[----:B------:R-:W-:Y:S01]  /*30d0*/  FADD.FTZ R85, R38, R39 ;  /* 0x0000002726557221 */ /* 0x000fe20000010000 */
[----:B0-----:R2:W-:Y:S04]  /*30e0*/  STG.E.128 desc[UR16][R2.64+0x200], R12 ;  /* 0x0002000c02007986 */ /* 0x0015e8000c101d10 */
[----:B-1----:R2:W-:Y:S04]  /*30f0*/  STG.E.128 desc[UR16][R2.64+0x400], R16 ;  /* 0x0004001002007986 */ /* 0x0025e8000c101d10 */
[----:B-----5:R2:W-:Y:S01]  /*3100*/  STG.E.128 desc[UR16][R2.64+0x600], R20 ;  /* 0x0006001402007986 */ /* 0x0205e2000c101d10 */
[----:B------:R-:W-:Y:S05]  /*3110*/  BRA.U UP0, `(.L_x_7517) ;  /* 0xffffffd500587547 */ /* 0x000fea000b83ffff */
.L_x_7509:
[----:B--2---:R-:W0:Y:S01]  /*3120*/  LDC.64 R8, c[0x0][0x548] ;  /* 0x00015200ff087b82 */ /* 0x004e220000000a00 */
        /* <DEDUP_REMOVED lines=33> */
.L_x_7519:
[----:B------:R-:W-:Y:S05]  /*3340*/  BSYNC.RECONVERGENT B0 ;  /* 0x0000000000007941 */ /* 0x000fea0003800200 */
.L_x_7518:
        /* <DEDUP_REMOVED lines=26> */
.L_x_7521:
[----:B------:R-:W-:Y:S05]  /*34f0*/  BSYNC.RECONVERGENT B0 ;  /* 0x0000000000007941 */ /* 0x000fea0003800200 */
.L_x_7520:
[----:B------:R-:W-:Y:S05]  /*3500*/  @P2 EXIT ;  /* 0x000000000000294d */ /* 0x000fea0003800000 */
[----:B------:R-:W1:Y:S01]  /*3510*/  LDCU.64 UR8, c[0x0][0x4e8] ;  /* 0x00009d00ff0877ac */ /* 0x000e620008000a00 */
[----:B------:R-:W2:Y:S01]  /*3520*/  S2UR UR5, SR_CgaCtaId ;  /* 0x00000000000579c3 */ /* 0x000ea20000008800 */
[----:B------:R-:W-:Y:S01]  /*3530*/  BSSY.RECONVERGENT B0, `(.L_x_7522) ;  /* 0x0000045000007945 */ /* 0x000fe20003800200 */
[----:B------:R-:W3:Y:S01]  /*3540*/  LDCU.64 UR10, c[0x0][0x4c8] ;  /* 0x00009900ff0a77ac */ /* 0x000ee20008000a00 */
[----:B------:R-:W0:Y:S01]  /*3550*/  LDCU.64 UR12, c[0x0][0x4a8] ;  /* 0x00009500ff0c77ac */ /* 0x000e220008000a00 */
[----:B------:R-:W-:Y:S01]  /*3560*/  UMOV UR4, 0x400 ;  /* 0x0000040000047882 */ /* 0x000fe20000000000 */
[----:B------:R-:W4:Y:S01]  /*3570*/  LDCU UR6, c[0x0][0x360] ;  /* 0x00006c00ff0677ac */ /* 0x000f220008000800 */
[----:B------:R-:W0:Y:S01]  /*3580*/  LDCU.64 UR28, c[0x0][0x3e0] ;  /* 0x00007c00ff1c77ac */ /* 0x000e220008000a00 */
[C---:B-1----:R-:W-:Y:S01]  /*3590*/  IMAD.WIDE.U32 R2, R0.reuse, UR8, RZ ;  /* 0x0000000800027c25 */ /* 0x042fe2000f8e00ff */
[----:B------:R-:W1:Y:S03]  /*35a0*/  LDCU.64 UR30, c[0x0][0x3c0] ;  /* 0x00007800ff1e77ac */ /* 0x000e660008000a00 */
[C---:B---3--:R-:W-:Y:S01]  /*35b0*/  IMAD.WIDE.U32 R4, R0.reuse, UR10, RZ ;  /* 0x0000000a00047c25 */ /* 0x048fe2000f8e00ff */
[----:B------:R-:W3:Y:S03]  /*35c0*/  LDCU.64 UR14, c[0x0][0x4b0] ;  /* 0x00009600ff0e77ac */ /* 0x000ee60008000a00 */
[C---:B0-----:R-:W-:Y:S01]  /*35d0*/  IMAD.WIDE.U32 R6, R0.reuse, UR12, RZ ;  /* 0x0000000c00067c25 */ /* 0x041fe2000f8e00ff */
[----:B------:R-:W0:Y:S03]  /*35e0*/  LDCU.64 UR18, c[0x0][0x4d0] ;  /* 0x00009a00ff1277ac */ /* 0x000e260008000a00 */
[----:B------:R-:W-:-:S02]  /*35f0*/  IMAD R27, R0, UR9, R3 ;  /* 0x00000009001b7c24 */ /* 0x000fc4000f8e0203 */
[C---:B------:R-:W-:Y:S01]  /*3600*/  IMAD R25, R0.reuse, UR11, R5 ;  /* 0x0000000b00197c24 */ /* 0x040fe2000f8e0205 */
[----:B------:R-:W0:Y:S01]  /*3610*/  LDCU.64 UR24, c[0x0][0x4f0] ;  /* 0x00009e00ff1877ac */ /* 0x000e220008000a00 */
[----:B------:R-:W-:Y:S01]  /*3620*/  IMAD R23, R0, UR13, R7 ;  /* 0x0000000d00177c24 */ /* 0x000fe2000f8e0207 */
[----:B------:R-:W0:Y:S01]  /*3630*/  LDCU.64 UR26, c[0x0][0x540] ;  /* 0x0000a800ff1a77ac */ /* 0x000e220008000a00 */
[----:B------:R-:W0:Y:S01]  /*3640*/  LDCU.128 UR20, c[0x0][0x530] ;  /* 0x0000a600ff1477ac */ /* 0x000e220008000c00 */
[----:B-12-4-:R-:W-:-:S12]  /*3650*/  ULEA UR4, UR5, UR4, 0x18 ;  /* 0x0000000405047291 */ /* 0x016fd8000f8ec0ff */
.L_x_7523:
[C---:B------:R-:W-:Y:S01]  /*3660*/  LEA R0, R19.reuse, UR4, 0x2 ;  /* 0x0000000413007c11 */ /* 0x040fe2000f8e10ff */
[C---:B-1----:R-:W-:Y:S01]  /*3670*/  IMAD.WIDE.U32 R12, R19.reuse, UR28, RZ ;  /* 0x0000001c130c7c25 */ /* 0x042fe2000f8e00ff */
[----:B------:R-:W-:Y:S02]  /*3680*/  SHF.R.S32.HI R18, RZ, 0x1f, R19 ;  /* 0x0000001fff127819 */ /* 0x000fe40000011413 */
[----:B------:R-:W-:Y:S01]  /*3690*/  MOV R8, R6 ;  /* 0x0000000600087202 */ /* 0x000fe20000000f00 */
[----:B------:R-:W1:Y:S01]  /*36a0*/  LDS R21, [R0+0x1b08] ;  /* 0x001b080000157984 */ /* 0x000e620000000800 */
[----:B------:R-:W-:Y:S01]  /*36b0*/  MOV R9, R23 ;  /* 0x0000001700097202 */ /* 0x000fe20000000f00 */
[C---:B---3--:R-:W-:Y:S02]  /*36c0*/  IMAD R10, R18.reuse, UR14, RZ ;  /* 0x0000000e120a7c24 */ /* 0x048fe4000f8e02ff */
[----:B------:R-:W-:Y:S01]  /*36d0*/  IMAD R14, R18, UR28, RZ ;  /* 0x0000001c120e7c24 */ /* 0x000fe2000f8e02ff */
[----:B------:R-:W2:Y:S01]  /*36e0*/  LDS R0, [R0+0x1f08] ;  /* 0x001f080000007984 */ /* 0x000ea20000000800 */
        /* <DEDUP_REMOVED lines=9> */
[----:B-1----:R0:W-:Y:S04]  /*3780*/  REDG.E.ADD.F32.FTZ.RN.STRONG.GPU desc[UR16][R10.64], R21 ;  /* 0x000000150a0079a6 */ /* 0x0021e8000c12f310 */
[----:B------:R-:W2:Y:S01]  /*3790*/  LDG.E R15, desc[UR16][R14.64] ;  /* 0x000000100e0f7981 */ /* 0x000ea2000c1e1900 */
[----:B------:R-:W-:Y:S01]  /*37a0*/  MOV R8, R4 ;  /* 0x0000000400087202 */ /* 0x000fe20000000f00 */
[C---:B------:R-:W-:Y:S01]  /*37b0*/  IMAD R16, R18.reuse, UR18, RZ ;  /* 0x0000001212107c24 */ /* 0x040fe2000f8e02ff */
        /* <DEDUP_REMOVED lines=12> */
[----:B--2---:R-:W-:-:S05]  /*3880*/  FMUL.FTZ R15, R0, R15 ;  /* 0x0000000f000f7220 */ /* 0x004fca0000410000 */
        /* <DEDUP_REMOVED lines=16> */
.L_x_7522:
[----:B------:R-:W-:Y:S05]  /*3990*/  EXIT ;  /* 0x000000000000794d */ /* 0x000fea0003800000 */
.L_x_7524:
        /* <DEDUP_REMOVED lines=14> */
.L_x_10489:


//--------------------- .text._Z25selective_scan_bwd_kernelI32Selective_Scan_bwd_kernel_traitsILi32ELi16ELb1ELb0ELb0ELb0ELb1EffEEv12SSMParamsBwd --------------------------
	.section	.text._Z25selective_scan_bwd_kernelI32Selective_Scan_bwd_kernel_traitsILi32ELi16ELb1ELb0ELb0ELb0ELb1EffEEv12SSMParamsBwd,"ax",@progbits
	.align	128
        .global         _Z25selective_scan_bwd_kernelI32Selective_Scan_bwd_kernel_traitsILi32ELi16ELb1ELb0ELb0ELb0ELb1EffEEv12SSMParamsBwd
        .type           _Z25selective_scan_bwd_kernelI32Selective_Scan_bwd_kernel_traitsILi32ELi16ELb1ELb0ELb0ELb0ELb1EffEEv12SSMParamsBwd,@function
        .size           _Z25selective_scan_bwd_kernelI32Selective_Scan_bwd_kernel_traitsILi32ELi16ELb1ELb0ELb0ELb0ELb1EffEEv12SSMParamsBwd,(.L_x_10490 - _Z25selective_scan_bwd_kernelI32Selective_Scan_bwd_kernel_traitsILi32ELi16ELb1ELb0ELb0ELb0ELb1EffEEv12SSMParamsBwd)
        .other          _Z25selective_scan_bwd_kernelI32Selective_Scan_bwd_kernel_traitsILi32ELi16ELb1ELb0ELb0ELb0ELb1EffEEv12SSMParamsBwd,@"STO_CUDA_ENTRY STV_DEFAULT"
_Z25selective_scan_bwd_kernelI32Selective_Scan_bwd_kernel_traitsILi32ELi16ELb1ELb0ELb0ELb0ELb1EffEEv12SSMParamsBwd:
.text._Z25selective_scan_bwd_kernelI32Selective_Scan_bwd_kernel_traitsILi32ELi16ELb1ELb0ELb0ELb0ELb1EffEEv12SSMParamsBwd:
        /* <DEDUP_REMOVED lines=20> */
[----:B--2---:R2:W5:Y:S01]  /*0140*/  @P0 LDG.E R2, desc[UR16][R4.64] ;  /* 0x0000001004020981 */ /* 0x004562000c1e1900 */
        /* <DEDUP_REMOVED lines=8> */
[----:B------:R-:W-:Y:S01]  /*01d0*/  UIMAD UR8, UR18, UR13, UR7 ;  /* 0x0000000d120872a4 */ /* 0x000fe2000f8e0207 */
[----:B--2---:R-:W-:Y:S01]  /*01e0*/  MOV R5, UR5 ;  /* 0x0000000500057c02 */ /* 0x004fe20008000f00 */
[----:B------:R-:W2:Y:S08]  /*01f0*/  LDC.64 R20, c[0x0][0x450] ;  /* 0x00011400ff147b82 */ /* 0x000eb00000000a00 */
[----:B------:R-:W4:Y:S01]  /*0200*/  @P0 LDC R3, c[0x0][0x384] ;  /* 0x0000e100ff030b82 */ /* 0x000f220000000800 */
[----:B---3--:R-:W-:-:S02]  /*0210*/  MOV R6, UR6 ;  /* 0x0000000600067c02 */ /* 0x008fc40008000f00 */
[----:B------:R-:W-:Y:S01]  /*0220*/  MOV R7, UR7 ;  /* 0x0000000700077c02 */ /* 0x000fe20008000f00 */
[----:B------:R-:W3:Y:S01]  /*0230*/  LDCU.64 UR6, c[0x0][0x498] ;  /* 0x00009300ff0677ac */ /* 0x000ee20008000a00 */
[----:B------:R-:W-:Y:S02]  /*0240*/  MOV R5, UR9 ;  /* 0x0000000900057c02 */ /* 0x000fe40008000f00 */
[----:B------:R-:W-:Y:S01]  /*0250*/  MOV R7, UR8 ;  /* 0x0000000800077c02 */ /* 0x000fe20008000f00 */
[----:B------:R-:W0:Y:S01]  /*0260*/  @P0 LDC R22, c[0x0][0x38c] ;  /* 0x0000e300ff160b82 */ /* 0x000e220000000800 */
[----:B------:R-:W1:Y:S01]  /*0270*/  LDCU.64 UR8, c[0x0][0x3b8] ;  /* 0x00007700ff0877ac */ /* 0x000e620008000a00 */
[----:B------:R-:W-:-:S06]  /*0280*/  MOV R4, UR4 ;  /* 0x0000000400047c02 */ /* 0x000fcc0008000f00 */
[----:B------:R-:W2:Y:S01]  /*0290*/  @P0 LDC.64 R8, c[0x0][0x480] ;  /* 0x00012000ff080b82 */ /* 0x000ea20000000a00 */
[----:B------:R-:W-:-:S04]  /*02a0*/  IMAD.WIDE.U32 R4, R0, UR10, R4 ;  /* 0x0000000a00047c25 */ /* 0x000fc8000f8e0004 */
[C---:B------:R-:W-:Y:S01]  /*02b0*/  IMAD R14, R0.reuse, UR11, R5 ;  /* 0x0000000b000e7c24 */ /* 0x040fe2000f8e0205 */
[----:B------:R-:W2:Y:S02]  /*02c0*/  LDCU.64 UR10, c[0x0][0x3d8] ;  /* 0x00007b00ff0a77ac */ /* 0x000ea40008000a00 */
[----:B------:R-:W2:Y:S01]  /*02d0*/  LDC.64 R24, c[0x0][0x460] ;  /* 0x00011800ff187b82 */ /* 0x000ea20000000a00 */
[----:B------:R-:W-:Y:S01]  /*02e0*/  IMAD.WIDE.U32 R6, R0, UR14, R6 ;  /* 0x0000000e00067c25 */ /* 0x000fe2000f8e0006 */
[----:B---3--:R-:W-:-:S06]  /*02f0*/  UIMAD.WIDE.U32 UR4, UR18, UR6, URZ ;  /* 0x00000006120472a5 */ /* 0x008fcc000f8e00ff */
[----:B------:R-:W3:Y:S01]  /*0300*/  LDC.64 R26, c[0x0][0x468] ;  /* 0x00011a00ff1a7b82 */ /* 0x000ee20000000a00 */
[----:B----4-:R-:W-:-:S07]  /*0310*/  @P0 IMAD R3, R3, UR18, R0 ;  /* 0x0000001203030c24 */ /* 0x010fce000f8e0200 */
[----:B------:R-:W4:Y:S01]  /*0320*/  LDC.64 R28, c[0x0][0x528] ;  /* 0x00014a00ff1c7b82 */ /* 0x000f220000000a00 */
[C---:B------:R-:W-:Y:S01]  /*0330*/  IMAD R12, R0.reuse, UR15, R7 ;  /* 0x0000000f000c7c24 */ /* 0x040fe2000f8e0207 */
[----:B------:R-:W-:Y:S01]  /*0340*/  UIMAD UR5, UR18, UR7, UR5 ;  /* 0x00000007120572a4 */ /* 0x000fe2000f8e0205 */
[----:B-1----:R-:W-:Y:S01]  /*0350*/  IMAD.WIDE.U32 R88, R0, UR8, RZ ;  /* 0x0000000800587c25 */ /* 0x002fe2000f8e00ff */
[C---:B------:R-:W-:Y:S02]  /*0360*/  LEA R7, R10.reuse, 0xfffffe00, 0x9 ;  /* 0xfffffe000a077811 */ /* 0x040fe400078e48ff */
[----:B------:R-:W-:Y:S01]  /*0370*/  ISETP.GE.AND P1, PT, R10, 0x1, PT ;  /* 0x000000010a00780c */ /* 0x000fe20003f26270 */
[----:B------:R-:W-:Y:S01]  /*0380*/  @P0 IMAD R3, R3, R10, RZ ;  /* 0x0000000a03030224 */ /* 0x000fe200078e02ff */
[----:B------:R-:W-:Y:S01]  /*0390*/  IADD3 R97, P3, PT, R7, R4, RZ ;  /* 0x0000000407617210 */ /* 0x000fe20007f7e0ff */
[----:B------:R-:W-:Y:S01]  /*03a0*/  IMAD R10, R0, UR9, R89 ;  /* 0x00000009000a7c24 */ /* 0x000fe2000f8e0259 */
[----:B------:R-:W-:Y:S01]  /*03b0*/  LEA R63, P4, R88, R18, 0x2 ;  /* 0x00000012583f7211 */ /* 0x000fe200078810ff */
[----:B0-----:R-:W-:-:S02]  /*03c0*/  @P0 IMAD R3, R3, R22, RZ ;  /* 0x0000001603030224 */ /* 0x001fc400078e02ff */
[----:B------:R-:W-:Y:S01]  /*03d0*/  IMAD.WIDE.U32 R4, R0, R16, UR4 ;  /* 0x0000000400047e25 */ /* 0x000fe2000f8e0010 */
[----:B------:R-:W-:Y:S02]  /*03e0*/  CS2R R60, SRZ ;  /* 0x00000000003c7805 */ /* 0x000fe4000001ff00 */
[----:B------:R-:W-:Y:S01]  /*03f0*/  LEA.HI.X R88, R88, R19, R10, 0x2, P4 ;  /* 0x0000001358587211 */ /* 0x000fe200020f140a */
[----:B--2---:R-:W-:Y:S01]  /*0400*/  @P0 IMAD.WIDE R60, R3, 0x8, R8 ;  /* 0x00000008033c0825 */ /* 0x004fe200078e0208 */
[C---:B------:R-:W-:Y:S02]  /*0410*/  IADD3 R6, P2, PT, R7.reuse, R6, RZ ;  /* 0x0000000607067210 */ /* 0x040fe40007f5e0ff */
[----:B------:R-:W-:Y:S01]  /*0420*/  SHF.R.S32.HI R3, RZ, 0x1f, R7 ;  /* 0x0000001fff037819 */ /* 0x000fe20000011407 */
[C---:B------:R-:W-:Y:S01]  /*0430*/  IMAD R10, R0.reuse, R17, R5 ;  /* 0x00000011000a7224 */ /* 0x040fe200078e0205 */
[----:B------:R-:W-:Y:S01]  /*0440*/  IADD3 R4, P0, PT, R7, R4, RZ ;  /* 0x0000000407047210 */ /* 0x000fe20007f1e0ff */
[----:B------:R-:W-:Y:S01]  /*0450*/  IMAD.WIDE.U32 R90, R0, UR10, RZ ;  /* 0x0000000a005a7c25 */ /* 0x000fe2000f8e00ff */
[----:B------:R-:W-:-:S02]  /*0460*/  IADD3.X R8, PT, PT, R3, R14, RZ, P3, !PT ;  /* 0x0000000e03087210 */ /* 0x000fc40001ffe4ff */
[C---:B------:R-:W-:Y:S02]  /*0470*/  IADD3.X R99, PT, PT, R3.reuse, R12, RZ, P2, !PT ;  /* 0x0000000c03637210 */ /* 0x040fe400017fe4ff */
[----:B------:R-:W-:Y:S01]  /*0480*/  IADD3.X R101, PT, PT, R3, R10, RZ, P0, !PT ;  /* 0x0000000a03657210 */ /* 0x000fe200007fe4ff */
[----:B------:R-:W-:Y:S01]  /*0490*/  IMAD R3, R0, UR11, R91 ;  /* 0x0000000b00037c24 */ /* 0x000fe2000f8e025b */
[----:B------:R-:W-:Y:S02]  /*04a0*/  LEA R89, P0, R90, R20, 0x2 ;  /* 0x000000145a597211 */ /* 0x000fe400078010ff */
[----:B------:R-:W-:Y:S02]  /*04b0*/  LEA R96, P2, R97, R24, 0x2 ;  /* 0x0000001861607211 */ /* 0x000fe400078410ff */
[----:B---3--:R-:W-:Y:S02]  /*04c0*/  LEA R98, P3, R6, R26, 0x2 ;  /* 0x0000001a06627211 */ /* 0x008fe400078610ff */
        /* <DEDUP_REMOVED lines=13> */
[----:B------:R-:W3:Y:S03]  /*05a0*/  LDCU UR8, c[0x0][0x394] ;  /* 0x00007280ff0877ac */ /* 0x000ee60008000800 */
[----:B------:R-:W4:Y:S01]  /*05b0*/  S2UR UR9, SR_CgaCtaId ;  /* 0x00000000000979c3 */ /* 0x000f220000008800 */
[----:B--2---:R-:W-:Y:S01]  /*05c0*/  IMAD.WIDE.U32 R94, R0, UR4, RZ ;  /* 0x00000004005e7c25 */ /* 0x004fe2000f8e00ff */
[----:B------:R-:W-:-:S03]  /*05d0*/  UMOV UR4, 0x400 ;  /* 0x0000040000047882 */ /* 0x000fc60000000000 */
[----:B------:R-:W-:Y:S01]  /*05e0*/  IMAD R3, R0, UR5, R95 ;  /* 0x0000000500037c24 */ /* 0x000fe2000f8e025f */
[----:B-1----:R-:W-:-:S04]  /*05f0*/  LEA R93, P0, R94, R4, 0x2 ;  /* 0x000000045e5d7211 */ /* 0x002fc800078010ff */
[----:B------:R-:W-:Y:S02]  /*0600*/  LEA.HI.X R94, R94, R5, R3, 0x2, P0 ;  /* 0x000000055e5e7211 */ /* 0x000fe400000f1403 */
[C---:B0-----:R-:W-:Y:S01]  /*0610*/  SHF.L.U32 R130, R92.reuse, 0x2, RZ ;  /* 0x000000025c827819 */ /* 0x041fe200000006ff */
[----:B----4-:R-:W-:Y:S01]  /*0620*/  ULEA UR9, UR9, UR4, 0x18 ;  /* 0x0000000409097291 */ /* 0x010fe2000f8ec0ff */
[----:B------:R-:W-:Y:S02]  /*0630*/  LOP3.LUT R131, R92, 0x1f, RZ, 0xc0, !PT ;  /* 0x0000001f5c837812 */ /* 0x000fe400078ec0ff */
[----:B------:R-:W-:Y:S02]  /*0640*/  LOP3.LUT R3, R130, 0xf80, RZ, 0xc0, !PT ;  /* 0x00000f8082037812 */ /* 0x000fe400078ec0ff */
[----:B------:R-:W-:Y:S02]  /*0650*/  IADD3 R95, PT, PT, R92, 0x200, RZ ;  /* 0x000002005c5f7810 */ /* 0x000fe40007ffe0ff */
[----:B---3--:R-:W-:-:S07]  /*0660*/  LOP3.LUT R102, R3, 0x1f, R92, 0xf8, !PT ;  /* 0x0000001f03667812 */ /* 0x008fce00078ef85c */
.L_x_7534:
[----:B------:R-:W-:Y:S01]  /*0670*/  BAR.SYNC.DEFER_BLOCKING 0x0 ;  /* 0x0000000000007b1d */ /* 0x000fe20000010000 */
[----:B-1----:R-:W-:-:S07]  /*0680*/  IMAD.WIDE.U32 R4, R102, 0x10, R96 ;  /* 0x0000001066047825 */ /* 0x002fce00078e0060 */
[----:B------:R-:W0:Y:S01]  /*0690*/  S2UR UR5, SR_CgaCtaId ;  /* 0x00000000000579c3 */ /* 0x000e220000008800 */
[----:B------:R-:W1:Y:S01]  /*06a0*/  S2R R103, SR_LANEID ;  /* 0x0000000000677919 */ /* 0x000e620000000000 */
[----:B------:R-:W-:Y:S01]  /*06b0*/  UMOV UR4, 0x400 ;  /* 0x0000040000047882 */ /* 0x000fe20000000000 */
[C---:B------:R-:W-:Y:S01]  /*06c0*/  IMAD.WIDE.U32 R24, R102.reuse, 0x10, R98 ;  /* 0x0000001066187825 */ /* 0x040fe200078e0062 */
[----:B------:R-:W2:Y:S03]  /*06d0*/  LDCU.128 UR12, c[0x0][0x410] ;  /* 0x00008200ff0c77ac */ /* 0x000ea60008000c00 */
[----:B------:R-:W-:Y:S01]  /*06e0*/  IMAD.WIDE.U32 R26, R102, 0x10, R100 ;  /* 0x00000010661a7825 */ /* 0x000fe200078e0064 */
[----:B------:R-:W-:Y:S01]  /*06f0*/  UIADD3 UR19, UPT, UPT, UR8, -0x1, URZ ;  /* 0xffffffff08137890 */ /* 0x000fe2000fffe0ff */
[----:B------:R-:W3:Y:S01]  /*0700*/  LDC.64 R148, c[0x0][0x558] ;  /* 0x00015600ff947b82 */ /* 0x000ee20000000a00 */
[----:B------:R-:W4:Y:S01]  /*0710*/  LDCU.64 UR22, c[0x0][0x490] ;  /* 0x00009200ff1677ac */ /* 0x000f220008000a00 */
[----:B------:R-:W2:Y:S04]  /*0720*/  LDG.E.128 R20, desc[UR16][R4.64] ;  /* 0x0000001004147981 */ /* 0x000ea8000c1e1d00 */
[----:B------:R-:W4:Y:S04]  /*0730*/  LDG.E.128 R28, desc[UR16][R4.64+0x200] ;  /* 0x00020010041c7981 */ /* 0x000f28000c1e1d00 */
[----:B------:R-:W3:Y:S04]  /*0740*/  LDG.E.128 R32, desc[UR16][R4.64+0x400] ;  /* 0x0004001004207981 */ /* 0x000ee8000c1e1d00 */
[----:B------:R-:W3:Y:S01]  /*0750*/  LDG.E.128 R36, desc[UR16][R4.64+0x600] ;  /* 0x0006001004247981 */ /* 0x000ee2000c1e1d00 */
[----:B0-----:R-:W-:-:S06]  /*0760*/  ULEA UR20, UR5, UR4, 0x18 ;  /* 0x0000000405147291 */ /* 0x001fcc000f8ec0ff */
[C---:B-1----:R-:W-:Y:S02]  /*0770*/  LEA R104, R103.reuse, UR20, 0x4 ;  /* 0x0000001467687c11 */ /* 0x042fe4000f8e20ff */
[----:B------:R-:W-:-:S03]  /*0780*/  LEA R105, R103, UR20, 0x6 ;  /* 0x0000001467697c11 */ /* 0x000fc6000f8e30ff */
[----:B--2---:R-:W-:Y:S04]  /*0790*/  STS.128 [R104], R20 ;  /* 0x0000001468007388 */ /* 0x004fe80000000c00 */
[----:B----4-:R0:W-:Y:S04]  /*07a0*/  STS.128 [R104+0x200], R28 ;  /* 0x0002001c68007388 */ /* 0x0101e80000000c00 */
[----:B---3--:R1:W-:Y:S04]  /*07b0*/  STS.128 [R104+0x400], R32 ;  /* 0x0004002068007388 */ /* 0x0083e80000000c00 */
        /* <DEDUP_REMOVED lines=10> */
[----:B------:R-:W2:Y:S04]  /*0860*/  LDG.E.128 R40, desc[UR16][R24.64+0x600] ;  /* 0x0006001018287981 */ /* 0x000ea8000c1e1d00 */
[----:B---3--:R0:W-:Y:S04]  /*0870*/  STS.128 [R104], R28 ;  /* 0x0000001c68007388 */ /* 0x0081e80000000c00 */
[----:B----4-:R-:W-:Y:S04]  /*0880*/  STS.128 [R104+0x200], R32 ;  /* 0x0002002068007388 */ /* 0x010fe80000000c00 */
[----:B--2---:R-:W-:Y:S04]  /*0890*/  STS.128 [R104+0x400], R36 ;  /* 0x0004002468007388 */ /* 0x004fe80000000c00 */
[----:B------:R1:W-:Y:S01]  /*08a0*/  STS.128 [R104+0x600], R40 ;  /* 0x0006002868007388 */ /* 0x0003e20000000c00 */
        /* <DEDUP_REMOVED lines=8> */
[----:B------:R-:W2:Y:S04]  /*0930*/  LDG.E.128 R44, desc[UR16][R26.64] ;  /* 0x000000101a2c7981 */ /* 0x000ea8000c1e1d00 */
[----:B------:R-:W3:Y:S04]  /*0940*/  LDG.E.128 R48, desc[UR16][R26.64+0x200] ;  /* 0x000200101a307981 */ /* 0x000ee8000c1e1d00 */
[----:B-1----:R-:W4:Y:S04]  /*0950*/  LDG.E.128 R40, desc[UR16][R26.64+0x400] ;  /* 0x000400101a287981 */ /* 0x002f28000c1e1d00 */
        /* <DEDUP_REMOVED lines=13> */
[----:B--2---:R-:W-:Y:S04]  /*0a30*/  STS.128 [R104], R44 ;  /* 0x0000002c68007388 */ /* 0x004fe80000000c00 */
[----:B---3--:R-:W-:Y:S04]  /*0a40*/  STS.128 [R104+0x200], R48 ;  /* 0x0002003068007388 */ /* 0x008fe80000000c00 */
[----:B----4-:R1:W-:Y:S04]  /*0a50*/  STS.128 [R104+0x400], R40 ;  /* 0x0004002868007388 */ /* 0x0103e80000000c00 */
[----:B------:R-:W-:Y:S01]  /*0a60*/  STS.128 [R104+0x600], R56 ;  /* 0x0006003868007388 */ /* 0x000fe20000000c00 */
[----:B------:R-:W-:-:S03]  /*0a70*/  NOP ;  /* 0x0000000000007918 */ /* 0x000fc60000000000 */
[----:B------:R-:W-:Y:S04]  /*0a80*/  LDS.128 R52, [R105] ;  /* 0x0000000069347984 */ /* 0x000fe80000000c00 */
[----:B------:R-:W-:Y:S01]  /*0a90*/  LDS.128 R28, [R105+0x10] ;  /* 0x00001000691c7984 */ /* 0x000fe20000000c00 */
[----:B-1----:R-:W1:Y:S03]  /*0aa0*/  LDC.64 R40, c[0x0][0x478] ;  /* 0x00011e00ff287b82 */ /* 0x002e660000000a00 */
        /* <DEDUP_REMOVED lines=20> */
[----:B----4-:R-:W-:Y:S04]  /*0bf0*/  STS.128 [R104+0x400], R108 ;  /* 0x0004006c68007388 */ /* 0x010fe80000000c00 */
[----:B------:R3:W-:Y:S01]  /*0c00*/  STS.128 [R104+0x600], R112 ;  /* 0x0006007068007388 */ /* 0x0007e20000000c00 */
[----:B------:R-:W-:-:S03]  /*0c10*/  NOP ;  /* 0x0000000000007918 */ /* 0x000fc60000000000 */
[----:B------:R-:W4:Y:S04]  /*0c20*/  LDS.128 R56, [R105] ;  /* 0x0000000069387984 */ /* 0x000f280000000c00 */
[----:B------:R-:W-:Y:S04]  /*0c30*/  LDS.128 R40, [R105+0x10] ;  /* 0x0000100069287984 */ /* 0x000fe80000000c00 */
        /* <DEDUP_REMOVED lines=9> */
[----:B------:R-:W-:Y:S01]  /*0cd0*/  FMUL.FTZ R3, R56, -1.4426950216293334961 ;  /* 0xbfb8aa3b38037820 */ /* 0x000fe20000410000 */
[----:B0-----:R-:W-:Y:S01]  /*0ce0*/  FMUL.FTZ R111, R45, -1.4426950216293334961 ;  /* 0xbfb8aa3b2d6f7820 */ /* 0x001fe20000410000 */
[----:B------:R-:W-:Y:S01]  /*0cf0*/  FMUL.FTZ R106, R59, -1.4426950216293334961 ;  /* 0xbfb8aa3b3b6a7820 */ /* 0x000fe20000410000 */
[----:B------:R-:W-:Y:S01]  /*0d00*/  FMUL.FTZ R117, R46, -1.4426950216293334961 ;  /* 0xbfb8aa3b2e757820 */ /* 0x000fe20000410000 */
[----:B------:R-:W0:Y:S01]  /*0d10*/  MUFU.EX2 R26, R26 ;  /* 0x0000001a001a7308 */ /* 0x000e220000000800 */
[----:B------:R-:W-:Y:S01]  /*0d20*/  FMUL.FTZ R107, R40, -1.4426950216293334961 ;  /* 0xbfb8aa3b286b7820 */ /* 0x000fe20000410000 */
[----:B------:R-:W-:Y:S01]  /*0d30*/  FMUL.FTZ R109, R44, -1.4426950216293334961 ;  /* 0xbfb8aa3b2c6d7820 */ /* 0x000fe20000410000 */
[----:B-1----:R-:W-:Y:S01]  /*0d40*/  FMUL.FTZ R24, R42, -1.4426950216293334961 ;  /* 0xbfb8aa3b2a187820 */ /* 0x002fe20000410000 */
[----:B------:R-:W-:Y:S01]  /*0d50*/  FMUL.FTZ R25, R43, -1.4426950216293334961 ;  /* 0xbfb8aa3b2b197820 */ /* 0x000fe20000410000 */
[----:B------:R-:W1:Y:S01]  /*0d60*/  MUFU.EX2 R27, R27 ;  /* 0x0000001b001b7308 */ /* 0x000e620000000800 */
[----:B------:R-:W-:Y:S01]  /*0d70*/  FMUL.FTZ R118, R47, -1.4426950216293334961 ;  /* 0xbfb8aa3b2f767820 */ /* 0x000fe20000410000 */
[----:B------:R-:W-:Y:S01]  /*0d80*/  FMUL.FTZ R108, R41, -1.4426950216293334961 ;  /* 0xbfb8aa3b296c7820 */ /* 0x000fe20000410000 */
[----:B------:R-:W-:Y:S01]  /*0d90*/  FMUL.FTZ R119, R48, -1.4426950216293334961 ;  /* 0xbfb8aa3b30777820 */ /* 0x000fe20000410000 */
[----:B------:R-:W4:Y:S01]  /*0da0*/  MUFU.EX2 R24, R24 ;  /* 0x0000001800187308 */ /* 0x000f220000000800 */
[----:B------:R-:W-:Y:S01]  /*0db0*/  FMUL.FTZ R121, R49, -1.4426950216293334961 ;  /* 0xbfb8aa3b31797820 */ /* 0x000fe20000410000 */
[----:B------:R-:W-:Y:S01]  /*0dc0*/  FMUL.FTZ R125, R50, -1.4426950216293334961 ;  /* 0xbfb8aa3b327d7820 */ /* 0x000fe20000410000 */
[----:B------:R-:W-:Y:S01]  /*0dd0*/  UIMAD.WIDE.U32 UR6, UR18, UR10, UR4 ;  /* 0x0000000a120672a5 */ /* 0x000fe2000f8e0004 */
[----:B------:R-:W4:Y:S01]  /*0de0*/  MUFU.EX2 R25, R25 ;  /* 0x0000001900197308 */ /* 0x000f220000000800 */
[----:B0-----:R-:W-:Y:S01]  /*0df0*/  FADD.FTZ R26, R26, 1 ;  /* 0x3f8000001a1a7421 */ /* 0x001fe20000010000 */
[----:B------:R-:W-:-:S02]  /*0e00*/  UISETP.NE.U32.AND UP0, UPT, UR22, URZ, UPT ;  /* 0x000000ff1600728c */ /* 0x000fc4000bf05070 */
[----:B------:R-:W0:Y:S01]  /*0e10*/  MUFU.EX2 R3, R3 ;  /* 0x0000000300037308 */ /* 0x000e220000000800 */
[----:B------:R-:W-:Y:S01]  /*0e20*/  UIMAD UR7, UR18, UR11, UR7 ;  /* 0x0000000b120772a4 */ /* 0x000fe2000f8e0207 */
[----:B-1----:R-:W-:Y:S01]  /*0e30*/  FADD.FTZ R27, R27, 1 ;  /* 0x3f8000001b1b7421 */ /* 0x002fe20000010000 */
[----:B------:R-:W-:Y:S01]  /*0e40*/  UISETP.NE.AND.EX UP0, UPT, UR23, URZ, UPT, UP0 ;  /* 0x000000ff1700728c */ /* 0x000fe2000bf05300 */
[----:B------:R1:W0:Y:S01]  /*0e50*/  MUFU.EX2 R116, R111 ;  /* 0x0000006f00747308 */ /* 0x0002220000000800 */
[----:B----4-:R-:W-:-:S03]  /*0e60*/  FADD.FTZ R129, R24, 1 ;  /* 0x3f80000018817421 */ /* 0x010fc60000010000 */
[----:B------:R-:W4:Y:S01]  /*0e70*/  MUFU.RCP R138, R26 ;  /* 0x0000001a008a7308 */ /* 0x000f220000001000 */
[----:B------:R-:W-:Y:S01]  /*0e80*/  FADD.FTZ R128, R25, 1 ;  /* 0x3f80000019807421 */ /* 0x000fe20000010000 */
[----:B-1---5:R-:W-:Y:S01]  /*0e90*/  FADD.FTZ R111, R68, R62 ;  /* 0x0000003e446f7221 */ /* 0x022fe20000010000 */
[----:B0-----:R-:W-:-:S05]  /*0ea0*/  FADD.FTZ R3, R3, 1 ;  /* 0x3f80000003037421 */ /* 0x001fca0000010000 */
[----:B------:R-:W0:Y:S01]  /*0eb0*/  MUFU.RCP R141, R27 ;  /* 0x0000001b008d7308 */ /* 0x000e220000001000 */
[----:B------:R-:W-:Y:S01]  /*0ec0*/  FADD.FTZ R136, R116, 1 ;  /* 0x3f80000074887421 */ /* 0x000fe20000010000 */
[----:B------:R-:W-:-:S06]  /*0ed0*/  FADD.FTZ R116, R7, R62 ;  /* 0x0000003e07747221 */ /* 0x000fcc0000010000 */
[----:B------:R-:W1:Y:S01]  /*0ee0*/  MUFU.EX2 R106, R106 ;  /* 0x0000006a006a7308 */ /* 0x000e620000000800 */
[----:B----4-:R-:W-:-:S03]  /*0ef0*/  FMUL.FTZ R132, R57, R138 ;  /* 0x0000008a39847220 */ /* 0x010fc60000410000 */
[----:B------:R4:W1:Y:S04]  /*0f00*/  MUFU.EX2 R120, R117 ;  /* 0x0000007500787308 */ /* 0x0008680000000800 */
[----:B------:R-:W1:Y:S01]  /*0f10*/  MUFU.RCP R139, R3 ;  /* 0x00000003008b7308 */ /* 0x000e620000001000 */
[----:B0-----:R-:W-:Y:S01]  /*0f20*/  FMUL.FTZ R135, R58, R141 ;  /* 0x0000008d3a877220 */ /* 0x001fe20000410000 */
[----:B----4-:R-:W-:Y:S01]  /*0f30*/  FADD.FTZ R117, R6, R62 ;  /* 0x0000003e06757221 */ /* 0x010fe20000010000 */
[----:B-1----:R-:W-:-:S05]  /*0f40*/  FADD.FTZ R106, R106, 1 ;  /* 0x3f8000006a6a7421 */ /* 0x002fca0000010000 */
[----:B------:R-:W0:Y:S01]  /*0f50*/  MUFU.EX2 R107, R107 ;  /* 0x0000006b006b7308 */ /* 0x000e220000000800 */
[----:B------:R-:W-:Y:S01]  /*0f60*/  FADD.FTZ R68, R120, 1 ;  /* 0x3f80000078447421 */ /* 0x000fe20000010000 */
[----:B------:R-:W-:Y:S02]  /*0f70*/  FADD.FTZ R120, R67, R62 ;  /* 0x0000003e43787221 */ /* 0x000fe40000010000 */
[----:B------:R1:W4:Y:S01]  /*0f80*/  MUFU.RCP R140, R106 ;  /* 0x0000006a008c7308 */ /* 0x0003220000001000 */
[----:B------:R-:W-:Y:S01]  /*0f90*/  FADD.FTZ R3, -R139, 1 ;  /* 0x3f8000008b037421 */ /* 0x000fe20000010100 */
[----:B------:R-:W-:-:S06]  /*0fa0*/  FMUL.FTZ R133, R56, R139 ;  /* 0x0000008b38857220 */ /* 0x000fcc0000410000 */
[----:B------:R4:W4:Y:S01]  /*0fb0*/  MUFU.EX2 R110, R109 ;  /* 0x0000006d006e7308 */ /* 0x0009220000000800 */
[--C-:B-1----:R-:W-:Y:S01]  /*0fc0*/  FADD.FTZ R106, R73, R62.reuse ;  /* 0x0000003e496a7221 */ /* 0x102fe20000010000 */
[----:B0-----:R-:W-:Y:S01]  /*0fd0*/  FADD.FTZ R127, R107, 1 ;  /* 0x3f8000006b7f7421 */ /* 0x001fe20000010000 */
[--C-:B------:R-:W-:Y:S01]  /*0fe0*/  FADD.FTZ R107, R72, R62.reuse ;  /* 0x0000003e486b7221 */ /* 0x100fe20000010000 */
[----:B------:R0:W1:Y:S04]  /*0ff0*/  MUFU.EX2 R122, R118 ;  /* 0x00000076007a7308 */ /* 0x0000680000000800 */
[----:B------:R-:W-:Y:S01]  /*1000*/  MUFU.RCP R127, R127 ;  /* 0x0000007f007f7308 */ /* 0x000fe20000001000 */
[----:B----4-:R-:W-:Y:S01]  /*1010*/  FMUL.FTZ R109, R51, -1.4426950216293334961 ;  /* 0xbfb8aa3b336d7820 */ /* 0x010fe20000410000 */
[----:B------:R-:W-:Y:S01]  /*1020*/  FMUL.FTZ R134, R59, R140 ;  /* 0x0000008c3b867220 */ /* 0x000fe20000410000 */
[----:B0-----:R-:W-:Y:S01]  /*1030*/  FADD.FTZ R118, R65, R62 ;  /* 0x0000003e41767221 */ /* 0x001fe20000010000 */
[----:B------:R-:W-:Y:S01]  /*1040*/  FFMA.FTZ R65, R56, R3, 1 ;  /* 0x3f80000038417423 */ /* 0x000fe20000010003 */
[----:B------:R-:W-:-:S03]  /*1050*/  FADD.FTZ R3, -R141, 1 ;  /* 0x3f8000008d037421 */ /* 0x000fc60000010100 */
[----:B------:R0:W-:Y:S01]  /*1060*/  MUFU.EX2 R124, R119 ;  /* 0x00000077007c7308 */ /* 0x0001e20000000800 */
[----:B------:R-:W-:Y:S01]  /*1070*/  FADD.FTZ R56, -R140, 1 ;  /* 0x3f8000008c387421 */ /* 0x000fe20000010100 */
[----:B------:R-:W-:Y:S01]  /*1080*/  FADD.FTZ R137, R110, 1 ;  /* 0x3f8000006e897421 */ /* 0x000fe20000010000 */
[----:B------:R-:W-:Y:S01]  /*1090*/  FFMA.FTZ R67, R58, R3, 1 ;  /* 0x3f8000003a437423 */ /* 0x000fe20000010003 */
[----:B------:R-:W4:Y:S01]  /*10a0*/  MUFU.EX2 R108, R108 ;  /* 0x0000006c006c7308 */ /* 0x000f220000000800 */
[----:B------:R-:W-:Y:S01]  /*10b0*/  FMUL.FTZ R3, R52, R133 ;  /* 0x0000008534037220 */ /* 0x000fe20000410000 */
[--C-:B------:R-:W-:Y:S01]  /*10c0*/  FADD.FTZ R110, R69, R62.reuse ;  /* 0x0000003e456e7221 */ /* 0x100fe20000010000 */
[----:B-1----:R-:W-:Y:S01]  /*10d0*/  FADD.FTZ R69, R122, 1 ;  /* 0x3f8000007a457421 */ /* 0x002fe20000010000 */
[----:B------:R1:W4:Y:S01]  /*10e0*/  MUFU.EX2 R144, R121 ;  /* 0x0000007900907308 */ /* 0x0003220000000800 */
[--C-:B0-----:R-:W-:Y:S01]  /*10f0*/  FADD.FTZ R119, R64, R62.reuse ;  /* 0x0000003e40777221 */ /* 0x101fe20000010000 */
[----:B------:R-:W-:Y:S01]  /*1100*/  FADD.FTZ R64, -R138, 1 ;  /* 0x3f8000008a407421 */ /* 0x000fe20000010100 */
[----:B------:R-:W-:Y:S01]  /*1110*/  FMUL.FTZ R122, R53, R132 ;  /* 0x00000084357a7220 */ /* 0x000fe20000410000 */
[----:B------:R0:W-:Y:S02]  /*1120*/  MUFU.RCP R143, R68 ;  /* 0x00000044008f7308 */ /* 0x0001e40000001000 */
[----:B------:R-:W-:Y:S01]  /*1130*/  FFMA.FTZ R64, R57, R64, 1 ;  /* 0x3f80000039407423 */ /* 0x000fe20000010040 */
[----:B-1----:R-:W-:Y:S01]  /*1140*/  FADD.FTZ R121, R66, R62 ;  /* 0x0000003e42797221 */ /* 0x002fe20000010000 */
[----:B------:R-:W-:Y:S01]  /*1150*/  FFMA.FTZ R66, R59, R56, 1 ;  /* 0x3f8000003b427423 */ /* 0x000fe20000010038 */
[----:B----4-:R-:W-:-:S03]  /*1160*/  FADD.FTZ R108, R108, 1 ;  /* 0x3f8000006c6c7421 */ /* 0x010fc60000010000 */
[----:B------:R1:W4:Y:S01]  /*1170*/  MUFU.EX2 R146, R125 ;  /* 0x0000007d00927308 */ /* 0x0003220000000800 */
[----:B0-----:R-:W-:Y:S01]  /*1180*/  FADD.FTZ R68, R124, 1 ;  /* 0x3f8000007c447421 */ /* 0x001fe20000010000 */
[----:B------:R-:W-:Y:S01]  /*1190*/  FMUL.FTZ R124, R55, R134 ;  /* 0x00000086377c7220 */ /* 0x000fe20000410000 */
[----:B------:R-:W-:Y:S01]  /*11a0*/  FADD.FTZ R144, R144, 1 ;  /* 0x3f80000090907421 */ /* 0x000fe20000010000 */
[----:B------:R-:W-:Y:S01]  /*11b0*/  MUFU.RCP R129, R129 ;  /* 0x0000008100817308 */ /* 0x000fe20000001000 */
[----:B-1----:R-:W-:-:S07]  /*11c0*/  FMUL.FTZ R125, R54, R135 ;  /* 0x00000087367d7220 */ /* 0x002fce0000410000 */
[----:B------:R0:W-:Y:S01]  /*11d0*/  MUFU.RCP R126, R108 ;  /* 0x0000006c007e7308 */ /* 0x0001e20000001000 */
[----:B----4-:R-:W-:-:S07]  /*11e0*/  FADD.FTZ R146, R146, 1 ;  /* 0x3f80000092927421 */ /* 0x010fce0000010000 */
[----:B------:R-:W1:Y:S01]  /*11f0*/  MUFU.RCP R128, R128 ;  /* 0x0000008000807308 */ /* 0x000e620000001000 */
[----:B0-----:R-:W-:-:S07]  /*1200*/  FADD.FTZ R108, R75, R62 ;  /* 0x0000003e4b6c7221 */ /* 0x001fce0000010000 */
[----:B------:R0:W4:Y:S04]  /*1210*/  MUFU.EX2 R147, R109 ;  /* 0x0000006d00937308 */ /* 0x0001280000000800 */
[----:B------:R-:W-:Y:S01]  /*1220*/  MUFU.RCP R136, R136 ;  /* 0x0000008800887308 */ /* 0x000fe20000001000 */
[----:B0-----:R-:W-:-:S07]  /*1230*/  FADD.FTZ R109, R74, R62 ;  /* 0x0000003e4a6d7221 */ /* 0x001fce0000010000 */
[----:B------:R-:W0:Y:S01]  /*1240*/  MUFU.RCP R142, R69 ;  /* 0x00000045008e7308 */ /* 0x000e220000001000 */
[----:B----4-:R-:W-:-:S07]  /*1250*/  FADD.FTZ R147, R147, 1 ;  /* 0x3f80000093937421 */ /* 0x010fce0000010000 */
[----:B------:R-:W4:Y:S08]  /*1260*/  MUFU.RCP R137, R137 ;  /* 0x0000008900897308 */ /* 0x000f300000001000 */
[----:B------:R1:W-:Y:S08]  /*1270*/  MUFU.RCP R145, R68 ;  /* 0x0000004400917308 */ /* 0x0003f00000001000 */
[----:B------:R-:W4:Y:S01]  /*1280*/  MUFU.RCP R144, R144 ;  /* 0x0000009000907308 */ /* 0x000f220000001000 */
[----:B-1----:R-:W-:-:S04]  /*1290*/  FADD.FTZ R68, -R128, 1 ;  /* 0x3f80000080447421 */ /* 0x002fc80000010100 */
[----:B------:R-:W-:Y:S01]  /*12a0*/  FFMA.FTZ R68, R43, R68, 1 ;  /* 0x3f8000002b447423 */ /* 0x000fe20000010044 */
[----:B------:R-:W-:Y:S04]  /*12b0*/  STS.128 [R104], R80 ;  /* 0x0000005068007388 */ /* 0x000fe80000000c00 */
[----:B------:R-:W-:Y:S04]  /*12c0*/  STS.128 [R104+0x200], R76 ;  /* 0x0002004c68007388 */ /* 0x000fe80000000c00 */
[----:B--2---:R-:W-:Y:S04]  /*12d0*/  STS.128 [R104+0x400], R84 ;  /* 0x0004005468007388 */ /* 0x004fe80000000c00 */
[----:B---3--:R1:W-:Y:S01]  /*12e0*/  STS.128 [R104+0x600], R112 ;  /* 0x0006007068007388 */ /* 0x0083e20000000c00 */
[----:B------:R-:W-:-:S03]  /*12f0*/  NOP ;  /* 0x0000000000007918 */ /* 0x000fc60000000000 */
[----:B------:R-:W2:Y:S04]  /*1300*/  LDS.128 R24, [R105] ;  /* 0x0000000069187984 */ /* 0x000ea80000000c00 */
[----:B------:R-:W-:Y:S01]  /*1310*/  LDS.128 R56, [R105+0x20] ;  /* 0x0000200069387984 */ /* 0x000fe20000000c00 */
[--C-:B-1----:R-:W-:Y:S01]  /*1320*/  FADD.FTZ R115, R4, R62.reuse ;  /* 0x0000003e04737221 */ /* 0x102fe20000010000 */
[--C-:B------:R-:W-:Y:S01]  /*1330*/  FADD.FTZ R114, R5, R62.reuse ;  /* 0x0000003e05727221 */ /* 0x100fe20000010000 */
[--C-:B------:R-:W-:Y:S01]  /*1340*/  FADD.FTZ R113, R70, R62.reuse ;  /* 0x0000003e46717221 */ /* 0x100fe20000010000 */
[----:B------:R-:W1:Y:S01]  /*1350*/  LDS.128 R4, [R105+0x10] ;  /* 0x0000100069047984 */ /* 0x000e620000000c00 */
[----:B------:R-:W-:Y:S01]  /*1360*/  FADD.FTZ R112, R71, R62 ;  /* 0x0000003e47707221 */ /* 0x000fe20000010000 */
        /* <DEDUP_REMOVED lines=11> */
[----:B------:R-:W-:Y:S01]  /*1420*/  FMUL.FTZ R74, R54, R67 ;  /* 0x00000043364a7220 */ /* 0x000fe20000410000 */
[----:B-1----:R-:W-:Y:S01]  /*1430*/  FMUL.FTZ R52, R28, R4 ;  /* 0x000000041c347220 */ /* 0x002fe20000410000 */
        /* <DEDUP_REMOVED lines=8> */
[C---:B------:R-:W-:Y:S01]  /*14c0*/  FADD.FTZ R65, -R129.reuse, 1 ;  /* 0x3f80000081417421 */ /* 0x040fe20000010100 */
[----:B------:R-:W1:Y:S01]  /*14d0*/  LDS.128 R52, [R105+0x30] ;  /* 0x0000300069347984 */ /* 0x000e620000000c00 */
[----:B------:R-:W-:Y:S01]  /*14e0*/  FMUL.FTZ R66, R129, R66 ;  /* 0x0000004281427220 */ /* 0x000fe20000410000 */
[----:B------:R-:W-:Y:S01]  /*14f0*/  FMUL.FTZ R69, R128, R69 ;  /* 0x0000004580457220 */ /* 0x000fe20000410000 */
[----:B------:R-:W-:Y:S01]  /*1500*/  FFMA.FTZ R67, R42, R65, 1 ;  /* 0x3f8000002a437423 */ /* 0x000fe20000010041 */
[----:B------:R-:W-:Y:S01]  /*1510*/  FMUL.FTZ R65, R29, R5 ;  /* 0x000000051d417220 */ /* 0x000fe20000410000 */
[----:B------:R-:W2:Y:S01]  /*1520*/  MUFU.RCP R141, R146 ;  /* 0x00000092008d7308 */ /* 0x000ea20000001000 */
[----:B------:R-:W-:Y:S01]  /*1530*/  FMUL.FTZ R79, R69, R68 ;  /* 0x00000044454f7220 */ /* 0x000fe20000410000 */
[----:B------:R-:W-:Y:S01]  /*1540*/  FMUL.FTZ R78, R66, R67 ;  /* 0x00000043424e7220 */ /* 0x000fe20000410000 */
[----:B------:R-:W-:Y:S01]  /*1550*/  FMUL.FTZ R65, R126, R65 ;  /* 0x000000417e417220 */ /* 0x000fe20000410000 */
[----:B------:R-:W-:Y:S01]  /*1560*/  FADD.FTZ R67, -R143, 1 ;  /* 0x3f8000008f437421 */ /* 0x000fe20000010100 */
[----:B0-----:R-:W-:Y:S01]  /*1570*/  FADD.FTZ R68, -R142, 1 ;  /* 0x3f8000008e447421 */ /* 0x001fe20000010100 */
[----:B------:R-:W-:Y:S01]  /*1580*/  BAR.SYNC.DEFER_BLOCKING 0x0 ;  /* 0x0000000000007b1d */ /* 0x000fe20000010000 */
[----:B------:R-:W-:Y:S01]  /*1590*/  FMUL.FTZ R77, R65, R64 ;  /* 0x00000040414d7220 */ /* 0x000fe20000410000 */
[----:B------:R-:W-:Y:S01]  /*15a0*/  FADD.FTZ R64, -R136, 1 ;  /* 0x3f80000088407421 */ /* 0x000fe20000010100 */
[----:B------:R-:W-:Y:S01]  /*15b0*/  FFMA.FTZ R69, R46, R67, 1 ;  /* 0x3f8000002e457423 */ /* 0x000fe20000010043 */
[----:B------:R-:W-:Y:S01]  /*15c0*/  FFMA.FTZ R70, R47, R68, 1 ;  /* 0x3f8000002f467423 */ /* 0x000fe20000010044 */
[----:B----4-:R-:W-:Y:S01]  /*15d0*/  FADD.FTZ R65, -R137, 1 ;  /* 0x3f80000089417421 */ /* 0x010fe20000010100 */
[----:B------:R-:W0:Y:S01]  /*15e0*/  MUFU.RCP R138, R147 ;  /* 0x00000093008a7308 */ /* 0x000e220000001000 */
        /* <DEDUP_REMOVED lines=14> */
[----:B--2---:R-:W-:Y:S01]  /*16d0*/  FADD.FTZ R67, -R141, 1 ;  /* 0x3f8000008d437421 */ /* 0x004fe20000010100 */
[----:B------:R-:W-:Y:S01]  /*16e0*/  FMUL.FTZ R83, R71, R70 ;  /* 0x0000004647537220 */ /* 0x000fe20000410000 */
[----:B------:R-:W-:Y:S01]  /*16f0*/  FADD.FTZ R65, -R145, 1 ;  /* 0x3f80000091417421 */ /* 0x000fe20000010100 */
[----:B0-----:R-:W-:Y:S01]  /*1700*/  FADD.FTZ R68, -R138, 1 ;  /* 0x3f8000008a447421 */ /* 0x001fe20000010100 */
[----:B------:R-:W-:Y:S01]  /*1710*/  FFMA.FTZ R66, R49, R64, 1 ;  /* 0x3f80000031427423 */ /* 0x000fe20000010040 */
[----:B------:R-:W-:Y:S01]  /*1720*/  FFMA.FTZ R69, R50, R67, 1 ;  /* 0x3f80000032457423 */ /* 0x000fe20000010043 */
[----:B------:R-:W-:Y:S01]  /*1730*/  FFMA.FTZ R65, R48, R65, 1 ;  /* 0x3f80000030417423 */ /* 0x000fe20000010041 */
        /* <DEDUP_REMOVED lines=46> */
[----:B------:R-:W-:Y:S01]  /*1a20*/  FMUL.FTZ R86, R35, R142 ;  /* 0x0000008e23567220 */ /* 0x000fe20000410000 */
[----:B------:R-:W-:Y:S01]  /*1a30*/  FMUL.FTZ R127, R36, R145 ;  /* 0x00000091247f7220 */ /* 0x000fe20000410000 */
[----:B------:R-:W-:Y:S01]  /*1a40*/  FMUL.FTZ R126, R37, R144 ;  /* 0x00000090257e7220 */ /* 0x000fe20000410000 */
[----:B------:R-:W-:Y:S01]  /*1a50*/  FMUL.FTZ R129, R38, R141 ;  /* 0x0000008d26817220 */ /* 0x000fe20000410000 */
[----:B------:R-:W-:-:S04]  /*1a60*/  IMAD.WIDE.U32 R28, R102, 0x10, R30 ;  /* 0x00000010661c7825 */ /* 0x000fc800078e001e */
[----:B------:R-:W-:Y:S01]  /*1a70*/  FFMA.FTZ R30, R8, R3, R123 ;  /* 0x00000003081e7223 */ /* 0x000fe2000001007b */
[----:B------:R-:W-:-:S03]  /*1a80*/  FMUL.FTZ R128, R39, R138 ;  /* 0x0000008a27807220 */ /* 0x000fc60000410000 */
        /* <DEDUP_REMOVED lines=49> */
.L_x_7526:
[----:B----4-:R-:W-:Y:S01]  /*1da0*/  FFMA.FTZ R5, R11, R124, R44 ;  /* 0x0000007c0b057223 */ /* 0x010fe2000001002c */
        /* <DEDUP_REMOVED lines=12> */
[----:B------:R-:W-:Y:S01]  /*1e70*/  MOV R64, UR20 ;  /* 0x0000001400407c02 */ /* 0x000fe20008000f00 */
[-C--:B------:R-:W-:Y:S01]  /*1e80*/  FMUL.FTZ R40, R3, R2.reuse ;  /* 0x0000000203287220 */ /* 0x080fe20000410000 */
        /* <DEDUP_REMOVED lines=40> */
[----:B------:R-:W-:Y:S01]  /*2110*/  ULOP3.LUT UR10, UR10, 0x400, URZ, 0xc0, !UPT ;  /* 0x000004000a0a7892 */ /* 0x000fe2000f8ec0ff */
        /* <DEDUP_REMOVED lines=13> */
[----:B------:R-:W-:Y:S01]  /*21f0*/  FMUL.FTZ R132, R23, R120 ;  /* 0x0000007817847220 */ /* 0x000fe20000410000 */
[----:B------:R-:W-:Y:S01]  /*2200*/  IADD3 R133, PT, PT, R64, 0x1308, RZ ;  /* 0x0000130840857810 */ /* 0x000fe20007ffe0ff */
[----:B------:R-:W-:Y:S01]  /*2210*/  UIADD3 UR12, UPT, UPT, -UR11, URZ, URZ ;  /* 0x000000ff0b0c7290 */ /* 0x000fe2000fffe1ff */
[----:B------:R-:W-:Y:S01]  /*2220*/  MOV R134, R93 ;  /* 0x0000005d00867202 */ /* 0x000fe20000000f00 */
[----:B------:R-:W3:Y:S01]  /*2230*/  LDCU UR13, c[0x0][0x394] ;  /* 0x00007280ff0d77ac */ /* 0x000ee20008000800 */
[----:B-1----:R-:W-:Y:S01]  /*2240*/  SHF.L.U64.HI R142, R6, 0x2, R7 ;  /* 0x00000002068e7819 */ /* 0x002fe20000010207 */
[----:B------:R-:W1:Y:S01]  /*2250*/  LDC.64 R4, c[0x0][0x3a8] ;  /* 0x0000ea00ff047b82 */ /* 0x000e620000000a00 */
[----:B------:R-:W-:Y:S01]  /*2260*/  MOV R135, R94 ;  /* 0x0000005e00877202 */ /* 0x000fe20000000f00 */
[----:B------:R-:W-:Y:S01]  /*2270*/  ULOP3.LUT UR10, UR10, 0xa88, URZ, 0xfc, !UPT ;  /* 0x00000a880a0a7892 */ /* 0x000fe2000f8efcff */
[----:B------:R-:W-:-:S02]  /*2280*/  MOV R136, R63 ;  /* 0x0000003f00887202 */ /* 0x000fc40000000f00 */
[----:B------:R-:W-:Y:S02]  /*2290*/  MOV R137, R88 ;  /* 0x0000005800897202 */ /* 0x000fe40000000f00 */
[----:B------:R-:W-:Y:S02]  /*22a0*/  MOV R138, R89 ;  /* 0x00000059008a7202 */ /* 0x000fe40000000f00 */
[----:B------:R-:W-:Y:S02]  /*22b0*/  MOV R139, R90 ;  /* 0x0000005a008b7202 */ /* 0x000fe40000000f00 */
[----:B------:R-:W-:Y:S02]  /*22c0*/  ISETP.EQ.AND P0, PT, R92, RZ, !P0 ;  /* 0x000000ff5c00720c */ /* 0x000fe40004702270 */
[----:B--2---:R-:W-:Y:S02]  /*22d0*/  SHF.L.U64.HI R140, R56, 0x2, R57 ;  /* 0x00000002388c7819 */ /* 0x004fe40000010239 */
[----:B------:R-:W-:-:S02]  /*22e0*/  MOV R146, UR6 ;  /* 0x0000000600927c02 */ /* 0x000fc40008000f00 */
[----:B------:R-:W-:Y:S02]  /*22f0*/  MOV R7, UR7 ;  /* 0x0000000700077c02 */ /* 0x000fe40008000f00 */
[----:B01-3--:R-:W-:-:S07]  /*2300*/  SHF.L.U64.HI R144, R4, 0x2, R5 ;  /* 0x0000000204907819 */ /* 0x00bfce0000010205 */
.L_x_7533:
[----:B------:R-:W2:Y:S04]  /*2310*/  LDG.E R57, desc[UR16][R134.64] ;  /* 0x0000001086397981 */ /* 0x000ea8000c1e1900 */
[----:B------:R-:W3:Y:S04]  /*2320*/  LDG.E R59, desc[UR16][R136.64] ;  /* 0x00000010883b7981 */ /* 0x000ee8000c1e1900 */
        /* <DEDUP_REMOVED lines=13> */
[----:B------:R-:W-:Y:S01]  /*2400*/  FMUL.FTZ R155, R108, R58 ;  /* 0x0000003a6c9b7220 */ /* 0x000fe20000410000 */
[----:B---3--:R-:W-:Y:S01]  /*2410*/  FMUL.FTZ R59, R59, R150 ;  /* 0x000000963b3b7220 */ /* 0x008fe20000410000 */
        /* <DEDUP_REMOVED lines=13> */
[----:B-1----:R-:W1:Y:S01]  /*24f0*/  MUFU.EX2 R145, R145 ;  /* 0x0000009100917308 */ /* 0x002e620000000800 */
[-C--:B------:R-:W-:Y:S01]  /*2500*/  FMUL.FTZ R166, R3, R59.reuse ;  /* 0x0000003b03a67220 */ /* 0x080fe20000410000 */
[----:B0-----:R0:W-:Y:S01]  /*2510*/  STS [R141+0xa88], R162 ;  /* 0x000a88a28d007388 */ /* 0x0011e20000000800 */
[-C--:B------:R-:W-:Y:S01]  /*2520*/  FMUL.FTZ R157, R122, R59.reuse ;  /* 0x0000003b7a9d7220 */ /* 0x080fe20000410000 */
        /* <DEDUP_REMOVED lines=31> */
[----:B------:R-:W-:-:S08]  /*2720*/  MOV R182, 0x3f800000 ;  /* 0x3f80000000b67802 */ /* 0x000fd00000000f00 */
[----:B------:R-:W-:Y:S05]  /*2730*/  BRA.U !UP0, `(.L_x_7530) ;  /* 0x00000001080c7547 */ /* 0x000fea000b800000 */
[----:B------:R3:W4:Y:S01]  /*2740*/  LDS R182, [R64+UR10] ;  /* 0x0000000a40b67984 */ /* 0x0007220008000800 */
[----:B------:R-:W-:Y:S05]  /*2750*/  BRA `(.L_x_7530) ;  /* 0x0000000000047947 */ /* 0x000fea0003800000 */
.L_x_7529:
[----:B------:R1:W2:Y:S02]  /*2760*/  LDS R182, [R130+UR9+0x128c] ;  /* 0x00128c0982b67984 */ /* 0x0002a40008000800 */
.L_x_7530:
[----:B------:R-:W-:Y:S05]  /*2770*/  BSYNC.RECONVERGENT B0 ;  /* 0x0000000000007941 */ /* 0x000fea0003800200 */
.L_x_7528:
[----:B------:R-:W-:Y:S01]  /*2780*/  UISETP.NE.AND UP0, UPT, UR8, 0x1, UPT ;  /* 0x000000010800788c */ /* 0x000fe2000bf05270 */
[----:B------:R-:W-:-:S05]  /*2790*/  HFMA2 R169, -RZ, RZ, 0, 0 ;  /* 0x00000000ffa97431 */ /* 0x000fca00000001ff */
[----:B------:R-:W-:-:S04]  /*27a0*/  PLOP3.LUT P1, PT, PT, PT, UP0, 0x80, 0x8 ;  /* 0x000000000008781c */ /* 0x000fc80003f2f008 */
[----:B------:R-:W-:-:S13]  /*27b0*/  ISETP.NE.OR P1, PT, R92, RZ, !P1 ;  /* 0x000000ff5c00720c */ /* 0x000fda0004f25670 */
[----:B------:R-:W-:-:S05]  /*27c0*/  @!P1 IMAD.WIDE R58, R7, 0x8, R60 ;  /* 0x00000008073a9825 */ /* 0x000fca00078e023c */
[----:B------:R5:W3:Y:S01]  /*27d0*/  @!P1 LDG.E R169, desc[UR16][R58.64+0x4] ;  /* 0x000004103aa99981 */ /* 0x000ae2000c1e1900 */
[C---:B0-2-4-:R-:W-:Y:S01]  /*27e0*/  FMUL.FTZ R141, R153.reuse, R182 ;  /* 0x000000b6998d7220 */ /* 0x055fe20000410000 */
[----:B------:R-:W-:Y:S01]  /*27f0*/  FFMA.FTZ R164, R153, R173, R180 ;  /* 0x000000ad99a47223 */ /* 0x000fe200000100b4 */
[C---:B------:R-:W-:Y:S01]  /*2800*/  ISETP.NE.AND P1, PT, R131.reuse, 0x1f, PT ;  /* 0x0000001f8300780c */ /* 0x040fe20003f25270 */
[----:B------:R-:W-:Y:S01]  /*2810*/  BSSY.RECONVERGENT B0, `(.L_x_7531) ;  /* 0x0000160000007945 */ /* 0x000fe20003800200 */
        /* <DEDUP_REMOVED lines=25> */
[C---:B------:R-:W-:Y:S01]  /*29b0*/  FFMA.FTZ R59, R160.reuse, R164, R159 ;  /* 0x000000a4a03b7223 */ /* 0x040fe2000001009f */
        /* <DEDUP_REMOVED lines=9> */
[----:B------:R-:W-:Y:S01]  /*2a50*/  FMUL.FTZ R59, R162, R145 ;  /* 0x00000091a23b7220 */ /* 0x000fe20000410000 */
[----:B------:R-:W-:Y:S02]  /*2a60*/  FFMA.FTZ R164, R5, R58, R72 ;  /* 0x0000003a05a47223 */ /* 0x000fe40000010048 */
[----:B------:R-:W0:Y:S01]  /*2a70*/  SHFL.DOWN PT, R184, R141, 0x1, 0x1f ;  /* 0x08201f008db87f89 */ /* 0x000e2200000e0000 */
[----:B------:R-:W-:Y:S01]  /*2a80*/  FMUL.FTZ R58, R158, R59 ;  /* 0x0000003b9e3a7220 */ /* 0x000fe20000410000 */
[----:B------:R-:W-:Y:S02]  /*2a90*/  FFMA.FTZ R164, R148, R164, R73 ;  /* 0x000000a494a47223 */ /* 0x000fe40000010049 */
[----:B------:R0:W2:Y:S01]  /*2aa0*/  SHFL.DOWN PT, R181, R179, 0x1, 0x1f ;  /* 0x08201f00b3b57f89 */ /* 0x0000a200000e0000 */
[----:B------:R-:W-:Y:S01]  /*2ab0*/  FMUL.FTZ R59, R155, R58 ;  /* 0x0000003a9b3b7220 */ /* 0x000fe20000410000 */
[----:B------:R-:W-:-:S03]  /*2ac0*/  FFMA.FTZ R164, R143, R164, R74 ;  /* 0x000000a48fa47223 */ /* 0x000fc6000001004a */
[----:B------:R-:W-:Y:S01]  /*2ad0*/  FMUL.FTZ R58, R160, R59 ;  /* 0x0000003ba03a7220 */ /* 0x000fe20000410000 */
[----:B------:R-:W-:-:S03]  /*2ae0*/  FFMA.FTZ R164, R154, R164, R75 ;  /* 0x000000a49aa47223 */ /* 0x000fc6000001004b */
[----:B------:R-:W-:Y:S01]  /*2af0*/  FMUL.FTZ R59, R151, R58 ;  /* 0x0000003a973b7220 */ /* 0x000fe20000410000 */
[----:B------:R-:W-:Y:S01]  /*2b00*/  FFMA.FTZ R177, R149, R164, R76 ;  /* 0x000000a495b17223 */ /* 0x000fe2000001004c */
[----:B------:R-:W-:Y:S02]  /*2b10*/  MOV R164, R179 ;  /* 0x000000b300a47202 */ /* 0x000fe40000000f00 */
[----:B------:R-:W-:Y:S01]  /*2b20*/  FMUL.FTZ R58, R152, R59 ;  /* 0x0000003b983a7220 */ /* 0x000fe20000410000 */
[----:B------:R-:W-:-:S03]  /*2b30*/  FFMA.FTZ R177, R150, R177, R77 ;  /* 0x000000b196b17223 */ /* 0x000fc6000001004d */
[----:B------:R-:W-:Y:S01]  /*2b40*/  FMUL.FTZ R59, R5, R58 ;  /* 0x0000003a053b7220 */ /* 0x000fe20000410000 */
[----:B------:R-:W-:Y:S01]  /*2b50*/  FFMA.FTZ R177, R147, R177, R78 ;  /* 0x000000b193b17223 */ /* 0x000fe2000001004e */
[----:B0-----:R-:W-:Y:S02]  /*2b60*/  @P1 FMUL.FTZ R179, R184, R141 ;  /* 0x0000008db8b31220 */ /* 0x001fe40000410000 */
[----:B------:R-:W-:Y:S01]  /*2b70*/  FMUL.FTZ R58, R148, R59 ;  /* 0x0000003b943a7220 */ /* 0x000fe20000410000 */
[----:B------:R-:W-:Y:S01]  /*2b80*/  FFMA.FTZ R177, R156, R177, R79 ;  /* 0x000000b19cb17223 */ /* 0x000fe2000001004f */
[----:B--2---:R-:W-:Y:S01]  /*2b90*/  @P1 FFMA.FTZ R164, R141, R181, R164 ;  /* 0x000000b58da41223 */ /* 0x004fe200000100a4 */
[----:B------:R-:W-:Y:S01]  /*2ba0*/  @P1 MOV R141, R179 ;  /* 0x000000b3008d1202 */ /* 0x000fe20000000f00 */
[----:B------:R-:W-:Y:S01]  /*2bb0*/  FMUL.FTZ R59, R143, R58 ;  /* 0x0000003a8f3b7220 */ /* 0x000fe20000410000 */
[----:B------:R-:W-:Y:S01]  /*2bc0*/  FFMA.FTZ R184, R153, R177, R132 ;  /* 0x000000b199b87223 */ /* 0x000fe20000010084 */
[----:B------:R-:W-:Y:S01]  /*2bd0*/  ISETP.GT.U32.AND P1, PT, R131, 0x1d, PT ;  /* 0x0000001d8300780c */ /* 0x000fe20003f24070 */
[----:B------:R-:W0:Y:S01]  /*2be0*/  SHFL.DOWN PT, R181, R164, 0x2, 0x1f ;  /* 0x08401f00a4b57f89 */ /* 0x000e2200000e0000 */
[----:B------:R-:W-:-:S03]  /*2bf0*/  FMUL.FTZ R58, R154, R59 ;  /* 0x0000003b9a3a7220 */ /* 0x000fc60000410000 */
[----:B------:R-:W2:Y:S01]  /*2c00*/  SHFL.DOWN PT, R186, R141, 0x2, 0x1f ;  /* 0x08401f008dba7f89 */ /* 0x000ea200000e0000 */
[----:B------:R-:W-:-:S03]  /*2c10*/  FMUL.FTZ R59, R149, R58 ;  /* 0x0000003a953b7220 */ /* 0x000fc60000410000 */
[----:B------:R-:W4:Y:S01]  /*2c20*/  SHFL.UP PT, R179, R184, 0x1, RZ ;  /* 0x04200000b8b37989 */ /* 0x000f2200000e00ff */
[----:B------:R-:W-:-:S04]  /*2c30*/  FMUL.FTZ R58, R150, R59 ;  /* 0x0000003b963a7220 */ /* 0x000fc80000410000 */
[----:B------:R-:W-:-:S04]  /*2c40*/  FMUL.FTZ R59, R147, R58 ;  /* 0x0000003a933b7220 */ /* 0x000fc80000410000 */
[----:B------:R-:W-:-:S04]  /*2c50*/  FMUL.FTZ R58, R156, R59 ;  /* 0x0000003b9c3a7220 */ /* 0x000fc80000410000 */
[----:B------:R-:W-:Y:S01]  /*2c60*/  FMUL.FTZ R177, R153, R58 ;  /* 0x0000003a99b17220 */ /* 0x000fe20000410000 */
[----:B0-----:R-:W-:-:S04]  /*2c70*/  @!P1 FFMA.FTZ R164, R141, R181, R164 ;  /* 0x000000b58da49223 */ /* 0x001fc800000100a4 */
[----:B------:R-:W0:Y:S01]  /*2c80*/  SHFL.UP PT, R58, R177, 0x1, RZ ;  /* 0x04200000b13a7989 */ /* 0x000e2200000e00ff */
[----:B--2---:R-:W-:-:S03]  /*2c90*/  @!P1 FMUL.FTZ R59, R141, R186 ;  /* 0x000000ba8d3b9220 */ /* 0x004fc60000410000 */
[----:B------:R-:W2:Y:S01]  /*2ca0*/  SHFL.DOWN PT, R181, R164, 0x4, 0x1f ;  /* 0x08801f00a4b57f89 */ /* 0x000ea200000e0000 */
[----:B----4-:R-:W-:Y:S01]  /*2cb0*/  FFMA.FTZ R179, R177, R179, R184 ;  /* 0x000000b3b1b37223 */ /* 0x010fe200000100b8 */
[----:B------:R-:W-:Y:S02]  /*2cc0*/  @!P1 MOV R141, R59 ;  /* 0x0000003b008d9202 */ /* 0x000fe40000000f00 */
[----:B------:R-:W-:-:S03]  /*2cd0*/  ISETP.GE.AND P1, PT, R103, 0x1, PT ;  /* 0x000000016700780c */ /* 0x000fc60003f26270 */
[----:B------:R-:W4:Y:S01]  /*2ce0*/  SHFL.DOWN PT, R186, R141, 0x4, 0x1f ;  /* 0x08801f008dba7f89 */ /* 0x000f2200000e0000 */
[----:B------:R-:W-:-:S05]  /*2cf0*/  FSEL R184, R184, R179, !P1 ;  /* 0x000000b3b8b87208 */ /* 0x000fca0004800000 */
[----:B------:R-:W5:Y:S04]  /*2d00*/  SHFL.UP PT, R59, R184, 0x2, RZ ;  /* 0x04400000b83b7989 */ /* 0x000f6800000e00ff */
[----:B0-----:R-:W-:Y:S01]  /*2d10*/  @P1 FMUL.FTZ R177, R177, R58 ;  /* 0x0000003ab1b11220 */ /* 0x001fe20000410000 */
[----:B------:R-:W-:Y:S01]  /*2d20*/  ISETP.GE.AND P1, PT, R103, 0x2, PT ;  /* 0x000000026700780c */ /* 0x000fe20003f26270 */
[----:B--2---:R-:W-:-:S03]  /*2d30*/  @!P3 FFMA.FTZ R164, R141, R181, R164 ;  /* 0x000000b58da4b223 */ /* 0x004fc600000100a4 */
[----:B------:R-:W0:Y:S04]  /*2d40*/  SHFL.UP PT, R58, R177, 0x2, RZ ;  /* 0x04400000b13a7989 */ /* 0x000e2800000e00ff */
[----:B------:R-:W2:Y:S01]  /*2d50*/  SHFL.DOWN PT, R183, R164, 0x8, 0x1f ;  /* 0x09001f00a4b77f89 */ /* 0x000ea200000e0000 */
[----:B----4-:R-:W-:-:S05]  /*2d60*/  @!P3 FMUL.FTZ R179, R141, R186 ;  /* 0x000000ba8db3b220 */ /* 0x010fca0000410000 */
[----:B------:R-:W-:Y:S01]  /*2d70*/  @!P3 MOV R141, R179 ;  /* 0x000000b3008db202 */ /* 0x000fe20000000f00 */
[----:B-----5:R-:W-:Y:S01]  /*2d80*/  FFMA.FTZ R59, R177, R59, R184 ;  /* 0x0000003bb13b7223 */ /* 0x020fe200000100b8 */
[----:B------:R-:W-:-:S03]  /*2d90*/  ISETP.GT.U32.AND P3, PT, R131, 0x17, PT ;  /* 0x000000178300780c */ /* 0x000fc60003f64070 */
[----:B------:R-:W4:Y:S01]  /*2da0*/  SHFL.DOWN PT, R188, R141, 0x8, 0x1f ;  /* 0x09001f008dbc7f89 */ /* 0x000f2200000e0000 */
[----:B------:R-:W-:Y:S02]  /*2db0*/  FSEL R186, R184, R59, !P1 ;  /* 0x0000003bb8ba7208 */ /* 0x000fe40004800000 */
[----:B------:R-:W-:-:S03]  /*2dc0*/  MOV R59, RZ ;  /* 0x000000ff003b7202 */ /* 0x000fc60000000f00 */
[----:B------:R-:W5:Y:S01]  /*2dd0*/  SHFL.UP PT, R179, R186, 0x4, RZ ;  /* 0x04800000bab37989 */ /* 0x000f6200000e00ff */
[----:B0-----:R-:W-:Y:S01]  /*2de0*/  @P1 FMUL.FTZ R177, R177, R58 ;  /* 0x0000003ab1b11220 */ /* 0x001fe20000410000 */
[----:B------:R-:W-:Y:S01]  /*2df0*/  HFMA2 R58, -RZ, RZ, 1.875, 0 ;  /* 0x3f800000ff3a7431 */ /* 0x000fe200000001ff */
[----:B------:R-:W-:Y:S01]  /*2e00*/  ISETP.GE.AND P1, PT, R103, 0x4, PT ;  /* 0x000000046700780c */ /* 0x000fe20003f26270 */
[C---:B--2---:R-:W-:Y:S02]  /*2e10*/  @!P3 FFMA.FTZ R164, R141.reuse, R183, R164 ;  /* 0x000000b78da4b223 */ /* 0x044fe400000100a4 */
[----:B------:R-:W0:Y:S04]  /*2e20*/  SHFL.UP PT, R184, R177, 0x4, RZ ;  /* 0x04800000b1b87989 */ /* 0x000e2800000e00ff */
[----:B------:R-:W-:Y:S04]  /*2e30*/  @P0 LDS.64 R58, [R133] ;  /* 0x00000000853a0984 */ /* 0x000fe80000000a00 */
[----:B------:R-:W2:Y:S01]  /*2e40*/  SHFL.DOWN PT, R183, R164, 0x10, 0x1f ;  /* 0x0a001f00a4b77f89 */ /* 0x000ea200000e0000 */
[----:B----4-:R-:W-:-:S05]  /*2e50*/  @!P3 FMUL.FTZ R181, R141, R188 ;  /* 0x000000bc8db5b220 */ /* 0x010fca0000410000 */
[----:B------:R-:W-:Y:S01]  /*2e60*/  @!P3 MOV R141, R181 ;  /* 0x000000b5008db202 */ /* 0x000fe20000000f00 */
[----:B-----5:R-:W-:Y:S01]  /*2e70*/  FFMA.FTZ R179, R177, R179, R186 ;  /* 0x000000b3b1b37223 */ /* 0x020fe200000100ba */
[----:B------:R-:W-:-:S03]  /*2e80*/  ISETP.GT.U32.AND P3, PT, R131, 0xf, PT ;  /* 0x0000000f8300780c */ /* 0x000fc60003f64070 */
[----:B------:R-:W4:Y:S01]  /*2e90*/  SHFL.DOWN PT, R188, R141, 0x10, 0x1f ;  /* 0x0a001f008dbc7f89 */ /* 0x000f2200000e0000 */
[----:B------:R-:W-:Y:S01]  /*2ea0*/  FSEL R186, R186, R179, !P1 ;  /* 0x000000b3baba7208 */ /* 0x000fe20004800000 */
[----:B0-----:R-:W-:Y:S01]  /*2eb0*/  @P1 FMUL.FTZ R177, R177, R184 ;  /* 0x000000b8b1b11220 */ /* 0x001fe20000410000 */
[----:B------:R-:W-:-:S03]  /*2ec0*/  ISETP.GE.AND P1, PT, R103, 0x8, PT ;  /* 0x000000086700780c */ /* 0x000fc60003f26270 */
[----:B------:R-:W0:Y:S04]  /*2ed0*/  SHFL.UP PT, R179, R186, 0x8, RZ ;  /* 0x05000000bab37989 */ /* 0x000e2800000e00ff */
[----:B------:R-:W5:Y:S01]  /*2ee0*/  SHFL.UP PT, R184, R177, 0x8, RZ ;  /* 0x05000000b1b87989 */ /* 0x000f6200000e00ff */
[----:B--2---:R-:W-:-:S03]  /*2ef0*/  @!P3 FFMA.FTZ R164, R141, R183, R164 ;  /* 0x000000b78da4b223 */ /* 0x004fc600000100a4 */
[----:B------:R-:W-:Y:S01]  /*2f00*/  SHFL.IDX PT, R190, R59, RZ, 0x1f ;  /* 0x00001fff3bbe7589 */ /* 0x000fe200000e0000 */
[----:B----4-:R-:W-:-:S03]  /*2f10*/  @!P3 FMUL.FTZ R181, R141, R188 ;  /* 0x000000bc8db5b220 */ /* 0x010fc60000410000 */
[----:B------:R-:W-:Y:S02]  /*2f20*/  SHFL.DOWN PT, R188, R164, 0x1, 0x1f ;  /* 0x08201f00a4bc7f89 */ /* 0x000fe400000e0000 */
[----:B------:R-:W-:Y:S01]  /*2f30*/  @!P3 MOV R141, R181 ;  /* 0x000000b5008db202 */ /* 0x000fe20000000f00 */
[C---:B0-----:R-:W-:Y:S01]  /*2f40*/  FFMA.FTZ R179, R177.reuse, R179, R186 ;  /* 0x000000b3b1b37223 */ /* 0x041fe200000100ba */
[----:B------:R-:W-:Y:S01]  /*2f50*/  ISETP.NE.AND P3, PT, R92, 0x1f, PT ;  /* 0x0000001f5c00780c */ /* 0x000fe20003f65270 */
[----:B------:R-:W-:Y:S01]  /*2f60*/  SHFL.IDX PT, R164, R164, RZ, 0x1f ;  /* 0x00001fffa4a47589 */ /* 0x000fe200000e0000 */
[----:B-----5:R-:W-:Y:S02]  /*2f70*/  @P1 FMUL.FTZ R177, R177, R184 ;  /* 0x000000b8b1b11220 */ /* 0x020fe40000410000 */
[----:B------:R-:W-:Y:S01]  /*2f80*/  FSEL R186, R186, R179, !P1 ;  /* 0x000000b3baba7208 */ /* 0x000fe20004800000 */
[----:B------:R-:W0:Y:S01]  /*2f90*/  SHFL.DOWN PT, R181, R141, 0x1, 0x1f ;  /* 0x08201f008db57f89 */ /* 0x000e2200000e0000 */
[----:B------:R-:W-:-:S03]  /*2fa0*/  ISETP.GE.AND P1, PT, R103, 0x10, PT ;  /* 0x000000106700780c */ /* 0x000fc60003f26270 */
[----:B------:R-:W2:Y:S04]  /*2fb0*/  SHFL.UP PT, R179, R186, 0x10, RZ ;  /* 0x06000000bab37989 */ /* 0x000ea800000e00ff */
[----:B------:R-:W4:Y:S04]  /*2fc0*/  SHFL.UP PT, R184, R177, 0x10, RZ ;  /* 0x06000000b1b87989 */ /* 0x000f2800000e00ff */
[----:B------:R-:W5:Y:S01]  /*2fd0*/  SHFL.IDX PT, R141, R141, RZ, 0x1f ;  /* 0x00001fff8d8d7589 */ /* 0x000f6200000e0000 */
[----:B0-----:R-:W-:Y:S01]  /*2fe0*/  @P3 FFMA.FTZ R190, R181, R190, R188 ;  /* 0x000000beb5be3223 */ /* 0x001fe200000100bc */
[----:B------:R-:W-:-:S03]  /*2ff0*/  ISETP.GT.AND P3, PT, R103, 0x1b, PT ;  /* 0x0000001b6700780c */ /* 0x000fc60003f64270 */
[----:B------:R-:W-:Y:S01]  /*3000*/  FFMA.FTZ R182, R190, R182, R173 ;  /* 0x000000b6beb67223 */ /* 0x000fe200000100ad */
[----:B--2---:R-:W-:-:S03]  /*3010*/  FFMA.FTZ R179, R177, R179, R186 ;  /* 0x000000b3b1b37223 */ /* 0x004fc600000100ba */
[----:B------:R-:W-:Y:S01]  /*3020*/  FFMA.FTZ R180, R153, R182, R180 ;  /* 0x000000b699b47223 */ /* 0x000fe200000100b4 */
[----:B----4-:R-:W-:Y:S01]  /*3030*/  @P1 FMUL.FTZ R177, R177, R184 ;  /* 0x000000b8b1b11220 */ /* 0x010fe20000410000 */
[----:B------:R-:W-:Y:S02]  /*3040*/  FSEL R179, R186, R179, !P1 ;  /* 0x000000b3bab37208 */ /* 0x000fe40004800000 */
[----:B------:R-:W-:Y:S01]  /*3050*/  FFMA.FTZ R184, R156, R180, R171 ;  /* 0x000000b49cb87223 */ /* 0x000fe200000100ab */
[----:B------:R-:W-:Y:S01]  /*3060*/  ISETP.GT.AND P1, PT, R103, 0x1d, PT ;  /* 0x0000001d6700780c */ /* 0x000fe20003f24270 */
[----:B-----5:R-:W-:Y:S01]  /*3070*/  FFMA.FTZ R59, R141, R59, R164 ;  /* 0x0000003b8d3b7223 */ /* 0x020fe200000100a4 */
[----:B------:R-:W-:Y:S01]  /*3080*/  SHFL.UP PT, R177, R177, 0x1, RZ ;  /* 0x04200000b1b17989 */ /* 0x000fe200000e00ff */
[----:B------:R-:W-:Y:S01]  /*3090*/  FFMA.FTZ R178, R147, R184, R178 ;  /* 0x000000b893b27223 */ /* 0x000fe200000100b2 */
[----:B------:R-:W-:Y:S02]  /*30a0*/  FMUL.FTZ R58, R141, R58 ;  /* 0x0000003a8d3a7220 */ /* 0x000fe40000410000 */
[----:B------:R-:W-:Y:S01]  /*30b0*/  SHFL.UP PT, R194, R179, 0x1, RZ ;  /* 0x04200000b3c27989 */ /* 0x000fe200000e00ff */
[----:B------:R-:W-:-:S04]  /*30c0*/  FFMA.FTZ R186, R150, R178, R167 ;  /* 0x000000b296ba7223 */ /* 0x000fc800000100a7 */
[----:B------:R-:W-:-:S04]  /*30d0*/  FFMA.FTZ R176, R149, R186, R176 ;  /* 0x000000ba95b07223 */ /* 0x000fc800000100b0 */
[----:B------:R-:W-:-:S04]  /*30e0*/  FFMA.FTZ R188, R154, R176, R165 ;  /* 0x000000b09abc7223 */ /* 0x000fc800000100a5 */
[----:B------:R-:W-:-:S04]  /*30f0*/  FFMA.FTZ R190, R143, R188, R174 ;  /* 0x000000bc8fbe7223 */ /* 0x000fc800000100ae */
[-C--:B------:R-:W-:Y:S01]  /*3100*/  FFMA.FTZ R192, R148, R190.reuse, R163 ;  /* 0x000000be94c07223 */ /* 0x080fe200000100a3 */
[----:B------:R-:W-:Y:S01]  /*3110*/  FMUL.FTZ R164, R57, R190 ;  /* 0x000000be39a47220 */ /* 0x000fe20000410000 */
[----:B---3--:R-:W0:Y:S02]  /*3120*/  SHFL.IDX PT, R171, R169, RZ, 0x1f ;  /* 0x00001fffa9ab7589 */ /* 0x008e2400000e0000 */
[----:B------:R-:W-:-:S04]  /*3130*/  FFMA.FTZ R172, R5, R192, R172 ;  /* 0x000000c005ac7223 */ /* 0x000fc800000100ac */
[----:B------:R-:W-:-:S04]  /*3140*/  FFMA.FTZ R174, R152, R172, R161 ;  /* 0x000000ac98ae7223 */ /* 0x000fc800000100a1 */
[----:B------:R-:W-:Y:S01]  /*3150*/  FFMA.FTZ R170, R151, R174, R170 ;  /* 0x000000ae97aa7223 */ /* 0x000fe200000100aa */
[----:B0-----:R-:W-:Y:S01]  /*3160*/  @P2 FFMA.FTZ R171, R177, R171, R194 ;  /* 0x000000abb1ab2223 */ /* 0x001fe200000100c2 */
        /* <DEDUP_REMOVED lines=11> */
[----:B------:R-:W-:-:S02]  /*3220*/  FFMA.FTZ R166, R145, R158, R166 ;  /* 0x0000009e91a67223 */ /* 0x000fc400000100a6 */
        /* <DEDUP_REMOVED lines=12> */
[----:B------:R-:W-:Y:S01]  /*32f0*/  FFMA.FTZ R169, R5, R208, R72 ;  /* 0x000000d005a97223 */ /* 0x000fe20000010048 */
[----:B------:R-:W-:Y:S01]  /*3300*/  FMUL.FTZ R5, R107, R166 ;  /* 0x000000a66b057220 */ /* 0x000fe20000410000 */
[----:B------:R-:W-:Y:S01]  /*3310*/  FFMA.FTZ R145, R83, R208, R152 ;  /* 0x000000d053917223 */ /* 0x000fe20000010098 */
[----:B------:R-:W-:Y:S01]  /*3320*/  FADD.FTZ R208, -R71, R208 ;  /* 0x000000d047d07221 */ /* 0x000fe20000010100 */
[-C--:B------:R-:W-:Y:S01]  /*3330*/  FFMA.FTZ R198, R148, R169.reuse, R73 ;  /* 0x000000a994c67223 */ /* 0x080fe20000010049 */
[----:B------:R-:W-:Y:S01]  /*3340*/  FMUL.FTZ R148, R106, R158 ;  /* 0x0000009e6a947220 */ /* 0x000fe20000410000 */
[----:B------:R-:W-:Y:S01]  /*3350*/  FFMA.FTZ R155, R5, R160, RZ ;  /* 0x000000a0059b7223 */ /* 0x000fe200000100ff */
[----:B------:R-:W-:Y:S01]  /*3360*/  FFMA.FTZ R152, R82, R169, R145 ;  /* 0x000000a952987223 */ /* 0x000fe20000010091 */
[----:B------:R-:W-:Y:S01]  /*3370*/  FFMA.FTZ R173, R143, R198, R74 ;  /* 0x000000c68fad7223 */ /* 0x000fe2000001004a */
[----:B------:R-:W-:Y:S01]  /*3380*/  FMUL.FTZ R143, R109, R168 ;  /* 0x000000a86d8f7220 */ /* 0x000fe20000410000 */
[----:B------:R-:W-:Y:S01]  /*3390*/  FFMA.FTZ R196, R148, R151, R155 ;  /* 0x0000009794c47223 */ /* 0x000fe2000001009b */
[----:B------:R-:W-:Y:S01]  /*33a0*/  FFMA.FTZ R159, R85, R198, R152 ;  /* 0x000000c6559f7223 */ /* 0x000fe20000010098 */
[-C--:B------:R-:W-:Y:S01]  /*33b0*/  FFMA.FTZ R200, R154, R173.reuse, R75 ;  /* 0x000000ad9ac87223 */ /* 0x080fe2000001004b */
        /* <DEDUP_REMOVED lines=19> */
[----:B------:R-:W-:Y:S01]  /*34f0*/  FFMA.FTZ R156, R126, R183, R159 ;  /* 0x000000b77e9c7223 */ /* 0x000fe2000001009f */
[----:B------:R-:W-:Y:S01]  /*3500*/  FMUL.FTZ R145, R115, R190 ;  /* 0x000000be73917220 */ /* 0x000fe20000410000 */
[----:B------:R-:W-:Y:S01]  /*3510*/  FADD.FTZ R171, -R73, R198 ;  /* 0x000000c649ab7221 */ /* 0x000fe20000010100 */
[----:B------:R-:W-:Y:S01]  /*3520*/  FFMA.FTZ R196, R150, R169, R147 ;  /* 0x000000a996c47223 */ /* 0x000fe20000010093 */
[-C--:B------:R-:W-:Y:S01]  /*3530*/  FFMA.FTZ R163, R153, R206.reuse, R132 ;  /* 0x000000ce99a37223 */ /* 0x080fe20000010084 */
[----:B------:R-:W-:Y:S01]  /*3540*/  FFMA.FTZ R147, R129, R206, R156 ;  /* 0x000000ce81937223 */ /* 0x000fe2000001009c */
[----:B------:R-:W-:Y:S01]  /*3550*/  FMUL.FTZ R156, R114, R188 ;  /* 0x000000bc729c7220 */ /* 0x000fe20000410000 */
[----:B------:R-:W-:Y:S01]  /*3560*/  FADD.FTZ R173, -R74, R173 ;  /* 0x000000ad4aad7221 */ /* 0x000fe20000010100 */
[----:B------:R-:W-:Y:S01]  /*3570*/  FFMA.FTZ R153, R145, R171, R196 ;  /* 0x000000ab91997223 */ /* 0x000fe200000100c4 */
[----:B------:R-:W-:Y:S01]  /*3580*/  FFMA.FTZ R196, R128, R163, R147 ;  /* 0x000000a380c47223 */ /* 0x000fe20000010093 */
[----:B------:R-:W-:Y:S01]  /*3590*/  FADD.FTZ R177, -R75, R200 ;  /* 0x000000c84bb17221 */ /* 0x000fe20000010100 */
[----:B------:R-:W-:Y:S01]  /*35a0*/  FMUL.FTZ R147, R117, R176 ;  /* 0x000000b075937220 */ /* 0x000fe20000410000 */
[----:B------:R-:W-:Y:S01]  /*35b0*/  FFMA.FTZ R200, R156, R173, R153 ;  /* 0x000000ad9cc87223 */ /* 0x000fe20000010099 */
[----:B------:R-:W-:Y:S01]  /*35c0*/  FMUL.FTZ R198, R116, R186 ;  /* 0x000000ba74c67220 */ /* 0x000fe20000410000 */
[----:B------:R-:W-:Y:S01]  /*35d0*/  FADD.FTZ R179, -R76, R179 ;  /* 0x000000b34cb37221 */ /* 0x000fe20000010100 */
[----:B------:R-:W-:Y:S01]  /*35e0*/  FADD.FTZ R181, -R77, R202 ;  /* 0x000000ca4db57221 */ /* 0x000fe20000010100 */
[----:B------:R-:W-:Y:S01]  /*35f0*/  FFMA.FTZ R159, R147, R177, R200 ;  /* 0x000000b1939f7223 */ /* 0x000fe200000100c8 */
[----:B------:R-:W-:Y:S01]  /*3600*/  FMUL.FTZ R153, R119, R178 ;  /* 0x000000b277997220 */ /* 0x000fe20000410000 */
        /* <DEDUP_REMOVED lines=8> */
[----:B------:R-:W0:Y:S01]  /*3690*/  SHFL.DOWN PT, R167, R196, 0x1, 0x1f ;  /* 0x08201f00c4a77f89 */ /* 0x000e2200000e0000 */
[----:B------:R-:W-:Y:S01]  /*36a0*/  FMUL.FTZ R171, R171, R164 ;  /* 0x000000a4abab7220 */ /* 0x000fe20000410000 */
        /* <DEDUP_REMOVED lines=9> */
[----:B------:R-:W-:Y:S01]  /*3740*/  FMUL.FTZ R177, R177, R190 ;  /* 0x000000beb1b17220 */ /* 0x000fe20000410000 */
[----:B------:R-:W-:Y:S01]  /*3750*/  FFMA.FTZ R174, R13, R174, R164 ;  /* 0x000000ae0dae7223 */ /* 0x000fe200000100a4 */
[----:B------:R-:W-:Y:S01]  /*3760*/  FMUL.FTZ R164, R57, R186 ;  /* 0x000000ba39a47220 */ /* 0x000fe20000410000 */
        /* <DEDUP_REMOVED lines=21> */
[----:B--2---:R-:W-:Y:S01]  /*38c0*/  @!P2 FADD.FTZ R161, R161, R210 ;  /* 0x000000d2a1a1a221 */ /* 0x004fe20000010000 */
[----:B------:R-:W-:-:S04]  /*38d0*/  ISETP.GT.AND P2, PT, R103, 0x17, PT ;  /* 0x000000176700780c */ /* 0x000fc80003f44270 */
[----:B------:R-:W2:Y:S01]  /*38e0*/  SHFL.DOWN PT, R210, R161, 0x2, 0x1f ;  /* 0x08401f00a1d27f89 */ /* 0x000ea200000e0000 */
[----:B0-----:R-:W-:-:S05]  /*38f0*/  @!P1 FADD.FTZ R196, R196, R167 ;  /* 0x000000a7c4c49221 */ /* 0x001fca0000010000 */
[----:B------:R-:W0:Y:S01]  /*3900*/  SHFL.DOWN PT, R167, R196, 0x4, 0x1f ;  /* 0x08801f00c4a77f89 */ /* 0x000e2200000e0000 */
[----:B--2---:R-:W-:Y:S01]  /*3910*/  @!P1 FADD.FTZ R161, R161, R210 ;  /* 0x000000d2a1a19221 */ /* 0x004fe20000010000 */
[----:B------:R-:W-:-:S04]  /*3920*/  ISETP.NE.AND P1, PT, R92, RZ, PT ;  /* 0x000000ff5c00720c */ /* 0x000fc80003f25270 */
[----:B------:R-:W2:Y:S01]  /*3930*/  SHFL.DOWN PT, R210, R161, 0x4, 0x1f ;  /* 0x08801f00a1d27f89 */ /* 0x000ea200000e0000 */
[----:B0-----:R-:W-:-:S08]  /*3940*/  @!P3 FADD.FTZ R196, R196, R167 ;  /* 0x000000a7c4c4b221 */ /* 0x001fd00000010000 */
[----:B------:R0:W-:Y:S04]  /*3950*/  @!P1 STS.64 [R133], R58 ;  /* 0x0000003a85009388 */ /* 0x0001e80000000a00 */
[----:B------:R-:W3:Y:S01]  /*3960*/  SHFL.DOWN PT, R167, R196, 0x8, 0x1f ;  /* 0x09001f00c4a77f89 */ /* 0x000ee200000e0000 */
[C---:B0-----:R-:W-:Y:S01]  /*3970*/  FMUL.FTZ R59, R57.reuse, R170 ;  /* 0x000000aa393b7220 */ /* 0x041fe20000410000 */
[----:B------:R-:W-:Y:S01]  /*3980*/  FMUL.FTZ R58, R57, R162 ;  /* 0x000000a2393a7220 */ /* 0x000fe20000410000 */
[----:B--2---:R-:W-:Y:S01]  /*3990*/  @!P3 FADD.FTZ R161, R161, R210 ;  /* 0x000000d2a1a1b221 */ /* 0x004fe20000010000 */
[----:B------:R-:W-:Y:S01]  /*39a0*/  ISETP.NE.AND P3, PT, R103, RZ, PT ;  /* 0x000000ff6700720c */ /* 0x000fe20003f65270 */
[----:B------:R-:W-:Y:S01]  /*39b0*/  FMUL.FTZ R59, R204, R59 ;  /* 0x0000003bcc3b7220 */ /* 0x000fe20000410000 */
[----:B------:R-:W-:-:S02]  /*39c0*/  FMUL.FTZ R210, R57, R192 ;  /* 0x000000c039d27220 */ /* 0x000fc40000410000 */
[----:B------:R-:W0:Y:S02]  /*39d0*/  SHFL.DOWN PT, R212, R161, 0x8, 0x1f ;  /* 0x09001f00a1d47f89 */ /* 0x000e2400000e0000 */
[----:B------:R-:W-:-:S04]  /*39e0*/  FMUL.FTZ R210, R169, R210 ;  /* 0x000000d2a9d27220 */ /* 0x000fc80000410000 */
[----:B------:R-:W-:Y:S01]  /*39f0*/  FFMA.FTZ R210, R15, R192, R210 ;  /* 0x000000c00fd27223 */ /* 0x000fe200000100d2 */
[----:B---3--:R-:W-:Y:S01]  /*3a00*/  @!P2 FADD.FTZ R196, R196, R167 ;  /* 0x000000a7c4c4a221 */ /* 0x008fe20000010000 */
[C---:B------:R-:W-:Y:S02]  /*3a10*/  FMUL.FTZ R167, R57.reuse, R172 ;  /* 0x000000ac39a77220 */ /* 0x040fe40000410000 */
[----:B------:R-:W-:Y:S02]  /*3a20*/  FADD.FTZ R31, R210, R31 ;  /* 0x0000001fd21f7221 */ /* 0x000fe40000010000 */
[----:B------:R-:W2:Y:S01]  /*3a30*/  SHFL.DOWN PT, R165, R196, 0x10, 0x1f ;  /* 0x0a001f00c4a57f89 */ /* 0x000ea200000e0000 */
[----:B------:R-:W-:Y:S01]  /*3a40*/  FMUL.FTZ R167, R208, R167 ;  /* 0x000000a7d0a77220 */ /* 0x000fe20000410000 */
[----:B------:R-:W-:-:S03]  /*3a50*/  FMUL.FTZ R208, R57, R188 ;  /* 0x000000bc39d07220 */ /* 0x000fc60000410000 */
[----:B------:R-:W-:Y:S01]  /*3a60*/  FFMA.FTZ R167, R14, R172, R167 ;  /* 0x000000ac0ea77223 */ /* 0x000fe200000100a7 */
[----:B------:R-:W-:Y:S01]  /*3a70*/  FMUL.FTZ R172, R179, R164 ;  /* 0x000000a4b3ac7220 */ /* 0x000fe20000410000 */
[----:B------:R-:W-:Y:S01]  /*3a80*/  FMUL.FTZ R164, R157, R58 ;  /* 0x0000003a9da47220 */ /* 0x000fe20000410000 */
[----:B------:R-:W-:Y:S01]  /*3a90*/  FFMA.FTZ R157, R12, R170, R59 ;  /* 0x000000aa0c9d7223 */ /* 0x000fe2000001003b */
[----:B------:R-:W-:Y:S01]  /*3aa0*/  FMUL.FTZ R58, R57, R178 ;  /* 0x000000b2393a7220 */ /* 0x000fe20000410000 */
[----:B0-----:R-:W-:Y:S01]  /*3ab0*/  @!P2 FADD.FTZ R161, R161, R212 ;  /* 0x000000d4a1a1a221 */ /* 0x001fe20000010000 */
[----:B------:R-:W-:Y:S01]  /*3ac0*/  FMUL.FTZ R59, R57, R168 ;  /* 0x000000a8393b7220 */ /* 0x000fe20000410000 */
[----:B------:R-:W-:Y:S01]  /*3ad0*/  FFMA.FTZ R164, R11, R162, R164 ;  /* 0x000000a20ba47223 */ /* 0x000fe200000100a4 */
[----:B------:R-:W-:Y:S01]  /*3ae0*/  FMUL.FTZ R181, R181, R58 ;  /* 0x0000003ab5b57220 */ /* 0x000fe20000410000 */
[C---:B------:R-:W-:Y:S01]  /*3af0*/  FMUL.FTZ R58, R57.reuse, R158 ;  /* 0x0000009e393a7220 */ /* 0x040fe20000410000 */
[----:B------:R-:W0:Y:S01]  /*3b00*/  SHFL.DOWN PT, R176, R161, 0x10, 0x1f ;  /* 0x0a001f00a1b07f89 */ /* 0x000e2200000e0000 */
[----:B------:R-:W-:Y:S01]  /*3b10*/  FMUL.FTZ R59, R194, R59 ;  /* 0x0000003bc23b7220 */ /* 0x000fe20000410000 */
[----:B------:R-:W-:Y:S01]  /*3b20*/  FMUL.FTZ R170, R57, R184 ;  /* 0x000000b839aa7220 */ /* 0x000fe20000410000 */
[----:B------:R-:W-:Y:S01]  /*3b30*/  FMUL.FTZ R58, R151, R58 ;  /* 0x0000003a973a7220 */ /* 0x000fe20000410000 */
[C---:B------:R-:W-:Y:S01]  /*3b40*/  FMUL.FTZ R151, R57.reuse, R180 ;  /* 0x000000b439977220 */ /* 0x040fe20000410000 */
[----:B------:R-:W-:Y:S01]  /*3b50*/  FFMA.FTZ R141, R10, R168, R59 ;  /* 0x000000a80a8d7223 */ /* 0x000fe2000001003b */
[C---:B------:R-:W-:Y:S01]  /*3b60*/  FMUL.FTZ R59, R57.reuse, R166 ;  /* 0x000000a6393b7220 */ /* 0x040fe20000410000 */
[----:B------:R-:W-:Y:S01]  /*3b70*/  FMUL.FTZ R162, R57, R182 ;  /* 0x000000b639a27220 */ /* 0x000fe20000410000 */
[----:B------:R-:W-:Y:S01]  /*3b80*/  FFMA.FTZ R158, R9, R158, R58 ;  /* 0x0000009e099e7223 */ /* 0x000fe2000001003a */
[----:B------:R-:W-:Y:S01]  /*3b90*/  FMUL.FTZ R208, R173, R208 ;  /* 0x000000d0add07220 */ /* 0x000fe20000410000 */
[----:B------:R-:W-:Y:S01]  /*3ba0*/  FMUL.FTZ R57, R160, R59 ;  /* 0x0000003ba0397220 */ /* 0x000fe20000410000 */
[----:B--2---:R-:W-:Y:S01]  /*3bb0*/  FADD.FTZ R59, R196, R165 ;  /* 0x000000a5c43b7221 */ /* 0x004fe20000010000 */
[----:B------:R-:W-:Y:S01]  /*3bc0*/  FMUL.FTZ R170, R183, R170 ;  /* 0x000000aab7aa7220 */ /* 0x000fe20000410000 */
[----:B------:R-:W-:Y:S01]  /*3bd0*/  FMUL.FTZ R151, R206, R151 ;  /* 0x00000097ce977220 */ /* 0x000fe20000410000 */
[----:B------:R-:W-:Y:S01]  /*3be0*/  FMUL.FTZ R162, R163, R162 ;  /* 0x000000a2a3a27220 */ /* 0x000fe20000410000 */
        /* <DEDUP_REMOVED lines=8> */
[----:B------:R-:W-:Y:S01]  /*3c70*/  FSEL R196, R196, R59, P2 ;  /* 0x0000003bc4c47208 */ /* 0x000fe20001000000 */
[----:B0-----:R-:W-:Y:S01]  /*3c80*/  FADD.FTZ R58, R161, R176 ;  /* 0x000000b0a13a7221 */ /* 0x001fe20000010000 */
[----:B------:R-:W-:Y:S01]  /*3c90*/  FADD.FTZ R30, R167, R30 ;  /* 0x0000001ea71e7221 */ /* 0x000fe20000010000 */
[----:B------:R-:W-:Y:S01]  /*3ca0*/  FADD.FTZ R33, R208, R33 ;  /* 0x00000021d0217221 */ /* 0x000fe20000010000 */
[----:B------:R-:W-:Y:S01]  /*3cb0*/  FADD.FTZ R28, R157, R28 ;  /* 0x0000001c9d1c7221 */ /* 0x000fe20000010000 */
[----:B------:R-:W-:Y:S01]  /*3cc0*/  FADD.FTZ R35, R172, R35 ;  /* 0x00000023ac237221 */ /* 0x000fe20000010000 */
[----:B------:R0:W-:Y:S01]  /*3cd0*/  @!P3 STS.64 [UR6+0x858], R58 ;  /* 0x0008583aff00b988 */ /* 0x0001e20008000a06 */
[----:B------:R-:W-:Y:S01]  /*3ce0*/  FSEL R161, R161, R58, P2 ;  /* 0x0000003aa1a17208 */ /* 0x000fe20001000000 */
        /* <DEDUP_REMOVED lines=10> */
[----:B------:R-:W-:-:S13]  /*3d90*/  ISETP.NE.AND P1, PT, R175, UR8, PT ;  /* 0x00000008af007c0c */ /* 0x000fda000bf25270 */
[----:B------:R-:W0:Y:S04]  /*3da0*/  @P1 LDS R5, [R64+0x1f08] ;  /* 0x001f080040051984 */ /* 0x000e280000000800 */
[----:B------:R-:W2:Y:S01]  /*3db0*/  @P1 LDS R58, [R64+0x1b08] ;  /* 0x001b0800403a1984 */ /* 0x000ea20000000800 */
[----:B0-----:R-:W-:Y:S01]  /*3dc0*/  @P1 FADD.FTZ R5, R196, R5 ;  /* 0x00000005c4051221 */ /* 0x001fe20000010000 */
[----:B--2---:R-:W-:-:S04]  /*3dd0*/  @P1 FADD.FTZ R161, R161, R58 ;  /* 0x0000003aa1a11221 */ /* 0x004fc80000010000 */
[----:B------:R0:W-:Y:S04]  /*3de0*/  @P1 STS [R64+0x1f08], R5 ;  /* 0x001f080540001388 */ /* 0x0001e80000000800 */
[----:B------:R0:W-:Y:S04]  /*3df0*/  STS [R64+0x1b08], R161 ;  /* 0x001b08a140007388 */ /* 0x0001e80000000800 */
[----:B------:R0:W-:Y:S02]  /*3e00*/  @!P1 STS [R64+0x1f08], R196 ;  /* 0x001f08c440009388 */ /* 0x0001e40000000800 */
.L_x_7532:
[----:B------:R-:W-:Y:S05]  /*3e10*/  BSYNC.RECONVERGENT B0 ;  /* 0x0000000000007941 */ /* 0x000fea0003800200 */
.L_x_7531:
[----:B------:R-:W-:Y:S01]  /*3e20*/  UIADD3 UR12, UPT, UPT, UR12, 0x1, URZ ;  /* 0x000000010c0c7890 */ /* 0x000fe2000fffe0ff */
[----:B------:R-:W-:Y:S02]  /*3e30*/  LEA R138, P1, R56, R138, 0x2 ;  /* 0x0000008a388a7211 */ /* 0x000fe400078210ff */
[----:B------:R-:W-:Y:S01]  /*3e40*/  LEA R136, P2, R6, R136, 0x2 ;  /* 0x0000008806887211 */ /* 0x000fe200078410ff */
[----:B------:R-:W-:Y:S01]  /*3e50*/  UISETP.NE.AND UP0, UPT, UR12, URZ, UPT ;  /* 0x000000ff0c00728c */ /* 0x000fe2000bf05270 */
[----:B------:R-:W-:Y:S02]  /*3e60*/  LEA R134, P3, R4, R134, 0x2 ;  /* 0x0000008604867211 */ /* 0x000fe400078610ff */
[----:B0-----:R-:W-:Y:S02]  /*3e70*/  IADD3 R64, PT, PT, R64, 0x4, RZ ;  /* 0x0000000440407810 */ /* 0x001fe40007ffe0ff */
[----:B------:R-:W-:Y:S02]  /*3e80*/  IADD3 R133, PT, PT, R133, 0x8, RZ ;  /* 0x0000000885857810 */ /* 0x000fe40007ffe0ff */
[----:B------:R-:W-:-:S02]  /*3e90*/  IADD3 R7, PT, PT, R7, 0x1, RZ ;  /* 0x0000000107077810 */ /* 0x000fc40007ffe0ff */
[----:B------:R-:W-:Y:S02]  /*3ea0*/  IADD3 R146, PT, PT, R146, 0x1, RZ ;  /* 0x0000000192927810 */ /* 0x000fe40007ffe0ff */
[----:B------:R-:W-:Y:S02]  /*3eb0*/  IADD3.X R139, PT, PT, R139, R140, RZ, P1, !PT ;  /* 0x0000008c8b8b7210 */ /* 0x000fe40000ffe4ff */
[----:B------:R-:W-:Y:S02]  /*3ec0*/  IADD3.X R137, PT, PT, R137, R142, RZ, P2, !PT ;  /* 0x0000008e89897210 */ /* 0x000fe400017fe4ff */
[----:B------:R-:W-:Y:S01]  /*3ed0*/  IADD3.X R135, PT, PT, R135, R144, RZ, P3, !PT ;  /* 0x0000009087877210 */ /* 0x000fe20001ffe4ff */
[----:B------:R-:W-:Y:S06]  /*3ee0*/  BRA.U UP0, `(.L_x_7533) ;  /* 0xffffffe500087547 */ /* 0x000fec000b83ffff */
.L_x_7527:
[----:B------:R-:W-:Y:S01]  /*3ef0*/  BAR.SYNC.DEFER_BLOCKING 0x0 ;  /* 0x0000000000007b1d */ /* 0x000fe20000010000 */
[----:B------:R-:W-:Y:S01]  /*3f00*/  UISETP.GT.AND UP0, UPT, UR8, 0x1, UPT ;  /* 0x000000010800788c */ /* 0x000fe2000bf04270 */
[----:B------:R-:W-:Y:S02]  /*3f10*/  IADD3 R98, P1, PT, R98, -0x800, RZ ;  /* 0xfffff80062627810 */ /* 0x000fe40007f3e0ff */
[----:B------:R-:W-:Y:S02]  /*3f20*/  IADD3 R96, P2, PT, R96, -0x800, RZ ;  /* 0xfffff80060607810 */ /* 0x000fe40007f5e0ff */
[----:B------:R-:W0:Y:S02]  /*3f30*/  LDCU.64 UR10, c[0x0][0x4f8] ;  /* 0x00009f00ff0a77ac */ /* 0x000e240008000a00 */
[----:B------:R-:W2:Y:S01]  /*3f40*/  LDC.64 R6, c[0x0][0x500] ;  /* 0x00014000ff067b82 */ /* 0x000ea20000000a00 */
[----:B------:R-:W-:Y:S01]  /*3f50*/  IADD3.X R99, PT, PT, R99, -0x1, RZ, P1, !PT ;  /* 0xffffffff63637810 */ /* 0x000fe20000ffe4ff */
[----:B------:R-:W-:Y:S01]  /*3f60*/  UMOV UR5, URZ ;  /* 0x000000ff00057c82 */ /* 0x000fe20008000000 */
[----:B------:R-:W-:Y:S01]  /*3f70*/  IADD3.X R97, PT, PT, R97, -0x1, RZ, P2, !PT ;  /* 0xffffffff61617810 */ /* 0x000fe200017fe4ff */
[----:B------:R-:W-:-:S04]  /*3f80*/  UMOV UR8, UR19 ;  /* 0x0000001300087c82 */ /* 0x000fc80008000000 */
[----:B------:R-:W3:Y:S01]  /*3f90*/  LDC.64 R56, c[0x0][0x550] ;  /* 0x00015400ff387b82 */ /* 0x000ee20000000a00 */
[----:B------:R4:W-:Y:S01]  /*3fa0*/  STS.128 [R105], R40 ;  /* 0x0000002869007388 */ /* 0x0009e20000000c00 */
[----:B0-----:R-:W-:-:S03]  /*3fb0*/  UIMAD.WIDE.U32 UR6, UR18, UR10, UR4 ;  /* 0x0000000a120672a5 */ /* 0x001fc6000f8e0004 */
[----:B------:R-:W-:Y:S01]  /*3fc0*/  STS.128 [R105+0x10], R44 ;  /* 0x0000102c69007388 */ /* 0x000fe20000000c00 */
[----:B------:R-:W-:-:S03]  /*3fd0*/  UIMAD UR7, UR18, UR11, UR7 ;  /* 0x0000000b120772a4 */ /* 0x000fc6000f8e0207 */
[----:B------:R-:W-:Y:S03]  /*3fe0*/  STS.128 [R105+0x20], R48 ;  /* 0x0000203069007388 */ /* 0x000fe60000000c00 */
[----:B--2---:R-:W-:Y:S01]  /*3ff0*/  IMAD.WIDE.U32 R4, R0, R6, UR6 ;  /* 0x0000000600047e25 */ /* 0x004fe2000f8e0006 */
[----:B------:R-:W-:Y:S01]  /*4000*/  STS.128 [R105+0x30], R52 ;  /* 0x0000303469007388 */ /* 0x000fe20000000c00 */
[----:B------:R-:W-:-:S03]  /*4010*/  NOP ;  /* 0x0000000000007918 */ /* 0x000fc60000000000 */
[----:B------:R-:W0:Y:S01]  /*4020*/  LDS.128 R8, [R104] ;  /* 0x0000000068087984 */ /* 0x000e220000000c00 */
[----:B------:R-:W-:Y:S01]  /*4030*/  IMAD R3, R0, R7, R5 ;  /* 0x0000000700037224 */ /* 0x000fe200078e0205 */
[C---:B---3--:R-:W-:Y:S01]  /*4040*/  LEA R6, P0, R4.reuse, R56, 0x2 ;  /* 0x0000003804067211 */ /* 0x048fe200078010ff */
[----:B------:R-:W2:Y:S01]  /*4050*/  LDCU.64 UR6, c[0x0][0x518] ;  /* 0x0000a300ff0677ac */ /* 0x000ea20008000a00 */
[----:B------:R-:W3:Y:S01]  /*4060*/  LDS.128 R12, [R104+0x200] ;  /* 0x00020000680c7984 */ /* 0x000ee20000000c00 */
[----:B----4-:R-:W4:Y:S01]  /*4070*/  LDC.64 R40, c[0x0][0x520] ;  /* 0x00014800ff287b82 */ /* 0x010f220000000a00 */
[----:B------:R-:W-:Y:S01]  /*4080*/  LEA.HI.X R7, R4, R57, R3, 0x2, P0 ;  /* 0x0000003904077211 */ /* 0x000fe200000f1403 */
[----:B------:R-:W-:Y:S01]  /*4090*/  FADD.FTZ R4, R91, R24 ;  /* 0x000000185b047221 */ /* 0x000fe20000010000 */
[----:B------:R-:W5:Y:S03]  /*40a0*/  LDS.128 R16, [R104+0x400] ;  /* 0x0004000068107984 */ /* 0x000f660000000c00 */
[----:B------:R-:W-:Y:S01]  /*40b0*/  FADD.FTZ R3, R4, R25 ;  /* 0x0000001904037221 */ /* 0x000fe20000010000 */
[----:B------:R-:W1:Y:S01]  /*40c0*/  LDS.128 R20, [R104+0x600] ;  /* 0x0006000068147984 */ /* 0x000e620000000c00 */
[----:B------:R-:W-:Y:S01]  /*40d0*/  IMAD.WIDE.U32 R4, R102, 0x10, R6 ;  /* 0x0000001066047825 */ /* 0x000fe200078e0006 */
[----:B------:R-:W4:Y:S03]  /*40e0*/  LDC.64 R42, c[0x0][0x560] ;  /* 0x00015800ff2a7b82 */ /* 0x000f260000000a00 */
[----:B------:R-:W-:-:S04]  /*40f0*/  FADD.FTZ R6, R3, R26 ;  /* 0x0000001a03067221 */ /* 0x000fc80000010000 */
[----:B------:R-:W-:Y:S01]  /*4100*/  FADD.FTZ R3, R6, R27 ;  /* 0x0000001b06037221 */ /* 0x000fe20000010000 */
[----:B--2---:R-:W-:-:S03]  /*4110*/  UIMAD.WIDE.U32 UR4, UR18, UR6, UR4 ;  /* 0x00000006120472a5 */ /* 0x004fc6000f8e0004 */
[----:B------:R-:W-:Y:S01]  /*4120*/  FADD.FTZ R6, R3, R28 ;  /* 0x0000001c03067221 */ /* 0x000fe20000010000 */
[----:B------:R-:W-:Y:S01]  /*4130*/  UIMAD UR5, UR18, UR7, UR5 ;  /* 0x00000007120572a4 */ /* 0x000fe2000f8e0205 */
[----:B0-----:R-:W-:Y:S04]  /*4140*/  STG.E.128 desc[UR16][R4.64], R8 ;  /* 0x0000000804007986 */ /* 0x001fe8000c101d10 */
[----:B---3--:R-:W-:Y:S04]  /*4150*/  STG.E.128 desc[UR16][R4.64+0x200], R12 ;  /* 0x0002000c04007986 */ /* 0x008fe8000c101d10 */
[----:B-----5:R-:W-:Y:S04]  /*4160*/  STG.E.128 desc[UR16][R4.64+0x400], R16 ;  /* 0x0004001004007986 */ /* 0x020fe8000c101d10 */
[----:B-1----:R4:W-:Y:S01]  /*4170*/  STG.E.128 desc[UR16][R4.64+0x600], R20 ;  /* 0x0006001404007986 */ /* 0x0029e2000c101d10 */
[----:B------:R-:W-:Y:S01]  /*4180*/  BAR.SYNC.DEFER_BLOCKING 0x0 ;  /* 0x0000000000007b1d */ /* 0x000fe20000010000 */
[----:B----4-:R-:W-:-:S04]  /*4190*/  IMAD.WIDE.U32 R4, R0, R40, UR4 ;  /* 0x0000000400047e25 */ /* 0x010fc8000f8e0028 */
        /* <DEDUP_REMOVED lines=31> */
.L_x_7525:
        /* <DEDUP_REMOVED lines=10> */
[----:B-----5:R-:W0:Y:S01]  /*4430*/  SHFL.DOWN P1, R2, R123, 0x1, 0x1f ;  /* 0x08201f007b027f89 */ /* 0x020e220000020000 */
        /* <DEDUP_REMOVED lines=23> */
.L_x_7536:
[----:B------:R-:W-:Y:S05]  /*45b0*/  BSYNC.RECONVERGENT B0 ;  /* 0x0000000000007941 */ /* 0x000fea0003800200 */
.L_x_7535:
[----:B------:R-:W-:Y:S05]  /*45c0*/  @!P0 BRA `(.L_x_7537) ;  /* 0x0000000000688947 */ /* 0x000fea0003800000 */
[----:B------:R-:W-:Y:S06]  /*45d0*/  BAR.SYNC.DEFER_BLOCKING 0x0 ;  /* 0x0000000000007b1d */ /* 0x000fec0000010000 */
[----:B------:R-:W-:Y:S01]  /*45e0*/  BSSY.RECONVERGENT B0, `(.L_x_7537) ;  /* 0x0000018000007945 */ /* 0x000fe20003800200 */
[----:B-1---5:R-:W1:Y:S01]  /*45f0*/  SHFL.DOWN P0, R2, R91, 0x1, 0x1f ;  /* 0x08201f005b027f89 */ /* 0x022e620000000000 */
        /* <DEDUP_REMOVED lines=22> */
.L_x_7538:
[----:B------:R-:W-:Y:S05]  /*4760*/  BSYNC.RECONVERGENT B0 ;  /* 0x0000000000007941 */ /* 0x000fea0003800200 */
.L_x_7537:
        /* <DEDUP_REMOVED lines=9> */
[C---:B-1---5:R-:W-:Y:S01]  /*4800*/  IMAD.WIDE.U32 R2, R0.reuse, UR8, RZ ;  /* 0x0000000800027c25 */ /* 0x062fe2000f8e00ff */
        /* <DEDUP_REMOVED lines=12> */
.L_x_7540:
        /* <DEDUP_REMOVED lines=51> */
.L_x_7539:
[----:B------:R-:W-:Y:S05]  /*4c00*/  EXIT ;  /* 0x000000000000794d */ /* 0x000fea0003800000 */
.L_x_7541:
        /* <DEDUP_REMOVED lines=15> */
.L_x_10490:


//--------------------- .text._Z25selective_scan_bwd_kernelI32Selective_Scan_bwd_kernel_traitsILi32ELi16ELb1ELb0ELb0ELb1ELb0EffEEv12SSMParamsBwd --------------------------
	.section	.text._Z25selective_scan_bwd_kernelI32Selective_Scan_bwd_kernel_traitsILi32ELi16ELb1ELb0ELb0ELb1ELb0EffEEv12SSMParamsBwd,"ax",@progbits
	.align	128
        .global         _Z25selective_scan_bwd_kernelI32Selective_Scan_bwd_kernel_traitsILi32ELi16ELb1ELb0ELb0ELb1ELb0EffEEv12SSMParamsBwd
        .type           _Z25selective_scan_bwd_kernelI32Selective_Scan_bwd_kernel_traitsILi32ELi16ELb1ELb0ELb0ELb1ELb0EffEEv12SSMParamsBwd,@function
        .size           _Z25selective_scan_bwd_kernelI32Selective_Scan_bwd_kernel_traitsILi32ELi16ELb1ELb0ELb0ELb1ELb0EffEEv12SSMParamsBwd,(.L_x_10491 - _Z25selective_scan_bwd_kernelI32Selective_Scan_bwd_kernel_traitsILi32ELi16ELb1ELb0ELb0ELb1ELb0EffEEv12SSMParamsBwd)
        .other          _Z25selective_scan_bwd_kernelI32Selective_Scan_bwd_kernel_traitsILi32ELi16ELb1ELb0ELb0ELb1ELb0EffEEv12SSMParamsBwd,@"STO_CUDA_ENTRY STV_DEFAULT"
_Z25selective_scan_bwd_kernelI32Selective_Scan_bwd_kernel_traitsILi32ELi16ELb1ELb0ELb0ELb1ELb0EffEEv12SSMParamsBwd:
.text._Z25selective_scan_bwd_kernelI32Selective_Scan_bwd_kernel_traitsILi32ELi16ELb1ELb0ELb0ELb1ELb0EffEEv12SSMParamsBwd:
        /* <DEDUP_REMOVED lines=94> */
[----:B-1----:R-:W-:-:S06]  /*05e0*/  ULEA UR4, UR5, UR4, 0x18 ;  /* 0x0000000405047291 */ /* 0x002fcc000f8ec0ff */
[----:B------:R-:W-:Y:S02]  /*05f0*/  MOV R94, UR4 ;  /* 0x00000004005e7c02 */ /* 0x000fe40008000f00 */
[----:B0-----:R-:W-:Y:S02]  /*0600*/  SHF.L.U32 R89, R84, 0x2, RZ ;  /* 0x0000000254597819 */ /* 0x001fe400000006ff */
[C---:B----4-:R-:W-:Y:S02]  /*0610*/  LEA R86, P0, R88.reuse, R4, 0x2 ;  /* 0x0000000458567211 */ /* 0x050fe400078010ff */
[----:B------:R-:W-:Y:S02]  /*0620*/  LOP3.LUT R3, R89, 0xf80, RZ, 0xc0, !PT ;  /* 0x00000f8059037812 */ /* 0x000fe400078ec0ff */
[----:B------:R-:W-:Y:S02]  /*0630*/  LEA.HI.X R88, R88, R5, R2, 0x2, P0 ;  /* 0x0000000558587211 */ /* 0x000fe400000f1402 */
[----:B------:R-:W-:-:S02]  /*0640*/  LOP3.LUT R182, R84, 0x1f, RZ, 0xc0, !PT ;  /* 0x0000001f54b67812 */ /* 0x000fc400078ec0ff */
[----:B------:R-:W-:Y:S02]  /*0650*/  IADD3 R95, PT, PT, R84, 0x200, RZ ;  /* 0x00000200545f7810 */ /* 0x000fe40007ffe0ff */
[----:B------:R-:W-:Y:S02]  /*0660*/  LOP3.LUT R96, R3, 0x1f, R84, 0xf8, !PT ;  /* 0x0000001f03607812 */ /* 0x000fe400078ef854 */
[----:B---3--:R-:W-:-:S07]  /*0670*/  IADD3 R89, PT, PT, R89, R94, RZ ;  /* 0x0000005e59597210 */ /* 0x008fce0007ffe0ff */
.L_x_7582:
        /* <DEDUP_REMOVED lines=24> */
[----:B------:R-:W-:-:S02]  /*0800*/  MOV R2, R98 ;  /* 0x0000006200027202 */ /* 0x000fc40000000f00 */
[----:B------:R-:W-:-:S03]  /*0810*/  MOV R3, R87 ;  /* 0x0000005700037202 */ /* 0x000fc60000000f00 */
        /* <DEDUP_REMOVED lines=69> */
.L_x_7544:
[----:B------:R-:W-:Y:S05]  /*0c70*/  BSYNC.RECONVERGENT B0 ;  /* 0x0000000000007941 */ /* 0x000fea0003800200 */
.L_x_7543:
        /* <DEDUP_REMOVED lines=34> */
.L_x_7546:
[----:B------:R-:W-:Y:S05]  /*0ea0*/  BSYNC.RECONVERGENT B0 ;  /* 0x0000000000007941 */ /* 0x000fea0003800200 */
.L_x_7545:
        /* <DEDUP_REMOVED lines=34> */
.L_x_7548:
[----:B------:R-:W-:Y:S05]  /*10d0*/  BSYNC.RECONVERGENT B0 ;  /* 0x0000000000007941 */ /* 0x000fea0003800200 */
.L_x_7547:
        /* <DEDUP_REMOVED lines=34> */
.L_x_7550:
[----:B------:R-:W-:Y:S05]  /*1300*/  BSYNC.RECONVERGENT B0 ;  /* 0x0000000000007941 */ /* 0x000fea0003800200 */
.L_x_7549:
        /* <DEDUP_REMOVED lines=34> */
.L_x_7552:
[----:B------:R-:W-:Y:S05]  /*1530*/  BSYNC.RECONVERGENT B0 ;  /* 0x0000000000007941 */ /* 0x000fea0003800200 */
.L_x_7551:
        /* <DEDUP_REMOVED lines=37> */
.L_x_7554:
[----:B------:R-:W-:Y:S05]  /*1790*/  BSYNC.RECONVERGENT B0 ;  /* 0x0000000000007941 */ /* 0x000fea0003800200 */
.L_x_7553:
        /* <DEDUP_REMOVED lines=39> */
.L_x_7556:
[----:B------:R-:W-:Y:S05]  /*1a10*/  BSYNC.RECONVERGENT B0 ;  /* 0x0000000000007941 */ /* 0x000fea0003800200 */
.L_x_7555:
        /* <DEDUP_REMOVED lines=38> */
.L_x_7558:
[----:B------:R-:W-:Y:S05]  /*1c80*/  BSYNC.RECONVERGENT B0 ;  /* 0x0000000000007941 */ /* 0x000fea0003800200 */
.L_x_7557:
        /* <DEDUP_REMOVED lines=38> */
.L_x_7560:
[----:B------:R-:W-:Y:S05]  /*1ef0*/  BSYNC.RECONVERGENT B0 ;  /* 0x0000000000007941 */ /* 0x000fea0003800200 */
.L_x_7559:
        /* <DEDUP_REMOVED lines=38> */
.L_x_7562:
[----:B------:R-:W-:Y:S05]  /*2160*/  BSYNC.RECONVERGENT B0 ;  /* 0x0000000000007941 */ /* 0x000fea0003800200 */
.L_x_7561:
        /* <DEDUP_REMOVED lines=38> */
.L_x_7564:
[----:B------:R-:W-:Y:S05]  /*23d0*/  BSYNC.RECONVERGENT B0 ;  /* 0x0000000000007941 */ /* 0x000fea0003800200 */
.L_x_7563:
        /* <DEDUP_REMOVED lines=32> */
.L_x_7566:
[----:B------:R-:W-:Y:S05]  /*25e0*/  BSYNC.RECONVERGENT B0 ;  /* 0x0000000000007941 */ /* 0x000fea0003800200 */
.L_x_7565:
        /* <DEDUP_REMOVED lines=32> */
.L_x_7568:
[----:B------:R-:W-:Y:S05]  /*27f0*/  BSYNC.RECONVERGENT B0 ;  /* 0x0000000000007941 */ /* 0x000fea0003800200 */
.L_x_7567:
        /* <DEDUP_REMOVED lines=32> */
.L_x_7570:
[----:B------:R-:W-:Y:S05]  /*2a00*/  BSYNC.RECONVERGENT B0 ;  /* 0x0000000000007941 */ /* 0x000fea0003800200 */
.L_x_7569:
        /* <DEDUP_REMOVED lines=32> */
.L_x_7572:
[----:B------:R-:W-:Y:S05]  /*2c10*/  BSYNC.RECONVERGENT B0 ;  /* 0x0000000000007941 */ /* 0x000fea0003800200 */
.L_x_7571:
        /* <DEDUP_REMOVED lines=32> */
.L_x_7574:
[----:B------:R-:W-:Y:S05]  /*2e20*/  BSYNC.RECONVERGENT B0 ;  /* 0x0000000000007941 */ /* 0x000fea0003800200 */
.L_x_7573:
        /* <DEDUP_REMOVED lines=56> */
[----:B------:R-:W-:Y:S01]  /*31b0*/  MOV R136, R88 ;  /* 0x0000005800887202 */ /* 0x000fe20000000f00 */
[----:B------:R-:W4:Y:S01]  /*31c0*/  LDC.64 R2, c[0x0][0x3a8] ;  /* 0x0000ea00ff027b82 */ /* 0x000f220000000a00 */
[----:B------:R-:W-:Y:S01]  /*31d0*/  MOV R137, R80 ;  /* 0x0000005000897202 */ /* 0x000fe20000000f00 */
[----:B------:R-:W-:Y:S01]  /*31e0*/  ULOP3.LUT UR6, UR6, 0xa88, URZ, 0xfc, !UPT ;  /* 0x00000a8806067892 */ /* 0x000fe2000f8efcff */
[----:B------:R-:W-:-:S02]  /*31f0*/  MOV R138, R81 ;  /* 0x00000051008a7202 */ /* 0x000fc40000000f00 */
[----:B------:R-:W-:Y:S02]  /*3200*/  MOV R139, R82 ;  /* 0x00000052008b7202 */ /* 0x000fe40000000f00 */
[----:B------:R-:W-:Y:S02]  /*3210*/  MOV R140, R83 ;  /* 0x00000053008c7202 */ /* 0x000fe40000000f00 */
[----:B------:R-:W-:Y:S02]  /*3220*/  MOV R141, R94 ;  /* 0x0000005e008d7202 */ /* 0x000fe40000000f00 */
[----:B------:R-:W-:Y:S02]  /*3230*/  ISETP.EQ.AND P0, PT, R84, RZ, !P0 ;  /* 0x000000ff5400720c */ /* 0x000fe40004702270 */
[----:B-1----:R-:W-:Y:S02]  /*3240*/  SHF.L.U64.HI R75, R74, 0x2, R75 ;  /* 0x000000024a4b7819 */ /* 0x002fe4000001024b */
[----:B--2---:R-:W-:-:S02]  /*3250*/  SHF.L.U64.HI R73, R72, 0x2, R73 ;  /* 0x0000000248497819 */ /* 0x004fc40000010249 */
[----:B------:R-:W-:Y:S02]  /*3260*/  MOV R142, UR4 ;  /* 0x00000004008e7c02 */ /* 0x000fe40008000f00 */
[----:B------:R-:W-:Y:S02]  /*3270*/  MOV R145, UR5 ;  /* 0x0000000500917c02 */ /* 0x000fe40008000f00 */
[----:B0--34-:R-:W-:-:S07]  /*3280*/  SHF.L.U64.HI R143, R2, 0x2, R3 ;  /* 0x00000002028f7819 */ /* 0x019fce0000010203 */
.L_x_7581:
[----:B-1----:R-:W-:Y:S02]  /*3290*/  MOV R76, R135 ;  /* 0x00000087004c7202 */ /* 0x002fe40000000f00 */
[----:B------:R-:W-:Y:S02]  /*32a0*/  MOV R77, R136 ;  /* 0x00000088004d7202 */ /* 0x000fe40000000f00 */
[----:B------:R-:W-:-:S03]  /*32b0*/  MOV R147, R140 ;  /* 0x0000008c00937202 */ /* 0x000fc60000000f00 */
[----:B0-----:R0:W2:Y:S01]  /*32c0*/  LDG.E R144, desc[UR16][R76.64] ;  /* 0x000000104c907981 */ /* 0x0010a2000c1e1900 */
        /* <DEDUP_REMOVED lines=24> */
[----:B---3--:R-:W-:Y:S01]  /*3450*/  FMUL.FTZ R147, R148, R147 ;  /* 0x0000009394937220 */ /* 0x008fe20000410000 */
[C---:B------:R-:W-:Y:S01]  /*3460*/  FMUL.FTZ R148, R154.reuse, R112 ;  /* 0x000000709a947220 */ /* 0x040fe20000410000 */
[C---:B------:R-:W-:Y:S01]  /*3470*/  FMUL.FTZ R155, R154.reuse, R119 ;  /* 0x000000779a9b7220 */ /* 0x040fe20000410000 */
[----:B------:R-:W0:Y:S01]  /*3480*/  MUFU.EX2 R163, R163 ;  /* 0x000000a300a37308 */ /* 0x000e220000000800 */
[----:B------:R-:W-:-:S03]  /*3490*/  FMUL.FTZ R154, R154, R114 ;  /* 0x000000729a9a7220 */ /* 0x000fc60000410000 */
[----:B------:R-:W1:Y:S04]  /*34a0*/  MUFU.EX2 R156, R156 ;  /* 0x0000009c009c7308 */ /* 0x000e680000000800 */
[----:B------:R-:W2:Y:S04]  /*34b0*/  MUFU.EX2 R157, R157 ;  /* 0x0000009d009d7308 */ /* 0x000ea80000000800 */
[----:B------:R-:W3:Y:S04]  /*34c0*/  MUFU.EX2 R159, R159 ;  /* 0x0000009f009f7308 */ /* 0x000ee80000000800 */
        /* <DEDUP_REMOVED lines=30> */
[----:B01234-:R-:W-:Y:S05]  /*36b0*/  @P1 BRA `(.L_x_7577) ;  /* 0x0000000000141947 */ /* 0x01ffea0003800000 */
[----:B------:R-:W-:Y:S01]  /*36c0*/  UISETP.NE.AND UP0, UPT, UR8, UR11, UPT ;  /* 0x0000000b0800728c */ /* 0x000fe2000bf05270 */
[----:B------:R-:W-:-:S08]  /*36d0*/  MOV R180, 0x3f800000 ;  /* 0x3f80000000b47802 */ /* 0x000fd00000000f00 */
[----:B------:R-:W-:Y:S05]  /*36e0*/  BRA.U !UP0, `(.L_x_7578) ;  /* 0x00000001080c7547 */ /* 0x000fea000b800000 */
[----:B------:R2:W3:Y:S01]  /*36f0*/  LDS R180, [R141+UR6] ;  /* 0x000000068db47984 */ /* 0x0004e20008000800 */
[----:B------:R-:W-:Y:S05]  /*3700*/  BRA `(.L_x_7578) ;  /* 0x0000000000047947 */ /* 0x000fea0003800000 */
.L_x_7577:
[----:B------:R0:W1:Y:S02]  /*3710*/  LDS R180, [R89+0x128c] ;  /* 0x00128c0059b47984 */ /* 0x0000640000000800 */
.L_x_7578:
[----:B------:R-:W-:Y:S05]  /*3720*/  BSYNC.RECONVERGENT B0 ;  /* 0x0000000000007941 */ /* 0x000fea0003800200 */
.L_x_7576:
[----:B------:R-:W-:Y:S01]  /*3730*/  UISETP.NE.AND UP0, UPT, UR8, 0x1, UPT ;  /* 0x000000010800788c */ /* 0x000fe2000bf05270 */
[----:B------:R-:W-:-:S05]  /*3740*/  HFMA2 R176, -RZ, RZ, 0, 0 ;  /* 0x00000000ffb07431 */ /* 0x000fca00000001ff */
[----:B------:R-:W-:-:S04]  /*3750*/  PLOP3.LUT P1, PT, PT, PT, UP0, 0x80, 0x8 ;  /* 0x000000000008781c */ /* 0x000fc80003f2f008 */
[----:B------:R-:W-:-:S13]  /*3760*/  ISETP.NE.OR P1, PT, R84, RZ, !P1 ;  /* 0x000000ff5400720c */ /* 0x000fda0004f25670 */
[----:B------:R-:W-:-:S05]  /*3770*/  @!P1 IMAD.WIDE R76, R145, 0x8, R70 ;  /* 0x00000008914c9825 */ /* 0x000fca00078e0246 */
[----:B------:R4:W5:Y:S01]  /*3780*/  @!P1 LDG.E R176, desc[UR16][R76.64+0x4] ;  /* 0x000004104cb09981 */ /* 0x000962000c1e1900 */
        /* <DEDUP_REMOVED lines=9> */
[----:B------:R-:W-:-:S02]  /*3820*/  ISETP.NE.AND P4, PT, R103, RZ, PT ;  /* 0x000000ff6700720c */ /* 0x000fc40003f85270 */
[C---:B------:R-:W-:Y:S01]  /*3830*/  FMUL.FTZ R181, R149.reuse, R160 ;  /* 0x000000a095b57220 */ /* 0x040fe20000410000 */
[----:B------:R-:W-:-:S03]  /*3840*/  FFMA.FTZ R147, R149, R147, R174 ;  /* 0x0000009395937223 */ /* 0x000fc600000100ae */
[C---:B------:R-:W-:Y:S01]  /*3850*/  FMUL.FTZ R160, R150.reuse, R181 ;  /* 0x000000b596a07220 */ /* 0x040fe20000410000 */
[----:B------:R-:W-:-:S03]  /*3860*/  FFMA.FTZ R147, R150, R147, R173 ;  /* 0x0000009396937223 */ /* 0x000fc600000100ad */
[C---:B----4-:R-:W-:Y:S01]  /*3870*/  FMUL.FTZ R77, R153.reuse, R160 ;  /* 0x000000a0994d7220 */ /* 0x050fe20000410000 */
        /* <DEDUP_REMOVED lines=29> */
[----:B------:R1:W3:Y:S01]  /*3a50*/  SHFL.DOWN PT, R185, R183, 0x1, 0x1f ;  /* 0x08201f00b7b97f89 */ /* 0x0002e200000e0000 */
        /* <DEDUP_REMOVED lines=14> */
[----:B---3--:R-:W-:Y:S01]  /*3b40*/  @P1 FFMA.FTZ R160, R147, R185, R160 ;  /* 0x000000b993a01223 */ /* 0x008fe200000100a0 */
[----:B------:R-:W-:Y:S01]  /*3b50*/  @P1 MOV R147, R183 ;  /* 0x000000b700931202 */ /* 0x000fe20000000f00 */
[----:B------:R-:W-:Y:S01]  /*3b60*/  FFMA.FTZ R181, R155, R181, R132 ;  /* 0x000000b59bb57223 */ /* 0x000fe20000010084 */
[----:B------:R-:W-:Y:S01]  /*3b70*/  FMUL.FTZ R76, R146, R77 ;  /* 0x0000004d924c7220 */ /* 0x000fe20000410000 */
[----:B------:R-:W-:Y:S01]  /*3b80*/  ISETP.GT.U32.AND P1, PT, R182, 0x1d, PT ;  /* 0x0000001db600780c */ /* 0x000fe20003f24070 */
[----:B------:R-:W1:Y:S01]  /*3b90*/  SHFL.DOWN PT, R185, R160, 0x2, 0x1f ;  /* 0x08401f00a0b97f89 */ /* 0x000e6200000e0000 */
[----:B------:R-:W-:Y:S01]  /*3ba0*/  FFMA.FTZ R181, R154, R181, R133 ;  /* 0x000000b59ab57223 */ /* 0x000fe20000010085 */
[----:B------:R-:W-:-:S02]  /*3bb0*/  FMUL.FTZ R77, R153, R76 ;  /* 0x0000004c994d7220 */ /* 0x000fc40000410000 */
[----:B------:R-:W3:Y:S02]  /*3bc0*/  SHFL.DOWN PT, R186, R147, 0x2, 0x1f ;  /* 0x08401f0093ba7f89 */ /* 0x000ee400000e0000 */
[----:B------:R-:W-:Y:S02]  /*3bd0*/  FMUL.FTZ R76, R150, R77 ;  /* 0x0000004d964c7220 */ /* 0x000fe40000410000 */
[----:B------:R-:W4:Y:S02]  /*3be0*/  SHFL.UP PT, R183, R181, 0x1, RZ ;  /* 0x04200000b5b77989 */ /* 0x000f2400000e00ff */
[----:B------:R-:W-:-:S04]  /*3bf0*/  FMUL.FTZ R77, R149, R76 ;  /* 0x0000004c954d7220 */ /* 0x000fc80000410000 */
[----:B------:R-:W-:-:S04]  /*3c00*/  FMUL.FTZ R76, R148, R77 ;  /* 0x0000004d944c7220 */ /* 0x000fc80000410000 */
[----:B------:R-:W-:Y:S01]  /*3c10*/  FMUL.FTZ R77, R155, R76 ;  /* 0x0000004c9b4d7220 */ /* 0x000fe20000410000 */
[C---:B-1----:R-:W-:Y:S01]  /*3c20*/  @!P1 FFMA.FTZ R160, R147.reuse, R185, R160 ;  /* 0x000000b993a09223 */ /* 0x042fe200000100a0 */
[----:B---3--:R-:W-:Y:S02]  /*3c30*/  @!P1 FMUL.FTZ R76, R147, R186 ;  /* 0x000000ba934c9220 */ /* 0x008fe40000410000 */
[----:B------:R-:W-:Y:S02]  /*3c40*/  FMUL.FTZ R186, R154, R77 ;  /* 0x0000004d9aba7220 */ /* 0x000fe40000410000 */
[----:B------:R-:W1:Y:S01]  /*3c50*/  SHFL.DOWN PT, R185, R160, 0x4, 0x1f ;  /* 0x08801f00a0b97f89 */ /* 0x000e6200000e0000 */
[----:B------:R-:W-:-:S03]  /*3c60*/  @!P1 MOV R147, R76 ;  /* 0x0000004c00939202 */ /* 0x000fc60000000f00 */
[----:B------:R-:W3:Y:S01]  /*3c70*/  SHFL.UP PT, R77, R186, 0x1, RZ ;  /* 0x04200000ba4d7989 */ /* 0x000ee200000e00ff */
[----:B----4-:R-:W-:Y:S01]  /*3c80*/  FFMA.FTZ R76, R186, R183, R181 ;  /* 0x000000b7ba4c7223 */ /* 0x010fe200000100b5 */
[----:B------:R-:W-:Y:S02]  /*3c90*/  ISETP.GE.AND P1, PT, R103, 0x1, PT ;  /* 0x000000016700780c */ /* 0x000fe40003f26270 */
[----:B------:R-:W4:Y:S02]  /*3ca0*/  SHFL.DOWN PT, R188, R147, 0x4, 0x1f ;  /* 0x08801f0093bc7f89 */ /* 0x000f2400000e0000 */
[----:B------:R-:W-:-:S05]  /*3cb0*/  FSEL R181, R181, R76, !P1 ;  /* 0x0000004cb5b57208 */ /* 0x000fca0004800000 */
[----:B------:R-:W2:Y:S01]  /*3cc0*/  SHFL.UP PT, R76, R181, 0x2, RZ ;  /* 0x04400000b54c7989 */ /* 0x000ea200000e00ff */
[----:B-1----:R-:W-:-:S03]  /*3cd0*/  @!P3 FFMA.FTZ R160, R147, R185, R160 ;  /* 0x000000b993a0b223 */ /* 0x002fc600000100a0 */
[----:B---3--:R-:W-:Y:S01]  /*3ce0*/  @P1 FMUL.FTZ R186, R186, R77 ;  /* 0x0000004dbaba1220 */ /* 0x008fe20000410000 */
[----:B------:R-:W-:Y:S01]  /*3cf0*/  ISETP.GE.AND P1, PT, R103, 0x2, PT ;  /* 0x000000026700780c */ /* 0x000fe20003f26270 */
[----:B------:R-:W1:Y:S01]  /*3d00*/  SHFL.DOWN PT, R189, R160, 0x8, 0x1f ;  /* 0x09001f00a0bd7f89 */ /* 0x000e6200000e0000 */
[----:B----4-:R-:W-:-:S03]  /*3d10*/  @!P3 FMUL.FTZ R183, R147, R188 ;  /* 0x000000bc93b7b220 */ /* 0x010fc60000410000 */
[----:B------:R-:W3:Y:S02]  /*3d20*/  SHFL.UP PT, R77, R186, 0x2, RZ ;  /* 0x04400000ba4d7989 */ /* 0x000ee400000e00ff */
[----:B------:R-:W-:Y:S01]  /*3d30*/  @!P3 MOV R147, R183 ;  /* 0x000000b70093b202 */ /* 0x000fe20000000f00 */
[----:B--2---:R-:W-:Y:S01]  /*3d40*/  FFMA.FTZ R76, R186, R76, R181 ;  /* 0x0000004cba4c7223 */ /* 0x004fe200000100b5 */
[----:B------:R-:W-:-:S03]  /*3d50*/  ISETP.GT.U32.AND P3, PT, R182, 0x17, PT ;  /* 0x00000017b600780c */ /* 0x000fc60003f64070 */
[----:B------:R-:W2:Y:S01]  /*3d60*/  SHFL.DOWN PT, R188, R147, 0x8, 0x1f ;  /* 0x09001f0093bc7f89 */ /* 0x000ea200000e0000 */
[----:B------:R-:W-:Y:S01]  /*3d70*/  FSEL R183, R181, R76, !P1 ;  /* 0x0000004cb5b77208 */ /* 0x000fe20004800000 */
[----:B------:R-:W-:-:S04]  /*3d80*/  HFMA2 R76, -RZ, RZ, 1.875, 0 ;  /* 0x3f800000ff4c7431 */ /* 0x000fc800000001ff */
[----:B------:R-:W4:Y:S04]  /*3d90*/  SHFL.UP PT, R185, R183, 0x4, RZ ;  /* 0x04800000b7b97989 */ /* 0x000f2800000e00ff */
[----:B-1----:R-:W-:Y:S01]  /*3da0*/  @!P3 FFMA.FTZ R160, R147, R189, R160 ;  /* 0x000000bd93a0b223 */ /* 0x002fe200000100a0 */
[----:B---3--:R-:W-:Y:S01]  /*3db0*/  @P1 FMUL.FTZ R186, R186, R77 ;  /* 0x0000004dbaba1220 */ /* 0x008fe20000410000 */
[----:B------:R-:W-:Y:S02]  /*3dc0*/  MOV R77, RZ ;  /* 0x000000ff004d7202 */ /* 0x000fe40000000f00 */
[----:B------:R-:W-:Y:S02]  /*3dd0*/  ISETP.GE.AND P1, PT, R103, 0x4, PT ;  /* 0x000000046700780c */ /* 0x000fe40003f26270 */
[----:B------:R-:W1:Y:S01]  /*3de0*/  SHFL.UP PT, R181, R186, 0x4, RZ ;  /* 0x04800000bab57989 */ /* 0x000e6200000e00ff */
[----:B--2---:R-:W-:-:S03]  /*3df0*/  @!P3 FMUL.FTZ R187, R147, R188 ;  /* 0x000000bc93bbb220 */ /* 0x004fc60000410000 */
[----:B------:R-:W-:Y:S02]  /*3e00*/  @P0 LDS.64 R76, [R134] ;  /* 0x00000000864c0984 */ /* 0x000fe40000000a00 */
[----:B------:R-:W-:Y:S01]  /*3e10*/  @!P3 MOV R147, R187 ;  /* 0x000000bb0093b202 */ /* 0x000fe20000000f00 */
[----:B----4-:R-:W-:Y:S01]  /*3e20*/  FFMA.FTZ R188, R186, R185, R183 ;  /* 0x000000b9babc7223 */ /* 0x010fe200000100b7 */
[----:B------:R-:W-:-:S03]  /*3e30*/  ISETP.GT.U32.AND P3, PT, R182, 0xf, PT ;  /* 0x0000000fb600780c */ /* 0x000fc60003f64070 */
[----:B------:R-:W2:Y:S01]  /*3e40*/  SHFL.DOWN PT, R190, R147, 0x10, 0x1f ;  /* 0x0a001f0093be7f89 */ /* 0x000ea200000e0000 */
[----:B------:R-:W-:-:S03]  /*3e50*/  FSEL R183, R183, R188, !P1 ;  /* 0x000000bcb7b77208 */ /* 0x000fc60004800000 */
[----:B------:R-:W3:Y:S04]  /*3e60*/  SHFL.DOWN PT, R188, R160, 0x10, 0x1f ;  /* 0x0a001f00a0bc7f89 */ /* 0x000ee800000e0000 */
[----:B------:R-:W4:Y:S01]  /*3e70*/  SHFL.UP PT, R185, R183, 0x8, RZ ;  /* 0x05000000b7b97989 */ /* 0x000f2200000e00ff */
[----:B-1----:R-:W-:Y:S01]  /*3e80*/  @P1 FMUL.FTZ R186, R186, R181 ;  /* 0x000000b5baba1220 */ /* 0x002fe20000410000 */
[----:B------:R-:W-:-:S04]  /*3e90*/  ISETP.GE.AND P1, PT, R103, 0x8, PT ;  /* 0x000000086700780c */ /* 0x000fc80003f26270 */
[----:B------:R-:W1:Y:S01]  /*3ea0*/  SHFL.UP PT, R181, R186, 0x8, RZ ;  /* 0x05000000bab57989 */ /* 0x000e6200000e00ff */
[C---:B--2---:R-:W-:Y:S01]  /*3eb0*/  @!P3 FMUL.FTZ R187, R147.reuse, R190 ;  /* 0x000000be93bbb220 */ /* 0x044fe20000410000 */
[----:B---3--:R-:W-:-:S04]  /*3ec0*/  @!P3 FFMA.FTZ R160, R147, R188, R160 ;  /* 0x000000bc93a0b223 */ /* 0x008fc800000100a0 */
[----:B------:R-:W-:Y:S01]  /*3ed0*/  @!P3 MOV R147, R187 ;  /* 0x000000bb0093b202 */ /* 0x000fe20000000f00 */
[----:B------:R-:W-:Y:S01]  /*3ee0*/  SHFL.IDX PT, R192, R77, RZ, 0x1f ;  /* 0x00001fff4dc07589 */ /* 0x000fe200000e0000 */
[----:B----4-:R-:W-:Y:S01]  /*3ef0*/  FFMA.FTZ R188, R186, R185, R183 ;  /* 0x000000b9babc7223 */ /* 0x010fe200000100b7 */
[----:B------:R-:W-:Y:S02]  /*3f00*/  ISETP.NE.AND P3, PT, R84, 0x1f, PT ;  /* 0x0000001f5400780c */ /* 0x000fe40003f65270 */
[----:B------:R-:W-:Y:S02]  /*3f10*/  SHFL.DOWN PT, R190, R160, 0x1, 0x1f ;  /* 0x08201f00a0be7f89 */ /* 0x000fe400000e0000 */
[----:B------:R-:W-:Y:S02]  /*3f20*/  FSEL R183, R183, R188, !P1 ;  /* 0x000000bcb7b77208 */ /* 0x000fe40004800000 */
[----:B------:R-:W2:Y:S01]  /*3f30*/  SHFL.DOWN PT, R187, R147, 0x1, 0x1f ;  /* 0x08201f0093bb7f89 */ /* 0x000ea200000e0000 */
[----:B-1----:R-:W-:Y:S01]  /*3f40*/  @P1 FMUL.FTZ R186, R186, R181 ;  /* 0x000000b5baba1220 */ /* 0x002fe20000410000 */
[----:B------:R-:W-:-:S02]  /*3f50*/  ISETP.GE.AND P1, PT, R103, 0x10, PT ;  /* 0x000000106700780c */ /* 0x000fc40003f26270 */
[----:B------:R-:W1:Y:S04]  /*3f60*/  SHFL.UP PT, R185, R183, 0x10, RZ ;  /* 0x06000000b7b97989 */ /* 0x000e6800000e00ff */
[----:B------:R-:W3:Y:S04]  /*3f70*/  SHFL.UP PT, R181, R186, 0x10, RZ ;  /* 0x06000000bab57989 */ /* 0x000ee800000e00ff */
[----:B------:R-:W-:Y:S04]  /*3f80*/  SHFL.IDX PT, R160, R160, RZ, 0x1f ;  /* 0x00001fffa0a07589 */ /* 0x000fe800000e0000 */
[----:B------:R-:W4:Y:S01]  /*3f90*/  SHFL.IDX PT, R147, R147, RZ, 0x1f ;  /* 0x00001fff93937589 */ /* 0x000f2200000e0000 */
[----:B--2---:R-:W-:Y:S01]  /*3fa0*/  @P3 FFMA.FTZ R192, R187, R192, R190 ;  /* 0x000000c0bbc03223 */ /* 0x004fe200000100be */
[----:B------:R-:W-:-:S03]  /*3fb0*/  ISETP.NE.AND P3, PT, R84, RZ, PT ;  /* 0x000000ff5400720c */ /* 0x000fc60003f65270 */
[----:B------:R-:W-:Y:S01]  /*3fc0*/  FFMA.FTZ R179, R192, R180, R179 ;  /* 0x000000b4c0b37223 */ /* 0x000fe200000100b3 */
[----:B-1----:R-:W-:-:S03]  /*3fd0*/  FFMA.FTZ R180, R186, R185, R183 ;  /* 0x000000b9bab47223 */ /* 0x002fc600000100b7 */
[----:B------:R-:W-:Y:S01]  /*3fe0*/  FFMA.FTZ R177, R154, R179, R177 ;  /* 0x000000b39ab17223 */ /* 0x000fe200000100b1 */
[----:B---3--:R-:W-:Y:S01]  /*3ff0*/  @P1 FMUL.FTZ R186, R186, R181 ;  /* 0x000000b5baba1220 */ /* 0x008fe20000410000 */
[----:B------:R-:W-:Y:S02]  /*4000*/  FSEL R180, R183, R180, !P1 ;  /* 0x000000b4b7b47208 */ /* 0x000fe40004800000 */
[----:B------:R-:W-:Y:S01]  /*4010*/  FFMA.FTZ R181, R155, R177, R178 ;  /* 0x000000b19bb57223 */ /* 0x000fe200000100b2 */
[----:B------:R-:W-:Y:S02]  /*4020*/  ISETP.GT.AND P1, PT, R103, 0x1d, PT ;  /* 0x0000001d6700780c */ /* 0x000fe40003f24270 */
[----:B------:R-:W-:Y:S01]  /*4030*/  SHFL.UP PT, R186, R186, 0x1, RZ ;  /* 0x04200000baba7989 */ /* 0x000fe200000e00ff */
[----:B------:R-:W-:Y:S01]  /*4040*/  FFMA.FTZ R175, R148, R181, R175 ;  /* 0x000000b594af7223 */ /* 0x000fe200000100af */
[C---:B----4-:R-:W-:Y:S01]  /*4050*/  FFMA.FTZ R77, R147.reuse, R77, R160 ;  /* 0x0000004d934d7223 */ /* 0x050fe200000100a0 */
[----:B------:R-:W-:Y:S01]  /*4060*/  FMUL.FTZ R76, R147, R76 ;  /* 0x0000004c934c7220 */ /* 0x000fe20000410000 */
[----:B------:R-:W-:Y:S01]  /*4070*/  SHFL.UP PT, R187, R180, 0x1, RZ ;  /* 0x04200000b4bb7989 */ /* 0x000fe200000e00ff */
[----:B------:R-:W-:-:S03]  /*4080*/  FFMA.FTZ R183, R149, R175, R174 ;  /* 0x000000af95b77223 */ /* 0x000fc600000100ae */
[----:B------:R-:W-:Y:S01]  /*4090*/  @!P3 STS.64 [R134], R76 ;  /* 0x0000004c8600b388 */ /* 0x000fe20000000a00 */
[----:B------:R-:W-:-:S04]  /*40a0*/  FFMA.FTZ R173, R150, R183, R173 ;  /* 0x000000b796ad7223 */ /* 0x000fc800000100ad */
[----:B------:R-:W-:-:S04]  /*40b0*/  FFMA.FTZ R185, R153, R173, R172 ;  /* 0x000000ad99b97223 */ /* 0x000fc800000100ac */
[----:B------:R-:W-:Y:S01]  /*40c0*/  FFMA.FTZ R189, R146, R185, R171 ;  /* 0x000000b992bd7223 */ /* 0x000fe200000100ab */
[----:B-----5:R-:W1:Y:S03]  /*40d0*/  SHFL.IDX PT, R178, R176, RZ, 0x1f ;  /* 0x00001fffb0b27589 */ /* 0x020e6600000e0000 */
[----:B------:R-:W-:-:S04]  /*40e0*/  FFMA.FTZ R191, R151, R189, R170 ;  /* 0x000000bd97bf7223 */ /* 0x000fc800000100aa */
[-C--:B------:R-:W-:Y:S01]  /*40f0*/  FFMA.FTZ R171, R152, R191.reuse, R169 ;  /* 0x000000bf98ab7223 */ /* 0x080fe200000100a9 */
[----:B------:R-:W-:-:S03]  /*4100*/  FMUL.FTZ R160, R144, R191 ;  /* 0x000000bf90a07220 */ /* 0x000fc60000410000 */
[-C--:B------:R-:W-:Y:S01]  /*4110*/  FMUL.FTZ R147, R144, R171.reuse ;  /* 0x000000ab90937220 */ /* 0x080fe20000410000 */
[----:B-1----:R-:W-:Y:S01]  /*4120*/  @P2 FFMA.FTZ R178, R186, R178, R187 ;  /* 0x000000b2bab22223 */ /* 0x002fe200000100bb */
[----:B------:R-:W-:Y:S01]  /*4130*/  FFMA.FTZ R187, R3, R171, R168 ;  /* 0x000000ab03bb7223 */ /* 0x000fe200000100a8 */
[----:B------:R-:W-:Y:S02]  /*4140*/  ISETP.GT.AND P2, PT, R103, 0x1e, PT ;  /* 0x0000001e6700780c */ /* 0x000fe40003f44270 */
[----:B------:R-:W-:Y:S01]  /*4150*/  FFMA.FTZ R195, R163, R178, R116 ;  /* 0x000000b2a3c37223 */ /* 0x000fe20000010074 */
[----:B------:R-:W-:-:S03]  /*4160*/  FFMA.FTZ R169, R158, R187, R167 ;  /* 0x000000bb9ea97223 */ /* 0x000fc600000100a7 */
[-C--:B------:R-:W-:Y:S01]  /*4170*/  FFMA.FTZ R170, R156, R195.reuse, R121 ;  /* 0x000000c39caa7223 */ /* 0x080fe20000010079 */
[----:B------:R-:W-:Y:S01]  /*4180*/  FFMA.FTZ R168, R4, R195, RZ ;  /* 0x000000c304a87223 */ /* 0x000fe200000100ff */
[-C--:B------:R-:W-:Y:S01]  /*4190*/  FFMA.FTZ R163, R161, R169.reuse, R166 ;  /* 0x000000a9a1a37223 */ /* 0x080fe200000100a6 */
[C---:B------:R-:W-:Y:S01]  /*41a0*/  FMUL.FTZ R77, R144.reuse, R169 ;  /* 0x000000a9904d7220 */ /* 0x040fe20000410000 */
[-C--:B------:R-:W-:Y:S01]  /*41b0*/  FFMA.FTZ R197, R157, R170.reuse, R118 ;  /* 0x000000aa9dc57223 */ /* 0x080fe20000010076 */
[----:B------:R-:W-:Y:S01]  /*41c0*/  FFMA.FTZ R193, R5, R170, R168 ;  /* 0x000000aa05c17223 */ /* 0x000fe200000100a8 */
[CC--:B------:R-:W-:Y:S01]  /*41d0*/  FFMA.FTZ R167, R159.reuse, R163.reuse, R164 ;  /* 0x000000a39fa77223 */ /* 0x0c0fe200000100a4 */
        /* <DEDUP_REMOVED lines=28> */
[----:B------:R-:W-:Y:S01]  /*43a0*/  FADD.FTZ R168, -R122, R201 ;  /* 0x000000c97aa87221 */ /* 0x000fe20000010100 */
[----:B------:R-:W-:Y:S01]  /*43b0*/  FADD.FTZ R207, -R125, R166 ;  /* 0x000000a67dcf7221 */ /* 0x000fe20000010100 */
[----:B------:R-:W-:Y:S01]  /*43c0*/  FFMA.FTZ R166, R12, R199, R197 ;  /* 0x000000c70ca67223 */ /* 0x000fe200000100c5 */
[----:B------:R-:W-:Y:S01]  /*43d0*/  FFMA.FTZ R195, R151, R162, R164 ;  /* 0x000000a297c37223 */ /* 0x000fe200000100a4 */
[-C--:B------:R-:W-:Y:S01]  /*43e0*/  FFMA.FTZ R201, R153, R180.reuse, R128 ;  /* 0x000000b499c97223 */ /* 0x080fe20000010080 */
[----:B------:R-:W-:Y:S01]  /*43f0*/  FMUL.FTZ R153, R169, R109 ;  /* 0x0000006da9997220 */ /* 0x000fe20000410000 */
[----:B------:R-:W-:Y:S01]  /*4400*/  FMUL.FTZ R161, R189, R113 ;  /* 0x00000071bda17220 */ /* 0x000fe20000410000 */
[----:B------:R-:W-:Y:S01]  /*4410*/  FFMA.FTZ R164, R146, R193, R195 ;  /* 0x000000c192a47223 */ /* 0x000fe200000100c3 */
[----:B------:R-:W-:Y:S01]  /*4420*/  FFMA.FTZ R195, R13, R180, R166 ;  /* 0x000000b40dc37223 */ /* 0x000fe200000100a6 */
[-C--:B------:R-:W-:Y:S01]  /*4430*/  FFMA.FTZ R188, R150, R201.reuse, R129 ;  /* 0x000000c996bc7223 */ /* 0x080fe20000010081 */
        /* <DEDUP_REMOVED lines=36> */
[----:B------:R-:W-:Y:S01]  /*4680*/  FFMA.FTZ R148, R11, R192, R148 ;  /* 0x000000c00b947223 */ /* 0x000fe20000010094 */
[----:B------:R-:W-:Y:S01]  /*4690*/  FFMA.FTZ R176, R166, R205, R199 ;  /* 0x000000cda6b07223 */ /* 0x000fe200000100c7 */
[----:B------:R-:W1:Y:S01]  /*46a0*/  @!P4 S2R R211, SR_CgaCtaId ;  /* 0x0000000000d3c919 */ /* 0x000e620000008800 */
[----:B------:R-:W-:Y:S01]  /*46b0*/  @!P4 MOV R192, 0x400 ;  /* 0x0000040000c0c802 */ /* 0x000fe20000000f00 */
[----:B------:R-:W-:Y:S01]  /*46c0*/  FMUL.FTZ R147, R174, R147 ;  /* 0x00000093ae937220 */ /* 0x000fe20000410000 */
[----:B------:R-:W-:Y:S01]  /*46d0*/  FFMA.FTZ R199, R197, R172, R176 ;  /* 0x000000acc5c77223 */ /* 0x000fe200000100b0 */
[----:B------:R-:W2:Y:S01]  /*46e0*/  SHFL.DOWN PT, R209, R148, 0x1, 0x1f ;  /* 0x08201f0094d17f89 */ /* 0x000ea200000e0000 */
[----:B------:R-:W-:Y:S01]  /*46f0*/  FMUL.FTZ R174, R144, R179 ;  /* 0x000000b390ae7220 */ /* 0x000fe20000410000 */
[----:B------:R-:W-:Y:S01]  /*4700*/  FFMA.FTZ R171, R30, R171, R147 ;  /* 0x000000ab1eab7223 */ /* 0x000fe20000010093 */
[----:B------:R-:W-:Y:S01]  /*4710*/  FFMA.FTZ R199, R170, R201, R199 ;  /* 0x000000c9aac77223 */ /* 0x000fe200000100c7 */
[----:B------:R-:W-:Y:S01]  /*4720*/  FMUL.FTZ R147, R168, R77 ;  /* 0x0000004da8937220 */ /* 0x000fe20000410000 */
[----:B------:R-:W-:Y:S01]  /*4730*/  FMUL.FTZ R77, R144, R183 ;  /* 0x000000b7904d7220 */ /* 0x000fe20000410000 */
[----:B------:R-:W-:Y:S01]  /*4740*/  FMUL.FTZ R174, R201, R174 ;  /* 0x000000aec9ae7220 */ /* 0x000fe20000410000 */
[----:B------:R-:W-:Y:S01]  /*4750*/  FADD.FTZ R67, R170, R67 ;  /* 0x00000043aa437221 */ /* 0x000fe20000010000 */
[----:B------:R-:W3:Y:S01]  /*4760*/  SHFL.DOWN PT, R176, R199, 0x1, 0x1f ;  /* 0x08201f00c7b07f89 */ /* 0x000ee200000e0000 */
        /* <DEDUP_REMOVED lines=12> */
[----:B------:R-:W-:Y:S01]  /*4830*/  FADD.FTZ R65, R166, R65 ;  /* 0x00000041a6417221 */ /* 0x000fe20000010000 */
[----:B------:R-:W-:Y:S01]  /*4840*/  FADD.FTZ R64, R155, R64 ;  /* 0x000000409b407221 */ /* 0x000fe20000010000 */
[----:B------:R-:W-:Y:S01]  /*4850*/  FADD.FTZ R63, R154, R63 ;  /* 0x0000003f9a3f7221 */ /* 0x000fe20000010000 */
[----:B--2---:R-:W-:Y:S01]  /*4860*/  @!P2 FADD.FTZ R148, R148, R209 ;  /* 0x000000d19494a221 */ /* 0x004fe20000010000 */
[----:B------:R-:W-:Y:S01]  /*4870*/  FFMA.FTZ R162, R21, R181, R162 ;  /* 0x000000b515a27223 */ /* 0x000fe200000100a2 */
[----:B------:R-:W-:Y:S01]  /*4880*/  FADD.FTZ R62, R149, R62 ;  /* 0x0000003e953e7221 */ /* 0x000fe20000010000 */
[----:B------:R-:W-:Y:S01]  /*4890*/  FADD.FTZ R61, R152, R61 ;  /* 0x0000003d983d7221 */ /* 0x000fe20000010000 */
[----:B-1----:R-:W-:Y:S01]  /*48a0*/  @!P4 LEA R94, R211, R192, 0x18 ;  /* 0x000000c0d35ec211 */ /* 0x002fe200078ec0ff */
[----:B------:R-:W1:Y:S01]  /*48b0*/  SHFL.DOWN PT, R209, R148, 0x2, 0x1f ;  /* 0x08401f0094d17f89 */ /* 0x000e6200000e0000 */
[----:B------:R-:W-:Y:S01]  /*48c0*/  FADD.FTZ R60, R161, R60 ;  /* 0x0000003ca13c7221 */ /* 0x000fe20000010000 */
[----:B------:R-:W-:Y:S01]  /*48d0*/  FADD.FTZ R59, R164, R59 ;  /* 0x0000003ba43b7221 */ /* 0x000fe20000010000 */
[----:B---3--:R-:W-:Y:S01]  /*48e0*/  @!P2 FADD.FTZ R199, R199, R176 ;  /* 0x000000b0c7c7a221 */ /* 0x008fe20000010000 */
        /* <DEDUP_REMOVED lines=23> */
[----:B------:R-:W-:Y:S01]  /*4a60*/  FMUL.FTZ R176, R207, R160 ;  /* 0x000000a0cfb07220 */ /* 0x000fe20000410000 */
[C---:B------:R-:W-:Y:S01]  /*4a70*/  FMUL.FTZ R207, R144.reuse, R185 ;  /* 0x000000b990cf7220 */ /* 0x040fe20000410000 */
[----:B------:R-:W-:Y:S02]  /*4a80*/  FMUL.FTZ R160, R144, R187 ;  /* 0x000000bb90a07220 */ /* 0x000fe40000410000 */
[----:B------:R-:W2:Y:S01]  /*4a90*/  SHFL.DOWN PT, R192, R199, 0x8, 0x1f ;  /* 0x09001f00c7c07f89 */ /* 0x000ea200000e0000 */
[----:B------:R-:W-:Y:S01]  /*4aa0*/  FMUL.FTZ R180, R180, R207 ;  /* 0x000000cfb4b47220 */ /* 0x000fe20000410000 */
[----:B------:R-:W-:Y:S01]  /*4ab0*/  FMUL.FTZ R160, R203, R160 ;  /* 0x000000a0cba07220 */ /* 0x000fe20000410000 */
[----:B------:R-:W-:Y:S02]  /*4ac0*/  FFMA.FTZ R176, R31, R191, R176 ;  /* 0x000000bf1fb07223 */ /* 0x000fe400000100b0 */
        /* <DEDUP_REMOVED lines=10> */
[----:B------:R-:W-:Y:S01]  /*4b70*/  FADD.FTZ R45, R168, R45 ;  /* 0x0000002da82d7221 */ /* 0x000fe20000010000 */
[----:B-1----:R-:W-:Y:S01]  /*4b80*/  @!P1 FADD.FTZ R148, R148, R209 ;  /* 0x000000d194949221 */ /* 0x002fe20000010000 */
[----:B------:R-:W-:Y:S01]  /*4b90*/  FMUL.FTZ R209, R144, R189 ;  /* 0x000000bd90d17220 */ /* 0x000fe20000410000 */
[----:B------:R-:W-:Y:S01]  /*4ba0*/  FFMA.FTZ R159, R22, R177, R159 ;  /* 0x000000b1169f7223 */ /* 0x000fe2000001009f */
[----:B------:R-:W-:Y:S01]  /*4bb0*/  FFMA.FTZ R147, R32, R165, R147 ;  /* 0x000000a520937223 */ /* 0x000fe20000010093 */
[----:B------:R-:W-:Y:S01]  /*4bc0*/  FADD.FTZ R51, R160, R51 ;  /* 0x00000033a0337221 */ /* 0x000fe20000010000 */
[----:B------:R-:W-:Y:S01]  /*4bd0*/  FMUL.FTZ R209, R178, R209 ;  /* 0x000000d1b2d17220 */ /* 0x000fe20000410000 */
[----:B------:R-:W1:Y:S01]  /*4be0*/  SHFL.DOWN PT, R185, R148, 0x10, 0x1f ;  /* 0x0a001f0094b97f89 */ /* 0x000e6200000e0000 */
[----:B------:R-:W-:Y:S01]  /*4bf0*/  FADD.FTZ R38, R159, R38 ;  /* 0x000000269f267221 */ /* 0x000fe20000010000 */
[----:B--2---:R-:W-:Y:S01]  /*4c00*/  @!P1 FADD.FTZ R199, R199, R192 ;  /* 0x000000c0c7c79221 */ /* 0x004fe20000010000 */
[----:B------:R-:W-:Y:S01]  /*4c10*/  FFMA.FTZ R209, R24, R189, R209 ;  /* 0x000000bd18d17223 */ /* 0x000fe200000100d1 */
[----:B------:R-:W-:Y:S01]  /*4c20*/  FMUL.FTZ R189, R144, R173 ;  /* 0x000000ad90bd7220 */ /* 0x000fe20000410000 */
[----:B------:R-:W-:Y:S01]  /*4c30*/  ISETP.GT.AND P1, PT, R103, 0xf, PT ;  /* 0x0000000f6700780c */ /* 0x000fe20003f24270 */
[----:B------:R-:W-:Y:S01]  /*4c40*/  FADD.FTZ R48, R147, R48 ;  /* 0x0000003093307221 */ /* 0x000fe20000010000 */
[----:B------:R-:W2:Y:S01]  /*4c50*/  SHFL.DOWN PT, R178, R199, 0x10, 0x1f ;  /* 0x0a001f00c7b27f89 */ /* 0x000ea200000e0000 */
[----:B------:R-:W-:Y:S01]  /*4c60*/  FMUL.FTZ R189, R186, R189 ;  /* 0x000000bdbabd7220 */ /* 0x000fe20000410000 */
[----:B------:R-:W-:-:S03]  /*4c70*/  FADD.FTZ R40, R209, R40 ;  /* 0x00000028d1287221 */ /* 0x000fc60000010000 */
[----:B------:R-:W-:Y:S01]  /*4c80*/  FFMA.FTZ R189, R26, R173, R189 ;  /* 0x000000ad1abd7223 */ /* 0x000fe200000100bd */
[----:B------:R-:W-:Y:S01]  /*4c90*/  FMUL.FTZ R173, R144, R175 ;  /* 0x000000af90ad7220 */ /* 0x000fe20000410000 */
[----:B------:R-:W-:Y:S02]  /*4ca0*/  FFMA.FTZ R144, R33, R157, R76 ;  /* 0x0000009d21907223 */ /* 0x000fe4000001004c */
[----:B------:R-:W-:Y:S01]  /*4cb0*/  FADD.FTZ R42, R189, R42 ;  /* 0x0000002abd2a7221 */ /* 0x000fe20000010000 */
[----:B------:R-:W-:Y:S01]  /*4cc0*/  FMUL.FTZ R173, R190, R173 ;  /* 0x000000adbead7220 */ /* 0x000fe20000410000 */
[----:B------:R-:W-:-:S03]  /*4cd0*/  FADD.FTZ R49, R144, R49 ;  /* 0x0000003190317221 */ /* 0x000fc60000010000 */
[----:B------:R-:W-:Y:S01]  /*4ce0*/  FFMA.FTZ R173, R20, R175, R173 ;  /* 0x000000af14ad7223 */ /* 0x000fe200000100ad */
[----:B-1----:R-:W-:-:S03]  /*4cf0*/  FADD.FTZ R77, R148, R185 ;  /* 0x000000b9944d7221 */ /* 0x002fc60000010000 */
[----:B------:R-:W-:Y:S02]  /*4d00*/  FADD.FTZ R36, R173, R36 ;  /* 0x00000024ad247221 */ /* 0x000fe40000010000 */
[----:B------:R-:W-:Y:S01]  /*4d10*/  FSEL R148, R148, R77, P1 ;  /* 0x0000004d94947208 */ /* 0x000fe20000800000 */
[----:B--2---:R-:W-:-:S05]  /*4d20*/  FADD.FTZ R76, R199, R178 ;  /* 0x000000b2c74c7221 */ /* 0x004fca0000010000 */
        /* <DEDUP_REMOVED lines=12> */
.L_x_7580:
[----:B------:R-:W-:Y:S05]  /*4df0*/  BSYNC.RECONVERGENT B0 ;  /* 0x0000000000007941 */ /* 0x000fea0003800200 */
.L_x_7579:
        /* <DEDUP_REMOVED lines=13> */
.L_x_7575:
        /* <DEDUP_REMOVED lines=201> */
.L_x_7542:
        /* <DEDUP_REMOVED lines=34> */
.L_x_7584:
[----:B------:R-:W-:Y:S05]  /*5d80*/  BSYNC.RECONVERGENT B0 ;  /* 0x0000000000007941 */ /* 0x000fea0003800200 */
.L_x_7583:
        /* <DEDUP_REMOVED lines=26> */
.L_x_7586:
[----:B------:R-:W-:Y:S05]  /*5f30*/  BSYNC.RECONVERGENT B0 ;  /* 0x0000000000007941 */ /* 0x000fea0003800200 */
.L_x_7585:
        /* <DEDUP_REMOVED lines=22> */
.L_x_7588:
        /* <DEDUP_REMOVED lines=51> */
.L_x_7587:
[----:B------:R-:W-:Y:S05]  /*63d0*/  EXIT ;  /* 0x000000000000794d */ /* 0x000fea0003800000 */
.L_x_7589:
        /* <DEDUP_REMOVED lines=10> */
.L_x_10491:


//--------------------- .text._Z25selective_scan_bwd_kernelI32Selective_Scan_bwd_kernel_traitsILi32ELi16ELb1ELb0ELb0ELb1ELb1EffEEv12SSMParamsBwd --------------------------
	.section	.text._Z25selective_scan_bwd_kernelI32Selective_Scan_bwd_kernel_traitsILi32ELi16ELb1ELb0ELb0ELb1ELb1EffEEv12SSMParamsBwd,"ax",@progbits
	.align	128
        .global         _Z25selective_scan_bwd_kernelI32Selective_Scan_bwd_kernel_traitsILi32ELi16ELb1ELb0ELb0ELb1ELb1EffEEv12SSMParamsBwd
        .type           _Z25selective_scan_bwd_kernelI32Selective_Scan_bwd_kernel_traitsILi32ELi16ELb1ELb0ELb0ELb1ELb1EffEEv12SSMParamsBwd,@function
        .size           _Z25selective_scan_bwd_kernelI32Selective_Scan_bwd_kernel_traitsILi32ELi16ELb1ELb0ELb0ELb1ELb1EffEEv12SSMParamsBwd,(.L_x_10492 - _Z25selective_scan_bwd_kernelI32Selective_Scan_bwd_kernel_traitsILi32ELi16ELb1ELb0ELb0ELb1ELb1EffEEv12SSMParamsBwd)
        .other          _Z25selective_scan_bwd_kernelI32Selective_Scan_bwd_kernel_traitsILi32ELi16ELb1ELb0ELb0ELb1ELb1EffEEv12SSMParamsBwd,@"STO_CUDA_ENTRY STV_DEFAULT"
_Z25selective_scan_bwd_kernelI32Selective_Scan_bwd_kernel_traitsILi32ELi16ELb1ELb0ELb0ELb1ELb1EffEEv12SSMParamsBwd:
.text._Z25selective_scan_bwd_kernelI32Selective_Scan_bwd_kernel_traitsILi32ELi16ELb1ELb0ELb0ELb1ELb1EffEEv12SSMParamsBwd:
        /* <DEDUP_REMOVED lines=99> */
[C---:B------:R-:W-:Y:S02]  /*0630*/  LOP3.LUT R134, R94.reuse, 0x1f, RZ, 0xc0, !PT ;  /* 0x0000001f5e867812 */ /* 0x040fe400078ec0ff */
[----:B------:R-:W-:Y:S02]  /*0640*/  LOP3.LUT R3, R133, 0xf80, RZ, 0xc0, !PT ;  /* 0x00000f8085037812 */ /* 0x000fe400078ec0ff */
[----:B------:R-:W-:Y:S02]  /*0650*/  IADD3 R97, PT, PT, R94, 0x200, RZ ;  /* 0x000002005e617810 */ /* 0x000fe40007ffe0ff */
[----:B---3--:R-:W-:-:S07]  /*0660*/  LOP3.LUT R104, R3, 0x1f, R94, 0xf8, !PT ;  /* 0x0000001f03687812 */ /* 0x008fce00078ef85e */
.L_x_7631:
[----:B------:R-:W-:Y:S01]  /*0670*/  BAR.SYNC.DEFER_BLOCKING 0x0 ;  /* 0x0000000000007b1d */ /* 0x000fe20000010000 */
[----:B0-----:R-:W-:-:S05]  /*0680*/  IMAD.WIDE.U32 R4, R104, 0x10, R98 ;  /* 0x0000001068047825 */ /* 0x001fca00078e0062 */
[----:B------:R-:W2:Y:S04]  /*0690*/  LDG.E.128 R20, desc[UR16][R4.64] ;  /* 0x0000001004147981 */ /* 0x000ea8000c1e1d00 */
[----:B------:R-:W3:Y:S04]  /*06a0*/  LDG.E.128 R24, desc[UR16][R4.64+0x200] ;  /* 0x0002001004187981 */ /* 0x000ee8000c1e1d00 */
[----:B------:R-:W4:Y:S04]  /*06b0*/  LDG.E.128 R28, desc[UR16][R4.64+0x400] ;  /* 0x00040010041c7981 */ /* 0x000f28000c1e1d00 */
[----:B------:R-:W4:Y:S01]  /*06c0*/  LDG.E.128 R32, desc[UR16][R4.64+0x600] ;  /* 0x0006001004207981 */ /* 0x000f22000c1e1d00 */
[----:B------:R-:W0:Y:S01]  /*06d0*/  S2UR UR5, SR_CgaCtaId ;  /* 0x00000000000579c3 */ /* 0x000e220000008800 */
[----:B------:R-:W-:Y:S01]  /*06e0*/  UMOV UR4, 0x400 ;  /* 0x0000040000047882 */ /* 0x000fe20000000000 */
[----:B------:R-:W-:Y:S01]  /*06f0*/  IMAD.WIDE.U32 R60, R104, 0x10, R100 ;  /* 0x00000010683c7825 */ /* 0x000fe200078e0064 */
[----:B------:R-:W1:Y:S01]  /*0700*/  S2R R105, SR_LANEID ;  /* 0x0000000000697919 */ /* 0x000e620000000000 */
[----:B0-----:R-:W-:-:S06]  /*0710*/  ULEA UR4, UR5, UR4, 0x18 ;  /* 0x0000000405047291 */ /* 0x001fcc000f8ec0ff */
[C---:B-1----:R-:W-:Y:S02]  /*0720*/  LEA R106, R105.reuse, UR4, 0x4 ;  /* 0x00000004696a7c11 */ /* 0x042fe4000f8e20ff */
[----:B------:R-:W-:-:S03]  /*0730*/  LEA R107, R105, UR4, 0x6 ;  /* 0x00000004696b7c11 */ /* 0x000fc6000f8e30ff */
        /* <DEDUP_REMOVED lines=14> */
[----:B0-----:R-:W-:-:S03]  /*0820*/  IMAD.WIDE.U32 R32, R104, 0x10, R102 ;  /* 0x0000001068207825 */ /* 0x001fc600078e0066 */
        /* <DEDUP_REMOVED lines=65> */
.L_x_7592:
[----:B------:R-:W-:Y:S05]  /*0c40*/  BSYNC.RECONVERGENT B0 ;  /* 0x0000000000007941 */ /* 0x000fea0003800200 */
.L_x_7591:
        /* <DEDUP_REMOVED lines=34> */
.L_x_7594:
[----:B------:R-:W-:Y:S05]  /*0e70*/  BSYNC.RECONVERGENT B0 ;  /* 0x0000000000007941 */ /* 0x000fea0003800200 */
.L_x_7593:
        /* <DEDUP_REMOVED lines=34> */
.L_x_7596:
[----:B------:R-:W-:Y:S05]  /*10a0*/  BSYNC.RECONVERGENT B0 ;  /* 0x0000000000007941 */ /* 0x000fea0003800200 */
.L_x_7595:
        /* <DEDUP_REMOVED lines=34> */
.L_x_7598:
[----:B------:R-:W-:Y:S05]  /*12d0*/  BSYNC.RECONVERGENT B0 ;  /* 0x0000000000007941 */ /* 0x000fea0003800200 */
.L_x_7597:
        /* <DEDUP_REMOVED lines=34> */
.L_x_7600:
[----:B------:R-:W-:Y:S05]  /*1500*/  BSYNC.RECONVERGENT B0 ;  /* 0x0000000000007941 */ /* 0x000fea0003800200 */
.L_x_7599:
        /* <DEDUP_REMOVED lines=34> */
.L_x_7602:
[----:B------:R-:W-:Y:S05]  /*1730*/  BSYNC.RECONVERGENT B0 ;  /* 0x0000000000007941 */ /* 0x000fea0003800200 */
.L_x_7601:
        /* <DEDUP_REMOVED lines=34> */
.L_x_7604:
[----:B------:R-:W-:Y:S05]  /*1960*/  BSYNC.RECONVERGENT B0 ;  /* 0x0000000000007941 */ /* 0x000fea0003800200 */
.L_x_7603:
        /* <DEDUP_REMOVED lines=34> */
.L_x_7606:
[----:B------:R-:W-:Y:S05]  /*1b90*/  BSYNC.RECONVERGENT B0 ;  /* 0x0000000000007941 */ /* 0x000fea0003800200 */
.L_x_7605:
        /* <DEDUP_REMOVED lines=34> */
.L_x_7608:
[----:B------:R-:W-:Y:S05]  /*1dc0*/  BSYNC.RECONVERGENT B0 ;  /* 0x0000000000007941 */ /* 0x000fea0003800200 */
.L_x_7607:
        /* <DEDUP_REMOVED lines=34> */
.L_x_7610:
[----:B------:R-:W-:Y:S05]  /*1ff0*/  BSYNC.RECONVERGENT B0 ;  /* 0x0000000000007941 */ /* 0x000fea0003800200 */
.L_x_7609:
        /* <DEDUP_REMOVED lines=33> */
.L_x_7612:
[----:B------:R-:W-:Y:S05]  /*2210*/  BSYNC.RECONVERGENT B0 ;  /* 0x0000000000007941 */ /* 0x000fea0003800200 */
.L_x_7611:
        /* <DEDUP_REMOVED lines=32> */
.L_x_7614:
[----:B------:R-:W-:Y:S05]  /*2420*/  BSYNC.RECONVERGENT B0 ;  /* 0x0000000000007941 */ /* 0x000fea0003800200 */
.L_x_7613:
        /* <DEDUP_REMOVED lines=32> */
.L_x_7616:
[----:B------:R-:W-:Y:S05]  /*2630*/  BSYNC.RECONVERGENT B0 ;  /* 0x0000000000007941 */ /* 0x000fea0003800200 */
.L_x_7615:
        /* <DEDUP_REMOVED lines=32> */
.L_x_7618:
[----:B------:R-:W-:Y:S05]  /*2840*/  BSYNC.RECONVERGENT B0 ;  /* 0x0000000000007941 */ /* 0x000fea0003800200 */
.L_x_7617:
        /* <DEDUP_REMOVED lines=32> */
.L_x_7620:
[----:B------:R-:W-:Y:S05]  /*2a50*/  BSYNC.RECONVERGENT B0 ;  /* 0x0000000000007941 */ /* 0x000fea0003800200 */
.L_x_7619:
        /* <DEDUP_REMOVED lines=32> */
.L_x_7622:
[----:B------:R-:W-:Y:S05]  /*2c60*/  BSYNC.RECONVERGENT B0 ;  /* 0x0000000000007941 */ /* 0x000fea0003800200 */
.L_x_7621:
[----:B------:R-:W1:Y:S01]  /*2c70*/  LDCU.128 UR12, c[0x0][0x410] ;  /* 0x00008200ff0c77ac */ /* 0x000e620008000c00 */
[----:B------:R-:W2:Y:S01]  /*2c80*/  LDC.64 R28, c[0x0][0x488] ;  /* 0x00012200ff1c7b82 */ /* 0x000ea20000000a00 */
[----:B0-----:R-:W-:Y:S01]  /*2c90*/  LDS.128 R36, [R107+0x10] ;  /* 0x000010006b247984 */ /* 0x001fe20000000c00 */
[----:B------:R-:W-:Y:S01]  /*2ca0*/  UIADD3 UR19, UPT, UPT, UR8, -0x1, URZ ;  /* 0xffffffff08137890 */ /* 0x000fe2000fffe0ff */
[----:B------:R-:W-:Y:S02]  /*2cb0*/  UMOV UR5, URZ ;  /* 0x000000ff00057c82 */ /* 0x000fe40008000000 */
[----:B------:R-:W-:Y:S01]  /*2cc0*/  LDS.128 R40, [R107+0x20] ;  /* 0x000020006b287984 */ /* 0x000fe20000000c00 */
[----:B------:R-:W-:Y:S02]  /*2cd0*/  USHF.L.U32 UR4, UR19, 0x9, URZ ;  /* 0x0000000913047899 */ /* 0x000fe400080006ff */
[----:B------:R-:W0:Y:S01]  /*2ce0*/  LDC.64 R76, c[0x0][0x478] ;  /* 0x00011e00ff4c7b82 */ /* 0x000e220000000a00 */
[----:B------:R-:W3:Y:S01]  /*2cf0*/  LDCU.64 UR20, c[0x0][0x490] ;  /* 0x00009200ff1477ac */ /* 0x000ee20008000a00 */
[----:B------:R-:W-:Y:S06]  /*2d00*/  LDS.128 R44, [R107+0x30] ;  /* 0x000030006b2c7984 */ /* 0x000fec0000000c00 */
[----:B------:R-:W4:Y:S01]  /*2d10*/  LDC.64 R148, c[0x0][0x510] ;  /* 0x00014400ff947b82 */ /* 0x000f220000000a00 */
[----:B-1----:R-:W-:-:S04]  /*2d20*/  UIMAD.WIDE.U32 UR6, UR18, UR12, UR4 ;  /* 0x0000000c120672a5 */ /* 0x002fc8000f8e0004 */
[----:B------:R-:W-:Y:S02]  /*2d30*/  UIMAD UR10, UR18, UR13, UR7 ;  /* 0x0000000d120a72a4 */ /* 0x000fe4000f8e0207 */
[----:B------:R-:W-:Y:S01]  /*2d40*/  MOV R5, UR7 ;  /* 0x0000000700057c02 */ /* 0x000fe20008000f00 */
[----:B------:R-:W1:Y:S01]  /*2d50*/  LDC.64 R150, c[0x0][0x558] ;  /* 0x00015600ff967b82 */ /* 0x000e620000000a00 */
[----:B------:R-:W-:Y:S02]  /*2d60*/  MOV R4, UR6 ;  /* 0x0000000600047c02 */ /* 0x000fe40008000f00 */
[----:B------:R-:W-:-:S03]  /*2d70*/  MOV R5, UR10 ;  /* 0x0000000a00057c02 */ /* 0x000fc60008000f00 */
[----:B------:R-:W-:-:S04]  /*2d80*/  IMAD.WIDE.U32 R4, R0, UR14, R4 ;  /* 0x0000000e00047c25 */ /* 0x000fc8000f8e0004 */
[----:B------:R-:W-:Y:S01]  /*2d90*/  IMAD R3, R0, UR15, R5 ;  /* 0x0000000f00037c24 */ /* 0x000fe2000f8e0205 */
[C---:B--2---:R-:W-:Y:S01]  /*2da0*/  LEA R28, P0, R4.reuse, R28, 0x2 ;  /* 0x0000001c041c7211 */ /* 0x044fe200078010ff */
[----:B------:R-:W2:Y:S03]  /*2db0*/  LDCU.128 UR12, c[0x0][0x420] ;  /* 0x00008400ff0c77ac */ /* 0x000ea60008000c00 */
[----:B------:R-:W-:Y:S02]  /*2dc0*/  LEA.HI.X R29, R4, R29, R3, 0x2, P0 ;  /* 0x0000001d041d7211 */ /* 0x000fe400000f1403 */
[----:B------:R-:W-:Y:S01]  /*2dd0*/  LDS.128 R4, [R107] ;  /* 0x000000006b047984 */ /* 0x000fe20000000c00 */
[----:B------:R-:W-:Y:S01]  /*2de0*/  IMAD.WIDE.U32 R28, R104, 0x10, R28 ;  /* 0x00000010681c7825 */ /* 0x000fe200078e001c */
[----:B------:R-:W-:Y:S06]  /*2df0*/  BAR.SYNC.DEFER_BLOCKING 0x0 ;  /* 0x0000000000007b1d */ /* 0x000fec0000010000 */
[----:B------:R-:W5:Y:S04]  /*2e00*/  LDG.E.128 R64, desc[UR16][R28.64] ;  /* 0x000000101c407981 */ /* 0x000f68000c1e1d00 */
[----:B------:R-:W3:Y:S04]  /*2e10*/  LDG.E.128 R24, desc[UR16][R28.64+0x200] ;  /* 0x000200101c187981 */ /* 0x000ee8000c1e1d00 */
[----:B------:R-:W4:Y:S04]  /*2e20*/  LDG.E.128 R32, desc[UR16][R28.64+0x400] ;  /* 0x000400101c207981 */ /* 0x000f28000c1e1d00 */
[----:B------:R-:W4:Y:S01]  /*2e30*/  LDG.E.128 R72, desc[UR16][R28.64+0x600] ;  /* 0x000600101c487981 */ /* 0x000f22000c1e1d00 */
[----:B--2---:R-:W-:-:S04]  /*2e40*/  UIMAD.WIDE.U32 UR6, UR18, UR12, UR4 ;  /* 0x0000000c120672a5 */ /* 0x004fc8000f8e0004 */
[----:B------:R-:W-:Y:S02]  /*2e50*/  UIMAD UR10, UR18, UR13, UR7 ;  /* 0x0000000d120a72a4 */ /* 0x000fe4000f8e0207 */
[----:B------:R-:W-:Y:S02]  /*2e60*/  MOV R31, UR7 ;  /* 0x00000007001f7c02 */ /* 0x000fe40008000f00 */
[----:B------:R-:W-:Y:S02]  /*2e70*/  MOV R30, UR6 ;  /* 0x00000006001e7c02 */ /* 0x000fe40008000f00 */
[----:B------:R-:W-:-:S03]  /*2e80*/  MOV R31, UR10 ;  /* 0x0000000a001f7c02 */ /* 0x000fc60008000f00 */
[C---:B------:R-:W-:Y:S02]  /*2e90*/  IMAD.WIDE.U32 R30, R0.reuse, UR14, R30 ;  /* 0x0000000e001e7c25 */ /* 0x040fe4000f8e001e */
[----:B------:R-:W2:Y:S02]  /*2ea0*/  LDCU.64 UR10, c[0x0][0x508] ;  /* 0x0000a100ff0a77ac */ /* 0x000ea40008000a00 */
[----:B------:R-:W-:Y:S01]  /*2eb0*/  IMAD R3, R0, UR15, R31 ;  /* 0x0000000f00037c24 */ /* 0x000fe2000f8e021f */
[----:B0-----:R-:W-:-:S04]  /*2ec0*/  LEA R76, P0, R30, R76, 0x2 ;  /* 0x0000004c1e4c7211 */ /* 0x001fc800078010ff */
[----:B------:R-:W-:-:S03]  /*2ed0*/  LEA.HI.X R77, R30, R77, R3, 0x2, P0 ;  /* 0x0000004d1e4d7211 */ /* 0x000fc600000f1403 */
[----:B------:R-:W-:Y:S01]  /*2ee0*/  IMAD.WIDE.U32 R76, R104, 0x10, R76 ;  /* 0x00000010684c7825 */ /* 0x000fe200078e004c */
[----:B-----5:R0:W-:Y:S04]  /*2ef0*/  STS.128 [R106], R64 ;  /* 0x000000406a007388 */ /* 0x0201e80000000c00 */
[----:B---3--:R3:W-:Y:S04]  /*2f00*/  STS.128 [R106+0x200], R24 ;  /* 0x000200186a007388 */ /* 0x0087e80000000c00 */
[----:B----4-:R-:W-:Y:S04]  /*2f10*/  STS.128 [R106+0x400], R32 ;  /* 0x000400206a007388 */ /* 0x010fe80000000c00 */
[----:B------:R4:W-:Y:S01]  /*2f20*/  STS.128 [R106+0x600], R72 ;  /* 0x000600486a007388 */ /* 0x0009e20000000c00 */
[----:B------:R-:W-:-:S03]  /*2f30*/  NOP ;  /* 0x0000000000007918 */ /* 0x000fc60000000000 */
[----:B------:R-:W5:Y:S04]  /*2f40*/  LDS.128 R28, [R107] ;  /* 0x000000006b1c7984 */ /* 0x000f680000000c00 */
[----:B------:R-:W1:Y:S04]  /*2f50*/  LDS.128 R48, [R107+0x10] ;  /* 0x000010006b307984 */ /* 0x000e680000000c00 */
[----:B------:R-:W2:Y:S04]  /*2f60*/  LDS.128 R52, [R107+0x20] ;  /* 0x000020006b347984 */ /* 0x000ea80000000c00 */
[----:B------:R-:W2:Y:S01]  /*2f70*/  LDS.128 R56, [R107+0x30] ;  /* 0x000030006b387984 */ /* 0x000ea20000000c00 */
[----:B------:R-:W-:Y:S06]  /*2f80*/  BAR.SYNC.DEFER_BLOCKING 0x0 ;  /* 0x0000000000007b1d */ /* 0x000fec0000010000 */
[----:B0-----:R-:W2:Y:S04]  /*2f90*/  LDG.E.128 R64, desc[UR16][R76.64] ;  /* 0x000000104c407981 */ /* 0x001ea8000c1e1d00 */
[----:B---3--:R-:W3:Y:S04]  /*2fa0*/  LDG.E.128 R24, desc[UR16][R76.64+0x200] ;  /* 0x000200104c187981 */ /* 0x008ee8000c1e1d00 */
[----:B------:R-:W3:Y:S04]  /*2fb0*/  LDG.E.128 R68, desc[UR16][R76.64+0x400] ;  /* 0x000400104c447981 */ /* 0x000ee8000c1e1d00 */
[----:B----4-:R0:W4:Y:S01]  /*2fc0*/  LDG.E.128 R72, desc[UR16][R76.64+0x600] ;  /* 0x000600104c487981 */ /* 0x010122000c1e1d00 */
[----:B-----5:R-:W-:Y:S01]  /*2fd0*/  FMUL.FTZ R32, R29, -1.4426950216293334961 ;  /* 0xbfb8aa3b1d207820 */ /* 0x020fe20000410000 */
[----:B------:R-:W-:Y:S01]  /*2fe0*/  FMUL.FTZ R33, R30, -1.4426950216293334961 ;  /* 0xbfb8aa3b1e217820 */ /* 0x000fe20000410000 */
[----:B------:R-:W-:Y:S01]  /*2ff0*/  FMUL.FTZ R34, R31, -1.4426950216293334961 ;  /* 0xbfb8aa3b1f227820 */ /* 0x000fe20000410000 */
[----:B-1----:R-:W-:Y:S01]  /*3000*/  FMUL.FTZ R35, R48, -1.4426950216293334961 ;  /* 0xbfb8aa3b30237820 */ /* 0x002fe20000410000 */
[----:B------:R-:W-:Y:S01]  /*3010*/  FMUL.FTZ R3, R28, -1.4426950216293334961 ;  /* 0xbfb8aa3b1c037820 */ /* 0x000fe20000410000 */
[----:B------:R-:W-:Y:S01]  /*3020*/  FMUL.FTZ R78, R49, -1.4426950216293334961 ;  /* 0xbfb8aa3b314e7820 */ /* 0x000fe20000410000 */
[----:B------:R-:W1:Y:S01]  /*3030*/  MUFU.EX2 R32, R32 ;  /* 0x0000002000207308 */ /* 0x000e620000000800 */
[----:B--2---:R-:W-:Y:S01]  /*3040*/  FMUL.FTZ R79, R52, -1.4426950216293334961 ;  /* 0xbfb8aa3b344f7820 */ /* 0x004fe20000410000 */
[----:B------:R-:W-:Y:S01]  /*3050*/  FMUL.FTZ R80, R53, -1.4426950216293334961 ;  /* 0xbfb8aa3b35507820 */ /* 0x000fe20000410000 */
[----:B0-----:R-:W-:Y:S01]  /*3060*/  FMUL.FTZ R76, R50, -1.4426950216293334961 ;  /* 0xbfb8aa3b324c7820 */ /* 0x001fe20000410000 */
        /* <DEDUP_REMOVED lines=10> */
[----:B-1----:R-:W-:Y:S01]  /*3110*/  FADD.FTZ R32, R32, 1 ;  /* 0x3f80000020207421 */ /* 0x002fe20000010000 */
[----:B------:R-:W-:Y:S01]  /*3120*/  UISETP.NE.U32.AND UP0, UPT, UR20, URZ, UPT ;  /* 0x000000ff1400728c */ /* 0x000fe2000bf05070 */
[----:B------:R-:W1:Y:S01]  /*3130*/  MUFU.EX2 R3, R3 ;  /* 0x0000000300037308 */ /* 0x000e620000000800 */
[----:B------:R-:W-:Y:S01]  /*3140*/  UIMAD UR7, UR18, UR11, UR7 ;  /* 0x0000000b120772a4 */ /* 0x000fe2000f8e0207 */
[----:B0-----:R-:W-:Y:S01]  /*3150*/  FADD.FTZ R33, R33, 1 ;  /* 0x3f80000021217421 */ /* 0x001fe20000010000 */
[----:B------:R-:W-:Y:S01]  /*3160*/  UISETP.NE.AND.EX UP0, UPT, UR21, URZ, UPT, UP0 ;  /* 0x000000ff1500728c */ /* 0x000fe2000bf05300 */
[----:B------:R0:W-:Y:S04]  /*3170*/  MUFU.EX2 R81, R78 ;  /* 0x0000004e00517308 */ /* 0x0001e80000000800 */
[----:B------:R-:W2:Y:S04]  /*3180*/  MUFU.EX2 R83, R76 ;  /* 0x0000004c00537308 */ /* 0x000ea80000000800 */
[----:B------:R-:W5:Y:S01]  /*3190*/  MUFU.EX2 R86, R79 ;  /* 0x0000004f00567308 */ /* 0x000f620000000800 */
[----:B0-----:R-:W-:Y:S01]  /*31a0*/  FMUL.FTZ R78, R56, -1.4426950216293334961 ;  /* 0xbfb8aa3b384e7820 */ /* 0x001fe20000410000 */
[----:B-1----:R-:W-:-:S02]  /*31b0*/  FADD.FTZ R3, R3, 1 ;  /* 0x3f80000003037421 */ /* 0x002fc40000010000 */
[----:B------:R0:W1:Y:S04]  /*31c0*/  MUFU.EX2 R87, R80 ;  /* 0x0000005000577308 */ /* 0x0000680000000800 */
[----:B------:R5:W1:Y:S01]  /*31d0*/  MUFU.EX2 R142, R78 ;  /* 0x0000004e008e7308 */ /* 0x000a620000000800 */
[----:B--2---:R-:W-:-:S03]  /*31e0*/  FADD.FTZ R83, R83, 1 ;  /* 0x3f80000053537421 */ /* 0x004fc60000010000 */
[----:B------:R-:W2:Y:S01]  /*31f0*/  MUFU.RCP R76, R32 ;  /* 0x00000020004c7308 */ /* 0x000ea20000001000 */
[----:B0-----:R-:W-:Y:S01]  /*3200*/  FADD.FTZ R80, R35, 1 ;  /* 0x3f80000023507421 */ /* 0x001fe20000010000 */
[----:B-----5:R-:W-:Y:S01]  /*3210*/  FADD.FTZ R86, R86, 1 ;  /* 0x3f80000056567421 */ /* 0x020fe20000010000 */
[----:B------:R-:W-:Y:S01]  /*3220*/  FADD.FTZ R78, R34, 1 ;  /* 0x3f800000224e7421 */ /* 0x000fe20000010000 */
[----:B-1----:R-:W-:-:S04]  /*3230*/  FADD.FTZ R87, R87, 1 ;  /* 0x3f80000057577421 */ /* 0x002fc80000010000 */
[----:B------:R-:W0:Y:S01]  /*3240*/  MUFU.RCP R79, R33 ;  /* 0x00000021004f7308 */ /* 0x000e220000001000 */
[----:B------:R-:W-:-:S07]  /*3250*/  FADD.FTZ R142, R142, 1 ;  /* 0x3f8000008e8e7421 */ /* 0x000fce0000010000 */
[----:B------:R1:W5:Y:S01]  /*3260*/  MUFU.EX2 R85, R77 ;  /* 0x0000004d00557308 */ /* 0x0003620000000800 */
[----:B--2---:R-:W-:-:S03]  /*3270*/  FMUL.FTZ R136, R29, R76 ;  /* 0x0000004c1d887220 */ /* 0x004fc60000410000 */
[----:B------:R-:W2:Y:S01]  /*3280*/  MUFU.RCP R78, R78 ;  /* 0x0000004e004e7308 */ /* 0x000ea20000001000 */
[----:B0-----:R-:W-:-:S07]  /*3290*/  FMUL.FTZ R137, R30, R79 ;  /* 0x0000004f1e897220 */ /* 0x001fce0000410000 */
[----:B-1----:R-:W0:Y:S01]  /*32a0*/  MUFU.RCP R77, R3 ;  /* 0x00000003004d7308 */ /* 0x002e220000001000 */
[----:B-----5:R-:W-:-:S07]  /*32b0*/  FADD.FTZ R85, R85, 1 ;  /* 0x3f80000055557421 */ /* 0x020fce0000010000 */
[----:B------:R1:W-:Y:S01]  /*32c0*/  MUFU.EX2 R126, R82 ;  /* 0x00000052007e7308 */ /* 0x0003e20000000800 */
[----:B--2---:R-:W-:-:S03]  /*32d0*/  FMUL.FTZ R138, R31, R78 ;  /* 0x0000004e1f8a7220 */ /* 0x004fc60000410000 */
[----:B------:R2:W5:Y:S04]  /*32e0*/  MUFU.EX2 R144, R127 ;  /* 0x0000007f00907308 */ /* 0x0005680000000800 */
[----:B------:R5:W5:Y:S01]  /*32f0*/  MUFU.EX2 R145, R128 ;  /* 0x0000008000917308 */ /* 0x000b620000000800 */
[----:B-1----:R-:W-:Y:S01]  /*3300*/  FADD.FTZ R82, R81, 1 ;  /* 0x3f80000051527421 */ /* 0x002fe20000010000 */
[----:B0-----:R-:W-:Y:S01]  /*3310*/  FADD.FTZ R3, -R77, 1 ;  /* 0x3f8000004d037421 */ /* 0x001fe20000010100 */
[----:B------:R-:W-:Y:S01]  /*3320*/  FMUL.FTZ R135, R28, R77 ;  /* 0x0000004d1c877220 */ /* 0x000fe20000410000 */
[----:B------:R-:W-:Y:S01]  /*3330*/  MUFU.RCP R81, R80 ;  /* 0x0000005000517308 */ /* 0x000fe20000001000 */
[----:B--2---:R-:W-:Y:S01]  /*3340*/  FMUL.FTZ R127, R6, R137 ;  /* 0x00000089067f7220 */ /* 0x004fe20000410000 */
[----:B-----5:R-:W-:Y:S01]  /*3350*/  FMUL.FTZ R128, R7, R138 ;  /* 0x0000008a07807220 */ /* 0x020fe20000410000 */
[----:B------:R-:W-:-:S05]  /*3360*/  FADD.FTZ R144, R144, 1 ;  /* 0x3f80000090907421 */ /* 0x000fca0000010000 */
[----:B------:R0:W-:Y:S01]  /*3370*/  MUFU.EX2 R139, R84 ;  /* 0x00000054008b7308 */ /* 0x0001e20000000800 */
[----:B------:R-:W-:-:S03]  /*3380*/  FADD.FTZ R145, R145, 1 ;  /* 0x3f80000091917421 */ /* 0x000fc60000010000 */
[----:B------:R-:W-:Y:S08]  /*3390*/  MUFU.RCP R131, R83 ;  /* 0x0000005300837308 */ /* 0x000ff00000001000 */
[----:B0-----:R-:W-:Y:S08]  /*33a0*/  MUFU.RCP R84, R82 ;  /* 0x0000005200547308 */ /* 0x001ff00000001000 */
        /* <DEDUP_REMOVED lines=8> */
[----:B------:R-:W0:Y:S02]  /*3430*/  MUFU.RCP R146, R146 ;  /* 0x0000009200927308 */ /* 0x000e240000001000 */
[----:B0-----:R-:W-:-:S04]  /*3440*/  FADD.FTZ R80, -R146, 1 ;  /* 0x3f80000092507421 */ /* 0x001fc80000010100 */
[----:B------:R-:W-:Y:S01]  /*3450*/  FFMA.FTZ R80, R59, R80, 1 ;  /* 0x3f8000003b507423 */ /* 0x000fe20000010050 */
[----:B------:R0:W-:Y:S04]  /*3460*/  STS.128 [R106], R64 ;  /* 0x000000406a007388 */ /* 0x0001e80000000c00 */
[----:B---3--:R-:W-:Y:S04]  /*3470*/  STS.128 [R106+0x200], R24 ;  /* 0x000200186a007388 */ /* 0x008fe80000000c00 */
[----:B------:R1:W-:Y:S04]  /*3480*/  STS.128 [R106+0x400], R68 ;  /* 0x000400446a007388 */ /* 0x0003e80000000c00 */
[----:B----4-:R2:W-:Y:S01]  /*3490*/  STS.128 [R106+0x600], R72 ;  /* 0x000600486a007388 */ /* 0x0105e20000000c00 */
[----:B------:R-:W-:-:S03]  /*34a0*/  NOP ;  /* 0x0000000000007918 */ /* 0x000fc60000000000 */
[----:B------:R-:W3:Y:S01]  /*34b0*/  LDS.128 R32, [R107] ;  /* 0x000000006b207984 */ /* 0x000ee20000000c00 */
[----:B0-----:R-:W-:Y:S01]  /*34c0*/  FFMA.FTZ R65, R28, R3, 1 ;  /* 0x3f8000001c417423 */ /* 0x001fe20000010003 */
[----:B------:R-:W-:Y:S01]  /*34d0*/  FADD.FTZ R28, -R78, 1 ;  /* 0x3f8000004e1c7421 */ /* 0x000fe20000010100 */
[----:B------:R-:W-:Y:S01]  /*34e0*/  FADD.FTZ R64, -R76, 1 ;  /* 0x3f8000004c407421 */ /* 0x000fe20000010100 */
[----:B------:R-:W0:Y:S01]  /*34f0*/  LDS.128 R24, [R107+0x10] ;  /* 0x000010006b187984 */ /* 0x000e220000000c00 */
[----:B------:R-:W-:Y:S01]  /*3500*/  FADD.FTZ R3, -R79, 1 ;  /* 0x3f8000004f037421 */ /* 0x000fe20000010100 */
[----:B-1----:R-:W-:Y:S01]  /*3510*/  FFMA.FTZ R69, R31, R28, 1 ;  /* 0x3f8000001f457423 */ /* 0x002fe2000001001c */
[----:B------:R-:W-:Y:S01]  /*3520*/  FFMA.FTZ R66, R29, R64, 1 ;  /* 0x3f8000001d427423 */ /* 0x000fe20000010040 */
[----:B------:R-:W-:Y:S01]  /*3530*/  FADD.FTZ R68, R126, 1 ;  /* 0x3f8000007e447421 */ /* 0x000fe20000010000 */
[----:B------:R-:W-:Y:S01]  /*3540*/  FFMA.FTZ R67, R30, R3, 1 ;  /* 0x3f8000001e437423 */ /* 0x000fe20000010003 */
[----:B------:R-:W-:Y:S01]  /*3550*/  FMUL.FTZ R3, R4, R135 ;  /* 0x0000008704037220 */ /* 0x000fe20000410000 */
[----:B------:R-:W1:Y:S01]  /*3560*/  LDS.128 R28, [R107+0x20] ;  /* 0x000020006b1c7984 */ /* 0x000e620000000c00 */
[----:B------:R-:W-:Y:S01]  /*3570*/  FMUL.FTZ R126, R5, R136 ;  /* 0x00000088057e7220 */ /* 0x000fe20000410000 */
[----:B------:R4:W-:Y:S01]  /*3580*/  MUFU.RCP R141, R68 ;  /* 0x00000044008d7308 */ /* 0x0009e20000001000 */
[----:B------:R-:W-:Y:S01]  /*3590*/  FADD.FTZ R71, -R81, 1 ;  /* 0x3f80000051477421 */ /* 0x000fe20000010100 */
[----:B------:R-:W-:Y:S01]  /*35a0*/  FADD.FTZ R70, R139, 1 ;  /* 0x3f8000008b467421 */ /* 0x000fe20000010000 */
[----:B------:R-:W-:Y:S01]  /*35b0*/  FMUL.FTZ R139, R48, R81 ;  /* 0x00000051308b7220 */ /* 0x000fe20000410000 */
[----:B--2---:R-:W-:Y:S01]  /*35c0*/  FADD.FTZ R72, -R132, 1 ;  /* 0x3f80000084487421 */ /* 0x004fe20000010100 */
[----:B------:R-:W-:Y:S01]  /*35d0*/  FFMA.FTZ R71, R48, R71, 1 ;  /* 0x3f80000030477423 */ /* 0x000fe20000010047 */
[----:B------:R-:W-:-:S02]  /*35e0*/  FADD.FTZ R48, -R84, 1 ;  /* 0x3f80000054307421 */ /* 0x000fc40000010100 */
[----:B------:R2:W5:Y:S01]  /*35f0*/  MUFU.RCP R140, R70 ;  /* 0x00000046008c7308 */ /* 0x0005620000001000 */
[----:B------:R-:W-:Y:S01]  /*3600*/  FFMA.FTZ R72, R51, R72, 1 ;  /* 0x3f80000033487423 */ /* 0x000fe20000010048 */
[----:B------:R-:W-:Y:S01]  /*3610*/  FFMA.FTZ R48, R49, R48, 1 ;  /* 0x3f80000031307423 */ /* 0x000fe20000010030 */
[----:B---3--:R-:W-:Y:S01]  /*3620*/  FMUL.FTZ R4, R4, R32 ;  /* 0x0000002004047220 */ /* 0x008fe20000410000 */
[----:B------:R-:W-:Y:S01]  /*3630*/  FMUL.FTZ R5, R5, R33 ;  /* 0x0000002105057220 */ /* 0x000fe20000410000 */
[----:B------:R-:W-:Y:S01]  /*3640*/  FMUL.FTZ R6, R6, R34 ;  /* 0x0000002206067220 */ /* 0x000fe20000410000 */
[----:B------:R-:W-:Y:S01]  /*3650*/  FMUL.FTZ R7, R7, R35 ;  /* 0x0000002307077220 */ /* 0x000fe20000410000 */
[----:B0-----:R-:W-:Y:S01]  /*3660*/  FMUL.FTZ R64, R36, R24 ;  /* 0x0000001824407220 */ /* 0x001fe20000410000 */
[----:B------:R-:W-:Y:S01]  /*3670*/  FMUL.FTZ R4, R77, R4 ;  /* 0x000000044d047220 */ /* 0x000fe20000410000 */
[----:B------:R-:W-:Y:S01]  /*3680*/  FMUL.FTZ R5, R76, R5 ;  /* 0x000000054c057220 */ /* 0x000fe20000410000 */
[----:B------:R-:W-:Y:S01]  /*3690*/  FMUL.FTZ R6, R79, R6 ;  /* 0x000000064f067220 */ /* 0x000fe20000410000 */
[----:B----4-:R-:W-:Y:S01]  /*36a0*/  FMUL.FTZ R68, R81, R64 ;  /* 0x0000004051447220 */ /* 0x010fe20000410000 */
[----:B------:R-:W-:Y:S01]  /*36b0*/  FMUL.FTZ R64, R4, R65 ;  /* 0x0000004104407220 */ /* 0x000fe20000410000 */
[----:B------:R-:W-:Y:S01]  /*36c0*/  FMUL.FTZ R65, R5, R66 ;  /* 0x0000004205417220 */ /* 0x000fe20000410000 */
[----:B------:R-:W-:Y:S01]  /*36d0*/  FMUL.FTZ R78, R78, R7 ;  /* 0x000000074e4e7220 */ /* 0x000fe20000410000 */
[----:B------:R-:W-:Y:S01]  /*36e0*/  FMUL.FTZ R66, R6, R67 ;  /* 0x0000004306427220 */ /* 0x000fe20000410000 */
[----:B------:R-:W-:Y:S01]  /*36f0*/  FMUL.FTZ R68, R68, R71 ;  /* 0x0000004744447220 */ /* 0x000fe20000410000 */
[----:B------:R-:W0:Y:S01]  /*3700*/  LDS.128 R4, [R107+0x30] ;  /* 0x000030006b047984 */ /* 0x000e220000000c00 */
        /* <DEDUP_REMOVED lines=9> */
[----:B-1----:R-:W-:Y:S01]  /*37a0*/  FMUL.FTZ R75, R41, R29 ;  /* 0x0000001d294b7220 */ /* 0x002fe20000410000 */
[----:B------:R-:W-:Y:S01]  /*37b0*/  FMUL.FTZ R70, R70, R71 ;  /* 0x0000004746467220 */ /* 0x000fe20000410000 */
[----:B------:R-:W-:Y:S01]  /*37c0*/  FMUL.FTZ R69, R69, R48 ;  /* 0x0000003045457220 */ /* 0x000fe20000410000 */
[----:B------:R-:W-:Y:S01]  /*37d0*/  FMUL.FTZ R71, R73, R72 ;  /* 0x0000004849477220 */ /* 0x000fe20000410000 */
[C---:B------:R-:W-:Y:S01]  /*37e0*/  FADD.FTZ R73, -R129.reuse, 1 ;  /* 0x3f80000081497421 */ /* 0x040fe20000010100 */
[----:B------:R-:W-:Y:S01]  /*37f0*/  FMUL.FTZ R48, R40, R28 ;  /* 0x0000001c28307220 */ /* 0x000fe20000410000 */
[C---:B------:R-:W-:Y:S01]  /*3800*/  FADD.FTZ R72, -R130.reuse, 1 ;  /* 0x3f80000082487421 */ /* 0x040fe20000010100 */
[----:B------:R-:W-:Y:S01]  /*3810*/  FMUL.FTZ R75, R130, R75 ;  /* 0x0000004b824b7220 */ /* 0x000fe20000410000 */
[----:B------:R-:W-:Y:S01]  /*3820*/  FFMA.FTZ R73, R52, R73, 1 ;  /* 0x3f80000034497423 */ /* 0x000fe20000010049 */
[----:B------:R-:W-:Y:S01]  /*3830*/  FMUL.FTZ R48, R129, R48 ;  /* 0x0000003081307220 */ /* 0x000fe20000410000 */
[----:B------:R-:W-:Y:S01]  /*3840*/  FFMA.FTZ R74, R53, R72, 1 ;  /* 0x3f800000354a7423 */ /* 0x000fe20000010048 */
[----:B------:R-:W-:Y:S01]  /*3850*/  BAR.SYNC.DEFER_BLOCKING 0x0 ;  /* 0x0000000000007b1d */ /* 0x000fe20000010000 */
[----:B------:R-:W-:Y:S01]  /*3860*/  FADD.FTZ R79, -R143, 1 ;  /* 0x3f8000008f4f7421 */ /* 0x000fe20000010100 */
[----:B------:R-:W-:Y:S01]  /*3870*/  FMUL.FTZ R72, R48, R73 ;  /* 0x0000004930487220 */ /* 0x000fe20000410000 */
[----:B------:R-:W-:Y:S01]  /*3880*/  FMUL.FTZ R73, R75, R74 ;  /* 0x0000004a4b497220 */ /* 0x000fe20000410000 */
[----:B-----5:R-:W-:Y:S01]  /*3890*/  FADD.FTZ R74, -R140, 1 ;  /* 0x3f8000008c4a7421 */ /* 0x020fe20000010100 */
[----:B------:R-:W-:Y:S01]  /*38a0*/  FMUL.FTZ R75, R43, R31 ;  /* 0x0000001f2b4b7220 */ /* 0x000fe20000410000 */
[----:B------:R-:W-:Y:S01]  /*38b0*/  FADD.FTZ R77, -R141, 1 ;  /* 0x3f8000008d4d7421 */ /* 0x000fe20000010100 */
[----:B------:R-:W-:Y:S01]  /*38c0*/  FMUL.FTZ R48, R42, R30 ;  /* 0x0000001e2a307220 */ /* 0x000fe20000410000 */
[----:B------:R-:W-:Y:S01]  /*38d0*/  FFMA.FTZ R76, R55, R74, 1 ;  /* 0x3f800000374c7423 */ /* 0x000fe2000001004a */
[----:B------:R-:W-:Y:S01]  /*38e0*/  FMUL.FTZ R75, R140, R75 ;  /* 0x0000004b8c4b7220 */ /* 0x000fe20000410000 */
[----:B------:R-:W-:Y:S01]  /*38f0*/  FFMA.FTZ R79, R56, R79, 1 ;  /* 0x3f800000384f7423 */ /* 0x000fe2000001004f */
[C---:B------:R-:W-:Y:S01]  /*3900*/  FFMA.FTZ R77, R54.reuse, R77, 1 ;  /* 0x3f800000364d7423 */ /* 0x040fe2000001004d */
[----:B------:R-:W-:Y:S01]  /*3910*/  FMUL.FTZ R48, R141, R48 ;  /* 0x000000308d307220 */ /* 0x000fe20000410000 */
[----:B------:R-:W-:Y:S01]  /*3920*/  FMUL.FTZ R75, R75, R76 ;  /* 0x0000004c4b4b7220 */ /* 0x000fe20000410000 */
[----:B------:R-:W-:Y:S01]  /*3930*/  FMUL.FTZ R141, R54, R141 ;  /* 0x0000008d368d7220 */ /* 0x000fe20000410000 */
[----:B------:R-:W-:Y:S01]  /*3940*/  FMUL.FTZ R140, R55, R140 ;  /* 0x0000008c378c7220 */ /* 0x000fe20000410000 */
[----:B0-----:R-:W-:Y:S01]  /*3950*/  FMUL.FTZ R74, R44, R4 ;  /* 0x000000042c4a7220 */ /* 0x001fe20000410000 */
[----:B------:R-:W-:-:S03]  /*3960*/  FMUL.FTZ R81, R47, R7 ;  /* 0x000000072f517220 */ /* 0x000fc60000410000 */
[----:B------:R-:W-:Y:S01]  /*3970*/  FMUL.FTZ R78, R143, R74 ;  /* 0x0000004a8f4e7220 */ /* 0x000fe20000410000 */
[----:B------:R-:W-:Y:S01]  /*3980*/  FMUL.FTZ R74, R48, R77 ;  /* 0x0000004d304a7220 */ /* 0x000fe20000410000 */
[----:B------:R-:W-:Y:S01]  /*3990*/  FADD.FTZ R48, -R144, 1 ;  /* 0x3f80000090307421 */ /* 0x000fe20000010100 */
[----:B------:R-:W-:Y:S01]  /*39a0*/  FMUL.FTZ R77, R45, R5 ;  /* 0x000000052d4d7220 */ /* 0x000fe20000410000 */
[----:B------:R-:W-:Y:S01]  /*39b0*/  FMUL.FTZ R76, R78, R79 ;  /* 0x0000004f4e4c7220 */ /* 0x000fe20000410000 */
[----:B------:R-:W-:Y:S01]  /*39c0*/  FADD.FTZ R79, -R145, 1 ;  /* 0x3f800000914f7421 */ /* 0x000fe20000010100 */
[----:B------:R-:W-:Y:S01]  /*39d0*/  FMUL.FTZ R78, R46, R6 ;  /* 0x000000062e4e7220 */ /* 0x000fe20000410000 */
[----:B------:R-:W-:Y:S01]  /*39e0*/  FFMA.FTZ R48, R57, R48, 1 ;  /* 0x3f80000039307423 */ /* 0x000fe20000010030 */
[----:B------:R-:W-:Y:S01]  /*39f0*/  FMUL.FTZ R77, R144, R77 ;  /* 0x0000004d904d7220 */ /* 0x000fe20000410000 */
[----:B------:R-:W-:Y:S01]  /*3a00*/  FFMA.FTZ R79, R58, R79, 1 ;  /* 0x3f8000003a4f7423 */ /* 0x000fe2000001004f */
        /* <DEDUP_REMOVED lines=17> */
[----:B------:R-:W2:Y:S01]  /*3b20*/  LDS.128 R80, [R106] ;  /* 0x000000006a507984 */ /* 0x000ea20000000c00 */
[----:B------:R-:W-:Y:S01]  /*3b30*/  FMUL.FTZ R145, R58, R145 ;  /* 0x000000913a917220 */ /* 0x000fe20000410000 */
[----:B------:R-:W-:Y:S01]  /*3b40*/  FMUL.FTZ R146, R59, R146 ;  /* 0x000000923b927220 */ /* 0x000fe20000410000 */
[----:B------:R-:W-:Y:S01]  /*3b50*/  FMUL.FTZ R129, R44, R143 ;  /* 0x0000008f2c817220 */ /* 0x000fe20000410000 */
[----:B------:R-:W3:Y:S01]  /*3b60*/  LDS.128 R84, [R106+0x200] ;  /* 0x000200006a547984 */ /* 0x000ee20000000c00 */
[----:B0-----:R-:W-:Y:S01]  /*3b70*/  FMUL.FTZ R73, R36, R139 ;  /* 0x0000008b24497220 */ /* 0x001fe20000410000 */
[----:B------:R-:W-:Y:S01]  /*3b80*/  FMUL.FTZ R72, R37, R48 ;  /* 0x0000003025487220 */ /* 0x000fe20000410000 */
[----:B------:R-:W-:Y:S01]  /*3b90*/  IMAD.WIDE.U32 R36, R0, R148, UR6 ;  /* 0x0000000600247e25 */ /* 0x000fe2000f8e0094 */
[----:B------:R-:W0:Y:S03]  /*3ba0*/  LDS.128 R64, [R106+0x400] ;  /* 0x000400006a407984 */ /* 0x000e260000000c00 */
[----:B------:R-:W-:Y:S01]  /*3bb0*/  FMUL.FTZ R75, R38, R49 ;  /* 0x00000031264b7220 */ /* 0x000fe20000410000 */
[----:B------:R-:W-:Y:S01]  /*3bc0*/  FMUL.FTZ R74, R39, R50 ;  /* 0x00000032274a7220 */ /* 0x000fe20000410000 */
[----:B------:R-:W-:Y:S01]  /*3bd0*/  IMAD R37, R0, R149, R37 ;  /* 0x0000009500257224 */ /* 0x000fe200078e0225 */
[----:B------:R-:W4:Y:S01]  /*3be0*/  LDS.128 R68, [R106+0x600] ;  /* 0x000600006a447984 */ /* 0x000f220000000c00 */
[----:B------:R-:W-:Y:S01]  /*3bf0*/  LEA R38, P0, R36, R150, 0x2 ;  /* 0x0000009624267211 */ /* 0x000fe200078010ff */
[----:B-1----:R-:W-:Y:S01]  /*3c00*/  FMUL.FTZ R77, R40, R51 ;  /* 0x00000033284d7220 */ /* 0x002fe20000410000 */
[----:B------:R-:W-:Y:S01]  /*3c10*/  FFMA.FTZ R40, R8, R3, R125 ;  /* 0x0000000308287223 */ /* 0x000fe2000001007d */
        /* <DEDUP_REMOVED lines=11> */
[----:B--2---:R1:W-:Y:S04]  /*3cd0*/  STG.E.128 desc[UR16][R36.64], R80 ;  /* 0x0000005024007986 */ /* 0x0043e8000c101d10 */
[----:B---3--:R1:W-:Y:S04]  /*3ce0*/  STG.E.128 desc[UR16][R36.64+0x200], R84 ;  /* 0x0002005424007986 */ /* 0x0083e8000c101d10 */
[----:B0-----:R1:W-:Y:S04]  /*3cf0*/  STG.E.128 desc[UR16][R36.64+0x400], R64 ;  /* 0x0004004024007986 */ /* 0x0013e8000c101d10 */
[----:B----4-:R1:W-:Y:S01]  /*3d00*/  STG.E.128 desc[UR16][R36.64+0x600], R68 ;  /* 0x0006004424007986 */ /* 0x0103e2000c101d10 */
        /* <DEDUP_REMOVED lines=24> */
[----:B------:R3:W-:Y:S01]  /*3e90*/  STS.128 [R107+0x30], R4 ;  /* 0x000030046b007388 */ /* 0x0007e20000000c00 */
[----:B------:R-:W-:-:S03]  /*3ea0*/  NOP ;  /* 0x0000000000007918 */ /* 0x000fc60000000000 */
[----:B-1----:R-:W1:Y:S01]  /*3eb0*/  LDS.128 R36, [R106] ;  /* 0x000000006a247984 */ /* 0x002e620000000c00 */
[----:B--2---:R-:W-:Y:S02]  /*3ec0*/  MOV R32, UR6 ;  /* 0x0000000600207c02 */ /* 0x004fe40008000f00 */
[----:B0-----:R-:W-:Y:S01]  /*3ed0*/  MOV R25, UR10 ;  /* 0x0000000a00197c02 */ /* 0x001fe20008000f00 */
[----:B------:R-:W0:Y:S01]  /*3ee0*/  LDS.128 R40, [R106+0x200] ;  /* 0x000200006a287984 */ /* 0x000e220000000c00 */
[----:B------:R-:W-:Y:S02]  /*3ef0*/  MOV R24, R32 ;  /* 0x0000002000187202 */ /* 0x000fe40000000f00 */
[----:B------:R-:W-:Y:S01]  /*3f00*/  MOV R33, UR7 ;  /* 0x0000000700217c02 */ /* 0x000fe20008000f00 */
[----:B------:R-:W2:Y:S02]  /*3f10*/  LDS.128 R44, [R106+0x400] ;  /* 0x000400006a2c7984 */ /* 0x000ea40000000c00 */
[----:B---3--:R-:W-:-:S02]  /*3f20*/  IMAD.WIDE.U32 R4, R0, UR14, R24 ;  /* 0x0000000e00047c25 */ /* 0x008fc4000f8e0018 */
[----:B------:R-:W3:Y:S02]  /*3f30*/  LDS.128 R48, [R106+0x600] ;  /* 0x000600006a307984 */ /* 0x000ee40000000c00 */
[----:B------:R-:W-:Y:S01]  /*3f40*/  IMAD R5, R0, UR15, R5 ;  /* 0x0000000f00057c24 */ /* 0x000fe2000f8e0205 */
[----:B------:R-:W-:-:S04]  /*3f50*/  LEA R6, P0, R4, UR20, 0x2 ;  /* 0x0000001404067c11 */ /* 0x000fc8000f8010ff */
[----:B------:R-:W-:-:S03]  /*3f60*/  LEA.HI.X R7, R4, UR21, R5, 0x2, P0 ;  /* 0x0000001504077c11 */ /* 0x000fc600080f1405 */
[----:B------:R-:W-:-:S05]  /*3f70*/  IMAD.WIDE.U32 R4, R104, 0x10, R6 ;  /* 0x0000001068047825 */ /* 0x000fca00078e0006 */
[----:B-1----:R4:W-:Y:S04]  /*3f80*/  STG.E.128 desc[UR16][R4.64], R36 ;  /* 0x0000002404007986 */ /* 0x0029e8000c101d10 */
[----:B0-----:R4:W-:Y:S04]  /*3f90*/  STG.E.128 desc[UR16][R4.64+0x200], R40 ;  /* 0x0002002804007986 */ /* 0x0019e8000c101d10 */
[----:B--2---:R4:W-:Y:S04]  /*3fa0*/  STG.E.128 desc[UR16][R4.64+0x400], R44 ;  /* 0x0004002c04007986 */ /* 0x0049e8000c101d10 */
[----:B---3--:R4:W-:Y:S02]  /*3fb0*/  STG.E.128 desc[UR16][R4.64+0x600], R48 ;  /* 0x0006003004007986 */ /* 0x0089e4000c101d10 */
.L_x_7623:
[----:B----4-:R-:W-:Y:S01]  /*3fc0*/  FFMA.FTZ R4, R12, R73, R53 ;  /* 0x000000490c047223 */ /* 0x010fe20000010035 */
        /* <DEDUP_REMOVED lines=10> */
[----:B-1----:R-:W-:Y:S01]  /*4070*/  CS2R R36, SRZ ;  /* 0x0000000000247805 */ /* 0x002fe2000001ff00 */
        /* <DEDUP_REMOVED lines=73> */
.L_x_7630:
        /* <DEDUP_REMOVED lines=16> */
[----:B---3--:R-:W-:Y:S01]  /*4610*/  FMUL.FTZ R59, R59, R156 ;  /* 0x0000009c3b3b7220 */ /* 0x008fe20000410000 */
        /* <DEDUP_REMOVED lines=12> */
[----:B-1----:R-:W1:Y:S01]  /*46e0*/  MUFU.EX2 R154, R154 ;  /* 0x0000009a009a7308 */ /* 0x002e620000000800 */
        /* <DEDUP_REMOVED lines=12> */
[----:B0-----:R-:W-:Y:S01]  /*47b0*/  FMUL.FTZ R162, R58, R124 ;  /* 0x0000007c3aa27220 */ /* 0x001fe20000410000 */
        /* <DEDUP_REMOVED lines=26> */
.L_x_7626:
[----:B------:R1:W2:Y:S02]  /*4960*/  LDS R179, [R133+UR9+0x128c] ;  /* 0x00128c0985b37984 */ /* 0x0002a40008000800 */
.L_x_7627:
[----:B------:R-:W-:Y:S05]  /*4970*/  BSYNC.RECONVERGENT B0 ;  /* 0x0000000000007941 */ /* 0x000fea0003800200 */
.L_x_7625:
        /* <DEDUP_REMOVED lines=46> */
[----:B------:R-:W0:Y:S01]  /*4c60*/  SHFL.DOWN PT, R184, R143, 0x1, 0x1f ;  /* 0x08201f008fb87f89 */ /* 0x000e2200000e0000 */
[----:B------:R-:W-:Y:S01]  /*4c70*/  FFMA.FTZ R166, R152, R59, R71 ;  /* 0x0000003b98a67223 */ /* 0x000fe20000010047 */
[----:B------:R-:W-:Y:S02]  /*4c80*/  FMUL.FTZ R59, R153, R58 ;  /* 0x0000003a993b7220 */ /* 0x000fe40000410000 */
[----:B------:R0:W2:Y:S01]  /*4c90*/  SHFL.DOWN PT, R185, R183, 0x1, 0x1f ;  /* 0x08201f00b7b97f89 */ /* 0x0000a200000e0000 */
        /* <DEDUP_REMOVED lines=11> */
[----:B0-----:R-:W-:Y:S01]  /*4d50*/  @P1 FMUL.FTZ R183, R184, R143 ;  /* 0x0000008fb8b71220 */ /* 0x001fe20000410000 */
[----:B------:R-:W-:Y:S02]  /*4d60*/  FFMA.FTZ R182, R156, R182, R85 ;  /* 0x000000b69cb67223 */ /* 0x000fe40000010055 */
[----:B------:R-:W-:Y:S01]  /*4d70*/  FMUL.FTZ R59, R5, R58 ;  /* 0x0000003a053b7220 */ /* 0x000fe20000410000 */
[----:B--2---:R-:W-:Y:S01]  /*4d80*/  @P1 FFMA.FTZ R166, R143, R185, R166 ;  /* 0x000000b98fa61223 */ /* 0x004fe200000100a6 */
[----:B------:R-:W-:Y:S01]  /*4d90*/  @P1 MOV R143, R183 ;  /* 0x000000b7008f1202 */ /* 0x000fe20000000f00 */
[----:B------:R-:W-:Y:S01]  /*4da0*/  FFMA.FTZ R182, R151, R182, R86 ;  /* 0x000000b697b67223 */ /* 0x000fe20000010056 */
[----:B------:R-:W-:Y:S01]  /*4db0*/  FMUL.FTZ R58, R150, R59 ;  /* 0x0000003b963a7220 */ /* 0x000fe20000410000 */
[----:B------:R-:W-:Y:S01]  /*4dc0*/  ISETP.GT.U32.AND P1, PT, R134, 0x1d, PT ;  /* 0x0000001d8600780c */ /* 0x000fe20003f24070 */
[----:B------:R-:W0:Y:S01]  /*4dd0*/  SHFL.DOWN PT, R185, R166, 0x2, 0x1f ;  /* 0x08401f00a6b97f89 */ /* 0x000e2200000e0000 */
[----:B------:R-:W-:Y:S01]  /*4de0*/  FFMA.FTZ R182, R162, R182, R87 ;  /* 0x000000b6a2b67223 */ /* 0x000fe20000010057 */
[----:B------:R-:W-:-:S02]  /*4df0*/  FMUL.FTZ R59, R149, R58 ;  /* 0x0000003a953b7220 */ /* 0x000fc40000410000 */
[----:B------:R-:W2:Y:S02]  /*4e00*/  SHFL.DOWN PT, R186, R143, 0x2, 0x1f ;  /* 0x08401f008fba7f89 */ /* 0x000ea400000e0000 */
[----:B------:R-:W-:Y:S02]  /*4e10*/  FMUL.FTZ R58, R158, R59 ;  /* 0x0000003b9e3a7220 */ /* 0x000fe40000410000 */
[----:B------:R-:W4:Y:S02]  /*4e20*/  SHFL.UP PT, R184, R182, 0x1, RZ ;  /* 0x04200000b6b87989 */ /* 0x000f2400000e00ff */
[----:B------:R-:W-:-:S04]  /*4e30*/  FMUL.FTZ R59, R145, R58 ;  /* 0x0000003a913b7220 */ /* 0x000fc80000410000 */
[----:B------:R-:W-:-:S04]  /*4e40*/  FMUL.FTZ R58, R156, R59 ;  /* 0x0000003b9c3a7220 */ /* 0x000fc80000410000 */
[----:B------:R-:W-:-:S04]  /*4e50*/  FMUL.FTZ R59, R151, R58 ;  /* 0x0000003a973b7220 */ /* 0x000fc80000410000 */
[----:B------:R-:W-:Y:S01]  /*4e60*/  FMUL.FTZ R183, R162, R59 ;  /* 0x0000003ba2b77220 */ /* 0x000fe20000410000 */
[C---:B0-----:R-:W-:Y:S01]  /*4e70*/  @!P1 FFMA.FTZ R166, R143.reuse, R185, R166 ;  /* 0x000000b98fa69223 */ /* 0x041fe200000100a6 */
[----:B--2---:R-:W-:-:S04]  /*4e80*/  @!P1 FMUL.FTZ R58, R143, R186 ;  /* 0x000000ba8f3a9220 */ /* 0x004fc80000410000 */
[----:B------:R-:W0:Y:S01]  /*4e90*/  SHFL.DOWN PT, R185, R166, 0x4, 0x1f ;  /* 0x08801f00a6b97f89 */ /* 0x000e2200000e0000 */
[----:B----4-:R-:W-:Y:S01]  /*4ea0*/  FFMA.FTZ R59, R183, R184, R182 ;  /* 0x000000b8b73b7223 */ /* 0x010fe200000100b6 */
[----:B------:R-:W-:Y:S02]  /*4eb0*/  @!P1 MOV R143, R58 ;  /* 0x0000003a008f9202 */ /* 0x000fe40000000f00 */
[----:B------:R-:W2:Y:S01]  /*4ec0*/  SHFL.UP PT, R58, R183, 0x1, RZ ;  /* 0x04200000b73a7989 */ /* 0x000ea200000e00ff */
[----:B------:R-:W-:-:S03]  /*4ed0*/  ISETP.GE.AND P1, PT, R105, 0x1, PT ;  /* 0x000000016900780c */ /* 0x000fc60003f26270 */
[----:B------:R-:W4:Y:S01]  /*4ee0*/  SHFL.DOWN PT, R184, R143, 0x4, 0x1f ;  /* 0x08801f008fb87f89 */ /* 0x000f2200000e0000 */
[----:B------:R-:W-:-:S05]  /*4ef0*/  FSEL R182, R182, R59, !P1 ;  /* 0x0000003bb6b67208 */ /* 0x000fca0004800000 */
[----:B------:R-:W5:Y:S01]  /*4f00*/  SHFL.UP PT, R59, R182, 0x2, RZ ;  /* 0x04400000b63b7989 */ /* 0x000f6200000e00ff */
[----:B0-----:R-:W-:-:S05]  /*4f10*/  @!P3 FFMA.FTZ R166, R143, R185, R166 ;  /* 0x000000b98fa6b223 */ /* 0x001fca00000100a6 */
[----:B------:R-:W0:Y:S01]  /*4f20*/  SHFL.DOWN PT, R187, R166, 0x8, 0x1f ;  /* 0x09001f00a6bb7f89 */ /* 0x000e2200000e0000 */
[----:B--2---:R-:W-:Y:S01]  /*4f30*/  @P1 FMUL.FTZ R183, R183, R58 ;  /* 0x0000003ab7b71220 */ /* 0x004fe20000410000 */
[----:B------:R-:W-:Y:S01]  /*4f40*/  ISETP.GE.AND P1, PT, R105, 0x2, PT ;  /* 0x000000026900780c */ /* 0x000fe20003f26270 */
[----:B----4-:R-:W-:-:S03]  /*4f50*/  @!P3 FMUL.FTZ R184, R143, R184 ;  /* 0x000000b88fb8b220 */ /* 0x010fc60000410000 */
[----:B------:R-:W2:Y:S02]  /*4f60*/  SHFL.UP PT, R58, R183, 0x2, RZ ;  /* 0x04400000b73a7989 */ /* 0x000ea400000e00ff */
[----:B------:R-:W-:Y:S01]  /*4f70*/  @!P3 MOV R143, R184 ;  /* 0x000000b8008fb202 */ /* 0x000fe20000000f00 */
[----:B-----5:R-:W-:Y:S01]  /*4f80*/  FFMA.FTZ R59, R183, R59, R182 ;  /* 0x0000003bb73b7223 */ /* 0x020fe200000100b6 */
[----:B------:R-:W-:-:S03]  /*4f90*/  ISETP.GT.U32.AND P3, PT, R134, 0x17, PT ;  /* 0x000000178600780c */ /* 0x000fc60003f64070 */
[----:B------:R-:W4:Y:S01]  /*4fa0*/  SHFL.DOWN PT, R186, R143, 0x8, 0x1f ;  /* 0x09001f008fba7f89 */ /* 0x000f2200000e0000 */
[----:B------:R-:W-:Y:S02]  /*4fb0*/  FSEL R184, R182, R59, !P1 ;  /* 0x0000003bb6b87208 */ /* 0x000fe40004800000 */
[----:B------:R-:W-:-:S03]  /*4fc0*/  MOV R59, RZ ;  /* 0x000000ff003b7202 */ /* 0x000fc60000000f00 */
[----:B------:R-:W5:Y:S04]  /*4fd0*/  SHFL.UP PT, R185, R184, 0x4, RZ ;  /* 0x04800000b8b97989 */ /* 0x000f6800000e00ff */
[----:B0-----:R-:W-:Y:S01]  /*4fe0*/  @!P3 FFMA.FTZ R166, R143, R187, R166 ;  /* 0x000000bb8fa6b223 */ /* 0x001fe200000100a6 */
[----:B--2---:R-:W-:Y:S01]  /*4ff0*/  @P1 FMUL.FTZ R183, R183, R58 ;  /* 0x0000003ab7b71220 */ /* 0x004fe20000410000 */
[----:B------:R-:W-:Y:S01]  /*5000*/  HFMA2 R58, -RZ, RZ, 1.875, 0 ;  /* 0x3f800000ff3a7431 */ /* 0x000fe200000001ff */
[----:B------:R-:W-:Y:S02]  /*5010*/  ISETP.GE.AND P1, PT, R105, 0x4, PT ;  /* 0x000000046900780c */ /* 0x000fe40003f26270 */
[----:B------:R-:W0:Y:S04]  /*5020*/  SHFL.DOWN PT, R187, R166, 0x10, 0x1f ;  /* 0x0a001f00a6bb7f89 */ /* 0x000e2800000e0000 */
[----:B------:R-:W2:Y:S01]  /*5030*/  SHFL.UP PT, R182, R183, 0x4, RZ ;  /* 0x04800000b7b67989 */ /* 0x000ea200000e00ff */
[----:B----4-:R-:W-:-:S03]  /*5040*/  @!P3 FMUL.FTZ R186, R143, R186 ;  /* 0x000000ba8fbab220 */ /* 0x010fc60000410000 */
[----:B------:R-:W-:Y:S02]  /*5050*/  @P0 LDS.64 R58, [R135] ;  /* 0x00000000873a0984 */ /* 0x000fe40000000a00 */
[----:B------:R-:W-:Y:S01]  /*5060*/  @!P3 MOV R143, R186 ;  /* 0x000000ba008fb202 */ /* 0x000fe20000000f00 */
[----:B-----5:R-:W-:Y:S01]  /*5070*/  FFMA.FTZ R185, R183, R185, R184 ;  /* 0x000000b9b7b97223 */ /* 0x020fe200000100b8 */
[----:B------:R-:W-:-:S03]  /*5080*/  ISETP.GT.U32.AND P3, PT, R134, 0xf, PT ;  /* 0x0000000f8600780c */ /* 0x000fc60003f64070 */
[----:B------:R-:W4:Y:S01]  /*5090*/  SHFL.DOWN PT, R186, R143, 0x10, 0x1f ;  /* 0x0a001f008fba7f89 */ /* 0x000f2200000e0000 */
[----:B------:R-:W-:-:S05]  /*50a0*/  FSEL R184, R184, R185, !P1 ;  /* 0x000000b9b8b87208 */ /* 0x000fca0004800000 */
[----:B------:R-:W5:Y:S04]  /*50b0*/  SHFL.UP PT, R185, R184, 0x8, RZ ;  /* 0x05000000b8b97989 */ /* 0x000f6800000e00ff */
[----:B0-----:R-:W-:Y:S01]  /*50c0*/  @!P3 FFMA.FTZ R166, R143, R187, R166 ;  /* 0x000000bb8fa6b223 */ /* 0x001fe200000100a6 */
[----:B--2---:R-:W-:Y:S01]  /*50d0*/  @P1 FMUL.FTZ R183, R183, R182 ;  /* 0x000000b6b7b71220 */ /* 0x004fe20000410000 */
[----:B------:R-:W-:-:S03]  /*50e0*/  ISETP.GE.AND P1, PT, R105, 0x8, PT ;  /* 0x000000086900780c */ /* 0x000fc60003f26270 */
[----:B------:R-:W-:Y:S04]  /*50f0*/  SHFL.DOWN PT, R190, R166, 0x1, 0x1f ;  /* 0x08201f00a6be7f89 */ /* 0x000fe800000e0000 */
[----:B------:R-:W0:Y:S04]  /*5100*/  SHFL.UP PT, R182, R183, 0x8, RZ ;  /* 0x05000000b7b67989 */ /* 0x000e2800000e00ff */
[----:B------:R-:W-:Y:S01]  /*5110*/  SHFL.IDX PT, R166, R166, RZ, 0x1f ;  /* 0x00001fffa6a67589 */ /* 0x000fe200000e0000 */
[----:B----4-:R-:W-:-:S05]  /*5120*/  @!P3 FMUL.FTZ R186, R143, R186 ;  /* 0x000000ba8fbab220 */ /* 0x010fca0000410000 */
[----:B------:R-:W-:Y:S01]  /*5130*/  @!P3 MOV R143, R186 ;  /* 0x000000ba008fb202 */ /* 0x000fe20000000f00 */
[C---:B-----5:R-:W-:Y:S01]  /*5140*/  FFMA.FTZ R185, R183.reuse, R185, R184 ;  /* 0x000000b9b7b97223 */ /* 0x060fe200000100b8 */
[----:B------:R-:W-:Y:S01]  /*5150*/  ISETP.NE.AND P3, PT, R94, 0x1f, PT ;  /* 0x0000001f5e00780c */ /* 0x000fe20003f65270 */
[----:B------:R-:W-:Y:S03]  /*5160*/  SHFL.IDX PT, R192, R59, RZ, 0x1f ;  /* 0x00001fff3bc07589 */ /* 0x000fe600000e0000 */
[----:B------:R-:W-:Y:S01]  /*5170*/  FSEL R186, R184, R185, !P1 ;  /* 0x000000b9b8ba7208 */ /* 0x000fe20004800000 */
[----:B------:R-:W2:Y:S04]  /*5180*/  SHFL.DOWN PT, R187, R143, 0x1, 0x1f ;  /* 0x08201f008fbb7f89 */ /* 0x000ea800000e0000 */
[----:B------:R-:W4:Y:S01]  /*5190*/  SHFL.UP PT, R184, R186, 0x10, RZ ;  /* 0x06000000bab87989 */ /* 0x000f2200000e00ff */
[----:B0-----:R-:W-:Y:S01]  /*51a0*/  @P1 FMUL.FTZ R183, R183, R182 ;  /* 0x000000b6b7b71220 */ /* 0x001fe20000410000 */
[----:B------:R-:W-:-:S02]  /*51b0*/  ISETP.GE.AND P1, PT, R105, 0x10, PT ;  /* 0x000000106900780c */ /* 0x000fc40003f26270 */
[----:B------:R-:W0:Y:S04]  /*51c0*/  SHFL.IDX PT, R143, R143, RZ, 0x1f ;  /* 0x00001fff8f8f7589 */ /* 0x000e2800000e0000 */
[----:B------:R-:W5:Y:S01]  /*51d0*/  SHFL.UP PT, R188, R183, 0x10, RZ ;  /* 0x06000000b7bc7989 */ /* 0x000f6200000e00ff */
[----:B--2---:R-:W-:Y:S01]  /*51e0*/  @P3 FFMA.FTZ R192, R187, R192, R190 ;  /* 0x000000c0bbc03223 */ /* 0x004fe200000100be */
[----:B------:R-:W-:-:S03]  /*51f0*/  ISETP.NE.AND P3, PT, R94, RZ, PT ;  /* 0x000000ff5e00720c */ /* 0x000fc60003f65270 */
[----:B------:R-:W-:Y:S01]  /*5200*/  FFMA.FTZ R182, R192, R179, R177 ;  /* 0x000000b3c0b67223 */ /* 0x000fe200000100b1 */
[----:B----4-:R-:W-:-:S03]  /*5210*/  FFMA.FTZ R177, R183, R184, R186 ;  /* 0x000000b8b7b17223 */ /* 0x010fc600000100ba */
[----:B------:R-:W-:Y:S01]  /*5220*/  FFMA.FTZ R184, R162, R182, R175 ;  /* 0x000000b6a2b87223 */ /* 0x000fe200000100af */
[C---:B0-----:R-:W-:Y:S01]  /*5230*/  FFMA.FTZ R59, R143.reuse, R59, R166 ;  /* 0x0000003b8f3b7223 */ /* 0x041fe200000100a6 */
[----:B------:R-:W-:Y:S01]  /*5240*/  FSEL R177, R186, R177, !P1 ;  /* 0x000000b1bab17208 */ /* 0x000fe20004800000 */
[----:B------:R-:W-:Y:S01]  /*5250*/  FMUL.FTZ R58, R143, R58 ;  /* 0x0000003a8f3a7220 */ /* 0x000fe20000410000 */
[----:B------:R-:W-:Y:S01]  /*5260*/  FFMA.FTZ R180, R151, R184, R180 ;  /* 0x000000b897b47223 */ /* 0x000fe200000100b4 */
[----:B-----5:R-:W-:Y:S01]  /*5270*/  @P1 FMUL.FTZ R183, R183, R188 ;  /* 0x000000bcb7b71220 */ /* 0x020fe20000410000 */
[----:B------:R-:W-:Y:S01]  /*5280*/  ISETP.GT.AND P1, PT, R105, 0x1d, PT ;  /* 0x0000001d6900780c */ /* 0x000fe20003f24270 */
[----:B------:R-:W-:Y:S01]  /*5290*/  SHFL.UP PT, R190, R177, 0x1, RZ ;  /* 0x04200000b1be7989 */ /* 0x000fe200000e00ff */
[----:B------:R-:W-:-:S03]  /*52a0*/  FFMA.FTZ R186, R156, R180, R171 ;  /* 0x000000b49cba7223 */ /* 0x000fc600000100ab */
[----:B------:R-:W-:Y:S01]  /*52b0*/  SHFL.UP PT, R183, R183, 0x1, RZ ;  /* 0x04200000b7b77989 */ /* 0x000fe200000e00ff */
[----:B------:R-:W-:-:S03]  /*52c0*/  FFMA.FTZ R178, R145, R186, R178 ;  /* 0x000000ba91b27223 */ /* 0x000fc600000100b2 */
[----:B------:R-:W-:Y:S01]  /*52d0*/  @!P3 STS.64 [R135], R58 ;  /* 0x0000003a8700b388 */ /* 0x000fe20000000a00 */
[----:B------:R-:W-:-:S04]  /*52e0*/  FFMA.FTZ R188, R158, R178, R169 ;  /* 0x000000b29ebc7223 */ /* 0x000fc800000100a9 */
[----:B------:R-:W-:-:S04]  /*52f0*/  FFMA.FTZ R176, R149, R188, R176 ;  /* 0x000000bc95b07223 */ /* 0x000fc800000100b0 */
[----:B------:R-:W-:-:S04]  /*5300*/  FFMA.FTZ R194, R150, R176, R167 ;  /* 0x000000b096c27223 */ /* 0x000fc800000100a7 */
[-C--:B------:R-:W-:Y:S01]  /*5310*/  FFMA.FTZ R196, R5, R194.reuse, R174 ;  /* 0x000000c205c47223 */ /* 0x080fe200000100ae */
[----:B------:R-:W-:Y:S01]  /*5320*/  FMUL.FTZ R166, R57, R194 ;  /* 0x000000c239a67220 */ /* 0x000fe20000410000 */
[----:B---3--:R-:W0:Y:S02]  /*5330*/  SHFL.IDX PT, R175, R173, RZ, 0x1f ;  /* 0x00001fffadaf7589 */ /* 0x008e2400000e0000 */
[----:B------:R-:W-:-:S04]  /*5340*/  FFMA.FTZ R174, R152, R196, R165 ;  /* 0x000000c498ae7223 */ /* 0x000fc800000100a5 */
[----:B------:R-:W-:Y:S01]  /*5350*/  FFMA.FTZ R192, R147, R174, R172 ;  /* 0x000000ae93c07223 */ /* 0x000fe200000100ac */
[----:B0-----:R-:W-:-:S03]  /*5360*/  @P2 FFMA.FTZ R175, R183, R175, R190 ;  /* 0x000000afb7af2223 */ /* 0x001fc600000100be */
[----:B------:R-:W-:Y:S01]  /*5370*/  FFMA.FTZ R190, R160, R192, R163 ;  /* 0x000000c0a0be7223 */ /* 0x000fe200000100a3 */
[----:B------:R-:W-:Y:S01]  /*5380*/  ISETP.GT.AND P2, PT, R105, 0x1e, PT ;  /* 0x0000001e6900780c */ /* 0x000fe20003f44270 */
[----:B------:R-:W-:Y:S02]  /*5390*/  FFMA.FTZ R175, R157, R175, R64 ;  /* 0x000000af9daf7223 */ /* 0x000fe40000010040 */
[-C--:B------:R-:W-:Y:S01]  /*53a0*/  FFMA.FTZ R170, R155, R190.reuse, R170 ;  /* 0x000000be9baa7223 */ /* 0x080fe200000100aa */
[----:B------:R-:W-:Y:S01]  /*53b0*/  FMUL.FTZ R59, R57, R190 ;  /* 0x000000be393b7220 */ /* 0x000fe20000410000 */
[-C--:B------:R-:W-:Y:S01]  /*53c0*/  FFMA.FTZ R200, R154, R175.reuse, R65 ;  /* 0x000000af9ac87223 */ /* 0x080fe20000010041 */
[----:B------:R-:W-:Y:S01]  /*53d0*/  FFMA.FTZ R157, R3, R175, RZ ;  /* 0x000000af039d7223 */ /* 0x000fe200000100ff */
[-C--:B------:R-:W-:Y:S01]  /*53e0*/  FFMA.FTZ R172, R164, R170.reuse, R161 ;  /* 0x000000aaa4ac7223 */ /* 0x080fe200000100a1 */
[----:B------:R-:W-:Y:S01]  /*53f0*/  FMUL.FTZ R58, R57, R170 ;  /* 0x000000aa393a7220 */ /* 0x000fe20000410000 */
[CC--:B------:R-:W-:Y:S01]  /*5400*/  FFMA.FTZ R202, R153.reuse, R200.reuse, R66 ;  /* 0x000000c899ca7223 */ /* 0x0c0fe20000010042 */
[----:B------:R-:W-:Y:S01]  /*5410*/  FFMA.FTZ R198, R126, R200, R157 ;  /* 0x000000c87ec67223 */ /* 0x000fe2000001009d */
[----:B------:R-:W-:-:S02]  /*5420*/  FFMA.FTZ R168, R153, R172, R168 ;  /* 0x000000ac99a87223 */ /* 0x000fc400000100a8 */
        /* <DEDUP_REMOVED lines=14> */
[----:B------:R-:W-:Y:S01]  /*5510*/  FMUL.FTZ R153, R172, R111 ;  /* 0x0000006fac997220 */ /* 0x000fe20000410000 */
[----:B------:R-:W-:Y:S01]  /*5520*/  FADD.FTZ R167, -R69, R208 ;  /* 0x000000d045a77221 */ /* 0x000fe20000010100 */
[-C--:B------:R-:W-:Y:S01]  /*5530*/  FFMA.FTZ R152, R152, R159.reuse, R71 ;  /* 0x0000009f98987223 */ /* 0x080fe20000010047 */
[----:B------:R-:W-:Y:S01]  /*5540*/  FFMA.FTZ R147, R75, R159, R198 ;  /* 0x0000009f4b937223 */ /* 0x000fe200000100c6 */
[----:B------:R-:W-:Y:S01]  /*5550*/  FADD.FTZ R210, -R70, R159 ;  /* 0x0000009f46d27221 */ /* 0x000fe20000010100 */
[----:B------:R-:W-:Y:S01]  /*5560*/  FMUL.FTZ R59, R206, R59 ;  /* 0x0000003bce3b7220 */ /* 0x000fe20000410000 */
[-C--:B------:R-:W-:Y:S01]  /*5570*/  FFMA.FTZ R173, R5, R152.reuse, R80 ;  /* 0x0000009805ad7223 */ /* 0x080fe20000010050 */
[----:B------:R-:W-:Y:S01]  /*5580*/  FMUL.FTZ R5, R154, R109 ;  /* 0x0000006d9a057220 */ /* 0x000fe20000410000 */
[----:B------:R-:W-:Y:S01]  /*5590*/  FFMA.FTZ R200, R74, R152, R147 ;  /* 0x000000984ac87223 */ /* 0x000fe20000010093 */
[----:B------:R-:W-:Y:S01]  /*55a0*/  FADD.FTZ R171, -R71, R152 ;  /* 0x0000009847ab7221 */ /* 0x000fe20000010100 */
        /* <DEDUP_REMOVED lines=47> */
[----:B------:R-:W-:Y:S01]  /*58a0*/  FADD.FTZ R165, -R87, R214 ;  /* 0x000000d657a57221 */ /* 0x000fe20000010100 */
[----:B------:R-:W0:Y:S01]  /*58b0*/  SHFL.DOWN PT, R169, R198, 0x1, 0x1f ;  /* 0x08201f00c6a97f89 */ /* 0x000e2200000e0000 */
[----:B------:R-:W-:Y:S01]  /*58c0*/  FFMA.FTZ R163, R159, R183, R204 ;  /* 0x000000b79fa37223 */ /* 0x000fe200000100cc */
[----:B------:R-:W-:Y:S01]  /*58d0*/  FMUL.FTZ R204, R182, R124 ;  /* 0x0000007cb6cc7220 */ /* 0x000fe20000410000 */
[----:B------:R-:W-:Y:S01]  /*58e0*/  FMUL.FTZ R173, R173, R166 ;  /* 0x000000a6adad7220 */ /* 0x000fe20000410000 */
[C---:B------:R-:W-:Y:S01]  /*58f0*/  FMUL.FTZ R166, R57.reuse, R192 ;  /* 0x000000c039a67220 */ /* 0x040fe20000410000 */
[----:B------:R-:W-:Y:S01]  /*5900*/  FFMA.FTZ R212, R202, R185, R163 ;  /* 0x000000b9cad47223 */ /* 0x000fe200000100a3 */
[----:B------:R-:W-:Y:S01]  /*5910*/  FADD.FTZ R55, R204, R55 ;  /* 0x00000037cc377221 */ /* 0x000fe20000010000 */
[----:B------:R-:W-:Y:S01]  /*5920*/  FFMA.FTZ R173, R16, R194, R173 ;  /* 0x000000c210ad7223 */ /* 0x000fe200000100ad */
        /* <DEDUP_REMOVED lines=43> */
[----:B------:R-:W-:-:S04]  /*5be0*/  FMUL.FTZ R212, R171, R212 ;  /* 0x000000d4abd47220 */ /* 0x000fc80000410000 */
[----:B------:R-:W-:Y:S01]  /*5bf0*/  FFMA.FTZ R212, R15, R196, R212 ;  /* 0x000000c40fd47223 */ /* 0x000fe200000100d4 */
[----:B0-----:R-:W-:Y:S01]  /*5c00*/  @!P1 FADD.FTZ R198, R198, R169 ;  /* 0x000000a9c6c69221 */ /* 0x001fe20000010000 */
[C---:B------:R-:W-:Y:S02]  /*5c10*/  FMUL.FTZ R169, R57.reuse, R174 ;  /* 0x000000ae39a97220 */ /* 0x040fe40000410000 */
[----:B------:R-:W-:Y:S02]  /*5c20*/  FADD.FTZ R43, R212, R43 ;  /* 0x0000002bd42b7221 */ /* 0x000fe40000010000 */
[----:B------:R-:W0:Y:S01]  /*5c30*/  SHFL.DOWN PT, R167, R198, 0x10, 0x1f ;  /* 0x0a001f00c6a77f89 */ /* 0x000e2200000e0000 */
[----:B------:R-:W-:Y:S01]  /*5c40*/  FMUL.FTZ R169, R210, R169 ;  /* 0x000000a9d2a97220 */ /* 0x000fe20000410000 */
[----:B------:R-:W-:-:S03]  /*5c50*/  FMUL.FTZ R210, R57, R176 ;  /* 0x000000b039d27220 */ /* 0x000fc60000410000 */
[----:B------:R-:W-:Y:S01]  /*5c60*/  FFMA.FTZ R169, R14, R174, R169 ;  /* 0x000000ae0ea97223 */ /* 0x000fe200000100a9 */
[----:B------:R-:W-:Y:S01]  /*5c70*/  FMUL.FTZ R174, R179, R166 ;  /* 0x000000a6b3ae7220 */ /* 0x000fe20000410000 */
[----:B------:R-:W-:Y:S01]  /*5c80*/  FMUL.FTZ R166, R157, R58 ;  /* 0x0000003a9da67220 */ /* 0x000fe20000410000 */
[----:B------:R-:W-:Y:S01]  /*5c90*/  FFMA.FTZ R157, R12, R190, R59 ;  /* 0x000000be0c9d7223 */ /* 0x000fe2000001003b */
        /* <DEDUP_REMOVED lines=8> */
[----:B------:R-:W-:Y:S01]  /*5d20*/  FFMA.FTZ R210, R17, R176, R210 ;  /* 0x000000b011d27223 */ /* 0x000fe200000100d2 */
[----:B------:R-:W2:Y:S01]  /*5d30*/  SHFL.DOWN PT, R188, R163, 0x10, 0x1f ;  /* 0x0a001f00a3bc7f89 */ /* 0x000ea200000e0000 */
[----:B------:R-:W-:Y:S01]  /*5d40*/  FFMA.FTZ R143, R10, R172, R59 ;  /* 0x000000ac0a8f7223 */ /* 0x000fe2000001003b */
[----:B------:R-:W-:Y:S01]  /*5d50*/  FMUL.FTZ R58, R155, R58 ;  /* 0x0000003a9b3a7220 */ /* 0x000fe20000410000 */
[C---:B------:R-:W-:Y:S01]  /*5d60*/  FMUL.FTZ R59, R57.reuse, R154 ;  /* 0x0000009a393b7220 */ /* 0x040fe20000410000 */
[C---:B------:R-:W-:Y:S01]  /*5d70*/  FMUL.FTZ R176, R57.reuse, R180 ;  /* 0x000000b439b07220 */ /* 0x040fe20000410000 */
[C---:B------:R-:W-:Y:S01]  /*5d80*/  FMUL.FTZ R155, R57.reuse, R184 ;  /* 0x000000b8399b7220 */ /* 0x040fe20000410000 */
[----:B------:R-:W-:Y:S01]  /*5d90*/  FMUL.FTZ R160, R57, R182 ;  /* 0x000000b639a07220 */ /* 0x000fe20000410000 */
[----:B------:R-:W-:Y:S01]  /*5da0*/  FMUL.FTZ R57, R164, R59 ;  /* 0x0000003ba4397220 */ /* 0x000fe20000410000 */
[----:B------:R-:W-:Y:S01]  /*5db0*/  FFMA.FTZ R168, R9, R168, R58 ;  /* 0x000000a809a87223 */ /* 0x000fe2000001003a */
[----:B0-----:R-:W-:Y:S01]  /*5dc0*/  FADD.FTZ R59, R198, R167 ;  /* 0x000000a7c63b7221 */ /* 0x001fe20000010000 */
[----:B------:R-:W-:Y:S01]  /*5dd0*/  FMUL.FTZ R176, R185, R176 ;  /* 0x000000b0b9b07220 */ /* 0x000fe20000410000 */
[----:B------:R-:W-:Y:S01]  /*5de0*/  FMUL.FTZ R155, R208, R155 ;  /* 0x0000009bd09b7220 */ /* 0x000fe20000410000 */
[----:B------:R-:W-:Y:S01]  /*5df0*/  FMUL.FTZ R160, R165, R160 ;  /* 0x000000a0a5a07220 */ /* 0x000fe20000410000 */
        /* <DEDUP_REMOVED lines=23> */
[----:B------:R-:W-:Y:S06]  /*5f70*/  BAR.SYNC.DEFER_BLOCKING 0x0 ;  /* 0x0000000000007b1d */ /* 0x000fec0000010000 */
[----:B------:R-:W-:Y:S05]  /*5f80*/  @P3 BRA `(.L_x_7629) ;  /* 0x0000000000203947 */ /* 0x000fea0003800000 */
[----:B------:R-:W-:-:S13]  /*5f90*/  ISETP.NE.AND P1, PT, R181, UR8, PT ;  /* 0x00000008b5007c0c */ /* 0x000fda000bf25270 */
[----:B------:R-:W2:Y:S04]  /*5fa0*/  @P1 LDS R5, [R112+0x1f08] ;  /* 0x001f080070051984 */ /* 0x000ea80000000800 */
[----:B0-----:R-:W0:Y:S01]  /*5fb0*/  @P1 LDS R58, [R112+0x1b08] ;  /* 0x001b0800703a1984 */ /* 0x001e220000000800 */
[----:B--2---:R-:W-:Y:S01]  /*5fc0*/  @P1 FADD.FTZ R5, R198, R5 ;  /* 0x00000005c6051221 */ /* 0x004fe20000010000 */
[----:B0-----:R-:W-:-:S04]  /*5fd0*/  @P1 FADD.FTZ R163, R163, R58 ;  /* 0x0000003aa3a31221 */ /* 0x001fc80000010000 */
[----:B------:R2:W-:Y:S04]  /*5fe0*/  @P1 STS [R112+0x1f08], R5 ;  /* 0x001f080570001388 */ /* 0x0005e80000000800 */
[----:B------:R2:W-:Y:S04]  /*5ff0*/  STS [R112+0x1b08], R163 ;  /* 0x001b08a370007388 */ /* 0x0005e80000000800 */
[----:B------:R2:W-:Y:S02]  /*6000*/  @!P1 STS [R112+0x1f08], R198 ;  /* 0x001f08c670009388 */ /* 0x0005e40000000800 */
.L_x_7629:
[----:B------:R-:W-:Y:S05]  /*6010*/  BSYNC.RECONVERGENT B0 ;  /* 0x0000000000007941 */ /* 0x000fea0003800200 */
.L_x_7628:
        /* <DEDUP_REMOVED lines=13> */
.L_x_7624:
[----:B------:R-:W-:Y:S06]  /*60f0*/  BAR.SYNC.DEFER_BLOCKING 0x0 ;  /* 0x0000000000007b1d */ /* 0x000fec0000010000 */
[----:B------:R-:W2:Y:S01]  /*6100*/  LDCU.64 UR10, c[0x0][0x4f8] ;  /* 0x00009f00ff0a77ac */ /* 0x000ea20008000a00 */
[----:B------:R-:W3:Y:S04]  /*6110*/  LDG.E.128 R4, desc[UR16][R60.64] ;  /* 0x000000103c047981 */ /* 0x000ee8000c1e1d00 */
[----:B------:R-:W4:Y:S04]  /*6120*/  LDG.E.128 R8, desc[UR16][R60.64+0x200] ;  /* 0x000200103c087981 */ /* 0x000f28000c1e1d00 */
[----:B------:R-:W5:Y:S04]  /*6130*/  LDG.E.128 R12, desc[UR16][R60.64+0x400] ;  /* 0x000400103c0c7981 */ /* 0x000f68000c1e1d00 */
[----:B------:R-:W5:Y:S01]  /*6140*/  LDG.E.128 R16, desc[UR16][R60.64+0x600] ;  /* 0x000600103c107981 */ /* 0x000f62000c1e1d00 */
[----:B------:R-:W-:Y:S01]  /*6150*/  UMOV UR5, URZ ;  /* 0x000000ff00057c82 */ /* 0x000fe20008000000 */
[----:B------:R-:W-:-:S02]  /*6160*/  UISETP.GT.AND UP0, UPT, UR8, 0x1, UPT ;  /* 0x000000010800788c */ /* 0x000fc4000bf04270 */
[----:B--2---:R-:W-:Y:S01]  /*6170*/  UIMAD.WIDE.U32 UR6, UR18, UR10, UR4 ;  /* 0x0000000a120672a5 */ /* 0x004fe2000f8e0004 */
[----:B------:R-:W-:-:S03]  /*6180*/  UMOV UR8, UR19 ;  /* 0x0000001300087c82 */ /* 0x000fc60008000000 */
[----:B------:R-:W-:Y:S01]  /*6190*/  UIMAD UR7, UR18, UR11, UR7 ;  /* 0x0000000b120772a4 */ /* 0x000fe2000f8e0207 */
[----:B---3--:R-:W-:Y:S04]  /*61a0*/  STS.128 [R106], R4 ;  /* 0x000000046a007388 */ /* 0x008fe80000000c00 */
[----:B----4-:R-:W-:Y:S04]  /*61b0*/  STS.128 [R106+0x200], R8 ;  /* 0x000200086a007388 */ /* 0x010fe80000000c00 */
[----:B-----5:R-:W-:Y:S04]  /*61c0*/  STS.128 [R106+0x400], R12 ;  /* 0x0004000c6a007388 */ /* 0x020fe80000000c00 */
[----:B------:R-:W-:Y:S01]  /*61d0*/  STS.128 [R106+0x600], R16 ;  /* 0x000600106a007388 */ /* 0x000fe20000000c00 */
[----:B------:R-:W-:-:S03]  /*61e0*/  NOP ;  /* 0x0000000000007918 */ /* 0x000fc60000000000 */
[----:B------:R-:W2:Y:S04]  /*61f0*/  LDS.128 R20, [R107] ;  /* 0x000000006b147984 */ /* 0x000ea80000000c00 */
[----:B0-----:R-:W0:Y:S04]  /*6200*/  LDS.128 R56, [R107+0x10] ;  /* 0x000010006b387984 */ /* 0x001e280000000c00 */
[----:B------:R-:W3:Y:S01]  /*6210*/  LDS.128 R4, [R107+0x20] ;  /* 0x000020006b047984 */ /* 0x000ee20000000c00 */
[--C-:B--2---:R-:W-:Y:S01]  /*6220*/  FADD.FTZ R20, R20, R88.reuse ;  /* 0x0000005814147221 */ /* 0x104fe20000010000 */
[--C-:B------:R-:W-:Y:S01]  /*6230*/  FADD.FTZ R21, R21, R88.reuse ;  /* 0x0000005815157221 */ /* 0x100fe20000010000 */
[--C-:B------:R-:W-:Y:S01]  /*6240*/  FADD.FTZ R22, R22, R88.reuse ;  /* 0x0000005816167221 */ /* 0x100fe20000010000 */
[--C-:B------:R-:W-:Y:S01]  /*6250*/  FADD.FTZ R23, R23, R88.reuse ;  /* 0x0000005817177221 */ /* 0x100fe20000010000 */
[--C-:B0-----:R-:W-:Y:S01]  /*6260*/  FADD.FTZ R56, R56, R88.reuse ;  /* 0x0000005838387221 */ /* 0x101fe20000010000 */
[----:B------:R-:W-:Y:S01]  /*6270*/  FSETP.GTU.FTZ.AND P3, PT, R20, 20, PT ;  /* 0x41a000001400780b */ /* 0x000fe20003f7c000 */
[--C-:B------:R-:W-:Y:S01]  /*6280*/  FADD.FTZ R59, R59, R88.reuse ;  /* 0x000000583b3b7221 */ /* 0x100fe20000010000 */
[----:B------:R-:W-:Y:S01]  /*6290*/  FSETP.GTU.FTZ.AND P4, PT, R21, 20, PT ;  /* 0x41a000001500780b */ /* 0x000fe20003f9c000 */
[--C-:B------:R-:W-:Y:S01]  /*62a0*/  FADD.FTZ R57, R57, R88.reuse ;  /* 0x0000005839397221 */ /* 0x100fe20000010000 */
[----:B------:R-:W-:Y:S01]  /*62b0*/  FSETP.GTU.FTZ.AND P5, PT, R22, 20, PT ;  /* 0x41a000001600780b */ /* 0x000fe20003fbc000 */
[--C-:B---3--:R-:W-:Y:S01]  /*62c0*/  FADD.FTZ R16, R4, R88.reuse ;  /* 0x0000005804107221 */ /* 0x108fe20000010000 */
[----:B------:R-:W-:Y:S01]  /*62d0*/  FSETP.GTU.FTZ.AND P6, PT, R23, 20, PT ;  /* 0x41a000001700780b */ /* 0x000fe20003fdc000 */
[----:B------:R-:W-:Y:S01]  /*62e0*/  FADD.FTZ R58, R58, R88 ;  /* 0x000000583a3a7221 */ /* 0x000fe20000010000 */
[----:B------:R-:W-:-:S02]  /*62f0*/  FSETP.GTU.FTZ.AND P0, PT, R56, 20, PT ;  /* 0x41a000003800780b */ /* 0x000fc40003f1c000 */
[----:B------:R-:W-:Y:S02]  /*6300*/  FSETP.GTU.FTZ.AND P1, PT, R57, 20, PT ;  /* 0x41a000003900780b */ /* 0x000fe40003f3c000 */
[----:B------:R-:W-:Y:S01]  /*6310*/  FSETP.GTU.FTZ.AND P2, PT, R58, 20, PT ;  /* 0x41a000003a00780b */ /* 0x000fe20003f5c000 */
[----:B------:R-:W-:Y:S02]  /*6320*/  @!P3 FMUL.FTZ R3, R20, -1.4426950216293334961 ;  /* 0xbfb8aa3b1403b820 */ /* 0x000fe40000410000 */
[----:B------:R-:W-:Y:S01]  /*6330*/  @!P4 FMUL.FTZ R9, R21, -1.4426950216293334961 ;  /* 0xbfb8aa3b1509c820 */ /* 0x000fe20000410000 */
[----:B------:R-:W-:-:S03]  /*6340*/  FADD.FTZ R21, R5, R88 ;  /* 0x0000005805157221 */ /* 0x000fc60000010000 */
[----:B------:R-:W0:Y:S01]  /*6350*/  @!P3 MUFU.EX2 R3, R3 ;  /* 0x000000030003b308 */ /* 0x000e220000000800 */
[----:B------:R-:W-:Y:S01]  /*6360*/  @!P6 FMUL.FTZ R4, R23, -1.4426950216293334961 ;  /* 0xbfb8aa3b1704e820 */ /* 0x000fe20000410000 */
[----:B------:R-:W-:Y:S02]  /*6370*/  @!P0 FMUL.FTZ R12, R56, -1.4426950216293334961 ;  /* 0xbfb8aa3b380c8820 */ /* 0x000fe40000410000 */
[----:B------:R-:W2:Y:S01]  /*6380*/  @!P4 MUFU.EX2 R9, R9 ;  /* 0x000000090009c308 */ /* 0x000ea20000000800 */
[----:B------:R-:W-:Y:S01]  /*6390*/  @!P1 FMUL.FTZ R13, R57, -1.4426950216293334961 ;  /* 0xbfb8aa3b390d9820 */ /* 0x000fe20000410000 */
[----:B------:R-:W-:Y:S01]  /*63a0*/  @!P2 FMUL.FTZ R14, R58, -1.4426950216293334961 ;  /* 0xbfb8aa3b3a0ea820 */ /* 0x000fe20000410000 */
[----:B------:R-:W3:Y:S01]  /*63b0*/  LDC.64 R56, c[0x0][0x550] ;  /* 0x00015400ff387b82 */ /* 0x000ee20000000a00 */
[----:B------:R-:W4:Y:S01]  /*63c0*/  @!P6 MUFU.EX2 R4, R4 ;  /* 0x000000040004e308 */ /* 0x000f220000000800 */
[----:B------:R-:W-:-:S03]  /*63d0*/  FADD.FTZ R58, R6, R88 ;  /* 0x00000058063a7221 */ /* 0x000fc60000010000 */
[----:B------:R-:W5:Y:S01]  /*63e0*/  @!P0 MUFU.EX2 R12, R12 ;  /* 0x0000000c000c8308 */ /* 0x000f620000000800 */
[----:B0-----:R-:W-:Y:S01]  /*63f0*/  @!P3 FADD.FTZ R8, R3, 1 ;  /* 0x3f8000000308b421 */ /* 0x001fe20000010000 */
[----:B------:R-:W-:Y:S02]  /*6400*/  @!P5 FMUL.FTZ R3, R22, -1.4426950216293334961 ;  /* 0xbfb8aa3b1603d820 */ /* 0x000fe40000410000 */
[----:B------:R-:W0:Y:S01]  /*6410*/  @!P1 MUFU.EX2 R13, R13 ;  /* 0x0000000d000d9308 */ /* 0x000e220000000800 */
[----:B------:R-:W1:Y:S01]  /*6420*/  LDC.64 R22, c[0x0][0x500] ;  /* 0x00014000ff167b82 */ /* 0x000e620000000a00 */
[----:B--2---:R-:W-:Y:S02]  /*6430*/  @!P4 FADD.FTZ R10, R9, 1 ;  /* 0x3f800000090ac421 */ /* 0x004fe40000010000 */
[----:B------:R-:W2:Y:S01]  /*6440*/  @!P3 MUFU.RCP R11, R8 ;  /* 0x00000008000bb308 */ /* 0x000ea20000001000 */
[----:B----4-:R-:W-:Y:S01]  /*6450*/  @!P6 FADD.FTZ R4, R4, 1 ;  /* 0x3f8000000404e421 */ /* 0x010fe20000010000 */
[----:B-----5:R-:W-:-:S06]  /*6460*/  @!P0 FADD.FTZ R12, R12, 1 ;  /* 0x3f8000000c0c8421 */ /* 0x020fcc0000010000 */
[----:B------:R-:W4:Y:S01]  /*6470*/  @!P4 MUFU.RCP R10, R10 ;  /* 0x0000000a000ac308 */ /* 0x000f220000001000 */
[----:B0-----:R-:W-:-:S07]  /*6480*/  @!P1 FADD.FTZ R13, R13, 1 ;  /* 0x3f8000000d0d9421 */ /* 0x001fce0000010000 */
[----:B------:R-:W0:Y:S01]  /*6490*/  @!P5 MUFU.EX2 R3, R3 ;  /* 0x000000030003d308 */ /* 0x000e220000000800 */
[----:B--2---:R-:W-:Y:S01]  /*64a0*/  @!P3 FMUL.FTZ R36, R36, R11 ;  /* 0x0000000b2424b220 */ /* 0x004fe20000410000 */
[----:B------:R-:W-:Y:S02]  /*64b0*/  FSETP.GTU.FTZ.AND P3, PT, R59, 20, PT ;  /* 0x41a000003b00780b */ /* 0x000fe40003f7c000 */
[----:B------:R-:W2:Y:S04]  /*64c0*/  @!P2 MUFU.EX2 R14, R14 ;  /* 0x0000000e000ea308 */ /* 0x000ea80000000800 */
[----:B------:R1:W5:Y:S01]  /*64d0*/  @!P6 MUFU.RCP R18, R4 ;  /* 0x000000040012e308 */ /* 0x0003620000001000 */
[----:B----4-:R-:W-:Y:S01]  /*64e0*/  @!P4 FMUL.FTZ R37, R37, R10 ;  /* 0x0000000a2525c220 */ /* 0x010fe20000410000 */
[----:B------:R-:W-:Y:S01]  /*64f0*/  FSETP.GTU.FTZ.AND P4, PT, R16, 20, PT ;  /* 0x41a000001000780b */ /* 0x000fe20003f9c000 */
[----:B------:R-:W4:Y:S01]  /*6500*/  LDS.128 R8, [R107+0x30] ;  /* 0x000030006b087984 */ /* 0x000f220000000c00 */
[----:B0-----:R-:W-:-:S03]  /*6510*/  @!P5 FADD.FTZ R3, R3, 1 ;  /* 0x3f8000000303d421 */ /* 0x001fc60000010000 */
[----:B------:R-:W-:Y:S01]  /*6520*/  @!P3 FMUL.FTZ R15, R59, -1.4426950216293334961 ;  /* 0xbfb8aa3b3b0fb820 */ /* 0x000fe20000410000 */
[----:B------:R-:W0:Y:S01]  /*6530*/  @!P0 MUFU.RCP R17, R12 ;  /* 0x0000000c00118308 */ /* 0x000e220000001000 */
[----:B------:R-:W-:Y:S01]  /*6540*/  BAR.SYNC.DEFER_BLOCKING 0x0 ;  /* 0x0000000000007b1d */ /* 0x000fe20000010000 */
[----:B--2---:R-:W-:Y:S01]  /*6550*/  @!P2 FADD.FTZ R14, R14, 1 ;  /* 0x3f8000000e0ea421 */ /* 0x004fe20000010000 */
[----:B-1----:R-:W-:-:S04]  /*6560*/  IMAD.WIDE.U32 R4, R0, R22, UR6 ;  /* 0x0000000600047e25 */ /* 0x002fc8000f8e0016 */
[----:B------:R-:W-:Y:S01]  /*6570*/  @!P4 FMUL.FTZ R16, R16, -1.4426950216293334961 ;  /* 0xbfb8aa3b1010c820 */ /* 0x000fe20000410000 */
[----:B------:R-:W1:Y:S01]  /*6580*/  @!P3 MUFU.EX2 R15, R15 ;  /* 0x0000000f000fb308 */ /* 0x000e620000000800 */
[----:B-----5:R-:W-:Y:S01]  /*6590*/  @!P6 FMUL.FTZ R39, R39, R18 ;  /* 0x000000122727e220 */ /* 0x020fe20000410000 */
[----:B------:R-:W-:Y:S01]  /*65a0*/  FSETP.GTU.FTZ.AND P6, PT, R58, 20, PT ;  /* 0x41a000003a00780b */ /* 0x000fe20003fdc000 */
[----:B------:R-:W-:Y:S01]  /*65b0*/  IMAD R5, R0, R23, R5 ;  /* 0x0000001700057224 */ /* 0x000fe200078e0205 */
[----:B------:R-:W2:Y:S01]  /*65c0*/  @!P5 MUFU.RCP R3, R3 ;  /* 0x000000030003d308 */ /* 0x000ea20000001000 */
[----:B------:R-:W5:Y:S01]  /*65d0*/  LDCU.64 UR6, c[0x0][0x518] ;  /* 0x0000a300ff0677ac */ /* 0x000f620008000a00 */
[----:B0-----:R-:W-:-:S06]  /*65e0*/  @!P0 FMUL.FTZ R40, R40, R17 ;  /* 0x0000001128288220 */ /* 0x001fcc0000410000 */
[----:B------:R-:W0:Y:S01]  /*65f0*/  @!P4 MUFU.EX2 R16, R16 ;  /* 0x000000100010c308 */ /* 0x000e220000000800 */
[----:B-1----:R-:W-:-:S03]  /*6600*/  @!P3 FADD.FTZ R15, R15, 1 ;  /* 0x3f8000000f0fb421 */ /* 0x002fc60000010000 */
[----:B------:R1:W3:Y:S01]  /*6610*/  @!P1 MUFU.RCP R20, R13 ;  /* 0x0000000d00149308 */ /* 0x0002e20000001000 */
[----:B------:R-:W-:Y:S04]  /*6620*/  STS.128 [R107], R24 ;  /* 0x000000186b007388 */ /* 0x000fe80000000c00 */
[----:B------:R-:W-:Y:S01]  /*6630*/  STS.128 [R107+0x10], R44 ;  /* 0x0000102c6b007388 */ /* 0x000fe20000000c00 */
[----:B--2---:R-:W-:Y:S01]  /*6640*/  @!P5 FMUL.FTZ R38, R38, R3 ;  /* 0x000000032626d220 */ /* 0x004fe20000410000 */
[----:B------:R-:W-:Y:S01]  /*6650*/  FSETP.GTU.FTZ.AND P5, PT, R21, 20, PT ;  /* 0x41a000001500780b */ /* 0x000fe20003fbc000 */
[----:B------:R-:W2:Y:S01]  /*6660*/  @!P3 MUFU.RCP R12, R15 ;  /* 0x0000000f000cb308 */ /* 0x000ea20000001000 */
[--C-:B-1----:R-:W-:Y:S01]  /*6670*/  FADD.FTZ R13, R7, R88.reuse ;  /* 0x00000058070d7221 */ /* 0x102fe20000010000 */
[----:B0-----:R-:W-:Y:S01]  /*6680*/  @!P4 FADD.FTZ R16, R16, 1 ;  /* 0x3f8000001010c421 */ /* 0x001fe20000010000 */
[----:B------:R-:W-:Y:S01]  /*6690*/  STS.128 [R107+0x20], R48 ;  /* 0x000020306b007388 */ /* 0x000fe20000000c00 */
[--C-:B----4-:R-:W-:Y:S01]  /*66a0*/  FADD.FTZ R8, R8, R88.reuse ;  /* 0x0000005808087221 */ /* 0x110fe20000010000 */
[----:B------:R-:W-:Y:S01]  /*66b0*/  FADD.FTZ R9, R9, R88 ;  /* 0x0000005809097221 */ /* 0x000fe20000010000 */
[----:B------:R-:W-:Y:S01]  /*66c0*/  FSETP.GTU.FTZ.AND P0, PT, R13, 20, PT ;  /* 0x41a000000d00780b */ /* 0x000fe20003f1c000 */
[----:B------:R-:W-:Y:S01]  /*66d0*/  STS.128 [R107+0x30], R52 ;  /* 0x000030346b007388 */ /* 0x000fe20000000c00 */
[----:B------:R-:W0:Y:S01]  /*66e0*/  @!P4 MUFU.RCP R7, R16 ;  /* 0x000000100007c308 */ /* 0x000e220000001000 */
[----:B------:R-:W-:Y:S01]  /*66f0*/  NOP ;  /* 0x0000000000007918 */ /* 0x000fe20000000000 */
[----:B---3--:R-:W-:-:S06]  /*6700*/  @!P1 FMUL.FTZ R41, R41, R20 ;  /* 0x0000001429299220 */ /* 0x008fcc0000410000 */
[----:B------:R1:W3:Y:S01]  /*6710*/  @!P2 MUFU.RCP R19, R14 ;  /* 0x0000000e0013a308 */ /* 0x0002e20000001000 */
[----:B------:R-:W-:Y:S01]  /*6720*/  @!P5 FMUL.FTZ R3, R21, -1.4426950216293334961 ;  /* 0xbfb8aa3b1503d820 */ /* 0x000fe20000410000 */
[----:B--2---:R-:W-:Y:S01]  /*6730*/  @!P3 FMUL.FTZ R43, R43, R12 ;  /* 0x0000000c2b2bb220 */ /* 0x004fe20000410000 */
[----:B------:R-:W-:Y:S01]  /*6740*/  LEA R6, P3, R4, R56, 0x2 ;  /* 0x0000003804067211 */ /* 0x000fe200078610ff */
[--C-:B------:R-:W-:Y:S01]  /*6750*/  FADD.FTZ R15, R11, R88.reuse ;  /* 0x000000580b0f7221 */ /* 0x100fe20000010000 */
[----:B------:R-:W2:Y:S01]  /*6760*/  LDS.128 R20, [R106+0x200] ;  /* 0x000200006a147984 */ /* 0x000ea20000000c00 */
[----:B------:R-:W-:Y:S01]  /*6770*/  FSETP.GTU.FTZ.AND P1, PT, R9, 20, PT ;  /* 0x41a000000900780b */ /* 0x000fe20003f3c000 */
[----:B-----5:R-:W-:Y:S01]  /*6780*/  UIMAD.WIDE.U32 UR4, UR18, UR6, UR4 ;  /* 0x00000006120472a5 */ /* 0x020fe2000f8e0004 */
[----:B------:R-:W4:Y:S01]  /*6790*/  @!P5 MUFU.EX2 R3, R3 ;  /* 0x000000030003d308 */ /* 0x000f220000000800 */
[----:B-1----:R-:W-:Y:S01]  /*67a0*/  FADD.FTZ R14, R10, R88 ;  /* 0x000000580a0e7221 */ /* 0x002fe20000010000 */
[----:B0-----:R-:W-:Y:S01]  /*67b0*/  @!P4 FMUL.FTZ R28, R28, R7 ;  /* 0x000000071c1cc220 */ /* 0x001fe20000410000 */
[----:B------:R-:W-:Y:S01]  /*67c0*/  LEA.HI.X R7, R4, R57, R5, 0x2, P3 ;  /* 0x0000003904077211 */ /* 0x000fe200018f1405 */
[----:B------:R-:W-:Y:S01]  /*67d0*/  @!P6 FMUL.FTZ R4, R58, -1.4426950216293334961 ;  /* 0xbfb8aa3b3a04e820 */ /* 0x000fe20000410000 */
[----:B------:R-:W0:Y:S01]  /*67e0*/  LDS.128 R24, [R106+0x400] ;  /* 0x000400006a187984 */ /* 0x000e220000000c00 */
[----:B------:R-:W-:Y:S01]  /*67f0*/  FSETP.GTU.FTZ.AND P4, PT, R14, 20, PT ;  /* 0x41a000000e00780b */ /* 0x000fe20003f9c000 */
[----:B------:R-:W-:Y:S01]  /*6800*/  @!P0 FMUL.FTZ R5, R13, -1.4426950216293334961 ;  /* 0xbfb8aa3b0d058820 */ /* 0x000fe20000410000 */
[----:B------:R-:W-:Y:S01]  /*6810*/  FSETP.GTU.FTZ.AND P3, PT, R15, 20, PT ;  /* 0x41a000000f00780b */ /* 0x000fe20003f7c000 */
[----:B------:R-:W1:Y:S01]  /*6820*/  LDS.128 R56, [R106+0x600] ;  /* 0x000600006a387984 */ /* 0x000e620000000c00 */
[----:B---3--:R-:W-:Y:S01]  /*6830*/  @!P2 FMUL.FTZ R42, R42, R19 ;  /* 0x000000132a2aa220 */ /* 0x008fe20000410000 */
[----:B------:R-:W-:Y:S01]  /*6840*/  FSETP.GTU.FTZ.AND P2, PT, R8, 20, PT ;  /* 0x41a000000800780b */ /* 0x000fe20003f5c000 */
[----:B------:R-:W-:Y:S01]  /*6850*/  @!P6 MUFU.EX2 R4, R4 ;  /* 0x000000040004e308 */ /* 0x000fe20000000800 */
[----:B------:R-:W3:Y:S01]  /*6860*/  LDS.128 R16, [R106] ;  /* 0x000000006a107984 */ /* 0x000ee20000000c00 */
[----:B------:R-:W-:Y:S01]  /*6870*/  @!P1 FMUL.FTZ R9, R9, -1.4426950216293334961 ;  /* 0xbfb8aa3b09099820 */ /* 0x000fe20000410000 */
[----:B----4-:R-:W-:Y:S01]  /*6880*/  @!P5 FADD.FTZ R3, R3, 1 ;  /* 0x3f8000000303d421 */ /* 0x010fe20000010000 */
[----:B------:R-:W4:Y:S01]  /*6890*/  @!P0 MUFU.EX2 R5, R5 ;  /* 0x0000000500058308 */ /* 0x000f220000000800 */
[----:B------:R-:W-:-:S02]  /*68a0*/  UIMAD UR5, UR18, UR7, UR5 ;  /* 0x00000007120572a4 */ /* 0x000fc4000f8e0205 */
[----:B------:R-:W-:Y:S01]  /*68b0*/  @!P4 FMUL.FTZ R12, R14, -1.4426950216293334961 ;  /* 0xbfb8aa3b0e0cc820 */ /* 0x000fe20000410000 */
[----:B------:R4:W5:Y:S01]  /*68c0*/  @!P1 MUFU.EX2 R11, R9 ;  /* 0x00000009000b9308 */ /* 0x0009620000000800 */
[----:B------:R-:W-:-:S03]  /*68d0*/  @!P3 FMUL.FTZ R13, R15, -1.4426950216293334961 ;  /* 0xbfb8aa3b0f0db820 */ /* 0x000fc60000410000 */
[----:B------:R-:W-:Y:S01]  /*68e0*/  @!P2 FMUL.FTZ R8, R8, -1.4426950216293334961 ;  /* 0xbfb8aa3b0808a820 */ /* 0x000fe20000410000 */
[----:B------:R-:W2:Y:S04]  /*68f0*/  @!P4 MUFU.EX2 R12, R12 ;  /* 0x0000000c000cc308 */ /* 0x000ea80000000800 */
[----:B------:R2:W0:Y:S01]  /*6900*/  @!P2 MUFU.EX2 R10, R8 ;  /* 0x00000008000aa308 */ /* 0x0004220000000800 */
[----:B----4-:R-:W-:-:S03]  /*6910*/  @!P0 FADD.FTZ R9, R5, 1 ;  /* 0x3f80000005098421 */ /* 0x010fc60000010000 */
[----:B------:R-:W4:Y:S01]  /*6920*/  @!P3 MUFU.EX2 R13, R13 ;  /* 0x0000000d000db308 */ /* 0x000f220000000800 */
[----:B-----5:R-:W-:-:S03]  /*6930*/  @!P1 FADD.FTZ R11, R11, 1 ;  /* 0x3f8000000b0b9421 */ /* 0x020fc60000010000 */
[----:B------:R5:W3:Y:S01]  /*6940*/  @!P5 MUFU.RCP R14, R3 ;  /* 0x00000003000ed308 */ /* 0x000ae20000001000 */
[----:B--2---:R-:W-:Y:S01]  /*6950*/  @!P6 FADD.FTZ R8, R4, 1 ;  /* 0x3f8000000408e421 */ /* 0x004fe20000010000 */
[----:B------:R-:W-:-:S04]  /*6960*/  IMAD.WIDE.U32 R4, R104, 0x10, R6 ;  /* 0x0000001068047825 */ /* 0x000fc800078e0006 */
[----:B------:R-:W-:Y:S01]  /*6970*/  @!P4 FADD.FTZ R12, R12, 1 ;  /* 0x3f8000000c0cc421 */ /* 0x000fe20000010000 */
[----:B------:R-:W-:Y:S01]  /*6980*/  FADD.FTZ R6, R36, R93 ;  /* 0x0000005d24067221 */ /* 0x000fe20000010000 */
[----:B0-----:R-:W-:Y:S01]  /*6990*/  @!P2 FADD.FTZ R10, R10, 1 ;  /* 0x3f8000000a0aa421 */ /* 0x001fe20000010000 */
[----:B------:R-:W-:Y:S01]  /*69a0*/  STG.E.128 desc[UR16][R4.64+0x200], R20 ;  /* 0x0002001404007986 */ /* 0x000fe2000c101d10 */
[----:B------:R-:W0:Y:S01]  /*69b0*/  @!P6 MUFU.RCP R15, R8 ;  /* 0x00000008000fe308 */ /* 0x000e220000001000 */
[----:B-----5:R-:W-:Y:S01]  /*69c0*/  FADD.FTZ R3, R6, R37 ;  /* 0x0000002506037221 */ /* 0x020fe20000010000 */
[----:B----4-:R-:W-:Y:S01]  /*69d0*/  @!P3 FADD.FTZ R13, R13, 1 ;  /* 0x3f8000000d0db421 */ /* 0x010fe20000010000 */
[----:B------:R2:W-:Y:S02]  /*69e0*/  STG.E.128 desc[UR16][R4.64+0x400], R24 ;  /* 0x0004001804007986 */ /* 0x0005e4000c101d10 */
[----:B------:R-:W-:Y:S02]  /*69f0*/  FADD.FTZ R6, R3, R38 ;  /* 0x0000002603067221 */ /* 0x000fe40000010000 */
[----:B-1----:R-:W-:Y:S01]  /*6a00*/  STG.E.128 desc[UR16][R4.64+0x600], R56 ;  /* 0x0006003804007986 */ /* 0x002fe2000c101d10 */
[----:B------:R-:W1:Y:S01]  /*6a10*/  @!P0 MUFU.RCP R44, R9 ;  /* 0x00000009002c8308 */ /* 0x000e620000001000 */
[----:B------:R-:W-:Y:S01]  /*6a20*/  FADD.FTZ R3, R6, R39 ;  /* 0x0000002706037221 */ /* 0x000fe20000010000 */
[----:B---3--:R-:W-:Y:S01]  /*6a30*/  @!P5 FMUL.FTZ R29, R29, R14 ;  /* 0x0000000e1d1dd220 */ /* 0x008fe20000410000 */
[----:B------:R3:W-:Y:S01]  /*6a40*/  STG.E.128 desc[UR16][R4.64], R16 ;  /* 0x0000001004007986 */ /* 0x0007e2000c101d10 */
[----:B------:R-:W4:Y:S08]  /*6a50*/  LDC.64 R6, c[0x0][0x520] ;  /* 0x00014800ff067b82 */ /* 0x000f300000000a00 */
[----:B------:R-:W-:Y:S01]  /*6a60*/  BAR.SYNC.DEFER_BLOCKING 0x0 ;  /* 0x0000000000007b1d */ /* 0x000fe20000010000 */
[----:B0-----:R-:W-:-:S05]  /*6a70*/  @!P6 FMUL.FTZ R30, R30, R15 ;  /* 0x0000000f1e1ee220 */ /* 0x001fca0000410000 */
[----:B------:R-:W0:Y:S02]  /*6a80*/  @!P2 MUFU.RCP R45, R10 ;  /* 0x0000000a002da308 */ /* 0x000e240000001000 */
[----:B--2---:R-:W2:Y:S01]  /*6a90*/  LDC.64 R24, c[0x0][0x560] ;  /* 0x00015800ff187b82 */ /* 0x004ea20000000a00 */
[----:B-1----:R-:W-:-:S05]  /*6aa0*/  @!P0 FMUL.FTZ R31, R31, R44 ;  /* 0x0000002c1f1f8220 */ /* 0x002fca0000410000 */
[----:B------:R-:W1:Y:S01]  /*6ab0*/  @!P1 MUFU.RCP R46, R11 ;  /* 0x0000000b002e9308 */ /* 0x000e620000001000 */
[----:B---3--:R-:W-:-:S07]  /*6ac0*/  FADD.FTZ R4, R3, R40 ;  /* 0x0000002803047221 */ /* 0x008fce0000010000 */
[----:B------:R-:W3:Y:S01]  /*6ad0*/  @!P4 MUFU.RCP R47, R12 ;  /* 0x0000000c002fc308 */ /* 0x000ee20000001000 */
[----:B0-----:R-:W-:Y:S01]  /*6ae0*/  @!P2 FMUL.FTZ R32, R32, R45 ;  /* 0x0000002d2020a220 */ /* 0x001fe20000410000 */
[----:B------:R-:W-:Y:S01]  /*6af0*/  STS.128 [R107], R36 ;  /* 0x000000246b007388 */ /* 0x000fe20000000c00 */
[----:B------:R-:W-:-:S03]  /*6b00*/  IADD3 R100, P2, PT, R100, -0x800, RZ ;  /* 0xfffff80064647810 */ /* 0x000fc60007f5e0ff */
[----:B------:R0:W-:Y:S02]  /*6b10*/  STS.128 [R107+0x10], R40 ;  /* 0x000010286b007388 */ /* 0x0001e40000000c00 */
[----:B------:R-:W5:Y:S01]  /*6b20*/  @!P3 MUFU.RCP R8, R13 ;  /* 0x0000000d0008b308 */ /* 0x000f620000001000 */
[----:B------:R-:W-:Y:S01]  /*6b30*/  IADD3.X R101, PT, PT, R101, -0x1, RZ, P2, !PT ;  /* 0xffffffff65657810 */ /* 0x000fe200017fe4ff */
[----:B-1----:R-:W-:Y:S01]  /*6b40*/  @!P1 FMUL.FTZ R33, R33, R46 ;  /* 0x0000002e21219220 */ /* 0x002fe20000410000 */
[----:B------:R1:W-:Y:S01]  /*6b50*/  STS.128 [R107+0x20], R28 ;  /* 0x0000201c6b007388 */ /* 0x0003e20000000c00 */
[----:B------:R-:W-:-:S04]  /*6b60*/  IADD3 R98, P1, PT, R98, -0x800, RZ ;  /* 0xfffff80062627810 */ /* 0x000fc80007f3e0ff */
[----:B------:R-:W-:Y:S01]  /*6b70*/  IADD3.X R99, PT, PT, R99, -0x1, RZ, P1, !PT ;  /* 0xffffffff63637810 */ /* 0x000fe20000ffe4ff */
[----:B---3--:R-:W-:Y:S01]  /*6b80*/  @!P4 FMUL.FTZ R34, R34, R47 ;  /* 0x0000002f2222c220 */ /* 0x008fe20000410000 */
[----:B0-----:R-:W-:Y:S01]  /*6b90*/  FADD.FTZ R41, R4, R41 ;  /* 0x0000002904297221 */ /* 0x001fe20000010000 */
[----:B----4-:R-:W-:-:S04]  /*6ba0*/  IMAD.WIDE.U32 R4, R0, R6, UR4 ;  /* 0x0000000400047e25 */ /* 0x010fc8000f8e0006 */
[----:B-----5:R-:W-:Y:S01]  /*6bb0*/  @!P3 FMUL.FTZ R35, R35, R8 ;  /* 0x000000082323b220 */ /* 0x020fe20000410000 */
[----:B------:R-:W-:Y:S01]  /*6bc0*/  FADD.FTZ R42, R41, R42 ;  /* 0x0000002a292a7221 */ /* 0x000fe20000010000 */
[----:B------:R-:W-:Y:S01]  /*6bd0*/  IMAD R3, R0, R7, R5 ;  /* 0x0000000700037224 */ /* 0x000fe200078e0205 */
[----:B--2---:R-:W-:Y:S02]  /*6be0*/  LEA R6, P0, R4, R24, 0x2 ;  /* 0x0000001804067211 */ /* 0x004fe400078010ff */
[----:B------:R0:W-:Y:S01]  /*6bf0*/  STS.128 [R107+0x30], R32 ;  /* 0x000030206b007388 */ /* 0x0001e20000000c00 */
[----:B------:R-:W-:-:S03]  /*6c00*/  NOP ;  /* 0x0000000000007918 */ /* 0x000fc60000000000 */
[----:B------:R-:W2:Y:S01]  /*6c10*/  LDS.128 R8, [R106] ;  /* 0x000000006a087984 */ /* 0x000ea20000000c00 */
[----:B------:R-:W-:Y:S01]  /*6c20*/  FADD.FTZ R43, R42, R43 ;  /* 0x0000002b2a2b7221 */ /* 0x000fe20000010000 */
[----:B------:R-:W-:Y:S02]  /*6c30*/  LEA.HI.X R7, R4, R25, R3, 0x2, P0 ;  /* 0x0000001904077211 */ /* 0x000fe400000f1403 */
[----:B------:R-:W3:Y:S01]  /*6c40*/  LDS.128 R12, [R106+0x200] ;  /* 0x000200006a0c7984 */ /* 0x000ee20000000c00 */
[----:B-1----:R-:W-:Y:S01]  /*6c50*/  FADD.FTZ R28, R43, R28 ;  /* 0x0000001c2b1c7221 */ /* 0x002fe20000010000 */
[----:B------:R-:W-:Y:S01]  /*6c60*/  IADD3 R102, P0, PT, R102, -0x800, RZ ;  /* 0xfffff80066667810 */ /* 0x000fe20007f1e0ff */
[----:B------:R-:W-:Y:S01]  /*6c70*/  IMAD.WIDE.U32 R4, R104, 0x10, R6 ;  /* 0x0000001068047825 */ /* 0x000fe200078e0006 */
[----:B------:R-:W1:Y:S03]  /*6c80*/  LDS.128 R16, [R106+0x400] ;  /* 0x000400006a107984 */ /* 0x000e660000000c00 */
[----:B------:R-:W-:Y:S01]  /*6c90*/  FADD.FTZ R29, R28, R29 ;  /* 0x0000001d1c1d7221 */ /* 0x000fe20000010000 */
[----:B------:R-:W-:Y:S01]  /*6ca0*/  IADD3.X R103, PT, PT, R103, -0x1, RZ, P0, !PT ;  /* 0xffffffff67677810 */ /* 0x000fe200007fe4ff */
[----:B------:R-:W4:Y:S02]  /*6cb0*/  LDS.128 R20, [R106+0x600] ;  /* 0x000600006a147984 */ /* 0x000f240000000c00 */
[----:B------:R-:W-:-:S04]  /*6cc0*/  FADD.FTZ R30, R29, R30 ;  /* 0x0000001e1d1e7221 */ /* 0x000fc80000010000 */
[----:B------:R-:W-:-:S04]  /*6cd0*/  FADD.FTZ R31, R30, R31 ;  /* 0x0000001f1e1f7221 */ /* 0x000fc80000010000 */
[----:B0-----:R-:W-:-:S04]  /*6ce0*/  FADD.FTZ R32, R31, R32 ;  /* 0x000000201f207221 */ /* 0x001fc80000010000 */
[----:B------:R-:W-:-:S04]  /*6cf0*/  FADD.FTZ R33, R32, R33 ;  /* 0x0000002120217221 */ /* 0x000fc80000010000 */
[----:B------:R-:W-:-:S04]  /*6d00*/  FADD.FTZ R34, R33, R34 ;  /* 0x0000002221227221 */ /* 0x000fc80000010000 */
[----:B------:R-:W-:Y:S01]  /*6d10*/  FADD.FTZ R93, R34, R35 ;  /* 0x00000023225d7221 */ /* 0x000fe20000010000 */
[----:B--2---:R0:W-:Y:S04]  /*6d20*/  STG.E.128 desc[UR16][R4.64], R8 ;  /* 0x0000000804007986 */ /* 0x0041e8000c101d10 */
[----:B---3--:R0:W-:Y:S04]  /*6d30*/  STG.E.128 desc[UR16][R4.64+0x200], R12 ;  /* 0x0002000c04007986 */ /* 0x0081e8000c101d10 */
[----:B-1----:R0:W-:Y:S04]  /*6d40*/  STG.E.128 desc[UR16][R4.64+0x400], R16 ;  /* 0x0004001004007986 */ /* 0x0021e8000c101d10 */
[----:B----4-:R0:W-:Y:S01]  /*6d50*/  STG.E.128 desc[UR16][R4.64+0x600], R20 ;  /* 0x0006001404007986 */ /* 0x0101e2000c101d10 */
[----:B------:R-:W-:Y:S05]  /*6d60*/  BRA.U UP0, `(.L_x_7631) ;  /* 0xffffff9900407547 */ /* 0x000fea000b83ffff */
.L_x_7590:
        /* <DEDUP_REMOVED lines=34> */
.L_x_7633:
[----:B------:R-:W-:Y:S05]  /*6f90*/  BSYNC.RECONVERGENT B0 ;  /* 0x0000000000007941 */ /* 0x000fea0003800200 */
.L_x_7632:
        /* <DEDUP_REMOVED lines=26> */
.L_x_7635:
[----:B------:R-:W-:Y:S05]  /*7140*/  BSYNC.RECONVERGENT B0 ;  /* 0x0000000000007941 */ /* 0x000fea0003800200 */
.L_x_7634:
        /* <DEDUP_REMOVED lines=22> */
.L_x_7637:
        /* <DEDUP_REMOVED lines=51> */
.L_x_7636:
[----:B------:R-:W-:Y:S05]  /*75e0*/  EXIT ;  /* 0x000000000000794d */ /* 0x000fea0003800000 */
.L_x_7638:
        /* <DEDUP_REMOVED lines=9> */
.L_x_10492:


//--------------------- .text._Z25selective_scan_bwd_kernelI32Selective_Scan_bwd_kernel_traitsILi32ELi16ELb1ELb0ELb1ELb0ELb0EffEEv12SSMParamsBwd --------------------------
	.section	.text._Z25selective_scan_bwd_kernelI32Selective_Scan_bwd_kernel_traitsILi32ELi16ELb1ELb0ELb1ELb0ELb0EffEEv12SSMParamsBwd,"ax",@progbits
	.align	128
        .global         _Z25selective_scan_bwd_kernelI32Selective_Scan_bwd_kernel_traitsILi32ELi16ELb1ELb0ELb1ELb0ELb0EffEEv12SSMParamsBwd
        .type           _Z25selective_scan_bwd_kernelI32Selective_Scan_bwd_kernel_traitsILi32ELi16ELb1ELb0ELb1ELb0ELb0EffEEv12SSMParamsBwd,@function
        .size           _Z25selective_scan_bwd_kernelI32Selective_Scan_bwd_kernel_traitsILi32ELi16ELb1ELb0ELb1ELb0ELb0EffEEv12SSMParamsBwd,(.L_x_10493 - _Z25selective_scan_bwd_kernelI32Selective_Scan_bwd_kernel_traitsILi32ELi16ELb1ELb0ELb1ELb0ELb0EffEEv12SSMParamsBwd)
        .other          _Z25selective_scan_bwd_kernelI32Selective_Scan_bwd_kernel_traitsILi32ELi16ELb1ELb0ELb1ELb0ELb0EffEEv12SSMParamsBwd,@"STO_CUDA_ENTRY STV_DEFAULT"
_Z25selective_scan_bwd_kernelI32Selective_Scan_bwd_kernel_traitsILi32ELi16ELb1ELb0ELb1ELb0ELb0EffEEv12SSMParamsBwd:
.text._Z25selective_scan_bwd_kernelI32Selective_Scan_bwd_kernel_traitsILi32ELi16ELb1ELb0ELb1ELb0ELb0EffEEv12SSMParamsBwd:
[----:B------:R-:W-:Y:S08]  /*0000*/  LDC R1, c[0x0][0x37c] ;  /* 0x0000df00ff017b82 */ /* 0x000ff00000000800 */
[----:B------:R-:W0:Y:S01]  /*0010*/  LDC R8, c[0x0][0x398] ;  /* 0x0000e600ff087b82 */ /* 0x000e220000000800 */
[----:B------:R-:W1:Y:S01]  /*0020*/  S2R R161, SR_CTAID.Y ;  /* 0x0000000000a17919 */ /* 0x000e620000002600 */
[----:B------:R-:W2:Y:S01]  /*0030*/  LDCU.64 UR16, c[0x0][0x358] ;  /* 0x00006b00ff1077ac */ /* 0x000ea20008000a00 */
[----:B------:R-:W-:Y:S01]  /*0040*/  MOV R140, RZ ;  /* 0x000000ff008c7202 */ /* 0x000fe20000000f00 */
[----:B------:R-:W-:Y:S01]  /*0050*/  HFMA2 R148, -RZ, RZ, 0, 0 ;  /* 0x00000000ff947431 */ /* 0x000fe200000001ff */
        /* <DEDUP_REMOVED lines=8> */
[----:B------:R-:W4:Y:S01]  /*00e0*/  LDC R17, c[0x0][0x394] ;  /* 0x0000e500ff117b82 */ /* 0x000f220000000800 */
[----:B------:R-:W-:Y:S02]  /*00f0*/  ISETP.NE.AND.EX P1, PT, R5, RZ, PT, P1 ;  /* 0x000000ff0500720c */ /* 0x000fe40003f25310 */
[----:B--2---:R-:W-:-:S05]  /*0100*/  ISETP.NE.U32.AND P0, PT, R2, RZ, PT ;  /* 0x000000ff0200720c */ /* 0x004fca0003f05070 */
[----:B------:R-:W2:Y:S01]  /*0110*/  LDC.64 R14, c[0x0][0x3e8] ;  /* 0x0000fa00ff0e7b82 */ /* 0x000ea20000000a00 */
        /* <DEDUP_REMOVED lines=12> */
[----:B------:R4:W5:Y:S07]  /*01e0*/  @P0 LDG.E R148, desc[UR16][R2.64] ;  /* 0x0000001002940981 */ /* 0x00096e000c1e1900 */
[----:B---3--:R-:W3:Y:S01]  /*01f0*/  LDC.64 R4, c[0x0][0x480] ;  /* 0x00012000ff047b82 */ /* 0x008ee20000000a00 */
[----:B0-----:R-:W-:Y:S01]  /*0200*/  HFMA2 R6, -RZ, RZ, 0, 0 ;  /* 0x00000000ff067431 */ /* 0x001fe200000001ff */
[----:B----4-:R-:W-:-:S06]  /*0210*/  IADD3 R10, PT, PT, RZ, -R7, RZ ;  /* 0x80000007ff0a7210 */ /* 0x010fcc0007ffe0ff */
[----:B------:R-:W0:Y:S01]  /*0220*/  LDC.64 R156, c[0x0][0x4a8] ;  /* 0x00012a00ff9c7b82 */ /* 0x000e220000000a00 */
[----:B------:R-:W-:Y:S01]  /*0230*/  IMAD R3, R10, R9, RZ ;  /* 0x000000090a037224 */ /* 0x000fe200078e02ff */
[----:B------:R-:W-:-:S03]  /*0240*/  IABS R2, R161 ;  /* 0x000000a100027213 */ /* 0x000fc60000000000 */
[----:B------:R-:W-:-:S06]  /*0250*/  IMAD.HI.U32 R7, R7, R3, R6 ;  /* 0x0000000307077227 */ /* 0x000fcc00078e0006 */
[----:B------:R-:W-:-:S05]  /*0260*/  IMAD.HI.U32 R0, R7, R2, RZ ;  /* 0x0000000207007227 */ /* 0x000fca00078e00ff */
[----:B------:R-:W-:Y:S02]  /*0270*/  IADD3 R3, PT, PT, -R0, RZ, RZ ;  /* 0x000000ff00037210 */ /* 0x000fe40007ffe1ff */
[----:B---3--:R-:W-:-:S03]  /*0280*/  ISETP.NE.U32.AND P0, PT, R4, RZ, PT ;  /* 0x000000ff0400720c */ /* 0x008fc60003f05070 */
[----:B------:R-:W-:Y:S01]  /*0290*/  IMAD R2, R9, R3, R2 ;  /* 0x0000000309027224 */ /* 0x000fe200078e0202 */
[----:B------:R-:W-:-:S04]  /*02a0*/  ISETP.NE.AND.EX P0, PT, R5, RZ, PT, P0 ;  /* 0x000000ff0500720c */ /* 0x000fc80003f05300 */
[----:B------:R-:W-:Y:S01]  /*02b0*/  ISETP.GT.U32.AND P2, PT, R9, R2, PT ;  /* 0x000000020900720c */ /* 0x000fe20003f44070 */
[----:B------:R-:W-:Y:S02]  /*02c0*/  UIMAD.WIDE.U32 UR4, UR18, UR8, URZ ;  /* 0x00000008120472a5 */ /* 0x000fe4000f8e00ff */
[----:B------:R-:W-:-:S06]  /*02d0*/  UIMAD.WIDE.U32 UR6, UR18, UR12, URZ ;  /* 0x0000000c120672a5 */ /* 0x000fcc000f8e00ff */
[----:B------:R-:W3:Y:S04]  /*02e0*/  @P0 LDC R10, c[0x0][0x384] ;  /* 0x0000e100ff0a0b82 */ /* 0x000ee80000000800 */
[-C--:B------:R-:W-:Y:S01]  /*02f0*/  @!P2 IADD3 R2, PT, PT, R2, -R9.reuse, RZ ;  /* 0x800000090202a210 */ /* 0x080fe20007ffe0ff */
[----:B------:R-:W-:Y:S02]  /*0300*/  UIMAD UR9, UR18, UR9, UR5 ;  /* 0x00000009120972a4 */ /* 0x000fe4000f8e0205 */
[----:B------:R-:W-:Y:S01]  /*0310*/  UIMAD UR8, UR18, UR13, UR7 ;  /* 0x0000000d120872a4 */ /* 0x000fe2000f8e0207 */
[----:B------:R-:W-:Y:S01]  /*0320*/  ISETP.GE.U32.AND P1, PT, R2, R9, PT ;  /* 0x000000090200720c */ /* 0x000fe20003f26070 */
[----:B------:R-:W4:Y:S01]  /*0330*/  @P0 LDC R19, c[0x0][0x38c] ;  /* 0x0000e300ff130b82 */ /* 0x000f220000000800 */
[----:B------:R-:W-:-:S02]  /*0340*/  MOV R3, UR5 ;  /* 0x0000000500037c02 */ /* 0x000fc40008000f00 */
[----:B------:R-:W-:Y:S02]  /*0350*/  MOV R2, UR4 ;  /* 0x0000000400027c02 */ /* 0x000fe40008000f00 */
[----:B------:R-:W-:Y:S02]  /*0360*/  MOV R3, UR9 ;  /* 0x0000000900037c02 */ /* 0x000fe40008000f00 */
[----:B------:R-:W-:Y:S02]  /*0370*/  @!P2 IADD3 R0, PT, PT, R0, 0x1, RZ ;  /* 0x000000010000a810 */ /* 0x000fe40007ffe0ff */
[----:B------:R-:W-:Y:S01]  /*0380*/  MOV R5, UR7 ;  /* 0x0000000700057c02 */ /* 0x000fe20008000f00 */
[C---:B------:R-:W-:Y:S01]  /*0390*/  IMAD.WIDE.U32 R2, R161.reuse, UR10, R2 ;  /* 0x0000000aa1027c25 */ /* 0x040fe2000f8e0002 */
[----:B------:R-:W-:Y:S01]  /*03a0*/  MOV R5, UR8 ;  /* 0x0000000800057c02 */ /* 0x000fe20008000f00 */
[----:B------:R-:W2:Y:S01]  /*03b0*/  LDCU.64 UR8, c[0x0][0x498] ;  /* 0x00009300ff0877ac */ /* 0x000ea20008000a00 */
[----:B------:R-:W-:-:S02]  /*03c0*/  LOP3.LUT R6, R161, R8, RZ, 0x3c, !PT ;  /* 0x00000008a1067212 */ /* 0x000fc400078e3cff */
[----:B------:R-:W-:Y:S01]  /*03d0*/  @P1 IADD3 R0, PT, PT, R0, 0x1, RZ ;  /* 0x0000000100001810 */ /* 0x000fe20007ffe0ff */
[----:B------:R-:W-:Y:S01]  /*03e0*/  IMAD R13, R161, UR11, R3 ;  /* 0x0000000ba10d7c24 */ /* 0x000fe2000f8e0203 */
[----:B------:R-:W1:Y:S01]  /*03f0*/  LDCU.64 UR10, c[0x0][0x3d0] ;  /* 0x00007a00ff0a77ac */ /* 0x000e620008000a00 */
[----:B------:R-:W-:Y:S02]  /*0400*/  ISETP.GE.AND P3, PT, R6, RZ, PT ;  /* 0x000000ff0600720c */ /* 0x000fe40003f66270 */
[----:B------:R-:W-:Y:S01]  /*0410*/  MOV R89, R0 ;  /* 0x0000000000597202 */ /* 0x000fe20000000f00 */
[----:B---3--:R-:W-:Y:S01]  /*0420*/  @P0 IMAD R0, R10, UR18, R161 ;  /* 0x000000120a000c24 */ /* 0x008fe2000f8e02a1 */
[----:B------:R-:W-:Y:S01]  /*0430*/  ISETP.NE.AND P2, PT, R8, RZ, PT ;  /* 0x000000ff0800720c */ /* 0x000fe20003f45270 */
[----:B------:R-:W3:Y:S02]  /*0440*/  @P0 LDC.64 R6, c[0x0][0x480] ;  /* 0x00012000ff060b82 */ /* 0x000ee40000000a00 */
[----:B------:R-:W-:Y:S01]  /*0450*/  @P0 IMAD R0, R0, R17, RZ ;  /* 0x0000001100000224 */ /* 0x000fe200078e02ff */
[----:B------:R-:W-:-:S02]  /*0460*/  LEA R9, R17, 0xfffffe00, 0x9 ;  /* 0xfffffe0011097811 */ /* 0x000fc400078e48ff */
[----:B------:R-:W-:Y:S01]  /*0470*/  ISETP.GE.AND P1, PT, R17, 0x1, PT ;  /* 0x000000011100780c */ /* 0x000fe20003f26270 */
[----:B----4-:R-:W-:Y:S02]  /*0480*/  @P0 IMAD R3, R0, R19, RZ ;  /* 0x0000001300030224 */ /* 0x010fe400078e02ff */
[----:B------:R-:W4:Y:S01]  /*0490*/  LDC.64 R16, c[0x0][0x460] ;  /* 0x00011800ff107b82 */ /* 0x000f220000000a00 */
[----:B--2---:R-:W-:Y:S01]  /*04a0*/  UIMAD.WIDE.U32 UR4, UR18, UR8, URZ ;  /* 0x00000008120472a5 */ /* 0x004fe2000f8e00ff */
[----:B------:R-:W-:-:S06]  /*04b0*/  @!P3 IADD3 R89, PT, PT, -R89, RZ, RZ ;  /* 0x000000ff5959b210 */ /* 0x000fcc0007ffe1ff */
[----:B------:R-:W2:Y:S01]  /*04c0*/  LDC.64 R18, c[0x0][0x468] ;  /* 0x00011a00ff127b82 */ /* 0x000ea20000000a00 */
[----:B------:R-:W-:Y:S01]  /*04d0*/  @!P2 LOP3.LUT R89, RZ, R8, RZ, 0x33, !PT ;  /* 0x00000008ff59a212 */ /* 0x000fe200078e33ff */
[----:B------:R-:W-:Y:S01]  /*04e0*/  UIMAD UR5, UR18, UR9, UR5 ;  /* 0x00000009120572a4 */ /* 0x000fe2000f8e0205 */
[----:B------:R-:W-:Y:S01]  /*04f0*/  MOV R4, UR6 ;  /* 0x0000000600047c02 */ /* 0x000fe20008000f00 */
[----:B-1----:R-:W-:Y:S01]  /*0500*/  UIMAD.WIDE.U32 UR6, UR18, UR10, URZ ;  /* 0x0000000a120672a5 */ /* 0x002fe2000f8e00ff */
[----:B------:R-:W-:Y:S01]  /*0510*/  SHF.R.S32.HI R23, RZ, 0x1f, R89 ;  /* 0x0000001fff177819 */ /* 0x000fe20000011459 */
[----:B------:R-:W1:Y:S02]  /*0520*/  LDCU.64 UR8, c[0x0][0x4c8] ;  /* 0x00009900ff0877ac */ /* 0x000e640008000a00 */
[----:B------:R-:W-:Y:S01]  /*0530*/  IMAD.WIDE.U32 R4, R161, UR14, R4 ;  /* 0x0000000ea1047c25 */ /* 0x000fe2000f8e0004 */
[----:B------:R-:W-:Y:S01]  /*0540*/  UIMAD UR7, UR18, UR11, UR7 ;  /* 0x0000000b120772a4 */ /* 0x000fe2000f8e0207 */
[----:B------:R-:W-:-:S02]  /*0550*/  CS2R R100, SRZ ;  /* 0x0000000000647805 */ /* 0x000fc4000001ff00 */
[----:B------:R-:W-:Y:S01]  /*0560*/  IMAD R0, R23, R14, RZ ;  /* 0x0000000e17007224 */ /* 0x000fe200078e02ff */
[----:B------:R-:W-:Y:S01]  /*0570*/  IADD3 R147, P2, PT, R9, R2, RZ ;  /* 0x0000000209937210 */ /* 0x000fe20007f5e0ff */
[----:B---3--:R-:W-:Y:S01]  /*0580*/  @P0 IMAD.WIDE R100, R3, 0x8, R6 ;  /* 0x0000000803640825 */ /* 0x008fe200078e0206 */
[----:B------:R-:W-:-:S03]  /*0590*/  IADD3 R145, P3, PT, R9, R4, RZ ;  /* 0x0000000409917210 */ /* 0x000fc60007f7e0ff */
[C---:B------:R-:W-:Y:S02]  /*05a0*/  IMAD R11, R161.reuse, UR15, R5 ;  /* 0x0000000fa10b7c24 */ /* 0x040fe4000f8e0205 */
[----:B------:R-:W-:-:S04]  /*05b0*/  IMAD.WIDE.U32 R2, R161, R142, UR4 ;  /* 0x00000004a1027e25 */ /* 0x000fc8000f8e008e */
[----:B------:R-:W-:-:S04]  /*05c0*/  IMAD.WIDE.U32 R4, R89, R14, UR6 ;  /* 0x0000000659047e25 */ /* 0x000fc8000f8e000e */
[----:B------:R-:W-:Y:S01]  /*05d0*/  IMAD R7, R89, R15, R0 ;  /* 0x0000000f59077224 */ /* 0x000fe200078e0200 */
[----:B------:R-:W-:Y:S01]  /*05e0*/  SHF.R.S32.HI R0, RZ, 0x1f, R9 ;  /* 0x0000001fff007819 */ /* 0x000fe20000011409 */
[----:B------:R-:W-:Y:S01]  /*05f0*/  IMAD R143, R161, R143, R3 ;  /* 0x0000008fa18f7224 */ /* 0x000fe200078e0203 */
[C---:B------:R-:W-:Y:S02]  /*0600*/  IADD3 R2, P4, PT, R9.reuse, R2, RZ ;  /* 0x0000000209027210 */ /* 0x040fe40007f9e0ff */
[----:B------:R-:W-:Y:S02]  /*0610*/  IADD3 R9, P5, PT, R9, R4, RZ ;  /* 0x0000000409097210 */ /* 0x000fe40007fbe0ff */
[C---:B------:R-:W-:Y:S02]  /*0620*/  IADD3.X R6, PT, PT, R0.reuse, R13, RZ, P2, !PT ;  /* 0x0000000d00067210 */ /* 0x040fe400017fe4ff */
[----:B------:R-:W-:Y:S02]  /*0630*/  IADD3.X R4, PT, PT, R0, R11, RZ, P3, !PT ;  /* 0x0000000b00047210 */ /* 0x000fe40001ffe4ff */
[----:B----4-:R-:W-:-:S02]  /*0640*/  LEA R146, P0, R147, R16, 0x2 ;  /* 0x0000001093927211 */ /* 0x010fc400078010ff */
[----:B--2---:R-:W-:Y:S01]  /*0650*/  LEA R144, P2, R145, R18, 0x2 ;  /* 0x0000001291907211 */ /* 0x004fe200078410ff */
[----:B-1----:R-:W-:Y:S01]  /*0660*/  IMAD.WIDE.U32 R98, R161, UR8, RZ ;  /* 0x00000008a1627c25 */ /* 0x002fe2000f8e00ff */
[----:B------:R-:W-:Y:S02]  /*0670*/  IADD3 R7, PT, PT, R5, R7, RZ ;  /* 0x0000000705077210 */ /* 0x000fe40007ffe0ff */
[C---:B------:R-:W-:Y:S01]  /*0680*/  IADD3.X R143, PT, PT, R0.reuse, R143, RZ, P4, !PT ;  /* 0x0000008f008f7210 */ /* 0x040fe200027fe4ff */
[----:B0-----:R-:W-:Y:S01]  /*0690*/  IMAD.WIDE.U32 R96, R161, R156, RZ ;  /* 0x0000009ca1607225 */ /* 0x001fe200078e00ff */
[----:B------:R-:W-:Y:S02]  /*06a0*/  LEA.HI.X R147, R147, R17, R6, 0x2, P0 ;  /* 0x0000001193937211 */ /* 0x000fe400000f1406 */
[----:B------:R-:W-:Y:S01]  /*06b0*/  LEA.HI.X R145, R145, R19, R4, 0x2, P2 ;  /* 0x0000001391917211 */ /* 0x000fe200010f1404 */
[----:B------:R-:W-:Y:S01]  /*06c0*/  IMAD R159, R161, UR9, R99 ;  /* 0x00000009a19f7c24 */ /* 0x000fe2000f8e0263 */
[----:B------:R-:W-:-:S02]  /*06d0*/  IADD3.X R0, PT, PT, R0, R7, RZ, P5, !PT ;  /* 0x0000000700007210 */ /* 0x000fc40002ffe4ff */
[C---:B------:R-:W-:Y:S02]  /*06e0*/  LEA R142, P0, R2.reuse, R20, 0x2 ;  /* 0x00000014028e7211 */ /* 0x040fe400078010ff */
[----:B------:R-:W-:Y:S01]  /*06f0*/  LEA R141, P2, R9, R138, 0x2 ;  /* 0x0000008a098d7211 */ /* 0x000fe200078410ff */
[----:B------:R-:W-:Y:S01]  /*0700*/  HFMA2 R155, -RZ, RZ, 0, 0 ;  /* 0x00000000ff9b7431 */ /* 0x000fe200000001ff */
[----:B------:R-:W-:Y:S01]  /*0710*/  LEA.HI.X R143, R2, R21, R143, 0x2, P0 ;  /* 0x00000015028f7211 */ /* 0x000fe200000f148f */
[----:B------:R-:W-:Y:S01]  /*0720*/  IMAD R157, R161, R157, R97 ;  /* 0x0000009da19d7224 */ /* 0x000fe200078e0261 */
        /* <DEDUP_REMOVED lines=8> */
[----:B------:R-:W3:Y:S01]  /*07b0*/  LDCU.64 UR10, c[0x0][0x4e0] ;  /* 0x00009c00ff0a77ac */ /* 0x000ee20008000a00 */
[----:B------:R-:W-:Y:S02]  /*07c0*/  MOV R155, RZ ;  /* 0x000000ff009b7202 */ /* 0x000fe40000000f00 */
[----:B------:R-:W4:Y:S01]  /*07d0*/  S2UR UR5, SR_CgaCtaId ;  /* 0x00000000000579c3 */ /* 0x000f220000008800 */
[----:B------:R-:W0:Y:S01]  /*07e0*/  LDCU.64 UR8, c[0x0][0x3b8] ;  /* 0x00007700ff0877ac */ /* 0x000e220008000a00 */
[----:B------:R-:W-:Y:S01]  /*07f0*/  UMOV UR4, 0x400 ;  /* 0x0000040000047882 */ /* 0x000fe20000000000 */
[----:B--2---:R-:W-:Y:S01]  /*0800*/  IMAD.WIDE.U32 R92, R161, UR6, RZ ;  /* 0x00000006a15c7c25 */ /* 0x004fe2000f8e00ff */
[----:B------:R-:W2:Y:S03]  /*0810*/  LDCU UR6, c[0x0][0x394] ;  /* 0x00007280ff0677ac */ /* 0x000ea60008000800 */
[----:B---3--:R-:W-:-:S02]  /*0820*/  IMAD R0, R23, UR10, RZ ;  /* 0x0000000a17007c24 */ /* 0x008fc4000f8e02ff */
[----:B------:R-:W-:Y:S02]  /*0830*/  IMAD R151, R161, UR7, R93 ;  /* 0x00000007a1977c24 */ /* 0x000fe4000f8e025d */
[----:B------:R-:W-:Y:S02]  /*0840*/  IMAD R35, R89, UR11, R0 ;  /* 0x0000000b59237c24 */ /* 0x000fe4000f8e0200 */
[----:B0-----:R-:W-:Y:S01]  /*0850*/  IMAD.WIDE.U32 R90, R161, UR8, RZ ;  /* 0x00000008a15a7c25 */ /* 0x001fe2000f8e00ff */
[----:B------:R-:W-:Y:S01]  /*0860*/  SHF.L.U32 R0, R94, 0x2, RZ ;  /* 0x000000025e007819 */ /* 0x000fe200000006ff */
[----:B----4-:R-:W-:Y:S02]  /*0870*/  ULEA UR4, UR5, UR4, 0x18 ;  /* 0x0000000405047291 */ /* 0x010fe4000f8ec0ff */
[----:B-1----:R-:W-:Y:S01]  /*0880*/  IMAD.WIDE.U32 R2, R4, UR18, R94 ;  /* 0x0000001204027c25 */ /* 0x002fe2000f8e005e */
[C---:B------:R-:W-:Y:S02]  /*0890*/  IADD3 R7, PT, PT, R94.reuse, 0x40, RZ ;  /* 0x000000405e077810 */ /* 0x040fe40007ffe0ff */
[C---:B------:R-:W-:Y:S01]  /*08a0*/  IADD3 R9, PT, PT, R94.reuse, 0x60, RZ ;  /* 0x000000605e097810 */ /* 0x040fe20007ffe0ff */
[----:B------:R-:W-:Y:S01]  /*08b0*/  IMAD R3, R5, UR18, R3 ;  /* 0x0000001205037c24 */ /* 0x000fe2000f8e0203 */
[C---:B------:R-:W-:Y:S01]  /*08c0*/  IADD3 R5, PT, PT, R94.reuse, 0x20, RZ ;  /* 0x000000205e057810 */ /* 0x040fe20007ffe0ff */
[----:B------:R-:W-:Y:S01]  /*08d0*/  UIADD3 UR5, UPT, UPT, UR4, 0x850, URZ ;  /* 0x0000085004057890 */ /* 0x000fe2000fffe0ff */
[C---:B------:R-:W-:Y:S01]  /*08e0*/  IADD3 R11, PT, PT, R94.reuse, 0x80, RZ ;  /* 0x000000805e0b7810 */ /* 0x040fe20007ffe0ff */
[----:B------:R-:W-:Y:S01]  /*08f0*/  IMAD.WIDE.U32 R88, R89, UR10, R2 ;  /* 0x0000000a59587c25 */ /* 0x000fe2000f8e0002 */
[----:B------:R-:W-:-:S02]  /*0900*/  SHF.L.U32 R3, R94, 0x4, RZ ;  /* 0x000000045e037819 */ /* 0x000fc400000006ff */
[C---:B------:R-:W-:Y:S01]  /*0910*/  IADD3 R13, PT, PT, R94.reuse, 0xa0, RZ ;  /* 0x000000a05e0d7810 */ /* 0x040fe20007ffe0ff */
[----:B------:R-:W-:Y:S01]  /*0920*/  IMAD R149, R161, UR9, R91 ;  /* 0x00000009a1957c24 */ /* 0x000fe2000f8e025b */
        /* <DEDUP_REMOVED lines=10> */
[----:B------:R-:W-:-:S02]  /*09d0*/  LEA.HI R136, R94, R94, RZ, 0x1b ;  /* 0x0000005e5e887211 */ /* 0x000fc400078fd8ff */
[----:B------:R-:W-:Y:S02]  /*09e0*/  LOP3.LUT R137, R0, 0xf80, RZ, 0xc0, !PT ;  /* 0x00000f8000897812 */ /* 0x000fe400078ec0ff */
        /* <DEDUP_REMOVED lines=17> */
[----:B--2---:R-:W-:Y:S02]  /*0b00*/  MOV R138, UR6 ;  /* 0x00000006008a7c02 */ /* 0x004fe40008000f00 */
[----:B------:R-:W-:Y:S02]  /*0b10*/  LOP3.LUT R193, R94, 0x1f, RZ, 0xc0, !PT ;  /* 0x0000001f5ec17812 */ /* 0x000fe400078ec0ff */
[----:B------:R-:W-:Y:S02]  /*0b20*/  LEA R136, R136, UR4, 0x2 ;  /* 0x0000000488887c11 */ /* 0x000fe4000f8e10ff */
[----:B------:R-:W-:Y:S02]  /*0b30*/  LOP3.LUT R137, R137, 0x1f, R94, 0xf8, !PT ;  /* 0x0000001f89897812 */ /* 0x000fe400078ef85e */
        /* <DEDUP_REMOVED lines=17> */
[----:B------:R-:W-:-:S07]  /*0c50*/  IADD3 R118, PT, PT, R89, R35, RZ ;  /* 0x0000002359767210 */ /* 0x000fce0007ffe0ff */
.L_x_7679:
[----:B------:R-:W-:Y:S01]  /*0c60*/  BAR.SYNC.DEFER_BLOCKING 0x0 ;  /* 0x0000000000007b1d */ /* 0x000fe20000010000 */
[----:B---3--:R-:W-:-:S05]  /*0c70*/  IMAD.WIDE.U32 R2, R137, 0x10, R146 ;  /* 0x0000001089027825 */ /* 0x008fca00078e0092 */
[----:B------:R-:W2:Y:S04]  /*0c80*/  LDG.E.128 R4, desc[UR16][R2.64] ;  /* 0x0000001002047981 */ /* 0x000ea8000c1e1d00 */
[----:B------:R-:W3:Y:S04]  /*0c90*/  LDG.E.128 R24, desc[UR16][R2.64+0x200] ;  /* 0x0002001002187981 */ /* 0x000ee8000c1e1d00 */
[----:B------:R-:W4:Y:S04]  /*0ca0*/  LDG.E.128 R28, desc[UR16][R2.64+0x400] ;  /* 0x00040010021c7981 */ /* 0x000f28000c1e1d00 */
[----:B------:R0:W4:Y:S01]  /*0cb0*/  LDG.E.128 R32, desc[UR16][R2.64+0x600] ;  /* 0x0006001002207981 */ /* 0x000122000c1e1d00 */
[----:B------:R-:W1:Y:S01]  /*0cc0*/  S2UR UR5, SR_CgaCtaId ;  /* 0x00000000000579c3 */ /* 0x000e620000008800 */
[----:B------:R-:W-:Y:S01]  /*0cd0*/  UMOV UR4, 0x400 ;  /* 0x0000040000047882 */ /* 0x000fe20000000000 */
[----:B------:R-:W1:Y:S01]  /*0ce0*/  S2R R117, SR_LANEID ;  /* 0x0000000000757919 */ /* 0x000e620000000000 */
[----:B0-----:R-:W-:Y:S01]  /*0cf0*/  IMAD.WIDE.U32 R2, R137, 0x10, R144 ;  /* 0x0000001089027825 */ /* 0x001fe200078e0090 */
[----:B-1----:R-:W-:-:S06]  /*0d00*/  ULEA UR4, UR5, UR4, 0x18 ;  /* 0x0000000405047291 */ /* 0x002fcc000f8ec0ff */
[C---:B------:R-:W-:Y:S02]  /*0d10*/  LEA R116, R117.reuse, UR4, 0x4 ;  /* 0x0000000475747c11 */ /* 0x040fe4000f8e20ff */
[----:B------:R-:W-:-:S03]  /*0d20*/  LEA R0, R117, UR4, 0x6 ;  /* 0x0000000475007c11 */ /* 0x000fc6000f8e30ff */
[----:B------:R-:W0:Y:S01]  /*0d30*/  LDCU UR4, c[0x0][0x38c] ;  /* 0x00007180ff0477ac */ /* 0x000e220008000800 */
        /* <DEDUP_REMOVED lines=12> */
[----:B---3--:R-:W3:Y:S04]  /*0e00*/  LDG.E.128 R28, desc[UR16][R2.64+0x400] ;  /* 0x00040010021c7981 */ /* 0x008ee8000c1e1d00 */
[----:B------:R-:W3:Y:S01]  /*0e10*/  LDG.E.128 R36, desc[UR16][R2.64+0x600] ;  /* 0x0006001002247981 */ /* 0x000ee2000c1e1d00 */
[----:B----4-:R-:W-:-:S03]  /*0e20*/  IMAD.WIDE.U32 R32, R137, 0x10, R142 ;  /* 0x0000001089207825 */ /* 0x010fc600078e008e */
[----:B------:R-:W-:Y:S04]  /*0e30*/  STS.128 [R116], R4 ;  /* 0x0000000474007388 */ /* 0x000fe80000000c00 */
[----:B--2---:R-:W-:Y:S04]  /*0e40*/  STS.128 [R116+0x200], R24 ;  /* 0x0002001874007388 */ /* 0x004fe80000000c00 */
        /* <DEDUP_REMOVED lines=65> */
[----:B------:R-:W-:Y:S01]  /*1260*/  IADD3 R3, PT, PT, R138, -0x1, RZ ;  /* 0xffffffff8a037810 */ /* 0x000fe20007ffe0ff */
[--C-:B------:R-:W-:Y:S01]  /*1270*/  FADD.FTZ R163, R68, R140.reuse ;  /* 0x0000008c44a37221 */ /* 0x100fe20000010000 */
[--C-:B------:R-:W-:Y:S01]  /*1280*/  FADD.FTZ R150, R69, R140.reuse ;  /* 0x0000008c45967221 */ /* 0x100fe20000010000 */
[--C-:B------:R-:W-:Y:S01]  /*1290*/  FADD.FTZ R165, R70, R140.reuse ;  /* 0x0000008c46a57221 */ /* 0x100fe20000010000 */
[----:B------:R-:W-:Y:S01]  /*12a0*/  SHF.L.U32 R166, R3, 0x8, RZ ;  /* 0x0000000803a67819 */ /* 0x000fe200000006ff */
[--C-:B------:R-:W-:Y:S01]  /*12b0*/  FADD.FTZ R152, R71, R140.reuse ;  /* 0x0000008c47987221 */ /* 0x100fe20000010000 */
[----:B------:R-:W-:Y:S01]  /*12c0*/  SHF.L.U32 R3, R3, 0x9, RZ ;  /* 0x0000000903037819 */ /* 0x000fe200000006ff */
        /* <DEDUP_REMOVED lines=13> */
[----:B------:R-:W-:Y:S01]  /*13a0*/  FADD.FTZ R192, R83, R140 ;  /* 0x0000008c53c07221 */ /* 0x000fe20000010000 */
[----:B------:R-:W-:Y:S01]  /*13b0*/  ISETP.NE.AND P0, PT, R138, 0x1, PT ;  /* 0x000000018a00780c */ /* 0x000fe20003f05270 */
[----:B------:R-:W-:Y:S01]  /*13c0*/  HFMA2 R39, -RZ, RZ, 0, 0 ;  /* 0x00000000ff277431 */ /* 0x000fe200000001ff */
[----:B------:R-:W3:Y:S01]  /*13d0*/  LDC.64 R106, c[0x0][0x3c0] ;  /* 0x0000f000ff6a7b82 */ /* 0x000ee20000000a00 */
[----:B------:R-:W-:Y:S01]  /*13e0*/  IADD3 R112, P1, PT, R3, R88, RZ ;  /* 0x0000005803707210 */ /* 0x000fe20007f3e0ff */
[----:B------:R-:W-:Y:S01]  /*13f0*/  FMUL.FTZ R190, R8, R163 ;  /* 0x000000a308be7220 */ /* 0x000fe20000410000 */
[----:B------:R-:W-:Y:S01]  /*1400*/  ISETP.EQ.AND P0, PT, R94, RZ, P0 ;  /* 0x000000ff5e00720c */ /* 0x000fe20000702270 */
[----:B------:R-:W-:Y:S01]  /*1410*/  FMUL.FTZ R189, R9, R150 ;  /* 0x0000009609bd7220 */ /* 0x000fe20000410000 */
[----:B------:R-:W-:Y:S01]  /*1420*/  FMUL.FTZ R188, R10, R165 ;  /* 0x000000a50abc7220 */ /* 0x000fe20000410000 */
[----:B------:R-:W-:Y:S01]  /*1430*/  FMUL.FTZ R187, R11, R152 ;  /* 0x000000980bbb7220 */ /* 0x000fe20000410000 */
[----:B------:R-:W-:Y:S01]  /*1440*/  FMUL.FTZ R186, R12, R167 ;  /* 0x000000a70cba7220 */ /* 0x000fe20000410000 */
[----:B------:R-:W4:Y:S01]  /*1450*/  LDC.64 R108, c[0x0][0x3a8] ;  /* 0x0000ea00ff6c7b82 */ /* 0x000f220000000a00 */
        /* <DEDUP_REMOVED lines=8> */
[----:B------:R-:W-:Y:S01]  /*14e0*/  FMUL.FTZ R176, R20, R177 ;  /* 0x000000b114b07220 */ /* 0x000fe20000410000 */
[----:B------:R-:W-:Y:S01]  /*14f0*/  FMUL.FTZ R174, R21, R162 ;  /* 0x000000a215ae7220 */ /* 0x000fe20000410000 */
[----:B------:R-:W-:Y:S01]  /*1500*/  FMUL.FTZ R172, R22, R179 ;  /* 0x000000b316ac7220 */ /* 0x000fe20000410000 */
[----:B------:R-:W-:Y:S01]  /*1510*/  FMUL.FTZ R168, R23, R192 ;  /* 0x000000c017a87220 */ /* 0x000fe20000410000 */
[----:B------:R-:W-:Y:S01]  /*1520*/  LOP3.LUT R166, R166, 0x100, RZ, 0xc0, !PT ;  /* 0x00000100a6a67812 */ /* 0x000fe200078ec0ff */
[----:B------:R-:W0:Y:S01]  /*1530*/  LDCU UR10, c[0x0][0x394] ;  /* 0x00007280ff0a77ac */ /* 0x000e220008000800 */
[----:B------:R-:W-:-:S02]  /*1540*/  IADD3 R164, PT, PT, R3, R94, RZ ;  /* 0x0000005e03a47210 */ /* 0x000fc40007ffe0ff */
[----:B------:R-:W-:Y:S01]  /*1550*/  IADD3.X R113, PT, PT, RZ, R118, RZ, P1, !PT ;  /* 0x00000076ff717210 */ /* 0x000fe20000ffe4ff */
[----:B------:R-:W0:Y:S01]  /*1560*/  LDCU UR11, c[0x0][0x38c] ;  /* 0x00007180ff0b77ac */ /* 0x000e220008000800 */
[----:B------:R-:W0:Y:S01]  /*1570*/  LDCU UR7, c[0x0][0x388] ;  /* 0x00007100ff0777ac */ /* 0x000e220008000800 */
[----:B------:R-:W0:Y:S01]  /*1580*/  LDCU.64 UR8, c[0x0][0x540] ;  /* 0x0000a800ff0877ac */ /* 0x000e220008000a00 */
[----:B------:R-:W-:-:S05]  /*1590*/  UMOV UR4, URZ ;  /* 0x000000ff00047c82 */ /* 0x000fca0008000000 */
.L_x_7678:
[----:B--2---:R-:W-:Y:S01]  /*15a0*/  IMAD.WIDE.U32 R2, R170, UR4, RZ ;  /* 0x00000004aa027c25 */ /* 0x004fe2000f8e00ff */
[----:B-1----:R-:W-:Y:S02]  /*15b0*/  MOV R68, R92 ;  /* 0x0000005c00447202 */ /* 0x002fe40000000f00 */
[----:B------:R-:W-:Y:S01]  /*15c0*/  MOV R69, R151 ;  /* 0x0000009700457202 */ /* 0x000fe20000000f00 */
[----:B------:R-:W-:Y:S01]  /*15d0*/  IMAD R3, R171, UR4, R3 ;  /* 0x00000004ab037c24 */ /* 0x000fe2000f8e0203 */
[----:B------:R-:W-:Y:S01]  /*15e0*/  LEA R86, P2, R2, R141, 0x2 ;  /* 0x0000008d02567211 */ /* 0x000fe200078410ff */
[----:B----4-:R-:W-:-:S03]  /*15f0*/  IMAD.WIDE.U32 R68, R108, UR4, R68 ;  /* 0x000000046c447c25 */ /* 0x010fc6000f8e0044 */
[----:B------:R-:W-:Y:S01]  /*1600*/  LEA.HI.X R87, R2, R139, R3, 0x2, P2 ;  /* 0x0000008b02577211 */ /* 0x000fe200010f1403 */
[----:B------:R-:W-:Y:S01]  /*1610*/  IMAD R69, R109, UR4, R69 ;  /* 0x000000046d457c24 */ /* 0x000fe2000f8e0245 */
[----:B0-----:R-:W-:Y:S01]  /*1620*/  LEA R114, P1, R68, R102, 0x2 ;  /* 0x0000006644727211 */ /* 0x001fe200078210ff */
[----:B------:R-:W-:-:S03]  /*1630*/  IMAD.WIDE.U32 R86, R137, 0x10, R86 ;  /* 0x0000001089567825 */ /* 0x000fc600078e0056 */
[----:B------:R-:W-:Y:S02]  /*1640*/  LEA.HI.X R115, R68, R103, R69, 0x2, P1 ;  /* 0x0000006744737211 */ /* 0x000fe400008f1445 */
[----:B------:R-:W2:Y:S04]  /*1650*/  LDG.E.128 R68, desc[UR16][R86.64] ;  /* 0x0000001056447981 */ /* 0x000ea8000c1e1d00 */
[----:B------:R-:W4:Y:S04]  /*1660*/  LDG.E.128 R72, desc[UR16][R86.64+0x200] ;  /* 0x0002001056487981 */ /* 0x000f28000c1e1d00 */
[----:B------:R-:W5:Y:S04]  /*1670*/  LDG.E.128 R76, desc[UR16][R86.64+0x400] ;  /* 0x00040010564c7981 */ /* 0x000f68000c1e1d00 */
[----:B------:R-:W5:Y:S04]  /*1680*/  LDG.E.128 R80, desc[UR16][R86.64+0x600] ;  /* 0x0006001056507981 */ /* 0x000f68000c1e1d00 */
[----:B------:R-:W5:Y:S01]  /*1690*/  LDG.E R114, desc[UR16][R114.64] ;  /* 0x0000001072727981 */ /* 0x000f62000c1e1900 */
[----:B------:R-:W-:-:S02]  /*16a0*/  MOV R2, R90 ;  /* 0x0000005a00027202 */ /* 0x000fc40000000f00 */
[----:B------:R-:W-:-:S03]  /*16b0*/  MOV R3, R149 ;  /* 0x0000009500037202 */ /* 0x000fc60000000f00 */
[----:B---3--:R-:W-:-:S04]  /*16c0*/  IMAD.WIDE.U32 R2, R106, UR4, R2 ;  /* 0x000000046a027c25 */ /* 0x008fc8000f8e0002 */
[----:B------:R-:W-:Y:S01]  /*16d0*/  IMAD R3, R107, UR4, R3 ;  /* 0x000000046b037c24 */ /* 0x000fe2000f8e0203 */
[----:B-1----:R-:W-:-:S04]  /*16e0*/  LEA R84, P1, R2, R104, 0x2 ;  /* 0x0000006802547211 */ /* 0x002fc800078210ff */
[----:B------:R-:W-:-:S05]  /*16f0*/  LEA.HI.X R85, R2, R105, R3, 0x2, P1 ;  /* 0x0000006902557211 */ /* 0x000fca00008f1403 */
[----:B------:R0:W3:Y:S01]  /*1700*/  LDG.E R191, desc[UR16][R84.64] ;  /* 0x0000001054bf7981 */ /* 0x0000e2000c1e1900 */
[----:B------:R-:W1:Y:S01]  /*1710*/  S2UR UR6, SR_CgaCtaId ;  /* 0x00000000000679c3 */ /* 0x000e620000008800 */
[C---:B------:R-:W-:Y:S01]  /*1720*/  ISETP.NE.AND P2, PT, R94.reuse, RZ, PT ;  /* 0x000000ff5e00720c */ /* 0x040fe20003f45270 */
[----:B------:R-:W-:Y:S01]  /*1730*/  UMOV UR5, 0x400 ;  /* 0x0000040000057882 */ /* 0x000fe20000000000 */
[----:B------:R-:W-:Y:S02]  /*1740*/  ISETP.NE.AND P1, PT, R94, 0x1f, PT ;  /* 0x0000001f5e00780c */ /* 0x000fe40003f25270 */
[----:B------:R-:W-:-:S09]  /*1750*/  IADD3 R3, PT, PT, R166, UR4, RZ ;  /* 0x00000004a6037c10 */ /* 0x000fd2000fffe0ff */
[----:B------:R-:W-:Y:S01]  /*1760*/  @P2 IADD3 R3, PT, PT, R94, 0x200, RZ ;  /* 0x000002005e032810 */ /* 0x000fe20007ffe0ff */
[----:B-1----:R-:W-:Y:S01]  /*1770*/  ULEA UR5, UR6, UR5, 0x18 ;  /* 0x0000000506057291 */ /* 0x002fe2000f8ec0ff */
[----:B------:R-:W-:Y:S01]  /*1780*/  BSSY.RECONVERGENT B0, `(.L_x_7641) ;  /* 0x000005a000007945 */ /* 0x000fe20003800200 */
[----:B--2---:R-:W-:Y:S04]  /*1790*/  STS.128 [R116], R68 ;  /* 0x0000004474007388 */ /* 0x004fe80000000c00 */
[----:B----4-:R-:W-:Y:S04]  /*17a0*/  STS.128 [R116+0x200], R72 ;  /* 0x0002004874007388 */ /* 0x010fe80000000c00 */
[----:B-----5:R-:W-:Y:S04]  /*17b0*/  STS.128 [R116+0x400], R76 ;  /* 0x0004004c74007388 */ /* 0x020fe80000000c00 */
[----:B------:R1:W-:Y:S01]  /*17c0*/  STS.128 [R116+0x600], R80 ;  /* 0x0006005074007388 */ /* 0x0003e20000000c00 */
[----:B------:R-:W-:-:S03]  /*17d0*/  NOP ;  /* 0x0000000000007918 */ /* 0x000fc60000000000 */
[----:B------:R-:W3:Y:S04]  /*17e0*/  LDS.128 R68, [R0+0x30] ;  /* 0x0000300000447984 */ /* 0x000ee80000000c00 */
[----:B0-----:R-:W0:Y:S04]  /*17f0*/  LDS.128 R84, [R0] ;  /* 0x0000000000547984 */ /* 0x001e280000000c00 */
[----:B------:R-:W2:Y:S04]  /*1800*/  LDS.128 R76, [R0+0x10] ;  /* 0x00001000004c7984 */ /* 0x000ea80000000c00 */
        /* <DEDUP_REMOVED lines=19> */
[----:B------:R-:W0:Y:S01]  /*1940*/  MUFU.EX2 R196, R196 ;  /* 0x000000c400c47308 */ /* 0x000e220000000800 */
[----:B-1----:R-:W-:-:S03]  /*1950*/  LEA R80, R3, UR5, 0x2 ;  /* 0x0000000503507c11 */ /* 0x002fc6000f8e10ff */
        /* <DEDUP_REMOVED lines=14> */
[C---:B---3--:R-:W-:Y:S01]  /*1a40*/  FMUL.FTZ R209, R191.reuse, R68 ;  /* 0x00000044bfd17220 */ /* 0x048fe20000410000 */
        /* <DEDUP_REMOVED lines=9> */
[C---:B----4-:R-:W-:Y:S01]  /*1ae0*/  FMUL.FTZ R219, R191.reuse, R72 ;  /* 0x00000048bfdb7220 */ /* 0x050fe20000410000 */
        /* <DEDUP_REMOVED lines=24> */
[----:B------:R-:W-:Y:S01]  /*1c70*/  ISETP.NE.AND P1, PT, R138, UR10, PT ;  /* 0x0000000a8a007c0c */ /* 0x000fe2000bf25270 */
[----:B------:R-:W-:-:S12]  /*1c80*/  HFMA2 R222, -RZ, RZ, 1.875, 0 ;  /* 0x3f800000ffde7431 */ /* 0x000fd800000001ff */
[----:B------:R-:W-:Y:S05]  /*1c90*/  @!P1 BRA `(.L_x_7643) ;  /* 0x0000000000209947 */ /* 0x000fea0003800000 */
[----:B------:R-:W-:-:S04]  /*1ca0*/  SHF.L.U32 R2, R138, 0x8, RZ ;  /* 0x000000088a027819 */ /* 0x000fc800000006ff */
[----:B------:R-:W-:-:S04]  /*1cb0*/  LOP3.LUT R2, R2, 0x100, RZ, 0xc0, !PT ;  /* 0x0000010002027812 */ /* 0x000fc800078ec0ff */
[----:B------:R-:W-:-:S04]  /*1cc0*/  IADD3 R2, PT, PT, R2, UR4, RZ ;  /* 0x0000000402027c10 */ /* 0x000fc8000fffe0ff */
[----:B------:R-:W-:-:S05]  /*1cd0*/  LEA R2, R2, UR5, 0x2 ;  /* 0x0000000502027c11 */ /* 0x000fca000f8e10ff */
[----:B------:R1:W2:Y:S01]  /*1ce0*/  LDS R222, [R2+0x12c8] ;  /* 0x0012c80002de7984 */ /* 0x0002a20000000800 */
[----:B------:R-:W-:Y:S05]  /*1cf0*/  BRA `(.L_x_7643) ;  /* 0x0000000000087947 */ /* 0x000fea0003800000 */
.L_x_7642:
[----:B------:R-:W-:-:S06]  /*1d00*/  LEA R222, R94, UR5, 0x2 ;  /* 0x000000055ede7c11 */ /* 0x000fcc000f8e10ff */
[----:B------:R-:W0:Y:S02]  /*1d10*/  LDS R222, [R222+0x1acc] ;  /* 0x001acc00dede7984 */ /* 0x000e240000000800 */
.L_x_7643:
[----:B------:R-:W-:Y:S05]  /*1d20*/  BSYNC.RECONVERGENT B0 ;  /* 0x0000000000007941 */ /* 0x000fea0003800200 */
.L_x_7641:
[----:B------:R-:W3:Y:S01]  /*1d30*/  @P0 LDC R3, c[0x0][0x38c] ;  /* 0x0000e300ff030b82 */ /* 0x000ee20000000800 */
[----:B-1----:R-:W-:Y:S02]  /*1d40*/  @P0 IADD3 R2, PT, PT, R138, -0x2, RZ ;  /* 0xfffffffe8a020810 */ /* 0x002fe40007ffe0ff */
[----:B------:R-:W-:-:S03]  /*1d50*/  MOV R198, RZ ;  /* 0x000000ff00c67202 */ /* 0x000fc60000000f00 */
[----:B---3--:R-:W-:-:S04]  /*1d60*/  @P0 IMAD R3, R2, R3, UR4 ;  /* 0x0000000402030e24 */ /* 0x008fc8000f8e0203 */
[----:B------:R-:W-:-:S05]  /*1d70*/  @P0 IMAD.WIDE R2, R3, 0x8, R100 ;  /* 0x0000000803020825 */ /* 0x000fca00078e0264 */
[----:B------:R1:W3:Y:S01]  /*1d80*/  @P0 LDG.E R198, desc[UR16][R2.64+0x4] ;  /* 0x0000041002c60981 */ /* 0x0002e2000c1e1900 */
[-C--:B------:R-:W-:Y:S01]  /*1d90*/  FFMA.FTZ R211, R190, R196.reuse, R189 ;  /* 0x000000c4bed37223 */ /* 0x080fe200000100bd */
[----:B------:R-:W-:Y:S01]  /*1da0*/  FMUL.FTZ R224, R199, R196 ;  /* 0x000000c4c7e07220 */ /* 0x000fe20000410000 */
[----:B0-2---:R-:W-:Y:S01]  /*1db0*/  FMUL.FTZ R226, R205, R222 ;  /* 0x000000decde27220 */ /* 0x005fe20000410000 */
[----:B------:R-:W-:Y:S01]  /*1dc0*/  ISETP.GE.AND P1, PT, R117, 0x1, PT ;  /* 0x000000017500780c */ /* 0x000fe20003f26270 */
[----:B------:R-:W-:Y:S01]  /*1dd0*/  FFMA.FTZ R211, R195, R211, R188 ;  /* 0x000000d3c3d37223 */ /* 0x000fe200000100bc */
[----:B------:R-:W-:Y:S01]  /*1de0*/  ISETP.NE.AND P3, PT, R193, 0x1f, PT ;  /* 0x0000001fc100780c */ /* 0x000fe20003f65270 */
[----:B------:R-:W-:Y:S01]  /*1df0*/  FMUL.FTZ R226, R207, R226 ;  /* 0x000000e2cfe27220 */ /* 0x000fe20000410000 */
[----:B------:R-:W-:Y:S01]  /*1e00*/  ULEA UR6, UR4, UR5, 0x3 ;  /* 0x0000000504067291 */ /* 0x000fe2000f8e18ff */
[----:B------:R-:W-:Y:S01]  /*1e10*/  FFMA.FTZ R211, R194, R211, R187 ;  /* 0x000000d3c2d37223 */ /* 0x000fe200000100bb */
[----:B------:R-:W-:Y:S01]  /*1e20*/  ISETP.NE.AND P4, PT, R94, RZ, PT ;  /* 0x000000ff5e00720c */ /* 0x000fe20003f85270 */
[----:B------:R-:W-:Y:S01]  /*1e30*/  FMUL.FTZ R226, R223, R226 ;  /* 0x000000e2dfe27220 */ /* 0x000fe20000410000 */
[----:B------:R-:W-:Y:S01]  /*1e40*/  BSSY.RECONVERGENT B0, `(.L_x_7644) ;  /* 0x0000103000007945 */ /* 0x000fe20003800200 */
[----:B------:R-:W-:-:S02]  /*1e50*/  FFMA.FTZ R211, R115, R211, R186 ;  /* 0x000000d373d37223 */ /* 0x000fc400000100ba */
[----:B------:R-:W-:Y:S02]  /*1e60*/  FMUL.FTZ R226, R225, R226 ;  /* 0x000000e2e1e27220 */ /* 0x000fe40000410000 */
[----:B------:R-:W-:Y:S02]  /*1e70*/  FFMA.FTZ R211, R200, R211, R185 ;  /* 0x000000d3c8d37223 */ /* 0x000fe400000100b9 */
[----:B------:R-:W-:Y:S02]  /*1e80*/  FMUL.FTZ R226, R215, R226 ;  /* 0x000000e2d7e27220 */ /* 0x000fe40000410000 */
[----:B------:R-:W-:Y:S02]  /*1e90*/  FFMA.FTZ R211, R202, R211, R184 ;  /* 0x000000d3cad37223 */ /* 0x000fe400000100b8 */
[----:B------:R-:W-:Y:S02]  /*1ea0*/  FMUL.FTZ R227, R217, R226 ;  /* 0x000000e2d9e37220 */ /* 0x000fe40000410000 */
[----:B------:R-:W-:Y:S01]  /*1eb0*/  FFMA.FTZ R213, R204, R211, R183 ;  /* 0x000000d3ccd57223 */ /* 0x000fe200000100b7 */
[----:B------:R-:W-:Y:S01]  /*1ec0*/  FMUL.FTZ R211, R195, R224 ;  /* 0x000000e0c3d37220 */ /* 0x000fe20000410000 */
[----:B------:R-:W-:-:S02]  /*1ed0*/  FMUL.FTZ R226, R206, R227 ;  /* 0x000000e3cee27220 */ /* 0x000fc40000410000 */
[----:B------:R-:W-:Y:S01]  /*1ee0*/  FFMA.FTZ R213, R221, R213, R182 ;  /* 0x000000d5ddd57223 */ /* 0x000fe200000100b6 */
[----:B-1----:R-:W-:Y:S01]  /*1ef0*/  FMUL.FTZ R2, R194, R211 ;  /* 0x000000d3c2027220 */ /* 0x002fe20000410000 */
        /* <DEDUP_REMOVED lines=8> */
[----:B------:R-:W-:Y:S01]  /*1f80*/  FFMA.FTZ R211, R223, R211, R216 ;  /* 0x000000d3dfd37223 */ /* 0x000fe200000100d8 */
[C---:B------:R-:W-:Y:S01]  /*1f90*/  FMUL.FTZ R227, R202.reuse, R227 ;  /* 0x000000e3cae37220 */ /* 0x040fe20000410000 */
[----:B------:R-:W-:Y:S01]  /*1fa0*/  FFMA.FTZ R213, R215, R213, R178 ;  /* 0x000000d5d7d57223 */ /* 0x000fe200000100b2 */
[----:B------:R-:W-:Y:S01]  /*1fb0*/  FMUL.FTZ R3, R202, R3 ;  /* 0x00000003ca037220 */ /* 0x000fe20000410000 */
[C---:B------:R-:W-:Y:S01]  /*1fc0*/  FFMA.FTZ R211, R225.reuse, R211, R214 ;  /* 0x000000d3e1d37223 */ /* 0x040fe200000100d6 */
[----:B------:R-:W-:Y:S01]  /*1fd0*/  FMUL.FTZ R226, R200, R227 ;  /* 0x000000e3c8e27220 */ /* 0x000fe20000410000 */
[----:B------:R-:W-:Y:S01]  /*1fe0*/  FFMA.FTZ R213, R225, R213, R176 ;  /* 0x000000d5e1d57223 */ /* 0x000fe200000100b0 */
[----:B------:R-:W-:-:S02]  /*1ff0*/  FMUL.FTZ R2, R204, R3 ;  /* 0x00000003cc027220 */ /* 0x000fc40000410000 */
[----:B------:R-:W-:Y:S01]  /*2000*/  FMUL.FTZ R227, R115, R226 ;  /* 0x000000e273e37220 */ /* 0x000fe20000410000 */
[----:B------:R-:W-:Y:S01]  /*2010*/  FFMA.FTZ R213, R223, R213, R174 ;  /* 0x000000d5dfd57223 */ /* 0x000fe200000100ae */
[----:B------:R-:W-:Y:S02]  /*2020*/  FMUL.FTZ R3, R221, R2 ;  /* 0x00000002dd037220 */ /* 0x000fe40000410000 */
[----:B------:R-:W-:Y:S01]  /*2030*/  FMUL.FTZ R226, R194, R227 ;  /* 0x000000e3c2e27220 */ /* 0x000fe20000410000 */
[----:B------:R-:W-:Y:S01]  /*2040*/  FFMA.FTZ R213, R207, R213, R172 ;  /* 0x000000d5cfd57223 */ /* 0x000fe200000100ac */
[----:B------:R-:W-:Y:S02]  /*2050*/  FMUL.FTZ R2, R206, R3 ;  /* 0x00000003ce027220 */ /* 0x000fe40000410000 */
[----:B------:R-:W-:Y:S01]  /*2060*/  FMUL.FTZ R227, R195, R226 ;  /* 0x000000e2c3e37220 */ /* 0x000fe20000410000 */
[----:B------:R-:W-:Y:S01]  /*2070*/  FFMA.FTZ R224, R205, R213, R168 ;  /* 0x000000d5cde07223 */ /* 0x000fe200000100a8 */
[----:B------:R-:W-:Y:S01]  /*2080*/  FMUL.FTZ R2, R217, R2 ;  /* 0x00000002d9027220 */ /* 0x000fe20000410000 */
[----:B------:R-:W-:-:S03]  /*2090*/  FFMA.FTZ R213, R215, R211, R212 ;  /* 0x000000d3d7d57223 */ /* 0x000fc600000100d4 */
[----:B------:R-:W0:Y:S01]  /*20a0*/  SHFL.UP PT, R3, R224, 0x1, RZ ;  /* 0x04200000e0037989 */ /* 0x000e2200000e00ff */
        /* <DEDUP_REMOVED lines=9> */
[----:B------:R-:W-:-:S04]  /*2140*/  FFMA.FTZ R213, R202, R213, R201 ;  /* 0x000000d5cad57223 */ /* 0x000fc800000100c9 */
[----:B------:R-:W1:Y:S01]  /*2150*/  SHFL.UP PT, R2, R211, 0x1, RZ ;  /* 0x04200000d3027989 */ /* 0x000e6200000e00ff */
[----:B------:R-:W-:Y:S01]  /*2160*/  FFMA.FTZ R213, R200, R213, R197 ;  /* 0x000000d5c8d57223 */ /* 0x000fe200000100c5 */
[----:B0-----:R-:W-:-:S03]  /*2170*/  FFMA.FTZ R3, R211, R3, R224 ;  /* 0x00000003d3037223 */ /* 0x001fc600000100e0 */
[----:B------:R-:W-:Y:S02]  /*2180*/  FFMA.FTZ R213, R115, R213, R80 ;  /* 0x000000d573d57223 */ /* 0x000fe40000010050 */
[----:B------:R-:W-:Y:S02]  /*2190*/  FSEL R224, R224, R3, !P1 ;  /* 0x00000003e0e07208 */ /* 0x000fe40004800000 */
[----:B------:R-:W-:-:S03]  /*21a0*/  FFMA.FTZ R213, R194, R213, R81 ;  /* 0x000000d5c2d57223 */ /* 0x000fc60000010051 */
[----:B------:R-:W0:Y:S01]  /*21b0*/  SHFL.UP PT, R3, R224, 0x2, RZ ;  /* 0x04400000e0037989 */ /* 0x000e2200000e00ff */
[----:B------:R-:W-:Y:S01]  /*21c0*/  FFMA.FTZ R226, R195, R213, R82 ;  /* 0x000000d5c3e27223 */ /* 0x000fe20000010052 */
[----:B------:R-:W-:-:S03]  /*21d0*/  FMUL.FTZ R213, R196, R227 ;  /* 0x000000e3c4d57220 */ /* 0x000fc60000410000 */
[----:B------:R-:W-:Y:S02]  /*21e0*/  FFMA.FTZ R227, R196, R226, R83 ;  /* 0x000000e2c4e37223 */ /* 0x000fe40000010053 */
[----:B------:R-:W2:Y:S04]  /*21f0*/  SHFL.DOWN PT, R228, R213, 0x1, 0x1f ;  /* 0x08201f00d5e47f89 */ /* 0x000ea800000e0000 */
[----:B------:R-:W4:Y:S01]  /*2200*/  SHFL.DOWN PT, R229, R227, 0x1, 0x1f ;  /* 0x08201f00e3e57f89 */ /* 0x000f2200000e0000 */
[----:B-1----:R-:W-:Y:S01]  /*2210*/  @P1 FMUL.FTZ R211, R211, R2 ;  /* 0x00000002d3d31220 */ /* 0x002fe20000410000 */
[----:B------:R-:W-:-:S04]  /*2220*/  ISETP.GE.AND P1, PT, R117, 0x2, PT ;  /* 0x000000027500780c */ /* 0x000fc80003f26270 */
[----:B------:R-:W1:Y:S01]  /*2230*/  SHFL.UP PT, R2, R211, 0x2, RZ ;  /* 0x04400000d3027989 */ /* 0x000e6200000e00ff */
[----:B0-----:R-:W-:-:S05]  /*2240*/  FFMA.FTZ R3, R211, R3, R224 ;  /* 0x00000003d3037223 */ /* 0x001fca00000100e0 */
[----:B------:R-:W-:Y:S02]  /*2250*/  FSEL R226, R224, R3, !P1 ;  /* 0x00000003e0e27208 */ /* 0x000fe40004800000 */
[----:B------:R-:W-:Y:S01]  /*2260*/  MOV R224, R227 ;  /* 0x000000e300e07202 */ /* 0x000fe20000000f00 */
[----:B--2---:R-:W-:Y:S02]  /*2270*/  @P3 FMUL.FTZ R228, R228, R213 ;  /* 0x000000d5e4e43220 */ /* 0x004fe40000410000 */
[----:B------:R-:W0:Y:S02]  /*2280*/  SHFL.UP PT, R3, R226, 0x4, RZ ;  /* 0x04800000e2037989 */ /* 0x000e2400000e00ff */
[----:B----4-:R-:W-:Y:S01]  /*2290*/  @P3 FFMA.FTZ R224, R213, R229, R224 ;  /* 0x000000e5d5e03223 */ /* 0x010fe200000100e0 */
[----:B------:R-:W-:Y:S02]  /*22a0*/  @P3 MOV R213, R228 ;  /* 0x000000e400d53202 */ /* 0x000fe40000000f00 */
[----:B------:R-:W-:Y:S01]  /*22b0*/  ISETP.GT.U32.AND P3, PT, R193, 0x1d, PT ;  /* 0x0000001dc100780c */ /* 0x000fe20003f64070 */
[----:B-1----:R-:W-:Y:S01]  /*22c0*/  @P1 FMUL.FTZ R211, R211, R2 ;  /* 0x00000002d3d31220 */ /* 0x002fe20000410000 */
[----:B------:R-:W-:Y:S01]  /*22d0*/  ISETP.GE.AND P1, PT, R117, 0x4, PT ;  /* 0x000000047500780c */ /* 0x000fe20003f26270 */
[----:B------:R-:W1:Y:S04]  /*22e0*/  SHFL.DOWN PT, R228, R213, 0x2, 0x1f ;  /* 0x08401f00d5e47f89 */ /* 0x000e6800000e0000 */
[----:B------:R-:W2:Y:S04]  /*22f0*/  SHFL.UP PT, R2, R211, 0x4, RZ ;  /* 0x04800000d3027989 */ /* 0x000ea800000e00ff */
[----:B------:R-:W4:Y:S01]  /*2300*/  SHFL.DOWN PT, R229, R224, 0x2, 0x1f ;  /* 0x08401f00e0e57f89 */ /* 0x000f2200000e0000 */
[----:B0-----:R-:W-:-:S05]  /*2310*/  FFMA.FTZ R3, R211, R3, R226 ;  /* 0x00000003d3037223 */ /* 0x001fca00000100e2 */
[----:B------:R-:W-:Y:S01]  /*2320*/  FSEL R226, R226, R3, !P1 ;  /* 0x00000003e2e27208 */ /* 0x000fe20004800000 */
[----:B-1----:R-:W-:-:S04]  /*2330*/  @!P3 FMUL.FTZ R227, R213, R228 ;  /* 0x000000e4d5e3b220 */ /* 0x002fc80000410000 */
[----:B------:R-:W0:Y:S01]  /*2340*/  SHFL.UP PT, R3, R226, 0x8, RZ ;  /* 0x05000000e2037989 */ /* 0x000e2200000e00ff */
[----:B--2---:R-:W-:Y:S01]  /*2350*/  @P1 FMUL.FTZ R211, R211, R2 ;  /* 0x00000002d3d31220 */ /* 0x004fe20000410000 */
[----:B------:R-:W-:Y:S01]  /*2360*/  ISETP.GE.AND P1, PT, R117, 0x8, PT ;  /* 0x000000087500780c */ /* 0x000fe20003f26270 */
[----:B----4-:R-:W-:-:S03]  /*2370*/  @!P3 FFMA.FTZ R224, R213, R229, R224 ;  /* 0x000000e5d5e0b223 */ /* 0x010fc600000100e0 */
[----:B------:R-:W1:Y:S01]  /*2380*/  SHFL.UP PT, R2, R211, 0x8, RZ ;  /* 0x05000000d3027989 */ /* 0x000e6200000e00ff */
[----:B------:R-:W-:Y:S02]  /*2390*/  @!P3 MOV R213, R227 ;  /* 0x000000e300d5b202 */ /* 0x000fe40000000f00 */
[----:B------:R-:W-:Y:S01]  /*23a0*/  ISETP.GT.U32.AND P3, PT, R193, 0x1b, PT ;  /* 0x0000001bc100780c */ /* 0x000fe20003f64070 */
[----:B------:R-:W2:Y:S04]  /*23b0*/  SHFL.DOWN PT, R227, R224, 0x4, 0x1f ;  /* 0x08801f00e0e37f89 */ /* 0x000ea800000e0000 */
[----:B------:R-:W4:Y:S01]  /*23c0*/  SHFL.DOWN PT, R230, R213, 0x4, 0x1f ;  /* 0x08801f00d5e67f89 */ /* 0x000f2200000e0000 */
[----:B0-----:R-:W-:-:S05]  /*23d0*/  FFMA.FTZ R3, R211, R3, R226 ;  /* 0x00000003d3037223 */ /* 0x001fca00000100e2 */
[----:B------:R-:W-:Y:S01]  /*23e0*/  FSEL R228, R226, R3, !P1 ;  /* 0x00000003e2e47208 */ /* 0x000fe20004800000 */
[----:B-1----:R-:W-:Y:S01]  /*23f0*/  @P1 FMUL.FTZ R211, R211, R2 ;  /* 0x00000002d3d31220 */ /* 0x002fe20000410000 */
[----:B------:R-:W-:-:S03]  /*2400*/  ISETP.GE.AND P1, PT, R117, 0x10, PT ;  /* 0x000000107500780c */ /* 0x000fc60003f26270 */
[----:B------:R-:W0:Y:S01]  /*2410*/  SHFL.UP PT, R3, R228, 0x10, RZ ;  /* 0x06000000e4037989 */ /* 0x000e2200000e00ff */
[----:B--2---:R-:W-:-:S03]  /*2420*/  @!P3 FFMA.FTZ R224, R213, R227, R224 ;  /* 0x000000e3d5e0b223 */ /* 0x004fc600000100e0 */
[----:B------:R-:W1:Y:S01]  /*2430*/  SHFL.UP PT, R2, R211, 0x10, RZ ;  /* 0x06000000d3027989 */ /* 0x000e6200000e00ff */
[----:B----4-:R-:W-:-:S05]  /*2440*/  @!P3 FMUL.FTZ R226, R213, R230 ;  /* 0x000000e6d5e2b220 */ /* 0x010fca0000410000 */
[----:B------:R-:W-:Y:S02]  /*2450*/  @!P3 MOV R213, R226 ;  /* 0x000000e200d5b202 */ /* 0x000fe40000000f00 */
[----:B------:R-:W-:-:S03]  /*2460*/  ISETP.GT.U32.AND P3, PT, R193, 0x17, PT ;  /* 0x00000017c100780c */ /* 0x000fc60003f64070 */
[----:B------:R-:W2:Y:S01]  /*2470*/  SHFL.DOWN PT, R230, R213, 0x8, 0x1f ;  /* 0x09001f00d5e67f89 */ /* 0x000ea200000e0000 */
[C---:B0-----:R-:W-:Y:S01]  /*2480*/  FFMA.FTZ R3, R211.reuse, R3, R228 ;  /* 0x00000003d3037223 */ /* 0x041fe200000100e4 */
[----:B-1----:R-:W-:-:S04]  /*2490*/  @P1 FMUL.FTZ R211, R211, R2 ;  /* 0x00000002d3d31220 */ /* 0x002fc80000410000 */
[----:B------:R-:W-:Y:S01]  /*24a0*/  FSEL R226, R228, R3, !P1 ;  /* 0x00000003e4e27208 */ /* 0x000fe20004800000 */
[----:B------:R-:W-:Y:S01]  /*24b0*/  HFMA2 R2, -RZ, RZ, 1.875, 0 ;  /* 0x3f800000ff027431 */ /* 0x000fe200000001ff */
[----:B------:R-:W0:Y:S01]  /*24c0*/  SHFL.DOWN PT, R228, R224, 0x8, 0x1f ;  /* 0x09001f00e0e47f89 */ /* 0x000e2200000e0000 */
[----:B------:R-:W-:Y:S02]  /*24d0*/  ISETP.GE.AND P1, PT, R138, UR10, PT ;  /* 0x0000000a8a007c0c */ /* 0x000fe4000bf26270 */
[----:B------:R-:W-:Y:S01]  /*24e0*/  MOV R3, RZ ;  /* 0x000000ff00037202 */ /* 0x000fe20000000f00 */
[----:B------:R-:W-:Y:S01]  /*24f0*/  SHFL.UP PT, R211, R211, 0x1, RZ ;  /* 0x04200000d3d37989 */ /* 0x000fe200000e00ff */
[----:B------:R-:W-:-:S03]  /*2500*/  ISETP.NE.OR P1, PT, R94, RZ, P1 ;  /* 0x000000ff5e00720c */ /* 0x000fc60000f25670 */
[----:B------:R-:W-:Y:S01]  /*2510*/  SHFL.UP PT, R226, R226, 0x1, RZ ;  /* 0x04200000e2e27989 */ /* 0x000fe200000e00ff */
[----:B--2---:R-:W-:-:S09]  /*2520*/  @!P3 FMUL.FTZ R227, R213, R230 ;  /* 0x000000e6d5e3b220 */ /* 0x004fd20000410000 */
[----:B------:R-:W-:Y:S01]  /*2530*/  @!P1 LDS.64 R2, [UR6+0x1b48] ;  /* 0x001b4806ff029984 */ /* 0x000fe20008000a00 */
[----:B------:R-:W-:Y:S01]  /*2540*/  ISETP.GT.U32.AND P1, PT, R193, 0xf, PT ;  /* 0x0000000fc100780c */ /* 0x000fe20003f24070 */
[----:B0-----:R-:W-:Y:S01]  /*2550*/  @!P3 FFMA.FTZ R224, R213, R228, R224 ;  /* 0x000000e4d5e0b223 */ /* 0x001fe200000100e0 */
[----:B------:R-:W-:-:S04]  /*2560*/  @!P3 MOV R213, R227 ;  /* 0x000000e300d5b202 */ /* 0x000fc80000000f00 */
[----:B------:R-:W0:Y:S04]  /*2570*/  SHFL.DOWN PT, R227, R224, 0x10, 0x1f ;  /* 0x0a001f00e0e37f89 */ /* 0x000e2800000e0000 */
[----:B------:R-:W-:Y:S03]  /*2580*/  SHFL.DOWN PT, R228, R213, 0x10, 0x1f ;  /* 0x0a001f00d5e47f89 */ /* 0x000fe600000e0000 */
[----:B0-----:R-:W-:-:S05]  /*2590*/  @!P1 FFMA.FTZ R224, R213, R227, R224 ;  /* 0x000000e3d5e09223 */ /* 0x001fca00000100e0 */
[----:B------:R-:W-:Y:S04]  /*25a0*/  SHFL.DOWN PT, R227, R224, 0x1, 0x1f ;  /* 0x08201f00e0e37f89 */ /* 0x000fe800000e0000 */
[----:B---3--:R-:W0:Y:S02]  /*25b0*/  SHFL.IDX PT, R198, R198, RZ, 0x1f ;  /* 0x00001fffc6c67589 */ /* 0x008e2400000e0000 */
[----:B0-----:R-:W-:-:S04]  /*25c0*/  @P2 FFMA.FTZ R198, R211, R198, R226 ;  /* 0x000000c6d3c62223 */ /* 0x001fc800000100e2 */
[----:B------:R-:W-:-:S04]  /*25d0*/  FFMA.FTZ R199, R199, R198, R190 ;  /* 0x000000c6c7c77223 */ /* 0x000fc800000100be */
[-C--:B------:R-:W-:Y:S01]  /*25e0*/  FFMA.FTZ R198, R196, R199.reuse, R189 ;  /* 0x000000c7c4c67223 */ /* 0x080fe200000100bd */
[----:B------:R-:W-:-:S03]  /*25f0*/  FMUL.FTZ R211, R84, R199 ;  /* 0x000000c754d37220 */ /* 0x000fc60000410000 */
[-C--:B------:R-:W-:Y:S01]  /*2600*/  FMUL.FTZ R226, R85, R198.reuse ;  /* 0x000000c655e27220 */ /* 0x080fe20000410000 */
[----:B------:R-:W-:Y:S01]  /*2610*/  FFMA.FTZ R84, R4, R211, RZ ;  /* 0x000000d304547223 */ /* 0x000fe200000100ff */
[----:B------:R-:W-:-:S03]  /*2620*/  FFMA.FTZ R85, R195, R198, R188 ;  /* 0x000000c6c3557223 */ /* 0x000fc600000100bc */
[----:B------:R-:W-:Y:S01]  /*2630*/  FFMA.FTZ R211, R5, R226, R84 ;  /* 0x000000e205d37223 */ /* 0x000fe20000010054 */
[-C--:B------:R-:W-:Y:S01]  /*2640*/  FMUL.FTZ R86, R86, R85.reuse ;  /* 0x0000005556567220 */ /* 0x080fe20000410000 */
[----:B------:R-:W-:-:S03]  /*2650*/  FFMA.FTZ R84, R194, R85, R187 ;  /* 0x00000055c2547223 */ /* 0x000fc600000100bb */
[----:B------:R-:W-:Y:S01]  /*2660*/  FFMA.FTZ R226, R6, R86, R211 ;  /* 0x0000005606e27223 */ /* 0x000fe200000100d3 */
[-C--:B------:R-:W-:Y:S01]  /*2670*/  FMUL.FTZ R211, R87, R84.reuse ;  /* 0x0000005457d37220 */ /* 0x080fe20000410000 */
[----:B------:R-:W-:Y:S01]  /*2680*/  FFMA.FTZ R87, R115, R84, R186 ;  /* 0x0000005473577223 */ /* 0x000fe200000100ba */
[----:B------:R-:W-:Y:S02]  /*2690*/  @!P1 FMUL.FTZ R86, R213, R228 ;  /* 0x000000e4d5569220 */ /* 0x000fe40000410000 */
[----:B------:R-:W-:Y:S01]  /*26a0*/  FFMA.FTZ R211, R7, R211, R226 ;  /* 0x000000d307d37223 */ /* 0x000fe200000100e2 */
[-C--:B------:R-:W-:Y:S01]  /*26b0*/  FMUL.FTZ R226, R76, R87.reuse ;  /* 0x000000574ce27220 */ /* 0x080fe20000410000 */
[----:B------:R-:W-:Y:S01]  /*26c0*/  FFMA.FTZ R76, R200, R87, R185 ;  /* 0x00000057c84c7223 */ /* 0x000fe200000100b9 */
[----:B------:R-:W-:Y:S01]  /*26d0*/  @!P1 MOV R213, R86 ;  /* 0x0000005600d59202 */ /* 0x000fe20000000f00 */
[----:B------:R-:W-:Y:S01]  /*26e0*/  SHFL.IDX PT, R228, R3, RZ, 0x1f ;  /* 0x00001fff03e47589 */ /* 0x000fe200000e0000 */
[----:B------:R-:W-:Y:S01]  /*26f0*/  FFMA.FTZ R86, R24, R226, R211 ;  /* 0x000000e218567223 */ /* 0x000fe200000100d3 */
[-C--:B------:R-:W-:Y:S01]  /*2700*/  FMUL.FTZ R211, R77, R76.reuse ;  /* 0x0000004c4dd37220 */ /* 0x080fe20000410000 */
[----:B------:R-:W-:Y:S01]  /*2710*/  FFMA.FTZ R77, R202, R76, R184 ;  /* 0x0000004cca4d7223 */ /* 0x000fe200000100b8 */
[----:B------:R-:W0:Y:S01]  /*2720*/  SHFL.DOWN PT, R226, R213, 0x1, 0x1f ;  /* 0x08201f00d5e27f89 */ /* 0x000e2200000e0000 */
[----:B------:R-:W-:Y:S01]  /*2730*/  ISETP.NE.AND P1, PT, R94, 0x1f, PT ;  /* 0x0000001f5e00780c */ /* 0x000fe20003f25270 */
[----:B------:R-:W-:Y:S01]  /*2740*/  FFMA.FTZ R229, R25, R211, R86 ;  /* 0x000000d319e57223 */ /* 0x000fe20000010056 */
[-C--:B------:R-:W-:Y:S01]  /*2750*/  FMUL.FTZ R230, R78, R77.reuse ;  /* 0x0000004d4ee67220 */ /* 0x080fe20000410000 */
[----:B------:R-:W-:Y:S01]  /*2760*/  SHFL.IDX PT, R211, R224, RZ, 0x1f ;  /* 0x00001fffe0d37589 */ /* 0x000fe200000e0000 */
[-C--:B------:R-:W-:Y:S01]  /*2770*/  FFMA.FTZ R78, R204, R77.reuse, R183 ;  /* 0x0000004dcc4e7223 */ /* 0x080fe200000100b7 */
[----:B------:R-:W-:Y:S01]  /*2780*/  FMUL.FTZ R235, R191, R77 ;  /* 0x0000004dbfeb7220 */ /* 0x000fe20000410000 */
[C---:B------:R-:W-:Y:S01]  /*2790*/  FFMA.FTZ R230, R26.reuse, R230, R229 ;  /* 0x000000e61ae67223 */ /* 0x040fe200000100e5 */
[----:B------:R1:W2:Y:S01]  /*27a0*/  SHFL.IDX PT, R86, R213, RZ, 0x1f ;  /* 0x00001fffd5567589 */ /* 0x0002a200000e0000 */
[-C--:B------:R-:W-:Y:S01]  /*27b0*/  FMUL.FTZ R229, R79, R78.reuse ;  /* 0x0000004e4fe57220 */ /* 0x080fe20000410000 */
[----:B------:R-:W-:Y:S01]  /*27c0*/  FFMA.FTZ R79, R221, R78, R182 ;  /* 0x0000004edd4f7223 */ /* 0x000fe200000100b6 */
[----:B------:R-:W-:-:S02]  /*27d0*/  FMUL.FTZ R235, R26, R235 ;  /* 0x000000eb1aeb7220 */ /* 0x000fc40000410000 */
[----:B------:R-:W-:Y:S01]  /*27e0*/  FFMA.FTZ R229, R27, R229, R230 ;  /* 0x000000e51be57223 */ /* 0x000fe200000100e6 */
[-C--:B------:R-:W-:Y:S01]  /*27f0*/  FMUL.FTZ R230, R72, R79.reuse ;  /* 0x0000004f48e67220 */ /* 0x080fe20000410000 */
[----:B------:R-:W-:-:S03]  /*2800*/  FFMA.FTZ R72, R206, R79, R181 ;  /* 0x0000004fce487223 */ /* 0x000fc600000100b5 */
[----:B------:R-:W-:Y:S01]  /*2810*/  FFMA.FTZ R230, R28, R230, R229 ;  /* 0x000000e61ce67223 */ /* 0x000fe200000100e5 */
[----:B------:R-:W-:Y:S01]  /*2820*/  FMUL.FTZ R73, R73, R72 ;  /* 0x0000004849497220 */ /* 0x000fe20000410000 */
[----:B------:R-:W-:-:S03]  /*2830*/  FMUL.FTZ R229, R191, R85 ;  /* 0x00000055bfe57220 */ /* 0x000fc60000410000 */
[----:B-1----:R-:W-:Y:S01]  /*2840*/  FFMA.FTZ R213, R29, R73, R230 ;  /* 0x000000491dd57223 */ /* 0x002fe200000100e6 */
[----:B0-----:R-:W-:Y:S01]  /*2850*/  @P1 FFMA.FTZ R228, R226, R228, R227 ;  /* 0x000000e4e2e41223 */ /* 0x001fe200000100e3 */
[----:B------:R-:W-:-:S03]  /*2860*/  FMUL.FTZ R229, R6, R229 ;  /* 0x000000e506e57220 */ /* 0x000fc60000410000 */
[----:B------:R-:W-:Y:S01]  /*2870*/  FFMA.FTZ R73, R228, R222, R209 ;  /* 0x000000dee4497223 */ /* 0x000fe200000100d1 */
[----:B------:R-:W-:Y:S01]  /*2880*/  FFMA.FTZ R209, R217, R72, R180 ;  /* 0x00000048d9d17223 */ /* 0x000fe200000100b4 */
[----:B------:R-:W-:Y:S01]  /*2890*/  P2R R222, PR, RZ, 0x10 ;  /* 0x00000010ffde7803 */ /* 0x000fe20000000000 */
[C---:B--2---:R-:W-:Y:S01]  /*28a0*/  FFMA.FTZ R3, R86.reuse, R3, R211 ;  /* 0x0000000356037223 */ /* 0x044fe200000100d3 */
[----:B------:R-:W-:Y:S01]  /*28b0*/  FMUL.FTZ R2, R86, R2 ;  /* 0x0000000256027220 */ /* 0x000fe20000410000 */
[----:B------:R-:W-:Y:S01]  /*28c0*/  FMUL.FTZ R211, R191, R199 ;  /* 0x000000c7bfd37220 */ /* 0x000fe20000410000 */
[----:B------:R-:W-:Y:S01]  /*28d0*/  FFMA.FTZ R86, R205, R73, R220 ;  /* 0x00000049cd567223 */ /* 0x000fe200000100dc */
[-C--:B------:R-:W-:Y:S01]  /*28e0*/  FMUL.FTZ R220, R74, R209.reuse ;  /* 0x000000d14adc7220 */ /* 0x080fe20000410000 */
[----:B------:R-:W-:Y:S01]  /*28f0*/  FFMA.FTZ R74, R215, R209, R178 ;  /* 0x000000d1d74a7223 */ /* 0x000fe200000100b2 */
[----:B------:R-:W-:Y:S01]  /*2900*/  FMUL.FTZ R224, R4, R211 ;  /* 0x000000d304e07220 */ /* 0x000fe20000410000 */
[----:B------:R-:W-:Y:S01]  /*2910*/  FFMA.FTZ R211, R207, R86, R218 ;  /* 0x00000056cfd37223 */ /* 0x000fe200000100da */
[----:B------:R-:W-:Y:S01]  /*2920*/  FFMA.FTZ R218, R30, R220, R213 ;  /* 0x000000dc1eda7223 */ /* 0x000fe200000100d5 */
[----:B------:R-:W-:Y:S01]  /*2930*/  FMUL.FTZ R220, R75, R74 ;  /* 0x0000004a4bdc7220 */ /* 0x000fe20000410000 */
[----:B------:R0:W-:Y:S01]  /*2940*/  @!P4 STS.64 [UR6+0x1b48], R2 ;  /* 0x001b4802ff00c988 */ /* 0x0001e20008000a06 */
[----:B------:R-:W-:Y:S01]  /*2950*/  FFMA.FTZ R75, R223, R211, R216 ;  /* 0x000000d3df4b7223 */ /* 0x000fe200000100d8 */
[----:B------:R-:W-:-:S02]  /*2960*/  FMUL.FTZ R216, R191, R198 ;  /* 0x000000c6bfd87220 */ /* 0x000fc40000410000 */
[----:B------:R-:W-:Y:S01]  /*2970*/  STS [R135+0x850], R224 ;  /* 0x000850e087007388 */ /* 0x000fe20000000800 */
[----:B------:R-:W-:Y:S01]  /*2980*/  FFMA.FTZ R213, R225, R75, R214 ;  /* 0x0000004be1d57223 */ /* 0x000fe200000100d6 */
[----:B------:R-:W-:Y:S01]  /*2990*/  FMUL.FTZ R227, R5, R216 ;  /* 0x000000d805e37220 */ /* 0x000fe20000410000 */
[----:B------:R-:W-:Y:S01]  /*29a0*/  FFMA.FTZ R225, R225, R74, R176 ;  /* 0x0000004ae1e17223 */ /* 0x000fe200000100b0 */
[----:B------:R-:W-:Y:S01]  /*29b0*/  FMUL.FTZ R214, R191, R84 ;  /* 0x00000054bfd67220 */ /* 0x000fe20000410000 */
[----:B------:R-:W-:Y:S01]  /*29c0*/  FFMA.FTZ R215, R215, R213, R212 ;  /* 0x000000d5d7d77223 */ /* 0x000fe200000100d4 */
[C---:B0-----:R-:W-:Y:S01]  /*29d0*/  FMUL.FTZ R2, R191.reuse, R76 ;  /* 0x0000004cbf027220 */ /* 0x041fe20000410000 */
[----:B------:R-:W-:Y:S01]  /*29e0*/  FMUL.FTZ R3, R191, R87 ;  /* 0x00000057bf037220 */ /* 0x000fe20000410000 */
[----:B------:R0:W-:Y:S01]  /*29f0*/  STS [R134+0x4], R227 ;  /* 0x000004e386007388 */ /* 0x0001e20000000800 */
[----:B------:R-:W-:Y:S01]  /*2a00*/  FFMA.FTZ R217, R217, R215, R210 ;  /* 0x000000d7d9d97223 */ /* 0x000fe200000100d2 */
[----:B------:R-:W-:Y:S01]  /*2a10*/  FMUL.FTZ R233, R25, R2 ;  /* 0x0000000219e97220 */ /* 0x000fe20000410000 */
[----:B------:R-:W-:Y:S01]  /*2a20*/  FMUL.FTZ R2, R191, R78 ;  /* 0x0000004ebf027220 */ /* 0x000fe20000410000 */
[----:B------:R-:W-:Y:S01]  /*2a30*/  FMUL.FTZ R3, R24, R3 ;  /* 0x0000000318037220 */ /* 0x000fe20000410000 */
[----:B------:R-:W-:Y:S01]  /*2a40*/  FFMA.FTZ R219, R206, R217, R219 ;  /* 0x000000d9cedb7223 */ /* 0x000fe200000100db */
[----:B------:R1:W-:Y:S01]  /*2a50*/  STS [R134+0x8], R229 ;  /* 0x000008e586007388 */ /* 0x0003e20000000800 */
[----:B------:R-:W-:Y:S01]  /*2a60*/  FMUL.FTZ R231, R7, R214 ;  /* 0x000000d607e77220 */ /* 0x000fe20000410000 */
[----:B------:R-:W-:Y:S01]  /*2a70*/  FMUL.FTZ R68, R68, R225 ;  /* 0x000000e144447220 */ /* 0x000fe20000410000 */
[----:B------:R-:W-:Y:S01]  /*2a80*/  FFMA.FTZ R221, R221, R219, R208 ;  /* 0x000000dbdddd7223 */ /* 0x000fe200000100d0 */
[----:B------:R-:W-:Y:S01]  /*2a90*/  FFMA.FTZ R208, R223, R225, R174 ;  /* 0x000000e1dfd07223 */ /* 0x000fe200000100ae */
[----:B0-----:R-:W-:Y:S01]  /*2aa0*/  FMUL.FTZ R227, R27, R2 ;  /* 0x000000021be37220 */ /* 0x001fe20000410000 */
[----:B------:R-:W-:Y:S01]  /*2ab0*/  FMUL.FTZ R2, R191, R72 ;  /* 0x00000048bf027220 */ /* 0x000fe20000410000 */
[----:B------:R0:W-:Y:S01]  /*2ac0*/  STS [R134+0x10], R3 ;  /* 0x0000100386007388 */ /* 0x0001e20000000800 */
[----:B------:R-:W-:Y:S01]  /*2ad0*/  FFMA.FTZ R207, R207, R208, R172 ;  /* 0x000000d0cfcf7223 */ /* 0x000fe200000100ac */
[----:B------:R-:W-:Y:S01]  /*2ae0*/  FFMA.FTZ R203, R204, R221, R203 ;  /* 0x000000ddcccb7223 */ /* 0x000fe200000100cb */
[----:B-1----:R-:W-:Y:S01]  /*2af0*/  FMUL.FTZ R229, R191, R79 ;  /* 0x0000004fbfe57220 */ /* 0x002fe20000410000 */
[----:B------:R1:W-:Y:S01]  /*2b00*/  STS [R134+0xc], R231 ;  /* 0x00000ce786007388 */ /* 0x0003e20000000800 */
[----:B------:R-:W-:Y:S01]  /*2b10*/  FFMA.FTZ R206, R205, R207, R168 ;  /* 0x000000cfcdce7223 */ /* 0x000fe200000100a8 */
[C---:B------:R-:W-:Y:S01]  /*2b20*/  FMUL.FTZ R205, R191.reuse, R225 ;  /* 0x000000e1bfcd7220 */ /* 0x040fe20000410000 */
[----:B------:R-:W-:Y:S01]  /*2b30*/  FMUL.FTZ R229, R28, R229 ;  /* 0x000000e51ce57220 */ /* 0x000fe20000410000 */
[----:B------:R2:W-:Y:S01]  /*2b40*/  STS [R134+0x1c], R227 ;  /* 0x00001ce386007388 */ /* 0x0005e20000000800 */
[----:B------:R-:W-:Y:S01]  /*2b50*/  FMUL.FTZ R210, R191, R206 ;  /* 0x000000cebfd27220 */ /* 0x000fe20000410000 */
[----:B0-----:R-:W-:Y:S01]  /*2b60*/  FMUL.FTZ R3, R29, R2 ;  /* 0x000000021d037220 */ /* 0x001fe20000410000 */
[C---:B------:R-:W-:Y:S01]  /*2b70*/  FMUL.FTZ R2, R191.reuse, R74 ;  /* 0x0000004abf027220 */ /* 0x040fe20000410000 */
[----:B------:R0:W-:Y:S01]  /*2b80*/  STS [R134+0x20], R229 ;  /* 0x000020e586007388 */ /* 0x0001e20000000800 */
[----:B------:R-:W-:Y:S01]  /*2b90*/  FMUL.FTZ R205, R32, R205 ;  /* 0x000000cd20cd7220 */ /* 0x000fe20000410000 */
[----:B-1----:R-:W-:Y:S01]  /*2ba0*/  FMUL.FTZ R231, R191, R209 ;  /* 0x000000d1bfe77220 */ /* 0x002fe20000410000 */
[----:B------:R-:W-:Y:S01]  /*2bb0*/  FMUL.FTZ R223, R31, R2 ;  /* 0x000000021fdf7220 */ /* 0x000fe20000410000 */
[C---:B------:R-:W-:Y:S01]  /*2bc0*/  FMUL.FTZ R2, R191.reuse, R208 ;  /* 0x000000d0bf027220 */ /* 0x040fe20000410000 */
[----:B------:R-:W-:Y:S01]  /*2bd0*/  STS [R134+0x14], R233 ;  /* 0x000014e986007388 */ /* 0x000fe20000000800 */
[----:B--2---:R-:W-:Y:S01]  /*2be0*/  FMUL.FTZ R227, R191, R207 ;  /* 0x000000cfbfe37220 */ /* 0x004fe20000410000 */
[----:B------:R-:W-:Y:S01]  /*2bf0*/  FMUL.FTZ R231, R30, R231 ;  /* 0x000000e71ee77220 */ /* 0x000fe20000410000 */
[----:B------:R-:W-:Y:S01]  /*2c00*/  FMUL.FTZ R191, R33, R2 ;  /* 0x0000000221bf7220 */ /* 0x000fe20000410000 */
[----:B------:R-:W-:Y:S01]  /*2c10*/  STS [R134+0x18], R235 ;  /* 0x000018eb86007388 */ /* 0x000fe20000000800 */
[----:B------:R-:W-:Y:S01]  /*2c20*/  FMUL.FTZ R227, R34, R227 ;  /* 0x000000e322e37220 */ /* 0x000fe20000410000 */
[----:B0-----:R-:W-:Y:S01]  /*2c30*/  FMUL.FTZ R229, R35, R210 ;  /* 0x000000d223e57220 */ /* 0x001fe20000410000 */
[----:B------:R-:W-:Y:S01]  /*2c40*/  FMUL.FTZ R69, R69, R208 ;  /* 0x000000d045457220 */ /* 0x000fe20000410000 */
[----:B------:R0:W-:Y:S01]  /*2c50*/  STS [R134+0x24], R3 ;  /* 0x0000240386007388 */ /* 0x0001e20000000800 */
[----:B------:R-:W-:Y:S01]  /*2c60*/  FFMA.FTZ R201, R202, R203, R201 ;  /* 0x000000cbcac97223 */ /* 0x000fe200000100c9 */
[----:B------:R-:W-:-:S02]  /*2c70*/  FMUL.FTZ R70, R70, R207 ;  /* 0x000000cf46467220 */ /* 0x000fc40000410000 */
[----:B------:R-:W-:Y:S01]  /*2c80*/  STS [R134+0x28], R231 ;  /* 0x000028e786007388 */ /* 0x000fe20000000800 */
[----:B------:R-:W-:Y:S01]  /*2c90*/  FFMA.FTZ R197, R200, R201, R197 ;  /* 0x000000c9c8c57223 */ /* 0x000fe200000100c5 */
[----:B------:R-:W-:Y:S02]  /*2ca0*/  IADD3 R200, PT, PT, -R164, UR7, RZ ;  /* 0x00000007a4c87c10 */ /* 0x000fe4000fffe1ff */
[----:B------:R-:W-:Y:S01]  /*2cb0*/  STS [R134+0x2c], R223 ;  /* 0x00002cdf86007388 */ /* 0x000fe20000000800 */
[----:B------:R-:W-:Y:S01]  /*2cc0*/  FFMA.FTZ R115, R115, R197, R80 ;  /* 0x000000c573737223 */ /* 0x000fe20000010050 */
[----:B0-----:R-:W-:Y:S01]  /*2cd0*/  FFMA.FTZ R3, R31, R220, R218 ;  /* 0x000000dc1f037223 */ /* 0x001fe200000100da */
[----:B------:R-:W-:Y:S01]  /*2ce0*/  ISETP.GE.AND P2, PT, R200, 0x21, PT ;  /* 0x00000021c800780c */ /* 0x000fe20003f46270 */
[----:B------:R-:W-:Y:S01]  /*2cf0*/  STS [R134+0x30], R205 ;  /* 0x000030cd86007388 */ /* 0x000fe20000000800 */
[----:B------:R-:W-:Y:S01]  /*2d00*/  FFMA.FTZ R81, R194, R115, R81 ;  /* 0x00000073c2517223 */ /* 0x000fe20000010051 */
[----:B------:R-:W-:Y:S01]  /*2d10*/  FFMA.FTZ R68, R32, R68, R3 ;  /* 0x0000004420447223 */ /* 0x000fe20000010003 */
[----:B------:R-:W-:Y:S01]  /*2d20*/  IMAD.WIDE.U32 R2, R110, UR4, R112 ;  /* 0x000000046e027c25 */ /* 0x000fe2000f8e0070 */
[----:B------:R0:W-:Y:S03]  /*2d30*/  STS [R134+0x34], R191 ;  /* 0x000034bf86007388 */ /* 0x0001e60000000800 */
[----:B------:R-:W-:Y:S01]  /*2d40*/  FFMA.FTZ R195, R195, R81, R82 ;  /* 0x00000051c3c37223 */ /* 0x000fe20000010052 */
[C---:B------:R-:W-:Y:S01]  /*2d50*/  ISETP.GE.AND P3, PT, R200.reuse, 0x41, PT ;  /* 0x00000041c800780c */ /* 0x040fe20003f66270 */
[----:B------:R-:W-:Y:S01]  /*2d60*/  IMAD R3, R111, UR4, R3 ;  /* 0x000000046f037c24 */ /* 0x000fe2000f8e0203 */
[----:B------:R1:W-:Y:S01]  /*2d70*/  STS [R134+0x38], R227 ;  /* 0x000038e386007388 */ /* 0x0003e20000000800 */
[----:B------:R-:W-:Y:S01]  /*2d80*/  ISETP.GE.AND P4, PT, R200, 0x61, PT ;  /* 0x00000061c800780c */ /* 0x000fe20003f86270 */
[----:B------:R-:W-:-:S02]  /*2d90*/  FFMA.FTZ R83, R196, R195, R83 ;  /* 0x000000c3c4537223 */ /* 0x000fc40000010053 */
[----:B------:R1:W-:Y:S01]  /*2da0*/  STS [R134+0x3c], R229 ;  /* 0x00003ce586007388 */ /* 0x0003e20000000800 */
[----:B0-----:R-:W-:Y:S01]  /*2db0*/  FFMA.FTZ R191, R33, R69, R68 ;  /* 0x0000004521bf7223 */ /* 0x001fe20000010044 */
[----:B------:R-:W-:Y:S01]  /*2dc0*/  BAR.SYNC.DEFER_BLOCKING 0x0 ;  /* 0x0000000000007b1d */ /* 0x000fe20000010000 */
[----:B------:R-:W-:Y:S02]  /*2dd0*/  LEA R68, P1, R2, UR8, 0x2 ;  /* 0x0000000802447c11 */ /* 0x000fe4000f8210ff */
[----:B------:R-:W-:Y:S02]  /*2de0*/  FFMA.FTZ R70, R34, R70, R191 ;  /* 0x0000004622467223 */ /* 0x000fe400000100bf */
[----:B------:R-:W-:Y:S01]  /*2df0*/  LEA.HI.X R69, R2, UR9, R3, 0x2, P1 ;  /* 0x0000000902457c11 */ /* 0x000fe200088f1403 */
[----:B------:R-:W-:Y:S01]  /*2e00*/  FMUL.FTZ R2, R71, R206 ;  /* 0x000000ce47027220 */ /* 0x000fe20000410000 */
[----:B------:R-:W-:-:S03]  /*2e10*/  ISETP.GE.AND P1, PT, R200, 0x1, PT ;  /* 0x00000001c800780c */ /* 0x000fc60003f26270 */
[----:B------:R-:W-:Y:S01]  /*2e20*/  FFMA.FTZ R2, R35, R2, R70 ;  /* 0x0000000223027223 */ /* 0x000fe20000010046 */
[----:B------:R1:W0:Y:S09]  /*2e30*/  LDS R231, [R133+0x8d0] ;  /* 0x0008d00085e77984 */ /* 0x0002320000000800 */
[----:B-1----:R-:W-:Y:S05]  /*2e40*/  @!P1 BRA `(.L_x_7645) ;  /* 0x0000000000089947 */ /* 0x002fea0003800000 */
[----:B------:R-:W1:Y:S04]  /*2e50*/  LDS R3, [R136+0x850] ;  /* 0x0008500088037984 */ /* 0x000e680000000800 */
[----:B-1----:R1:W-:Y:S02]  /*2e60*/  REDG.E.ADD.F32.FTZ.RN.STRONG.GPU desc[UR16][R68.64], R3 ;  /* 0x00000003440079a6 */ /* 0x0023e4000c12f310 */
.L_x_7645:
[----:B------:R-:W-:Y:S05]  /*2e70*/  BSYNC.RECONVERGENT B0 ;  /* 0x0000000000007941 */ /* 0x000fea0003800200 */
.L_x_7644:
[----:B------:R-:W-:Y:S04]  /*2e80*/  BSSY.RECONVERGENT B0, `(.L_x_7646) ;  /* 0x0000003000007945 */ /* 0x000fe80003800200 */
[----:B------:R-:W-:Y:S05]  /*2e90*/  @!P2 BRA `(.L_x_7647) ;  /* 0x000000000004a947 */ /* 0x000fea0003800000 */
[----:B0-----:R2:W-:Y:S02]  /*2ea0*/  REDG.E.ADD.F32.FTZ.RN.STRONG.GPU desc[UR16][R68.64+0x80], R231 ;  /* 0x000080e7440079a6 */ /* 0x0015e4000c12f310 */
.L_x_7647:
[----:B------:R-:W-:Y:S05]  /*2eb0*/  BSYNC.RECONVERGENT B0 ;  /* 0x0000000000007941 */ /* 0x000fea0003800200 */
.L_x_7646:
[----:B-1----:R1:W3:Y:S01]  /*2ec0*/  LDS R3, [R132+0x950] ;  /* 0x0009500084037984 */ /* 0x0022e20000000800 */
[----:B------:R-:W-:Y:S04]  /*2ed0*/  BSSY.RECONVERGENT B0, `(.L_x_7648) ;  /* 0x0000003000007945 */ /* 0x000fe80003800200 */
[----:B------:R-:W-:Y:S05]  /*2ee0*/  @!P3 BRA `(.L_x_7649) ;  /* 0x000000000004b947 */ /* 0x000fea0003800000 */
[----:B---3--:R4:W-:Y:S02]  /*2ef0*/  REDG.E.ADD.F32.FTZ.RN.STRONG.GPU desc[UR16][R68.64+0x100], R3 ;  /* 0x00010003440079a6 */ /* 0x0089e4000c12f310 */
.L_x_7649:
[----:B------:R-:W-:Y:S05]  /*2f00*/  BSYNC.RECONVERGENT B0 ;  /* 0x0000000000007941 */ /* 0x000fea0003800200 */
.L_x_7648:
[----:B---34-:R3:W4:Y:S01]  /*2f10*/  LDS R3, [R131+0x9d0] ;  /* 0x0009d00083037984 */ /* 0x0187220000000800 */
[----:B------:R-:W-:Y:S04]  /*2f20*/  BSSY.RECONVERGENT B0, `(.L_x_7650) ;  /* 0x0000003000007945 */ /* 0x000fe80003800200 */
[----:B------:R-:W-:Y:S05]  /*2f30*/  @!P4 BRA `(.L_x_7651) ;  /* 0x000000000004c947 */ /* 0x000fea0003800000 */
[----:B----4-:R4:W-:Y:S02]  /*2f40*/  REDG.E.ADD.F32.FTZ.RN.STRONG.GPU desc[UR16][R68.64+0x180], R3 ;  /* 0x00018003440079a6 */ /* 0x0109e4000c12f310 */
.L_x_7651:
[----:B------:R-:W-:Y:S05]  /*2f50*/  BSYNC.RECONVERGENT B0 ;  /* 0x0000000000007941 */ /* 0x000fea0003800200 */
.L_x_7650:
[----:B----4-:R4:W0:Y:S01]  /*2f60*/  LDS R3, [R130+0xa50] ;  /* 0x000a500082037984 */ /* 0x0108220000000800 */
        /* <DEDUP_REMOVED lines=9> */
.L_x_7653:
[----:B------:R-:W-:Y:S05]  /*3000*/  BSYNC.RECONVERGENT B0 ;  /* 0x0000000000007941 */ /* 0x000fea0003800200 */
.L_x_7652:
[----:B------:R1:W1:Y:S01]  /*3010*/  LDS R71, [R129+0xad0] ;  /* 0x000ad00081477984 */ /* 0x0002620000000800 */
[----:B------:R-:W-:Y:S01]  /*3020*/  BSSY.RECONVERGENT B0, `(.L_x_7654) ;  /* 0x0000005000007945 */ /* 0x000fe20003800200 */
[----:B------:R-:W-:Y:S01]  /*3030*/  FADD.FTZ R82, -R190, R199 ;  /* 0x000000c7be527221 */ /* 0x000fe20000010100 */
[----:B0-----:R-:W-:Y:S02]  /*3040*/  FMUL.FTZ R3, R163, R83 ;  /* 0x00000053a3037220 */ /* 0x001fe40000410000 */
[----:B------:R-:W-:Y:S05]  /*3050*/  @!P1 BRA `(.L_x_7655) ;  /* 0x0000000000049947 */ /* 0x000fea0003800000 */
[----:B-1----:R0:W-:Y:S02]  /*3060*/  REDG.E.ADD.F32.FTZ.RN.STRONG.GPU desc[UR16][R68.64+0x280], R71 ;  /* 0x00028047440079a6 */ /* 0x0021e4000c12f310 */
.L_x_7655:
[----:B------:R-:W-:Y:S05]  /*3070*/  BSYNC.RECONVERGENT B0 ;  /* 0x0000000000007941 */ /* 0x000fea0003800200 */
.L_x_7654:
[----:B01----:R0:W1:Y:S01]  /*3080*/  LDS R71, [R128+0xb50] ;  /* 0x000b500080477984 */ /* 0x0030620000000800 */
[----:B------:R-:W-:Y:S01]  /*3090*/  BSSY.RECONVERGENT B0, `(.L_x_7656) ;  /* 0x0000006000007945 */ /* 0x000fe20003800200 */
[----:B------:R-:W-:Y:S01]  /*30a0*/  FADD.FTZ R191, -R189, R198 ;  /* 0x000000c6bdbf7221 */ /* 0x000fe20000010100 */
[----:B------:R-:W-:Y:S01]  /*30b0*/  FMUL.FTZ R70, R150, R195 ;  /* 0x000000c396467220 */ /* 0x000fe20000410000 */
[----:B------:R-:W-:Y:S01]  /*30c0*/  FFMA.FTZ R199, R3, R82, RZ ;  /* 0x0000005203c77223 */ /* 0x000fe200000100ff */
[----:B------:R-:W-:Y:S06]  /*30d0*/  @!P2 BRA `(.L_x_7657) ;  /* 0x000000000004a947 */ /* 0x000fec0003800000 */
[----:B-1----:R1:W-:Y:S02]  /*30e0*/  REDG.E.ADD.F32.FTZ.RN.STRONG.GPU desc[UR16][R68.64+0x300], R71 ;  /* 0x00030047440079a6 */ /* 0x0023e4000c12f310 */
.L_x_7657:
[----:B------:R-:W-:Y:S05]  /*30f0*/  BSYNC.RECONVERGENT B0 ;  /* 0x0000000000007941 */ /* 0x000fea0003800200 */
.L_x_7656:
[----:B------:R-:W-:Y:S01]  /*3100*/  FADD.FTZ R194, -R188, R85 ;  /* 0x00000055bcc27221 */ /* 0x000fe20000010100 */
[----:B------:R-:W-:Y:S01]  /*3110*/  BSSY.RECONVERGENT B0, `(.L_x_7658) ;  /* 0x0000006000007945 */ /* 0x000fe20003800200 */
[----:B------:R0:W0:Y:S01]  /*3120*/  LDS R85, [R127+0xbd0] ;  /* 0x000bd0007f557984 */ /* 0x0000220000000800 */
[----:B-1----:R-:W-:Y:S01]  /*3130*/  FMUL.FTZ R71, R165, R81 ;  /* 0x00000051a5477220 */ /* 0x002fe20000410000 */
[----:B------:R-:W-:Y:S01]  /*3140*/  FFMA.FTZ R196, R70, R191, R199 ;  /* 0x000000bf46c47223 */ /* 0x000fe200000100c7 */
[----:B------:R-:W-:Y:S06]  /*3150*/  @!P3 BRA `(.L_x_7659) ;  /* 0x000000000004b947 */ /* 0x000fec0003800000 */
[----:B0-----:R1:W-:Y:S02]  /*3160*/  REDG.E.ADD.F32.FTZ.RN.STRONG.GPU desc[UR16][R68.64+0x380], R85 ;  /* 0x00038055440079a6 */ /* 0x0013e4000c12f310 */
.L_x_7659:
[----:B------:R-:W-:Y:S05]  /*3170*/  BSYNC.RECONVERGENT B0 ;  /* 0x0000000000007941 */ /* 0x000fea0003800200 */
.L_x_7658:
[----:B01----:R0:W1:Y:S01]  /*3180*/  LDS R85, [R126+0xc50] ;  /* 0x000c50007e557984 */ /* 0x0030620000000800 */
[----:B------:R-:W-:Y:S01]  /*3190*/  BSSY.RECONVERGENT B0, `(.L_x_7660) ;  /* 0x0000006000007945 */ /* 0x000fe20003800200 */
[----:B------:R-:W-:Y:S01]  /*31a0*/  FADD.FTZ R205, -R187, R84 ;  /* 0x00000054bbcd7221 */ /* 0x000fe20000010100 */
[----:B------:R-:W-:Y:S01]  /*31b0*/  FMUL.FTZ R80, R152, R115 ;  /* 0x0000007398507220 */ /* 0x000fe20000410000 */
[----:B------:R-:W-:Y:S01]  /*31c0*/  FFMA.FTZ R199, R71, R194, R196 ;  /* 0x000000c247c77223 */ /* 0x000fe200000100c4 */
[----:B------:R-:W-:Y:S06]  /*31d0*/  @!P4 BRA `(.L_x_7661) ;  /* 0x000000000004c947 */ /* 0x000fec0003800000 */
[----:B-1----:R1:W-:Y:S02]  /*31e0*/  REDG.E.ADD.F32.FTZ.RN.STRONG.GPU desc[UR16][R68.64+0x400], R85 ;  /* 0x00040055440079a6 */ /* 0x0023e4000c12f310 */
.L_x_7661:
[----:B------:R-:W-:Y:S05]  /*31f0*/  BSYNC.RECONVERGENT B0 ;  /* 0x0000000000007941 */ /* 0x000fea0003800200 */
.L_x_7660:
[----:B------:R-:W-:Y:S01]  /*3200*/  FADD.FTZ R198, -R186, R87 ;  /* 0x00000057bac67221 */ /* 0x000fe20000010100 */
[----:B------:R-:W-:Y:S01]  /*3210*/  BSSY.RECONVERGENT B0, `(.L_x_7662) ;  /* 0x0000006000007945 */ /* 0x000fe20003800200 */
[----:B------:R0:W0:Y:S01]  /*3220*/  LDS R87, [R125+0xcd0] ;  /* 0x000cd0007d577984 */ /* 0x0000220000000800 */
[----:B-1----:R-:W-:Y:S01]  /*3230*/  FMUL.FTZ R85, R167, R197 ;  /* 0x000000c5a7557220 */ /* 0x002fe20000410000 */
[----:B------:R-:W-:Y:S01]  /*3240*/  FFMA.FTZ R84, R80, R205, R199 ;  /* 0x000000cd50547223 */ /* 0x000fe200000100c7 */
[----:B------:R-:W-:Y:S06]  /*3250*/  @!P5 BRA `(.L_x_7663) ;  /* 0x000000000004d947 */ /* 0x000fec0003800000 */
[----:B0-----:R1:W-:Y:S02]  /*3260*/  REDG.E.ADD.F32.FTZ.RN.STRONG.GPU desc[UR16][R68.64+0x480], R87 ;  /* 0x00048057440079a6 */ /* 0x0013e4000c12f310 */
.L_x_7663:
[----:B------:R-:W-:Y:S05]  /*3270*/  BSYNC.RECONVERGENT B0 ;  /* 0x0000000000007941 */ /* 0x000fea0003800200 */
.L_x_7662:
[----:B------:R-:W-:Y:S01]  /*3280*/  FADD.FTZ R227, -R185, R76 ;  /* 0x0000004cb9e37221 */ /* 0x000fe20000010100 */
[----:B------:R-:W-:Y:S01]  /*3290*/  FMUL.FTZ R76, R154, R201 ;  /* 0x000000c99a4c7220 */ /* 0x000fe20000410000 */
[----:B01----:R-:W-:Y:S01]  /*32a0*/  FFMA.FTZ R87, R85, R198, R84 ;  /* 0x000000c655577223 */ /* 0x003fe20000010054 */
[----:B------:R-:W-:Y:S01]  /*32b0*/  FADD.FTZ R204, -R184, R77 ;  /* 0x0000004db8cc7221 */ /* 0x000fe20000010100 */
[----:B------:R-:W-:Y:S01]  /*32c0*/  FMUL.FTZ R77, R169, R203 ;  /* 0x000000cba94d7220 */ /* 0x000fe20000410000 */
[----:B------:R-:W-:Y:S01]  /*32d0*/  FADD.FTZ R233, -R183, R78 ;  /* 0x0000004eb7e97221 */ /* 0x000fe20000010100 */
[----:B------:R-:W-:Y:S01]  /*32e0*/  FFMA.FTZ R84, R76, R227, R87 ;  /* 0x000000e34c547223 */ /* 0x000fe20000010057 */
[----:B------:R-:W-:Y:S01]  /*32f0*/  FMUL.FTZ R78, R156, R221 ;  /* 0x000000dd9c4e7220 */ /* 0x000fe20000410000 */
[----:B------:R-:W-:Y:S01]  /*3300*/  FMUL.FTZ R87, R173, R219 ;  /* 0x000000dbad577220 */ /* 0x000fe20000410000 */
[----:B------:R-:W-:Y:S01]  /*3310*/  FADD.FTZ R212, -R182, R79 ;  /* 0x0000004fb6d47221 */ /* 0x000fe20000010100 */
[----:B------:R-:W-:Y:S01]  /*3320*/  FFMA.FTZ R199, R77, R204, R84 ;  /* 0x000000cc4dc77223 */ /* 0x000fe20000010054 */
[----:B------:R-:W-:Y:S01]  /*3330*/  FMUL.FTZ R84, R158, R217 ;  /* 0x000000d99e547220 */ /* 0x000fe20000410000 */
[----:B--2---:R-:W-:Y:S01]  /*3340*/  FADD.FTZ R231, -R181, R72 ;  /* 0x00000048b5e77221 */ /* 0x004fe20000010100 */
[----:B------:R-:W-:Y:S01]  /*3350*/  ISETP.GE.AND P6, PT, R200, 0x141, PT ;  /* 0x00000141c800780c */ /* 0x000fe20003fc6270 */
[----:B------:R-:W-:Y:S01]  /*3360*/  FFMA.FTZ R196, R78, R233, R199 ;  /* 0x000000e94ec47223 */ /* 0x000fe200000100c7 */
[----:B------:R-:W-:Y:S01]  /*3370*/  FMUL.FTZ R79, R175, R215 ;  /* 0x000000d7af4f7220 */ /* 0x000fe20000410000 */
[----:B------:R-:W-:Y:S01]  /*3380*/  FADD.FTZ R210, -R180, R209 ;  /* 0x000000d1b4d27221 */ /* 0x000fe20000010100 */
[----:B------:R-:W-:Y:S01]  /*3390*/  BSSY.RECONVERGENT B0, `(.L_x_7664) ;  /* 0x000000e000007945 */ /* 0x000fe20003800200 */
[----:B------:R-:W-:Y:S01]  /*33a0*/  FFMA.FTZ R199, R87, R212, R196 ;  /* 0x000000d457c77223 */ /* 0x000fe200000100c4 */
[----:B------:R-:W-:Y:S01]  /*33b0*/  ISETP.GE.AND P1, PT, R200, 0x161, PT ;  /* 0x00000161c800780c */ /* 0x000fe20003f26270 */
[----:B------:R-:W-:Y:S01]  /*33c0*/  FMUL.FTZ R72, R160, R213 ;  /* 0x000000d5a0487220 */ /* 0x000fe20000410000 */
[----:B------:R-:W-:Y:S01]  /*33d0*/  ISETP.GE.AND P2, PT, R200, 0x181, PT ;  /* 0x00000181c800780c */ /* 0x000fe20003f46270 */
[----:B------:R-:W-:Y:S01]  /*33e0*/  FFMA.FTZ R196, R84, R231, R199 ;  /* 0x000000e754c47223 */ /* 0x000fe200000100c7 */
[C---:B------:R-:W-:Y:S01]  /*33f0*/  ISETP.GE.AND P3, PT, R200.reuse, 0x1a1, PT ;  /* 0x000001a1c800780c */ /* 0x040fe20003f66270 */
[----:B------:R0:W1:Y:S01]  /*3400*/  LDS R199, [R124+0xd50] ;  /* 0x000d50007cc77984 */ /* 0x0000620000000800 */
[----:B------:R-:W-:Y:S01]  /*3410*/  ISETP.GE.AND P4, PT, R200, 0x1c1, PT ;  /* 0x000001c1c800780c */ /* 0x000fe20003f86270 */
[----:B------:R-:W-:Y:S01]  /*3420*/  FADD.FTZ R229, -R178, R74 ;  /* 0x0000004ab2e57221 */ /* 0x000fe20000010100 */
[----:B------:R-:W-:Y:S01]  /*3430*/  FFMA.FTZ R209, R79, R210, R196 ;  /* 0x000000d24fd17223 */ /* 0x000fe200000100c4 */
[----:B------:R-:W-:Y:S01]  /*3440*/  ISETP.GE.AND P5, PT, R200, 0x1e1, PT ;  /* 0x000001e1c800780c */ /* 0x000fe20003fa6270 */
[----:B------:R-:W-:-:S12]  /*3450*/  @!P6 BRA `(.L_x_7665) ;  /* 0x000000000004e947 */ /* 0x000fd80003800000 */
[----:B-1----:R2:W-:Y:S02]  /*3460*/  REDG.E.ADD.F32.FTZ.RN.STRONG.GPU desc[UR16][R68.64+0x500], R199 ;  /* 0x000500c7440079a6 */ /* 0x0025e4000c12f310 */
.L_x_7665:
[----:B------:R-:W-:Y:S05]  /*3470*/  BSYNC.RECONVERGENT B0 ;  /* 0x0000000000007941 */ /* 0x000fea0003800200 */
.L_x_7664:
[----:B------:R-:W-:Y:S01]  /*3480*/  FFMA.FTZ R196, R72, R229, R209 ;  /* 0x000000e548c47223 */ /* 0x000fe200000100d1 */
[----:B------:R-:W-:Y:S01]  /*3490*/  BSSY.RECONVERGENT B0, `(.L_x_7666) ;  /* 0x0000006000007945 */ /* 0x000fe20003800200 */
[----:B------:R0:W0:Y:S01]  /*34a0*/  LDS R209, [R123+0xdd0] ;  /* 0x000dd0007bd17984 */ /* 0x0000220000000800 */
[----:B-12---:R-:W-:Y:S01]  /*34b0*/  FMUL.FTZ R199, R177, R75 ;  /* 0x0000004bb1c77220 */ /* 0x006fe20000410000 */
[----:B------:R-:W-:Y:S01]  /*34c0*/  FADD.FTZ R202, -R176, R225 ;  /* 0x000000e1b0ca7221 */ /* 0x000fe20000010100 */
[----:B------:R-:W-:Y:S06]  /*34d0*/  @!P1 BRA `(.L_x_7667) ;  /* 0x0000000000049947 */ /* 0x000fec0003800000 */
[----:B0-----:R1:W-:Y:S02]  /*34e0*/  REDG.E.ADD.F32.FTZ.RN.STRONG.GPU desc[UR16][R68.64+0x580], R209 ;  /* 0x000580d1440079a6 */ /* 0x0013e4000c12f310 */
.L_x_7667:
[----:B------:R-:W-:Y:S05]  /*34f0*/  BSYNC.RECONVERGENT B0 ;  /* 0x0000000000007941 */ /* 0x000fea0003800200 */
.L_x_7666:
[----:B01----:R0:W1:Y:S01]  /*3500*/  LDS R209, [R122+0xe50] ;  /* 0x000e50007ad17984 */ /* 0x0030620000000800 */
[----:B------:R-:W-:Y:S01]  /*3510*/  BSSY.RECONVERGENT B0, `(.L_x_7668) ;  /* 0x0000006000007945 */ /* 0x000fe20003800200 */
[----:B------:R-:W-:Y:S01]  /*3520*/  FMUL.FTZ R74, R162, R211 ;  /* 0x000000d3a24a7220 */ /* 0x000fe20000410000 */
[----:B------:R-:W-:Y:S01]  /*3530*/  FADD.FTZ R225, -R174, R208 ;  /* 0x000000d0aee17221 */ /* 0x000fe20000010100 */
[----:B------:R-:W-:Y:S01]  /*3540*/  FFMA.FTZ R223, R199, R202, R196 ;  /* 0x000000cac7df7223 */ /* 0x000fe200000100c4 */
[----:B------:R-:W-:Y:S06]  /*3550*/  @!P2 BRA `(.L_x_7669) ;  /* 0x000000000004a947 */ /* 0x000fec0003800000 */
[----:B-1----:R2:W-:Y:S02]  /*3560*/  REDG.E.ADD.F32.FTZ.RN.STRONG.GPU desc[UR16][R68.64+0x600], R209 ;  /* 0x000600d1440079a6 */ /* 0x0025e4000c12f310 */
.L_x_7669:
[----:B------:R-:W-:Y:S05]  /*3570*/  BSYNC.RECONVERGENT B0 ;  /* 0x0000000000007941 */ /* 0x000fea0003800200 */
.L_x_7668:
[----:B------:R-:W-:Y:S01]  /*3580*/  FADD.FTZ R200, -R172, R207 ;  /* 0x000000cfacc87221 */ /* 0x000fe20000010100 */
[----:B------:R-:W-:Y:S01]  /*3590*/  BSSY.RECONVERGENT B0, `(.L_x_7670) ;  /* 0x0000006000007945 */ /* 0x000fe20003800200 */
[----:B------:R0:W0:Y:S01]  /*35a0*/  LDS R207, [R121+0xed0] ;  /* 0x000ed00079cf7984 */ /* 0x0000220000000800 */
[----:B-12---:R-:W-:Y:S01]  /*35b0*/  FMUL.FTZ R209, R179, R86 ;  /* 0x00000056b3d17220 */ /* 0x006fe20000410000 */
[----:B------:R-:W-:Y:S01]  /*35c0*/  FFMA.FTZ R208, R74, R225, R223 ;  /* 0x000000e14ad07223 */ /* 0x000fe200000100df */
[----:B------:R-:W-:Y:S06]  /*35d0*/  @!P3 BRA `(.L_x_7671) ;  /* 0x000000000004b947 */ /* 0x000fec0003800000 */
[----:B0-----:R1:W-:Y:S02]  /*35e0*/  REDG.E.ADD.F32.FTZ.RN.STRONG.GPU desc[UR16][R68.64+0x680], R207 ;  /* 0x000680cf440079a6 */ /* 0x0013e4000c12f310 */
.L_x_7671:
[----:B------:R-:W-:Y:S05]  /*35f0*/  BSYNC.RECONVERGENT B0 ;  /* 0x0000000000007941 */ /* 0x000fea0003800200 */
.L_x_7670:
[----:B------:R2:W2:Y:S01]  /*3600*/  LDS R235, [R120+0xf50] ;  /* 0x000f500078eb7984 */ /* 0x0004a20000000800 */
[----:B------:R-:W-:Y:S01]  /*3610*/  BSSY.RECONVERGENT B0, `(.L_x_7672) ;  /* 0x0000006000007945 */ /* 0x000fe20003800200 */
[----:B------:R-:W-:Y:S01]  /*3620*/  FMUL.FTZ R196, R192, R73 ;  /* 0x00000049c0c47220 */ /* 0x000fe20000410000 */
[----:B------:R-:W-:Y:S01]  /*3630*/  FADD.FTZ R223, -R168, R206 ;  /* 0x000000cea8df7221 */ /* 0x000fe20000010100 */
[----:B01----:R-:W-:Y:S01]  /*3640*/  FFMA.FTZ R207, R209, R200, R208 ;  /* 0x000000c8d1cf7223 */ /* 0x003fe200000100d0 */
[----:B------:R-:W-:Y:S06]  /*3650*/  @!P4 BRA `(.L_x_7673) ;  /* 0x000000000004c947 */ /* 0x000fec0003800000 */
[----:B--2---:R0:W-:Y:S02]  /*3660*/  REDG.E.ADD.F32.FTZ.RN.STRONG.GPU desc[UR16][R68.64+0x700], R235 ;  /* 0x000700eb440079a6 */ /* 0x0041e4000c12f310 */
.L_x_7673:
[----:B------:R-:W-:Y:S05]  /*3670*/  BSYNC.RECONVERGENT B0 ;  /* 0x0000000000007941 */ /* 0x000fea0003800200 */
.L_x_7672:
[----:B0-2---:R0:W1:Y:S01]  /*3680*/  LDS R235, [R119+0xfd0] ;  /* 0x000fd00077eb7984 */ /* 0x0050620000000800 */
[----:B------:R-:W-:Y:S01]  /*3690*/  BSSY.RECONVERGENT B0, `(.L_x_7674) ;  /* 0x0000004000007945 */ /* 0x000fe20003800200 */
[----:B------:R-:W-:-:S03]  /*36a0*/  FFMA.FTZ R207, R196, R223, R207 ;  /* 0x000000dfc4cf7223 */ /* 0x000fc600000100cf */
[----:B------:R-:W-:Y:S05]  /*36b0*/  @!P5 BRA `(.L_x_7675) ;  /* 0x000000000004d947 */ /* 0x000fea0003800000 */
[----:B-1----:R2:W-:Y:S02]  /*36c0*/  REDG.E.ADD.F32.FTZ.RN.STRONG.GPU desc[UR16][R68.64+0x780], R235 ;  /* 0x000780eb440079a6 */ /* 0x0025e4000c12f310 */
.L_x_7675:
[----:B------:R-:W-:Y:S05]  /*36d0*/  BSYNC.RECONVERGENT B0 ;  /* 0x0000000000007941 */ /* 0x000fea0003800200 */
.L_x_7674:
[----:B--2---:R-:W2:Y:S01]  /*36e0*/  SHFL.DOWN PT, R68, R207, 0x1, 0x1f ;  /* 0x08201f00cf447f89 */ /* 0x004ea200000e0000 */
[C---:B------:R-:W-:Y:S01]  /*36f0*/  ISETP.GT.AND P1, PT, R117.reuse, 0x1e, PT ;  /* 0x0000001e7500780c */ /* 0x040fe20003f24270 */
[----:B-1----:R-:W-:Y:S01]  /*3700*/  FMUL.FTZ R235, R114, R219 ;  /* 0x000000db72eb7220 */ /* 0x002fe20000410000 */
[----:B------:R-:W-:Y:S01]  /*3710*/  ISETP.NE.AND P2, PT, R117, RZ, PT ;  /* 0x000000ff7500720c */ /* 0x000fe20003f45270 */
[----:B------:R-:W1:Y:S01]  /*3720*/  SHFL.DOWN PT, R69, R2, 0x1, 0x1f ;  /* 0x08201f0002457f89 */ /* 0x000e6200000e0000 */
[----:B------:R-:W-:Y:S01]  /*3730*/  ISETP.NE.AND P3, PT, R222, RZ, PT ;  /* 0x000000ffde00720c */ /* 0x000fe20003f65270 */
[----:B------:R-:W-:Y:S01]  /*3740*/  FMUL.FTZ R235, R212, R235 ;  /* 0x000000ebd4eb7220 */ /* 0x000fe20000410000 */
[----:B------:R-:W-:Y:S01]  /*3750*/  FMUL.FTZ R206, R114, R217 ;  /* 0x000000d972ce7220 */ /* 0x000fe20000410000 */
[----:B------:R-:W-:Y:S01]  /*3760*/  BSSY.RECONVERGENT B0, `(.L_x_7676) ;  /* 0x0000071000007945 */ /* 0x000fe20003800200 */
[----:B------:R-:W-:Y:S01]  /*3770*/  FADD.FTZ R67, R196, R67 ;  /* 0x00000043c4437221 */ /* 0x000fe20000010000 */
        /* <DEDUP_REMOVED lines=16> */
[----:B------:R-:W-:Y:S01]  /*3880*/  FADD.FTZ R41, R206, R41 ;  /* 0x00000029ce297221 */ /* 0x000fe20000010000 */
[----:B------:R-:W-:Y:S01]  /*3890*/  FADD.FTZ R55, R80, R55 ;  /* 0x0000003750377221 */ /* 0x000fe20000010000 */
[----:B-1----:R-:W-:Y:S01]  /*38a0*/  @!P1 FADD.FTZ R2, R2, R69 ;  /* 0x0000004502029221 */ /* 0x002fe20000010000 */
[----:B------:R-:W1:Y:S01]  /*38b0*/  SHFL.DOWN PT, R68, R207, 0x2, 0x1f ;  /* 0x08401f00cf447f89 */ /* 0x000e6200000e0000 */
[----:B------:R-:W-:Y:S01]  /*38c0*/  ISETP.GT.AND P1, PT, R117, 0x1d, PT ;  /* 0x0000001d7500780c */ /* 0x000fe20003f24270 */
[----:B------:R-:W-:Y:S01]  /*38d0*/  FADD.FTZ R54, R71, R54 ;  /* 0x0000003647367221 */ /* 0x000fe20000010000 */
[----:B------:R-:W-:Y:S01]  /*38e0*/  FADD.FTZ R53, R70, R53 ;  /* 0x0000003546357221 */ /* 0x000fe20000010000 */
[----:B------:R-:W2:Y:S01]  /*38f0*/  SHFL.DOWN PT, R69, R2, 0x2, 0x1f ;  /* 0x08401f0002457f89 */ /* 0x000ea200000e0000 */
[----:B------:R-:W-:-:S09]  /*3900*/  FADD.FTZ R52, R3, R52 ;  /* 0x0000003403347221 */ /* 0x000fd20000010000 */
[----:B-1----:R-:W-:Y:S01]  /*3910*/  @!P1 FADD.FTZ R207, R207, R68 ;  /* 0x00000044cfcf9221 */ /* 0x002fe20000010000 */
[----:B--2---:R-:W-:-:S04]  /*3920*/  @!P1 FADD.FTZ R2, R2, R69 ;  /* 0x0000004502029221 */ /* 0x004fc80000010000 */
[----:B------:R-:W1:Y:S01]  /*3930*/  SHFL.DOWN PT, R68, R207, 0x4, 0x1f ;  /* 0x08801f00cf447f89 */ /* 0x000e6200000e0000 */
[----:B------:R-:W-:-:S03]  /*3940*/  ISETP.GT.AND P1, PT, R117, 0x1b, PT ;  /* 0x0000001b7500780c */ /* 0x000fc60003f24270 */
[----:B------:R-:W2:Y:S10]  /*3950*/  SHFL.DOWN PT, R69, R2, 0x4, 0x1f ;  /* 0x08801f0002457f89 */ /* 0x000eb400000e0000 */
[----:B-1----:R-:W-:Y:S01]  /*3960*/  @!P1 FADD.FTZ R207, R207, R68 ;  /* 0x00000044cfcf9221 */ /* 0x002fe20000010000 */
[----:B------:R-:W-:Y:S01]  /*3970*/  FMUL.FTZ R68, R114, R221 ;  /* 0x000000dd72447220 */ /* 0x000fe20000410000 */
[----:B--2---:R-:W-:-:S03]  /*3980*/  @!P1 FADD.FTZ R2, R2, R69 ;  /* 0x0000004502029221 */ /* 0x004fc60000010000 */
[----:B------:R-:W1:Y:S01]  /*3990*/  SHFL.DOWN PT, R214, R207, 0x8, 0x1f ;  /* 0x09001f00cfd67f89 */ /* 0x000e6200000e0000 */
[----:B------:R-:W-:Y:S01]  /*39a0*/  FMUL.FTZ R69, R114, R203 ;  /* 0x000000cb72457220 */ /* 0x000fe20000410000 */
[----:B------:R-:W-:Y:S01]  /*39b0*/  FMUL.FTZ R68, R233, R68 ;  /* 0x00000044e9447220 */ /* 0x000fe20000410000 */
[----:B------:R-:W-:Y:S01]  /*39c0*/  ISETP.GT.AND P1, PT, R117, 0x17, PT ;  /* 0x000000177500780c */ /* 0x000fe20003f24270 */
[----:B------:R-:W2:Y:S01]  /*39d0*/  SHFL.DOWN PT, R237, R2, 0x8, 0x1f ;  /* 0x09001f0002ed7f89 */ /* 0x000ea200000e0000 */
        /* <DEDUP_REMOVED lines=19> */
[----:B-1----:R-:W-:Y:S01]  /*3b10*/  @!P1 FADD.FTZ R207, R207, R214 ;  /* 0x000000d6cfcf9221 */ /* 0x002fe20000010000 */
[----:B------:R-:W-:Y:S01]  /*3b20*/  FMUL.FTZ R69, R194, R69 ;  /* 0x00000045c2457220 */ /* 0x000fe20000410000 */
[----:B------:R-:W-:Y:S01]  /*3b30*/  FFMA.FTZ R201, R20, R75, R201 ;  /* 0x0000004b14c97223 */ /* 0x000fe200000100c9 */
[----:B------:R-:W-:Y:S01]  /*3b40*/  FMUL.FTZ R75, R114, R86 ;  /* 0x00000056724b7220 */ /* 0x000fe20000410000 */
[----:B--2---:R-:W-:Y:S01]  /*3b50*/  @!P1 FADD.FTZ R2, R2, R237 ;  /* 0x000000ed02029221 */ /* 0x004fe20000010000 */
[----:B------:R-:W1:Y:S01]  /*3b60*/  SHFL.DOWN PT, R212, R207, 0x10, 0x1f ;  /* 0x0a001f00cfd47f89 */ /* 0x000e6200000e0000 */
[----:B------:R-:W-:Y:S01]  /*3b70*/  FFMA.FTZ R81, R10, R81, R69 ;  /* 0x000000510a517223 */ /* 0x000fe20000010045 */
[C---:B------:R-:W-:Y:S01]  /*3b80*/  FMUL.FTZ R69, R114.reuse, R83 ;  /* 0x0000005372457220 */ /* 0x040fe20000410000 */
[----:B------:R-:W-:Y:S01]  /*3b90*/  FMUL.FTZ R68, R191, R68 ;  /* 0x00000044bf447220 */ /* 0x000fe20000410000 */
[----:B------:R-:W2:Y:S01]  /*3ba0*/  SHFL.DOWN PT, R205, R2, 0x10, 0x1f ;  /* 0x0a001f0002cd7f89 */ /* 0x000ea200000e0000 */
[C---:B------:R-:W-:Y:S01]  /*3bb0*/  FMUL.FTZ R202, R114.reuse, R211 ;  /* 0x000000d372ca7220 */ /* 0x040fe20000410000 */
[----:B------:R-:W-:Y:S01]  /*3bc0*/  FFMA.FTZ R198, R11, R115, R198 ;  /* 0x000000730bc67223 */ /* 0x000fe200000100c6 */
[----:B------:R-:W-:Y:S01]  /*3bd0*/  FMUL.FTZ R114, R114, R73 ;  /* 0x0000004972727220 */ /* 0x000fe20000410000 */
        /* <DEDUP_REMOVED lines=15> */
[----:B------:R-:W-:Y:S01]  /*3cd0*/  FADD.FTZ R42, R221, R42 ;  /* 0x0000002add2a7221 */ /* 0x000fe20000010000 */
[----:B-1----:R-:W-:Y:S01]  /*3ce0*/  FADD.FTZ R68, R207, R212 ;  /* 0x000000d4cf447221 */ /* 0x002fe20000010000 */
[----:B------:R-:W-:Y:S01]  /*3cf0*/  FADD.FTZ R44, R197, R44 ;  /* 0x0000002cc52c7221 */ /* 0x000fe20000010000 */
[----:B------:R-:W-:Y:S01]  /*3d00*/  FADD.FTZ R43, R210, R43 ;  /* 0x0000002bd22b7221 */ /* 0x000fe20000010000 */
[----:B------:R-:W-:Y:S01]  /*3d10*/  FADD.FTZ R51, R198, R51 ;  /* 0x00000033c6337221 */ /* 0x000fe20000010000 */
[----:B--2---:R-:W-:Y:S01]  /*3d20*/  FADD.FTZ R69, R2, R205 ;  /* 0x000000cd02457221 */ /* 0x004fe20000010000 */
[----:B------:R-:W-:Y:S01]  /*3d30*/  FSEL R207, R207, R68, P1 ;  /* 0x00000044cfcf7208 */ /* 0x000fe20000800000 */
        /* <DEDUP_REMOVED lines=9> */
[----:B------:R-:W-:Y:S06]  /*3dd0*/  BAR.SYNC.DEFER_BLOCKING 0x0 ;  /* 0x0000000000007b1d */ /* 0x000fec0000010000 */
[----:B------:R-:W-:Y:S05]  /*3de0*/  @P3 BRA `(.L_x_7677) ;  /* 0x0000000000203947 */ /* 0x000fea0003800000 */
[----:B------:R-:W-:Y:S01]  /*3df0*/  ISETP.NE.AND P1, PT, R138, UR10, PT ;  /* 0x0000000a8a007c0c */ /* 0x000fe2000bf25270 */
[----:B------:R-:W-:-:S12]  /*3e00*/  ULEA UR6, UR4, UR5, 0x2 ;  /* 0x0000000504067291 */ /* 0x000fd8000f8e10ff */
[----:B------:R-:W2:Y:S04]  /*3e10*/  @P1 LDS R3, [UR6+0x2748] ;  /* 0x00274806ff031984 */ /* 0x000ea80008000800 */
[----:B-1----:R-:W1:Y:S01]  /*3e20*/  @P1 LDS R68, [UR6+0x2348] ;  /* 0x00234806ff441984 */ /* 0x002e620008000800 */
[----:B--2---:R-:W-:Y:S01]  /*3e30*/  @P1 FADD.FTZ R2, R2, R3 ;  /* 0x0000000302021221 */ /* 0x004fe20000010000 */
[----:B-1----:R-:W-:-:S04]  /*3e40*/  @P1 FADD.FTZ R207, R207, R68 ;  /* 0x00000044cfcf1221 */ /* 0x002fc80000010000 */
[----:B------:R2:W-:Y:S04]  /*3e50*/  STS [UR6+0x2748], R2 ;  /* 0x00274802ff007988 */ /* 0x0005e80008000806 */
[----:B------:R2:W-:Y:S02]  /*3e60*/  STS [UR6+0x2348], R207 ;  /* 0x002348cfff007988 */ /* 0x0005e40008000806 */
.L_x_7677:
[----:B------:R-:W-:Y:S05]  /*3e70*/  BSYNC.RECONVERGENT B0 ;  /* 0x0000000000007941 */ /* 0x000fea0003800200 */
.L_x_7676:
[----:B------:R-:W-:-:S04]  /*3e80*/  UIADD3 UR4, UPT, UPT, UR4, 0x1, URZ ;  /* 0x0000000104047890 */ /* 0x000fc8000fffe0ff */
[----:B------:R-:W-:-:S09]  /*3e90*/  UISETP.GE.AND UP0, UPT, UR4, UR11, UPT ;  /* 0x0000000b0400728c */ /* 0x000fd2000bf06270 */
[----:B------:R-:W-:Y:S05]  /*3ea0*/  BRA.U !UP0, `(.L_x_7678) ;  /* 0xffffffd508bc7547 */ /* 0x000fea000b83ffff */
.L_x_7640:
[----:B------:R-:W-:Y:S01]  /*3eb0*/  BAR.SYNC.DEFER_BLOCKING 0x0 ;  /* 0x0000000000007b1d */ /* 0x000fe20000010000 */
[----:B------:R-:W-:Y:S02]  /*3ec0*/  IADD3 R28, PT, PT, R138, -0x1, RZ ;  /* 0xffffffff8a1c7810 */ /* 0x000fe40007ffe0ff */
[----:B------:R-:W-:Y:S02]  /*3ed0*/  IADD3 R141, P1, PT, R141, -0x800, RZ ;  /* 0xfffff8008d8d7810 */ /* 0x000fe40007f3e0ff */
[----:B------:R-:W-:-:S03]  /*3ee0*/  SHF.L.U32 R20, R28, 0x9, RZ ;  /* 0x000000091c147819 */ /* 0x000fc600000006ff */
[----:B------:R-:W2:Y:S01]  /*3ef0*/  LDC.64 R22, c[0x0][0x4f8] ;  /* 0x00013e00ff167b82 */ /* 0x000ea20000000a00 */
[----:B------:R-:W5:Y:S01]  /*3f00*/  LDCU.64 UR4, c[0x0][0x500] ;  /* 0x0000a000ff0477ac */ /* 0x000f620008000a00 */
[----:B------:R-:W-:Y:S02]  /*3f10*/  IADD3 R142, P2, PT, R142, -0x800, RZ ;  /* 0xfffff8008e8e7810 */ /* 0x000fe40007f5e0ff */
[----:B------:R-:W-:Y:S02]  /*3f20*/  SHF.R.S32.HI R21, RZ, 0x1f, R20 ;  /* 0x0000001fff157819 */ /* 0x000fe40000011414 */
[----:B------:R-:W-:Y:S02]  /*3f30*/  IADD3 R144, P3, PT, R144, -0x800, RZ ;  /* 0xfffff80090907810 */ /* 0x000fe40007f7e0ff */
[----:B------:R-:W0:Y:S01]  /*3f40*/  LDC.64 R24, c[0x0][0x550] ;  /* 0x00015400ff187b82 */ /* 0x000e220000000a00 */
[----:B------:R-:W-:Y:S02]  /*3f50*/  IADD3 R146, P4, PT, R146, -0x800, RZ ;  /* 0xfffff80092927810 */ /* 0x000fe40007f9e0ff */
[----:B------:R-:W-:-:S02]  /*3f60*/  IADD3.X R139, PT, PT, R139, -0x1, RZ, P1, !PT ;  /* 0xffffffff8b8b7810 */ /* 0x000fc40000ffe4ff */
[----:B------:R-:W-:Y:S02]  /*3f70*/  IADD3.X R143, PT, PT, R143, -0x1, RZ, P2, !PT ;  /* 0xffffffff8f8f7810 */ /* 0x000fe400017fe4ff */
[----:B------:R-:W-:Y:S01]  /*3f80*/  IADD3.X R145, PT, PT, R145, -0x1, RZ, P3, !PT ;  /* 0xffffffff91917810 */ /* 0x000fe20001ffe4ff */
[----:B------:R-:W1:Y:S01]  /*3f90*/  LDC.64 R26, c[0x0][0x560] ;  /* 0x00015800ff1a7b82 */ /* 0x000e620000000a00 */
[----:B------:R-:W-:Y:S01]  /*3fa0*/  IADD3.X R147, PT, PT, R147, -0x1, RZ, P4, !PT ;  /* 0xffffffff93937810 */ /* 0x000fe200027fe4ff */
[----:B------:R-:W-:Y:S04]  /*3fb0*/  STS.128 [R0], R52 ;  /* 0x0000003400007388 */ /* 0x000fe80000000c00 */
[----:B------:R-:W-:Y:S01]  /*3fc0*/  STS.128 [R0+0x10], R56 ;  /* 0x0000103800007388 */ /* 0x000fe20000000c00 */
[----:B--2---:R-:W-:-:S03]  /*3fd0*/  IMAD.WIDE.U32 R2, R22, UR18, R20 ;  /* 0x0000001216027c25 */ /* 0x004fc6000f8e0014 */
[----:B------:R-:W-:Y:S01]  /*3fe0*/  STS.128 [R0+0x20], R60 ;  /* 0x0000203c00007388 */ /* 0x000fe20000000c00 */
[----:B------:R-:W-:-:S03]  /*3ff0*/  IMAD R3, R23, UR18, R3 ;  /* 0x0000001217037c24 */ /* 0x000fc6000f8e0203 */
[----:B------:R-:W-:Y:S01]  /*4000*/  STS.128 [R0+0x30], R64 ;  /* 0x0000304000007388 */ /* 0x000fe20000000c00 */
[----:B------:R-:W-:-:S03]  /*4010*/  NOP ;  /* 0x0000000000007918 */ /* 0x000fc60000000000 */
[----:B------:R-:W2:Y:S01]  /*4020*/  LDS.128 R16, [R116] ;  /* 0x0000000074107984 */ /* 0x000ea20000000c00 */
[----:B-----5:R-:W-:-:S03]  /*4030*/  IMAD.WIDE.U32 R2, R161, UR4, R2 ;  /* 0x00000004a1027c25 */ /* 0x020fc6000f8e0002 */
[----:B------:R-:W5:Y:S01]  /*4040*/  LDS.128 R12, [R116+0x200] ;  /* 0x00020000740c7984 */ /* 0x000f620000000c00 */
[----:B------:R-:W-:Y:S01]  /*4050*/  IMAD R3, R161, UR5, R3 ;  /* 0x00000005a1037c24 */ /* 0x000fe2000f8e0203 */
[C---:B0-----:R-:W-:Y:S01]  /*4060*/  LEA R22, P0, R2.reuse, R24, 0x2 ;  /* 0x0000001802167211 */ /* 0x041fe200078010ff */
[----:B------:R-:W0:Y:S01]  /*4070*/  LDCU.64 UR4, c[0x0][0x520] ;  /* 0x0000a400ff0477ac */ /* 0x000e220008000a00 */
[----:B------:R-:W3:Y:S02]  /*4080*/  LDS.128 R8, [R116+0x400] ;  /* 0x0004000074087984 */ /* 0x000ee40000000c00 */
[----:B------:R-:W-:Y:S01]  /*4090*/  LEA.HI.X R23, R2, R25, R3, 0x2, P0 ;  /* 0x0000001902177211 */ /* 0x000fe200000f1403 */
[----:B------:R-:W-:Y:S01]  /*40a0*/  FADD.FTZ R2, R153, R48 ;  /* 0x0000003099027221 */ /* 0x000fe20000010000 */
[----:B------:R-:W4:Y:S03]  /*40b0*/  LDS.128 R4, [R116+0x600] ;  /* 0x0006000074047984 */ /* 0x000f260000000c00 */
[----:B------:R-:W-:Y:S01]  /*40c0*/  FADD.FTZ R25, R2, R49 ;  /* 0x0000003102197221 */ /* 0x000fe20000010000 */
[----:B------:R-:W-:-:S04]  /*40d0*/  IMAD.WIDE.U32 R2, R137, 0x10, R22 ;  /* 0x0000001089027825 */ /* 0x000fc800078e0016 */
[----:B------:R-:W-:Y:S02]  /*40e0*/  FADD.FTZ R22, R25, R50 ;  /* 0x0000003219167221 */ /* 0x000fe40000010000 */
[----:B------:R-:W1:Y:S02]  /*40f0*/  LDC.64 R24, c[0x0][0x518] ;  /* 0x00014600ff187b82 */ /* 0x000e640000000a00 */
[----:B------:R-:W-:-:S04]  /*4100*/  FADD.FTZ R23, R22, R51 ;  /* 0x0000003316177221 */ /* 0x000fc80000010000 */
[----:B------:R-:W-:Y:S01]  /*4110*/  FADD.FTZ R22, R23, R44 ;  /* 0x0000002c17167221 */ /* 0x000fe20000010000 */
[----:B--2---:R-:W-:Y:S04]  /*4120*/  STG.E.128 desc[UR16][R2.64], R16 ;  /* 0x0000001002007986 */ /* 0x004fe8000c101d10 */
[----:B-----5:R-:W-:Y:S01]  /*4130*/  STG.E.128 desc[UR16][R2.64+0x200], R12 ;  /* 0x0002000c02007986 */ /* 0x020fe2000c101d10 */
[----:B-1----:R-:W-:-:S03]  /*4140*/  IMAD.WIDE.U32 R20, R24, UR18, R20 ;  /* 0x0000001218147c25 */ /* 0x002fc6000f8e0014 */
[----:B---3--:R-:W-:Y:S01]  /*4150*/  STG.E.128 desc[UR16][R2.64+0x400], R8 ;  /* 0x0004000802007986 */ /* 0x008fe2000c101d10 */
[----:B------:R-:W-:-:S03]  /*4160*/  IMAD R21, R25, UR18, R21 ;  /* 0x0000001219157c24 */ /* 0x000fc6000f8e0215 */
[----:B----4-:R1:W-:Y:S01]  /*4170*/  STG.E.128 desc[UR16][R2.64+0x600], R4 ;  /* 0x0006000402007986 */ /* 0x0103e2000c101d10 */
[----:B------:R-:W-:Y:S01]  /*4180*/  BAR.SYNC.DEFER_BLOCKING 0x0 ;  /* 0x0000000000007b1d */ /* 0x000fe20000010000 */
[----:B-1----:R-:W-:-:S05]  /*4190*/  FADD.FTZ R3, R22, R45 ;  /* 0x0000002d16037221 */ /* 0x002fca0000010000 */
[----:B------:R-:W-:Y:S04]  /*41a0*/  STS.128 [R0], R48 ;  /* 0x0000003000007388 */ /* 0x000fe80000000c00 */
[----:B------:R1:W-:Y:S04]  /*41b0*/  STS.128 [R0+0x10], R44 ;  /* 0x0000102c00007388 */ /* 0x0003e80000000c00 */
[----:B------:R-:W-:Y:S04]  /*41c0*/  STS.128 [R0+0x20], R40 ;  /* 0x0000202800007388 */ /* 0x000fe80000000c00 */
[----:B------:R2:W-:Y:S01]  /*41d0*/  STS.128 [R0+0x30], R36 ;  /* 0x0000302400007388 */ /* 0x0005e20000000c00 */
[----:B------:R-:W-:-:S03]  /*41e0*/  NOP ;  /* 0x0000000000007918 */ /* 0x000fc60000000000 */
[----:B------:R-:W3:Y:S01]  /*41f0*/  LDS.128 R12, [R116] ;  /* 0x00000000740c7984 */ /* 0x000ee20000000c00 */
[----:B-1----:R-:W-:Y:S01]  /*4200*/  FADD.FTZ R46, R3, R46 ;  /* 0x0000002e032e7221 */ /* 0x002fe20000010000 */
[C---:B0-----:R-:W-:Y:S02]  /*4210*/  IMAD.WIDE.U32 R2, R161.reuse, UR4, R20 ;  /* 0x00000004a1027c25 */ /* 0x041fe4000f8e0014 */
[----:B------:R-:W0:Y:S02]  /*4220*/  LDS.128 R8, [R116+0x200] ;  /* 0x0002000074087984 */ /* 0x000e240000000c00 */
[----:B------:R-:W-:Y:S01]  /*4230*/  FADD.FTZ R47, R46, R47 ;  /* 0x0000002f2e2f7221 */ /* 0x000fe20000010000 */
[C---:B------:R-:W-:Y:S01]  /*4240*/  LEA R20, P0, R2.reuse, R26, 0x2 ;  /* 0x0000001a02147211 */ /* 0x040fe200078010ff */
[----:B------:R-:W1:Y:S01]  /*4250*/  LDS.128 R4, [R116+0x400] ;  /* 0x0004000074047984 */ /* 0x000e620000000c00 */
[----:B--2---:R-:W-:Y:S02]  /*4260*/  IMAD R0, R161, UR5, R3 ;  /* 0x00000005a1007c24 */ /* 0x004fe4000f8e0203 */
[----:B------:R-:W-:Y:S01]  /*4270*/  FADD.FTZ R40, R47, R40 ;  /* 0x000000282f287221 */ /* 0x000fe20000010000 */
[----:B------:R-:W2:Y:S02]  /*4280*/  LDS.128 R16, [R116+0x600] ;  /* 0x0006000074107984 */ /* 0x000ea40000000c00 */
[----:B------:R-:W-:Y:S01]  /*4290*/  LEA.HI.X R21, R2, R27, R0, 0x2, P0 ;  /* 0x0000001b02157211 */ /* 0x000fe200000f1400 */
[----:B------:R-:W-:Y:S01]  /*42a0*/  FADD.FTZ R41, R40, R41 ;  /* 0x0000002928297221 */ /* 0x000fe20000010000 */
[----:B------:R-:W-:-:S02]  /*42b0*/  ISETP.GT.AND P0, PT, R138, 0x1, PT ;  /* 0x000000018a00780c */ /* 0x000fc40003f04270 */
[----:B------:R-:W-:Y:S01]  /*42c0*/  MOV R138, R28 ;  /* 0x0000001c008a7202 */ /* 0x000fe20000000f00 */
[----:B------:R-:W-:-:S04]  /*42d0*/  IMAD.WIDE.U32 R2, R137, 0x10, R20 ;  /* 0x0000001089027825 */ /* 0x000fc800078e0014 */
[----:B------:R-:W-:-:S04]  /*42e0*/  FADD.FTZ R42, R41, R42 ;  /* 0x0000002a292a7221 */ /* 0x000fc80000010000 */
[----:B------:R-:W-:-:S04]  /*42f0*/  FADD.FTZ R43, R42, R43 ;  /* 0x0000002b2a2b7221 */ /* 0x000fc80000010000 */
[----:B------:R-:W-:-:S04]  /*4300*/  FADD.FTZ R36, R43, R36 ;  /* 0x000000242b247221 */ /* 0x000fc80000010000 */
[----:B------:R-:W-:-:S04]  /*4310*/  FADD.FTZ R37, R36, R37 ;  /* 0x0000002524257221 */ /* 0x000fc80000010000 */
[----:B------:R-:W-:Y:S01]  /*4320*/  FADD.FTZ R38, R37, R38 ;  /* 0x0000002625267221 */ /* 0x000fe20000010000 */
[----:B---3--:R3:W-:Y:S03]  /*4330*/  STG.E.128 desc[UR16][R2.64], R12 ;  /* 0x0000000c02007986 */ /* 0x0087e6000c101d10 */
[----:B------:R-:W-:Y:S01]  /*4340*/  FADD.FTZ R153, R38, R39 ;  /* 0x0000002726997221 */ /* 0x000fe20000010000 */
[----:B0-----:R3:W-:Y:S04]  /*4350*/  STG.E.128 desc[UR16][R2.64+0x200], R8 ;  /* 0x0002000802007986 */ /* 0x0017e8000c101d10 */
[----:B-1----:R3:W-:Y:S04]  /*4360*/  STG.E.128 desc[UR16][R2.64+0x400], R4 ;  /* 0x0004000402007986 */ /* 0x0027e8000c101d10 */
[----:B--2---:R3:W-:Y:S01]  /*4370*/  STG.E.128 desc[UR16][R2.64+0x600], R16 ;  /* 0x0006001002007986 */ /* 0x0047e2000c101d10 */
[----:B------:R-:W-:Y:S05]  /*4380*/  @P0 BRA `(.L_x_7679) ;  /* 0xffffffc800340947 */ /* 0x000fea000383ffff */
.L_x_7639:
[----:B---3--:R-:W0:Y:S01]  /*4390*/  LDC.64 R6, c[0x0][0x548] ;  /* 0x00015200ff067b82 */ /* 0x008e220000000a00 */
        /* <DEDUP_REMOVED lines=33> */
.L_x_7681:
[----:B------:R-:W-:Y:S05]  /*45b0*/  BSYNC.RECONVERGENT B0 ;  /* 0x0000000000007941 */ /* 0x000fea0003800200 */
.L_x_7680:
[----:B------:R-:W-:Y:S05]  /*45c0*/  @!P0 BRA `(.L_x_7682) ;  /* 0x0000000000688947 */ /* 0x000fea0003800000 */
[----:B------:R-:W-:Y:S06]  /*45d0*/  BAR.SYNC.DEFER_BLOCKING 0x0 ;  /* 0x0000000000007b1d */ /* 0x000fec0000010000 */
[----:B------:R-:W-:Y:S01]  /*45e0*/  BSSY.RECONVERGENT B0, `(.L_x_7682) ;  /* 0x0000018000007945 */ /* 0x000fe20003800200 */
[----:B------:R-:W2:Y:S01]  /*45f0*/  SHFL.DOWN P0, R0, R153, 0x1, 0x1f ;  /* 0x08201f0099007f89 */ /* 0x000ea20000000000 */
[----:B01----:R-:W0:Y:S01]  /*4600*/  S2R R4, SR_LANEID ;  /* 0x0000000000047919 */ /* 0x003e220000000000 */
[----:B------:R-:W1:Y:S01]  /*4610*/  S2R R6, SR_TID.X ;  /* 0x0000000000067919 */ /* 0x000e620000002100 */
[----:B--2---:R-:W-:-:S05]  /*4620*/  @P0 FADD R0, R0, R153 ;  /* 0x0000009900000221 */ /* 0x004fca0000000000 */
        /* <DEDUP_REMOVED lines=16> */
[----:B------:R-:W-:-:S04]  /*4730*/  LEA R2, P0, R161, R8, 0x2 ;  /* 0x00000008a1027211 */ /* 0x000fc800078010ff */
[----:B------:R-:W-:-:S05]  /*4740*/  LEA.HI.X R3, R161, R9, RZ, 0x2, P0 ;  /* 0x00000009a1037211 */ /* 0x000fca00000f14ff */
[----:B------:R1:W-:Y:S04]  /*4750*/  REDG.E.ADD.F32.FTZ.RN.STRONG.GPU desc[UR16][R2.64], R4 ;  /* 0x00000004020079a6 */ /* 0x0003e8000c12f310 */
.L_x_7683:
[----:B------:R-:W-:Y:S05]  /*4760*/  BSYNC.RECONVERGENT B0 ;  /* 0x0000000000007941 */ /* 0x000fea0003800200 */
.L_x_7682:
[----:B------:R-:W-:Y:S05]  /*4770*/  @P2 EXIT ;  /* 0x000000000000294d */ /* 0x000fea0003800000 */
[----:B------:R-:W2:Y:S01]  /*4780*/  S2UR UR5, SR_CgaCtaId ;  /* 0x00000000000579c3 */ /* 0x000ea20000008800 */
[----:B------:R-:W-:Y:S01]  /*4790*/  BSSY.RECONVERGENT B0, `(.L_x_7684) ;  /* 0x000001f000007945 */ /* 0x000fe20003800200 */
[----:B0-----:R-:W-:Y:S01]  /*47a0*/  MOV R11, R12 ;  /* 0x0000000c000b7202 */ /* 0x001fe20000000f00 */
[----:B------:R-:W-:Y:S01]  /*47b0*/  UMOV UR4, 0x400 ;  /* 0x0000040000047882 */ /* 0x000fe20000000000 */
[----:B------:R-:W0:Y:S01]  /*47c0*/  LDCU UR6, c[0x0][0x360] ;  /* 0x00006c00ff0677ac */ /* 0x000e220008000800 */
[----:B------:R-:W3:Y:S01]  /*47d0*/  LDCU.64 UR8, c[0x0][0x4b0] ;  /* 0x00009600ff0877ac */ /* 0x000ee20008000a00 */
[----:B------:R-:W4:Y:S01]  /*47e0*/  LDCU.64 UR10, c[0x0][0x4d0] ;  /* 0x00009a00ff0a77ac */ /* 0x000f220008000a00 */
[----:B------:R-:W0:Y:S01]  /*47f0*/  LDCU.128 UR12, c[0x0][0x530] ;  /* 0x0000a600ff0c77ac */ /* 0x000e220008000c00 */
[----:B--234-:R-:W-:-:S12]  /*4800*/  ULEA UR4, UR5, UR4, 0x18 ;  /* 0x0000000405047291 */ /* 0x01cfd8000f8ec0ff */
.L_x_7685:
[----:B------:R-:W-:Y:S02]  /*4810*/  LEA R0, R11, UR4, 0x2 ;  /* 0x000000040b007c11 */ /* 0x000fe4000f8e10ff */
[----:B-1----:R-:W-:Y:S02]  /*4820*/  SHF.R.S32.HI R2, RZ, 0x1f, R11 ;  /* 0x0000001fff027819 */ /* 0x002fe4000001140b */
[----:B------:R-:W-:Y:S01]  /*4830*/  MOV R156, R96 ;  /* 0x00000060009c7202 */ /* 0x000fe20000000f00 */
[----:B---3--:R-:W1:Y:S01]  /*4840*/  LDS R13, [R0+0x2348] ;  /* 0x00234800000d7984 */ /* 0x008e620000000800 */
[----:B------:R-:W-:Y:S01]  /*4850*/  MOV R158, R98 ;  /* 0x00000062009e7202 */ /* 0x000fe20000000f00 */
[C---:B------:R-:W-:Y:S02]  /*4860*/  IMAD R4, R2.reuse, UR8, RZ ;  /* 0x0000000802047c24 */ /* 0x040fe4000f8e02ff */
[----:B------:R-:W2:Y:S01]  /*4870*/  LDS R15, [R0+0x2748] ;  /* 0x00274800000f7984 */ /* 0x000ea20000000800 */
[----:B------:R-:W-:-:S02]  /*4880*/  IMAD R8, R2, UR10, RZ ;  /* 0x0000000a02087c24 */ /* 0x000fc4000f8e02ff */
[----:B------:R-:W-:-:S04]  /*4890*/  IMAD.WIDE.U32 R2, R11, UR8, R156 ;  /* 0x000000080b027c25 */ /* 0x000fc8000f8e009c */
[C---:B------:R-:W-:Y:S01]  /*48a0*/  IMAD R5, R11.reuse, UR9, R4 ;  /* 0x000000090b057c24 */ /* 0x040fe2000f8e0204 */
[----:B0-----:R-:W-:Y:S01]  /*48b0*/  LEA R4, P0, R2, UR12, 0x2 ;  /* 0x0000000c02047c11 */ /* 0x001fe2000f8010ff */
[----:B------:R-:W-:-:S03]  /*48c0*/  IMAD.WIDE.U32 R6, R11, UR10, R158 ;  /* 0x0000000a0b067c25 */ /* 0x000fc6000f8e009e */
[----:B------:R-:W-:Y:S01]  /*48d0*/  IADD3 R5, PT, PT, R3, R5, RZ ;  /* 0x0000000503057210 */ /* 0x000fe20007ffe0ff */
[C---:B------:R-:W-:Y:S01]  /*48e0*/  IMAD R9, R11.reuse, UR11, R8 ;  /* 0x0000000b0b097c24 */ /* 0x040fe2000f8e0208 */
[----:B------:R-:W-:Y:S02]  /*48f0*/  IADD3 R11, PT, PT, R11, UR6, RZ ;  /* 0x000000060b0b7c10 */ /* 0x000fe4000fffe0ff */
[----:B------:R-:W-:Y:S02]  /*4900*/  LEA.HI.X R5, R2, UR13, R5, 0x2, P0 ;  /* 0x0000000d02057c11 */ /* 0x000fe400080f1405 */
[----:B------:R-:W-:Y:S02]  /*4910*/  ISETP.GE.AND P0, PT, R11, UR7, PT ;  /* 0x000000070b007c0c */ /* 0x000fe4000bf06270 */
[----:B------:R-:W-:Y:S02]  /*4920*/  LEA R8, P1, R6, UR14, 0x2 ;  /* 0x0000000e06087c11 */ /* 0x000fe4000f8210ff */
[----:B------:R-:W-:-:S04]  /*4930*/  IADD3 R3, PT, PT, R7, R9, RZ ;  /* 0x0000000907037210 */ /* 0x000fc80007ffe0ff */
[----:B------:R-:W-:Y:S01]  /*4940*/  LEA.HI.X R9, R6, UR15, R3, 0x2, P1 ;  /* 0x0000000f06097c11 */ /* 0x000fe200088f1403 */
[----:B-1----:R3:W-:Y:S04]  /*4950*/  REDG.E.ADD.F32.FTZ.RN.STRONG.GPU desc[UR16][R4.64], R13 ;  /* 0x0000000d040079a6 */ /* 0x0027e8000c12f310 */
[----:B--2---:R3:W-:Y:S01]  /*4960*/  REDG.E.ADD.F32.FTZ.RN.STRONG.GPU desc[UR16][R8.64], R15 ;  /* 0x0000000f080079a6 */ /* 0x0047e2000c12f310 */
[----:B------:R-:W-:Y:S05]  /*4970*/  @!P0 BRA `(.L_x_7685) ;  /* 0xfffffffc00a48947 */ /* 0x000fea000383ffff */
[----:B------:R-:W-:Y:S05]  /*4980*/  BSYNC.RECONVERGENT B0 ;  /* 0x0000000000007941 */ /* 0x000fea0003800200 */
.L_x_7684:
[----:B------:R-:W-:Y:S05]  /*4990*/  EXIT ;  /* 0x000000000000794d */ /* 0x000fea0003800000 */
.L_x_7686:
        /* <DEDUP_REMOVED lines=14> */
.L_x_10493:


//--------------------- .text._Z25selective_scan_bwd_kernelI32Selective_Scan_bwd_kernel_traitsILi32ELi16ELb1ELb0ELb1ELb0ELb1EffEEv12SSMParamsBwd --------------------------
	.section	.text._Z25selective_scan_bwd_kernelI32Selective_Scan_bwd_kernel_traitsILi32ELi16ELb1ELb0ELb1ELb0ELb1EffEEv12SSMParamsBwd,"ax",@progbits
	.align	128
        .global         _Z25selective_scan_bwd_kernelI32Selective_Scan_bwd_kernel_traitsILi32ELi16ELb1ELb0ELb1ELb0ELb1EffEEv12SSMParamsBwd
        .type           _Z25selective_scan_bwd_kernelI32Selective_Scan_bwd_kernel_traitsILi32ELi16ELb1ELb0ELb1ELb0ELb1EffEEv12SSMParamsBwd,@function
        .size           _Z25selective_scan_bwd_kernelI32Selective_Scan_bwd_kernel_traitsILi32ELi16ELb1ELb0ELb1ELb0ELb1EffEEv12SSMParamsBwd,(.L_x_10494 - _Z25selective_scan_bwd_kernelI32Selective_Scan_bwd_kernel_traitsILi32ELi16ELb1ELb0ELb1ELb0ELb1EffEEv12SSMParamsBwd)
        .other          _Z25selective_scan_bwd_kernelI32Selective_Scan_bwd_kernel_traitsILi32ELi16ELb1ELb0ELb1ELb0ELb1EffEEv12SSMParamsBwd,@"STO_CUDA_ENTRY STV_DEFAULT"
_Z25selective_scan_bwd_kernelI32Selective_Scan_bwd_kernel_traitsILi32ELi16ELb1ELb0ELb1ELb0ELb1EffEEv12SSMParamsBwd:
.text._Z25selective_scan_bwd_kernelI32Selective_Scan_bwd_kernel_traitsILi32ELi16ELb1ELb0ELb1ELb0ELb1EffEEv12SSMParamsBwd:
        /* <DEDUP_REMOVED lines=42> */
[----:B------:R-:W2:Y:S01]  /*02a0*/  LDCU.64 UR16, c[0x0][0x480] ;  /* 0x00009000ff1077ac */ /* 0x000ea20008000a00 */
[----:B------:R-:W-:-:S02]  /*02b0*/  UIMAD.WIDE.U32 UR8, UR38, UR14, UR4 ;  /* 0x0000000e260872a5 */ /* 0x000fc4000f8e0004 */
[----:B------:R-:W-:-:S05]  /*02c0*/  UIMAD.WIDE.U32 UR10, UR38, UR18, UR6 ;  /* 0x00000012260a72a5 */ /* 0x000fca000f8e0006 */
[----:B------:R-:W0:Y:S01]  /*02d0*/  LDCU.128 UR4, c[0x0][0x460] ;  /* 0x00008c00ff0477ac */ /* 0x000e220008000c00 */
[----:B-1----:R-:W-:Y:S01]  /*02e0*/  IADD3 R0, PT, PT, RZ, -R3, RZ ;  /* 0x80000003ff007210 */ /* 0x002fe20007ffe0ff */
[----:B------:R-:W-:Y:S02]  /*02f0*/  UIMAD UR26, UR38, UR15, UR9 ;  /* 0x0000000f261a72a4 */ /* 0x000fe4000f8e0209 */
[----:B---3--:R-:W-:Y:S02]  /*0300*/  UIMAD.WIDE.U32 UR14, UR39, UR12, URZ ;  /* 0x0000000c270e72a5 */ /* 0x008fe4000f8e00ff */
[----:B----4-:R-:W-:Y:S01]  /*0310*/  IMAD R5, R0, R7, RZ ;  /* 0x0000000700057224 */ /* 0x010fe200078e02ff */
[----:B------:R-:W-:Y:S01]  /*0320*/  IABS R0, UR38 ;  /* 0x0000002600007c13 */ /* 0x000fe20008000000 */
[----:B------:R-:W-:Y:S02]  /*0330*/  UIMAD UR28, UR38, UR19, UR11 ;  /* 0x00000013261c72a4 */ /* 0x000fe4000f8e020b */
[----:B------:R-:W-:Y:S01]  /*0340*/  IMAD.HI.U32 R2, R3, R5, R2 ;  /* 0x0000000503027227 */ /* 0x000fe200078e0002 */
[----:B--2---:R-:W-:Y:S01]  /*0350*/  UISETP.NE.U32.AND UP0, UPT, UR16, URZ, UPT ;  /* 0x000000ff1000728c */ /* 0x004fe2000bf05070 */
[----:B------:R-:W1:Y:S01]  /*0360*/  LDC.64 R4, c[0x0][0x3e8] ;  /* 0x0000fa00ff047b82 */ /* 0x000e620000000a00 */
[----:B------:R-:W-:-:S02]  /*0370*/  UIMAD UR15, UR39, UR13, UR15 ;  /* 0x0000000d270f72a4 */ /* 0x000fc4000f8e020f */
[----:B------:R-:W-:Y:S01]  /*0380*/  UISETP.NE.AND.EX UP0, UPT, UR17, URZ, UPT, UP0 ;  /* 0x000000ff1100728c */ /* 0x000fe2000bf05300 */
[----:B------:R-:W-:Y:S01]  /*0390*/  IMAD.HI.U32 R2, R2, R0, RZ ;  /* 0x0000000002027227 */ /* 0x000fe200078e00ff */
[----:B------:R-:W-:Y:S02]  /*03a0*/  ULEA UR11, UR25, 0xfffffe00, 0x9 ;  /* 0xfffffe00190b7891 */ /* 0x000fe4000f8e48ff */
[----:B------:R-:W-:Y:S02]  /*03b0*/  UIMAD.WIDE.U32 UR18, UR38, UR20, UR14 ;  /* 0x00000014261272a5 */ /* 0x000fe4000f8e000e */
[----:B------:R-:W-:Y:S01]  /*03c0*/  IADD3 R3, PT, PT, -R2, RZ, RZ ;  /* 0x000000ff02037210 */ /* 0x000fe20007ffe1ff */
[----:B------:R-:W-:Y:S02]  /*03d0*/  UIADD3 UR10, UP3, UPT, UR11, UR10, URZ ;  /* 0x0000000a0b0a7290 */ /* 0x000fe4000ff7e0ff */
[----:B------:R-:W-:Y:S02]  /*03e0*/  UIMAD UR30, UR38, UR21, UR19 ;  /* 0x00000015261e72a4 */ /* 0x000fe4000f8e0213 */
[----:B------:R-:W-:Y:S01]  /*03f0*/  IMAD R0, R7, R3, R0 ;  /* 0x0000000307007224 */ /* 0x000fe200078e0200 */
[----:B------:R-:W-:-:S02]  /*0400*/  USHF.R.S32.HI UR19, URZ, 0x1f, UR11 ;  /* 0x0000001fff137899 */ /* 0x000fc4000801140b */
[----:B0-----:R-:W-:Y:S02]  /*0410*/  ULEA UR27, UP4, UR10, UR6, 0x2 ;  /* 0x000000060a1b7291 */ /* 0x001fe4000f8810ff */
[----:B------:R-:W-:Y:S01]  /*0420*/  ISETP.GT.U32.AND P1, PT, R7, R0, PT ;  /* 0x000000000700720c */ /* 0x000fe20003f24070 */
[----:B------:R-:W0:Y:S01]  /*0430*/  LDCU.64 UR14, c[0x0][0x3d0] ;  /* 0x00007a00ff0e77ac */ /* 0x000e220008000a00 */
        /* <DEDUP_REMOVED lines=14> */
[----:B------:R-:W-:-:S05]  /*0520*/  ULEA UR24, UP2, UR8, UR4, 0x2 ;  /* 0x0000000408187291 */ /* 0x000fca000f8410ff */
[----:B------:R-:W-:Y:S01]  /*0530*/  @P0 IADD3 R2, PT, PT, R2, 0x1, RZ ;  /* 0x0000000102020810 */ /* 0x000fe20007ffe0ff */
[----:B------:R-:W-:Y:S02]  /*0540*/  UIADD3.X UR26, UPT, UPT, UR19, UR26, URZ, UP1, !UPT ;  /* 0x0000001a131a7290 */ /* 0x000fe40008ffe4ff */
[----:B--2---:R-:W-:Y:S01]  /*0550*/  @UP0 UIMAD UR6, UR39, UR6, UR38 ;  /* 0x00000006270602a4 */ /* 0x004fe2000f8e0226 */
[----:B------:R-:W-:Y:S01]  /*0560*/  MOV R63, R2 ;  /* 0x00000002003f7202 */ /* 0x000fe20000000f00 */
[----:B------:R-:W-:Y:S02]  /*0570*/  ULEA.HI.X UR26, UR8, UR5, UR26, 0x2, UP2 ;  /* 0x00000005081a7291 */ /* 0x000fe400090f141a */
[----:B0-----:R-:W-:Y:S01]  /*0580*/  UIMAD.WIDE.U32 UR4, UR39, UR14, URZ ;  /* 0x0000000e270472a5 */ /* 0x001fe2000f8e00ff */
[----:B------:R-:W-:Y:S01]  /*0590*/  @!P2 IADD3 R63, PT, PT, -R63, RZ, RZ ;  /* 0x000000ff3f3fa210 */ /* 0x000fe20007ffe1ff */
[----:B------:R-:W-:Y:S01]  /*05a0*/  @UP0 UIMAD UR6, UR6, UR25, URZ ;  /* 0x00000019060602a4 */ /* 0x000fe2000f8e02ff */
[----:B------:R-:W-:Y:S01]  /*05b0*/  @!P1 LOP3.LUT R63, RZ, R8, RZ, 0x33, !PT ;  /* 0x00000008ff3f9212 */ /* 0x000fe200078e33ff */
[----:B------:R-:W-:Y:S01]  /*05c0*/  UIMAD UR5, UR39, UR15, UR5 ;  /* 0x0000000f270572a4 */ /* 0x000fe2000f8e0205 */
[----:B------:R-:W0:Y:S02]  /*05d0*/  LDCU.64 UR20, c[0x0][0x4c8] ;  /* 0x00009900ff1477ac */ /* 0x000e240008000a00 */
[----:B------:R-:W-:Y:S01]  /*05e0*/  SHF.R.S32.HI R7, RZ, 0x1f, R63 ;  /* 0x0000001fff077819 */ /* 0x000fe2000001143f */
[----:B------:R-:W2:Y:S02]  /*05f0*/  LDCU.64 UR8, c[0x0][0x528] ;  /* 0x0000a500ff0877ac */ /* 0x000ea40008000a00 */
[----:B-1----:R-:W-:Y:S01]  /*0600*/  IMAD.WIDE.U32 R2, R63, R4, UR4 ;  /* 0x000000043f027e25 */ /* 0x002fe2000f8e0004 */
        /* <DEDUP_REMOVED lines=17> */
[----:B------:R-:W-:Y:S01]  /*0720*/  ULEA.HI.X UR30, UR18, UR9, UR30, 0x2, UP1 ;  /* 0x00000009121e7291 */ /* 0x000fe200088f141e */
[----:B------:R-:W-:Y:S01]  /*0730*/  MOV R123, RZ ;  /* 0x000000ff007b7202 */ /* 0x000fe20000000f00 */
[----:B------:R-:W-:Y:S10]  /*0740*/  BRA.U !UP0, `(.L_x_7687) ;  /* 0x0000004d08fc7547 */ /* 0x000ff4000b800000 */
        /* <DEDUP_REMOVED lines=17> */
[C---:B------:R-:W-:Y:S01]  /*0860*/  SHF.L.U32 R0, R60.reuse, 0x2, RZ ;  /* 0x000000023c007819 */ /* 0x040fe200000006ff */
        /* <DEDUP_REMOVED lines=21> */
[-C--:B------:R-:W-:Y:S02]  /*09c0*/  LEA.HI R120, R60, R60.reuse, RZ, 0x1b ;  /* 0x0000003c3c787211 */ /* 0x080fe400078fd8ff */
[----:B------:R-:W-:Y:S02]  /*09d0*/  LOP3.LUT R119, R0, 0xf80, RZ, 0xc0, !PT ;  /* 0x00000f8000777812 */ /* 0x000fe400078ec0ff */
        /* <DEDUP_REMOVED lines=37> */
[----:B-1----:R-:W-:-:S07]  /*0c30*/  IADD3 R101, PT, PT, R63, R101, RZ ;  /* 0x000000653f657210 */ /* 0x002fce0007ffe0ff */
.L_x_7728:
[----:B------:R-:W-:Y:S01]  /*0c40*/  BAR.SYNC.DEFER_BLOCKING 0x0 ;  /* 0x0000000000007b1d */ /* 0x000fe20000010000 */
[----:B-1----:R-:W-:Y:S02]  /*0c50*/  MOV R2, UR24 ;  /* 0x0000001800027c02 */ /* 0x002fe40008000f00 */
[----:B------:R-:W-:-:S05]  /*0c60*/  MOV R3, UR26 ;  /* 0x0000001a00037c02 */ /* 0x000fca0008000f00 */
[----:B------:R-:W0:Y:S01]  /*0c70*/  S2UR UR7, SR_CgaCtaId ;  /* 0x00000000000779c3 */ /* 0x000e220000008800 */
[----:B------:R-:W1:Y:S01]  /*0c80*/  S2R R100, SR_LANEID ;  /* 0x0000000000647919 */ /* 0x000e620000000000 */
[----:B------:R-:W-:Y:S01]  /*0c90*/  IMAD.WIDE.U32 R2, R119, 0x10, R2 ;  /* 0x0000001077027825 */ /* 0x000fe200078e0002 */
[----:B------:R-:W-:Y:S01]  /*0ca0*/  UMOV UR6, 0x400 ;  /* 0x0000040000067882 */ /* 0x000fe20000000000 */
[----:B------:R-:W-:Y:S01]  /*0cb0*/  MOV R4, UR27 ;  /* 0x0000001b00047c02 */ /* 0x000fe20008000f00 */
[----:B------:R-:W2:Y:S01]  /*0cc0*/  LDCU.128 UR8, c[0x0][0x410] ;  /* 0x00008200ff0877ac */ /* 0x000ea20008000c00 */
        /* <DEDUP_REMOVED lines=8> */
[----:B0-----:R-:W-:-:S06]  /*0d50*/  ULEA UR6, UR7, UR6, 0x18 ;  /* 0x0000000607067291 */ /* 0x001fcc000f8ec0ff */
[C---:B-1----:R-:W-:Y:S02]  /*0d60*/  LEA R98, R100.reuse, UR6, 0x4 ;  /* 0x0000000664627c11 */ /* 0x042fe4000f8e20ff */
        /* <DEDUP_REMOVED lines=67> */
[----:B------:R-:W-:Y:S01]  /*11a0*/  FADD.FTZ R97, R74, R124 ;  /* 0x0000007c4a617221 */ /* 0x000fe20000010000 */
[----:B------:R-:W-:Y:S02]  /*11b0*/  UIMAD UR11, UR38, UR11, UR9 ;  /* 0x0000000b260b72a4 */ /* 0x000fe4000f8e0209 */
[----:B0-----:R-:W-:Y:S01]  /*11c0*/  ULEA UR9, UP0, UR8, UR34, 0x2 ;  /* 0x0000002208097291 */ /* 0x001fe2000f8010ff */
[----:B------:R-:W0:Y:S03]  /*11d0*/  LDCU.64 UR32, c[0x0][0x510] ;  /* 0x0000a200ff2077ac */ /* 0x000e260008000a00 */
        /* <DEDUP_REMOVED lines=9> */
[----:B------:R-:W-:Y:S01]  /*1270*/  STS.128 [R98+0x600], R92 ;  /* 0x0006005c62007388 */ /* 0x000fe20000000c00 */
[----:B------:R-:W-:-:S03]  /*1280*/  NOP ;  /* 0x0000000000007918 */ /* 0x000fc60000000000 */
[----:B------:R-:W3:Y:S04]  /*1290*/  LDS.128 R52, [R96] ;  /* 0x0000000060347984 */ /* 0x000ee80000000c00 */
[----:B------:R-:W4:Y:S04]  /*12a0*/  LDS.128 R56, [R96+0x10] ;  /* 0x0000100060387984 */ /* 0x000f280000000c00 */
[----:B------:R-:W1:Y:S04]  /*12b0*/  LDS.128 R40, [R96+0x20] ;  /* 0x0000200060287984 */ /* 0x000e680000000c00 */
[----:B------:R-:W0:Y:S01]  /*12c0*/  LDS.128 R44, [R96+0x30] ;  /* 0x00003000602c7984 */ /* 0x000e220000000c00 */
[----:B------:R-:W-:Y:S06]  /*12d0*/  BAR.SYNC.DEFER_BLOCKING 0x0 ;  /* 0x0000000000007b1d */ /* 0x000fec0000010000 */
[----:B------:R-:W4:Y:S04]  /*12e0*/  LDG.E.128 R80, desc[UR36][R2.64] ;  /* 0x0000002402507981 */ /* 0x000f28000c1e1d00 */
[----:B--2---:R-:W2:Y:S04]  /*12f0*/  LDG.E.128 R84, desc[UR36][R2.64+0x200] ;  /* 0x0002002402547981 */ /* 0x004ea8000c1e1d00 */
[----:B------:R-:W2:Y:S04]  /*1300*/  LDG.E.128 R76, desc[UR36][R2.64+0x400] ;  /* 0x00040024024c7981 */ /* 0x000ea8000c1e1d00 */
[----:B------:R1:W2:Y:S01]  /*1310*/  LDG.E.128 R128, desc[UR36][R2.64+0x600] ;  /* 0x0006002402807981 */ /* 0x0002a2000c1e1d00 */
[----:B---3--:R-:W-:Y:S01]  /*1320*/  FMUL.FTZ R24, R53, -1.4426950216293334961 ;  /* 0xbfb8aa3b35187820 */ /* 0x008fe20000410000 */
[----:B------:R-:W-:Y:S01]  /*1330*/  FMUL.FTZ R25, R54, -1.4426950216293334961 ;  /* 0xbfb8aa3b36197820 */ /* 0x000fe20000410000 */
[----:B------:R-:W-:Y:S01]  /*1340*/  FMUL.FTZ R26, R55, -1.4426950216293334961 ;  /* 0xbfb8aa3b371a7820 */ /* 0x000fe20000410000 */
[----:B----4-:R-:W-:Y:S01]  /*1350*/  FMUL.FTZ R27, R56, -1.4426950216293334961 ;  /* 0xbfb8aa3b381b7820 */ /* 0x010fe20000410000 */
[----:B------:R-:W-:Y:S01]  /*1360*/  FMUL.FTZ R0, R52, -1.4426950216293334961 ;  /* 0xbfb8aa3b34007820 */ /* 0x000fe20000410000 */
[----:B------:R-:W-:Y:S01]  /*1370*/  FMUL.FTZ R89, R59, -1.4426950216293334961 ;  /* 0xbfb8aa3b3b597820 */ /* 0x000fe20000410000 */
[----:B------:R-:W3:Y:S01]  /*1380*/  MUFU.EX2 R24, R24 ;  /* 0x0000001800187308 */ /* 0x000ee20000000800 */
[----:B-1----:R-:W-:Y:S01]  /*1390*/  FMUL.FTZ R91, R41, -1.4426950216293334961 ;  /* 0xbfb8aa3b295b7820 */ /* 0x002fe20000410000 */
        /* <DEDUP_REMOVED lines=9> */
[----:B------:R-:W-:Y:S01]  /*1430*/  UIMAD.WIDE.U32 UR8, UR39, UR10, UR6 ;  /* 0x0000000a270872a5 */ /* 0x000fe2000f8e0006 */
[----:B------:R-:W-:Y:S01]  /*1440*/  MUFU.EX2 R27, R27 ;  /* 0x0000001b001b7308 */ /* 0x000fe20000000800 */
[----:B---3--:R-:W-:-:S02]  /*1450*/  FADD.FTZ R24, R24, 1 ;  /* 0x3f80000018187421 */ /* 0x008fc40000010000 */
[----:B------:R-:W-:Y:S01]  /*1460*/  UIMAD UR9, UR39, UR11, UR9 ;  /* 0x0000000b270972a4 */ /* 0x000fe2000f8e0209 */
[----:B------:R-:W0:Y:S01]  /*1470*/  MUFU.EX2 R0, R0 ;  /* 0x0000000000007308 */ /* 0x000e220000000800 */
[----:B-1----:R-:W-:Y:S02]  /*1480*/  FADD.FTZ R25, R25, 1 ;  /* 0x3f80000019197421 */ /* 0x002fe40000010000 */
[----:B------:R-:W-:Y:S01]  /*1490*/  UIMAD.WIDE.U32 UR8, UR38, UR32, UR8 ;  /* 0x00000020260872a5 */ /* 0x000fe2000f8e0008 */
[----:B------:R1:W3:Y:S01]  /*14a0*/  MUFU.EX2 R3, R2 ;  /* 0x0000000200037308 */ /* 0x0002e20000000800 */
[----:B----4-:R-:W-:Y:S02]  /*14b0*/  FADD.FTZ R26, R26, 1 ;  /* 0x3f8000001a1a7421 */ /* 0x010fe40000010000 */
[----:B------:R-:W-:Y:S01]  /*14c0*/  UIMAD UR10, UR38, UR33, UR9 ;  /* 0x00000021260a72a4 */ /* 0x000fe2000f8e0209 */
[----:B------:R-:W4:Y:S01]  /*14d0*/  MUFU.EX2 R89, R89 ;  /* 0x0000005900597308 */ /* 0x000f220000000800 */
[----:B------:R-:W-:-:S03]  /*14e0*/  ULEA UR9, UP0, UR8, UR34, 0x2 ;  /* 0x0000002208097291 */ /* 0x000fc6000f8010ff */
[----:B------:R-:W4:Y:S01]  /*14f0*/  MUFU.RCP R140, R24 ;  /* 0x00000018008c7308 */ /* 0x000f220000001000 */
[----:B-1----:R-:W-:Y:S01]  /*1500*/  FMUL.FTZ R2, R45, -1.4426950216293334961 ;  /* 0xbfb8aa3b2d027820 */ /* 0x002fe20000410000 */
[----:B0-----:R-:W-:Y:S01]  /*1510*/  FADD.FTZ R0, R0, 1 ;  /* 0x3f80000000007421 */ /* 0x001fe20000010000 */
[----:B------:R-:W-:Y:S02]  /*1520*/  ULEA.HI.X UR8, UR8, UR35, UR10, 0x2, UP0 ;  /* 0x0000002308087291 */ /* 0x000fe400080f140a */
[----:B------:R-:W-:Y:S01]  /*1530*/  UISETP.NE.U32.AND UP0, UPT, UR40, URZ, UPT ;  /* 0x000000ff2800728c */ /* 0x000fe2000bf05070 */
[----:B---3--:R-:W-:Y:S02]  /*1540*/  FADD.FTZ R3, R3, 1 ;  /* 0x3f80000003037421 */ /* 0x008fe40000010000 */
[----:B------:R0:W1:Y:S01]  /*1550*/  MUFU.EX2 R153, R2 ;  /* 0x0000000200997308 */ /* 0x0000620000000800 */
[----:B------:R-:W-:Y:S01]  /*1560*/  UISETP.NE.AND.EX UP0, UPT, UR41, URZ, UPT, UP0 ;  /* 0x000000ff2900728c */ /* 0x000fe2000bf05300 */
[----:B----4-:R-:W-:Y:S01]  /*1570*/  FADD.FTZ R136, R89, 1 ;  /* 0x3f80000059887421 */ /* 0x010fe20000010000 */
[----:B------:R-:W-:Y:S01]  /*1580*/  FADD.FTZ R89, R6, R124 ;  /* 0x0000007c06597221 */ /* 0x000fe20000010000 */
[----:B------:R-:W3:Y:S01]  /*1590*/  MUFU.RCP R141, R25 ;  /* 0x00000019008d7308 */ /* 0x000ee20000001000 */
[----:B0-----:R-:W-:Y:S01]  /*15a0*/  FADD.FTZ R2, R27, 1 ;  /* 0x3f8000001b027421 */ /* 0x001fe20000010000 */
[----:B------:R-:W-:-:S06]  /*15b0*/  FMUL.FTZ R144, R53, R140 ;  /* 0x0000008c35907220 */ /* 0x000fcc0000410000 */
[----:B------:R-:W0:Y:S01]  /*15c0*/  MUFU.RCP R142, R26 ;  /* 0x0000001a008e7308 */ /* 0x000e220000001000 */
[----:B-1----:R-:W-:-:S07]  /*15d0*/  FADD.FTZ R153, R153, 1 ;  /* 0x3f80000099997421 */ /* 0x002fce0000010000 */
[----:B------:R1:W4:Y:S01]  /*15e0*/  MUFU.EX2 R132, R91 ;  /* 0x0000005b00847308 */ /* 0x0003220000000800 */
[----:B---3--:R-:W-:-:S03]  /*15f0*/  FMUL.FTZ R145, R54, R141 ;  /* 0x0000008d36917220 */ /* 0x008fc60000410000 */
[----:B------:R3:W4:Y:S01]  /*1600*/  MUFU.RCP R139, R0 ;  /* 0x00000000008b7308 */ /* 0x0007220000001000 */
[----:B-1----:R-:W-:Y:S01]  /*1610*/  FADD.FTZ R91, R4, R124 ;  /* 0x0000007c045b7221 */ /* 0x002fe20000010000 */
[----:B0-----:R-:W-:-:S06]  /*1620*/  FMUL.FTZ R146, R55, R142 ;  /* 0x0000008e37927220 */ /* 0x001fcc0000410000 */
[----:B------:R0:W-:Y:S01]  /*1630*/  MUFU.RCP R149, R2 ;  /* 0x0000000200957308 */ /* 0x0001e20000001000 */
[----:B---3--:R-:W-:Y:S01]  /*1640*/  FADD.FTZ R0, R7, R124 ;  /* 0x0000007c07007221 */ /* 0x008fe20000010000 */
[----:B----4-:R-:W-:-:S06]  /*1650*/  FADD.FTZ R132, R132, 1 ;  /* 0x3f80000084847421 */ /* 0x010fcc0000010000 */
[----:B------:R1:W3:Y:S01]  /*1660*/  MUFU.EX2 R125, R90 ;  /* 0x0000005a007d7308 */ /* 0x0002e20000000800 */
[----:B0-----:R-:W-:Y:S01]  /*1670*/  FADD.FTZ R2, R5, R124 ;  /* 0x0000007c05027221 */ /* 0x001fe20000010000 */
[----:B------:R-:W-:Y:S02]  /*1680*/  FMUL.FTZ R143, R52, R139 ;  /* 0x0000008b348f7220 */ /* 0x000fe40000410000 */
[----:B------:R-:W0:Y:S04]  /*1690*/  MUFU.EX2 R88, R88 ;  /* 0x0000005800587308 */ /* 0x000e280000000800 */
[----:B------:R4:W0:Y:S01]  /*16a0*/  MUFU.EX2 R138, R92 ;  /* 0x0000005c008a7308 */ /* 0x0008220000000800 */
[----:B-1----:R-:W-:-:S03]  /*16b0*/  FMUL.FTZ R90, R47, -1.4426950216293334961 ;  /* 0xbfb8aa3b2f5a7820 */ /* 0x002fc60000410000 */
[----:B------:R1:W-:Y:S01]  /*16c0*/  MUFU.RCP R137, R3 ;  /* 0x0000000300897308 */ /* 0x0003e20000001000 */
[----:B---3--:R-:W-:Y:S01]  /*16d0*/  FADD.FTZ R135, R125, 1 ;  /* 0x3f8000007d877421 */ /* 0x008fe20000010000 */
[--C-:B------:R-:W-:Y:S01]  /*16e0*/  FADD.FTZ R125, R64, R124.reuse ;  /* 0x0000007c407d7221 */ /* 0x100fe20000010000 */
[----:B------:R-:W-:Y:S01]  /*16f0*/  FADD.FTZ R64, -R140, 1 ;  /* 0x3f8000008c407421 */ /* 0x000fe20000010100 */
[----:B----4-:R-:W-:Y:S01]  /*1700*/  FADD.FTZ R92, R75, R124 ;  /* 0x0000007c4b5c7221 */ /* 0x010fe20000010000 */
[----:B0-----:R-:W-:-:S03]  /*1710*/  FADD.FTZ R88, R88, 1 ;  /* 0x3f80000058587421 */ /* 0x001fc60000010000 */
[----:B------:R0:W3:Y:S01]  /*1720*/  MUFU.EX2 R147, R93 ;  /* 0x0000005d00937308 */ /* 0x0000e20000000800 */
[----:B-1----:R-:W-:Y:S01]  /*1730*/  FADD.FTZ R3, -R139, 1 ;  /* 0x3f8000008b037421 */ /* 0x002fe20000010100 */
[----:B------:R-:W-:Y:S02]  /*1740*/  FADD.FTZ R66, R138, 1 ;  /* 0x3f8000008a427421 */ /* 0x000fe40000010000 */
[----:B------:R1:W-:Y:S01]  /*1750*/  MUFU.RCP R148, R88 ;  /* 0x0000005800947308 */ /* 0x0003e20000001000 */
[----:B0-----:R-:W-:-:S07]  /*1760*/  FADD.FTZ R93, R70, R124 ;  /* 0x0000007c465d7221 */ /* 0x001fce0000010000 */
[----:B------:R0:W-:Y:S01]  /*1770*/  MUFU.RCP R138, R132 ;  /* 0x00000084008a7308 */ /* 0x0001e20000001000 */
[----:B-1----:R-:W-:Y:S01]  /*1780*/  FADD.FTZ R88, R71, R124 ;  /* 0x0000007c47587221 */ /* 0x002fe20000010000 */
[----:B---3--:R-:W-:-:S06]  /*1790*/  FADD.FTZ R147, R147, 1 ;  /* 0x3f80000093937421 */ /* 0x008fcc0000010000 */
[----:B------:R1:W-:Y:S01]  /*17a0*/  MUFU.EX2 R150, R94 ;  /* 0x0000005e00967308 */ /* 0x0003e20000000800 */
[----:B0-----:R-:W-:-:S03]  /*17b0*/  FMUL.FTZ R132, R51, R146 ;  /* 0x0000009233847220 */ /* 0x001fc60000410000 */
[----:B------:R-:W-:Y:S01]  /*17c0*/  MUFU.RCP R151, R66 ;  /* 0x0000004200977308 */ /* 0x000fe20000001000 */
[----:B-1----:R-:W-:-:S07]  /*17d0*/  FADD.FTZ R94, R73, R124 ;  /* 0x0000007c495e7221 */ /* 0x002fce0000010000 */
[----:B------:R0:W1:Y:S04]  /*17e0*/  MUFU.EX2 R156, R90 ;  /* 0x0000005a009c7308 */ /* 0x0000680000000800 */
[----:B------:R-:W3:Y:S01]  /*17f0*/  MUFU.RCP R136, R136 ;  /* 0x0000008800887308 */ /* 0x000ee20000001000 */
[----:B0-----:R-:W-:-:S07]  /*1800*/  FADD.FTZ R90, R69, R124 ;  /* 0x0000007c455a7221 */ /* 0x001fce0000010000 */
[----:B------:R0:W4:Y:S01]  /*1810*/  MUFU.EX2 R155, R95 ;  /* 0x0000005f009b7308 */ /* 0x0001220000000800 */
[----:B-1----:R-:W-:-:S03]  /*1820*/  FADD.FTZ R156, R156, 1 ;  /* 0x3f8000009c9c7421 */ /* 0x002fc60000010000 */
[----:B------:R1:W2:Y:S01]  /*1830*/  MUFU.RCP R152, R147 ;  /* 0x0000009300987308 */ /* 0x0002a20000001000 */
[----:B0-----:R-:W-:Y:S01]  /*1840*/  FADD.FTZ R95, R68, R124 ;  /* 0x0000007c445f7221 */ /* 0x001fe20000010000 */
[----:B------:R-:W-:Y:S01]  /*1850*/  FADD.FTZ R68, R150, 1 ;  /* 0x3f80000096447421 */ /* 0x000fe20000010000 */
[----:B---3--:R-:W-:-:S05]  /*1860*/  FADD.FTZ R72, -R136, 1 ;  /* 0x3f80000088487421 */ /* 0x008fca0000010100 */
[----:B------:R-:W0:Y:S01]  /*1870*/  MUFU.RCP R135, R135 ;  /* 0x0000008700877308 */ /* 0x000e220000001000 */
[----:B-1----:R-:W-:Y:S01]  /*1880*/  FMUL.FTZ R147, R56, R149 ;  /* 0x0000009538937220 */ /* 0x002fe20000410000 */
[----:B----4-:R-:W-:Y:S01]  /*1890*/  FADD.FTZ R155, R155, 1 ;  /* 0x3f8000009b9b7421 */ /* 0x010fe20000010000 */
[----:B------:R-:W-:Y:S01]  /*18a0*/  FFMA.FTZ R73, R59, R72, 1 ;  /* 0x3f8000003b497423 */ /* 0x000fe20000010048 */
[----:B------:R-:W-:-:S04]  /*18b0*/  FMUL.FTZ R150, R57, R148 ;  /* 0x0000009439967220 */ /* 0x000fc80000410000 */
[----:B------:R-:W1:Y:S08]  /*18c0*/  MUFU.RCP R155, R155 ;  /* 0x0000009b009b7308 */ /* 0x000e700000001000 */
[----:B------:R-:W3:Y:S08]  /*18d0*/  MUFU.RCP R156, R156 ;  /* 0x0000009c009c7308 */ /* 0x000ef00000001000 */
[----:B------:R-:W4:Y:S01]  /*18e0*/  MUFU.RCP R154, R153 ;  /* 0x00000099009a7308 */ /* 0x000f220000001000 */
[----:B------:R-:W-:Y:S04]  /*18f0*/  STS.128 [R98], R80 ;  /* 0x0000005062007388 */ /* 0x000fe80000000c00 */
[----:B--2---:R-:W-:Y:S04]  /*1900*/  STS.128 [R98+0x200], R84 ;  /* 0x0002005462007388 */ /* 0x004fe80000000c00 */
[----:B------:R-:W-:Y:S04]  /*1910*/  STS.128 [R98+0x400], R76 ;  /* 0x0004004c62007388 */ /* 0x000fe80000000c00 */
[----:B------:R2:W-:Y:S01]  /*1920*/  STS.128 [R98+0x600], R128 ;  /* 0x0006008062007388 */ /* 0x0005e20000000c00 */
[----:B------:R-:W-:-:S03]  /*1930*/  NOP ;  /* 0x0000000000007918 */ /* 0x000fc60000000000 */
[----:B------:R-:W0:Y:S04]  /*1940*/  LDS.128 R24, [R96] ;  /* 0x0000000060187984 */ /* 0x000e280000000c00 */
[----:B------:R-:W1:Y:S01]  /*1950*/  LDS.128 R4, [R96+0x10] ;  /* 0x0000100060047984 */ /* 0x000e620000000c00 */
[--C-:B--2---:R-:W-:Y:S01]  /*1960*/  FADD.FTZ R128, R65, R124.reuse ;  /* 0x0000007c41807221 */ /* 0x104fe20000010000 */
[----:B------:R-:W-:Y:S01]  /*1970*/  FFMA.FTZ R65, R52, R3, 1 ;  /* 0x3f80000034417423 */ /* 0x000fe20000010003 */
[----:B------:R-:W-:Y:S01]  /*1980*/  FADD.FTZ R3, -R141, 1 ;  /* 0x3f8000008d037421 */ /* 0x000fe20000010100 */
[----:B------:R-:W-:Y:S01]  /*1990*/  FADD.FTZ R130, R67, R124 ;  /* 0x0000007c43827221 */ /* 0x000fe20000010000 */
[----:B------:R-:W-:Y:S01]  /*19a0*/  FFMA.FTZ R67, R53, R64, 1 ;  /* 0x3f80000035437423 */ /* 0x000fe20000010040 */
[----:B------:R-:W-:Y:S01]  /*19b0*/  FMUL.FTZ R129, R49, R144 ;  /* 0x0000009031817220 */ /* 0x000fe20000410000 */
[----:B------:R-:W-:Y:S01]  /*19c0*/  FFMA.FTZ R53, R54, R3, 1 ;  /* 0x3f80000036357423 */ /* 0x000fe20000010003 */
[----:B------:R-:W-:Y:S01]  /*19d0*/  FMUL.FTZ R3, R48, R143 ;  /* 0x0000008f30037220 */ /* 0x000fe20000410000 */
[----:B------:R-:W-:Y:S01]  /*19e0*/  FMUL.FTZ R131, R50, R145 ;  /* 0x0000009132837220 */ /* 0x000fe20000410000 */
[----:B------:R-:W-:Y:S01]  /*19f0*/  FADD.FTZ R52, -R142, 1 ;  /* 0x3f8000008e347421 */ /* 0x000fe20000010100 */
[----:B------:R-:W-:-:S03]  /*1a00*/  FADD.FTZ R54, -R148, 1 ;  /* 0x3f80000094367421 */ /* 0x000fc60000010100 */
[----:B------:R-:W-:Y:S01]  /*1a10*/  FFMA.FTZ R69, R55, R52, 1 ;  /* 0x3f80000037457423 */ /* 0x000fe20000010034 */
[----:B------:R-:W-:-:S04]  /*1a20*/  FADD.FTZ R55, -R149, 1 ;  /* 0x3f80000095377421 */ /* 0x000fc80000010100 */
[----:B------:R-:W-:Y:S01]  /*1a30*/  FFMA.FTZ R55, R56, R55, 1 ;  /* 0x3f80000038377423 */ /* 0x000fe20000010037 */
[----:B------:R-:W-:Y:S01]  /*1a40*/  FFMA.FTZ R56, R57, R54, 1 ;  /* 0x3f80000039387423 */ /* 0x000fe20000010036 */
[----:B------:R-:W-:-:S04]  /*1a50*/  FADD.FTZ R57, -R137, 1 ;  /* 0x3f80000089397421 */ /* 0x000fc80000010100 */
[----:B------:R-:W-:Y:S01]  /*1a60*/  FFMA.FTZ R57, R58, R57, 1 ;  /* 0x3f8000003a397423 */ /* 0x000fe20000010039 */
        /* <DEDUP_REMOVED lines=8> */
[----:B-1----:R-:W-:Y:S01]  /*1af0*/  FMUL.FTZ R52, R28, R4 ;  /* 0x000000041c347220 */ /* 0x002fe20000410000 */
[----:B------:R-:W0:Y:S01]  /*1b00*/  LDS.128 R48, [R96+0x20] ;  /* 0x0000200060307984 */ /* 0x000e220000000c00 */
[----:B------:R1:W2:Y:S01]  /*1b10*/  MUFU.RCP R139, R68 ;  /* 0x00000044008b7308 */ /* 0x0002a20000001000 */
        /* <DEDUP_REMOVED lines=9> */
[----:B------:R-:W-:Y:S01]  /*1bb0*/  FMUL.FTZ R71, R148, R71 ;  /* 0x0000004794477220 */ /* 0x000fe20000410000 */
[----:B------:R-:W1:Y:S01]  /*1bc0*/  LDS.128 R52, [R96+0x30] ;  /* 0x0000300060347984 */ /* 0x000e620000000c00 */
[----:B------:R-:W-:Y:S01]  /*1bd0*/  FMUL.FTZ R72, R136, R69 ;  /* 0x0000004588487220 */ /* 0x000fe20000410000 */
[----:B------:R-:W-:Y:S01]  /*1be0*/  FMUL.FTZ R70, R137, R70 ;  /* 0x0000004689467220 */ /* 0x000fe20000410000 */
[----:B------:R-:W-:Y:S01]  /*1bf0*/  FMUL.FTZ R69, R71, R56 ;  /* 0x0000003847457220 */ /* 0x000fe20000410000 */
[----:B------:R-:W-:Y:S01]  /*1c00*/  FADD.FTZ R56, -R138, 1 ;  /* 0x3f8000008a387421 */ /* 0x000fe20000010100 */
[----:B------:R-:W-:Y:S01]  /*1c10*/  FMUL.FTZ R71, R72, R73 ;  /* 0x0000004948477220 */ /* 0x000fe20000410000 */
[----:B------:R-:W-:Y:S01]  /*1c20*/  FADD.FTZ R73, -R151, 1 ;  /* 0x3f80000097497421 */ /* 0x000fe20000010100 */
[----:B------:R-:W-:Y:S01]  /*1c30*/  FADD.FTZ R72, -R152, 1 ;  /* 0x3f80000098487421 */ /* 0x000fe20000010100 */
[----:B------:R-:W-:Y:S01]  /*1c40*/  FMUL.FTZ R70, R70, R57 ;  /* 0x0000003946467220 */ /* 0x000fe20000410000 */
[----:B------:R-:W-:Y:S01]  /*1c50*/  FFMA.FTZ R74, R41, R56, 1 ;  /* 0x3f800000294a7423 */ /* 0x000fe20000010038 */
[----:B------:R-:W-:Y:S01]  /*1c60*/  FFMA.FTZ R76, R42, R73, 1 ;  /* 0x3f8000002a4c7423 */ /* 0x000fe20000010049 */
[----:B------:R-:W-:Y:S01]  /*1c70*/  FFMA.FTZ R78, R43, R72, 1 ;  /* 0x3f8000002b4e7423 */ /* 0x000fe20000010048 */
[----:B------:R-:W-:Y:S01]  /*1c80*/  FADD.FTZ R57, -R135, 1 ;  /* 0x3f80000087397421 */ /* 0x000fe20000010100 */
[----:B------:R-:W-:Y:S01]  /*1c90*/  BAR.SYNC.DEFER_BLOCKING 0x0 ;  /* 0x0000000000007b1d */ /* 0x000fe20000010000 */
[----:B------:R-:W-:-:S02]  /*1ca0*/  FMUL.FTZ R149, R58, R137 ;  /* 0x000000893a957220 */ /* 0x000fc40000410000 */
        /* <DEDUP_REMOVED lines=14> */
[----:B---3--:R-:W-:Y:S01]  /*1d90*/  FADD.FTZ R76, -R156, 1 ;  /* 0x3f8000009c4c7421 */ /* 0x008fe20000010100 */
[----:B----4-:R-:W-:Y:S01]  /*1da0*/  FADD.FTZ R56, -R154, 1 ;  /* 0x3f8000009a387421 */ /* 0x010fe20000010100 */
[----:B------:R-:W-:Y:S01]  /*1db0*/  FFMA.FTZ R80, R46, R77, 1 ;  /* 0x3f8000002e507423 */ /* 0x000fe2000001004d */
[----:B-1----:R-:W-:Y:S01]  /*1dc0*/  FMUL.FTZ R77, R37, R53 ;  /* 0x00000035254d7220 */ /* 0x002fe20000410000 */
[----:B------:R-:W-:Y:S01]  /*1dd0*/  FFMA.FTZ R82, R47, R76, 1 ;  /* 0x3f8000002f527423 */ /* 0x000fe2000001004c */
[----:B------:R-:W-:Y:S01]  /*1de0*/  FFMA.FTZ R78, R45, R56, 1 ;  /* 0x3f8000002d4e7423 */ /* 0x000fe20000010038 */
[----:B------:R-:W-:Y:S01]  /*1df0*/  FMUL.FTZ R76, R38, R54 ;  /* 0x00000036264c7220 */ /* 0x000fe20000410000 */
[----:B--2---:R-:W-:Y:S01]  /*1e00*/  FADD.FTZ R57, -R139, 1 ;  /* 0x3f8000008b397421 */ /* 0x004fe20000010100 */
        /* <DEDUP_REMOVED lines=23> */
[----:B------:R-:W-:Y:S01]  /*1f80*/  STS.128 [R96+0x30], R76 ;  /* 0x0000304c60007388 */ /* 0x000fe20000000c00 */
[----:B------:R-:W-:-:S03]  /*1f90*/  NOP ;  /* 0x0000000000007918 */ /* 0x000fc60000000000 */
[----:B------:R-:W2:Y:S01]  /*1fa0*/  LDS.128 R80, [R98] ;  /* 0x0000000062507984 */ /* 0x000ea20000000c00 */
[----:B0-----:R-:W-:-:S03]  /*1fb0*/  FMUL.FTZ R68, R59, R136 ;  /* 0x000000883b447220 */ /* 0x001fc60000410000 */
[----:B------:R-:W0:Y:S01]  /*1fc0*/  LDS.128 R84, [R98+0x200] ;  /* 0x0002000062547984 */ /* 0x000e220000000c00 */
[----:B-1----:R-:W-:Y:S01]  /*1fd0*/  FMUL.FTZ R73, R28, R147 ;  /* 0x000000931c497220 */ /* 0x002fe20000410000 */
[----:B------:R-:W-:Y:S01]  /*1fe0*/  FMUL.FTZ R72, R29, R150 ;  /* 0x000000961d487220 */ /* 0x000fe20000410000 */
[----:B------:R-:W-:Y:S01]  /*1ff0*/  MOV R28, UR9 ;  /* 0x00000009001c7c02 */ /* 0x000fe20008000f00 */
[----:B------:R-:W1:Y:S01]  /*2000*/  LDS.128 R64, [R98+0x400] ;  /* 0x0004000062407984 */ /* 0x000e620000000c00 */
[----:B------:R-:W-:Y:S01]  /*2010*/  MOV R29, UR8 ;  /* 0x00000008001d7c02 */ /* 0x000fe20008000f00 */
[----:B------:R-:W-:Y:S01]  /*2020*/  FMUL.FTZ R74, R31, R68 ;  /* 0x000000441f4a7220 */ /* 0x000fe20000410000 */
[----:B------:R-:W-:Y:S01]  /*2030*/  FMUL.FTZ R31, R40, R135 ;  /* 0x00000087281f7220 */ /* 0x000fe20000410000 */
[----:B------:R-:W3:Y:S01]  /*2040*/  LDS.128 R56, [R98+0x600] ;  /* 0x0006000062387984 */ /* 0x000ee20000000c00 */
[----:B------:R-:W-:Y:S01]  /*2050*/  FMUL.FTZ R75, R30, R149 ;  /* 0x000000951e4b7220 */ /* 0x000fe20000410000 */
[----:B------:R-:W-:-:S04]  /*2060*/  IMAD.WIDE.U32 R28, R119, 0x10, R28 ;  /* 0x00000010771c7825 */ /* 0x000fc800078e001c */
[----:B------:R-:W-:Y:S01]  /*2070*/  FMUL.FTZ R135, R32, R31 ;  /* 0x0000001f20877220 */ /* 0x000fe20000410000 */
[----:B------:R-:W-:Y:S01]  /*2080*/  FFMA.FTZ R32, R8, R3, R133 ;  /* 0x0000000308207223 */ /* 0x000fe20000010085 */
[----:B------:R-:W-:Y:S01]  /*2090*/  FMUL.FTZ R30, R41, R138 ;  /* 0x0000008a291e7220 */ /* 0x000fe20000410000 */
[----:B------:R-:W-:Y:S02]  /*20a0*/  FMUL.FTZ R138, R35, R152 ;  /* 0x00000098238a7220 */ /* 0x000fe40000410000 */
[----:B------:R-:W-:Y:S01]  /*20b0*/  FFMA.FTZ R35, R9, R129, R32 ;  /* 0x0000008109237223 */ /* 0x000fe20000010020 */
[----:B------:R-:W-:Y:S01]  /*20c0*/  FMUL.FTZ R136, R33, R30 ;  /* 0x0000001e21887220 */ /* 0x000fe20000410000 */
[----:B------:R-:W-:Y:S02]  /*20d0*/  FMUL.FTZ R33, R44, R139 ;  /* 0x0000008b2c217220 */ /* 0x000fe40000410000 */
[----:B------:R-:W-:Y:S02]  /*20e0*/  FFMA.FTZ R32, R10, R131, R35 ;  /* 0x000000830a207223 */ /* 0x000fe40000010023 */
[----:B------:R-:W-:-:S02]  /*20f0*/  FMUL.FTZ R139, R36, R33 ;  /* 0x00000021248b7220 */ /* 0x000fc40000410000 */
[----:B------:R-:W-:Y:S01]  /*2100*/  FFMA.FTZ R45, R11, R132, R32 ;  /* 0x000000840b2d7223 */ /* 0x000fe20000010020 */
[----:B--2---:R2:W-:Y:S04]  /*2110*/  STG.E.128 desc[UR36][R28.64], R80 ;  /* 0x000000501c007986 */ /* 0x0045e8000c101d24 */
[----:B0-----:R2:W-:Y:S04]  /*2120*/  STG.E.128 desc[UR36][R28.64+0x200], R84 ;  /* 0x000200541c007986 */ /* 0x0015e8000c101d24 */
[----:B-1----:R2:W-:Y:S04]  /*2130*/  STG.E.128 desc[UR36][R28.64+0x400], R64 ;  /* 0x000400401c007986 */ /* 0x0025e8000c101d24 */
        /* <DEDUP_REMOVED lines=25> */
[----:B------:R-:W-:Y:S02]  /*22d0*/  UMOV UR8, UR32 ;  /* 0x0000002000087c82 */ /* 0x000fe40008000000 */
[----:B------:R-:W-:Y:S01]  /*22e0*/  UIMAD.WIDE.U32 UR8, UR38, UR10, UR8 ;  /* 0x0000000a260872a5 */ /* 0x000fe2000f8e0008 */
[----:B------:R-:W-:Y:S01]  /*22f0*/  STS.128 [R96+0x30], R52 ;  /* 0x0000303460007388 */ /* 0x000fe20000000c00 */
[----:B------:R-:W-:-:S03]  /*2300*/  NOP ;  /* 0x0000000000007918 */ /* 0x000fc60000000000 */
[----:B--2---:R-:W1:Y:S01]  /*2310*/  LDS.128 R28, [R98] ;  /* 0x00000000621c7984 */ /* 0x004e620000000c00 */
        /* <DEDUP_REMOVED lines=13> */
.L_x_7688:
        /* <DEDUP_REMOVED lines=65> */
[----:B------:R-:W-:Y:S01]  /*2800*/  IADD3.X R79, PT, PT, RZ, R101, RZ, P1, !PT ;  /* 0x00000065ff4f7210 */ /* 0x000fe20000ffe4ff */
[----:B------:R-:W-:Y:S01]  /*2810*/  ULOP3.LUT UR46, UR8, 0x100, URZ, 0xc0, !UPT ;  /* 0x00000100082e7892 */ /* 0x000fe2000f8ec0ff */
        /* <DEDUP_REMOVED lines=8> */
.L_x_7727:
        /* <DEDUP_REMOVED lines=12> */
[----:B-1----:R-:W5:Y:S04]  /*2960*/  LDG.E.128 R4, desc[UR36][R80.64] ;  /* 0x0000002450047981 */ /* 0x002f68000c1e1d00 */
[----:B------:R-:W2:Y:S01]  /*2970*/  LDG.E.128 R56, desc[UR36][R80.64+0x200] ;  /* 0x0002002450387981 */ /* 0x000ea2000c1e1d00 */
[----:B------:R-:W-:-:S03]  /*2980*/  MOV R157, UR10 ;  /* 0x0000000a009d7c02 */ /* 0x000fc60008000f00 */
[----:B---3--:R-:W3:Y:S04]  /*2990*/  LDG.E.128 R64, desc[UR36][R80.64+0x400] ;  /* 0x0004002450407981 */ /* 0x008ee8000c1e1d00 */
[----:B----4-:R-:W4:Y:S01]  /*29a0*/  LDG.E.128 R68, desc[UR36][R80.64+0x600] ;  /* 0x0006002450447981 */ /* 0x010f22000c1e1d00 */
[----:B------:R-:W-:Y:S01]  /*29b0*/  UMOV UR10, UR20 ;  /* 0x00000014000a7c82 */ /* 0x000fe20008000000 */
[----:B------:R-:W-:Y:S02]  /*29c0*/  UMOV UR11, UR25 ;  /* 0x00000019000b7c82 */ /* 0x000fe40008000000 */
[----:B------:R-:W-:Y:S01]  /*29d0*/  UIMAD.WIDE.U32 UR10, UR8, UR40, UR10 ;  /* 0x00000028080a72a5 */ /* 0x000fe2000f8e000a */
[----:B------:R0:W4:Y:S03]  /*29e0*/  LDG.E R155, desc[UR36][R156.64] ;  /* 0x000000249c9b7981 */ /* 0x000126000c1e1900 */
[----:B------:R-:W-:-:S02]  /*29f0*/  UIMAD UR9, UR8, UR41, UR11 ;  /* 0x00000029080972a4 */ /* 0x000fc4000f8e020b */
[----:B------:R-:W-:-:S04]  /*2a00*/  ULEA UR11, UP0, UR10, UR34, 0x2 ;  /* 0x000000220a0b7291 */ /* 0x000fc8000f8010ff */
[----:B------:R-:W-:Y:S02]  /*2a10*/  ULEA.HI.X UR10, UR10, UR35, UR9, 0x2, UP0 ;  /* 0x000000230a0a7291 */ /* 0x000fe400080f1409 */
[----:B0-----:R-:W-:-:S04]  /*2a20*/  MOV R156, UR11 ;  /* 0x0000000b009c7c02 */ /* 0x001fc80008000f00 */
[----:B------:R-:W-:-:S05]  /*2a30*/  MOV R157, UR10 ;  /* 0x0000000a009d7c02 */ /* 0x000fca0008000f00 */
[----:B------:R0:W4:Y:S01]  /*2a40*/  LDG.E R156, desc[UR36][R156.64] ;  /* 0x000000249c9c7981 */ /* 0x000122000c1e1900 */
[----:B------:R-:W1:Y:S01]  /*2a50*/  S2UR UR10, SR_CgaCtaId ;  /* 0x00000000000a79c3 */ /* 0x000e620000008800 */
[C---:B------:R-:W-:Y:S01]  /*2a60*/  ISETP.NE.AND P2, PT, R60.reuse, RZ, PT ;  /* 0x000000ff3c00720c */ /* 0x040fe20003f45270 */
[----:B------:R-:W-:Y:S01]  /*2a70*/  UMOV UR9, 0x400 ;  /* 0x0000040000097882 */ /* 0x000fe20000000000 */
[----:B------:R-:W-:Y:S01]  /*2a80*/  ISETP.NE.AND P1, PT, R60, 0x1f, PT ;  /* 0x0000001f3c00780c */ /* 0x000fe20003f25270 */
[----:B------:R-:W-:Y:S01]  /*2a90*/  BSSY.RECONVERGENT B0, `(.L_x_7690) ;  /* 0x000005e000007945 */ /* 0x000fe20003800200 */
[----:B-1----:R-:W-:Y:S01]  /*2aa0*/  ULEA UR10, UR10, UR9, 0x18 ;  /* 0x000000090a0a7291 */ /* 0x002fe2000f8ec0ff */
[----:B-----5:R-:W-:Y:S04]  /*2ab0*/  STS.128 [R98], R4 ;  /* 0x0000000462007388 */ /* 0x020fe80000000c00 */
[----:B--2---:R-:W-:Y:S04]  /*2ac0*/  STS.128 [R98+0x200], R56 ;  /* 0x0002003862007388 */ /* 0x004fe80000000c00 */
[----:B---3--:R-:W-:Y:S04]  /*2ad0*/  STS.128 [R98+0x400], R64 ;  /* 0x0004004062007388 */ /* 0x008fe80000000c00 */
[----:B----4-:R-:W-:Y:S01]  /*2ae0*/  STS.128 [R98+0x600], R68 ;  /* 0x0006004462007388 */ /* 0x010fe20000000c00 */
[----:B------:R-:W-:-:S03]  /*2af0*/  NOP ;  /* 0x0000000000007918 */ /* 0x000fc60000000000 */
[----:B------:R-:W1:Y:S04]  /*2b00*/  LDS.128 R4, [R96] ;  /* 0x0000000060047984 */ /* 0x000e680000000c00 */
[----:B------:R-:W2:Y:S04]  /*2b10*/  LDS.128 R56, [R96+0x10] ;  /* 0x0000100060387984 */ /* 0x000ea80000000c00 */
[----:B------:R-:W3:Y:S04]  /*2b20*/  LDS.128 R64, [R96+0x20] ;  /* 0x0000200060407984 */ /* 0x000ee80000000c00 */
[----:B------:R-:W4:Y:S01]  /*2b30*/  LDS.128 R68, [R96+0x30] ;  /* 0x0000300060447984 */ /* 0x000f220000000c00 */
[----:B------:R-:W-:-:S04]  /*2b40*/  FMUL.FTZ R163, R155, 1.4426950216293334961 ;  /* 0x3fb8aa3b9ba37820 */ /* 0x000fc80000410000 */
[-C--:B------:R-:W-:Y:S01]  /*2b50*/  FMUL.FTZ R169, R99, R163.reuse ;  /* 0x000000a363a97220 */ /* 0x080fe20000410000 */
[-C--:B------:R-:W-:Y:S01]  /*2b60*/  FMUL.FTZ R80, R97, R163.reuse ;  /* 0x000000a361507220 */ /* 0x080fe20000410000 */
[-C--:B------:R-:W-:Y:S01]  /*2b70*/  FMUL.FTZ R158, R94, R163.reuse ;  /* 0x000000a35e9e7220 */ /* 0x080fe20000410000 */
[-C--:B------:R-:W-:Y:S02]  /*2b80*/  FMUL.FTZ R160, R92, R163.reuse ;  /* 0x000000a35ca07220 */ /* 0x080fe40000410000 */
[----:B0-----:R0:W-:Y:S01]  /*2b90*/  MUFU.EX2 R157, R80 ;  /* 0x00000050009d7308 */ /* 0x0011e20000000800 */
        /* <DEDUP_REMOVED lines=8> */
[----:B0-----:R-:W-:Y:S01]  /*2c20*/  MOV R80, UR8 ;  /* 0x0000000800507c02 */ /* 0x001fe20008000f00 */
[-C--:B------:R-:W-:Y:S01]  /*2c30*/  FMUL.FTZ R173, R0, R163.reuse ;  /* 0x000000a300ad7220 */ /* 0x080fe20000410000 */
[-C--:B------:R-:W-:Y:S01]  /*2c40*/  FMUL.FTZ R172, R125, R163.reuse ;  /* 0x000000a37dac7220 */ /* 0x080fe20000410000 */
[-C--:B------:R-:W-:Y:S01]  /*2c50*/  FMUL.FTZ R171, R128, R163.reuse ;  /* 0x000000a380ab7220 */ /* 0x080fe20000410000 */
[-C--:B------:R-:W-:Y:S01]  /*2c60*/  FMUL.FTZ R176, R127, R163.reuse ;  /* 0x000000a37fb07220 */ /* 0x080fe20000410000 */
[----:B------:R-:W-:Y:S01]  /*2c70*/  FMUL.FTZ R177, R130, R163 ;  /* 0x000000a382b17220 */ /* 0x000fe20000410000 */
[----:B------:R-:W-:-:S02]  /*2c80*/  IADD3 R80, PT, PT, R80, UR46, RZ ;  /* 0x0000002e50507c10 */ /* 0x000fc4000fffe0ff */
[----:B------:R-:W-:Y:S01]  /*2c90*/  @P2 IADD3 R80, PT, PT, R60, 0x200, RZ ;  /* 0x000002003c502810 */ /* 0x000fe20007ffe0ff */
[----:B------:R-:W0:Y:S01]  /*2ca0*/  MUFU.EX2 R158, R158 ;  /* 0x0000009e009e7308 */ /* 0x000e220000000800 */
[----:B-1----:R-:W-:-:S03]  /*2cb0*/  FMUL.FTZ R178, R156, R6 ;  /* 0x000000069cb27220 */ /* 0x002fc60000410000 */
[----:B------:R-:W1:Y:S01]  /*2cc0*/  MUFU.EX2 R160, R160 ;  /* 0x000000a000a07308 */ /* 0x000e620000000800 */
[----:B------:R-:W-:-:S03]  /*2cd0*/  LEA R80, R80, UR10, 0x2 ;  /* 0x0000000a50507c11 */ /* 0x000fc6000f8e10ff */
[----:B------:R-:W0:Y:S01]  /*2ce0*/  MUFU.EX2 R159, R159 ;  /* 0x0000009f009f7308 */ /* 0x000e220000000800 */
[----:B--2---:R-:W-:-:S03]  /*2cf0*/  FMUL.FTZ R179, R156, R57 ;  /* 0x000000399cb37220 */ /* 0x004fc60000410000 */
        /* <DEDUP_REMOVED lines=11> */
[C---:B------:R-:W-:Y:S01]  /*2db0*/  FMUL.FTZ R182, R156.reuse, R58 ;  /* 0x0000003a9cb67220 */ /* 0x040fe20000410000 */
[C---:B---3--:R-:W-:Y:S01]  /*2dc0*/  FMUL.FTZ R184, R156.reuse, R66 ;  /* 0x000000429cb87220 */ /* 0x048fe20000410000 */
[C---:B------:R-:W-:Y:S01]  /*2dd0*/  FMUL.FTZ R166, R156.reuse, R4 ;  /* 0x000000049ca67220 */ /* 0x040fe20000410000 */
[C---:B------:R-:W-:Y:S01]  /*2de0*/  FMUL.FTZ R180, R156.reuse, R56 ;  /* 0x000000389cb47220 */ /* 0x040fe20000410000 */
[C---:B----4-:R-:W-:Y:S01]  /*2df0*/  FMUL.FTZ R186, R156.reuse, R68 ;  /* 0x000000449cba7220 */ /* 0x050fe20000410000 */
[----:B------:R-:W-:Y:S01]  /*2e00*/  FMUL.FTZ R165, R131, R178 ;  /* 0x000000b283a57220 */ /* 0x000fe20000410000 */
[----:B-----5:R3:W-:Y:S01]  /*2e10*/  STS [R80+0x12c8], R169 ;  /* 0x0012c8a950007388 */ /* 0x0207e20000000800 */
[C---:B------:R-:W-:Y:S01]  /*2e20*/  FMUL.FTZ R168, R156.reuse, R5 ;  /* 0x000000059ca87220 */ /* 0x040fe20000410000 */
[C---:B------:R-:W-:Y:S01]  /*2e30*/  FMUL.FTZ R181, R156.reuse, R59 ;  /* 0x0000003b9cb57220 */ /* 0x040fe20000410000 */
[----:B------:R-:W-:Y:S01]  /*2e40*/  FMUL.FTZ R188, R156, R70 ;  /* 0x000000469cbc7220 */ /* 0x000fe20000410000 */
[----:B------:R-:W-:Y:S01]  /*2e50*/  FMUL.FTZ R178, R72, R179 ;  /* 0x000000b348b27220 */ /* 0x000fe20000410000 */
[C---:B------:R-:W-:Y:S01]  /*2e60*/  FMUL.FTZ R81, R156.reuse, R7 ;  /* 0x000000079c517220 */ /* 0x040fe20000410000 */
[C---:B------:R-:W-:Y:S01]  /*2e70*/  FMUL.FTZ R183, R156.reuse, R65 ;  /* 0x000000419cb77220 */ /* 0x040fe20000410000 */
[C---:B------:R-:W-:Y:S01]  /*2e80*/  FMUL.FTZ R185, R156.reuse, R67 ;  /* 0x000000439cb97220 */ /* 0x040fe20000410000 */
[C---:B------:R-:W-:Y:S01]  /*2e90*/  FMUL.FTZ R187, R156.reuse, R69 ;  /* 0x000000459cbb7220 */ /* 0x040fe20000410000 */
[C---:B------:R-:W-:Y:S01]  /*2ea0*/  FMUL.FTZ R189, R156.reuse, R71 ;  /* 0x000000479cbd7220 */ /* 0x040fe20000410000 */
        /* <DEDUP_REMOVED lines=26> */
.L_x_7691:
[----:B------:R-:W-:-:S06]  /*3050*/  LEA R189, R60, UR10, 0x2 ;  /* 0x0000000a3cbd7c11 */ /* 0x000fcc000f8e10ff */
[----:B------:R-:W0:Y:S02]  /*3060*/  LDS R189, [R189+0x1acc] ;  /* 0x001acc00bdbd7984 */ /* 0x000e240000000800 */
.L_x_7692:
[----:B------:R-:W-:Y:S05]  /*3070*/  BSYNC.RECONVERGENT B0 ;  /* 0x0000000000007941 */ /* 0x000fea0003800200 */
.L_x_7690:
[----:B------:R-:W2:Y:S01]  /*3080*/  @P0 LDC R81, c[0x0][0x38c] ;  /* 0x0000e300ff510b82 */ /* 0x000ea20000000800 */
[----:B------:R-:W-:Y:S01]  /*3090*/  MOV R80, UR22 ;  /* 0x0000001600507c02 */ /* 0x000fe20008000f00 */
[----:B------:R-:W-:Y:S01]  /*30a0*/  HFMA2 R190, -RZ, RZ, 0, 0 ;  /* 0x00000000ffbe7431 */ /* 0x000fe200000001ff */
[----:B------:R-:W-:Y:S02]  /*30b0*/  MOV R191, 0x8 ;  /* 0x0000000800bf7802 */ /* 0x000fe40000000f00 */
[----:B------:R-:W-:-:S05]  /*30c0*/  @P0 IADD3 R80, PT, PT, R80, -0x2, RZ ;  /* 0xfffffffe50500810 */ /* 0x000fca0007ffe0ff */
[----:B--2---:R-:W-:-:S04]  /*30d0*/  @P0 IMAD R80, R80, R81, UR8 ;  /* 0x0000000850500e24 */ /* 0x004fc8000f8e0251 */
[----:B------:R-:W-:-:S05]  /*30e0*/  @P0 IMAD.WIDE R80, R80, R191, UR4 ;  /* 0x0000000450500e25 */ /* 0x000fca000f8e02bf */
[----:B------:R2:W3:Y:S01]  /*30f0*/  @P0 LDG.E R190, desc[UR36][R80.64+0x4] ;  /* 0x0000042450be0981 */ /* 0x0004e2000c1e1900 */
[-C--:B------:R-:W-:Y:S01]  /*3100*/  FFMA.FTZ R191, R154, R158.reuse, R153 ;  /* 0x0000009e9abf7223 */ /* 0x080fe20000010099 */
[----:B------:R-:W-:Y:S01]  /*3110*/  FMUL.FTZ R192, R169, R158 ;  /* 0x0000009ea9c07220 */ /* 0x000fe20000410000 */
[----:B------:R-:W-:Y:S01]  /*3120*/  FFMA.FTZ R194, R177, R188, R186 ;  /* 0x000000bcb1c27223 */ /* 0x000fe200000100ba */
[----:B------:R-:W-:Y:S01]  /*3130*/  ISETP.GE.AND P1, PT, R100, 0x1, PT ;  /* 0x000000016400780c */ /* 0x000fe20003f26270 */
[----:B------:R-:W-:Y:S01]  /*3140*/  FFMA.FTZ R191, R157, R191, R152 ;  /* 0x000000bf9dbf7223 */ /* 0x000fe20000010098 */
[----:B------:R-:W-:Y:S01]  /*3150*/  ISETP.NE.AND P3, PT, R134, 0x1f, PT ;  /* 0x0000001f8600780c */ /* 0x000fe20003f65270 */
[----:B------:R-:W-:Y:S01]  /*3160*/  FFMA.FTZ R194, R176, R194, R187 ;  /* 0x000000c2b0c27223 */ /* 0x000fe200000100bb */
[----:B------:R-:W-:Y:S01]  /*3170*/  UISETP.GE.AND UP0, UPT, UR22, UR48, UPT ;  /* 0x000000301600728c */ /* 0x000fe2000bf06270 */
[----:B------:R-:W-:Y:S01]  /*3180*/  FFMA.FTZ R191, R160, R191, R149 ;  /* 0x000000bfa0bf7223 */ /* 0x000fe20000010095 */
[----:B------:R-:W-:Y:S01]  /*3190*/  ULEA UR9, UR8, UR10, 0x3 ;  /* 0x0000000a08097291 */ /* 0x000fe2000f8e18ff */
[----:B------:R-:W-:Y:S01]  /*31a0*/  FFMA.FTZ R194, R171, R194, R184 ;  /* 0x000000c2abc27223 */ /* 0x000fe200000100b8 */
[----:B------:R-:W-:Y:S01]  /*31b0*/  ISETP.NE.AND P4, PT, R60, RZ, PT ;  /* 0x000000ff3c00720c */ /* 0x000fe20003f85270 */
[----:B------:R-:W-:Y:S01]  /*31c0*/  FFMA.FTZ R191, R159, R191, R148 ;  /* 0x000000bf9fbf7223 */ /* 0x000fe20000010094 */
[----:B------:R-:W-:Y:S01]  /*31d0*/  BSSY.RECONVERGENT B0, `(.L_x_7693) ;  /* 0x0000102000007945 */ /* 0x000fe20003800200 */
[----:B------:R-:W-:-:S02]  /*31e0*/  FFMA.FTZ R194, R172, R194, R185 ;  /* 0x000000c2acc27223 */ /* 0x000fc400000100b9 */
[----:B------:R-:W-:Y:S02]  /*31f0*/  FFMA.FTZ R191, R162, R191, R147 ;  /* 0x000000bfa2bf7223 */ /* 0x000fe40000010093 */
[----:B------:R-:W-:Y:S02]  /*3200*/  FFMA.FTZ R194, R173, R194, R182 ;  /* 0x000000c2adc27223 */ /* 0x000fe400000100b6 */
[----:B------:R-:W-:Y:S02]  /*3210*/  FFMA.FTZ R191, R161, R191, R146 ;  /* 0x000000bfa1bf7223 */ /* 0x000fe40000010092 */
[----:B------:R-:W-:Y:S02]  /*3220*/  FFMA.FTZ R194, R174, R194, R183 ;  /* 0x000000c2aec27223 */ /* 0x000fe400000100b7 */
[----:B------:R-:W-:Y:S01]  /*3230*/  FFMA.FTZ R193, R164, R191, R145 ;  /* 0x000000bfa4c17223 */ /* 0x000fe20000010091 */
[----:B------:R-:W-:Y:S01]  /*3240*/  FMUL.FTZ R191, R157, R192 ;  /* 0x000000c09dbf7220 */ /* 0x000fe20000410000 */
[----:B------:R-:W-:-:S02]  /*3250*/  FFMA.FTZ R194, R170, R194, R181 ;  /* 0x000000c2aac27223 */ /* 0x000fc400000100b5 */
[----:B------:R-:W-:Y:S01]  /*3260*/  FFMA.FTZ R193, R167, R193, R144 ;  /* 0x000000c1a7c17223 */ /* 0x000fe20000010090 */
[----:B--2---:R-:W-:Y:S01]  /*3270*/  FMUL.FTZ R80, R160, R191 ;  /* 0x000000bfa0507220 */ /* 0x004fe20000410000 */
[----:B01----:R-:W-:Y:S01]  /*3280*/  FMUL.FTZ R191, R177, R189 ;  /* 0x000000bdb1bf7220 */ /* 0x003fe20000410000 */
        /* <DEDUP_REMOVED lines=25> */
[----:B------:R-:W-:Y:S02]  /*3420*/  FFMA.FTZ R194, R158, R194, R163 ;  /* 0x000000c29ec27223 */ /* 0x000fe400000100a3 */
[----:B------:R-:W0:Y:S01]  /*3430*/  SHFL.UP PT, R193, R192, 0x1, RZ ;  /* 0x04200000c0c17989 */ /* 0x000e2200000e00ff */
[----:B------:R-:W-:-:S02]  /*3440*/  FMUL.FTZ R81, R173, R80 ;  /* 0x00000050ad517220 */ /* 0x000fc40000410000 */
[----:B------:R-:W-:Y:S01]  /*3450*/  MOV R197, R194 ;  /* 0x000000c200c57202 */ /* 0x000fe20000000f00 */
[----:B------:R-:W-:Y:S01]  /*3460*/  SHFL.DOWN PT, R198, R194, 0x1, 0x1f ;  /* 0x08201f00c2c67f89 */ /* 0x000fe200000e0000 */
[----:B------:R-:W-:-:S04]  /*3470*/  FMUL.FTZ R80, R172, R81 ;  /* 0x00000051ac507220 */ /* 0x000fc80000410000 */
[----:B------:R-:W-:-:S04]  /*3480*/  FMUL.FTZ R81, R171, R80 ;  /* 0x00000050ab517220 */ /* 0x000fc80000410000 */
[----:B------:R-:W-:Y:S01]  /*3490*/  FMUL.FTZ R80, R176, R81 ;  /* 0x00000051b0507220 */ /* 0x000fe20000410000 */
[----:B------:R-:W-:-:S03]  /*34a0*/  FMUL.FTZ R81, R174, R191 ;  /* 0x000000bfae517220 */ /* 0x000fc60000410000 */
[----:B------:R-:W-:Y:S01]  /*34b0*/  FMUL.FTZ R191, R177, R80 ;  /* 0x00000050b1bf7220 */ /* 0x000fe20000410000 */
[----:B------:R-:W-:-:S04]  /*34c0*/  FMUL.FTZ R196, R170, R81 ;  /* 0x00000051aac47220 */ /* 0x000fc80000410000 */
[----:B------:R-:W-:Y:S01]  /*34d0*/  FMUL.FTZ R81, R167, R196 ;  /* 0x000000c4a7517220 */ /* 0x000fe20000410000 */
[----:B------:R-:W1:Y:S01]  /*34e0*/  SHFL.UP PT, R80, R191, 0x1, RZ ;  /* 0x04200000bf507989 */ /* 0x000e6200000e00ff */
[----:B0-----:R-:W-:Y:S02]  /*34f0*/  FFMA.FTZ R193, R191, R193, R192 ;  /* 0x000000c1bfc17223 */ /* 0x001fe400000100c0 */
[----:B------:R-:W-:-:S03]  /*3500*/  FMUL.FTZ R196, R164, R81 ;  /* 0x00000051a4c47220 */ /* 0x000fc60000410000 */
[----:B------:R-:W-:Y:S01]  /*3510*/  FSEL R192, R192, R193, !P1 ;  /* 0x000000c1c0c07208 */ /* 0x000fe20004800000 */
[----:B------:R-:W-:-:S04]  /*3520*/  FMUL.FTZ R193, R161, R196 ;  /* 0x000000c4a1c17220 */ /* 0x000fc80000410000 */
[----:B------:R-:W0:Y:S01]  /*3530*/  SHFL.UP PT, R81, R192, 0x2, RZ ;  /* 0x04400000c0517989 */ /* 0x000e2200000e00ff */
[----:B------:R-:W-:-:S04]  /*3540*/  FMUL.FTZ R196, R162, R193 ;  /* 0x000000c1a2c47220 */ /* 0x000fc80000410000 */
[----:B------:R-:W-:-:S04]  /*3550*/  FMUL.FTZ R193, R159, R196 ;  /* 0x000000c49fc17220 */ /* 0x000fc80000410000 */
[----:B------:R-:W-:-:S04]  /*3560*/  FMUL.FTZ R196, R160, R193 ;  /* 0x000000c1a0c47220 */ /* 0x000fc80000410000 */
[----:B------:R-:W-:Y:S01]  /*3570*/  FMUL.FTZ R193, R157, R196 ;  /* 0x000000c49dc17220 */ /* 0x000fe20000410000 */
[----:B-1----:R-:W-:Y:S01]  /*3580*/  @P1 FMUL.FTZ R191, R191, R80 ;  /* 0x00000050bfbf1220 */ /* 0x002fe20000410000 */
[----:B------:R-:W-:Y:S02]  /*3590*/  ISETP.GE.AND P1, PT, R100, 0x2, PT ;  /* 0x000000026400780c */ /* 0x000fe40003f26270 */
[----:B------:R-:W-:Y:S02]  /*35a0*/  FMUL.FTZ R196, R158, R193 ;  /* 0x000000c19ec47220 */ /* 0x000fe40000410000 */
[----:B------:R-:W1:Y:S02]  /*35b0*/  SHFL.UP PT, R80, R191, 0x2, RZ ;  /* 0x04400000bf507989 */ /* 0x000e6400000e00ff */
[----:B------:R-:W-:Y:S02]  /*35c0*/  @P3 FFMA.FTZ R197, R196, R198, R197 ;  /* 0x000000c6c4c53223 */ /* 0x000fe400000100c5 */
[----:B------:R-:W2:Y:S01]  /*35d0*/  SHFL.DOWN PT, R193, R196, 0x1, 0x1f ;  /* 0x08201f00c4c17f89 */ /* 0x000ea200000e0000 */
[----:B0-----:R-:W-:-:S03]  /*35e0*/  FFMA.FTZ R81, R191, R81, R192 ;  /* 0x00000051bf517223 */ /* 0x001fc600000100c0 */
[----:B------:R-:W-:Y:S02]  /*35f0*/  SHFL.DOWN PT, R194, R197, 0x2, 0x1f ;  /* 0x08401f00c5c27f89 */ /* 0x000fe400000e0000 */
[----:B------:R-:W-:-:S05]  /*3600*/  FSEL R192, R192, R81, !P1 ;  /* 0x00000051c0c07208 */ /* 0x000fca0004800000 */
[----:B------:R-:W0:Y:S01]  /*3610*/  SHFL.UP PT, R81, R192, 0x4, RZ ;  /* 0x04800000c0517989 */ /* 0x000e2200000e00ff */
[----:B-1----:R-:W-:Y:S01]  /*3620*/  @P1 FMUL.FTZ R191, R191, R80 ;  /* 0x00000050bfbf1220 */ /* 0x002fe20000410000 */
[----:B------:R-:W-:Y:S01]  /*3630*/  ISETP.GE.AND P1, PT, R100, 0x4, PT ;  /* 0x000000046400780c */ /* 0x000fe20003f26270 */
[----:B--2---:R-:W-:-:S03]  /*3640*/  @P3 FMUL.FTZ R193, R193, R196 ;  /* 0x000000c4c1c13220 */ /* 0x004fc60000410000 */
[----:B------:R-:W1:Y:S02]  /*3650*/  SHFL.UP PT, R80, R191, 0x4, RZ ;  /* 0x04800000bf507989 */ /* 0x000e6400000e00ff */
[----:B------:R-:W-:Y:S02]  /*3660*/  @P3 MOV R196, R193 ;  /* 0x000000c100c43202 */ /* 0x000fe40000000f00 */
[----:B------:R-:W-:-:S03]  /*3670*/  ISETP.GT.U32.AND P3, PT, R134, 0x1d, PT ;  /* 0x0000001d8600780c */ /* 0x000fc60003f64070 */
[----:B------:R-:W2:Y:S01]  /*3680*/  SHFL.DOWN PT, R193, R196, 0x2, 0x1f ;  /* 0x08401f00c4c17f89 */ /* 0x000ea200000e0000 */
[----:B0-----:R-:W-:-:S05]  /*3690*/  FFMA.FTZ R81, R191, R81, R192 ;  /* 0x00000051bf517223 */ /* 0x001fca00000100c0 */
[----:B------:R-:W-:-:S04]  /*36a0*/  FSEL R192, R192, R81, !P1 ;  /* 0x00000051c0c07208 */ /* 0x000fc80004800000 */
[----:B------:R-:W-:Y:S01]  /*36b0*/  @!P3 FFMA.FTZ R197, R196, R194, R197 ;  /* 0x000000c2c4c5b223 */ /* 0x000fe200000100c5 */
[----:B------:R-:W0:Y:S01]  /*36c0*/  SHFL.UP PT, R81, R192, 0x8, RZ ;  /* 0x05000000c0517989 */ /* 0x000e2200000e00ff */
[----:B-1----:R-:W-:Y:S01]  /*36d0*/  @P1 FMUL.FTZ R191, R191, R80 ;  /* 0x00000050bfbf1220 */ /* 0x002fe20000410000 */
[----:B------:R-:W-:Y:S02]  /*36e0*/  ISETP.GE.AND P1, PT, R100, 0x8, PT ;  /* 0x000000086400780c */ /* 0x000fe40003f26270 */
[----:B------:R-:W1:Y:S04]  /*36f0*/  SHFL.DOWN PT, R198, R197, 0x4, 0x1f ;  /* 0x08801f00c5c67f89 */ /* 0x000e6800000e0000 */
[----:B------:R-:W4:Y:S01]  /*3700*/  SHFL.UP PT, R80, R191, 0x8, RZ ;  /* 0x05000000bf507989 */ /* 0x000f2200000e00ff */
[----:B--2---:R-:W-:-:S05]  /*3710*/  @!P3 FMUL.FTZ R193, R196, R193 ;  /* 0x000000c1c4c1b220 */ /* 0x004fca0000410000 */
[----:B------:R-:W-:Y:S02]  /*3720*/  @!P3 MOV R196, R193 ;  /* 0x000000c100c4b202 */ /* 0x000fe40000000f00 */
[----:B------:R-:W-:-:S03]  /*3730*/  ISETP.GT.U32.AND P3, PT, R134, 0x1b, PT ;  /* 0x0000001b8600780c */ /* 0x000fc60003f64070 */
[----:B------:R-:W2:Y:S01]  /*3740*/  SHFL.DOWN PT, R193, R196, 0x4, 0x1f ;  /* 0x08801f00c4c17f89 */ /* 0x000ea200000e0000 */
[----:B0-----:R-:W-:-:S05]  /*3750*/  FFMA.FTZ R81, R191, R81, R192 ;  /* 0x00000051bf517223 */ /* 0x001fca00000100c0 */
[----:B------:R-:W-:-:S04]  /*3760*/  FSEL R194, R192, R81, !P1 ;  /* 0x00000051c0c27208 */ /* 0x000fc80004800000 */
[----:B-1----:R-:W-:Y:S01]  /*3770*/  @!P3 FFMA.FTZ R197, R196, R198, R197 ;  /* 0x000000c6c4c5b223 */ /* 0x002fe200000100c5 */
[----:B----4-:R-:W-:Y:S01]  /*3780*/  @P1 FMUL.FTZ R191, R191, R80 ;  /* 0x00000050bfbf1220 */ /* 0x010fe20000410000 */
[----:B------:R-:W0:Y:S01]  /*3790*/  SHFL.UP PT, R81, R194, 0x10, RZ ;  /* 0x06000000c2517989 */ /* 0x000e2200000e00ff */
[----:B------:R-:W-:-:S03]  /*37a0*/  ISETP.GE.AND P1, PT, R100, 0x10, PT ;  /* 0x000000106400780c */ /* 0x000fc60003f26270 */
[----:B------:R-:W1:Y:S04]  /*37b0*/  SHFL.UP PT, R80, R191, 0x10, RZ ;  /* 0x06000000bf507989 */ /* 0x000e6800000e00ff */
[----:B------:R-:W4:Y:S01]  /*37c0*/  SHFL.DOWN PT, R198, R197, 0x8, 0x1f ;  /* 0x09001f00c5c67f89 */ /* 0x000f2200000e0000 */
[----:B--2---:R-:W-:-:S05]  /*37d0*/  @!P3 FMUL.FTZ R192, R196, R193 ;  /* 0x000000c1c4c0b220 */ /* 0x004fca0000410000 */
[----:B------:R-:W-:Y:S02]  /*37e0*/  @!P3 MOV R196, R192 ;  /* 0x000000c000c4b202 */ /* 0x000fe40000000f00 */
[----:B------:R-:W-:-:S03]  /*37f0*/  ISETP.GT.U32.AND P3, PT, R134, 0x17, PT ;  /* 0x000000178600780c */ /* 0x000fc60003f64070 */
[----:B------:R-:W2:Y:S01]  /*3800*/  SHFL.DOWN PT, R193, R196, 0x8, 0x1f ;  /* 0x09001f00c4c17f89 */ /* 0x000ea200000e0000 */
[C---:B0-----:R-:W-:Y:S01]  /*3810*/  FFMA.FTZ R81, R191.reuse, R81, R194 ;  /* 0x00000051bf517223 */ /* 0x041fe200000100c2 */
[----:B-1----:R-:W-:-:S04]  /*3820*/  @P1 FMUL.FTZ R191, R191, R80 ;  /* 0x00000050bfbf1220 */ /* 0x002fc80000410000 */
[----:B------:R-:W-:Y:S01]  /*3830*/  FSEL R194, R194, R81, !P1 ;  /* 0x00000051c2c27208 */ /* 0x000fe20004800000 */
[----:B------:R-:W-:Y:S01]  /*3840*/  HFMA2 R80, -RZ, RZ, 1.875, 0 ;  /* 0x3f800000ff507431 */ /* 0x000fe200000001ff */
[----:B------:R-:W-:Y:S02]  /*3850*/  PLOP3.LUT P1, PT, PT, PT, UP0, 0x80, 0x8 ;  /* 0x000000000008781c */ /* 0x000fe40003f2f008 */
[----:B----4-:R-:W-:Y:S01]  /*3860*/  @!P3 FFMA.FTZ R197, R196, R198, R197 ;  /* 0x000000c6c4c5b223 */ /* 0x010fe200000100c5 */
[----:B------:R-:W-:Y:S01]  /*3870*/  MOV R81, RZ ;  /* 0x000000ff00517202 */ /* 0x000fe20000000f00 */
[----:B------:R-:W-:Y:S01]  /*3880*/  SHFL.UP PT, R191, R191, 0x1, RZ ;  /* 0x04200000bfbf7989 */ /* 0x000fe200000e00ff */
[----:B------:R-:W-:-:S03]  /*3890*/  ISETP.NE.OR P1, PT, R60, RZ, P1 ;  /* 0x000000ff3c00720c */ /* 0x000fc60000f25670 */
[----:B------:R-:W-:Y:S01]  /*38a0*/  SHFL.UP PT, R194, R194, 0x1, RZ ;  /* 0x04200000c2c27989 */ /* 0x000fe200000e00ff */
[----:B--2---:R-:W-:-:S09]  /*38b0*/  @!P3 FMUL.FTZ R192, R196, R193 ;  /* 0x000000c1c4c0b220 */ /* 0x004fd20000410000 */
[----:B------:R-:W-:Y:S01]  /*38c0*/  @!P1 LDS.64 R80, [UR9+0x1b48] ;  /* 0x001b4809ff509984 */ /* 0x000fe20008000a00 */
[----:B------:R-:W-:Y:S02]  /*38d0*/  ISETP.GT.U32.AND P1, PT, R134, 0xf, PT ;  /* 0x0000000f8600780c */ /* 0x000fe40003f24070 */
[----:B------:R-:W-:-:S05]  /*38e0*/  @!P3 MOV R196, R192 ;  /* 0x000000c000c4b202 */ /* 0x000fca0000000f00 */
[----:B------:R-:W-:Y:S04]  /*38f0*/  SHFL.DOWN PT, R199, R196, 0x10, 0x1f ;  /* 0x0a001f00c4c77f89 */ /* 0x000fe800000e0000 */
[----:B---3--:R-:W0:Y:S02]  /*3900*/  SHFL.IDX PT, R190, R190, RZ, 0x1f ;  /* 0x00001fffbebe7589 */ /* 0x008e2400000e0000 */
[----:B0-----:R-:W-:Y:S02]  /*3910*/  @P2 FFMA.FTZ R190, R191, R190, R194 ;  /* 0x000000bebfbe2223 */ /* 0x001fe400000100c2 */
[----:B------:R-:W0:Y:S02]  /*3920*/  SHFL.DOWN PT, R194, R197, 0x10, 0x1f ;  /* 0x0a001f00c5c27f89 */ /* 0x000e2400000e0000 */
[----:B------:R-:W-:-:S04]  /*3930*/  FFMA.FTZ R193, R169, R190, R154 ;  /* 0x000000bea9c17223 */ /* 0x000fc8000001009a */
[-C--:B------:R-:W-:Y:S01]  /*3940*/  FFMA.FTZ R190, R158, R193.reuse, R153 ;  /* 0x000000c19ebe7223 */ /* 0x080fe20000010099 */
[----:B------:R-:W-:-:S03]  /*3950*/  FMUL.FTZ R4, R4, R193 ;  /* 0x000000c104047220 */ /* 0x000fc60000410000 */
[----:B------:R-:W-:Y:S01]  /*3960*/  FMUL.FTZ R5, R5, R190 ;  /* 0x000000be05057220 */ /* 0x000fe20000410000 */
[----:B------:R-:W-:Y:S01]  /*3970*/  FFMA.FTZ R4, R3, R4, RZ ;  /* 0x0000000403047223 */ /* 0x000fe200000100ff */
[----:B------:R-:W-:-:S03]  /*3980*/  FFMA.FTZ R169, R157, R190, R152 ;  /* 0x000000be9da97223 */ /* 0x000fc60000010098 */
[----:B------:R-:W-:Y:S01]  /*3990*/  FFMA.FTZ R4, R129, R5, R4 ;  /* 0x0000000581047223 */ /* 0x000fe20000010004 */
[-C--:B------:R-:W-:Y:S01]  /*39a0*/  FMUL.FTZ R6, R6, R169.reuse ;  /* 0x000000a906067220 */ /* 0x080fe20000410000 */
[----:B------:R-:W-:-:S03]  /*39b0*/  FFMA.FTZ R192, R160, R169, R149 ;  /* 0x000000a9a0c07223 */ /* 0x000fc60000010095 */
[----:B------:R-:W-:Y:S01]  /*39c0*/  FFMA.FTZ R5, R131, R6, R4 ;  /* 0x0000000683057223 */ /* 0x000fe20000010004 */
[-C--:B------:R-:W-:Y:S01]  /*39d0*/  FMUL.FTZ R7, R7, R192.reuse ;  /* 0x000000c007077220 */ /* 0x080fe20000410000 */
[C---:B------:R-:W-:Y:S01]  /*39e0*/  @!P1 FMUL.FTZ R4, R196.reuse, R199 ;  /* 0x000000c7c4049220 */ /* 0x040fe20000410000 */
[----:B------:R-:W-:Y:S01]  /*39f0*/  FFMA.FTZ R191, R159, R192, R148 ;  /* 0x000000c09fbf7223 */ /* 0x000fe20000010094 */
[----:B0-----:R-:W-:Y:S01]  /*3a00*/  @!P1 FFMA.FTZ R197, R196, R194, R197 ;  /* 0x000000c2c4c59223 */ /* 0x001fe200000100c5 */
[----:B------:R-:W-:Y:S01]  /*3a10*/  FFMA.FTZ R6, R132, R7, R5 ;  /* 0x0000000784067223 */ /* 0x000fe20000010005 */
[----:B------:R-:W-:Y:S01]  /*3a20*/  SHFL.IDX PT, R199, R81, RZ, 0x1f ;  /* 0x00001fff51c77589 */ /* 0x000fe200000e0000 */
[-C--:B------:R-:W-:Y:S01]  /*3a30*/  FMUL.FTZ R5, R56, R191.reuse ;  /* 0x000000bf38057220 */ /* 0x080fe20000410000 */
[----:B------:R-:W-:Y:S01]  /*3a40*/  @!P1 MOV R196, R4 ;  /* 0x0000000400c49202 */ /* 0x000fe20000000f00 */
[----:B------:R-:W-:Y:S01]  /*3a50*/  FFMA.FTZ R56, R162, R191, R147 ;  /* 0x000000bfa2387223 */ /* 0x000fe20000010093 */
[----:B------:R-:W-:Y:S01]  /*3a60*/  SHFL.DOWN PT, R7, R197, 0x1, 0x1f ;  /* 0x08201f00c5077f89 */ /* 0x000fe200000e0000 */
[----:B------:R-:W-:Y:S01]  /*3a70*/  FFMA.FTZ R5, R73, R5, R6 ;  /* 0x0000000549057223 */ /* 0x000fe20000010006 */
[----:B------:R-:W-:Y:S01]  /*3a80*/  ISETP.NE.AND P1, PT, R60, 0x1f, PT ;  /* 0x0000001f3c00780c */ /* 0x000fe20003f25270 */
[-C--:B------:R-:W-:Y:S01]  /*3a90*/  FMUL.FTZ R4, R57, R56.reuse ;  /* 0x0000003839047220 */ /* 0x080fe20000410000 */
[----:B------:R-:W0:Y:S01]  /*3aa0*/  SHFL.DOWN PT, R6, R196, 0x1, 0x1f ;  /* 0x08201f00c4067f89 */ /* 0x000e2200000e0000 */
[----:B------:R-:W-:-:S02]  /*3ab0*/  FFMA.FTZ R57, R161, R56, R146 ;  /* 0x00000038a1397223 */ /* 0x000fc40000010092 */
[----:B------:R-:W-:Y:S02]  /*3ac0*/  FFMA.FTZ R198, R72, R4, R5 ;  /* 0x0000000448c67223 */ /* 0x000fe40000010005 */
[----:B------:R1:W-:Y:S01]  /*3ad0*/  SHFL.IDX PT, R5, R197, RZ, 0x1f ;  /* 0x00001fffc5057589 */ /* 0x0003e200000e0000 */
[-C--:B------:R-:W-:Y:S01]  /*3ae0*/  FMUL.FTZ R58, R58, R57.reuse ;  /* 0x000000393a3a7220 */ /* 0x080fe20000410000 */
[-C--:B------:R-:W-:Y:S01]  /*3af0*/  FFMA.FTZ R194, R164, R57.reuse, R145 ;  /* 0x00000039a4c27223 */ /* 0x080fe20000010091 */
[----:B------:R-:W-:Y:S01]  /*3b00*/  FMUL.FTZ R200, R156, R57 ;  /* 0x000000399cc87220 */ /* 0x000fe20000410000 */
[----:B------:R-:W2:Y:S01]  /*3b10*/  SHFL.IDX PT, R4, R196, RZ, 0x1f ;  /* 0x00001fffc4047589 */ /* 0x000ea200000e0000 */
[----:B------:R-:W-:Y:S01]  /*3b20*/  FFMA.FTZ R201, R75, R58, R198 ;  /* 0x0000003a4bc97223 */ /* 0x000fe200000100c6 */
[-C--:B------:R-:W-:Y:S01]  /*3b30*/  FMUL.FTZ R58, R59, R194.reuse ;  /* 0x000000c23b3a7220 */ /* 0x080fe20000410000 */
[----:B------:R-:W-:Y:S01]  /*3b40*/  FFMA.FTZ R59, R167, R194, R144 ;  /* 0x000000c2a73b7223 */ /* 0x000fe20000010090 */
[----:B------:R-:W-:-:S02]  /*3b50*/  FMUL.FTZ R200, R75, R200 ;  /* 0x000000c84bc87220 */ /* 0x000fc40000410000 */
[----:B------:R-:W-:Y:S01]  /*3b60*/  FFMA.FTZ R58, R74, R58, R201 ;  /* 0x0000003a4a3a7223 */ /* 0x000fe200000100c9 */
[-C--:B------:R-:W-:Y:S01]  /*3b70*/  FMUL.FTZ R198, R64, R59.reuse ;  /* 0x0000003b40c67220 */ /* 0x080fe20000410000 */
[----:B------:R-:W-:-:S03]  /*3b80*/  FFMA.FTZ R64, R170, R59, R143 ;  /* 0x0000003baa407223 */ /* 0x000fc6000001008f */
[----:B-1----:R-:W-:Y:S01]  /*3b90*/  FFMA.FTZ R197, R135, R198, R58 ;  /* 0x000000c687c57223 */ /* 0x002fe2000001003a */
[----:B------:R-:W-:Y:S01]  /*3ba0*/  FMUL.FTZ R65, R65, R64 ;  /* 0x0000004041417220 */ /* 0x000fe20000410000 */
[----:B0-----:R-:W-:-:S03]  /*3bb0*/  @P1 FFMA.FTZ R199, R6, R199, R7 ;  /* 0x000000c706c71223 */ /* 0x001fc60000010007 */
[----:B------:R-:W-:Y:S01]  /*3bc0*/  FFMA.FTZ R6, R136, R65, R197 ;  /* 0x0000004188067223 */ /* 0x000fe200000100c5 */
[----:B------:R-:W-:Y:S01]  /*3bd0*/  FFMA.FTZ R65, R174, R64, R87 ;  /* 0x00000040ae417223 */ /* 0x000fe20000010057 */
[----:B------:R-:W-:Y:S01]  /*3be0*/  FMUL.FTZ R7, R156, R192 ;  /* 0x000000c09c077220 */ /* 0x000fe20000410000 */
[----:B------:R-:W-:Y:S01]  /*3bf0*/  FFMA.FTZ R188, R199, R189, R188 ;  /* 0x000000bdc7bc7223 */ /* 0x000fe200000100bc */
[----:B------:R-:W-:Y:S01]  /*3c00*/  P2R R197, PR, RZ, 0x10 ;  /* 0x00000010ffc57803 */ /* 0x000fe20000000000 */
[-C--:B------:R-:W-:Y:S01]  /*3c10*/  FMUL.FTZ R66, R66, R65.reuse ;  /* 0x0000004142427220 */ /* 0x080fe20000410000 */
[----:B------:R-:W-:Y:S01]  /*3c20*/  FFMA.FTZ R189, R173, R65, R86 ;  /* 0x00000041adbd7223 */ /* 0x000fe20000010056 */
[----:B------:R-:W-:Y:S01]  /*3c30*/  FFMA.FTZ R186, R177, R188, R186 ;  /* 0x000000bcb1ba7223 */ /* 0x000fe200000100ba */
[C---:B--2---:R-:W-:Y:S01]  /*3c40*/  FFMA.FTZ R81, R4.reuse, R81, R5 ;  /* 0x0000005104517223 */ /* 0x044fe20000010005 */
[----:B------:R-:W-:Y:S01]  /*3c50*/  FMUL.FTZ R80, R4, R80 ;  /* 0x0000005004507220 */ /* 0x000fe20000410000 */
[----:B------:R-:W-:Y:S01]  /*3c60*/  FMUL.FTZ R4, R156, R193 ;  /* 0x000000c19c047220 */ /* 0x000fe20000410000 */
[----:B------:R-:W-:Y:S01]  /*3c70*/  FFMA.FTZ R58, R176, R186, R187 ;  /* 0x000000bab03a7223 */ /* 0x000fe200000100bb */
[----:B------:R-:W-:Y:S01]  /*3c80*/  FFMA.FTZ R187, R137, R66, R6 ;  /* 0x0000004289bb7223 */ /* 0x000fe20000010006 */
[C---:B------:R-:W-:Y:S01]  /*3c90*/  FMUL.FTZ R6, R156.reuse, R169 ;  /* 0x000000a99c067220 */ /* 0x040fe20000410000 */
[----:B------:R-:W-:Y:S01]  /*3ca0*/  FMUL.FTZ R5, R3, R4 ;  /* 0x0000000403057220 */ /* 0x000fe20000410000 */
[----:B------:R-:W-:Y:S01]  /*3cb0*/  FFMA.FTZ R184, R171, R58, R184 ;  /* 0x0000003aabb87223 */ /* 0x000fe200000100b8 */
[----:B------:R0:W-:Y:S01]  /*3cc0*/  @!P4 STS.64 [UR9+0x1b48], R80 ;  /* 0x001b4850ff00c988 */ /* 0x0001e20008000a09 */
[----:B------:R-:W-:Y:S01]  /*3cd0*/  FMUL.FTZ R4, R156, R190 ;  /* 0x000000be9c047220 */ /* 0x000fe20000410000 */
[----:B------:R-:W-:Y:S01]  /*3ce0*/  FMUL.FTZ R6, R131, R6 ;  /* 0x0000000683067220 */ /* 0x000fe20000410000 */
[----:B------:R-:W-:Y:S01]  /*3cf0*/  FFMA.FTZ R66, R172, R184, R185 ;  /* 0x000000b8ac427223 */ /* 0x000fe200000100b9 */
[----:B------:R1:W-:Y:S01]  /*3d00*/  STS [R118+0x850], R5 ;  /* 0x0008500576007388 */ /* 0x0003e20000000800 */
[----:B------:R-:W-:Y:S01]  /*3d10*/  FMUL.FTZ R4, R129, R4 ;  /* 0x0000000481047220 */ /* 0x000fe20000410000 */
[----:B------:R-:W-:Y:S01]  /*3d20*/  FMUL.FTZ R196, R132, R7 ;  /* 0x0000000784c47220 */ /* 0x000fe20000410000 */
[----:B------:R-:W-:Y:S01]  /*3d30*/  FFMA.FTZ R182, R173, R66, R182 ;  /* 0x00000042adb67223 */ /* 0x000fe200000100b6 */
[----:B------:R-:W-:Y:S01]  /*3d40*/  STS [R117+0x8], R6 ;  /* 0x0000080675007388 */ /* 0x000fe20000000800 */
[----:B------:R-:W-:Y:S01]  /*3d50*/  FMUL.FTZ R67, R67, R189 ;  /* 0x000000bd43437220 */ /* 0x000fe20000410000 */
[----:B0-----:R-:W-:Y:S01]  /*3d60*/  FMUL.FTZ R80, R156, R191 ;  /* 0x000000bf9c507220 */ /* 0x001fe20000410000 */
[----:B------:R-:W-:Y:S01]  /*3d70*/  FFMA.FTZ R174, R174, R182, R183 ;  /* 0x000000b6aeae7223 */ /* 0x000fe200000100b7 */
[----:B------:R-:W-:Y:S01]  /*3d80*/  FFMA.FTZ R81, R172, R189, R85 ;  /* 0x000000bdac517223 */ /* 0x000fe20000010055 */
[----:B------:R0:W-:Y:S01]  /*3d90*/  STS [R117+0x4], R4 ;  /* 0x0000040475007388 */ /* 0x0001e20000000800 */
[----:B-1----:R-:W-:Y:S01]  /*3da0*/  FMUL.FTZ R5, R156, R56 ;  /* 0x000000389c057220 */ /* 0x002fe20000410000 */
[----:B------:R-:W-:Y:S01]  /*3db0*/  FFMA.FTZ R170, R170, R174, R181 ;  /* 0x000000aeaaaa7223 */ /* 0x000fe200000100b5 */
[----:B------:R-:W-:Y:S01]  /*3dc0*/  FMUL.FTZ R80, R73, R80 ;  /* 0x0000005049507220 */ /* 0x000fe20000410000 */
[----:B------:R-:W-:Y:S01]  /*3dd0*/  FFMA.FTZ R171, R171, R81, R84 ;  /* 0x00000051abab7223 */ /* 0x000fe20000010054 */
[----:B------:R-:W-:Y:S01]  /*3de0*/  FMUL.FTZ R198, R72, R5 ;  /* 0x0000000548c67220 */ /* 0x000fe20000410000 */
[----:B------:R-:W-:Y:S01]  /*3df0*/  FMUL.FTZ R5, R156, R194 ;  /* 0x000000c29c057220 */ /* 0x000fe20000410000 */
[----:B------:R-:W-:Y:S01]  /*3e00*/  FFMA.FTZ R180, R167, R170, R180 ;  /* 0x000000aaa7b47223 */ /* 0x000fe200000100b4 */
[----:B------:R-:W-:Y:S01]  /*3e10*/  FFMA.FTZ R167, R176, R171, R83 ;  /* 0x000000abb0a77223 */ /* 0x000fe20000010053 */
[----:B------:R1:W-:Y:S01]  /*3e20*/  STS [R117+0x10], R80 ;  /* 0x0000105075007388 */ /* 0x0003e20000000800 */
[----:B0-----:R-:W-:Y:S01]  /*3e30*/  FMUL.FTZ R4, R74, R5 ;  /* 0x000000054a047220 */ /* 0x001fe20000410000 */
[C---:B------:R-:W-:Y:S01]  /*3e40*/  FMUL.FTZ R5, R156.reuse, R64 ;  /* 0x000000409c057220 */ /* 0x040fe20000410000 */
[C---:B------:R-:W-:Y:S01]  /*3e50*/  FMUL.FTZ R6, R156.reuse, R59 ;  /* 0x0000003b9c067220 */ /* 0x040fe20000410000 */
[----:B------:R-:W-:Y:S01]  /*3e60*/  FFMA.FTZ R177, R177, R167, R82 ;  /* 0x000000a7b1b17223 */ /* 0x000fe20000010052 */
[----:B------:R0:W-:Y:S01]  /*3e70*/  STS [R117+0xc], R196 ;  /* 0x00000cc475007388 */ /* 0x0001e20000000800 */
[C---:B------:R-:W-:Y:S01]  /*3e80*/  FMUL.FTZ R172, R156.reuse, R65 ;  /* 0x000000419cac7220 */ /* 0x040fe20000410000 */
[----:B------:R-:W-:Y:S01]  /*3e90*/  FMUL.FTZ R6, R135, R6 ;  /* 0x0000000687067220 */ /* 0x000fe20000410000 */
[----:B------:R-:W-:Y:S01]  /*3ea0*/  FMUL.FTZ R7, R156, R177 ;  /* 0x000000b19c077220 */ /* 0x000fe20000410000 */
[----:B------:R2:W-:Y:S01]  /*3eb0*/  STS [R117+0x1c], R4 ;  /* 0x00001c0475007388 */ /* 0x0005e20000000800 */
[----:B-1----:R-:W-:Y:S01]  /*3ec0*/  FMUL.FTZ R80, R136, R5 ;  /* 0x0000000588507220 */ /* 0x002fe20000410000 */
[----:B------:R-:W-:Y:S01]  /*3ed0*/  FMUL.FTZ R5, R156, R189 ;  /* 0x000000bd9c057220 */ /* 0x000fe20000410000 */
[----:B------:R-:W-:Y:S01]  /*3ee0*/  FMUL.FTZ R172, R137, R172 ;  /* 0x000000ac89ac7220 */ /* 0x000fe20000410000 */
[----:B------:R1:W-:Y:S01]  /*3ef0*/  STS [R117+0x20], R6 ;  /* 0x0000200675007388 */ /* 0x0003e20000000800 */
[----:B------:R-:W-:Y:S01]  /*3f00*/  FMUL.FTZ R68, R68, R81 ;  /* 0x0000005144447220 */ /* 0x000fe20000410000 */
[----:B------:R-:W-:Y:S01]  /*3f10*/  FMUL.FTZ R176, R138, R5 ;  /* 0x000000058ab07220 */ /* 0x000fe20000410000 */
[C---:B------:R-:W-:Y:S01]  /*3f20*/  FMUL.FTZ R5, R156.reuse, R171 ;  /* 0x000000ab9c057220 */ /* 0x040fe20000410000 */
[C---:B0-----:R-:W-:Y:S01]  /*3f30*/  FMUL.FTZ R196, R156.reuse, R167 ;  /* 0x000000a79cc47220 */ /* 0x041fe20000410000 */
[----:B------:R0:W-:Y:S01]  /*3f40*/  STS [R117+0x24], R80 ;  /* 0x0000245075007388 */ /* 0x0001e20000000800 */
[----:B--2---:R-:W-:Y:S01]  /*3f50*/  FMUL.FTZ R4, R156, R81 ;  /* 0x000000519c047220 */ /* 0x004fe20000410000 */
[----:B------:R-:W-:Y:S01]  /*3f60*/  FMUL.FTZ R156, R140, R5 ;  /* 0x000000058c9c7220 */ /* 0x000fe20000410000 */
[----:B------:R-:W-:Y:S01]  /*3f70*/  FMUL.FTZ R196, R141, R196 ;  /* 0x000000c48dc47220 */ /* 0x000fe20000410000 */
[----:B------:R-:W-:Y:S01]  /*3f80*/  STS [R117+0x14], R198 ;  /* 0x000014c675007388 */ /* 0x000fe20000000800 */
[----:B-1----:R-:W-:Y:S01]  /*3f90*/  FMUL.FTZ R6, R139, R4 ;  /* 0x000000048b067220 */ /* 0x002fe20000410000 */
[----:B------:R-:W-:Y:S01]  /*3fa0*/  FFMA.FTZ R4, R138, R67, R187 ;  /* 0x000000438a047223 */ /* 0x000fe200000100bb */
[----:B------:R-:W-:Y:S01]  /*3fb0*/  FFMA.FTZ R164, R164, R180, R179 ;  /* 0x000000b4a4a47223 */ /* 0x000fe200000100b3 */
[----:B------:R-:W-:Y:S01]  /*3fc0*/  STS [R117+0x18], R200 ;  /* 0x000018c875007388 */ /* 0x000fe20000000800 */
[----:B------:R-:W-:Y:S01]  /*3fd0*/  FMUL.FTZ R69, R69, R171 ;  /* 0x000000ab45457220 */ /* 0x000fe20000410000 */
[----:B0-----:R-:W-:Y:S01]  /*3fe0*/  FMUL.FTZ R80, R142, R7 ;  /* 0x000000078e507220 */ /* 0x001fe20000410000 */
[----:B------:R-:W-:Y:S01]  /*3ff0*/  FFMA.FTZ R7, R139, R68, R4 ;  /* 0x000000448b077223 */ /* 0x000fe20000010004 */
[----:B------:R-:W-:Y:S01]  /*4000*/  STS [R117+0x28], R172 ;  /* 0x000028ac75007388 */ /* 0x000fe20000000800 */
[----:B------:R-:W-:-:S04]  /*4010*/  IMAD.WIDE.U32 R4, R76, UR8, R78 ;  /* 0x000000084c047c25 */ /* 0x000fc8000f8e004e */
[----:B------:R-:W-:Y:S01]  /*4020*/  FFMA.FTZ R178, R161, R164, R178 ;  /* 0x000000a4a1b27223 */ /* 0x000fe200000100b2 */
[----:B------:R-:W-:Y:S01]  /*4030*/  IADD3 R179, PT, PT, -R195, UR47, RZ ;  /* 0x0000002fc3b37c10 */ /* 0x000fe2000fffe1ff */
[----:B------:R-:W-:Y:S01]  /*4040*/  STS [R117+0x2c], R176 ;  /* 0x00002cb075007388 */ /* 0x000fe20000000800 */
[----:B------:R-:W-:Y:S02]  /*4050*/  IMAD R5, R77, UR8, R5 ;  /* 0x000000084d057c24 */ /* 0x000fe4000f8e0205 */
[----:B------:R-:W-:Y:S01]  /*4060*/  FFMA.FTZ R68, R140, R69, R7 ;  /* 0x000000458c447223 */ /* 0x000fe20000010007 */
[----:B------:R-:W-:Y:S01]  /*4070*/  FFMA.FTZ R162, R162, R178, R175 ;  /* 0x000000b2a2a27223 */ /* 0x000fe200000100af */
[----:B------:R0:W-:Y:S01]  /*4080*/  STS [R117+0x30], R6 ;  /* 0x0000300675007388 */ /* 0x0001e20000000800 */
[----:B------:R-:W-:Y:S01]  /*4090*/  FMUL.FTZ R70, R70, R167 ;  /* 0x000000a746467220 */ /* 0x000fe20000410000 */
[----:B------:R-:W-:Y:S01]  /*40a0*/  ISETP.GE.AND P2, PT, R179, 0x21, PT ;  /* 0x00000021b300780c */ /* 0x000fe20003f46270 */
[----:B------:R-:W-:Y:S01]  /*40b0*/  FFMA.FTZ R168, R159, R162, R168 ;  /* 0x000000a29fa87223 */ /* 0x000fe200000100a8 */
[----:B------:R1:W-:Y:S01]  /*40c0*/  STS [R117+0x34], R156 ;  /* 0x0000349c75007388 */ /* 0x0003e20000000800 */
[----:B------:R-:W-:-:S02]  /*40d0*/  ISETP.GE.AND P3, PT, R179, 0x41, PT ;  /* 0x00000041b300780c */ /* 0x000fc40003f66270 */
[----:B------:R-:W-:Y:S01]  /*40e0*/  FFMA.FTZ R160, R160, R168, R165 ;  /* 0x000000a8a0a07223 */ /* 0x000fe200000100a5 */
[----:B------:R1:W-:Y:S01]  /*40f0*/  STS [R117+0x38], R196 ;  /* 0x000038c475007388 */ /* 0x0003e20000000800 */
[----:B------:R-:W-:Y:S02]  /*4100*/  ISETP.GE.AND P4, PT, R179, 0x61, PT ;  /* 0x00000061b300780c */ /* 0x000fe40003f86270 */
[C---:B0-----:R-:W-:Y:S01]  /*4110*/  LEA R6, P1, R4.reuse, UR44, 0x2 ;  /* 0x0000002c04067c11 */ /* 0x041fe2000f8210ff */
[----:B------:R1:W-:Y:S01]  /*4120*/  STS [R117+0x3c], R80 ;  /* 0x00003c5075007388 */ /* 0x0003e20000000800 */
[----:B------:R-:W-:Y:S02]  /*4130*/  FFMA.FTZ R166, R157, R160, R166 ;  /* 0x000000a09da67223 */ /* 0x000fe400000100a6 */
[----:B------:R-:W-:Y:S01]  /*4140*/  LEA.HI.X R7, R4, UR45, R5, 0x2, P1 ;  /* 0x0000002d04077c11 */ /* 0x000fe200088f1405 */
[----:B------:R-:W-:Y:S01]  /*4150*/  BAR.SYNC.DEFER_BLOCKING 0x0 ;  /* 0x0000000000007b1d */ /* 0x000fe20000010000 */
[----:B------:R-:W-:Y:S01]  /*4160*/  ISETP.GE.AND P1, PT, R179, 0x1, PT ;  /* 0x00000001b300780c */ /* 0x000fe20003f26270 */
[----:B------:R-:W-:Y:S01]  /*4170*/  FFMA.FTZ R5, R141, R70, R68 ;  /* 0x000000468d057223 */ /* 0x000fe20000010044 */
[----:B------:R-:W-:Y:S01]  /*4180*/  FMUL.FTZ R4, R71, R177 ;  /* 0x000000b147047220 */ /* 0x000fe20000410000 */
[----:B------:R-:W-:-:S03]  /*4190*/  FFMA.FTZ R158, R158, R166, R163 ;  /* 0x000000a69e9e7223 */ /* 0x000fc600000100a3 */
[----:B------:R-:W-:Y:S01]  /*41a0*/  FFMA.FTZ R4, R142, R4, R5 ;  /* 0x000000048e047223 */ /* 0x000fe20000010005 */
[----:B------:R1:W0:Y:S06]  /*41b0*/  LDS R173, [R116+0x8d0] ;  /* 0x0008d00074ad7984 */ /* 0x00022c0000000800 */
[----:B------:R-:W-:Y:S05]  /*41c0*/  @!P1 BRA `(.L_x_7694) ;  /* 0x0000000000089947 */ /* 0x000fea0003800000 */
[----:B------:R-:W2:Y:S04]  /*41d0*/  LDS R5, [R120+0x850] ;  /* 0x0008500078057984 */ /* 0x000ea80000000800 */
[----:B--2---:R2:W-:Y:S02]  /*41e0*/  REDG.E.ADD.F32.FTZ.RN.STRONG.GPU desc[UR36][R6.64], R5 ;  /* 0x00000005060079a6 */ /* 0x0045e4000c12f324 */
.L_x_7694:
[----:B------:R-:W-:Y:S05]  /*41f0*/  BSYNC.RECONVERGENT B0 ;  /* 0x0000000000007941 */ /* 0x000fea0003800200 */
.L_x_7693:
[----:B------:R-:W-:Y:S04]  /*4200*/  BSSY.RECONVERGENT B0, `(.L_x_7695) ;  /* 0x0000003000007945 */ /* 0x000fe80003800200 */
[----:B------:R-:W-:Y:S05]  /*4210*/  @!P2 BRA `(.L_x_7696) ;  /* 0x000000000004a947 */ /* 0x000fea0003800000 */
[----:B0-----:R3:W-:Y:S02]  /*4220*/  REDG.E.ADD.F32.FTZ.RN.STRONG.GPU desc[UR36][R6.64+0x80], R173 ;  /* 0x000080ad060079a6 */ /* 0x0017e4000c12f324 */
.L_x_7696:
[----:B------:R-:W-:Y:S05]  /*4230*/  BSYNC.RECONVERGENT B0 ;  /* 0x0000000000007941 */ /* 0x000fea0003800200 */
.L_x_7695:
[----:B--2---:R2:W4:Y:S01]  /*4240*/  LDS R5, [R115+0x950] ;  /* 0x0009500073057984 */ /* 0x0045220000000800 */
[----:B------:R-:W-:Y:S04]  /*4250*/  BSSY.RECONVERGENT B0, `(.L_x_7697) ;  /* 0x0000003000007945 */ /* 0x000fe80003800200 */
[----:B------:R-:W-:Y:S05]  /*4260*/  @!P3 BRA `(.L_x_7698) ;  /* 0x000000000004b947 */ /* 0x000fea0003800000 */
[----:B----4-:R4:W-:Y:S02]  /*4270*/  REDG.E.ADD.F32.FTZ.RN.STRONG.GPU desc[UR36][R6.64+0x100], R5 ;  /* 0x00010005060079a6 */ /* 0x0109e4000c12f324 */
.L_x_7698:
[----:B------:R-:W-:Y:S05]  /*4280*/  BSYNC.RECONVERGENT B0 ;  /* 0x0000000000007941 */ /* 0x000fea0003800200 */
.L_x_7697:
[----:B----4-:R4:W0:Y:S01]  /*4290*/  LDS R5, [R114+0x9d0] ;  /* 0x0009d00072057984 */ /* 0x0108220000000800 */
[----:B------:R-:W-:Y:S04]  /*42a0*/  BSSY.RECONVERGENT B0, `(.L_x_7699) ;  /* 0x0000003000007945 */ /* 0x000fe80003800200 */
[----:B------:R-:W-:Y:S05]  /*42b0*/  @!P4 BRA `(.L_x_7700) ;  /* 0x000000000004c947 */ /* 0x000fea0003800000 */
[----:B0-----:R0:W-:Y:S02]  /*42c0*/  REDG.E.ADD.F32.FTZ.RN.STRONG.GPU desc[UR36][R6.64+0x180], R5 ;  /* 0x00018005060079a6 */ /* 0x0011e4000c12f324 */
.L_x_7700:
[----:B------:R-:W-:Y:S05]  /*42d0*/  BSYNC.RECONVERGENT B0 ;  /* 0x0000000000007941 */ /* 0x000fea0003800200 */
.L_x_7699:
        /* <DEDUP_REMOVED lines=10> */
.L_x_7702:
[----:B------:R-:W-:Y:S05]  /*4380*/  BSYNC.RECONVERGENT B0 ;  /* 0x0000000000007941 */ /* 0x000fea0003800200 */
.L_x_7701:
[----:B------:R2:W2:Y:S01]  /*4390*/  LDS R67, [R112+0xad0] ;  /* 0x000ad00070437984 */ /* 0x0004a20000000800 */
[----:B------:R-:W-:Y:S01]  /*43a0*/  BSSY.RECONVERGENT B0, `(.L_x_7703) ;  /* 0x0000005000007945 */ /* 0x000fe20003800200 */
[----:B-1----:R-:W-:Y:S01]  /*43b0*/  FADD.FTZ R80, -R154, R193 ;  /* 0x000000c19a507221 */ /* 0x002fe20000010100 */
[----:B0-----:R-:W-:Y:S02]  /*43c0*/  FMUL.FTZ R5, R99, R158 ;  /* 0x0000009e63057220 */ /* 0x001fe40000410000 */
[----:B------:R-:W-:Y:S05]  /*43d0*/  @!P1 BRA `(.L_x_7704) ;  /* 0x0000000000049947 */ /* 0x000fea0003800000 */
[----:B--2---:R0:W-:Y:S02]  /*43e0*/  REDG.E.ADD.F32.FTZ.RN.STRONG.GPU desc[UR36][R6.64+0x280], R67 ;  /* 0x00028043060079a6 */ /* 0x0041e4000c12f324 */
.L_x_7704:
[----:B------:R-:W-:Y:S05]  /*43f0*/  BSYNC.RECONVERGENT B0 ;  /* 0x0000000000007941 */ /* 0x000fea0003800200 */
.L_x_7703:
[----:B0-2---:R0:W1:Y:S01]  /*4400*/  LDS R67, [R111+0xb50] ;  /* 0x000b50006f437984 */ /* 0x0050620000000800 */
[----:B------:R-:W-:Y:S01]  /*4410*/  BSSY.RECONVERGENT B0, `(.L_x_7705) ;  /* 0x0000006000007945 */ /* 0x000fe20003800200 */
[----:B------:R-:W-:Y:S01]  /*4420*/  FADD.FTZ R157, -R153, R190 ;  /* 0x000000be999d7221 */ /* 0x000fe20000010100 */
[----:B------:R-:W-:Y:S01]  /*4430*/  FMUL.FTZ R68, R94, R166 ;  /* 0x000000a65e447220 */ /* 0x000fe20000410000 */
[----:B------:R-:W-:Y:S01]  /*4440*/  FFMA.FTZ R69, R5, R80, RZ ;  /* 0x0000005005457223 */ /* 0x000fe200000100ff */
[----:B------:R-:W-:Y:S06]  /*4450*/  @!P2 BRA `(.L_x_7706) ;  /* 0x000000000004a947 */ /* 0x000fec0003800000 */
[----:B-1----:R2:W-:Y:S02]  /*4460*/  REDG.E.ADD.F32.FTZ.RN.STRONG.GPU desc[UR36][R6.64+0x300], R67 ;  /* 0x00030043060079a6 */ /* 0x0025e4000c12f324 */
.L_x_7706:
[----:B------:R-:W-:Y:S05]  /*4470*/  BSYNC.RECONVERGENT B0 ;  /* 0x0000000000007941 */ /* 0x000fea0003800200 */
.L_x_7705:
[----:B------:R-:W-:Y:S01]  /*4480*/  FFMA.FTZ R156, R68, R157, R69 ;  /* 0x0000009d449c7223 */ /* 0x000fe20000010045 */
[----:B------:R-:W-:Y:S01]  /*4490*/  BSSY.RECONVERGENT B0, `(.L_x_7707) ;  /* 0x0000006000007945 */ /* 0x000fe20003800200 */
[----:B------:R0:W0:Y:S01]  /*44a0*/  LDS R69, [R110+0xbd0] ;  /* 0x000bd0006e457984 */ /* 0x0000220000000800 */
[----:B------:R-:W-:Y:S01]  /*44b0*/  FADD.FTZ R176, -R152, R169 ;  /* 0x000000a998b07221 */ /* 0x000fe20000010100 */
[----:B-12---:R-:W-:Y:S01]  /*44c0*/  FMUL.FTZ R67, R97, R160 ;  /* 0x000000a061437220 */ /* 0x006fe20000410000 */
[----:B------:R-:W-:Y:S06]  /*44d0*/  @!P3 BRA `(.L_x_7708) ;  /* 0x000000000004b947 */ /* 0x000fec0003800000 */
[----:B0-----:R1:W-:Y:S02]  /*44e0*/  REDG.E.ADD.F32.FTZ.RN.STRONG.GPU desc[UR36][R6.64+0x380], R69 ;  /* 0x00038045060079a6 */ /* 0x0013e4000c12f324 */
.L_x_7708:
[----:B------:R-:W-:Y:S05]  /*44f0*/  BSYNC.RECONVERGENT B0 ;  /* 0x0000000000007941 */ /* 0x000fea0003800200 */
.L_x_7707:
[----:B01----:R0:W1:Y:S01]  /*4500*/  LDS R69, [R109+0xc50] ;  /* 0x000c50006d457984 */ /* 0x0030620000000800 */
[----:B------:R-:W-:Y:S01]  /*4510*/  BSSY.RECONVERGENT B0, `(.L_x_7709) ;  /* 0x0000006000007945 */ /* 0x000fe20003800200 */
[----:B------:R-:W-:Y:S01]  /*4520*/  FADD.FTZ R159, -R149, R192 ;  /* 0x000000c0959f7221 */ /* 0x000fe20000010100 */
[----:B------:R-:W-:Y:S01]  /*4530*/  FMUL.FTZ R70, R92, R168 ;  /* 0x000000a85c467220 */ /* 0x000fe20000410000 */
[----:B------:R-:W-:Y:S01]  /*4540*/  FFMA.FTZ R71, R67, R176, R156 ;  /* 0x000000b043477223 */ /* 0x000fe2000001009c */
[----:B------:R-:W-:Y:S06]  /*4550*/  @!P4 BRA `(.L_x_7710) ;  /* 0x000000000004c947 */ /* 0x000fec0003800000 */
[----:B-1----:R2:W-:Y:S02]  /*4560*/  REDG.E.ADD.F32.FTZ.RN.STRONG.GPU desc[UR36][R6.64+0x400], R69 ;  /* 0x00040045060079a6 */ /* 0x0025e4000c12f324 */
.L_x_7710:
[----:B------:R-:W-:Y:S05]  /*4570*/  BSYNC.RECONVERGENT B0 ;  /* 0x0000000000007941 */ /* 0x000fea0003800200 */
.L_x_7709:
[----:B------:R-:W-:Y:S01]  /*4580*/  FFMA.FTZ R156, R70, R159, R71 ;  /* 0x0000009f469c7223 */ /* 0x000fe20000010047 */
[----:B------:R-:W-:Y:S01]  /*4590*/  BSSY.RECONVERGENT B0, `(.L_x_7711) ;  /* 0x0000006000007945 */ /* 0x000fe20003800200 */
[----:B------:R0:W0:Y:S01]  /*45a0*/  LDS R71, [R108+0xcd0] ;  /* 0x000cd0006c477984 */ /* 0x0000220000000800 */
[----:B------:R-:W-:Y:S01]  /*45b0*/  FADD.FTZ R191, -R148, R191 ;  /* 0x000000bf94bf7221 */ /* 0x000fe20000010100 */
[----:B-12---:R-:W-:Y:S01]  /*45c0*/  FMUL.FTZ R69, R95, R162 ;  /* 0x000000a25f457220 */ /* 0x006fe20000410000 */
[----:B------:R-:W-:Y:S06]  /*45d0*/  @!P5 BRA `(.L_x_7712) ;  /* 0x000000000004d947 */ /* 0x000fec0003800000 */
[----:B0-----:R1:W-:Y:S02]  /*45e0*/  REDG.E.ADD.F32.FTZ.RN.STRONG.GPU desc[UR36][R6.64+0x480], R71 ;  /* 0x00048047060079a6 */ /* 0x0013e4000c12f324 */
.L_x_7712:
[----:B------:R-:W-:Y:S05]  /*45f0*/  BSYNC.RECONVERGENT B0 ;  /* 0x0000000000007941 */ /* 0x000fea0003800200 */
.L_x_7711:
[----:B------:R-:W-:Y:S01]  /*4600*/  FADD.FTZ R175, -R87, R65 ;  /* 0x0000004157af7221 */ /* 0x000fe20000010100 */
[----:B------:R-:W-:Y:S01]  /*4610*/  FADD.FTZ R161, -R147, R56 ;  /* 0x0000003893a17221 */ /* 0x000fe20000010100 */
[----:B------:R2:W2:Y:S01]  /*4620*/  LDS R65, [R107+0xd50] ;  /* 0x000d50006b417984 */ /* 0x0004a20000000800 */
[----:B------:R-:W-:Y:S01]  /*4630*/  FMUL.FTZ R56, R90, R178 ;  /* 0x000000b25a387220 */ /* 0x000fe20000410000 */
[----:B01----:R-:W-:Y:S01]  /*4640*/  FFMA.FTZ R71, R69, R191, R156 ;  /* 0x000000bf45477223 */ /* 0x003fe2000001009c */
[----:B------:R-:W-:Y:S01]  /*4650*/  FADD.FTZ R163, -R146, R57 ;  /* 0x0000003992a37221 */ /* 0x000fe20000010100 */
[----:B------:R-:W-:Y:S01]  /*4660*/  FMUL.FTZ R57, R93, R164 ;  /* 0x000000a45d397220 */ /* 0x000fe20000410000 */
[----:B------:R-:W-:Y:S01]  /*4670*/  FADD.FTZ R194, -R145, R194 ;  /* 0x000000c291c27221 */ /* 0x000fe20000010100 */
[----:B------:R-:W-:Y:S01]  /*4680*/  FFMA.FTZ R172, R56, R161, R71 ;  /* 0x000000a138ac7223 */ /* 0x000fe20000010047 */
[----:B------:R-:W-:Y:S01]  /*4690*/  FMUL.FTZ R156, R88, R180 ;  /* 0x000000b4589c7220 */ /* 0x000fe20000410000 */
[----:B------:R-:W-:Y:S01]  /*46a0*/  ISETP.GE.AND P6, PT, R179, 0x141, PT ;  /* 0x00000141b300780c */ /* 0x000fe20003fc6270 */
[----:B------:R-:W-:Y:S01]  /*46b0*/  FMUL.FTZ R71, R91, R170 ;  /* 0x000000aa5b477220 */ /* 0x000fe20000410000 */
[----:B------:R-:W-:Y:S01]  /*46c0*/  FFMA.FTZ R165, R57, R163, R172 ;  /* 0x000000a339a57223 */ /* 0x000fe200000100ac */
[----:B------:R-:W-:Y:S01]  /*46d0*/  FADD.FTZ R169, -R144, R59 ;  /* 0x0000003b90a97221 */ /* 0x000fe20000010100 */
[----:B------:R-:W-:Y:S01]  /*46e0*/  FMUL.FTZ R172, R2, R174 ;  /* 0x000000ae02ac7220 */ /* 0x000fe20000410000 */
[----:B---3--:R-:W-:Y:S01]  /*46f0*/  FADD.FTZ R173, -R143, R64 ;  /* 0x000000408fad7221 */ /* 0x008fe20000010100 */
[----:B------:R-:W-:Y:S01]  /*4700*/  FFMA.FTZ R190, R156, R194, R165 ;  /* 0x000000c29cbe7223 */ /* 0x000fe200000100a5 */
[----:B------:R-:W-:Y:S01]  /*4710*/  FMUL.FTZ R59, R89, R182 ;  /* 0x000000b6593b7220 */ /* 0x000fe20000410000 */
[----:B------:R-:W-:Y:S01]  /*4720*/  BSSY.RECONVERGENT B0, `(.L_x_7713) ;  /* 0x000000d000007945 */ /* 0x000fe20003800200 */
[----:B------:R-:W-:Y:S01]  /*4730*/  ISETP.GE.AND P1, PT, R179, 0x161, PT ;  /* 0x00000161b300780c */ /* 0x000fe20003f26270 */
[----:B------:R-:W-:Y:S01]  /*4740*/  FFMA.FTZ R165, R71, R169, R190 ;  /* 0x000000a947a57223 */ /* 0x000fe200000100be */
[C---:B------:R-:W-:Y:S01]  /*4750*/  ISETP.GE.AND P2, PT, R179.reuse, 0x181, PT ;  /* 0x00000181b300780c */ /* 0x040fe20003f46270 */
[----:B------:R-:W-:Y:S01]  /*4760*/  FMUL.FTZ R64, R0, R66 ;  /* 0x0000004200407220 */ /* 0x000fe20000410000 */
[C---:B------:R-:W-:Y:S01]  /*4770*/  ISETP.GE.AND P3, PT, R179.reuse, 0x1a1, PT ;  /* 0x000001a1b300780c */ /* 0x040fe20003f66270 */
[----:B------:R-:W-:Y:S01]  /*4780*/  FFMA.FTZ R190, R172, R173, R165 ;  /* 0x000000adacbe7223 */ /* 0x000fe200000100a5 */
[C---:B------:R-:W-:Y:S01]  /*4790*/  ISETP.GE.AND P4, PT, R179.reuse, 0x1c1, PT ;  /* 0x000001c1b300780c */ /* 0x040fe20003f86270 */
[----:B------:R-:W-:Y:S01]  /*47a0*/  FADD.FTZ R189, -R86, R189 ;  /* 0x000000bd56bd7221 */ /* 0x000fe20000010100 */
[----:B------:R-:W-:Y:S01]  /*47b0*/  ISETP.GE.AND P5, PT, R179, 0x1e1, PT ;  /* 0x000001e1b300780c */ /* 0x000fe20003fa6270 */
[----:B------:R-:W-:Y:S01]  /*47c0*/  FFMA.FTZ R165, R59, R175, R190 ;  /* 0x000000af3ba57223 */ /* 0x000fe200000100be */
[----:B------:R-:W-:Y:S11]  /*47d0*/  @!P6 BRA `(.L_x_7714) ;  /* 0x000000000004e947 */ /* 0x000ff60003800000 */
[----:B--2---:R0:W-:Y:S02]  /*47e0*/  REDG.E.ADD.F32.FTZ.RN.STRONG.GPU desc[UR36][R6.64+0x500], R65 ;  /* 0x00050041060079a6 */ /* 0x0041e4000c12f324 */
.L_x_7714:
[----:B------:R-:W-:Y:S05]  /*47f0*/  BSYNC.RECONVERGENT B0 ;  /* 0x0000000000007941 */ /* 0x000fea0003800200 */
.L_x_7713:
[----:B------:R-:W-:Y:S01]  /*4800*/  FADD.FTZ R179, -R85, R81 ;  /* 0x0000005155b37221 */ /* 0x000fe20000010100 */
[----:B------:R-:W-:Y:S01]  /*4810*/  BSSY.RECONVERGENT B0, `(.L_x_7715) ;  /* 0x0000006000007945 */ /* 0x000fe20003800200 */
[----:B------:R1:W3:Y:S01]  /*4820*/  LDS R81, [R106+0xdd0] ;  /* 0x000dd0006a517984 */ /* 0x0002e20000000800 */
[----:B0-2---:R-:W-:Y:S01]  /*4830*/  FMUL.FTZ R65, R125, R184 ;  /* 0x000000b87d417220 */ /* 0x005fe20000410000 */
[----:B------:R-:W-:Y:S01]  /*4840*/  FFMA.FTZ R192, R64, R189, R165 ;  /* 0x000000bd40c07223 */ /* 0x000fe200000100a5 */
[----:B------:R-:W-:Y:S06]  /*4850*/  @!P1 BRA `(.L_x_7716) ;  /* 0x0000000000049947 */ /* 0x000fec0003800000 */
[----:B---3--:R0:W-:Y:S02]  /*4860*/  REDG.E.ADD.F32.FTZ.RN.STRONG.GPU desc[UR36][R6.64+0x580], R81 ;  /* 0x00058051060079a6 */ /* 0x0081e4000c12f324 */
.L_x_7716:
[----:B------:R-:W-:Y:S05]  /*4870*/  BSYNC.RECONVERGENT B0 ;  /* 0x0000000000007941 */ /* 0x000fea0003800200 */
.L_x_7715:
[----:B0--3--:R0:W2:Y:S01]  /*4880*/  LDS R81, [R105+0xe50] ;  /* 0x000e500069517984 */ /* 0x0090a20000000800 */
[----:B------:R-:W-:Y:S01]  /*4890*/  BSSY.RECONVERGENT B0, `(.L_x_7717) ;  /* 0x0000006000007945 */ /* 0x000fe20003800200 */
[----:B------:R-:W-:Y:S01]  /*48a0*/  FMUL.FTZ R190, R128, R58 ;  /* 0x0000003a80be7220 */ /* 0x000fe20000410000 */
[----:B------:R-:W-:Y:S01]  /*48b0*/  FADD.FTZ R171, -R84, R171 ;  /* 0x000000ab54ab7221 */ /* 0x000fe20000010100 */
[----:B------:R-:W-:Y:S01]  /*48c0*/  FFMA.FTZ R165, R65, R179, R192 ;  /* 0x000000b341a57223 */ /* 0x000fe200000100c0 */
[----:B------:R-:W-:Y:S06]  /*48d0*/  @!P2 BRA `(.L_x_7718) ;  /* 0x000000000004a947 */ /* 0x000fec0003800000 */
[----:B--2---:R3:W-:Y:S02]  /*48e0*/  REDG.E.ADD.F32.FTZ.RN.STRONG.GPU desc[UR36][R6.64+0x600], R81 ;  /* 0x00060051060079a6 */ /* 0x0047e4000c12f324 */
.L_x_7718:
[----:B------:R-:W-:Y:S05]  /*48f0*/  BSYNC.RECONVERGENT B0 ;  /* 0x0000000000007941 */ /* 0x000fea0003800200 */
.L_x_7717:
[----:B------:R-:W-:Y:S01]  /*4900*/  FFMA.FTZ R196, R190, R171, R165 ;  /* 0x000000abbec47223 */ /* 0x000fe200000100a5 */
[----:B------:R-:W-:Y:S01]  /*4910*/  BSSY.RECONVERGENT B0, `(.L_x_7719) ;  /* 0x0000006000007945 */ /* 0x000fe20003800200 */
[----:B------:R0:W0:Y:S01]  /*4920*/  LDS R165, [R104+0xed0] ;  /* 0x000ed00068a57984 */ /* 0x0000220000000800 */
[----:B--23--:R-:W-:Y:S01]  /*4930*/  FMUL.FTZ R81, R127, R186 ;  /* 0x000000ba7f517220 */ /* 0x00cfe20000410000 */
[----:B------:R-:W-:Y:S01]  /*4940*/  FADD.FTZ R167, -R83, R167 ;  /* 0x000000a753a77221 */ /* 0x000fe20000010100 */
[----:B------:R-:W-:Y:S06]  /*4950*/  @!P3 BRA `(.L_x_7720) ;  /* 0x000000000004b947 */ /* 0x000fec0003800000 */
[----:B0-----:R2:W-:Y:S02]  /*4960*/  REDG.E.ADD.F32.FTZ.RN.STRONG.GPU desc[UR36][R6.64+0x680], R165 ;  /* 0x000680a5060079a6 */ /* 0x0015e4000c12f324 */
.L_x_7720:
[----:B------:R-:W-:Y:S05]  /*4970*/  BSYNC.RECONVERGENT B0 ;  /* 0x0000000000007941 */ /* 0x000fea0003800200 */
.L_x_7719:
[----:B------:R3:W1:Y:S01]  /*4980*/  LDS R181, [R103+0xf50] ;  /* 0x000f500067b57984 */ /* 0x0006620000000800 */
[----:B------:R-:W-:Y:S01]  /*4990*/  BSSY.RECONVERGENT B0, `(.L_x_7721) ;  /* 0x0000006000007945 */ /* 0x000fe20003800200 */
[----:B------:R-:W-:Y:S01]  /*49a0*/  FMUL.FTZ R192, R130, R188 ;  /* 0x000000bc82c07220 */ /* 0x000fe20000410000 */
[----:B------:R-:W-:Y:S01]  /*49b0*/  FADD.FTZ R177, -R82, R177 ;  /* 0x000000b152b17221 */ /* 0x000fe20000010100 */
[----:B0-2---:R-:W-:Y:S01]  /*49c0*/  FFMA.FTZ R165, R81, R167, R196 ;  /* 0x000000a751a57223 */ /* 0x005fe200000100c4 */
[----:B------:R-:W-:Y:S06]  /*49d0*/  @!P4 BRA `(.L_x_7722) ;  /* 0x000000000004c947 */ /* 0x000fec0003800000 */
[----:B-1----:R0:W-:Y:S02]  /*49e0*/  REDG.E.ADD.F32.FTZ.RN.STRONG.GPU desc[UR36][R6.64+0x700], R181 ;  /* 0x000700b5060079a6 */ /* 0x0021e4000c12f324 */
.L_x_7722:
[----:B------:R-:W-:Y:S05]  /*49f0*/  BSYNC.RECONVERGENT B0 ;  /* 0x0000000000007941 */ /* 0x000fea0003800200 */
.L_x_7721:
[----:B01----:R0:W1:Y:S01]  /*4a00*/  LDS R181, [R102+0xfd0] ;  /* 0x000fd00066b57984 */ /* 0x0030620000000800 */
[----:B------:R-:W-:Y:S01]  /*4a10*/  BSSY.RECONVERGENT B0, `(.L_x_7723) ;  /* 0x0000004000007945 */ /* 0x000fe20003800200 */
[----:B------:R-:W-:-:S03]  /*4a20*/  FFMA.FTZ R165, R192, R177, R165 ;  /* 0x000000b1c0a57223 */ /* 0x000fc600000100a5 */
[----:B------:R-:W-:Y:S05]  /*4a30*/  @!P5 BRA `(.L_x_7724) ;  /* 0x000000000004d947 */ /* 0x000fea0003800000 */
[----:B-1----:R2:W-:Y:S02]  /*4a40*/  REDG.E.ADD.F32.FTZ.RN.STRONG.GPU desc[UR36][R6.64+0x780], R181 ;  /* 0x000780b5060079a6 */ /* 0x0025e4000c12f324 */
.L_x_7724:
[----:B------:R-:W-:Y:S05]  /*4a50*/  BSYNC.RECONVERGENT B0 ;  /* 0x0000000000007941 */ /* 0x000fea0003800200 */
.L_x_7723:
[----:B--2---:R-:W2:Y:S01]  /*4a60*/  SHFL.DOWN PT, R6, R165, 0x1, 0x1f ;  /* 0x08201f00a5067f89 */ /* 0x004ea200000e0000 */
[C---:B------:R-:W-:Y:S01]  /*4a70*/  ISETP.GT.AND P1, PT, R100.reuse, 0x1e, PT ;  /* 0x0000001e6400780c */ /* 0x040fe20003f24270 */
[----:B------:R-:W-:Y:S01]  /*4a80*/  FMUL.FTZ R196, R155, R170 ;  /* 0x000000aa9bc47220 */ /* 0x000fe20000410000 */
[----:B------:R-:W-:Y:S01]  /*4a90*/  ISETP.NE.AND P2, PT, R100, RZ, PT ;  /* 0x000000ff6400720c */ /* 0x000fe20003f45270 */
[----:B------:R-:W5:Y:S01]  /*4aa0*/  SHFL.DOWN PT, R7, R4, 0x1, 0x1f ;  /* 0x08201f0004077f89 */ /* 0x000f6200000e0000 */
        /* <DEDUP_REMOVED lines=23> */
[----:B-----5:R-:W-:Y:S01]  /*4c20*/  @!P1 FADD.FTZ R4, R4, R7 ;  /* 0x0000000704049221 */ /* 0x020fe20000010000 */
[----:B------:R-:W2:Y:S01]  /*4c30*/  SHFL.DOWN PT, R6, R165, 0x2, 0x1f ;  /* 0x08401f00a5067f89 */ /* 0x000ea200000e0000 */
[----:B------:R-:W-:Y:S01]  /*4c40*/  ISETP.GT.AND P1, PT, R100, 0x1d, PT ;  /* 0x0000001d6400780c */ /* 0x000fe20003f24270 */
[----:B------:R-:W-:Y:S01]  /*4c50*/  FADD.FTZ R42, R67, R42 ;  /* 0x0000002a432a7221 */ /* 0x000fe20000010000 */
[----:B------:R-:W-:Y:S01]  /*4c60*/  FADD.FTZ R41, R68, R41 ;  /* 0x0000002944297221 */ /* 0x000fe20000010000 */
[----:B------:R-:W5:Y:S01]  /*4c70*/  SHFL.DOWN PT, R7, R4, 0x2, 0x1f ;  /* 0x08401f0004077f89 */ /* 0x000f6200000e0000 */
[----:B------:R-:W-:-:S09]  /*4c80*/  FADD.FTZ R40, R5, R40 ;  /* 0x0000002805287221 */ /* 0x000fd20000010000 */
        /* <DEDUP_REMOVED lines=9> */
[----:B------:R-:W-:Y:S01]  /*4d20*/  FMUL.FTZ R7, R155, R180 ;  /* 0x000000b49b077220 */ /* 0x000fe20000410000 */
[----:B------:R-:W-:Y:S01]  /*4d30*/  ISETP.GT.AND P1, PT, R100, 0x17, PT ;  /* 0x000000176400780c */ /* 0x000fe20003f24270 */
[----:B------:R-:W-:Y:S01]  /*4d40*/  FMUL.FTZ R163, R163, R6 ;  /* 0x00000006a3a37220 */ /* 0x000fe20000410000 */
[----:B-1----:R-:W1:Y:S01]  /*4d50*/  SHFL.DOWN PT, R181, R4, 0x8, 0x1f ;  /* 0x09001f0004b57f89 */ /* 0x002e6200000e0000 */
[----:B------:R-:W-:Y:S01]  /*4d60*/  FMUL.FTZ R194, R194, R7 ;  /* 0x00000007c2c27220 */ /* 0x000fe20000410000 */
[C---:B------:R-:W-:Y:S01]  /*4d70*/  FMUL.FTZ R6, R155.reuse, R178 ;  /* 0x000000b29b067220 */ /* 0x040fe20000410000 */
[----:B------:R-:W-:Y:S01]  /*4d80*/  FFMA.FTZ R163, R14, R164, R163 ;  /* 0x000000a40ea37223 */ /* 0x000fe200000100a3 */
[----:B------:R-:W-:Y:S01]  /*4d90*/  FMUL.FTZ R164, R155, R66 ;  /* 0x000000429ba47220 */ /* 0x000fe20000410000 */
[----:B------:R-:W-:Y:S01]  /*4da0*/  FFMA.FTZ R194, R15, R180, R194 ;  /* 0x000000b40fc27223 */ /* 0x000fe200000100c2 */
        /* <DEDUP_REMOVED lines=20> */
[----:B------:R-:W-:Y:S01]  /*4ef0*/  FMUL.FTZ R66, R171, R66 ;  /* 0x00000042ab427220 */ /* 0x000fe20000410000 */
[----:B------:R-:W-:Y:S01]  /*4f00*/  FMUL.FTZ R6, R157, R6 ;  /* 0x000000069d067220 */ /* 0x000fe20000410000 */
[----:B------:R-:W-:Y:S01]  /*4f10*/  FFMA.FTZ R157, R10, R160, R7 ;  /* 0x000000a00a9d7223 */ /* 0x000fe20000010007 */
[----:B------:R-:W2:Y:S01]  /*4f20*/  SHFL.DOWN PT, R159, R4, 0x10, 0x1f ;  /* 0x0a001f00049f7f89 */ /* 0x000ea200000e0000 */
        /* <DEDUP_REMOVED lines=36> */
[----:B------:R-:W-:Y:S02]  /*5170*/  UISETP.NE.AND UP0, UPT, UR22, UR48, UPT ;  /* 0x000000301600728c */ /* 0x000fe4000bf05270 */
[----:B------:R-:W-:-:S04]  /*5180*/  ULEA UR9, UR8, UR10, 0x2 ;  /* 0x0000000a08097291 */ /* 0x000fc8000f8e10ff */
[----:B------:R-:W-:-:S13]  /*5190*/  PLOP3.LUT P1, PT, PT, PT, UP0, 0x80, 0x8 ;  /* 0x000000000008781c */ /* 0x000fda0003f2f008 */
[----:B------:R-:W2:Y:S04]  /*51a0*/  @P1 LDS R5, [UR9+0x2748] ;  /* 0x00274809ff051984 */ /* 0x000ea80008000800 */
[----:B-1----:R-:W1:Y:S01]  /*51b0*/  @P1 LDS R6, [UR9+0x2348] ;  /* 0x00234809ff061984 */ /* 0x002e620008000800 */
[----:B--2---:R-:W-:Y:S01]  /*51c0*/  @P1 FADD.FTZ R4, R4, R5 ;  /* 0x0000000504041221 */ /* 0x004fe20000010000 */
[----:B-1----:R-:W-:-:S04]  /*51d0*/  @P1 FADD.FTZ R165, R165, R6 ;  /* 0x00000006a5a51221 */ /* 0x002fc80000010000 */
[----:B------:R2:W-:Y:S04]  /*51e0*/  STS [UR9+0x2748], R4 ;  /* 0x00274804ff007988 */ /* 0x0005e80008000809 */
[----:B------:R2:W-:Y:S02]  /*51f0*/  STS [UR9+0x2348], R165 ;  /* 0x002348a5ff007988 */ /* 0x0005e40008000809 */
.L_x_7726:
[----:B------:R-:W-:Y:S05]  /*5200*/  BSYNC.RECONVERGENT B0 ;  /* 0x0000000000007941 */ /* 0x000fea0003800200 */
.L_x_7725:
[----:B------:R-:W-:-:S04]  /*5210*/  UIADD3 UR8, UPT, UPT, UR8, 0x1, URZ ;  /* 0x0000000108087890 */ /* 0x000fc8000fffe0ff */
[----:B------:R-:W-:-:S09]  /*5220*/  UISETP.GE.AND UP0, UPT, UR8, UR49, UPT ;  /* 0x000000310800728c */ /* 0x000fd2000bf06270 */
[----:B------:R-:W-:Y:S05]  /*5230*/  BRA.U !UP0, `(.L_x_7727) ;  /* 0xffffffd508987547 */ /* 0x000fea000b83ffff */
.L_x_7689:
[----:B------:R-:W-:Y:S01]  /*5240*/  BAR.SYNC.DEFER_BLOCKING 0x0 ;  /* 0x0000000000007b1d */ /* 0x000fe20000010000 */
[----:B------:R-:W-:Y:S01]  /*5250*/  FADD.FTZ R0, R123, R24 ;  /* 0x000000187b007221 */ /* 0x000fe20000010000 */
[----:B------:R-:W-:Y:S01]  /*5260*/  IADD3 R122, P0, PT, R122, -0x800, RZ ;  /* 0xfffff8007a7a7810 */ /* 0x000fe20007f1e0ff */
[----:B------:R-:W-:Y:S02]  /*5270*/  UIADD3 UR27, UP1, UPT, UR27, -0x800, URZ ;  /* 0xfffff8001b1b7890 */ /* 0x000fe4000ff3e0ff */
[----:B------:R-:W-:Y:S01]  /*5280*/  FADD.FTZ R5, R0, R25 ;  /* 0x0000001900057221 */ /* 0x000fe20000010000 */
[----:B------:R-:W5:Y:S01]  /*5290*/  LDCU.64 UR10, c[0x0][0x4f8] ;  /* 0x00009f00ff0a77ac */ /* 0x000f620008000a00 */
[----:B------:R-:W-:Y:S02]  /*52a0*/  IADD3.X R121, PT, PT, R121, -0x1, RZ, P0, !PT ;  /* 0xffffffff79797810 */ /* 0x000fe400007fe4ff */
[----:B------:R-:W-:Y:S01]  /*52b0*/  FADD.FTZ R0, R5, R26 ;  /* 0x0000001a05007221 */ /* 0x000fe20000010000 */
[----:B------:R-:W0:Y:S03]  /*52c0*/  LDCU.64 UR32, c[0x0][0x500] ;  /* 0x0000a000ff2077ac */ /* 0x000e260008000a00 */
[----:B------:R-:W-:Y:S01]  /*52d0*/  FADD.FTZ R5, R0, R27 ;  /* 0x0000001b00057221 */ /* 0x000fe20000010000 */
[----:B------:R-:W1:Y:S03]  /*52e0*/  LDCU.64 UR34, c[0x0][0x550] ;  /* 0x0000aa00ff2277ac */ /* 0x000e660008000a00 */
[----:B------:R-:W-:Y:S01]  /*52f0*/  FADD.FTZ R0, R5, R28 ;  /* 0x0000001c05007221 */ /* 0x000fe20000010000 */
[----:B------:R-:W-:Y:S01]  /*5300*/  UMOV UR7, URZ ;  /* 0x000000ff00077c82 */ /* 0x000fe20008000000 */
[----:B------:R-:W-:-:S02]  /*5310*/  UIADD3 UR24, UP2, UPT, UR24, -0x800, URZ ;  /* 0xfffff80018187890 */ /* 0x000fc4000ff5e0ff */
[----:B------:R-:W-:Y:S02]  /*5320*/  UIADD3.X UR28, UPT, UPT, UR28, -0x1, URZ, UP1, !UPT ;  /* 0xffffffff1c1c7890 */ /* 0x000fe40008ffe4ff */
[----:B------:R-:W-:Y:S01]  /*5330*/  UIADD3.X UR26, UPT, UPT, UR26, -0x1, URZ, UP2, !UPT ;  /* 0xffffffff1a1a7890 */ /* 0x000fe200097fe4ff */
[----:B------:R-:W-:Y:S01]  /*5340*/  STS.128 [R96], R40 ;  /* 0x0000002860007388 */ /* 0x000fe20000000c00 */
[----:B-----5:R-:W-:-:S03]  /*5350*/  UIMAD.WIDE.U32 UR8, UR39, UR10, UR6 ;  /* 0x0000000a270872a5 */ /* 0x020fc6000f8e0006 */
[----:B------:R-:W-:Y:S01]  /*5360*/  STS.128 [R96+0x10], R44 ;  /* 0x0000102c60007388 */ /* 0x000fe20000000c00 */
[----:B------:R-:W-:-:S03]  /*5370*/  UIMAD UR9, UR39, UR11, UR9 ;  /* 0x0000000b270972a4 */ /* 0x000fc6000f8e0209 */
        /* <DEDUP_REMOVED lines=8> */
[----:B------:R-:W5:Y:S03]  /*5400*/  LDCU.64 UR32, c[0x0][0x560] ;  /* 0x0000ac00ff2077ac */ /* 0x000f660008000a00 */
[----:B------:R-:W2:Y:S01]  /*5410*/  LDS.128 R16, [R98+0x400] ;  /* 0x0004000062107984 */ /* 0x000ea20000000c00 */
        /* <DEDUP_REMOVED lines=8> */
[----:B0-----:R-:W-:Y:S03]  /*54a0*/  STG.E.128 desc[UR36][R2.64], R8 ;  /* 0x0000000802007986 */ /* 0x001fe6000c101d24 */
[----:B------:R-:W-:Y:S01]  /*54b0*/  UIMAD UR7, UR39, UR9, UR7 ;  /* 0x00000009270772a4 */ /* 0x000fe2000f8e0207 */
[----:B-1----:R-:W-:Y:S03]  /*54c0*/  STG.E.128 desc[UR36][R2.64+0x200], R12 ;  /* 0x0002000c02007986 */ /* 0x002fe6000c101d24 */
[----:B----4-:R-:W-:Y:S01]  /*54d0*/  UIMAD.WIDE.U32 UR6, UR38, UR10, UR6 ;  /* 0x0000000a260672a5 */ /* 0x010fe2000f8e0006 */
[----:B--2---:R-:W-:Y:S03]  /*54e0*/  STG.E.128 desc[UR36][R2.64+0x400], R16 ;  /* 0x0004001002007986 */ /* 0x004fe6000c101d24 */
        /* <DEDUP_REMOVED lines=37> */
.L_x_7687:
        /* <DEDUP_REMOVED lines=33> */
.L_x_7730:
[----:B------:R-:W-:Y:S05]  /*5950*/  BSYNC.RECONVERGENT B0 ;  /* 0x0000000000007941 */ /* 0x000fea0003800200 */
.L_x_7729:
        /* <DEDUP_REMOVED lines=31> */
.L_x_7732:
[----:B------:R-:W-:Y:S05]  /*5b50*/  BSYNC.RECONVERGENT B0 ;  /* 0x0000000000007941 */ /* 0x000fea0003800200 */
.L_x_7731:
        /* <DEDUP_REMOVED lines=9> */
.L_x_7734:
[----:B------:R-:W-:Y:S02]  /*5bf0*/  LEA R0, R11, UR4, 0x2 ;  /* 0x000000040b007c11 */ /* 0x000fe4000f8e10ff */
[----:B0-----:R-:W-:Y:S02]  /*5c00*/  MOV R5, UR13 ;  /* 0x0000000d00057c02 */ /* 0x001fe40008000f00 */
[----:B-12---:R-:W-:Y:S01]  /*5c10*/  MOV R4, UR12 ;  /* 0x0000000c00047c02 */ /* 0x006fe20008000f00 */
        /* <DEDUP_REMOVED lines=27> */
.L_x_7733:
[----:B------:R-:W-:Y:S05]  /*5dd0*/  EXIT ;  /* 0x000000000000794d */ /* 0x000fea0003800000 */
.L_x_7735:
        /* <DEDUP_REMOVED lines=10> */
.L_x_10494:


//--------------------- .text._Z25selective_scan_bwd_kernelI32Selective_Scan_bwd_kernel_traitsILi32ELi16ELb1ELb0ELb1ELb1ELb0EffEEv12SSMParamsBwd --------------------------
	.section	.text._Z25selective_scan_bwd_kernelI32Selective_Scan_bwd_kernel_traitsILi32ELi16ELb1ELb0ELb1ELb1ELb0EffEEv12SSMParamsBwd,"ax",@progbits
	.align	128
        .global         _Z25selective_scan_bwd_kernelI32Selective_Scan_bwd_kernel_traitsILi32ELi16ELb1ELb0ELb1ELb1ELb0EffEEv12SSMParamsBwd
        .type           _Z25selective_scan_bwd_kernelI32Selective_Scan_bwd_kernel_traitsILi32ELi16ELb1ELb0ELb1ELb1ELb0EffEEv12SSMParamsBwd,@function
        .size           _Z25selective_scan_bwd_kernelI32Selective_Scan_bwd_kernel_traitsILi32ELi16ELb1ELb0ELb1ELb1ELb0EffEEv12SSMParamsBwd,(.L_x_10495 - _Z25selective_scan_bwd_kernelI32Selective_Scan_bwd_kernel_traitsILi32ELi16ELb1ELb0ELb1ELb1ELb0EffEEv12SSMParamsBwd)
        .other          _Z25selective_scan_bwd_kernelI32Selective_Scan_bwd_kernel_traitsILi32ELi16ELb1ELb0ELb1ELb1ELb0EffEEv12SSMParamsBwd,@"STO_CUDA_ENTRY STV_DEFAULT"
_Z25selective_scan_bwd_kernelI32Selective_Scan_bwd_kernel_traitsILi32ELi16ELb1ELb0ELb1ELb1ELb0EffEEv12SSMParamsBwd:
.text._Z25selective_scan_bwd_kernelI32Selective_Scan_bwd_kernel_traitsILi32ELi16ELb1ELb0ELb1ELb1ELb0EffEEv12SSMParamsBwd:
        /* <DEDUP_REMOVED lines=135> */
[C---:B------:R-:W-:Y:S01]  /*0870*/  SHF.L.U32 R0, R88.reuse, 0x2, RZ ;  /* 0x0000000258007819 */ /* 0x040fe200000006ff */
[----:B------:R-:W-:Y:S01]  /*0880*/  UIMAD UR23, UR34, UR31, UR15 ;  /* 0x0000001f221772a4 */ /* 0x000fe2000f8e020f */
[----:B------:R-:W-:Y:S01]  /*0890*/  IMAD R3, R5, UR35, R3 ;  /* 0x0000002305037c24 */ /* 0x000fe2000f8e0203 */
[C---:B------:R-:W-:Y:S01]  /*08a0*/  SHF.L.U32 R5, R88.reuse, 0x4, RZ ;  /* 0x0000000458057819 */ /* 0x040fe200000006ff */
[----:B------:R-:W-:Y:S01]  /*08b0*/  UIADD3 UR22, UPT, UPT, UR6, 0x850, URZ ;  /* 0x0000085006167890 */ /* 0x000fe2000fffe0ff */
        /* <DEDUP_REMOVED lines=16> */
[-C--:B------:R-:W-:Y:S02]  /*09c0*/  LEA.HI R123, R88, R88.reuse, RZ, 0x1b ;  /* 0x00000058587b7211 */ /* 0x080fe400078fd8ff */
[----:B------:R-:W-:Y:S02]  /*09d0*/  LOP3.LUT R3, R0, 0xf80, RZ, 0xc0, !PT ;  /* 0x00000f8000037812 */ /* 0x000fe400078ec0ff */
        /* <DEDUP_REMOVED lines=16> */
[----:B------:R-:W-:Y:S02]  /*0ae0*/  LEA.HI R120, R5, R5, RZ, 0x1b ;  /* 0x0000000505787211 */ /* 0x000fe400078fd8ff */
[----:B------:R-:W-:Y:S02]  /*0af0*/  LOP3.LUT R193, R88, 0x1f, RZ, 0xc0, !PT ;  /* 0x0000001f58c17812 */ /* 0x000fe400078ec0ff */
[----:B------:R-:W-:Y:S02]  /*0b00*/  LEA R123, R123, UR6, 0x2 ;  /* 0x000000067b7b7c11 */ /* 0x000fe4000f8e10ff */
[----:B------:R-:W-:Y:S02]  /*0b10*/  LOP3.LUT R122, R3, 0x1f, R88, 0xf8, !PT ;  /* 0x0000001f037a7812 */ /* 0x000fe400078ef858 */
        /* <DEDUP_REMOVED lines=16> */
[----:B------:R-:W-:Y:S02]  /*0c20*/  IADD3 R104, PT, PT, R91, R37, RZ ;  /* 0x000000255b687210 */ /* 0x000fe40007ffe0ff */
[----:B------:R-:W-:Y:S01]  /*0c30*/  LEA R120, R120, UR22, 0x2 ;  /* 0x0000001678787c11 */ /* 0x000fe2000f8e10ff */
[----:B------:R-:W-:Y:S01]  /*0c40*/  UMOV UR22, UR24 ;  /* 0x0000001800167c82 */ /* 0x000fe20008000000 */
[----:B------:R-:W-:-:S05]  /*0c50*/  UMOV UR24, UR26 ;  /* 0x0000001a00187c82 */ /* 0x000fca0008000000 */
.L_x_7808:
[----:B------:R-:W-:Y:S01]  /*0c60*/  BAR.SYNC.DEFER_BLOCKING 0x0 ;  /* 0x0000000000007b1d */ /* 0x000fe20000010000 */
[----:B-1----:R-:W-:Y:S02]  /*0c70*/  MOV R2, UR20 ;  /* 0x0000001400027c02 */ /* 0x002fe40008000f00 */
        /* <DEDUP_REMOVED lines=8> */
[----:B------:R-:W-:Y:S01]  /*0d00*/  MOV R92, UR18 ;  /* 0x00000012005c7c02 */ /* 0x000fe20008000f00 */
[----:B------:R-:W1:Y:S01]  /*0d10*/  S2R R103, SR_LANEID ;  /* 0x0000000000677919 */ /* 0x000e620000000000 */
[----:B------:R-:W-:-:S03]  /*0d20*/  MOV R93, UR17 ;  /* 0x00000011005d7c02 */ /* 0x000fc60008000f00 */
[----:B------:R-:W-:Y:S01]  /*0d30*/  IMAD.WIDE.U32 R92, R122, 0x10, R92 ;  /* 0x000000107a5c7825 */ /* 0x000fe200078e005c */
[----:B0-----:R-:W-:-:S06]  /*0d40*/  ULEA UR6, UR26, UR6, 0x18 ;  /* 0x000000061a067291 */ /* 0x001fcc000f8ec0ff */
[C---:B-1----:R-:W-:Y:S02]  /*0d50*/  LEA R102, R103.reuse, UR6, 0x4 ;  /* 0x0000000667667c11 */ /* 0x042fe4000f8e20ff */
        /* <DEDUP_REMOVED lines=86> */
.L_x_7738:
[----:B------:R-:W-:Y:S05]  /*12c0*/  BSYNC.RECONVERGENT B0 ;  /* 0x0000000000007941 */ /* 0x000fea0003800200 */
.L_x_7737:
        /* <DEDUP_REMOVED lines=34> */
.L_x_7740:
[----:B------:R-:W-:Y:S05]  /*14f0*/  BSYNC.RECONVERGENT B0 ;  /* 0x0000000000007941 */ /* 0x000fea0003800200 */
.L_x_7739:
        /* <DEDUP_REMOVED lines=34> */
.L_x_7742:
[----:B------:R-:W-:Y:S05]  /*1720*/  BSYNC.RECONVERGENT B0 ;  /* 0x0000000000007941 */ /* 0x000fea0003800200 */
.L_x_7741:
        /* <DEDUP_REMOVED lines=34> */
.L_x_7744:
[----:B------:R-:W-:Y:S05]  /*1950*/  BSYNC.RECONVERGENT B0 ;  /* 0x0000000000007941 */ /* 0x000fea0003800200 */
.L_x_7743:
        /* <DEDUP_REMOVED lines=34> */
.L_x_7746:
[----:B------:R-:W-:Y:S05]  /*1b80*/  BSYNC.RECONVERGENT B0 ;  /* 0x0000000000007941 */ /* 0x000fea0003800200 */
.L_x_7745:
        /* <DEDUP_REMOVED lines=37> */
.L_x_7748:
[----:B------:R-:W-:Y:S05]  /*1de0*/  BSYNC.RECONVERGENT B0 ;  /* 0x0000000000007941 */ /* 0x000fea0003800200 */
.L_x_7747:
        /* <DEDUP_REMOVED lines=39> */
.L_x_7750:
[----:B------:R-:W-:Y:S05]  /*2060*/  BSYNC.RECONVERGENT B0 ;  /* 0x0000000000007941 */ /* 0x000fea0003800200 */
.L_x_7749:
        /* <DEDUP_REMOVED lines=38> */
.L_x_7752:
[----:B------:R-:W-:Y:S05]  /*22d0*/  BSYNC.RECONVERGENT B0 ;  /* 0x0000000000007941 */ /* 0x000fea0003800200 */
.L_x_7751:
        /* <DEDUP_REMOVED lines=38> */
.L_x_7754:
[----:B------:R-:W-:Y:S05]  /*2540*/  BSYNC.RECONVERGENT B0 ;  /* 0x0000000000007941 */ /* 0x000fea0003800200 */
.L_x_7753:
        /* <DEDUP_REMOVED lines=38> */
.L_x_7756:
[----:B------:R-:W-:Y:S05]  /*27b0*/  BSYNC.RECONVERGENT B0 ;  /* 0x0000000000007941 */ /* 0x000fea0003800200 */
.L_x_7755:
        /* <DEDUP_REMOVED lines=38> */
.L_x_7758:
[----:B------:R-:W-:Y:S05]  /*2a20*/  BSYNC.RECONVERGENT B0 ;  /* 0x0000000000007941 */ /* 0x000fea0003800200 */
.L_x_7757:
        /* <DEDUP_REMOVED lines=32> */
.L_x_7760:
[----:B------:R-:W-:Y:S05]  /*2c30*/  BSYNC.RECONVERGENT B0 ;  /* 0x0000000000007941 */ /* 0x000fea0003800200 */
.L_x_7759:
        /* <DEDUP_REMOVED lines=32> */
.L_x_7762:
[----:B------:R-:W-:Y:S05]  /*2e40*/  BSYNC.RECONVERGENT B0 ;  /* 0x0000000000007941 */ /* 0x000fea0003800200 */
.L_x_7761:
        /* <DEDUP_REMOVED lines=32> */
.L_x_7764:
[----:B------:R-:W-:Y:S05]  /*3050*/  BSYNC.RECONVERGENT B0 ;  /* 0x0000000000007941 */ /* 0x000fea0003800200 */
.L_x_7763:
        /* <DEDUP_REMOVED lines=32> */
.L_x_7766:
[----:B------:R-:W-:Y:S05]  /*3260*/  BSYNC.RECONVERGENT B0 ;  /* 0x0000000000007941 */ /* 0x000fea0003800200 */
.L_x_7765:
        /* <DEDUP_REMOVED lines=32> */
.L_x_7768:
[----:B------:R-:W-:Y:S05]  /*3470*/  BSYNC.RECONVERGENT B0 ;  /* 0x0000000000007941 */ /* 0x000fea0003800200 */
.L_x_7767:
        /* <DEDUP_REMOVED lines=29> */
[----:B------:R-:W-:Y:S01]  /*3650*/  USHF.L.U32 UR26, UR26, 0x9, URZ ;  /* 0x000000091a1a7899 */ /* 0x000fe200080006ff */
[----:B------:R-:W-:Y:S01]  /*3660*/  FMUL.FTZ R155, R9, R98 ;  /* 0x00000062099b7220 */ /* 0x000fe20000410000 */
[----:B------:R-:W-:Y:S01]  /*3670*/  FMUL.FTZ R154, R10, R99 ;  /* 0x000000630a9a7220 */ /* 0x000fe20000410000 */
[----:B------:R-:W1:Y:S01]  /*3680*/  LDC.64 R96, c[0x0][0x4f0] ;  /* 0x00013c00ff607b82 */ /* 0x000e620000000a00 */
[----:B------:R-:W-:Y:S01]  /*3690*/  PLOP3.LUT P0, PT, PT, PT, UP0, 0x80, 0x8 ;  /* 0x000000000008781c */ /* 0x000fe20003f0f008 */
[----:B------:R-:W-:Y:S01]  /*36a0*/  FMUL.FTZ R153, R11, R0 ;  /* 0x000000000b997220 */ /* 0x000fe20000410000 */
        /* <DEDUP_REMOVED lines=14> */
[----:B------:R-:W-:Y:S01]  /*3790*/  IADD3 R194, PT, PT, R88, UR26, RZ ;  /* 0x0000001a58c27c10 */ /* 0x000fe2000fffe0ff */
[----:B------:R-:W-:Y:S01]  /*37a0*/  ULOP3.LUT UR42, UR6, 0x100, URZ, 0xc0, !UPT ;  /* 0x00000100062a7892 */ /* 0x000fe2000f8ec0ff */
        /* <DEDUP_REMOVED lines=9> */
.L_x_7807:
        /* <DEDUP_REMOVED lines=26> */
[----:B------:R0:W4:Y:S01]  /*39e0*/  LDG.E R159, desc[UR32][R76.64] ;  /* 0x000000204c9f7981 */ /* 0x000122000c1e1900 */
[----:B-1----:R-:W1:Y:S01]  /*39f0*/  S2UR UR27, SR_CgaCtaId ;  /* 0x00000000001b79c3 */ /* 0x002e620000008800 */
        /* <DEDUP_REMOVED lines=8> */
[----:B----4-:R1:W-:Y:S01]  /*3a80*/  STS.128 [R102+0x600], R84 ;  /* 0x0006005466007388 */ /* 0x0103e20000000c00 */
[----:B------:R-:W-:-:S03]  /*3a90*/  NOP ;  /* 0x0000000000007918 */ /* 0x000fc60000000000 */
[----:B0-----:R-:W0:Y:S04]  /*3aa0*/  LDS.128 R76, [R100] ;  /* 0x00000000644c7984 */ /* 0x001e280000000c00 */
[----:B------:R-:W2:Y:S04]  /*3ab0*/  LDS.128 R80, [R100+0x10] ;  /* 0x0000100064507984 */ /* 0x000ea80000000c00 */
[----:B------:R-:W3:Y:S04]  /*3ac0*/  LDS.128 R72, [R100+0x20] ;  /* 0x0000200064487984 */ /* 0x000ee80000000c00 */
[----:B------:R-:W4:Y:S01]  /*3ad0*/  LDS.128 R68, [R100+0x30] ;  /* 0x0000300064447984 */ /* 0x000f220000000c00 */
[----:B------:R-:W-:-:S04]  /*3ae0*/  FMUL.FTZ R166, R157, 1.4426950216293334961 ;  /* 0x3fb8aa3b9da67820 */ /* 0x000fc80000410000 */
[C---:B------:R-:W-:Y:S01]  /*3af0*/  FMUL.FTZ R171, R166.reuse, R101 ;  /* 0x00000065a6ab7220 */ /* 0x040fe20000410000 */
[C---:B------:R-:W-:Y:S01]  /*3b00*/  FMUL.FTZ R2, R166.reuse, R130 ;  /* 0x00000082a6027220 */ /* 0x040fe20000410000 */
[C---:B------:R-:W-:Y:S01]  /*3b10*/  FMUL.FTZ R160, R166.reuse, R98 ;  /* 0x00000062a6a07220 */ /* 0x040fe20000410000 */
[C---:B------:R-:W-:Y:S01]  /*3b20*/  FMUL.FTZ R161, R166.reuse, R99 ;  /* 0x00000063a6a17220 */ /* 0x040fe20000410000 */
[C---:B------:R-:W-:Y:S01]  /*3b30*/  FMUL.FTZ R164, R166.reuse, R0 ;  /* 0x00000000a6a47220 */ /* 0x040fe20000410000 */
[----:B-1----:R1:W-:Y:S01]  /*3b40*/  MUFU.EX2 R84, R2 ;  /* 0x0000000200547308 */ /* 0x0023e20000000800 */
[C---:B------:R-:W-:Y:S01]  /*3b50*/  FMUL.FTZ R165, R166.reuse, R131 ;  /* 0x00000083a6a57220 */ /* 0x040fe20000410000 */
[C---:B------:R-:W-:Y:S01]  /*3b60*/  FMUL.FTZ R85, R166.reuse, R133 ;  /* 0x00000085a6557220 */ /* 0x040fe20000410000 */
[C---:B------:R-:W-:Y:S01]  /*3b70*/  FMUL.FTZ R86, R166.reuse, R132 ;  /* 0x00000084a6567220 */ /* 0x040fe20000410000 */
[----:B------:R-:W5:Y:S01]  /*3b80*/  MUFU.EX2 R171, R171 ;  /* 0x000000ab00ab7308 */ /* 0x000f620000000800 */
[C---:B------:R-:W-:Y:S01]  /*3b90*/  FMUL.FTZ R169, R166.reuse, R135 ;  /* 0x00000087a6a97220 */ /* 0x040fe20000410000 */
[C---:B------:R-:W-:Y:S01]  /*3ba0*/  FMUL.FTZ R170, R166.reuse, R134 ;  /* 0x00000086a6aa7220 */ /* 0x040fe20000410000 */
[C---:B------:R-:W-:Y:S01]  /*3bb0*/  FMUL.FTZ R175, R166.reuse, R137 ;  /* 0x00000089a6af7220 */ /* 0x040fe20000410000 */
[C---:B------:R-:W-:Y:S01]  /*3bc0*/  FMUL.FTZ R174, R166.reuse, R136 ;  /* 0x00000088a6ae7220 */ /* 0x040fe20000410000 */
[----:B-1----:R-:W-:Y:S01]  /*3bd0*/  MOV R2, UR6 ;  /* 0x0000000600027c02 */ /* 0x002fe20008000f00 */
[C---:B------:R-:W-:Y:S01]  /*3be0*/  FMUL.FTZ R173, R166.reuse, R139 ;  /* 0x0000008ba6ad7220 */ /* 0x040fe20000410000 */
[C---:B------:R-:W-:Y:S01]  /*3bf0*/  FMUL.FTZ R172, R166.reuse, R138 ;  /* 0x0000008aa6ac7220 */ /* 0x040fe20000410000 */
[C---:B------:R-:W-:Y:S01]  /*3c00*/  FMUL.FTZ R177, R166.reuse, R141 ;  /* 0x0000008da6b17220 */ /* 0x040fe20000410000 */
[----:B------:R-:W-:Y:S01]  /*3c10*/  FMUL.FTZ R181, R166, R158 ;  /* 0x0000009ea6b57220 */ /* 0x000fe20000410000 */
[----:B------:R-:W-:Y:S01]  /*3c20*/  IADD3 R2, PT, PT, R2, UR42, RZ ;  /* 0x0000002a02027c10 */ /* 0x000fe2000fffe0ff */
        /* <DEDUP_REMOVED lines=60> */
.L_x_7771:
[----:B------:R-:W-:-:S06]  /*3ff0*/  LEA R190, R88, UR27, 0x2 ;  /* 0x0000001b58be7c11 */ /* 0x000fcc000f8e10ff */
[----:B------:R-:W0:Y:S02]  /*4000*/  LDS R190, [R190+0x1acc] ;  /* 0x001acc00bebe7984 */ /* 0x000e240000000800 */
.L_x_7772:
[----:B------:R-:W-:Y:S05]  /*4010*/  BSYNC.RECONVERGENT B0 ;  /* 0x0000000000007941 */ /* 0x000fea0003800200 */
.L_x_7770:
        /* <DEDUP_REMOVED lines=8> */
[----:B------:R-:W-:Y:S01]  /*40a0*/  FFMA.FTZ R192, R156, R160, R155 ;  /* 0x000000a09cc07223 */ /* 0x000fe2000001009b */
[----:B------:R-:W-:Y:S01]  /*40b0*/  FFMA.FTZ R197, R181, R188, R186 ;  /* 0x000000bcb5c57223 */ /* 0x000fe200000100ba */
[----:B------:R-:W-:Y:S01]  /*40c0*/  ISETP.GE.AND P1, PT, R103, 0x1, PT ;  /* 0x000000016700780c */ /* 0x000fe20003f26270 */
[----:B------:R-:W-:Y:S01]  /*40d0*/  UISETP.GE.AND UP0, UPT, UR21, UR45, UPT ;  /* 0x0000002d1500728c */ /* 0x000fe2000bf06270 */
[----:B------:R-:W-:Y:S01]  /*40e0*/  FFMA.FTZ R192, R161, R192, R154 ;  /* 0x000000c0a1c07223 */ /* 0x000fe2000001009a */
[----:B------:R-:W-:Y:S01]  /*40f0*/  FFMA.FTZ R197, R177, R197, R184 ;  /* 0x000000c5b1c57223 */ /* 0x000fe200000100b8 */
[----:B------:R-:W-:Y:S01]  /*4100*/  ISETP.NE.AND P3, PT, R193, 0x1f, PT ;  /* 0x0000001fc100780c */ /* 0x000fe20003f65270 */
[----:B------:R-:W-:Y:S01]  /*4110*/  ULEA UR26, UR6, UR27, 0x3 ;  /* 0x0000001b061a7291 */ /* 0x000fe2000f8e18ff */
[----:B------:R-:W-:Y:S01]  /*4120*/  FFMA.FTZ R192, R164, R192, R153 ;  /* 0x000000c0a4c07223 */ /* 0x000fe20000010099 */
[----:B------:R-:W-:Y:S01]  /*4130*/  FFMA.FTZ R197, R172, R197, R189 ;  /* 0x000000c5acc57223 */ /* 0x000fe200000100bd */
[----:B------:R-:W-:Y:S01]  /*4140*/  ISETP.NE.AND P4, PT, R88, RZ, PT ;  /* 0x000000ff5800720c */ /* 0x000fe20003f85270 */
[----:B------:R-:W-:Y:S01]  /*4150*/  BSSY.RECONVERGENT B0, `(.L_x_7773) ;  /* 0x0000104000007945 */ /* 0x000fe20003800200 */
[----:B------:R-:W-:Y:S01]  /*4160*/  FFMA.FTZ R192, R165, R192, R152 ;  /* 0x000000c0a5c07223 */ /* 0x000fe20000010098 */
[----:B------:R-:W-:-:S03]  /*4170*/  FFMA.FTZ R197, R173, R197, R182 ;  /* 0x000000c5adc57223 */ /* 0x000fc600000100b6 */
[----:B------:R-:W-:Y:S01]  /*4180*/  FFMA.FTZ R192, R84, R192, R151 ;  /* 0x000000c054c07223 */ /* 0x000fe20000010097 */
[----:B------:R-:W-:-:S03]  /*4190*/  FFMA.FTZ R197, R174, R197, R187 ;  /* 0x000000c5aec57223 */ /* 0x000fc600000100bb */
[----:B------:R-:W-:Y:S01]  /*41a0*/  FFMA.FTZ R195, R85, R192, R150 ;  /* 0x000000c055c37223 */ /* 0x000fe20000010096 */
[----:B------:R-:W-:Y:S01]  /*41b0*/  FMUL.FTZ R192, R171, R160 ;  /* 0x000000a0abc07220 */ /* 0x000fe20000410000 */
[----:B------:R-:W-:Y:S02]  /*41c0*/  FFMA.FTZ R197, R175, R197, R180 ;  /* 0x000000c5afc57223 */ /* 0x000fe400000100b4 */
[----:B------:R-:W-:Y:S01]  /*41d0*/  FFMA.FTZ R196, R86, R195, R149 ;  /* 0x000000c356c47223 */ /* 0x000fe20000010095 */
[----:B------:R-:W-:Y:S01]  /*41e0*/  FMUL.FTZ R195, R161, R192 ;  /* 0x000000c0a1c37220 */ /* 0x000fe20000410000 */
[----:B01----:R-:W-:Y:S01]  /*41f0*/  FMUL.FTZ R192, R181, R190 ;  /* 0x000000beb5c07220 */ /* 0x003fe20000410000 */
[----:B------:R-:W-:Y:S01]  /*4200*/  FFMA.FTZ R198, R170, R197, R185 ;  /* 0x000000c5aac67223 */ /* 0x000fe200000100b9 */
[----:B------:R-:W-:Y:S01]  /*4210*/  FFMA.FTZ R196, R169, R196, R148 ;  /* 0x000000c4a9c47223 */ /* 0x000fe20000010094 */
[----:B--2---:R-:W-:Y:S01]  /*4220*/  FMUL.FTZ R2, R164, R195 ;  /* 0x000000c3a4027220 */ /* 0x004fe20000410000 */
        /* <DEDUP_REMOVED lines=9> */
[C---:B------:R-:W-:Y:S01]  /*42c0*/  FFMA.FTZ R198, R85.reuse, R198, R176 ;  /* 0x000000c655c67223 */ /* 0x040fe200000100b0 */
[C---:B------:R-:W-:Y:S01]  /*42d0*/  FFMA.FTZ R196, R174.reuse, R196, R145 ;  /* 0x000000c4aec47223 */ /* 0x040fe20000010091 */
        /* <DEDUP_REMOVED lines=13> */
[----:B------:R-:W-:-:S02]  /*43b0*/  FMUL.FTZ R3, R175, R2 ;  /* 0x00000002af037220 */ /* 0x000fc40000410000 */
[----:B------:R-:W-:Y:S02]  /*43c0*/  FFMA.FTZ R198, R160, R198, R87 ;  /* 0x000000c6a0c67223 */ /* 0x000fe40000010057 */
[----:B------:R-:W0:Y:S01]  /*43d0*/  SHFL.UP PT, R196, R195, 0x1, RZ ;  /* 0x04200000c3c47989 */ /* 0x000e2200000e00ff */
[----:B------:R-:W-:-:S03]  /*43e0*/  FMUL.FTZ R2, R174, R3 ;  /* 0x00000003ae027220 */ /* 0x000fc60000410000 */
[----:B------:R-:W-:Y:S01]  /*43f0*/  SHFL.DOWN PT, R201, R198, 0x1, 0x1f ;  /* 0x08201f00c6c97f89 */ /* 0x000fe200000e0000 */
[----:B------:R-:W-:-:S04]  /*4400*/  FMUL.FTZ R3, R173, R2 ;  /* 0x00000002ad037220 */ /* 0x000fc80000410000 */
[----:B------:R-:W-:Y:S01]  /*4410*/  FMUL.FTZ R2, R172, R3 ;  /* 0x00000003ac027220 */ /* 0x000fe20000410000 */
[----:B------:R-:W-:-:S03]  /*4420*/  FMUL.FTZ R3, R175, R192 ;  /* 0x000000c0af037220 */ /* 0x000fc60000410000 */
[----:B------:R-:W-:-:S04]  /*4430*/  FMUL.FTZ R2, R177, R2 ;  /* 0x00000002b1027220 */ /* 0x000fc80000410000 */
[----:B------:R-:W-:Y:S01]  /*4440*/  FMUL.FTZ R192, R181, R2 ;  /* 0x00000002b5c07220 */ /* 0x000fe20000410000 */
[----:B------:R-:W-:-:S04]  /*4450*/  FMUL.FTZ R2, R170, R3 ;  /* 0x00000003aa027220 */ /* 0x000fc80000410000 */
[----:B------:R-:W-:Y:S01]  /*4460*/  FMUL.FTZ R199, R169, R2 ;  /* 0x00000002a9c77220 */ /* 0x000fe20000410000 */
[----:B------:R-:W1:Y:S01]  /*4470*/  SHFL.UP PT, R3, R192, 0x1, RZ ;  /* 0x04200000c0037989 */ /* 0x000e6200000e00ff */
[----:B0-----:R-:W-:-:S05]  /*4480*/  FFMA.FTZ R196, R192, R196, R195 ;  /* 0x000000c4c0c47223 */ /* 0x001fca00000100c3 */
[----:B------:R-:W-:Y:S01]  /*4490*/  FSEL R197, R195, R196, !P1 ;  /* 0x000000c4c3c57208 */ /* 0x000fe20004800000 */
[----:B------:R-:W-:-:S04]  /*44a0*/  FMUL.FTZ R196, R86, R199 ;  /* 0x000000c756c47220 */ /* 0x000fc80000410000 */
[----:B------:R-:W-:Y:S01]  /*44b0*/  FMUL.FTZ R195, R85, R196 ;  /* 0x000000c455c37220 */ /* 0x000fe20000410000 */
[----:B------:R-:W0:Y:S03]  /*44c0*/  SHFL.UP PT, R2, R197, 0x2, RZ ;  /* 0x04400000c5027989 */ /* 0x000e2600000e00ff */
[----:B------:R-:W-:-:S04]  /*44d0*/  FMUL.FTZ R196, R84, R195 ;  /* 0x000000c354c47220 */ /* 0x000fc80000410000 */
[----:B------:R-:W-:-:S04]  /*44e0*/  FMUL.FTZ R195, R165, R196 ;  /* 0x000000c4a5c37220 */ /* 0x000fc80000410000 */
[----:B------:R-:W-:Y:S01]  /*44f0*/  FMUL.FTZ R196, R164, R195 ;  /* 0x000000c3a4c47220 */ /* 0x000fe20000410000 */
[----:B-1----:R-:W-:Y:S01]  /*4500*/  @P1 FMUL.FTZ R192, R192, R3 ;  /* 0x00000003c0c01220 */ /* 0x002fe20000410000 */
[----:B------:R-:W-:Y:S02]  /*4510*/  ISETP.GE.AND P1, PT, R103, 0x2, PT ;  /* 0x000000026700780c */ /* 0x000fe40003f26270 */
[----:B------:R-:W-:Y:S01]  /*4520*/  FMUL.FTZ R195, R161, R196 ;  /* 0x000000c4a1c37220 */ /* 0x000fe20000410000 */
[----:B------:R-:W-:Y:S01]  /*4530*/  MOV R196, R198 ;  /* 0x000000c600c47202 */ /* 0x000fe20000000f00 */
[----:B------:R-:W1:Y:S02]  /*4540*/  SHFL.UP PT, R3, R192, 0x2, RZ ;  /* 0x04400000c0037989 */ /* 0x000e6400000e00ff */
[----:B------:R-:W-:-:S04]  /*4550*/  FMUL.FTZ R195, R160, R195 ;  /* 0x000000c3a0c37220 */ /* 0x000fc80000410000 */
[----:B------:R-:W-:Y:S01]  /*4560*/  @P3 FFMA.FTZ R196, R195, R201, R196 ;  /* 0x000000c9c3c43223 */ /* 0x000fe200000100c4 */
[----:B------:R-:W2:Y:S01]  /*4570*/  SHFL.DOWN PT, R200, R195, 0x1, 0x1f ;  /* 0x08201f00c3c87f89 */ /* 0x000ea200000e0000 */
[----:B0-----:R-:W-:-:S05]  /*4580*/  FFMA.FTZ R2, R192, R2, R197 ;  /* 0x00000002c0027223 */ /* 0x001fca00000100c5 */
[----:B------:R-:W-:-:S05]  /*4590*/  FSEL R197, R197, R2, !P1 ;  /* 0x00000002c5c57208 */ /* 0x000fca0004800000 */
[----:B------:R-:W0:Y:S01]  /*45a0*/  SHFL.UP PT, R2, R197, 0x4, RZ ;  /* 0x04800000c5027989 */ /* 0x000e2200000e00ff */
[----:B-1----:R-:W-:Y:S01]  /*45b0*/  @P1 FMUL.FTZ R192, R192, R3 ;  /* 0x00000003c0c01220 */ /* 0x002fe20000410000 */
[----:B------:R-:W-:-:S04]  /*45c0*/  ISETP.GE.AND P1, PT, R103, 0x4, PT ;  /* 0x000000046700780c */ /* 0x000fc80003f26270 */
[----:B------:R-:W1:Y:S01]  /*45d0*/  SHFL.UP PT, R3, R192, 0x4, RZ ;  /* 0x04800000c0037989 */ /* 0x000e6200000e00ff */
[----:B--2---:R-:W-:-:S05]  /*45e0*/  @P3 FMUL.FTZ R199, R200, R195 ;  /* 0x000000c3c8c73220 */ /* 0x004fca0000410000 */
[----:B------:R-:W-:Y:S02]  /*45f0*/  @P3 MOV R195, R199 ;  /* 0x000000c700c33202 */ /* 0x000fe40000000f00 */
[----:B------:R-:W2:Y:S01]  /*4600*/  SHFL.DOWN PT, R199, R196, 0x2, 0x1f ;  /* 0x08401f00c4c77f89 */ /* 0x000ea200000e0000 */
[----:B------:R-:W-:-:S03]  /*4610*/  ISETP.GT.U32.AND P3, PT, R193, 0x1d, PT ;  /* 0x0000001dc100780c */ /* 0x000fc60003f64070 */
[----:B------:R-:W4:Y:S01]  /*4620*/  SHFL.DOWN PT, R198, R195, 0x2, 0x1f ;  /* 0x08401f00c3c67f89 */ /* 0x000f2200000e0000 */
[----:B0-----:R-:W-:-:S05]  /*4630*/  FFMA.FTZ R2, R192, R2, R197 ;  /* 0x00000002c0027223 */ /* 0x001fca00000100c5 */
[----:B------:R-:W-:-:S05]  /*4640*/  FSEL R197, R197, R2, !P1 ;  /* 0x00000002c5c57208 */ /* 0x000fca0004800000 */
[----:B------:R-:W0:Y:S01]  /*4650*/  SHFL.UP PT, R2, R197, 0x8, RZ ;  /* 0x05000000c5027989 */ /* 0x000e2200000e00ff */
[----:B-1----:R-:W-:Y:S01]  /*4660*/  @P1 FMUL.FTZ R192, R192, R3 ;  /* 0x00000003c0c01220 */ /* 0x002fe20000410000 */
[----:B------:R-:W-:-:S04]  /*4670*/  ISETP.GE.AND P1, PT, R103, 0x8, PT ;  /* 0x000000086700780c */ /* 0x000fc80003f26270 */
[----:B------:R-:W1:Y:S01]  /*4680*/  SHFL.UP PT, R3, R192, 0x8, RZ ;  /* 0x05000000c0037989 */ /* 0x000e6200000e00ff */
[C---:B--2---:R-:W-:Y:S01]  /*4690*/  @!P3 FFMA.FTZ R196, R195.reuse, R199, R196 ;  /* 0x000000c7c3c4b223 */ /* 0x044fe200000100c4 */
[----:B----4-:R-:W-:-:S04]  /*46a0*/  @!P3 FMUL.FTZ R198, R195, R198 ;  /* 0x000000c6c3c6b220 */ /* 0x010fc80000410000 */
[----:B------:R-:W2:Y:S01]  /*46b0*/  SHFL.DOWN PT, R200, R196, 0x4, 0x1f ;  /* 0x08801f00c4c87f89 */ /* 0x000ea200000e0000 */
[----:B------:R-:W-:Y:S02]  /*46c0*/  @!P3 MOV R195, R198 ;  /* 0x000000c600c3b202 */ /* 0x000fe40000000f00 */
[----:B------:R-:W-:-:S03]  /*46d0*/  ISETP.GT.U32.AND P3, PT, R193, 0x1b, PT ;  /* 0x0000001bc100780c */ /* 0x000fc60003f64070 */
[----:B------:R-:W4:Y:S01]  /*46e0*/  SHFL.DOWN PT, R198, R195, 0x4, 0x1f ;  /* 0x08801f00c3c67f89 */ /* 0x000f2200000e0000 */
[----:B0-----:R-:W-:-:S05]  /*46f0*/  FFMA.FTZ R2, R192, R2, R197 ;  /* 0x00000002c0027223 */ /* 0x001fca00000100c5 */
[----:B------:R-:W-:Y:S01]  /*4700*/  FSEL R199, R197, R2, !P1 ;  /* 0x00000002c5c77208 */ /* 0x000fe20004800000 */
[----:B-1----:R-:W-:Y:S01]  /*4710*/  @P1 FMUL.FTZ R192, R192, R3 ;  /* 0x00000003c0c01220 */ /* 0x002fe20000410000 */
[----:B------:R-:W-:-:S03]  /*4720*/  ISETP.GE.AND P1, PT, R103, 0x10, PT ;  /* 0x000000106700780c */ /* 0x000fc60003f26270 */
[----:B------:R-:W0:Y:S04]  /*4730*/  SHFL.UP PT, R2, R199, 0x10, RZ ;  /* 0x06000000c7027989 */ /* 0x000e2800000e00ff */
[----:B------:R-:W1:Y:S01]  /*4740*/  SHFL.UP PT, R3, R192, 0x10, RZ ;  /* 0x06000000c0037989 */ /* 0x000e6200000e00ff */
[----:B--2---:R-:W-:-:S05]  /*4750*/  @!P3 FFMA.FTZ R196, R195, R200, R196 ;  /* 0x000000c8c3c4b223 */ /* 0x004fca00000100c4 */
[----:B------:R-:W2:Y:S01]  /*4760*/  SHFL.DOWN PT, R200, R196, 0x8, 0x1f ;  /* 0x09001f00c4c87f89 */ /* 0x000ea200000e0000 */
[----:B----4-:R-:W-:-:S05]  /*4770*/  @!P3 FMUL.FTZ R197, R195, R198 ;  /* 0x000000c6c3c5b220 */ /* 0x010fca0000410000 */
[----:B------:R-:W-:Y:S02]  /*4780*/  @!P3 MOV R195, R197 ;  /* 0x000000c500c3b202 */ /* 0x000fe40000000f00 */
[----:B------:R-:W-:-:S03]  /*4790*/  ISETP.GT.U32.AND P3, PT, R193, 0x17, PT ;  /* 0x00000017c100780c */ /* 0x000fc60003f64070 */
[----:B------:R-:W4:Y:S01]  /*47a0*/  SHFL.DOWN PT, R198, R195, 0x8, 0x1f ;  /* 0x09001f00c3c67f89 */ /* 0x000f2200000e0000 */
[C---:B0-----:R-:W-:Y:S01]  /*47b0*/  FFMA.FTZ R2, R192.reuse, R2, R199 ;  /* 0x00000002c0027223 */ /* 0x041fe200000100c7 */
[----:B-1----:R-:W-:-:S04]  /*47c0*/  @P1 FMUL.FTZ R192, R192, R3 ;  /* 0x00000003c0c01220 */ /* 0x002fc80000410000 */
[----:B------:R-:W-:Y:S01]  /*47d0*/  FSEL R199, R199, R2, !P1 ;  /* 0x00000002c7c77208 */ /* 0x000fe20004800000 */
[----:B------:R-:W-:Y:S01]  /*47e0*/  HFMA2 R2, -RZ, RZ, 1.875, 0 ;  /* 0x3f800000ff027431 */ /* 0x000fe200000001ff */
[----:B------:R-:W-:Y:S02]  /*47f0*/  PLOP3.LUT P1, PT, PT, PT, UP0, 0x80, 0x8 ;  /* 0x000000000008781c */ /* 0x000fe40003f2f008 */
[----:B------:R-:W-:Y:S01]  /*4800*/  MOV R3, RZ ;  /* 0x000000ff00037202 */ /* 0x000fe20000000f00 */
[----:B------:R-:W-:Y:S01]  /*4810*/  SHFL.UP PT, R192, R192, 0x1, RZ ;  /* 0x04200000c0c07989 */ /* 0x000fe200000e00ff */
[----:B------:R-:W-:Y:S01]  /*4820*/  ISETP.NE.OR P1, PT, R88, RZ, P1 ;  /* 0x000000ff5800720c */ /* 0x000fe20000f25670 */
[C---:B--2---:R-:W-:Y:S02]  /*4830*/  @!P3 FFMA.FTZ R196, R195.reuse, R200, R196 ;  /* 0x000000c8c3c4b223 */ /* 0x044fe400000100c4 */
[----:B------:R-:W-:Y:S01]  /*4840*/  SHFL.UP PT, R199, R199, 0x1, RZ ;  /* 0x04200000c7c77989 */ /* 0x000fe200000e00ff */
[----:B----4-:R-:W-:-:S09]  /*4850*/  @!P3 FMUL.FTZ R197, R195, R198 ;  /* 0x000000c6c3c5b220 */ /* 0x010fd20000410000 */
[----:B------:R-:W-:Y:S01]  /*4860*/  @!P1 LDS.64 R2, [UR26+0x1b48] ;  /* 0x001b481aff029984 */ /* 0x000fe20008000a00 */
[----:B------:R-:W-:Y:S02]  /*4870*/  ISETP.GT.U32.AND P1, PT, R193, 0xf, PT ;  /* 0x0000000fc100780c */ /* 0x000fe40003f24070 */
[----:B------:R-:W-:Y:S02]  /*4880*/  @!P3 MOV R195, R197 ;  /* 0x000000c500c3b202 */ /* 0x000fe40000000f00 */
[----:B------:R-:W0:Y:S04]  /*4890*/  SHFL.DOWN PT, R197, R196, 0x10, 0x1f ;  /* 0x0a001f00c4c57f89 */ /* 0x000e2800000e0000 */
[----:B------:R-:W-:Y:S05]  /*48a0*/  SHFL.DOWN PT, R200, R195, 0x10, 0x1f ;  /* 0x0a001f00c3c87f89 */ /* 0x000fea00000e0000 */
[----:B0-----:R-:W-:Y:S01]  /*48b0*/  @!P1 FFMA.FTZ R196, R195, R197, R196 ;  /* 0x000000c5c3c49223 */ /* 0x001fe200000100c4 */
[----:B------:R-:W-:Y:S04]  /*48c0*/  SHFL.IDX PT, R201, R3, RZ, 0x1f ;  /* 0x00001fff03c97589 */ /* 0x000fe800000e0000 */
[----:B---3--:R-:W0:Y:S02]  /*48d0*/  SHFL.IDX PT, R191, R191, RZ, 0x1f ;  /* 0x00001fffbfbf7589 */ /* 0x008e2400000e0000 */
[----:B0-----:R-:W-:-:S04]  /*48e0*/  @P2 FFMA.FTZ R191, R192, R191, R199 ;  /* 0x000000bfc0bf2223 */ /* 0x001fc800000100c7 */
[----:B------:R-:W-:-:S04]  /*48f0*/  FFMA.FTZ R191, R171, R191, R156 ;  /* 0x000000bfabbf7223 */ /* 0x000fc8000001009c */
[-C--:B------:R-:W-:Y:S01]  /*4900*/  FMUL.FTZ R171, R76, R191.reuse ;  /* 0x000000bf4cab7220 */ /* 0x080fe20000410000 */
[----:B------:R-:W-:-:S03]  /*4910*/  FFMA.FTZ R192, R160, R191, R155 ;  /* 0x000000bfa0c07223 */ /* 0x000fc6000001009b */
[----:B------:R-:W-:Y:S01]  /*4920*/  FFMA.FTZ R76, R4, R171, RZ ;  /* 0x000000ab044c7223 */ /* 0x000fe200000100ff */
[-C--:B------:R-:W-:Y:S01]  /*4930*/  FMUL.FTZ R77, R77, R192.reuse ;  /* 0x000000c04d4d7220 */ /* 0x080fe20000410000 */
[----:B------:R-:W-:-:S03]  /*4940*/  FFMA.FTZ R171, R161, R192, R154 ;  /* 0x000000c0a1ab7223 */ /* 0x000fc6000001009a */
[----:B------:R-:W-:Y:S01]  /*4950*/  FFMA.FTZ R77, R5, R77, R76 ;  /* 0x0000004d054d7223 */ /* 0x000fe2000001004c */
[-C--:B------:R-:W-:Y:S01]  /*4960*/  FMUL.FTZ R78, R78, R171.reuse ;  /* 0x000000ab4e4e7220 */ /* 0x080fe20000410000 */
[----:B------:R-:W-:-:S03]  /*4970*/  FFMA.FTZ R76, R164, R171, R153 ;  /* 0x000000aba44c7223 */ /* 0x000fc60000010099 */
[----:B------:R-:W-:Y:S01]  /*4980*/  FFMA.FTZ R198, R6, R78, R77 ;  /* 0x0000004e06c67223 */ /* 0x000fe2000001004d */
[----:B------:R-:W-:Y:S01]  /*4990*/  @!P1 FMUL.FTZ R78, R195, R200 ;  /* 0x000000c8c34e9220 */ /* 0x000fe20000410000 */
[-C--:B------:R-:W-:Y:S01]  /*49a0*/  FMUL.FTZ R79, R79, R76.reuse ;  /* 0x0000004c4f4f7220 */ /* 0x080fe20000410000 */
[----:B------:R-:W-:Y:S01]  /*49b0*/  FFMA.FTZ R77, R165, R76, R152 ;  /* 0x0000004ca54d7223 */ /* 0x000fe20000010098 */
[----:B------:R-:W-:Y:S02]  /*49c0*/  SHFL.DOWN PT, R200, R196, 0x1, 0x1f ;  /* 0x08201f00c4c87f89 */ /* 0x000fe400000e0000 */
[----:B------:R-:W-:Y:S01]  /*49d0*/  @!P1 MOV R195, R78 ;  /* 0x0000004e00c39202 */ /* 0x000fe20000000f00 */
[----:B------:R-:W-:Y:S01]  /*49e0*/  FFMA.FTZ R79, R7, R79, R198 ;  /* 0x0000004f074f7223 */ /* 0x000fe200000100c6 */
[-C--:B------:R-:W-:Y:S01]  /*49f0*/  FMUL.FTZ R80, R80, R77.reuse ;  /* 0x0000004d50507220 */ /* 0x080fe20000410000 */
[----:B------:R-:W-:Y:S01]  /*4a00*/  FFMA.FTZ R78, R84, R77, R151 ;  /* 0x0000004d544e7223 */ /* 0x000fe20000010097 */
[----:B------:R-:W-:Y:S01]  /*4a10*/  ISETP.NE.AND P1, PT, R88, 0x1f, PT ;  /* 0x0000001f5800780c */ /* 0x000fe20003f25270 */
[----:B------:R-:W0:Y:S01]  /*4a20*/  SHFL.DOWN PT, R199, R195, 0x1, 0x1f ;  /* 0x08201f00c3c77f89 */ /* 0x000e2200000e0000 */
[----:B------:R-:W-:Y:S01]  /*4a30*/  FFMA.FTZ R80, R24, R80, R79 ;  /* 0x0000005018507223 */ /* 0x000fe2000001004f */
[-C--:B------:R-:W-:Y:S01]  /*4a40*/  FMUL.FTZ R81, R81, R78.reuse ;  /* 0x0000004e51517220 */ /* 0x080fe20000410000 */
[----:B------:R-:W-:Y:S01]  /*4a50*/  FFMA.FTZ R79, R85, R78, R150 ;  /* 0x0000004e554f7223 */ /* 0x000fe20000010096 */
[----:B------:R1:W-:Y:S02]  /*4a60*/  SHFL.IDX PT, R198, R196, RZ, 0x1f ;  /* 0x00001fffc4c67589 */ /* 0x0003e400000e0000 */
[----:B------:R-:W-:Y:S01]  /*4a70*/  FFMA.FTZ R81, R25, R81, R80 ;  /* 0x0000005119517223 */ /* 0x000fe20000010050 */
[-C--:B------:R-:W-:Y:S01]  /*4a80*/  FMUL.FTZ R82, R82, R79.reuse ;  /* 0x0000004f52527220 */ /* 0x080fe20000410000 */
[----:B------:R-:W-:Y:S01]  /*4a90*/  FFMA.FTZ R80, R86, R79, R149 ;  /* 0x0000004f56507223 */ /* 0x000fe20000010095 */
[----:B------:R2:W3:Y:S02]  /*4aa0*/  SHFL.IDX PT, R197, R195, RZ, 0x1f ;  /* 0x00001fffc3c57589 */ /* 0x0004e400000e0000 */
[----:B------:R-:W-:Y:S01]  /*4ab0*/  FFMA.FTZ R82, R26, R82, R81 ;  /* 0x000000521a527223 */ /* 0x000fe20000010051 */
[-C--:B------:R-:W-:Y:S01]  /*4ac0*/  FMUL.FTZ R83, R83, R80.reuse ;  /* 0x0000005053537220 */ /* 0x080fe20000410000 */
[----:B------:R-:W-:Y:S01]  /*4ad0*/  FFMA.FTZ R81, R169, R80, R148 ;  /* 0x00000050a9517223 */ /* 0x000fe20000010094 */
[----:B-1----:R-:W-:-:S02]  /*4ae0*/  FMUL.FTZ R196, R159, R192 ;  /* 0x000000c09fc47220 */ /* 0x002fc40000410000 */
[----:B------:R-:W-:Y:S01]  /*4af0*/  FFMA.FTZ R83, R27, R83, R82 ;  /* 0x000000531b537223 */ /* 0x000fe20000010052 */
[-C--:B------:R-:W-:Y:S01]  /*4b00*/  FMUL.FTZ R82, R72, R81.reuse ;  /* 0x0000005148527220 */ /* 0x080fe20000410000 */
[----:B------:R-:W-:Y:S01]  /*4b10*/  FFMA.FTZ R72, R170, R81, R147 ;  /* 0x00000051aa487223 */ /* 0x000fe20000010093 */
[----:B--2---:R-:W-:Y:S02]  /*4b20*/  P2R R195, PR, RZ, 0x10 ;  /* 0x00000010ffc37803 */ /* 0x004fe40000000000 */
[----:B------:R-:W-:Y:S01]  /*4b30*/  FFMA.FTZ R82, R28, R82, R83 ;  /* 0x000000521c527223 */ /* 0x000fe20000010053 */
[-C--:B------:R-:W-:Y:S01]  /*4b40*/  FMUL.FTZ R73, R73, R72.reuse ;  /* 0x0000004849497220 */ /* 0x080fe20000410000 */
[----:B------:R-:W-:Y:S01]  /*4b50*/  FMUL.FTZ R83, R159, R191 ;  /* 0x000000bf9f537220 */ /* 0x000fe20000410000 */
[----:B0-----:R-:W-:Y:S02]  /*4b60*/  @P1 FFMA.FTZ R201, R199, R201, R200 ;  /* 0x000000c9c7c91223 */ /* 0x001fe400000100c8 */
[----:B------:R-:W-:Y:S01]  /*4b70*/  FFMA.FTZ R199, R29, R73, R82 ;  /* 0x000000491dc77223 */ /* 0x000fe20000010052 */
[----:B------:R-:W-:Y:S01]  /*4b80*/  FFMA.FTZ R73, R175, R72, R146 ;  /* 0x00000048af497223 */ /* 0x000fe20000010092 */
[----:B------:R-:W-:Y:S01]  /*4b90*/  FFMA.FTZ R188, R201, R190, R188 ;  /* 0x000000bec9bc7223 */ /* 0x000fe200000100bc */
[----:B------:R-:W-:Y:S01]  /*4ba0*/  FMUL.FTZ R190, R4, R83 ;  /* 0x0000005304be7220 */ /* 0x000fe20000410000 */
[----:B------:R-:W-:Y:S01]  /*4bb0*/  FMUL.FTZ R83, R159, R171 ;  /* 0x000000ab9f537220 */ /* 0x000fe20000410000 */
[----:B------:R-:W-:Y:S01]  /*4bc0*/  FMUL.FTZ R74, R74, R73 ;  /* 0x000000494a4a7220 */ /* 0x000fe20000410000 */
[----:B------:R-:W-:Y:S01]  /*4bd0*/  FFMA.FTZ R186, R181, R188, R186 ;  /* 0x000000bcb5ba7223 */ /* 0x000fe200000100ba */
[C---:B---3--:R-:W-:Y:S01]  /*4be0*/  FFMA.FTZ R3, R197.reuse, R3, R198 ;  /* 0x00000003c5037223 */ /* 0x048fe200000100c6 */
[----:B------:R-:W-:Y:S01]  /*4bf0*/  FMUL.FTZ R2, R197, R2 ;  /* 0x00000002c5027220 */ /* 0x000fe20000410000 */
[----:B------:R-:W-:Y:S01]  /*4c00*/  FFMA.FTZ R200, R30, R74, R199 ;  /* 0x0000004a1ec87223 */ /* 0x000fe200000100c7 */
[----:B------:R-:W-:Y:S01]  /*4c10*/  FFMA.FTZ R184, R177, R186, R184 ;  /* 0x000000bab1b87223 */ /* 0x000fe200000100b8 */
[----:B------:R-:W-:Y:S01]  /*4c20*/  FFMA.FTZ R82, R174, R73, R145 ;  /* 0x00000049ae527223 */ /* 0x000fe20000010091 */
[----:B------:R-:W-:Y:S01]  /*4c30*/  FMUL.FTZ R83, R6, R83 ;  /* 0x0000005306537220 */ /* 0x000fe20000410000 */
[----:B------:R0:W-:Y:S01]  /*4c40*/  @!P4 STS.64 [UR26+0x1b48], R2 ;  /* 0x001b4802ff00c988 */ /* 0x0001e20008000a1a */
[----:B------:R-:W-:Y:S01]  /*4c50*/  FFMA.FTZ R74, R172, R184, R189 ;  /* 0x000000b8ac4a7223 */ /* 0x000fe200000100bd */
[----:B------:R-:W-:Y:S01]  /*4c60*/  FMUL.FTZ R197, R75, R82 ;  /* 0x000000524bc57220 */ /* 0x000fe20000410000 */
[----:B------:R-:W-:Y:S01]  /*4c70*/  FMUL.FTZ R75, R5, R196 ;  /* 0x000000c4054b7220 */ /* 0x000fe20000410000 */
[----:B------:R1:W-:Y:S01]  /*4c80*/  STS [R121+0x850], R190 ;  /* 0x000850be79007388 */ /* 0x0003e20000000800 */
[C---:B------:R-:W-:Y:S01]  /*4c90*/  FFMA.FTZ R182, R173.reuse, R74, R182 ;  /* 0x0000004aadb67223 */ /* 0x040fe200000100b6 */
[----:B------:R-:W-:Y:S01]  /*4ca0*/  FFMA.FTZ R173, R173, R82, R144 ;  /* 0x00000052adad7223 */ /* 0x000fe20000010090 */
[C---:B------:R-:W-:Y:S01]  /*4cb0*/  FMUL.FTZ R198, R159.reuse, R76 ;  /* 0x0000004c9fc67220 */ /* 0x040fe20000410000 */
        /* <DEDUP_REMOVED lines=9> */
[----:B-1----:R-:W-:Y:S01]  /*4d50*/  FFMA.FTZ R190, R172, R173, R143 ;  /* 0x000000adacbe7223 */ /* 0x002fe2000001008f */
[----:B------:R-:W-:Y:S01]  /*4d60*/  FFMA.FTZ R170, R170, R180, R185 ;  /* 0x000000b4aaaa7223 */ /* 0x000fe200000100b9 */
[----:B--2---:R-:W-:Y:S01]  /*4d70*/  FMUL.FTZ R75, R27, R2 ;  /* 0x000000021b4b7220 */ /* 0x004fe20000410000 */
[----:B------:R-:W-:Y:S01]  /*4d80*/  FMUL.FTZ R2, R159, R72 ;  /* 0x000000489f027220 */ /* 0x000fe20000410000 */
[----:B------:R-:W-:Y:S01]  /*4d90*/  FFMA.FTZ R177, R177, R190, R142 ;  /* 0x000000beb1b17223 */ /* 0x000fe2000001008e */
[----:B------:R1:W-:Y:S01]  /*4da0*/  STS [R120+0x10], R3 ;  /* 0x0000100378007388 */ /* 0x0003e20000000800 */
[----:B0-----:R-:W-:Y:S01]  /*4db0*/  FMUL.FTZ R83, R159, R81 ;  /* 0x000000519f537220 */ /* 0x001fe20000410000 */
[----:B------:R-:W-:Y:S01]  /*4dc0*/  FFMA.FTZ R178, R169, R170, R178 ;  /* 0x000000aaa9b27223 */ /* 0x000fe200000100b2 */
[----:B------:R-:W-:Y:S01]  /*4dd0*/  FFMA.FTZ R196, R181, R177, R140 ;  /* 0x000000b1b5c47223 */ /* 0x000fe2000001008c */
[----:B------:R0:W-:Y:S01]  /*4de0*/  STS [R120+0x14], R175 ;  /* 0x000014af78007388 */ /* 0x0001e20000000800 */
[----:B------:R-:W-:Y:S01]  /*4df0*/  FMUL.FTZ R83, R28, R83 ;  /* 0x000000531c537220 */ /* 0x000fe20000410000 */
[C---:B------:R-:W-:Y:S01]  /*4e00*/  FMUL.FTZ R189, R159.reuse, R79 ;  /* 0x0000004f9fbd7220 */ /* 0x040fe20000410000 */
[C---:B------:R-:W-:Y:S01]  /*4e10*/  FMUL.FTZ R169, R159.reuse, R73 ;  /* 0x000000499fa97220 */ /* 0x040fe20000410000 */
[----:B------:R2:W-:Y:S01]  /*4e20*/  STS [R120+0x1c], R75 ;  /* 0x00001c4b78007388 */ /* 0x0005e20000000800 */
[----:B------:R-:W-:Y:S01]  /*4e30*/  FMUL.FTZ R181, R159, R177 ;  /* 0x000000b19fb57220 */ /* 0x000fe20000410000 */
[----:B-1----:R-:W-:Y:S01]  /*4e40*/  FMUL.FTZ R3, R29, R2 ;  /* 0x000000021d037220 */ /* 0x002fe20000410000 */
[C---:B------:R-:W-:Y:S01]  /*4e50*/  FMUL.FTZ R2, R159.reuse, R82 ;  /* 0x000000529f027220 */ /* 0x040fe20000410000 */
[----:B------:R-:W-:Y:S01]  /*4e60*/  FMUL.FTZ R172, R159, R196 ;  /* 0x000000c49fac7220 */ /* 0x000fe20000410000 */
[----:B------:R1:W-:Y:S01]  /*4e70*/  STS [R120+0x20], R83 ;  /* 0x0000205378007388 */ /* 0x0003e20000000800 */
[----:B------:R-:W-:Y:S01]  /*4e80*/  FMUL.FTZ R187, R7, R198 ;  /* 0x000000c607bb7220 */ /* 0x000fe20000410000 */
[----:B0-----:R-:W-:Y:S01]  /*4e90*/  FMUL.FTZ R175, R31, R2 ;  /* 0x000000021faf7220 */ /* 0x001fe20000410000 */
[C---:B------:R-:W-:Y:S01]  /*4ea0*/  FMUL.FTZ R2, R159.reuse, R190 ;  /* 0x000000be9f027220 */ /* 0x040fe20000410000 */
[----:B------:R-:W-:Y:S01]  /*4eb0*/  FMUL.FTZ R189, R26, R189 ;  /* 0x000000bd1abd7220 */ /* 0x000fe20000410000 */
[----:B--2---:R-:W-:Y:S01]  /*4ec0*/  FMUL.FTZ R75, R159, R173 ;  /* 0x000000ad9f4b7220 */ /* 0x004fe20000410000 */
[----:B------:R-:W-:Y:S01]  /*4ed0*/  FMUL.FTZ R169, R30, R169 ;  /* 0x000000a91ea97220 */ /* 0x000fe20000410000 */
[----:B------:R-:W-:Y:S01]  /*4ee0*/  FMUL.FTZ R181, R34, R181 ;  /* 0x000000b522b57220 */ /* 0x000fe20000410000 */
[----:B------:R-:W-:Y:S01]  /*4ef0*/  FMUL.FTZ R159, R35, R172 ;  /* 0x000000ac239f7220 */ /* 0x000fe20000410000 */
[----:B------:R-:W-:Y:S01]  /*4f00*/  FMUL.FTZ R75, R32, R75 ;  /* 0x0000004b204b7220 */ /* 0x000fe20000410000 */
[----:B-1----:R-:W-:Y:S01]  /*4f10*/  FMUL.FTZ R83, R33, R2 ;  /* 0x0000000221537220 */ /* 0x002fe20000410000 */
[----:B------:R-:W-:Y:S01]  /*4f20*/  STS [R120+0xc], R187 ;  /* 0x00000cbb78007388 */ /* 0x000fe20000000800 */
[----:B------:R-:W-:Y:S01]  /*4f30*/  FFMA.FTZ R197, R31, R197, R200 ;  /* 0x000000c51fc57223 */ /* 0x000fe200000100c8 */
[----:B------:R-:W-:Y:S01]  /*4f40*/  FMUL.FTZ R68, R68, R173 ;  /* 0x000000ad44447220 */ /* 0x000fe20000410000 */
[----:B------:R-:W-:Y:S01]  /*4f50*/  FMUL.FTZ R69, R69, R190 ;  /* 0x000000be45457220 */ /* 0x000fe20000410000 */
[----:B------:R-:W-:Y:S01]  /*4f60*/  STS [R120+0x18], R189 ;  /* 0x000018bd78007388 */ /* 0x000fe20000000800 */
[----:B------:R-:W-:Y:S01]  /*4f70*/  FFMA.FTZ R86, R86, R178, R183 ;  /* 0x000000b256567223 */ /* 0x000fe200000100b7 */
[----:B------:R-:W-:Y:S01]  /*4f80*/  FFMA.FTZ R68, R32, R68, R197 ;  /* 0x0000004420447223 */ /* 0x000fe200000100c5 */
[----:B------:R-:W-:Y:S01]  /*4f90*/  FMUL.FTZ R70, R70, R177 ;  /* 0x000000b146467220 */ /* 0x000fe20000410000 */
[----:B------:R0:W-:Y:S01]  /*4fa0*/  STS [R120+0x24], R3 ;  /* 0x0000240378007388 */ /* 0x0001e20000000800 */
[----:B------:R-:W-:-:S03]  /*4fb0*/  FFMA.FTZ R176, R85, R86, R176 ;  /* 0x0000005655b07223 */ /* 0x000fc600000100b0 */
[----:B------:R-:W-:Y:S01]  /*4fc0*/  STS [R120+0x28], R169 ;  /* 0x000028a978007388 */ /* 0x000fe20000000800 */
[----:B------:R-:W-:-:S03]  /*4fd0*/  FFMA.FTZ R84, R84, R176, R179 ;  /* 0x000000b054547223 */ /* 0x000fc600000100b3 */
[----:B------:R-:W-:Y:S01]  /*4fe0*/  STS [R120+0x2c], R175 ;  /* 0x00002caf78007388 */ /* 0x000fe20000000800 */
[----:B------:R-:W-:Y:S01]  /*4ff0*/  FFMA.FTZ R168, R165, R84, R168 ;  /* 0x00000054a5a87223 */ /* 0x000fe200000100a8 */
[----:B0-----:R-:W-:Y:S02]  /*5000*/  IMAD.WIDE.U32 R2, R96, UR6, R94 ;  /* 0x0000000660027c25 */ /* 0x001fe4000f8e005e */
[----:B------:R0:W-:Y:S02]  /*5010*/  STS [R120+0x30], R75 ;  /* 0x0000304b78007388 */ /* 0x0001e40000000800 */
[----:B------:R-:W-:Y:S01]  /*5020*/  FFMA.FTZ R164, R164, R168, R167 ;  /* 0x000000a8a4a47223 */ /* 0x000fe200000100a7 */
[----:B------:R-:W-:Y:S01]  /*5030*/  IMAD R3, R97, UR6, R3 ;  /* 0x0000000661037c24 */ /* 0x000fe2000f8e0203 */
[----:B------:R-:W-:Y:S02]  /*5040*/  STS [R120+0x34], R83 ;  /* 0x0000345378007388 */ /* 0x000fe40000000800 */
[----:B------:R-:W-:-:S02]  /*5050*/  FFMA.FTZ R166, R161, R164, R166 ;  /* 0x000000a4a1a67223 */ /* 0x000fc400000100a6 */
[----:B------:R-:W-:Y:S02]  /*5060*/  STS [R120+0x38], R181 ;  /* 0x000038b578007388 */ /* 0x000fe40000000800 */
[----:B------:R-:W-:Y:S01]  /*5070*/  FFMA.FTZ R160, R160, R166, R87 ;  /* 0x000000a6a0a07223 */ /* 0x000fe20000010057 */
[----:B0-----:R-:W-:Y:S01]  /*5080*/  FFMA.FTZ R75, R33, R69, R68 ;  /* 0x00000045214b7223 */ /* 0x001fe20000010044 */
[----:B------:R-:W-:Y:S01]  /*5090*/  LEA R68, P1, R2, UR40, 0x2 ;  /* 0x0000002802447c11 */ /* 0x000fe2000f8210ff */
[----:B------:R0:W-:Y:S02]  /*50a0*/  STS [R120+0x3c], R159 ;  /* 0x00003c9f78007388 */ /* 0x0001e40000000800 */
[----:B------:R-:W-:Y:S01]  /*50b0*/  FFMA.FTZ R70, R34, R70, R75 ;  /* 0x0000004622467223 */ /* 0x000fe2000001004b */
[----:B------:R-:W-:Y:S01]  /*50c0*/  LEA.HI.X R69, R2, UR41, R3, 0x2, P1 ;  /* 0x0000002902457c11 */ /* 0x000fe200088f1403 */
[----:B------:R-:W-:Y:S01]  /*50d0*/  BAR.SYNC.DEFER_BLOCKING 0x0 ;  /* 0x0000000000007b1d */ /* 0x000fe20000010000 */
[----:B------:R-:W-:-:S04]  /*50e0*/  FMUL.FTZ R2, R71, R196 ;  /* 0x000000c447027220 */ /* 0x000fc80000410000 */
[----:B------:R-:W-:Y:S01]  /*50f0*/  FFMA.FTZ R2, R35, R2, R70 ;  /* 0x0000000223027223 */ /* 0x000fe20000010046 */
[----:B0-----:R-:W-:-:S04]  /*5100*/  IADD3 R159, PT, PT, -R194, UR44, RZ ;  /* 0x0000002cc29f7c10 */ /* 0x001fc8000fffe1ff */
[C---:B------:R-:W-:Y:S02]  /*5110*/  ISETP.GE.AND P1, PT, R159.reuse, 0x1, PT ;  /* 0x000000019f00780c */ /* 0x040fe40003f26270 */
[C---:B------:R-:W-:Y:S02]  /*5120*/  ISETP.GE.AND P2, PT, R159.reuse, 0x21, PT ;  /* 0x000000219f00780c */ /* 0x040fe40003f46270 */
[C---:B------:R-:W-:Y:S02]  /*5130*/  ISETP.GE.AND P3, PT, R159.reuse, 0x41, PT ;  /* 0x000000419f00780c */ /* 0x040fe40003f66270 */
[----:B------:R-:W-:Y:S01]  /*5140*/  ISETP.GE.AND P4, PT, R159, 0x61, PT ;  /* 0x000000619f00780c */ /* 0x000fe20003f86270 */
[----:B------:R0:W1:Y:S06]  /*5150*/  LDS R169, [R119+0x8d0] ;  /* 0x0008d00077a97984 */ /* 0x00006c0000000800 */
[----:B------:R-:W-:Y:S06]  /*5160*/  @!P1 BRA `(.L_x_7774) ;  /* 0x0000000000089947 */ /* 0x000fec0003800000 */
[----:B------:R-:W2:Y:S04]  /*5170*/  LDS R3, [R123+0x850] ;  /* 0x000850007b037984 */ /* 0x000ea80000000800 */
[----:B--2---:R2:W-:Y:S02]  /*5180*/  REDG.E.ADD.F32.FTZ.RN.STRONG.GPU desc[UR32][R68.64], R3 ;  /* 0x00000003440079a6 */ /* 0x0045e4000c12f320 */
.L_x_7774:
[----:B------:R-:W-:Y:S05]  /*5190*/  BSYNC.RECONVERGENT B0 ;  /* 0x0000000000007941 */ /* 0x000fea0003800200 */
.L_x_7773:
[----:B------:R-:W-:Y:S04]  /*51a0*/  BSSY.RECONVERGENT B0, `(.L_x_7775) ;  /* 0x0000003000007945 */ /* 0x000fe80003800200 */
[----:B------:R-:W-:Y:S05]  /*51b0*/  @!P2 BRA `(.L_x_7776) ;  /* 0x000000000004a947 */ /* 0x000fea0003800000 */
[----:B-1----:R3:W-:Y:S02]  /*51c0*/  REDG.E.ADD.F32.FTZ.RN.STRONG.GPU desc[UR32][R68.64+0x80], R169 ;  /* 0x000080a9440079a6 */ /* 0x0027e4000c12f320 */
.L_x_7776:
[----:B------:R-:W-:Y:S05]  /*51d0*/  BSYNC.RECONVERGENT B0 ;  /* 0x0000000000007941 */ /* 0x000fea0003800200 */
.L_x_7775:
[----:B--2---:R2:W4:Y:S01]  /*51e0*/  LDS R3, [R118+0x950] ;  /* 0x0009500076037984 */ /* 0x0045220000000800 */
[----:B------:R-:W-:Y:S04]  /*51f0*/  BSSY.RECONVERGENT B0, `(.L_x_7777) ;  /* 0x0000003000007945 */ /* 0x000fe80003800200 */
[----:B------:R-:W-:Y:S05]  /*5200*/  @!P3 BRA `(.L_x_7778) ;  /* 0x000000000004b947 */ /* 0x000fea0003800000 */
[----:B----4-:R4:W-:Y:S02]  /*5210*/  REDG.E.ADD.F32.FTZ.RN.STRONG.GPU desc[UR32][R68.64+0x100], R3 ;  /* 0x00010003440079a6 */ /* 0x0109e4000c12f320 */
.L_x_7778:
[----:B------:R-:W-:Y:S05]  /*5220*/  BSYNC.RECONVERGENT B0 ;  /* 0x0000000000007941 */ /* 0x000fea0003800200 */
.L_x_7777:
[----:B----4-:R4:W0:Y:S01]  /*5230*/  LDS R3, [R117+0x9d0] ;  /* 0x0009d00075037984 */ /* 0x0108220000000800 */
[----:B------:R-:W-:Y:S04]  /*5240*/  BSSY.RECONVERGENT B0, `(.L_x_7779) ;  /* 0x0000003000007945 */ /* 0x000fe80003800200 */
[----:B------:R-:W-:Y:S05]  /*5250*/  @!P4 BRA `(.L_x_7780) ;  /* 0x000000000004c947 */ /* 0x000fea0003800000 */
[----:B0-----:R0:W-:Y:S02]  /*5260*/  REDG.E.ADD.F32.FTZ.RN.STRONG.GPU desc[UR32][R68.64+0x180], R3 ;  /* 0x00018003440079a6 */ /* 0x0011e4000c12f320 */
.L_x_7780:
[----:B------:R-:W-:Y:S05]  /*5270*/  BSYNC.RECONVERGENT B0 ;  /* 0x0000000000007941 */ /* 0x000fea0003800200 */
.L_x_7779:
        /* <DEDUP_REMOVED lines=10> */
.L_x_7782:
[----:B------:R-:W-:Y:S05]  /*5320*/  BSYNC.RECONVERGENT B0 ;  /* 0x0000000000007941 */ /* 0x000fea0003800200 */
.L_x_7781:
[----:B------:R1:W1:Y:S01]  /*5330*/  LDS R71, [R115+0xad0] ;  /* 0x000ad00073477984 */ /* 0x0002620000000800 */
[----:B------:R-:W-:Y:S01]  /*5340*/  BSSY.RECONVERGENT B0, `(.L_x_7783) ;  /* 0x0000005000007945 */ /* 0x000fe20003800200 */
[----:B------:R-:W-:Y:S01]  /*5350*/  FADD.FTZ R172, -R156, R191 ;  /* 0x000000bf9cac7221 */ /* 0x000fe20000010100 */
[----:B0-----:R-:W-:Y:S02]  /*5360*/  FMUL.FTZ R3, R160, R101 ;  /* 0x00000065a0037220 */ /* 0x001fe40000410000 */
[----:B------:R-:W-:Y:S05]  /*5370*/  @!P1 BRA `(.L_x_7784) ;  /* 0x0000000000049947 */ /* 0x000fea0003800000 */
[----:B-1----:R0:W-:Y:S02]  /*5380*/  REDG.E.ADD.F32.FTZ.RN.STRONG.GPU desc[UR32][R68.64+0x280], R71 ;  /* 0x00028047440079a6 */ /* 0x0021e4000c12f320 */
.L_x_7784:
[----:B------:R-:W-:Y:S05]  /*5390*/  BSYNC.RECONVERGENT B0 ;  /* 0x0000000000007941 */ /* 0x000fea0003800200 */
.L_x_7783:
[----:B01----:R0:W1:Y:S01]  /*53a0*/  LDS R71, [R114+0xb50] ;  /* 0x000b500072477984 */ /* 0x0030620000000800 */
[----:B------:R-:W-:Y:S01]  /*53b0*/  BSSY.RECONVERGENT B0, `(.L_x_7785) ;  /* 0x0000006000007945 */ /* 0x000fe20003800200 */
[----:B------:R-:W-:Y:S01]  /*53c0*/  FADD.FTZ R83, -R155, R192 ;  /* 0x000000c09b537221 */ /* 0x000fe20000010100 */
[----:B------:R-:W-:Y:S01]  /*53d0*/  FMUL.FTZ R70, R166, R98 ;  /* 0x00000062a6467220 */ /* 0x000fe20000410000 */
[----:B------:R-:W-:Y:S01]  /*53e0*/  FFMA.FTZ R75, R3, R172, RZ ;  /* 0x000000ac034b7223 */ /* 0x000fe200000100ff */
[----:B------:R-:W-:Y:S06]  /*53f0*/  @!P2 BRA `(.L_x_7786) ;  /* 0x000000000004a947 */ /* 0x000fec0003800000 */
[----:B-1----:R1:W-:Y:S02]  /*5400*/  REDG.E.ADD.F32.FTZ.RN.STRONG.GPU desc[UR32][R68.64+0x300], R71 ;  /* 0x00030047440079a6 */ /* 0x0023e4000c12f320 */
.L_x_7786:
[----:B------:R-:W-:Y:S05]  /*5410*/  BSYNC.RECONVERGENT B0 ;  /* 0x0000000000007941 */ /* 0x000fea0003800200 */
.L_x_7785:
[----:B------:R-:W-:Y:S01]  /*5420*/  FFMA.FTZ R192, R70, R83, R75 ;  /* 0x0000005346c07223 */ /* 0x000fe2000001004b */
[----:B------:R-:W-:Y:S01]  /*5430*/  BSSY.RECONVERGENT B0, `(.L_x_7787) ;  /* 0x0000006000007945 */ /* 0x000fe20003800200 */
[----:B------:R0:W0:Y:S01]  /*5440*/  LDS R75, [R113+0xbd0] ;  /* 0x000bd000714b7984 */ /* 0x0000220000000800 */
[----:B------:R-:W-:Y:S01]  /*5450*/  FADD.FTZ R198, -R154, R171 ;  /* 0x000000ab9ac67221 */ /* 0x000fe20000010100 */
[----:B-1----:R-:W-:Y:S01]  /*5460*/  FMUL.FTZ R71, R164, R99 ;  /* 0x00000063a4477220 */ /* 0x002fe20000410000 */
[----:B------:R-:W-:Y:S06]  /*5470*/  @!P3 BRA `(.L_x_7788) ;  /* 0x000000000004b947 */ /* 0x000fec0003800000 */
[----:B0-----:R1:W-:Y:S02]  /*5480*/  REDG.E.ADD.F32.FTZ.RN.STRONG.GPU desc[UR32][R68.64+0x380], R75 ;  /* 0x0003804b440079a6 */ /* 0x0013e4000c12f320 */
.L_x_7788:
[----:B------:R-:W-:Y:S05]  /*5490*/  BSYNC.RECONVERGENT B0 ;  /* 0x0000000000007941 */ /* 0x000fea0003800200 */
.L_x_7787:
[----:B01----:R0:W1:Y:S01]  /*54a0*/  LDS R75, [R112+0xc50] ;  /* 0x000c5000704b7984 */ /* 0x0030620000000800 */
[----:B------:R-:W-:Y:S01]  /*54b0*/  BSSY.RECONVERGENT B0, `(.L_x_7789) ;  /* 0x0000006000007945 */ /* 0x000fe20003800200 */
[----:B------:R-:W-:Y:S01]  /*54c0*/  FADD.FTZ R87, -R153, R76 ;  /* 0x0000004c99577221 */ /* 0x000fe20000010100 */
[----:B------:R-:W-:Y:S01]  /*54d0*/  FMUL.FTZ R76, R168, R0 ;  /* 0x00000000a84c7220 */ /* 0x000fe20000410000 */
[----:B------:R-:W-:Y:S01]  /*54e0*/  FFMA.FTZ R85, R71, R198, R192 ;  /* 0x000000c647557223 */ /* 0x000fe200000100c0 */
[----:B------:R-:W-:Y:S06]  /*54f0*/  @!P4 BRA `(.L_x_7790) ;  /* 0x000000000004c947 */ /* 0x000fec0003800000 */
[----:B-1----:R1:W-:Y:S02]  /*5500*/  REDG.E.ADD.F32.FTZ.RN.STRONG.GPU desc[UR32][R68.64+0x400], R75 ;  /* 0x0004004b440079a6 */ /* 0x0023e4000c12f320 */
.L_x_7790:
[----:B------:R-:W-:Y:S05]  /*5510*/  BSYNC.RECONVERGENT B0 ;  /* 0x0000000000007941 */ /* 0x000fea0003800200 */
.L_x_7789:
[----:B------:R-:W-:Y:S01]  /*5520*/  FADD.FTZ R161, -R152, R77 ;  /* 0x0000004d98a17221 */ /* 0x000fe20000010100 */
[----:B------:R-:W-:Y:S01]  /*5530*/  BSSY.RECONVERGENT B0, `(.L_x_7791) ;  /* 0x0000006000007945 */ /* 0x000fe20003800200 */
[----:B------:R0:W0:Y:S01]  /*5540*/  LDS R77, [R111+0xcd0] ;  /* 0x000cd0006f4d7984 */ /* 0x0000220000000800 */
[----:B-1----:R-:W-:Y:S01]  /*5550*/  FMUL.FTZ R75, R84, R131 ;  /* 0x00000083544b7220 */ /* 0x002fe20000410000 */
[----:B------:R-:W-:Y:S01]  /*5560*/  FFMA.FTZ R192, R76, R87, R85 ;  /* 0x000000574cc07223 */ /* 0x000fe20000010055 */
[----:B------:R-:W-:Y:S06]  /*5570*/  @!P5 BRA `(.L_x_7792) ;  /* 0x000000000004d947 */ /* 0x000fec0003800000 */
[----:B0-----:R1:W-:Y:S02]  /*5580*/  REDG.E.ADD.F32.FTZ.RN.STRONG.GPU desc[UR32][R68.64+0x480], R77 ;  /* 0x0004804d440079a6 */ /* 0x0013e4000c12f320 */
.L_x_7792:
[----:B------:R-:W-:Y:S05]  /*5590*/  BSYNC.RECONVERGENT B0 ;  /* 0x0000000000007941 */ /* 0x000fea0003800200 */
.L_x_7791:
[----:B------:R-:W-:Y:S01]  /*55a0*/  FADD.FTZ R179, -R146, R73 ;  /* 0x0000004992b37221 */ /* 0x000fe20000010100 */
[----:B------:R-:W-:Y:S01]  /*55b0*/  FADD.FTZ R165, -R151, R78 ;  /* 0x0000004e97a57221 */ /* 0x000fe20000010100 */
[----:B------:R2:W2:Y:S01]  /*55c0*/  LDS R73, [R110+0xd50] ;  /* 0x000d50006e497984 */ /* 0x0004a20000000800 */
[----:B------:R-:W-:Y:S01]  /*55d0*/  FMUL.FTZ R78, R176, R130 ;  /* 0x00000082b04e7220 */ /* 0x000fe20000410000 */
[----:B------:R-:W-:Y:S01]  /*55e0*/  FFMA.FTZ R85, R75, R161, R192 ;  /* 0x000000a14b557223 */ /* 0x000fe200000100c0 */
[----:B------:R-:W-:Y:S01]  /*55f0*/  FADD.FTZ R167, -R150, R79 ;  /* 0x0000004f96a77221 */ /* 0x000fe20000010100 */
[----:B01----:R-:W-:Y:S01]  /*5600*/  FMUL.FTZ R77, R86, R133 ;  /* 0x00000085564d7220 */ /* 0x003fe20000410000 */
[----:B---3--:R-:W-:Y:S01]  /*5610*/  FADD.FTZ R169, -R149, R80 ;  /* 0x0000005095a97221 */ /* 0x008fe20000010100 */
[----:B------:R-:W-:Y:S01]  /*5620*/  FFMA.FTZ R192, R78, R165, R85 ;  /* 0x000000a54ec07223 */ /* 0x000fe20000010055 */
[----:B------:R-:W-:Y:S01]  /*5630*/  FMUL.FTZ R80, R178, R132 ;  /* 0x00000084b2507220 */ /* 0x000fe20000410000 */
[----:B------:R-:W-:Y:S01]  /*5640*/  ISETP.GE.AND P6, PT, R159, 0x141, PT ;  /* 0x000001419f00780c */ /* 0x000fe20003fc6270 */
[----:B------:R-:W-:Y:S01]  /*5650*/  FMUL.FTZ R79, R170, R135 ;  /* 0x00000087aa4f7220 */ /* 0x000fe20000410000 */
[----:B------:R-:W-:Y:S01]  /*5660*/  FFMA.FTZ R85, R77, R167, R192 ;  /* 0x000000a74d557223 */ /* 0x000fe200000100c0 */
[----:B------:R-:W-:Y:S01]  /*5670*/  FADD.FTZ R171, -R148, R81 ;  /* 0x0000005194ab7221 */ /* 0x000fe20000010100 */
[----:B------:R-:W-:Y:S01]  /*5680*/  FMUL.FTZ R192, R180, R134 ;  /* 0x00000086b4c07220 */ /* 0x000fe20000410000 */
[----:B------:R-:W-:Y:S01]  /*5690*/  FADD.FTZ R175, -R147, R72 ;  /* 0x0000004893af7221 */ /* 0x000fe20000010100 */
        /* <DEDUP_REMOVED lines=9> */
[----:B------:R-:W-:Y:S01]  /*5730*/  ISETP.GE.AND P4, PT, R159, 0x1c1, PT ;  /* 0x000001c19f00780c */ /* 0x000fe20003f86270 */
[----:B------:R-:W-:Y:S01]  /*5740*/  FADD.FTZ R181, -R145, R82 ;  /* 0x0000005291b57221 */ /* 0x000fe20000010100 */
[----:B------:R-:W-:Y:S01]  /*5750*/  ISETP.GE.AND P5, PT, R159, 0x1e1, PT ;  /* 0x000001e19f00780c */ /* 0x000fe20003fa6270 */
[----:B------:R-:W-:Y:S01]  /*5760*/  FFMA.FTZ R85, R81, R179, R200 ;  /* 0x000000b351557223 */ /* 0x000fe200000100c8 */
[----:B------:R-:W-:Y:S11]  /*5770*/  @!P6 BRA `(.L_x_7794) ;  /* 0x000000000004e947 */ /* 0x000ff60003800000 */
[----:B--2---:R0:W-:Y:S02]  /*5780*/  REDG.E.ADD.F32.FTZ.RN.STRONG.GPU desc[UR32][R68.64+0x500], R73 ;  /* 0x00050049440079a6 */ /* 0x0041e4000c12f320 */
.L_x_7794:
[----:B------:R-:W-:Y:S05]  /*5790*/  BSYNC.RECONVERGENT B0 ;  /* 0x0000000000007941 */ /* 0x000fea0003800200 */
.L_x_7793:
[----:B------:R-:W-:Y:S01]  /*57a0*/  FFMA.FTZ R200, R72, R181, R85 ;  /* 0x000000b548c87223 */ /* 0x000fe20000010055 */
[----:B------:R-:W-:Y:S01]  /*57b0*/  BSSY.RECONVERGENT B0, `(.L_x_7795) ;  /* 0x0000006000007945 */ /* 0x000fe20003800200 */
[----:B------:R1:W3:Y:S01]  /*57c0*/  LDS R85, [R109+0xdd0] ;  /* 0x000dd0006d557984 */ /* 0x0002e20000000800 */
[----:B0-2---:R-:W-:Y:S01]  /*57d0*/  FMUL.FTZ R73, R74, R139 ;  /* 0x0000008b4a497220 */ /* 0x005fe20000410000 */
[----:B------:R-:W-:Y:S01]  /*57e0*/  FADD.FTZ R173, -R144, R173 ;  /* 0x000000ad90ad7221 */ /* 0x000fe20000010100 */
[----:B------:R-:W-:Y:S06]  /*57f0*/  @!P1 BRA `(.L_x_7796) ;  /* 0x0000000000049947 */ /* 0x000fec0003800000 */
[----:B---3--:R0:W-:Y:S02]  /*5800*/  REDG.E.ADD.F32.FTZ.RN.STRONG.GPU desc[UR32][R68.64+0x580], R85 ;  /* 0x00058055440079a6 */ /* 0x0081e4000c12f320 */
.L_x_7796:
[----:B------:R-:W-:Y:S05]  /*5810*/  BSYNC.RECONVERGENT B0 ;  /* 0x0000000000007941 */ /* 0x000fea0003800200 */
.L_x_7795:
[----:B0--3--:R0:W2:Y:S01]  /*5820*/  LDS R85, [R108+0xe50] ;  /* 0x000e50006c557984 */ /* 0x0090a20000000800 */
[----:B------:R-:W-:Y:S01]  /*5830*/  BSSY.RECONVERGENT B0, `(.L_x_7797) ;  /* 0x0000006000007945 */ /* 0x000fe20003800200 */
[----:B------:R-:W-:Y:S01]  /*5840*/  FMUL.FTZ R82, R184, R138 ;  /* 0x0000008ab8527220 */ /* 0x000fe20000410000 */
[----:B------:R-:W-:Y:S01]  /*5850*/  FADD.FTZ R183, -R143, R190 ;  /* 0x000000be8fb77221 */ /* 0x000fe20000010100 */
[----:B------:R-:W-:Y:S01]  /*5860*/  FFMA.FTZ R159, R73, R173, R200 ;  /* 0x000000ad499f7223 */ /* 0x000fe200000100c8 */
[----:B------:R-:W-:Y:S06]  /*5870*/  @!P2 BRA `(.L_x_7798) ;  /* 0x000000000004a947 */ /* 0x000fec0003800000 */
[----:B--2---:R3:W-:Y:S02]  /*5880*/  REDG.E.ADD.F32.FTZ.RN.STRONG.GPU desc[UR32][R68.64+0x600], R85 ;  /* 0x00060055440079a6 */ /* 0x0047e4000c12f320 */
.L_x_7798:
[----:B------:R-:W-:Y:S05]  /*5890*/  BSYNC.RECONVERGENT B0 ;  /* 0x0000000000007941 */ /* 0x000fea0003800200 */
.L_x_7797:
[----:B------:R-:W-:Y:S01]  /*58a0*/  FFMA.FTZ R200, R82, R183, R159 ;  /* 0x000000b752c87223 */ /* 0x000fe2000001009f */
[----:B------:R-:W-:Y:S01]  /*58b0*/  BSSY.RECONVERGENT B0, `(.L_x_7799) ;  /* 0x0000006000007945 */ /* 0x000fe20003800200 */
[----:B------:R0:W0:Y:S01]  /*58c0*/  LDS R159, [R107+0xed0] ;  /* 0x000ed0006b9f7984 */ /* 0x0000220000000800 */
[----:B--23--:R-:W-:Y:S01]  /*58d0*/  FMUL.FTZ R85, R186, R141 ;  /* 0x0000008dba557220 */ /* 0x00cfe20000410000 */
[----:B------:R-:W-:Y:S01]  /*58e0*/  FADD.FTZ R177, -R142, R177 ;  /* 0x000000b18eb17221 */ /* 0x000fe20000010100 */
[----:B------:R-:W-:Y:S06]  /*58f0*/  @!P3 BRA `(.L_x_7800) ;  /* 0x000000000004b947 */ /* 0x000fec0003800000 */
[----:B0-----:R2:W-:Y:S02]  /*5900*/  REDG.E.ADD.F32.FTZ.RN.STRONG.GPU desc[UR32][R68.64+0x680], R159 ;  /* 0x0006809f440079a6 */ /* 0x0015e4000c12f320 */
.L_x_7800:
[----:B------:R-:W-:Y:S05]  /*5910*/  BSYNC.RECONVERGENT B0 ;  /* 0x0000000000007941 */ /* 0x000fea0003800200 */
.L_x_7799:
[----:B------:R3:W1:Y:S01]  /*5920*/  LDS R187, [R106+0xf50] ;  /* 0x000f50006abb7984 */ /* 0x0006620000000800 */
[----:B------:R-:W-:Y:S01]  /*5930*/  BSSY.RECONVERGENT B0, `(.L_x_7801) ;  /* 0x0000006000007945 */ /* 0x000fe20003800200 */
[----:B------:R-:W-:Y:S01]  /*5940*/  FMUL.FTZ R190, R188, R158 ;  /* 0x0000009ebcbe7220 */ /* 0x000fe20000410000 */
[----:B------:R-:W-:Y:S01]  /*5950*/  FADD.FTZ R185, -R140, R196 ;  /* 0x000000c48cb97221 */ /* 0x000fe20000010100 */
[----:B0-2---:R-:W-:Y:S01]  /*5960*/  FFMA.FTZ R159, R85, R177, R200 ;  /* 0x000000b1559f7223 */ /* 0x005fe200000100c8 */
[----:B------:R-:W-:Y:S06]  /*5970*/  @!P4 BRA `(.L_x_7802) ;  /* 0x000000000004c947 */ /* 0x000fec0003800000 */
[----:B-1----:R0:W-:Y:S02]  /*5980*/  REDG.E.ADD.F32.FTZ.RN.STRONG.GPU desc[UR32][R68.64+0x700], R187 ;  /* 0x000700bb440079a6 */ /* 0x0021e4000c12f320 */
.L_x_7802:
[----:B------:R-:W-:Y:S05]  /*5990*/  BSYNC.RECONVERGENT B0 ;  /* 0x0000000000007941 */ /* 0x000fea0003800200 */
.L_x_7801:
[----:B01----:R0:W1:Y:S01]  /*59a0*/  LDS R187, [R105+0xfd0] ;  /* 0x000fd00069bb7984 */ /* 0x0030620000000800 */
[----:B------:R-:W-:Y:S01]  /*59b0*/  BSSY.RECONVERGENT B0, `(.L_x_7803) ;  /* 0x0000004000007945 */ /* 0x000fe20003800200 */
[----:B------:R-:W-:-:S03]  /*59c0*/  FFMA.FTZ R159, R190, R185, R159 ;  /* 0x000000b9be9f7223 */ /* 0x000fc6000001009f */
[----:B------:R-:W-:Y:S05]  /*59d0*/  @!P5 BRA `(.L_x_7804) ;  /* 0x000000000004d947 */ /* 0x000fea0003800000 */
[----:B-1----:R2:W-:Y:S02]  /*59e0*/  REDG.E.ADD.F32.FTZ.RN.STRONG.GPU desc[UR32][R68.64+0x780], R187 ;  /* 0x000780bb440079a6 */ /* 0x0025e4000c12f320 */
.L_x_7804:
[----:B------:R-:W-:Y:S05]  /*59f0*/  BSYNC.RECONVERGENT B0 ;  /* 0x0000000000007941 */ /* 0x000fea0003800200 */
.L_x_7803:
[----:B--2---:R-:W2:Y:S01]  /*5a00*/  SHFL.DOWN PT, R68, R159, 0x1, 0x1f ;  /* 0x08201f009f447f89 */ /* 0x004ea200000e0000 */
[----:B------:R-:W-:Y:S01]  /*5a10*/  ISETP.GT.AND P1, PT, R103, 0x1e, PT ;  /* 0x0000001e6700780c */ /* 0x000fe20003f24270 */
[C---:B------:R-:W-:Y:S01]  /*5a20*/  FMUL.FTZ R200, R157.reuse, R170 ;  /* 0x000000aa9dc87220 */ /* 0x040fe20000410000 */
[----:B------:R-:W-:Y:S01]  /*5a30*/  FMUL.FTZ R196, R157, R178 ;  /* 0x000000b29dc47220 */ /* 0x000fe20000410000 */
[----:B------:R-:W5:Y:S01]  /*5a40*/  SHFL.DOWN PT, R69, R2, 0x1, 0x1f ;  /* 0x08201f0002457f89 */ /* 0x000f6200000e0000 */
[----:B------:R-:W-:Y:S01]  /*5a50*/  ISETP.NE.AND P2, PT, R103, RZ, PT ;  /* 0x000000ff6700720c */ /* 0x000fe20003f45270 */
[----:B------:R-:W-:Y:S01]  /*5a60*/  FMUL.FTZ R171, R171, R200 ;  /* 0x000000c8abab7220 */ /* 0x000fe20000410000 */
[----:B------:R-:W-:Y:S01]  /*5a70*/  FMUL.FTZ R200, R157, R174 ;  /* 0x000000ae9dc87220 */ /* 0x000fe20000410000 */
[----:B------:R-:W-:Y:S01]  /*5a80*/  FMUL.FTZ R196, R169, R196 ;  /* 0x000000c4a9c47220 */ /* 0x000fe20000410000 */
[----:B------:R-:W-:Y:S01]  /*5a90*/  ISETP.NE.AND P3, PT, R195, RZ, PT ;  /* 0x000000ffc300720c */ /* 0x000fe20003f65270 */
[----:B------:R-:W-:Y:S01]  /*5aa0*/  FFMA.FTZ R171, R16, R170, R171 ;  /* 0x000000aa10ab7223 */ /* 0x000fe200000100ab */
[----:B------:R-:W-:Y:S01]  /*5ab0*/  FMUL.FTZ R179, R179, R200 ;  /* 0x000000c8b3b37220 */ /* 0x000fe20000410000 */
[----:B------:R-:W-:Y:S01]  /*5ac0*/  FFMA.FTZ R196, R15, R178, R196 ;  /* 0x000000b20fc47223 */ /* 0x000fe200000100c4 */
[----:B------:R-:W-:Y:S01]  /*5ad0*/  FMUL.FTZ R178, R157, R180 ;  /* 0x000000b49db27220 */ /* 0x000fe20000410000 */
[----:B------:R-:W-:Y:S01]  /*5ae0*/  BSSY.RECONVERGENT B0, `(.L_x_7805) ;  /* 0x000006c000007945 */ /* 0x000fe20003800200 */
[----:B------:R-:W-:Y:S01]  /*5af0*/  FFMA.FTZ R179, R18, R174, R179 ;  /* 0x000000ae12b37223 */ /* 0x000fe200000100b3 */
        /* <DEDUP_REMOVED lines=39> */
[----:B------:R-:W5:Y:S02]  /*5d70*/  SHFL.DOWN PT, R69, R2, 0x8, 0x1f ;  /* 0x09001f0002457f89 */ /* 0x000f6400000e0000 */
        /* <DEDUP_REMOVED lines=9> */
[----:B------:R-:W-:Y:S01]  /*5e10*/  FADD.FTZ R45, R170, R45 ;  /* 0x0000002daa2d7221 */ /* 0x000fe20000010000 */
        /* <DEDUP_REMOVED lines=8> */
[----:B--2---:R-:W-:Y:S01]  /*5ea0*/  @!P1 FADD.FTZ R159, R159, R202 ;  /* 0x000000ca9f9f9221 */ /* 0x004fe20000010000 */
[----:B------:R-:W-:Y:S01]  /*5eb0*/  FMUL.FTZ R84, R183, R84 ;  /* 0x00000054b7547220 */ /* 0x000fe20000410000 */
[----:B------:R-:W-:Y:S01]  /*5ec0*/  FFMA.FTZ R173, R20, R74, R173 ;  /* 0x0000004a14ad7223 */ /* 0x000fe200000100ad */
[----:B------:R-:W-:Y:S01]  /*5ed0*/  FMUL.FTZ R68, R83, R68 ;  /* 0x0000004453447220 */ /* 0x000fe20000410000 */
[----:B-----5:R-:W-:Y:S01]  /*5ee0*/  @!P1 FADD.FTZ R2, R2, R69 ;  /* 0x0000004502029221 */ /* 0x020fe20000010000 */
[----:B------:R-:W2:Y:S01]  /*5ef0*/  SHFL.DOWN PT, R176, R159, 0x10, 0x1f ;  /* 0x0a001f009fb07f89 */ /* 0x000ea200000e0000 */
[C---:B------:R-:W-:Y:S01]  /*5f00*/  FMUL.FTZ R69, R157.reuse, R164 ;  /* 0x000000a49d457220 */ /* 0x040fe20000410000 */
[----:B------:R-:W-:Y:S01]  /*5f10*/  FMUL.FTZ R74, R157, R186 ;  /* 0x000000ba9d4a7220 */ /* 0x000fe20000410000 */
[----:B------:R-:W-:Y:S01]  /*5f20*/  FFMA.FTZ R166, R9, R166, R68 ;  /* 0x000000a609a67223 */ /* 0x000fe20000010044 */
[----:B------:R-:W5:Y:S01]  /*5f30*/  SHFL.DOWN PT, R165, R2, 0x10, 0x1f ;  /* 0x0a001f0002a57f89 */ /* 0x000f6200000e0000 */
[----:B------:R-:W-:Y:S01]  /*5f40*/  FMUL.FTZ R69, R198, R69 ;  /* 0x00000045c6457220 */ /* 0x000fe20000410000 */
[----:B------:R-:W-:Y:S01]  /*5f50*/  FMUL.FTZ R177, R177, R74 ;  /* 0x0000004ab1b17220 */ /* 0x000fe20000410000 */
[----:B------:R-:W-:Y:S01]  /*5f60*/  FFMA.FTZ R84, R21, R184, R84 ;  /* 0x000000b815547223 */ /* 0x000fe20000010054 */
[----:B------:R-:W-:Y:S01]  /*5f70*/  ISETP.GT.AND P1, PT, R103, 0xf, PT ;  /* 0x0000000f6700780c */ /* 0x000fe20003f24270 */
[----:B------:R-:W-:Y:S01]  /*5f80*/  FFMA.FTZ R87, R10, R164, R69 ;  /* 0x000000a40a577223 */ /* 0x000fe20000010045 */
[C---:B------:R-:W-:Y:S01]  /*5f90*/  FMUL.FTZ R69, R157.reuse, R160 ;  /* 0x000000a09d457220 */ /* 0x040fe20000410000 */
[----:B------:R-:W-:Y:S01]  /*5fa0*/  FMUL.FTZ R164, R157, R188 ;  /* 0x000000bc9da47220 */ /* 0x000fe20000410000 */
[----:B------:R-:W-:Y:S01]  /*5fb0*/  FFMA.FTZ R177, R22, R186, R177 ;  /* 0x000000ba16b17223 */ /* 0x000fe200000100b1 */
[----:B------:R-:W-:Y:S01]  /*5fc0*/  FADD.FTZ R44, R161, R44 ;  /* 0x0000002ca12c7221 */ /* 0x000fe20000010000 */
[----:B------:R-:W-:Y:S01]  /*5fd0*/  FMUL.FTZ R83, R172, R69 ;  /* 0x00000045ac537220 */ /* 0x000fe20000410000 */
[----:B------:R-:W-:Y:S01]  /*5fe0*/  FMUL.FTZ R164, R185, R164 ;  /* 0x000000a4b9a47220 */ /* 0x000fe20000410000 */
[----:B------:R-:W-:Y:S01]  /*5ff0*/  FADD.FTZ R43, R174, R43 ;  /* 0x0000002bae2b7221 */ /* 0x000fe20000010000 */
[----:B------:R-:W-:Y:S01]  /*6000*/  FADD.FTZ R51, R86, R51 ;  /* 0x0000003356337221 */ /* 0x000fe20000010000 */
[----:B------:R-:W-:Y:S01]  /*6010*/  FFMA.FTZ R83, R8, R160, R83 ;  /* 0x000000a008537223 */ /* 0x000fe20000010053 */
[----:B------:R-:W-:Y:S01]  /*6020*/  FFMA.FTZ R164, R23, R188, R164 ;  /* 0x000000bc17a47223 */ /* 0x000fe200000100a4 */
        /* <DEDUP_REMOVED lines=8> */
[----:B-----5:R-:W-:Y:S01]  /*60b0*/  FADD.FTZ R69, R2, R165 ;  /* 0x000000a502457221 */ /* 0x020fe20000010000 */
[----:B------:R-:W-:-:S04]  /*60c0*/  FSEL R159, R159, R68, P1 ;  /* 0x000000449f9f7208 */ /* 0x000fc80000800000 */
[----:B------:R2:W-:Y:S01]  /*60d0*/  @!P2 STS.64 [UR27+0x1098], R68 ;  /* 0x00109844ff00a988 */ /* 0x0005e20008000a1b */
[----:B------:R-:W-:Y:S01]  /*60e0*/  FSEL R2, R2, R69, P1 ;  /* 0x0000004502027208 */ /* 0x000fe20000800000 */
[----:B------:R-:W-:Y:S06]  /*60f0*/  BAR.SYNC.DEFER_BLOCKING 0x0 ;  /* 0x0000000000007b1d */ /* 0x000fec0000010000 */
[----:B------:R-:W-:Y:S05]  /*6100*/  @P3 BRA `(.L_x_7806) ;  /* 0x0000000000243947 */ /* 0x000fea0003800000 */
[----:B------:R-:W-:Y:S02]  /*6110*/  UISETP.NE.AND UP0, UPT, UR21, UR45, UPT ;  /* 0x0000002d1500728c */ /* 0x000fe4000bf05270 */
[----:B------:R-:W-:-:S04]  /*6120*/  ULEA UR26, UR6, UR27, 0x2 ;  /* 0x0000001b061a7291 */ /* 0x000fc8000f8e10ff */
[----:B------:R-:W-:-:S13]  /*6130*/  PLOP3.LUT P1, PT, PT, PT, UP0, 0x80, 0x8 ;  /* 0x000000000008781c */ /* 0x000fda0003f2f008 */
[----:B------:R-:W5:Y:S04]  /*6140*/  @P1 LDS R3, [UR26+0x2748] ;  /* 0x0027481aff031984 */ /* 0x000f680008000800 */
[----:B--2---:R-:W2:Y:S01]  /*6150*/  @P1 LDS R68, [UR26+0x2348] ;  /* 0x0023481aff441984 */ /* 0x004ea20008000800 */
[----:B-----5:R-:W-:Y:S01]  /*6160*/  @P1 FADD.FTZ R2, R2, R3 ;  /* 0x0000000302021221 */ /* 0x020fe20000010000 */
[----:B--2---:R-:W-:-:S04]  /*6170*/  @P1 FADD.FTZ R159, R159, R68 ;  /* 0x000000449f9f1221 */ /* 0x004fc80000010000 */
[----:B------:R2:W-:Y:S04]  /*6180*/  STS [UR26+0x2748], R2 ;  /* 0x00274802ff007988 */ /* 0x0005e8000800081a */
[----:B------:R2:W-:Y:S02]  /*6190*/  STS [UR26+0x2348], R159 ;  /* 0x0023489fff007988 */ /* 0x0005e4000800081a */
.L_x_7806:
[----:B------:R-:W-:Y:S05]  /*61a0*/  BSYNC.RECONVERGENT B0 ;  /* 0x0000000000007941 */ /* 0x000fea0003800200 */
.L_x_7805:
[----:B------:R-:W-:-:S04]  /*61b0*/  UIADD3 UR6, UPT, UPT, UR6, 0x1, URZ ;  /* 0x0000000106067890 */ /* 0x000fc8000fffe0ff */
[----:B------:R-:W-:-:S09]  /*61c0*/  UISETP.GE.AND UP0, UPT, UR6, UR46, UPT ;  /* 0x0000002e0600728c */ /* 0x000fd2000bf06270 */
[----:B------:R-:W-:Y:S05]  /*61d0*/  BRA.U !UP0, `(.L_x_7807) ;  /* 0xffffffd508987547 */ /* 0x000fea000b83ffff */
.L_x_7769:
        /* <DEDUP_REMOVED lines=40> */
[--C-:B------:R-:W-:Y:S01]  /*6460*/  FADD.FTZ R27, R27, R126.reuse ;  /* 0x0000007e1b1b7221 */ /* 0x100fe20000010000 */
[--C-:B---3--:R-:W-:Y:S01]  /*6470*/  FADD.FTZ R14, R4, R126.reuse ;  /* 0x0000007e040e7221 */ /* 0x108fe20000010000 */
        /* <DEDUP_REMOVED lines=9> */
[----:B------:R-:W1:Y:S04]  /*6510*/  @!P3 MUFU.EX2 R3, R3 ;  /* 0x000000030003b308 */ /* 0x000e680000000800 */
[----:B------:R-:W2:Y:S02]  /*6520*/  @!P2 MUFU.EX2 R0, R0 ;  /* 0x000000000000a308 */ /* 0x000ea40000000800 */
[----:B------:R-:W-:Y:S02]  /*6530*/  @!P0 FMUL.FTZ R4, R25, -1.4426950216293334961 ;  /* 0xbfb8aa3b19048820 */ /* 0x000fe40000410000 */
[----:B------:R-:W-:-:S04]  /*6540*/  @!P1 FMUL.FTZ R12, R26, -1.4426950216293334961 ;  /* 0xbfb8aa3b1a0c9820 */ /* 0x000fc80000410000 */
[----:B------:R-:W3:Y:S01]  /*6550*/  @!P0 MUFU.EX2 R4, R4 ;  /* 0x0000000400048308 */ /* 0x000ee20000000800 */
[----:B-1----:R-:W-:Y:S01]  /*6560*/  @!P3 FADD.FTZ R8, R3, 1 ;  /* 0x3f8000000308b421 */ /* 0x002fe20000010000 */
[----:B------:R-:W-:Y:S02]  /*6570*/  @!P6 FMUL.FTZ R3, R24, -1.4426950216293334961 ;  /* 0xbfb8aa3b1803e820 */ /* 0x000fe40000410000 */
[----:B------:R-:W1:Y:S01]  /*6580*/  @!P1 MUFU.EX2 R12, R12 ;  /* 0x0000000c000c9308 */ /* 0x000e620000000800 */
[----:B--2---:R-:W-:Y:S01]  /*6590*/  @!P2 FADD.FTZ R2, R0, 1 ;  /* 0x3f8000000002a421 */ /* 0x004fe20000010000 */
[----:B------:R-:W-:Y:S02]  /*65a0*/  @!P4 FMUL.FTZ R0, R22, -1.4426950216293334961 ;  /* 0xbfb8aa3b1600c820 */ /* 0x000fe40000410000 */
[----:B------:R-:W2:Y:S01]  /*65b0*/  @!P3 MUFU.RCP R8, R8 ;  /* 0x000000080008b308 */ /* 0x000ea20000001000 */
[----:B---3--:R-:W-:-:S07]  /*65c0*/  @!P0 FADD.FTZ R4, R4, 1 ;  /* 0x3f80000004048421 */ /* 0x008fce0000010000 */
[----:B------:R3:W4:Y:S01]  /*65d0*/  @!P2 MUFU.RCP R9, R2 ;  /* 0x000000020009a308 */ /* 0x0007220000001000 */
[----:B-1----:R-:W-:-:S07]  /*65e0*/  @!P1 FADD.FTZ R12, R12, 1 ;  /* 0x3f8000000c0c9421 */ /* 0x002fce0000010000 */
[----:B------:R-:W1:Y:S01]  /*65f0*/  @!P6 MUFU.EX2 R3, R3 ;  /* 0x000000030003e308 */ /* 0x000e620000000800 */
[----:B---3--:R-:W-:Y:S01]  /*6600*/  @!P5 FMUL.FTZ R2, R23, -1.4426950216293334961 ;  /* 0xbfb8aa3b1702d820 */ /* 0x008fe20000410000 */
[----:B--2---:R-:W-:Y:S01]  /*6610*/  @!P3 FMUL.FTZ R49, R49, R8 ;  /* 0x000000083131b220 */ /* 0x004fe20000410000 */
[----:B------:R-:W-:Y:S01]  /*6620*/  FSETP.GTU.FTZ.AND P3, PT, R14, 20, PT ;  /* 0x41a000000e00780b */ /* 0x000fe20003f7c000 */
[----:B------:R-:W2:Y:S04]  /*6630*/  @!P4 MUFU.EX2 R0, R0 ;  /* 0x000000000000c308 */ /* 0x000ea80000000800 */
[----:B------:R-:W3:Y:S01]  /*6640*/  @!P5 MUFU.EX2 R2, R2 ;  /* 0x000000020002d308 */ /* 0x000ee20000000800 */
[----:B----4-:R-:W-:Y:S01]  /*6650*/  @!P2 FMUL.FTZ R48, R48, R9 ;  /* 0x000000093030a220 */ /* 0x010fe20000410000 */
[----:B------:R-:W-:Y:S01]  /*6660*/  FSETP.GTU.FTZ.AND P2, PT, R27, 20, PT ;  /* 0x41a000001b00780b */ /* 0x000fe20003f5c000 */
[----:B------:R-:W4:Y:S01]  /*6670*/  LDS.128 R8, [R100+0x30] ;  /* 0x0000300064087984 */ /* 0x000f220000000c00 */
[----:B------:R-:W5:Y:S01]  /*6680*/  @!P0 MUFU.RCP R4, R4 ;  /* 0x0000000400048308 */ /* 0x000f620000001000 */
[----:B-1----:R-:W-:-:S03]  /*6690*/  @!P6 FADD.FTZ R3, R3, 1 ;  /* 0x3f8000000303e421 */ /* 0x002fc60000010000 */
[----:B------:R-:W-:Y:S01]  /*66a0*/  @!P3 FMUL.FTZ R14, R14, -1.4426950216293334961 ;  /* 0xbfb8aa3b0e0eb820 */ /* 0x000fe20000410000 */
[----:B------:R-:W-:Y:S01]  /*66b0*/  BAR.SYNC.DEFER_BLOCKING 0x0 ;  /* 0x0000000000007b1d */ /* 0x000fe20000010000 */
[----:B--2---:R-:W-:Y:S01]  /*66c0*/  @!P4 FADD.FTZ R0, R0, 1 ;  /* 0x3f8000000000c421 */ /* 0x004fe20000010000 */
[----:B---3--:R-:W-:-:S04]  /*66d0*/  @!P5 FADD.FTZ R2, R2, 1 ;  /* 0x3f8000000202d421 */ /* 0x008fc80000010000 */
[----:B------:R-:W1:Y:S01]  /*66e0*/  @!P3 MUFU.EX2 R14, R14 ;  /* 0x0000000e000eb308 */ /* 0x000e620000000800 */
[----:B------:R-:W-:-:S03]  /*66f0*/  @!P2 FMUL.FTZ R13, R27, -1.4426950216293334961 ;  /* 0xbfb8aa3b1b0da820 */ /* 0x000fc60000410000 */
[----:B------:R2:W3:Y:S01]  /*6700*/  @!P4 MUFU.RCP R15, R0 ;  /* 0x00000000000fc308 */ /* 0x0004e20000001000 */
[----:B-----5:R-:W-:-:S07]  /*6710*/  @!P0 FMUL.FTZ R45, R45, R4 ;  /* 0x000000042d2d8220 */ /* 0x020fce0000410000 */
[----:B------:R-:W5:Y:S01]  /*6720*/  @!P2 MUFU.EX2 R13, R13 ;  /* 0x0000000d000da308 */ /* 0x000f620000000800 */
[----:B--2---:R-:W-:Y:S01]  /*6730*/  FADD.FTZ R0, R5, R126 ;  /* 0x0000007e05007221 */ /* 0x004fe20000010000 */
[----:B-1----:R-:W-:Y:S02]  /*6740*/  @!P3 FADD.FTZ R14, R14, 1 ;  /* 0x3f8000000e0eb421 */ /* 0x002fe40000010000 */
[----:B------:R-:W1:Y:S01]  /*6750*/  @!P5 MUFU.RCP R2, R2 ;  /* 0x000000020002d308 */ /* 0x000e620000001000 */
[----:B------:R-:W-:Y:S04]  /*6760*/  STS.128 [R100], R52 ;  /* 0x0000003464007388 */ /* 0x000fe80000000c00 */
[----:B------:R-:W-:Y:S01]  /*6770*/  STS.128 [R100+0x10], R56 ;  /* 0x0000103864007388 */ /* 0x000fe20000000c00 */
[----:B---3--:R-:W-:-:S02]  /*6780*/  @!P4 FMUL.FTZ R50, R50, R15 ;  /* 0x0000000f3232c220 */ /* 0x008fc40000410000 */
[----:B------:R-:W2:Y:S01]  /*6790*/  @!P6 MUFU.RCP R3, R3 ;  /* 0x000000030003e308 */ /* 0x000ea20000001000 */
[----:B------:R-:W-:Y:S01]  /*67a0*/  FSETP.GTU.FTZ.AND P4, PT, R0, 20, PT ;  /* 0x41a000000000780b */ /* 0x000fe20003f9c000 */
[----:B-----5:R-:W-:Y:S01]  /*67b0*/  @!P2 FADD.FTZ R13, R13, 1 ;  /* 0x3f8000000d0da421 */ /* 0x020fe20000010000 */
[----:B------:R-:W-:Y:S01]  /*67c0*/  STS.128 [R100+0x20], R60 ;  /* 0x0000203c64007388 */ /* 0x000fe20000000c00 */
[--C-:B----4-:R-:W-:Y:S01]  /*67d0*/  FADD.FTZ R8, R8, R126.reuse ;  /* 0x0000007e08087221 */ /* 0x110fe20000010000 */
[--C-:B------:R-:W-:Y:S01]  /*67e0*/  FADD.FTZ R9, R9, R126.reuse ;  /* 0x0000007e09097221 */ /* 0x100fe20000010000 */
[--C-:B------:R-:W-:Y:S02]  /*67f0*/  FADD.FTZ R10, R10, R126.reuse ;  /* 0x0000007e0a0a7221 */ /* 0x100fe40000010000 */
[----:B------:R-:W3:Y:S01]  /*6800*/  @!P1 MUFU.RCP R17, R12 ;  /* 0x0000000c00119308 */ /* 0x000ee20000001000 */
[----:B------:R-:W-:Y:S01]  /*6810*/  FADD.FTZ R11, R11, R126 ;  /* 0x0000007e0b0b7221 */ /* 0x000fe20000010000 */
[----:B-1----:R-:W-:Y:S01]  /*6820*/  @!P5 FMUL.FTZ R51, R51, R2 ;  /* 0x000000023333d220 */ /* 0x002fe20000410000 */
[----:B------:R-:W-:Y:S01]  /*6830*/  FSETP.GTU.FTZ.AND P5, PT, R7, 20, PT ;  /* 0x41a000000700780b */ /* 0x000fe20003fbc000 */
[----:B------:R-:W-:Y:S01]  /*6840*/  STS.128 [R100+0x30], R64 ;  /* 0x0000304064007388 */ /* 0x000fe20000000c00 */
[----:B------:R-:W-:Y:S01]  /*6850*/  FSETP.GTU.FTZ.AND P0, PT, R8, 20, PT ;  /* 0x41a000000800780b */ /* 0x000fe20003f1c000 */
[----:B------:R-:W-:-:S02]  /*6860*/  NOP ;  /* 0x0000000000007918 */ /* 0x000fc40000000000 */
[----:B------:R-:W1:Y:S01]  /*6870*/  @!P2 MUFU.RCP R16, R13 ;  /* 0x0000000d0010a308 */ /* 0x000e620000001000 */
[----:B--2---:R-:W-:Y:S01]  /*6880*/  @!P6 FMUL.FTZ R44, R44, R3 ;  /* 0x000000032c2ce220 */ /* 0x004fe20000410000 */
[----:B------:R-:W-:Y:S01]  /*6890*/  FSETP.GTU.FTZ.AND P6, PT, R6, 20, PT ;  /* 0x41a000000600780b */ /* 0x000fe20003fdc000 */
[----:B------:R-:W-:Y:S05]  /*68a0*/  LDS.128 R20, [R102+0x600] ;  /* 0x0006000066147984 */ /* 0x000fea0000000c00 */
[----:B------:R-:W-:Y:S01]  /*68b0*/  @!P5 FMUL.FTZ R3, R7, -1.4426950216293334961 ;  /* 0xbfb8aa3b0703d820 */ /* 0x000fe20000410000 */
[----:B------:R-:W-:Y:S01]  /*68c0*/  @!P4 FMUL.FTZ R0, R0, -1.4426950216293334961 ;  /* 0xbfb8aa3b0000c820 */ /* 0x000fe20000410000 */
[----:B---3--:R-:W-:Y:S01]  /*68d0*/  @!P1 FMUL.FTZ R46, R46, R17 ;  /* 0x000000112e2e9220 */ /* 0x008fe20000410000 */
        /* <DEDUP_REMOVED lines=36> */
[----:B------:R3:W1:Y:S01]  /*6b20*/  @!P4 MUFU.RCP R24, R0 ;  /* 0x000000000018c308 */ /* 0x0006620000001000 */
[----:B----4-:R-:W-:Y:S01]  /*6b30*/  @!P5 FMUL.FTZ R43, R43, R26 ;  /* 0x0000001a2b2bd220 */ /* 0x010fe20000410000 */
[----:B------:R-:W-:Y:S04]  /*6b40*/  STG.E.128 desc[UR32][R2.64+0x200], R12 ;  /* 0x0002000c02007986 */ /* 0x000fe8000c101d20 */
[----:B-----5:R-:W-:Y:S02]  /*6b50*/  STG.E.128 desc[UR32][R2.64+0x400], R16 ;  /* 0x0004001002007986 */ /* 0x020fe4000c101d20 */
[----:B------:R4:W5:Y:S01]  /*6b60*/  @!P1 MUFU.RCP R28, R5 ;  /* 0x00000005001c9308 */ /* 0x0009620000001000 */
[----:B---3--:R-:W-:Y:S01]  /*6b70*/  FADD.FTZ R0, R48, R127 ;  /* 0x0000007f30007221 */ /* 0x008fe20000010000 */
[----:B--2---:R-:W-:Y:S01]  /*6b80*/  @!P0 FMUL.FTZ R36, R36, R27 ;  /* 0x0000001b24248220 */ /* 0x004fe20000410000 */
[----:B0-----:R-:W-:Y:S01]  /*6b90*/  STG.E.128 desc[UR32][R2.64], R8 ;  /* 0x0000000802007986 */ /* 0x001fe2000c101d20 */
[----:B------:R-:W-:Y:S01]  /*6ba0*/  IADD3 R125, P0, PT, R125, -0x800, RZ ;  /* 0xfffff8007d7d7810 */ /* 0x000fe20007f1e0ff */
[----:B-1----:R-:W-:-:S02]  /*6bb0*/  UIMAD.WIDE.U32 UR28, UR35, UR26, UR28 ;  /* 0x0000001a231c72a5 */ /* 0x002fc4000f8e001c */
[----:B------:R0:W-:Y:S01]  /*6bc0*/  STG.E.128 desc[UR32][R2.64+0x600], R20 ;  /* 0x0006001402007986 */ /* 0x0001e2000c101d20 */
[----:B------:R-:W1:Y:S01]  /*6bd0*/  @!P2 MUFU.RCP R29, R6 ;  /* 0x00000006001da308 */ /* 0x000e620000001000 */
[----:B----4-:R-:W-:Y:S01]  /*6be0*/  FADD.FTZ R5, R0, R49 ;  /* 0x0000003100057221 */ /* 0x010fe20000010000 */
[----:B------:R-:W-:Y:S01]  /*6bf0*/  @!P4 FMUL.FTZ R41, R41, R24 ;  /* 0x000000182929c220 */ /* 0x000fe20000410000 */
[----:B------:R-:W-:Y:S01]  /*6c00*/  BAR.SYNC.DEFER_BLOCKING 0x0 ;  /* 0x0000000000007b1d */ /* 0x000fe20000010000 */
[----:B------:R-:W-:Y:S01]  /*6c10*/  UIMAD UR27, UR35, UR27, UR29 ;  /* 0x0000001b231b72a4 */ /* 0x000fe2000f8e021d */
[----:B------:R-:W-:Y:S01]  /*6c20*/  FADD.FTZ R0, R5, R50 ;  /* 0x0000003205007221 */ /* 0x000fe20000010000 */
[----:B------:R-:W-:-:S03]  /*6c30*/  IADD3.X R124, PT, PT, R124, -0x1, RZ, P0, !PT ;  /* 0xffffffff7c7c7810 */ /* 0x000fc600007fe4ff */
[----:B------:R-:W2:Y:S01]  /*6c40*/  @!P3 MUFU.RCP R4, R7 ;  /* 0x000000070004b308 */ /* 0x000ea20000001000 */
[----:B-----5:R-:W-:Y:S01]  /*6c50*/  @!P1 FMUL.FTZ R37, R37, R28 ;  /* 0x0000001c25259220 */ /* 0x020fe20000410000 */
[----:B------:R-:W-:Y:S02]  /*6c60*/  UMOV UR26, UR28 ;  /* 0x0000001c001a7c82 */ /* 0x000fe40008000000 */
[----:B------:R-:W-:Y:S01]  /*6c70*/  UIMAD.WIDE.U32 UR26, UR34, UR30, UR26 ;  /* 0x0000001e221a72a5 */ /* 0x000fe2000f8e001a */
[----:B0-----:R-:W-:Y:S01]  /*6c80*/  FADD.FTZ R3, R0, R51 ;  /* 0x0000003300037221 */ /* 0x001fe20000010000 */
[----:B-1----:R-:W-:Y:S02]  /*6c90*/  @!P2 FMUL.FTZ R38, R38, R29 ;  /* 0x0000001d2626a220 */ /* 0x002fe40000410000 */
[----:B------:R-:W-:Y:S01]  /*6ca0*/  UIMAD UR27, UR34, UR31, UR27 ;  /* 0x0000001f221b72a4 */ /* 0x000fe2000f8e021b */
[----:B------:R-:W-:Y:S01]  /*6cb0*/  FADD.FTZ R0, R3, R44 ;  /* 0x0000002c03007221 */ /* 0x000fe20000010000 */
[----:B------:R-:W-:-:S04]  /*6cc0*/  ULEA UR6, UP0, UR26, UR36, 0x2 ;  /* 0x000000241a067291 */ /* 0x000fc8000f8010ff */
[----:B------:R-:W-:Y:S01]  /*6cd0*/  ULEA.HI.X UR26, UR26, UR37, UR27, 0x2, UP0 ;  /* 0x000000251a1a7291 */ /* 0x000fe200080f141b */
[----:B--2---:R-:W-:Y:S01]  /*6ce0*/  @!P3 FMUL.FTZ R39, R39, R4 ;  /* 0x000000042727b220 */ /* 0x004fe20000410000 */
[----:B------:R-:W-:Y:S01]  /*6cf0*/  STS.128 [R100], R48 ;  /* 0x0000003064007388 */ /* 0x000fe20000000c00 */
[----:B------:R-:W-:Y:S01]  /*6d00*/  MOV R2, UR6 ;  /* 0x0000000600027c02 */ /* 0x000fe20008000f00 */
[----:B------:R-:W-:Y:S02]  /*6d10*/  UIADD3 UR22, UP0, UPT, UR22, -0x800, URZ ;  /* 0xfffff80016167890 */ /* 0x000fe4000ff1e0ff */
[----:B------:R0:W-:Y:S01]  /*6d20*/  STS.128 [R100+0x10], R44 ;  /* 0x0000102c64007388 */ /* 0x0001e20000000c00 */
[----:B------:R-:W-:Y:S01]  /*6d30*/  MOV R3, UR26 ;  /* 0x0000001a00037c02 */ /* 0x000fe20008000f00 */
[----:B------:R-:W-:Y:S02]  /*6d40*/  UIADD3.X UR24, UPT, UPT, UR24, -0x1, URZ, UP0, !UPT ;  /* 0xffffffff18187890 */ /* 0x000fe400087fe4ff */
[----:B------:R1:W-:Y:S01]  /*6d50*/  STS.128 [R100+0x20], R40 ;  /* 0x0000202864007388 */ /* 0x0003e20000000c00 */
[----:B------:R-:W-:Y:S01]  /*6d60*/  UISETP.GT.AND UP0, UPT, UR21, 0x1, UPT ;  /* 0x000000011500788c */ /* 0x000fe2000bf04270 */
[----:B------:R-:W-:-:S02]  /*6d70*/  IMAD.WIDE.U32 R2, R122, 0x10, R2 ;  /* 0x000000107a027825 */ /* 0x000fc400078e0002 */
[----:B------:R2:W-:Y:S01]  /*6d80*/  STS.128 [R100+0x30], R36 ;  /* 0x0000302464007388 */ /* 0x0005e20000000c00 */
[----:B------:R-:W-:-:S03]  /*6d90*/  NOP ;  /* 0x0000000000007918 */ /* 0x000fc60000000000 */
[----:B------:R-:W3:Y:S01]  /*6da0*/  LDS.128 R4, [R102] ;  /* 0x0000000066047984 */ /* 0x000ee20000000c00 */
[----:B0-----:R-:W-:Y:S01]  /*6db0*/  FADD.FTZ R45, R0, R45 ;  /* 0x0000002d002d7221 */ /* 0x001fe20000010000 */
[----:B------:R-:W-:Y:S02]  /*6dc0*/  UMOV UR21, UR40 ;  /* 0x0000002800157c82 */ /* 0x000fe40008000000 */
        /* <DEDUP_REMOVED lines=18> */
.L_x_7736:
        /* <DEDUP_REMOVED lines=33> */
.L_x_7810:
[----:B------:R-:W-:Y:S05]  /*7100*/  BSYNC.RECONVERGENT B0 ;  /* 0x0000000000007941 */ /* 0x000fea0003800200 */
.L_x_7809:
        /* <DEDUP_REMOVED lines=31> */
.L_x_7812:
[----:B------:R-:W-:Y:S05]  /*7300*/  BSYNC.RECONVERGENT B0 ;  /* 0x0000000000007941 */ /* 0x000fea0003800200 */
.L_x_7811:
        /* <DEDUP_REMOVED lines=9> */
.L_x_7814:
        /* <DEDUP_REMOVED lines=30> */
.L_x_7813:
[----:B------:R-:W-:Y:S05]  /*7580*/  EXIT ;  /* 0x000000000000794d */ /* 0x000fea0003800000 */
.L_x_7815:
        /* <DEDUP_REMOVED lines=15> */
.L_x_10495:


//--------------------- .text._Z25selective_scan_bwd_kernelI32Selective_Scan_bwd_kernel_traitsILi32ELi16ELb1ELb0ELb1ELb1ELb1EffEEv12SSMParamsBwd --------------------------
	.section	.text._Z25selective_scan_bwd_kernelI32Selective_Scan_bwd_kernel_traitsILi32ELi16ELb1ELb0ELb1ELb1ELb1EffEEv12SSMParamsBwd,"ax",@progbits
	.align	128
        .global         _Z25selective_scan_bwd_kernelI32Selective_Scan_bwd_kernel_traitsILi32ELi16ELb1ELb0ELb1ELb1ELb1EffEEv12SSMParamsBwd
        .type           _Z25selective_scan_bwd_kernelI32Selective_Scan_bwd_kernel_traitsILi32ELi16ELb1ELb0ELb1ELb1ELb1EffEEv12SSMParamsBwd,@function
        .size           _Z25selective_scan_bwd_kernelI32Selective_Scan_bwd_kernel_traitsILi32ELi16ELb1ELb0ELb1ELb1ELb1EffEEv12SSMParamsBwd,(.L_x_10496 - _Z25selective_scan_bwd_kernelI32Selective_Scan_bwd_kernel_traitsILi32ELi16ELb1ELb0ELb1ELb1ELb1EffEEv12SSMParamsBwd)
        .other          _Z25selective_scan_bwd_kernelI32Selective_Scan_bwd_kernel_traitsILi32ELi16ELb1ELb0ELb1ELb1ELb1EffEEv12SSMParamsBwd,@"STO_CUDA_ENTRY STV_DEFAULT"
_Z25selective_scan_bwd_kernelI32Selective_Scan_bwd_kernel_traitsILi32ELi16ELb1ELb0ELb1ELb1ELb1EffEEv12SSMParamsBwd:
.text._Z25selective_scan_bwd_kernelI32Selective_Scan_bwd_kernel_traitsILi32ELi16ELb1ELb0ELb1ELb1ELb1EffEEv12SSMParamsBwd:
        /* <DEDUP_REMOVED lines=108> */
[----:B------:R-:W-:Y:S01]  /*06c0*/  LEA R50, P1, R92, R50, 0x2 ;  /* 0x000000325c327211 */ /* 0x000fe200078210ff */
[----:B0-----:R-:W-:Y:S01]  /*06d0*/  UIMAD.WIDE.U32 UR14, UR38, UR20, URZ ;  /* 0x00000014260e72a5 */ /* 0x001fe2000f8e00ff */
[----:B------:R-:W-:Y:S01]  /*06e0*/  IADD3.X R3, PT, PT, R3, UR19, RZ, P0, !PT ;  /* 0x0000001303037c10 */ /* 0x000fe200087fe4ff */
[----:B------:R-:W-:-:S02]  /*06f0*/  UIADD3.X UR30, UPT, UPT, UR19, UR30, URZ, UP1, !UPT ;  /* 0x0000001e131e7290 */ /* 0x000fc40008ffe4ff */
[----:B-1----:R-:W-:Y:S01]  /*0700*/  ULEA UR29, UP1, UR18, UR8, 0x2 ;  /* 0x00000008121d7291 */ /* 0x002fe2000f8210ff */
[----:B------:R-:W-:Y:S01]  /*0710*/  LEA.HI.X R92, R92, R51, R3, 0x2, P1 ;  /* 0x000000335c5c7211 */ /* 0x000fe200008f1403 */
[----:B------:R-:W-:Y:S01]  /*0720*/  UIMAD UR17, UR38, UR21, UR15 ;  /* 0x00000015261172a4 */ /* 0x000fe2000f8e020f */
[----:B------:R-:W-:Y:S01]  /*0730*/  MOV R51, RZ ;  /* 0x000000ff00337202 */ /* 0x000fe20000000f00 */
        /* <DEDUP_REMOVED lines=41> */
[CC--:B------:R-:W-:Y:S02]  /*09d0*/  LEA.HI R93, R48.reuse, R48.reuse, RZ, 0x1b ;  /* 0x00000030305d7211 */ /* 0x0c0fe400078fd8ff */
        /* <DEDUP_REMOVED lines=39> */
.L_x_7889:
        /* <DEDUP_REMOVED lines=30> */
[----:B------:R-:W4:Y:S01]  /*0e30*/  LDG.E.128 R56, desc[UR36][R44.64+0x600] ;  /* 0x000600242c387981 */ /* 0x000f22000c1e1d00 */
[----:B------:R-:W-:-:S02]  /*0e40*/  MOV R32, UR29 ;  /* 0x0000001d00207c02 */ /* 0x000fc40008000f00 */
[----:B------:R-:W-:-:S03]  /*0e50*/  MOV R33, UR30 ;  /* 0x0000001e00217c02 */ /* 0x000fc60008000f00 */
        /* <DEDUP_REMOVED lines=65> */
.L_x_7818:
[----:B------:R-:W-:Y:S05]  /*1270*/  BSYNC.RECONVERGENT B0 ;  /* 0x0000000000007941 */ /* 0x000fea0003800200 */
.L_x_7817:
        /* <DEDUP_REMOVED lines=34> */
.L_x_7820:
[----:B------:R-:W-:Y:S05]  /*14a0*/  BSYNC.RECONVERGENT B0 ;  /* 0x0000000000007941 */ /* 0x000fea0003800200 */
.L_x_7819:
        /* <DEDUP_REMOVED lines=34> */
.L_x_7822:
[----:B------:R-:W-:Y:S05]  /*16d0*/  BSYNC.RECONVERGENT B0 ;  /* 0x0000000000007941 */ /* 0x000fea0003800200 */
.L_x_7821:
        /* <DEDUP_REMOVED lines=34> */
.L_x_7824:
[----:B------:R-:W-:Y:S05]  /*1900*/  BSYNC.RECONVERGENT B0 ;  /* 0x0000000000007941 */ /* 0x000fea0003800200 */
.L_x_7823:
        /* <DEDUP_REMOVED lines=34> */
.L_x_7826:
[----:B------:R-:W-:Y:S05]  /*1b30*/  BSYNC.RECONVERGENT B0 ;  /* 0x0000000000007941 */ /* 0x000fea0003800200 */
.L_x_7825:
        /* <DEDUP_REMOVED lines=34> */
.L_x_7828:
[----:B------:R-:W-:Y:S05]  /*1d60*/  BSYNC.RECONVERGENT B0 ;  /* 0x0000000000007941 */ /* 0x000fea0003800200 */
.L_x_7827:
        /* <DEDUP_REMOVED lines=34> */
.L_x_7830:
[----:B------:R-:W-:Y:S05]  /*1f90*/  BSYNC.RECONVERGENT B0 ;  /* 0x0000000000007941 */ /* 0x000fea0003800200 */
.L_x_7829:
        /* <DEDUP_REMOVED lines=34> */
.L_x_7832:
[----:B------:R-:W-:Y:S05]  /*21c0*/  BSYNC.RECONVERGENT B0 ;  /* 0x0000000000007941 */ /* 0x000fea0003800200 */
.L_x_7831:
        /* <DEDUP_REMOVED lines=34> */
.L_x_7834:
[----:B------:R-:W-:Y:S05]  /*23f0*/  BSYNC.RECONVERGENT B0 ;  /* 0x0000000000007941 */ /* 0x000fea0003800200 */
.L_x_7833:
        /* <DEDUP_REMOVED lines=34> */
.L_x_7836:
[----:B------:R-:W-:Y:S05]  /*2620*/  BSYNC.RECONVERGENT B0 ;  /* 0x0000000000007941 */ /* 0x000fea0003800200 */
.L_x_7835:
        /* <DEDUP_REMOVED lines=33> */
.L_x_7838:
[----:B------:R-:W-:Y:S05]  /*2840*/  BSYNC.RECONVERGENT B0 ;  /* 0x0000000000007941 */ /* 0x000fea0003800200 */
.L_x_7837:
        /* <DEDUP_REMOVED lines=32> */
.L_x_7840:
[----:B------:R-:W-:Y:S05]  /*2a50*/  BSYNC.RECONVERGENT B0 ;  /* 0x0000000000007941 */ /* 0x000fea0003800200 */
.L_x_7839:
        /* <DEDUP_REMOVED lines=32> */
.L_x_7842:
[----:B------:R-:W-:Y:S05]  /*2c60*/  BSYNC.RECONVERGENT B0 ;  /* 0x0000000000007941 */ /* 0x000fea0003800200 */
.L_x_7841:
        /* <DEDUP_REMOVED lines=32> */
.L_x_7844:
[----:B------:R-:W-:Y:S05]  /*2e70*/  BSYNC.RECONVERGENT B0 ;  /* 0x0000000000007941 */ /* 0x000fea0003800200 */
.L_x_7843:
        /* <DEDUP_REMOVED lines=32> */
.L_x_7846:
[----:B------:R-:W-:Y:S05]  /*3080*/  BSYNC.RECONVERGENT B0 ;  /* 0x0000000000007941 */ /* 0x000fea0003800200 */
.L_x_7845:
        /* <DEDUP_REMOVED lines=32> */
.L_x_7848:
[----:B------:R-:W-:Y:S05]  /*3290*/  BSYNC.RECONVERGENT B0 ;  /* 0x0000000000007941 */ /* 0x000fea0003800200 */
.L_x_7847:
[----:B------:R-:W1:Y:S01]  /*32a0*/  LDCU.128 UR8, c[0x0][0x410] ;  /* 0x00008200ff0877ac */ /* 0x000e620008000c00 */
[----:B------:R-:W-:Y:S01]  /*32b0*/  LDS.128 R60, [R115] ;  /* 0x00000000733c7984 */ /* 0x000fe20000000c00 */
[----:B------:R-:W-:-:S03]  /*32c0*/  UIADD3 UR31, UPT, UPT, UR22, -0x1, URZ ;  /* 0xffffffff161f7890 */ /* 0x000fc6000fffe0ff */
[----:B------:R-:W-:Y:S01]  /*32d0*/  LDS.128 R4, [R115+0x10] ;  /* 0x0000100073047984 */ /* 0x000fe20000000c00 */
[----:B------:R-:W2:Y:S03]  /*32e0*/  LDCU.64 UR34, c[0x0][0x488] ;  /* 0x00009100ff2277ac */ /* 0x000ea60008000a00 */
[----:B------:R-:W-:Y:S01]  /*32f0*/  LDS.128 R24, [R115+0x20] ;  /* 0x0000200073187984 */ /* 0x000fe20000000c00 */
[----:B------:R-:W-:Y:S01]  /*3300*/  USHF.L.U32 UR6, UR31, 0x9, URZ ;  /* 0x000000091f067899 */ /* 0x000fe200080006ff */
[----:B------:R-:W-:Y:S02]  /*3310*/  UMOV UR7, URZ ;  /* 0x000000ff00077c82 */ /* 0x000fe40008000000 */
[----:B------:R-:W-:Y:S01]  /*3320*/  LDS.128 R28, [R115+0x30] ;  /* 0x00003000731c7984 */ /* 0x000fe20000000c00 */
[----:B------:R-:W3:Y:S01]  /*3330*/  LDCU.64 UR40, c[0x0][0x490] ;  /* 0x00009200ff2877ac */ /* 0x000ee20008000a00 */
[----:B-1----:R-:W-:-:S04]  /*3340*/  UIMAD.WIDE.U32 UR32, UR39, UR8, UR6 ;  /* 0x00000008272072a5 */ /* 0x002fc8000f8e0006 */
[----:B------:R-:W-:-:S03]  /*3350*/  UIMAD UR9, UR39, UR9, UR33 ;  /* 0x00000009270972a4 */ /* 0x000fc6000f8e0221 */
[----:B------:R-:W-:Y:S02]  /*3360*/  UMOV UR8, UR32 ;  /* 0x0000002000087c82 */ /* 0x000fe40008000000 */
[----:B------:R-:W-:-:S04]  /*3370*/  UIMAD.WIDE.U32 UR8, UR38, UR10, UR8 ;  /* 0x0000000a260872a5 */ /* 0x000fc8000f8e0008 */
[----:B------:R-:W-:Y:S02]  /*3380*/  UIMAD UR11, UR38, UR11, UR9 ;  /* 0x0000000b260b72a4 */ /* 0x000fe4000f8e0209 */
[----:B--2---:R-:W-:-:S04]  /*3390*/  ULEA UR9, UP0, UR8, UR34, 0x2 ;  /* 0x0000002208097291 */ /* 0x004fc8000f8010ff */
[----:B------:R-:W-:Y:S02]  /*33a0*/  ULEA.HI.X UR8, UR8, UR35, UR11, 0x2, UP0 ;  /* 0x0000002308087291 */ /* 0x000fe400080f140b */
[----:B------:R-:W-:Y:S01]  /*33b0*/  MOV R32, UR9 ;  /* 0x0000000900207c02 */ /* 0x000fe20008000f00 */
[----:B------:R-:W1:Y:S03]  /*33c0*/  LDCU.64 UR34, c[0x0][0x478] ;  /* 0x00008f00ff2277ac */ /* 0x000e660008000a00 */
[----:B------:R-:W-:-:S03]  /*33d0*/  MOV R33, UR8 ;  /* 0x0000000800217c02 */ /* 0x000fc60008000f00 */
[----:B------:R-:W-:Y:S01]  /*33e0*/  IMAD.WIDE.U32 R32, R94, 0x10, R32 ;  /* 0x000000105e207825 */ /* 0x000fe200078e0020 */
[----:B------:R-:W-:Y:S06]  /*33f0*/  BAR.SYNC.DEFER_BLOCKING 0x0 ;  /* 0x0000000000007b1d */ /* 0x000fec0000010000 */
[----:B------:R-:W2:Y:S01]  /*3400*/  LDCU.128 UR8, c[0x0][0x420] ;  /* 0x00008400ff0877ac */ /* 0x000ea20008000c00 */
[----:B0-----:R-:W4:Y:S04]  /*3410*/  LDG.E.128 R56, desc[UR36][R32.64] ;  /* 0x0000002420387981 */ /* 0x001f28000c1e1d00 */
[----:B------:R-:W5:Y:S04]  /*3420*/  LDG.E.128 R68, desc[UR36][R32.64+0x200] ;  /* 0x0002002420447981 */ /* 0x000f68000c1e1d00 */
[----:B------:R-:W3:Y:S04]  /*3430*/  LDG.E.128 R52, desc[UR36][R32.64+0x400] ;  /* 0x0004002420347981 */ /* 0x000ee8000c1e1d00 */
[----:B------:R-:W3:Y:S01]  /*3440*/  LDG.E.128 R76, desc[UR36][R32.64+0x600] ;  /* 0x00060024204c7981 */ /* 0x000ee2000c1e1d00 */
[----:B--2---:R-:W-:-:S04]  /*3450*/  UIMAD.WIDE.U32 UR32, UR39, UR8, UR6 ;  /* 0x00000008272072a5 */ /* 0x004fc8000f8e0006 */
[----:B------:R-:W-:-:S03]  /*3460*/  UIMAD UR9, UR39, UR9, UR33 ;  /* 0x00000009270972a4 */ /* 0x000fc6000f8e0221 */
[----:B------:R-:W-:Y:S02]  /*3470*/  UMOV UR8, UR32 ;  /* 0x0000002000087c82 */ /* 0x000fe40008000000 */
[----:B------:R-:W-:Y:S02]  /*3480*/  UIMAD.WIDE.U32 UR8, UR38, UR10, UR8 ;  /* 0x0000000a260872a5 */ /* 0x000fe4000f8e0008 */
[----:B------:R-:W0:Y:S02]  /*3490*/  LDCU.64 UR32, c[0x0][0x510] ;  /* 0x0000a200ff2077ac */ /* 0x000e240008000a00 */
[----:B------:R-:W-:Y:S02]  /*34a0*/  UIMAD UR11, UR38, UR11, UR9 ;  /* 0x0000000b260b72a4 */ /* 0x000fe4000f8e0209 */
[----:B-1----:R-:W-:-:S04]  /*34b0*/  ULEA UR9, UP0, UR8, UR34, 0x2 ;  /* 0x0000002208097291 */ /* 0x002fc8000f8010ff */
[----:B------:R-:W-:Y:S02]  /*34c0*/  ULEA.HI.X UR8, UR8, UR35, UR11, 0x2, UP0 ;  /* 0x0000002308087291 */ /* 0x000fe400080f140b */
[----:B------:R-:W-:Y:S01]  /*34d0*/  MOV R80, UR9 ;  /* 0x0000000900507c02 */ /* 0x000fe20008000f00 */
[----:B------:R-:W1:Y:S03]  /*34e0*/  LDCU.64 UR34, c[0x0][0x558] ;  /* 0x0000ab00ff2277ac */ /* 0x000e660008000a00 */
[----:B------:R-:W-:Y:S01]  /*34f0*/  MOV R81, UR8 ;  /* 0x0000000800517c02 */ /* 0x000fe20008000f00 */
[----:B------:R-:W2:Y:S02]  /*3500*/  LDCU.64 UR10, c[0x0][0x508] ;  /* 0x0000a100ff0a77ac */ /* 0x000ea40008000a00 */
[----:B------:R-:W-:Y:S01]  /*3510*/  IMAD.WIDE.U32 R80, R94, 0x10, R80 ;  /* 0x000000105e507825 */ /* 0x000fe200078e0050 */
[----:B----4-:R4:W-:Y:S04]  /*3520*/  STS.128 [R114], R56 ;  /* 0x0000003872007388 */ /* 0x0109e80000000c00 */
[----:B-----5:R5:W-:Y:S04]  /*3530*/  STS.128 [R114+0x200], R68 ;  /* 0x0002004472007388 */ /* 0x020be80000000c00 */
[----:B---3--:R-:W-:Y:S04]  /*3540*/  STS.128 [R114+0x400], R52 ;  /* 0x0004003472007388 */ /* 0x008fe80000000c00 */
[----:B------:R3:W-:Y:S01]  /*3550*/  STS.128 [R114+0x600], R76 ;  /* 0x0006004c72007388 */ /* 0x0007e20000000c00 */
[----:B------:R-:W-:-:S03]  /*3560*/  NOP ;  /* 0x0000000000007918 */ /* 0x000fc60000000000 */
[----:B------:R-:W0:Y:S04]  /*3570*/  LDS.128 R64, [R115] ;  /* 0x0000000073407984 */ /* 0x000e280000000c00 */
[----:B------:R-:W1:Y:S04]  /*3580*/  LDS.128 R40, [R115+0x10] ;  /* 0x0000100073287984 */ /* 0x000e680000000c00 */
[----:B------:R-:W2:Y:S04]  /*3590*/  LDS.128 R32, [R115+0x20] ;  /* 0x0000200073207984 */ /* 0x000ea80000000c00 */
[----:B------:R-:W2:Y:S01]  /*35a0*/  LDS.128 R36, [R115+0x30] ;  /* 0x0000300073247984 */ /* 0x000ea20000000c00 */
[----:B------:R-:W-:Y:S06]  /*35b0*/  BAR.SYNC.DEFER_BLOCKING 0x0 ;  /* 0x0000000000007b1d */ /* 0x000fec0000010000 */
[----:B----4-:R-:W4:Y:S04]  /*35c0*/  LDG.E.128 R56, desc[UR36][R80.64] ;  /* 0x0000002450387981 */ /* 0x010f28000c1e1d00 */
[----:B-----5:R-:W5:Y:S04]  /*35d0*/  LDG.E.128 R68, desc[UR36][R80.64+0x200] ;  /* 0x0002002450447981 */ /* 0x020f68000c1e1d00 */
[----:B------:R-:W5:Y:S04]  /*35e0*/  LDG.E.128 R72, desc[UR36][R80.64+0x400] ;  /* 0x0004002450487981 */ /* 0x000f68000c1e1d00 */
[----:B---3--:R3:W5:Y:S01]  /*35f0*/  LDG.E.128 R76, desc[UR36][R80.64+0x600] ;  /* 0x00060024504c7981 */ /* 0x008762000c1e1d00 */
[----:B0-----:R-:W-:Y:S01]  /*3600*/  FMUL.FTZ R52, R65, -1.4426950216293334961 ;  /* 0xbfb8aa3b41347820 */ /* 0x001fe20000410000 */
[----:B------:R-:W-:Y:S01]  /*3610*/  FMUL.FTZ R53, R66, -1.4426950216293334961 ;  /* 0xbfb8aa3b42357820 */ /* 0x000fe20000410000 */
[----:B------:R-:W-:Y:S01]  /*3620*/  FMUL.FTZ R54, R67, -1.4426950216293334961 ;  /* 0xbfb8aa3b43367820 */ /* 0x000fe20000410000 */
[----:B-1----:R-:W-:Y:S01]  /*3630*/  FMUL.FTZ R55, R40, -1.4426950216293334961 ;  /* 0xbfb8aa3b28377820 */ /* 0x002fe20000410000 */
[----:B------:R-:W-:Y:S01]  /*3640*/  FMUL.FTZ R3, R64, -1.4426950216293334961 ;  /* 0xbfb8aa3b40037820 */ /* 0x000fe20000410000 */
[----:B------:R-:W-:Y:S01]  /*3650*/  FMUL.FTZ R82, R41, -1.4426950216293334961 ;  /* 0xbfb8aa3b29527820 */ /* 0x000fe20000410000 */
[----:B------:R-:W0:Y:S01]  /*3660*/  MUFU.EX2 R52, R52 ;  /* 0x0000003400347308 */ /* 0x000e220000000800 */
[----:B--2---:R-:W-:Y:S01]  /*3670*/  FMUL.FTZ R83, R32, -1.4426950216293334961 ;  /* 0xbfb8aa3b20537820 */ /* 0x004fe20000410000 */
[----:B------:R-:W-:Y:S01]  /*3680*/  FMUL.FTZ R84, R33, -1.4426950216293334961 ;  /* 0xbfb8aa3b21547820 */ /* 0x000fe20000410000 */
[----:B---3--:R-:W-:Y:S01]  /*3690*/  FMUL.FTZ R80, R42, -1.4426950216293334961 ;  /* 0xbfb8aa3b2a507820 */ /* 0x008fe20000410000 */
[----:B------:R-:W1:Y:S01]  /*36a0*/  MUFU.EX2 R53, R53 ;  /* 0x0000003500357308 */ /* 0x000e620000000800 */
        /* <DEDUP_REMOVED lines=9> */
[----:B0-----:R-:W-:-:S02]  /*3740*/  FADD.FTZ R52, R52, 1 ;  /* 0x3f80000034347421 */ /* 0x001fc40000010000 */
[----:B------:R-:W0:Y:S01]  /*3750*/  MUFU.EX2 R3, R3 ;  /* 0x0000000300037308 */ /* 0x000e220000000800 */
[----:B------:R-:W-:Y:S01]  /*3760*/  UIMAD UR9, UR39, UR11, UR9 ;  /* 0x0000000b270972a4 */ /* 0x000fe2000f8e0209 */
[----:B-1----:R-:W-:Y:S02]  /*3770*/  FADD.FTZ R53, R53, 1 ;  /* 0x3f80000035357421 */ /* 0x002fe40000010000 */
[----:B------:R1:W2:Y:S01]  /*3780*/  MUFU.EX2 R86, R82 ;  /* 0x0000005200567308 */ /* 0x0002a20000000800 */
[----:B------:R-:W-:-:S03]  /*3790*/  UIMAD.WIDE.U32 UR8, UR38, UR32, UR8 ;  /* 0x00000020260872a5 */ /* 0x000fc6000f8e0008 */
[----:B------:R-:W3:Y:S01]  /*37a0*/  MUFU.EX2 R87, R80 ;  /* 0x0000005000577308 */ /* 0x000ee20000000800 */
[----:B------:R-:W-:Y:S02]  /*37b0*/  UIMAD UR10, UR38, UR33, UR9 ;  /* 0x00000021260a72a4 */ /* 0x000fe4000f8e0209 */
[----:B------:R-:W-:Y:S01]  /*37c0*/  ULEA UR9, UP0, UR8, UR34, 0x2 ;  /* 0x0000002208097291 */ /* 0x000fe2000f8010ff */
[----:B------:R-:W3:Y:S01]  /*37d0*/  MUFU.EX2 R90, R83 ;  /* 0x00000053005a7308 */ /* 0x000ee20000000800 */
[----:B-1----:R-:W-:Y:S01]  /*37e0*/  FMUL.FTZ R82, R36, -1.4426950216293334961 ;  /* 0xbfb8aa3b24527820 */ /* 0x002fe20000410000 */
[----:B0-----:R-:W-:Y:S01]  /*37f0*/  FADD.FTZ R3, R3, 1 ;  /* 0x3f80000003037421 */ /* 0x001fe20000010000 */
[----:B------:R-:W-:Y:S01]  /*3800*/  ULEA.HI.X UR8, UR8, UR35, UR10, 0x2, UP0 ;  /* 0x0000002308087291 */ /* 0x000fe200080f140a */
[----:B------:R0:W1:Y:S01]  /*3810*/  MUFU.EX2 R91, R84 ;  /* 0x00000054005b7308 */ /* 0x0000620000000800 */
[----:B------:R-:W-:Y:S01]  /*3820*/  UISETP.NE.U32.AND UP0, UPT, UR40, URZ, UPT ;  /* 0x000000ff2800728c */ /* 0x000fe2000bf05070 */
[----:B--2---:R-:W-:-:S02]  /*3830*/  FADD.FTZ R86, R86, 1 ;  /* 0x3f80000056567421 */ /* 0x004fc40000010000 */
[----:B------:R2:W1:Y:S01]  /*3840*/  MUFU.EX2 R142, R82 ;  /* 0x00000052008e7308 */ /* 0x0004620000000800 */
[----:B------:R-:W-:Y:S01]  /*3850*/  UISETP.NE.AND.EX UP0, UPT, UR41, URZ, UPT, UP0 ;  /* 0x000000ff2900728c */ /* 0x000fe2000bf05300 */
[----:B---3--:R-:W-:Y:S02]  /*3860*/  FADD.FTZ R87, R87, 1 ;  /* 0x3f80000057577421 */ /* 0x008fe40000010000 */
[----:B------:R-:W3:Y:S01]  /*3870*/  MUFU.RCP R80, R52 ;  /* 0x0000003400507308 */ /* 0x000ee20000001000 */
[----:B0-----:R-:W-:Y:S01]  /*3880*/  FADD.FTZ R84, R55, 1 ;  /* 0x3f80000037547421 */ /* 0x001fe20000010000 */
[----:B------:R-:W-:Y:S01]  /*3890*/  FADD.FTZ R90, R90, 1 ;  /* 0x3f8000005a5a7421 */ /* 0x000fe20000010000 */
[----:B--2---:R-:W-:Y:S01]  /*38a0*/  FADD.FTZ R82, R54, 1 ;  /* 0x3f80000036527421 */ /* 0x004fe20000010000 */
[----:B-1----:R-:W-:-:S04]  /*38b0*/  FADD.FTZ R91, R91, 1 ;  /* 0x3f8000005b5b7421 */ /* 0x002fc80000010000 */
[----:B------:R-:W0:Y:S01]  /*38c0*/  MUFU.RCP R83, R53 ;  /* 0x0000003500537308 */ /* 0x000e220000001000 */
[----:B------:R-:W-:-:S07]  /*38d0*/  FADD.FTZ R142, R142, 1 ;  /* 0x3f8000008e8e7421 */ /* 0x000fce0000010000 */
[----:B------:R1:W2:Y:S01]  /*38e0*/  MUFU.EX2 R88, R81 ;  /* 0x0000005100587308 */ /* 0x0002a20000000800 */
[----:B---3--:R-:W-:-:S03]  /*38f0*/  FMUL.FTZ R144, R65, R80 ;  /* 0x0000005041907220 */ /* 0x008fc60000410000 */
[----:B------:R-:W3:Y:S01]  /*3900*/  MUFU.RCP R82, R82 ;  /* 0x0000005200527308 */ /* 0x000ee20000001000 */
[----:B0-----:R-:W-:-:S07]  /*3910*/  FMUL.FTZ R149, R66, R83 ;  /* 0x0000005342957220 */ /* 0x001fce0000410000 */
[----:B-1----:R-:W0:Y:S01]  /*3920*/  MUFU.RCP R81, R3 ;  /* 0x0000000300517308 */ /* 0x002e220000001000 */
[----:B--2---:R-:W-:-:S07]  /*3930*/  FADD.FTZ R88, R88, 1 ;  /* 0x3f80000058587421 */ /* 0x004fce0000010000 */
[----:B------:R1:W-:Y:S01]  /*3940*/  MUFU.EX2 R133, R85 ;  /* 0x0000005500857308 */ /* 0x0003e20000000800 */
[----:B---3--:R-:W-:-:S03]  /*3950*/  FMUL.FTZ R146, R67, R82 ;  /* 0x0000005243927220 */ /* 0x008fc60000410000 */
[----:B------:R-:W-:Y:S04]  /*3960*/  MUFU.EX2 R134, R89 ;  /* 0x0000005900867308 */ /* 0x000fe80000000800 */
[----:B------:R2:W-:Y:S01]  /*3970*/  MUFU.EX2 R143, R135 ;  /* 0x00000087008f7308 */ /* 0x0005e20000000800 */
[----:B0-----:R-:W-:Y:S01]  /*3980*/  FADD.FTZ R3, -R81, 1 ;  /* 0x3f80000051037421 */ /* 0x001fe20000010100 */
[----:B------:R-:W-:Y:S02]  /*3990*/  FMUL.FTZ R147, R64, R81 ;  /* 0x0000005140937220 */ /* 0x000fe40000410000 */
[----:B-1----:R-:W0:Y:S01]  /*39a0*/  MUFU.RCP R85, R84 ;  /* 0x0000005400557308 */ /* 0x002e220000001000 */
[----:B--2---:R-:W-:-:S07]  /*39b0*/  FMUL.FTZ R135, R62, R149 ;  /* 0x000000953e877220 */ /* 0x004fce0000410000 */
[----:B------:R1:W2:Y:S04]  /*39c0*/  MUFU.EX2 R152, R138 ;  /* 0x0000008a00987308 */ /* 0x0002a80000000800 */
[----:B------:R-:W3:Y:S01]  /*39d0*/  MUFU.RCP R86, R86 ;  /* 0x0000005600567308 */ /* 0x000ee20000001000 */
[----:B0-----:R-:W-:-:S07]  /*39e0*/  FMUL.FTZ R151, R40, R85 ;  /* 0x0000005528977220 */ /* 0x001fce0000410000 */
[----:B-1----:R-:W-:Y:S01]  /*39f0*/  MUFU.RCP R138, R88 ;  /* 0x00000058008a7308 */ /* 0x002fe20000001000 */
[----:B--2---:R-:W-:-:S07]  /*3a00*/  FADD.FTZ R152, R152, 1 ;  /* 0x3f80000098987421 */ /* 0x004fce0000010000 */
[----:B------:R0:W1:Y:S01]  /*3a10*/  MUFU.EX2 R145, R136 ;  /* 0x0000008800917308 */ /* 0x0000620000000800 */
[----:B---3--:R-:W-:-:S03]  /*3a20*/  FMUL.FTZ R148, R41, R86 ;  /* 0x0000005629947220 */ /* 0x008fc60000410000 */
[----:B------:R-:W2:Y:S08]  /*3a30*/  MUFU.RCP R89, R87 ;  /* 0x0000005700597308 */ /* 0x000eb00000001000 */
[----:B0-----:R-:W-:Y:S01]  /*3a40*/  MUFU.RCP R136, R91 ;  /* 0x0000005b00887308 */ /* 0x001fe20000001000 */
[----:B-1----:R-:W-:-:S07]  /*3a50*/  FADD.FTZ R145, R145, 1 ;  /* 0x3f80000091917421 */ /* 0x002fce0000010000 */
[----:B------:R-:W-:Y:S01]  /*3a60*/  MUFU.RCP R139, R90 ;  /* 0x0000005a008b7308 */ /* 0x000fe20000001000 */
[----:B--2---:R-:W-:-:S07]  /*3a70*/  FMUL.FTZ R153, R42, R89 ;  /* 0x000000592a997220 */ /* 0x004fce0000410000 */
[----:B------:R-:W-:Y:S08]  /*3a80*/  MUFU.RCP R145, R145 ;  /* 0x0000009100917308 */ /* 0x000ff00000001000 */
[----:B------:R-:W-:Y:S01]  /*3a90*/  MUFU.RCP R152, R152 ;  /* 0x0000009800987308 */ /* 0x000fe20000001000 */
[----:B----4-:R-:W-:Y:S04]  /*3aa0*/  STS.128 [R114], R56 ;  /* 0x0000003872007388 */ /* 0x010fe80000000c00 */
[----:B-----5:R0:W-:Y:S04]  /*3ab0*/  STS.128 [R114+0x200], R68 ;  /* 0x0002004472007388 */ /* 0x0201e80000000c00 */
[----:B------:R-:W-:Y:S04]  /*3ac0*/  STS.128 [R114+0x400], R72 ;  /* 0x0004004872007388 */ /* 0x000fe80000000c00 */
[----:B------:R1:W-:Y:S01]  /*3ad0*/  STS.128 [R114+0x600], R76 ;  /* 0x0006004c72007388 */ /* 0x0003e20000000c00 */
[----:B------:R-:W-:-:S03]  /*3ae0*/  NOP ;  /* 0x0000000000007918 */ /* 0x000fc60000000000 */
[----:B------:R-:W2:Y:S01]  /*3af0*/  LDS.128 R52, [R115] ;  /* 0x0000000073347984 */ /* 0x000ea20000000c00 */
[----:B0-----:R-:W-:Y:S01]  /*3b00*/  FADD.FTZ R68, -R80, 1 ;  /* 0x3f80000050447421 */ /* 0x001fe20000010100 */
[----:B------:R-:W-:Y:S01]  /*3b10*/  FFMA.FTZ R69, R64, R3, 1 ;  /* 0x3f80000040457423 */ /* 0x000fe20000010003 */
[----:B------:R-:W-:Y:S01]  /*3b20*/  FADD.FTZ R3, -R83, 1 ;  /* 0x3f80000053037421 */ /* 0x000fe20000010100 */
[----:B------:R-:W0:Y:S01]  /*3b30*/  LDS.128 R56, [R115+0x10] ;  /* 0x0000100073387984 */ /* 0x000e220000000c00 */
[----:B------:R-:W-:Y:S01]  /*3b40*/  FFMA.FTZ R71, R65, R68, 1 ;  /* 0x3f80000041477423 */ /* 0x000fe20000010044 */
[----:B------:R-:W-:Y:S01]  /*3b50*/  FADD.FTZ R70, R133, 1 ;  /* 0x3f80000085467421 */ /* 0x000fe20000010000 */
[----:B------:R-:W-:Y:S01]  /*3b60*/  FFMA.FTZ R65, R66, R3, 1 ;  /* 0x3f80000042417423 */ /* 0x000fe20000010003 */
[----:B------:R-:W-:Y:S01]  /*3b70*/  FADD.FTZ R66, R134, 1 ;  /* 0x3f80000086427421 */ /* 0x000fe20000010000 */
[----:B------:R-:W-:Y:S01]  /*3b80*/  FMUL.FTZ R3, R60, R147 ;  /* 0x000000933c037220 */ /* 0x000fe20000410000 */
[----:B------:R-:W-:Y:S01]  /*3b90*/  FMUL.FTZ R133, R61, R144 ;  /* 0x000000903d857220 */ /* 0x000fe20000410000 */
[----:B------:R-:W-:Y:S01]  /*3ba0*/  FMUL.FTZ R134, R63, R146 ;  /* 0x000000923f867220 */ /* 0x000fe20000410000 */
[----:B------:R-:W-:Y:S01]  /*3bb0*/  FADD.FTZ R64, -R82, 1 ;  /* 0x3f80000052407421 */ /* 0x000fe20000010100 */
[----:B------:R3:W4:Y:S01]  /*3bc0*/  MUFU.RCP R141, R70 ;  /* 0x00000046008d7308 */ /* 0x0007220000001000 */
[----:B-1----:R-:W-:Y:S01]  /*3bd0*/  FADD.FTZ R76, -R138, 1 ;  /* 0x3f8000008a4c7421 */ /* 0x002fe20000010100 */
[----:B------:R-:W-:Y:S01]  /*3be0*/  FADD.FTZ R74, R143, 1 ;  /* 0x3f8000008f4a7421 */ /* 0x000fe20000010000 */
[----:B------:R-:W-:Y:S01]  /*3bf0*/  FFMA.FTZ R73, R67, R64, 1 ;  /* 0x3f80000043497423 */ /* 0x000fe20000010040 */
[----:B------:R-:W-:Y:S01]  /*3c00*/  FADD.FTZ R67, -R85, 1 ;  /* 0x3f80000055437421 */ /* 0x000fe20000010100 */
[----:B------:R-:W-:-:S03]  /*3c10*/  FFMA.FTZ R77, R43, R76, 1 ;  /* 0x3f8000002b4d7423 */ /* 0x000fc6000001004c */
[----:B------:R-:W-:Y:S01]  /*3c20*/  FFMA.FTZ R67, R40, R67, 1 ;  /* 0x3f80000028437423 */ /* 0x000fe20000010043 */
[----:B------:R1:W5:Y:S01]  /*3c30*/  MUFU.RCP R140, R66 ;  /* 0x00000042008c7308 */ /* 0x0003620000001000 */
[----:B------:R-:W-:-:S04]  /*3c40*/  FADD.FTZ R40, -R86, 1 ;  /* 0x3f80000056287421 */ /* 0x000fc80000010100 */
[----:B------:R-:W-:Y:S01]  /*3c50*/  FFMA.FTZ R40, R41, R40, 1 ;  /* 0x3f80000029287423 */ /* 0x000fe20000010028 */
[----:B------:R-:W-:Y:S02]  /*3c60*/  FADD.FTZ R41, -R89, 1 ;  /* 0x3f80000059297421 */ /* 0x000fe40000010100 */
[----:B------:R4:W5:Y:S02]  /*3c70*/  MUFU.RCP R150, R74 ;  /* 0x0000004a00967308 */ /* 0x0009640000001000 */
[----:B------:R-:W-:-:S06]  /*3c80*/  FFMA.FTZ R41, R42, R41, 1 ;  /* 0x3f8000002a297423 */ /* 0x000fcc0000010029 */
[----:B------:R-:W5:Y:S01]  /*3c90*/  MUFU.RCP R143, R142 ;  /* 0x0000008e008f7308 */ /* 0x000f620000001000 */
[----:B--2---:R-:W-:Y:S01]  /*3ca0*/  FMUL.FTZ R60, R60, R52 ;  /* 0x000000343c3c7220 */ /* 0x004fe20000410000 */
[----:B------:R-:W-:Y:S01]  /*3cb0*/  FMUL.FTZ R61, R61, R53 ;  /* 0x000000353d3d7220 */ /* 0x000fe20000410000 */
[----:B------:R-:W-:Y:S01]  /*3cc0*/  FMUL.FTZ R62, R62, R54 ;  /* 0x000000363e3e7220 */ /* 0x000fe20000410000 */
[----:B------:R-:W-:Y:S01]  /*3cd0*/  FMUL.FTZ R63, R63, R55 ;  /* 0x000000373f3f7220 */ /* 0x000fe20000410000 */
[----:B------:R-:W-:Y:S01]  /*3ce0*/  FMUL.FTZ R68, R81, R60 ;  /* 0x0000003c51447220 */ /* 0x000fe20000410000 */
[----:B------:R-:W-:Y:S01]  /*3cf0*/  FMUL.FTZ R80, R80, R61 ;  /* 0x0000003d50507220 */ /* 0x000fe20000410000 */
[----:B---3--:R-:W-:Y:S01]  /*3d00*/  FMUL.FTZ R70, R83, R62 ;  /* 0x0000003e53467220 */ /* 0x008fe20000410000 */
        /* <DEDUP_REMOVED lines=11> */
[----:B-1----:R-:W1:Y:S01]  /*3dc0*/  LDS.128 R64, [R115+0x30] ;  /* 0x0000300073407984 */ /* 0x002e620000000c00 */
[----:B------:R-:W-:Y:S01]  /*3dd0*/  FMUL.FTZ R75, R86, R75 ;  /* 0x0000004b564b7220 */ /* 0x000fe20000410000 */
[----:B----4-:R-:W-:Y:S01]  /*3de0*/  FMUL.FTZ R74, R6, R58 ;  /* 0x0000003a064a7220 */ /* 0x010fe20000410000 */
[----:B------:R-:W-:Y:S01]  /*3df0*/  FMUL.FTZ R76, R138, R73 ;  /* 0x000000498a4c7220 */ /* 0x000fe20000410000 */
[----:B------:R-:W-:Y:S01]  /*3e00*/  BAR.SYNC.DEFER_BLOCKING 0x0 ;  /* 0x0000000000007b1d */ /* 0x000fe20000010000 */
[----:B------:R-:W-:Y:S01]  /*3e10*/  FMUL.FTZ R73, R75, R40 ;  /* 0x000000284b497220 */ /* 0x000fe20000410000 */
[----:B------:R-:W-:Y:S01]  /*3e20*/  FMUL.FTZ R74, R89, R74 ;  /* 0x0000004a594a7220 */ /* 0x000fe20000410000 */
[----:B------:R-:W-:Y:S01]  /*3e30*/  FMUL.FTZ R75, R76, R77 ;  /* 0x0000004d4c4b7220 */ /* 0x000fe20000410000 */
[----:B------:R-:W-:Y:S01]  /*3e40*/  FADD.FTZ R77, -R141, 1 ;  /* 0x3f8000008d4d7421 */ /* 0x000fe20000010100 */
        /* <DEDUP_REMOVED lines=44> */
[----:B------:R1:W-:Y:S02]  /*4110*/  STS.128 [R115+0x20], R76 ;  /* 0x0000204c73007388 */ /* 0x0003e40000000c00 */
[----:B------:R-:W-:Y:S02]  /*4120*/  FMUL.FTZ R142, R31, R152 ;  /* 0x000000981f8e7220 */ /* 0x000fe40000410000 */
        /* <DEDUP_REMOVED lines=66> */
[----:B------:R-:W1:Y:S03]  /*4550*/  LDS.128 R24, [R114+0x200] ;  /* 0x0002000072187984 */ /* 0x000e660000000c00 */
[----:B------:R-:W-:Y:S01]  /*4560*/  ULEA.HI.X UR8, UR8, UR41, UR11, 0x2, UP0 ;  /* 0x0000002908087291 */ /* 0x000fe200080f140b */
[----:B------:R-:W2:Y:S01]  /*4570*/  LDS.128 R28, [R114+0x400] ;  /* 0x00040000721c7984 */ /* 0x000ea20000000c00 */
[----:B------:R-:W-:-:S03]  /*4580*/  MOV R36, UR9 ;  /* 0x0000000900247c02 */ /* 0x000fc60008000f00 */
[----:B------:R-:W3:Y:S01]  /*4590*/  LDS.128 R32, [R114+0x600] ;  /* 0x0006000072207984 */ /* 0x000ee20000000c00 */
[----:B------:R-:W-:-:S03]  /*45a0*/  MOV R37, UR8 ;  /* 0x0000000800257c02 */ /* 0x000fc60008000f00 */
[----:B------:R-:W-:-:S05]  /*45b0*/  IMAD.WIDE.U32 R36, R94, 0x10, R36 ;  /* 0x000000105e247825 */ /* 0x000fca00078e0024 */
[----:B0-----:R0:W-:Y:S04]  /*45c0*/  STG.E.128 desc[UR36][R36.64], R4 ;  /* 0x0000000424007986 */ /* 0x0011e8000c101d24 */
[----:B-1----:R0:W-:Y:S04]  /*45d0*/  STG.E.128 desc[UR36][R36.64+0x200], R24 ;  /* 0x0002001824007986 */ /* 0x0021e8000c101d24 */
[----:B--2---:R0:W-:Y:S04]  /*45e0*/  STG.E.128 desc[UR36][R36.64+0x400], R28 ;  /* 0x0004001c24007986 */ /* 0x0041e8000c101d24 */
[----:B---3--:R0:W-:Y:S02]  /*45f0*/  STG.E.128 desc[UR36][R36.64+0x600], R32 ;  /* 0x0006002024007986 */ /* 0x0081e4000c101d24 */
.L_x_7849:
[----:B0-2---:R-:W-:Y:S01]  /*4600*/  FFMA.FTZ R4, R12, R77, R39 ;  /* 0x0000004d0c047223 */ /* 0x005fe20000010027 */
        /* <DEDUP_REMOVED lines=72> */
[----:B------:R-:W-:Y:S01]  /*4a90*/  ULOP3.LUT UR31, UR31, 0x100, URZ, 0xc0, !UPT ;  /* 0x000001001f1f7892 */ /* 0x000fe2000f8ec0ff */
[----:B------:R-:W-:-:S11]  /*4aa0*/  UMOV UR8, URZ ;  /* 0x000000ff00087c82 */ /* 0x000fd60008000000 */
.L_x_7888:
        /* <DEDUP_REMOVED lines=12> */
[----:B-1----:R-:W5:Y:S03]  /*4b70*/  LDG.E.128 R4, desc[UR36][R84.64] ;  /* 0x0000002454047981 */ /* 0x002f66000c1e1d00 */
[----:B------:R-:W-:Y:S01]  /*4b80*/  MOV R159, UR10 ;  /* 0x0000000a009f7c02 */ /* 0x000fe20008000f00 */
[----:B------:R-:W2:Y:S04]  /*4b90*/  LDG.E.128 R64, desc[UR36][R84.64+0x200] ;  /* 0x0002002454407981 */ /* 0x000ea8000c1e1d00 */
[----:B---3--:R-:W3:Y:S04]  /*4ba0*/  LDG.E.128 R68, desc[UR36][R84.64+0x400] ;  /* 0x0004002454447981 */ /* 0x008ee8000c1e1d00 */
[----:B----4-:R-:W4:Y:S01]  /*4bb0*/  LDG.E.128 R72, desc[UR36][R84.64+0x600] ;  /* 0x0006002454487981 */ /* 0x010f22000c1e1d00 */
[----:B------:R-:W-:Y:S01]  /*4bc0*/  UMOV UR10, UR20 ;  /* 0x00000014000a7c82 */ /* 0x000fe20008000000 */
[----:B------:R-:W-:-:S02]  /*4bd0*/  UMOV UR11, UR25 ;  /* 0x00000019000b7c82 */ /* 0x000fc40008000000 */
[----:B------:R0:W4:Y:S01]  /*4be0*/  LDG.E R157, desc[UR36][R158.64] ;  /* 0x000000249e9d7981 */ /* 0x000122000c1e1900 */
[----:B------:R-:W-:-:S04]  /*4bf0*/  UIMAD.WIDE.U32 UR10, UR8, UR40, UR10 ;  /* 0x00000028080a72a5 */ /* 0x000fc8000f8e000a */
[----:B------:R-:W-:Y:S02]  /*4c00*/  UIMAD UR9, UR8, UR41, UR11 ;  /* 0x00000029080972a4 */ /* 0x000fe4000f8e020b */
        /* <DEDUP_REMOVED lines=16> */
[----:B------:R-:W1:Y:S04]  /*4d10*/  LDS.128 R64, [R115+0x10] ;  /* 0x0000100073407984 */ /* 0x000e680000000c00 */
[----:B------:R-:W2:Y:S04]  /*4d20*/  LDS.128 R4, [R115] ;  /* 0x0000000073047984 */ /* 0x000ea80000000c00 */
[----:B------:R-:W3:Y:S04]  /*4d30*/  LDS.128 R68, [R115+0x20] ;  /* 0x0000200073447984 */ /* 0x000ee80000000c00 */
[----:B------:R-:W4:Y:S01]  /*4d40*/  LDS.128 R72, [R115+0x30] ;  /* 0x0000300073487984 */ /* 0x000f220000000c00 */
[----:B------:R-:W-:-:S04]  /*4d50*/  FMUL.FTZ R165, R157, 1.4426950216293334961 ;  /* 0x3fb8aa3b9da57820 */ /* 0x000fc80000410000 */
[C---:B------:R-:W-:Y:S01]  /*4d60*/  FMUL.FTZ R171, R165.reuse, R117 ;  /* 0x00000075a5ab7220 */ /* 0x040fe20000410000 */
[C---:B------:R-:W-:Y:S01]  /*4d70*/  FMUL.FTZ R84, R165.reuse, R119 ;  /* 0x00000077a5547220 */ /* 0x040fe20000410000 */
[C---:B------:R-:W-:Y:S01]  /*4d80*/  FMUL.FTZ R160, R165.reuse, R116 ;  /* 0x00000074a5a07220 */ /* 0x040fe20000410000 */
[C---:B------:R-:W-:Y:S02]  /*4d90*/  FMUL.FTZ R162, R165.reuse, R118 ;  /* 0x00000076a5a27220 */ /* 0x040fe40000410000 */
[----:B0-----:R0:W-:Y:S01]  /*4da0*/  MUFU.EX2 R159, R84 ;  /* 0x00000054009f7308 */ /* 0x0011e20000000800 */
        /* <DEDUP_REMOVED lines=8> */
[----:B0-----:R-:W-:Y:S01]  /*4e30*/  MOV R84, UR8 ;  /* 0x0000000800547c02 */ /* 0x001fe20008000f00 */
[C---:B------:R-:W-:Y:S01]  /*4e40*/  FMUL.FTZ R177, R165.reuse, R126 ;  /* 0x0000007ea5b17220 */ /* 0x040fe20000410000 */
[C---:B------:R-:W-:Y:S01]  /*4e50*/  FMUL.FTZ R172, R165.reuse, R129 ;  /* 0x00000081a5ac7220 */ /* 0x040fe20000410000 */
[C---:B------:R-:W-:Y:S01]  /*4e60*/  FMUL.FTZ R175, R165.reuse, R128 ;  /* 0x00000080a5af7220 */ /* 0x040fe20000410000 */
[C---:B------:R-:W-:Y:S01]  /*4e70*/  FMUL.FTZ R176, R165.reuse, R131 ;  /* 0x00000083a5b07220 */ /* 0x040fe20000410000 */
[----:B------:R-:W-:Y:S01]  /*4e80*/  FMUL.FTZ R181, R165, R130 ;  /* 0x00000082a5b57220 */ /* 0x000fe20000410000 */
[----:B------:R-:W-:-:S02]  /*4e90*/  IADD3 R84, PT, PT, R84, UR31, RZ ;  /* 0x0000001f54547c10 */ /* 0x000fc4000fffe0ff */
[----:B------:R-:W-:Y:S01]  /*4ea0*/  @P2 IADD3 R84, PT, PT, R48, 0x200, RZ ;  /* 0x0000020030542810 */ /* 0x000fe20007ffe0ff */
        /* <DEDUP_REMOVED lines=15> */
[C---:B-1----:R-:W-:Y:S01]  /*4fa0*/  FMUL.FTZ R180, R158.reuse, R64 ;  /* 0x000000409eb47220 */ /* 0x042fe20000410000 */
[C---:B--2---:R-:W-:Y:S01]  /*4fb0*/  FMUL.FTZ R178, R158.reuse, R6 ;  /* 0x000000069eb27220 */ /* 0x044fe20000410000 */
[C---:B------:R-:W-:Y:S01]  /*4fc0*/  FMUL.FTZ R185, R158.reuse, R67 ;  /* 0x000000439eb97220 */ /* 0x040fe20000410000 */
[C---:B------:R-:W-:Y:S01]  /*4fd0*/  FMUL.FTZ R168, R158.reuse, R4 ;  /* 0x000000049ea87220 */ /* 0x040fe20000410000 */
[C---:B------:R-:W-:Y:S01]  /*4fe0*/  FMUL.FTZ R183, R158.reuse, R65 ;  /* 0x000000419eb77220 */ /* 0x040fe20000410000 */
[C---:B---3--:R-:W-:Y:S01]  /*4ff0*/  FMUL.FTZ R187, R158.reuse, R69 ;  /* 0x000000459ebb7220 */ /* 0x048fe20000410000 */
[----:B-----5:R1:W-:Y:S01]  /*5000*/  STS [R84+0x12c8], R171 ;  /* 0x0012c8ab54007388 */ /* 0x0203e20000000800 */
[C---:B------:R-:W-:Y:S01]  /*5010*/  FMUL.FTZ R170, R158.reuse, R5 ;  /* 0x000000059eaa7220 */ /* 0x040fe20000410000 */
[C---:B------:R-:W-:Y:S01]  /*5020*/  FMUL.FTZ R182, R158.reuse, R66 ;  /* 0x000000429eb67220 */ /* 0x040fe20000410000 */
[C---:B------:R-:W-:Y:S01]  /*5030*/  FMUL.FTZ R189, R158.reuse, R71 ;  /* 0x000000479ebd7220 */ /* 0x040fe20000410000 */
[C---:B------:R-:W-:Y:S01]  /*5040*/  FMUL.FTZ R85, R158.reuse, R7 ;  /* 0x000000079e557220 */ /* 0x040fe20000410000 */
[C---:B------:R-:W-:Y:S01]  /*5050*/  FMUL.FTZ R184, R158.reuse, R70 ;  /* 0x000000469eb87220 */ /* 0x040fe20000410000 */
[C---:B----4-:R-:W-:Y:S01]  /*5060*/  FMUL.FTZ R186, R158.reuse, R72 ;  /* 0x000000489eba7220 */ /* 0x050fe20000410000 */
[C---:B------:R-:W-:Y:S01]  /*5070*/  FMUL.FTZ R191, R158.reuse, R73 ;  /* 0x000000499ebf7220 */ /* 0x040fe20000410000 */
        /* <DEDUP_REMOVED lines=30> */
.L_x_7852:
[----:B------:R-:W-:-:S06]  /*5260*/  LEA R191, R48, UR10, 0x2 ;  /* 0x0000000a30bf7c11 */ /* 0x000fcc000f8e10ff */
[----:B------:R-:W0:Y:S02]  /*5270*/  LDS R191, [R191+0x1acc] ;  /* 0x001acc00bfbf7984 */ /* 0x000e240000000800 */
.L_x_7853:
[----:B------:R-:W-:Y:S05]  /*5280*/  BSYNC.RECONVERGENT B0 ;  /* 0x0000000000007941 */ /* 0x000fea0003800200 */
.L_x_7851:
        /* <DEDUP_REMOVED lines=55> */
[C---:B------:R-:W-:Y:S01]  /*5600*/  FMUL.FTZ R85, R173.reuse, R84 ;  /* 0x00000054ad557220 */ /* 0x040fe20000410000 */
[----:B------:R-:W-:Y:S01]  /*5610*/  FMUL.FTZ R200, R173, R200 ;  /* 0x000000c8adc87220 */ /* 0x000fe20000410000 */
        /* <DEDUP_REMOVED lines=8> */
[----:B------:R-:W-:-:S04]  /*56a0*/  FMUL.FTZ R85, R175, R84 ;  /* 0x00000054af557220 */ /* 0x000fc80000410000 */
[----:B------:R-:W-:Y:S01]  /*56b0*/  FMUL.FTZ R84, R176, R85 ;  /* 0x00000055b0547220 */ /* 0x000fe20000410000 */
[----:B------:R-:W-:-:S03]  /*56c0*/  FMUL.FTZ R85, R169, R200 ;  /* 0x000000c8a9557220 */ /* 0x000fc60000410000 */
[----:B------:R-:W-:Y:S01]  /*56d0*/  FMUL.FTZ R193, R181, R84 ;  /* 0x00000054b5c17220 */ /* 0x000fe20000410000 */
[----:B------:R-:W-:-:S04]  /*56e0*/  FMUL.FTZ R200, R166, R85 ;  /* 0x00000055a6c87220 */ /* 0x000fc80000410000 */
[----:B------:R-:W1:Y:S01]  /*56f0*/  SHFL.UP PT, R84, R193, 0x1, RZ ;  /* 0x04200000c1547989 */ /* 0x000e6200000e00ff */
[----:B0-----:R-:W-:-:S05]  /*5700*/  FFMA.FTZ R195, R193, R195, R194 ;  /* 0x000000c3c1c37223 */ /* 0x001fca00000100c2 */
[----:B------:R-:W-:Y:S01]  /*5710*/  FSEL R194, R194, R195, !P1 ;  /* 0x000000c3c2c27208 */ /* 0x000fe20004800000 */
[----:B------:R-:W-:-:S04]  /*5720*/  FMUL.FTZ R195, R163, R200 ;  /* 0x000000c8a3c37220 */ /* 0x000fc80000410000 */
[----:B------:R-:W0:Y:S01]  /*5730*/  SHFL.UP PT, R85, R194, 0x2, RZ ;  /* 0x04400000c2557989 */ /* 0x000e2200000e00ff */
[----:B------:R-:W-:-:S04]  /*5740*/  FMUL.FTZ R200, R164, R195 ;  /* 0x000000c3a4c87220 */ /* 0x000fc80000410000 */
[----:B------:R-:W-:-:S04]  /*5750*/  FMUL.FTZ R195, R161, R200 ;  /* 0x000000c8a1c37220 */ /* 0x000fc80000410000 */
[----:B------:R-:W-:Y:S01]  /*5760*/  FMUL.FTZ R200, R162, R195 ;  /* 0x000000c3a2c87220 */ /* 0x000fe20000410000 */
[----:B-1----:R-:W-:-:S03]  /*5770*/  @P1 FMUL.FTZ R193, R193, R84 ;  /* 0x00000054c1c11220 */ /* 0x002fc60000410000 */
[----:B------:R-:W-:Y:S01]  /*5780*/  FMUL.FTZ R199, R159, R200 ;  /* 0x000000c89fc77220 */ /* 0x000fe20000410000 */
[----:B------:R-:W-:Y:S02]  /*5790*/  ISETP.GE.AND P1, PT, R113, 0x2, PT ;  /* 0x000000027100780c */ /* 0x000fe40003f26270 */
[----:B------:R-:W-:Y:S01]  /*57a0*/  MOV R200, R196 ;  /* 0x000000c400c87202 */ /* 0x000fe20000000f00 */
[----:B------:R-:W1:Y:S01]  /*57b0*/  SHFL.UP PT, R84, R193, 0x2, RZ ;  /* 0x04400000c1547989 */ /* 0x000e6200000e00ff */
[----:B------:R-:W-:-:S04]  /*57c0*/  FMUL.FTZ R199, R160, R199 ;  /* 0x000000c7a0c77220 */ /* 0x000fc80000410000 */
[----:B------:R-:W-:Y:S01]  /*57d0*/  @P3 FFMA.FTZ R200, R199, R197, R200 ;  /* 0x000000c5c7c83223 */ /* 0x000fe200000100c8 */
[----:B------:R-:W2:Y:S01]  /*57e0*/  SHFL.DOWN PT, R202, R199, 0x1, 0x1f ;  /* 0x08201f00c7ca7f89 */ /* 0x000ea200000e0000 */
[----:B0-----:R-:W-:-:S03]  /*57f0*/  FFMA.FTZ R85, R193, R85, R194 ;  /* 0x00000055c1557223 */ /* 0x001fc600000100c2 */
[----:B------:R-:W-:Y:S02]  /*5800*/  SHFL.DOWN PT, R197, R200, 0x2, 0x1f ;  /* 0x08401f00c8c57f89 */ /* 0x000fe400000e0000 */
[----:B------:R-:W-:-:S05]  /*5810*/  FSEL R194, R194, R85, !P1 ;  /* 0x00000055c2c27208 */ /* 0x000fca0004800000 */
[----:B------:R-:W0:Y:S01]  /*5820*/  SHFL.UP PT, R85, R194, 0x4, RZ ;  /* 0x04800000c2557989 */ /* 0x000e2200000e00ff */
[----:B-1----:R-:W-:Y:S01]  /*5830*/  @P1 FMUL.FTZ R193, R193, R84 ;  /* 0x00000054c1c11220 */ /* 0x002fe20000410000 */
[----:B------:R-:W-:-:S04]  /*5840*/  ISETP.GE.AND P1, PT, R113, 0x4, PT ;  /* 0x000000047100780c */ /* 0x000fc80003f26270 */
[----:B------:R-:W1:Y:S01]  /*5850*/  SHFL.UP PT, R84, R193, 0x4, RZ ;  /* 0x04800000c1547989 */ /* 0x000e6200000e00ff */
[----:B--2---:R-:W-:-:S05]  /*5860*/  @P3 FMUL.FTZ R195, R202, R199 ;  /* 0x000000c7cac33220 */ /* 0x004fca0000410000 */
        /* <DEDUP_REMOVED lines=8> */
[----:B------:R-:W-:-:S04]  /*58f0*/  ISETP.GE.AND P1, PT, R113, 0x8, PT ;  /* 0x000000087100780c */ /* 0x000fc80003f26270 */
[----:B------:R-:W1:Y:S01]  /*5900*/  SHFL.UP PT, R84, R193, 0x8, RZ ;  /* 0x05000000c1547989 */ /* 0x000e6200000e00ff */
[----:B--2---:R-:W-:-:S05]  /*5910*/  @!P3 FMUL.FTZ R195, R199, R196 ;  /* 0x000000c4c7c3b220 */ /* 0x004fca0000410000 */
[----:B------:R-:W-:Y:S02]  /*5920*/  @!P3 MOV R199, R195 ;  /* 0x000000c300c7b202 */ /* 0x000fe40000000f00 */
[----:B------:R-:W2:Y:S01]  /*5930*/  SHFL.DOWN PT, R195, R200, 0x4, 0x1f ;  /* 0x08801f00c8c37f89 */ /* 0x000ea200000e0000 */
[----:B------:R-:W-:Y:S01]  /*5940*/  ISETP.GT.U32.AND P3, PT, R132, 0x1b, PT ;  /* 0x0000001b8400780c */ /* 0x000fe20003f64070 */
[C---:B0-----:R-:W-:Y:S02]  /*5950*/  FFMA.FTZ R85, R193.reuse, R85, R194 ;  /* 0x00000055c1557223 */ /* 0x041fe400000100c2 */
[----:B------:R-:W0:Y:S03]  /*5960*/  SHFL.DOWN PT, R202, R199, 0x4, 0x1f ;  /* 0x08801f00c7ca7f89 */ /* 0x000e2600000e0000 */
[----:B------:R-:W-:Y:S01]  /*5970*/  FSEL R196, R194, R85, !P1 ;  /* 0x00000055c2c47208 */ /* 0x000fe20004800000 */
[----:B-1----:R-:W-:Y:S01]  /*5980*/  @P1 FMUL.FTZ R193, R193, R84 ;  /* 0x00000054c1c11220 */ /* 0x002fe20000410000 */
[----:B------:R-:W-:-:S03]  /*5990*/  ISETP.GE.AND P1, PT, R113, 0x10, PT ;  /* 0x000000107100780c */ /* 0x000fc60003f26270 */
[----:B------:R-:W1:Y:S04]  /*59a0*/  SHFL.UP PT, R85, R196, 0x10, RZ ;  /* 0x06000000c4557989 */ /* 0x000e6800000e00ff */
[----:B------:R-:W4:Y:S01]  /*59b0*/  SHFL.UP PT, R84, R193, 0x10, RZ ;  /* 0x06000000c1547989 */ /* 0x000f2200000e00ff */
[C---:B--2---:R-:W-:Y:S01]  /*59c0*/  @!P3 FFMA.FTZ R200, R199.reuse, R195, R200 ;  /* 0x000000c3c7c8b223 */ /* 0x044fe200000100c8 */
[----:B0-----:R-:W-:-:S04]  /*59d0*/  @!P3 FMUL.FTZ R194, R199, R202 ;  /* 0x000000cac7c2b220 */ /* 0x001fc80000410000 */
[----:B------:R-:W0:Y:S01]  /*59e0*/  SHFL.DOWN PT, R195, R200, 0x8, 0x1f ;  /* 0x09001f00c8c37f89 */ /* 0x000e2200000e0000 */
[----:B------:R-:W-:Y:S02]  /*59f0*/  @!P3 MOV R199, R194 ;  /* 0x000000c200c7b202 */ /* 0x000fe40000000f00 */
[----:B------:R-:W-:Y:S01]  /*5a00*/  ISETP.GT.U32.AND P3, PT, R132, 0x17, PT ;  /* 0x000000178400780c */ /* 0x000fe20003f64070 */
[C---:B-1----:R-:W-:Y:S02]  /*5a10*/  FFMA.FTZ R85, R193.reuse, R85, R196 ;  /* 0x00000055c1557223 */ /* 0x042fe400000100c4 */
[----:B------:R-:W1:Y:S01]  /*5a20*/  SHFL.DOWN PT, R194, R199, 0x8, 0x1f ;  /* 0x09001f00c7c27f89 */ /* 0x000e6200000e0000 */
[----:B----4-:R-:W-:Y:S02]  /*5a30*/  @P1 FMUL.FTZ R193, R193, R84 ;  /* 0x00000054c1c11220 */ /* 0x010fe40000410000 */
[----:B------:R-:W-:Y:S01]  /*5a40*/  FSEL R196, R196, R85, !P1 ;  /* 0x00000055c4c47208 */ /* 0x000fe20004800000 */
[----:B------:R-:W-:Y:S01]  /*5a50*/  HFMA2 R84, -RZ, RZ, 1.875, 0 ;  /* 0x3f800000ff547431 */ /* 0x000fe200000001ff */
[----:B------:R-:W-:-:S02]  /*5a60*/  PLOP3.LUT P1, PT, PT, PT, UP0, 0x80, 0x8 ;  /* 0x000000000008781c */ /* 0x000fc40003f2f008 */
[----:B------:R-:W-:Y:S01]  /*5a70*/  MOV R85, RZ ;  /* 0x000000ff00557202 */ /* 0x000fe20000000f00 */
[----:B------:R-:W-:Y:S01]  /*5a80*/  SHFL.UP PT, R193, R193, 0x1, RZ ;  /* 0x04200000c1c17989 */ /* 0x000fe200000e00ff */
[----:B------:R-:W-:-:S03]  /*5a90*/  ISETP.NE.OR P1, PT, R48, RZ, P1 ;  /* 0x000000ff3000720c */ /* 0x000fc60000f25670 */
[----:B------:R-:W-:Y:S01]  /*5aa0*/  SHFL.UP PT, R196, R196, 0x1, RZ ;  /* 0x04200000c4c47989 */ /* 0x000fe200000e00ff */
[----:B0-----:R-:W-:-:S05]  /*5ab0*/  @!P3 FFMA.FTZ R200, R199, R195, R200 ;  /* 0x000000c3c7c8b223 */ /* 0x001fca00000100c8 */
[----:B------:R-:W0:Y:S01]  /*5ac0*/  SHFL.DOWN PT, R197, R200, 0x10, 0x1f ;  /* 0x0a001f00c8c57f89 */ /* 0x000e2200000e0000 */
[----:B-1----:R-:W-:-:S03]  /*5ad0*/  @!P3 FMUL.FTZ R194, R199, R194 ;  /* 0x000000c2c7c2b220 */ /* 0x002fc60000410000 */
[----:B------:R-:W1:Y:S01]  /*5ae0*/  @!P1 LDS.64 R84, [UR9+0x1b48] ;  /* 0x001b4809ff549984 */ /* 0x000e620008000a00 */
[----:B------:R-:W-:Y:S02]  /*5af0*/  ISETP.GT.U32.AND P1, PT, R132, 0xf, PT ;  /* 0x0000000f8400780c */ /* 0x000fe40003f24070 */
[----:B------:R-:W-:-:S11]  /*5b00*/  @!P3 MOV R199, R194 ;  /* 0x000000c200c7b202 */ /* 0x000fd60000000f00 */
[----:B0-----:R-:W-:Y:S01]  /*5b10*/  @!P1 FFMA.FTZ R200, R199, R197, R200 ;  /* 0x000000c5c7c89223 */ /* 0x001fe200000100c8 */
[----:B-1----:R-:W-:Y:S04]  /*5b20*/  SHFL.IDX PT, R201, R85, RZ, 0x1f ;  /* 0x00001fff55c97589 */ /* 0x002fe800000e0000 */
        /* <DEDUP_REMOVED lines=15> */
[----:B0-----:R-:W-:Y:S02]  /*5c20*/  @!P1 FMUL.FTZ R4, R199, R196 ;  /* 0x000000c4c7049220 */ /* 0x001fe40000410000 */
[----:B------:R-:W-:Y:S01]  /*5c30*/  FFMA.FTZ R6, R134, R7, R5 ;  /* 0x0000000786067223 */ /* 0x000fe20000010005 */
[-C--:B------:R-:W-:Y:S01]  /*5c40*/  FMUL.FTZ R5, R64, R171.reuse ;  /* 0x000000ab40057220 */ /* 0x080fe20000410000 */
[----:B------:R-:W-:Y:S01]  /*5c50*/  SHFL.DOWN PT, R7, R200, 0x1, 0x1f ;  /* 0x08201f00c8077f89 */ /* 0x000fe200000e0000 */
[----:B------:R-:W-:Y:S01]  /*5c60*/  FFMA.FTZ R64, R164, R171, R149 ;  /* 0x000000aba4407223 */ /* 0x000fe20000010095 */
[----:B------:R-:W-:Y:S01]  /*5c70*/  @!P1 MOV R199, R4 ;  /* 0x0000000400c79202 */ /* 0x000fe20000000f00 */
[----:B------:R-:W-:Y:S01]  /*5c80*/  FFMA.FTZ R5, R77, R5, R6 ;  /* 0x000000054d057223 */ /* 0x000fe20000010006 */
[----:B------:R-:W-:Y:S01]  /*5c90*/  ISETP.NE.AND P1, PT, R48, 0x1f, PT ;  /* 0x0000001f3000780c */ /* 0x000fe20003f25270 */
[-C--:B------:R-:W-:Y:S01]  /*5ca0*/  FMUL.FTZ R4, R65, R64.reuse ;  /* 0x0000004041047220 */ /* 0x080fe20000410000 */
[----:B------:R-:W-:Y:S01]  /*5cb0*/  FFMA.FTZ R65, R163, R64, R148 ;  /* 0x00000040a3417223 */ /* 0x000fe20000010094 */
[----:B------:R-:W0:Y:S02]  /*5cc0*/  SHFL.DOWN PT, R6, R199, 0x1, 0x1f ;  /* 0x08201f00c7067f89 */ /* 0x000e2400000e0000 */
[----:B------:R-:W-:Y:S01]  /*5cd0*/  FFMA.FTZ R202, R76, R4, R5 ;  /* 0x000000044cca7223 */ /* 0x000fe20000010005 */
[-C--:B------:R-:W-:Y:S01]  /*5ce0*/  FMUL.FTZ R66, R66, R65.reuse ;  /* 0x0000004142427220 */ /* 0x080fe20000410000 */
[----:B------:R-:W-:Y:S01]  /*5cf0*/  FFMA.FTZ R196, R166, R65, R147 ;  /* 0x00000041a6c47223 */ /* 0x000fe20000010093 */
[----:B------:R-:W-:Y:S02]  /*5d00*/  SHFL.IDX PT, R5, R200, RZ, 0x1f ;  /* 0x00001fffc8057589 */ /* 0x000fe400000e0000 */
[----:B------:R-:W-:Y:S01]  /*5d10*/  FFMA.FTZ R203, R79, R66, R202 ;  /* 0x000000424fcb7223 */ /* 0x000fe200000100ca */
[-C--:B------:R-:W-:Y:S01]  /*5d20*/  FMUL.FTZ R67, R67, R196.reuse ;  /* 0x000000c443437220 */ /* 0x080fe20000410000 */
[----:B------:R-:W-:Y:S01]  /*5d30*/  FFMA.FTZ R197, R169, R196, R146 ;  /* 0x000000c4a9c57223 */ /* 0x000fe20000010092 */
[----:B------:R1:W2:Y:S02]  /*5d40*/  SHFL.IDX PT, R4, R199, RZ, 0x1f ;  /* 0x00001fffc7047589 */ /* 0x0002a400000e0000 */
[----:B------:R-:W-:Y:S01]  /*5d50*/  FFMA.FTZ R66, R78, R67, R203 ;  /* 0x000000434e427223 */ /* 0x000fe200000100cb */
[-C--:B------:R-:W-:Y:S01]  /*5d60*/  FMUL.FTZ R68, R68, R197.reuse ;  /* 0x000000c544447220 */ /* 0x080fe20000410000 */
[----:B------:R-:W-:-:S03]  /*5d70*/  FFMA.FTZ R67, R173, R197, R144 ;  /* 0x000000c5ad437223 */ /* 0x000fc60000010090 */
[----:B------:R-:W-:Y:S01]  /*5d80*/  FFMA.FTZ R203, R139, R68, R66 ;  /* 0x000000448bcb7223 */ /* 0x000fe20000010042 */
[----:B------:R-:W-:Y:S01]  /*5d90*/  FMUL.FTZ R69, R69, R67 ;  /* 0x0000004345457220 */ /* 0x000fe20000410000 */
[----:B-1----:R-:W-:Y:S01]  /*5da0*/  P2R R199, PR, RZ, 0x10 ;  /* 0x00000010ffc77803 */ /* 0x002fe20000000000 */
[----:B0-----:R-:W-:Y:S02]  /*5db0*/  @P1 FFMA.FTZ R201, R6, R201, R7 ;  /* 0x000000c906c91223 */ /* 0x001fe40000010007 */
[----:B------:R-:W-:Y:S01]  /*5dc0*/  FFMA.FTZ R6, R136, R69, R203 ;  /* 0x0000004588067223 */ /* 0x000fe200000100cb */
[----:B------:R-:W-:Y:S01]  /*5dd0*/  FFMA.FTZ R69, R174, R67, R91 ;  /* 0x00000043ae457223 */ /* 0x000fe2000001005b */
[----:B------:R-:W-:-:S03]  /*5de0*/  FFMA.FTZ R190, R201, R191, R190 ;  /* 0x000000bfc9be7223 */ /* 0x000fc600000100be */
[-C--:B------:R-:W-:Y:S01]  /*5df0*/  FMUL.FTZ R70, R70, R69.reuse ;  /* 0x0000004546467220 */ /* 0x080fe20000410000 */
[----:B------:R-:W-:Y:S01]  /*5e00*/  FFMA.FTZ R191, R177, R69, R90 ;  /* 0x00000045b1bf7223 */ /* 0x000fe2000001005a */
[----:B------:R-:W-:Y:S01]  /*5e10*/  FFMA.FTZ R188, R181, R190, R188 ;  /* 0x000000beb5bc7223 */ /* 0x000fe200000100bc */
[C---:B--2---:R-:W-:Y:S01]  /*5e20*/  FFMA.FTZ R85, R4.reuse, R85, R5 ;  /* 0x0000005504557223 */ /* 0x044fe20000010005 */
[----:B------:R-:W-:Y:S02]  /*5e30*/  FMUL.FTZ R84, R4, R84 ;  /* 0x0000005404547220 */ /* 0x000fe40000410000 */
[----:B------:R-:W-:Y:S01]  /*5e40*/  FFMA.FTZ R66, R176, R188, R189 ;  /* 0x000000bcb0427223 */ /* 0x000fe200000100bd */
[----:B------:R-:W-:Y:S01]  /*5e50*/  FFMA.FTZ R189, R141, R70, R6 ;  /* 0x000000468dbd7223 */ /* 0x000fe20000010006 */
[C---:B------:R-:W-:Y:S01]  /*5e60*/  FMUL.FTZ R6, R158.reuse, R192 ;  /* 0x000000c09e067220 */ /* 0x040fe20000410000 */
[C---:B------:R-:W-:Y:S01]  /*5e70*/  FMUL.FTZ R4, R158.reuse, R195 ;  /* 0x000000c39e047220 */ /* 0x040fe20000410000 */
[----:B------:R-:W-:Y:S01]  /*5e80*/  FFMA.FTZ R186, R175, R66, R186 ;  /* 0x00000042afba7223 */ /* 0x000fe200000100ba */
[----:B------:R0:W-:Y:S01]  /*5e90*/  @!P4 STS.64 [UR9+0x1b48], R84 ;  /* 0x001b4854ff00c988 */ /* 0x0001e20008000a09 */
        /* <DEDUP_REMOVED lines=8> */
[----:B------:R1:W-:Y:S01]  /*5f20*/  STS [R95+0x850], R4 ;  /* 0x000850045f007388 */ /* 0x0003e20000000800 */
[----:B0-----:R-:W-:Y:S01]  /*5f30*/  FMUL.FTZ R85, R77, R6 ;  /* 0x000000064d557220 */ /* 0x001fe20000410000 */
        /* <DEDUP_REMOVED lines=8> */
[----:B-1----:R-:W-:Y:S01]  /*5fc0*/  FMUL.FTZ R4, R158, R65 ;  /* 0x000000419e047220 */ /* 0x002fe20000410000 */
[----:B------:R-:W-:Y:S01]  /*5fd0*/  FFMA.FTZ R180, R169, R182, R180 ;  /* 0x000000b6a9b47223 */ /* 0x000fe200000100b4 */
[----:B------:R-:W-:Y:S01]  /*5fe0*/  FFMA.FTZ R200, R138, R200, R189 ;  /* 0x000000c88ac87223 */ /* 0x000fe200000100bd */
[----:B------:R1:W-:Y:S01]  /*5ff0*/  STS [R96+0x8], R7 ;  /* 0x0000080760007388 */ /* 0x0003e20000000800 */
[----:B------:R-:W-:Y:S01]  /*6000*/  FMUL.FTZ R173, R79, R4 ;  /* 0x000000044fad7220 */ /* 0x000fe20000410000 */
[C---:B------:R-:W-:Y:S01]  /*6010*/  FMUL.FTZ R4, R158.reuse, R197 ;  /* 0x000000c59e047220 */ /* 0x040fe20000410000 */
[----:B0-----:R-:W-:Y:S01]  /*6020*/  FMUL.FTZ R5, R158, R196 ;  /* 0x000000c49e057220 */ /* 0x001fe20000410000 */
[----:B------:R0:W-:Y:S01]  /*6030*/  STS [R96+0xc], R71 ;  /* 0x00000c4760007388 */ /* 0x0001e20000000800 */
[----:B------:R-:W-:Y:S01]  /*6040*/  FFMA.FTZ R166, R166, R180, R183 ;  /* 0x000000b4a6a67223 */ /* 0x000fe200000100b7 */
[----:B--2---:R-:W-:Y:S01]  /*6050*/  FFMA.FTZ R85, R172, R191, R89 ;  /* 0x000000bfac557223 */ /* 0x004fe20000010059 */
[----:B------:R-:W-:Y:S01]  /*6060*/  FMUL.FTZ R5, R78, R5 ;  /* 0x000000054e057220 */ /* 0x000fe20000410000 */
[----:B------:R2:W-:Y:S01]  /*6070*/  STS [R96+0x14], R177 ;  /* 0x000014b160007388 */ /* 0x0005e20000000800 */
[----:B------:R-:W-:Y:S01]  /*6080*/  FFMA.FTZ R178, R163, R166, R178 ;  /* 0x000000a6a3b27223 */ /* 0x000fe200000100b2 */
[----:B------:R-:W-:Y:S01]  /*6090*/  FFMA.FTZ R175, R175, R85, R88 ;  /* 0x00000055afaf7223 */ /* 0x000fe20000010058 */
[----:B-1----:R-:W-:Y:S01]  /*60a0*/  FMUL.FTZ R7, R139, R4 ;  /* 0x000000048b077220 */ /* 0x002fe20000410000 */
[----:B------:R-:W-:Y:S01]  /*60b0*/  FMUL.FTZ R4, R158, R69 ;  /* 0x000000459e047220 */ /* 0x000fe20000410000 */
[----:B------:R1:W-:Y:S01]  /*60c0*/  STS [R96+0x18], R173 ;  /* 0x000018ad60007388 */ /* 0x0003e20000000800 */
[----:B------:R-:W-:Y:S01]  /*60d0*/  FFMA.FTZ R169, R176, R175, R87 ;  /* 0x000000afb0a97223 */ /* 0x000fe20000010057 */
[C---:B0-----:R-:W-:Y:S01]  /*60e0*/  FMUL.FTZ R71, R158.reuse, R67 ;  /* 0x000000439e477220 */ /* 0x041fe20000410000 */
[----:B------:R-:W-:Y:S01]  /*60f0*/  FMUL.FTZ R185, R141, R4 ;  /* 0x000000048db97220 */ /* 0x000fe20000410000 */
[C---:B------:R-:W-:Y:S01]  /*6100*/  FMUL.FTZ R4, R158.reuse, R85 ;  /* 0x000000559e047220 */ /* 0x040fe20000410000 */
[----:B------:R-:W-:Y:S01]  /*6110*/  FFMA.FTZ R181, R181, R169, R86 ;  /* 0x000000a9b5b57223 */ /* 0x000fe20000010056 */
[C---:B--2---:R-:W-:Y:S01]  /*6120*/  FMUL.FTZ R177, R158.reuse, R175 ;  /* 0x000000af9eb17220 */ /* 0x044fe20000410000 */
[C---:B------:R-:W-:Y:S01]  /*6130*/  FMUL.FTZ R6, R158.reuse, R169 ;  /* 0x000000a99e067220 */ /* 0x040fe20000410000 */
[----:B------:R0:W-:Y:S01]  /*6140*/  STS [R96+0x1c], R5 ;  /* 0x00001c0560007388 */ /* 0x0001e20000000800 */
[C---:B------:R-:W-:Y:S01]  /*6150*/  FMUL.FTZ R201, R158.reuse, R181 ;  /* 0x000000b59ec97220 */ /* 0x040fe20000410000 */
[----:B-1----:R-:W-:Y:S01]  /*6160*/  FMUL.FTZ R173, R158, R191 ;  /* 0x000000bf9ead7220 */ /* 0x002fe20000410000 */
[----:B------:R-:W-:Y:S01]  /*6170*/  FMUL.FTZ R71, R136, R71 ;  /* 0x0000004788477220 */ /* 0x000fe20000410000 */
[----:B------:R-:W-:Y:S01]  /*6180*/  FMUL.FTZ R177, R140, R177 ;  /* 0x000000b18cb17220 */ /* 0x000fe20000410000 */
[----:B------:R-:W-:Y:S01]  /*6190*/  FMUL.FTZ R187, R145, R6 ;  /* 0x0000000691bb7220 */ /* 0x000fe20000410000 */
[----:B------:R-:W-:Y:S01]  /*61a0*/  FMUL.FTZ R173, R138, R173 ;  /* 0x000000ad8aad7220 */ /* 0x000fe20000410000 */
[----:B------:R-:W-:Y:S01]  /*61b0*/  FMUL.FTZ R201, R142, R201 ;  /* 0x000000c98ec97220 */ /* 0x000fe20000410000 */
[----:B------:R1:W-:Y:S01]  /*61c0*/  STS [R96+0x20], R7 ;  /* 0x0000200760007388 */ /* 0x0003e20000000800 */
[----:B------:R-:W-:Y:S01]  /*61d0*/  FMUL.FTZ R72, R72, R85 ;  /* 0x0000005548487220 */ /* 0x000fe20000410000 */
[----:B0-----:R-:W-:Y:S01]  /*61e0*/  FMUL.FTZ R5, R143, R4 ;  /* 0x000000048f057220 */ /* 0x001fe20000410000 */
[----:B------:R-:W-:Y:S01]  /*61f0*/  FMUL.FTZ R73, R73, R175 ;  /* 0x000000af49497220 */ /* 0x000fe20000410000 */
[----:B------:R-:W-:Y:S01]  /*6200*/  STS [R96+0x24], R71 ;  /* 0x0000244760007388 */ /* 0x000fe20000000800 */
[----:B------:R-:W-:Y:S01]  /*6210*/  FFMA.FTZ R164, R164, R178, R179 ;  /* 0x000000b2a4a47223 */ /* 0x000fe200000100b3 */
[----:B------:R-:W-:Y:S01]  /*6220*/  IADD3 R179, PT, PT, -R198, UR46, RZ ;  /* 0x0000002ec6b37c10 */ /* 0x000fe2000fffe1ff */
[----:B------:R-:W-:Y:S01]  /*6230*/  FMUL.FTZ R74, R74, R169 ;  /* 0x000000a94a4a7220 */ /* 0x000fe20000410000 */
[----:B------:R-:W-:Y:S01]  /*6240*/  STS [R96+0x28], R185 ;  /* 0x000028b960007388 */ /* 0x000fe20000000800 */
[----:B------:R-:W-:Y:S01]  /*6250*/  FFMA.FTZ R170, R161, R164, R170 ;  /* 0x000000a4a1aa7223 */ /* 0x000fe200000100aa */
[----:B-1----:R-:W-:Y:S01]  /*6260*/  FFMA.FTZ R7, R143, R72, R200 ;  /* 0x000000488f077223 */ /* 0x002fe200000100c8 */
[C---:B------:R-:W-:Y:S01]  /*6270*/  ISETP.GE.AND P2, PT, R179.reuse, 0x21, PT ;  /* 0x00000021b300780c */ /* 0x040fe20003f46270 */
[----:B------:R-:W-:Y:S01]  /*6280*/  STS [R96+0x2c], R173 ;  /* 0x00002cad60007388 */ /* 0x000fe20000000800 */
[----:B------:R-:W-:Y:S01]  /*6290*/  FFMA.FTZ R162, R162, R170, R167 ;  /* 0x000000aaa2a27223 */ /* 0x000fe200000100a7 */
[----:B------:R-:W-:Y:S01]  /*62a0*/  FFMA.FTZ R70, R140, R73, R7 ;  /* 0x000000498c467223 */ /* 0x000fe20000010007 */
[----:B------:R-:W-:Y:S01]  /*62b0*/  ISETP.GE.AND P3, PT, R179, 0x41, PT ;  /* 0x00000041b300780c */ /* 0x000fe20003f66270 */
[----:B------:R0:W-:Y:S01]  /*62c0*/  STS [R96+0x30], R5 ;  /* 0x0000300560007388 */ /* 0x0001e20000000800 */
[----:B------:R-:W-:Y:S01]  /*62d0*/  FFMA.FTZ R168, R159, R162, R168 ;  /* 0x000000a29fa87223 */ /* 0x000fe200000100a8 */
[----:B------:R-:W-:-:S02]  /*62e0*/  ISETP.GE.AND P4, PT, R179, 0x61, PT ;  /* 0x00000061b300780c */ /* 0x000fc40003f86270 */
[----:B------:R1:W-:Y:S01]  /*62f0*/  STS [R96+0x34], R177 ;  /* 0x000034b160007388 */ /* 0x0003e20000000800 */
[----:B------:R-:W-:-:S03]  /*6300*/  FFMA.FTZ R160, R160, R168, R165 ;  /* 0x000000a8a0a07223 */ /* 0x000fc600000100a5 */
[----:B------:R1:W-:Y:S01]  /*6310*/  STS [R96+0x38], R187 ;  /* 0x000038bb60007388 */ /* 0x0003e20000000800 */
[----:B0-----:R-:W-:-:S03]  /*6320*/  IMAD.WIDE.U32 R4, R80, UR8, R82 ;  /* 0x0000000850047c25 */ /* 0x001fc6000f8e0052 */
[----:B------:R1:W-:Y:S01]  /*6330*/  STS [R96+0x3c], R201 ;  /* 0x00003cc960007388 */ /* 0x0003e20000000800 */
[----:B------:R-:W-:Y:S01]  /*6340*/  IMAD R5, R81, UR8, R5 ;  /* 0x0000000851057c24 */ /* 0x000fe2000f8e0205 */
[----:B------:R-:W-:Y:S01]  /*6350*/  BAR.SYNC.DEFER_BLOCKING 0x0 ;  /* 0x0000000000007b1d */ /* 0x000fe20000010000 */
[----:B------:R-:W-:-:S04]  /*6360*/  LEA R6, P1, R4, UR44, 0x2 ;  /* 0x0000002c04067c11 */ /* 0x000fc8000f8210ff */
[----:B------:R-:W-:Y:S01]  /*6370*/  LEA.HI.X R7, R4, UR45, R5, 0x2, P1 ;  /* 0x0000002d04077c11 */ /* 0x000fe200088f1405 */
[----:B------:R-:W-:Y:S01]  /*6380*/  FFMA.FTZ R5, R145, R74, R70 ;  /* 0x0000004a91057223 */ /* 0x000fe20000010046 */
[----:B------:R-:W-:Y:S01]  /*6390*/  ISETP.GE.AND P1, PT, R179, 0x1, PT ;  /* 0x00000001b300780c */ /* 0x000fe20003f26270 */
[----:B------:R-:W-:-:S04]  /*63a0*/  FMUL.FTZ R4, R75, R181 ;  /* 0x000000b54b047220 */ /* 0x000fc80000410000 */
[----:B------:R-:W-:Y:S01]  /*63b0*/  FFMA.FTZ R4, R142, R4, R5 ;  /* 0x000000048e047223 */ /* 0x000fe20000010005 */
[----:B------:R1:W0:Y:S07]  /*63c0*/  LDS R71, [R97+0x8d0] ;  /* 0x0008d00061477984 */ /* 0x00022e0000000800 */
[----:B------:R-:W-:Y:S05]  /*63d0*/  @!P1 BRA `(.L_x_7855) ;  /* 0x0000000000089947 */ /* 0x000fea0003800000 */
[----:B------:R-:W2:Y:S04]  /*63e0*/  LDS R5, [R93+0x850] ;  /* 0x000850005d057984 */ /* 0x000ea80000000800 */
[----:B--2---:R2:W-:Y:S02]  /*63f0*/  REDG.E.ADD.F32.FTZ.RN.STRONG.GPU desc[UR36][R6.64], R5 ;  /* 0x00000005060079a6 */ /* 0x0045e4000c12f324 */
.L_x_7855:
[----:B------:R-:W-:Y:S05]  /*6400*/  BSYNC.RECONVERGENT B0 ;  /* 0x0000000000007941 */ /* 0x000fea0003800200 */
.L_x_7854:
[----:B------:R-:W-:Y:S04]  /*6410*/  BSSY.RECONVERGENT B0, `(.L_x_7856) ;  /* 0x0000003000007945 */ /* 0x000fe80003800200 */
[----:B------:R-:W-:Y:S05]  /*6420*/  @!P2 BRA `(.L_x_7857) ;  /* 0x000000000004a947 */ /* 0x000fea0003800000 */
[----:B0-----:R3:W-:Y:S02]  /*6430*/  REDG.E.ADD.F32.FTZ.RN.STRONG.GPU desc[UR36][R6.64+0x80], R71 ;  /* 0x00008047060079a6 */ /* 0x0017e4000c12f324 */
.L_x_7857:
[----:B------:R-:W-:Y:S05]  /*6440*/  BSYNC.RECONVERGENT B0 ;  /* 0x0000000000007941 */ /* 0x000fea0003800200 */
.L_x_7856:
[----:B--2---:R2:W4:Y:S01]  /*6450*/  LDS R5, [R98+0x950] ;  /* 0x0009500062057984 */ /* 0x0045220000000800 */
[----:B------:R-:W-:Y:S04]  /*6460*/  BSSY.RECONVERGENT B0, `(.L_x_7858) ;  /* 0x0000003000007945 */ /* 0x000fe80003800200 */
[----:B------:R-:W-:Y:S05]  /*6470*/  @!P3 BRA `(.L_x_7859) ;  /* 0x000000000004b947 */ /* 0x000fea0003800000 */
[----:B----4-:R4:W-:Y:S02]  /*6480*/  REDG.E.ADD.F32.FTZ.RN.STRONG.GPU desc[UR36][R6.64+0x100], R5 ;  /* 0x00010005060079a6 */ /* 0x0109e4000c12f324 */
.L_x_7859:
[----:B------:R-:W-:Y:S05]  /*6490*/  BSYNC.RECONVERGENT B0 ;  /* 0x0000000000007941 */ /* 0x000fea0003800200 */
.L_x_7858:
[----:B----4-:R4:W0:Y:S01]  /*64a0*/  LDS R5, [R99+0x9d0] ;  /* 0x0009d00063057984 */ /* 0x0108220000000800 */
[----:B------:R-:W-:Y:S04]  /*64b0*/  BSSY.RECONVERGENT B0, `(.L_x_7860) ;  /* 0x0000003000007945 */ /* 0x000fe80003800200 */
[----:B------:R-:W-:Y:S05]  /*64c0*/  @!P4 BRA `(.L_x_7861) ;  /* 0x000000000004c947 */ /* 0x000fea0003800000 */
[----:B0-----:R0:W-:Y:S02]  /*64d0*/  REDG.E.ADD.F32.FTZ.RN.STRONG.GPU desc[UR36][R6.64+0x180], R5 ;  /* 0x00018005060079a6 */ /* 0x0011e4000c12f324 */
.L_x_7861:
[----:B------:R-:W-:Y:S05]  /*64e0*/  BSYNC.RECONVERGENT B0 ;  /* 0x0000000000007941 */ /* 0x000fea0003800200 */
.L_x_7860:
        /* <DEDUP_REMOVED lines=10> */
.L_x_7863:
[----:B------:R-:W-:Y:S05]  /*6590*/  BSYNC.RECONVERGENT B0 ;  /* 0x0000000000007941 */ /* 0x000fea0003800200 */
.L_x_7862:
[----:B---3--:R3:W1:Y:S01]  /*65a0*/  LDS R71, [R101+0xad0] ;  /* 0x000ad00065477984 */ /* 0x0086620000000800 */
[----:B------:R-:W-:Y:S01]  /*65b0*/  BSSY.RECONVERGENT B0, `(.L_x_7864) ;  /* 0x0000005000007945 */ /* 0x000fe20003800200 */
[----:B------:R-:W-:Y:S01]  /*65c0*/  FADD.FTZ R74, -R156, R195 ;  /* 0x000000c39c4a7221 */ /* 0x000fe20000010100 */
[----:B0-----:R-:W-:Y:S02]  /*65d0*/  FMUL.FTZ R5, R160, R117 ;  /* 0x00000075a0057220 */ /* 0x001fe40000410000 */
[----:B------:R-:W-:Y:S05]  /*65e0*/  @!P1 BRA `(.L_x_7865) ;  /* 0x0000000000049947 */ /* 0x000fea0003800000 */
[----:B-1----:R0:W-:Y:S02]  /*65f0*/  REDG.E.ADD.F32.FTZ.RN.STRONG.GPU desc[UR36][R6.64+0x280], R71 ;  /* 0x00028047060079a6 */ /* 0x0021e4000c12f324 */
.L_x_7865:
[----:B------:R-:W-:Y:S05]  /*6600*/  BSYNC.RECONVERGENT B0 ;  /* 0x0000000000007941 */ /* 0x000fea0003800200 */
.L_x_7864:
[----:B01----:R0:W1:Y:S01]  /*6610*/  LDS R71, [R102+0xb50] ;  /* 0x000b500066477984 */ /* 0x0030620000000800 */
[----:B------:R-:W-:Y:S01]  /*6620*/  BSSY.RECONVERGENT B0, `(.L_x_7866) ;  /* 0x0000006000007945 */ /* 0x000fe20003800200 */
[----:B------:R-:W-:Y:S01]  /*6630*/  FADD.FTZ R75, -R155, R192 ;  /* 0x000000c09b4b7221 */ /* 0x000fe20000010100 */
[----:B------:R-:W-:Y:S01]  /*6640*/  FMUL.FTZ R70, R168, R116 ;  /* 0x00000074a8467220 */ /* 0x000fe20000410000 */
[----:B------:R-:W-:Y:S01]  /*6650*/  FFMA.FTZ R73, R5, R74, RZ ;  /* 0x0000004a05497223 */ /* 0x000fe200000100ff */
[----:B------:R-:W-:Y:S06]  /*6660*/  @!P2 BRA `(.L_x_7867) ;  /* 0x000000000004a947 */ /* 0x000fec0003800000 */
[----:B-1----:R1:W-:Y:S02]  /*6670*/  REDG.E.ADD.F32.FTZ.RN.STRONG.GPU desc[UR36][R6.64+0x300], R71 ;  /* 0x00030047060079a6 */ /* 0x0023e4000c12f324 */
.L_x_7867:
[----:B------:R-:W-:Y:S05]  /*6680*/  BSYNC.RECONVERGENT B0 ;  /* 0x0000000000007941 */ /* 0x000fea0003800200 */
.L_x_7866:
[----:B------:R-:W-:Y:S01]  /*6690*/  FFMA.FTZ R84, R70, R75, R73 ;  /* 0x0000004b46547223 */ /* 0x000fe20000010049 */
[----:B------:R-:W-:Y:S01]  /*66a0*/  BSSY.RECONVERGENT B0, `(.L_x_7868) ;  /* 0x0000006000007945 */ /* 0x000fe20003800200 */
[----:B------:R0:W0:Y:S01]  /*66b0*/  LDS R73, [R103+0xbd0] ;  /* 0x000bd00067497984 */ /* 0x0000220000000800 */
[----:B------:R-:W-:Y:S01]  /*66c0*/  FADD.FTZ R176, -R154, R193 ;  /* 0x000000c19ab07221 */ /* 0x000fe20000010100 */
[----:B-1----:R-:W-:Y:S01]  /*66d0*/  FMUL.FTZ R71, R162, R119 ;  /* 0x00000077a2477220 */ /* 0x002fe20000410000 */
[----:B------:R-:W-:Y:S06]  /*66e0*/  @!P3 BRA `(.L_x_7869) ;  /* 0x000000000004b947 */ /* 0x000fec0003800000 */
[----:B0-----:R1:W-:Y:S02]  /*66f0*/  REDG.E.ADD.F32.FTZ.RN.STRONG.GPU desc[UR36][R6.64+0x380], R73 ;  /* 0x00038049060079a6 */ /* 0x0013e4000c12f324 */
.L_x_7869:
[----:B------:R-:W-:Y:S05]  /*6700*/  BSYNC.RECONVERGENT B0 ;  /* 0x0000000000007941 */ /* 0x000fea0003800200 */
.L_x_7868:
[----:B01----:R0:W1:Y:S01]  /*6710*/  LDS R73, [R104+0xc50] ;  /* 0x000c500068497984 */ /* 0x0030620000000800 */
[----:B------:R-:W-:Y:S01]  /*6720*/  BSSY.RECONVERGENT B0, `(.L_x_7870) ;  /* 0x0000006000007945 */ /* 0x000fe20003800200 */
[----:B------:R-:W-:Y:S01]  /*6730*/  FADD.FTZ R161, -R153, R194 ;  /* 0x000000c299a17221 */ /* 0x000fe20000010100 */
[----:B------:R-:W-:Y:S01]  /*6740*/  FMUL.FTZ R72, R170, R118 ;  /* 0x00000076aa487220 */ /* 0x000fe20000410000 */
[----:B------:R-:W-:Y:S01]  /*6750*/  FFMA.FTZ R159, R71, R176, R84 ;  /* 0x000000b0479f7223 */ /* 0x000fe20000010054 */
[----:B------:R-:W-:Y:S06]  /*6760*/  @!P4 BRA `(.L_x_7871) ;  /* 0x000000000004c947 */ /* 0x000fec0003800000 */
[----:B-1----:R1:W-:Y:S02]  /*6770*/  REDG.E.ADD.F32.FTZ.RN.STRONG.GPU desc[UR36][R6.64+0x400], R73 ;  /* 0x00040049060079a6 */ /* 0x0023e4000c12f324 */
.L_x_7871:
[----:B------:R-:W-:Y:S05]  /*6780*/  BSYNC.RECONVERGENT B0 ;  /* 0x0000000000007941 */ /* 0x000fea0003800200 */
.L_x_7870:
[----:B------:R-:W-:Y:S01]  /*6790*/  FFMA.FTZ R84, R72, R161, R159 ;  /* 0x000000a148547223 */ /* 0x000fe2000001009f */
[----:B------:R-:W-:Y:S01]  /*67a0*/  BSSY.RECONVERGENT B0, `(.L_x_7872) ;  /* 0x0000006000007945 */ /* 0x000fe20003800200 */
[----:B------:R0:W0:Y:S01]  /*67b0*/  LDS R159, [R105+0xcd0] ;  /* 0x000cd000699f7984 */ /* 0x0000220000000800 */
[----:B------:R-:W-:Y:S01]  /*67c0*/  FADD.FTZ R171, -R152, R171 ;  /* 0x000000ab98ab7221 */ /* 0x000fe20000010100 */
[----:B-1----:R-:W-:Y:S01]  /*67d0*/  FMUL.FTZ R73, R164, R121 ;  /* 0x00000079a4497220 */ /* 0x002fe20000410000 */
[----:B------:R-:W-:Y:S06]  /*67e0*/  @!P5 BRA `(.L_x_7873) ;  /* 0x000000000004d947 */ /* 0x000fec0003800000 */
[----:B0-----:R1:W-:Y:S02]  /*67f0*/  REDG.E.ADD.F32.FTZ.RN.STRONG.GPU desc[UR36][R6.64+0x480], R159 ;  /* 0x0004809f060079a6 */ /* 0x0013e4000c12f324 */
.L_x_7873:
[----:B------:R-:W-:Y:S05]  /*6800*/  BSYNC.RECONVERGENT B0 ;  /* 0x0000000000007941 */ /* 0x000fea0003800200 */
.L_x_7872:
        /* <DEDUP_REMOVED lines=31> */
.L_x_7875:
[----:B------:R-:W-:Y:S05]  /*6a00*/  BSYNC.RECONVERGENT B0 ;  /* 0x0000000000007941 */ /* 0x000fea0003800200 */
.L_x_7874:
[----:B------:R-:W-:Y:S01]  /*6a10*/  FADD.FTZ R179, -R89, R85 ;  /* 0x0000005559b37221 */ /* 0x000fe20000010100 */
[----:B------:R-:W-:Y:S01]  /*6a20*/  BSSY.RECONVERGENT B0, `(.L_x_7876) ;  /* 0x0000006000007945 */ /* 0x000fe20003800200 */
[----:B------:R1:W1:Y:S01]  /*6a30*/  LDS R85, [R107+0xdd0] ;  /* 0x000dd0006b557984 */ /* 0x0002620000000800 */
[----:B0-2---:R-:W-:Y:S01]  /*6a40*/  FMUL.FTZ R69, R186, R129 ;  /* 0x00000081ba457220 */ /* 0x005fe20000410000 */
[----:B------:R-:W-:Y:S01]  /*6a50*/  FFMA.FTZ R194, R172, R191, R163 ;  /* 0x000000bfacc27223 */ /* 0x000fe200000100a3 */
[----:B------:R-:W-:Y:S06]  /*6a60*/  @!P1 BRA `(.L_x_7877) ;  /* 0x0000000000049947 */ /* 0x000fec0003800000 */
[----:B-1----:R0:W-:Y:S02]  /*6a70*/  REDG.E.ADD.F32.FTZ.RN.STRONG.GPU desc[UR36][R6.64+0x580], R85 ;  /* 0x00058055060079a6 */ /* 0x0021e4000c12f324 */
.L_x_7877:
[----:B------:R-:W-:Y:S05]  /*6a80*/  BSYNC.RECONVERGENT B0 ;  /* 0x0000000000007941 */ /* 0x000fea0003800200 */
.L_x_7876:
[----:B01----:R0:W1:Y:S01]  /*6a90*/  LDS R85, [R108+0xe50] ;  /* 0x000e50006c557984 */ /* 0x0030620000000800 */
[----:B------:R-:W-:Y:S01]  /*6aa0*/  BSSY.RECONVERGENT B0, `(.L_x_7878) ;  /* 0x0000006000007945 */ /* 0x000fe20003800200 */
[----:B------:R-:W-:Y:S01]  /*6ab0*/  FMUL.FTZ R192, R66, R128 ;  /* 0x0000008042c07220 */ /* 0x000fe20000410000 */
[----:B------:R-:W-:Y:S01]  /*6ac0*/  FADD.FTZ R175, -R88, R175 ;  /* 0x000000af58af7221 */ /* 0x000fe20000010100 */
[----:B------:R-:W-:Y:S01]  /*6ad0*/  FFMA.FTZ R163, R69, R179, R194 ;  /* 0x000000b345a37223 */ /* 0x000fe200000100c2 */
[----:B------:R-:W-:Y:S06]  /*6ae0*/  @!P2 BRA `(.L_x_7879) ;  /* 0x000000000004a947 */ /* 0x000fec0003800000 */
[----:B-1----:R2:W-:Y:S02]  /*6af0*/  REDG.E.ADD.F32.FTZ.RN.STRONG.GPU desc[UR36][R6.64+0x600], R85 ;  /* 0x00060055060079a6 */ /* 0x0025e4000c12f324 */
.L_x_7879:
[----:B------:R-:W-:Y:S05]  /*6b00*/  BSYNC.RECONVERGENT B0 ;  /* 0x0000000000007941 */ /* 0x000fea0003800200 */
.L_x_7878:
[----:B------:R-:W-:Y:S01]  /*6b10*/  FFMA.FTZ R200, R192, R175, R163 ;  /* 0x000000afc0c87223 */ /* 0x000fe200000100a3 */
[----:B------:R-:W-:Y:S01]  /*6b20*/  BSSY.RECONVERGENT B0, `(.L_x_7880) ;  /* 0x0000006000007945 */ /* 0x000fe20003800200 */
[----:B------:R0:W0:Y:S01]  /*6b30*/  LDS R163, [R109+0xed0] ;  /* 0x000ed0006da37984 */ /* 0x0000220000000800 */
[----:B-12---:R-:W-:Y:S01]  /*6b40*/  FMUL.FTZ R85, R188, R131 ;  /* 0x00000083bc557220 */ /* 0x006fe20000410000 */
[----:B------:R-:W-:Y:S01]  /*6b50*/  FADD.FTZ R169, -R87, R169 ;  /* 0x000000a957a97221 */ /* 0x000fe20000010100 */
[----:B------:R-:W-:Y:S06]  /*6b60*/  @!P3 BRA `(.L_x_7881) ;  /* 0x000000000004b947 */ /* 0x000fec0003800000 */
[----:B0-----:R1:W-:Y:S02]  /*6b70*/  REDG.E.ADD.F32.FTZ.RN.STRONG.GPU desc[UR36][R6.64+0x680], R163 ;  /* 0x000680a3060079a6 */ /* 0x0013e4000c12f324 */
.L_x_7881:
[----:B------:R-:W-:Y:S05]  /*6b80*/  BSYNC.RECONVERGENT B0 ;  /* 0x0000000000007941 */ /* 0x000fea0003800200 */
.L_x_7880:
[----:B------:R2:W2:Y:S01]  /*6b90*/  LDS R183, [R110+0xf50] ;  /* 0x000f50006eb77984 */ /* 0x0004a20000000800 */
[----:B------:R-:W-:Y:S01]  /*6ba0*/  BSSY.RECONVERGENT B0, `(.L_x_7882) ;  /* 0x0000006000007945 */ /* 0x000fe20003800200 */
[----:B------:R-:W-:Y:S01]  /*6bb0*/  FMUL.FTZ R194, R190, R130 ;  /* 0x00000082bec27220 */ /* 0x000fe20000410000 */
[----:B------:R-:W-:Y:S01]  /*6bc0*/  FADD.FTZ R181, -R86, R181 ;  /* 0x000000b556b57221 */ /* 0x000fe20000010100 */
[----:B01----:R-:W-:Y:S01]  /*6bd0*/  FFMA.FTZ R163, R85, R169, R200 ;  /* 0x000000a955a37223 */ /* 0x003fe200000100c8 */
[----:B------:R-:W-:Y:S06]  /*6be0*/  @!P4 BRA `(.L_x_7883) ;  /* 0x000000000004c947 */ /* 0x000fec0003800000 */
[----:B--2---:R0:W-:Y:S02]  /*6bf0*/  REDG.E.ADD.F32.FTZ.RN.STRONG.GPU desc[UR36][R6.64+0x700], R183 ;  /* 0x000700b7060079a6 */ /* 0x0041e4000c12f324 */
.L_x_7883:
[----:B------:R-:W-:Y:S05]  /*6c00*/  BSYNC.RECONVERGENT B0 ;  /* 0x0000000000007941 */ /* 0x000fea0003800200 */
.L_x_7882:
[----:B0-2---:R0:W1:Y:S01]  /*6c10*/  LDS R183, [R111+0xfd0] ;  /* 0x000fd0006fb77984 */ /* 0x0050620000000800 */
[----:B------:R-:W-:Y:S01]  /*6c20*/  BSSY.RECONVERGENT B0, `(.L_x_7884) ;  /* 0x0000004000007945 */ /* 0x000fe20003800200 */
[----:B------:R-:W-:-:S03]  /*6c30*/  FFMA.FTZ R163, R194, R181, R163 ;  /* 0x000000b5c2a37223 */ /* 0x000fc600000100a3 */
[----:B------:R-:W-:Y:S05]  /*6c40*/  @!P5 BRA `(.L_x_7885) ;  /* 0x000000000004d947 */ /* 0x000fea0003800000 */
[----:B-1----:R2:W-:Y:S02]  /*6c50*/  REDG.E.ADD.F32.FTZ.RN.STRONG.GPU desc[UR36][R6.64+0x780], R183 ;  /* 0x000780b7060079a6 */ /* 0x0025e4000c12f324 */
.L_x_7885:
[----:B------:R-:W-:Y:S05]  /*6c60*/  BSYNC.RECONVERGENT B0 ;  /* 0x0000000000007941 */ /* 0x000fea0003800200 */
.L_x_7884:
[----:B--2---:R-:W2:Y:S01]  /*6c70*/  SHFL.DOWN PT, R6, R163, 0x1, 0x1f ;  /* 0x08201f00a3067f89 */ /* 0x004ea200000e0000 */
[----:B------:R-:W-:Y:S01]  /*6c80*/  ISETP.GT.AND P1, PT, R113, 0x1e, PT ;  /* 0x0000001e7100780c */ /* 0x000fe20003f24270 */
        /* <DEDUP_REMOVED lines=51> */
[C---:B------:R-:W-:Y:S01]  /*6fc0*/  FMUL.FTZ R180, R157.reuse, R174 ;  /* 0x000000ae9db47220 */ /* 0x040fe20000410000 */
[----:B------:R-:W-:Y:S01]  /*6fd0*/  FMUL.FTZ R7, R157, R162 ;  /* 0x000000a29d077220 */ /* 0x000fe20000410000 */
[----:B------:R-:W-:Y:S01]  /*6fe0*/  FADD.FTZ R34, R167, R34 ;  /* 0x00000022a7227221 */ /* 0x000fe20000010000 */
[----:B------:R-:W-:Y:S01]  /*6ff0*/  FADD.FTZ R35, R196, R35 ;  /* 0x00000023c4237221 */ /* 0x000fe20000010000 */
        /* <DEDUP_REMOVED lines=10> */
[----:B--2---:R-:W-:Y:S01]  /*70a0*/  @!P1 FADD.FTZ R163, R163, R202 ;  /* 0x000000caa3a39221 */ /* 0x004fe20000010000 */
[----:B------:R-:W-:Y:S01]  /*70b0*/  FMUL.FTZ R166, R161, R6 ;  /* 0x00000006a1a67220 */ /* 0x000fe20000410000 */
[----:B------:R-:W-:Y:S01]  /*70c0*/  FMUL.FTZ R6, R157, R186 ;  /* 0x000000ba9d067220 */ /* 0x000fe20000410000 */
[----:B------:R-:W-:Y:S01]  /*70d0*/  FFMA.FTZ R174, R19, R68, R174 ;  /* 0x0000004413ae7223 */ /* 0x000fe200000100ae */
[----:B-1----:R-:W-:Y:S01]  /*70e0*/  @!P1 FADD.FTZ R4, R4, R183 ;  /* 0x000000b704049221 */ /* 0x002fe20000010000 */
[----:B------:R-:W1:Y:S01]  /*70f0*/  SHFL.DOWN PT, R178, R163, 0x10, 0x1f ;  /* 0x0a001f00a3b27f89 */ /* 0x000e6200000e0000 */
[----:B------:R-:W-:Y:S01]  /*7100*/  FMUL.FTZ R68, R157, R66 ;  /* 0x000000429d447220 */ /* 0x000fe20000410000 */
[----:B------:R-:W-:Y:S01]  /*7110*/  FMUL.FTZ R179, R179, R6 ;  /* 0x00000006b3b37220 */ /* 0x000fe20000410000 */
[----:B------:R-:W-:Y:S01]  /*7120*/  FMUL.FTZ R6, R157, R168 ;  /* 0x000000a89d067220 */ /* 0x000fe20000410000 */
[----:B------:R-:W2:Y:S01]  /*7130*/  SHFL.DOWN PT, R165, R4, 0x10, 0x1f ;  /* 0x0a001f0004a57f89 */ /* 0x000ea200000e0000 */
[----:B------:R-:W-:Y:S01]  /*7140*/  FMUL.FTZ R68, R175, R68 ;  /* 0x00000044af447220 */ /* 0x000fe20000410000 */
        /* <DEDUP_REMOVED lines=44> */
.L_x_7887:
[----:B------:R-:W-:Y:S05]  /*7410*/  BSYNC.RECONVERGENT B0 ;  /* 0x0000000000007941 */ /* 0x000fea0003800200 */
.L_x_7886:
[----:B------:R-:W-:-:S04]  /*7420*/  UIADD3 UR8, UPT, UPT, UR8, 0x1, URZ ;  /* 0x0000000108087890 */ /* 0x000fc8000fffe0ff */
[----:B------:R-:W-:-:S09]  /*7430*/  UISETP.GE.AND UP0, UPT, UR8, UR48, UPT ;  /* 0x000000300800728c */ /* 0x000fd2000bf06270 */
[----:B------:R-:W-:Y:S05]  /*7440*/  BRA.U !UP0, `(.L_x_7888) ;  /* 0xffffffd508987547 */ /* 0x000fea000b83ffff */
.L_x_7850:
[----:B------:R-:W-:Y:S06]  /*7450*/  BAR.SYNC.DEFER_BLOCKING 0x0 ;  /* 0x0000000000007b1d */ /* 0x000fec0000010000 */
[----:B------:R-:W5:Y:S01]  /*7460*/  LDCU.64 UR10, c[0x0][0x4f8] ;  /* 0x00009f00ff0a77ac */ /* 0x000f620008000a00 */
[----:B------:R-:W0:Y:S01]  /*7470*/  LDCU.64 UR32, c[0x0][0x500] ;  /* 0x0000a000ff2077ac */ /* 0x000e220008000a00 */
[----:B------:R-:W3:Y:S01]  /*7480*/  LDCU.64 UR34, c[0x0][0x550] ;  /* 0x0000aa00ff2277ac */ /* 0x000ee20008000a00 */
[----:B-12---:R-:W2:Y:S04]  /*7490*/  LDG.E.128 R4, desc[UR36][R44.64] ;  /* 0x000000242c047981 */ /* 0x006ea8000c1e1d00 */
[----:B------:R-:W4:Y:S04]  /*74a0*/  LDG.E.128 R8, desc[UR36][R44.64+0x200] ;  /* 0x000200242c087981 */ /* 0x000f28000c1e1d00 */
        /* <DEDUP_REMOVED lines=11> */
[----:B---3--:R-:W-:Y:S01]  /*7560*/  ULEA UR9, UP0, UR8, UR34, 0x2 ;  /* 0x0000002208097291 */ /* 0x008fe2000f8010ff */
[----:B------:R-:W0:Y:S03]  /*7570*/  LDCU.64 UR32, c[0x0][0x560] ;  /* 0x0000ac00ff2077ac */ /* 0x000e260008000a00 */
[----:B------:R-:W-:-:S05]  /*7580*/  ULEA.HI.X UR8, UR8, UR35, UR10, 0x2, UP0 ;  /* 0x0000002308087291 */ /* 0x000fca00080f140a */
[----:B------:R-:W1:Y:S01]  /*7590*/  LDCU.64 UR10, c[0x0][0x520] ;  /* 0x0000a400ff0a77ac */ /* 0x000e620008000a00 */
[----:B--2---:R-:W-:Y:S04]  /*75a0*/  STS.128 [R114], R4 ;  /* 0x0000000472007388 */ /* 0x004fe80000000c00 */
[----:B----4-:R-:W-:Y:S04]  /*75b0*/  STS.128 [R114+0x200], R8 ;  /* 0x0002000872007388 */ /* 0x010fe80000000c00 */
[----:B------:R-:W-:Y:S04]  /*75c0*/  STS.128 [R114+0x400], R12 ;  /* 0x0004000c72007388 */ /* 0x000fe80000000c00 */
        /* <DEDUP_REMOVED lines=15> */
[--C-:B------:R-:W-:Y:S01]  /*76c0*/  FADD.FTZ R67, R67, R2.reuse ;  /* 0x0000000243437221 */ /* 0x100fe20000010000 */
[----:B------:R-:W-:Y:S01]  /*76d0*/  FSETP.GTU.FTZ.AND P5, PT, R23, 20, PT ;  /* 0x41a000001700780b */ /* 0x000fe20003fbc000 */
[--C-:B----4-:R-:W-:Y:S01]  /*76e0*/  FADD.FTZ R16, R4, R2.reuse ;  /* 0x0000000204107221 */ /* 0x110fe20000010000 */
[----:B------:R-:W-:Y:S01]  /*76f0*/  FSETP.GTU.FTZ.AND P6, PT, R64, 20, PT ;  /* 0x41a000004000780b */ /* 0x000fe20003fdc000 */
[--C-:B------:R-:W-:Y:S01]  /*7700*/  FADD.FTZ R6, R6, R2.reuse ;  /* 0x0000000206067221 */ /* 0x100fe20000010000 */
[----:B------:R-:W-:Y:S01]  /*7710*/  FSETP.GTU.FTZ.AND P0, PT, R65, 20, PT ;  /* 0x41a000004100780b */ /* 0x000fe20003f1c000 */
[----:B------:R-:W-:Y:S01]  /*7720*/  FADD.FTZ R7, R7, R2 ;  /* 0x0000000207077221 */ /* 0x000fe20000010000 */
[----:B------:R-:W-:Y:S01]  /*7730*/  FSETP.GTU.FTZ.AND P1, PT, R66, 20, PT ;  /* 0x41a000004200780b */ /* 0x000fe20003f3c000 */
[----:B------:R-:W-:-:S02]  /*7740*/  @!P2 FMUL.FTZ R3, R20, -1.4426950216293334961 ;  /* 0xbfb8aa3b1403a820 */ /* 0x000fc40000410000 */
[----:B------:R-:W-:Y:S01]  /*7750*/  @!P3 FMUL.FTZ R9, R21, -1.4426950216293334961 ;  /* 0xbfb8aa3b1509b820 */ /* 0x000fe20000410000 */
[----:B------:R-:W-:-:S03]  /*7760*/  FADD.FTZ R21, R5, R2 ;  /* 0x0000000205157221 */ /* 0x000fc60000010000 */
        /* <DEDUP_REMOVED lines=20> */
[----:B------:R-:W3:Y:S04]  /*78b0*/  @!P1 MUFU.EX2 R14, R14 ;  /* 0x0000000e000e9308 */ /* 0x000ee80000000800 */
[----:B------:R-:W5:Y:S01]  /*78c0*/  @!P5 MUFU.RCP R4, R4 ;  /* 0x000000040004d308 */ /* 0x000f620000001000 */
[----:B----4-:R-:W-:Y:S01]  /*78d0*/  @!P3 FMUL.FTZ R37, R37, R10 ;  /* 0x0000000a2525b220 */ /* 0x010fe20000410000 */
[----:B------:R-:W-:Y:S01]  /*78e0*/  FSETP.GTU.FTZ.AND P3, PT, R16, 20, PT ;  /* 0x41a000001000780b */ /* 0x000fe20003f7c000 */
[----:B------:R-:W4:Y:S01]  /*78f0*/  LDS.128 R8, [R115+0x30] ;  /* 0x0000300073087984 */ /* 0x000f220000000c00 */
[----:B--2---:R-:W-:-:S03]  /*7900*/  @!P4 FADD.FTZ R3, R3, 1 ;  /* 0x3f8000000303c421 */ /* 0x004fc60000010000 */
[----:B------:R-:W-:Y:S01]  /*7910*/  @!P2 FMUL.FTZ R15, R67, -1.4426950216293334961 ;  /* 0xbfb8aa3b430fa820 */ /* 0x000fe20000410000 */
[----:B------:R-:W2:Y:S01]  /*7920*/  @!P6 MUFU.RCP R17, R12 ;  /* 0x0000000c0011e308 */ /* 0x000ea20000001000 */
[----:B------:R-:W-:Y:S01]  /*7930*/  BAR.SYNC.DEFER_BLOCKING 0x0 ;  /* 0x0000000000007b1d */ /* 0x000fe20000010000 */
[----:B---3--:R-:W-:-:S05]  /*7940*/  @!P1 FADD.FTZ R14, R14, 1 ;  /* 0x3f8000000e0e9421 */ /* 0x008fca0000010000 */
[----:B------:R-:W-:Y:S01]  /*7950*/  @!P3 FMUL.FTZ R16, R16, -1.4426950216293334961 ;  /* 0xbfb8aa3b1010b820 */ /* 0x000fe20000410000 */
[----:B------:R-:W3:Y:S01]  /*7960*/  @!P2 MUFU.EX2 R15, R15 ;  /* 0x0000000f000fa308 */ /* 0x000ee20000000800 */
[----:B-----5:R-:W-:Y:S01]  /*7970*/  @!P5 FMUL.FTZ R39, R39, R4 ;  /* 0x000000042727d220 */ /* 0x020fe20000410000 */
[----:B------:R-:W-:Y:S02]  /*7980*/  FSETP.GTU.FTZ.AND P5, PT, R6, 20, PT ;  /* 0x41a000000600780b */ /* 0x000fe40003fbc000 */
[----:B------:R-:W5:Y:S01]  /*7990*/  @!P4 MUFU.RCP R3, R3 ;  /* 0x000000030003c308 */ /* 0x000f620000001000 */
[----:B--2---:R-:W-:Y:S01]  /*79a0*/  @!P6 FMUL.FTZ R32, R32, R17 ;  /* 0x000000112020e220 */ /* 0x004fe20000410000 */
[----:B------:R-:W-:-:S06]  /*79b0*/  FSETP.GTU.FTZ.AND P6, PT, R7, 20, PT ;  /* 0x41a000000700780b */ /* 0x000fcc0003fdc000 */
[----:B------:R-:W2:Y:S01]  /*79c0*/  @!P3 MUFU.EX2 R16, R16 ;  /* 0x000000100010b308 */ /* 0x000ea20000000800 */
[----:B---3--:R-:W-:Y:S02]  /*79d0*/  @!P2 FADD.FTZ R15, R15, 1 ;  /* 0x3f8000000f0fa421 */ /* 0x008fe40000010000 */
[----:B------:R-:W-:Y:S01]  /*79e0*/  @!P5 FMUL.FTZ R4, R6, -1.4426950216293334961 ;  /* 0xbfb8aa3b0604d820 */ /* 0x000fe20000410000 */
[----:B------:R-:W3:Y:S01]  /*79f0*/  @!P0 MUFU.RCP R18, R13 ;  /* 0x0000000d00128308 */ /* 0x000ee20000001000 */
[----:B------:R-:W-:Y:S04]  /*7a00*/  STS.128 [R115], R40 ;  /* 0x0000002873007388 */ /* 0x000fe80000000c00 */
[----:B------:R-:W-:Y:S01]  /*7a10*/  STS.128 [R115+0x10], R52 ;  /* 0x0000103473007388 */ /* 0x000fe20000000c00 */
[----:B-----5:R-:W-:Y:S01]  /*7a20*/  @!P4 FMUL.FTZ R38, R38, R3 ;  /* 0x000000032626c220 */ /* 0x020fe20000410000 */
[----:B------:R-:W-:Y:S01]  /*7a30*/  FSETP.GTU.FTZ.AND P4, PT, R21, 20, PT ;  /* 0x41a000001500780b */ /* 0x000fe20003f9c000 */
[----:B------:R-:W5:Y:S01]  /*7a40*/  @!P1 MUFU.RCP R19, R14 ;  /* 0x0000000e00139308 */ /* 0x000f620000001000 */
[----:B------:R-:W-:Y:S01]  /*7a50*/  STS.128 [R115+0x20], R56 ;  /* 0x0000203873007388 */ /* 0x000fe20000000c00 */
[----:B--2---:R-:W-:Y:S01]  /*7a60*/  @!P3 FADD.FTZ R16, R16, 1 ;  /* 0x3f8000001010b421 */ /* 0x004fe20000010000 */
[--C-:B----4-:R-:W-:Y:S01]  /*7a70*/  FADD.FTZ R8, R8, R2.reuse ;  /* 0x0000000208087221 */ /* 0x110fe20000010000 */
[----:B------:R-:W-:Y:S01]  /*7a80*/  FADD.FTZ R9, R9, R2 ;  /* 0x0000000209097221 */ /* 0x000fe20000010000 */
[----:B------:R-:W-:Y:S01]  /*7a90*/  STS.128 [R115+0x30], R60 ;  /* 0x0000303c73007388 */ /* 0x000fe20000000c00 */
[----:B------:R-:W-:-:S02]  /*7aa0*/  NOP ;  /* 0x0000000000007918 */ /* 0x000fc40000000000 */
[----:B------:R2:W4:Y:S01]  /*7ab0*/  @!P2 MUFU.RCP R20, R15 ;  /* 0x0000000f0014a308 */ /* 0x0005220000001000 */
[----:B---3--:R-:W-:-:S03]  /*7ac0*/  @!P0 FMUL.FTZ R33, R33, R18 ;  /* 0x0000001221218220 */ /* 0x008fc60000410000 */
[----:B------:R-:W-:Y:S01]  /*7ad0*/  @!P4 FMUL.FTZ R3, R21, -1.4426950216293334961 ;  /* 0xbfb8aa3b1503c820 */ /* 0x000fe20000410000 */
[--C-:B------:R-:W-:Y:S01]  /*7ae0*/  FADD.FTZ R10, R10, R2.reuse ;  /* 0x000000020a0a7221 */ /* 0x100fe20000010000 */
[----:B------:R-:W-:Y:S01]  /*7af0*/  FADD.FTZ R11, R11, R2 ;  /* 0x000000020b0b7221 */ /* 0x000fe20000010000 */
[----:B------:R-:W-:Y:S01]  /*7b00*/  LDS.128 R40, [R114+0x600] ;  /* 0x0006000072287984 */ /* 0x000fe20000000c00 */
[----:B-----5:R-:W-:Y:S01]  /*7b10*/  @!P1 FMUL.FTZ R34, R34, R19 ;  /* 0x0000001322229220 */ /* 0x020fe20000410000 */
[----:B------:R-:W-:Y:S01]  /*7b20*/  FSETP.GTU.FTZ.AND P0, PT, R8, 20, PT ;  /* 0x41a000000800780b */ /* 0x000fe20003f1c000 */
[----:B------:R3:W5:Y:S01]  /*7b30*/  @!P3 MUFU.RCP R5, R16 ;  /* 0x000000100005b308 */ /* 0x0007620000001000 */
[----:B--2---:R-:W2:Y:S01]  /*7b40*/  LDS.128 R12, [R114] ;  /* 0x00000000720c7984 */ /* 0x004ea20000000c00 */
[----:B------:R-:W-:-:S06]  /*7b50*/  FSETP.GTU.FTZ.AND P1, PT, R10, 20, PT ;  /* 0x41a000000a00780b */ /* 0x000fcc0003f3c000 */
[----:B------:R-:W0:Y:S01]  /*7b60*/  @!P5 MUFU.EX2 R4, R4 ;  /* 0x000000040004d308 */ /* 0x000e220000000800 */
[----:B---3--:R-:W3:Y:S01]  /*7b70*/  LDS.128 R16, [R114+0x200] ;  /* 0x0002000072107984 */ /* 0x008ee20000000c00 */
[----:B----4-:R-:W-:Y:S01]  /*7b80*/  @!P2 FMUL.FTZ R35, R35, R20 ;  /* 0x000000142323a220 */ /* 0x010fe20000410000 */
[----:B------:R-:W-:Y:S01]  /*7b90*/  FSETP.GTU.FTZ.AND P2, PT, R9, 20, PT ;  /* 0x41a000000900780b */ /* 0x000fe20003f5c000 */
[----:B------:R-:W-:Y:S01]  /*7ba0*/  @!P0 FMUL.FTZ R6, R8, -1.4426950216293334961 ;  /* 0xbfb8aa3b08068820 */ /* 0x000fe20000410000 */
[----:B------:R-:W4:Y:S01]  /*7bb0*/  LDS.128 R20, [R114+0x400] ;  /* 0x0004000072147984 */ /* 0x000f220000000c00 */
[----:B------:R-:W1:Y:S01]  /*7bc0*/  @!P4 MUFU.EX2 R3, R3 ;  /* 0x000000030003c308 */ /* 0x000e620000000800 */
[----:B------:R-:W-:Y:S01]  /*7bd0*/  @!P1 FMUL.FTZ R8, R10, -1.4426950216293334961 ;  /* 0xbfb8aa3b0a089820 */ /* 0x000fe20000410000 */
[----:B-----5:R-:W-:Y:S01]  /*7be0*/  @!P3 FMUL.FTZ R28, R28, R5 ;  /* 0x000000051c1cb220 */ /* 0x020fe20000410000 */
[----:B------:R-:W-:Y:S01]  /*7bf0*/  FSETP.GTU.FTZ.AND P3, PT, R11, 20, PT ;  /* 0x41a000000b00780b */ /* 0x000fe20003f7c000 */
[----:B------:R-:W-:Y:S01]  /*7c00*/  @!P6 FMUL.FTZ R5, R7, -1.4426950216293334961 ;  /* 0xbfb8aa3b0705e820 */ /* 0x000fe20000410000 */
[----:B------:R-:W5:Y:S01]  /*7c10*/  @!P0 MUFU.EX2 R6, R6 ;  /* 0x0000000600068308 */ /* 0x000f620000000800 */
[----:B0-----:R-:W-:-:S04]  /*7c20*/  @!P5 FADD.FTZ R4, R4, 1 ;  /* 0x3f8000000404d421 */ /* 0x001fc80000010000 */
[----:B------:R-:W-:Y:S01]  /*7c30*/  @!P2 FMUL.FTZ R7, R9, -1.4426950216293334961 ;  /* 0xbfb8aa3b0907a820 */ /* 0x000fe20000410000 */
[----:B------:R-:W0:Y:S01]  /*7c40*/  @!P1 MUFU.EX2 R8, R8 ;  /* 0x0000000800089308 */ /* 0x000e220000000800 */
[----:B-1----:R-:W-:-:S03]  /*7c50*/  @!P4 FADD.FTZ R3, R3, 1 ;  /* 0x3f8000000303c421 */ /* 0x002fc60000010000 */
[----:B------:R-:W1:Y:S01]  /*7c60*/  @!P6 MUFU.EX2 R5, R5 ;  /* 0x000000050005e308 */ /* 0x000e620000000800 */
[----:B------:R-:W-:-:S03]  /*7c70*/  @!P3 FMUL.FTZ R9, R11, -1.4426950216293334961 ;  /* 0xbfb8aa3b0b09b820 */ /* 0x000fc60000410000 */
[----:B------:R-:W2:Y:S01]  /*7c80*/  @!P2 MUFU.EX2 R7, R7 ;  /* 0x000000070007a308 */ /* 0x000ea20000000800 */
[----:B-----5:R-:W-:-:S03]  /*7c90*/  @!P0 FADD.FTZ R6, R6, 1 ;  /* 0x3f80000006068421 */ /* 0x020fc60000010000 */
[----:B------:R5:W3:Y:S01]  /*7ca0*/  @!P5 MUFU.RCP R11, R4 ;  /* 0x00000004000bd308 */ /* 0x000ae20000001000 */
[----:B0-----:R-:W-:Y:S01]  /*7cb0*/  @!P1 FADD.FTZ R8, R8, 1 ;  /* 0x3f80000008089421 */ /* 0x001fe20000010000 */
[----:B-1----:R-:W-:-:S06]  /*7cc0*/  @!P6 FADD.FTZ R5, R5, 1 ;  /* 0x3f8000000505e421 */ /* 0x002fcc0000010000 */
[----:B------:R-:W0:Y:S01]  /*7cd0*/  @!P3 MUFU.EX2 R9, R9 ;  /* 0x000000090009b308 */ /* 0x000e220000000800 */
[----:B-----5:R-:W-:Y:S01]  /*7ce0*/  MOV R4, UR9 ;  /* 0x0000000900047c02 */ /* 0x020fe20008000f00 */
[----:B--2---:R-:W-:Y:S02]  /*7cf0*/  @!P2 FADD.FTZ R7, R7, 1 ;  /* 0x3f8000000707a421 */ /* 0x004fe40000010000 */
[----:B------:R1:W2:Y:S01]  /*7d00*/  @!P6 MUFU.RCP R44, R5 ;  /* 0x00000005002ce308 */ /* 0x0002a20000001000 */
[----:B---3--:R-:W-:-:S07]  /*7d10*/  @!P5 FMUL.FTZ R30, R30, R11 ;  /* 0x0000000b1e1ed220 */ /* 0x008fce0000410000 */
[----:B------:R-:W3:Y:S01]  /*7d20*/  @!P4 MUFU.RCP R10, R3 ;  /* 0x00000003000ac308 */ /* 0x000ee20000001000 */
[----:B-1----:R-:W-:Y:S01]  /*7d30*/  MOV R5, UR8 ;  /* 0x0000000800057c02 */ /* 0x002fe20008000f00 */
[----:B0-----:R-:W-:Y:S01]  /*7d40*/  @!P3 FADD.FTZ R9, R9, 1 ;  /* 0x3f8000000909b421 */ /* 0x001fe20000010000 */
[----:B------:R-:W0:Y:S01]  /*7d50*/  LDCU.64 UR8, c[0x0][0x518] ;  /* 0x0000a300ff0877ac */ /* 0x000e220008000a00 */
[----:B------:R-:W-:-:S04]  /*7d60*/  IMAD.WIDE.U32 R4, R94, 0x10, R4 ;  /* 0x000000105e047825 */ /* 0x000fc800078e0004 */
[----:B------:R1:W5:Y:S01]  /*7d70*/  @!P0 MUFU.RCP R45, R6 ;  /* 0x00000006002d8308 */ /* 0x0003620000001000 */
[----:B--2---:R-:W-:Y:S01]  /*7d80*/  @!P6 FMUL.FTZ R31, R31, R44 ;  /* 0x0000002c1f1fe220 */ /* 0x004fe20000410000 */
[----:B------:R-:W-:Y:S04]  /*7d90*/  STG.E.128 desc[UR36][R4.64], R12 ;  /* 0x0000000c04007986 */ /* 0x000fe8000c101d24 */
[----:B------:R-:W-:Y:S02]  /*7da0*/  STG.E.128 desc[UR36][R4.64+0x200], R16 ;  /* 0x0002001004007986 */ /* 0x000fe4000c101d24 */
[----:B------:R-:W2:Y:S01]  /*7db0*/  @!P2 MUFU.RCP R52, R7 ;  /* 0x000000070034a308 */ /* 0x000ea20000001000 */
[----:B-1----:R-:W-:Y:S01]  /*7dc0*/  FADD.FTZ R6, R36, R51 ;  /* 0x0000003324067221 */ /* 0x002fe20000010000 */
[----:B---3--:R-:W-:Y:S01]  /*7dd0*/  @!P4 FMUL.FTZ R29, R29, R10 ;  /* 0x0000000a1d1dc220 */ /* 0x008fe20000410000 */
[----:B----4-:R-:W-:Y:S02]  /*7de0*/  STG.E.128 desc[UR36][R4.64+0x400], R20 ;  /* 0x0004001404007986 */ /* 0x010fe4000c101d24 */
[----:B------:R-:W-:Y:S01]  /*7df0*/  FADD.FTZ R3, R6, R37 ;  /* 0x0000002506037221 */ /* 0x000fe20000010000 */
[----:B0-----:R-:W-:Y:S01]  /*7e00*/  UIMAD.WIDE.U32 UR6, UR39, UR8, UR6 ;  /* 0x00000008270672a5 */ /* 0x001fe2000f8e0006 */
[----:B------:R0:W-:Y:S01]  /*7e10*/  STG.E.128 desc[UR36][R4.64+0x600], R40 ;  /* 0x0006002804007986 */ /* 0x0001e2000c101d24 */
[----:B------:R-:W1:Y:S01]  /*7e20*/  @!P1 MUFU.RCP R53, R8 ;  /* 0x0000000800359308 */ /* 0x000e620000001000 */
[----:B------:R-:W-:Y:S01]  /*7e30*/  FADD.FTZ R6, R3, R38 ;  /* 0x0000002603067221 */ /* 0x000fe20000010000 */
[----:B-----5:R-:W-:Y:S01]  /*7e40*/  @!P0 FMUL.FTZ R24, R24, R45 ;  /* 0x0000002d18188220 */ /* 0x020fe20000410000 */
[----:B------:R-:W-:Y:S01]  /*7e50*/  BAR.SYNC.DEFER_BLOCKING 0x0 ;  /* 0x0000000000007b1d */ /* 0x000fe20000010000 */
[----:B------:R-:W-:Y:S01]  /*7e60*/  UIMAD UR7, UR39, UR9, UR7 ;  /* 0x00000009270772a4 */ /* 0x000fe2000f8e0207 */
[----:B------:R-:W-:Y:S01]  /*7e70*/  FADD.FTZ R3, R6, R39 ;  /* 0x0000002706037221 */ /* 0x000fe20000010000 */
[----:B------:R-:W-:-:S02]  /*7e80*/  IADD3 R50, P0, PT, R50, -0x800, RZ ;  /* 0xfffff80032327810 */ /* 0x000fc40007f1e0ff */
[----:B------:R-:W-:Y:S01]  /*7e90*/  UIMAD.WIDE.U32 UR6, UR38, UR10, UR6 ;  /* 0x0000000a260672a5 */ /* 0x000fe2000f8e0006 */
[----:B------:R-:W3:Y:S01]  /*7ea0*/  @!P3 MUFU.RCP R54, R9 ;  /* 0x000000090036b308 */ /* 0x000ee20000001000 */
[----:B--2---:R-:W-:Y:S01]  /*7eb0*/  @!P2 FMUL.FTZ R25, R25, R52 ;  /* 0x000000341919a220 */ /* 0x004fe20000410000 */
[----:B------:R-:W-:Y:S01]  /*7ec0*/  IADD3.X R92, PT, PT, R92, -0x1, RZ, P0, !PT ;  /* 0xffffffff5c5c7810 */ /* 0x000fe200007fe4ff */
[----:B------:R-:W-:Y:S02]  /*7ed0*/  UIMAD UR8, UR38, UR11, UR7 ;  /* 0x0000000b260872a4 */ /* 0x000fe4000f8e0207 */
[----:B------:R-:W-:Y:S01]  /*7ee0*/  ULEA UR7, UP0, UR6, UR32, 0x2 ;  /* 0x0000002006077291 */ /* 0x000fe2000f8010ff */
[----:B0-----:R-:W-:Y:S01]  /*7ef0*/  FADD.FTZ R4, R3, R32 ;  /* 0x0000002003047221 */ /* 0x001fe20000010000 */
[----:B-1----:R-:W-:Y:S02]  /*7f00*/  @!P1 FMUL.FTZ R26, R26, R53 ;  /* 0x000000351a1a9220 */ /* 0x002fe40000410000 */
[----:B------:R-:W-:-:S02]  /*7f10*/  ULEA.HI.X UR6, UR6, UR33, UR8, 0x2, UP0 ;  /* 0x0000002106067291 */ /* 0x000fc400080f1408 */
[----:B------:R-:W-:-:S04]  /*7f20*/  UIADD3 UR29, UP0, UPT, UR29, -0x800, URZ ;  /* 0xfffff8001d1d7890 */ /* 0x000fc8000ff1e0ff */
[----:B------:R-:W-:Y:S01]  /*7f30*/  MOV R5, UR6 ;  /* 0x0000000600057c02 */ /* 0x000fe20008000f00 */
[----:B------:R-:W-:Y:S01]  /*7f40*/  UIADD3.X UR30, UPT, UPT, UR30, -0x1, URZ, UP0, !UPT ;  /* 0xffffffff1e1e7890 */ /* 0x000fe200087fe4ff */
[----:B---3--:R-:W-:Y:S01]  /*7f50*/  @!P3 FMUL.FTZ R27, R27, R54 ;  /* 0x000000361b1bb220 */ /* 0x008fe20000410000 */
[----:B------:R-:W-:Y:S01]  /*7f60*/  STS.128 [R115], R36 ;  /* 0x0000002473007388 */ /* 0x000fe20000000c00 */
[----:B------:R-:W-:Y:S02]  /*7f70*/  UISETP.GT.AND UP0, UPT, UR22, 0x1, UPT ;  /* 0x000000011600788c */ /* 0x000fe4000bf04270 */
[----:B------:R-:W-:Y:S01]  /*7f80*/  UIADD3 UR6, UPT, UPT, UR22, -0x1, URZ ;  /* 0xffffffff16067890 */ /* 0x000fe2000fffe0ff */
[----:B------:R0:W-:Y:S04]  /*7f90*/  STS.128 [R115+0x10], R32 ;  /* 0x0000102073007388 */ /* 0x0001e80000000c00 */
[----:B------:R1:W-:Y:S02]  /*7fa0*/  STS.128 [R115+0x20], R28 ;  /* 0x0000201c73007388 */ /* 0x0003e40000000c00 */
[----:B------:R-:W-:-:S02]  /*7fb0*/  UMOV UR22, UR6 ;  /* 0x0000000600167c82 */ /* 0x000fc40008000000 */
        /* <DEDUP_REMOVED lines=24> */
.L_x_7816:
[----:B------:R-:W0:Y:S01]  /*8140*/  LDCU.64 UR6, c[0x0][0x548] ;  /* 0x0000a900ff0677ac */ /* 0x000e220008000a00 */
[----:B-1----:R-:W1:Y:S01]  /*8150*/  S2R R11, SR_TID.X ;  /* 0x00000000000b7919 */ /* 0x002e620000002100 */
[----:B------:R-:W2:Y:S01]  /*8160*/  LDCU UR18, c[0x0][0x38c] ;  /* 0x00007180ff1277ac */ /* 0x000ea20008000800 */
[----:B------:R-:W3:Y:S01]  /*8170*/  LDCU.64 UR8, c[0x0][0x568] ;  /* 0x0000ad00ff0877ac */ /* 0x000ee20008000a00 */
[----:B0-----:R-:W-:-:S04]  /*8180*/  UISETP.NE.U32.AND UP0, UPT, UR6, URZ, UPT ;  /* 0x000000ff0600728c */ /* 0x001fc8000bf05070 */
[----:B------:R-:W-:-:S09]  /*8190*/  UISETP.NE.AND.EX UP0, UPT, UR7, URZ, UPT, UP0 ;  /* 0x000000ff0700728c */ /* 0x000fd2000bf05300 */
[----:B--23--:R-:W-:Y:S05]  /*81a0*/  BRA.U !UP0, `(.L_x_7890) ;  /* 0x00000001086c7547 */ /* 0x00cfea000b800000 */
[----:B-----5:R-:W0:Y:S01]  /*81b0*/  SHFL.DOWN P0, R0, R137, 0x1, 0x1f ;  /* 0x08201f0089007f89 */ /* 0x020e220000000000 */
        /* <DEDUP_REMOVED lines=25> */
.L_x_7891:
[----:B------:R-:W-:Y:S05]  /*8350*/  BSYNC.RECONVERGENT B0 ;  /* 0x0000000000007941 */ /* 0x000fea0003800200 */
.L_x_7890:
[----:B------:R-:W-:Y:S01]  /*8360*/  UISETP.NE.U32.AND UP0, UPT, UR8, URZ, UPT ;  /* 0x000000ff0800728c */ /* 0x000fe2000bf05070 */
[----:B-1----:R-:W-:-:S03]  /*8370*/  ISETP.GE.AND P0, PT, R11, UR18, PT ;  /* 0x000000120b007c0c */ /* 0x002fc6000bf06270 */
[----:B------:R-:W-:-:S09]  /*8380*/  UISETP.NE.AND.EX UP0, UPT, UR9, URZ, UPT, UP0 ;  /* 0x000000ff0900728c */ /* 0x000fd2000bf05300 */
[----:B------:R-:W-:Y:S05]  /*8390*/  BRA.U !UP0, `(.L_x_7892) ;  /* 0x0000000108707547 */ /* 0x000fea000b800000 */
[----:B------:R-:W-:Y:S06]  /*83a0*/  BAR.SYNC.DEFER_BLOCKING 0x0 ;  /* 0x0000000000007b1d */ /* 0x000fec0000010000 */
[----:B------:R-:W-:Y:S01]  /*83b0*/  BSSY.RECONVERGENT B0, `(.L_x_7892) ;  /* 0x000001a000007945 */ /* 0x000fe20003800200 */
[----:B-----5:R-:W1:Y:S01]  /*83c0*/  SHFL.DOWN P1, R0, R51, 0x1, 0x1f ;  /* 0x08201f0033007f89 */ /* 0x020e620000020000 */
        /* <DEDUP_REMOVED lines=24> */
.L_x_7893:
[----:B------:R-:W-:Y:S05]  /*8550*/  BSYNC.RECONVERGENT B0 ;  /* 0x0000000000007941 */ /* 0x000fea0003800200 */
.L_x_7892:
        /* <DEDUP_REMOVED lines=9> */
.L_x_7895:
[----:B-----5:R-:W-:Y:S02]  /*85f0*/  LEA R0, R11, UR4, 0x2 ;  /* 0x000000040b007c11 */ /* 0x020fe4000f8e10ff */
        /* <DEDUP_REMOVED lines=29> */
.L_x_7894:
[----:B------:R-:W-:Y:S05]  /*87d0*/  EXIT ;  /* 0x000000000000794d */ /* 0x000fea0003800000 */
.L_x_7896:
        /* <DEDUP_REMOVED lines=10> */
.L_x_10496:


//--------------------- .text._Z25selective_scan_bwd_kernelI32Selective_Scan_bwd_kernel_traitsILi32ELi16ELb1ELb1ELb0ELb0ELb0EffEEv12SSMParamsBwd --------------------------
	.section	.text._Z25selective_scan_bwd_kernelI32Selective_Scan_bwd_kernel_traitsILi32ELi16ELb1ELb1ELb0ELb0ELb0EffEEv12SSMParamsBwd,"ax",@progbits
	.align	128
        .global         _Z25selective_scan_bwd_kernelI32Selective_Scan_bwd_kernel_traitsILi32ELi16ELb1ELb1ELb0ELb0ELb0EffEEv12SSMParamsBwd
        .type           _Z25selective_scan_bwd_kernelI32Selective_Scan_bwd_kernel_traitsILi32ELi16ELb1ELb1ELb0ELb0ELb0EffEEv12SSMParamsBwd,@function
        .size           _Z25selective_scan_bwd_kernelI32Selective_Scan_bwd_kernel_traitsILi32ELi16ELb1ELb1ELb0ELb0ELb0EffEEv12SSMParamsBwd,(.L_x_10497 - _Z25selective_scan_bwd_kernelI32Selective_Scan_bwd_kernel_traitsILi32ELi16ELb1ELb1ELb0ELb0ELb0EffEEv12SSMParamsBwd)
        .other          _Z25selective_scan_bwd_kernelI32Selective_Scan_bwd_kernel_traitsILi32ELi16ELb1ELb1ELb0ELb0ELb0EffEEv12SSMParamsBwd,@"STO_CUDA_ENTRY STV_DEFAULT"
_Z25selective_scan_bwd_kernelI32Selective_Scan_bwd_kernel_traitsILi32ELi16ELb1ELb1ELb0ELb0ELb0EffEEv12SSMParamsBwd:
.text._Z25selective_scan_bwd_kernelI32Selective_Scan_bwd_kernel_traitsILi32ELi16ELb1ELb1ELb0ELb0ELb0EffEEv12SSMParamsBwd:
        /* <DEDUP_REMOVED lines=30> */
[----:B------:R4:W5:Y:S01]  /*01e0*/  @P1 LDG.E R144, desc[UR16][R4.64] ;  /* 0x0000001004901981 */ /* 0x000962000c1e1900 */
[----:B0-----:R-:W-:Y:S01]  /*01f0*/  HFMA2 R6, -RZ, RZ, 0, 0 ;  /* 0x00000000ff067431 */ /* 0x001fe200000001ff */
[----:B---3--:R-:W-:-:S05]  /*0200*/  IABS R2, R155 ;  /* 0x0000009b00027213 */ /* 0x008fca0000000000 */
[----:B------:R-:W0:Y:S01]  /*0210*/  LDC.64 R152, c[0x0][0x4a8] ;  /* 0x00012a00ff987b82 */ /* 0x000e220000000a00 */
[----:B----4-:R-:W-:-:S07]  /*0220*/  IADD3 R10, PT, PT, RZ, -R7, RZ ;  /* 0x80000007ff0a7210 */ /* 0x010fce0007ffe0ff */
[----:B------:R-:W3:Y:S01]  /*0230*/  LDC.64 R4, c[0x0][0x480] ;  /* 0x00012000ff047b82 */ /* 0x000ee20000000a00 */
[----:B------:R-:W-:-:S04]  /*0240*/  IMAD R3, R10, R9, RZ ;  /* 0x000000090a037224 */ /* 0x000fc800078e02ff */
[----:B------:R-:W-:-:S06]  /*0250*/  IMAD.HI.U32 R7, R7, R3, R6 ;  /* 0x0000000307077227 */ /* 0x000fcc00078e0006 */
[----:B------:R-:W-:-:S05]  /*0260*/  IMAD.HI.U32 R7, R7, R2, RZ ;  /* 0x0000000207077227 */ /* 0x000fca00078e00ff */
[----:B------:R-:W-:-:S05]  /*0270*/  IADD3 R0, PT, PT, -R7, RZ, RZ ;  /* 0x000000ff07007210 */ /* 0x000fca0007ffe1ff */
[----:B------:R-:W-:Y:S01]  /*0280*/  IMAD R0, R9, R0, R2 ;  /* 0x0000000009007224 */ /* 0x000fe200078e0202 */
[----:B---3--:R-:W-:-:S04]  /*0290*/  ISETP.NE.U32.AND P0, PT, R4, RZ, PT ;  /* 0x000000ff0400720c */ /* 0x008fc80003f05070 */
[----:B------:R-:W-:Y:S02]  /*02a0*/  ISETP.GT.U32.AND P2, PT, R9, R0, PT ;  /* 0x000000000900720c */ /* 0x000fe40003f44070 */
[----:B------:R-:W-:-:S11]  /*02b0*/  ISETP.NE.AND.EX P0, PT, R5, RZ, PT, P0 ;  /* 0x000000ff0500720c */ /* 0x000fd60003f05300 */
[-C--:B------:R-:W-:Y:S01]  /*02c0*/  @!P2 IADD3 R0, PT, PT, R0, -R9.reuse, RZ ;  /* 0x800000090000a210 */ /* 0x080fe20007ffe0ff */
[----:B------:R-:W-:Y:S01]  /*02d0*/  UIMAD.WIDE.U32 UR6, UR18, UR12, URZ ;  /* 0x0000000c120672a5 */ /* 0x000fe2000f8e00ff */
[----:B------:R-:W3:Y:S02]  /*02e0*/  @P0 LDC R19, c[0x0][0x38c] ;  /* 0x0000e300ff130b82 */ /* 0x000ee40000000800 */
[----:B------:R-:W-:-:S06]  /*02f0*/  ISETP.GE.U32.AND P1, PT, R0, R9, PT ;  /* 0x000000090000720c */ /* 0x000fcc0003f26070 */
[----:B------:R-:W4:Y:S01]  /*0300*/  @P0 LDC R0, c[0x0][0x384] ;  /* 0x0000e100ff000b82 */ /* 0x000f220000000800 */
[----:B------:R-:W-:Y:S01]  /*0310*/  UIMAD.WIDE.U32 UR4, UR18, UR8, URZ ;  /* 0x00000008120472a5 */ /* 0x000fe2000f8e00ff */
[----:B------:R-:W-:-:S03]  /*0320*/  LOP3.LUT R4, R155, R8, RZ, 0x3c, !PT ;  /* 0x000000089b047212 */ /* 0x000fc600078e3cff */
[----:B------:R-:W-:Y:S01]  /*0330*/  UIMAD UR8, UR18, UR9, UR5 ;  /* 0x00000009120872a4 */ /* 0x000fe2000f8e0205 */
[----:B------:R-:W-:Y:S02]  /*0340*/  @!P2 IADD3 R7, PT, PT, R7, 0x1, RZ ;  /* 0x000000010707a810 */ /* 0x000fe40007ffe0ff */
[----:B------:R-:W-:Y:S01]  /*0350*/  MOV R2, UR4 ;  /* 0x0000000400027c02 */ /* 0x000fe20008000f00 */
[----:B------:R-:W-:Y:S01]  /*0360*/  UIMAD UR4, UR18, UR13, UR7 ;  /* 0x0000000d120472a4 */ /* 0x000fe2000f8e0207 */
[----:B------:R-:W-:Y:S02]  /*0370*/  ISETP.GE.AND P3, PT, R4, RZ, PT ;  /* 0x000000ff0400720c */ /* 0x000fe40003f66270 */
[----:B------:R-:W-:Y:S02]  /*0380*/  MOV R4, UR6 ;  /* 0x0000000600047c02 */ /* 0x000fe40008000f00 */
[----:B------:R-:W-:Y:S01]  /*0390*/  MOV R5, UR7 ;  /* 0x0000000700057c02 */ /* 0x000fe20008000f00 */
[----:B------:R-:W2:Y:S01]  /*03a0*/  LDCU.64 UR6, c[0x0][0x498] ;  /* 0x00009300ff0677ac */ /* 0x000ea20008000a00 */
[----:B------:R-:W-:-:S02]  /*03b0*/  @P1 IADD3 R7, PT, PT, R7, 0x1, RZ ;  /* 0x0000000107071810 */ /* 0x000fc40007ffe0ff */
[----:B------:R-:W-:Y:S02]  /*03c0*/  MOV R3, UR5 ;  /* 0x0000000500037c02 */ /* 0x000fe40008000f00 */
[----:B------:R-:W-:Y:S01]  /*03d0*/  MOV R3, UR8 ;  /* 0x0000000800037c02 */ /* 0x000fe20008000f00 */
[----:B------:R-:W1:Y:S01]  /*03e0*/  LDCU.64 UR8, c[0x0][0x3b0] ;  /* 0x00007600ff0877ac */ /* 0x000e620008000a00 */
[----:B------:R-:W-:Y:S02]  /*03f0*/  ISETP.NE.AND P2, PT, R8, RZ, PT ;  /* 0x000000ff0800720c */ /* 0x000fe40003f45270 */
[----:B------:R-:W-:Y:S01]  /*0400*/  MOV R25, R7 ;  /* 0x0000000700197202 */ /* 0x000fe20000000f00 */
[----:B----4-:R-:W-:Y:S01]  /*0410*/  @P0 IMAD R0, R0, UR18, R155 ;  /* 0x0000001200000c24 */ /* 0x010fe2000f8e029b */
[----:B------:R-:W4:Y:S01]  /*0420*/  @P0 LDC.64 R6, c[0x0][0x480] ;  /* 0x00012000ff060b82 */ /* 0x000f220000000a00 */
[----:B------:R-:W-:Y:S01]  /*0430*/  IMAD.WIDE.U32 R2, R155, UR10, R2 ;  /* 0x0000000a9b027c25 */ /* 0x000fe2000f8e0002 */
[----:B------:R-:W-:-:S02]  /*0440*/  LEA R9, R17, 0xfffffe00, 0x9 ;  /* 0xfffffe0011097811 */ /* 0x000fc400078e48ff */
[----:B------:R-:W-:Y:S01]  /*0450*/  ISETP.GE.AND P1, PT, R17, 0x1, PT ;  /* 0x000000011100780c */ /* 0x000fe20003f26270 */
[----:B------:R-:W-:-:S03]  /*0460*/  @P0 IMAD R0, R0, R17, RZ ;  /* 0x0000001100000224 */ /* 0x000fc600078e02ff */
[----:B------:R-:W0:Y:S01]  /*0470*/  LDC.64 R16, c[0x0][0x460] ;  /* 0x00011800ff107b82 */ /* 0x000e220000000a00 */
[----:B------:R-:W-:Y:S01]  /*0480*/  IMAD R13, R155, UR11, R3 ;  /* 0x0000000b9b0d7c24 */ /* 0x000fe2000f8e0203 */
[----:B------:R-:W-:Y:S01]  /*0490*/  MOV R5, UR4 ;  /* 0x0000000400057c02 */ /* 0x000fe20008000f00 */
[----:B---3--:R-:W-:Y:S01]  /*04a0*/  @P0 IMAD R3, R0, R19, RZ ;  /* 0x0000001300030224 */ /* 0x008fe200078e02ff */
[----:B------:R-:W-:Y:S01]  /*04b0*/  @!P3 IADD3 R25, PT, PT, -R25, RZ, RZ ;  /* 0x000000ff1919b210 */ /* 0x000fe20007ffe1ff */
[----:B--2---:R-:W-:Y:S01]  /*04c0*/  UIMAD.WIDE.U32 UR4, UR18, UR6, URZ ;  /* 0x00000006120472a5 */ /* 0x004fe2000f8e00ff */
[----:B------:R-:W-:Y:S02]  /*04d0*/  @!P2 LOP3.LUT R25, RZ, R8, RZ, 0x33, !PT ;  /* 0x00000008ff19a212 */ /* 0x000fe400078e33ff */
[----:B------:R-:W2:Y:S01]  /*04e0*/  LDC.64 R18, c[0x0][0x468] ;  /* 0x00011a00ff127b82 */ /* 0x000ea20000000a00 */
[----:B------:R-:W-:Y:S01]  /*04f0*/  UIMAD UR5, UR18, UR7, UR5 ;  /* 0x00000007120572a4 */ /* 0x000fe2000f8e0205 */
[----:B------:R-:W-:Y:S01]  /*0500*/  SHF.R.S32.HI R27, RZ, 0x1f, R25 ;  /* 0x0000001fff1b7819 */ /* 0x000fe20000011419 */
[----:B-1----:R-:W-:Y:S01]  /*0510*/  UIMAD.WIDE.U32 UR6, UR18, UR8, URZ ;  /* 0x00000008120672a5 */ /* 0x002fe2000f8e00ff */
[----:B------:R-:W-:Y:S01]  /*0520*/  IMAD.WIDE.U32 R4, R155, UR14, R4 ;  /* 0x0000000e9b047c25 */ /* 0x000fe2000f8e0004 */
[----:B------:R-:W-:-:S02]  /*0530*/  CS2R R92, SRZ ;  /* 0x00000000005c7805 */ /* 0x000fc4000001ff00 */
[----:B------:R-:W-:Y:S01]  /*0540*/  UIMAD UR7, UR18, UR9, UR7 ;  /* 0x00000009120772a4 */ /* 0x000fe2000f8e0207 */
[----:B------:R-:W-:Y:S01]  /*0550*/  IMAD R0, R27, R14, RZ ;  /* 0x0000000e1b007224 */ /* 0x000fe200078e02ff */
[----:B------:R-:W-:Y:S01]  /*0560*/  IADD3 R143, P2, PT, R9, R2, RZ ;  /* 0x00000002098f7210 */ /* 0x000fe20007f5e0ff */
[----:B----4-:R-:W-:Y:S01]  /*0570*/  @P0 IMAD.WIDE R92, R3, 0x8, R6 ;  /* 0x00000008035c0825 */ /* 0x010fe200078e0206 */
[----:B------:R-:W-:-:S03]  /*0580*/  IADD3 R141, P3, PT, R9, R4, RZ ;  /* 0x00000004098d7210 */ /* 0x000fc60007f7e0ff */
[C---:B------:R-:W-:Y:S02]  /*0590*/  IMAD R11, R155.reuse, UR15, R5 ;  /* 0x0000000f9b0b7c24 */ /* 0x040fe4000f8e0205 */
[----:B------:R-:W-:-:S04]  /*05a0*/  IMAD.WIDE.U32 R2, R155, R138, UR4 ;  /* 0x000000049b027e25 */ /* 0x000fc8000f8e008a */
[C---:B------:R-:W-:Y:S01]  /*05b0*/  IMAD R7, R25.reuse, R15, R0 ;  /* 0x0000000f19077224 */ /* 0x040fe200078e0200 */
[----:B------:R-:W-:Y:S01]  /*05c0*/  SHF.R.S32.HI R0, RZ, 0x1f, R9 ;  /* 0x0000001fff007819 */ /* 0x000fe20000011409 */
[----:B------:R-:W-:Y:S01]  /*05d0*/  IMAD.WIDE.U32 R4, R25, R14, UR6 ;  /* 0x0000000619047e25 */ /* 0x000fe2000f8e000e */
[----:B------:R-:W-:Y:S02]  /*05e0*/  IADD3 R2, P4, PT, R9, R2, RZ ;  /* 0x0000000209027210 */ /* 0x000fe40007f9e0ff */
[C---:B------:R-:W-:Y:S01]  /*05f0*/  IADD3.X R6, PT, PT, R0.reuse, R13, RZ, P2, !PT ;  /* 0x0000000d00067210 */ /* 0x040fe200017fe4ff */
[----:B------:R-:W-:Y:S01]  /*0600*/  IMAD R139, R155, R139, R3 ;  /* 0x0000008b9b8b7224 */ /* 0x000fe200078e0203 */
[----:B0-----:R-:W-:Y:S02]  /*0610*/  LEA R142, P0, R143, R16, 0x2 ;  /* 0x000000108f8e7211 */ /* 0x001fe400078010ff */
[----:B------:R-:W-:Y:S02]  /*0620*/  IADD3 R9, P5, PT, R9, R4, RZ ;  /* 0x0000000409097210 */ /* 0x000fe40007fbe0ff */
[----:B------:R-:W-:Y:S01]  /*0630*/  IADD3 R7, PT, PT, R5, R7, RZ ;  /* 0x0000000705077210 */ /* 0x000fe20007ffe0ff */
[----:B------:R-:W-:Y:S01]  /*0640*/  IMAD.WIDE.U32 R90, R155, R152, RZ ;  /* 0x000000989b5a7225 */ /* 0x000fe200078e00ff */
[----:B------:R-:W-:-:S02]  /*0650*/  IADD3.X R4, PT, PT, R0, R11, RZ, P3, !PT ;  /* 0x0000000b00047210 */ /* 0x000fc40001ffe4ff */
[----:B------:R-:W-:Y:S02]  /*0660*/  LEA.HI.X R143, R143, R17, R6, 0x2, P0 ;  /* 0x000000118f8f7211 */ /* 0x000fe400000f1406 */
[C---:B------:R-:W-:Y:S02]  /*0670*/  IADD3.X R139, PT, PT, R0.reuse, R139, RZ, P4, !PT ;  /* 0x0000008b008b7210 */ /* 0x040fe400027fe4ff */
[----:B------:R-:W-:Y:S02]  /*0680*/  IADD3.X R136, PT, PT, R0, R7, RZ, P5, !PT ;  /* 0x0000000700887210 */ /* 0x000fe40002ffe4ff */
[----:B--2---:R-:W-:Y:S02]  /*0690*/  LEA R140, P0, R141, R18, 0x2 ;  /* 0x000000128d8c7211 */ /* 0x004fe400078010ff */
[C---:B------:R-:W-:Y:S02]  /*06a0*/  LEA R138, P2, R2.reuse, R20, 0x2 ;  /* 0x00000014028a7211 */ /* 0x040fe400078410ff */
[----:B------:R-:W-:Y:S01]  /*06b0*/  LEA R137, P3, R9, R22, 0x2 ;  /* 0x0000001609897211 */ /* 0x000fe200078610ff */
[----:B------:R-:W-:Y:S01]  /*06c0*/  HFMA2 R151, -RZ, RZ, 0, 0 ;  /* 0x00000000ff977431 */ /* 0x000fe200000001ff */
[----:B------:R-:W-:Y:S01]  /*06d0*/  LEA.HI.X R141, R141, R19, R4, 0x2, P0 ;  /* 0x000000138d8d7211 */ /* 0x000fe200000f1404 */
[----:B------:R-:W-:Y:S01]  /*06e0*/  IMAD R153, R155, R153, R91 ;  /* 0x000000999b997224 */ /* 0x000fe200078e025b */
        /* <DEDUP_REMOVED lines=20> */
[----:B------:R-:W-:Y:S01]  /*0830*/  IADD3 R7, PT, PT, R88, 0x20, RZ ;  /* 0x0000002058077810 */ /* 0x000fe20007ffe0ff */
[----:B----4-:R-:W-:Y:S02]  /*0840*/  ULEA UR5, UR5, UR4, 0x18 ;  /* 0x0000000405057291 */ /* 0x010fe4000f8ec0ff */
[----:B-1----:R-:W-:Y:S01]  /*0850*/  IMAD.WIDE.U32 R2, R4, UR18, R88 ;  /* 0x0000001204027c25 */ /* 0x002fe2000f8e0058 */
[C---:B------:R-:W-:Y:S02]  /*0860*/  IADD3 R9, PT, PT, R88.reuse, 0x40, RZ ;  /* 0x0000004058097810 */ /* 0x040fe40007ffe0ff */
[C---:B------:R-:W-:Y:S01]  /*0870*/  IADD3 R11, PT, PT, R88.reuse, 0x60, RZ ;  /* 0x00000060580b7810 */ /* 0x040fe20007ffe0ff */
[----:B------:R-:W-:Y:S01]  /*0880*/  IMAD R3, R5, UR18, R3 ;  /* 0x0000001205037c24 */ /* 0x000fe2000f8e0203 */
[C---:B------:R-:W-:Y:S01]  /*0890*/  SHF.L.U32 R5, R88.reuse, 0x4, RZ ;  /* 0x0000000458057819 */ /* 0x040fe200000006ff */
[----:B------:R-:W-:Y:S01]  /*08a0*/  UIADD3 UR4, UPT, UPT, UR5, 0x850, URZ ;  /* 0x0000085005047890 */ /* 0x000fe2000fffe0ff */
[C---:B------:R-:W-:Y:S01]  /*08b0*/  IADD3 R13, PT, PT, R88.reuse, 0x80, RZ ;  /* 0x00000080580d7810 */ /* 0x040fe20007ffe0ff */
[----:B------:R-:W-:Y:S01]  /*08c0*/  IMAD.WIDE.U32 R2, R25, UR10, R2 ;  /* 0x0000000a19027c25 */ /* 0x000fe2000f8e0002 */
[----:B------:R-:W-:-:S02]  /*08d0*/  IADD3 R15, PT, PT, R88, 0xa0, RZ ;  /* 0x000000a0580f7810 */ /* 0x000fc40007ffe0ff */
        /* <DEDUP_REMOVED lines=12> */
[----:B------:R-:W-:-:S02]  /*09a0*/  LEA.HI R133, R88, R5, RZ, 0x1f ;  /* 0x0000000558857211 */ /* 0x000fc400078ff8ff */
[----:B------:R-:W-:Y:S02]  /*09b0*/  LEA.HI R132, R5, R5, RZ, 0x1b ;  /* 0x0000000505847211 */ /* 0x000fe400078fd8ff */
        /* <DEDUP_REMOVED lines=17> */
[----:B--2---:R-:W-:Y:S02]  /*0ad0*/  MOV R135, UR6 ;  /* 0x0000000600877c02 */ /* 0x004fe40008000f00 */
        /* <DEDUP_REMOVED lines=19> */
[----:B------:R-:W-:Y:S02]  /*0c10*/  LOP3.LUT R116, R5, 0x1f, R88, 0xf8, !PT ;  /* 0x0000001f05747812 */ /* 0x000fe400078ef858 */
[----:B------:R-:W-:-:S07]  /*0c20*/  IADD3 R115, PT, PT, R3, R115, RZ ;  /* 0x0000007303737210 */ /* 0x000fce0007ffe0ff */
.L_x_7937:
        /* <DEDUP_REMOVED lines=28> */
[----:B---3--:R-:W-:-:S03]  /*0df0*/  IMAD.WIDE.U32 R32, R116, 0x10, R138 ;  /* 0x0000001074207825 */ /* 0x008fc600078e008a */
        /* <DEDUP_REMOVED lines=11> */
[----:B-1----:R-:W4:Y:S04]  /*0eb0*/  LDG.E.128 R36, desc[UR16][R32.64+0x200] ;  /* 0x0002001020247981 */ /* 0x002f28000c1e1d00 */
[----:B--2---:R-:W2:Y:S04]  /*0ec0*/  LDG.E.128 R40, desc[UR16][R32.64+0x400] ;  /* 0x0004001020287981 */ /* 0x004ea8000c1e1d00 */
[----:B------:R-:W2:Y:S01]  /*0ed0*/  LDG.E.128 R48, desc[UR16][R32.64+0x600] ;  /* 0x0006001020307981 */ /* 0x000ea2000c1e1d00 */
[----:B0-----:R-:W-:-:S03]  /*0ee0*/  UISETP.GE.AND UP0, UPT, UR4, 0x1, UPT ;  /* 0x000000010400788c */ /* 0x001fc6000bf06270 */
[----:B---3--:R-:W-:Y:S04]  /*0ef0*/  STS.128 [R113], R44 ;  /* 0x0000002c71007388 */ /* 0x008fe80000000c00 */
[----:B----4-:R0:W-:Y:S04]  /*0f00*/  STS.128 [R113+0x200], R36 ;  /* 0x0002002471007388 */ /* 0x0101e80000000c00 */
[----:B--2---:R1:W-:Y:S04]  /*0f10*/  STS.128 [R113+0x400], R40 ;  /* 0x0004002871007388 */ /* 0x0043e80000000c00 */
[----:B------:R2:W-:Y:S01]  /*0f20*/  STS.128 [R113+0x600], R48 ;  /* 0x0006003071007388 */ /* 0x0005e20000000c00 */
        /* <DEDUP_REMOVED lines=48> */
[----:B------:R-:W-:Y:S01]  /*1230*/  IADD3 R166, PT, PT, R135, -0x1, RZ ;  /* 0xffffffff87a67810 */ /* 0x000fe20007ffe0ff */
[--C-:B------:R-:W-:Y:S01]  /*1240*/  FADD.FTZ R156, R73, R144.reuse ;  /* 0x00000090499c7221 */ /* 0x100fe20000010000 */
[----:B------:R-:W-:Y:S01]  /*1250*/  ISETP.NE.AND P0, PT, R135, 0x1, PT ;  /* 0x000000018700780c */ /* 0x000fe20003f05270 */
[----:B------:R-:W-:Y:S01]  /*1260*/  HFMA2 R39, -RZ, RZ, 0, 0 ;  /* 0x00000000ff277431 */ /* 0x000fe200000001ff */
[----:B------:R-:W-:Y:S01]  /*1270*/  SHF.L.U32 R73, R166, 0x9, RZ ;  /* 0x00000009a6497819 */ /* 0x000fe200000006ff */
[--C-:B------:R-:W-:Y:S01]  /*1280*/  FADD.FTZ R157, R76, R144.reuse ;  /* 0x000000904c9d7221 */ /* 0x100fe20000010000 */
[----:B------:R-:W-:Y:S01]  /*1290*/  SHF.L.U32 R166, R166, 0x8, RZ ;  /* 0x00000008a6a67819 */ /* 0x000fe200000006ff */
[----:B------:R-:W1:Y:S01]  /*12a0*/  LDC.64 R102, c[0x0][0x440] ;  /* 0x00011000ff667b82 */ /* 0x000e620000000a00 */
[----:B------:R-:W-:Y:S01]  /*12b0*/  IADD3 R104, P1, PT, R73, R2, RZ ;  /* 0x0000000249687210 */ /* 0x000fe20007f3e0ff */
        /* <DEDUP_REMOVED lines=17> */
[----:B------:R-:W-:Y:S01]  /*13d0*/  LOP3.LUT R166, R166, 0x100, RZ, 0xc0, !PT ;  /* 0x00000100a6a67812 */ /* 0x000fe200078ec0ff */
[----:B------:R-:W4:Y:S01]  /*13e0*/  LDCU UR9, c[0x0][0x394] ;  /* 0x00007280ff0977ac */ /* 0x000f220008000800 */
[----:B------:R-:W-:-:S02]  /*13f0*/  IADD3 R164, PT, PT, R73, R88, RZ ;  /* 0x0000005849a47210 */ /* 0x000fc40007ffe0ff */
[----:B------:R-:W-:Y:S01]  /*1400*/  IADD3.X R105, PT, PT, RZ, R115, RZ, P1, !PT ;  /* 0x00000073ff697210 */ /* 0x000fe20000ffe4ff */
[----:B------:R-:W0:Y:S01]  /*1410*/  LDC.64 R96, c[0x0][0x3e0] ;  /* 0x0000f800ff607b82 */ /* 0x000e220000000a00 */
[----:B------:R-:W0:Y:S01]  /*1420*/  LDCU UR12, c[0x0][0x38c] ;  /* 0x00007180ff0c77ac */ /* 0x000e220008000800 */
[----:B------:R-:W0:Y:S06]  /*1430*/  LDCU UR8, c[0x0][0x388] ;  /* 0x00007100ff0877ac */ /* 0x000e2c0008000800 */
[----:B------:R-:W0:Y:S01]  /*1440*/  LDC.64 R94, c[0x0][0x4d0] ;  /* 0x00013400ff5e7b82 */ /* 0x000e220000000a00 */
[----:B------:R-:W0:Y:S01]  /*1450*/  LDCU.64 UR10, c[0x0][0x538] ;  /* 0x0000a700ff0a77ac */ /* 0x000e220008000a00 */
[----:B------:R-:W-:-:S05]  /*1460*/  UMOV UR4, URZ ;  /* 0x000000ff00047c82 */ /* 0x000fca0008000000 */
.L_x_7936:
[----:B0-----:R-:W-:-:S04]  /*1470*/  IMAD.WIDE.U32 R68, R172, UR4, RZ ;  /* 0x00000004ac447c25 */ /* 0x001fc8000f8e00ff */
[----:B------:R-:W-:Y:S01]  /*1480*/  IMAD R69, R173, UR4, R69 ;  /* 0x00000004ad457c24 */ /* 0x000fe2000f8e0245 */
[----:B------:R-:W-:-:S04]  /*1490*/  LEA R106, P1, R68, R137, 0x2 ;  /* 0x00000089446a7211 */ /* 0x000fc800078210ff */
[----:B------:R-:W-:-:S03]  /*14a0*/  LEA.HI.X R107, R68, R136, R69, 0x2, P1 ;  /* 0x00000088446b7211 */ /* 0x000fc600008f1445 */
[----:B------:R-:W-:-:S05]  /*14b0*/  IMAD.WIDE.U32 R106, R116, 0x10, R106 ;  /* 0x00000010746a7825 */ /* 0x000fca00078e006a */
[----:B------:R-:W5:Y:S04]  /*14c0*/  LDG.E.128 R68, desc[UR16][R106.64] ;  /* 0x000000106a447981 */ /* 0x000f68000c1e1d00 */
[----:B------:R-:W4:Y:S04]  /*14d0*/  LDG.E.128 R72, desc[UR16][R106.64+0x200] ;  /* 0x000200106a487981 */ /* 0x000f28000c1e1d00 */
[----:B------:R-:W4:Y:S04]  /*14e0*/  LDG.E.128 R76, desc[UR16][R106.64+0x400] ;  /* 0x000400106a4c7981 */ /* 0x000f28000c1e1d00 */
[----:B------:R0:W4:Y:S02]  /*14f0*/  LDG.E.128 R80, desc[UR16][R106.64+0x600] ;  /* 0x000600106a507981 */ /* 0x000124000c1e1d00 */
[----:B0-----:R-:W-:-:S02]  /*1500*/  MOV R106, R86 ;  /* 0x00000056006a7202 */ /* 0x001fc40000000f00 */
[----:B------:R-:W-:-:S03]  /*1510*/  MOV R107, R147 ;  /* 0x00000093006b7202 */ /* 0x000fc60000000f00 */
[----:B--2---:R-:W-:-:S04]  /*1520*/  IMAD.WIDE.U32 R108, R100, UR4, R106 ;  /* 0x00000004646c7c25 */ /* 0x004fc8000f8e006a */
[----:B------:R-:W-:Y:S01]  /*1530*/  IMAD R0, R101, UR4, R109 ;  /* 0x0000000465007c24 */ /* 0x000fe2000f8e026d */
[----:B-1----:R-:W-:-:S04]  /*1540*/  LEA R110, P1, R108, R102, 0x2 ;  /* 0x000000666c6e7211 */ /* 0x002fc800078210ff */
[----:B------:R-:W-:-:S05]  /*1550*/  LEA.HI.X R111, R108, R103, R0, 0x2, P1 ;  /* 0x000000676c6f7211 */ /* 0x000fca00008f1400 */
[----:B------:R-:W2:Y:S01]  /*1560*/  LDG.E R162, desc[UR16][R110.64] ;  /* 0x000000106ea27981 */ /* 0x000ea2000c1e1900 */
[----:B------:R-:W-:Y:S02]  /*1570*/  MOV R106, R84 ;  /* 0x00000054006a7202 */ /* 0x000fe40000000f00 */
[----:B------:R-:W-:-:S03]  /*1580*/  MOV R107, R145 ;  /* 0x00000091006b7202 */ /* 0x000fc60000000f00 */
[----:B------:R-:W-:-:S04]  /*1590*/  IMAD.WIDE.U32 R108, R96, UR4, R106 ;  /* 0x00000004606c7c25 */ /* 0x000fc8000f8e006a */
[----:B------:R-:W-:Y:S01]  /*15a0*/  IMAD R0, R97, UR4, R109 ;  /* 0x0000000461007c24 */ /* 0x000fe2000f8e026d */
[----:B---3--:R-:W-:-:S04]  /*15b0*/  LEA R174, P1, R108, R98, 0x2 ;  /* 0x000000626cae7211 */ /* 0x008fc800078210ff */
[----:B------:R-:W-:Y:S01]  /*15c0*/  LEA.HI.X R175, R108, R99, R0, 0x2, P1 ;  /* 0x000000636caf7211 */ /* 0x000fe200008f1400 */
[----:B------:R-:W0:Y:S01]  /*15d0*/  S2UR UR7, SR_CgaCtaId ;  /* 0x00000000000779c3 */ /* 0x000e220000008800 */
[----:B-----5:R1:W-:Y:S04]  /*15e0*/  STS.128 [R113], R68 ;  /* 0x0000004471007388 */ /* 0x0203e80000000c00 */
[----:B----4-:R-:W-:Y:S04]  /*15f0*/  STS.128 [R113+0x200], R72 ;  /* 0x0002004871007388 */ /* 0x010fe80000000c00 */
[----:B------:R-:W-:Y:S04]  /*1600*/  STS.128 [R113+0x400], R76 ;  /* 0x0004004c71007388 */ /* 0x000fe80000000c00 */
[----:B------:R-:W-:Y:S01]  /*1610*/  STS.128 [R113+0x600], R80 ;  /* 0x0006005071007388 */ /* 0x000fe20000000c00 */
[----:B------:R-:W-:-:S03]  /*1620*/  NOP ;  /* 0x0000000000007918 */ /* 0x000fc60000000000 */
[----:B------:R3:W4:Y:S01]  /*1630*/  LDG.E R174, desc[UR16][R174.64] ;  /* 0x00000010aeae7981 */ /* 0x000722000c1e1900 */
[----:B------:R-:W-:Y:S01]  /*1640*/  ISETP.NE.AND P2, PT, R88, RZ, PT ;  /* 0x000000ff5800720c */ /* 0x000fe20003f45270 */
[----:B------:R-:W-:Y:S01]  /*1650*/  UMOV UR6, 0x400 ;  /* 0x0000040000067882 */ /* 0x000fe20000000000 */
[----:B-1----:R-:W-:Y:S01]  /*1660*/  IADD3 R68, PT, PT, R166, UR4, RZ ;  /* 0x00000004a6447c10 */ /* 0x002fe2000fffe0ff */
[----:B0-----:R-:W-:Y:S01]  /*1670*/  ULEA UR6, UR7, UR6, 0x18 ;  /* 0x0000000607067291 */ /* 0x001fe2000f8ec0ff */
[----:B------:R-:W0:Y:S01]  /*1680*/  LDS.128 R76, [R112+0x20] ;  /* 0x00002000704c7984 */ /* 0x000e220000000c00 */
[----:B------:R-:W-:Y:S01]  /*1690*/  ISETP.NE.AND P1, PT, R88, 0x1f, PT ;  /* 0x0000001f5800780c */ /* 0x000fe20003f25270 */
[----:B------:R-:W-:Y:S01]  /*16a0*/  FMUL.FTZ R178, R17, R156 ;  /* 0x0000009c11b27220 */ /* 0x000fe20000410000 */
[----:B------:R-:W-:Y:S01]  /*16b0*/  FMUL.FTZ R170, R13, R152 ;  /* 0x000000980daa7220 */ /* 0x000fe20000410000 */
[----:B------:R-:W1:Y:S01]  /*16c0*/  LDS.128 R72, [R112+0x10] ;  /* 0x0000100070487984 */ /* 0x000e620000000c00 */
[----:B------:R-:W-:Y:S01]  /*16d0*/  FMUL.FTZ R176, R15, R154 ;  /* 0x0000009a0fb07220 */ /* 0x000fe20000410000 */
[----:B---3--:R-:W-:Y:S01]  /*16e0*/  FMUL.FTZ R175, R18, R167 ;  /* 0x000000a712af7220 */ /* 0x008fe20000410000 */
[----:B------:R-:W-:Y:S01]  /*16f0*/  FMUL.FTZ R107, R8, R157 ;  /* 0x0000009d086b7220 */ /* 0x000fe20000410000 */
[----:B------:R-:W-:Y:S01]  /*1700*/  LDS.128 R80, [R112+0x30] ;  /* 0x0000300070507984 */ /* 0x000fe20000000c00 */
[----:B------:R-:W-:Y:S01]  /*1710*/  @P2 IADD3 R68, PT, PT, R88, 0x200, RZ ;  /* 0x0000020058442810 */ /* 0x000fe20007ffe0ff */
[----:B------:R-:W-:Y:S01]  /*1720*/  FMUL.FTZ R108, R9, R148 ;  /* 0x00000094096c7220 */ /* 0x000fe20000410000 */
[----:B------:R-:W-:Y:S01]  /*1730*/  FMUL.FTZ R227, R10, R159 ;  /* 0x0000009f0ae37220 */ /* 0x000fe20000410000 */
[----:B------:R-:W-:Y:S01]  /*1740*/  FMUL.FTZ R223, R12, R161 ;  /* 0x000000a10cdf7220 */ /* 0x000fe20000410000 */
[----:B------:R-:W-:Y:S01]  /*1750*/  LEA R106, R68, UR6, 0x2 ;  /* 0x00000006446a7c11 */ /* 0x000fe2000f8e10ff */
[----:B------:R-:W-:Y:S01]  /*1760*/  FMUL.FTZ R219, R14, R163 ;  /* 0x000000a30edb7220 */ /* 0x000fe20000410000 */
[----:B------:R-:W3:Y:S01]  /*1770*/  LDS.128 R68, [R112] ;  /* 0x0000000070447984 */ /* 0x000ee20000000c00 */
[----:B------:R-:W-:Y:S01]  /*1780*/  FMUL.FTZ R109, R16, R165 ;  /* 0x000000a5106d7220 */ /* 0x000fe20000410000 */
[----:B------:R-:W-:Y:S01]  /*1790*/  FMUL.FTZ R214, R19, R158 ;  /* 0x0000009e13d67220 */ /* 0x000fe20000410000 */
[----:B------:R-:W-:Y:S01]  /*17a0*/  FMUL.FTZ R189, R20, R169 ;  /* 0x000000a914bd7220 */ /* 0x000fe20000410000 */
        /* <DEDUP_REMOVED lines=10> */
[----:B------:R-:W2:Y:S01]  /*1850*/  MUFU.EX2 R195, R195 ;  /* 0x000000c300c37308 */ /* 0x000ea20000000800 */
        /* <DEDUP_REMOVED lines=10> */
[----:B------:R-:W3:Y:S01]  /*1900*/  MUFU.EX2 R198, R198 ;  /* 0x000000c600c67308 */ /* 0x000ee20000000800 */
[----:B------:R-:W-:Y:S01]  /*1910*/  BSSY.RECONVERGENT B0, `(.L_x_7899) ;  /* 0x000003d000007945 */ /* 0x000fe20003800200 */
[----:B0-----:R-:W-:Y:S01]  /*1920*/  FMUL.FTZ R179, R77, R178 ;  /* 0x000000b24db37220 */ /* 0x001fe20000410000 */
[----:B--2---:R0:W-:Y:S01]  /*1930*/  STS [R106+0x12c8], R195 ;  /* 0x0012c8c36a007388 */ /* 0x0041e20000000800 */
[----:B------:R-:W2:Y:S01]  /*1940*/  MUFU.EX2 R200, R200 ;  /* 0x000000c800c87308 */ /* 0x000ea20000000800 */
[----:B-1----:R-:W-:Y:S01]  /*1950*/  FMUL.FTZ R221, R73, R170 ;  /* 0x000000aa49dd7220 */ /* 0x002fe20000410000 */
[----:B------:R-:W-:Y:S01]  /*1960*/  FMUL.FTZ R217, R75, R176 ;  /* 0x000000b04bd97220 */ /* 0x000fe20000410000 */
[----:B------:R-:W-:Y:S01]  /*1970*/  FMUL.FTZ R178, R78, R175 ;  /* 0x000000af4eb27220 */ /* 0x000fe20000410000 */
[----:B------:R-:W1:Y:S01]  /*1980*/  MUFU.EX2 R204, R204 ;  /* 0x000000cc00cc7308 */ /* 0x000e620000000800 */
[----:B------:R-:W-:Y:S01]  /*1990*/  FMUL.FTZ R223, R72, R223 ;  /* 0x000000df48df7220 */ /* 0x000fe20000410000 */
[----:B------:R-:W-:Y:S01]  /*19a0*/  FMUL.FTZ R219, R74, R219 ;  /* 0x000000db4adb7220 */ /* 0x000fe20000410000 */
[----:B------:R-:W-:Y:S01]  /*19b0*/  FMUL.FTZ R180, R76, R109 ;  /* 0x0000006d4cb47220 */ /* 0x000fe20000410000 */
[----:B------:R-:W1:Y:S01]  /*19c0*/  MUFU.EX2 R210, R210 ;  /* 0x000000d200d27308 */ /* 0x000e620000000800 */
[----:B0-----:R-:W-:Y:S01]  /*19d0*/  FMUL.FTZ R106, R11, R150 ;  /* 0x000000960b6a7220 */ /* 0x001fe20000410000 */
[----:B------:R-:W-:Y:S01]  /*19e0*/  FMUL.FTZ R177, R79, R214 ;  /* 0x000000d64fb17220 */ /* 0x000fe20000410000 */
[----:B---3--:R-:W-:Y:S01]  /*19f0*/  FMUL.FTZ R194, R68, R107 ;  /* 0x0000006b44c27220 */ /* 0x008fe20000410000 */
[----:B------:R-:W0:Y:S01]  /*1a00*/  MUFU.EX2 R208, R208 ;  /* 0x000000d000d07308 */ /* 0x000e220000000800 */
[----:B------:R-:W-:Y:S01]  /*1a10*/  FMUL.FTZ R229, R69, R108 ;  /* 0x0000006c45e57220 */ /* 0x000fe20000410000 */
[----:B------:R-:W-:Y:S01]  /*1a20*/  FMUL.FTZ R227, R70, R227 ;  /* 0x000000e346e37220 */ /* 0x000fe20000410000 */
[----:B------:R-:W-:Y:S01]  /*1a30*/  FMUL.FTZ R225, R71, R106 ;  /* 0x0000006a47e17220 */ /* 0x000fe20000410000 */
[----:B------:R-:W3:Y:S01]  /*1a40*/  MUFU.EX2 R206, R206 ;  /* 0x000000ce00ce7308 */ /* 0x000ee20000000800 */
[----:B------:R-:W-:Y:S01]  /*1a50*/  FMUL.FTZ R176, R80, R189 ;  /* 0x000000bd50b07220 */ /* 0x000fe20000410000 */
[----:B------:R-:W-:Y:S01]  /*1a60*/  FMUL.FTZ R175, R81, R216 ;  /* 0x000000d851af7220 */ /* 0x000fe20000410000 */
        /* <DEDUP_REMOVED lines=26> */
[----:B------:R-:W-:Y:S01]  /*1c10*/  FMUL.FTZ R174, R82, R191 ;  /* 0x000000bf52ae7220 */ /* 0x000fe20000410000 */
[----:B------:R-:W-:Y:S06]  /*1c20*/  BAR.SYNC.DEFER_BLOCKING 0x0 ;  /* 0x0000000000007b1d */ /* 0x000fec0000010000 */
[----:B0123--:R-:W-:Y:S05]  /*1c30*/  @P1 BRA `(.L_x_7900) ;  /* 0x0000000000241947 */ /* 0x00ffea0003800000 */
[----:B------:R-:W-:Y:S01]  /*1c40*/  ISETP.NE.AND P1, PT, R135, UR9, PT ;  /* 0x0000000987007c0c */ /* 0x000fe2000bf25270 */
[----:B------:R-:W-:-:S12]  /*1c50*/  HFMA2 R189, -RZ, RZ, 1.875, 0 ;  /* 0x3f800000ffbd7431 */ /* 0x000fd800000001ff */
[----:B------:R-:W-:Y:S05]  /*1c60*/  @!P1 BRA `(.L_x_7901) ;  /* 0x00000000001c9947 */ /* 0x000fea0003800000 */
[----:B------:R-:W-:-:S04]  /*1c70*/  SHF.L.U32 R106, R135, 0x8, RZ ;  /* 0x00000008876a7819 */ /* 0x000fc800000006ff */
[----:B------:R-:W-:-:S04]  /*1c80*/  LOP3.LUT R106, R106, 0x100, RZ, 0xc0, !PT ;  /* 0x000001006a6a7812 */ /* 0x000fc800078ec0ff */
[----:B------:R-:W-:-:S04]  /*1c90*/  IADD3 R106, PT, PT, R106, UR4, RZ ;  /* 0x000000046a6a7c10 */ /* 0x000fc8000fffe0ff */
[----:B------:R-:W-:-:S05]  /*1ca0*/  LEA R106, R106, UR6, 0x2 ;  /* 0x000000066a6a7c11 */ /* 0x000fca000f8e10ff */
[----:B------:R2:W3:Y:S01]  /*1cb0*/  LDS R189, [R106+0x12c8] ;  /* 0x0012c8006abd7984 */ /* 0x0004e20000000800 */
[----:B------:R-:W-:Y:S05]  /*1cc0*/  BRA `(.L_x_7901) ;  /* 0x0000000000047947 */ /* 0x000fea0003800000 */
.L_x_7900:
[----:B------:R0:W1:Y:S02]  /*1cd0*/  LDS R189, [R213+UR5+0x1acc] ;  /* 0x001acc05d5bd7984 */ /* 0x0000640008000800 */
.L_x_7901:
[----:B------:R-:W-:Y:S05]  /*1ce0*/  BSYNC.RECONVERGENT B0 ;  /* 0x0000000000007941 */ /* 0x000fea0003800200 */
.L_x_7899:
[----:B------:R-:W4:Y:S01]  /*1cf0*/  @P0 LDC R107, c[0x0][0x38c] ;  /* 0x0000e300ff6b0b82 */ /* 0x000f220000000800 */
[----:B--2---:R-:W-:Y:S02]  /*1d00*/  @P0 IADD3 R106, PT, PT, R135, -0x2, RZ ;  /* 0xfffffffe876a0810 */ /* 0x004fe40007ffe0ff */
[----:B------:R-:W-:-:S03]  /*1d10*/  MOV R216, RZ ;  /* 0x000000ff00d87202 */ /* 0x000fc60000000f00 */
[----:B----4-:R-:W-:-:S04]  /*1d20*/  @P0 IMAD R107, R106, R107, UR4 ;  /* 0x000000046a6b0e24 */ /* 0x010fc8000f8e026b */
[----:B------:R-:W-:-:S05]  /*1d30*/  @P0 IMAD.WIDE R106, R107, 0x8, R92 ;  /* 0x000000086b6a0825 */ /* 0x000fca00078e025c */
[----:B------:R2:W4:Y:S01]  /*1d40*/  @P0 LDG.E R216, desc[UR16][R106.64+0x4] ;  /* 0x000004106ad80981 */ /* 0x000522000c1e1900 */
[C---:B-1-3--:R-:W-:Y:S01]  /*1d50*/  FMUL.FTZ R108, R181.reuse, R189 ;  /* 0x000000bdb56c7220 */ /* 0x04afe20000410000 */
[----:B------:R-:W-:Y:S01]  /*1d60*/  FFMA.FTZ R109, R181, R188, R192 ;  /* 0x000000bcb56d7223 */ /* 0x000fe200000100c0 */
[C---:B------:R-:W-:Y:S01]  /*1d70*/  ISETP.NE.AND P1, PT, R212.reuse, 0x1f, PT ;  /* 0x0000001fd400780c */ /* 0x040fe20003f25270 */
[----:B------:R-:W-:Y:S01]  /*1d80*/  ULEA UR7, UR4, UR6, 0x3 ;  /* 0x0000000604077291 */ /* 0x000fe2000f8e18ff */
[C---:B------:R-:W-:Y:S01]  /*1d90*/  FMUL.FTZ R191, R183.reuse, R108 ;  /* 0x0000006cb7bf7220 */ /* 0x040fe20000410000 */
[----:B------:R-:W-:Y:S01]  /*1da0*/  FFMA.FTZ R109, R183, R109, R190 ;  /* 0x0000006db76d7223 */ /* 0x000fe200000100be */
[----:B------:R-:W-:Y:S01]  /*1db0*/  ISETP.GT.U32.AND P3, PT, R212, 0x1d, PT ;  /* 0x0000001dd400780c */ /* 0x000fe20003f64070 */
[----:B------:R-:W-:Y:S01]  /*1dc0*/  BSSY.RECONVERGENT B0, `(.L_x_7902) ;  /* 0x0000115000007945 */ /* 0x000fe20003800200 */
[C---:B------:R-:W-:Y:S01]  /*1dd0*/  FMUL.FTZ R108, R182.reuse, R191 ;  /* 0x000000bfb66c7220 */ /* 0x040fe20000410000 */
[----:B------:R-:W-:Y:S01]  /*1de0*/  FFMA.FTZ R109, R182, R109, R111 ;  /* 0x0000006db66d7223 */ /* 0x000fe2000001006f */
[----:B--2---:R-:W-:Y:S01]  /*1df0*/  FFMA.FTZ R106, R194, R198, R229 ;  /* 0x000000c6c26a7223 */ /* 0x004fe200000100e5 */
[----:B------:R-:W-:Y:S01]  /*1e00*/  ISETP.GT.U32.AND P4, PT, R212, 0x17, PT ;  /* 0x00000017d400780c */ /* 0x000fe20003f84070 */
[C---:B------:R-:W-:Y:S01]  /*1e10*/  FMUL.FTZ R191, R185.reuse, R108 ;  /* 0x0000006cb9bf7220 */ /* 0x040fe20000410000 */
[----:B------:R-:W-:Y:S01]  /*1e20*/  FFMA.FTZ R109, R185, R109, R110 ;  /* 0x0000006db96d7223 */ /* 0x000fe2000001006e */
[----:B------:R-:W-:Y:S01]  /*1e30*/  FFMA.FTZ R106, R200, R106, R227 ;  /* 0x0000006ac86a7223 */ /* 0x000fe200000100e3 */
[----:B------:R-:W-:Y:S01]  /*1e40*/  ISETP.NE.AND P5, PT, R88, RZ, PT ;  /* 0x000000ff5800720c */ /* 0x000fe20003fa5270 */
        /* <DEDUP_REMOVED lines=25> */
[----:B------:R-:W-:Y:S01]  /*1fe0*/  FMUL.FTZ R107, R195, R198 ;  /* 0x000000c6c36b7220 */ /* 0x000fe20000410000 */
[----:B------:R-:W-:Y:S01]  /*1ff0*/  FFMA.FTZ R108, R204, R108, R211 ;  /* 0x0000006ccc6c7223 */ /* 0x000fe200000100d3 */
[----:B------:R-:W-:Y:S01]  /*2000*/  FFMA.FTZ R106, R184, R106, R177 ;  /* 0x0000006ab86a7223 */ /* 0x000fe200000100b1 */
[C---:B------:R-:W-:Y:S01]  /*2010*/  FMUL.FTZ R109, R200.reuse, R109 ;  /* 0x0000006dc86d7220 */ /* 0x040fe20000410000 */
[C---:B------:R-:W-:Y:S01]  /*2020*/  FMUL.FTZ R107, R200.reuse, R107 ;  /* 0x0000006bc86b7220 */ /* 0x040fe20000410000 */
[----:B------:R-:W-:-:S02]  /*2030*/  FFMA.FTZ R108, R200, R108, R209 ;  /* 0x0000006cc86c7223 */ /* 0x000fc400000100d1 */
[----:B------:R-:W-:Y:S01]  /*2040*/  FMUL.FTZ R214, R198, R109 ;  /* 0x0000006dc6d67220 */ /* 0x000fe20000410000 */
[----:B------:R-:W-:Y:S01]  /*2050*/  FMUL.FTZ R107, R204, R107 ;  /* 0x0000006bcc6b7220 */ /* 0x000fe20000410000 */
[----:B------:R-:W-:Y:S01]  /*2060*/  FFMA.FTZ R233, R198, R108, R207 ;  /* 0x0000006cc6e97223 */ /* 0x000fe200000100cf */
[----:B------:R-:W-:Y:S02]  /*2070*/  FFMA.FTZ R108, R185, R106, R176 ;  /* 0x0000006ab96c7223 */ /* 0x000fe400000100b0 */
[----:B------:R-:W1:Y:S01]  /*2080*/  SHFL.DOWN PT, R191, R214, 0x1, 0x1f ;  /* 0x08201f00d6bf7f89 */ /* 0x000e6200000e0000 */
[----:B------:R-:W-:Y:S01]  /*2090*/  FMUL.FTZ R107, R210, R107 ;  /* 0x0000006bd26b7220 */ /* 0x000fe20000410000 */
[----:B------:R-:W-:Y:S02]  /*20a0*/  FFMA.FTZ R108, R182, R108, R175 ;  /* 0x0000006cb66c7223 */ /* 0x000fe400000100af */
[----:B------:R-:W2:Y:S01]  /*20b0*/  SHFL.DOWN PT, R193, R233, 0x1, 0x1f ;  /* 0x08201f00e9c17f89 */ /* 0x000ea200000e0000 */
[----:B------:R-:W-:Y:S01]  /*20c0*/  FMUL.FTZ R107, R208, R107 ;  /* 0x0000006bd06b7220 */ /* 0x000fe20000410000 */
[----:B------:R-:W-:-:S03]  /*20d0*/  FFMA.FTZ R108, R183, R108, R174 ;  /* 0x0000006cb76c7223 */ /* 0x000fc600000100ae */
[----:B------:R-:W-:Y:S01]  /*20e0*/  FMUL.FTZ R107, R206, R107 ;  /* 0x0000006bce6b7220 */ /* 0x000fe20000410000 */
[----:B------:R-:W-:-:S03]  /*20f0*/  FFMA.FTZ R109, R181, R108, R170 ;  /* 0x0000006cb56d7223 */ /* 0x000fc600000100aa */
[----:B------:R-:W-:Y:S02]  /*2100*/  FMUL.FTZ R106, R202, R107 ;  /* 0x0000006bca6a7220 */ /* 0x000fe40000410000 */
[----:B------:R-:W3:Y:S02]  /*2110*/  SHFL.UP PT, R108, R109, 0x1, RZ ;  /* 0x042000006d6c7989 */ /* 0x000ee400000e00ff */
[----:B------:R-:W-:-:S04]  /*2120*/  FMUL.FTZ R107, R205, R106 ;  /* 0x0000006acd6b7220 */ /* 0x000fc80000410000 */
[----:B------:R-:W-:Y:S01]  /*2130*/  FMUL.FTZ R106, R186, R107 ;  /* 0x0000006bba6a7220 */ /* 0x000fe20000410000 */
[----:B-1----:R-:W-:-:S03]  /*2140*/  @P1 FMUL.FTZ R191, R191, R214 ;  /* 0x000000d6bfbf1220 */ /* 0x002fc60000410000 */
[----:B------:R-:W-:Y:S01]  /*2150*/  FMUL.FTZ R107, R187, R106 ;  /* 0x0000006abb6b7220 */ /* 0x000fe20000410000 */
[----:B--2---:R-:W-:Y:S01]  /*2160*/  @P1 FFMA.FTZ R233, R214, R193, R233 ;  /* 0x000000c1d6e91223 */ /* 0x004fe200000100e9 */
[----:B------:R-:W-:Y:S02]  /*2170*/  @P1 MOV R214, R191 ;  /* 0x000000bf00d61202 */ /* 0x000fe40000000f00 */
[----:B------:R-:W-:Y:S01]  /*2180*/  FMUL.FTZ R106, R184, R107 ;  /* 0x0000006bb86a7220 */ /* 0x000fe20000410000 */
[----:B------:R-:W-:Y:S01]  /*2190*/  ISETP.GE.AND P1, PT, R114, 0x1, PT ;  /* 0x000000017200780c */ /* 0x000fe20003f26270 */
[----:B------:R-:W1:Y:S02]  /*21a0*/  SHFL.DOWN PT, R193, R233, 0x2, 0x1f ;  /* 0x08401f00e9c17f89 */ /* 0x000e6400000e0000 */
[----:B------:R-:W-:Y:S02]  /*21b0*/  FMUL.FTZ R107, R185, R106 ;  /* 0x0000006ab96b7220 */ /* 0x000fe40000410000 */
[----:B------:R-:W2:Y:S02]  /*21c0*/  SHFL.DOWN PT, R191, R214, 0x2, 0x1f ;  /* 0x08401f00d6bf7f89 */ /* 0x000ea400000e0000 */
[----:B------:R-:W-:-:S04]  /*21d0*/  FMUL.FTZ R106, R182, R107 ;  /* 0x0000006bb66a7220 */ /* 0x000fc80000410000 */
[----:B------:R-:W-:-:S04]  /*21e0*/  FMUL.FTZ R106, R183, R106 ;  /* 0x0000006ab76a7220 */ /* 0x000fc80000410000 */
[----:B------:R-:W-:-:S04]  /*21f0*/  FMUL.FTZ R106, R181, R106 ;  /* 0x0000006ab56a7220 */ /* 0x000fc80000410000 */
[----:B---3--:R-:W-:Y:S01]  /*2200*/  FFMA.FTZ R108, R106, R108, R109 ;  /* 0x0000006c6a6c7223 */ /* 0x008fe2000001006d */
[----:B------:R-:W3:Y:S04]  /*2210*/  SHFL.UP PT, R107, R106, 0x1, RZ ;  /* 0x042000006a6b7989 */ /* 0x000ee800000e00ff */
[----:B------:R-:W-:Y:S01]  /*2220*/  FSEL R109, R109, R108, !P1 ;  /* 0x0000006c6d6d7208 */ /* 0x000fe20004800000 */
[----:B-1----:R-:W-:-:S04]  /*2230*/  @!P3 FFMA.FTZ R233, R214, R193, R233 ;  /* 0x000000c1d6e9b223 */ /* 0x002fc800000100e9 */
[----:B------:R-:W1:Y:S01]  /*2240*/  SHFL.UP PT, R108, R109, 0x2, RZ ;  /* 0x044000006d6c7989 */ /* 0x000e6200000e00ff */
[----:B--2---:R-:W-:-:S03]  /*2250*/  @!P3 FMUL.FTZ R191, R214, R191 ;  /* 0x000000bfd6bfb220 */ /* 0x004fc60000410000 */
[----:B------:R-:W2:Y:S02]  /*2260*/  SHFL.DOWN PT, R218, R233, 0x4, 0x1f ;  /* 0x08801f00e9da7f89 */ /* 0x000ea400000e0000 */
[----:B------:R-:W-:Y:S02]  /*2270*/  @!P3 MOV R214, R191 ;  /* 0x000000bf00d6b202 */ /* 0x000fe40000000f00 */
[----:B------:R-:W-:-:S03]  /*2280*/  ISETP.GT.U32.AND P3, PT, R212, 0x1b, PT ;  /* 0x0000001bd400780c */ /* 0x000fc60003f64070 */
[----:B------:R-:W5:Y:S01]  /*2290*/  SHFL.DOWN PT, R193, R214, 0x4, 0x1f ;  /* 0x08801f00d6c17f89 */ /* 0x000f6200000e0000 */
[----:B---3--:R-:W-:Y:S01]  /*22a0*/  @P1 FMUL.FTZ R106, R106, R107 ;  /* 0x0000006b6a6a1220 */ /* 0x008fe20000410000 */
[----:B------:R-:W-:-:S04]  /*22b0*/  ISETP.GE.AND P1, PT, R114, 0x2, PT ;  /* 0x000000027200780c */ /* 0x000fc80003f26270 */
[----:B------:R-:W3:Y:S01]  /*22c0*/  SHFL.UP PT, R107, R106, 0x2, RZ ;  /* 0x044000006a6b7989 */ /* 0x000ee200000e00ff */
[----:B-1----:R-:W-:-:S03]  /*22d0*/  FFMA.FTZ R108, R106, R108, R109 ;  /* 0x0000006c6a6c7223 */ /* 0x002fc6000001006d */
[----:B--2---:R-:W-:Y:S02]  /*22e0*/  @!P3 FFMA.FTZ R233, R214, R218, R233 ;  /* 0x000000dad6e9b223 */ /* 0x004fe400000100e9 */
[----:B------:R-:W-:-:S03]  /*22f0*/  FSEL R191, R109, R108, !P1 ;  /* 0x0000006c6dbf7208 */ /* 0x000fc60004800000 */
[----:B------:R-:W1:Y:S01]  /*2300*/  SHFL.DOWN PT, R220, R233, 0x8, 0x1f ;  /* 0x09001f00e9dc7f89 */ /* 0x000e6200000e0000 */
[----:B-----5:R-:W-:-:S03]  /*2310*/  @!P3 FMUL.FTZ R109, R214, R193 ;  /* 0x000000c1d66db220 */ /* 0x020fc60000410000 */
[----:B------:R-:W2:Y:S02]  /*2320*/  SHFL.UP PT, R108, R191, 0x4, RZ ;  /* 0x04800000bf6c7989 */ /* 0x000ea400000e00ff */
[----:B------:R-:W-:Y:S02]  /*2330*/  @!P3 MOV R214, R109 ;  /* 0x0000006d00d6b202 */ /* 0x000fe40000000f00 */
[----:B------:R-:W-:Y:S01]  /*2340*/  ISETP.GE.AND P3, PT, R114, 0x4, PT ;  /* 0x000000047200780c */ /* 0x000fe20003f66270 */
[----:B---3--:R-:W-:Y:S02]  /*2350*/  @P1 FMUL.FTZ R106, R106, R107 ;  /* 0x0000006b6a6a1220 */ /* 0x008fe40000410000 */
[----:B------:R-:W3:Y:S01]  /*2360*/  SHFL.DOWN PT, R193, R214, 0x8, 0x1f ;  /* 0x09001f00d6c17f89 */ /* 0x000ee200000e0000 */
[----:B------:R-:W-:Y:S02]  /*2370*/  ISETP.GE.AND P1, PT, R135, UR9, PT ;  /* 0x0000000987007c0c */ /* 0x000fe4000bf26270 */
[----:B------:R-:W-:Y:S01]  /*2380*/  MOV R109, RZ ;  /* 0x000000ff006d7202 */ /* 0x000fe20000000f00 */
[----:B------:R-:W5:Y:S01]  /*2390*/  SHFL.UP PT, R107, R106, 0x4, RZ ;  /* 0x048000006a6b7989 */ /* 0x000f6200000e00ff */
[----:B------:R-:W-:Y:S01]  /*23a0*/  ISETP.NE.OR P1, PT, R88, RZ, P1 ;  /* 0x000000ff5800720c */ /* 0x000fe20000f25670 */
[----:B-1----:R-:W-:Y:S01]  /*23b0*/  @!P4 FFMA.FTZ R233, R214, R220, R233 ;  /* 0x000000dcd6e9c223 */ /* 0x002fe200000100e9 */
[----:B--2---:R-:W-:Y:S01]  /*23c0*/  FFMA.FTZ R218, R106, R108, R191 ;  /* 0x0000006c6ada7223 */ /* 0x004fe200000100bf */
[----:B------:R-:W-:-:S03]  /*23d0*/  HFMA2 R108, -RZ, RZ, 1.875, 0 ;  /* 0x3f800000ff6c7431 */ /* 0x000fc600000001ff */
[----:B------:R-:W1:Y:S01]  /*23e0*/  SHFL.DOWN PT, R220, R233, 0x10, 0x1f ;  /* 0x0a001f00e9dc7f89 */ /* 0x000e6200000e0000 */
[----:B------:R-:W-:-:S06]  /*23f0*/  FSEL R191, R191, R218, !P3 ;  /* 0x000000dabfbf7208 */ /* 0x000fcc0005800000 */
[----:B------:R-:W-:Y:S01]  /*2400*/  @!P1 LDS.64 R108, [UR7+0x1b48] ;  /* 0x001b4807ff6c9984 */ /* 0x000fe20008000a00 */
[----:B---3--:R-:W-:Y:S01]  /*2410*/  @!P4 FMUL.FTZ R218, R214, R193 ;  /* 0x000000c1d6dac220 */ /* 0x008fe20000410000 */
[----:B------:R-:W-:Y:S02]  /*2420*/  ISETP.GE.AND P1, PT, R114, 0x8, PT ;  /* 0x000000087200780c */ /* 0x000fe40003f26270 */
[----:B------:R-:W2:Y:S01]  /*2430*/  SHFL.UP PT, R193, R191, 0x8, RZ ;  /* 0x05000000bfc17989 */ /* 0x000ea200000e00ff */
[----:B-----5:R-:W-:Y:S01]  /*2440*/  @P3 FMUL.FTZ R106, R106, R107 ;  /* 0x0000006b6a6a3220 */ /* 0x020fe20000410000 */
[----:B------:R-:W-:Y:S02]  /*2450*/  @!P4 MOV R214, R218 ;  /* 0x000000da00d6c202 */ /* 0x000fe40000000f00 */
[----:B------:R-:W-:Y:S02]  /*2460*/  ISETP.GT.U32.AND P3, PT, R212, 0xf, PT ;  /* 0x0000000fd400780c */ /* 0x000fe40003f64070 */
[----:B------:R-:W3:Y:S04]  /*2470*/  SHFL.UP PT, R107, R106, 0x8, RZ ;  /* 0x050000006a6b7989 */ /* 0x000ee800000e00ff */
[----:B------:R-:W5:Y:S07]  /*2480*/  SHFL.DOWN PT, R235, R214, 0x10, 0x1f ;  /* 0x0a001f00d6eb7f89 */ /* 0x000f6e00000e0000 */
[----:B-1----:R-:W-:Y:S01]  /*2490*/  @!P3 FFMA.FTZ R233, R214, R220, R233 ;  /* 0x000000dcd6e9b223 */ /* 0x002fe200000100e9 */
[----:B--2---:R-:W-:-:S05]  /*24a0*/  FFMA.FTZ R218, R106, R193, R191 ;  /* 0x000000c16ada7223 */ /* 0x004fca00000100bf */
[----:B------:R-:W-:Y:S01]  /*24b0*/  FSEL R193, R191, R218, !P1 ;  /* 0x000000dabfc17208 */ /* 0x000fe20004800000 */
[----:B---3--:R-:W-:Y:S01]  /*24c0*/  @P1 FMUL.FTZ R106, R106, R107 ;  /* 0x0000006b6a6a1220 */ /* 0x008fe20000410000 */
[----:B------:R-:W-:Y:S01]  /*24d0*/  ISETP.GE.AND P1, PT, R114, 0x10, PT ;  /* 0x000000107200780c */ /* 0x000fe20003f26270 */
[----:B-----5:R-:W-:Y:S02]  /*24e0*/  @!P3 FMUL.FTZ R218, R214, R235 ;  /* 0x000000ebd6dab220 */ /* 0x020fe40000410000 */
[----:B------:R-:W1:Y:S03]  /*24f0*/  SHFL.UP PT, R191, R193, 0x10, RZ ;  /* 0x06000000c1bf7989 */ /* 0x000e6600000e00ff */
[----:B------:R-:W-:Y:S01]  /*2500*/  @!P3 MOV R214, R218 ;  /* 0x000000da00d6b202 */ /* 0x000fe20000000f00 */
[----:B------:R-:W2:Y:S01]  /*2510*/  SHFL.UP PT, R107, R106, 0x10, RZ ;  /* 0x060000006a6b7989 */ /* 0x000ea200000e00ff */
[----:B------:R-:W-:-:S03]  /*2520*/  ISETP.NE.AND P3, PT, R88, 0x1f, PT ;  /* 0x0000001f5800780c */ /* 0x000fc60003f65270 */
[----:B------:R-:W-:Y:S04]  /*2530*/  SHFL.IDX PT, R237, R109, RZ, 0x1f ;  /* 0x00001fff6ded7589 */ /* 0x000fe800000e0000 */
[----:B------:R-:W-:Y:S04]  /*2540*/  SHFL.DOWN PT, R235, R233, 0x1, 0x1f ;  /* 0x08201f00e9eb7f89 */ /* 0x000fe800000e0000 */
[----:B------:R-:W3:Y:S04]  /*2550*/  SHFL.DOWN PT, R220, R214, 0x1, 0x1f ;  /* 0x08201f00d6dc7f89 */ /* 0x000ee800000e0000 */
[----:B------:R-:W-:Y:S01]  /*2560*/  SHFL.IDX PT, R233, R233, RZ, 0x1f ;  /* 0x00001fffe9e97589 */ /* 0x000fe200000e0000 */
[----:B-1----:R-:W-:-:S03]  /*2570*/  FFMA.FTZ R218, R106, R191, R193 ;  /* 0x000000bf6ada7223 */ /* 0x002fc600000100c1 */
[----:B------:R-:W1:Y:S01]  /*2580*/  SHFL.IDX PT, R214, R214, RZ, 0x1f ;  /* 0x00001fffd6d67589 */ /* 0x000e6200000e0000 */
[----:B--2---:R-:W-:Y:S01]  /*2590*/  @P1 FMUL.FTZ R106, R106, R107 ;  /* 0x0000006b6a6a1220 */ /* 0x004fe20000410000 */
[----:B------:R-:W-:-:S05]  /*25a0*/  FSEL R218, R193, R218, !P1 ;  /* 0x000000dac1da7208 */ /* 0x000fca0004800000 */
[----:B------:R-:W-:Y:S04]  /*25b0*/  SHFL.UP PT, R106, R106, 0x1, RZ ;  /* 0x042000006a6a7989 */ /* 0x000fe800000e00ff */
[----:B------:R-:W-:Y:S01]  /*25c0*/  SHFL.UP PT, R107, R218, 0x1, RZ ;  /* 0x04200000da6b7989 */ /* 0x000fe200000e00ff */
[----:B---3--:R-:W-:-:S04]  /*25d0*/  @P3 FFMA.FTZ R237, R220, R237, R235 ;  /* 0x000000eddced3223 */ /* 0x008fc800000100eb */
[----:B------:R-:W-:-:S04]  /*25e0*/  FFMA.FTZ R188, R237, R189, R188 ;  /* 0x000000bdedbc7223 */ /* 0x000fc800000100bc */
[----:B------:R-:W-:Y:S01]  /*25f0*/  FFMA.FTZ R189, R181, R188, R192 ;  /* 0x000000bcb5bd7223 */ /* 0x000fe200000100c0 */
[C---:B-1----:R-:W-:Y:S01]  /*2600*/  FFMA.FTZ R109, R214.reuse, R109, R233 ;  /* 0x0000006dd66d7223 */ /* 0x042fe200000100e9 */
[----:B------:R-:W-:Y:S02]  /*2610*/  FMUL.FTZ R108, R214, R108 ;  /* 0x0000006cd66c7220 */ /* 0x000fe40000410000 */
[----:B------:R-:W-:-:S03]  /*2620*/  FFMA.FTZ R191, R183, R189, R190 ;  /* 0x000000bdb7bf7223 */ /* 0x000fc600000100be */
[----:B------:R1:W-:Y:S01]  /*2630*/  @!P5 STS.64 [UR7+0x1b48], R108 ;  /* 0x001b486cff00d988 */ /* 0x0003e20008000a07 */
[----:B------:R-:W-:-:S04]  /*2640*/  FFMA.FTZ R190, R182, R191, R111 ;  /* 0x000000bfb6be7223 */ /* 0x000fc8000001006f */
[----:B------:R-:W-:Y:S01]  /*2650*/  FFMA.FTZ R193, R185, R190, R110 ;  /* 0x000000beb9c17223 */ /* 0x000fe2000001006e */
[----:B------:R-:W-:-:S04]  /*2660*/  IMAD.WIDE.U32 R110, R94, UR4, R104 ;  /* 0x000000045e6e7c25 */ /* 0x000fc8000f8e0068 */
[-C--:B------:R-:W-:Y:S01]  /*2670*/  FFMA.FTZ R192, R184, R193.reuse, R231 ;  /* 0x000000c1b8c07223 */ /* 0x080fe200000100e7 */
[----:B-1----:R-:W-:-:S03]  /*2680*/  FMUL.FTZ R108, R158, R193 ;  /* 0x000000c19e6c7220 */ /* 0x002fc60000410000 */
[----:B------:R-:W-:Y:S01]  /*2690*/  FMUL.FTZ R241, R167, R192 ;  /* 0x000000c0a7f17220 */ /* 0x000fe20000410000 */
[----:B----4-:R-:W1:Y:S03]  /*26a0*/  SHFL.IDX PT, R220, R216, RZ, 0x1f ;  /* 0x00001fffd8dc7589 */ /* 0x010e6600000e0000 */
[----:B------:R-:W-:Y:S01]  /*26b0*/  FMUL.FTZ R243, R18, R241 ;  /* 0x000000f112f37220 */ /* 0x000fe20000410000 */
[----:B-1----:R-:W-:Y:S01]  /*26c0*/  @P2 FFMA.FTZ R220, R106, R220, R107 ;  /* 0x000000dc6adc2223 */ /* 0x002fe2000001006b */
[----:B------:R-:W-:Y:S02]  /*26d0*/  IMAD R107, R95, UR4, R111 ;  /* 0x000000045f6b7c24 */ /* 0x000fe4000f8e026f */
[----:B------:R-:W-:Y:S01]  /*26e0*/  FFMA.FTZ R111, R187, R192, R196 ;  /* 0x000000c0bb6f7223 */ /* 0x000fe200000100c4 */
[----:B------:R-:W-:Y:S01]  /*26f0*/  LEA R106, P1, R110, UR10, 0x2 ;  /* 0x0000000a6e6a7c11 */ /* 0x000fe2000f8210ff */
[----:B------:R-:W-:-:S02]  /*2700*/  FFMA.FTZ R231, R195, R220, R194 ;  /* 0x000000dcc3e77223 */ /* 0x000fc400000100c2 */
[----:B------:R-:W-:Y:S01]  /*2710*/  FFMA.FTZ R195, R186, R111, R197 ;  /* 0x0000006fbac37223 */ /* 0x000fe200000100c5 */
[----:B------:R-:W-:Y:S01]  /*2720*/  LEA.HI.X R107, R110, UR11, R107, 0x2, P1 ;  /* 0x0000000b6e6b7c11 */ /* 0x000fe200088f146b */
[-C--:B------:R-:W-:Y:S01]  /*2730*/  FFMA.FTZ R216, R198, R231.reuse, R229 ;  /* 0x000000e7c6d87223 */ /* 0x080fe200000100e5 */
[----:B------:R-:W-:Y:S01]  /*2740*/  FFMA.FTZ R196, R4, R231, RZ ;  /* 0x000000e704c47223 */ /* 0x000fe200000100ff */
[----:B------:R-:W-:Y:S01]  /*2750*/  FFMA.FTZ R197, R205, R195, R0 ;  /* 0x000000c3cdc57223 */ /* 0x000fe20000010000 */
[----:B------:R-:W-:Y:S01]  /*2760*/  FADD.FTZ R0, -R194, R231 ;  /* 0x000000e7c2007221 */ /* 0x000fe20000010100 */
[----:B------:R-:W-:Y:S01]  /*2770*/  FADD.FTZ R110, -R229, R216 ;  /* 0x000000d8e56e7221 */ /* 0x000fe20000010100 */
[-C--:B------:R-:W-:Y:S01]  /*2780*/  FFMA.FTZ R229, R5, R216.reuse, R196 ;  /* 0x000000d805e57223 */ /* 0x080fe200000100c4 */
[----:B------:R-:W-:Y:S01]  /*2790*/  FFMA.FTZ R199, R202, R197, R199 ;  /* 0x000000c5cac77223 */ /* 0x000fe200000100c7 */
[----:B------:R-:W-:Y:S01]  /*27a0*/  FFMA.FTZ R216, R200, R216, R227 ;  /* 0x000000d8c8d87223 */ /* 0x000fe200000100e3 */
[----:B------:R-:W-:-:S02]  /*27b0*/  FMUL.FTZ R239, R165, R195 ;  /* 0x000000c3a5ef7220 */ /* 0x000fc40000410000 */
[----:B------:R-:W-:Y:S01]  /*27c0*/  FFMA.FTZ R201, R206, R199, R201 ;  /* 0x000000c7cec97223 */ /* 0x000fe200000100c9 */
[-C--:B------:R-:W-:Y:S01]  /*27d0*/  FFMA.FTZ R218, R204, R216.reuse, R225 ;  /* 0x000000d8ccda7223 */ /* 0x080fe200000100e1 */
[----:B------:R-:W-:Y:S01]  /*27e0*/  FADD.FTZ R194, -R227, R216 ;  /* 0x000000d8e3c27221 */ /* 0x000fe20000010100 */
[----:B------:R-:W-:Y:S01]  /*27f0*/  FFMA.FTZ R216, R6, R216, R229 ;  /* 0x000000d806d87223 */ /* 0x000fe200000100e5 */
[----:B------:R-:W-:Y:S01]  /*2800*/  FFMA.FTZ R203, R208, R201, R203 ;  /* 0x000000c9d0cb7223 */ /* 0x000fe200000100cb */
[CC--:B------:R-:W-:Y:S01]  /*2810*/  FFMA.FTZ R220, R210.reuse, R218.reuse, R223 ;  /* 0x000000dad2dc7223 */ /* 0x0c0fe200000100df */
[----:B------:R-:W-:Y:S01]  /*2820*/  FADD.FTZ R196, -R225, R218 ;  /* 0x000000dae1c47221 */ /* 0x000fe20000010100 */
[----:B------:R-:W-:Y:S01]  /*2830*/  FFMA.FTZ R225, R7, R218, R216 ;  /* 0x000000da07e17223 */ /* 0x000fe200000100d8 */
[----:B------:R-:W-:Y:S01]  /*2840*/  FFMA.FTZ R215, R210, R203, R215 ;  /* 0x000000cbd2d77223 */ /* 0x000fe200000100d7 */
[-C--:B------:R-:W-:Y:S01]  /*2850*/  FFMA.FTZ R210, R208, R220.reuse, R221 ;  /* 0x000000dcd0d27223 */ /* 0x080fe200000100dd */
[----:B------:R-:W-:Y:S01]  /*2860*/  FMUL.FTZ R235, R163, R199 ;  /* 0x000000c7a3eb7220 */ /* 0x000fe20000410000 */
[----:B------:R-:W-:Y:S01]  /*2870*/  FFMA.FTZ R208, R24, R220, R225 ;  /* 0x000000dc18d07223 */ /* 0x000fe200000100e1 */
[----:B------:R-:W-:Y:S01]  /*2880*/  FFMA.FTZ R211, R204, R215, R211 ;  /* 0x000000d7ccd37223 */ /* 0x000fe200000100d3 */
[-C--:B------:R-:W-:Y:S01]  /*2890*/  FFMA.FTZ R206, R206, R210.reuse, R219 ;  /* 0x000000d2cece7223 */ /* 0x080fe200000100db */
        /* <DEDUP_REMOVED lines=10> */
[----:B------:R-:W-:Y:S01]  /*2940*/  FMUL.FTZ R205, R157, R207 ;  /* 0x000000cf9dcd7220 */ /* 0x000fe20000410000 */
[----:B------:R-:W-:Y:S01]  /*2950*/  FMUL.FTZ R202, R148, R209 ;  /* 0x000000d194ca7220 */ /* 0x000fe20000410000 */
[-C--:B------:R-:W-:Y:S01]  /*2960*/  FFMA.FTZ R186, R186, R229.reuse, R179 ;  /* 0x000000e5baba7223 */ /* 0x080fe200000100b3 */
[----:B------:R-:W-:Y:S01]  /*2970*/  FFMA.FTZ R198, R28, R229, R227 ;  /* 0x000000e51cc67223 */ /* 0x000fe200000100e3 */
[-C--:B------:R-:W-:Y:S01]  /*2980*/  FFMA.FTZ R225, R0, R205.reuse, RZ ;  /* 0x000000cd00e17223 */ /* 0x080fe200000100ff */
[----:B------:R-:W-:Y:S01]  /*2990*/  FADD.FTZ R180, -R180, R229 ;  /* 0x000000e5b4b47221 */ /* 0x000fe20000010100 */
[----:B------:R-:W-:Y:S01]  /*29a0*/  FMUL.FTZ R200, R8, R205 ;  /* 0x000000cd08c87220 */ /* 0x000fe20000410000 */
[----:B------:R-:W-:Y:S01]  /*29b0*/  FMUL.FTZ R227, R159, R211 ;  /* 0x000000d39fe37220 */ /* 0x000fe20000410000 */
[-C--:B------:R-:W-:Y:S01]  /*29c0*/  FFMA.FTZ R225, R110, R202.reuse, R225 ;  /* 0x000000ca6ee17223 */ /* 0x080fe200000100e1 */
[----:B------:R-:W-:Y:S01]  /*29d0*/  FMUL.FTZ R205, R9, R202 ;  /* 0x000000ca09cd7220 */ /* 0x000fe20000410000 */
[----:B------:R-:W-:Y:S01]  /*29e0*/  FMUL.FTZ R229, R161, R203 ;  /* 0x000000cba1e57220 */ /* 0x000fe20000410000 */
[----:B------:R-:W-:Y:S01]  /*29f0*/  FMUL.FTZ R202, R150, R215 ;  /* 0x000000d796ca7220 */ /* 0x000fe20000410000 */
[-C--:B------:R-:W-:Y:S01]  /*2a00*/  FFMA.FTZ R225, R194, R227.reuse, R225 ;  /* 0x000000e3c2e17223 */ /* 0x080fe200000100e1 */
[----:B------:R-:W-:Y:S01]  /*2a10*/  STS [R133+0x850], R200 ;  /* 0x000850c885007388 */ /* 0x000fe20000000800 */
[----:B------:R-:W-:Y:S01]  /*2a20*/  FMUL.FTZ R227, R10, R227 ;  /* 0x000000e30ae37220 */ /* 0x000fe20000410000 */
[----:B------:R-:W-:Y:S01]  /*2a30*/  FMUL.FTZ R231, R12, R229 ;  /* 0x000000e50ce77220 */ /* 0x000fe20000410000 */
[-C--:B------:R-:W-:Y:S01]  /*2a40*/  FMUL.FTZ R109, R11, R202.reuse ;  /* 0x000000ca0b6d7220 */ /* 0x080fe20000410000 */
[----:B------:R1:W-:Y:S01]  /*2a50*/  STS [R132+0x4], R205 ;  /* 0x000004cd84007388 */ /* 0x0003e20000000800 */
[----:B------:R-:W-:Y:S01]  /*2a60*/  FMUL.FTZ R208, R154, R197 ;  /* 0x000000c59ad07220 */ /* 0x000fe20000410000 */
[----:B------:R-:W-:Y:S01]  /*2a70*/  FMUL.FTZ R210, R156, R111 ;  /* 0x0000006f9cd27220 */ /* 0x000fe20000410000 */
[----:B------:R-:W-:Y:S01]  /*2a80*/  FADD.FTZ R223, -R223, R220 ;  /* 0x000000dcdfdf7221 */ /* 0x000fe20000010100 */
[----:B------:R-:W-:Y:S01]  /*2a90*/  FFMA.FTZ R202, R196, R202, R225 ;  /* 0x000000cac4ca7223 */ /* 0x000fe200000100e1 */
[----:B------:R2:W-:Y:S01]  /*2aa0*/  STS [R132+0x8], R227 ;  /* 0x000008e384007388 */ /* 0x0005e20000000800 */
[----:B------:R-:W-:Y:S01]  /*2ab0*/  FMUL.FTZ R233, R13, R204 ;  /* 0x000000cc0de97220 */ /* 0x000fe20000410000 */
[----:B------:R-:W-:Y:S01]  /*2ac0*/  FMUL.FTZ R237, R15, R208 ;  /* 0x000000d00fed7220 */ /* 0x000fe20000410000 */
[----:B------:R-:W-:Y:S01]  /*2ad0*/  FFMA.FTZ R202, R223, R229, R202 ;  /* 0x000000e5dfca7223 */ /* 0x000fe200000100ca */
[----:B------:R3:W-:Y:S01]  /*2ae0*/  STS [R132+0x10], R231 ;  /* 0x000010e784007388 */ /* 0x0007e20000000800 */
[----:B-1----:R-:W-:Y:S01]  /*2af0*/  FMUL.FTZ R205, R14, R235 ;  /* 0x000000eb0ecd7220 */ /* 0x002fe20000410000 */
[----:B------:R-:W-:Y:S01]  /*2b00*/  FMUL.FTZ R229, R169, R190 ;  /* 0x000000bea9e57220 */ /* 0x000fe20000410000 */
[----:B------:R-:W-:Y:S01]  /*2b10*/  FMUL.FTZ R200, R160, R191 ;  /* 0x000000bfa0c87220 */ /* 0x000fe20000410000 */
[----:B------:R1:W-:Y:S01]  /*2b20*/  STS [R132+0xc], R109 ;  /* 0x00000c6d84007388 */ /* 0x0003e20000000800 */
[----:B------:R-:W-:Y:S01]  /*2b30*/  FADD.FTZ R219, -R219, R206 ;  /* 0x000000cedbdb7221 */ /* 0x000fe20000010100 */
[----:B--2---:R-:W-:Y:S01]  /*2b40*/  FMUL.FTZ R227, R16, R239 ;  /* 0x000000ef10e37220 */ /* 0x004fe20000410000 */
[----:B------:R-:W-:Y:S01]  /*2b50*/  FFMA.FTZ R202, R221, R204, R202 ;  /* 0x000000ccddca7223 */ /* 0x000fe200000100ca */
[----:B------:R2:W-:Y:S01]  /*2b60*/  STS [R132+0x18], R205 ;  /* 0x000018cd84007388 */ /* 0x0005e20000000800 */
[----:B------:R-:W-:Y:S01]  /*2b70*/  FADD.FTZ R179, -R179, R186 ;  /* 0x000000bab3b37221 */ /* 0x000fe20000010100 */
[----:B---3--:R-:W-:Y:S01]  /*2b80*/  FMUL.FTZ R231, R17, R210 ;  /* 0x000000d211e77220 */ /* 0x008fe20000410000 */
[----:B------:R-:W-:Y:S01]  /*2b90*/  FFMA.FTZ R202, R219, R235, R202 ;  /* 0x000000ebdbca7223 */ /* 0x000fe200000100ca */
[----:B------:R3:W-:Y:S01]  /*2ba0*/  STS [R132+0x14], R233 ;  /* 0x000014e984007388 */ /* 0x0007e20000000800 */
[----:B------:R-:W-:Y:S01]  /*2bb0*/  FFMA.FTZ R235, R187, R186, R178 ;  /* 0x000000babbeb7223 */ /* 0x000fe200000100b2 */
[----:B-1----:R-:W-:Y:S01]  /*2bc0*/  FMUL.FTZ R109, R168, R188 ;  /* 0x000000bca86d7220 */ /* 0x002fe20000410000 */
[----:B------:R-:W-:Y:S01]  /*2bd0*/  FFMA.FTZ R225, R217, R208, R202 ;  /* 0x000000d0d9e17223 */ /* 0x000fe200000100ca */
[----:B------:R1:W-:Y:S01]  /*2be0*/  STS [R132+0x1c], R237 ;  /* 0x00001ced84007388 */ /* 0x0003e20000000800 */
[----:B------:R-:W-:Y:S01]  /*2bf0*/  FFMA.FTZ R187, R29, R186, R198 ;  /* 0x000000ba1dbb7223 */ /* 0x000fe200000100c6 */
[----:B--2---:R-:W-:Y:S01]  /*2c00*/  FMUL.FTZ R205, R171, R189 ;  /* 0x000000bdabcd7220 */ /* 0x004fe20000410000 */
[----:B------:R-:W-:Y:S01]  /*2c10*/  FFMA.FTZ R186, R180, R239, R225 ;  /* 0x000000efb4ba7223 */ /* 0x000fe200000100e1 */
[----:B------:R2:W-:Y:S01]  /*2c20*/  STS [R132+0x20], R227 ;  /* 0x000020e384007388 */ /* 0x0005e20000000800 */
[-C--:B------:R-:W-:Y:S01]  /*2c30*/  FFMA.FTZ R198, R184, R235.reuse, R177 ;  /* 0x000000ebb8c67223 */ /* 0x080fe200000100b1 */
[----:B---3--:R-:W-:Y:S01]  /*2c40*/  FMUL.FTZ R233, R19, R108 ;  /* 0x0000006c13e97220 */ /* 0x008fe20000410000 */
[----:B------:R-:W-:Y:S01]  /*2c50*/  FFMA.FTZ R184, R30, R235, R187 ;  /* 0x000000eb1eb87223 */ /* 0x000fe200000100bb */
[----:B------:R3:W-:Y:S01]  /*2c60*/  STS [R132+0x24], R231 ;  /* 0x000024e784007388 */ /* 0x0007e20000000800 */
[----:B------:R-:W-:Y:S01]  /*2c70*/  FADD.FTZ R178, -R178, R235 ;  /* 0x000000ebb2b27221 */ /* 0x000fe20000010100 */
[----:B-1----:R-:W-:Y:S01]  /*2c80*/  FMUL.FTZ R237, R20, R229 ;  /* 0x000000e514ed7220 */ /* 0x002fe20000410000 */
[----:B------:R-:W-:Y:S01]  /*2c90*/  FFMA.FTZ R187, R179, R210, R186 ;  /* 0x000000d2b3bb7223 */ /* 0x000fe200000100ba */
[----:B------:R1:W-:Y:S01]  /*2ca0*/  STS [R132+0x28], R243 ;  /* 0x000028f384007388 */ /* 0x0003e20000000800 */
[----:B------:R-:W-:Y:S01]  /*2cb0*/  FFMA.FTZ R225, R185, R198, R176 ;  /* 0x000000c6b9e17223 */ /* 0x000fe200000100b0 */
        /* <DEDUP_REMOVED lines=12> */
[----:B------:R-:W-:Y:S01]  /*2d80*/  IADD3 R184, PT, PT, -R164, UR8, RZ ;  /* 0x00000008a4b87c10 */ /* 0x000fe2000fffe1ff */
[----:B------:R-:W-:Y:S01]  /*2d90*/  FADD.FTZ R176, -R176, R225 ;  /* 0x000000e1b0b07221 */ /* 0x000fe20000010100 */
[----:B------:R2:W-:Y:S01]  /*2da0*/  STS [R132+0x38], R231 ;  /* 0x000038e784007388 */ /* 0x0005e20000000800 */
[-C--:B------:R-:W-:Y:S01]  /*2db0*/  FFMA.FTZ R187, R183, R186.reuse, R174 ;  /* 0x000000bab7bb7223 */ /* 0x080fe200000100ae */
[----:B------:R-:W-:Y:S01]  /*2dc0*/  ISETP.GE.AND P1, PT, R184, 0x1, PT ;  /* 0x00000001b800780c */ /* 0x000fe20003f26270 */
[----:B------:R-:W-:Y:S01]  /*2dd0*/  FADD.FTZ R175, -R175, R186 ;  /* 0x000000baafaf7221 */ /* 0x000fe20000010100 */
[----:B------:R2:W-:Y:S01]  /*2de0*/  STS [R132+0x3c], R243 ;  /* 0x00003cf384007388 */ /* 0x0005e20000000800 */
[----:B------:R-:W-:Y:S01]  /*2df0*/  FFMA.FTZ R183, R33, R186, R182 ;  /* 0x000000ba21b77223 */ /* 0x000fe200000100b6 */
[----:B------:R-:W-:Y:S01]  /*2e00*/  FFMA.FTZ R108, R176, R229, R185 ;  /* 0x000000e5b06c7223 */ /* 0x000fe200000100b9 */
[-C--:B------:R-:W-:Y:S01]  /*2e10*/  FFMA.FTZ R185, R181, R187.reuse, R170 ;  /* 0x000000bbb5b97223 */ /* 0x080fe200000100aa */
[----:B------:R-:W-:Y:S01]  /*2e20*/  BAR.SYNC.DEFER_BLOCKING 0x0 ;  /* 0x0000000000007b1d */ /* 0x000fe20000010000 */
[----:B------:R-:W-:Y:S01]  /*2e30*/  FADD.FTZ R174, -R174, R187 ;  /* 0x000000bbaeae7221 */ /* 0x000fe20000010100 */
[----:B------:R-:W-:Y:S01]  /*2e40*/  FFMA.FTZ R182, R34, R187, R183 ;  /* 0x000000bb22b67223 */ /* 0x000fe200000100b7 */
[----:B------:R-:W-:Y:S01]  /*2e50*/  FFMA.FTZ R181, R175, R200, R108 ;  /* 0x000000c8afb57223 */ /* 0x000fe2000001006c */
[----:B------:R-:W-:Y:S01]  /*2e60*/  P2R R206, PR, RZ, 0x20 ;  /* 0x00000020ffce7803 */ /* 0x000fe20000000000 */
[----:B------:R-:W-:Y:S01]  /*2e70*/  FADD.FTZ R170, -R170, R185 ;  /* 0x000000b9aaaa7221 */ /* 0x000fe20000010100 */
[C---:B------:R-:W-:Y:S01]  /*2e80*/  ISETP.GE.AND P2, PT, R184.reuse, 0x21, PT ;  /* 0x00000021b800780c */ /* 0x040fe20003f46270 */
[----:B------:R-:W-:Y:S01]  /*2e90*/  FFMA.FTZ R108, R35, R185, R182 ;  /* 0x000000b9236c7223 */ /* 0x000fe200000100b6 */
[----:B------:R-:W-:Y:S01]  /*2ea0*/  ISETP.GE.AND P3, PT, R184, 0x41, PT ;  /* 0x00000041b800780c */ /* 0x000fe20003f66270 */
[----:B------:R-:W-:Y:S01]  /*2eb0*/  FFMA.FTZ R181, R174, R205, R181 ;  /* 0x000000cdaeb57223 */ /* 0x000fe200000100b5 */
[----:B------:R-:W-:Y:S01]  /*2ec0*/  ISETP.GE.AND P4, PT, R184, 0x61, PT ;  /* 0x00000061b800780c */ /* 0x000fe20003f86270 */
[----:B------:R2:W1:Y:S01]  /*2ed0*/  LDS R233, [R131+0x8d0] ;  /* 0x0008d00083e97984 */ /* 0x0004620000000800 */
[----:B------:R-:W-:Y:S11]  /*2ee0*/  @!P1 BRA `(.L_x_7903) ;  /* 0x0000000000089947 */ /* 0x000ff60003800000 */
[----:B------:R-:W3:Y:S04]  /*2ef0*/  LDS R183, [R134+0x850] ;  /* 0x0008500086b77984 */ /* 0x000ee80000000800 */
[----:B---3--:R3:W-:Y:S02]  /*2f00*/  REDG.E.ADD.F32.FTZ.RN.STRONG.GPU desc[UR16][R106.64], R183 ;  /* 0x000000b76a0079a6 */ /* 0x0087e4000c12f310 */
.L_x_7903:
[----:B------:R-:W-:Y:S05]  /*2f10*/  BSYNC.RECONVERGENT B0 ;  /* 0x0000000000007941 */ /* 0x000fea0003800200 */
.L_x_7902:
[----:B------:R-:W-:Y:S04]  /*2f20*/  BSSY.RECONVERGENT B0, `(.L_x_7904) ;  /* 0x0000003000007945 */ /* 0x000fe80003800200 */
[----:B------:R-:W-:Y:S05]  /*2f30*/  @!P2 BRA `(.L_x_7905) ;  /* 0x000000000004a947 */ /* 0x000fea0003800000 */
[----:B-1----:R4:W-:Y:S02]  /*2f40*/  REDG.E.ADD.F32.FTZ.RN.STRONG.GPU desc[UR16][R106.64+0x80], R233 ;  /* 0x000080e96a0079a6 */ /* 0x0029e4000c12f310 */
.L_x_7905:
[----:B------:R-:W-:Y:S05]  /*2f50*/  BSYNC.RECONVERGENT B0 ;  /* 0x0000000000007941 */ /* 0x000fea0003800200 */
.L_x_7904:
[----:B---3--:R3:W0:Y:S01]  /*2f60*/  LDS R183, [R130+0x950] ;  /* 0x0009500082b77984 */ /* 0x0086220000000800 */
[----:B------:R-:W-:Y:S04]  /*2f70*/  BSSY.RECONVERGENT B0, `(.L_x_7906) ;  /* 0x0000003000007945 */ /* 0x000fe80003800200 */
[----:B------:R-:W-:Y:S05]  /*2f80*/  @!P3 BRA `(.L_x_7907) ;  /* 0x000000000004b947 */ /* 0x000fea0003800000 */
[----:B0-----:R0:W-:Y:S02]  /*2f90*/  REDG.E.ADD.F32.FTZ.RN.STRONG.GPU desc[UR16][R106.64+0x100], R183 ;  /* 0x000100b76a0079a6 */ /* 0x0011e4000c12f310 */
.L_x_7907:
[----:B------:R-:W-:Y:S05]  /*2fa0*/  BSYNC.RECONVERGENT B0 ;  /* 0x0000000000007941 */ /* 0x000fea0003800200 */
.L_x_7906:
[----:B0-----:R0:W0:Y:S01]  /*2fb0*/  LDS R183, [R129+0x9d0] ;  /* 0x0009d00081b77984 */ /* 0x0010220000000800 */
[----:B------:R-:W-:Y:S04]  /*2fc0*/  BSSY.RECONVERGENT B0, `(.L_x_7908) ;  /* 0x0000003000007945 */ /* 0x000fe80003800200 */
[----:B------:R-:W-:Y:S05]  /*2fd0*/  @!P4 BRA `(.L_x_7909) ;  /* 0x000000000004c947 */ /* 0x000fea0003800000 */
[----:B0-----:R0:W-:Y:S02]  /*2fe0*/  REDG.E.ADD.F32.FTZ.RN.STRONG.GPU desc[UR16][R106.64+0x180], R183 ;  /* 0x000180b76a0079a6 */ /* 0x0011e4000c12f310 */
.L_x_7909:
[----:B------:R-:W-:Y:S05]  /*2ff0*/  BSYNC.RECONVERGENT B0 ;  /* 0x0000000000007941 */ /* 0x000fea0003800200 */
.L_x_7908:
[----:B------:R-:W-:Y:S01]  /*3000*/  FFMA.FTZ R109, R170, R109, R181 ;  /* 0x0000006daa6d7223 */ /* 0x000fe200000100b5 */
        /* <DEDUP_REMOVED lines=10> */
.L_x_7911:
[----:B------:R-:W-:Y:S05]  /*30b0*/  BSYNC.RECONVERGENT B0 ;  /* 0x0000000000007941 */ /* 0x000fea0003800200 */
.L_x_7910:
[----:B0-----:R0:W0:Y:S01]  /*30c0*/  LDS R181, [R127+0xad0] ;  /* 0x000ad0007fb57984 */ /* 0x0010220000000800 */
[----:B------:R-:W-:Y:S04]  /*30d0*/  BSSY.RECONVERGENT B0, `(.L_x_7912) ;  /* 0x0000003000007945 */ /* 0x000fe80003800200 */
[----:B------:R-:W-:Y:S05]  /*30e0*/  @!P1 BRA `(.L_x_7913) ;  /* 0x0000000000049947 */ /* 0x000fea0003800000 */
[----:B0-----:R0:W-:Y:S02]  /*30f0*/  REDG.E.ADD.F32.FTZ.RN.STRONG.GPU desc[UR16][R106.64+0x280], R181 ;  /* 0x000280b56a0079a6 */ /* 0x0011e4000c12f310 */
.L_x_7913:
[----:B------:R-:W-:Y:S05]  /*3100*/  BSYNC.RECONVERGENT B0 ;  /* 0x0000000000007941 */ /* 0x000fea0003800200 */
.L_x_7912:
[----:B0-----:R0:W0:Y:S01]  /*3110*/  LDS R181, [R126+0xb50] ;  /* 0x000b50007eb57984 */ /* 0x0010220000000800 */
[----:B------:R-:W-:Y:S04]  /*3120*/  BSSY.RECONVERGENT B0, `(.L_x_7914) ;  /* 0x0000003000007945 */ /* 0x000fe80003800200 */
[----:B------:R-:W-:Y:S05]  /*3130*/  @!P2 BRA `(.L_x_7915) ;  /* 0x000000000004a947 */ /* 0x000fea0003800000 */
[----:B0-----:R0:W-:Y:S02]  /*3140*/  REDG.E.ADD.F32.FTZ.RN.STRONG.GPU desc[UR16][R106.64+0x300], R181 ;  /* 0x000300b56a0079a6 */ /* 0x0011e4000c12f310 */
.L_x_7915:
[----:B------:R-:W-:Y:S05]  /*3150*/  BSYNC.RECONVERGENT B0 ;  /* 0x0000000000007941 */ /* 0x000fea0003800200 */
.L_x_7914:
[----:B0-----:R0:W0:Y:S01]  /*3160*/  LDS R181, [R125+0xbd0] ;  /* 0x000bd0007db57984 */ /* 0x0010220000000800 */
[----:B------:R-:W-:Y:S04]  /*3170*/  BSSY.RECONVERGENT B0, `(.L_x_7916) ;  /* 0x0000003000007945 */ /* 0x000fe80003800200 */
[----:B------:R-:W-:Y:S05]  /*3180*/  @!P3 BRA `(.L_x_7917) ;  /* 0x000000000004b947 */ /* 0x000fea0003800000 */
[----:B0-----:R0:W-:Y:S02]  /*3190*/  REDG.E.ADD.F32.FTZ.RN.STRONG.GPU desc[UR16][R106.64+0x380], R181 ;  /* 0x000380b56a0079a6 */ /* 0x0011e4000c12f310 */
.L_x_7917:
[----:B------:R-:W-:Y:S05]  /*31a0*/  BSYNC.RECONVERGENT B0 ;  /* 0x0000000000007941 */ /* 0x000fea0003800200 */
.L_x_7916:
[----:B0-----:R0:W0:Y:S01]  /*31b0*/  LDS R181, [R124+0xc50] ;  /* 0x000c50007cb57984 */ /* 0x0010220000000800 */
[----:B------:R-:W-:Y:S04]  /*31c0*/  BSSY.RECONVERGENT B0, `(.L_x_7918) ;  /* 0x0000003000007945 */ /* 0x000fe80003800200 */
[----:B------:R-:W-:Y:S05]  /*31d0*/  @!P4 BRA `(.L_x_7919) ;  /* 0x000000000004c947 */ /* 0x000fea0003800000 */
[----:B0-----:R0:W-:Y:S02]  /*31e0*/  REDG.E.ADD.F32.FTZ.RN.STRONG.GPU desc[UR16][R106.64+0x400], R181 ;  /* 0x000400b56a0079a6 */ /* 0x0011e4000c12f310 */
.L_x_7919:
[----:B------:R-:W-:Y:S05]  /*31f0*/  BSYNC.RECONVERGENT B0 ;  /* 0x0000000000007941 */ /* 0x000fea0003800200 */
.L_x_7918:
[----:B0-----:R0:W0:Y:S01]  /*3200*/  LDS R181, [R123+0xcd0] ;  /* 0x000cd0007bb57984 */ /* 0x0010220000000800 */
[----:B------:R-:W-:Y:S04]  /*3210*/  BSSY.RECONVERGENT B0, `(.L_x_7920) ;  /* 0x0000003000007945 */ /* 0x000fe80003800200 */
[----:B------:R-:W-:Y:S05]  /*3220*/  @!P5 BRA `(.L_x_7921) ;  /* 0x000000000004d947 */ /* 0x000fea0003800000 */
[----:B0-----:R0:W-:Y:S02]  /*3230*/  REDG.E.ADD.F32.FTZ.RN.STRONG.GPU desc[UR16][R106.64+0x480], R181 ;  /* 0x000480b56a0079a6 */ /* 0x0011e4000c12f310 */
.L_x_7921:
[----:B------:R-:W-:Y:S05]  /*3240*/  BSYNC.RECONVERGENT B0 ;  /* 0x0000000000007941 */ /* 0x000fea0003800200 */
.L_x_7920:
        /* <DEDUP_REMOVED lines=10> */
.L_x_7923:
[----:B------:R-:W-:Y:S05]  /*32f0*/  BSYNC.RECONVERGENT B0 ;  /* 0x0000000000007941 */ /* 0x000fea0003800200 */
.L_x_7922:
[----:B0-----:R0:W0:Y:S01]  /*3300*/  LDS R181, [R121+0xdd0] ;  /* 0x000dd00079b57984 */ /* 0x0010220000000800 */
[----:B------:R-:W-:Y:S04]  /*3310*/  BSSY.RECONVERGENT B0, `(.L_x_7924) ;  /* 0x0000003000007945 */ /* 0x000fe80003800200 */
[----:B------:R-:W-:Y:S05]  /*3320*/  @!P1 BRA `(.L_x_7925) ;  /* 0x0000000000049947 */ /* 0x000fea0003800000 */
[----:B0-----:R0:W-:Y:S02]  /*3330*/  REDG.E.ADD.F32.FTZ.RN.STRONG.GPU desc[UR16][R106.64+0x580], R181 ;  /* 0x000580b56a0079a6 */ /* 0x0011e4000c12f310 */
.L_x_7925:
[----:B------:R-:W-:Y:S05]  /*3340*/  BSYNC.RECONVERGENT B0 ;  /* 0x0000000000007941 */ /* 0x000fea0003800200 */
.L_x_7924:
[----:B0-----:R0:W0:Y:S01]  /*3350*/  LDS R181, [R120+0xe50] ;  /* 0x000e500078b57984 */ /* 0x0010220000000800 */
[----:B------:R-:W-:Y:S04]  /*3360*/  BSSY.RECONVERGENT B0, `(.L_x_7926) ;  /* 0x0000003000007945 */ /* 0x000fe80003800200 */
[----:B------:R-:W-:Y:S05]  /*3370*/  @!P2 BRA `(.L_x_7927) ;  /* 0x000000000004a947 */ /* 0x000fea0003800000 */
[----:B0-----:R0:W-:Y:S02]  /*3380*/  REDG.E.ADD.F32.FTZ.RN.STRONG.GPU desc[UR16][R106.64+0x600], R181 ;  /* 0x000600b56a0079a6 */ /* 0x0011e4000c12f310 */
.L_x_7927:
[----:B------:R-:W-:Y:S05]  /*3390*/  BSYNC.RECONVERGENT B0 ;  /* 0x0000000000007941 */ /* 0x000fea0003800200 */
.L_x_7926:
[----:B0-----:R0:W0:Y:S01]  /*33a0*/  LDS R181, [R119+0xed0] ;  /* 0x000ed00077b57984 */ /* 0x0010220000000800 */
[----:B------:R-:W-:Y:S04]  /*33b0*/  BSSY.RECONVERGENT B0, `(.L_x_7928) ;  /* 0x0000003000007945 */ /* 0x000fe80003800200 */
[----:B------:R-:W-:Y:S05]  /*33c0*/  @!P3 BRA `(.L_x_7929) ;  /* 0x000000000004b947 */ /* 0x000fea0003800000 */
[----:B0-----:R0:W-:Y:S02]  /*33d0*/  REDG.E.ADD.F32.FTZ.RN.STRONG.GPU desc[UR16][R106.64+0x680], R181 ;  /* 0x000680b56a0079a6 */ /* 0x0011e4000c12f310 */
.L_x_7929:
[----:B------:R-:W-:Y:S05]  /*33e0*/  BSYNC.RECONVERGENT B0 ;  /* 0x0000000000007941 */ /* 0x000fea0003800200 */
.L_x_7928:
[----:B0-----:R0:W0:Y:S01]  /*33f0*/  LDS R181, [R118+0xf50] ;  /* 0x000f500076b57984 */ /* 0x0010220000000800 */
[----:B------:R-:W-:Y:S04]  /*3400*/  BSSY.RECONVERGENT B0, `(.L_x_7930) ;  /* 0x0000003000007945 */ /* 0x000fe80003800200 */
[----:B------:R-:W-:Y:S05]  /*3410*/  @!P4 BRA `(.L_x_7931) ;  /* 0x000000000004c947 */ /* 0x000fea0003800000 */
[----:B0-----:R0:W-:Y:S02]  /*3420*/  REDG.E.ADD.F32.FTZ.RN.STRONG.GPU desc[UR16][R106.64+0x700], R181 ;  /* 0x000700b56a0079a6 */ /* 0x0011e4000c12f310 */
.L_x_7931:
[----:B------:R-:W-:Y:S05]  /*3430*/  BSYNC.RECONVERGENT B0 ;  /* 0x0000000000007941 */ /* 0x000fea0003800200 */
.L_x_7930:
[----:B0-----:R0:W0:Y:S01]  /*3440*/  LDS R181, [R117+0xfd0] ;  /* 0x000fd00075b57984 */ /* 0x0010220000000800 */
[----:B------:R-:W-:Y:S04]  /*3450*/  BSSY.RECONVERGENT B0, `(.L_x_7932) ;  /* 0x0000003000007945 */ /* 0x000fe80003800200 */
[----:B------:R-:W-:Y:S05]  /*3460*/  @!P5 BRA `(.L_x_7933) ;  /* 0x000000000004d947 */ /* 0x000fea0003800000 */
[----:B0-----:R0:W-:Y:S02]  /*3470*/  REDG.E.ADD.F32.FTZ.RN.STRONG.GPU desc[UR16][R106.64+0x780], R181 ;  /* 0x000780b56a0079a6 */ /* 0x0011e4000c12f310 */
.L_x_7933:
[----:B------:R-:W-:Y:S05]  /*3480*/  BSYNC.RECONVERGENT B0 ;  /* 0x0000000000007941 */ /* 0x000fea0003800200 */
.L_x_7932:
[----:B0---4-:R-:W0:Y:S01]  /*3490*/  SHFL.DOWN PT, R106, R109, 0x1, 0x1f ;  /* 0x08201f006d6a7f89 */ /* 0x011e2200000e0000 */
[----:B------:R-:W-:Y:S01]  /*34a0*/  ISETP.GT.AND P1, PT, R114, 0x1e, PT ;  /* 0x0000001e7200780c */ /* 0x000fe20003f24270 */
[C---:B------:R-:W-:Y:S01]  /*34b0*/  FMUL.FTZ R186, R162.reuse, R111 ;  /* 0x0000006fa2ba7220 */ /* 0x040fe20000410000 */
[----:B------:R-:W-:Y:S01]  /*34c0*/  FMUL.FTZ R182, R162, R197 ;  /* 0x000000c5a2b67220 */ /* 0x000fe20000410000 */
[----:B------:R-:W4:Y:S01]  /*34d0*/  SHFL.DOWN PT, R107, R108, 0x1, 0x1f ;  /* 0x08201f006c6b7f89 */ /* 0x000f2200000e0000 */
[----:B------:R-:W-:Y:S01]  /*34e0*/  ISETP.NE.AND P2, PT, R114, RZ, PT ;  /* 0x000000ff7200720c */ /* 0x000fe20003f45270 */
[----:B------:R-:W-:Y:S01]  /*34f0*/  FMUL.FTZ R186, R179, R186 ;  /* 0x000000bab3ba7220 */ /* 0x000fe20000410000 */
[----:B------:R-:W-:Y:S01]  /*3500*/  FMUL.FTZ R184, R217, R182 ;  /* 0x000000b6d9b87220 */ /* 0x000fe20000410000 */
[----:B------:R-:W-:Y:S01]  /*3510*/  FMUL.FTZ R182, R162, R199 ;  /* 0x000000c7a2b67220 */ /* 0x000fe20000410000 */
[----:B------:R-:W-:Y:S01]  /*3520*/  ISETP.NE.AND P3, PT, R206, RZ, PT ;  /* 0x000000ffce00720c */ /* 0x000fe20003f65270 */
[----:B------:R-:W-:Y:S02]  /*3530*/  BSSY.RECONVERGENT B0, `(.L_x_7934) ;  /* 0x000007f000007945 */ /* 0x000fe40003800200 */
[----:B------:R-:W-:Y:S01]  /*3540*/  FMUL.FTZ R219, R219, R182 ;  /* 0x000000b6dbdb7220 */ /* 0x000fe20000410000 */
[----:B------:R-:W-:-:S04]  /*3550*/  FMUL.FTZ R182, R162, R193 ;  /* 0x000000c1a2b67220 */ /* 0x000fc80000410000 */
[----:B------:R-:W-:Y:S01]  /*3560*/  FMUL.FTZ R182, R177, R182 ;  /* 0x000000b6b1b67220 */ /* 0x000fe20000410000 */
[----:B------:R-:W-:-:S04]  /*3570*/  FMUL.FTZ R177, R162, R190 ;  /* 0x000000bea2b17220 */ /* 0x000fc80000410000 */
[----:B------:R-:W-:Y:S01]  /*3580*/  FMUL.FTZ R177, R176, R177 ;  /* 0x000000b1b0b17220 */ /* 0x000fe20000410000 */
[----:B0-----:R-:W-:Y:S01]  /*3590*/  @!P1 FADD.FTZ R109, R109, R106 ;  /* 0x0000006a6d6d9221 */ /* 0x001fe20000010000 */
[----:B----4-:R-:W-:-:S04]  /*35a0*/  @!P1 FADD.FTZ R108, R108, R107 ;  /* 0x0000006b6c6c9221 */ /* 0x010fc80000010000 */
[----:B------:R-:W0:Y:S01]  /*35b0*/  SHFL.DOWN PT, R106, R109, 0x2, 0x1f ;  /* 0x08401f006d6a7f89 */ /* 0x000e2200000e0000 */
[----:B------:R-:W-:-:S03]  /*35c0*/  ISETP.GT.AND P1, PT, R114, 0x1d, PT ;  /* 0x0000001d7200780c */ /* 0x000fc60003f24270 */
[----:B------:R-:W4:Y:S10]  /*35d0*/  SHFL.DOWN PT, R107, R108, 0x2, 0x1f ;  /* 0x08401f006c6b7f89 */ /* 0x000f3400000e0000 */
[----:B0-----:R-:W-:Y:S01]  /*35e0*/  @!P1 FADD.FTZ R109, R109, R106 ;  /* 0x0000006a6d6d9221 */ /* 0x001fe20000010000 */
[----:B----4-:R-:W-:-:S04]  /*35f0*/  @!P1 FADD.FTZ R108, R108, R107 ;  /* 0x0000006b6c6c9221 */ /* 0x010fc80000010000 */
[----:B------:R-:W0:Y:S01]  /*3600*/  SHFL.DOWN PT, R106, R109, 0x4, 0x1f ;  /* 0x08801f006d6a7f89 */ /* 0x000e2200000e0000 */
[----:B------:R-:W-:-:S03]  /*3610*/  ISETP.GT.AND P1, PT, R114, 0x1b, PT ;  /* 0x0000001b7200780c */ /* 0x000fc60003f24270 */
[----:B------:R-:W4:Y:S10]  /*3620*/  SHFL.DOWN PT, R107, R108, 0x4, 0x1f ;  /* 0x08801f006c6b7f89 */ /* 0x000f3400000e0000 */
[----:B0-----:R-:W-:Y:S01]  /*3630*/  @!P1 FADD.FTZ R109, R109, R106 ;  /* 0x0000006a6d6d9221 */ /* 0x001fe20000010000 */
[----:B------:R-:W-:Y:S01]  /*3640*/  FMUL.FTZ R106, R83, R188 ;  /* 0x000000bc536a7220 */ /* 0x000fe20000410000 */
[----:B------:R-:W-:Y:S01]  /*3650*/  FMUL.FTZ R83, R82, R189 ;  /* 0x000000bd52537220 */ /* 0x000fe20000410000 */
[----:B------:R-:W-:Y:S01]  /*3660*/  FMUL.FTZ R82, R81, R191 ;  /* 0x000000bf51527220 */ /* 0x000fe20000410000 */
[----:B----4-:R-:W-:Y:S01]  /*3670*/  @!P1 FADD.FTZ R108, R108, R107 ;  /* 0x0000006b6c6c9221 */ /* 0x010fe20000010000 */
[----:B------:R-:W0:Y:S01]  /*3680*/  SHFL.DOWN PT, R198, R109, 0x8, 0x1f ;  /* 0x09001f006dc67f89 */ /* 0x000e2200000e0000 */
[----:B------:R-:W-:Y:S01]  /*3690*/  ISETP.GT.AND P1, PT, R114, 0x17, PT ;  /* 0x000000177200780c */ /* 0x000fe20003f24270 */
[----:B------:R-:W-:Y:S01]  /*36a0*/  FMUL.FTZ R81, R80, R190 ;  /* 0x000000be50517220 */ /* 0x000fe20000410000 */
[----:B------:R-:W-:Y:S01]  /*36b0*/  FMUL.FTZ R80, R79, R193 ;  /* 0x000000c14f507220 */ /* 0x000fe20000410000 */
[----:B------:R-:W4:Y:S01]  /*36c0*/  SHFL.DOWN PT, R181, R108, 0x8, 0x1f ;  /* 0x09001f006cb57f89 */ /* 0x000f2200000e0000 */
[----:B------:R-:W-:Y:S01]  /*36d0*/  FMUL.FTZ R79, R76, R195 ;  /* 0x000000c34c4f7220 */ /* 0x000fe20000410000 */
[----:B------:R-:W-:Y:S01]  /*36e0*/  FMUL.FTZ R107, R74, R199 ;  /* 0x000000c74a6b7220 */ /* 0x000fe20000410000 */
[----:B------:R-:W-:Y:S01]  /*36f0*/  FMUL.FTZ R76, R75, R197 ;  /* 0x000000c54b4c7220 */ /* 0x000fe20000410000 */
[----:B------:R-:W-:Y:S01]  /*3700*/  FMUL.FTZ R74, R73, R201 ;  /* 0x000000c9494a7220 */ /* 0x000fe20000410000 */
[-C--:B------:R-:W-:Y:S01]  /*3710*/  FMUL.FTZ R75, R78, R192.reuse ;  /* 0x000000c04e4b7220 */ /* 0x080fe20000410000 */
[----:B------:R-:W-:Y:S01]  /*3720*/  FMUL.FTZ R73, R162, R192 ;  /* 0x000000c0a2497220 */ /* 0x000fe20000410000 */
[----:B------:R-:W-:Y:S01]  /*3730*/  FMUL.FTZ R78, R77, R111 ;  /* 0x0000006f4d4e7220 */ /* 0x000fe20000410000 */
[-C--:B------:R-:W-:Y:S01]  /*3740*/  FMUL.FTZ R77, R72, R203.reuse ;  /* 0x000000cb484d7220 */ /* 0x080fe20000410000 */
        /* <DEDUP_REMOVED lines=11> */
[----:B0-----:R-:W-:Y:S01]  /*3800*/  @!P1 FADD.FTZ R109, R109, R198 ;  /* 0x000000c66d6d9221 */ /* 0x001fe20000010000 */
[C---:B------:R-:W-:Y:S01]  /*3810*/  FMUL.FTZ R180, R162.reuse, R201 ;  /* 0x000000c9a2b47220 */ /* 0x040fe20000410000 */
[C---:B------:R-:W-:Y:S01]  /*3820*/  FMUL.FTZ R215, R162.reuse, R215 ;  /* 0x000000d7a2d77220 */ /* 0x040fe20000410000 */
[----:B------:R-:W-:Y:S01]  /*3830*/  FMUL.FTZ R211, R162, R211 ;  /* 0x000000d3a2d37220 */ /* 0x000fe20000410000 */
[----:B----4-:R-:W-:Y:S01]  /*3840*/  @!P1 FADD.FTZ R108, R108, R181 ;  /* 0x000000b56c6c9221 */ /* 0x010fe20000010000 */
[----:B------:R-:W0:Y:S01]  /*3850*/  SHFL.DOWN PT, R192, R109, 0x10, 0x1f ;  /* 0x0a001f006dc07f89 */ /* 0x000e2200000e0000 */
[C---:B------:R-:W-:Y:S01]  /*3860*/  FMUL.FTZ R209, R162.reuse, R209 ;  /* 0x000000d1a2d17220 */ /* 0x040fe20000410000 */
[C---:B------:R-:W-:Y:S01]  /*3870*/  FMUL.FTZ R175, R162.reuse, R188 ;  /* 0x000000bca2af7220 */ /* 0x040fe20000410000 */
[C---:B------:R-:W-:Y:S01]  /*3880*/  FMUL.FTZ R189, R162.reuse, R189 ;  /* 0x000000bda2bd7220 */ /* 0x040fe20000410000 */
[----:B------:R-:W4:Y:S01]  /*3890*/  SHFL.DOWN PT, R179, R108, 0x10, 0x1f ;  /* 0x0a001f006cb37f89 */ /* 0x000f2200000e0000 */
        /* <DEDUP_REMOVED lines=8> */
[----:B------:R-:W-:Y:S01]  /*3920*/  ISETP.GT.AND P1, PT, R114, 0xf, PT ;  /* 0x0000000f7200780c */ /* 0x000fe20003f24270 */
        /* <DEDUP_REMOVED lines=12> */
[----:B------:R-:W-:Y:S01]  /*39f0*/  FFMA.FTZ R223, R12, R77, R223 ;  /* 0x0000004d0cdf7223 */ /* 0x000fe200000100df */
[----:B------:R-:W-:Y:S01]  /*3a00*/  FFMA.FTZ R196, R11, R72, R196 ;  /* 0x000000480bc47223 */ /* 0x000fe200000100c4 */
[----:B----4-:R-:W-:Y:S01]  /*3a10*/  FADD.FTZ R69, R108, R179 ;  /* 0x000000b36c457221 */ /* 0x010fe20000010000 */
[----:B------:R-:W-:Y:S01]  /*3a20*/  FFMA.FTZ R211, R10, R73, R211 ;  /* 0x000000490ad37223 */ /* 0x000fe200000100d3 */
[----:B------:R-:W-:Y:S01]  /*3a30*/  FFMA.FTZ R110, R9, R70, R110 ;  /* 0x00000046096e7223 */ /* 0x000fe2000001006e */
[----:B------:R-:W-:Y:S01]  /*3a40*/  FFMA.FTZ R207, R8, R71, R207 ;  /* 0x0000004708cf7223 */ /* 0x000fe200000100cf */
[----:B------:R-:W-:Y:S01]  /*3a50*/  FSEL R109, R109, R68, P1 ;  /* 0x000000446d6d7208 */ /* 0x000fe20000800000 */
[----:B------:R0:W-:Y:S01]  /*3a60*/  @!P2 STS.64 [UR6+0x1098], R68 ;  /* 0x00109844ff00a988 */ /* 0x0001e20008000a06 */
[----:B------:R-:W-:Y:S01]  /*3a70*/  FSEL R108, R108, R69, P1 ;  /* 0x000000456c6c7208 */ /* 0x000fe20000800000 */
        /* <DEDUP_REMOVED lines=34> */
[----:B------:R-:W-:Y:S01]  /*3ca0*/  ISETP.NE.AND P1, PT, R135, UR9, PT ;  /* 0x0000000987007c0c */ /* 0x000fe2000bf25270 */
[----:B------:R-:W-:-:S12]  /*3cb0*/  ULEA UR7, UR4, UR6, 0x2 ;  /* 0x0000000604077291 */ /* 0x000fd8000f8e10ff */
[----:B------:R-:W0:Y:S04]  /*3cc0*/  @P1 LDS R69, [UR7+0x2748] ;  /* 0x00274807ff451984 */ /* 0x000e280008000800 */
[----:B------:R-:W4:Y:S01]  /*3cd0*/  @P1 LDS R0, [UR7+0x2348] ;  /* 0x00234807ff001984 */ /* 0x000f220008000800 */
[----:B0-----:R-:W-:Y:S01]  /*3ce0*/  @P1 FADD.FTZ R108, R108, R69 ;  /* 0x000000456c6c1221 */ /* 0x001fe20000010000 */
[----:B----4-:R-:W-:-:S04]  /*3cf0*/  @P1 FADD.FTZ R109, R109, R0 ;  /* 0x000000006d6d1221 */ /* 0x010fc80000010000 */
[----:B------:R0:W-:Y:S04]  /*3d00*/  STS [UR7+0x2748], R108 ;  /* 0x0027486cff007988 */ /* 0x0001e80008000807 */
[----:B------:R0:W-:Y:S02]  /*3d10*/  STS [UR7+0x2348], R109 ;  /* 0x0023486dff007988 */ /* 0x0001e40008000807 */
.L_x_7935:
[----:B------:R-:W-:Y:S05]  /*3d20*/  BSYNC.RECONVERGENT B0 ;  /* 0x0000000000007941 */ /* 0x000fea0003800200 */
.L_x_7934:
[----:B------:R-:W-:-:S04]  /*3d30*/  UIADD3 UR4, UPT, UPT, UR4, 0x1, URZ ;  /* 0x0000000104047890 */ /* 0x000fc8000fffe0ff */
[----:B------:R-:W-:-:S09]  /*3d40*/  UISETP.GE.AND UP0, UPT, UR4, UR12, UPT ;  /* 0x0000000c0400728c */ /* 0x000fd2000bf06270 */
[----:B------:R-:W-:Y:S05]  /*3d50*/  BRA.U !UP0, `(.L_x_7936) ;  /* 0xffffffd508c47547 */ /* 0x000fea000b83ffff */
.L_x_7898:
[----:B------:R-:W-:Y:S01]  /*3d60*/  BAR.SYNC.DEFER_BLOCKING 0x0 ;  /* 0x0000000000007b1d */ /* 0x000fe20000010000 */
[----:B------:R-:W-:Y:S02]  /*3d70*/  IADD3 R28, PT, PT, R135, -0x1, RZ ;  /* 0xffffffff871c7810 */ /* 0x000fe40007ffe0ff */
[----:B------:R-:W-:Y:S02]  /*3d80*/  IADD3 R137, P1, PT, R137, -0x800, RZ ;  /* 0xfffff80089897810 */ /* 0x000fe40007f3e0ff */
[----:B------:R-:W-:-:S03]  /*3d90*/  SHF.L.U32 R22, R28, 0x9, RZ ;  /* 0x000000091c167819 */ /* 0x000fc600000006ff */
[----:B------:R-:W4:Y:S01]  /*3da0*/  LDC.64 R24, c[0x0][0x4f8] ;  /* 0x00013e00ff187b82 */ /* 0x000f220000000a00 */
        /* <DEDUP_REMOVED lines=8> */
[----:B------:R-:W-:Y:S02]  /*3e30*/  IADD3.X R141, PT, PT, R141, -0x1, RZ, P3, !PT ;  /* 0xffffffff8d8d7810 */ /* 0x000fe40001ffe4ff */
[----:B------:R-:W-:Y:S01]  /*3e40*/  IADD3.X R143, PT, PT, R143, -0x1, RZ, P4, !PT ;  /* 0xffffffff8f8f7810 */ /* 0x000fe200027fe4ff */
[----:B------:R-:W-:Y:S04]  /*3e50*/  STS.128 [R112], R52 ;  /* 0x0000003470007388 */ /* 0x000fe80000000c00 */
[----:B------:R-:W-:Y:S01]  /*3e60*/  STS.128 [R112+0x10], R56 ;  /* 0x0000103870007388 */ /* 0x000fe20000000c00 */
[----:B----4-:R-:W-:-:S03]  /*3e70*/  IMAD.WIDE.U32 R20, R24, UR18, R22 ;  /* 0x0000001218147c25 */ /* 0x010fc6000f8e0016 */
[----:B------:R-:W-:Y:S01]  /*3e80*/  STS.128 [R112+0x20], R60 ;  /* 0x0000203c70007388 */ /* 0x000fe20000000c00 */
[----:B------:R-:W-:-:S03]  /*3e90*/  IMAD R21, R25, UR18, R21 ;  /* 0x0000001219157c24 */ /* 0x000fc6000f8e0215 */
[----:B------:R-:W-:Y:S01]  /*3ea0*/  STS.128 [R112+0x30], R64 ;  /* 0x0000304070007388 */ /* 0x000fe20000000c00 */
[----:B------:R-:W-:-:S03]  /*3eb0*/  NOP ;  /* 0x0000000000007918 */ /* 0x000fc60000000000 */
[----:B------:R-:W4:Y:S01]  /*3ec0*/  LDS.128 R16, [R113] ;  /* 0x0000000071107984 */ /* 0x000f220000000c00 */
[----:B-----5:R-:W-:-:S03]  /*3ed0*/  IMAD.WIDE.U32 R20, R155, UR6, R20 ;  /* 0x000000069b147c25 */ /* 0x020fc6000f8e0014 */
[----:B------:R-:W5:Y:S01]  /*3ee0*/  LDS.128 R12, [R113+0x200] ;  /* 0x00020000710c7984 */ /* 0x000f620000000c00 */
[----:B------:R-:W-:Y:S01]  /*3ef0*/  IMAD R0, R155, UR7, R21 ;  /* 0x000000079b007c24 */ /* 0x000fe2000f8e0215 */
[C---:B0-----:R-:W-:Y:S01]  /*3f00*/  LEA R24, P0, R20.reuse, R26, 0x2 ;  /* 0x0000001a14187211 */ /* 0x041fe200078010ff */
[----:B------:R-:W0:Y:S01]  /*3f10*/  LDCU.64 UR6, c[0x0][0x520] ;  /* 0x0000a400ff0677ac */ /* 0x000e220008000a00 */
[----:B------:R-:W1:Y:S02]  /*3f20*/  LDS.128 R8, [R113+0x400] ;  /* 0x0004000071087984 */ /* 0x000e640000000c00 */
[----:B------:R-:W-:Y:S01]  /*3f30*/  LEA.HI.X R25, R20, R27, R0, 0x2, P0 ;  /* 0x0000001b14197211 */ /* 0x000fe200000f1400 */
[----:B------:R-:W-:Y:S01]  /*3f40*/  FADD.FTZ R0, R149, R48 ;  /* 0x0000003095007221 */ /* 0x000fe20000010000 */
[----:B------:R-:W2:Y:S01]  /*3f50*/  LDS.128 R4, [R113+0x600] ;  /* 0x0006000071047984 */ /* 0x000ea20000000c00 */
[----:B------:R-:W-:-:S04]  /*3f60*/  IMAD.WIDE.U32 R20, R116, 0x10, R24 ;  /* 0x0000001074147825 */ /* 0x000fc800078e0018 */
[----:B------:R-:W-:-:S04]  /*3f70*/  FADD.FTZ R27, R0, R49 ;  /* 0x00000031001b7221 */ /* 0x000fc80000010000 */
[----:B------:R-:W-:Y:S02]  /*3f80*/  FADD.FTZ R0, R27, R50 ;  /* 0x000000321b007221 */ /* 0x000fe40000010000 */
[----:B------:R-:W3:Y:S02]  /*3f90*/  LDC.64 R26, c[0x0][0x518] ;  /* 0x00014600ff1a7b82 */ /* 0x000ee40000000a00 */
[----:B------:R-:W-:-:S04]  /*3fa0*/  FADD.FTZ R25, R0, R51 ;  /* 0x0000003300197221 */ /* 0x000fc80000010000 */
[----:B------:R-:W-:Y:S02]  /*3fb0*/  FADD.FTZ R0, R25, R44 ;  /* 0x0000002c19007221 */ /* 0x000fe40000010000 */
[----:B------:R-:W0:Y:S01]  /*3fc0*/  LDC.64 R24, c[0x0][0x560] ;  /* 0x00015800ff187b82 */ /* 0x000e220000000a00 */
[----:B----4-:R-:W-:Y:S04]  /*3fd0*/  STG.E.128 desc[UR16][R20.64], R16 ;  /* 0x0000001014007986 */ /* 0x010fe8000c101d10 */
[----:B-----5:R-:W-:Y:S01]  /*3fe0*/  STG.E.128 desc[UR16][R20.64+0x200], R12 ;  /* 0x0002000c14007986 */ /* 0x020fe2000c101d10 */
[----:B---3--:R-:W-:-:S03]  /*3ff0*/  IMAD.WIDE.U32 R22, R26, UR18, R22 ;  /* 0x000000121a167c25 */ /* 0x008fc6000f8e0016 */
[----:B-1----:R-:W-:Y:S01]  /*4000*/  STG.E.128 desc[UR16][R20.64+0x400], R8 ;  /* 0x0004000814007986 */ /* 0x002fe2000c101d10 */
[----:B------:R-:W-:-:S03]  /*4010*/  IMAD R23, R27, UR18, R23 ;  /* 0x000000121b177c24 */ /* 0x000fc6000f8e0217 */
[----:B--2---:R1:W-:Y:S01]  /*4020*/  STG.E.128 desc[UR16][R20.64+0x600], R4 ;  /* 0x0006000414007986 */ /* 0x0043e2000c101d10 */
[----:B------:R-:W-:Y:S01]  /*4030*/  BAR.SYNC.DEFER_BLOCKING 0x0 ;  /* 0x0000000000007b1d */ /* 0x000fe20000010000 */
[----:B-1----:R-:W-:-:S05]  /*4040*/  FADD.FTZ R21, R0, R45 ;  /* 0x0000002d00157221 */ /* 0x002fca0000010000 */
[----:B------:R-:W-:Y:S04]  /*4050*/  STS.128 [R112], R48 ;  /* 0x0000003070007388 */ /* 0x000fe80000000c00 */
[----:B------:R1:W-:Y:S04]  /*4060*/  STS.128 [R112+0x10], R44 ;  /* 0x0000102c70007388 */ /* 0x0003e80000000c00 */
[----:B------:R2:W-:Y:S04]  /*4070*/  STS.128 [R112+0x20], R40 ;  /* 0x0000202870007388 */ /* 0x0005e80000000c00 */
[----:B------:R3:W-:Y:S01]  /*4080*/  STS.128 [R112+0x30], R36 ;  /* 0x0000302470007388 */ /* 0x0007e20000000c00 */
[----:B------:R-:W-:-:S03]  /*4090*/  NOP ;  /* 0x0000000000007918 */ /* 0x000fc60000000000 */
[----:B------:R-:W4:Y:S01]  /*40a0*/  LDS.128 R12, [R113] ;  /* 0x00000000710c7984 */ /* 0x000f220000000c00 */
[----:B-1----:R-:W-:Y:S01]  /*40b0*/  FADD.FTZ R46, R21, R46 ;  /* 0x0000002e152e7221 */ /* 0x002fe20000010000 */
[C---:B0-----:R-:W-:Y:S02]  /*40c0*/  IMAD.WIDE.U32 R20, R155.reuse, UR6, R22 ;  /* 0x000000069b147c25 */ /* 0x041fe4000f8e0016 */
[----:B------:R-:W0:Y:S02]  /*40d0*/  LDS.128 R8, [R113+0x200] ;  /* 0x0002000071087984 */ /* 0x000e240000000c00 */
[----:B------:R-:W-:Y:S01]  /*40e0*/  FADD.FTZ R47, R46, R47 ;  /* 0x0000002f2e2f7221 */ /* 0x000fe20000010000 */
[----:B------:R-:W-:Y:S01]  /*40f0*/  IMAD R0, R155, UR7, R21 ;  /* 0x000000079b007c24 */ /* 0x000fe2000f8e0215 */
[----:B------:R-:W-:Y:S01]  /*4100*/  LEA R22, P0, R20, R24, 0x2 ;  /* 0x0000001814167211 */ /* 0x000fe200078010ff */
[----:B------:R-:W1:Y:S01]  /*4110*/  LDS.128 R4, [R113+0x400] ;  /* 0x0004000071047984 */ /* 0x000e620000000c00 */
[----:B--2---:R-:W-:-:S02]  /*4120*/  FADD.FTZ R40, R47, R40 ;  /* 0x000000282f287221 */ /* 0x004fc40000010000 */
[----:B------:R-:W-:Y:S01]  /*4130*/  LEA.HI.X R23, R20, R25, R0, 0x2, P0 ;  /* 0x0000001914177211 */ /* 0x000fe200000f1400 */
[----:B------:R-:W2:Y:S01]  /*4140*/  LDS.128 R16, [R113+0x600] ;  /* 0x0006000071107984 */ /* 0x000ea20000000c00 */
[----:B------:R-:W-:Y:S01]  /*4150*/  FADD.FTZ R41, R40, R41 ;  /* 0x0000002928297221 */ /* 0x000fe20000010000 */
[----:B------:R-:W-:Y:S01]  /*4160*/  ISETP.GT.AND P0, PT, R135, 0x1, PT ;  /* 0x000000018700780c */ /* 0x000fe20003f04270 */
[----:B------:R-:W-:-:S04]  /*4170*/  IMAD.WIDE.U32 R20, R116, 0x10, R22 ;  /* 0x0000001074147825 */ /* 0x000fc800078e0016 */
[----:B------:R-:W-:Y:S01]  /*4180*/  FADD.FTZ R42, R41, R42 ;  /* 0x0000002a292a7221 */ /* 0x000fe20000010000 */
[----:B------:R-:W-:-:S03]  /*4190*/  MOV R135, R28 ;  /* 0x0000001c00877202 */ /* 0x000fc60000000f00 */
[----:B------:R-:W-:-:S04]  /*41a0*/  FADD.FTZ R43, R42, R43 ;  /* 0x0000002b2a2b7221 */ /* 0x000fc80000010000 */
[----:B---3--:R-:W-:-:S04]  /*41b0*/  FADD.FTZ R36, R43, R36 ;  /* 0x000000242b247221 */ /* 0x008fc80000010000 */
[----:B------:R-:W-:-:S04]  /*41c0*/  FADD.FTZ R37, R36, R37 ;  /* 0x0000002524257221 */ /* 0x000fc80000010000 */
[----:B------:R-:W-:-:S04]  /*41d0*/  FADD.FTZ R38, R37, R38 ;  /* 0x0000002625267221 */ /* 0x000fc80000010000 */
[----:B------:R-:W-:Y:S01]  /*41e0*/  FADD.FTZ R149, R38, R39 ;  /* 0x0000002726957221 */ /* 0x000fe20000010000 */
[----:B----4-:R3:W-:Y:S04]  /*41f0*/  STG.E.128 desc[UR16][R20.64], R12 ;  /* 0x0000000c14007986 */ /* 0x0107e8000c101d10 */
[----:B0-----:R3:W-:Y:S04]  /*4200*/  STG.E.128 desc[UR16][R20.64+0x200], R8 ;  /* 0x0002000814007986 */ /* 0x0017e8000c101d10 */
[----:B-1----:R3:W-:Y:S04]  /*4210*/  STG.E.128 desc[UR16][R20.64+0x400], R4 ;  /* 0x0004000414007986 */ /* 0x0027e8000c101d10 */
[----:B--2---:R3:W-:Y:S01]  /*4220*/  STG.E.128 desc[UR16][R20.64+0x600], R16 ;  /* 0x0006001014007986 */ /* 0x0047e2000c101d10 */
[----:B------:R-:W-:Y:S05]  /*4230*/  @P0 BRA `(.L_x_7937) ;  /* 0xffffffc8007c0947 */ /* 0x000fea000383ffff */
.L_x_7897:
        /* <DEDUP_REMOVED lines=34> */
.L_x_7939:
[----:B------:R-:W-:Y:S05]  /*4460*/  BSYNC.RECONVERGENT B0 ;  /* 0x0000000000007941 */ /* 0x000fea0003800200 */
.L_x_7938:
        /* <DEDUP_REMOVED lines=26> */
.L_x_7941:
[----:B------:R-:W-:Y:S05]  /*4610*/  BSYNC.RECONVERGENT B0 ;  /* 0x0000000000007941 */ /* 0x000fea0003800200 */
.L_x_7940:
[----:B------:R-:W-:Y:S05]  /*4620*/  @P2 EXIT ;  /* 0x000000000000294d */ /* 0x000fea0003800000 */
[----:B------:R-:W1:Y:S01]  /*4630*/  LDCU.64 UR8, c[0x0][0x4e8] ;  /* 0x00009d00ff0877ac */ /* 0x000e620008000a00 */
[----:B------:R-:W2:Y:S01]  /*4640*/  S2UR UR5, SR_CgaCtaId ;  /* 0x00000000000579c3 */ /* 0x000ea20000008800 */
[----:B------:R-:W-:Y:S01]  /*4650*/  BSSY.RECONVERGENT B0, `(.L_x_7942) ;  /* 0x0000022000007945 */ /* 0x000fe20003800200 */
[----:B------:R-:W-:Y:S01]  /*4660*/  UMOV UR4, 0x400 ;  /* 0x0000040000047882 */ /* 0x000fe20000000000 */
[----:B------:R-:W3:Y:S01]  /*4670*/  LDCU UR6, c[0x0][0x360] ;  /* 0x00006c00ff0677ac */ /* 0x000ee20008000800 */
[----:B------:R-:W4:Y:S01]  /*4680*/  LDCU.64 UR10, c[0x0][0x4b0] ;  /* 0x00009600ff0a77ac */ /* 0x000f220008000a00 */
[----:B------:R-:W0:Y:S01]  /*4690*/  LDCU.64 UR12, c[0x0][0x530] ;  /* 0x0000a600ff0c77ac */ /* 0x000e220008000a00 */
[----:B------:R-:W0:Y:S01]  /*46a0*/  LDCU.64 UR14, c[0x0][0x4f0] ;  /* 0x00009e00ff0e77ac */ /* 0x000e220008000a00 */
[C---:B-1----:R-:W-:Y:S01]  /*46b0*/  IMAD.WIDE.U32 R2, R155.reuse, UR8, RZ ;  /* 0x000000089b027c25 */ /* 0x042fe2000f8e00ff */
[----:B------:R-:W1:Y:S03]  /*46c0*/  LDCU.64 UR18, c[0x0][0x540] ;  /* 0x0000a800ff1277ac */ /* 0x000e660008000a00 */
[----:B------:R-:W-:Y:S01]  /*46d0*/  IMAD R155, R155, UR9, R3 ;  /* 0x000000099b9b7c24 */ /* 0x000fe2000f8e0203 */
[----:B0-234-:R-:W-:-:S12]  /*46e0*/  ULEA UR4, UR5, UR4, 0x18 ;  /* 0x0000000405047291 */ /* 0x01dfd8000f8ec0ff */
.L_x_7943:
[----:B------:R-:W-:Y:S02]  /*46f0*/  LEA R0, R13, UR4, 0x2 ;  /* 0x000000040d007c11 */ /* 0x000fe4000f8e10ff */
[----:B------:R-:W-:Y:S02]  /*4700*/  SHF.R.S32.HI R4, RZ, 0x1f, R13 ;  /* 0x0000001fff047819 */ /* 0x000fe4000001140d */
[----:B0-----:R-:W-:Y:S01]  /*4710*/  MOV R6, R2 ;  /* 0x0000000200067202 */ /* 0x001fe20000000f00 */
[----:B------:R-:W0:Y:S01]  /*4720*/  LDS R15, [R0+0x2348] ;  /* 0x00234800000f7984 */ /* 0x000e220000000800 */
[----:B------:R-:W-:Y:S01]  /*4730*/  MOV R7, R155 ;  /* 0x0000009b00077202 */ /* 0x000fe20000000f00 */
[C---:B------:R-:W-:Y:S01]  /*4740*/  IMAD R10, R4.reuse, UR10, RZ ;  /* 0x0000000a040a7c24 */ /* 0x040fe2000f8e02ff */
[----:B------:R-:W-:Y:S01]  /*4750*/  MOV R152, R90 ;  /* 0x0000005a00987202 */ /* 0x000fe20000000f00 */
[----:B------:R-:W2:Y:S01]  /*4760*/  LDS R17, [R0+0x2748] ;  /* 0x0027480000117984 */ /* 0x000ea20000000800 */
[----:B------:R-:W-:-:S02]  /*4770*/  IMAD R12, R4, UR14, RZ ;  /* 0x0000000e040c7c24 */ /* 0x000fc4000f8e02ff */
[----:B------:R-:W-:-:S04]  /*4780*/  IMAD.WIDE.U32 R8, R13, UR14, R6 ;  /* 0x0000000e0d087c25 */ /* 0x000fc8000f8e0006 */
[----:B------:R-:W-:-:S04]  /*4790*/  IMAD.WIDE.U32 R4, R13, UR10, R152 ;  /* 0x0000000a0d047c25 */ /* 0x000fc8000f8e0098 */
[C---:B------:R-:W-:Y:S01]  /*47a0*/  IMAD R7, R13.reuse, UR11, R10 ;  /* 0x0000000b0d077c24 */ /* 0x040fe2000f8e020a */
[----:B------:R-:W-:Y:S01]  /*47b0*/  LEA R6, P0, R4, UR12, 0x2 ;  /* 0x0000000c04067c11 */ /* 0x000fe2000f8010ff */
[C---:B------:R-:W-:Y:S01]  /*47c0*/  IMAD R11, R13.reuse, UR15, R12 ;  /* 0x0000000f0d0b7c24 */ /* 0x040fe2000f8e020c */
[----:B------:R-:W-:Y:S02]  /*47d0*/  IADD3 R13, PT, PT, R13, UR6, RZ ;  /* 0x000000060d0d7c10 */ /* 0x000fe4000fffe0ff */
[----:B------:R-:W-:Y:S02]  /*47e0*/  IADD3 R7, PT, PT, R5, R7, RZ ;  /* 0x0000000705077210 */ /* 0x000fe40007ffe0ff */
[----:B-1----:R-:W-:Y:S02]  /*47f0*/  LEA R10, P1, R8, UR18, 0x2 ;  /* 0x00000012080a7c11 */ /* 0x002fe4000f8210ff */
[----:B------:R-:W-:Y:S02]  /*4800*/  LEA.HI.X R7, R4, UR13, R7, 0x2, P0 ;  /* 0x0000000d04077c11 */ /* 0x000fe400080f1407 */
[----:B------:R-:W-:-:S02]  /*4810*/  ISETP.GE.AND P0, PT, R13, UR7, PT ;  /* 0x000000070d007c0c */ /* 0x000fc4000bf06270 */
[----:B------:R-:W-:-:S04]  /*4820*/  IADD3 R5, PT, PT, R9, R11, RZ ;  /* 0x0000000b09057210 */ /* 0x000fc80007ffe0ff */
[----:B------:R-:W-:Y:S01]  /*4830*/  LEA.HI.X R11, R8, UR19, R5, 0x2, P1 ;  /* 0x00000013080b7c11 */ /* 0x000fe200088f1405 */
[----:B0-----:R0:W-:Y:S04]  /*4840*/  REDG.E.ADD.F32.FTZ.RN.STRONG.GPU desc[UR16][R6.64], R15 ;  /* 0x0000000f060079a6 */ /* 0x0011e8000c12f310 */
[----:B--2---:R0:W-:Y:S02]  /*4850*/  REDG.E.ADD.F32.FTZ.RN.STRONG.GPU desc[UR16][R10.64], R17 ;  /* 0x000000110a0079a6 */ /* 0x0041e4000c12f310 */
[----:B------:R-:W-:Y:S05]  /*4860*/  @!P0 BRA `(.L_x_7943) ;  /* 0xfffffffc00a08947 */ /* 0x000fea000383ffff */
[----:B------:R-:W-:Y:S05]  /*4870*/  BSYNC.RECONVERGENT B0 ;  /* 0x0000000000007941 */ /* 0x000fea0003800200 */
.L_x_7942:
[----:B------:R-:W-:Y:S05]  /*4880*/  EXIT ;  /* 0x000000000000794d */ /* 0x000fea0003800000 */
.L_x_7944:
        /* <DEDUP_REMOVED lines=15> */
.L_x_10497:


//--------------------- .text._Z25selective_scan_bwd_kernelI32Selective_Scan_bwd_kernel_traitsILi32ELi16ELb1ELb1ELb0ELb0ELb1EffEEv12SSMParamsBwd --------------------------
	.section	.text._Z25selective_scan_bwd_kernelI32Selective_Scan_bwd_kernel_traitsILi32ELi16ELb1ELb1ELb0ELb0ELb1EffEEv12SSMParamsBwd,"ax",@progbits
	.align	128
        .global         _Z25selective_scan_bwd_kernelI32Selective_Scan_bwd_kernel_traitsILi32ELi16ELb1ELb1ELb0ELb0ELb1EffEEv12SSMParamsBwd
        .type           _Z25selective_scan_bwd_kernelI32Selective_Scan_bwd_kernel_traitsILi32ELi16ELb1ELb1ELb0ELb0ELb1EffEEv12SSMParamsBwd,@function
        .size           _Z25selective_scan_bwd_kernelI32Selective_Scan_bwd_kernel_traitsILi32ELi16ELb1ELb1ELb0ELb0ELb1EffEEv12SSMParamsBwd,(.L_x_10498 - _Z25selective_scan_bwd_kernelI32Selective_Scan_bwd_kernel_traitsILi32ELi16ELb1ELb1ELb0ELb0ELb1EffEEv12SSMParamsBwd)
        .other          _Z25selective_scan_bwd_kernelI32Selective_Scan_bwd_kernel_traitsILi32ELi16ELb1ELb1ELb0ELb0ELb1EffEEv12SSMParamsBwd,@"STO_CUDA_ENTRY STV_DEFAULT"
_Z25selective_scan_bwd_kernelI32Selective_Scan_bwd_kernel_traitsILi32ELi16ELb1ELb1ELb0ELb0ELb1EffEEv12SSMParamsBwd:
.text._Z25selective_scan_bwd_kernelI32Selective_Scan_bwd_kernel_traitsILi32ELi16ELb1ELb1ELb0ELb0ELb1EffEEv12SSMParamsBwd:
[----:B------:R-:W-:Y:S08]  /*0000*/  LDC R1, c[0x0][0x37c] ;  /* 0x0000df00ff017b82 */ /* 0x000ff00000000800 */
[----:B------:R-:W0:Y:S01]  /*0010*/  LDC R13, c[0x0][0x398] ;  /* 0x0000e600ff0d7b82 */ /* 0x000e220000000800 */
[----:B------:R-:W1:Y:S01]  /*0020*/  S2R R0, SR_CTAID.Y ;  /* 0x0000000000007919 */ /* 0x000e620000002600 */
[----:B------:R-:W2:Y:S01]  /*0030*/  LDCU.64 UR16, c[0x0][0x358] ;  /* 0x00006b00ff1077ac */ /* 0x000ea20008000a00 */
[----:B------:R-:W-:Y:S01]  /*0040*/  CS2R R2, SRZ ;  /* 0x0000000000027805 */ /* 0x000fe2000001ff00 */
[----:B------:R-:W3:Y:S04]  /*0050*/  LDCU.128 UR12, c[0x0][0x400] ;  /* 0x00008000ff0c77ac */ /* 0x000ee80008000c00 */
        /* <DEDUP_REMOVED lines=16> */
[----:B------:R-:W-:Y:S01]  /*0160*/  @P1 LEA R6, P3, R0, R6, 0x2 ;  /* 0x0000000600061211 */ /* 0x000fe200078610ff */
        /* <DEDUP_REMOVED lines=13> */
[----:B------:R-:W-:-:S03]  /*0240*/  IMAD.HI.U32 R9, R9, R5, R8 ;  /* 0x0000000509097227 */ /* 0x000fc600078e0008 */
[----:B------:R-:W4:Y:S03]  /*0250*/  LDC.64 R30, c[0x0][0x448] ;  /* 0x00011200ff1e7b82 */ /* 0x000f260000000a00 */
[----:B------:R-:W-:-:S05]  /*0260*/  IMAD.HI.U32 R9, R9, R4, RZ ;  /* 0x0000000409097227 */ /* 0x000fca00078e00ff */
[----:B------:R-:W-:-:S05]  /*0270*/  IADD3 R5, PT, PT, -R9, RZ, RZ ;  /* 0x000000ff09057210 */ /* 0x000fca0007ffe1ff */
[----:B------:R-:W-:Y:S01]  /*0280*/  IMAD R4, R11, R5, R4 ;  /* 0x000000050b047224 */ /* 0x000fe200078e0204 */
[----:B---3--:R-:W-:-:S04]  /*0290*/  ISETP.NE.U32.AND P0, PT, R6, RZ, PT ;  /* 0x000000ff0600720c */ /* 0x008fc80003f05070 */
[----:B------:R-:W-:Y:S02]  /*02a0*/  ISETP.GT.U32.AND P2, PT, R11, R4, PT ;  /* 0x000000040b00720c */ /* 0x000fe40003f44070 */
[----:B------:R-:W-:Y:S01]  /*02b0*/  ISETP.NE.AND.EX P0, PT, R7, RZ, PT, P0 ;  /* 0x000000ff0700720c */ /* 0x000fe20003f05300 */
[----:B------:R-:W-:-:S10]  /*02c0*/  UIMAD.WIDE.U32 UR6, UR18, UR12, URZ ;  /* 0x0000000c120672a5 */ /* 0x000fd4000f8e00ff */
[----:B------:R-:W-:Y:S01]  /*02d0*/  @!P2 IADD3 R4, PT, PT, R4, -R11, RZ ;  /* 0x8000000b0404a210 */ /* 0x000fe20007ffe0ff */
[----:B------:R-:W-:Y:S01]  /*02e0*/  UIMAD.WIDE.U32 UR4, UR18, UR8, URZ ;  /* 0x00000008120472a5 */ /* 0x000fe2000f8e00ff */
[----:B------:R-:W-:Y:S01]  /*02f0*/  LOP3.LUT R6, R0, R13, RZ, 0x3c, !PT ;  /* 0x0000000d00067212 */ /* 0x000fe200078e3cff */
[----:B------:R-:W3:Y:S01]  /*0300*/  @P0 LDC R22, c[0x0][0x38c] ;  /* 0x0000e300ff160b82 */ /* 0x000ee20000000800 */
[----:B------:R-:W-:-:S07]  /*0310*/  ISETP.GE.U32.AND P1, PT, R4, R11, PT ;  /* 0x0000000b0400720c */ /* 0x000fce0003f26070 */
[----:B------:R-:W2:Y:S01]  /*0320*/  @P0 LDC R11, c[0x0][0x384] ;  /* 0x0000e100ff0b0b82 */ /* 0x000ea20000000800 */
[----:B------:R-:W-:Y:S01]  /*0330*/  UIMAD UR8, UR18, UR9, UR5 ;  /* 0x00000009120872a4 */ /* 0x000fe2000f8e0205 */
[----:B------:R-:W-:Y:S02]  /*0340*/  @!P2 IADD3 R9, PT, PT, R9, 0x1, RZ ;  /* 0x000000010909a810 */ /* 0x000fe40007ffe0ff */
[----:B------:R-:W-:Y:S01]  /*0350*/  MOV R4, UR4 ;  /* 0x0000000400047c02 */ /* 0x000fe20008000f00 */
[----:B------:R-:W-:Y:S01]  /*0360*/  UIMAD UR4, UR18, UR13, UR7 ;  /* 0x0000000d120472a4 */ /* 0x000fe2000f8e0207 */
[----:B------:R-:W-:Y:S02]  /*0370*/  ISETP.GE.AND P3, PT, R6, RZ, PT ;  /* 0x000000ff0600720c */ /* 0x000fe40003f66270 */
[----:B------:R-:W-:Y:S02]  /*0380*/  @P1 IADD3 R9, PT, PT, R9, 0x1, RZ ;  /* 0x0000000109091810 */ /* 0x000fe40007ffe0ff */
[----:B------:R-:W-:-:S02]  /*0390*/  MOV R6, UR6 ;  /* 0x0000000600067c02 */ /* 0x000fc40008000f00 */
[----:B------:R-:W-:Y:S01]  /*03a0*/  MOV R7, UR7 ;  /* 0x0000000700077c02 */ /* 0x000fe20008000f00 */
[----:B------:R-:W1:Y:S01]  /*03b0*/  LDCU.64 UR6, c[0x0][0x498] ;  /* 0x00009300ff0677ac */ /* 0x000e620008000a00 */
[----:B------:R-:W-:Y:S02]  /*03c0*/  MOV R5, UR5 ;  /* 0x0000000500057c02 */ /* 0x000fe40008000f00 */
[----:B------:R-:W-:Y:S01]  /*03d0*/  MOV R5, UR8 ;  /* 0x0000000800057c02 */ /* 0x000fe20008000f00 */
[----:B------:R-:W0:Y:S01]  /*03e0*/  LDCU.64 UR8, c[0x0][0x3b0] ;  /* 0x00007600ff0877ac */ /* 0x000e220008000a00 */
[----:B------:R-:W-:Y:S02]  /*03f0*/  MOV R141, R9 ;  /* 0x00000009008d7202 */ /* 0x000fe40000000f00 */
[----:B------:R-:W4:Y:S01]  /*0400*/  @P0 LDC.64 R8, c[0x0][0x480] ;  /* 0x00012000ff080b82 */ /* 0x000f220000000a00 */
[----:B------:R-:W-:Y:S01]  /*0410*/  IMAD.WIDE.U32 R4, R0, UR10, R4 ;  /* 0x0000000a00047c25 */ /* 0x000fe2000f8e0004 */
[----:B------:R-:W-:-:S03]  /*0420*/  ISETP.NE.AND P2, PT, R13, RZ, PT ;  /* 0x000000ff0d00720c */ /* 0x000fc60003f45270 */
[----:B------:R-:W-:Y:S02]  /*0430*/  IMAD R12, R0, UR11, R5 ;  /* 0x0000000b000c7c24 */ /* 0x000fe4000f8e0205 */
[----:B--2---:R-:W-:Y:S01]  /*0440*/  @P0 IMAD R5, R11, UR18, R0 ;  /* 0x000000120b050c24 */ /* 0x004fe2000f8e0200 */
[----:B------:R-:W-:-:S03]  /*0450*/  MOV R7, UR4 ;  /* 0x0000000400077c02 */ /* 0x000fc60008000f00 */
[----:B------:R-:W-:Y:S01]  /*0460*/  @P0 IMAD R5, R5, R14, RZ ;  /* 0x0000000e05050224 */ /* 0x000fe200078e02ff */
[----:B-1----:R-:W-:Y:S01]  /*0470*/  UIMAD.WIDE.U32 UR4, UR18, UR6, URZ ;  /* 0x00000006120472a5 */ /* 0x002fe2000f8e00ff */
[----:B------:R-:W-:Y:S02]  /*0480*/  @!P3 IADD3 R141, PT, PT, -R141, RZ, RZ ;  /* 0x000000ff8d8db210 */ /* 0x000fe40007ffe1ff */
[----:B---3--:R-:W-:Y:S01]  /*0490*/  @P0 IMAD R5, R5, R22, RZ ;  /* 0x0000001605050224 */ /* 0x008fe200078e02ff */
[----:B------:R-:W-:Y:S01]  /*04a0*/  @!P2 LOP3.LUT R141, RZ, R13, RZ, 0x33, !PT ;  /* 0x0000000dff8da212 */ /* 0x000fe200078e33ff */
[----:B------:R-:W1:Y:S01]  /*04b0*/  LDC.64 R22, c[0x0][0x4a8] ;  /* 0x00012a00ff167b82 */ /* 0x000e620000000a00 */
[----:B------:R-:W-:Y:S02]  /*04c0*/  UIMAD UR5, UR18, UR7, UR5 ;  /* 0x00000007120572a4 */ /* 0x000fe4000f8e0205 */
[----:B0-----:R-:W-:Y:S01]  /*04d0*/  UIMAD.WIDE.U32 UR6, UR18, UR8, URZ ;  /* 0x00000008120672a5 */ /* 0x001fe2000f8e00ff */
[----:B------:R-:W-:-:S02]  /*04e0*/  SHF.R.S32.HI R33, RZ, 0x1f, R141 ;  /* 0x0000001fff217819 */ /* 0x000fc4000001148d */
[----:B------:R-:W-:Y:S02]  /*04f0*/  CS2R R156, SRZ ;  /* 0x00000000009c7805 */ /* 0x000fe4000001ff00 */
[----:B------:R-:W-:Y:S01]  /*0500*/  LEA R11, R14, 0xfffffe00, 0x9 ;  /* 0xfffffe000e0b7811 */ /* 0x000fe200078e48ff */
[----:B------:R-:W-:Y:S01]  /*0510*/  IMAD.WIDE.U32 R6, R0, UR14, R6 ;  /* 0x0000000e00067c25 */ /* 0x000fe2000f8e0006 */
[----:B------:R-:W-:Y:S02]  /*0520*/  UIMAD UR7, UR18, UR9, UR7 ;  /* 0x00000009120772a4 */ /* 0x000fe4000f8e0207 */
[----:B------:R-:W-:Y:S01]  /*0530*/  IADD3 R16, P2, PT, R11, R4, RZ ;  /* 0x000000040b107210 */ /* 0x000fe20007f5e0ff */
[----:B----4-:R-:W-:Y:S01]  /*0540*/  @P0 IMAD.WIDE R156, R5, 0x8, R8 ;  /* 0x00000008059c0825 */ /* 0x010fe200078e0208 */
[----:B------:R-:W-:-:S03]  /*0550*/  IADD3 R15, P3, PT, R11, R6, RZ ;  /* 0x000000060b0f7210 */ /* 0x000fc60007f7e0ff */
[----:B------:R-:W-:Y:S02]  /*0560*/  IMAD R8, R33, R20, RZ ;  /* 0x0000001421087224 */ /* 0x000fe400078e02ff */
[----:B------:R-:W-:Y:S01]  /*0570*/  IMAD.WIDE.U32 R4, R0, R18, UR4 ;  /* 0x0000000400047e25 */ /* 0x000fe2000f8e0012 */
[----:B------:R-:W-:-:S03]  /*0580*/  ISETP.GE.AND P1, PT, R14, 0x1, PT ;  /* 0x000000010e00780c */ /* 0x000fc60003f26270 */
[----:B------:R-:W-:Y:S02]  /*0590*/  IMAD R10, R0, UR15, R7 ;  /* 0x0000000f000a7c24 */ /* 0x000fe4000f8e0207 */
[----:B------:R-:W-:-:S04]  /*05a0*/  IMAD.WIDE.U32 R6, R141, R20, UR6 ;  /* 0x000000068d067e25 */ /* 0x000fc8000f8e0014 */
[----:B------:R-:W-:Y:S02]  /*05b0*/  IMAD R9, R141, R21, R8 ;  /* 0x000000158d097224 */ /* 0x000fe400078e0208 */
[----:B------:R-:W-:Y:S01]  /*05c0*/  IMAD R8, R0, R19, R5 ;  /* 0x0000001300087224 */ /* 0x000fe200078e0205 */
[----:B------:R-:W-:Y:S02]  /*05d0*/  SHF.R.S32.HI R5, RZ, 0x1f, R11 ;  /* 0x0000001fff057819 */ /* 0x000fe4000001140b */
[----:B------:R-:W-:Y:S02]  /*05e0*/  IADD3 R4, P4, PT, R11, R4, RZ ;  /* 0x000000040b047210 */ /* 0x000fe40007f9e0ff */
[----:B------:R-:W-:Y:S02]  /*05f0*/  IADD3 R14, PT, PT, R7, R9, RZ ;  /* 0x00000009070e7210 */ /* 0x000fe40007ffe0ff */
[----:B------:R-:W-:Y:S02]  /*0600*/  IADD3 R11, P5, PT, R11, R6, RZ ;  /* 0x000000060b0b7210 */ /* 0x000fe40007fbe0ff */
[----:B------:R-:W-:-:S02]  /*0610*/  IADD3.X R7, PT, PT, R5, R12, RZ, P2, !PT ;  /* 0x0000000c05077210 */ /* 0x000fc400017fe4ff */
[----:B------:R-:W-:Y:S01]  /*0620*/  LEA R13, P0, R16, R24, 0x2 ;  /* 0x00000018100d7211 */ /* 0x000fe200078010ff */
[----:B-1----:R-:W-:Y:S01]  /*0630*/  IMAD.WIDE.U32 R150, R0, R22, RZ ;  /* 0x0000001600967225 */ /* 0x002fe200078e00ff */
[C---:B------:R-:W-:Y:S02]  /*0640*/  IADD3.X R17, PT, PT, R5.reuse, R8, RZ, P4, !PT ;  /* 0x0000000805117210 */ /* 0x040fe400027fe4ff */
[C---:B------:R-:W-:Y:S02]  /*0650*/  IADD3.X R6, PT, PT, R5.reuse, R10, RZ, P3, !PT ;  /* 0x0000000a05067210 */ /* 0x040fe40001ffe4ff */
[----:B------:R-:W-:Y:S02]  /*0660*/  IADD3.X R12, PT, PT, R5, R14, RZ, P5, !PT ;  /* 0x0000000e050c7210 */ /* 0x000fe40002ffe4ff */
[----:B------:R-:W-:Y:S02]  /*0670*/  LEA.HI.X R16, R16, R25, R7, 0x2, P0 ;  /* 0x0000001910107211 */ /* 0x000fe400000f1407 */
[----:B------:R-:W-:-:S02]  /*0680*/  LEA R14, P0, R15, R26, 0x2 ;  /* 0x0000001a0f0e7211 */ /* 0x000fc400078010ff */
[----:B------:R-:W-:Y:S02]  /*0690*/  LEA R8, P2, R4, R28, 0x2 ;  /* 0x0000001c04087211 */ /* 0x000fe400078410ff */
[----:B------:R-:W-:Y:S01]  /*06a0*/  LEA R10, P3, R11, R30, 0x2 ;  /* 0x0000001e0b0a7211 */ /* 0x000fe200078610ff */
[----:B------:R-:W-:Y:S01]  /*06b0*/  HFMA2 R139, -RZ, RZ, 0, 0 ;  /* 0x00000000ff8b7431 */ /* 0x000fe200000001ff */
[----:B------:R-:W-:Y:S01]  /*06c0*/  LEA.HI.X R15, R15, R27, R6, 0x2, P0 ;  /* 0x0000001b0f0f7211 */ /* 0x000fe200000f1406 */
[----:B------:R-:W-:Y:S01]  /*06d0*/  IMAD R5, R0, R23, R151 ;  /* 0x0000001700057224 */ /* 0x000fe200078e0297 */
        /* <DEDUP_REMOVED lines=9> */
[----:B------:R-:W3:Y:S03]  /*0770*/  LDCU.64 UR10, c[0x0][0x4c0] ;  /* 0x00009800ff0a77ac */ /* 0x000ee60008000a00 */
[----:B------:R-:W4:Y:S01]  /*0780*/  S2UR UR5, SR_CgaCtaId ;  /* 0x00000000000579c3 */ /* 0x000f220000008800 */
[----:B------:R-:W0:Y:S01]  /*0790*/  LDCU.64 UR8, c[0x0][0x3d8] ;  /* 0x00007b00ff0877ac */ /* 0x000e220008000a00 */
[----:B------:R-:W-:Y:S01]  /*07a0*/  UMOV UR4, 0x400 ;  /* 0x0000040000047882 */ /* 0x000fe20000000000 */
[----:B--2---:R-:W-:Y:S01]  /*07b0*/  IMAD.WIDE.U32 R154, R0, UR6, RZ ;  /* 0x00000006009a7c25 */ /* 0x004fe2000f8e00ff */
[----:B------:R-:W2:Y:S03]  /*07c0*/  LDCU UR6, c[0x0][0x394] ;  /* 0x00007280ff0677ac */ /* 0x000ea60008000800 */
[----:B---3--:R-:W-:-:S02]  /*07d0*/  IMAD R4, R33, UR10, RZ ;  /* 0x0000000a21047c24 */ /* 0x008fc4000f8e02ff */
[C---:B------:R-:W-:Y:S02]  /*07e0*/  IMAD R9, R0.reuse, UR7, R155 ;  /* 0x0000000700097c24 */ /* 0x040fe4000f8e029b */
[----:B------:R-:W-:Y:S01]  /*07f0*/  IMAD R53, R141, UR11, R4 ;  /* 0x0000000b8d357c24 */ /* 0x000fe2000f8e0204 */
[----:B------:R-:W-:Y:S01]  /*0800*/  MOV R4, R13 ;  /* 0x0000000d00047202 */ /* 0x000fe20000000f00 */
[----:B0-----:R-:W-:Y:S01]  /*0810*/  IMAD.WIDE.U32 R152, R0, UR8, RZ ;  /* 0x0000000800987c25 */ /* 0x001fe2000f8e00ff */
[----:B------:R-:W-:Y:S02]  /*0820*/  MOV R13, R16 ;  /* 0x00000010000d7202 */ /* 0x000fe40000000f00 */
[----:B------:R-:W-:Y:S01]  /*0830*/  IADD3 R23, PT, PT, R148, 0x20, RZ ;  /* 0x0000002094177810 */ /* 0x000fe20007ffe0ff */
[----:B-1----:R-:W-:Y:S01]  /*0840*/  IMAD.WIDE.U32 R6, R18, UR18, R148 ;  /* 0x0000001212067c25 */ /* 0x002fe2000f8e0094 */
[----:B----4-:R-:W-:Y:S01]  /*0850*/  ULEA UR5, UR5, UR4, 0x18 ;  /* 0x0000000405057291 */ /* 0x010fe2000f8ec0ff */
[----:B------:R-:W-:-:S02]  /*0860*/  IADD3 R25, PT, PT, R148, 0x40, RZ ;  /* 0x0000004094197810 */ /* 0x000fc40007ffe0ff */
[----:B------:R-:W-:Y:S01]  /*0870*/  IMAD R7, R19, UR18, R7 ;  /* 0x0000001213077c24 */ /* 0x000fe2000f8e0207 */
[C---:B------:R-:W-:Y:S01]  /*0880*/  SHF.L.U32 R19, R148.reuse, 0x4, RZ ;  /* 0x0000000494137819 */ /* 0x040fe200000006ff */
[----:B------:R-:W-:Y:S01]  /*0890*/  UIADD3 UR4, UPT, UPT, UR5, 0x850, URZ ;  /* 0x0000085005047890 */ /* 0x000fe2000fffe0ff */
[C---:B------:R-:W-:Y:S01]  /*08a0*/  IADD3 R27, PT, PT, R148.reuse, 0x60, RZ ;  /* 0x00000060941b7810 */ /* 0x040fe20007ffe0ff */
[----:B------:R-:W-:Y:S01]  /*08b0*/  IMAD.WIDE.U32 R140, R141, UR10, R6 ;  /* 0x0000000a8d8c7c25 */ /* 0x000fe2000f8e0006 */
[----:B------:R-:W-:Y:S02]  /*08c0*/  IADD3 R29, PT, PT, R148, 0x80, RZ ;  /* 0x00000080941d7810 */ /* 0x000fe40007ffe0ff */
[----:B------:R-:W-:Y:S01]  /*08d0*/  MOV R6, R14 ;  /* 0x0000000e00067202 */ /* 0x000fe20000000f00 */
[----:B------:R-:W-:Y:S01]  /*08e0*/  IMAD R11, R0, UR9, R153 ;  /* 0x00000009000b7c24 */ /* 0x000fe2000f8e0299 */
[C---:B------:R-:W-:Y:S02]  /*08f0*/  IADD3 R31, PT, PT, R148.reuse, 0xa0, RZ ;  /* 0x000000a0941f7810 */ /* 0x040fe40007ffe0ff */
[----:B------:R-:W-:-:S02]  /*0900*/  IADD3 R33, PT, PT, R148, 0xc0, RZ ;  /* 0x000000c094217810 */ /* 0x000fc40007ffe0ff */
[C---:B------:R-:W-:Y:S02]  /*0910*/  IADD3 R35, PT, PT, R148.reuse, 0xe0, RZ ;  /* 0x000000e094237810 */ /* 0x040fe40007ffe0ff */
[C---:B------:R-:W-:Y:S02]  /*0920*/  IADD3 R37, PT, PT, R148.reuse, 0x100, RZ ;  /* 0x0000010094257810 */ /* 0x040fe40007ffe0ff */
[C---:B------:R-:W-:Y:S02]  /*0930*/  LEA.HI R22, R148.reuse, R148, RZ, 0x1b ;  /* 0x0000009494167211 */ /* 0x040fe400078fd8ff */
[C---:B------:R-:W-:Y:S02]  /*0940*/  IADD3 R39, PT, PT, R148.reuse, 0x120, RZ ;  /* 0x0000012094277810 */ /* 0x040fe40007ffe0ff */
[C---:B------:R-:W-:Y:S02]  /*0950*/  IADD3 R41, PT, PT, R148.reuse, 0x140, RZ ;  /* 0x0000014094297810 */ /* 0x040fe40007ffe0ff */
[----:B------:R-:W-:-:S02]  /*0960*/  IADD3 R43, PT, PT, R148, 0x160, RZ ;  /* 0x00000160942b7810 */ /* 0x000fc40007ffe0ff */
[C---:B------:R-:W-:Y:S02]  /*0970*/  IADD3 R45, PT, PT, R148.reuse, 0x180, RZ ;  /* 0x00000180942d7810 */ /* 0x040fe40007ffe0ff */
[C---:B------:R-:W-:Y:S02]  /*0980*/  IADD3 R47, PT, PT, R148.reuse, 0x1a0, RZ ;  /* 0x000001a0942f7810 */ /* 0x040fe40007ffe0ff */
[C---:B------:R-:W-:Y:S02]  /*0990*/  IADD3 R49, PT, PT, R148.reuse, 0x1c0, RZ ;  /* 0x000001c094317810 */ /* 0x040fe40007ffe0ff */
[C---:B------:R-:W-:Y:S02]  /*09a0*/  IADD3 R51, PT, PT, R148.reuse, 0x1e0, RZ ;  /* 0x000001e094337810 */ /* 0x040fe40007ffe0ff */
[----:B------:R-:W-:Y:S02]  /*09b0*/  SHF.L.U32 R14, R148, 0x2, RZ ;  /* 0x00000002940e7819 */ /* 0x000fe400000006ff */
        /* <DEDUP_REMOVED lines=10> */
[----:B------:R-:W-:Y:S02]  /*0a60*/  LEA R19, R22, UR5, 0x2 ;  /* 0x0000000516137c11 */ /* 0x000fe4000f8e10ff */
        /* <DEDUP_REMOVED lines=8> */
[----:B------:R-:W-:Y:S02]  /*0af0*/  LEA R22, R23, UR5, 0x2 ;  /* 0x0000000517167c11 */ /* 0x000fe4000f8e10ff */
[----:B------:R-:W-:Y:S02]  /*0b00*/  LEA R23, R25, UR5, 0x2 ;  /* 0x0000000519177c11 */ /* 0x000fe4000f8e10ff */
[----:B------:R-:W-:Y:S02]  /*0b10*/  LEA R25, R29, UR5, 0x2 ;  /* 0x000000051d197c11 */ /* 0x000fe4000f8e10ff */
[----:B------:R-:W-:Y:S02]  /*0b20*/  LEA R29, R30, UR5, 0x2 ;  /* 0x000000051e1d7c11 */ /* 0x000fe4000f8e10ff */
[----:B------:R-:W-:Y:S02]  /*0b30*/  MOV R7, RZ ;  /* 0x000000ff00077202 */ /* 0x000fe40000000f00 */
[----:B--2---:R-:W-:-:S02]  /*0b40*/  MOV R16, UR6 ;  /* 0x0000000600107c02 */ /* 0x004fc40008000f00 */
        /* <DEDUP_REMOVED lines=16> */
.L_x_7986:
[----:B------:R-:W-:Y:S01]  /*0c50*/  BAR.SYNC.DEFER_BLOCKING 0x0 ;  /* 0x0000000000007b1d */ /* 0x000fe20000010000 */
[----:B0-----:R-:W-:Y:S02]  /*0c60*/  MOV R40, R4 ;  /* 0x0000000400287202 */ /* 0x001fe40000000f00 */
[----:B------:R-:W-:-:S05]  /*0c70*/  MOV R41, R13 ;  /* 0x0000000d00297202 */ /* 0x000fca0000000f00 */
[----:B------:R-:W0:Y:S01]  /*0c80*/  S2UR UR6, SR_CgaCtaId ;  /* 0x00000000000679c3 */ /* 0x000e220000008800 */
[----:B------:R-:W1:Y:S01]  /*0c90*/  S2R R39, SR_LANEID ;  /* 0x0000000000277919 */ /* 0x000e620000000000 */
[----:B------:R-:W-:Y:S01]  /*0ca0*/  IMAD.WIDE.U32 R42, R37, 0x10, R40 ;  /* 0x00000010252a7825 */ /* 0x000fe200078e0028 */
[----:B------:R-:W-:-:S03]  /*0cb0*/  UMOV UR4, 0x400 ;  /* 0x0000040000047882 */ /* 0x000fc60000000000 */
[----:B------:R-:W-:Y:S01]  /*0cc0*/  HFMA2 R143, -RZ, RZ, 0, 0 ;  /* 0x00000000ff8f7431 */ /* 0x000fe200000001ff */
[----:B------:R-:W2:Y:S01]  /*0cd0*/  LDCU.64 UR8, c[0x0][0x490] ;  /* 0x00009200ff0877ac */ /* 0x000ea20008000a00 */
[----:B------:R-:W3:Y:S08]  /*0ce0*/  LDC.64 R112, c[0x0][0x488] ;  /* 0x00012200ff707b82 */ /* 0x000ef00000000a00 */
[----:B------:R-:W4:Y:S01]  /*0cf0*/  LDC.64 R128, c[0x0][0x478] ;  /* 0x00011e00ff807b82 */ /* 0x000f220000000a00 */
[----:B------:R-:W2:Y:S04]  /*0d00*/  LDG.E.128 R44, desc[UR16][R42.64] ;  /* 0x000000102a2c7981 */ /* 0x000ea8000c1e1d00 */
[----:B------:R-:W3:Y:S04]  /*0d10*/  LDG.E.128 R48, desc[UR16][R42.64+0x200] ;  /* 0x000200102a307981 */ /* 0x000ee8000c1e1d00 */
[----:B------:R-:W4:Y:S04]  /*0d20*/  LDG.E.128 R68, desc[UR16][R42.64+0x400] ;  /* 0x000400102a447981 */ /* 0x000f28000c1e1d00 */
[----:B------:R1:W4:Y:S01]  /*0d30*/  LDG.E.128 R72, desc[UR16][R42.64+0x600] ;  /* 0x000600102a487981 */ /* 0x000322000c1e1d00 */
[----:B0-----:R-:W-:Y:S01]  /*0d40*/  ULEA UR4, UR6, UR4, 0x18 ;  /* 0x0000000406047291 */ /* 0x001fe2000f8ec0ff */
[----:B------:R-:W0:Y:S05]  /*0d50*/  LDCU.64 UR6, c[0x0][0x510] ;  /* 0x0000a200ff0677ac */ /* 0x000e2a0008000a00 */
[----:B-1----:R-:W-:-:S02]  /*0d60*/  LEA R40, R39, UR4, 0x4 ;  /* 0x0000000427287c11 */ /* 0x002fc4000f8e20ff */
[----:B------:R-:W-:Y:S02]  /*0d70*/  LEA R41, R39, UR4, 0x6 ;  /* 0x0000000427297c11 */ /* 0x000fe4000f8e30ff */
[----:B------:R-:W-:Y:S02]  /*0d80*/  MOV R42, R6 ;  /* 0x00000006002a7202 */ /* 0x000fe40000000f00 */
[----:B------:R-:W-:-:S03]  /*0d90*/  MOV R43, R15 ;  /* 0x0000000f002b7202 */ /* 0x000fc60000000f00 */
[----:B------:R-:W-:Y:S01]  /*0da0*/  IMAD.WIDE.U32 R42, R37, 0x10, R42 ;  /* 0x00000010252a7825 */ /* 0x000fe200078e002a */
[----:B--2---:R-:W-:Y:S04]  /*0db0*/  STS.128 [R40], R44 ;  /* 0x0000002c28007388 */ /* 0x004fe80000000c00 */
[----:B---3--:R1:W-:Y:S04]  /*0dc0*/  STS.128 [R40+0x200], R48 ;  /* 0x0002003028007388 */ /* 0x0083e80000000c00 */
[----:B----4-:R2:W-:Y:S04]  /*0dd0*/  STS.128 [R40+0x400], R68 ;  /* 0x0004004428007388 */ /* 0x0105e80000000c00 */
[----:B------:R-:W-:Y:S01]  /*0de0*/  STS.128 [R40+0x600], R72 ;  /* 0x0006004828007388 */ /* 0x000fe20000000c00 */
[----:B------:R-:W-:-:S03]  /*0df0*/  NOP ;  /* 0x0000000000007918 */ /* 0x000fc60000000000 */
[----:B------:R-:W-:Y:S04]  /*0e00*/  LDS.128 R52, [R41] ;  /* 0x0000000029347984 */ /* 0x000fe80000000c00 */
[----:B------:R-:W-:Y:S04]  /*0e10*/  LDS.128 R56, [R41+0x10] ;  /* 0x0000100029387984 */ /* 0x000fe80000000c00 */
[----:B------:R-:W-:Y:S04]  /*0e20*/  LDS.128 R60, [R41+0x20] ;  /* 0x00002000293c7984 */ /* 0x000fe80000000c00 */
[----:B------:R-:W-:Y:S01]  /*0e30*/  LDS.128 R64, [R41+0x30] ;  /* 0x0000300029407984 */ /* 0x000fe20000000c00 */
[----:B------:R-:W-:Y:S06]  /*0e40*/  BAR.SYNC.DEFER_BLOCKING 0x0 ;  /* 0x0000000000007b1d */ /* 0x000fec0000010000 */
[----:B-1----:R-:W3:Y:S04]  /*0e50*/  LDG.E.128 R48, desc[UR16][R42.64] ;  /* 0x000000102a307981 */ /* 0x002ee8000c1e1d00 */
[----:B------:R-:W4:Y:S04]  /*0e60*/  LDG.E.128 R84, desc[UR16][R42.64+0x200] ;  /* 0x000200102a547981 */ /* 0x000f28000c1e1d00 */
[----:B------:R-:W4:Y:S04]  /*0e70*/  LDG.E.128 R88, desc[UR16][R42.64+0x400] ;  /* 0x000400102a587981 */ /* 0x000f28000c1e1d00 */
[----:B------:R1:W4:Y:S02]  /*0e80*/  LDG.E.128 R92, desc[UR16][R42.64+0x600] ;  /* 0x000600102a5c7981 */ /* 0x000324000c1e1d00 */
[----:B-1----:R-:W-:-:S02]  /*0e90*/  MOV R42, R8 ;  /* 0x00000008002a7202 */ /* 0x002fc40000000f00 */
[----:B------:R-:W-:-:S03]  /*0ea0*/  MOV R43, R17 ;  /* 0x00000011002b7202 */ /* 0x000fc60000000f00 */
[----:B--2---:R-:W-:Y:S01]  /*0eb0*/  IMAD.WIDE.U32 R68, R37, 0x10, R42 ;  /* 0x0000001025447825 */ /* 0x004fe200078e002a */
[----:B---3--:R-:W-:Y:S04]  /*0ec0*/  STS.128 [R40], R48 ;  /* 0x0000003028007388 */ /* 0x008fe80000000c00 */
[----:B----4-:R1:W-:Y:S04]  /*0ed0*/  STS.128 [R40+0x200], R84 ;  /* 0x0002005428007388 */ /* 0x0103e80000000c00 */
[----:B------:R2:W-:Y:S04]  /*0ee0*/  STS.128 [R40+0x400], R88 ;  /* 0x0004005828007388 */ /* 0x0005e80000000c00 */
[----:B------:R-:W-:Y:S01]  /*0ef0*/  STS.128 [R40+0x600], R92 ;  /* 0x0006005c28007388 */ /* 0x000fe20000000c00 */
[----:B------:R-:W-:-:S03]  /*0f00*/  NOP ;  /* 0x0000000000007918 */ /* 0x000fc60000000000 */
[----:B------:R-:W-:Y:S01]  /*0f10*/  LDS.128 R44, [R41] ;  /* 0x00000000292c7984 */ /* 0x000fe20000000c00 */
[----:B-1----:R-:W1:Y:S03]  /*0f20*/  LDC.64 R84, c[0x0][0x410] ;  /* 0x00010400ff547b82 */ /* 0x002e660000000a00 */
[----:B------:R-:W-:Y:S04]  /*0f30*/  LDS.128 R72, [R41+0x10] ;  /* 0x0000100029487984 */ /* 0x000fe80000000c00 */
[----:B------:R-:W-:Y:S01]  /*0f40*/  LDS.128 R76, [R41+0x20] ;  /* 0x00002000294c7984 */ /* 0x000fe20000000c00 */
[----:B------:R-:W3:Y:S03]  /*0f50*/  LDC.64 R86, c[0x0][0x418] ;  /* 0x00010600ff567b82 */ /* 0x000ee60000000a00 */
[----:B------:R-:W-:Y:S05]  /*0f60*/  LDS.128 R80, [R41+0x30] ;  /* 0x0000300029507984 */ /* 0x000fea0000000c00 */
[----:B------:R-:W-:Y:S06]  /*0f70*/  BAR.SYNC.DEFER_BLOCKING 0x0 ;  /* 0x0000000000007b1d */ /* 0x000fec0000010000 */
[----:B------:R-:W4:Y:S04]  /*0f80*/  LDG.E.128 R48, desc[UR16][R68.64] ;  /* 0x0000001044307981 */ /* 0x000f28000c1e1d00 */
[----:B--2---:R-:W2:Y:S04]  /*0f90*/  LDG.E.128 R88, desc[UR16][R68.64+0x200] ;  /* 0x0002001044587981 */ /* 0x004ea8000c1e1d00 */
[----:B------:R-:W2:Y:S04]  /*0fa0*/  LDG.E.128 R100, desc[UR16][R68.64+0x400] ;  /* 0x0004001044647981 */ /* 0x000ea8000c1e1d00 */
[----:B------:R-:W2:Y:S01]  /*0fb0*/  LDG.E.128 R108, desc[UR16][R68.64+0x600] ;  /* 0x00060010446c7981 */ /* 0x000ea2000c1e1d00 */
[----:B------:R-:W-:-:S04]  /*0fc0*/  IADD3 R42, PT, PT, R16, -0x1, RZ ;  /* 0xffffffff102a7810 */ /* 0x000fc80007ffe0ff */
[----:B------:R-:W-:-:S05]  /*0fd0*/  SHF.L.U32 R142, R42, 0x9, RZ ;  /* 0x000000092a8e7819 */ /* 0x000fca00000006ff */
[----:B-1----:R-:W-:-:S04]  /*0fe0*/  IMAD.WIDE.U32 R70, R84, UR18, R142 ;  /* 0x0000001254467c25 */ /* 0x002fc8000f8e008e */
[----:B------:R-:W-:Y:S02]  /*0ff0*/  IMAD R71, R85, UR18, R71 ;  /* 0x0000001255477c24 */ /* 0x000fe4000f8e0247 */
[----:B---3--:R-:W-:-:S04]  /*1000*/  IMAD.WIDE.U32 R70, R0, R86, R70 ;  /* 0x0000005600467225 */ /* 0x008fc800078e0046 */
[----:B------:R-:W-:Y:S01]  /*1010*/  IMAD R43, R0, R87, R71 ;  /* 0x00000057002b7224 */ /* 0x000fe200078e0247 */
[----:B------:R-:W-:-:S04]  /*1020*/  LEA R112, P0, R70, R112, 0x2 ;  /* 0x0000007046707211 */ /* 0x000fc800078010ff */
[----:B------:R-:W-:-:S03]  /*1030*/  LEA.HI.X R113, R70, R113, R43, 0x2, P0 ;  /* 0x0000007146717211 */ /* 0x000fc600000f142b */
[----:B------:R-:W-:Y:S01]  /*1040*/  IMAD.WIDE.U32 R112, R37, 0x10, R112 ;  /* 0x0000001025707825 */ /* 0x000fe200078e0070 */
[----:B----4-:R1:W-:Y:S04]  /*1050*/  STS.128 [R40], R48 ;  /* 0x0000003028007388 */ /* 0x0103e80000000c00 */
[----:B--2---:R2:W-:Y:S04]  /*1060*/  STS.128 [R40+0x200], R88 ;  /* 0x0002005828007388 */ /* 0x0045e80000000c00 */
[----:B------:R-:W-:Y:S04]  /*1070*/  STS.128 [R40+0x400], R100 ;  /* 0x0004006428007388 */ /* 0x000fe80000000c00 */
[----:B------:R-:W-:Y:S01]  /*1080*/  STS.128 [R40+0x600], R108 ;  /* 0x0006006c28007388 */ /* 0x000fe20000000c00 */
[----:B------:R-:W-:-:S03]  /*1090*/  NOP ;  /* 0x0000000000007918 */ /* 0x000fc60000000000 */
[----:B------:R-:W-:Y:S01]  /*10a0*/  LDS.128 R104, [R41] ;  /* 0x0000000029687984 */ /* 0x000fe20000000c00 */
[----:B-1----:R-:W1:Y:S03]  /*10b0*/  LDC.64 R50, c[0x0][0x420] ;  /* 0x00010800ff327b82 */ /* 0x002e660000000a00 */
[----:B------:R-:W-:Y:S04]  /*10c0*/  LDS.128 R84, [R41+0x10] ;  /* 0x0000100029547984 */ /* 0x000fe80000000c00 */
[----:B------:R-:W-:Y:S01]  /*10d0*/  LDS.128 R92, [R41+0x20] ;  /* 0x00002000295c7984 */ /* 0x000fe20000000c00 */
[----:B--2---:R-:W2:Y:S03]  /*10e0*/  LDC.64 R88, c[0x0][0x428] ;  /* 0x00010a00ff587b82 */ /* 0x004ea60000000a00 */
[----:B------:R-:W-:Y:S05]  /*10f0*/  LDS.128 R96, [R41+0x30] ;  /* 0x0000300029607984 */ /* 0x000fea0000000c00 */
[----:B------:R-:W-:Y:S06]  /*1100*/  BAR.SYNC.DEFER_BLOCKING 0x0 ;  /* 0x0000000000007b1d */ /* 0x000fec0000010000 */
[----:B------:R-:W3:Y:S04]  /*1110*/  LDG.E.128 R68, desc[UR16][R112.64] ;  /* 0x0000001070447981 */ /* 0x000ee8000c1e1d00 */
[----:B------:R-:W4:Y:S04]  /*1120*/  LDG.E.128 R116, desc[UR16][R112.64+0x200] ;  /* 0x0002001070747981 */ /* 0x000f28000c1e1d00 */
[----:B------:R-:W4:Y:S04]  /*1130*/  LDG.E.128 R120, desc[UR16][R112.64+0x400] ;  /* 0x0004001070787981 */ /* 0x000f28000c1e1d00 */
[----:B------:R-:W4:Y:S01]  /*1140*/  LDG.E.128 R124, desc[UR16][R112.64+0x600] ;  /* 0x00060010707c7981 */ /* 0x000f22000c1e1d00 */
[----:B-1----:R-:W-:-:S04]  /*1150*/  IMAD.WIDE.U32 R48, R50, UR18, R142 ;  /* 0x0000001232307c25 */ /* 0x002fc8000f8e008e */
[----:B------:R-:W-:Y:S02]  /*1160*/  IMAD R49, R51, UR18, R49 ;  /* 0x0000001233317c24 */ /* 0x000fe4000f8e0231 */
[----:B--2---:R-:W-:-:S04]  /*1170*/  IMAD.WIDE.U32 R48, R0, R88, R48 ;  /* 0x0000005800307225 */ /* 0x004fc800078e0030 */
[----:B------:R-:W-:Y:S01]  /*1180*/  IMAD R43, R0, R89, R49 ;  /* 0x00000059002b7224 */ /* 0x000fe200078e0231 */
[----:B------:R-:W-:-:S04]  /*1190*/  LEA R128, P0, R48, R128, 0x2 ;  /* 0x0000008030807211 */ /* 0x000fc800078010ff */
[----:B------:R-:W-:-:S03]  /*11a0*/  LEA.HI.X R129, R48, R129, R43, 0x2, P0 ;  /* 0x0000008130817211 */ /* 0x000fc600000f142b */
[----:B------:R-:W-:Y:S01]  /*11b0*/  IMAD.WIDE.U32 R128, R37, 0x10, R128 ;  /* 0x0000001025807825 */ /* 0x000fe200078e0080 */
[----:B---3--:R-:W-:Y:S04]  /*11c0*/  STS.128 [R40], R68 ;  /* 0x0000004428007388 */ /* 0x008fe80000000c00 */
[----:B----4-:R1:W-:Y:S04]  /*11d0*/  STS.128 [R40+0x200], R116 ;  /* 0x0002007428007388 */ /* 0x0103e80000000c00 */
[----:B------:R2:W-:Y:S04]  /*11e0*/  STS.128 [R40+0x400], R120 ;  /* 0x0004007828007388 */ /* 0x0005e80000000c00 */
[----:B------:R3:W-:Y:S01]  /*11f0*/  STS.128 [R40+0x600], R124 ;  /* 0x0006007c28007388 */ /* 0x0007e20000000c00 */
        /* <DEDUP_REMOVED lines=20> */
[----:B------:R-:W1:Y:S01]  /*1340*/  MUFU.EX2 R69, R69 ;  /* 0x0000004500457308 */ /* 0x000e620000000800 */
[----:B------:R-:W-:Y:S01]  /*1350*/  FMUL.FTZ R129, R51, -1.4426950216293334961 ;  /* 0xbfb8aa3b33817820 */ /* 0x000fe20000410000 */
[----:B------:R-:W-:Y:S01]  /*1360*/  FMUL.FTZ R134, R102, -1.4426950216293334961 ;  /* 0xbfb8aa3b66867820 */ /* 0x000fe20000410000 */
[----:B------:R-:W-:Y:S01]  /*1370*/  FMUL.FTZ R135, R103, -1.4426950216293334961 ;  /* 0xbfb8aa3b67877820 */ /* 0x000fe20000410000 */
[----:B------:R-:W4:Y:S01]  /*1380*/  MUFU.EX2 R70, R70 ;  /* 0x0000004600467308 */ /* 0x000f220000000800 */
[----:B------:R-:W-:Y:S01]  /*1390*/  FMUL.FTZ R136, R88, -1.4426950216293334961 ;  /* 0xbfb8aa3b58887820 */ /* 0x000fe20000410000 */
[----:B------:R-:W-:Y:S01]  /*13a0*/  FMUL.FTZ R137, R89, -1.4426950216293334961 ;  /* 0xbfb8aa3b59897820 */ /* 0x000fe20000410000 */
[----:B------:R-:W-:Y:S01]  /*13b0*/  FMUL.FTZ R146, R90, -1.4426950216293334961 ;  /* 0xbfb8aa3b5a927820 */ /* 0x000fe20000410000 */
[----:B------:R-:W4:Y:S01]  /*13c0*/  MUFU.EX2 R71, R71 ;  /* 0x0000004700477308 */ /* 0x000f220000000800 */
[----:B------:R-:W-:Y:S01]  /*13d0*/  FMUL.FTZ R158, R91, -1.4426950216293334961 ;  /* 0xbfb8aa3b5b9e7820 */ /* 0x000fe20000410000 */
[----:B0-----:R-:W-:Y:S01]  /*13e0*/  FADD.FTZ R68, R68, 1 ;  /* 0x3f80000044447421 */ /* 0x001fe20000010000 */
[----:B------:R-:W-:Y:S01]  /*13f0*/  UISETP.NE.U32.AND UP0, UPT, UR8, URZ, UPT ;  /* 0x000000ff0800728c */ /* 0x000fe2000bf05070 */
[----:B------:R-:W0:Y:S01]  /*1400*/  MUFU.EX2 R43, R43 ;  /* 0x0000002b002b7308 */ /* 0x000e220000000800 */
[----:B-1----:R-:W-:-:S02]  /*1410*/  FADD.FTZ R69, R69, 1 ;  /* 0x3f80000045457421 */ /* 0x002fc40000010000 */
[----:B------:R-:W-:Y:S01]  /*1420*/  UISETP.NE.AND.EX UP0, UPT, UR9, URZ, UPT, UP0 ;  /* 0x000000ff0900728c */ /* 0x000fe2000bf05300 */
[----:B------:R-:W1:Y:S01]  /*1430*/  MUFU.EX2 R130, R130 ;  /* 0x0000008200827308 */ /* 0x000e620000000800 */
[----:B----4-:R-:W-:-:S03]  /*1440*/  FADD.FTZ R70, R70, 1 ;  /* 0x3f80000046467421 */ /* 0x010fc60000010000 */
[----:B------:R-:W4:Y:S01]  /*1450*/  MUFU.EX2 R128, R128 ;  /* 0x0000008000807308 */ /* 0x000f220000000800 */
[----:B------:R-:W-:-:S03]  /*1460*/  FADD.FTZ R71, R71, 1 ;  /* 0x3f80000047477421 */ /* 0x000fc60000010000 */
[----:B------:R-:W4:Y:S01]  /*1470*/  MUFU.EX2 R129, R129 ;  /* 0x0000008100817308 */ /* 0x000f220000000800 */
[----:B0-----:R-:W-:-:S03]  /*1480*/  FADD.FTZ R43, R43, 1 ;  /* 0x3f8000002b2b7421 */ /* 0x001fc60000010000 */
[----:B------:R-:W0:Y:S01]  /*1490*/  MUFU.RCP R160, R68 ;  /* 0x0000004400a07308 */ /* 0x000e220000001000 */
[----:B-1----:R-:W-:Y:S01]  /*14a0*/  FADD.FTZ R130, R130, 1 ;  /* 0x3f80000082827421 */ /* 0x002fe20000010000 */
[----:B----4-:R-:W-:Y:S01]  /*14b0*/  FADD.FTZ R167, R128, 1 ;  /* 0x3f80000080a77421 */ /* 0x010fe20000010000 */
[----:B-----5:R-:W-:-:S05]  /*14c0*/  FADD.FTZ R128, R73, R3 ;  /* 0x0000000349807221 */ /* 0x020fca0000010000 */
[----:B------:R-:W1:Y:S01]  /*14d0*/  MUFU.RCP R161, R69 ;  /* 0x0000004500a17308 */ /* 0x000e620000001000 */
[----:B------:R-:W-:Y:S01]  /*14e0*/  FADD.FTZ R164, R129, 1 ;  /* 0x3f80000081a47421 */ /* 0x000fe20000010000 */
[----:B------:R-:W-:-:S06]  /*14f0*/  FADD.FTZ R129, R74, R3 ;  /* 0x000000034a817221 */ /* 0x000fcc0000010000 */
[----:B------:R-:W4:Y:S01]  /*1500*/  MUFU.RCP R174, R70 ;  /* 0x0000004600ae7308 */ /* 0x000f220000001000 */
[----:B0-----:R-:W-:-:S07]  /*1510*/  FMUL.FTZ R170, R109, R160 ;  /* 0x000000a06daa7220 */ /* 0x001fce0000410000 */
[----:B------:R-:W-:Y:S01]  /*1520*/  MUFU.RCP R177, R71 ;  /* 0x0000004700b17308 */ /* 0x000fe20000001000 */
[----:B-1----:R-:W-:-:S04]  /*1530*/  FMUL.FTZ R169, R110, R161 ;  /* 0x000000a16ea97220 */ /* 0x002fc80000410000 */
[----:B------:R-:W-:-:S03]  /*1540*/  FMUL.FTZ R147, R106, R169 ;  /* 0x000000a96a937220 */ /* 0x000fc60000410000 */
[----:B------:R0:W1:Y:S01]  /*1550*/  MUFU.RCP R159, R43 ;  /* 0x0000002b009f7308 */ /* 0x0000620000001000 */
[----:B----4-:R-:W-:-:S07]  /*1560*/  FMUL.FTZ R172, R111, R174 ;  /* 0x000000ae6fac7220 */ /* 0x010fce0000410000 */
[----:B------:R4:W1:Y:S01]  /*1570*/  MUFU.RCP R162, R130 ;  /* 0x0000008200a27308 */ /* 0x0008620000001000 */
[--C-:B0-----:R-:W-:Y:S01]  /*1580*/  FADD.FTZ R43, R44, R3.reuse ;  /* 0x000000032c2b7221 */ /* 0x101fe20000010000 */
[--C-:B------:R-:W-:Y:S01]  /*1590*/  FADD.FTZ R44, R45, R3.reuse ;  /* 0x000000032d2c7221 */ /* 0x100fe20000010000 */
[--C-:B------:R-:W-:Y:S01]  /*15a0*/  FADD.FTZ R45, R46, R3.reuse ;  /* 0x000000032e2d7221 */ /* 0x100fe20000010000 */
[--C-:B------:R-:W-:Y:S01]  /*15b0*/  FADD.FTZ R46, R47, R3.reuse ;  /* 0x000000032f2e7221 */ /* 0x100fe20000010000 */
[----:B------:R-:W-:-:S03]  /*15c0*/  FADD.FTZ R47, R72, R3 ;  /* 0x00000003482f7221 */ /* 0x000fc60000010000 */
[----:B------:R-:W0:Y:S01]  /*15d0*/  MUFU.EX2 R131, R131 ;  /* 0x0000008300837308 */ /* 0x000e220000000800 */
[--C-:B----4-:R-:W-:Y:S01]  /*15e0*/  FADD.FTZ R130, R75, R3.reuse ;  /* 0x000000034b827221 */ /* 0x110fe20000010000 */
[----:B-1----:R-:W-:Y:S02]  /*15f0*/  FMUL.FTZ R163, R108, R159 ;  /* 0x0000009f6ca37220 */ /* 0x002fe40000410000 */
[----:B------:R1:W4:Y:S04]  /*1600*/  MUFU.EX2 R133, R132 ;  /* 0x0000008400857308 */ /* 0x0003280000000800 */
[----:B------:R-:W4:Y:S04]  /*1610*/  MUFU.EX2 R138, R134 ;  /* 0x00000086008a7308 */ /* 0x000f280000000800 */
[----:B------:R4:W4:Y:S01]  /*1620*/  MUFU.EX2 R144, R135 ;  /* 0x0000008700907308 */ /* 0x0009220000000800 */
[--C-:B-1----:R-:W-:Y:S01]  /*1630*/  FADD.FTZ R132, R77, R3.reuse ;  /* 0x000000034d847221 */ /* 0x102fe20000010000 */
[----:B------:R-:W-:Y:S01]  /*1640*/  FADD.FTZ R77, -R159, 1 ;  /* 0x3f8000009f4d7421 */ /* 0x000fe20000010100 */
[----:B0-----:R-:W-:Y:S01]  /*1650*/  FADD.FTZ R165, R131, 1 ;  /* 0x3f80000083a57421 */ /* 0x001fe20000010000 */
[----:B------:R0:W1:Y:S01]  /*1660*/  MUFU.EX2 R145, R136 ;  /* 0x0000008800917308 */ /* 0x0000620000000800 */
[--C-:B------:R-:W-:Y:S01]  /*1670*/  FADD.FTZ R131, R76, R3.reuse ;  /* 0x000000034c837221 */ /* 0x100fe20000010000 */
[----:B----4-:R-:W-:Y:S01]  /*1680*/  FADD.FTZ R166, R133, 1 ;  /* 0x3f80000085a67421 */ /* 0x010fe20000010000 */
[--C-:B------:R-:W-:Y:S01]  /*1690*/  FADD.FTZ R133, R78, R3.reuse ;  /* 0x000000034e857221 */ /* 0x100fe20000010000 */
[----:B------:R-:W-:Y:S01]  /*16a0*/  FADD.FTZ R76, -R160, 1 ;  /* 0x3f800000a04c7421 */ /* 0x000fe20000010100 */
[----:B------:R-:W-:Y:S01]  /*16b0*/  FADD.FTZ R78, -R174, 1 ;  /* 0x3f800000ae4e7421 */ /* 0x000fe20000010100 */
[----:B------:R4:W1:Y:S01]  /*16c0*/  MUFU.EX2 R173, R137 ;  /* 0x0000008900ad7308 */ /* 0x0008620000000800 */
[----:B------:R-:W-:Y:S01]  /*16d0*/  FADD.FTZ R171, R138, 1 ;  /* 0x3f8000008aab7421 */ /* 0x000fe20000010000 */
[--C-:B------:R-:W-:Y:S01]  /*16e0*/  FADD.FTZ R135, R80, R3.reuse ;  /* 0x0000000350877221 */ /* 0x100fe20000010000 */
[--C-:B0-----:R-:W-:Y:S01]  /*16f0*/  FADD.FTZ R136, R81, R3.reuse ;  /* 0x0000000351887221 */ /* 0x101fe20000010000 */
[----:B------:R-:W-:Y:S01]  /*1700*/  FFMA.FTZ R81, R108, R77, 1 ;  /* 0x3f8000006c517423 */ /* 0x000fe2000001004d */
[----:B------:R-:W-:Y:S01]  /*1710*/  FADD.FTZ R77, -R161, 1 ;  /* 0x3f800000a14d7421 */ /* 0x000fe20000010100 */
[--C-:B------:R-:W-:Y:S01]  /*1720*/  FADD.FTZ R138, R83, R3.reuse ;  /* 0x00000003538a7221 */ /* 0x100fe20000010000 */
[--C-:B------:R-:W-:Y:S01]  /*1730*/  FADD.FTZ R134, R79, R3.reuse ;  /* 0x000000034f867221 */ /* 0x100fe20000010000 */
[----:B------:R-:W-:Y:S01]  /*1740*/  FFMA.FTZ R80, R109, R76, 1 ;  /* 0x3f8000006d507423 */ /* 0x000fe2000001004c */
[----:B----4-:R-:W-:Y:S01]  /*1750*/  FADD.FTZ R137, R82, R3 ;  /* 0x0000000352897221 */ /* 0x010fe20000010000 */
[----:B------:R-:W-:Y:S01]  /*1760*/  FFMA.FTZ R83, R110, R77, 1 ;  /* 0x3f8000006e537423 */ /* 0x000fe2000001004d */
[----:B------:R-:W-:Y:S01]  /*1770*/  FFMA.FTZ R82, R111, R78, 1 ;  /* 0x3f8000006f527423 */ /* 0x000fe2000001004e */
[----:B------:R-:W0:Y:S01]  /*1780*/  MUFU.RCP R167, R167 ;  /* 0x000000a700a77308 */ /* 0x000e220000001000 */
[----:B------:R-:W-:Y:S01]  /*1790*/  FADD.FTZ R168, R144, 1 ;  /* 0x3f80000090a87421 */ /* 0x000fe20000010000 */
[----:B-1----:R-:W-:Y:S01]  /*17a0*/  FADD.FTZ R175, R145, 1 ;  /* 0x3f80000091af7421 */ /* 0x002fe20000010000 */
[----:B------:R-:W-:Y:S01]  /*17b0*/  FMUL.FTZ R145, R104, R163 ;  /* 0x000000a368917220 */ /* 0x000fe20000410000 */
[----:B------:R-:W-:Y:S01]  /*17c0*/  FMUL.FTZ R144, R105, R170 ;  /* 0x000000aa69907220 */ /* 0x000fe20000410000 */
[----:B------:R-:W-:Y:S01]  /*17d0*/  FADD.FTZ R109, -R177, 1 ;  /* 0x3f800000b16d7421 */ /* 0x000fe20000010100 */
[----:B------:R-:W-:Y:S01]  /*17e0*/  FADD.FTZ R110, R173, 1 ;  /* 0x3f800000ad6e7421 */ /* 0x000fe20000010000 */
[C---:B------:R-:W-:Y:S01]  /*17f0*/  FMUL.FTZ R173, R48.reuse, R177 ;  /* 0x000000b130ad7220 */ /* 0x040fe20000410000 */
[----:B------:R1:W4:Y:S01]  /*1800*/  MUFU.EX2 R176, R146 ;  /* 0x0000009200b07308 */ /* 0x0003220000000800 */
[----:B------:R-:W-:Y:S01]  /*1810*/  FFMA.FTZ R109, R48, R109, 1 ;  /* 0x3f800000306d7423 */ /* 0x000fe2000001006d */
[----:B------:R-:W-:-:S02]  /*1820*/  FADD.FTZ R48, -R162, 1 ;  /* 0x3f800000a2307421 */ /* 0x000fc40000010100 */
[----:B------:R-:W3:Y:S02]  /*1830*/  MUFU.RCP R164, R164 ;  /* 0x000000a400a47308 */ /* 0x000ee40000001000 */
[----:B------:R-:W-:Y:S01]  /*1840*/  FFMA.FTZ R48, R49, R48, 1 ;  /* 0x3f80000031307423 */ /* 0x000fe20000010030 */
[----:B-1----:R-:W-:Y:S01]  /*1850*/  FMUL.FTZ R146, R107, R172 ;  /* 0x000000ac6b927220 */ /* 0x002fe20000410000 */
[----:B0-----:R-:W-:-:S04]  /*1860*/  FMUL.FTZ R179, R50, R167 ;  /* 0x000000a732b37220 */ /* 0x001fc80000410000 */
[----:B------:R-:W0:Y:S01]  /*1870*/  MUFU.EX2 R158, R158 ;  /* 0x0000009e009e7308 */ /* 0x000e220000000800 */
[----:B----4-:R-:W-:-:S03]  /*1880*/  FADD.FTZ R176, R176, 1 ;  /* 0x3f800000b0b07421 */ /* 0x010fc60000010000 */
[----:B------:R-:W-:Y:S08]  /*1890*/  MUFU.RCP R166, R166 ;  /* 0x000000a600a67308 */ /* 0x000ff00000001000 */
[----:B------:R-:W1:Y:S01]  /*18a0*/  MUFU.RCP R171, R171 ;  /* 0x000000ab00ab7308 */ /* 0x000e620000001000 */
[----:B0-----:R-:W-:-:S07]  /*18b0*/  FADD.FTZ R158, R158, 1 ;  /* 0x3f8000009e9e7421 */ /* 0x001fce0000010000 */
[----:B------:R-:W0:Y:S08]  /*18c0*/  MUFU.RCP R168, R168 ;  /* 0x000000a800a87308 */ /* 0x000e300000001000 */
[----:B------:R-:W4:Y:S08]  /*18d0*/  MUFU.RCP R165, R165 ;  /* 0x000000a500a57308 */ /* 0x000f300000001000 */
[----:B------:R-:W-:Y:S01]  /*18e0*/  MUFU.RCP R175, R175 ;  /* 0x000000af00af7308 */ /* 0x000fe20000001000 */
[----:B------:R1:W-:Y:S04]  /*18f0*/  STS.128 [R40], R112 ;  /* 0x0000007028007388 */ /* 0x0003e80000000c00 */
[----:B------:R0:W-:Y:S04]  /*1900*/  STS.128 [R40+0x200], R116 ;  /* 0x0002007428007388 */ /* 0x0001e80000000c00 */
[----:B--2---:R-:W-:Y:S04]  /*1910*/  STS.128 [R40+0x400], R120 ;  /* 0x0004007828007388 */ /* 0x004fe80000000c00 */
[----:B---3--:R-:W-:Y:S01]  /*1920*/  STS.128 [R40+0x600], R124 ;  /* 0x0006007c28007388 */ /* 0x008fe20000000c00 */
[----:B------:R-:W-:-:S03]  /*1930*/  NOP ;  /* 0x0000000000007918 */ /* 0x000fc60000000000 */
[----:B------:R-:W2:Y:S01]  /*1940*/  LDS.128 R68, [R41] ;  /* 0x0000000029447984 */ /* 0x000ea20000000c00 */
[----:B-1----:R-:W-:Y:S01]  /*1950*/  FADD.FTZ R112, -R164, 1 ;  /* 0x3f800000a4707421 */ /* 0x002fe20000010100 */
[----:B------:R-:W-:Y:S02]  /*1960*/  FADD.FTZ R115, -R171, 1 ;  /* 0x3f800000ab737421 */ /* 0x000fe40000010100 */
[----:B------:R-:W1:Y:S01]  /*1970*/  LDS.128 R72, [R41+0x10] ;  /* 0x0000100029487984 */ /* 0x000e620000000c00 */
[----:B------:R-:W-:Y:S01]  /*1980*/  FFMA.FTZ R112, R51, R112, 1 ;  /* 0x3f80000033707423 */ /* 0x000fe20000010070 */
[----:B0-----:R-:W-:Y:S02]  /*1990*/  FFMA.FTZ R117, R102, R115, 1 ;  /* 0x3f80000066757423 */ /* 0x001fe40000010073 */
[----:B------:R-:W0:Y:S01]  /*19a0*/  LDS.128 R76, [R41+0x20] ;  /* 0x00002000294c7984 */ /* 0x000e220000000c00 */
        /* <DEDUP_REMOVED lines=14> */
[----:B------:R-:W1:Y:S01]  /*1a90*/  LDS.128 R80, [R41+0x30] ;  /* 0x0000300029507984 */ /* 0x000e620000000c00 */
[----:B------:R2:W3:Y:S01]  /*1aa0*/  MUFU.RCP R174, R110 ;  /* 0x0000006e00ae7308 */ /* 0x0004e20000001000 */
[----:B------:R-:W-:Y:S01]  /*1ab0*/  FMUL.FTZ R113, R87, R75 ;  /* 0x0000004b57717220 */ /* 0x000fe20000410000 */
[----:B------:R-:W-:Y:S01]  /*1ac0*/  FMUL.FTZ R108, R108, R109 ;  /* 0x0000006d6c6c7220 */ /* 0x000fe20000410000 */
[----:B------:R-:W-:Y:S01]  /*1ad0*/  FADD.FTZ R109, -R167, 1 ;  /* 0x3f800000a76d7421 */ /* 0x000fe20000010100 */
[----:B0-----:R-:W-:Y:S01]  /*1ae0*/  FMUL.FTZ R115, R93, R77 ;  /* 0x0000004d5d737220 */ /* 0x001fe20000410000 */
[----:B------:R-:W-:Y:S01]  /*1af0*/  FMUL.FTZ R113, R164, R113 ;  /* 0x00000071a4717220 */ /* 0x000fe20000410000 */
[----:B------:R-:W-:Y:S01]  /*1b00*/  FMUL.FTZ R119, R95, R79 ;  /* 0x0000004f5f777220 */ /* 0x000fe20000410000 */
[----:B------:R-:W-:Y:S01]  /*1b10*/  FFMA.FTZ R111, R50, R109, 1 ;  /* 0x3f800000326f7423 */ /* 0x000fe2000001006d */
[----:B------:R-:W-:Y:S01]  /*1b20*/  FMUL.FTZ R109, R85, R73 ;  /* 0x00000049556d7220 */ /* 0x000fe20000410000 */
[----:B--2---:R-:W-:Y:S01]  /*1b30*/  FMUL.FTZ R110, R86, R74 ;  /* 0x0000004a566e7220 */ /* 0x004fe20000410000 */
[----:B------:R-:W0:Y:S01]  /*1b40*/  MUFU.RCP R177, R176 ;  /* 0x000000b000b17308 */ /* 0x000e220000001000 */
[----:B------:R-:W-:Y:S01]  /*1b50*/  FMUL.FTZ R115, R166, R115 ;  /* 0x00000073a6737220 */ /* 0x000fe20000410000 */
[----:B------:R-:W-:Y:S01]  /*1b60*/  FMUL.FTZ R109, R162, R109 ;  /* 0x0000006da26d7220 */ /* 0x000fe20000410000 */
[----:B------:R-:W-:Y:S01]  /*1b70*/  FMUL.FTZ R110, R167, R110 ;  /* 0x0000006ea76e7220 */ /* 0x000fe20000410000 */
[----:B------:R-:W-:Y:S01]  /*1b80*/  FMUL.FTZ R119, R168, R119 ;  /* 0x00000077a8777220 */ /* 0x000fe20000410000 */
[----:B------:R-:W-:Y:S01]  /*1b90*/  BAR.SYNC.DEFER_BLOCKING 0x0 ;  /* 0x0000000000007b1d */ /* 0x000fe20000010000 */
[----:B------:R-:W-:Y:S01]  /*1ba0*/  FMUL.FTZ R109, R109, R48 ;  /* 0x000000306d6d7220 */ /* 0x000fe20000410000 */
[----:B------:R-:W-:Y:S01]  /*1bb0*/  FADD.FTZ R48, -R166, 1 ;  /* 0x3f800000a6307421 */ /* 0x000fe20000010100 */
[----:B------:R-:W-:Y:S01]  /*1bc0*/  FMUL.FTZ R110, R110, R111 ;  /* 0x0000006f6e6e7220 */ /* 0x000fe20000410000 */
[----:B------:R-:W-:Y:S01]  /*1bd0*/  FMUL.FTZ R111, R113, R112 ;  /* 0x00000070716f7220 */ /* 0x000fe20000410000 */
[----:B------:R-:W-:Y:S01]  /*1be0*/  FADD.FTZ R112, -R168, 1 ;  /* 0x3f800000a8707421 */ /* 0x000fe20000010100 */
[----:B------:R-:W2:Y:S01]  /*1bf0*/  MUFU.RCP R176, R158 ;  /* 0x0000009e00b07308 */ /* 0x000ea20000001000 */
[----:B------:R-:W-:Y:S01]  /*1c00*/  FFMA.FTZ R114, R101, R48, 1 ;  /* 0x3f80000065727423 */ /* 0x000fe20000010030 */
[----:B----4-:R-:W-:Y:S01]  /*1c10*/  FADD.FTZ R113, -R165, 1 ;  /* 0x3f800000a5717421 */ /* 0x010fe20000010100 */
[----:B------:R-:W-:Y:S01]  /*1c20*/  FMUL.FTZ R48, R92, R76 ;  /* 0x0000004c5c307220 */ /* 0x000fe20000410000 */
[----:B------:R-:W-:Y:S01]  /*1c30*/  FFMA.FTZ R118, R103, R112, 1 ;  /* 0x3f80000067767423 */ /* 0x000fe20000010070 */
[----:B------:R-:W-:Y:S01]  /*1c40*/  FMUL.FTZ R112, R94, R78 ;  /* 0x0000004e5e707220 */ /* 0x000fe20000410000 */
[----:B------:R-:W-:Y:S01]  /*1c50*/  FFMA.FTZ R113, R100, R113, 1 ;  /* 0x3f80000064717423 */ /* 0x000fe20000010071 */
[----:B------:R-:W-:Y:S01]  /*1c60*/  FMUL.FTZ R48, R165, R48 ;  /* 0x00000030a5307220 */ /* 0x000fe20000410000 */
[----:B------:R-:W4:Y:S01]  /*1c70*/  LDC.64 R160, c[0x0][0x508] ;  /* 0x00014200ffa07b82 */ /* 0x000f220000000a00 */
[----:B------:R-:W-:Y:S01]  /*1c80*/  FMUL.FTZ R116, R171, R112 ;  /* 0x00000070ab747220 */ /* 0x000fe20000410000 */
[----:B------:R-:W-:Y:S01]  /*1c90*/  FMUL.FTZ R162, R49, R162 ;  /* 0x000000a231a27220 */ /* 0x000fe20000410000 */
[----:B------:R-:W-:Y:S01]  /*1ca0*/  FMUL.FTZ R112, R48, R113 ;  /* 0x0000007130707220 */ /* 0x000fe20000410000 */
[----:B------:R-:W-:Y:S01]  /*1cb0*/  FMUL.FTZ R113, R115, R114 ;  /* 0x0000007273717220 */ /* 0x000fe20000410000 */
[----:B------:R-:W-:Y:S01]  /*1cc0*/  FMUL.FTZ R115, R119, R118 ;  /* 0x0000007677737220 */ /* 0x000fe20000410000 */
[----:B---3--:R-:W-:Y:S01]  /*1cd0*/  FADD.FTZ R48, -R174, 1 ;  /* 0x3f800000ae307421 */ /* 0x008fe20000010100 */
[----:B------:R-:W-:Y:S01]  /*1ce0*/  FMUL.FTZ R114, R116, R117 ;  /* 0x0000007574727220 */ /* 0x000fe20000410000 */
[----:B0-----:R-:W-:Y:S01]  /*1cf0*/  FADD.FTZ R119, -R177, 1 ;  /* 0x3f800000b1777421 */ /* 0x001fe20000010100 */
[----:B------:R-:W-:Y:S01]  /*1d00*/  FADD.FTZ R117, -R175, 1 ;  /* 0x3f800000af757421 */ /* 0x000fe20000010100 */
[----:B--2---:R-:W-:Y:S01]  /*1d10*/  FADD.FTZ R116, -R176, 1 ;  /* 0x3f800000b0747421 */ /* 0x004fe20000010100 */
[----:B------:R-:W-:Y:S01]  /*1d20*/  FFMA.FTZ R118, R89, R48, 1 ;  /* 0x3f80000059767423 */ /* 0x000fe20000010030 */
[----:B------:R-:W-:Y:S01]  /*1d30*/  FFMA.FTZ R121, R90, R119, 1 ;  /* 0x3f8000005a797423 */ /* 0x000fe20000010077 */
[----:B-1----:R-:W-:Y:S01]  /*1d40*/  FMUL.FTZ R48, R96, R80 ;  /* 0x0000005060307220 */ /* 0x002fe20000410000 */
        /* <DEDUP_REMOVED lines=14> */
[----:B------:R-:W0:Y:S01]  /*1e30*/  LDC.64 R158, c[0x0][0x558] ;  /* 0x00015600ff9e7b82 */ /* 0x000e220000000a00 */
[----:B----4-:R-:W-:-:S04]  /*1e40*/  IMAD.WIDE.U32 R48, R160, UR18, R142 ;  /* 0x00000012a0307c25 */ /* 0x010fc8000f8e008e */
[----:B------:R-:W-:Y:S01]  /*1e50*/  FMUL.FTZ R50, R51, R164 ;  /* 0x000000a433327220 */ /* 0x000fe20000410000 */
[----:B------:R-:W-:Y:S01]  /*1e60*/  STS.128 [R41+0x10], R108 ;  /* 0x0000106c29007388 */ /* 0x000fe20000000c00 */
[----:B------:R-:W-:Y:S01]  /*1e70*/  FMUL.FTZ R176, R91, R176 ;  /* 0x000000b05bb07220 */ /* 0x000fe20000410000 */
[----:B------:R-:W-:Y:S02]  /*1e80*/  IMAD R49, R161, UR18, R49 ;  /* 0x00000012a1317c24 */ /* 0x000fe4000f8e0231 */
[----:B------:R-:W-:Y:S01]  /*1e90*/  FMUL.FTZ R51, R100, R165 ;  /* 0x000000a564337220 */ /* 0x000fe20000410000 */
[----:B------:R1:W-:Y:S01]  /*1ea0*/  STS.128 [R41+0x20], R112 ;  /* 0x0000207029007388 */ /* 0x0003e20000000c00 */
[----:B------:R-:W-:Y:S01]  /*1eb0*/  FMUL.FTZ R171, R102, R171 ;  /* 0x000000ab66ab7220 */ /* 0x000fe20000410000 */
[----:B------:R-:W-:-:S04]  /*1ec0*/  IMAD.WIDE.U32 R48, R0, UR6, R48 ;  /* 0x0000000600307c25 */ /* 0x000fc8000f8e0030 */
[----:B------:R-:W-:Y:S01]  /*1ed0*/  FMUL.FTZ R175, R88, R175 ;  /* 0x000000af58af7220 */ /* 0x000fe20000410000 */
[----:B------:R2:W-:Y:S01]  /*1ee0*/  STS.128 [R41+0x30], R116 ;  /* 0x0000307429007388 */ /* 0x0005e20000000c00 */
[----:B------:R-:W-:-:S03]  /*1ef0*/  NOP ;  /* 0x0000000000007918 */ /* 0x000fc60000000000 */
[----:B------:R-:W3:Y:S01]  /*1f00*/  LDS.128 R120, [R40] ;  /* 0x0000000028787984 */ /* 0x000ee20000000c00 */
[----:B------:R-:W-:Y:S02]  /*1f10*/  IMAD R49, R0, UR7, R49 ;  /* 0x0000000700317c24 */ /* 0x000fe4000f8e0231 */
[----:B------:R-:W-:Y:S01]  /*1f20*/  FMUL.FTZ R174, R89, R174 ;  /* 0x000000ae59ae7220 */ /* 0x000fe20000410000 */
[----:B------:R-:W-:Y:S01]  /*1f30*/  FMUL.FTZ R177, R90, R177 ;  /* 0x000000b15ab17220 */ /* 0x000fe20000410000 */
[----:B------:R-:W4:Y:S01]  /*1f40*/  LDS.128 R124, [R40+0x200] ;  /* 0x00020000287c7984 */ /* 0x000f220000000c00 */
[----:B-1----:R-:W-:Y:S01]  /*1f50*/  FMUL.FTZ R113, R84, R173 ;  /* 0x000000ad54717220 */ /* 0x002fe20000410000 */
[----:B0-----:R-:W-:Y:S01]  /*1f60*/  LEA R158, P0, R48, R158, 0x2 ;  /* 0x0000009e309e7211 */ /* 0x001fe200078010ff */
[----:B------:R-:W-:Y:S01]  /*1f70*/  FMUL.FTZ R115, R86, R179 ;  /* 0x000000b356737220 */ /* 0x000fe20000410000 */
[----:B------:R-:W0:Y:S01]  /*1f80*/  LDS.128 R104, [R40+0x400] ;  /* 0x0004000028687984 */ /* 0x000e220000000c00 */
[----:B------:R-:W-:Y:S01]  /*1f90*/  FMUL.FTZ R84, R101, R166 ;  /* 0x000000a665547220 */ /* 0x000fe20000410000 */
[----:B------:R-:W-:Y:S01]  /*1fa0*/  LEA.HI.X R159, R48, R159, R49, 0x2, P0 ;  /* 0x0000009f309f7211 */ /* 0x000fe200000f1431 */
[----:B------:R-:W-:Y:S01]  /*1fb0*/  FFMA.FTZ R48, R52, R145, R139 ;  /* 0x0000009134307223 */ /* 0x000fe2000001008b */
[----:B------:R-:W1:Y:S01]  /*1fc0*/  LDS.128 R108, [R40+0x600] ;  /* 0x00060000286c7984 */ /* 0x000e620000000c00 */
[----:B------:R-:W-:Y:S01]  /*1fd0*/  FMUL.FTZ R86, R103, R168 ;  /* 0x000000a867567220 */ /* 0x000fe20000410000 */
[----:B------:R-:W-:Y:S01]  /*1fe0*/  FMUL.FTZ R168, R99, R176 ;  /* 0x000000b063a87220 */ /* 0x000fe20000410000 */
[----:B------:R-:W-:-:S04]  /*1ff0*/  IMAD.WIDE.U32 R158, R37, 0x10, R158 ;  /* 0x00000010259e7825 */ /* 0x000fc800078e009e */
[----:B------:R-:W-:Y:S01]  /*2000*/  FFMA.FTZ R49, R53, R144, R48 ;  /* 0x0000009035317223 */ /* 0x000fe20000010030 */
[----:B------:R-:W-:Y:S01]  /*2010*/  FMUL.FTZ R114, R85, R162 ;  /* 0x000000a255727220 */ /* 0x000fe20000410000 */
[----:B--2---:R-:W-:Y:S01]  /*2020*/  FMUL.FTZ R116, R87, R50 ;  /* 0x0000003257747220 */ /* 0x004fe20000410000 */
        /* <DEDUP_REMOVED lines=33> */
[----:B------:R1:W-:Y:S04]  /*2240*/  STS.128 [R41], R68 ;  /* 0x0000004429007388 */ /* 0x0003e80000000c00 */
[----:B------:R-:W-:Y:S01]  /*2250*/  STS.128 [R41+0x10], R72 ;  /* 0x0000104829007388 */ /* 0x000fe20000000c00 */
[----:B0-----:R-:W-:-:S03]  /*2260*/  IMAD.WIDE.U32 R96, R100, UR18, R142 ;  /* 0x0000001264607c25 */ /* 0x001fc6000f8e008e */
[----:B------:R-:W-:Y:S01]  /*2270*/  STS.128 [R41+0x20], R76 ;  /* 0x0000204c29007388 */ /* 0x000fe20000000c00 */
[----:B------:R-:W-:-:S03]  /*2280*/  IMAD R97, R101, UR18, R97 ;  /* 0x0000001265617c24 */ /* 0x000fc6000f8e0261 */
[----:B------:R-:W-:Y:S01]  /*2290*/  STS.128 [R41+0x30], R80 ;  /* 0x0000305029007388 */ /* 0x000fe20000000c00 */
[----:B------:R-:W-:-:S03]  /*22a0*/  NOP ;  /* 0x0000000000007918 */ /* 0x000fc60000000000 */
[----:B------:R-:W0:Y:S01]  /*22b0*/  LDS.128 R48, [R40] ;  /* 0x0000000028307984 */ /* 0x000e220000000c00 */
[----:B-1----:R-:W-:-:S03]  /*22c0*/  IMAD.WIDE.U32 R68, R0, R102, R96 ;  /* 0x0000006600447225 */ /* 0x002fc600078e0060 */
[----:B------:R-:W1:Y:S01]  /*22d0*/  LDS.128 R84, [R40+0x200] ;  /* 0x0002000028547984 */ /* 0x000e620000000c00 */
[----:B------:R-:W-:Y:S01]  /*22e0*/  IMAD R69, R0, R103, R69 ;  /* 0x0000006700457224 */ /* 0x000fe200078e0245 */
[C---:B------:R-:W-:Y:S02]  /*22f0*/  LEA R70, P0, R68.reuse, UR8, 0x2 ;  /* 0x0000000844467c11 */ /* 0x040fe4000f8010ff */
[----:B------:R-:W3:Y:S02]  /*2300*/  LDS.128 R88, [R40+0x400] ;  /* 0x0004000028587984 */ /* 0x000ee40000000c00 */
[----:B------:R-:W-:Y:S02]  /*2310*/  LEA.HI.X R71, R68, UR9, R69, 0x2, P0 ;  /* 0x0000000944477c11 */ /* 0x000fe400080f1445 */
[----:B------:R-:W4:Y:S01]  /*2320*/  LDS.128 R92, [R40+0x600] ;  /* 0x00060000285c7984 */ /* 0x000f220000000c00 */
[----:B------:R-:W-:-:S05]  /*2330*/  IMAD.WIDE.U32 R68, R37, 0x10, R70 ;  /* 0x0000001025447825 */ /* 0x000fca00078e0046 */
[----:B0-----:R0:W-:Y:S04]  /*2340*/  STG.E.128 desc[UR16][R68.64], R48 ;  /* 0x0000003044007986 */ /* 0x0011e8000c101d10 */
[----:B-1----:R0:W-:Y:S04]  /*2350*/  STG.E.128 desc[UR16][R68.64+0x200], R84 ;  /* 0x0002005444007986 */ /* 0x0021e8000c101d10 */
[----:B---3--:R0:W-:Y:S04]  /*2360*/  STG.E.128 desc[UR16][R68.64+0x400], R88 ;  /* 0x0004005844007986 */ /* 0x0081e8000c101d10 */
[----:B----4-:R0:W-:Y:S02]  /*2370*/  STG.E.128 desc[UR16][R68.64+0x600], R92 ;  /* 0x0006005c44007986 */ /* 0x0101e4000c101d10 */
.L_x_7946:
        /* <DEDUP_REMOVED lines=41> */
[----:B------:R-:W-:Y:S01]  /*2610*/  ISETP.NE.AND P0, PT, R16, 0x1, PT ;  /* 0x000000011000780c */ /* 0x000fe20003f05270 */
[----:B------:R-:W1:Y:S01]  /*2620*/  LDCU UR9, c[0x0][0x394] ;  /* 0x00007280ff0977ac */ /* 0x000e620008000800 */
[----:B------:R-:W-:Y:S02]  /*2630*/  IADD3 R160, P1, PT, R142, R140, RZ ;  /* 0x0000008c8ea07210 */ /* 0x000fe40007f3e0ff */
[----:B------:R-:W-:Y:S01]  /*2640*/  SHF.L.U32 R169, R42, 0x8, RZ ;  /* 0x000000082aa97819 */ /* 0x000fe200000006ff */
[----:B------:R-:W3:Y:S01]  /*2650*/  LDCU UR12, c[0x0][0x38c] ;  /* 0x00007180ff0c77ac */ /* 0x000ee20008000800 */
[----:B------:R-:W-:Y:S01]  /*2660*/  ISETP.EQ.AND P0, PT, R148, RZ, P0 ;  /* 0x000000ff9400720c */ /* 0x000fe20000702270 */
[----:B--2---:R-:W2:Y:S01]  /*2670*/  LDC.64 R120, c[0x0][0x440] ;  /* 0x00011000ff787b82 */ /* 0x004ea20000000a00 */
[----:B------:R-:W-:Y:S01]  /*2680*/  IADD3 R219, PT, PT, R142, R148, RZ ;  /* 0x000000948edb7210 */ /* 0x000fe20007ffe0ff */
[----:B------:R-:W4:Y:S01]  /*2690*/  LDCU UR8, c[0x0][0x388] ;  /* 0x00007100ff0877ac */ /* 0x000f220008000800 */
[----:B------:R-:W-:-:S02]  /*26a0*/  MOV R48, RZ ;  /* 0x000000ff00307202 */ /* 0x000fc40000000f00 */
[----:B------:R-:W-:Y:S01]  /*26b0*/  LOP3.LUT R169, R169, 0x100, RZ, 0xc0, !PT ;  /* 0x00000100a9a97812 */ /* 0x000fe200078ec0ff */
[----:B------:R-:W0:Y:S01]  /*26c0*/  LDCU.64 UR10, c[0x0][0x538] ;  /* 0x0000a700ff0a77ac */ /* 0x000e220008000a00 */
[----:B------:R-:W-:Y:S01]  /*26d0*/  IADD3.X R161, PT, PT, RZ, R38, RZ, P1, !PT ;  /* 0x00000026ffa17210 */ /* 0x000fe20000ffe4ff */
[----:B------:R-:W0:Y:S01]  /*26e0*/  LDC.64 R122, c[0x0][0x3a8] ;  /* 0x0000ea00ff7a7b82 */ /* 0x000e220000000a00 */
[----:B------:R-:W-:-:S07]  /*26f0*/  UMOV UR4, URZ ;  /* 0x000000ff00047c82 */ /* 0x000fce0008000000 */
[----:B------:R-:W0:Y:S08]  /*2700*/  LDC.64 R124, c[0x0][0x450] ;  /* 0x00011400ff7c7b82 */ /* 0x000e300000000a00 */
[----:B------:R-:W0:Y:S08]  /*2710*/  LDC.64 R126, c[0x0][0x3e0] ;  /* 0x0000f800ff7e7b82 */ /* 0x000e300000000a00 */
[----:B-1-34-:R-:W0:Y:S02]  /*2720*/  LDC.64 R158, c[0x0][0x4d0] ;  /* 0x00013400ff9e7b82 */ /* 0x01ae240000000a00 */
.L_x_7985:
[----:B0-----:R-:W-:-:S04]  /*2730*/  IMAD.WIDE.U32 R96, R162, UR4, RZ ;  /* 0x00000004a2607c25 */ /* 0x001fc8000f8e00ff */
[----:B------:R-:W-:Y:S01]  /*2740*/  IMAD R97, R163, UR4, R97 ;  /* 0x00000004a3617c24 */ /* 0x000fe2000f8e0261 */
[----:B------:R-:W-:-:S04]  /*2750*/  LEA R174, P1, R96, R10, 0x2 ;  /* 0x0000000a60ae7211 */ /* 0x000fc800078210ff */
[----:B------:R-:W-:-:S03]  /*2760*/  LEA.HI.X R175, R96, R12, R97, 0x2, P1 ;  /* 0x0000000c60af7211 */ /* 0x000fc600008f1461 */
[----:B------:R-:W-:-:S05]  /*2770*/  IMAD.WIDE.U32 R174, R37, 0x10, R174 ;  /* 0x0000001025ae7825 */ /* 0x000fca00078e00ae */
[----:B---3--:R-:W3:Y:S04]  /*2780*/  LDG.E.128 R96, desc[UR16][R174.64] ;  /* 0x00000010ae607981 */ /* 0x008ee8000c1e1d00 */
[----:B------:R-:W4:Y:S04]  /*2790*/  LDG.E.128 R100, desc[UR16][R174.64+0x200] ;  /* 0x00020010ae647981 */ /* 0x000f28000c1e1d00 */
[----:B------:R-:W5:Y:S04]  /*27a0*/  LDG.E.128 R104, desc[UR16][R174.64+0x400] ;  /* 0x00040010ae687981 */ /* 0x000f68000c1e1d00 */
[----:B------:R-:W5:Y:S01]  /*27b0*/  LDG.E.128 R108, desc[UR16][R174.64+0x600] ;  /* 0x00060010ae6c7981 */ /* 0x000f62000c1e1d00 */
[----:B------:R-:W-:-:S02]  /*27c0*/  MOV R170, R154 ;  /* 0x0000009a00aa7202 */ /* 0x000fc40000000f00 */
[----:B------:R-:W-:-:S03]  /*27d0*/  MOV R171, R9 ;  /* 0x0000000900ab7202 */ /* 0x000fc60000000f00 */
[----:B------:R-:W-:-:S04]  /*27e0*/  IMAD.WIDE.U32 R170, R122, UR4, R170 ;  /* 0x000000047aaa7c25 */ /* 0x000fc8000f8e00aa */
[----:B------:R-:W-:Y:S01]  /*27f0*/  IMAD R112, R123, UR4, R171 ;  /* 0x000000047b707c24 */ /* 0x000fe2000f8e02ab */
[----:B--2---:R-:W-:-:S04]  /*2800*/  LEA R176, P1, R170, R120, 0x2 ;  /* 0x00000078aab07211 */ /* 0x004fc800078210ff */
[----:B------:R-:W-:-:S05]  /*2810*/  LEA.HI.X R177, R170, R121, R112, 0x2, P1 ;  /* 0x00000079aab17211 */ /* 0x000fca00008f1470 */
[----:B------:R0:W2:Y:S01]  /*2820*/  LDG.E R176, desc[UR16][R176.64] ;  /* 0x00000010b0b07981 */ /* 0x0000a2000c1e1900 */
[----:B------:R-:W-:Y:S02]  /*2830*/  MOV R170, R152 ;  /* 0x0000009800aa7202 */ /* 0x000fe40000000f00 */
[----:B------:R-:W-:-:S03]  /*2840*/  MOV R171, R11 ;  /* 0x0000000b00ab7202 */ /* 0x000fc60000000f00 */
[----:B------:R-:W-:-:S04]  /*2850*/  IMAD.WIDE.U32 R170, R126, UR4, R170 ;  /* 0x000000047eaa7c25 */ /* 0x000fc8000f8e00aa */
[----:B------:R-:W-:Y:S01]  /*2860*/  IMAD R112, R127, UR4, R171 ;  /* 0x000000047f707c24 */ /* 0x000fe2000f8e02ab */
[----:B------:R-:W-:-:S04]  /*2870*/  LEA R172, P1, R170, R124, 0x2 ;  /* 0x0000007caaac7211 */ /* 0x000fc800078210ff */
[----:B------:R-:W-:Y:S01]  /*2880*/  LEA.HI.X R173, R170, R125, R112, 0x2, P1 ;  /* 0x0000007daaad7211 */ /* 0x000fe200008f1470 */
[----:B-1----:R-:W1:Y:S01]  /*2890*/  S2UR UR7, SR_CgaCtaId ;  /* 0x00000000000779c3 */ /* 0x002e620000008800 */
[----:B------:R-:W-:Y:S01]  /*28a0*/  ISETP.NE.AND P2, PT, R148, RZ, PT ;  /* 0x000000ff9400720c */ /* 0x000fe20003f45270 */
[----:B---3--:R3:W-:Y:S04]  /*28b0*/  STS.128 [R40], R96 ;  /* 0x0000006028007388 */ /* 0x0087e80000000c00 */
[----:B----4-:R-:W-:Y:S04]  /*28c0*/  STS.128 [R40+0x200], R100 ;  /* 0x0002006428007388 */ /* 0x010fe80000000c00 */
[----:B-----5:R-:W-:Y:S04]  /*28d0*/  STS.128 [R40+0x400], R104 ;  /* 0x0004006828007388 */ /* 0x020fe80000000c00 */
[----:B------:R-:W-:Y:S01]  /*28e0*/  STS.128 [R40+0x600], R108 ;  /* 0x0006006c28007388 */ /* 0x000fe20000000c00 */
[----:B------:R-:W-:-:S03]  /*28f0*/  NOP ;  /* 0x0000000000007918 */ /* 0x000fc60000000000 */
[----:B------:R4:W5:Y:S01]  /*2900*/  LDG.E R172, desc[UR16][R172.64] ;  /* 0x00000010acac7981 */ /* 0x000962000c1e1900 */
[----:B------:R-:W-:Y:S01]  /*2910*/  UMOV UR6, 0x400 ;  /* 0x0000040000067882 */ /* 0x000fe20000000000 */
[----:B---3--:R-:W-:Y:S01]  /*2920*/  IADD3 R96, PT, PT, R169, UR4, RZ ;  /* 0x00000004a9607c10 */ /* 0x008fe2000fffe0ff */
[----:B-1----:R-:W-:Y:S01]  /*2930*/  ULEA UR6, UR7, UR6, 0x18 ;  /* 0x0000000607067291 */ /* 0x002fe2000f8ec0ff */
[C---:B------:R-:W-:Y:S01]  /*2940*/  @P2 IADD3 R96, PT, PT, R148.reuse, 0x200, RZ ;  /* 0x0000020094602810 */ /* 0x040fe20007ffe0ff */
[----:B------:R-:W1:Y:S01]  /*2950*/  LDS.128 R100, [R41+0x10] ;  /* 0x0000100029647984 */ /* 0x000e620000000c00 */
[----:B------:R-:W-:Y:S01]  /*2960*/  ISETP.NE.AND P1, PT, R148, 0x1f, PT ;  /* 0x0000001f9400780c */ /* 0x000fe20003f25270 */
[----:B------:R-:W-:Y:S01]  /*2970*/  FMUL.FTZ R180, R57, R128 ;  /* 0x0000008039b47220 */ /* 0x000fe20000410000 */
[----:B------:R-:W-:Y:S01]  /*2980*/  FMUL.FTZ R182, R59, R130 ;  /* 0x000000823bb67220 */ /* 0x000fe20000410000 */
[----:B------:R-:W-:Y:S01]  /*2990*/  LEA R170, R96, UR6, 0x2 ;  /* 0x0000000660aa7c11 */ /* 0x000fe2000f8e10ff */
[----:B------:R-:W-:Y:S01]  /*29a0*/  LDS.128 R104, [R41+0x20] ;  /* 0x0000200029687984 */ /* 0x000fe20000000c00 */
[----:B------:R-:W-:Y:S01]  /*29b0*/  FMUL.FTZ R178, R53, R44 ;  /* 0x0000002c35b27220 */ /* 0x000fe20000410000 */
[----:B0-----:R-:W-:Y:S01]  /*29c0*/  FMUL.FTZ R177, R62, R133 ;  /* 0x000000853eb17220 */ /* 0x001fe20000410000 */
[----:B------:R-:W-:Y:S01]  /*29d0*/  FMUL.FTZ R179, R64, R135 ;  /* 0x0000008740b37220 */ /* 0x000fe20000410000 */
[----:B------:R-:W0:Y:S01]  /*29e0*/  LDS.128 R96, [R41] ;  /* 0x0000000029607984 */ /* 0x000e220000000c00 */
[----:B--2---:R-:W-:Y:S01]  /*29f0*/  FMUL.FTZ R112, R176, 1.4426950216293334961 ;  /* 0x3fb8aa3bb0707820 */ /* 0x004fe20000410000 */
[----:B------:R-:W-:Y:S01]  /*2a00*/  FMUL.FTZ R171, R52, R43 ;  /* 0x0000002b34ab7220 */ /* 0x000fe20000410000 */
[----:B------:R-:W-:Y:S01]  /*2a10*/  FMUL.FTZ R227, R54, R45 ;  /* 0x0000002d36e37220 */ /* 0x000fe20000410000 */
[----:B------:R-:W2:Y:S01]  /*2a20*/  LDS.128 R108, [R41+0x30] ;  /* 0x00003000296c7984 */ /* 0x000ea20000000c00 */
[-C--:B------:R-:W-:Y:S01]  /*2a30*/  FMUL.FTZ R203, R43, R112.reuse ;  /* 0x000000702bcb7220 */ /* 0x080fe20000410000 */
[-C--:B------:R-:W-:Y:S01]  /*2a40*/  FMUL.FTZ R194, R44, R112.reuse ;  /* 0x000000702cc27220 */ /* 0x080fe20000410000 */
[-C--:B------:R-:W-:Y:S01]  /*2a50*/  FMUL.FTZ R212, R45, R112.reuse ;  /* 0x000000702dd47220 */ /* 0x080fe20000410000 */
[-C--:B------:R-:W-:Y:S01]  /*2a60*/  FMUL.FTZ R216, R46, R112.reuse ;  /* 0x000000702ed87220 */ /* 0x080fe20000410000 */
[-C--:B------:R-:W-:Y:S01]  /*2a70*/  FMUL.FTZ R218, R47, R112.reuse ;  /* 0x000000702fda7220 */ /* 0x080fe20000410000 */
[-C--:B------:R-:W-:Y:S01]  /*2a80*/  FMUL.FTZ R208, R128, R112.reuse ;  /* 0x0000007080d07220 */ /* 0x080fe20000410000 */
[----:B------:R-:W3:Y:S01]  /*2a90*/  MUFU.EX2 R203, R203 ;  /* 0x000000cb00cb7308 */ /* 0x000ee20000000800 */
        /* <DEDUP_REMOVED lines=11> */
[----:B------:R-:W-:Y:S01]  /*2b50*/  FMUL.FTZ R223, R56, R47 ;  /* 0x0000002f38df7220 */ /* 0x000fe20000410000 */
[----:B------:R-:W-:Y:S01]  /*2b60*/  FMUL.FTZ R217, R58, R129 ;  /* 0x000000813ad97220 */ /* 0x000fe20000410000 */
[----:B---3--:R3:W-:Y:S01]  /*2b70*/  STS [R170+0x12c8], R203 ;  /* 0x0012c8cbaa007388 */ /* 0x0087e20000000800 */
[----:B------:R-:W0:Y:S01]  /*2b80*/  MUFU.EX2 R212, R212 ;  /* 0x000000d400d47308 */ /* 0x000e220000000800 */
[----:B----4-:R-:W-:Y:S01]  /*2b90*/  FMUL.FTZ R173, R60, R131 ;  /* 0x000000833cad7220 */ /* 0x010fe20000410000 */
[----:B------:R-:W-:Y:S01]  /*2ba0*/  FMUL.FTZ R196, R61, R132 ;  /* 0x000000843dc47220 */ /* 0x000fe20000410000 */
[----:B------:R-:W-:Y:S01]  /*2bb0*/  FMUL.FTZ R200, R63, R134 ;  /* 0x000000863fc87220 */ /* 0x000fe20000410000 */
[----:B------:R-:W4:Y:S01]  /*2bc0*/  MUFU.EX2 R216, R216 ;  /* 0x000000d800d87308 */ /* 0x000f220000000800 */
[----:B------:R-:W-:Y:S01]  /*2bd0*/  FMUL.FTZ R206, R65, R136 ;  /* 0x0000008841ce7220 */ /* 0x000fe20000410000 */
[----:B------:R-:W-:Y:S01]  /*2be0*/  FMUL.FTZ R201, R66, R137 ;  /* 0x0000008942c97220 */ /* 0x000fe20000410000 */
[----:B------:R-:W-:Y:S01]  /*2bf0*/  FMUL.FTZ R220, R67, R138 ;  /* 0x0000008a43dc7220 */ /* 0x000fe20000410000 */
[----:B------:R-:W4:Y:S01]  /*2c00*/  MUFU.EX2 R218, R218 ;  /* 0x000000da00da7308 */ /* 0x000f220000000800 */
[----:B---3--:R-:W-:Y:S01]  /*2c10*/  FMUL.FTZ R170, R55, R46 ;  /* 0x0000002e37aa7220 */ /* 0x008fe20000410000 */
[----:B------:R-:W-:Y:S01]  /*2c20*/  BSSY.RECONVERGENT B0, `(.L_x_7948) ;  /* 0x0000038000007945 */ /* 0x000fe20003800200 */
[----:B-1----:R-:W-:Y:S01]  /*2c30*/  FMUL.FTZ R221, R101, R180 ;  /* 0x000000b465dd7220 */ /* 0x002fe20000410000 */
[----:B------:R-:W1:Y:S01]  /*2c40*/  MUFU.EX2 R208, R208 ;  /* 0x000000d000d07308 */ /* 0x000e620000000800 */
[----:B------:R-:W-:Y:S01]  /*2c50*/  FMUL.FTZ R191, R103, R182 ;  /* 0x000000b667bf7220 */ /* 0x000fe20000410000 */
[----:B0-----:R-:W-:Y:S01]  /*2c60*/  FMUL.FTZ R229, R97, R178 ;  /* 0x000000b261e57220 */ /* 0x001fe20000410000 */
[----:B------:R-:W-:Y:S01]  /*2c70*/  FMUL.FTZ R182, R106, R177 ;  /* 0x000000b16ab67220 */ /* 0x000fe20000410000 */
[----:B------:R-:W0:Y:S01]  /*2c80*/  MUFU.EX2 R214, R214 ;  /* 0x000000d600d67308 */ /* 0x000e220000000800 */
[----:B------:R-:W-:Y:S01]  /*2c90*/  FMUL.FTZ R204, R96, R171 ;  /* 0x000000ab60cc7220 */ /* 0x000fe20000410000 */
[----:B--2---:R-:W-:Y:S01]  /*2ca0*/  FMUL.FTZ R180, R108, R179 ;  /* 0x000000b36cb47220 */ /* 0x004fe20000410000 */
[----:B------:R-:W-:Y:S01]  /*2cb0*/  FMUL.FTZ R227, R98, R227 ;  /* 0x000000e362e37220 */ /* 0x000fe20000410000 */
[----:B------:R-:W2:Y:S01]  /*2cc0*/  MUFU.EX2 R210, R210 ;  /* 0x000000d200d27308 */ /* 0x000ea20000000800 */
[----:B------:R-:W-:Y:S01]  /*2cd0*/  FMUL.FTZ R225, R99, R170 ;  /* 0x000000aa63e17220 */ /* 0x000fe20000410000 */
[----:B------:R-:W-:Y:S01]  /*2ce0*/  FMUL.FTZ R223, R100, R223 ;  /* 0x000000df64df7220 */ /* 0x000fe20000410000 */
[----:B------:R-:W-:Y:S01]  /*2cf0*/  FMUL.FTZ R217, R102, R217 ;  /* 0x000000d966d97220 */ /* 0x000fe20000410000 */
[----:B------:R-:W3:Y:S01]  /*2d00*/  MUFU.EX2 R195, R195 ;  /* 0x000000c300c37308 */ /* 0x000ee20000000800 */
[----:B------:R-:W-:Y:S01]  /*2d10*/  FMUL.FTZ R184, R104, R173 ;  /* 0x000000ad68b87220 */ /* 0x000fe20000410000 */
[----:B------:R-:W-:Y:S01]  /*2d20*/  FMUL.FTZ R183, R105, R196 ;  /* 0x000000c469b77220 */ /* 0x000fe20000410000 */
[----:B------:R-:W-:Y:S01]  /*2d30*/  FMUL.FTZ R181, R107, R200 ;  /* 0x000000c86bb57220 */ /* 0x000fe20000410000 */
[----:B------:R-:W0:Y:S01]  /*2d40*/  MUFU.EX2 R192, R192 ;  /* 0x000000c000c07308 */ /* 0x000e220000000800 */
        /* <DEDUP_REMOVED lines=8> */
[----:B------:R-:W0:Y:S01]  /*2dd0*/  MUFU.EX2 R186, R186 ;  /* 0x000000ba00ba7308 */ /* 0x000e220000000800 */
        /* <DEDUP_REMOVED lines=17> */
[----:B01234-:R-:W-:Y:S06]  /*2ef0*/  @P1 BRA `(.L_x_7949) ;  /* 0x0000000000241947 */ /* 0x01ffec0003800000 */
        /* <DEDUP_REMOVED lines=9> */
.L_x_7949:
[----:B------:R0:W1:Y:S02]  /*2f90*/  LDS R196, [R14+UR5+0x1acc] ;  /* 0x001acc050ec47984 */ /* 0x0000640008000800 */
.L_x_7950:
[----:B------:R-:W-:Y:S05]  /*2fa0*/  BSYNC.RECONVERGENT B0 ;  /* 0x0000000000007941 */ /* 0x000fea0003800200 */
.L_x_7948:
        /* <DEDUP_REMOVED lines=48> */
[----:B------:R-:W-:Y:S01]  /*32b0*/  FMUL.FTZ R171, R203, R194 ;  /* 0x000000c2cbab7220 */ /* 0x000fe20000410000 */
[----:B------:R-:W-:Y:S01]  /*32c0*/  FFMA.FTZ R170, R190, R170, R181 ;  /* 0x000000aabeaa7223 */ /* 0x000fe200000100b5 */
[C---:B------:R-:W-:Y:S01]  /*32d0*/  FMUL.FTZ R173, R212.reuse, R173 ;  /* 0x000000add4ad7220 */ /* 0x040fe20000410000 */
[C---:B------:R-:W-:Y:S01]  /*32e0*/  FFMA.FTZ R172, R212.reuse, R172, R215 ;  /* 0x000000acd4ac7223 */ /* 0x040fe200000100d7 */
[----:B------:R-:W-:-:S02]  /*32f0*/  FMUL.FTZ R171, R212, R171 ;  /* 0x000000abd4ab7220 */ /* 0x000fc40000410000 */
[C---:B------:R-:W-:Y:S01]  /*3300*/  FMUL.FTZ R220, R194.reuse, R173 ;  /* 0x000000adc2dc7220 */ /* 0x040fe20000410000 */
[----:B------:R-:W-:Y:S01]  /*3310*/  FFMA.FTZ R235, R194, R172, R193 ;  /* 0x000000acc2eb7223 */ /* 0x000fe200000100c1 */
[----:B------:R-:W-:Y:S01]  /*3320*/  FMUL.FTZ R171, R216, R171 ;  /* 0x000000abd8ab7220 */ /* 0x000fe20000410000 */
        /* <DEDUP_REMOVED lines=30> */
[----:B--2---:R-:W-:-:S05]  /*3510*/  @!P3 FMUL.FTZ R200, R220, R201 ;  /* 0x000000c9dcc8b220 */ /* 0x004fca0000410000 */
[----:B------:R-:W-:Y:S02]  /*3520*/  @!P3 MOV R220, R200 ;  /* 0x000000c800dcb202 */ /* 0x000fe40000000f00 */
[----:B------:R-:W2:Y:S01]  /*3530*/  SHFL.DOWN PT, R200, R235, 0x4, 0x1f ;  /* 0x08801f00ebc87f89 */ /* 0x000ea200000e0000 */
[----:B------:R-:W-:-:S03]  /*3540*/  ISETP.GT.U32.AND P3, PT, R18, 0x1b, PT ;  /* 0x0000001b1200780c */ /* 0x000fc60003f64070 */
[----:B------:R-:W5:Y:S01]  /*3550*/  SHFL.DOWN PT, R237, R220, 0x4, 0x1f ;  /* 0x08801f00dced7f89 */ /* 0x000f6200000e0000 */
[----:B---3--:R-:W-:Y:S01]  /*3560*/  @P1 FMUL.FTZ R170, R170, R171 ;  /* 0x000000abaaaa1220 */ /* 0x008fe20000410000 */
[----:B------:R-:W-:-:S04]  /*3570*/  ISETP.GE.AND P1, PT, R39, 0x2, PT ;  /* 0x000000022700780c */ /* 0x000fc80003f26270 */
[----:B------:R-:W3:Y:S01]  /*3580*/  SHFL.UP PT, R171, R170, 0x2, RZ ;  /* 0x04400000aaab7989 */ /* 0x000ee200000e00ff */
[----:B-1----:R-:W-:-:S05]  /*3590*/  FFMA.FTZ R172, R170, R172, R173 ;  /* 0x000000acaaac7223 */ /* 0x002fca00000100ad */
[----:B------:R-:W-:Y:S01]  /*35a0*/  FSEL R201, R173, R172, !P1 ;  /* 0x000000acadc97208 */ /* 0x000fe20004800000 */
[----:B--2---:R-:W-:-:S04]  /*35b0*/  @!P3 FFMA.FTZ R235, R220, R200, R235 ;  /* 0x000000c8dcebb223 */ /* 0x004fc800000100eb */
[----:B------:R-:W1:Y:S01]  /*35c0*/  SHFL.UP PT, R172, R201, 0x4, RZ ;  /* 0x04800000c9ac7989 */ /* 0x000e6200000e00ff */
[----:B-----5:R-:W-:-:S03]  /*35d0*/  @!P3 FMUL.FTZ R173, R220, R237 ;  /* 0x000000eddcadb220 */ /* 0x020fc60000410000 */
[----:B------:R-:W2:Y:S02]  /*35e0*/  SHFL.DOWN PT, R224, R235, 0x8, 0x1f ;  /* 0x09001f00ebe07f89 */ /* 0x000ea400000e0000 */
[----:B------:R-:W-:Y:S02]  /*35f0*/  @!P3 MOV R220, R173 ;  /* 0x000000ad00dcb202 */ /* 0x000fe40000000f00 */
[----:B------:R-:W-:Y:S01]  /*3600*/  ISETP.GE.AND P3, PT, R39, 0x4, PT ;  /* 0x000000042700780c */ /* 0x000fe20003f66270 */
[----:B---3--:R-:W-:Y:S01]  /*3610*/  @P1 FMUL.FTZ R170, R170, R171 ;  /* 0x000000abaaaa1220 */ /* 0x008fe20000410000 */
[----:B------:R-:W-:Y:S01]  /*3620*/  ISETP.GE.AND P1, PT, R16, UR9, PT ;  /* 0x0000000910007c0c */ /* 0x000fe2000bf26270 */
[----:B------:R-:W3:Y:S01]  /*3630*/  SHFL.DOWN PT, R237, R220, 0x8, 0x1f ;  /* 0x09001f00dced7f89 */ /* 0x000ee200000e0000 */
[----:B------:R-:W-:Y:S02]  /*3640*/  MOV R173, RZ ;  /* 0x000000ff00ad7202 */ /* 0x000fe40000000f00 */
[----:B------:R-:W-:Y:S01]  /*3650*/  ISETP.NE.OR P1, PT, R148, RZ, P1 ;  /* 0x000000ff9400720c */ /* 0x000fe20000f25670 */
[----:B------:R-:W5:Y:S01]  /*3660*/  SHFL.UP PT, R171, R170, 0x4, RZ ;  /* 0x04800000aaab7989 */ /* 0x000f6200000e00ff */
[----:B-1----:R-:W-:Y:S01]  /*3670*/  FFMA.FTZ R200, R170, R172, R201 ;  /* 0x000000acaac87223 */ /* 0x002fe200000100c9 */
[----:B------:R-:W-:-:S02]  /*3680*/  HFMA2 R172, -RZ, RZ, 1.875, 0 ;  /* 0x3f800000ffac7431 */ /* 0x000fc400000001ff */
[----:B--2---:R-:W-:Y:S02]  /*3690*/  @!P4 FFMA.FTZ R235, R220, R224, R235 ;  /* 0x000000e0dcebc223 */ /* 0x004fe400000100eb */
[----:B------:R-:W-:-:S06]  /*36a0*/  FSEL R201, R201, R200, !P3 ;  /* 0x000000c8c9c97208 */ /* 0x000fcc0005800000 */
[----:B------:R-:W-:Y:S01]  /*36b0*/  @!P1 LDS.64 R172, [UR7+0x1b48] ;  /* 0x001b4807ffac9984 */ /* 0x000fe20008000a00 */
[----:B------:R-:W-:-:S03]  /*36c0*/  ISETP.GE.AND P1, PT, R39, 0x8, PT ;  /* 0x000000082700780c */ /* 0x000fc60003f26270 */
[----:B------:R-:W1:Y:S01]  /*36d0*/  SHFL.UP PT, R200, R201, 0x8, RZ ;  /* 0x05000000c9c87989 */ /* 0x000e6200000e00ff */
[----:B---3--:R-:W-:Y:S01]  /*36e0*/  @!P4 FMUL.FTZ R222, R220, R237 ;  /* 0x000000eddcdec220 */ /* 0x008fe20000410000 */
[----:B-----5:R-:W-:-:S04]  /*36f0*/  @P3 FMUL.FTZ R170, R170, R171 ;  /* 0x000000abaaaa3220 */ /* 0x020fc80000410000 */
[----:B------:R-:W-:Y:S02]  /*3700*/  @!P4 MOV R220, R222 ;  /* 0x000000de00dcc202 */ /* 0x000fe40000000f00 */
[----:B------:R-:W2:Y:S01]  /*3710*/  SHFL.DOWN PT, R222, R235, 0x10, 0x1f ;  /* 0x0a001f00ebde7f89 */ /* 0x000ea200000e0000 */
[----:B------:R-:W-:-:S03]  /*3720*/  ISETP.GT.U32.AND P3, PT, R18, 0xf, PT ;  /* 0x0000000f1200780c */ /* 0x000fc60003f64070 */
[----:B------:R-:W3:Y:S04]  /*3730*/  SHFL.DOWN PT, R239, R220, 0x10, 0x1f ;  /* 0x0a001f00dcef7f89 */ /* 0x000ee800000e0000 */
[----:B------:R-:W5:Y:S01]  /*3740*/  SHFL.UP PT, R171, R170, 0x8, RZ ;  /* 0x05000000aaab7989 */ /* 0x000f6200000e00ff */
[----:B-1----:R-:W-:-:S05]  /*3750*/  FFMA.FTZ R200, R170, R200, R201 ;  /* 0x000000c8aac87223 */ /* 0x002fca00000100c9 */
[----:B------:R-:W-:Y:S01]  /*3760*/  FSEL R237, R201, R200, !P1 ;  /* 0x000000c8c9ed7208 */ /* 0x000fe20004800000 */
[----:B--2---:R-:W-:-:S04]  /*3770*/  @!P3 FFMA.FTZ R235, R220, R222, R235 ;  /* 0x000000dedcebb223 */ /* 0x004fc800000100eb */
[----:B------:R-:W1:Y:S01]  /*3780*/  SHFL.UP PT, R200, R237, 0x10, RZ ;  /* 0x06000000edc87989 */ /* 0x000e6200000e00ff */
[----:B---3--:R-:W-:-:S03]  /*3790*/  @!P3 FMUL.FTZ R201, R220, R239 ;  /* 0x000000efdcc9b220 */ /* 0x008fc60000410000 */
[----:B------:R-:W-:Y:S01]  /*37a0*/  SHFL.IDX PT, R224, R173, RZ, 0x1f ;  /* 0x00001fffade07589 */ /* 0x000fe200000e0000 */
[----:B-----5:R-:W-:Y:S01]  /*37b0*/  @P1 FMUL.FTZ R170, R170, R171 ;  /* 0x000000abaaaa1220 */ /* 0x020fe20000410000 */
[----:B------:R-:W-:Y:S02]  /*37c0*/  @!P3 MOV R220, R201 ;  /* 0x000000c900dcb202 */ /* 0x000fe40000000f00 */
[----:B------:R-:W-:Y:S01]  /*37d0*/  SHFL.DOWN PT, R222, R235, 0x1, 0x1f ;  /* 0x08201f00ebde7f89 */ /* 0x000fe200000e0000 */
[----:B------:R-:W-:Y:S02]  /*37e0*/  ISETP.GE.AND P1, PT, R39, 0x10, PT ;  /* 0x000000102700780c */ /* 0x000fe40003f26270 */
[----:B------:R-:W-:Y:S01]  /*37f0*/  ISETP.NE.AND P3, PT, R148, 0x1f, PT ;  /* 0x0000001f9400780c */ /* 0x000fe20003f65270 */
[----:B------:R-:W2:Y:S04]  /*3800*/  SHFL.UP PT, R171, R170, 0x10, RZ ;  /* 0x06000000aaab7989 */ /* 0x000ea800000e00ff */
[----:B------:R-:W3:Y:S04]  /*3810*/  SHFL.DOWN PT, R201, R220, 0x1, 0x1f ;  /* 0x08201f00dcc97f89 */ /* 0x000ee800000e0000 */
[----:B------:R-:W-:Y:S01]  /*3820*/  SHFL.IDX PT, R235, R235, RZ, 0x1f ;  /* 0x00001fffebeb7589 */ /* 0x000fe200000e0000 */
[----:B-1----:R-:W-:-:S03]  /*3830*/  FFMA.FTZ R200, R170, R200, R237 ;  /* 0x000000c8aac87223 */ /* 0x002fc600000100ed */
[----:B------:R-:W1:Y:S02]  /*3840*/  SHFL.IDX PT, R220, R220, RZ, 0x1f ;  /* 0x00001fffdcdc7589 */ /* 0x000e6400000e0000 */
[----:B------:R-:W-:-:S06]  /*3850*/  FSEL R237, R237, R200, !P1 ;  /* 0x000000c8eded7208 */ /* 0x000fcc0004800000 */
[----:B------:R-:W-:Y:S01]  /*3860*/  SHFL.UP PT, R237, R237, 0x1, RZ ;  /* 0x04200000eded7989 */ /* 0x000fe200000e00ff */
[----:B--2---:R-:W-:Y:S01]  /*3870*/  @P1 FMUL.FTZ R170, R170, R171 ;  /* 0x000000abaaaa1220 */ /* 0x004fe20000410000 */
[----:B---3--:R-:W-:-:S05]  /*3880*/  @P3 FFMA.FTZ R224, R201, R224, R222 ;  /* 0x000000e0c9e03223 */ /* 0x008fca00000100de */
[----:B------:R-:W-:Y:S01]  /*3890*/  SHFL.UP PT, R170, R170, 0x1, RZ ;  /* 0x04200000aaaa7989 */ /* 0x000fe200000e00ff */
        /* <DEDUP_REMOVED lines=10> */
[----:B------:R-:W-:Y:S02]  /*3940*/  IMAD R233, R159, UR4, R175 ;  /* 0x000000049fe97c24 */ /* 0x000fe4000f8e02af */
[----:B-1----:R-:W-:Y:S01]  /*3950*/  FMUL.FTZ R172, R134, R201 ;  /* 0x000000c986ac7220 */ /* 0x002fe20000410000 */
[----:B------:R-:W-:Y:S01]  /*3960*/  FMUL.FTZ R173, R137, R196 ;  /* 0x000000c489ad7220 */ /* 0x000fe20000410000 */
[----:B------:R-:W-:-:S04]  /*3970*/  FFMA.FTZ R175, R189, R200, R202 ;  /* 0x000000c8bdaf7223 */ /* 0x000fc800000100ca */
[-C--:B------:R-:W-:Y:S01]  /*3980*/  FFMA.FTZ R202, R192, R175.reuse, R231 ;  /* 0x000000afc0ca7223 */ /* 0x080fe200000100e7 */
[----:B------:R-:W-:Y:S01]  /*3990*/  FMUL.FTZ R230, R132, R175 ;  /* 0x000000af84e67220 */ /* 0x000fe20000410000 */
[----:B----4-:R-:W1:Y:S02]  /*39a0*/  SHFL.IDX PT, R171, R206, RZ, 0x1f ;  /* 0x00001fffceab7589 */ /* 0x010e6400000e0000 */
[----:B-1----:R-:W-:Y:S01]  /*39b0*/  @P2 FFMA.FTZ R171, R170, R171, R237 ;  /* 0x000000abaaab2223 */ /* 0x002fe200000100ed */
[----:B------:R-:W-:-:S03]  /*39c0*/  LEA R170, P1, R174, UR10, 0x2 ;  /* 0x0000000aaeaa7c11 */ /* 0x000fc6000f8210ff */
[----:B------:R-:W-:Y:S01]  /*39d0*/  FFMA.FTZ R206, R203, R171, R204 ;  /* 0x000000abcbce7223 */ /* 0x000fe200000100cc */
[-C--:B------:R-:W-:Y:S01]  /*39e0*/  FFMA.FTZ R203, R195, R202.reuse, R112 ;  /* 0x000000cac3cb7223 */ /* 0x080fe20000010070 */
[----:B------:R-:W-:Y:S01]  /*39f0*/  LEA.HI.X R171, R174, UR11, R233, 0x2, P1 ;  /* 0x0000000baeab7c11 */ /* 0x000fe200088f14e9 */
[----:B------:R-:W-:Y:S01]  /*3a00*/  FMUL.FTZ R233, R131, R202 ;  /* 0x000000ca83e97220 */ /* 0x000fe20000410000 */
        /* <DEDUP_REMOVED lines=9> */
[-C--:B------:R-:W-:Y:S01]  /*3aa0*/  FFMA.FTZ R224, R216, R222.reuse, R225 ;  /* 0x000000ded8e07223 */ /* 0x080fe200000100e1 */
[----:B------:R-:W-:Y:S01]  /*3ab0*/  FFMA.FTZ R209, R208, R207, R209 ;  /* 0x000000cfd0d17223 */ /* 0x000fe200000100d1 */
[----:B------:R-:W-:Y:S01]  /*3ac0*/  FADD.FTZ R204, -R227, R222 ;  /* 0x000000dee3cc7221 */ /* 0x000fe20000010100 */
[----:B------:R-:W-:Y:S01]  /*3ad0*/  FFMA.FTZ R227, R147, R222, R206 ;  /* 0x000000de93e37223 */ /* 0x000fe200000100ce */
[CC--:B------:R-:W-:Y:S01]  /*3ae0*/  FFMA.FTZ R226, R218.reuse, R224.reuse, R223 ;  /* 0x000000e0dae27223 */ /* 0x0c0fe200000100df */
[----:B------:R-:W-:Y:S01]  /*3af0*/  FFMA.FTZ R211, R218, R209, R211 ;  /* 0x000000d1dad37223 */ /* 0x000fe200000100d3 */
[----:B------:R-:W-:Y:S01]  /*3b00*/  FADD.FTZ R206, -R225, R224 ;  /* 0x000000e0e1ce7221 */ /* 0x000fe20000010100 */
[----:B------:R-:W-:Y:S01]  /*3b10*/  FFMA.FTZ R222, R146, R224, R227 ;  /* 0x000000e092de7223 */ /* 0x000fe200000100e3 */
[-C--:B------:R-:W-:Y:S01]  /*3b20*/  FFMA.FTZ R218, R208, R226.reuse, R221 ;  /* 0x000000e2d0da7223 */ /* 0x080fe200000100dd */
[----:B------:R-:W-:Y:S01]  /*3b30*/  FFMA.FTZ R213, R216, R211, R213 ;  /* 0x000000d3d8d57223 */ /* 0x000fe200000100d5 */
[----:B------:R-:W-:Y:S01]  /*3b40*/  FADD.FTZ R208, -R223, R226 ;  /* 0x000000e2dfd07221 */ /* 0x000fe20000010100 */
[----:B------:R-:W-:Y:S01]  /*3b50*/  FFMA.FTZ R223, R113, R226, R222 ;  /* 0x000000e271df7223 */ /* 0x000fe200000100de */
[-C--:B------:R-:W-:Y:S01]  /*3b60*/  FFMA.FTZ R216, R214, R218.reuse, R217 ;  /* 0x000000dad6d87223 */ /* 0x080fe200000100d9 */
[----:B------:R-:W-:Y:S01]  /*3b70*/  FFMA.FTZ R215, R212, R213, R215 ;  /* 0x000000d5d4d77223 */ /* 0x000fe200000100d7 */
[----:B------:R-:W-:Y:S01]  /*3b80*/  FMUL.FTZ R231, R47, R209 ;  /* 0x000000d12fe77220 */ /* 0x000fe20000410000 */
[----:B------:R-:W-:Y:S01]  /*3b90*/  FFMA.FTZ R214, R114, R218, R223 ;  /* 0x000000da72d67223 */ /* 0x000fe200000100df */
[-C--:B------:R-:W-:Y:S01]  /*3ba0*/  FFMA.FTZ R210, R210, R216.reuse, R191 ;  /* 0x000000d8d2d27223 */ /* 0x080fe200000100bf */
[-C--:B------:R-:W-:Y:S01]  /*3bb0*/  FFMA.FTZ R193, R194, R215.reuse, R193 ;  /* 0x000000d7c2c17223 */ /* 0x080fe200000100c1 */
[----:B------:R-:W-:Y:S01]  /*3bc0*/  FMUL.FTZ R194, R44, R215 ;  /* 0x000000d72cc27220 */ /* 0x000fe20000410000 */
[----:B------:R-:W-:Y:S01]  /*3bd0*/  FFMA.FTZ R223, R115, R216, R214 ;  /* 0x000000d873df7223 */ /* 0x000fe200000100d6 */
[-C--:B------:R-:W-:Y:S01]  /*3be0*/  FFMA.FTZ R227, R195, R210.reuse, R184 ;  /* 0x000000d2c3e37223 */ /* 0x080fe200000100b8 */
[----:B------:R-:W-:Y:S01]  /*3bf0*/  FMUL.FTZ R195, R43, R193 ;  /* 0x000000c12bc37220 */ /* 0x000fe20000410000 */
[----:B------:R-:W-:Y:S01]  /*3c00*/  FADD.FTZ R191, -R191, R210 ;  /* 0x000000d2bfbf7221 */ /* 0x000fe20000010100 */
[----:B------:R-:W-:Y:S01]  /*3c10*/  FFMA.FTZ R210, R116, R210, R223 ;  /* 0x000000d274d27223 */ /* 0x000fe200000100df */
[----:B------:R-:W-:Y:S01]  /*3c20*/  FFMA.FTZ R192, R192, R227, R183 ;  /* 0x000000e3c0c07223 */ /* 0x000fe200000100b7 */
[-C--:B------:R-:W-:Y:S01]  /*3c30*/  FFMA.FTZ R223, R112, R195.reuse, RZ ;  /* 0x000000c370df7223 */ /* 0x080fe200000100ff */
[----:B------:R-:W-:Y:S01]  /*3c40*/  FMUL.FTZ R225, R52, R195 ;  /* 0x000000c334e17220 */ /* 0x000fe20000410000 */
[----:B------:R-:W-:Y:S01]  /*3c50*/  FADD.FTZ R184, -R184, R227 ;  /* 0x000000e3b8b87221 */ /* 0x000fe20000010100 */
[----:B------:R-:W-:Y:S01]  /*3c60*/  FFMA.FTZ R195, R117, R227, R210 ;  /* 0x000000e375c37223 */ /* 0x000fe200000100d2 */
[-C--:B------:R-:W-:Y:S01]  /*3c70*/  FFMA.FTZ R223, R174, R194.reuse, R223 ;  /* 0x000000c2aedf7223 */ /* 0x080fe200000100df */
[----:B------:R-:W-:Y:S01]  /*3c80*/  FMUL.FTZ R227, R45, R213 ;  /* 0x000000d52de37220 */ /* 0x000fe20000410000 */
[----:B------:R-:W-:Y:S01]  /*3c90*/  FMUL.FTZ R210, R53, R194 ;  /* 0x000000c235d27220 */ /* 0x000fe20000410000 */
[----:B------:R-:W-:Y:S01]  /*3ca0*/  FMUL.FTZ R212, R46, R211 ;  /* 0x000000d32ed47220 */ /* 0x000fe20000410000 */
[----:B------:R-:W-:Y:S01]  /*3cb0*/  FADD.FTZ R217, -R217, R216 ;  /* 0x000000d8d9d97221 */ /* 0x000fe20000010100 */
[-C--:B------:R-:W-:Y:S01]  /*3cc0*/  FFMA.FTZ R229, R204, R227.reuse, R223 ;  /* 0x000000e3cce57223 */ /* 0x080fe200000100df */
[----:B------:R-:W-:Y:S01]  /*3cd0*/  FMUL.FTZ R194, R54, R227 ;  /* 0x000000e336c27220 */ /* 0x000fe20000410000 */
[----:B------:R-:W-:Y:S01]  /*3ce0*/  FMUL.FTZ R227, R129, R205 ;  /* 0x000000cd81e37220 */ /* 0x000fe20000410000 */
[----:B------:R-:W-:Y:S01]  /*3cf0*/  STS [R20+0x850], R225 ;  /* 0x000850e114007388 */ /* 0x000fe20000000800 */
[----:B------:R-:W-:Y:S01]  /*3d00*/  FMUL.FTZ R214, R55, R212 ;  /* 0x000000d437d67220 */ /* 0x000fe20000410000 */
[----:B------:R-:W-:Y:S01]  /*3d10*/  FMUL.FTZ R216, R56, R231 ;  /* 0x000000e738d87220 */ /* 0x000fe20000410000 */
[----:B------:R-:W-:Y:S01]  /*3d20*/  FADD.FTZ R221, -R221, R218 ;  /* 0x000000dadddd7221 */ /* 0x000fe20000010100 */
[----:B------:R1:W-:Y:S01]  /*3d30*/  STS [R21+0x4], R210 ;  /* 0x000004d215007388 */ /* 0x0003e20000000800 */
        /* <DEDUP_REMOVED lines=8> */
[----:B------:R3:W-:Y:S01]  /*3dc0*/  STS [R21+0x10], R216 ;  /* 0x000010d815007388 */ /* 0x0007e20000000800 */
[-C--:B-1----:R-:W-:Y:S01]  /*3dd0*/  FMUL.FTZ R210, R58, R227.reuse ;  /* 0x000000e33ad27220 */ /* 0x082fe20000410000 */
[----:B------:R-:W-:Y:S01]  /*3de0*/  FMUL.FTZ R225, R135, R198 ;  /* 0x000000c687e17220 */ /* 0x000fe20000410000 */
        /* <DEDUP_REMOVED lines=16> */
[----:B------:R-:W-:Y:S01]  /*3ef0*/  FADD.FTZ R182, -R182, R189 ;  /* 0x000000bdb6b67221 */ /* 0x000fe20000010100 */
[----:B------:R2:W-:Y:S01]  /*3f00*/  STS [R21+0x24], R214 ;  /* 0x000024d615007388 */ /* 0x0005e20000000800 */
[----:B------:R-:W-:Y:S01]  /*3f10*/  FFMA.FTZ R195, R119, R189, R212 ;  /* 0x000000bd77c37223 */ /* 0x000fe200000100d4 */
[----:B---3--:R-:W-:Y:S01]  /*3f20*/  FMUL.FTZ R220, R63, R172 ;  /* 0x000000ac3fdc7220 */ /* 0x008fe20000410000 */
[----:B------:R-:W-:Y:S01]  /*3f30*/  FMUL.FTZ R218, R65, R210 ;  /* 0x000000d241da7220 */ /* 0x000fe20000410000 */
[----:B------:R3:W-:Y:S01]  /*3f40*/  STS [R21+0x28], R216 ;  /* 0x000028d815007388 */ /* 0x0007e20000000800 */
[----:B------:R-:W-:Y:S01]  /*3f50*/  FFMA.FTZ R189, R183, R230, R192 ;  /* 0x000000e6b7bd7223 */ /* 0x000fe200000100c0 */
[----:B-1----:R-:W-:Y:S01]  /*3f60*/  FMUL.FTZ R226, R64, R225 ;  /* 0x000000e140e27220 */ /* 0x002fe20000410000 */
[-C--:B------:R-:W-:Y:S01]  /*3f70*/  FFMA.FTZ R187, R187, R190.reuse, R180 ;  /* 0x000000bebbbb7223 */ /* 0x080fe200000100b4 */
[----:B------:R1:W-:Y:S01]  /*3f80*/  STS [R21+0x20], R228 ;  /* 0x000020e415007388 */ /* 0x0003e20000000800 */
[----:B------:R-:W-:Y:S01]  /*3f90*/  FADD.FTZ R181, -R181, R190 ;  /* 0x000000beb5b57221 */ /* 0x000fe20000010100 */
[----:B--2---:R-:W-:Y:S01]  /*3fa0*/  FMUL.FTZ R214, R66, R173 ;  /* 0x000000ad42d67220 */ /* 0x004fe20000410000 */
[----:B------:R-:W-:Y:S01]  /*3fb0*/  FFMA.FTZ R192, R164, R190, R195 ;  /* 0x000000bea4c07223 */ /* 0x000fe200000100c3 */
[----:B------:R1:W-:Y:S01]  /*3fc0*/  STS [R21+0x2c], R220 ;  /* 0x00002cdc15007388 */ /* 0x0003e20000000800 */
[----:B------:R-:W-:Y:S01]  /*3fd0*/  FFMA.FTZ R190, R182, R223, R189 ;  /* 0x000000dfb6be7223 */ /* 0x000fe200000100bd */
[----:B---3--:R-:W-:Y:S01]  /*3fe0*/  FMUL.FTZ R216, R67, R194 ;  /* 0x000000c243d87220 */ /* 0x008fe20000410000 */
[-C--:B------:R-:W-:Y:S01]  /*3ff0*/  FFMA.FTZ R188, R188, R187.reuse, R179 ;  /* 0x000000bbbcbc7223 */ /* 0x080fe200000100b3 */
[----:B------:R1:W-:Y:S01]  /*4000*/  STS [R21+0x30], R226 ;  /* 0x000030e215007388 */ /* 0x0003e20000000800 */
[----:B------:R-:W-:Y:S01]  /*4010*/  FADD.FTZ R180, -R180, R187 ;  /* 0x000000bbb4b47221 */ /* 0x000fe20000010100 */
[----:B------:R-:W-:Y:S01]  /*4020*/  FFMA.FTZ R189, R165, R187, R192 ;  /* 0x000000bba5bd7223 */ /* 0x000fe200000100c0 */
[----:B------:R-:W-:Y:S01]  /*4030*/  FFMA.FTZ R187, R181, R172, R190 ;  /* 0x000000acb5bb7223 */ /* 0x000fe200000100be */
[----:B------:R1:W-:Y:S01]  /*4040*/  STS [R21+0x34], R218 ;  /* 0x000034da15007388 */ /* 0x0003e20000000800 */
[----:B------:R-:W-:Y:S01]  /*4050*/  IADD3 R190, PT, PT, -R219, UR8, RZ ;  /* 0x00000008dbbe7c10 */ /* 0x000fe2000fffe1ff */
[-C--:B------:R-:W-:Y:S01]  /*4060*/  FFMA.FTZ R185, R185, R188.reuse, R178 ;  /* 0x000000bcb9b97223 */ /* 0x080fe200000100b2 */
[----:B------:R-:W-:Y:S01]  /*4070*/  FADD.FTZ R179, -R179, R188 ;  /* 0x000000bcb3b37221 */ /* 0x000fe20000010100 */
[----:B------:R1:W-:Y:S01]  /*4080*/  STS [R21+0x38], R214 ;  /* 0x000038d615007388 */ /* 0x0003e20000000800 */
[----:B------:R-:W-:Y:S01]  /*4090*/  ISETP.GE.AND P1, PT, R190, 0x1, PT ;  /* 0x00000001be00780c */ /* 0x000fe20003f26270 */
[----:B------:R-:W-:Y:S01]  /*40a0*/  FFMA.FTZ R188, R166, R188, R189 ;  /* 0x000000bca6bc7223 */ /* 0x000fe200000100bd */
[----:B------:R-:W-:Y:S01]  /*40b0*/  FFMA.FTZ R172, R180, R225, R187 ;  /* 0x000000e1b4ac7223 */ /* 0x000fe200000100bb */
[----:B------:R1:W-:Y:S01]  /*40c0*/  STS [R21+0x3c], R216 ;  /* 0x00003cd815007388 */ /* 0x0003e20000000800 */
[-C--:B------:R-:W-:Y:S01]  /*40d0*/  FFMA.FTZ R186, R186, R185.reuse, R177 ;  /* 0x000000b9baba7223 */ /* 0x080fe200000100b1 */
[----:B------:R-:W-:Y:S01]  /*40e0*/  FADD.FTZ R178, -R178, R185 ;  /* 0x000000b9b2b27221 */ /* 0x000fe20000010100 */
[----:B------:R-:W-:Y:S01]  /*40f0*/  FFMA.FTZ R187, R167, R185, R188 ;  /* 0x000000b9a7bb7223 */ /* 0x000fe200000100bc */
[----:B------:R-:W-:Y:S01]  /*4100*/  BAR.SYNC.DEFER_BLOCKING 0x0 ;  /* 0x0000000000007b1d */ /* 0x000fe20000010000 */
[----:B------:R-:W-:Y:S01]  /*4110*/  FFMA.FTZ R185, R179, R210, R172 ;  /* 0x000000d2b3b97223 */ /* 0x000fe200000100ac */
[----:B------:R-:W-:Y:S01]  /*4120*/  FADD.FTZ R177, -R177, R186 ;  /* 0x000000bab1b17221 */ /* 0x000fe20000010100 */
[----:B------:R-:W-:Y:S01]  /*4130*/  FFMA.FTZ R172, R168, R186, R187 ;  /* 0x000000baa8ac7223 */ /* 0x000fe200000100bb */
[----:B------:R-:W-:Y:S01]  /*4140*/  P2R R222, PR, RZ, 0x20 ;  /* 0x00000020ffde7803 */ /* 0x000fe20000000000 */
[----:B------:R-:W-:Y:S01]  /*4150*/  FFMA.FTZ R186, R178, R173, R185 ;  /* 0x000000adb2ba7223 */ /* 0x000fe200000100b9 */
[----:B------:R-:W-:-:S02]  /*4160*/  ISETP.GE.AND P2, PT, R190, 0x21, PT ;  /* 0x00000021be00780c */ /* 0x000fc40003f46270 */
[C---:B------:R-:W-:Y:S02]  /*4170*/  ISETP.GE.AND P3, PT, R190.reuse, 0x41, PT ;  /* 0x00000041be00780c */ /* 0x040fe40003f66270 */
[----:B------:R-:W-:Y:S01]  /*4180*/  ISETP.GE.AND P4, PT, R190, 0x61, PT ;  /* 0x00000061be00780c */ /* 0x000fe20003f86270 */
[----:B------:R1:W2:Y:S01]  /*4190*/  LDS R229, [R22+0x8d0] ;  /* 0x0008d00016e57984 */ /* 0x0002a20000000800 */
[----:B------:R-:W-:Y:S11]  /*41a0*/  @!P1 BRA `(.L_x_7952) ;  /* 0x0000000000089947 */ /* 0x000ff60003800000 */
[----:B------:R-:W3:Y:S04]  /*41b0*/  LDS R173, [R19+0x850] ;  /* 0x0008500013ad7984 */ /* 0x000ee80000000800 */
[----:B---3--:R3:W-:Y:S02]  /*41c0*/  REDG.E.ADD.F32.FTZ.RN.STRONG.GPU desc[UR16][R170.64], R173 ;  /* 0x000000adaa0079a6 */ /* 0x0087e4000c12f310 */
.L_x_7952:
[----:B------:R-:W-:Y:S05]  /*41d0*/  BSYNC.RECONVERGENT B0 ;  /* 0x0000000000007941 */ /* 0x000fea0003800200 */
.L_x_7951:
[----:B------:R-:W-:Y:S04]  /*41e0*/  BSSY.RECONVERGENT B0, `(.L_x_7953) ;  /* 0x0000003000007945 */ /* 0x000fe80003800200 */
[----:B------:R-:W-:Y:S05]  /*41f0*/  @!P2 BRA `(.L_x_7954) ;  /* 0x000000000004a947 */ /* 0x000fea0003800000 */
[----:B--2---:R4:W-:Y:S02]  /*4200*/  REDG.E.ADD.F32.FTZ.RN.STRONG.GPU desc[UR16][R170.64+0x80], R229 ;  /* 0x000080e5aa0079a6 */ /* 0x0049e4000c12f310 */
.L_x_7954:
[----:B------:R-:W-:Y:S05]  /*4210*/  BSYNC.RECONVERGENT B0 ;  /* 0x0000000000007941 */ /* 0x000fea0003800200 */
.L_x_7953:
[----:B---3--:R3:W0:Y:S01]  /*4220*/  LDS R173, [R23+0x950] ;  /* 0x0009500017ad7984 */ /* 0x0086220000000800 */
[----:B------:R-:W-:Y:S04]  /*4230*/  BSSY.RECONVERGENT B0, `(.L_x_7955) ;  /* 0x0000003000007945 */ /* 0x000fe80003800200 */
[----:B------:R-:W-:Y:S05]  /*4240*/  @!P3 BRA `(.L_x_7956) ;  /* 0x000000000004b947 */ /* 0x000fea0003800000 */
[----:B0-----:R0:W-:Y:S02]  /*4250*/  REDG.E.ADD.F32.FTZ.RN.STRONG.GPU desc[UR16][R170.64+0x100], R173 ;  /* 0x000100adaa0079a6 */ /* 0x0011e4000c12f310 */
.L_x_7956:
[----:B------:R-:W-:Y:S05]  /*4260*/  BSYNC.RECONVERGENT B0 ;  /* 0x0000000000007941 */ /* 0x000fea0003800200 */
.L_x_7955:
[----:B0-----:R0:W0:Y:S01]  /*4270*/  LDS R173, [R24+0x9d0] ;  /* 0x0009d00018ad7984 */ /* 0x0010220000000800 */
[----:B------:R-:W-:Y:S04]  /*4280*/  BSSY.RECONVERGENT B0, `(.L_x_7957) ;  /* 0x0000003000007945 */ /* 0x000fe80003800200 */
[----:B------:R-:W-:Y:S05]  /*4290*/  @!P4 BRA `(.L_x_7958) ;  /* 0x000000000004c947 */ /* 0x000fea0003800000 */
[----:B0-----:R0:W-:Y:S02]  /*42a0*/  REDG.E.ADD.F32.FTZ.RN.STRONG.GPU desc[UR16][R170.64+0x180], R173 ;  /* 0x000180adaa0079a6 */ /* 0x0011e4000c12f310 */
.L_x_7958:
[----:B------:R-:W-:Y:S05]  /*42b0*/  BSYNC.RECONVERGENT B0 ;  /* 0x0000000000007941 */ /* 0x000fea0003800200 */
.L_x_7957:
        /* <DEDUP_REMOVED lines=11> */
.L_x_7960:
[----:B------:R-:W-:Y:S05]  /*4370*/  BSYNC.RECONVERGENT B0 ;  /* 0x0000000000007941 */ /* 0x000fea0003800200 */
.L_x_7959:
[----:B01----:R0:W1:Y:S01]  /*4380*/  LDS R185, [R26+0xad0] ;  /* 0x000ad0001ab97984 */ /* 0x0030620000000800 */
[----:B------:R-:W-:Y:S04]  /*4390*/  BSSY.RECONVERGENT B0, `(.L_x_7961) ;  /* 0x0000003000007945 */ /* 0x000fe80003800200 */
[----:B------:R-:W-:Y:S05]  /*43a0*/  @!P1 BRA `(.L_x_7962) ;  /* 0x0000000000049947 */ /* 0x000fea0003800000 */
[----:B-1----:R1:W-:Y:S02]  /*43b0*/  REDG.E.ADD.F32.FTZ.RN.STRONG.GPU desc[UR16][R170.64+0x280], R185 ;  /* 0x000280b9aa0079a6 */ /* 0x0023e4000c12f310 */
.L_x_7962:
[----:B------:R-:W-:Y:S05]  /*43c0*/  BSYNC.RECONVERGENT B0 ;  /* 0x0000000000007941 */ /* 0x000fea0003800200 */
.L_x_7961:
[----:B-1----:R1:W0:Y:S01]  /*43d0*/  LDS R185, [R27+0xb50] ;  /* 0x000b50001bb97984 */ /* 0x0022220000000800 */
[----:B------:R-:W-:Y:S04]  /*43e0*/  BSSY.RECONVERGENT B0, `(.L_x_7963) ;  /* 0x0000003000007945 */ /* 0x000fe80003800200 */
[----:B------:R-:W-:Y:S05]  /*43f0*/  @!P2 BRA `(.L_x_7964) ;  /* 0x000000000004a947 */ /* 0x000fea0003800000 */
[----:B0-----:R0:W-:Y:S02]  /*4400*/  REDG.E.ADD.F32.FTZ.RN.STRONG.GPU desc[UR16][R170.64+0x300], R185 ;  /* 0x000300b9aa0079a6 */ /* 0x0011e4000c12f310 */
.L_x_7964:
[----:B------:R-:W-:Y:S05]  /*4410*/  BSYNC.RECONVERGENT B0 ;  /* 0x0000000000007941 */ /* 0x000fea0003800200 */
.L_x_7963:
[----:B0-----:R0:W0:Y:S01]  /*4420*/  LDS R185, [R28+0xbd0] ;  /* 0x000bd0001cb97984 */ /* 0x0010220000000800 */
[----:B------:R-:W-:Y:S04]  /*4430*/  BSSY.RECONVERGENT B0, `(.L_x_7965) ;  /* 0x0000003000007945 */ /* 0x000fe80003800200 */
[----:B------:R-:W-:Y:S05]  /*4440*/  @!P3 BRA `(.L_x_7966) ;  /* 0x000000000004b947 */ /* 0x000fea0003800000 */
[----:B0-----:R0:W-:Y:S02]  /*4450*/  REDG.E.ADD.F32.FTZ.RN.STRONG.GPU desc[UR16][R170.64+0x380], R185 ;  /* 0x000380b9aa0079a6 */ /* 0x0011e4000c12f310 */
.L_x_7966:
[----:B------:R-:W-:Y:S05]  /*4460*/  BSYNC.RECONVERGENT B0 ;  /* 0x0000000000007941 */ /* 0x000fea0003800200 */
.L_x_7965:
[----:B0-----:R0:W0:Y:S01]  /*4470*/  LDS R185, [R29+0xc50] ;  /* 0x000c50001db97984 */ /* 0x0010220000000800 */
[----:B------:R-:W-:Y:S04]  /*4480*/  BSSY.RECONVERGENT B0, `(.L_x_7967) ;  /* 0x0000003000007945 */ /* 0x000fe80003800200 */
[----:B------:R-:W-:Y:S05]  /*4490*/  @!P4 BRA `(.L_x_7968) ;  /* 0x000000000004c947 */ /* 0x000fea0003800000 */
[----:B0-----:R0:W-:Y:S02]  /*44a0*/  REDG.E.ADD.F32.FTZ.RN.STRONG.GPU desc[UR16][R170.64+0x400], R185 ;  /* 0x000400b9aa0079a6 */ /* 0x0011e4000c12f310 */
.L_x_7968:
[----:B------:R-:W-:Y:S05]  /*44b0*/  BSYNC.RECONVERGENT B0 ;  /* 0x0000000000007941 */ /* 0x000fea0003800200 */
.L_x_7967:
[----:B0-----:R0:W0:Y:S01]  /*44c0*/  LDS R185, [R30+0xcd0] ;  /* 0x000cd0001eb97984 */ /* 0x0010220000000800 */
[----:B------:R-:W-:Y:S04]  /*44d0*/  BSSY.RECONVERGENT B0, `(.L_x_7969) ;  /* 0x0000003000007945 */ /* 0x000fe80003800200 */
[----:B------:R-:W-:Y:S05]  /*44e0*/  @!P5 BRA `(.L_x_7970) ;  /* 0x000000000004d947 */ /* 0x000fea0003800000 */
[----:B0-----:R0:W-:Y:S02]  /*44f0*/  REDG.E.ADD.F32.FTZ.RN.STRONG.GPU desc[UR16][R170.64+0x480], R185 ;  /* 0x000480b9aa0079a6 */ /* 0x0011e4000c12f310 */
.L_x_7970:
[----:B------:R-:W-:Y:S05]  /*4500*/  BSYNC.RECONVERGENT B0 ;  /* 0x0000000000007941 */ /* 0x000fea0003800200 */
.L_x_7969:
        /* <DEDUP_REMOVED lines=10> */
.L_x_7972:
[----:B------:R-:W-:Y:S05]  /*45b0*/  BSYNC.RECONVERGENT B0 ;  /* 0x0000000000007941 */ /* 0x000fea0003800200 */
.L_x_7971:
[----:B0-----:R0:W0:Y:S01]  /*45c0*/  LDS R185, [R32+0xdd0] ;  /* 0x000dd00020b97984 */ /* 0x0010220000000800 */
[----:B------:R-:W-:Y:S04]  /*45d0*/  BSSY.RECONVERGENT B0, `(.L_x_7973) ;  /* 0x0000003000007945 */ /* 0x000fe80003800200 */
[----:B------:R-:W-:Y:S05]  /*45e0*/  @!P1 BRA `(.L_x_7974) ;  /* 0x0000000000049947 */ /* 0x000fea0003800000 */
[----:B0-----:R0:W-:Y:S02]  /*45f0*/  REDG.E.ADD.F32.FTZ.RN.STRONG.GPU desc[UR16][R170.64+0x580], R185 ;  /* 0x000580b9aa0079a6 */ /* 0x0011e4000c12f310 */
.L_x_7974:
[----:B------:R-:W-:Y:S05]  /*4600*/  BSYNC.RECONVERGENT B0 ;  /* 0x0000000000007941 */ /* 0x000fea0003800200 */
.L_x_7973:
[----:B0-----:R0:W0:Y:S01]  /*4610*/  LDS R185, [R33+0xe50] ;  /* 0x000e500021b97984 */ /* 0x0010220000000800 */
[----:B------:R-:W-:Y:S04]  /*4620*/  BSSY.RECONVERGENT B0, `(.L_x_7975) ;  /* 0x0000003000007945 */ /* 0x000fe80003800200 */
[----:B------:R-:W-:Y:S05]  /*4630*/  @!P2 BRA `(.L_x_7976) ;  /* 0x000000000004a947 */ /* 0x000fea0003800000 */
[----:B0-----:R0:W-:Y:S02]  /*4640*/  REDG.E.ADD.F32.FTZ.RN.STRONG.GPU desc[UR16][R170.64+0x600], R185 ;  /* 0x000600b9aa0079a6 */ /* 0x0011e4000c12f310 */
.L_x_7976:
[----:B------:R-:W-:Y:S05]  /*4650*/  BSYNC.RECONVERGENT B0 ;  /* 0x0000000000007941 */ /* 0x000fea0003800200 */
.L_x_7975:
[----:B0-----:R0:W0:Y:S01]  /*4660*/  LDS R185, [R34+0xed0] ;  /* 0x000ed00022b97984 */ /* 0x0010220000000800 */
[----:B------:R-:W-:Y:S04]  /*4670*/  BSSY.RECONVERGENT B0, `(.L_x_7977) ;  /* 0x0000003000007945 */ /* 0x000fe80003800200 */
[----:B------:R-:W-:Y:S05]  /*4680*/  @!P3 BRA `(.L_x_7978) ;  /* 0x000000000004b947 */ /* 0x000fea0003800000 */
[----:B0-----:R0:W-:Y:S02]  /*4690*/  REDG.E.ADD.F32.FTZ.RN.STRONG.GPU desc[UR16][R170.64+0x680], R185 ;  /* 0x000680b9aa0079a6 */ /* 0x0011e4000c12f310 */
.L_x_7978:
[----:B------:R-:W-:Y:S05]  /*46a0*/  BSYNC.RECONVERGENT B0 ;  /* 0x0000000000007941 */ /* 0x000fea0003800200 */
.L_x_7977:
[----:B0-----:R0:W0:Y:S01]  /*46b0*/  LDS R185, [R35+0xf50] ;  /* 0x000f500023b97984 */ /* 0x0010220000000800 */
[----:B------:R-:W-:Y:S04]  /*46c0*/  BSSY.RECONVERGENT B0, `(.L_x_7979) ;  /* 0x0000003000007945 */ /* 0x000fe80003800200 */
[----:B------:R-:W-:Y:S05]  /*46d0*/  @!P4 BRA `(.L_x_7980) ;  /* 0x000000000004c947 */ /* 0x000fea0003800000 */
[----:B0-----:R0:W-:Y:S02]  /*46e0*/  REDG.E.ADD.F32.FTZ.RN.STRONG.GPU desc[UR16][R170.64+0x700], R185 ;  /* 0x000700b9aa0079a6 */ /* 0x0011e4000c12f310 */
.L_x_7980:
[----:B------:R-:W-:Y:S05]  /*46f0*/  BSYNC.RECONVERGENT B0 ;  /* 0x0000000000007941 */ /* 0x000fea0003800200 */
.L_x_7979:
[----:B0-----:R0:W0:Y:S01]  /*4700*/  LDS R185, [R36+0xfd0] ;  /* 0x000fd00024b97984 */ /* 0x0010220000000800 */
[----:B------:R-:W-:Y:S04]  /*4710*/  BSSY.RECONVERGENT B0, `(.L_x_7981) ;  /* 0x0000003000007945 */ /* 0x000fe80003800200 */
[----:B------:R-:W-:Y:S05]  /*4720*/  @!P5 BRA `(.L_x_7982) ;  /* 0x000000000004d947 */ /* 0x000fea0003800000 */
[----:B0-----:R0:W-:Y:S02]  /*4730*/  REDG.E.ADD.F32.FTZ.RN.STRONG.GPU desc[UR16][R170.64+0x780], R185 ;  /* 0x000780b9aa0079a6 */ /* 0x0011e4000c12f310 */
.L_x_7982:
[----:B------:R-:W-:Y:S05]  /*4740*/  BSYNC.RECONVERGENT B0 ;  /* 0x0000000000007941 */ /* 0x000fea0003800200 */
.L_x_7981:
[----:B0---4-:R-:W0:Y:S01]  /*4750*/  SHFL.DOWN PT, R170, R173, 0x1, 0x1f ;  /* 0x08201f00adaa7f89 */ /* 0x011e2200000e0000 */
[C---:B------:R-:W-:Y:S01]  /*4760*/  ISETP.GT.AND P1, PT, R39.reuse, 0x1e, PT ;  /* 0x0000001e2700780c */ /* 0x040fe20003f24270 */
[C---:B------:R-:W-:Y:S01]  /*4770*/  FMUL.FTZ R190, R176.reuse, R175 ;  /* 0x000000afb0be7220 */ /* 0x040fe20000410000 */
[----:B------:R-:W-:Y:S01]  /*4780*/  FMUL.FTZ R188, R176, R205 ;  /* 0x000000cdb0bc7220 */ /* 0x000fe20000410000 */
[----:B------:R-:W4:Y:S01]  /*4790*/  SHFL.DOWN PT, R171, R172, 0x1, 0x1f ;  /* 0x08201f00acab7f89 */ /* 0x000f2200000e0000 */
[----:B------:R-:W-:Y:S01]  /*47a0*/  ISETP.NE.AND P2, PT, R39, RZ, PT ;  /* 0x000000ff2700720c */ /* 0x000fe20003f45270 */
[----:B------:R-:W-:Y:S01]  /*47b0*/  FMUL.FTZ R190, R183, R190 ;  /* 0x000000beb7be7220 */ /* 0x000fe20000410000 */
[----:B------:R-:W-:Y:S01]  /*47c0*/  ISETP.NE.AND P3, PT, R222, RZ, PT ;  /* 0x000000ffde00720c */ /* 0x000fe20003f65270 */
[----:B------:R-:W-:Y:S01]  /*47d0*/  FMUL.FTZ R217, R217, R188 ;  /* 0x000000bcd9d97220 */ /* 0x000fe20000410000 */
[C---:B------:R-:W-:Y:S01]  /*47e0*/  FMUL.FTZ R186, R176.reuse, R203 ;  /* 0x000000cbb0ba7220 */ /* 0x040fe20000410000 */
[----:B------:R-:W-:Y:S01]  /*47f0*/  FMUL.FTZ R188, R176, R197 ;  /* 0x000000c5b0bc7220 */ /* 0x000fe20000410000 */
[----:B------:R-:W-:Y:S02]  /*4800*/  BSSY.RECONVERGENT B0, `(.L_x_7983) ;  /* 0x000007e000007945 */ /* 0x000fe40003800200 */
[----:B------:R-:W-:Y:S01]  /*4810*/  FMUL.FTZ R186, R191, R186 ;  /* 0x000000babfba7220 */ /* 0x000fe20000410000 */
        /* <DEDUP_REMOVED lines=44> */
[----:B----4-:R-:W-:Y:S01]  /*4ae0*/  @!P1 FADD.FTZ R172, R172, R187 ;  /* 0x000000bbacac9221 */ /* 0x010fe20000010000 */
[----:B------:R-:W0:Y:S01]  /*4af0*/  SHFL.DOWN PT, R192, R173, 0x10, 0x1f ;  /* 0x0a001f00adc07f89 */ /* 0x000e2200000e0000 */
[----:B------:R-:W-:Y:S01]  /*4b00*/  FMUL.FTZ R99, R96, R193 ;  /* 0x000000c160637220 */ /* 0x000fe20000410000 */
[C---:B------:R-:W-:Y:S01]  /*4b10*/  FMUL.FTZ R211, R176.reuse, R211 ;  /* 0x000000d3b0d37220 */ /* 0x040fe20000410000 */
[C---:B------:R-:W-:Y:S01]  /*4b20*/  FMUL.FTZ R213, R176.reuse, R213 ;  /* 0x000000d5b0d57220 */ /* 0x040fe20000410000 */
[----:B------:R-:W4:Y:S01]  /*4b30*/  SHFL.DOWN PT, R183, R172, 0x10, 0x1f ;  /* 0x0a001f00acb77f89 */ /* 0x000f2200000e0000 */
        /* <DEDUP_REMOVED lines=27> */
[----:B------:R-:W-:Y:S01]  /*4cf0*/  FFMA.FTZ R174, R53, R98, R174 ;  /* 0x0000006235ae7223 */ /* 0x000fe200000100ae */
[----:B------:R0:W-:Y:S01]  /*4d00*/  @!P2 STS.64 [UR6+0x1098], R96 ;  /* 0x00109860ff00a988 */ /* 0x0001e20008000a06 */
[----:B------:R-:W-:Y:S01]  /*4d10*/  FFMA.FTZ R193, R52, R99, R193 ;  /* 0x0000006334c17223 */ /* 0x000fe200000100c1 */
[----:B------:R-:W-:Y:S01]  /*4d20*/  FSEL R173, R173, R96, P1 ;  /* 0x00000060adad7208 */ /* 0x000fe20000800000 */
[----:B------:R-:W-:Y:S01]  /*4d30*/  FFMA.FTZ R95, R138, R170, R95 ;  /* 0x000000aa8a5f7223 */ /* 0x000fe2000001005f */
        /* <DEDUP_REMOVED lines=42> */
.L_x_7984:
[----:B------:R-:W-:Y:S05]  /*4fe0*/  BSYNC.RECONVERGENT B0 ;  /* 0x0000000000007941 */ /* 0x000fea0003800200 */
.L_x_7983:
[----:B------:R-:W-:-:S04]  /*4ff0*/  UIADD3 UR4, UPT, UPT, UR4, 0x1, URZ ;  /* 0x0000000104047890 */ /* 0x000fc8000fffe0ff */
[----:B------:R-:W-:-:S09]  /*5000*/  UISETP.GE.AND UP0, UPT, UR4, UR12, UPT ;  /* 0x0000000c0400728c */ /* 0x000fd2000bf06270 */
[----:B------:R-:W-:Y:S05]  /*5010*/  BRA.U !UP0, `(.L_x_7985) ;  /* 0xffffffd508c47547 */ /* 0x000fea000b83ffff */
.L_x_7947:
[----:B------:R-:W-:Y:S01]  /*5020*/  BAR.SYNC.DEFER_BLOCKING 0x0 ;  /* 0x0000000000007b1d */ /* 0x000fe20000010000 */
[----:B------:R-:W-:Y:S01]  /*5030*/  HFMA2 R143, -RZ, RZ, 0, 0 ;  /* 0x00000000ff8f7431 */ /* 0x000fe200000001ff */
[----:B------:R-:W-:Y:S02]  /*5040*/  IADD3 R10, P1, PT, R10, -0x800, RZ ;  /* 0xfffff8000a0a7810 */ /* 0x000fe40007f3e0ff */
[----:B------:R-:W-:-:S04]  /*5050*/  IADD3 R8, P2, PT, R8, -0x800, RZ ;  /* 0xfffff80008087810 */ /* 0x000fc80007f5e0ff */
[----:B------:R-:W4:Y:S01]  /*5060*/  LDC.64 R66, c[0x0][0x4f8] ;  /* 0x00013e00ff427b82 */ /* 0x000f220000000a00 */
[----:B------:R-:W5:Y:S01]  /*5070*/  LDCU.64 UR6, c[0x0][0x500] ;  /* 0x0000a000ff0677ac */ /* 0x000f620008000a00 */
[----:B------:R-:W-:Y:S02]  /*5080*/  IADD3 R6, P3, PT, R6, -0x800, RZ ;  /* 0xfffff80006067810 */ /* 0x000fe40007f7e0ff */
[----:B------:R-:W-:Y:S02]  /*5090*/  IADD3 R4, P4, PT, R4, -0x800, RZ ;  /* 0xfffff80004047810 */ /* 0x000fe40007f9e0ff */
[----:B------:R-:W-:Y:S02]  /*50a0*/  IADD3.X R12, PT, PT, R12, -0x1, RZ, P1, !PT ;  /* 0xffffffff0c0c7810 */ /* 0x000fe40000ffe4ff */
[----:B------:R-:W0:Y:S01]  /*50b0*/  LDC.64 R96, c[0x0][0x550] ;  /* 0x00015400ff607b82 */ /* 0x000e220000000a00 */
[----:B------:R-:W-:Y:S02]  /*50c0*/  IADD3.X R17, PT, PT, R17, -0x1, RZ, P2, !PT ;  /* 0xffffffff11117810 */ /* 0x000fe400017fe4ff */
[----:B------:R-:W-:-:S02]  /*50d0*/  IADD3.X R15, PT, PT, R15, -0x1, RZ, P3, !PT ;  /* 0xffffffff0f0f7810 */ /* 0x000fc40001ffe4ff */
[----:B------:R-:W-:Y:S01]  /*50e0*/  IADD3.X R13, PT, PT, R13, -0x1, RZ, P4, !PT ;  /* 0xffffffff0d0d7810 */ /* 0x000fe200027fe4ff */
[----:B------:R1:W-:Y:S04]  /*50f0*/  STS.128 [R41], R80 ;  /* 0x0000005029007388 */ /* 0x0003e80000000c00 */
[----:B------:R-:W-:Y:S01]  /*5100*/  STS.128 [R41+0x10], R84 ;  /* 0x0000105429007388 */ /* 0x000fe20000000c00 */
[----:B----4-:R-:W-:-:S03]  /*5110*/  IMAD.WIDE.U32 R64, R66, UR18, R142 ;  /* 0x0000001242407c25 */ /* 0x010fc6000f8e008e */
[----:B------:R-:W-:Y:S01]  /*5120*/  STS.128 [R41+0x20], R88 ;  /* 0x0000205829007388 */ /* 0x000fe20000000c00 */
[----:B------:R-:W-:-:S03]  /*5130*/  IMAD R65, R67, UR18, R65 ;  /* 0x0000001243417c24 */ /* 0x000fc6000f8e0241 */
[----:B------:R-:W-:Y:S01]  /*5140*/  STS.128 [R41+0x30], R92 ;  /* 0x0000305c29007388 */ /* 0x000fe20000000c00 */
[----:B------:R-:W-:-:S03]  /*5150*/  NOP ;  /* 0x0000000000007918 */ /* 0x000fc60000000000 */
[----:B------:R-:W4:Y:S01]  /*5160*/  LDS.128 R60, [R40] ;  /* 0x00000000283c7984 */ /* 0x000f220000000c00 */
[C---:B-----5:R-:W-:Y:S01]  /*5170*/  IMAD.WIDE.U32 R64, R0.reuse, UR6, R64 ;  /* 0x0000000600407c25 */ /* 0x060fe2000f8e0040 */
[----:B-1----:R-:W1:Y:S02]  /*5180*/  LDC.64 R80, c[0x0][0x518] ;  /* 0x00014600ff507b82 */ /* 0x002e640000000a00 */
[----:B------:R-:W5:Y:S01]  /*5190*/  LDS.128 R56, [R40+0x200] ;  /* 0x0002000028387984 */ /* 0x000f620000000c00 */
[----:B------:R-:W-:Y:S01]  /*51a0*/  IMAD R39, R0, UR7, R65 ;  /* 0x0000000700277c24 */ /* 0x000fe2000f8e0241 */
[C---:B0-----:R-:W-:Y:S01]  /*51b0*/  LEA R66, P0, R64.reuse, R96, 0x2 ;  /* 0x0000006040427211 */ /* 0x041fe200078010ff */
[----:B------:R-:W0:Y:S01]  /*51c0*/  LDCU.64 UR6, c[0x0][0x520] ;  /* 0x0000a400ff0677ac */ /* 0x000e220008000a00 */
[----:B------:R-:W2:Y:S02]  /*51d0*/  LDS.128 R52, [R40+0x400] ;  /* 0x0004000028347984 */ /* 0x000ea40000000c00 */
[----:B------:R-:W-:Y:S01]  /*51e0*/  LEA.HI.X R67, R64, R97, R39, 0x2, P0 ;  /* 0x0000006140437211 */ /* 0x000fe200000f1427 */
[----:B------:R-:W-:Y:S01]  /*51f0*/  FADD.FTZ R64, R7, R48 ;  /* 0x0000003007407221 */ /* 0x000fe20000010000 */
[----:B------:R-:W3:Y:S01]  /*5200*/  LDS.128 R44, [R40+0x600] ;  /* 0x00060000282c7984 */ /* 0x000ee20000000c00 */
[----:B------:R-:W0:Y:S02]  /*5210*/  LDC.64 R82, c[0x0][0x560] ;  /* 0x00015800ff527b82 */ /* 0x000e240000000a00 */
[----:B------:R-:W-:Y:S01]  /*5220*/  FADD.FTZ R7, R64, R49 ;  /* 0x0000003140077221 */ /* 0x000fe20000010000 */
[----:B------:R-:W-:-:S04]  /*5230*/  IMAD.WIDE.U32 R64, R37, 0x10, R66 ;  /* 0x0000001025407825 */ /* 0x000fc800078e0042 */
[----:B------:R-:W-:-:S04]  /*5240*/  FADD.FTZ R66, R7, R50 ;  /* 0x0000003207427221 */ /* 0x000fc80000010000 */
[----:B------:R-:W-:-:S04]  /*5250*/  FADD.FTZ R7, R66, R51 ;  /* 0x0000003342077221 */ /* 0x000fc80000010000 */
[----:B------:R-:W-:-:S04]  /*5260*/  FADD.FTZ R66, R7, R68 ;  /* 0x0000004407427221 */ /* 0x000fc80000010000 */
[----:B------:R-:W-:Y:S01]  /*5270*/  FADD.FTZ R7, R66, R69 ;  /* 0x0000004542077221 */ /* 0x000fe20000010000 */
[----:B----4-:R-:W-:Y:S04]  /*5280*/  STG.E.128 desc[UR16][R64.64], R60 ;  /* 0x0000003c40007986 */ /* 0x010fe8000c101d10 */
[----:B-----5:R-:W-:Y:S04]  /*5290*/  STG.E.128 desc[UR16][R64.64+0x200], R56 ;  /* 0x0002003840007986 */ /* 0x020fe8000c101d10 */
[----:B--2---:R-:W-:Y:S04]  /*52a0*/  STG.E.128 desc[UR16][R64.64+0x400], R52 ;  /* 0x0004003440007986 */ /* 0x004fe8000c101d10 */
[----:B---3--:R-:W-:Y:S01]  /*52b0*/  STG.E.128 desc[UR16][R64.64+0x600], R44 ;  /* 0x0006002c40007986 */ /* 0x008fe2000c101d10 */
[----:B------:R-:W-:Y:S06]  /*52c0*/  BAR.SYNC.DEFER_BLOCKING 0x0 ;  /* 0x0000000000007b1d */ /* 0x000fec0000010000 */
[----:B------:R1:W-:Y:S04]  /*52d0*/  STS.128 [R41], R48 ;  /* 0x0000003029007388 */ /* 0x0003e80000000c00 */
[----:B------:R2:W-:Y:S04]  /*52e0*/  STS.128 [R41+0x10], R68 ;  /* 0x0000104429007388 */ /* 0x0005e80000000c00 */
[----:B------:R3:W-:Y:S04]  /*52f0*/  STS.128 [R41+0x20], R72 ;  /* 0x0000204829007388 */ /* 0x0007e80000000c00 */
[----:B------:R-:W-:Y:S01]  /*5300*/  STS.128 [R41+0x30], R76 ;  /* 0x0000304c29007388 */ /* 0x000fe20000000c00 */
[----:B------:R-:W-:-:S03]  /*5310*/  NOP ;  /* 0x0000000000007918 */ /* 0x000fc60000000000 */
[----:B------:R-:W4:Y:S01]  /*5320*/  LDS.128 R56, [R40] ;  /* 0x0000000028387984 */ /* 0x000f220000000c00 */
[----:B-1----:R-:W-:-:S04]  /*5330*/  IMAD.WIDE.U32 R48, R80, UR18, R142 ;  /* 0x0000001250307c25 */ /* 0x002fc8000f8e008e */
[----:B--2---:R-:W-:Y:S01]  /*5340*/  FADD.FTZ R70, R7, R70 ;  /* 0x0000004607467221 */ /* 0x004fe20000010000 */
[----:B------:R-:W1:Y:S01]  /*5350*/  LDS.128 R52, [R40+0x200] ;  /* 0x0002000028347984 */ /* 0x000e620000000c00 */
[----:B------:R-:W-:Y:S02]  /*5360*/  IMAD R49, R81, UR18, R49 ;  /* 0x0000001251317c24 */ /* 0x000fe4000f8e0231 */
[----:B------:R-:W-:Y:S01]  /*5370*/  FADD.FTZ R71, R70, R71 ;  /* 0x0000004746477221 */ /* 0x000fe20000010000 */
[----:B------:R-:W2:Y:S01]  /*5380*/  LDS.128 R44, [R40+0x400] ;  /* 0x00040000282c7984 */ /* 0x000ea20000000c00 */
[----:B0-----:R-:W-:-:S04]  /*5390*/  IMAD.WIDE.U32 R48, R0, UR6, R48 ;  /* 0x0000000600307c25 */ /* 0x001fc8000f8e0030 */
[----:B---3--:R-:W-:Y:S01]  /*53a0*/  FADD.FTZ R72, R71, R72 ;  /* 0x0000004847487221 */ /* 0x008fe20000010000 */
[----:B------:R0:W3:Y:S01]  /*53b0*/  LDS.128 R60, [R40+0x600] ;  /* 0x00060000283c7984 */ /* 0x0000e20000000c00 */
[----:B------:R-:W-:Y:S02]  /*53c0*/  IMAD R7, R0, UR7, R49 ;  /* 0x0000000700077c24 */ /* 0x000fe4000f8e0231 */
[----:B------:R-:W-:-:S04]  /*53d0*/  FADD.FTZ R73, R72, R73 ;  /* 0x0000004948497221 */ /* 0x000fc80000010000 */
[----:B------:R-:W-:Y:S01]  /*53e0*/  FADD.FTZ R74, R73, R74 ;  /* 0x0000004a494a7221 */ /* 0x000fe20000010000 */
[----:B0-----:R-:W-:-:S03]  /*53f0*/  LEA R40, P0, R48, R82, 0x2 ;  /* 0x0000005230287211 */ /* 0x001fc600078010ff */
[----:B------:R-:W-:Y:S01]  /*5400*/  FADD.FTZ R75, R74, R75 ;  /* 0x0000004b4a4b7221 */ /* 0x000fe20000010000 */
[----:B------:R-:W-:Y:S02]  /*5410*/  LEA.HI.X R41, R48, R83, R7, 0x2, P0 ;  /* 0x0000005330297211 */ /* 0x000fe400000f1407 */
[----:B------:R-:W-:Y:S01]  /*5420*/  ISETP.GT.AND P0, PT, R16, 0x1, PT ;  /* 0x000000011000780c */ /* 0x000fe20003f04270 */
[----:B------:R-:W-:Y:S01]  /*5430*/  FADD.FTZ R76, R75, R76 ;  /* 0x0000004c4b4c7221 */ /* 0x000fe20000010000 */
[----:B------:R-:W-:Y:S01]  /*5440*/  MOV R16, R42 ;  /* 0x0000002a00107202 */ /* 0x000fe20000000f00 */
[----:B------:R-:W-:-:S04]  /*5450*/  IMAD.WIDE.U32 R40, R37, 0x10, R40 ;  /* 0x0000001025287825 */ /* 0x000fc800078e0028 */
[----:B------:R-:W-:-:S04]  /*5460*/  FADD.FTZ R77, R76, R77 ;  /* 0x0000004d4c4d7221 */ /* 0x000fc80000010000 */
[----:B------:R-:W-:-:S04]  /*5470*/  FADD.FTZ R78, R77, R78 ;  /* 0x0000004e4d4e7221 */ /* 0x000fc80000010000 */
[----:B------:R-:W-:Y:S01]  /*5480*/  FADD.FTZ R7, R78, R79 ;  /* 0x0000004f4e077221 */ /* 0x000fe20000010000 */
[----:B----4-:R0:W-:Y:S04]  /*5490*/  STG.E.128 desc[UR16][R40.64], R56 ;  /* 0x0000003828007986 */ /* 0x0101e8000c101d10 */
[----:B-1----:R0:W-:Y:S04]  /*54a0*/  STG.E.128 desc[UR16][R40.64+0x200], R52 ;  /* 0x0002003428007986 */ /* 0x0021e8000c101d10 */
[----:B--2---:R0:W-:Y:S04]  /*54b0*/  STG.E.128 desc[UR16][R40.64+0x400], R44 ;  /* 0x0004002c28007986 */ /* 0x0041e8000c101d10 */
[----:B---3--:R0:W-:Y:S01]  /*54c0*/  STG.E.128 desc[UR16][R40.64+0x600], R60 ;  /* 0x0006003c28007986 */ /* 0x0081e2000c101d10 */
[----:B------:R-:W-:Y:S05]  /*54d0*/  @P0 BRA `(.L_x_7986) ;  /* 0xffffffb400dc0947 */ /* 0x000fea000383ffff */
.L_x_7945:
        /* <DEDUP_REMOVED lines=10> */
[----:B-----5:R-:W1:Y:S01]  /*5580*/  SHFL.DOWN P1, R2, R139, 0x1, 0x1f ;  /* 0x08201f008b027f89 */ /* 0x020e620000020000 */
        /* <DEDUP_REMOVED lines=23> */
.L_x_7988:
[----:B------:R-:W-:Y:S05]  /*5700*/  BSYNC.RECONVERGENT B0 ;  /* 0x0000000000007941 */ /* 0x000fea0003800200 */
.L_x_7987:
[----:B------:R-:W-:Y:S05]  /*5710*/  @!P0 BRA `(.L_x_7989) ;  /* 0x0000000000688947 */ /* 0x000fea0003800000 */
[----:B------:R-:W-:Y:S06]  /*5720*/  BAR.SYNC.DEFER_BLOCKING 0x0 ;  /* 0x0000000000007b1d */ /* 0x000fec0000010000 */
[----:B------:R-:W-:Y:S01]  /*5730*/  BSSY.RECONVERGENT B0, `(.L_x_7989) ;  /* 0x0000018000007945 */ /* 0x000fe20003800200 */
[----:B--2--5:R-:W2:Y:S01]  /*5740*/  SHFL.DOWN P0, R2, R7, 0x1, 0x1f ;  /* 0x08201f0007027f89 */ /* 0x024ea20000000000 */
        /* <DEDUP_REMOVED lines=19> */
[----:B------:R-:W-:-:S04]  /*5880*/  LEA R2, P0, R0, R12, 0x2 ;  /* 0x0000000c00027211 */ /* 0x000fc800078010ff */
[----:B------:R-:W-:-:S05]  /*5890*/  LEA.HI.X R3, R0, R13, RZ, 0x2, P0 ;  /* 0x0000000d00037211 */ /* 0x000fca00000f14ff */
[----:B------:R2:W-:Y:S04]  /*58a0*/  REDG.E.ADD.F32.FTZ.RN.STRONG.GPU desc[UR16][R2.64], R6 ;  /* 0x00000006020079a6 */ /* 0x0005e8000c12f310 */
.L_x_7990:
[----:B------:R-:W-:Y:S05]  /*58b0*/  BSYNC.RECONVERGENT B0 ;  /* 0x0000000000007941 */ /* 0x000fea0003800200 */
.L_x_7989:
[----:B------:R-:W-:Y:S05]  /*58c0*/  @P2 EXIT ;  /* 0x000000000000294d */ /* 0x000fea0003800000 */
[----:B------:R-:W2:Y:S01]  /*58d0*/  LDCU.64 UR8, c[0x0][0x4e8] ;  /* 0x00009d00ff0877ac */ /* 0x000ea20008000a00 */
[----:B------:R-:W3:Y:S01]  /*58e0*/  S2UR UR5, SR_CgaCtaId ;  /* 0x00000000000579c3 */ /* 0x000ee20000008800 */
[----:B------:R-:W-:Y:S01]  /*58f0*/  BSSY.RECONVERGENT B0, `(.L_x_7991) ;  /* 0x0000023000007945 */ /* 0x000fe20003800200 */
[----:B-1----:R-:W-:Y:S01]  /*5900*/  MOV R15, R14 ;  /* 0x0000000e000f7202 */ /* 0x002fe20000000f00 */
[----:B------:R-:W-:Y:S01]  /*5910*/  UMOV UR4, 0x400 ;  /* 0x0000040000047882 */ /* 0x000fe20000000000 */
[----:B------:R-:W1:Y:S01]  /*5920*/  LDCU UR6, c[0x0][0x360] ;  /* 0x00006c00ff0677ac */ /* 0x000e620008000800 */
[----:B------:R-:W4:Y:S01]  /*5930*/  LDCU.64 UR10, c[0x0][0x4b0] ;  /* 0x00009600ff0a77ac */ /* 0x000f220008000a00 */
[----:B------:R-:W0:Y:S01]  /*5940*/  LDCU.64 UR12, c[0x0][0x530] ;  /* 0x0000a600ff0c77ac */ /* 0x000e220008000a00 */
[----:B------:R-:W0:Y:S01]  /*5950*/  LDCU.64 UR14, c[0x0][0x4f0] ;  /* 0x00009e00ff0e77ac */ /* 0x000e220008000a00 */
[C---:B--2--5:R-:W-:Y:S01]  /*5960*/  IMAD.WIDE.U32 R2, R0.reuse, UR8, RZ ;  /* 0x0000000800027c25 */ /* 0x064fe2000f8e00ff */
[----:B------:R-:W2:Y:S03]  /*5970*/  LDCU.64 UR18, c[0x0][0x540] ;  /* 0x0000a800ff1277ac */ /* 0x000ea60008000a00 */
[----:B------:R-:W-:Y:S01]  /*5980*/  IMAD R21, R0, UR9, R3 ;  /* 0x0000000900157c24 */ /* 0x000fe2000f8e0203 */
[----:B-1-34-:R-:W-:-:S12]  /*5990*/  ULEA UR4, UR5, UR4, 0x18 ;  /* 0x0000000405047291 */ /* 0x01afd8000f8ec0ff */
.L_x_7992:
[----:B------:R-:W-:Y:S02]  /*59a0*/  LEA R0, R15, UR4, 0x2 ;  /* 0x000000040f007c11 */ /* 0x000fe4000f8e10ff */
[----:B------:R-:W-:Y:S02]  /*59b0*/  SHF.R.S32.HI R6, RZ, 0x1f, R15 ;  /* 0x0000001fff067819 */ /* 0x000fe4000001140f */
[----:B-1----:R-:W-:Y:S01]  /*59c0*/  MOV R8, R2 ;  /* 0x0000000200087202 */ /* 0x002fe20000000f00 */
[----:B------:R-:W1:Y:S01]  /*59d0*/  LDS R17, [R0+0x2348] ;  /* 0x0023480000117984 */ /* 0x000e620000000800 */
[----:B------:R-:W-:Y:S01]  /*59e0*/  MOV R9, R21 ;  /* 0x0000001500097202 */ /* 0x000fe20000000f00 */
[C---:B------:R-:W-:Y:S01]  /*59f0*/  IMAD R12, R6.reuse, UR10, RZ ;  /* 0x0000000a060c7c24 */ /* 0x040fe2000f8e02ff */
[----:B------:R-:W-:Y:S01]  /*5a00*/  MOV R4, R150 ;  /* 0x0000009600047202 */ /* 0x000fe20000000f00 */
[----:B------:R-:W3:Y:S01]  /*5a10*/  LDS R19, [R0+0x2748] ;  /* 0x0027480000137984 */ /* 0x000ee20000000800 */
[----:B0-----:R-:W-:-:S02]  /*5a20*/  IMAD R14, R6, UR14, RZ ;  /* 0x0000000e060e7c24 */ /* 0x001fc4000f8e02ff */
[----:B------:R-:W-:-:S04]  /*5a30*/  IMAD.WIDE.U32 R10, R15, UR14, R8 ;  /* 0x0000000e0f0a7c25 */ /* 0x000fc8000f8e0008 */
[----:B------:R-:W-:-:S04]  /*5a40*/  IMAD.WIDE.U32 R6, R15, UR10, R4 ;  /* 0x0000000a0f067c25 */ /* 0x000fc8000f8e0004 */
[C---:B------:R-:W-:Y:S01]  /*5a50*/  IMAD R9, R15.reuse, UR11, R12 ;  /* 0x0000000b0f097c24 */ /* 0x040fe2000f8e020c */
[----:B------:R-:W-:Y:S01]  /*5a60*/  LEA R8, P0, R6, UR12, 0x2 ;  /* 0x0000000c06087c11 */ /* 0x000fe2000f8010ff */
[C---:B------:R-:W-:Y:S01]  /*5a70*/  IMAD R13, R15.reuse, UR15, R14 ;  /* 0x0000000f0f0d7c24 */ /* 0x040fe2000f8e020e */
[----:B------:R-:W-:Y:S02]  /*5a80*/  IADD3 R15, PT, PT, R15, UR6, RZ ;  /* 0x000000060f0f7c10 */ /* 0x000fe4000fffe0ff */
[----:B------:R-:W-:Y:S02]  /*5a90*/  IADD3 R9, PT, PT, R7, R9, RZ ;  /* 0x0000000907097210 */ /* 0x000fe40007ffe0ff */
[----:B--2---:R-:W-:Y:S02]  /*5aa0*/  LEA R12, P1, R10, UR18, 0x2 ;  /* 0x000000120a0c7c11 */ /* 0x004fe4000f8210ff */
[----:B------:R-:W-:Y:S02]  /*5ab0*/  LEA.HI.X R9, R6, UR13, R9, 0x2, P0 ;  /* 0x0000000d06097c11 */ /* 0x000fe400080f1409 */
[----:B------:R-:W-:-:S02]  /*5ac0*/  ISETP.GE.AND P0, PT, R15, UR7, PT ;  /* 0x000000070f007c0c */ /* 0x000fc4000bf06270 */
[----:B------:R-:W-:-:S04]  /*5ad0*/  IADD3 R7, PT, PT, R11, R13, RZ ;  /* 0x0000000d0b077210 */ /* 0x000fc80007ffe0ff */
[----:B------:R-:W-:Y:S01]  /*5ae0*/  LEA.HI.X R13, R10, UR19, R7, 0x2, P1 ;  /* 0x000000130a0d7c11 */ /* 0x000fe200088f1407 */
[----:B-1----:R1:W-:Y:S04]  /*5af0*/  REDG.E.ADD.F32.FTZ.RN.STRONG.GPU desc[UR16][R8.64], R17 ;  /* 0x00000011080079a6 */ /* 0x0023e8000c12f310 */
[----:B---3--:R1:W-:Y:S02]  /*5b00*/  REDG.E.ADD.F32.FTZ.RN.STRONG.GPU desc[UR16][R12.64], R19 ;  /* 0x000000130c0079a6 */ /* 0x0083e4000c12f310 */
[----:B------:R-:W-:Y:S05]  /*5b10*/  @!P0 BRA `(.L_x_7992) ;  /* 0xfffffffc00a08947 */ /* 0x000fea000383ffff */
[----:B------:R-:W-:Y:S05]  /*5b20*/  BSYNC.RECONVERGENT B0 ;  /* 0x0000000000007941 */ /* 0x000fea0003800200 */
.L_x_7991:
[----:B------:R-:W-:Y:S05]  /*5b30*/  EXIT ;  /* 0x000000000000794d */ /* 0x000fea0003800000 */
.L_x_7993:
        /* <DEDUP_REMOVED lines=12> */
.L_x_10498:


//--------------------- .text._Z25selective_scan_bwd_kernelI32Selective_Scan_bwd_kernel_traitsILi32ELi16ELb1ELb1ELb0ELb1ELb0EffEEv12SSMParamsBwd --------------------------
	.section	.text._Z25selective_scan_bwd_kernelI32Selective_Scan_bwd_kernel_traitsILi32ELi16ELb1ELb1ELb0ELb1ELb0EffEEv12SSMParamsBwd,"ax",@progbits
	.align	128
        .global         _Z25selective_scan_bwd_kernelI32Selective_Scan_bwd_kernel_traitsILi32ELi16ELb1ELb1ELb0ELb1ELb0EffEEv12SSMParamsBwd
        .type           _Z25selective_scan_bwd_kernelI32Selective_Scan_bwd_kernel_traitsILi32ELi16ELb1ELb1ELb0ELb1ELb0EffEEv12SSMParamsBwd,@function
        .size           _Z25selective_scan_bwd_kernelI32Selective_Scan_bwd_kernel_traitsILi32ELi16ELb1ELb1ELb0ELb1ELb0EffEEv12SSMParamsBwd,(.L_x_10499 - _Z25selective_scan_bwd_kernelI32Selective_Scan_bwd_kernel_traitsILi32ELi16ELb1ELb1ELb0ELb1ELb0EffEEv12SSMParamsBwd)
        .other          _Z25selective_scan_bwd_kernelI32Selective_Scan_bwd_kernel_traitsILi32ELi16ELb1ELb1ELb0ELb1ELb0EffEEv12SSMParamsBwd,@"STO_CUDA_ENTRY STV_DEFAULT"
_Z25selective_scan_bwd_kernelI32Selective_Scan_bwd_kernel_traitsILi32ELi16ELb1ELb1ELb0ELb1ELb0EffEEv12SSMParamsBwd:
.text._Z25selective_scan_bwd_kernelI32Selective_Scan_bwd_kernel_traitsILi32ELi16ELb1ELb1ELb0ELb1ELb0EffEEv12SSMParamsBwd:
        /* <DEDUP_REMOVED lines=43> */
[----:B------:R-:W-:Y:S01]  /*02b0*/  ISETP.NE.AND.EX P0, PT, R5, RZ, PT, P0 ;  /* 0x000000ff0500720c */ /* 0x000fe20003f05300 */
[----:B------:R-:W-:-:S10]  /*02c0*/  UIMAD.WIDE.U32 UR6, UR18, UR12, URZ ;  /* 0x0000000c120672a5 */ /* 0x000fd4000f8e00ff */
[-C--:B------:R-:W-:Y:S01]  /*02d0*/  @!P2 IADD3 R0, PT, PT, R0, -R9.reuse, RZ ;  /* 0x800000090000a210 */ /* 0x080fe20007ffe0ff */
[----:B------:R-:W-:Y:S01]  /*02e0*/  UIMAD.WIDE.U32 UR4, UR18, UR8, URZ ;  /* 0x00000008120472a5 */ /* 0x000fe2000f8e00ff */
[----:B------:R-:W3:Y:S02]  /*02f0*/  @P0 LDC R19, c[0x0][0x38c] ;  /* 0x0000e300ff130b82 */ /* 0x000ee40000000800 */
[----:B------:R-:W-:-:S06]  /*0300*/  ISETP.GE.U32.AND P1, PT, R0, R9, PT ;  /* 0x000000090000720c */ /* 0x000fcc0003f26070 */
[----:B------:R-:W4:Y:S01]  /*0310*/  @P0 LDC R0, c[0x0][0x384] ;  /* 0x0000e100ff000b82 */ /* 0x000f220000000800 */
[----:B------:R-:W-:Y:S01]  /*0320*/  UIMAD UR8, UR18, UR9, UR5 ;  /* 0x00000009120872a4 */ /* 0x000fe2000f8e0205 */
[----:B------:R-:W-:Y:S02]  /*0330*/  LOP3.LUT R4, R115, R8, RZ, 0x3c, !PT ;  /* 0x0000000873047212 */ /* 0x000fe400078e3cff */
[----:B------:R-:W-:Y:S02]  /*0340*/  @!P2 IADD3 R7, PT, PT, R7, 0x1, RZ ;  /* 0x000000010707a810 */ /* 0x000fe40007ffe0ff */
[----:B------:R-:W-:Y:S01]  /*0350*/  MOV R2, UR4 ;  /* 0x0000000400027c02 */ /* 0x000fe20008000f00 */
[----:B------:R-:W-:Y:S01]  /*0360*/  UIMAD UR4, UR18, UR13, UR7 ;  /* 0x0000000d120472a4 */ /* 0x000fe2000f8e0207 */
[----:B------:R-:W-:Y:S02]  /*0370*/  ISETP.GE.AND P3, PT, R4, RZ, PT ;  /* 0x000000ff0400720c */ /* 0x000fe40003f66270 */
[----:B------:R-:W-:-:S02]  /*0380*/  @P1 IADD3 R7, PT, PT, R7, 0x1, RZ ;  /* 0x0000000107071810 */ /* 0x000fc40007ffe0ff */
[----:B------:R-:W-:Y:S02]  /*0390*/  MOV R4, UR6 ;  /* 0x0000000600047c02 */ /* 0x000fe40008000f00 */
[----:B------:R-:W-:Y:S01]  /*03a0*/  MOV R5, UR7 ;  /* 0x0000000700057c02 */ /* 0x000fe20008000f00 */
[----:B------:R-:W2:Y:S01]  /*03b0*/  LDCU.64 UR6, c[0x0][0x498] ;  /* 0x00009300ff0677ac */ /* 0x000ea20008000a00 */
[----:B------:R-:W-:Y:S02]  /*03c0*/  MOV R3, UR5 ;  /* 0x0000000500037c02 */ /* 0x000fe40008000f00 */
[----:B------:R-:W-:Y:S02]  /*03d0*/  ISETP.NE.AND P2, PT, R8, RZ, PT ;  /* 0x000000ff0800720c */ /* 0x000fe40003f45270 */
[----:B------:R-:W-:Y:S02]  /*03e0*/  MOV R85, R7 ;  /* 0x0000000700557202 */ /* 0x000fe40000000f00 */
[----:B------:R-:W-:Y:S01]  /*03f0*/  MOV R3, UR8 ;  /* 0x0000000800037c02 */ /* 0x000fe20008000f00 */
[----:B------:R-:W1:Y:S01]  /*0400*/  @P0 LDC.64 R6, c[0x0][0x480] ;  /* 0x00012000ff060b82 */ /* 0x000e620000000a00 */
[----:B------:R-:W0:Y:S01]  /*0410*/  LDCU.64 UR8, c[0x0][0x3b0] ;  /* 0x00007600ff0877ac */ /* 0x000e220008000a00 */
[----:B----4-:R-:W-:-:S02]  /*0420*/  @P0 IMAD R0, R0, UR18, R115 ;  /* 0x0000001200000c24 */ /* 0x010fc4000f8e0273 */
[----:B------:R-:W-:Y:S01]  /*0430*/  IMAD.WIDE.U32 R2, R115, UR10, R2 ;  /* 0x0000000a73027c25 */ /* 0x000fe2000f8e0002 */
[----:B------:R-:W-:-:S03]  /*0440*/  @!P3 IADD3 R85, PT, PT, -R85, RZ, RZ ;  /* 0x000000ff5555b210 */ /* 0x000fc60007ffe1ff */
[----:B------:R-:W-:Y:S01]  /*0450*/  @P0 IMAD R0, R0, R17, RZ ;  /* 0x0000001100000224 */ /* 0x000fe200078e02ff */
[----:B------:R-:W-:Y:S01]  /*0460*/  @!P2 LOP3.LUT R85, RZ, R8, RZ, 0x33, !PT ;  /* 0x00000008ff55a212 */ /* 0x000fe200078e33ff */
[----:B------:R-:W-:Y:S01]  /*0470*/  IMAD R13, R115, UR11, R3 ;  /* 0x0000000b730d7c24 */ /* 0x000fe2000f8e0203 */
[----:B------:R-:W-:Y:S01]  /*0480*/  MOV R5, UR4 ;  /* 0x0000000400057c02 */ /* 0x000fe20008000f00 */
[----:B---3--:R-:W-:Y:S01]  /*0490*/  @P0 IMAD R3, R0, R19, RZ ;  /* 0x0000001300030224 */ /* 0x008fe200078e02ff */
[C---:B------:R-:W-:Y:S01]  /*04a0*/  LEA R9, R17.reuse, 0xfffffe00, 0x9 ;  /* 0xfffffe0011097811 */ /* 0x040fe200078e48ff */
[----:B--2---:R-:W-:Y:S01]  /*04b0*/  UIMAD.WIDE.U32 UR4, UR18, UR6, URZ ;  /* 0x00000006120472a5 */ /* 0x004fe2000f8e00ff */
[----:B------:R-:W-:Y:S01]  /*04c0*/  ISETP.GE.AND P1, PT, R17, 0x1, PT ;  /* 0x000000011100780c */ /* 0x000fe20003f26270 */
[----:B------:R-:W2:Y:S01]  /*04d0*/  LDC.64 R18, c[0x0][0x528] ;  /* 0x00014a00ff127b82 */ /* 0x000ea20000000a00 */
[----:B------:R-:W-:Y:S01]  /*04e0*/  SHF.R.S32.HI R21, RZ, 0x1f, R85 ;  /* 0x0000001fff157819 */ /* 0x000fe20000011455 */
[----:B------:R-:W-:-:S06]  /*04f0*/  UIMAD UR5, UR18, UR7, UR5 ;  /* 0x00000007120572a4 */ /* 0x000fcc000f8e0205 */
[----:B------:R-:W3:Y:S01]  /*0500*/  LDC.64 R16, c[0x0][0x4a8] ;  /* 0x00012a00ff107b82 */ /* 0x000ee20000000a00 */
[----:B0-----:R-:W-:Y:S01]  /*0510*/  UIMAD.WIDE.U32 UR6, UR18, UR8, URZ ;  /* 0x00000008120672a5 */ /* 0x001fe2000f8e00ff */
[----:B------:R-:W-:Y:S01]  /*0520*/  IMAD R0, R21, R14, RZ ;  /* 0x0000000e15007224 */ /* 0x000fe200078e02ff */
[----:B------:R-:W-:Y:S01]  /*0530*/  CS2R R94, SRZ ;  /* 0x00000000005e7805 */ /* 0x000fe2000001ff00 */
[----:B------:R-:W-:Y:S01]  /*0540*/  IMAD.WIDE.U32 R4, R115, UR14, R4 ;  /* 0x0000000e73047c25 */ /* 0x000fe2000f8e0004 */
[----:B------:R-:W-:Y:S01]  /*0550*/  UIMAD UR7, UR18, UR9, UR7 ;  /* 0x00000009120772a4 */ /* 0x000fe2000f8e0207 */
[----:B------:R-:W-:Y:S02]  /*0560*/  IADD3 R127, P2, PT, R9, R2, RZ ;  /* 0x00000002097f7210 */ /* 0x000fe40007f5e0ff */
[----:B-1----:R-:W-:Y:S01]  /*0570*/  @P0 IMAD.WIDE R94, R3, 0x8, R6 ;  /* 0x00000008035e0825 */ /* 0x002fe200078e0206 */
[----:B------:R-:W-:-:S03]  /*0580*/  IADD3 R125, P3, PT, R9, R4, RZ ;  /* 0x00000004097d7210 */ /* 0x000fc60007f7e0ff */
[----:B------:R-:W-:Y:S01]  /*0590*/  IMAD R7, R85, R15, R0 ;  /* 0x0000000f55077224 */ /* 0x000fe200078e0200 */
[----:B------:R-:W-:Y:S01]  /*05a0*/  SHF.R.S32.HI R0, RZ, 0x1f, R9 ;  /* 0x0000001fff007819 */ /* 0x000fe20000011409 */
[C---:B------:R-:W-:Y:S02]  /*05b0*/  IMAD R11, R115.reuse, UR15, R5 ;  /* 0x0000000f730b7c24 */ /* 0x040fe4000f8e0205 */
[----:B------:R-:W-:Y:S01]  /*05c0*/  IMAD.WIDE.U32 R2, R115, R128, UR4 ;  /* 0x0000000473027e25 */ /* 0x000fe2000f8e0080 */
[----:B------:R-:W-:Y:S02]  /*05d0*/  IADD3.X R6, PT, PT, R0, R13, RZ, P2, !PT ;  /* 0x0000000d00067210 */ /* 0x000fe400017fe4ff */
[----:B------:R-:W-:Y:S01]  /*05e0*/  LEA R122, P0, R127, R122, 0x2 ;  /* 0x0000007a7f7a7211 */ /* 0x000fe200078010ff */
[----:B------:R-:W-:Y:S01]  /*05f0*/  IMAD.WIDE.U32 R4, R85, R14, UR6 ;  /* 0x0000000655047e25 */ /* 0x000fe2000f8e000e */
[----:B------:R-:W-:Y:S02]  /*0600*/  IADD3 R2, P4, PT, R9, R2, RZ ;  /* 0x0000000209027210 */ /* 0x000fe40007f9e0ff */
[----:B------:R-:W-:Y:S01]  /*0610*/  LEA.HI.X R127, R127, R123, R6, 0x2, P0 ;  /* 0x0000007b7f7f7211 */ /* 0x000fe200000f1406 */
[----:B------:R-:W-:Y:S01]  /*0620*/  IMAD R129, R115, R129, R3 ;  /* 0x0000008173817224 */ /* 0x000fe200078e0203 */
[----:B------:R-:W-:-:S02]  /*0630*/  IADD3 R9, P5, PT, R9, R4, RZ ;  /* 0x0000000409097210 */ /* 0x000fc40007fbe0ff */
[----:B------:R-:W-:Y:S02]  /*0640*/  IADD3 R7, PT, PT, R5, R7, RZ ;  /* 0x0000000705077210 */ /* 0x000fe40007ffe0ff */
[C---:B------:R-:W-:Y:S02]  /*0650*/  IADD3.X R4, PT, PT, R0.reuse, R11, RZ, P3, !PT ;  /* 0x0000000b00047210 */ /* 0x040fe40001ffe4ff */
[----:B------:R-:W-:Y:S01]  /*0660*/  LEA R118, P0, R125, R118, 0x2 ;  /* 0x000000767d767211 */ /* 0x000fe200078010ff */
[----:B---3--:R-:W-:Y:S01]  /*0670*/  IMAD.WIDE.U32 R92, R115, R16, RZ ;  /* 0x00000010735c7225 */ /* 0x008fe200078e00ff */
[C---:B------:R-:W-:Y:S02]  /*0680*/  IADD3.X R129, PT, PT, R0.reuse, R129, RZ, P4, !PT ;  /* 0x0000008100817210 */ /* 0x040fe400027fe4ff */
[----:B------:R-:W-:Y:S02]  /*0690*/  IADD3.X R126, PT, PT, R0, R7, RZ, P5, !PT ;  /* 0x00000007007e7210 */ /* 0x000fe40002ffe4ff */
[----:B--2---:R-:W-:-:S02]  /*06a0*/  LEA R124, P2, R2, R18, 0x2 ;  /* 0x00000012027c7211 */ /* 0x004fc400078410ff */
[----:B------:R-:W-:Y:S02]  /*06b0*/  LEA R148, P3, R9, R148, 0x2 ;  /* 0x0000009409947211 */ /* 0x000fe400078610ff */
[----:B------:R-:W-:Y:S01]  /*06c0*/  LEA.HI.X R125, R125, R119, R4, 0x2, P0 ;  /* 0x000000777d7d7211 */ /* 0x000fe200000f1404 */
        /* <DEDUP_REMOVED lines=86> */
.L_x_8066:
[----:B------:R-:W-:Y:S01]  /*0c30*/  BAR.SYNC.DEFER_BLOCKING 0x0 ;  /* 0x0000000000007b1d */ /* 0x000fe20000010000 */
[----:B-1----:R-:W-:Y:S02]  /*0c40*/  MOV R2, R122 ;  /* 0x0000007a00027202 */ /* 0x002fe40000000f00 */
        /* <DEDUP_REMOVED lines=12> */
[----:B-1----:R-:W-:-:S06]  /*0d10*/  ULEA UR4, UR6, UR4, 0x18 ;  /* 0x0000000406047291 */ /* 0x002fcc000f8ec0ff */
[C---:B------:R-:W-:Y:S02]  /*0d20*/  LEA R150, R152.reuse, UR4, 0x4 ;  /* 0x0000000498967c11 */ /* 0x040fe4000f8e20ff */
        /* <DEDUP_REMOVED lines=14> */
[----:B---3--:R-:W3:Y:S04]  /*0e10*/  LDG.E.128 R32, desc[UR16][R2.64+0x600] ;  /* 0x0006001002207981 */ /* 0x008ee8000c1e1d00 */
[----:B----4-:R0:W-:Y:S04]  /*0e20*/  STS.128 [R150], R4 ;  /* 0x0000000496007388 */ /* 0x0101e80000000c00 */
[----:B------:R-:W-:Y:S04]  /*0e30*/  STS.128 [R150+0x200], R24 ;  /* 0x0002001896007388 */ /* 0x000fe80000000c00 */
[----:B--2---:R-:W-:Y:S04]  /*0e40*/  STS.128 [R150+0x400], R28 ;  /* 0x0004001c96007388 */ /* 0x004fe80000000c00 */
[----:B---3--:R-:W-:Y:S01]  /*0e50*/  STS.128 [R150+0x600], R32 ;  /* 0x0006002096007388 */ /* 0x008fe20000000c00 */
[----:B------:R-:W-:-:S03]  /*0e60*/  NOP ;  /* 0x0000000000007918 */ /* 0x000fc60000000000 */
[----:B------:R-:W1:Y:S01]  /*0e70*/  LDS.128 R48, [R151] ;  /* 0x0000000097307984 */ /* 0x000e620000000c00 */
[----:B0-----:R-:W-:Y:S02]  /*0e80*/  MOV R4, R124 ;  /* 0x0000007c00047202 */ /* 0x001fe40000000f00 */
[----:B------:R-:W-:Y:S01]  /*0e90*/  MOV R5, R129 ;  /* 0x0000008100057202 */ /* 0x000fe20000000f00 */
[----:B------:R-:W0:Y:S04]  /*0ea0*/  LDS.128 R44, [R151+0x10] ;  /* 0x00001000972c7984 */ /* 0x000e280000000c00 */
[----:B------:R2:W3:Y:S01]  /*0eb0*/  LDS.128 R40, [R151+0x20] ;  /* 0x0000200097287984 */ /* 0x0004e20000000c00 */
[----:B------:R-:W-:-:S03]  /*0ec0*/  IMAD.WIDE.U32 R52, R147, 0x10, R4 ;  /* 0x0000001093347825 */ /* 0x000fc600078e0004 */
[----:B------:R2:W4:Y:S01]  /*0ed0*/  LDS.128 R36, [R151+0x30] ;  /* 0x0000300097247984 */ /* 0x0005220000000c00 */
[----:B------:R-:W-:Y:S06]  /*0ee0*/  BAR.SYNC.DEFER_BLOCKING 0x0 ;  /* 0x0000000000007b1d */ /* 0x000fec0000010000 */
[----:B------:R-:W2:Y:S04]  /*0ef0*/  LDG.E.128 R56, desc[UR16][R52.64] ;  /* 0x0000001034387981 */ /* 0x000ea8000c1e1d00 */
[----:B------:R-:W3:Y:S04]  /*0f00*/  LDG.E.128 R60, desc[UR16][R52.64+0x200] ;  /* 0x00020010343c7981 */ /* 0x000ee8000c1e1d00 */
[----:B------:R-:W4:Y:S04]  /*0f10*/  LDG.E.128 R64, desc[UR16][R52.64+0x400] ;  /* 0x0004001034407981 */ /* 0x000f28000c1e1d00 */
[----:B------:R-:W4:Y:S01]  /*0f20*/  LDG.E.128 R68, desc[UR16][R52.64+0x600] ;  /* 0x0006001034447981 */ /* 0x000f22000c1e1d00 */
[--C-:B-1---5:R-:W-:Y:S01]  /*0f30*/  FADD.FTZ R155, R48, R116.reuse ;  /* 0x00000074309b7221 */ /* 0x122fe20000010000 */
[--C-:B------:R-:W-:Y:S01]  /*0f40*/  FADD.FTZ R154, R49, R116.reuse ;  /* 0x00000074319a7221 */ /* 0x100fe20000010000 */
[--C-:B------:R-:W-:Y:S01]  /*0f50*/  FADD.FTZ R157, R50, R116.reuse ;  /* 0x00000074329d7221 */ /* 0x100fe20000010000 */
[--C-:B------:R-:W-:Y:S01]  /*0f60*/  FADD.FTZ R156, R51, R116.reuse ;  /* 0x00000074339c7221 */ /* 0x100fe20000010000 */
[--C-:B0-----:R-:W-:Y:S01]  /*0f70*/  FADD.FTZ R159, R44, R116.reuse ;  /* 0x000000742c9f7221 */ /* 0x101fe20000010000 */
        /* <DEDUP_REMOVED lines=49> */
.L_x_7996:
[----:B------:R-:W-:Y:S05]  /*1290*/  BSYNC.RECONVERGENT B0 ;  /* 0x0000000000007941 */ /* 0x000fea0003800200 */
.L_x_7995:
        /* <DEDUP_REMOVED lines=34> */
.L_x_7998:
[----:B------:R-:W-:Y:S05]  /*14c0*/  BSYNC.RECONVERGENT B0 ;  /* 0x0000000000007941 */ /* 0x000fea0003800200 */
.L_x_7997:
        /* <DEDUP_REMOVED lines=34> */
.L_x_8000:
[----:B------:R-:W-:Y:S05]  /*16f0*/  BSYNC.RECONVERGENT B0 ;  /* 0x0000000000007941 */ /* 0x000fea0003800200 */
.L_x_7999:
        /* <DEDUP_REMOVED lines=34> */
.L_x_8002:
[----:B------:R-:W-:Y:S05]  /*1920*/  BSYNC.RECONVERGENT B0 ;  /* 0x0000000000007941 */ /* 0x000fea0003800200 */
.L_x_8001:
        /* <DEDUP_REMOVED lines=34> */
.L_x_8004:
[----:B------:R-:W-:Y:S05]  /*1b50*/  BSYNC.RECONVERGENT B0 ;  /* 0x0000000000007941 */ /* 0x000fea0003800200 */
.L_x_8003:
[----:B------:R-:W-:Y:S01]  /*1b60*/  BSSY.RECONVERGENT B0, `(.L_x_8005) ;  /* 0x0000025000007945 */ /* 0x000fe20003800200 */
[----:B------:R-:W-:Y:S01]  /*1b70*/  FSETP.GTU.FTZ.AND P4, PT, R165, 20, PT ;  /* 0x41a00000a500780b */ /* 0x000fe20003f9c000 */
[--C-:B------:R-:W-:Y:S01]  /*1b80*/  FADD.FTZ R164, R43, R116.reuse ;  /* 0x000000742ba47221 */ /* 0x100fe20000010000 */
[--C-:B------:R-:W-:Y:S01]  /*1b90*/  FADD.FTZ R167, R36, R116.reuse ;  /* 0x0000007424a77221 */ /* 0x100fe20000010000 */
[----:B------:R-:W-:Y:S01]  /*1ba0*/  FADD.FTZ R166, R37, R116 ;  /* 0x0000007425a67221 */ /* 0x000fe20000010000 */
[----:B-1----:R-:W-:Y:S01]  /*1bb0*/  FFMA.FTZ R40, R8, R4, R119 ;  /* 0x0000000408287223 */ /* 0x002fe20000010077 */
[----:B------:R-:W-:Y:S08]  /*1bc0*/  @P5 BRA `(.L_x_8006) ;  /* 0x0000000000785947 */ /* 0x000ff00003800000 */
        /* <DEDUP_REMOVED lines=30> */
.L_x_8006:
[----:B------:R-:W-:Y:S05]  /*1db0*/  BSYNC.RECONVERGENT B0 ;  /* 0x0000000000007941 */ /* 0x000fea0003800200 */
.L_x_8005:
[----:B------:R-:W-:Y:S01]  /*1dc0*/  FFMA.FTZ R37, R9, R5, R40 ;  /* 0x0000000509257223 */ /* 0x000fe20000010028 */
[--C-:B------:R-:W-:Y:S01]  /*1dd0*/  FADD.FTZ R168, R39, R116.reuse ;  /* 0x0000007427a87221 */ /* 0x100fe20000010000 */
[----:B------:R-:W-:Y:S01]  /*1de0*/  BSSY.RECONVERGENT B0, `(.L_x_8007) ;  /* 0x0000025000007945 */ /* 0x000fe20003800200 */
[----:B------:R-:W-:Y:S01]  /*1df0*/  HFMA2 R39, -RZ, RZ, 0, 0 ;  /* 0x00000000ff277431 */ /* 0x000fe200000001ff */
[----:B------:R-:W-:Y:S01]  /*1e00*/  FSETP.GTU.FTZ.AND P5, PT, R164, 20, PT ;  /* 0x41a00000a400780b */ /* 0x000fe20003fbc000 */
[----:B------:R-:W-:Y:S01]  /*1e10*/  FADD.FTZ R169, R38, R116 ;  /* 0x0000007426a97221 */ /* 0x000fe20000010000 */
[----:B------:R-:W-:Y:S01]  /*1e20*/  IADD3 R0, PT, PT, R149, -0x1, RZ ;  /* 0xffffffff95007810 */ /* 0x000fe20007ffe0ff */
        /* <DEDUP_REMOVED lines=32> */
.L_x_8008:
[----:B------:R-:W-:Y:S05]  /*2030*/  BSYNC.RECONVERGENT B0 ;  /* 0x0000000000007941 */ /* 0x000fea0003800200 */
.L_x_8007:
        /* <DEDUP_REMOVED lines=38> */
.L_x_8010:
[----:B------:R-:W-:Y:S05]  /*22a0*/  BSYNC.RECONVERGENT B0 ;  /* 0x0000000000007941 */ /* 0x000fea0003800200 */
.L_x_8009:
        /* <DEDUP_REMOVED lines=38> */
.L_x_8012:
[----:B------:R-:W-:Y:S05]  /*2510*/  BSYNC.RECONVERGENT B0 ;  /* 0x0000000000007941 */ /* 0x000fea0003800200 */
.L_x_8011:
        /* <DEDUP_REMOVED lines=38> */
.L_x_8014:
[----:B------:R-:W-:Y:S05]  /*2780*/  BSYNC.RECONVERGENT B0 ;  /* 0x0000000000007941 */ /* 0x000fea0003800200 */
.L_x_8013:
        /* <DEDUP_REMOVED lines=38> */
.L_x_8016:
[----:B------:R-:W-:Y:S05]  /*29f0*/  BSYNC.RECONVERGENT B0 ;  /* 0x0000000000007941 */ /* 0x000fea0003800200 */
.L_x_8015:
        /* <DEDUP_REMOVED lines=32> */
.L_x_8018:
[----:B------:R-:W-:Y:S05]  /*2c00*/  BSYNC.RECONVERGENT B0 ;  /* 0x0000000000007941 */ /* 0x000fea0003800200 */
.L_x_8017:
        /* <DEDUP_REMOVED lines=32> */
.L_x_8020:
[----:B------:R-:W-:Y:S05]  /*2e10*/  BSYNC.RECONVERGENT B0 ;  /* 0x0000000000007941 */ /* 0x000fea0003800200 */
.L_x_8019:
        /* <DEDUP_REMOVED lines=32> */
.L_x_8022:
[----:B------:R-:W-:Y:S05]  /*3020*/  BSYNC.RECONVERGENT B0 ;  /* 0x0000000000007941 */ /* 0x000fea0003800200 */
.L_x_8021:
        /* <DEDUP_REMOVED lines=32> */
.L_x_8024:
[----:B------:R-:W-:Y:S05]  /*3230*/  BSYNC.RECONVERGENT B0 ;  /* 0x0000000000007941 */ /* 0x000fea0003800200 */
.L_x_8023:
        /* <DEDUP_REMOVED lines=32> */
.L_x_8026:
[----:B------:R-:W-:Y:S05]  /*3440*/  BSYNC.RECONVERGENT B0 ;  /* 0x0000000000007941 */ /* 0x000fea0003800200 */
.L_x_8025:
        /* <DEDUP_REMOVED lines=25> */
[C---:B------:R-:W-:Y:S01]  /*35e0*/  SHF.L.U32 R171, R0.reuse, 0x9, RZ ;  /* 0x0000000900ab7819 */ /* 0x040fe200000006ff */
[----:B------:R-:W-:Y:S01]  /*35f0*/  HFMA2 R39, -RZ, RZ, 0, 0 ;  /* 0x00000000ff277431 */ /* 0x000fe200000001ff */
[----:B------:R-:W-:Y:S01]  /*3600*/  ISETP.NE.AND P0, PT, R149, 0x1, PT ;  /* 0x000000019500780c */ /* 0x000fe20003f05270 */
[----:B------:R-:W1:Y:S01]  /*3610*/  LDCU UR9, c[0x0][0x394] ;  /* 0x00007280ff0977ac */ /* 0x000e620008000800 */
[----:B------:R-:W-:Y:S02]  /*3620*/  SHF.L.U32 R174, R0, 0x8, RZ ;  /* 0x0000000800ae7819 */ /* 0x000fe400000006ff */
[----:B------:R-:W-:Y:S01]  /*3630*/  IADD3 R96, P1, PT, R171, R84, RZ ;  /* 0x00000054ab607210 */ /* 0x000fe20007f3e0ff */
[----:B------:R-:W2:Y:S01]  /*3640*/  LDC.64 R106, c[0x0][0x440] ;  /* 0x00011000ff6a7b82 */ /* 0x000ea20000000a00 */
[----:B------:R-:W-:Y:S01]  /*3650*/  ISETP.EQ.AND P0, PT, R90, RZ, P0 ;  /* 0x000000ff5a00720c */ /* 0x000fe20000702270 */
[----:B------:R-:W3:Y:S01]  /*3660*/  LDCU UR12, c[0x0][0x38c] ;  /* 0x00007180ff0c77ac */ /* 0x000ee20008000800 */
[----:B------:R-:W-:-:S02]  /*3670*/  LOP3.LUT R174, R174, 0x100, RZ, 0xc0, !PT ;  /* 0x00000100aeae7812 */ /* 0x000fc400078ec0ff */
[----:B------:R-:W-:Y:S01]  /*3680*/  IADD3 R171, PT, PT, R171, R90, RZ ;  /* 0x0000005aabab7210 */ /* 0x000fe20007ffe0ff */
[----:B------:R-:W4:Y:S01]  /*3690*/  LDCU UR8, c[0x0][0x388] ;  /* 0x00007100ff0877ac */ /* 0x000f220008000800 */
[----:B------:R-:W-:Y:S01]  /*36a0*/  IADD3.X R97, PT, PT, RZ, R120, RZ, P1, !PT ;  /* 0x00000078ff617210 */ /* 0x000fe20000ffe4ff */
[----:B------:R-:W0:Y:S01]  /*36b0*/  LDC.64 R104, c[0x0][0x3a8] ;  /* 0x0000ea00ff687b82 */ /* 0x000e220000000a00 */
[----:B------:R-:W0:Y:S01]  /*36c0*/  LDCU.64 UR10, c[0x0][0x538] ;  /* 0x0000a700ff0a77ac */ /* 0x000e220008000a00 */
[----:B------:R-:W-:-:S06]  /*36d0*/  UMOV UR4, URZ ;  /* 0x000000ff00047c82 */ /* 0x000fcc0008000000 */
[----:B------:R-:W0:Y:S08]  /*36e0*/  LDC.64 R102, c[0x0][0x450] ;  /* 0x00011400ff667b82 */ /* 0x000e300000000a00 */
[----:B------:R-:W0:Y:S08]  /*36f0*/  LDC.64 R100, c[0x0][0x3e0] ;  /* 0x0000f800ff647b82 */ /* 0x000e300000000a00 */
[----:B-1-34-:R-:W0:Y:S02]  /*3700*/  LDC.64 R98, c[0x0][0x4d0] ;  /* 0x00013400ff627b82 */ /* 0x01ae240000000a00 */
.L_x_8065:
        /* <DEDUP_REMOVED lines=8> */
[----:B------:R0:W5:Y:S02]  /*3790*/  LDG.E.128 R80, desc[UR16][R108.64+0x600] ;  /* 0x000600106c507981 */ /* 0x000164000c1e1d00 */
[----:B0-----:R-:W-:-:S02]  /*37a0*/  MOV R108, R88 ;  /* 0x00000058006c7202 */ /* 0x001fc40000000f00 */
[----:B------:R-:W-:-:S03]  /*37b0*/  MOV R109, R121 ;  /* 0x00000079006d7202 */ /* 0x000fc60000000f00 */
[----:B------:R-:W-:-:S04]  /*37c0*/  IMAD.WIDE.U32 R110, R104, UR4, R108 ;  /* 0x00000004686e7c25 */ /* 0x000fc8000f8e006c */
[----:B------:R-:W-:Y:S01]  /*37d0*/  IMAD R0, R105, UR4, R111 ;  /* 0x0000000469007c24 */ /* 0x000fe2000f8e026f */
[----:B--2---:R-:W-:-:S04]  /*37e0*/  LEA R112, P1, R110, R106, 0x2 ;  /* 0x0000006a6e707211 */ /* 0x004fc800078210ff */
[----:B------:R-:W-:-:S05]  /*37f0*/  LEA.HI.X R113, R110, R107, R0, 0x2, P1 ;  /* 0x0000006b6e717211 */ /* 0x000fca00008f1400 */
[----:B------:R-:W2:Y:S01]  /*3800*/  LDG.E R170, desc[UR16][R112.64] ;  /* 0x0000001070aa7981 */ /* 0x000ea2000c1e1900 */
[----:B------:R-:W-:Y:S02]  /*3810*/  MOV R108, R86 ;  /* 0x00000056006c7202 */ /* 0x000fe40000000f00 */
[----:B------:R-:W-:-:S03]  /*3820*/  MOV R109, R123 ;  /* 0x0000007b006d7202 */ /* 0x000fc60000000f00 */
[----:B------:R-:W-:-:S04]  /*3830*/  IMAD.WIDE.U32 R110, R100, UR4, R108 ;  /* 0x00000004646e7c25 */ /* 0x000fc8000f8e006c */
[----:B------:R-:W-:Y:S01]  /*3840*/  IMAD R0, R101, UR4, R111 ;  /* 0x0000000465007c24 */ /* 0x000fe2000f8e026f */
[----:B------:R-:W-:-:S04]  /*3850*/  LEA R176, P1, R110, R102, 0x2 ;  /* 0x000000666eb07211 */ /* 0x000fc800078210ff */
[----:B------:R-:W-:Y:S01]  /*3860*/  LEA.HI.X R177, R110, R103, R0, 0x2, P1 ;  /* 0x000000676eb17211 */ /* 0x000fe200008f1400 */
[----:B------:R-:W0:Y:S01]  /*3870*/  S2UR UR7, SR_CgaCtaId ;  /* 0x00000000000779c3 */ /* 0x000e220000008800 */
[----:B-1-3--:R1:W-:Y:S04]  /*3880*/  STS.128 [R150], R68 ;  /* 0x0000004496007388 */ /* 0x00a3e80000000c00 */
[----:B----4-:R-:W-:Y:S04]  /*3890*/  STS.128 [R150+0x200], R72 ;  /* 0x0002004896007388 */ /* 0x010fe80000000c00 */
[----:B-----5:R-:W-:Y:S04]  /*38a0*/  STS.128 [R150+0x400], R76 ;  /* 0x0004004c96007388 */ /* 0x020fe80000000c00 */
        /* <DEDUP_REMOVED lines=15> */
[----:B------:R-:W3:Y:S01]  /*39a0*/  LDS.128 R80, [R151+0x30] ;  /* 0x0000300097507984 */ /* 0x000ee20000000c00 */
[----:B------:R-:W-:Y:S01]  /*39b0*/  @P2 IADD3 R68, PT, PT, R90, 0x200, RZ ;  /* 0x000002005a442810 */ /* 0x000fe20007ffe0ff */
[----:B------:R-:W-:Y:S01]  /*39c0*/  FMUL.FTZ R222, R9, R154 ;  /* 0x0000009a09de7220 */ /* 0x000fe20000410000 */
[----:B------:R-:W-:Y:S01]  /*39d0*/  FMUL.FTZ R111, R10, R157 ;  /* 0x0000009d0a6f7220 */ /* 0x000fe20000410000 */
[----:B------:R-:W-:Y:S01]  /*39e0*/  FMUL.FTZ R110, R11, R156 ;  /* 0x0000009c0b6e7220 */ /* 0x000fe20000410000 */
[----:B------:R-:W-:Y:S01]  /*39f0*/  LEA R109, R68, UR6, 0x2 ;  /* 0x00000006446d7c11 */ /* 0x000fe2000f8e10ff */
[----:B------:R-:W-:Y:S01]  /*3a00*/  FMUL.FTZ R219, R12, R159 ;  /* 0x0000009f0cdb7220 */ /* 0x000fe20000410000 */
[----:B------:R-:W5:Y:S01]  /*3a10*/  LDS.128 R68, [R151] ;  /* 0x0000000097447984 */ /* 0x000f620000000c00 */
[----:B------:R-:W-:Y:S01]  /*3a20*/  FMUL.FTZ R215, R14, R161 ;  /* 0x000000a10ed77220 */ /* 0x000fe20000410000 */
[----:B------:R-:W-:Y:S01]  /*3a30*/  FMUL.FTZ R192, R17, R162 ;  /* 0x000000a211c07220 */ /* 0x000fe20000410000 */
[----:B------:R-:W-:Y:S01]  /*3a40*/  FMUL.FTZ R196, R19, R164 ;  /* 0x000000a413c47220 */ /* 0x000fe20000410000 */
[----:B--2---:R-:W-:Y:S01]  /*3a50*/  FMUL.FTZ R108, R170, 1.4426950216293334961 ;  /* 0x3fb8aa3baa6c7820 */ /* 0x004fe20000410000 */
[----:B------:R-:W-:Y:S01]  /*3a60*/  FMUL.FTZ R197, R22, R169 ;  /* 0x000000a916c57220 */ /* 0x000fe20000410000 */
[----:B------:R-:W-:Y:S01]  /*3a70*/  FMUL.FTZ R224, R23, R168 ;  /* 0x000000a817e07220 */ /* 0x000fe20000410000 */
[----:B------:R-:W-:Y:S01]  /*3a80*/  BSSY.RECONVERGENT B0, `(.L_x_8028) ;  /* 0x0000050000007945 */ /* 0x000fe20003800200 */
        /* <DEDUP_REMOVED lines=17> */
[----:B------:R-:W4:Y:S01]  /*3ba0*/  MUFU.EX2 R209, R209 ;  /* 0x000000d100d17308 */ /* 0x000f220000000800 */
[----:B------:R-:W-:Y:S01]  /*3bb0*/  FMUL.FTZ R108, R21, R166 ;  /* 0x000000a6156c7220 */ /* 0x000fe20000410000 */
[----:B0-----:R-:W-:Y:S01]  /*3bc0*/  FMUL.FTZ R217, R73, R178 ;  /* 0x000000b249d97220 */ /* 0x001fe20000410000 */
[----:B--2---:R0:W-:Y:S01]  /*3bd0*/  STS [R109+0x12c8], R0 ;  /* 0x0012c8006d007388 */ /* 0x0041e20000000800 */
[----:B------:R-:W2:Y:S01]  /*3be0*/  MUFU.EX2 R211, R211 ;  /* 0x000000d300d37308 */ /* 0x000ea20000000800 */
[----:B------:R-:W-:Y:S01]  /*3bf0*/  FMUL.FTZ R189, R75, R180 ;  /* 0x000000b44bbd7220 */ /* 0x000fe20000410000 */
[----:B-1----:R-:W-:Y:S01]  /*3c00*/  FMUL.FTZ R180, R78, R175 ;  /* 0x000000af4eb47220 */ /* 0x002fe20000410000 */
[----:B------:R-:W-:Y:S01]  /*3c10*/  FMUL.FTZ R219, R72, R219 ;  /* 0x000000db48db7220 */ /* 0x000fe20000410000 */
[----:B------:R-:W1:Y:S01]  /*3c20*/  MUFU.EX2 R216, R216 ;  /* 0x000000d800d87308 */ /* 0x000e620000000800 */
[----:B---3--:R-:W-:Y:S01]  /*3c30*/  FMUL.FTZ R178, R80, R177 ;  /* 0x000000b150b27220 */ /* 0x008fe20000410000 */
[----:B------:R-:W-:Y:S01]  /*3c40*/  FMUL.FTZ R215, R74, R215 ;  /* 0x000000d74ad77220 */ /* 0x000fe20000410000 */
[----:B------:R-:W-:Y:S01]  /*3c50*/  FMUL.FTZ R181, R77, R192 ;  /* 0x000000c04db57220 */ /* 0x000fe20000410000 */
[----:B------:R-:W3:Y:S01]  /*3c60*/  MUFU.EX2 R220, R220 ;  /* 0x000000dc00dc7308 */ /* 0x000ee20000000800 */
[----:B0-----:R-:W-:Y:S01]  /*3c70*/  FMUL.FTZ R109, R16, R163 ;  /* 0x000000a3106d7220 */ /* 0x001fe20000410000 */
[----:B------:R-:W-:Y:S01]  /*3c80*/  FMUL.FTZ R179, R79, R196 ;  /* 0x000000c44fb37220 */ /* 0x000fe20000410000 */
[----:B-----5:R-:W-:Y:S01]  /*3c90*/  FMUL.FTZ R223, R68, R223 ;  /* 0x000000df44df7220 */ /* 0x020fe20000410000 */
        /* <DEDUP_REMOVED lines=45> */
.L_x_8029:
[----:B------:R0:W1:Y:S02]  /*3f70*/  LDS R192, [R206+UR5+0x1acc] ;  /* 0x001acc05cec07984 */ /* 0x0000640008000800 */
.L_x_8030:
[----:B------:R-:W-:Y:S05]  /*3f80*/  BSYNC.RECONVERGENT B0 ;  /* 0x0000000000007941 */ /* 0x000fea0003800200 */
.L_x_8028:
        /* <DEDUP_REMOVED lines=39> */
[----:B------:R-:W-:Y:S01]  /*4200*/  FMUL.FTZ R111, R220, R109 ;  /* 0x0000006ddc6f7220 */ /* 0x000fe20000410000 */
[----:B------:R-:W-:Y:S01]  /*4210*/  FFMA.FTZ R109, R214, R108, R215 ;  /* 0x0000006cd66d7223 */ /* 0x000fe200000100d7 */
[----:B------:R-:W-:Y:S01]  /*4220*/  FFMA.FTZ R196, R220, R110, R207 ;  /* 0x0000006edcc47223 */ /* 0x000fe200000100cf */
[----:B------:R-:W-:Y:S01]  /*4230*/  FMUL.FTZ R108, R0, R209 ;  /* 0x000000d1006c7220 */ /* 0x000fe20000410000 */
[----:B------:R-:W-:Y:S01]  /*4240*/  FMUL.FTZ R224, R216, R111 ;  /* 0x0000006fd8e07220 */ /* 0x000fe20000410000 */
[----:B------:R-:W-:Y:S01]  /*4250*/  FFMA.FTZ R110, R212, R109, R189 ;  /* 0x0000006dd46e7223 */ /* 0x000fe200000100bd */
[C---:B------:R-:W-:Y:S01]  /*4260*/  FFMA.FTZ R196, R216.reuse, R196, R213 ;  /* 0x000000c4d8c47223 */ /* 0x040fe200000100d5 */
[C---:B------:R-:W-:Y:S01]  /*4270*/  FMUL.FTZ R109, R211.reuse, R108 ;  /* 0x0000006cd36d7220 */ /* 0x040fe20000410000 */
[----:B------:R-:W-:Y:S01]  /*4280*/  FMUL.FTZ R224, R211, R224 ;  /* 0x000000e0d3e07220 */ /* 0x000fe20000410000 */
        /* <DEDUP_REMOVED lines=10> */
[----:B------:R-:W2:Y:S01]  /*4330*/  SHFL.DOWN PT, R228, R227, 0x1, 0x1f ;  /* 0x08201f00e3e47f89 */ /* 0x000ea200000e0000 */
        /* <DEDUP_REMOVED lines=10> */
[----:B-1----:R-:W-:-:S03]  /*43e0*/  @P1 FMUL.FTZ R196, R197, R224 ;  /* 0x000000e0c5c41220 */ /* 0x002fc60000410000 */
[----:B------:R-:W1:Y:S01]  /*43f0*/  SHFL.UP PT, R110, R111, 0x1, RZ ;  /* 0x042000006f6e7989 */ /* 0x000e6200000e00ff */
[----:B------:R-:W-:Y:S01]  /*4400*/  FMUL.FTZ R108, R188, R109 ;  /* 0x0000006dbc6c7220 */ /* 0x000fe20000410000 */
[----:B--2---:R-:W-:Y:S01]  /*4410*/  @P1 FFMA.FTZ R227, R224, R228, R227 ;  /* 0x000000e4e0e31223 */ /* 0x004fe200000100e3 */
[----:B------:R-:W-:Y:S02]  /*4420*/  @P1 MOV R224, R196 ;  /* 0x000000c400e01202 */ /* 0x000fe40000000f00 */
[----:B------:R-:W-:Y:S01]  /*4430*/  FMUL.FTZ R109, R185, R108 ;  /* 0x0000006cb96d7220 */ /* 0x000fe20000410000 */
[----:B------:R-:W-:Y:S01]  /*4440*/  ISETP.GE.AND P1, PT, R152, 0x1, PT ;  /* 0x000000019800780c */ /* 0x000fe20003f26270 */
[----:B------:R-:W2:Y:S02]  /*4450*/  SHFL.DOWN PT, R228, R227, 0x2, 0x1f ;  /* 0x08401f00e3e47f89 */ /* 0x000ea400000e0000 */
[----:B------:R-:W-:Y:S02]  /*4460*/  FMUL.FTZ R108, R186, R109 ;  /* 0x0000006dba6c7220 */ /* 0x000fe40000410000 */
[----:B------:R-:W3:Y:S02]  /*4470*/  SHFL.DOWN PT, R197, R224, 0x2, 0x1f ;  /* 0x08401f00e0c57f89 */ /* 0x000ee400000e0000 */
[----:B------:R-:W-:-:S04]  /*4480*/  FMUL.FTZ R109, R183, R108 ;  /* 0x0000006cb76d7220 */ /* 0x000fc80000410000 */
[----:B------:R-:W-:-:S05]  /*4490*/  FMUL.FTZ R108, R184, R109 ;  /* 0x0000006db86c7220 */ /* 0x000fca0000410000 */
[----:B------:R-:W5:Y:S01]  /*44a0*/  SHFL.UP PT, R109, R108, 0x1, RZ ;  /* 0x042000006c6d7989 */ /* 0x000f6200000e00ff */
[----:B-1----:R-:W-:-:S05]  /*44b0*/  FFMA.FTZ R110, R108, R110, R111 ;  /* 0x0000006e6c6e7223 */ /* 0x002fca000001006f */
[----:B------:R-:W-:Y:S01]  /*44c0*/  FSEL R111, R111, R110, !P1 ;  /* 0x0000006e6f6f7208 */ /* 0x000fe20004800000 */
[----:B--2---:R-:W-:-:S04]  /*44d0*/  @!P3 FFMA.FTZ R227, R224, R228, R227 ;  /* 0x000000e4e0e3b223 */ /* 0x004fc800000100e3 */
[----:B------:R-:W1:Y:S01]  /*44e0*/  SHFL.UP PT, R110, R111, 0x2, RZ ;  /* 0x044000006f6e7989 */ /* 0x000e6200000e00ff */
[----:B---3--:R-:W-:-:S05]  /*44f0*/  @!P3 FMUL.FTZ R196, R224, R197 ;  /* 0x000000c5e0c4b220 */ /* 0x008fca0000410000 */
[----:B------:R-:W-:Y:S02]  /*4500*/  @!P3 MOV R224, R196 ;  /* 0x000000c400e0b202 */ /* 0x000fe40000000f00 */
[----:B------:R-:W2:Y:S01]  /*4510*/  SHFL.DOWN PT, R196, R227, 0x4, 0x1f ;  /* 0x08801f00e3c47f89 */ /* 0x000ea200000e0000 */
[----:B------:R-:W-:-:S03]  /*4520*/  ISETP.GT.U32.AND P3, PT, R208, 0x1b, PT ;  /* 0x0000001bd000780c */ /* 0x000fc60003f64070 */
[----:B------:R-:W3:Y:S01]  /*4530*/  SHFL.DOWN PT, R229, R224, 0x4, 0x1f ;  /* 0x08801f00e0e57f89 */ /* 0x000ee200000e0000 */
[----:B-----5:R-:W-:Y:S01]  /*4540*/  @P1 FMUL.FTZ R108, R108, R109 ;  /* 0x0000006d6c6c1220 */ /* 0x020fe20000410000 */
[----:B------:R-:W-:-:S04]  /*4550*/  ISETP.GE.AND P1, PT, R152, 0x2, PT ;  /* 0x000000029800780c */ /* 0x000fc80003f26270 */
[----:B------:R-:W5:Y:S01]  /*4560*/  SHFL.UP PT, R109, R108, 0x2, RZ ;  /* 0x044000006c6d7989 */ /* 0x000f6200000e00ff */
[----:B-1----:R-:W-:-:S05]  /*4570*/  FFMA.FTZ R110, R108, R110, R111 ;  /* 0x0000006e6c6e7223 */ /* 0x002fca000001006f */
[----:B------:R-:W-:Y:S01]  /*4580*/  FSEL R197, R111, R110, !P1 ;  /* 0x0000006e6fc57208 */ /* 0x000fe20004800000 */
[----:B--2---:R-:W-:-:S04]  /*4590*/  @!P3 FFMA.FTZ R227, R224, R196, R227 ;  /* 0x000000c4e0e3b223 */ /* 0x004fc800000100e3 */
[----:B------:R-:W1:Y:S01]  /*45a0*/  SHFL.UP PT, R110, R197, 0x4, RZ ;  /* 0x04800000c56e7989 */ /* 0x000e6200000e00ff */
[----:B---3--:R-:W-:-:S03]  /*45b0*/  @!P3 FMUL.FTZ R111, R224, R229 ;  /* 0x000000e5e06fb220 */ /* 0x008fc60000410000 */
[----:B------:R-:W2:Y:S02]  /*45c0*/  SHFL.DOWN PT, R230, R227, 0x8, 0x1f ;  /* 0x09001f00e3e67f89 */ /* 0x000ea400000e0000 */
[----:B------:R-:W-:Y:S01]  /*45d0*/  @!P3 MOV R224, R111 ;  /* 0x0000006f00e0b202 */ /* 0x000fe20000000f00 */
[----:B-----5:R-:W-:Y:S01]  /*45e0*/  @P1 FMUL.FTZ R108, R108, R109 ;  /* 0x0000006d6c6c1220 */ /* 0x020fe20000410000 */
[----:B------:R-:W-:Y:S02]  /*45f0*/  ISETP.GE.AND P1, PT, R149, UR9, PT ;  /* 0x0000000995007c0c */ /* 0x000fe4000bf26270 */
[----:B------:R-:W-:Y:S01]  /*4600*/  ISETP.GE.AND P3, PT, R152, 0x4, PT ;  /* 0x000000049800780c */ /* 0x000fe20003f66270 */
[----:B------:R-:W3:Y:S01]  /*4610*/  SHFL.DOWN PT, R229, R224, 0x8, 0x1f ;  /* 0x09001f00e0e57f89 */ /* 0x000ee200000e0000 */
[----:B------:R-:W-:Y:S02]  /*4620*/  ISETP.NE.OR P1, PT, R90, RZ, P1 ;  /* 0x000000ff5a00720c */ /* 0x000fe40000f25670 */
[----:B------:R-:W-:Y:S01]  /*4630*/  MOV R111, RZ ;  /* 0x000000ff006f7202 */ /* 0x000fe20000000f00 */
[----:B------:R-:W5:Y:S01]  /*4640*/  SHFL.UP PT, R109, R108, 0x4, RZ ;  /* 0x048000006c6d7989 */ /* 0x000f6200000e00ff */
[----:B-1----:R-:W-:Y:S01]  /*4650*/  FFMA.FTZ R196, R108, R110, R197 ;  /* 0x0000006e6cc47223 */ /* 0x002fe200000100c5 */
[----:B------:R-:W-:-:S02]  /*4660*/  HFMA2 R110, -RZ, RZ, 1.875, 0 ;  /* 0x3f800000ff6e7431 */ /* 0x000fc400000001ff */
[----:B--2---:R-:W-:Y:S02]  /*4670*/  @!P4 FFMA.FTZ R227, R224, R230, R227 ;  /* 0x000000e6e0e3c223 */ /* 0x004fe400000100e3 */
[----:B------:R-:W-:-:S04]  /*4680*/  FSEL R197, R197, R196, !P3 ;  /* 0x000000c4c5c57208 */ /* 0x000fc80005800000 */
        /* <DEDUP_REMOVED lines=40> */
[----:B------:R-:W-:Y:S01]  /*4910*/  FFMA.FTZ R196, R188, R197, R225 ;  /* 0x000000c5bcc47223 */ /* 0x000fe200000100e1 */
[----:B------:R-:W-:Y:S02]  /*4920*/  IMAD R225, R99, UR4, R113 ;  /* 0x0000000463e17c24 */ /* 0x000fe4000f8e0271 */
[----:B-1----:R-:W-:Y:S01]  /*4930*/  FMUL.FTZ R110, R197, R164 ;  /* 0x000000a4c56e7220 */ /* 0x002fe20000410000 */
[----:B------:R-:W-:Y:S01]  /*4940*/  FMUL.FTZ R111, R192, R169 ;  /* 0x000000a9c06f7220 */ /* 0x000fe20000410000 */
[----:B------:R-:W-:-:S04]  /*4950*/  FFMA.FTZ R113, R187, R196, R198 ;  /* 0x000000c4bb717223 */ /* 0x000fc800000100c6 */
[----:B------:R-:W-:Y:S01]  /*4960*/  FFMA.FTZ R198, R190, R113, R199 ;  /* 0x00000071bec67223 */ /* 0x000fe200000100c7 */
[----:B------:R-:W-:Y:S01]  /*4970*/  FMUL.FTZ R232, R113, R162 ;  /* 0x000000a271e87220 */ /* 0x000fe20000410000 */
[----:B----4-:R-:W1:Y:S02]  /*4980*/  SHFL.IDX PT, R109, R226, RZ, 0x1f ;  /* 0x00001fffe26d7589 */ /* 0x010e6400000e0000 */
[----:B------:R-:W-:Y:S01]  /*4990*/  FFMA.FTZ R199, R191, R198, R202 ;  /* 0x000000c6bfc77223 */ /* 0x000fe200000100ca */
[----:B------:R-:W-:-:S03]  /*49a0*/  FMUL.FTZ R227, R198, R163 ;  /* 0x000000a3c6e37220 */ /* 0x000fc60000410000 */
[----:B------:R-:W-:Y:S01]  /*49b0*/  FFMA.FTZ R201, R212, R199, R201 ;  /* 0x000000c7d4c97223 */ /* 0x000fe200000100c9 */
[----:B------:R-:W-:-:S03]  /*49c0*/  FMUL.FTZ R230, R16, R227 ;  /* 0x000000e310e67220 */ /* 0x000fc60000410000 */
[----:B------:R-:W-:-:S04]  /*49d0*/  FFMA.FTZ R203, R214, R201, R203 ;  /* 0x000000c9d6cb7223 */ /* 0x000fc800000100cb */
[----:B------:R-:W-:-:S04]  /*49e0*/  FFMA.FTZ R205, R204, R203, R205 ;  /* 0x000000cbcccd7223 */ /* 0x000fc800000100cd */
[----:B------:R-:W-:-:S04]  /*49f0*/  FFMA.FTZ R207, R220, R205, R207 ;  /* 0x000000cddccf7223 */ /* 0x000fc800000100cf */
[----:B------:R-:W-:Y:S01]  /*4a00*/  FFMA.FTZ R213, R216, R207, R213 ;  /* 0x000000cfd8d57223 */ /* 0x000fe200000100d5 */
[----:B-1----:R-:W-:Y:S01]  /*4a10*/  @P2 FFMA.FTZ R109, R108, R109, R229 ;  /* 0x0000006d6c6d2223 */ /* 0x002fe200000100e5 */
[----:B------:R-:W-:Y:S01]  /*4a20*/  LEA R108, P1, R112, UR10, 0x2 ;  /* 0x0000000a706c7c11 */ /* 0x000fe2000f8210ff */
[----:B------:R-:W-:Y:S02]  /*4a30*/  FMUL.FTZ R229, R196, R165 ;  /* 0x000000a5c4e57220 */ /* 0x000fe40000410000 */
[----:B------:R-:W-:Y:S01]  /*4a40*/  FFMA.FTZ R0, R0, R109, R223 ;  /* 0x0000006d00007223 */ /* 0x000fe200000100df */
[----:B------:R-:W-:-:S03]  /*4a50*/  LEA.HI.X R109, R112, UR11, R225, 0x2, P1 ;  /* 0x0000000b706d7c11 */ /* 0x000fc600088f14e1 */
[-C--:B------:R-:W-:Y:S01]  /*4a60*/  FFMA.FTZ R225, R209, R0.reuse, R222 ;  /* 0x00000000d1e17223 */ /* 0x080fe200000100de */
[----:B------:R-:W-:Y:S01]  /*4a70*/  FFMA.FTZ R226, R4, R0, RZ ;  /* 0x0000000004e27223 */ /* 0x000fe200000100ff */
[----:B------:R-:W-:Y:S02]  /*4a80*/  FADD.FTZ R0, -R223, R0 ;  /* 0x00000000df007221 */ /* 0x000fe40000010100 */
[----:B------:R-:W-:Y:S01]  /*4a90*/  FADD.FTZ R112, -R222, R225 ;  /* 0x000000e1de707221 */ /* 0x000fe20000010100 */
[-C--:B------:R-:W-:Y:S01]  /*4aa0*/  FFMA.FTZ R223, R5, R225.reuse, R226 ;  /* 0x000000e105df7223 */ /* 0x080fe200000100e2 */
[C---:B------:R-:W-:Y:S01]  /*4ab0*/  FFMA.FTZ R225, R211.reuse, R225, R200 ;  /* 0x000000e1d3e17223 */ /* 0x040fe200000100c8 */
[----:B------:R-:W-:-:S03]  /*4ac0*/  FFMA.FTZ R211, R211, R213, R218 ;  /* 0x000000d5d3d37223 */ /* 0x000fc600000100da */
[-C--:B------:R-:W-:Y:S01]  /*4ad0*/  FFMA.FTZ R226, R216, R225.reuse, R221 ;  /* 0x000000e1d8e27223 */ /* 0x080fe200000100dd */
[----:B------:R-:W-:Y:S01]  /*4ae0*/  FFMA.FTZ R222, R6, R225, R223 ;  /* 0x000000e106de7223 */ /* 0x000fe200000100df */
[----:B------:R-:W-:Y:S01]  /*4af0*/  FFMA.FTZ R209, R209, R211, R210 ;  /* 0x000000d3d1d17223 */ /* 0x000fe200000100d2 */
[----:B------:R-:W-:Y:S01]  /*4b00*/  FADD.FTZ R200, -R200, R225 ;  /* 0x000000e1c8c87221 */ /* 0x000fe20000010100 */
[-C--:B------:R-:W-:Y:S01]  /*4b10*/  FFMA.FTZ R228, R220, R226.reuse, R219 ;  /* 0x000000e2dce47223 */ /* 0x080fe200000100db */
[----:B------:R-:W-:Y:S01]  /*4b20*/  FADD.FTZ R202, -R221, R226 ;  /* 0x000000e2ddca7221 */ /* 0x000fe20000010100 */
[----:B------:R-:W-:Y:S01]  /*4b30*/  FFMA.FTZ R221, R7, R226, R222 ;  /* 0x000000e207dd7223 */ /* 0x000fe200000100de */
[----:B------:R-:W-:Y:S01]  /*4b40*/  FMUL.FTZ R226, R199, R160 ;  /* 0x000000a0c7e27220 */ /* 0x000fe20000410000 */
        /* <DEDUP_REMOVED lines=13> */
[----:B------:R-:W-:Y:S01]  /*4c20*/  FMUL.FTZ R191, R209, R155 ;  /* 0x0000009bd1bf7220 */ /* 0x000fe20000410000 */
[----:B------:R-:W-:Y:S01]  /*4c30*/  FFMA.FTZ R221, R27, R216, R212 ;  /* 0x000000d81bdd7223 */ /* 0x000fe200000100d4 */
[----:B------:R-:W-:Y:S01]  /*4c40*/  FMUL.FTZ R212, R211, R154 ;  /* 0x0000009ad3d47220 */ /* 0x000fe20000410000 */
[----:B------:R-:W-:Y:S01]  /*4c50*/  FADD.FTZ R189, -R189, R216 ;  /* 0x000000d8bdbd7221 */ /* 0x000fe20000010100 */
[----:B------:R-:W-:Y:S01]  /*4c60*/  FFMA.FTZ R219, R0, R191, RZ ;  /* 0x000000bf00db7223 */ /* 0x000fe200000100ff */
[----:B------:R-:W-:Y:S01]  /*4c70*/  FFMA.FTZ R210, R28, R223, R221 ;  /* 0x000000df1cd27223 */ /* 0x000fe200000100dd */
[----:B------:R-:W-:Y:S01]  /*4c80*/  FMUL.FTZ R221, R213, R157 ;  /* 0x0000009dd5dd7220 */ /* 0x000fe20000410000 */
[----:B------:R-:W-:Y:S01]  /*4c90*/  FFMA.FTZ R190, R190, R223, R181 ;  /* 0x000000dfbebe7223 */ /* 0x000fe200000100b5 */
[-C--:B------:R-:W-:Y:S01]  /*4ca0*/  FFMA.FTZ R219, R112, R212.reuse, R219 ;  /* 0x000000d470db7223 */ /* 0x080fe200000100db */
[----:B------:R-:W-:Y:S01]  /*4cb0*/  FADD.FTZ R182, -R182, R223 ;  /* 0x000000dfb6b67221 */ /* 0x000fe20000010100 */
[----:B------:R-:W-:Y:S01]  /*4cc0*/  FMUL.FTZ R191, R8, R191 ;  /* 0x000000bf08bf7220 */ /* 0x000fe20000410000 */
[----:B------:R-:W-:Y:S01]  /*4cd0*/  FMUL.FTZ R214, R9, R212 ;  /* 0x000000d409d67220 */ /* 0x000fe20000410000 */
[----:B------:R-:W-:Y:S01]  /*4ce0*/  FMUL.FTZ R223, R205, R159 ;  /* 0x0000009fcddf7220 */ /* 0x000fe20000410000 */
[----:B------:R-:W-:Y:S01]  /*4cf0*/  FMUL.FTZ R216, R207, R156 ;  /* 0x0000009ccfd87220 */ /* 0x000fe20000410000 */
[-C--:B------:R-:W-:Y:S01]  /*4d00*/  FFMA.FTZ R219, R200, R221.reuse, R219 ;  /* 0x000000ddc8db7223 */ /* 0x080fe200000100db */
[----:B------:R-:W-:Y:S01]  /*4d10*/  FMUL.FTZ R212, R10, R221 ;  /* 0x000000dd0ad47220 */ /* 0x000fe20000410000 */
[----:B------:R-:W-:Y:S01]  /*4d20*/  FMUL.FTZ R221, R201, R161 ;  /* 0x000000a1c9dd7220 */ /* 0x000fe20000410000 */
[----:B------:R-:W-:Y:S01]  /*4d30*/  STS [R130+0x850], R191 ;  /* 0x000850bf82007388 */ /* 0x000fe20000000800 */
[-C--:B------:R-:W-:Y:S01]  /*4d40*/  FMUL.FTZ R218, R11, R216.reuse ;  /* 0x000000d80bda7220 */ /* 0x080fe20000410000 */
[-C--:B------:R-:W-:Y:S01]  /*4d50*/  FMUL.FTZ R220, R12, R223.reuse ;  /* 0x000000df0cdc7220 */ /* 0x080fe20000410000 */
[----:B------:R-:W-:Y:S01]  /*4d60*/  FFMA.FTZ R219, R202, R216, R219 ;  /* 0x000000d8cadb7223 */ /* 0x000fe200000100db */
[----:B------:R1:W-:Y:S01]  /*4d70*/  STS [R131+0x4], R214 ;  /* 0x000004d683007388 */ /* 0x0003e20000000800 */
[----:B------:R-:W-:Y:S01]  /*4d80*/  FADD.FTZ R181, -R181, R190 ;  /* 0x000000beb5b57221 */ /* 0x000fe20000010100 */
[----:B------:R-:W-:Y:S01]  /*4d90*/  P2R R225, PR, RZ, 0x20 ;  /* 0x00000020ffe17803 */ /* 0x000fe20000000000 */
[----:B------:R-:W-:Y:S01]  /*4da0*/  FFMA.FTZ R216, R204, R223, R219 ;  /* 0x000000dfccd87223 */ /* 0x000fe200000100db */
[----:B------:R2:W-:Y:S01]  /*4db0*/  STS [R131+0xc], R218 ;  /* 0x00000cda83007388 */ /* 0x0005e20000000800 */
[----:B------:R-:W-:Y:S01]  /*4dc0*/  FMUL.FTZ R219, R194, R167 ;  /* 0x000000a7c2db7220 */ /* 0x000fe20000410000 */
[----:B------:R-:W-:Y:S01]  /*4dd0*/  FFMA.FTZ R223, R187, R190, R180 ;  /* 0x000000bebbdf7223 */ /* 0x000fe200000100b4 */
[----:B------:R-:W-:Y:S01]  /*4de0*/  FFMA.FTZ R216, R217, R222, R216 ;  /* 0x000000ded9d87223 */ /* 0x000fe200000100d8 */
[----:B------:R3:W-:Y:S01]  /*4df0*/  STS [R131+0x10], R220 ;  /* 0x000010dc83007388 */ /* 0x0007e20000000800 */
[----:B------:R-:W-:Y:S01]  /*4e00*/  FFMA.FTZ R187, R29, R190, R210 ;  /* 0x000000be1dbb7223 */ /* 0x000fe200000100d2 */
[-C--:B-1----:R-:W-:Y:S01]  /*4e10*/  FMUL.FTZ R214, R14, R221.reuse ;  /* 0x000000dd0ed67220 */ /* 0x082fe20000410000 */
[----:B------:R-:W-:Y:S01]  /*4e20*/  FFMA.FTZ R216, R215, R221, R216 ;  /* 0x000000ddd7d87223 */ /* 0x000fe200000100d8 */
[----:B------:R1:W-:Y:S01]  /*4e30*/  STS [R131+0x8], R212 ;  /* 0x000008d483007388 */ /* 0x0003e20000000800 */
[-C--:B------:R-:W-:Y:S01]  /*4e40*/  FFMA.FTZ R210, R188, R223.reuse, R179 ;  /* 0x000000dfbcd27223 */ /* 0x080fe200000100b3 */
[----:B--2---:R-:W-:Y:S01]  /*4e50*/  FMUL.FTZ R218, R17, R232 ;  /* 0x000000e811da7220 */ /* 0x004fe20000410000 */
[----:B------:R-:W-:Y:S01]  /*4e60*/  FFMA.FTZ R191, R189, R226, R216 ;  /* 0x000000e2bdbf7223 */ /* 0x000fe200000100d8 */
[----:B------:R2:W-:Y:S01]  /*4e70*/  STS [R131+0x18], R214 ;  /* 0x000018d683007388 */ /* 0x0005e20000000800 */
[----:B------:R-:W-:Y:S01]  /*4e80*/  FFMA.FTZ R188, R30, R223, R187 ;  /* 0x000000df1ebc7223 */ /* 0x000fe200000100bb */
        /* <DEDUP_REMOVED lines=13> */
[----:B------:R-:W-:Y:S01]  /*4f60*/  FMUL.FTZ R222, R21, R214 ;  /* 0x000000d615de7220 */ /* 0x000fe20000410000 */
[----:B------:R3:W-:Y:S01]  /*4f70*/  STS [R131+0x28], R220 ;  /* 0x000028dc83007388 */ /* 0x0007e20000000800 */
[----:B------:R-:W-:Y:S01]  /*4f80*/  FFMA.FTZ R188, R180, R229, R187 ;  /* 0x000000e5b4bc7223 */ /* 0x000fe200000100bb */
[----:B-1----:R-:W-:Y:S01]  /*4f90*/  FMUL.FTZ R228, R20, R219 ;  /* 0x000000db14e47220 */ /* 0x002fe20000410000 */
[-C--:B------:R-:W-:Y:S01]  /*4fa0*/  FFMA.FTZ R190, R186, R191.reuse, R177 ;  /* 0x000000bfbabe7223 */ /* 0x080fe200000100b1 */
[----:B------:R1:W-:Y:S01]  /*4fb0*/  STS [R131+0x20], R230 ;  /* 0x000020e683007388 */ /* 0x0003e20000000800 */
[----:B------:R-:W-:Y:S01]  /*4fc0*/  FFMA.FTZ R186, R32, R191, R185 ;  /* 0x000000bf20ba7223 */ /* 0x000fe200000100b9 */
[----:B--2---:R-:W-:Y:S01]  /*4fd0*/  FMUL.FTZ R218, R22, R111 ;  /* 0x0000006f16da7220 */ /* 0x004fe20000410000 */
[----:B------:R-:W-:Y:S01]  /*4fe0*/  FFMA.FTZ R185, R179, R110, R188 ;  /* 0x0000006eb3b97223 */ /* 0x000fe200000100bc */
[----:B------:R1:W-:Y:S01]  /*4ff0*/  STS [R131+0x2c], R224 ;  /* 0x00002ce083007388 */ /* 0x0003e20000000800 */
[----:B------:R-:W-:Y:S01]  /*5000*/  IADD3 R188, PT, PT, -R171, UR8, RZ ;  /* 0x00000008abbc7c10 */ /* 0x000fe2000fffe1ff */
[----:B---3--:R-:W-:Y:S01]  /*5010*/  FMUL.FTZ R220, R23, R212 ;  /* 0x000000d417dc7220 */ /* 0x008fe20000410000 */
[----:B------:R-:W-:Y:S01]  /*5020*/  FADD.FTZ R178, -R178, R191 ;  /* 0x000000bfb2b27221 */ /* 0x000fe20000010100 */
[----:B------:R1:W-:Y:S01]  /*5030*/  STS [R131+0x30], R228 ;  /* 0x000030e483007388 */ /* 0x0003e20000000800 */
[----:B------:R-:W-:Y:S01]  /*5040*/  ISETP.GE.AND P1, PT, R188, 0x1, PT ;  /* 0x00000001bc00780c */ /* 0x000fe20003f26270 */
[-C--:B------:R-:W-:Y:S01]  /*5050*/  FFMA.FTZ R187, R183, R190.reuse, R176 ;  /* 0x000000beb7bb7223 */ /* 0x080fe200000100b0 */
[----:B------:R-:W-:Y:S01]  /*5060*/  FFMA.FTZ R183, R33, R190, R186 ;  /* 0x000000be21b77223 */ /* 0x000fe200000100ba */
[----:B------:R1:W-:Y:S01]  /*5070*/  STS [R131+0x34], R222 ;  /* 0x000034de83007388 */ /* 0x0003e20000000800 */
[----:B------:R-:W-:Y:S01]  /*5080*/  FADD.FTZ R177, -R177, R190 ;  /* 0x000000beb1b17221 */ /* 0x000fe20000010100 */
[----:B------:R-:W-:Y:S01]  /*5090*/  FFMA.FTZ R110, R178, R219, R185 ;  /* 0x000000dbb26e7223 */ /* 0x000fe200000100b9 */
[-C--:B------:R-:W-:Y:S01]  /*50a0*/  FFMA.FTZ R186, R184, R187.reuse, R175 ;  /* 0x000000bbb8ba7223 */ /* 0x080fe200000100af */
[----:B------:R1:W-:Y:S01]  /*50b0*/  STS [R131+0x38], R218 ;  /* 0x000038da83007388 */ /* 0x0003e20000000800 */
[----:B------:R-:W-:Y:S01]  /*50c0*/  FFMA.FTZ R184, R34, R187, R183 ;  /* 0x000000bb22b87223 */ /* 0x000fe200000100b7 */
[----:B------:R-:W-:Y:S01]  /*50d0*/  FADD.FTZ R176, -R176, R187 ;  /* 0x000000bbb0b07221 */ /* 0x000fe20000010100 */
[----:B------:R-:W-:Y:S01]  /*50e0*/  FFMA.FTZ R183, R177, R214, R110 ;  /* 0x000000d6b1b77223 */ /* 0x000fe2000001006e */
[----:B------:R1:W-:Y:S01]  /*50f0*/  STS [R131+0x3c], R220 ;  /* 0x00003cdc83007388 */ /* 0x0003e20000000800 */
[----:B------:R-:W-:Y:S01]  /*5100*/  FFMA.FTZ R110, R35, R186, R184 ;  /* 0x000000ba236e7223 */ /* 0x000fe200000100b8 */
[----:B------:R-:W-:Y:S01]  /*5110*/  BAR.SYNC.DEFER_BLOCKING 0x0 ;  /* 0x0000000000007b1d */ /* 0x000fe20000010000 */
[C---:B------:R-:W-:Y:S01]  /*5120*/  ISETP.GE.AND P2, PT, R188.reuse, 0x21, PT ;  /* 0x00000021bc00780c */ /* 0x040fe20003f46270 */
[----:B------:R-:W-:Y:S01]  /*5130*/  FADD.FTZ R175, -R175, R186 ;  /* 0x000000baafaf7221 */ /* 0x000fe20000010100 */
[----:B------:R-:W-:Y:S01]  /*5140*/  ISETP.GE.AND P3, PT, R188, 0x41, PT ;  /* 0x00000041bc00780c */ /* 0x000fe20003f66270 */
[----:B------:R-:W-:Y:S01]  /*5150*/  FFMA.FTZ R184, R176, R111, R183 ;  /* 0x0000006fb0b87223 */ /* 0x000fe200000100b7 */
[----:B------:R-:W-:Y:S01]  /*5160*/  ISETP.GE.AND P4, PT, R188, 0x61, PT ;  /* 0x00000061bc00780c */ /* 0x000fe20003f86270 */
[----:B------:R1:W2:Y:S01]  /*5170*/  LDS R221, [R132+0x8d0] ;  /* 0x0008d00084dd7984 */ /* 0x0002a20000000800 */
[----:B------:R-:W-:Y:S11]  /*5180*/  @!P1 BRA `(.L_x_8032) ;  /* 0x0000000000089947 */ /* 0x000ff60003800000 */
[----:B------:R-:W3:Y:S04]  /*5190*/  LDS R111, [R128+0x850] ;  /* 0x00085000806f7984 */ /* 0x000ee80000000800 */
[----:B---3--:R3:W-:Y:S02]  /*51a0*/  REDG.E.ADD.F32.FTZ.RN.STRONG.GPU desc[UR16][R108.64], R111 ;  /* 0x0000006f6c0079a6 */ /* 0x0087e4000c12f310 */
.L_x_8032:
[----:B------:R-:W-:Y:S05]  /*51b0*/  BSYNC.RECONVERGENT B0 ;  /* 0x0000000000007941 */ /* 0x000fea0003800200 */
.L_x_8031:
[----:B------:R-:W-:Y:S04]  /*51c0*/  BSSY.RECONVERGENT B0, `(.L_x_8033) ;  /* 0x0000003000007945 */ /* 0x000fe80003800200 */
[----:B------:R-:W-:Y:S05]  /*51d0*/  @!P2 BRA `(.L_x_8034) ;  /* 0x000000000004a947 */ /* 0x000fea0003800000 */
[----:B--2---:R4:W-:Y:S02]  /*51e0*/  REDG.E.ADD.F32.FTZ.RN.STRONG.GPU desc[UR16][R108.64+0x80], R221 ;  /* 0x000080dd6c0079a6 */ /* 0x0049e4000c12f310 */
.L_x_8034:
[----:B------:R-:W-:Y:S05]  /*51f0*/  BSYNC.RECONVERGENT B0 ;  /* 0x0000000000007941 */ /* 0x000fea0003800200 */
.L_x_8033:
[----:B---3--:R3:W0:Y:S01]  /*5200*/  LDS R111, [R133+0x950] ;  /* 0x00095000856f7984 */ /* 0x0086220000000800 */
[----:B------:R-:W-:Y:S04]  /*5210*/  BSSY.RECONVERGENT B0, `(.L_x_8035) ;  /* 0x0000003000007945 */ /* 0x000fe80003800200 */
[----:B------:R-:W-:Y:S05]  /*5220*/  @!P3 BRA `(.L_x_8036) ;  /* 0x000000000004b947 */ /* 0x000fea0003800000 */
[----:B0-----:R0:W-:Y:S02]  /*5230*/  REDG.E.ADD.F32.FTZ.RN.STRONG.GPU desc[UR16][R108.64+0x100], R111 ;  /* 0x0001006f6c0079a6 */ /* 0x0011e4000c12f310 */
.L_x_8036:
[----:B------:R-:W-:Y:S05]  /*5240*/  BSYNC.RECONVERGENT B0 ;  /* 0x0000000000007941 */ /* 0x000fea0003800200 */
.L_x_8035:
[----:B0-----:R0:W0:Y:S01]  /*5250*/  LDS R111, [R134+0x9d0] ;  /* 0x0009d000866f7984 */ /* 0x0010220000000800 */
[----:B------:R-:W-:Y:S04]  /*5260*/  BSSY.RECONVERGENT B0, `(.L_x_8037) ;  /* 0x0000003000007945 */ /* 0x000fe80003800200 */
[----:B------:R-:W-:Y:S05]  /*5270*/  @!P4 BRA `(.L_x_8038) ;  /* 0x000000000004c947 */ /* 0x000fea0003800000 */
[----:B0-----:R0:W-:Y:S02]  /*5280*/  REDG.E.ADD.F32.FTZ.RN.STRONG.GPU desc[UR16][R108.64+0x180], R111 ;  /* 0x0001806f6c0079a6 */ /* 0x0011e4000c12f310 */
.L_x_8038:
[----:B------:R-:W-:Y:S05]  /*5290*/  BSYNC.RECONVERGENT B0 ;  /* 0x0000000000007941 */ /* 0x000fea0003800200 */
.L_x_8037:
        /* <DEDUP_REMOVED lines=11> */
.L_x_8040:
[----:B------:R-:W-:Y:S05]  /*5350*/  BSYNC.RECONVERGENT B0 ;  /* 0x0000000000007941 */ /* 0x000fea0003800200 */
.L_x_8039:
[----:B01----:R0:W1:Y:S01]  /*5360*/  LDS R183, [R136+0xad0] ;  /* 0x000ad00088b77984 */ /* 0x0030620000000800 */
[----:B------:R-:W-:Y:S04]  /*5370*/  BSSY.RECONVERGENT B0, `(.L_x_8041) ;  /* 0x0000003000007945 */ /* 0x000fe80003800200 */
[----:B------:R-:W-:Y:S05]  /*5380*/  @!P1 BRA `(.L_x_8042) ;  /* 0x0000000000049947 */ /* 0x000fea0003800000 */
[----:B-1----:R1:W-:Y:S02]  /*5390*/  REDG.E.ADD.F32.FTZ.RN.STRONG.GPU desc[UR16][R108.64+0x280], R183 ;  /* 0x000280b76c0079a6 */ /* 0x0023e4000c12f310 */
.L_x_8042:
[----:B------:R-:W-:Y:S05]  /*53a0*/  BSYNC.RECONVERGENT B0 ;  /* 0x0000000000007941 */ /* 0x000fea0003800200 */
.L_x_8041:
[----:B-1----:R1:W0:Y:S01]  /*53b0*/  LDS R183, [R137+0xb50] ;  /* 0x000b500089b77984 */ /* 0x0022220000000800 */
[----:B------:R-:W-:Y:S04]  /*53c0*/  BSSY.RECONVERGENT B0, `(.L_x_8043) ;  /* 0x0000003000007945 */ /* 0x000fe80003800200 */
[----:B------:R-:W-:Y:S05]  /*53d0*/  @!P2 BRA `(.L_x_8044) ;  /* 0x000000000004a947 */ /* 0x000fea0003800000 */
[----:B0-----:R0:W-:Y:S02]  /*53e0*/  REDG.E.ADD.F32.FTZ.RN.STRONG.GPU desc[UR16][R108.64+0x300], R183 ;  /* 0x000300b76c0079a6 */ /* 0x0011e4000c12f310 */
.L_x_8044:
[----:B------:R-:W-:Y:S05]  /*53f0*/  BSYNC.RECONVERGENT B0 ;  /* 0x0000000000007941 */ /* 0x000fea0003800200 */
.L_x_8043:
[----:B0-----:R0:W0:Y:S01]  /*5400*/  LDS R183, [R138+0xbd0] ;  /* 0x000bd0008ab77984 */ /* 0x0010220000000800 */
[----:B------:R-:W-:Y:S04]  /*5410*/  BSSY.RECONVERGENT B0, `(.L_x_8045) ;  /* 0x0000003000007945 */ /* 0x000fe80003800200 */
[----:B------:R-:W-:Y:S05]  /*5420*/  @!P3 BRA `(.L_x_8046) ;  /* 0x000000000004b947 */ /* 0x000fea0003800000 */
[----:B0-----:R0:W-:Y:S02]  /*5430*/  REDG.E.ADD.F32.FTZ.RN.STRONG.GPU desc[UR16][R108.64+0x380], R183 ;  /* 0x000380b76c0079a6 */ /* 0x0011e4000c12f310 */
.L_x_8046:
[----:B------:R-:W-:Y:S05]  /*5440*/  BSYNC.RECONVERGENT B0 ;  /* 0x0000000000007941 */ /* 0x000fea0003800200 */
.L_x_8045:
[----:B0-----:R0:W0:Y:S01]  /*5450*/  LDS R183, [R139+0xc50] ;  /* 0x000c50008bb77984 */ /* 0x0010220000000800 */
[----:B------:R-:W-:Y:S04]  /*5460*/  BSSY.RECONVERGENT B0, `(.L_x_8047) ;  /* 0x0000003000007945 */ /* 0x000fe80003800200 */
[----:B------:R-:W-:Y:S05]  /*5470*/  @!P4 BRA `(.L_x_8048) ;  /* 0x000000000004c947 */ /* 0x000fea0003800000 */
[----:B0-----:R0:W-:Y:S02]  /*5480*/  REDG.E.ADD.F32.FTZ.RN.STRONG.GPU desc[UR16][R108.64+0x400], R183 ;  /* 0x000400b76c0079a6 */ /* 0x0011e4000c12f310 */
.L_x_8048:
[----:B------:R-:W-:Y:S05]  /*5490*/  BSYNC.RECONVERGENT B0 ;  /* 0x0000000000007941 */ /* 0x000fea0003800200 */
.L_x_8047:
[----:B0-----:R0:W0:Y:S01]  /*54a0*/  LDS R183, [R140+0xcd0] ;  /* 0x000cd0008cb77984 */ /* 0x0010220000000800 */
[----:B------:R-:W-:Y:S04]  /*54b0*/  BSSY.RECONVERGENT B0, `(.L_x_8049) ;  /* 0x0000003000007945 */ /* 0x000fe80003800200 */
[----:B------:R-:W-:Y:S05]  /*54c0*/  @!P5 BRA `(.L_x_8050) ;  /* 0x000000000004d947 */ /* 0x000fea0003800000 */
[----:B0-----:R0:W-:Y:S02]  /*54d0*/  REDG.E.ADD.F32.FTZ.RN.STRONG.GPU desc[UR16][R108.64+0x480], R183 ;  /* 0x000480b76c0079a6 */ /* 0x0011e4000c12f310 */
.L_x_8050:
[----:B------:R-:W-:Y:S05]  /*54e0*/  BSYNC.RECONVERGENT B0 ;  /* 0x0000000000007941 */ /* 0x000fea0003800200 */
.L_x_8049:
        /* <DEDUP_REMOVED lines=10> */
.L_x_8052:
[----:B------:R-:W-:Y:S05]  /*5590*/  BSYNC.RECONVERGENT B0 ;  /* 0x0000000000007941 */ /* 0x000fea0003800200 */
.L_x_8051:
[----:B0-----:R0:W0:Y:S01]  /*55a0*/  LDS R183, [R142+0xdd0] ;  /* 0x000dd0008eb77984 */ /* 0x0010220000000800 */
[----:B------:R-:W-:Y:S04]  /*55b0*/  BSSY.RECONVERGENT B0, `(.L_x_8053) ;  /* 0x0000003000007945 */ /* 0x000fe80003800200 */
[----:B------:R-:W-:Y:S05]  /*55c0*/  @!P1 BRA `(.L_x_8054) ;  /* 0x0000000000049947 */ /* 0x000fea0003800000 */
[----:B0-----:R0:W-:Y:S02]  /*55d0*/  REDG.E.ADD.F32.FTZ.RN.STRONG.GPU desc[UR16][R108.64+0x580], R183 ;  /* 0x000580b76c0079a6 */ /* 0x0011e4000c12f310 */
.L_x_8054:
[----:B------:R-:W-:Y:S05]  /*55e0*/  BSYNC.RECONVERGENT B0 ;  /* 0x0000000000007941 */ /* 0x000fea0003800200 */
.L_x_8053:
[----:B0-----:R0:W0:Y:S01]  /*55f0*/  LDS R183, [R143+0xe50] ;  /* 0x000e50008fb77984 */ /* 0x0010220000000800 */
[----:B------:R-:W-:Y:S04]  /*5600*/  BSSY.RECONVERGENT B0, `(.L_x_8055) ;  /* 0x0000003000007945 */ /* 0x000fe80003800200 */
[----:B------:R-:W-:Y:S05]  /*5610*/  @!P2 BRA `(.L_x_8056) ;  /* 0x000000000004a947 */ /* 0x000fea0003800000 */
[----:B0-----:R0:W-:Y:S02]  /*5620*/  REDG.E.ADD.F32.FTZ.RN.STRONG.GPU desc[UR16][R108.64+0x600], R183 ;  /* 0x000600b76c0079a6 */ /* 0x0011e4000c12f310 */
.L_x_8056:
[----:B------:R-:W-:Y:S05]  /*5630*/  BSYNC.RECONVERGENT B0 ;  /* 0x0000000000007941 */ /* 0x000fea0003800200 */
.L_x_8055:
[----:B0-----:R0:W0:Y:S01]  /*5640*/  LDS R183, [R144+0xed0] ;  /* 0x000ed00090b77984 */ /* 0x0010220000000800 */
[----:B------:R-:W-:Y:S04]  /*5650*/  BSSY.RECONVERGENT B0, `(.L_x_8057) ;  /* 0x0000003000007945 */ /* 0x000fe80003800200 */
[----:B------:R-:W-:Y:S05]  /*5660*/  @!P3 BRA `(.L_x_8058) ;  /* 0x000000000004b947 */ /* 0x000fea0003800000 */
[----:B0-----:R0:W-:Y:S02]  /*5670*/  REDG.E.ADD.F32.FTZ.RN.STRONG.GPU desc[UR16][R108.64+0x680], R183 ;  /* 0x000680b76c0079a6 */ /* 0x0011e4000c12f310 */
.L_x_8058:
[----:B------:R-:W-:Y:S05]  /*5680*/  BSYNC.RECONVERGENT B0 ;  /* 0x0000000000007941 */ /* 0x000fea0003800200 */
.L_x_8057:
[----:B0-----:R0:W0:Y:S01]  /*5690*/  LDS R183, [R145+0xf50] ;  /* 0x000f500091b77984 */ /* 0x0010220000000800 */
[----:B------:R-:W-:Y:S04]  /*56a0*/  BSSY.RECONVERGENT B0, `(.L_x_8059) ;  /* 0x0000003000007945 */ /* 0x000fe80003800200 */
[----:B------:R-:W-:Y:S05]  /*56b0*/  @!P4 BRA `(.L_x_8060) ;  /* 0x000000000004c947 */ /* 0x000fea0003800000 */
[----:B0-----:R0:W-:Y:S02]  /*56c0*/  REDG.E.ADD.F32.FTZ.RN.STRONG.GPU desc[UR16][R108.64+0x700], R183 ;  /* 0x000700b76c0079a6 */ /* 0x0011e4000c12f310 */
.L_x_8060:
[----:B------:R-:W-:Y:S05]  /*56d0*/  BSYNC.RECONVERGENT B0 ;  /* 0x0000000000007941 */ /* 0x000fea0003800200 */
.L_x_8059:
[----:B0-----:R0:W0:Y:S01]  /*56e0*/  LDS R183, [R146+0xfd0] ;  /* 0x000fd00092b77984 */ /* 0x0010220000000800 */
[----:B------:R-:W-:Y:S04]  /*56f0*/  BSSY.RECONVERGENT B0, `(.L_x_8061) ;  /* 0x0000003000007945 */ /* 0x000fe80003800200 */
[----:B------:R-:W-:Y:S05]  /*5700*/  @!P5 BRA `(.L_x_8062) ;  /* 0x000000000004d947 */ /* 0x000fea0003800000 */
[----:B0-----:R0:W-:Y:S02]  /*5710*/  REDG.E.ADD.F32.FTZ.RN.STRONG.GPU desc[UR16][R108.64+0x780], R183 ;  /* 0x000780b76c0079a6 */ /* 0x0011e4000c12f310 */
.L_x_8062:
[----:B------:R-:W-:Y:S05]  /*5720*/  BSYNC.RECONVERGENT B0 ;  /* 0x0000000000007941 */ /* 0x000fea0003800200 */
.L_x_8061:
[----:B0---4-:R-:W0:Y:S01]  /*5730*/  SHFL.DOWN PT, R108, R111, 0x1, 0x1f ;  /* 0x08201f006f6c7f89 */ /* 0x011e2200000e0000 */
[----:B------:R-:W-:Y:S01]  /*5740*/  ISETP.GT.AND P1, PT, R152, 0x1e, PT ;  /* 0x0000001e9800780c */ /* 0x000fe20003f24270 */
        /* <DEDUP_REMOVED lines=135> */
.L_x_8064:
[----:B------:R-:W-:Y:S05]  /*5fc0*/  BSYNC.RECONVERGENT B0 ;  /* 0x0000000000007941 */ /* 0x000fea0003800200 */
.L_x_8063:
[----:B------:R-:W-:-:S04]  /*5fd0*/  UIADD3 UR4, UPT, UPT, UR4, 0x1, URZ ;  /* 0x0000000104047890 */ /* 0x000fc8000fffe0ff */
[----:B------:R-:W-:-:S09]  /*5fe0*/  UISETP.GE.AND UP0, UPT, UR4, UR12, UPT ;  /* 0x0000000c0400728c */ /* 0x000fd2000bf06270 */
[----:B------:R-:W-:Y:S05]  /*5ff0*/  BRA.U !UP0, `(.L_x_8065) ;  /* 0xffffffd508c47547 */ /* 0x000fea000b83ffff */
.L_x_8027:
[----:B------:R-:W-:Y:S08]  /*6000*/  BAR.SYNC.DEFER_BLOCKING 0x0 ;  /* 0x0000000000007b1d */ /* 0x000ff00000010000 */
[----:B------:R-:W4:Y:S01]  /*6010*/  LDC.64 R28, c[0x0][0x4f8] ;  /* 0x00013e00ff1c7b82 */ /* 0x000f220000000a00 */
[----:B------:R-:W-:Y:S01]  /*6020*/  IADD3 R0, PT, PT, R149, -0x1, RZ ;  /* 0xffffffff95007810 */ /* 0x000fe20007ffe0ff */
[----:B------:R-:W5:Y:S01]  /*6030*/  LDCU.64 UR6, c[0x0][0x500] ;  /* 0x0000a000ff0677ac */ /* 0x000f620008000a00 */
[----:B------:R-:W2:Y:S04]  /*6040*/  LDG.E.128 R4, desc[UR16][R2.64] ;  /* 0x0000001002047981 */ /* 0x000ea8000c1e1d00 */
[----:B------:R-:W3:Y:S04]  /*6050*/  LDG.E.128 R16, desc[UR16][R2.64+0x200] ;  /* 0x0002001002107981 */ /* 0x000ee8000c1e1d00 */
[----:B------:R-:W5:Y:S04]  /*6060*/  LDG.E.128 R20, desc[UR16][R2.64+0x400] ;  /* 0x0004001002147981 */ /* 0x000f68000c1e1d00 */
[----:B------:R0:W4:Y:S02]  /*6070*/  LDG.E.128 R24, desc[UR16][R2.64+0x600] ;  /* 0x0006001002187981 */ /* 0x000124000c1e1d00 */
[----:B0-----:R-:W-:-:S04]  /*6080*/  SHF.L.U32 R2, R0, 0x9, RZ ;  /* 0x0000000900027819 */ /* 0x001fc800000006ff */
[----:B------:R-:W-:Y:S01]  /*6090*/  SHF.R.S32.HI R3, RZ, 0x1f, R2 ;  /* 0x0000001fff037819 */ /* 0x000fe20000011402 */
[----:B--2---:R-:W-:Y:S04]  /*60a0*/  STS.128 [R150], R4 ;  /* 0x0000000496007388 */ /* 0x004fe80000000c00 */
[----:B---3--:R-:W-:Y:S04]  /*60b0*/  STS.128 [R150+0x200], R16 ;  /* 0x0002001096007388 */ /* 0x008fe80000000c00 */
[----:B-----5:R0:W-:Y:S04]  /*60c0*/  STS.128 [R150+0x400], R20 ;  /* 0x0004001496007388 */ /* 0x0201e80000000c00 */
[----:B----4-:R-:W-:Y:S01]  /*60d0*/  STS.128 [R150+0x600], R24 ;  /* 0x0006001896007388 */ /* 0x010fe20000000c00 */
[----:B------:R-:W-:-:S03]  /*60e0*/  NOP ;  /* 0x0000000000007918 */ /* 0x000fc60000000000 */
[----:B------:R-:W2:Y:S04]  /*60f0*/  LDS.128 R12, [R151] ;  /* 0x00000000970c7984 */ /* 0x000ea80000000c00 */
[----:B------:R-:W3:Y:S01]  /*6100*/  LDS.128 R8, [R151+0x10] ;  /* 0x0000100097087984 */ /* 0x000ee20000000c00 */
[----:B0-----:R-:W0:Y:S03]  /*6110*/  LDC.64 R20, c[0x0][0x550] ;  /* 0x00015400ff147b82 */ /* 0x001e260000000a00 */
[----:B------:R-:W4:Y:S01]  /*6120*/  LDS.128 R4, [R151+0x20] ;  /* 0x0000200097047984 */ /* 0x000f220000000c00 */
[--C-:B--2---:R-:W-:Y:S01]  /*6130*/  FADD.FTZ R12, R12, R116.reuse ;  /* 0x000000740c0c7221 */ /* 0x104fe20000010000 */
[--C-:B------:R-:W-:Y:S01]  /*6140*/  FADD.FTZ R13, R13, R116.reuse ;  /* 0x000000740d0d7221 */ /* 0x100fe20000010000 */
[--C-:B------:R-:W-:Y:S01]  /*6150*/  FADD.FTZ R15, R15, R116.reuse ;  /* 0x000000740f0f7221 */ /* 0x100fe20000010000 */
[----:B---3--:R-:W-:-:S02]  /*6160*/  FADD.FTZ R8, R8, R116 ;  /* 0x0000007408087221 */ /* 0x008fc40000010000 */
[----:B------:R-:W-:Y:S01]  /*6170*/  FSETP.GTU.FTZ.AND P2, PT, R12, 20, PT ;  /* 0x41a000000c00780b */ /* 0x000fe20003f5c000 */
[--C-:B------:R-:W-:Y:S01]  /*6180*/  FADD.FTZ R9, R9, R116.reuse ;  /* 0x0000007409097221 */ /* 0x100fe20000010000 */
[----:B------:R-:W-:Y:S01]  /*6190*/  FSETP.GTU.FTZ.AND P3, PT, R13, 20, PT ;  /* 0x41a000000d00780b */ /* 0x000fe20003f7c000 */
[--C-:B------:R-:W-:Y:S01]  /*61a0*/  FADD.FTZ R10, R10, R116.reuse ;  /* 0x000000740a0a7221 */ /* 0x100fe20000010000 */
[--C-:B------:R-:W-:Y:S01]  /*61b0*/  FADD.FTZ R11, R11, R116.reuse ;  /* 0x000000740b0b7221 */ /* 0x100fe20000010000 */
[----:B------:R-:W-:Y:S01]  /*61c0*/  FSETP.GTU.FTZ.AND P6, PT, R15, 20, PT ;  /* 0x41a000000f00780b */ /* 0x000fe20003fdc000 */
[--C-:B----4-:R-:W-:Y:S01]  /*61d0*/  FADD.FTZ R5, R5, R116.reuse ;  /* 0x0000007405057221 */ /* 0x110fe20000010000 */
[----:B------:R-:W-:Y:S01]  /*61e0*/  FSETP.GTU.FTZ.AND P5, PT, R8, 20, PT ;  /* 0x41a000000800780b */ /* 0x000fe20003fbc000 */
[--C-:B------:R-:W-:Y:S01]  /*61f0*/  FADD.FTZ R6, R6, R116.reuse ;  /* 0x0000007406067221 */ /* 0x100fe20000010000 */
[----:B------:R-:W-:Y:S01]  /*6200*/  FSETP.GTU.FTZ.AND P1, PT, R10, 20, PT ;  /* 0x41a000000a00780b */ /* 0x000fe20003f3c000 */
[----:B------:R-:W-:-:S03]  /*6210*/  FADD.FTZ R7, R7, R116 ;  /* 0x0000007407077221 */ /* 0x000fc60000010000 */
[----:B------:R-:W-:Y:S02]  /*6220*/  @!P2 FMUL.FTZ R16, R12, -1.4426950216293334961 ;  /* 0xbfb8aa3b0c10a820 */ /* 0x000fe40000410000 */
[----:B------:R-:W-:Y:S01]  /*6230*/  @!P3 FMUL.FTZ R18, R13, -1.4426950216293334961 ;  /* 0xbfb8aa3b0d12b820 */ /* 0x000fe20000410000 */
[----:B------:R-:W-:-:S03]  /*6240*/  IMAD.WIDE.U32 R12, R28, UR18, R2 ;  /* 0x000000121c0c7c25 */ /* 0x000fc6000f8e0002 */
[----:B------:R-:W2:Y:S01]  /*6250*/  @!P2 MUFU.EX2 R16, R16 ;  /* 0x000000100010a308 */ /* 0x000ea20000000800 */
[----:B------:R-:W-:-:S03]  /*6260*/  IMAD R13, R29, UR18, R13 ;  /* 0x000000121d0d7c24 */ /* 0x000fc6000f8e020d */
[----:B------:R-:W3:Y:S01]  /*6270*/  @!P3 MUFU.EX2 R18, R18 ;  /* 0x000000120012b308 */ /* 0x000ee20000000800 */
[----:B------:R-:W-:-:S04]  /*6280*/  IMAD.WIDE.U32 R12, R115, UR6, R12 ;  /* 0x00000006730c7c25 */ /* 0x000fc8000f8e000c */
[----:B------:R-:W-:Y:S01]  /*6290*/  IMAD R13, R115, UR7, R13 ;  /* 0x00000007730d7c24 */ /* 0x000fe2000f8e020d */
[----:B0-----:R-:W-:Y:S01]  /*62a0*/  LEA R20, P0, R12, R20, 0x2 ;  /* 0x000000140c147211 */ /* 0x001fe200078010ff */
[----:B------:R-:W0:Y:S01]  /*62b0*/  LDCU.64 UR6, c[0x0][0x520] ;  /* 0x0000a400ff0677ac */ /* 0x000e220008000a00 */
[----:B--2---:R-:W-:Y:S01]  /*62c0*/  @!P2 FADD.FTZ R17, R16, 1 ;  /* 0x3f8000001011a421 */ /* 0x004fe20000010000 */
[--C-:B------:R-:W-:Y:S01]  /*62d0*/  FADD.FTZ R16, R14, R116.reuse ;  /* 0x000000740e107221 */ /* 0x100fe20000010000 */
[----:B------:R-:W-:Y:S01]  /*62e0*/  LEA.HI.X R21, R12, R21, R13, 0x2, P0 ;  /* 0x000000150c157211 */ /* 0x000fe200000f140d */
[----:B------:R-:W-:Y:S01]  /*62f0*/  @!P6 FMUL.FTZ R12, R15, -1.4426950216293334961 ;  /* 0xbfb8aa3b0f0ce820 */ /* 0x000fe20000410000 */
[----:B---3--:R-:W-:Y:S01]  /*6300*/  @!P3 FADD.FTZ R19, R18, 1 ;  /* 0x3f8000001213b421 */ /* 0x008fe20000010000 */
[----:B------:R-:W-:Y:S01]  /*6310*/  FSETP.GTU.FTZ.AND P0, PT, R9, 20, PT ;  /* 0x41a000000900780b */ /* 0x000fe20003f1c000 */
[----:B------:R-:W2:Y:S01]  /*6320*/  @!P2 MUFU.RCP R17, R17 ;  /* 0x000000110011a308 */ /* 0x000ea20000001000 */
[----:B------:R-:W-:Y:S01]  /*6330*/  FSETP.GTU.FTZ.AND P4, PT, R16, 20, PT ;  /* 0x41a000001000780b */ /* 0x000fe20003f9c000 */
[----:B------:R-:W-:Y:S01]  /*6340*/  FADD.FTZ R18, R4, R116 ;  /* 0x0000007404127221 */ /* 0x000fe20000010000 */
[----:B------:R-:W-:Y:S01]  /*6350*/  @!P5 FMUL.FTZ R13, R8, -1.4426950216293334961 ;  /* 0xbfb8aa3b080dd820 */ /* 0x000fe20000410000 */
[----:B------:R-:W-:Y:S01]  /*6360*/  @!P1 FMUL.FTZ R15, R10, -1.4426950216293334961 ;  /* 0xbfb8aa3b0a0f9820 */ /* 0x000fe20000410000 */
[----:B------:R-:W-:-:S03]  /*6370*/  IMAD.WIDE.U32 R20, R147, 0x10, R20 ;  /* 0x0000001093147825 */ /* 0x000fc600078e0014 */
[----:B------:R-:W3:Y:S06]  /*6380*/  @!P3 MUFU.RCP R14, R19 ;  /* 0x00000013000eb308 */ /* 0x000eec0000001000 */
[----:B------:R-:W-:Y:S02]  /*6390*/  @!P4 FMUL.FTZ R4, R16, -1.4426950216293334961 ;  /* 0xbfb8aa3b1004c820 */ /* 0x000fe40000410000 */
[----:B------:R-:W4:Y:S01]  /*63a0*/  @!P6 MUFU.EX2 R12, R12 ;  /* 0x0000000c000ce308 */ /* 0x000f220000000800 */
[----:B--2---:R-:W-:Y:S01]  /*63b0*/  @!P2 FMUL.FTZ R48, R48, R17 ;  /* 0x000000113030a220 */ /* 0x004fe20000410000 */
[----:B------:R-:W-:-:S02]  /*63c0*/  FSETP.GTU.FTZ.AND P2, PT, R11, 20, PT ;  /* 0x41a000000b00780b */ /* 0x000fc40003f5c000 */
[----:B------:R-:W2:Y:S04]  /*63d0*/  @!P4 MUFU.EX2 R4, R4 ;  /* 0x000000040004c308 */ /* 0x000ea80000000800 */
[----:B------:R-:W5:Y:S01]  /*63e0*/  @!P5 MUFU.EX2 R13, R13 ;  /* 0x0000000d000dd308 */ /* 0x000f620000000800 */
[----:B---3--:R-:W-:Y:S01]  /*63f0*/  @!P3 FMUL.FTZ R49, R49, R14 ;  /* 0x0000000e3131b220 */ /* 0x008fe20000410000 */
[----:B------:R-:W-:Y:S01]  /*6400*/  FSETP.GTU.FTZ.AND P3, PT, R18, 20, PT ;  /* 0x41a000001200780b */ /* 0x000fe20003f7c000 */
[----:B------:R-:W-:Y:S01]  /*6410*/  @!P0 FMUL.FTZ R14, R9, -1.4426950216293334961 ;  /* 0xbfb8aa3b090e8820 */ /* 0x000fe20000410000 */
[----:B------:R-:W3:Y:S01]  /*6420*/  @!P1 MUFU.EX2 R15, R15 ;  /* 0x0000000f000f9308 */ /* 0x000ee20000000800 */
[----:B----4-:R-:W-:Y:S02]  /*6430*/  @!P6 FADD.FTZ R12, R12, 1 ;  /* 0x3f8000000c0ce421 */ /* 0x010fe40000010000 */
[----:B------:R-:W-:-:S02]  /*6440*/  @!P2 FMUL.FTZ R16, R11, -1.4426950216293334961 ;  /* 0xbfb8aa3b0b10a820 */ /* 0x000fc40000410000 */
[----:B------:R-:W4:Y:S01]  /*6450*/  LDS.128 R8, [R151+0x30] ;  /* 0x0000300097087984 */ /* 0x000f220000000c00 */
[----:B------:R-:W1:Y:S01]  /*6460*/  @!P0 MUFU.EX2 R14, R14 ;  /* 0x0000000e000e8308 */ /* 0x000e620000000800 */
[----:B--2---:R-:W-:Y:S01]  /*6470*/  @!P4 FADD.FTZ R4, R4, 1 ;  /* 0x3f8000000404c421 */ /* 0x004fe20000010000 */
[----:B-----5:R-:W-:Y:S02]  /*6480*/  @!P5 FADD.FTZ R13, R13, 1 ;  /* 0x3f8000000d0dd421 */ /* 0x020fe40000010000 */
[----:B------:R-:W2:Y:S01]  /*6490*/  @!P2 MUFU.EX2 R16, R16 ;  /* 0x000000100010a308 */ /* 0x000ea20000000800 */
[----:B------:R-:W-:Y:S01]  /*64a0*/  @!P3 FMUL.FTZ R17, R18, -1.4426950216293334961 ;  /* 0xbfb8aa3b1211b820 */ /* 0x000fe20000410000 */
[----:B------:R-:W-:Y:S01]  /*64b0*/  BAR.SYNC.DEFER_BLOCKING 0x0 ;  /* 0x0000000000007b1d */ /* 0x000fe20000010000 */
[----:B---3--:R-:W-:-:S05]  /*64c0*/  @!P1 FADD.FTZ R15, R15, 1 ;  /* 0x3f8000000f0f9421 */ /* 0x008fca0000010000 */
[----:B------:R-:W3:Y:S01]  /*64d0*/  @!P3 MUFU.EX2 R17, R17 ;  /* 0x000000110011b308 */ /* 0x000ee20000000800 */
[----:B-1----:R-:W-:-:S03]  /*64e0*/  @!P0 FADD.FTZ R14, R14, 1 ;  /* 0x3f8000000e0e8421 */ /* 0x002fc60000010000 */
[----:B------:R-:W1:Y:S01]  /*64f0*/  @!P4 MUFU.RCP R19, R4 ;  /* 0x000000040013c308 */ /* 0x000e620000001000 */
[----:B--2---:R-:W-:-:S07]  /*6500*/  @!P2 FADD.FTZ R16, R16, 1 ;  /* 0x3f8000001010a421 */ /* 0x004fce0000010000 */
[----:B------:R-:W2:Y:S01]  /*6510*/  @!P6 MUFU.RCP R12, R12 ;  /* 0x0000000c000ce308 */ /* 0x000ea20000001000 */
[----:B---3--:R-:W-:Y:S01]  /*6520*/  @!P3 FADD.FTZ R17, R17, 1 ;  /* 0x3f8000001111b421 */ /* 0x008fe20000010000 */
[----:B------:R-:W-:Y:S06]  /*6530*/  STS.128 [R151], R52 ;  /* 0x0000003497007388 */ /* 0x000fec0000000c00 */
[----:B------:R-:W3:Y:S01]  /*6540*/  @!P5 MUFU.RCP R13, R13 ;  /* 0x0000000d000dd308 */ /* 0x000ee20000001000 */
[----:B-1----:R-:W-:Y:S01]  /*6550*/  @!P4 FMUL.FTZ R50, R50, R19 ;  /* 0x000000133232c220 */ /* 0x002fe20000410000 */
[----:B------:R-:W-:Y:S01]  /*6560*/  FSETP.GTU.FTZ.AND P4, PT, R5, 20, PT ;  /* 0x41a000000500780b */ /* 0x000fe20003f9c000 */
[----:B------:R-:W-:Y:S01]  /*6570*/  STS.128 [R151+0x10], R56 ;  /* 0x0000103897007388 */ /* 0x000fe20000000c00 */
[----:B----4-:R-:W-:-:S04]  /*6580*/  FADD.FTZ R8, R8, R116 ;  /* 0x0000007408087221 */ /* 0x010fc80000010000 */
[----:B------:R-:W1:Y:S01]  /*6590*/  @!P0 MUFU.RCP R14, R14 ;  /* 0x0000000e000e8308 */ /* 0x000e620000001000 */
[--C-:B------:R-:W-:Y:S01]  /*65a0*/  FADD.FTZ R9, R9, R116.reuse ;  /* 0x0000007409097221 */ /* 0x100fe20000010000 */
[--C-:B------:R-:W-:Y:S01]  /*65b0*/  FADD.FTZ R10, R10, R116.reuse ;  /* 0x000000740a0a7221 */ /* 0x100fe20000010000 */
[----:B--2---:R-:W-:Y:S01]  /*65c0*/  @!P6 FMUL.FTZ R51, R51, R12 ;  /* 0x0000000c3333e220 */ /* 0x004fe20000410000 */
[----:B------:R-:W-:Y:S01]  /*65d0*/  FSETP.GTU.FTZ.AND P6, PT, R6, 20, PT ;  /* 0x41a000000600780b */ /* 0x000fe20003fdc000 */
[----:B------:R-:W-:Y:S01]  /*65e0*/  FADD.FTZ R11, R11, R116 ;  /* 0x000000740b0b7221 */ /* 0x000fe20000010000 */
[----:B------:R-:W-:Y:S02]  /*65f0*/  STS.128 [R151+0x20], R60 ;  /* 0x0000203c97007388 */ /* 0x000fe40000000c00 */
[----:B------:R-:W2:Y:S01]  /*6600*/  @!P1 MUFU.RCP R15, R15 ;  /* 0x0000000f000f9308 */ /* 0x000ea20000001000 */
[----:B------:R-:W-:Y:S01]  /*6610*/  @!P4 FMUL.FTZ R4, R5, -1.4426950216293334961 ;  /* 0xbfb8aa3b0504c820 */ /* 0x000fe20000410000 */
[----:B---3--:R-:W-:Y:S01]  /*6620*/  @!P5 FMUL.FTZ R44, R44, R13 ;  /* 0x0000000d2c2cd220 */ /* 0x008fe20000410000 */
[----:B------:R-:W-:Y:S01]  /*6630*/  FSETP.GTU.FTZ.AND P5, PT, R7, 20, PT ;  /* 0x41a000000700780b */ /* 0x000fe20003fbc000 */
[----:B------:R-:W-:Y:S04]  /*6640*/  STS.128 [R151+0x30], R64 ;  /* 0x0000304097007388 */ /* 0x000fe80000000c00 */
[----:B------:R-:W3:Y:S01]  /*6650*/  @!P2 MUFU.RCP R16, R16 ;  /* 0x000000100010a308 */ /* 0x000ee20000001000 */
[----:B------:R-:W-:Y:S01]  /*6660*/  @!P6 FMUL.FTZ R5, R6, -1.4426950216293334961 ;  /* 0xbfb8aa3b0605e820 */ /* 0x000fe20000410000 */
[----:B-1----:R-:W-:Y:S01]  /*6670*/  @!P0 FMUL.FTZ R45, R45, R14 ;  /* 0x0000000e2d2d8220 */ /* 0x002fe20000410000 */
[----:B------:R-:W-:-:S05]  /*6680*/  FSETP.GTU.FTZ.AND P0, PT, R8, 20, PT ;  /* 0x41a000000800780b */ /* 0x000fca0003f1c000 */
[----:B------:R-:W1:Y:S01]  /*6690*/  @!P3 MUFU.RCP R17, R17 ;  /* 0x000000110011b308 */ /* 0x000e620000001000 */
[----:B------:R-:W-:Y:S01]  /*66a0*/  @!P5 FMUL.FTZ R6, R7, -1.4426950216293334961 ;  /* 0xbfb8aa3b0706d820 */ /* 0x000fe20000410000 */
[----:B--2---:R-:W-:Y:S01]  /*66b0*/  @!P1 FMUL.FTZ R46, R46, R15 ;  /* 0x0000000f2e2e9220 */ /* 0x004fe20000410000 */
[----:B------:R-:W-:-:S05]  /*66c0*/  FSETP.GTU.FTZ.AND P1, PT, R9, 20, PT ;  /* 0x41a000000900780b */ /* 0x000fca0003f3c000 */
[----:B------:R-:W2:Y:S01]  /*66d0*/  @!P4 MUFU.EX2 R4, R4 ;  /* 0x000000040004c308 */ /* 0x000ea20000000800 */
[----:B------:R-:W-:Y:S01]  /*66e0*/  @!P0 FMUL.FTZ R7, R8, -1.4426950216293334961 ;  /* 0xbfb8aa3b08078820 */ /* 0x000fe20000410000 */
[----:B---3--:R-:W-:Y:S01]  /*66f0*/  @!P2 FMUL.FTZ R47, R47, R16 ;  /* 0x000000102f2fa220 */ /* 0x008fe20000410000 */
[----:B------:R-:W-:Y:S01]  /*6700*/  FSETP.GTU.FTZ.AND P2, PT, R10, 20, PT ;  /* 0x41a000000a00780b */ /* 0x000fe20003f5c000 */
[----:B------:R-:W3:Y:S04]  /*6710*/  @!P6 MUFU.EX2 R23, R5 ;  /* 0x000000050017e308 */ /* 0x000ee80000000800 */
[----:B------:R-:W-:Y:S01]  /*6720*/  @!P1 FMUL.FTZ R8, R9, -1.4426950216293334961 ;  /* 0xbfb8aa3b09089820 */ /* 0x000fe20000410000 */
[----:B------:R-:W4:Y:S01]  /*6730*/  @!P5 MUFU.EX2 R24, R6 ;  /* 0x000000060018d308 */ /* 0x000f220000000800 */
[----:B-1----:R-:W-:Y:S01]  /*6740*/  @!P3 FMUL.FTZ R40, R40, R17 ;  /* 0x000000112828b220 */ /* 0x002fe20000410000 */
[----:B------:R-:W-:Y:S01]  /*6750*/  FSETP.GTU.FTZ.AND P3, PT, R11, 20, PT ;  /* 0x41a000000b00780b */ /* 0x000fe20003f7c000 */
[----:B------:R-:W-:-:S04]  /*6760*/  NOP ;  /* 0x0000000000007918 */ /* 0x000fc80000000000 */
[----:B------:R-:W-:Y:S01]  /*6770*/  @!P2 FMUL.FTZ R12, R10, -1.4426950216293334961 ;  /* 0xbfb8aa3b0a0ca820 */ /* 0x000fe20000410000 */
[----:B------:R1:W5:Y:S01]  /*6780*/  @!P0 MUFU.EX2 R25, R7 ;  /* 0x0000000700198308 */ /* 0x0003620000000800 */
[----:B--2---:R-:W-:Y:S01]  /*6790*/  @!P4 FADD.FTZ R22, R4, 1 ;  /* 0x3f8000000416c421 */ /* 0x004fe20000010000 */
[----:B------:R-:W2:Y:S01]  /*67a0*/  LDS.128 R16, [R150+0x400] ;  /* 0x0004000096107984 */ /* 0x000ea20000000c00 */
[----:B---3--:R-:W-:Y:S01]  /*67b0*/  @!P6 FADD.FTZ R23, R23, 1 ;  /* 0x3f8000001717e421 */ /* 0x008fe20000010000 */
[----:B------:R3:W0:Y:S03]  /*67c0*/  @!P1 MUFU.EX2 R26, R8 ;  /* 0x00000008001a9308 */ /* 0x0006260000000800 */
[----:B------:R-:W-:Y:S01]  /*67d0*/  @!P3 FMUL.FTZ R28, R11, -1.4426950216293334961 ;  /* 0xbfb8aa3b0b1cb820 */ /* 0x000fe20000410000 */
[----:B----4-:R-:W-:Y:S01]  /*67e0*/  @!P5 FADD.FTZ R24, R24, 1 ;  /* 0x3f8000001818d421 */ /* 0x010fe20000010000 */
[----:B------:R4:W0:Y:S01]  /*67f0*/  @!P2 MUFU.EX2 R27, R12 ;  /* 0x0000000c001ba308 */ /* 0x0008220000000800 */
[----:B-1----:R-:W1:Y:S03]  /*6800*/  LDS.128 R4, [R150] ;  /* 0x0000000096047984 */ /* 0x002e660000000c00 */
[----:B------:R-:W0:Y:S01]  /*6810*/  @!P3 MUFU.EX2 R28, R28 ;  /* 0x0000001c001cb308 */ /* 0x000e220000000800 */
[----:B---3--:R-:W3:Y:S01]  /*6820*/  LDS.128 R8, [R150+0x200] ;  /* 0x0002000096087984 */ /* 0x008ee20000000c00 */
[----:B-----5:R-:W-:-:S02]  /*6830*/  @!P0 FADD.FTZ R25, R25, 1 ;  /* 0x3f80000019198421 */ /* 0x020fc40000010000 */
[----:B------:R-:W5:Y:S01]  /*6840*/  @!P6 MUFU.RCP R23, R23 ;  /* 0x000000170017e308 */ /* 0x000f620000001000 */
[----:B----4-:R-:W4:Y:S01]  /*6850*/  LDS.128 R12, [R150+0x600] ;  /* 0x00060000960c7984 */ /* 0x010f220000000c00 */
[----:B0-----:R-:W-:Y:S01]  /*6860*/  @!P1 FADD.FTZ R26, R26, 1 ;  /* 0x3f8000001a1a9421 */ /* 0x001fe20000010000 */
[----:B------:R-:W-:-:S05]  /*6870*/  @!P2 FADD.FTZ R27, R27, 1 ;  /* 0x3f8000001b1ba421 */ /* 0x000fca0000010000 */
[----:B------:R0:W2:Y:S01]  /*6880*/  @!P4 MUFU.RCP R30, R22 ;  /* 0x00000016001ec308 */ /* 0x0000a20000001000 */
[----:B------:R-:W-:-:S07]  /*6890*/  @!P3 FADD.FTZ R28, R28, 1 ;  /* 0x3f8000001c1cb421 */ /* 0x000fce0000010000 */
[----:B------:R-:W3:Y:S01]  /*68a0*/  @!P5 MUFU.RCP R24, R24 ;  /* 0x000000180018d308 */ /* 0x000ee20000001000 */
[----:B0-----:R-:W-:Y:S01]  /*68b0*/  FADD.FTZ R22, R48, R153 ;  /* 0x0000009930167221 */ /* 0x001fe20000010000 */
[----:B-----5:R-:W-:-:S03]  /*68c0*/  @!P6 FMUL.FTZ R42, R42, R23 ;  /* 0x000000172a2ae220 */ /* 0x020fc60000410000 */
[----:B------:R-:W-:-:S03]  /*68d0*/  FADD.FTZ R23, R22, R49 ;  /* 0x0000003116177221 */ /* 0x000fc60000010000 */
[----:B------:R-:W0:Y:S01]  /*68e0*/  @!P0 MUFU.RCP R25, R25 ;  /* 0x0000001900198308 */ /* 0x000e220000001000 */
[----:B--2---:R-:W-:Y:S01]  /*68f0*/  STG.E.128 desc[UR16][R20.64+0x400], R16 ;  /* 0x0004001014007986 */ /* 0x004fe2000c101d10 */
[----:B------:R-:W-:Y:S01]  /*6900*/  @!P4 FMUL.FTZ R41, R41, R30 ;  /* 0x0000001e2929c220 */ /* 0x000fe20000410000 */
[----:B------:R-:W-:-:S05]  /*6910*/  IADD3 R118, P4, PT, R118, -0x800, RZ ;  /* 0xfffff80076767810 */ /* 0x000fca0007f9e0ff */
[----:B------:R-:W2:Y:S01]  /*6920*/  @!P1 MUFU.RCP R26, R26 ;  /* 0x0000001a001a9308 */ /* 0x000ea20000001000 */
[----:B-1----:R1:W-:Y:S01]  /*6930*/  STG.E.128 desc[UR16][R20.64], R4 ;  /* 0x0000000414007986 */ /* 0x0023e2000c101d10 */
[----:B---3--:R-:W-:Y:S01]  /*6940*/  @!P5 FMUL.FTZ R43, R43, R24 ;  /* 0x000000182b2bd220 */ /* 0x008fe20000410000 */
[----:B------:R-:W-:Y:S02]  /*6950*/  IADD3.X R125, PT, PT, R125, -0x1, RZ, P4, !PT ;  /* 0xffffffff7d7d7810 */ /* 0x000fe400027fe4ff */
[----:B------:R-:W-:Y:S03]  /*6960*/  STG.E.128 desc[UR16][R20.64+0x200], R8 ;  /* 0x0002000814007986 */ /* 0x000fe6000c101d10 */
[----:B------:R-:W3:Y:S01]  /*6970*/  @!P2 MUFU.RCP R27, R27 ;  /* 0x0000001b001ba308 */ /* 0x000ee20000001000 */
[----:B----4-:R4:W-:Y:S01]  /*6980*/  STG.E.128 desc[UR16][R20.64+0x600], R12 ;  /* 0x0006000c14007986 */ /* 0x0109e2000c101d10 */
[----:B0-----:R-:W-:-:S02]  /*6990*/  @!P0 FMUL.FTZ R36, R36, R25 ;  /* 0x0000001924248220 */ /* 0x001fc40000410000 */
[----:B------:R-:W0:Y:S08]  /*69a0*/  LDC.64 R24, c[0x0][0x560] ;  /* 0x00015800ff187b82 */ /* 0x000e300000000a00 */
[----:B------:R-:W-:Y:S01]  /*69b0*/  BAR.SYNC.DEFER_BLOCKING 0x0 ;  /* 0x0000000000007b1d */ /* 0x000fe20000010000 */
[----:B--2---:R-:W-:-:S05]  /*69c0*/  @!P1 FMUL.FTZ R37, R37, R26 ;  /* 0x0000001a25259220 */ /* 0x004fca0000410000 */
[----:B------:R-:W2:Y:S01]  /*69d0*/  @!P3 MUFU.RCP R28, R28 ;  /* 0x0000001c001cb308 */ /* 0x000ea20000001000 */
[----:B-1----:R-:W-:Y:S01]  /*69e0*/  FADD.FTZ R4, R23, R50 ;  /* 0x0000003217047221 */ /* 0x002fe20000010000 */
[----:B------:R-:W-:Y:S01]  /*69f0*/  IADD3 R148, P1, PT, R148, -0x800, RZ ;  /* 0xfffff80094947810 */ /* 0x000fe20007f3e0ff */
[----:B------:R-:W1:Y:S03]  /*6a00*/  LDC.64 R22, c[0x0][0x518] ;  /* 0x00014600ff167b82 */ /* 0x000e660000000a00 */
[----:B------:R-:W-:Y:S01]  /*6a10*/  IADD3.X R126, PT, PT, R126, -0x1, RZ, P1, !PT ;  /* 0xffffffff7e7e7810 */ /* 0x000fe20000ffe4ff */
[----:B---3--:R-:W-:Y:S01]  /*6a20*/  @!P2 FMUL.FTZ R38, R38, R27 ;  /* 0x0000001b2626a220 */ /* 0x008fe20000410000 */
[----:B----4-:R-:W-:Y:S01]  /*6a30*/  FADD.FTZ R21, R4, R51 ;  /* 0x0000003304157221 */ /* 0x010fe20000010000 */
[----:B------:R-:W-:-:S03]  /*6a40*/  IADD3 R124, P2, PT, R124, -0x800, RZ ;  /* 0xfffff8007c7c7810 */ /* 0x000fc60007f5e0ff */
[----:B------:R-:W-:Y:S01]  /*6a50*/  FADD.FTZ R20, R21, R44 ;  /* 0x0000002c15147221 */ /* 0x000fe20000010000 */
[----:B------:R-:W-:Y:S01]  /*6a60*/  IADD3.X R129, PT, PT, R129, -0x1, RZ, P2, !PT ;  /* 0xffffffff81817810 */ /* 0x000fe200017fe4ff */
[----:B--2---:R-:W-:Y:S01]  /*6a70*/  @!P3 FMUL.FTZ R39, R39, R28 ;  /* 0x0000001c2727b220 */ /* 0x004fe20000410000 */
[----:B------:R-:W-:Y:S01]  /*6a80*/  STS.128 [R151], R48 ;  /* 0x0000003097007388 */ /* 0x000fe20000000c00 */
[----:B------:R-:W-:-:S03]  /*6a90*/  IADD3 R122, P3, PT, R122, -0x800, RZ ;  /* 0xfffff8007a7a7810 */ /* 0x000fc60007f7e0ff */
[----:B------:R2:W-:Y:S01]  /*6aa0*/  STS.128 [R151+0x10], R44 ;  /* 0x0000102c97007388 */ /* 0x0005e20000000c00 */
[----:B------:R-:W-:-:S03]  /*6ab0*/  IADD3.X R127, PT, PT, R127, -0x1, RZ, P3, !PT ;  /* 0xffffffff7f7f7810 */ /* 0x000fc60001ffe4ff */
[----:B------:R3:W-:Y:S01]  /*6ac0*/  STS.128 [R151+0x20], R40 ;  /* 0x0000202897007388 */ /* 0x0007e20000000c00 */
[----:B-1----:R-:W-:-:S03]  /*6ad0*/  IMAD.WIDE.U32 R2, R22, UR18, R2 ;  /* 0x0000001216027c25 */ /* 0x002fc6000f8e0002 */
[----:B------:R1:W-:Y:S01]  /*6ae0*/  STS.128 [R151+0x30], R36 ;  /* 0x0000302497007388 */ /* 0x0003e20000000c00 */
[----:B------:R-:W-:-:S03]  /*6af0*/  NOP ;  /* 0x0000000000007918 */ /* 0x000fc60000000000 */
[----:B------:R-:W4:Y:S01]  /*6b00*/  LDS.128 R12, [R150] ;  /* 0x00000000960c7984 */ /* 0x000f220000000c00 */
[----:B------:R-:W-:Y:S02]  /*6b10*/  IMAD R3, R23, UR18, R3 ;  /* 0x0000001217037c24 */ /* 0x000fe4000f8e0203 */
[----:B--2---:R-:W-:Y:S01]  /*6b20*/  FADD.FTZ R45, R20, R45 ;  /* 0x0000002d142d7221 */ /* 0x004fe20000010000 */
[----:B------:R-:W2:Y:S01]  /*6b30*/  LDS.128 R8, [R150+0x200] ;  /* 0x0002000096087984 */ /* 0x000ea20000000c00 */
[----:B------:R-:W-:-:S04]  /*6b40*/  IMAD.WIDE.U32 R2, R115, UR6, R2 ;  /* 0x0000000673027c25 */ /* 0x000fc8000f8e0002 */
[----:B------:R-:W-:Y:S01]  /*6b50*/  FADD.FTZ R46, R45, R46 ;  /* 0x0000002e2d2e7221 */ /* 0x000fe20000010000 */
[----:B------:R-:W5:Y:S01]  /*6b60*/  LDS.128 R4, [R150+0x400] ;  /* 0x0004000096047984 */ /* 0x000f620000000c00 */
[----:B------:R-:W-:Y:S01]  /*6b70*/  IMAD R3, R115, UR7, R3 ;  /* 0x0000000773037c24 */ /* 0x000fe2000f8e0203 */
[----:B0-----:R-:W-:Y:S01]  /*6b80*/  LEA R20, P0, R2, R24, 0x2 ;  /* 0x0000001802147211 */ /* 0x001fe200078010ff */
[----:B------:R-:W-:Y:S01]  /*6b90*/  FADD.FTZ R47, R46, R47 ;  /* 0x0000002f2e2f7221 */ /* 0x000fe20000010000 */
[----:B------:R-:W0:Y:S02]  /*6ba0*/  LDS.128 R16, [R150+0x600] ;  /* 0x0006000096107984 */ /* 0x000e240000000c00 */
[----:B------:R-:W-:Y:S01]  /*6bb0*/  LEA.HI.X R21, R2, R25, R3, 0x2, P0 ;  /* 0x0000001902157211 */ /* 0x000fe200000f1403 */
[----:B---3--:R-:W-:Y:S01]  /*6bc0*/  FADD.FTZ R40, R47, R40 ;  /* 0x000000282f287221 */ /* 0x008fe20000010000 */
[----:B------:R-:W-:Y:S02]  /*6bd0*/  ISETP.GT.AND P0, PT, R149, 0x1, PT ;  /* 0x000000019500780c */ /* 0x000fe40003f04270 */
[----:B------:R-:W-:Y:S01]  /*6be0*/  MOV R149, R0 ;  /* 0x0000000000957202 */ /* 0x000fe20000000f00 */
[----:B------:R-:W-:-:S04]  /*6bf0*/  IMAD.WIDE.U32 R2, R147, 0x10, R20 ;  /* 0x0000001093027825 */ /* 0x000fc800078e0014 */
[----:B------:R-:W-:-:S04]  /*6c00*/  FADD.FTZ R41, R40, R41 ;  /* 0x0000002928297221 */ /* 0x000fc80000010000 */
[----:B------:R-:W-:-:S04]  /*6c10*/  FADD.FTZ R42, R41, R42 ;  /* 0x0000002a292a7221 */ /* 0x000fc80000010000 */
[----:B------:R-:W-:-:S04]  /*6c20*/  FADD.FTZ R43, R42, R43 ;  /* 0x0000002b2a2b7221 */ /* 0x000fc80000010000 */
[----:B-1----:R-:W-:-:S04]  /*6c30*/  FADD.FTZ R36, R43, R36 ;  /* 0x000000242b247221 */ /* 0x002fc80000010000 */
[----:B------:R-:W-:Y:S01]  /*6c40*/  FADD.FTZ R37, R36, R37 ;  /* 0x0000002524257221 */ /* 0x000fe20000010000 */
[----:B----4-:R1:W-:Y:S03]  /*6c50*/  STG.E.128 desc[UR16][R2.64], R12 ;  /* 0x0000000c02007986 */ /* 0x0103e6000c101d10 */
[----:B------:R-:W-:Y:S01]  /*6c60*/  FADD.FTZ R38, R37, R38 ;  /* 0x0000002625267221 */ /* 0x000fe20000010000 */
[----:B--2---:R1:W-:Y:S03]  /*6c70*/  STG.E.128 desc[UR16][R2.64+0x200], R8 ;  /* 0x0002000802007986 */ /* 0x0043e6000c101d10 */
[----:B------:R-:W-:Y:S01]  /*6c80*/  FADD.FTZ R153, R38, R39 ;  /* 0x0000002726997221 */ /* 0x000fe20000010000 */
[----:B-----5:R1:W-:Y:S04]  /*6c90*/  STG.E.128 desc[UR16][R2.64+0x400], R4 ;  /* 0x0004000402007986 */ /* 0x0203e8000c101d10 */
[----:B0-----:R1:W-:Y:S01]  /*6ca0*/  STG.E.128 desc[UR16][R2.64+0x600], R16 ;  /* 0x0006001002007986 */ /* 0x0013e2000c101d10 */
[----:B------:R-:W-:Y:S05]  /*6cb0*/  @P0 BRA `(.L_x_8066) ;  /* 0xffffff9c00dc0947 */ /* 0x000fea000383ffff */
.L_x_7994:
        /* <DEDUP_REMOVED lines=34> */
.L_x_8068:
[----:B------:R-:W-:Y:S05]  /*6ee0*/  BSYNC.RECONVERGENT B0 ;  /* 0x0000000000007941 */ /* 0x000fea0003800200 */
.L_x_8067:
        /* <DEDUP_REMOVED lines=26> */
.L_x_8070:
[----:B------:R-:W-:Y:S05]  /*7090*/  BSYNC.RECONVERGENT B0 ;  /* 0x0000000000007941 */ /* 0x000fea0003800200 */
.L_x_8069:
        /* <DEDUP_REMOVED lines=13> */
.L_x_8072:
[----:B------:R-:W-:Y:S02]  /*7170*/  LEA R0, R13, UR4, 0x2 ;  /* 0x000000040d007c11 */ /* 0x000fe4000f8e10ff */
[----:B------:R-:W-:Y:S02]  /*7180*/  SHF.R.S32.HI R4, RZ, 0x1f, R13 ;  /* 0x0000001fff047819 */ /* 0x000fe4000001140d */
[----:B0-----:R-:W-:Y:S01]  /*7190*/  MOV R6, R2 ;  /* 0x0000000200067202 */ /* 0x001fe20000000f00 */
[----:B------:R-:W0:Y:S01]  /*71a0*/  LDS R15, [R0+0x2348] ;  /* 0x00234800000f7984 */ /* 0x000e220000000800 */
[----:B------:R-:W-:Y:S01]  /*71b0*/  MOV R7, R115 ;  /* 0x0000007300077202 */ /* 0x000fe20000000f00 */
[C---:B------:R-:W-:Y:S01]  /*71c0*/  IMAD R10, R4.reuse, UR10, RZ ;  /* 0x0000000a040a7c24 */ /* 0x040fe2000f8e02ff */
[----:B-----5:R-:W-:Y:S01]  /*71d0*/  MOV R116, R92 ;  /* 0x0000005c00747202 */ /* 0x020fe20000000f00 */
        /* <DEDUP_REMOVED lines=18> */
.L_x_8071:
[----:B------:R-:W-:Y:S05]  /*7300*/  EXIT ;  /* 0x000000000000794d */ /* 0x000fea0003800000 */
.L_x_8073:
        /* <DEDUP_REMOVED lines=15> */
.L_x_10499:


//--------------------- .text._Z25selective_scan_bwd_kernelI32Selective_Scan_bwd_kernel_traitsILi32ELi16ELb1ELb1ELb0ELb1ELb1EffEEv12SSMParamsBwd --------------------------
	.section	.text._Z25selective_scan_bwd_kernelI32Selective_Scan_bwd_kernel_traitsILi32ELi16ELb1ELb1ELb0ELb1ELb1EffEEv12SSMParamsBwd,"ax",@progbits
	.align	128
        .global         _Z25selective_scan_bwd_kernelI32Selective_Scan_bwd_kernel_traitsILi32ELi16ELb1ELb1ELb0ELb1ELb1EffEEv12SSMParamsBwd
        .type           _Z25selective_scan_bwd_kernelI32Selective_Scan_bwd_kernel_traitsILi32ELi16ELb1ELb1ELb0ELb1ELb1EffEEv12SSMParamsBwd,@function
        .size           _Z25selective_scan_bwd_kernelI32Selective_Scan_bwd_kernel_traitsILi32ELi16ELb1ELb1ELb0ELb1ELb1EffEEv12SSMParamsBwd,(.L_x_10500 - _Z25selective_scan_bwd_kernelI32Selective_Scan_bwd_kernel_traitsILi32ELi16ELb1ELb1ELb0ELb1ELb1EffEEv12SSMParamsBwd)
        .other          _Z25selective_scan_bwd_kernelI32Selective_Scan_bwd_kernel_traitsILi32ELi16ELb1ELb1ELb0ELb1ELb1EffEEv12SSMParamsBwd,@"STO_CUDA_ENTRY STV_DEFAULT"
_Z25selective_scan_bwd_kernelI32Selective_Scan_bwd_kernel_traitsILi32ELi16ELb1ELb1ELb0ELb1ELb1EffEEv12SSMParamsBwd:
.text._Z25selective_scan_bwd_kernelI32Selective_Scan_bwd_kernel_traitsILi32ELi16ELb1ELb1ELb0ELb1ELb1EffEEv12SSMParamsBwd:
        /* <DEDUP_REMOVED lines=197> */
.L_x_8147:
        /* <DEDUP_REMOVED lines=34> */
[----:B--2---:R-:W-:Y:S04]  /*0e70*/  STS.128 [R40], R76 ;  /* 0x0000004c28007388 */ /* 0x004fe80000000c00 */
[----:B---3--:R0:W-:Y:S04]  /*0e80*/  STS.128 [R40+0x200], R80 ;  /* 0x0002005028007388 */ /* 0x0081e80000000c00 */
[----:B----4-:R-:W-:Y:S04]  /*0e90*/  STS.128 [R40+0x400], R84 ;  /* 0x0004005428007388 */ /* 0x010fe80000000c00 */
[----:B------:R1:W-:Y:S01]  /*0ea0*/  STS.128 [R40+0x600], R88 ;  /* 0x0006005828007388 */ /* 0x0003e20000000c00 */
[----:B------:R-:W-:-:S03]  /*0eb0*/  NOP ;  /* 0x0000000000007918 */ /* 0x000fc60000000000 */
[----:B------:R-:W-:Y:S01]  /*0ec0*/  LDS.128 R44, [R41] ;  /* 0x00000000292c7984 */ /* 0x000fe20000000c00 */
[----:B0-----:R-:W0:Y:S03]  /*0ed0*/  LDC.64 R82, c[0x0][0x418] ;  /* 0x00010600ff527b82 */ /* 0x001e260000000a00 */
[----:B------:R-:W2:Y:S04]  /*0ee0*/  LDS.128 R72, [R41+0x10] ;  /* 0x0000100029487984 */ /* 0x000ea80000000c00 */
[----:B------:R3:W4:Y:S01]  /*0ef0*/  LDS.128 R68, [R41+0x20] ;  /* 0x0000200029447984 */ /* 0x0007220000000c00 */
[----:B-1----:R-:W1:Y:S03]  /*0f00*/  LDC.64 R88, c[0x0][0x410] ;  /* 0x00010400ff587b82 */ /* 0x002e660000000a00 */
[----:B------:R3:W0:Y:S05]  /*0f10*/  LDS.128 R48, [R41+0x30] ;  /* 0x0000300029307984 */ /* 0x00062a0000000c00 */
[----:B------:R-:W-:Y:S08]  /*0f20*/  BAR.SYNC.DEFER_BLOCKING 0x0 ;  /* 0x0000000000007b1d */ /* 0x000ff00000010000 */
[----:B------:R-:W0:Y:S01]  /*0f30*/  LDC.64 R80, c[0x0][0x488] ;  /* 0x00012200ff507b82 */ /* 0x000e220000000a00 */
[----:B------:R-:W3:Y:S04]  /*0f40*/  LDG.E.128 R100, desc[UR16][R42.64] ;  /* 0x000000102a647981 */ /* 0x000ee8000c1e1d00 */
[----:B------:R-:W4:Y:S04]  /*0f50*/  LDG.E.128 R104, desc[UR16][R42.64+0x200] ;  /* 0x000200102a687981 */ /* 0x000f28000c1e1d00 */
[----:B------:R-:W4:Y:S04]  /*0f60*/  LDG.E.128 R108, desc[UR16][R42.64+0x400] ;  /* 0x000400102a6c7981 */ /* 0x000f28000c1e1d00 */
[----:B------:R2:W4:Y:S01]  /*0f70*/  LDG.E.128 R112, desc[UR16][R42.64+0x600] ;  /* 0x000600102a707981 */ /* 0x000522000c1e1d00 */
[----:B------:R-:W-:Y:S01]  /*0f80*/  BSSY.RECONVERGENT B0, `(.L_x_8075) ;  /* 0x0000036000007945 */ /* 0x000fe20003800200 */
[--C-:B--2--5:R-:W-:Y:S01]  /*0f90*/  FADD.FTZ R129, R74, R3.reuse ;  /* 0x000000034a817221 */ /* 0x124fe20000010000 */
[--C-:B------:R-:W-:Y:S01]  /*0fa0*/  FADD.FTZ R43, R44, R3.reuse ;  /* 0x000000032c2b7221 */ /* 0x100fe20000010000 */
[--C-:B------:R-:W-:Y:S01]  /*0fb0*/  FADD.FTZ R42, R45, R3.reuse ;  /* 0x000000032d2a7221 */ /* 0x100fe20000010000 */
[--C-:B------:R-:W-:Y:S01]  /*0fc0*/  FADD.FTZ R45, R46, R3.reuse ;  /* 0x000000032e2d7221 */ /* 0x100fe20000010000 */
[--C-:B------:R-:W-:Y:S01]  /*0fd0*/  FADD.FTZ R44, R47, R3.reuse ;  /* 0x000000032f2c7221 */ /* 0x100fe20000010000 */
[--C-:B------:R-:W-:Y:S01]  /*0fe0*/  FADD.FTZ R47, R72, R3.reuse ;  /* 0x00000003482f7221 */ /* 0x100fe20000010000 */
[----:B------:R-:W-:Y:S01]  /*0ff0*/  FSETP.GTU.FTZ.AND P0, PT, R43, 20, PT ;  /* 0x41a000002b00780b */ /* 0x000fe20003f1c000 */
[----:B------:R-:W-:Y:S01]  /*1000*/  FADD.FTZ R46, R73, R3 ;  /* 0x00000003492e7221 */ /* 0x000fe20000010000 */
[----:B------:R-:W-:-:S02]  /*1010*/  FSETP.GTU.FTZ.AND P1, PT, R42, 20, PT ;  /* 0x41a000002a00780b */ /* 0x000fc40003f3c000 */
[----:B------:R-:W-:Y:S02]  /*1020*/  FSETP.GTU.FTZ.AND P2, PT, R45, 20, PT ;  /* 0x41a000002d00780b */ /* 0x000fe40003f5c000 */
[----:B------:R-:W-:Y:S02]  /*1030*/  FSETP.GTU.FTZ.AND P3, PT, R44, 20, PT ;  /* 0x41a000002c00780b */ /* 0x000fe40003f7c000 */
[----:B------:R-:W-:Y:S02]  /*1040*/  FSETP.GTU.FTZ.AND P4, PT, R47, 20, PT ;  /* 0x41a000002f00780b */ /* 0x000fe40003f9c000 */
[----:B------:R-:W-:Y:S01]  /*1050*/  FSETP.GTU.FTZ.AND P5, PT, R46, 20, PT ;  /* 0x41a000002e00780b */ /* 0x000fe20003fbc000 */
[----:B---3--:R2:W-:Y:S04]  /*1060*/  STS.128 [R40], R100 ;  /* 0x0000006428007388 */ /* 0x0085e80000000c00 */
[----:B----4-:R2:W-:Y:S04]  /*1070*/  STS.128 [R40+0x200], R104 ;  /* 0x0002006828007388 */ /* 0x0105e80000000c00 */
[----:B------:R2:W-:Y:S04]  /*1080*/  STS.128 [R40+0x400], R108 ;  /* 0x0004006c28007388 */ /* 0x0005e80000000c00 */
[----:B------:R2:W-:Y:S01]  /*1090*/  STS.128 [R40+0x600], R112 ;  /* 0x0006007028007388 */ /* 0x0005e20000000c00 */
[----:B------:R-:W-:-:S03]  /*10a0*/  NOP ;  /* 0x0000000000007918 */ /* 0x000fc60000000000 */
[----:B------:R2:W3:Y:S04]  /*10b0*/  LDS.128 R76, [R41] ;  /* 0x00000000294c7984 */ /* 0x0004e80000000c00 */
[----:B------:R2:W4:Y:S04]  /*10c0*/  LDS.128 R84, [R41+0x10] ;  /* 0x0000100029547984 */ /* 0x0005280000000c00 */
[----:B------:R2:W0:Y:S04]  /*10d0*/  LDS.128 R92, [R41+0x20] ;  /* 0x00002000295c7984 */ /* 0x0004280000000c00 */
[----:B------:R2:W0:Y:S01]  /*10e0*/  LDS.128 R96, [R41+0x30] ;  /* 0x0000300029607984 */ /* 0x0004220000000c00 */
[----:B-1----:R-:W-:Y:S05]  /*10f0*/  @P0 BRA `(.L_x_8076) ;  /* 0x0000000000780947 */ /* 0x002fea0003800000 */
[----:B------:R-:W-:Y:S01]  /*1100*/  FMUL.FTZ R43, R43, 1.4426950216293334961 ;  /* 0x3fb8aa3b2b2b7820 */ /* 0x000fe20000410000 */
[----:B------:R-:W-:Y:S01]  /*1110*/  HFMA2 R91, -RZ, RZ, 1.625, 0 ;  /* 0x3e800000ff5b7431 */ /* 0x000fe200000001ff */
[----:B------:R-:W-:Y:S02]  /*1120*/  MOV R90, 0x3d39bf78 ;  /* 0x3d39bf78005a7802 */ /* 0x000fe40000000f00 */
[----:B--2---:R-:W1:Y:S02]  /*1130*/  MUFU.EX2 R100, R43 ;  /* 0x0000002b00647308 */ /* 0x004e640000000800 */
        /* <DEDUP_REMOVED lines=26> */
.L_x_8076:
[----:B------:R-:W-:Y:S05]  /*12e0*/  BSYNC.RECONVERGENT B0 ;  /* 0x0000000000007941 */ /* 0x000fea0003800200 */
.L_x_8075:
        /* <DEDUP_REMOVED lines=34> */
.L_x_8078:
[----:B------:R-:W-:Y:S05]  /*1510*/  BSYNC.RECONVERGENT B0 ;  /* 0x0000000000007941 */ /* 0x000fea0003800200 */
.L_x_8077:
        /* <DEDUP_REMOVED lines=34> */
.L_x_8080:
[----:B------:R-:W-:Y:S05]  /*1740*/  BSYNC.RECONVERGENT B0 ;  /* 0x0000000000007941 */ /* 0x000fea0003800200 */
.L_x_8079:
        /* <DEDUP_REMOVED lines=34> */
.L_x_8082:
[----:B------:R-:W-:Y:S05]  /*1970*/  BSYNC.RECONVERGENT B0 ;  /* 0x0000000000007941 */ /* 0x000fea0003800200 */
.L_x_8081:
        /* <DEDUP_REMOVED lines=34> */
.L_x_8084:
[----:B------:R-:W-:Y:S05]  /*1ba0*/  BSYNC.RECONVERGENT B0 ;  /* 0x0000000000007941 */ /* 0x000fea0003800200 */
.L_x_8083:
[----:B------:R-:W-:Y:S01]  /*1bb0*/  BSSY.RECONVERGENT B0, `(.L_x_8085) ;  /* 0x0000023000007945 */ /* 0x000fe20003800200 */
[----:B------:R-:W-:Y:S01]  /*1bc0*/  FSETP.GTU.FTZ.AND P4, PT, R133, 20, PT ;  /* 0x41a000008500780b */ /* 0x000fe20003f9c000 */
[----:B------:R-:W-:Y:S01]  /*1bd0*/  FADD.FTZ R132, R71, R3 ;  /* 0x0000000347847221 */ /* 0x000fe20000010000 */
[----:B------:R-:W-:Y:S01]  /*1be0*/  IADD3 R134, PT, PT, R16, -0x1, RZ ;  /* 0xffffffff10867810 */ /* 0x000fe20007ffe0ff */
        /* <DEDUP_REMOVED lines=31> */
.L_x_8086:
[----:B------:R-:W-:Y:S05]  /*1de0*/  BSYNC.RECONVERGENT B0 ;  /* 0x0000000000007941 */ /* 0x000fea0003800200 */
.L_x_8085:
[----:B------:R-:W-:Y:S01]  /*1df0*/  BSSY.RECONVERGENT B0, `(.L_x_8087) ;  /* 0x0000024000007945 */ /* 0x000fe20003800200 */
[----:B------:R-:W-:Y:S01]  /*1e00*/  HFMA2 R159, -RZ, RZ, 0, 0 ;  /* 0x00000000ff9f7431 */ /* 0x000fe200000001ff */
[----:B------:R-:W-:Y:S01]  /*1e10*/  FSETP.GTU.FTZ.AND P5, PT, R132, 20, PT ;  /* 0x41a000008400780b */ /* 0x000fe20003fbc000 */
[----:B0-----:R-:W-:Y:S01]  /*1e20*/  FADD.FTZ R135, R48, R3 ;  /* 0x0000000330877221 */ /* 0x001fe20000010000 */
[----:B------:R-:W-:Y:S01]  /*1e30*/  SHF.L.U32 R158, R134, 0x9, RZ ;  /* 0x00000009869e7819 */ /* 0x000fe200000006ff */
        /* <DEDUP_REMOVED lines=31> */
.L_x_8088:
[----:B------:R-:W-:Y:S05]  /*2030*/  BSYNC.RECONVERGENT B0 ;  /* 0x0000000000007941 */ /* 0x000fea0003800200 */
.L_x_8087:
[----:B------:R-:W-:Y:S01]  /*2040*/  IMAD.WIDE.U32 R68, R88, UR18, R158 ;  /* 0x0000001258447c25 */ /* 0x000fe2000f8e009e */
[----:B------:R-:W-:Y:S01]  /*2050*/  BSSY.RECONVERGENT B0, `(.L_x_8089) ;  /* 0x0000023000007945 */ /* 0x000fe20003800200 */
[----:B------:R-:W-:Y:S02]  /*2060*/  FSETP.GTU.FTZ.AND P0, PT, R135, 20, PT ;  /* 0x41a000008700780b */ /* 0x000fe40003f1c000 */
[----:B------:R-:W-:Y:S01]  /*2070*/  FADD.FTZ R136, R49, R3 ;  /* 0x0000000331887221 */ /* 0x000fe20000010000 */
[----:B------:R-:W-:Y:S01]  /*2080*/  IMAD R89, R89, UR18, R69 ;  /* 0x0000001259597c24 */ /* 0x000fe2000f8e0245 */
[----:B------:R-:W-:Y:S09]  /*2090*/  @P1 BRA `(.L_x_8090) ;  /* 0x0000000000781947 */ /* 0x000ff20003800000 */
        /* <DEDUP_REMOVED lines=30> */
.L_x_8090:
[----:B------:R-:W-:Y:S05]  /*2280*/  BSYNC.RECONVERGENT B0 ;  /* 0x0000000000007941 */ /* 0x000fea0003800200 */
.L_x_8089:
[----:B------:R-:W-:Y:S01]  /*2290*/  MOV R48, R68 ;  /* 0x0000004400307202 */ /* 0x000fe20000000f00 */
[----:B------:R-:W-:Y:S01]  /*22a0*/  BSSY.RECONVERGENT B0, `(.L_x_8091) ;  /* 0x0000024000007945 */ /* 0x000fe20003800200 */
[----:B------:R-:W-:Y:S01]  /*22b0*/  MOV R49, R89 ;  /* 0x0000005900317202 */ /* 0x000fe20000000f00 */
[----:B------:R-:W-:Y:S01]  /*22c0*/  FADD.FTZ R137, R50, R3 ;  /* 0x0000000332897221 */ /* 0x000fe20000010000 */
[----:B------:R-:W-:Y:S01]  /*22d0*/  FSETP.GTU.FTZ.AND P1, PT, R136, 20, PT ;  /* 0x41a000008800780b */ /* 0x000fe20003f3c000 */
[----:B------:R-:W-:Y:S01]  /*22e0*/  IMAD.WIDE.U32 R48, R0, R82, R48 ;  /* 0x0000005200307225 */ /* 0x000fe200078e0030 */
[----:B------:R-:W-:Y:S11]  /*22f0*/  @P2 BRA `(.L_x_8092) ;  /* 0x0000000000782947 */ /* 0x000ff60003800000 */
        /* <DEDUP_REMOVED lines=30> */
.L_x_8092:
[----:B------:R-:W-:Y:S05]  /*24e0*/  BSYNC.RECONVERGENT B0 ;  /* 0x0000000000007941 */ /* 0x000fea0003800200 */
.L_x_8091:
[----:B------:R-:W-:Y:S01]  /*24f0*/  IMAD R83, R0, R83, R49 ;  /* 0x0000005300537224 */ /* 0x000fe200078e0231 */
[C---:B------:R-:W-:Y:S01]  /*2500*/  LEA R80, P6, R48.reuse, R80, 0x2 ;  /* 0x0000005030507211 */ /* 0x040fe200078c10ff */
[----:B------:R-:W-:Y:S01]  /*2510*/  BSSY.RECONVERGENT B0, `(.L_x_8093) ;  /* 0x0000023000007945 */ /* 0x000fe20003800200 */
[----:B------:R-:W-:Y:S01]  /*2520*/  FSETP.GTU.FTZ.AND P2, PT, R137, 20, PT ;  /* 0x41a000008900780b */ /* 0x000fe20003f5c000 */
[----:B------:R-:W-:Y:S01]  /*2530*/  FADD.FTZ R138, R51, R3 ;  /* 0x00000003338a7221 */ /* 0x000fe20000010000 */
[----:B------:R-:W-:Y:S01]  /*2540*/  LEA.HI.X R81, R48, R81, R83, 0x2, P6 ;  /* 0x0000005130517211 */ /* 0x000fe200030f1453 */
        /* <DEDUP_REMOVED lines=31> */
.L_x_8094:
[----:B------:R-:W-:Y:S05]  /*2740*/  BSYNC.RECONVERGENT B0 ;  /* 0x0000000000007941 */ /* 0x000fea0003800200 */
.L_x_8093:
[----:B------:R-:W-:Y:S01]  /*2750*/  BSSY.RECONVERGENT B0, `(.L_x_8095) ;  /* 0x0000022000007945 */ /* 0x000fe20003800200 */
[----:B------:R-:W-:Y:S01]  /*2760*/  FSETP.GTU.FTZ.AND P3, PT, R138, 20, PT ;  /* 0x41a000008a00780b */ /* 0x000fe20003f7c000 */
[----:B------:R-:W-:Y:S02]  /*2770*/  IMAD.WIDE.U32 R48, R37, 0x10, R80 ;  /* 0x0000001025307825 */ /* 0x000fe400078e0050 */
        /* <DEDUP_REMOVED lines=31> */
.L_x_8096:
[----:B------:R-:W-:Y:S05]  /*2970*/  BSYNC.RECONVERGENT B0 ;  /* 0x0000000000007941 */ /* 0x000fea0003800200 */
.L_x_8095:
        /* <DEDUP_REMOVED lines=32> */
.L_x_8098:
[----:B------:R-:W-:Y:S05]  /*2b80*/  BSYNC.RECONVERGENT B0 ;  /* 0x0000000000007941 */ /* 0x000fea0003800200 */
.L_x_8097:
        /* <DEDUP_REMOVED lines=32> */
.L_x_8100:
[----:B------:R-:W-:Y:S05]  /*2d90*/  BSYNC.RECONVERGENT B0 ;  /* 0x0000000000007941 */ /* 0x000fea0003800200 */
.L_x_8099:
        /* <DEDUP_REMOVED lines=32> */
.L_x_8102:
[----:B------:R-:W-:Y:S05]  /*2fa0*/  BSYNC.RECONVERGENT B0 ;  /* 0x0000000000007941 */ /* 0x000fea0003800200 */
.L_x_8101:
        /* <DEDUP_REMOVED lines=32> */
.L_x_8104:
[----:B------:R-:W-:Y:S05]  /*31b0*/  BSYNC.RECONVERGENT B0 ;  /* 0x0000000000007941 */ /* 0x000fea0003800200 */
.L_x_8103:
        /* <DEDUP_REMOVED lines=32> */
.L_x_8106:
[----:B------:R-:W-:Y:S05]  /*33c0*/  BSYNC.RECONVERGENT B0 ;  /* 0x0000000000007941 */ /* 0x000fea0003800200 */
.L_x_8105:
[----:B------:R-:W-:Y:S08]  /*33d0*/  BAR.SYNC.DEFER_BLOCKING 0x0 ;  /* 0x0000000000007b1d */ /* 0x000ff00000010000 */
[----:B------:R-:W0:Y:S01]  /*33e0*/  LDC.64 R72, c[0x0][0x420] ;  /* 0x00010800ff487b82 */ /* 0x000e220000000a00 */
[----:B------:R-:W1:Y:S01]  /*33f0*/  LDCU.64 UR6, c[0x0][0x510] ;  /* 0x0000a200ff0677ac */ /* 0x000e620008000a00 */
[----:B------:R-:W5:Y:S06]  /*3400*/  LDCU.64 UR8, c[0x0][0x490] ;  /* 0x00009200ff0877ac */ /* 0x000f6c0008000a00 */
[----:B------:R-:W3:Y:S08]  /*3410*/  LDC.64 R74, c[0x0][0x428] ;  /* 0x00010a00ff4a7b82 */ /* 0x000ef00000000a00 */
[----:B------:R-:W4:Y:S01]  /*3420*/  LDC.64 R116, c[0x0][0x478] ;  /* 0x00011e00ff747b82 */ /* 0x000f220000000a00 */
[----:B------:R-:W5:Y:S04]  /*3430*/  LDG.E.128 R68, desc[UR16][R48.64] ;  /* 0x0000001030447981 */ /* 0x000f68000c1e1d00 */
[----:B--2---:R-:W2:Y:S04]  /*3440*/  LDG.E.128 R104, desc[UR16][R48.64+0x200] ;  /* 0x0002001030687981 */ /* 0x004ea8000c1e1d00 */
[----:B------:R-:W2:Y:S04]  /*3450*/  LDG.E.128 R108, desc[UR16][R48.64+0x400] ;  /* 0x00040010306c7981 */ /* 0x000ea8000c1e1d00 */
[----:B------:R-:W2:Y:S01]  /*3460*/  LDG.E.128 R112, desc[UR16][R48.64+0x600] ;  /* 0x0006001030707981 */ /* 0x000ea2000c1e1d00 */
[----:B0-----:R-:W-:-:S04]  /*3470*/  IMAD.WIDE.U32 R50, R72, UR18, R158 ;  /* 0x0000001248327c25 */ /* 0x001fc8000f8e009e */
[----:B------:R-:W-:Y:S02]  /*3480*/  IMAD R51, R73, UR18, R51 ;  /* 0x0000001249337c24 */ /* 0x000fe4000f8e0233 */
[----:B---3--:R-:W-:-:S04]  /*3490*/  IMAD.WIDE.U32 R50, R0, R74, R50 ;  /* 0x0000004a00327225 */ /* 0x008fc800078e0032 */
[----:B------:R-:W-:Y:S01]  /*34a0*/  IMAD R51, R0, R75, R51 ;  /* 0x0000004b00337224 */ /* 0x000fe200078e0233 */
[----:B----4-:R-:W-:-:S04]  /*34b0*/  LEA R116, P0, R50, R116, 0x2 ;  /* 0x0000007432747211 */ /* 0x010fc800078010ff */
[----:B------:R-:W-:-:S03]  /*34c0*/  LEA.HI.X R117, R50, R117, R51, 0x2, P0 ;  /* 0x0000007532757211 */ /* 0x000fc600000f1433 */
[----:B------:R-:W-:Y:S01]  /*34d0*/  IMAD.WIDE.U32 R116, R37, 0x10, R116 ;  /* 0x0000001025747825 */ /* 0x000fe200078e0074 */
[----:B-----5:R-:W-:Y:S04]  /*34e0*/  STS.128 [R40], R68 ;  /* 0x0000004428007388 */ /* 0x020fe80000000c00 */
[----:B--2---:R0:W-:Y:S04]  /*34f0*/  STS.128 [R40+0x200], R104 ;  /* 0x0002006828007388 */ /* 0x0041e80000000c00 */
[----:B------:R2:W-:Y:S04]  /*3500*/  STS.128 [R40+0x400], R108 ;  /* 0x0004006c28007388 */ /* 0x0005e80000000c00 */
[----:B------:R3:W-:Y:S01]  /*3510*/  STS.128 [R40+0x600], R112 ;  /* 0x0006007028007388 */ /* 0x0007e20000000c00 */
[----:B------:R-:W-:-:S03]  /*3520*/  NOP ;  /* 0x0000000000007918 */ /* 0x000fc60000000000 */
[----:B------:R-:W4:Y:S04]  /*3530*/  LDS.128 R80, [R41] ;  /* 0x0000000029507984 */ /* 0x000f280000000c00 */
[----:B------:R-:W5:Y:S04]  /*3540*/  LDS.128 R48, [R41+0x10] ;  /* 0x0000100029307984 */ /* 0x000f680000000c00 */
[----:B------:R-:W1:Y:S04]  /*3550*/  LDS.128 R100, [R41+0x20] ;  /* 0x0000200029647984 */ /* 0x000e680000000c00 */
[----:B------:R-:W1:Y:S01]  /*3560*/  LDS.128 R88, [R41+0x30] ;  /* 0x0000300029587984 */ /* 0x000e620000000c00 */
[----:B------:R-:W-:Y:S06]  /*3570*/  BAR.SYNC.DEFER_BLOCKING 0x0 ;  /* 0x0000000000007b1d */ /* 0x000fec0000010000 */
[----:B------:R-:W5:Y:S04]  /*3580*/  LDG.E.128 R72, desc[UR16][R116.64] ;  /* 0x0000001074487981 */ /* 0x000f68000c1e1d00 */
[----:B0-----:R-:W5:Y:S04]  /*3590*/  LDG.E.128 R104, desc[UR16][R116.64+0x200] ;  /* 0x0002001074687981 */ /* 0x001f68000c1e1d00 */
[----:B--2---:R-:W2:Y:S04]  /*35a0*/  LDG.E.128 R108, desc[UR16][R116.64+0x400] ;  /* 0x00040010746c7981 */ /* 0x004ea8000c1e1d00 */
[----:B---3--:R0:W3:Y:S01]  /*35b0*/  LDG.E.128 R112, desc[UR16][R116.64+0x600] ;  /* 0x0006001074707981 */ /* 0x0080e2000c1e1d00 */
[----:B----4-:R-:W-:Y:S01]  /*35c0*/  FMUL.FTZ R68, R80, -1.4426950216293334961 ;  /* 0xbfb8aa3b50447820 */ /* 0x010fe20000410000 */
[----:B------:R-:W-:Y:S01]  /*35d0*/  FMUL.FTZ R69, R81, -1.4426950216293334961 ;  /* 0xbfb8aa3b51457820 */ /* 0x000fe20000410000 */
[----:B------:R-:W-:Y:S01]  /*35e0*/  FMUL.FTZ R70, R82, -1.4426950216293334961 ;  /* 0xbfb8aa3b52467820 */ /* 0x000fe20000410000 */
[----:B------:R-:W-:Y:S01]  /*35f0*/  FMUL.FTZ R71, R83, -1.4426950216293334961 ;  /* 0xbfb8aa3b53477820 */ /* 0x000fe20000410000 */
[----:B-----5:R-:W-:Y:S01]  /*3600*/  FMUL.FTZ R118, R48, -1.4426950216293334961 ;  /* 0xbfb8aa3b30767820 */ /* 0x020fe20000410000 */
[----:B------:R-:W-:Y:S01]  /*3610*/  FMUL.FTZ R119, R49, -1.4426950216293334961 ;  /* 0xbfb8aa3b31777820 */ /* 0x000fe20000410000 */
[----:B------:R-:W4:Y:S01]  /*3620*/  MUFU.EX2 R68, R68 ;  /* 0x0000004400447308 */ /* 0x000f220000000800 */
[----:B-1----:R-:W-:Y:S01]  /*3630*/  FMUL.FTZ R144, R102, -1.4426950216293334961 ;  /* 0xbfb8aa3b66907820 */ /* 0x002fe20000410000 */
[----:B------:R-:W-:Y:S01]  /*3640*/  FMUL.FTZ R121, R100, -1.4426950216293334961 ;  /* 0xbfb8aa3b64797820 */ /* 0x000fe20000410000 */
[----:B0-----:R-:W-:Y:S01]  /*3650*/  FMUL.FTZ R116, R50, -1.4426950216293334961 ;  /* 0xbfb8aa3b32747820 */ /* 0x001fe20000410000 */
[----:B------:R-:W0:Y:S01]  /*3660*/  MUFU.EX2 R69, R69 ;  /* 0x0000004500457308 */ /* 0x000e220000000800 */
[----:B------:R-:W-:Y:S01]  /*3670*/  FMUL.FTZ R117, R51, -1.4426950216293334961 ;  /* 0xbfb8aa3b33757820 */ /* 0x000fe20000410000 */
[----:B------:R-:W-:Y:S01]  /*3680*/  FMUL.FTZ R147, R89, -1.4426950216293334961 ;  /* 0xbfb8aa3b59937820 */ /* 0x000fe20000410000 */
[----:B------:R-:W-:Y:S01]  /*3690*/  FMUL.FTZ R124, R101, -1.4426950216293334961 ;  /* 0xbfb8aa3b657c7820 */ /* 0x000fe20000410000 */
[----:B------:R-:W1:Y:S01]  /*36a0*/  MUFU.EX2 R70, R70 ;  /* 0x0000004600467308 */ /* 0x000e620000000800 */
[----:B------:R-:W-:Y:S01]  /*36b0*/  FMUL.FTZ R162, R91, -1.4426950216293334961 ;  /* 0xbfb8aa3b5ba27820 */ /* 0x000fe20000410000 */
[----:B------:R-:W-:Y:S01]  /*36c0*/  FMUL.FTZ R161, R90, -1.4426950216293334961 ;  /* 0xbfb8aa3b5aa17820 */ /* 0x000fe20000410000 */
[----:B------:R-:W-:Y:S01]  /*36d0*/  UISETP.NE.U32.AND UP0, UPT, UR8, URZ, UPT ;  /* 0x000000ff0800728c */ /* 0x000fe2000bf05070 */
[----:B------:R-:W5:Y:S01]  /*36e0*/  MUFU.EX2 R71, R71 ;  /* 0x0000004700477308 */ /* 0x000f620000000800 */
[----:B----4-:R-:W-:-:S02]  /*36f0*/  FADD.FTZ R68, R68, 1 ;  /* 0x3f80000044447421 */ /* 0x010fc40000010000 */
[----:B------:R-:W-:Y:S01]  /*3700*/  UISETP.NE.AND.EX UP0, UPT, UR9, URZ, UPT, UP0 ;  /* 0x000000ff0900728c */ /* 0x000fe2000bf05300 */
[----:B------:R4:W5:Y:S01]  /*3710*/  MUFU.EX2 R120, R118 ;  /* 0x0000007600787308 */ /* 0x0009620000000800 */
[----:B0-----:R-:W-:-:S03]  /*3720*/  FADD.FTZ R69, R69, 1 ;  /* 0x3f80000045457421 */ /* 0x001fc60000010000 */
[----:B------:R0:W0:Y:S01]  /*3730*/  MUFU.EX2 R122, R119 ;  /* 0x00000077007a7308 */ /* 0x0000220000000800 */
[----:B-1----:R-:W-:-:S03]  /*3740*/  FADD.FTZ R70, R70, 1 ;  /* 0x3f80000046467421 */ /* 0x002fc60000010000 */
[----:B------:R-:W1:Y:S01]  /*3750*/  MUFU.EX2 R123, R116 ;  /* 0x00000074007b7308 */ /* 0x000e620000000800 */
[----:B----4-:R-:W-:Y:S01]  /*3760*/  FMUL.FTZ R118, R103, -1.4426950216293334961 ;  /* 0xbfb8aa3b67767820 */ /* 0x010fe20000410000 */
[----:B-----5:R-:W-:Y:S02]  /*3770*/  FADD.FTZ R71, R71, 1 ;  /* 0x3f80000047477421 */ /* 0x020fe40000010000 */
[----:B------:R4:W5:Y:S01]  /*3780*/  MUFU.EX2 R125, R117 ;  /* 0x00000075007d7308 */ /* 0x0009620000000800 */
[----:B0-----:R-:W-:Y:S01]  /*3790*/  FMUL.FTZ R119, R88, -1.4426950216293334961 ;  /* 0xbfb8aa3b58777820 */ /* 0x001fe20000410000 */
[----:B------:R-:W-:Y:S02]  /*37a0*/  FADD.FTZ R120, R120, 1 ;  /* 0x3f80000078787421 */ /* 0x000fe40000010000 */
[----:B------:R-:W0:Y:S01]  /*37b0*/  MUFU.EX2 R145, R118 ;  /* 0x0000007600917308 */ /* 0x000e220000000800 */
[----:B------:R-:W-:-:S03]  /*37c0*/  FADD.FTZ R122, R122, 1 ;  /* 0x3f8000007a7a7421 */ /* 0x000fc60000010000 */
[----:B------:R-:W0:Y:S01]  /*37d0*/  MUFU.EX2 R146, R119 ;  /* 0x0000007700927308 */ /* 0x000e220000000800 */
[----:B-1----:R-:W-:-:S03]  /*37e0*/  FADD.FTZ R123, R123, 1 ;  /* 0x3f8000007b7b7421 */ /* 0x002fc60000010000 */
[----:B----4-:R-:W1:Y:S01]  /*37f0*/  MUFU.RCP R117, R68 ;  /* 0x0000004400757308 */ /* 0x010e620000001000 */
[----:B-----5:R-:W-:Y:S01]  /*3800*/  FADD.FTZ R125, R125, 1 ;  /* 0x3f8000007d7d7421 */ /* 0x020fe20000010000 */
[----:B0-----:R-:W-:-:S06]  /*3810*/  FADD.FTZ R166, R145, 1 ;  /* 0x3f80000091a67421 */ /* 0x001fcc0000010000 */
[----:B------:R-:W0:Y:S01]  /*3820*/  MUFU.RCP R116, R69 ;  /* 0x0000004500747308 */ /* 0x000e220000001000 */
[----:B------:R-:W-:-:S07]  /*3830*/  FADD.FTZ R171, R146, 1 ;  /* 0x3f80000092ab7421 */ /* 0x000fce0000010000 */
[----:B------:R-:W4:Y:S01]  /*3840*/  MUFU.RCP R119, R70 ;  /* 0x0000004600777308 */ /* 0x000f220000001000 */
[----:B-1----:R-:W-:-:S04]  /*3850*/  FMUL.FTZ R173, R80, R117 ;  /* 0x0000007550ad7220 */ /* 0x002fc80000410000 */
[----:B------:R-:W-:-:S03]  /*3860*/  FMUL.FTZ R145, R76, R173 ;  /* 0x000000ad4c917220 */ /* 0x000fc60000410000 */
[----:B------:R-:W1:Y:S01]  /*3870*/  MUFU.RCP R118, R71 ;  /* 0x0000004700767308 */ /* 0x000e620000001000 */
[----:B0-----:R-:W-:-:S07]  /*3880*/  FMUL.FTZ R172, R81, R116 ;  /* 0x0000007451ac7220 */ /* 0x001fce0000410000 */
[----:B------:R-:W0:Y:S01]  /*3890*/  MUFU.EX2 R144, R144 ;  /* 0x0000009000907308 */ /* 0x000e220000000800 */
[----:B----4-:R-:W-:-:S03]  /*38a0*/  FMUL.FTZ R175, R82, R119 ;  /* 0x0000007752af7220 */ /* 0x010fc60000410000 */
[----:B------:R4:W5:Y:S04]  /*38b0*/  MUFU.EX2 R126, R121 ;  /* 0x00000079007e7308 */ /* 0x0009680000000800 */
[----:B------:R4:W5:Y:S01]  /*38c0*/  MUFU.EX2 R160, R147 ;  /* 0x0000009300a07308 */ /* 0x0009620000000800 */
[----:B-1----:R-:W-:-:S03]  /*38d0*/  FMUL.FTZ R174, R83, R118 ;  /* 0x0000007653ae7220 */ /* 0x002fc60000410000 */
[----:B------:R-:W1:Y:S01]  /*38e0*/  MUFU.EX2 R127, R124 ;  /* 0x0000007c007f7308 */ /* 0x000e620000000800 */
[----:B0-----:R-:W-:Y:S01]  /*38f0*/  FADD.FTZ R144, R144, 1 ;  /* 0x3f80000090907421 */ /* 0x001fe20000010000 */
[----:B------:R-:W-:Y:S02]  /*3900*/  FMUL.FTZ R146, R79, R174 ;  /* 0x000000ae4f927220 */ /* 0x000fe40000410000 */
[----:B----4-:R-:W0:Y:S01]  /*3910*/  MUFU.RCP R121, R120 ;  /* 0x0000007800797308 */ /* 0x010e220000001000 */
[----:B------:R-:W-:Y:S01]  /*3920*/  FMUL.FTZ R147, R78, R175 ;  /* 0x000000af4e937220 */ /* 0x000fe20000410000 */
[----:B-----5:R-:W-:Y:S01]  /*3930*/  FADD.FTZ R126, R126, 1 ;  /* 0x3f8000007e7e7421 */ /* 0x020fe20000010000 */
[----:B------:R-:W-:-:S05]  /*3940*/  FADD.FTZ R160, R160, 1 ;  /* 0x3f800000a0a07421 */ /* 0x000fca0000010000 */
[----:B------:R4:W-:Y:S01]  /*3950*/  MUFU.RCP R165, R144 ;  /* 0x0000009000a57308 */ /* 0x0009e20000001000 */
[----:B-1----:R-:W-:-:S07]  /*3960*/  FADD.FTZ R127, R127, 1 ;  /* 0x3f8000007f7f7421 */ /* 0x002fce0000010000 */
[----:B------:R-:W1:Y:S01]  /*3970*/  MUFU.RCP R163, R123 ;  /* 0x0000007b00a37308 */ /* 0x000e620000001000 */
[----:B----4-:R-:W-:Y:S01]  /*3980*/  FMUL.FTZ R144, R77, R172 ;  /* 0x000000ac4d907220 */ /* 0x010fe20000410000 */
[----:B0-----:R-:W-:-:S06]  /*3990*/  FMUL.FTZ R177, R48, R121 ;  /* 0x0000007930b17220 */ /* 0x001fcc0000410000 */
[----:B------:R-:W0:Y:S08]  /*39a0*/  MUFU.RCP R124, R122 ;  /* 0x0000007a007c7308 */ /* 0x000e300000001000 */
[----:B------:R-:W4:Y:S01]  /*39b0*/  MUFU.EX2 R168, R162 ;  /* 0x000000a200a87308 */ /* 0x000f220000000800 */
[----:B-1----:R-:W-:-:S03]  /*39c0*/  FMUL.FTZ R181, R50, R163 ;  /* 0x000000a332b57220 */ /* 0x002fc60000410000 */
[----:B------:R-:W1:Y:S04]  /*39d0*/  MUFU.EX2 R161, R161 ;  /* 0x000000a100a17308 */ /* 0x000e680000000800 */
[----:B------:R-:W-:Y:S01]  /*39e0*/  MUFU.RCP R164, R127 ;  /* 0x0000007f00a47308 */ /* 0x000fe20000001000 */
[----:B0-----:R-:W-:Y:S01]  /*39f0*/  FMUL.FTZ R176, R49, R124 ;  /* 0x0000007c31b07220 */ /* 0x001fe20000410000 */
[----:B----4-:R-:W-:-:S06]  /*3a00*/  FADD.FTZ R168, R168, 1 ;  /* 0x3f800000a8a87421 */ /* 0x010fcc0000010000 */
[----:B------:R-:W0:Y:S01]  /*3a10*/  MUFU.RCP R162, R125 ;  /* 0x0000007d00a27308 */ /* 0x000e220000001000 */
[----:B-1----:R-:W-:-:S07]  /*3a20*/  FADD.FTZ R161, R161, 1 ;  /* 0x3f800000a1a17421 */ /* 0x002fce0000010000 */
[----:B------:R-:W1:Y:S08]  /*3a30*/  MUFU.RCP R166, R166 ;  /* 0x000000a600a67308 */ /* 0x000e700000001000 */
[----:B------:R-:W4:Y:S08]  /*3a40*/  MUFU.RCP R167, R126 ;  /* 0x0000007e00a77308 */ /* 0x000f300000001000 */
[----:B------:R-:W-:Y:S08]  /*3a50*/  MUFU.RCP R170, R160 ;  /* 0x000000a000aa7308 */ /* 0x000ff00000001000 */
[----:B------:R5:W-:Y:S08]  /*3a60*/  MUFU.RCP R179, R161 ;  /* 0x000000a100b37308 */ /* 0x000bf00000001000 */
[----:B------:R0:W-:Y:S01]  /*3a70*/  MUFU.RCP R178, R168 ;  /* 0x000000a800b27308 */ /* 0x0001e20000001000 */
[----:B-----5:R-:W5:Y:S07]  /*3a80*/  LDC.64 R160, c[0x0][0x508] ;  /* 0x00014200ffa07b82 */ /* 0x020f6e0000000a00 */
[----:B------:R-:W4:Y:S01]  /*3a90*/  MUFU.RCP R171, R171 ;  /* 0x000000ab00ab7308 */ /* 0x000f220000001000 */
[----:B0-----:R-:W0:Y:S01]  /*3aa0*/  LDC.64 R168, c[0x0][0x558] ;  /* 0x00015600ffa87b82 */ /* 0x001e220000000a00 */
[----:B------:R-:W-:Y:S04]  /*3ab0*/  STS.128 [R40], R72 ;  /* 0x0000004828007388 */ /* 0x000fe80000000c00 */
[----:B------:R1:W-:Y:S04]  /*3ac0*/  STS.128 [R40+0x200], R104 ;  /* 0x0002006828007388 */ /* 0x0003e80000000c00 */
[----:B--2---:R2:W-:Y:S04]  /*3ad0*/  STS.128 [R40+0x400], R108 ;  /* 0x0004006c28007388 */ /* 0x0045e80000000c00 */
[----:B---3--:R3:W-:Y:S01]  /*3ae0*/  STS.128 [R40+0x600], R112 ;  /* 0x0006007028007388 */ /* 0x0087e20000000c00 */
[----:B------:R-:W-:-:S03]  /*3af0*/  NOP ;  /* 0x0000000000007918 */ /* 0x000fc60000000000 */
[----:B------:R-:W4:Y:S01]  /*3b00*/  LDS.128 R68, [R41] ;  /* 0x0000000029447984 */ /* 0x000f220000000c00 */
[----:B-1----:R-:W-:Y:S01]  /*3b10*/  FADD.FTZ R104, -R116, 1 ;  /* 0x3f80000074687421 */ /* 0x002fe20000010100 */
[----:B------:R-:W-:Y:S02]  /*3b20*/  FADD.FTZ R105, -R117, 1 ;  /* 0x3f80000075697421 */ /* 0x000fe40000010100 */
[----:B------:R-:W1:Y:S01]  /*3b30*/  LDS.128 R72, [R41+0x10] ;  /* 0x0000100029487984 */ /* 0x000e620000000c00 */
[----:B------:R-:W-:Y:S01]  /*3b40*/  FFMA.FTZ R107, R81, R104, 1 ;  /* 0x3f800000516b7423 */ /* 0x000fe20000010068 */
[----:B------:R-:W-:Y:S01]  /*3b50*/  FFMA.FTZ R105, R80, R105, 1 ;  /* 0x3f80000050697423 */ /* 0x000fe20000010069 */
[----:B--2---:R-:W-:Y:S01]  /*3b60*/  FADD.FTZ R109, -R119, 1 ;  /* 0x3f800000776d7421 */ /* 0x004fe20000010100 */
[----:B------:R-:W-:Y:S01]  /*3b70*/  FADD.FTZ R80, -R118, 1 ;  /* 0x3f80000076507421 */ /* 0x000fe20000010100 */
[----:B---3--:R-:W-:Y:S01]  /*3b80*/  FADD.FTZ R112, -R162, 1 ;  /* 0x3f800000a2707421 */ /* 0x008fe20000010100 */
[----:B------:R-:W-:Y:S01]  /*3b90*/  FADD.FTZ R115, -R165, 1 ;  /* 0x3f800000a5737421 */ /* 0x000fe20000010100 */
[----:B------:R-:W-:Y:S01]  /*3ba0*/  FFMA.FTZ R109, R82, R109, 1 ;  /* 0x3f800000526d7423 */ /* 0x000fe2000001006d */
[----:B------:R-:W-:Y:S01]  /*3bb0*/  FFMA.FTZ R80, R83, R80, 1 ;  /* 0x3f80000053507423 */ /* 0x000fe20000010050 */
[----:B------:R-:W-:Y:S01]  /*3bc0*/  FADD.FTZ R83, -R121, 1 ;  /* 0x3f80000079537421 */ /* 0x000fe20000010100 */
[----:B------:R-:W-:-:S03]  /*3bd0*/  FFMA.FTZ R112, R51, R112, 1 ;  /* 0x3f80000033707423 */ /* 0x000fc60000010070 */
        /* <DEDUP_REMOVED lines=20> */
[----:B------:R-:W2:Y:S01]  /*3d20*/  LDS.128 R80, [R41+0x30] ;  /* 0x0000300029507984 */ /* 0x000ea20000000c00 */
[----:B------:R-:W-:Y:S01]  /*3d30*/  FMUL.FTZ R110, R86, R74 ;  /* 0x0000004a566e7220 */ /* 0x000fe20000410000 */
[----:B------:R-:W-:Y:S01]  /*3d40*/  FMUL.FTZ R113, R87, R75 ;  /* 0x0000004b57717220 */ /* 0x000fe20000410000 */
        /* <DEDUP_REMOVED lines=13> */
[----:B------:R-:W-:Y:S01]  /*3e20*/  BAR.SYNC.DEFER_BLOCKING 0x0 ;  /* 0x0000000000007b1d */ /* 0x000fe20000010000 */
        /* <DEDUP_REMOVED lines=41> */
[----:B-----5:R-:W-:-:S04]  /*40c0*/  IMAD.WIDE.U32 R48, R160, UR18, R158 ;  /* 0x00000012a0307c25 */ /* 0x020fc8000f8e009e */
[----:B------:R-:W-:Y:S01]  /*40d0*/  FMUL.FTZ R179, R90, R179 ;  /* 0x000000b35ab37220 */ /* 0x000fe20000410000 */
[----:B------:R-:W-:Y:S01]  /*40e0*/  FFMA.FTZ R90, R52, R145, R139 ;  /* 0x00000091345a7223 */ /* 0x000fe2000001008b */
[----:B------:R-:W-:Y:S01]  /*40f0*/  STS.128 [R41+0x10], R108 ;  /* 0x0000106c29007388 */ /* 0x000fe20000000c00 */
[----:B------:R-:W-:Y:S02]  /*4100*/  IMAD R49, R161, UR18, R49 ;  /* 0x00000012a1317c24 */ /* 0x000fe4000f8e0231 */
[----:B------:R-:W-:Y:S01]  /*4110*/  FMUL.FTZ R88, R89, R170 ;  /* 0x000000aa59587220 */ /* 0x000fe20000410000 */
[----:B------:R-:W-:Y:S01]  /*4120*/  FFMA.FTZ R89, R53, R144, R90 ;  /* 0x0000009035597223 */ /* 0x000fe2000001005a */
[----:B------:R-:W-:Y:S01]  /*4130*/  STS.128 [R41+0x20], R112 ;  /* 0x0000207029007388 */ /* 0x000fe20000000c00 */
[----:B------:R-:W-:-:S04]  /*4140*/  IMAD.WIDE.U32 R48, R0, UR6, R48 ;  /* 0x0000000600307c25 */ /* 0x000fc8000f8e0030 */
[----:B------:R-:W-:Y:S01]  /*4150*/  FMUL.FTZ R161, R84, R177 ;  /* 0x000000b154a17220 */ /* 0x000fe20000410000 */
[----:B------:R-:W-:Y:S01]  /*4160*/  FMUL.FTZ R160, R85, R176 ;  /* 0x000000b055a07220 */ /* 0x000fe20000410000 */
[----:B------:R-:W-:Y:S01]  /*4170*/  STS.128 [R41+0x30], R116 ;  /* 0x0000307429007388 */ /* 0x000fe20000000c00 */
[----:B------:R-:W-:-:S03]  /*4180*/  NOP ;  /* 0x0000000000007918 */ /* 0x000fc60000000000 */
[----:B------:R-:W1:Y:S01]  /*4190*/  LDS.128 R120, [R40] ;  /* 0x0000000028787984 */ /* 0x000e620000000c00 */
[----:B------:R-:W-:Y:S01]  /*41a0*/  IMAD R49, R0, UR7, R49 ;  /* 0x0000000700317c24 */ /* 0x000fe2000f8e0231 */
[C---:B0-----:R-:W-:Y:S01]  /*41b0*/  LEA R168, P0, R48.reuse, R168, 0x2 ;  /* 0x000000a830a87211 */ /* 0x041fe200078010ff */
[----:B------:R-:W-:Y:S01]  /*41c0*/  FMUL.FTZ R178, R91, R178 ;  /* 0x000000b25bb27220 */ /* 0x000fe20000410000 */
[----:B------:R-:W0:Y:S01]  /*41d0*/  LDS.128 R124, [R40+0x200] ;  /* 0x00020000287c7984 */ /* 0x000e220000000c00 */
[----:B------:R-:W-:Y:S01]  /*41e0*/  FMUL.FTZ R84, R101, R164 ;  /* 0x000000a465547220 */ /* 0x000fe20000410000 */
[----:B------:R-:W-:Y:S01]  /*41f0*/  LEA.HI.X R169, R48, R169, R49, 0x2, P0 ;  /* 0x000000a930a97211 */ /* 0x000fe200000f1431 */
[----:B------:R-:W-:Y:S01]  /*4200*/  FMUL.FTZ R85, R102, R165 ;  /* 0x000000a566557220 */ /* 0x000fe20000410000 */
[----:B------:R-:W2:Y:S01]  /*4210*/  LDS.128 R104, [R40+0x400] ;  /* 0x0004000028687984 */ /* 0x000ea20000000c00 */
[----:B------:R-:W-:Y:S01]  /*4220*/  FFMA.FTZ R90, R54, R147, R89 ;  /* 0x00000093365a7223 */ /* 0x000fe20000010059 */
[----:B------:R-:W-:Y:S01]  /*4230*/  FMUL.FTZ R170, R99, R178 ;  /* 0x000000b263aa7220 */ /* 0x000fe20000410000 */
[----:B------:R-:W-:Y:S01]  /*4240*/  IMAD.WIDE.U32 R48, R37, 0x10, R168 ;  /* 0x0000001025307825 */ /* 0x000fe200078e00a8 */
[----:B------:R-:W3:Y:S03]  /*4250*/  LDS.128 R108, [R40+0x600] ;  /* 0x00060000286c7984 */ /* 0x000ee60000000c00 */
        /* <DEDUP_REMOVED lines=8> */
[----:B-1----:R1:W-:Y:S04]  /*42e0*/  STG.E.128 desc[UR16][R48.64], R120 ;  /* 0x0000007830007986 */ /* 0x0023e8000c101d10 */
[----:B0-----:R1:W-:Y:S04]  /*42f0*/  STG.E.128 desc[UR16][R48.64+0x200], R124 ;  /* 0x0002007c30007986 */ /* 0x0013e8000c101d10 */
        /* <DEDUP_REMOVED lines=22> */
[----:B------:R2:W-:Y:S04]  /*4460*/  STS.128 [R41], R68 ;  /* 0x0000004429007388 */ /* 0x0005e80000000c00 */
[----:B------:R-:W-:Y:S01]  /*4470*/  STS.128 [R41+0x10], R72 ;  /* 0x0000104829007388 */ /* 0x000fe20000000c00 */
[----:B0-----:R-:W-:-:S03]  /*4480*/  IMAD.WIDE.U32 R96, R100, UR18, R158 ;  /* 0x0000001264607c25 */ /* 0x001fc6000f8e009e */
[----:B------:R-:W-:Y:S01]  /*4490*/  STS.128 [R41+0x20], R76 ;  /* 0x0000204c29007388 */ /* 0x000fe20000000c00 */
[----:B------:R-:W-:-:S03]  /*44a0*/  IMAD R97, R101, UR18, R97 ;  /* 0x0000001265617c24 */ /* 0x000fc6000f8e0261 */
[----:B------:R-:W-:Y:S01]  /*44b0*/  STS.128 [R41+0x30], R80 ;  /* 0x0000305029007388 */ /* 0x000fe20000000c00 */
[----:B------:R-:W-:-:S03]  /*44c0*/  NOP ;  /* 0x0000000000007918 */ /* 0x000fc60000000000 */
[----:B-1----:R-:W0:Y:S01]  /*44d0*/  LDS.128 R48, [R40] ;  /* 0x0000000028307984 */ /* 0x002e220000000c00 */
[----:B--2---:R-:W-:-:S03]  /*44e0*/  IMAD.WIDE.U32 R68, R0, R102, R96 ;  /* 0x0000006600447225 */ /* 0x004fc600078e0060 */
[----:B------:R-:W1:Y:S01]  /*44f0*/  LDS.128 R84, [R40+0x200] ;  /* 0x0002000028547984 */ /* 0x000e620000000c00 */
[----:B------:R-:W-:Y:S01]  /*4500*/  IMAD R69, R0, R103, R69 ;  /* 0x0000006700457224 */ /* 0x000fe200078e0245 */
        /* <DEDUP_REMOVED lines=9> */
.L_x_8107:
[----:B0-----:R-:W-:Y:S01]  /*45a0*/  FFMA.FTZ R68, R56, R161, R99 ;  /* 0x000000a138447223 */ /* 0x001fe20000010063 */
[----:B------:R-:W0:Y:S01]  /*45b0*/  LDCU UR4, c[0x0][0x38c] ;  /* 0x00007180ff0477ac */ /* 0x000e220008000800 */
[----:B------:R-:W-:Y:S02]  /*45c0*/  CS2R R50, SRZ ;  /* 0x0000000000327805 */ /* 0x000fe4000001ff00 */
[----:B-1----:R-:W-:Y:S01]  /*45d0*/  CS2R R48, SRZ ;  /* 0x0000000000307805 */ /* 0x002fe2000001ff00 */
        /* <DEDUP_REMOVED lines=38> */
[----:B------:R-:W-:Y:S01]  /*4840*/  HFMA2 R51, -RZ, RZ, 0, 0 ;  /* 0x00000000ff337431 */ /* 0x000fe200000001ff */
[----:B------:R-:W-:Y:S01]  /*4850*/  IADD3 R124, P1, PT, R158, R142, RZ ;  /* 0x0000008e9e7c7210 */ /* 0x000fe20007f3e0ff */
[----:B------:R-:W1:Y:S01]  /*4860*/  LDCU UR9, c[0x0][0x394] ;  /* 0x00007280ff0977ac */ /* 0x000e620008000800 */
[----:B------:R-:W-:Y:S02]  /*4870*/  SHF.L.U32 R176, R134, 0x8, RZ ;  /* 0x0000000886b07819 */ /* 0x000fe400000006ff */
[----:B------:R-:W-:Y:S01]  /*4880*/  ISETP.EQ.AND P0, PT, R148, RZ, P0 ;  /* 0x000000ff9400720c */ /* 0x000fe20000702270 */
[----:B------:R-:W2:Y:S01]  /*4890*/  LDC.64 R120, c[0x0][0x440] ;  /* 0x00011000ff787b82 */ /* 0x000ea20000000a00 */
[----:B------:R-:W-:Y:S01]  /*48a0*/  IADD3 R217, PT, PT, R158, R148, RZ ;  /* 0x000000949ed97210 */ /* 0x000fe20007ffe0ff */
[----:B------:R-:W3:Y:S01]  /*48b0*/  LDCU UR12, c[0x0][0x38c] ;  /* 0x00007180ff0c77ac */ /* 0x000ee20008000800 */
[----:B------:R-:W-:-:S02]  /*48c0*/  LOP3.LUT R176, R176, 0x100, RZ, 0xc0, !PT ;  /* 0x00000100b0b07812 */ /* 0x000fc400078ec0ff */
[----:B------:R-:W-:Y:S01]  /*48d0*/  IADD3.X R125, PT, PT, RZ, R38, RZ, P1, !PT ;  /* 0x00000026ff7d7210 */ /* 0x000fe20000ffe4ff */
[----:B------:R-:W4:Y:S02]  /*48e0*/  LDCU UR8, c[0x0][0x388] ;  /* 0x00007100ff0877ac */ /* 0x000f240008000800 */
[----:B------:R-:W0:Y:S01]  /*48f0*/  LDC.64 R118, c[0x0][0x3a8] ;  /* 0x0000ea00ff767b82 */ /* 0x000e220000000a00 */
[----:B------:R-:W0:Y:S01]  /*4900*/  LDCU.64 UR10, c[0x0][0x538] ;  /* 0x0000a700ff0a77ac */ /* 0x000e220008000a00 */
[----:B------:R-:W-:-:S06]  /*4910*/  UMOV UR4, URZ ;  /* 0x000000ff00047c82 */ /* 0x000fcc0008000000 */
[----:B------:R-:W0:Y:S08]  /*4920*/  LDC.64 R116, c[0x0][0x450] ;  /* 0x00011400ff747b82 */ /* 0x000e300000000a00 */
[----:B------:R-:W0:Y:S08]  /*4930*/  LDC.64 R114, c[0x0][0x3e0] ;  /* 0x0000f800ff727b82 */ /* 0x000e300000000a00 */
[----:B-1-34-:R-:W0:Y:S02]  /*4940*/  LDC.64 R112, c[0x0][0x4d0] ;  /* 0x00013400ff707b82 */ /* 0x01ae240000000a00 */
.L_x_8146:
        /* <DEDUP_REMOVED lines=23> */
[----:B------:R-:W-:Y:S01]  /*4ac0*/  ISETP.NE.AND P2, PT, R148, RZ, PT ;  /* 0x000000ff9400720c */ /* 0x000fe20003f45270 */
[----:B-1-3--:R1:W-:Y:S04]  /*4ad0*/  STS.128 [R40], R96 ;  /* 0x0000006028007388 */ /* 0x00a3e80000000c00 */
[----:B----4-:R-:W-:Y:S04]  /*4ae0*/  STS.128 [R40+0x200], R100 ;  /* 0x0002006428007388 */ /* 0x010fe80000000c00 */
[----:B-----5:R-:W-:Y:S04]  /*4af0*/  STS.128 [R40+0x400], R104 ;  /* 0x0004006828007388 */ /* 0x020fe80000000c00 */
[----:B------:R-:W-:Y:S01]  /*4b00*/  STS.128 [R40+0x600], R108 ;  /* 0x0006006c28007388 */ /* 0x000fe20000000c00 */
[----:B------:R-:W-:-:S03]  /*4b10*/  NOP ;  /* 0x0000000000007918 */ /* 0x000fc60000000000 */
[----:B------:R3:W4:Y:S01]  /*4b20*/  LDG.E R200, desc[UR16][R172.64] ;  /* 0x00000010acc87981 */ /* 0x000722000c1e1900 */
[----:B------:R-:W-:Y:S01]  /*4b30*/  UMOV UR6, 0x400 ;  /* 0x0000040000067882 */ /* 0x000fe20000000000 */
[----:B-1----:R-:W-:Y:S01]  /*4b40*/  IADD3 R96, PT, PT, R176, UR4, RZ ;  /* 0x00000004b0607c10 */ /* 0x002fe2000fffe0ff */
[----:B0-----:R-:W-:Y:S01]  /*4b50*/  ULEA UR6, UR7, UR6, 0x18 ;  /* 0x0000000607067291 */ /* 0x001fe2000f8ec0ff */
[C---:B------:R-:W-:Y:S01]  /*4b60*/  @P2 IADD3 R96, PT, PT, R148.reuse, 0x200, RZ ;  /* 0x0000020094602810 */ /* 0x040fe20007ffe0ff */
[----:B------:R-:W0:Y:S01]  /*4b70*/  LDS.128 R100, [R41+0x10] ;  /* 0x0000100029647984 */ /* 0x000e220000000c00 */
[----:B------:R-:W-:Y:S01]  /*4b80*/  ISETP.NE.AND P1, PT, R148, 0x1f, PT ;  /* 0x0000001f9400780c */ /* 0x000fe20003f25270 */
[----:B------:R-:W-:Y:S01]  /*4b90*/  FMUL.FTZ R185, R56, R47 ;  /* 0x0000002f38b97220 */ /* 0x000fe20000410000 */
[----:B------:R-:W-:Y:S01]  /*4ba0*/  FMUL.FTZ R187, R60, R131 ;  /* 0x000000833cbb7220 */ /* 0x000fe20000410000 */
[----:B------:R-:W1:Y:S01]  /*4bb0*/  LDS.128 R104, [R41+0x20] ;  /* 0x0000200029687984 */ /* 0x000e620000000c00 */
[----:B---3--:R-:W-:Y:S01]  /*4bc0*/  LEA R172, R96, UR6, 0x2 ;  /* 0x0000000660ac7c11 */ /* 0x008fe2000f8e10ff */
[----:B------:R-:W-:Y:S01]  /*4bd0*/  FMUL.FTZ R186, R55, R44 ;  /* 0x0000002c37ba7220 */ /* 0x000fe20000410000 */
[----:B------:R-:W-:Y:S01]  /*4be0*/  FMUL.FTZ R188, R57, R46 ;  /* 0x0000002e39bc7220 */ /* 0x000fe20000410000 */
[----:B------:R-:W3:Y:S01]  /*4bf0*/  LDS.128 R96, [R41] ;  /* 0x0000000029607984 */ /* 0x000ee20000000c00 */
[----:B------:R-:W-:Y:S01]  /*4c00*/  FMUL.FTZ R190, R61, R130 ;  /* 0x000000823dbe7220 */ /* 0x000fe20000410000 */
[----:B--2---:R-:W-:Y:S01]  /*4c10*/  FMUL.FTZ R126, R177, 1.4426950216293334961 ;  /* 0x3fb8aa3bb17e7820 */ /* 0x004fe20000410000 */
[----:B------:R-:W-:Y:S01]  /*4c20*/  FMUL.FTZ R189, R62, R133 ;  /* 0x000000853ebd7220 */ /* 0x000fe20000410000 */
[----:B------:R-:W2:Y:S01]  /*4c30*/  LDS.128 R108, [R41+0x30] ;  /* 0x00003000296c7984 */ /* 0x000ea20000000c00 */
[----:B------:R-:W-:Y:S01]  /*4c40*/  FMUL.FTZ R191, R64, R135 ;  /* 0x0000008740bf7220 */ /* 0x000fe20000410000 */
[C---:B------:R-:W-:Y:S01]  /*4c50*/  FMUL.FTZ R207, R126.reuse, R43 ;  /* 0x0000002b7ecf7220 */ /* 0x040fe20000410000 */
[C---:B------:R-:W-:Y:S01]  /*4c60*/  FMUL.FTZ R196, R126.reuse, R42 ;  /* 0x0000002a7ec47220 */ /* 0x040fe20000410000 */
[C---:B------:R-:W-:Y:S01]  /*4c70*/  FMUL.FTZ R201, R126.reuse, R45 ;  /* 0x0000002d7ec97220 */ /* 0x040fe20000410000 */
        /* <DEDUP_REMOVED lines=14> */
[----:B------:R-:W0:Y:S01]  /*4d60*/  MUFU.EX2 R196, R196 ;  /* 0x000000c400c47308 */ /* 0x000e220000000800 */
[----:B------:R-:W-:Y:S01]  /*4d70*/  FMUL.FTZ R193, R66, R137 ;  /* 0x0000008942c17220 */ /* 0x000fe20000410000 */
[----:B------:R-:W-:Y:S01]  /*4d80*/  FMUL.FTZ R127, R52, R43 ;  /* 0x0000002b347f7220 */ /* 0x000fe20000410000 */
[----:B-----5:R5:W-:Y:S01]  /*4d90*/  STS [R172+0x12c8], R207 ;  /* 0x0012c8cfac007388 */ /* 0x020be20000000800 */
[----:B------:R-:W2:Y:S01]  /*4da0*/  MUFU.EX2 R201, R201 ;  /* 0x000000c900c97308 */ /* 0x000ea20000000800 */
[----:B------:R-:W-:Y:S01]  /*4db0*/  FMUL.FTZ R174, R53, R42 ;  /* 0x0000002a35ae7220 */ /* 0x000fe20000410000 */
[----:B------:R-:W-:Y:S01]  /*4dc0*/  FMUL.FTZ R175, R54, R45 ;  /* 0x0000002d36af7220 */ /* 0x000fe20000410000 */
[----:B------:R-:W-:Y:S01]  /*4dd0*/  FMUL.FTZ R197, R58, R129 ;  /* 0x000000813ac57220 */ /* 0x000fe20000410000 */
[----:B------:R-:W2:Y:S01]  /*4de0*/  MUFU.EX2 R218, R218 ;  /* 0x000000da00da7308 */ /* 0x000ea20000000800 */
[----:B------:R-:W-:Y:S01]  /*4df0*/  FMUL.FTZ R192, R59, R128 ;  /* 0x000000803bc07220 */ /* 0x000fe20000410000 */
[----:B------:R-:W-:Y:S01]  /*4e00*/  FMUL.FTZ R202, R63, R132 ;  /* 0x000000843fca7220 */ /* 0x000fe20000410000 */
[----:B------:R-:W-:Y:S01]  /*4e10*/  FMUL.FTZ R126, R65, R136 ;  /* 0x00000088417e7220 */ /* 0x000fe20000410000 */
[----:B------:R-:W4:Y:S01]  /*4e20*/  MUFU.EX2 R215, R215 ;  /* 0x000000d700d77308 */ /* 0x000f220000000800 */
[----:B------:R-:W-:Y:S01]  /*4e30*/  FMUL.FTZ R208, R67, R138 ;  /* 0x0000008a43d07220 */ /* 0x000fe20000410000 */
[----:B0-----:R-:W-:Y:S01]  /*4e40*/  FMUL.FTZ R224, R100, R185 ;  /* 0x000000b964e07220 */ /* 0x001fe20000410000 */
[----:B-1----:R-:W-:Y:S01]  /*4e50*/  FMUL.FTZ R185, R104, R187 ;  /* 0x000000bb68b97220 */ /* 0x002fe20000410000 */
[----:B------:R-:W0:Y:S01]  /*4e60*/  MUFU.EX2 R222, R222 ;  /* 0x000000de00de7308 */ /* 0x000e220000000800 */
[----:B------:R-:W-:Y:S01]  /*4e70*/  BSSY.RECONVERGENT B0, `(.L_x_8109) ;  /* 0x0000035000007945 */ /* 0x000fe20003800200 */
[----:B---3--:R-:W-:Y:S01]  /*4e80*/  FMUL.FTZ R223, R99, R186 ;  /* 0x000000ba63df7220 */ /* 0x008fe20000410000 */
[----:B------:R-:W-:Y:S01]  /*4e90*/  FMUL.FTZ R219, R101, R188 ;  /* 0x000000bc65db7220 */ /* 0x000fe20000410000 */
[----:B------:R-:W1:Y:S01]  /*4ea0*/  MUFU.EX2 R220, R220 ;  /* 0x000000dc00dc7308 */ /* 0x000e620000000800 */
[----:B------:R-:W-:Y:S01]  /*4eb0*/  FMUL.FTZ R187, R105, R190 ;  /* 0x000000be69bb7220 */ /* 0x000fe20000410000 */
[----:B------:R-:W-:Y:S01]  /*4ec0*/  FMUL.FTZ R186, R106, R189 ;  /* 0x000000bd6aba7220 */ /* 0x000fe20000410000 */
[----:B--2---:R-:W-:Y:S01]  /*4ed0*/  FMUL.FTZ R188, R108, R191 ;  /* 0x000000bf6cbc7220 */ /* 0x004fe20000410000 */
        /* <DEDUP_REMOVED lines=28> */
[-C--:B-----5:R-:W-:Y:S01]  /*50a0*/  FMUL.FTZ R172, R166, R200.reuse ;  /* 0x000000c8a6ac7220 */ /* 0x0a0fe20000410000 */
[-C--:B------:R-:W-:Y:S01]  /*50b0*/  FMUL.FTZ R227, R165, R200.reuse ;  /* 0x000000c8a5e37220 */ /* 0x080fe20000410000 */
[-C--:B------:R-:W-:Y:S01]  /*50c0*/  FMUL.FTZ R206, R164, R200.reuse ;  /* 0x000000c8a4ce7220 */ /* 0x080fe20000410000 */
[-C--:B------:R-:W-:Y:S01]  /*50d0*/  FMUL.FTZ R205, R169, R200.reuse ;  /* 0x000000c8a9cd7220 */ /* 0x080fe20000410000 */
[-C--:B------:R-:W-:Y:S01]  /*50e0*/  FMUL.FTZ R204, R168, R200.reuse ;  /* 0x000000c8a8cc7220 */ /* 0x080fe20000410000 */
[-C--:B------:R-:W-:Y:S01]  /*50f0*/  FMUL.FTZ R203, R171, R200.reuse ;  /* 0x000000c8abcb7220 */ /* 0x080fe20000410000 */
[----:B------:R-:W-:Y:S01]  /*5100*/  FMUL.FTZ R200, R170, R200 ;  /* 0x000000c8aac87220 */ /* 0x000fe20000410000 */
[----:B0123--:R-:W-:Y:S06]  /*5110*/  @P1 BRA `(.L_x_8110) ;  /* 0x0000000000241947 */ /* 0x00ffec0003800000 */
        /* <DEDUP_REMOVED lines=9> */
.L_x_8110:
[----:B------:R0:W1:Y:S02]  /*51b0*/  LDS R229, [R14+UR5+0x1acc] ;  /* 0x001acc050ee57984 */ /* 0x0000640008000800 */
.L_x_8111:
[----:B------:R-:W-:Y:S05]  /*51c0*/  BSYNC.RECONVERGENT B0 ;  /* 0x0000000000007941 */ /* 0x000fea0003800200 */
.L_x_8109:
        /* <DEDUP_REMOVED lines=39> */
[----:B------:R-:W-:Y:S01]  /*5440*/  FFMA.FTZ R127, R220, R126, R197 ;  /* 0x0000007edc7f7223 */ /* 0x000fe200000100c5 */
[----:B------:R-:W-:Y:S01]  /*5450*/  FMUL.FTZ R126, R207, R196 ;  /* 0x000000c4cf7e7220 */ /* 0x000fe20000410000 */
[C---:B------:R-:W-:Y:S01]  /*5460*/  FMUL.FTZ R175, R215.reuse, R202 ;  /* 0x000000cad7af7220 */ /* 0x040fe20000410000 */
[----:B------:R-:W-:Y:S01]  /*5470*/  FFMA.FTZ R202, R215, R174, R216 ;  /* 0x000000aed7ca7223 */ /* 0x000fe200000100d8 */
[----:B------:R-:W-:Y:S01]  /*5480*/  FFMA.FTZ R174, R199, R127, R192 ;  /* 0x0000007fc7ae7223 */ /* 0x000fe200000100c0 */
[C---:B------:R-:W-:Y:S01]  /*5490*/  FMUL.FTZ R127, R201.reuse, R126 ;  /* 0x0000007ec97f7220 */ /* 0x040fe20000410000 */
        /* <DEDUP_REMOVED lines=24> */
[----:B------:R-:W3:Y:S01]  /*5620*/  SHFL.UP PT, R174, R175, 0x1, RZ ;  /* 0x04200000afae7989 */ /* 0x000ee200000e00ff */
        /* <DEDUP_REMOVED lines=10> */
[----:B------:R-:W-:-:S05]  /*56d0*/  FMUL.FTZ R228, R178, R127 ;  /* 0x0000007fb2e47220 */ /* 0x000fca0000410000 */
[----:B------:R-:W5:Y:S01]  /*56e0*/  SHFL.UP PT, R127, R228, 0x1, RZ ;  /* 0x04200000e47f7989 */ /* 0x000f6200000e00ff */
[----:B---3--:R-:W-:-:S05]  /*56f0*/  FFMA.FTZ R174, R228, R174, R175 ;  /* 0x000000aee4ae7223 */ /* 0x008fca00000100af */
[----:B------:R-:W-:-:S05]  /*5700*/  FSEL R175, R175, R174, !P1 ;  /* 0x000000aeafaf7208 */ /* 0x000fca0004800000 */
[----:B------:R-:W3:Y:S01]  /*5710*/  SHFL.UP PT, R126, R175, 0x2, RZ ;  /* 0x04400000af7e7989 */ /* 0x000ee200000e00ff */
[C---:B-1----:R-:W-:Y:S01]  /*5720*/  @!P3 FFMA.FTZ R231, R226.reuse, R202, R231 ;  /* 0x000000cae2e7b223 */ /* 0x042fe200000100e7 */
[----:B--2---:R-:W-:-:S04]  /*5730*/  @!P3 FMUL.FTZ R174, R226, R233 ;  /* 0x000000e9e2aeb220 */ /* 0x004fc80000410000 */
[----:B------:R-:W1:Y:S01]  /*5740*/  SHFL.DOWN PT, R202, R231, 0x4, 0x1f ;  /* 0x08801f00e7ca7f89 */ /* 0x000e6200000e0000 */
[----:B------:R-:W-:Y:S01]  /*5750*/  @!P3 MOV R226, R174 ;  /* 0x000000ae00e2b202 */ /* 0x000fe20000000f00 */
[----:B-----5:R-:W-:Y:S01]  /*5760*/  @P1 FMUL.FTZ R228, R228, R127 ;  /* 0x0000007fe4e41220 */ /* 0x020fe20000410000 */
[----:B------:R-:W-:-:S03]  /*5770*/  ISETP.GT.U32.AND P3, PT, R18, 0x1b, PT ;  /* 0x0000001b1200780c */ /* 0x000fc60003f64070 */
[----:B------:R-:W2:Y:S01]  /*5780*/  SHFL.DOWN PT, R235, R226, 0x4, 0x1f ;  /* 0x08801f00e2eb7f89 */ /* 0x000ea200000e0000 */
[----:B------:R-:W-:-:S03]  /*5790*/  ISETP.GE.AND P1, PT, R39, 0x2, PT ;  /* 0x000000022700780c */ /* 0x000fc60003f26270 */
[----:B------:R-:W5:Y:S01]  /*57a0*/  SHFL.UP PT, R127, R228, 0x2, RZ ;  /* 0x04400000e47f7989 */ /* 0x000f6200000e00ff */
[----:B---3--:R-:W-:-:S05]  /*57b0*/  FFMA.FTZ R126, R228, R126, R175 ;  /* 0x0000007ee47e7223 */ /* 0x008fca00000100af */
[----:B------:R-:W-:Y:S01]  /*57c0*/  FSEL R233, R175, R126, !P1 ;  /* 0x0000007eafe97208 */ /* 0x000fe20004800000 */
[----:B-1----:R-:W-:Y:S01]  /*57d0*/  @!P3 FFMA.FTZ R231, R226, R202, R231 ;  /* 0x000000cae2e7b223 */ /* 0x002fe200000100e7 */
[----:B------:R-:W-:-:S03]  /*57e0*/  MOV R175, RZ ;  /* 0x000000ff00af7202 */ /* 0x000fc60000000f00 */
[----:B------:R-:W1:Y:S04]  /*57f0*/  SHFL.UP PT, R126, R233, 0x4, RZ ;  /* 0x04800000e97e7989 */ /* 0x000e6800000e00ff */
[----:B------:R-:W3:Y:S01]  /*5800*/  SHFL.DOWN PT, R230, R231, 0x8, 0x1f ;  /* 0x09001f00e7e67f89 */ /* 0x000ee200000e0000 */
[----:B--2---:R-:W-:Y:S01]  /*5810*/  @!P3 FMUL.FTZ R174, R226, R235 ;  /* 0x000000ebe2aeb220 */ /* 0x004fe20000410000 */
[----:B-----5:R-:W-:-:S04]  /*5820*/  @P1 FMUL.FTZ R228, R228, R127 ;  /* 0x0000007fe4e41220 */ /* 0x020fc80000410000 */
[----:B------:R-:W-:Y:S01]  /*5830*/  @!P3 MOV R226, R174 ;  /* 0x000000ae00e2b202 */ /* 0x000fe20000000f00 */
[----:B------:R-:W-:Y:S01]  /*5840*/  HFMA2 R174, -RZ, RZ, 1.875, 0 ;  /* 0x3f800000ffae7431 */ /* 0x000fe200000001ff */
[----:B------:R-:W-:Y:S01]  /*5850*/  ISETP.GE.AND P1, PT, R16, UR9, PT ;  /* 0x0000000910007c0c */ /* 0x000fe2000bf26270 */
[----:B------:R-:W2:Y:S01]  /*5860*/  SHFL.UP PT, R127, R228, 0x4, RZ ;  /* 0x04800000e47f7989 */ /* 0x000ea200000e00ff */
[----:B------:R-:W-:Y:S02]  /*5870*/  ISETP.GE.AND P3, PT, R39, 0x4, PT ;  /* 0x000000042700780c */ /* 0x000fe40003f66270 */
[----:B------:R-:W-:Y:S01]  /*5880*/  ISETP.NE.OR P1, PT, R148, RZ, P1 ;  /* 0x000000ff9400720c */ /* 0x000fe20000f25670 */
[----:B------:R-:W5:Y:S01]  /*5890*/  SHFL.DOWN PT, R235, R226, 0x8, 0x1f ;  /* 0x09001f00e2eb7f89 */ /* 0x000f6200000e0000 */
[----:B-1----:R-:W-:Y:S01]  /*58a0*/  FFMA.FTZ R126, R228, R126, R233 ;  /* 0x0000007ee47e7223 */ /* 0x002fe200000100e9 */
[----:B---3--:R-:W-:-:S04]  /*58b0*/  @!P4 FFMA.FTZ R231, R226, R230, R231 ;  /* 0x000000e6e2e7c223 */ /* 0x008fc800000100e7 */
[----:B------:R-:W-:-:S06]  /*58c0*/  FSEL R233, R233, R126, !P3 ;  /* 0x0000007ee9e97208 */ /* 0x000fcc0005800000 */
[----:B------:R-:W-:Y:S01]  /*58d0*/  @!P1 LDS.64 R174, [UR7+0x1b48] ;  /* 0x001b4807ffae9984 */ /* 0x000fe20008000a00 */
[----:B------:R-:W-:-:S03]  /*58e0*/  ISETP.GE.AND P1, PT, R39, 0x8, PT ;  /* 0x000000082700780c */ /* 0x000fc60003f26270 */
[----:B------:R-:W1:Y:S01]  /*58f0*/  SHFL.UP PT, R126, R233, 0x8, RZ ;  /* 0x05000000e97e7989 */ /* 0x000e6200000e00ff */
[----:B--2---:R-:W-:-:S03]  /*5900*/  @P3 FMUL.FTZ R228, R228, R127 ;  /* 0x0000007fe4e43220 */ /* 0x004fc60000410000 */
[----:B------:R-:W2:Y:S01]  /*5910*/  SHFL.DOWN PT, R230, R231, 0x10, 0x1f ;  /* 0x0a001f00e7e67f89 */ /* 0x000ea200000e0000 */
[----:B------:R-:W-:Y:S01]  /*5920*/  ISETP.GT.U32.AND P3, PT, R18, 0xf, PT ;  /* 0x0000000f1200780c */ /* 0x000fe20003f64070 */
[----:B-----5:R-:W-:Y:S02]  /*5930*/  @!P4 FMUL.FTZ R202, R226, R235 ;  /* 0x000000ebe2cac220 */ /* 0x020fe40000410000 */
[----:B------:R-:W3:Y:S03]  /*5940*/  SHFL.UP PT, R127, R228, 0x8, RZ ;  /* 0x05000000e47f7989 */ /* 0x000ee600000e00ff */
[----:B------:R-:W-:-:S05]  /*5950*/  @!P4 MOV R226, R202 ;  /* 0x000000ca00e2c202 */ /* 0x000fca0000000f00 */
[----:B------:R-:W5:Y:S01]  /*5960*/  SHFL.DOWN PT, R237, R226, 0x10, 0x1f ;  /* 0x0a001f00e2ed7f89 */ /* 0x000f6200000e0000 */
[----:B-1----:R-:W-:-:S05]  /*5970*/  FFMA.FTZ R126, R228, R126, R233 ;  /* 0x0000007ee47e7223 */ /* 0x002fca00000100e9 */
[----:B------:R-:W-:Y:S01]  /*5980*/  FSEL R235, R233, R126, !P1 ;  /* 0x0000007ee9eb7208 */ /* 0x000fe20004800000 */
[----:B--2---:R-:W-:Y:S01]  /*5990*/  @!P3 FFMA.FTZ R231, R226, R230, R231 ;  /* 0x000000e6e2e7b223 */ /* 0x004fe200000100e7 */
[----:B---3--:R-:W-:-:S03]  /*59a0*/  @P1 FMUL.FTZ R228, R228, R127 ;  /* 0x0000007fe4e41220 */ /* 0x008fc60000410000 */
[----:B------:R-:W1:Y:S01]  /*59b0*/  SHFL.UP PT, R126, R235, 0x10, RZ ;  /* 0x06000000eb7e7989 */ /* 0x000e6200000e00ff */
[----:B------:R-:W-:-:S03]  /*59c0*/  ISETP.GE.AND P1, PT, R39, 0x10, PT ;  /* 0x000000102700780c */ /* 0x000fc60003f26270 */
[----:B------:R-:W2:Y:S01]  /*59d0*/  SHFL.UP PT, R127, R228, 0x10, RZ ;  /* 0x06000000e47f7989 */ /* 0x000ea200000e00ff */
[----:B-----5:R-:W-:-:S03]  /*59e0*/  @!P3 FMUL.FTZ R202, R226, R237 ;  /* 0x000000ede2cab220 */ /* 0x020fc60000410000 */
[----:B------:R-:W-:Y:S02]  /*59f0*/  SHFL.DOWN PT, R233, R231, 0x1, 0x1f ;  /* 0x08201f00e7e97f89 */ /* 0x000fe400000e0000 */
[----:B------:R-:W-:Y:S02]  /*5a00*/  @!P3 MOV R226, R202 ;  /* 0x000000ca00e2b202 */ /* 0x000fe40000000f00 */
[----:B------:R-:W-:Y:S01]  /*5a10*/  SHFL.IDX PT, R237, R175, RZ, 0x1f ;  /* 0x00001fffafed7589 */ /* 0x000fe200000e0000 */
[----:B------:R-:W-:-:S03]  /*5a20*/  ISETP.NE.AND P3, PT, R148, 0x1f, PT ;  /* 0x0000001f9400780c */ /* 0x000fc60003f65270 */
[----:B------:R-:W3:Y:S01]  /*5a30*/  SHFL.DOWN PT, R202, R226, 0x1, 0x1f ;  /* 0x08201f00e2ca7f89 */ /* 0x000ee200000e0000 */
[C---:B-1----:R-:W-:Y:S01]  /*5a40*/  FFMA.FTZ R126, R228.reuse, R126, R235 ;  /* 0x0000007ee47e7223 */ /* 0x042fe200000100eb */
[----:B--2---:R-:W-:-:S04]  /*5a50*/  @P1 FMUL.FTZ R228, R228, R127 ;  /* 0x0000007fe4e41220 */ /* 0x004fc80000410000 */
[----:B------:R-:W-:Y:S01]  /*5a60*/  FSEL R235, R235, R126, !P1 ;  /* 0x0000007eebeb7208 */ /* 0x000fe20004800000 */
[----:B------:R-:W-:Y:S01]  /*5a70*/  IMAD.WIDE.U32 R126, R112, UR4, R124 ;  /* 0x00000004707e7c25 */ /* 0x000fe2000f8e007c */
[----:B------:R-:W-:Y:S04]  /*5a80*/  SHFL.UP PT, R228, R228, 0x1, RZ ;  /* 0x04200000e4e47989 */ /* 0x000fe800000e00ff */
[----:B------:R-:W-:Y:S01]  /*5a90*/  SHFL.UP PT, R235, R235, 0x1, RZ ;  /* 0x04200000ebeb7989 */ /* 0x000fe200000e00ff */
[----:B---3--:R-:W-:-:S04]  /*5aa0*/  @P3 FFMA.FTZ R237, R202, R237, R233 ;  /* 0x000000edcaed3223 */ /* 0x008fc800000100e9 */
[----:B------:R-:W-:-:S04]  /*5ab0*/  FFMA.FTZ R200, R237, R229, R200 ;  /* 0x000000e5edc87223 */ /* 0x000fc800000100c8 */
[----:B------:R-:W-:-:S04]  /*5ac0*/  FFMA.FTZ R202, R178, R200, R203 ;  /* 0x000000c8b2ca7223 */ /* 0x000fc800000100cb */
[----:B------:R-:W-:-:S04]  /*5ad0*/  FFMA.FTZ R203, R179, R202, R204 ;  /* 0x000000cab3cb7223 */ /* 0x000fc800000100cc */
[----:B------:R-:W-:-:S04]  /*5ae0*/  FFMA.FTZ R204, R180, R203, R205 ;  /* 0x000000cbb4cc7223 */ /* 0x000fc800000100cd */
[----:B------:R-:W-:-:S04]  /*5af0*/  FFMA.FTZ R205, R181, R204, R206 ;  /* 0x000000ccb5cd7223 */ /* 0x000fc800000100ce */
[----:B------:R-:W-:Y:S01]  /*5b00*/  FFMA.FTZ R206, R182, R205, R227 ;  /* 0x000000cdb6ce7223 */ /* 0x000fe200000100e3 */
[----:B------:R-:W-:-:S03]  /*5b10*/  IMAD R227, R113, UR4, R127 ;  /* 0x0000000471e37c24 */ /* 0x000fc6000f8e027f */
[----:B------:R-:W-:Y:S01]  /*5b20*/  FFMA.FTZ R127, R183, R206, R172 ;  /* 0x000000ceb77f7223 */ /* 0x000fe200000100ac */
[----:B------:R-:W-:-:S03]  /*5b30*/  LEA R172, P1, R126, UR10, 0x2 ;  /* 0x0000000a7eac7c11 */ /* 0x000fc6000f8210ff */
[----:B------:R-:W-:Y:S01]  /*5b40*/  FMUL.FTZ R240, R127, R130 ;  /* 0x000000827ff07220 */ /* 0x000fe20000410000 */
[----:B----4-:R-:W1:Y:S02]  /*5b50*/  SHFL.IDX PT, R230, R208, RZ, 0x1f ;  /* 0x00001fffd0e67589 */ /* 0x010e6400000e0000 */
[----:B-1----:R-:W-:-:S04]  /*5b60*/  @P2 FFMA.FTZ R230, R228, R230, R235 ;  /* 0x000000e6e4e62223 */ /* 0x002fc800000100eb */
[----:B------:R-:W-:Y:S01]  /*5b70*/  FFMA.FTZ R230, R207, R230, R212 ;  /* 0x000000e6cfe67223 */ /* 0x000fe200000100d4 */
[----:B------:R-:W-:Y:S01]  /*5b80*/  FFMA.FTZ R207, R184, R127, R173 ;  /* 0x0000007fb8cf7223 */ /* 0x000fe200000100ad */
[----:B------:R-:W-:Y:S02]  /*5b90*/  LEA.HI.X R173, R126, UR11, R227, 0x2, P1 ;  /* 0x0000000b7ead7c11 */ /* 0x000fe400088f14e3 */
[-C--:B------:R-:W-:Y:S01]  /*5ba0*/  FFMA.FTZ R228, R196, R230.reuse, R225 ;  /* 0x000000e6c4e47223 */ /* 0x080fe200000100e1 */
[----:B------:R-:W-:Y:S01]  /*5bb0*/  FFMA.FTZ R208, R194, R207, R209 ;  /* 0x000000cfc2d07223 */ /* 0x000fe200000100d1 */
[----:B------:R-:W-:Y:S01]  /*5bc0*/  FFMA.FTZ R227, R145, R230, RZ ;  /* 0x000000e691e37223 */ /* 0x000fe200000100ff */
[----:B------:R-:W-:Y:S01]  /*5bd0*/  FADD.FTZ R126, -R212, R230 ;  /* 0x000000e6d47e7221 */ /* 0x000fe20000010100 */
[----:B------:R-:W-:Y:S01]  /*5be0*/  FADD.FTZ R209, -R225, R228 ;  /* 0x000000e4e1d17221 */ /* 0x000fe20000010100 */
[----:B------:R-:W-:Y:S01]  /*5bf0*/  FFMA.FTZ R210, R199, R208, R210 ;  /* 0x000000d0c7d27223 */ /* 0x000fe200000100d2 */
[-C--:B------:R-:W-:Y:S01]  /*5c00*/  FFMA.FTZ R230, R144, R228.reuse, R227 ;  /* 0x000000e490e67223 */ /* 0x080fe200000100e3 */
[----:B------:R-:W-:Y:S01]  /*5c10*/  FFMA.FTZ R227, R201, R228, R214 ;  /* 0x000000e4c9e37223 */ /* 0x000fe200000100d6 */
[----:B------:R-:W-:Y:S01]  /*5c20*/  SHFL.IDX PT, R225, R226, RZ, 0x1f ;  /* 0x00001fffe2e17589 */ /* 0x000fe200000e0000 */
[----:B------:R-:W-:Y:S01]  /*5c30*/  FFMA.FTZ R212, R220, R210, R211 ;  /* 0x000000d2dcd47223 */ /* 0x000fe200000100d3 */
[----:B------:R-:W-:Y:S01]  /*5c40*/  FMUL.FTZ R234, R208, R128 ;  /* 0x00000080d0ea7220 */ /* 0x000fe20000410000 */
[----:B------:R-:W-:Y:S01]  /*5c50*/  FADD.FTZ R211, -R214, R227 ;  /* 0x000000e3d6d37221 */ /* 0x000fe20000010100 */
[----:B------:R-:W1:Y:S01]  /*5c60*/  SHFL.IDX PT, R228, R231, RZ, 0x1f ;  /* 0x00001fffe7e47589 */ /* 0x000e6200000e0000 */
[----:B------:R-:W-:Y:S01]  /*5c70*/  FFMA.FTZ R214, R222, R212, R213 ;  /* 0x000000d4ded67223 */ /* 0x000fe200000100d5 */
[-C--:B------:R-:W-:Y:S01]  /*5c80*/  FFMA.FTZ R232, R218, R227.reuse, R223 ;  /* 0x000000e3dae87223 */ /* 0x080fe200000100df */
[----:B------:R-:W-:Y:S01]  /*5c90*/  FFMA.FTZ R227, R147, R227, R230 ;  /* 0x000000e393e37223 */ /* 0x000fe200000100e6 */
[----:B------:R-:W-:Y:S01]  /*5ca0*/  FMUL.FTZ R236, R59, R234 ;  /* 0x000000ea3bec7220 */ /* 0x000fe20000410000 */
[C---:B------:R-:W-:Y:S01]  /*5cb0*/  FFMA.FTZ R216, R215.reuse, R214, R216 ;  /* 0x000000d6d7d87223 */ /* 0x040fe200000100d8 */
[-C--:B------:R-:W-:Y:S01]  /*5cc0*/  FFMA.FTZ R229, R215, R232.reuse, R224 ;  /* 0x000000e8d7e57223 */ /* 0x080fe200000100e0 */
        /* <DEDUP_REMOVED lines=14> */
[----:B------:R-:W-:Y:S01]  /*5db0*/  FMUL.FTZ R195, R196, R43 ;  /* 0x0000002bc4c37220 */ /* 0x000fe20000410000 */
[-C--:B------:R-:W-:Y:S01]  /*5dc0*/  FFMA.FTZ R224, R194, R201.reuse, R185 ;  /* 0x000000c9c2e07223 */ /* 0x080fe200000100b9 */
[----:B------:R-:W-:Y:S01]  /*5dd0*/  FFMA.FTZ R222, R162, R201, R199 ;  /* 0x000000c9a2de7223 */ /* 0x000fe200000100c7 */
[----:B------:R-:W-:Y:S01]  /*5de0*/  FMUL.FTZ R220, R198, R42 ;  /* 0x0000002ac6dc7220 */ /* 0x000fe20000410000 */
[----:B------:R-:W-:Y:S01]  /*5df0*/  FFMA.FTZ R194, R126, R195, RZ ;  /* 0x000000c37ec27223 */ /* 0x000fe200000100ff */
[C---:B-1----:R-:W-:Y:S01]  /*5e00*/  FFMA.FTZ R175, R225.reuse, R175, R228 ;  /* 0x000000afe1af7223 */ /* 0x042fe200000100e4 */
[----:B------:R-:W-:Y:S01]  /*5e10*/  FMUL.FTZ R174, R225, R174 ;  /* 0x000000aee1ae7220 */ /* 0x000fe20000410000 */
[----:B------:R-:W-:Y:S01]  /*5e20*/  FMUL.FTZ R199, R52, R195 ;  /* 0x000000c334c77220 */ /* 0x000fe20000410000 */
[----:B------:R-:W-:Y:S01]  /*5e30*/  FADD.FTZ R192, -R192, R201 ;  /* 0x000000c9c0c07221 */ /* 0x000fe20000010100 */
[-C--:B------:R-:W-:Y:S01]  /*5e40*/  FFMA.FTZ R195, R167, R224.reuse, R222 ;  /* 0x000000e0a7c37223 */ /* 0x080fe200000100de */
[----:B------:R-:W-:Y:S01]  /*5e50*/  FFMA.FTZ R184, R184, R224, R187 ;  /* 0x000000e0b8b87223 */ /* 0x000fe200000100bb */
[----:B------:R-:W-:Y:S01]  /*5e60*/  FADD.FTZ R185, -R185, R224 ;  /* 0x000000e0b9b97221 */ /* 0x000fe20000010100 */
[-C--:B------:R-:W-:Y:S01]  /*5e70*/  FMUL.FTZ R222, R53, R220.reuse ;  /* 0x000000dc35de7220 */ /* 0x080fe20000410000 */
[----:B------:R-:W-:Y:S01]  /*5e80*/  FFMA.FTZ R194, R209, R220, R194 ;  /* 0x000000dcd1c27223 */ /* 0x000fe200000100c2 */
[----:B------:R-:W-:Y:S01]  /*5e90*/  FMUL.FTZ R201, R218, R45 ;  /* 0x0000002ddac97220 */ /* 0x000fe20000410000 */
[----:B------:R-:W-:Y:S01]  /*5ea0*/  FMUL.FTZ R221, R214, R47 ;  /* 0x0000002fd6dd7220 */ /* 0x000fe20000410000 */
[----:B------:R-:W-:Y:S01]  /*5eb0*/  FMUL.FTZ R224, R216, R44 ;  /* 0x0000002cd8e07220 */ /* 0x000fe20000410000 */
[----:B------:R-:W-:Y:S01]  /*5ec0*/  FMUL.FTZ R225, R210, R129 ;  /* 0x00000081d2e17220 */ /* 0x000fe20000410000 */
[----:B------:R1:W-:Y:S01]  /*5ed0*/  @!P5 STS.64 [UR7+0x1b48], R174 ;  /* 0x001b48aeff00d988 */ /* 0x0003e20008000a07 */
[----:B------:R-:W-:Y:S01]  /*5ee0*/  FFMA.FTZ R194, R211, R201, R194 ;  /* 0x000000c9d3c27223 */ /* 0x000fe200000100c2 */
[----:B------:R-:W-:Y:S01]  /*5ef0*/  FMUL.FTZ R226, R55, R224 ;  /* 0x000000e037e27220 */ /* 0x000fe20000410000 */
[----:B------:R-:W-:Y:S01]  /*5f00*/  FMUL.FTZ R228, R56, R221 ;  /* 0x000000dd38e47220 */ /* 0x000fe20000410000 */
[----:B------:R2:W-:Y:S01]  /*5f10*/  STS [R20+0x850], R199 ;  /* 0x000850c714007388 */ /* 0x0005e20000000800 */
[----:B------:R-:W-:Y:S01]  /*5f20*/  FMUL.FTZ R220, R54, R201 ;  /* 0x000000c936dc7220 */ /* 0x000fe20000410000 */
[----:B------:R-:W-:Y:S01]  /*5f30*/  FMUL.FTZ R230, R212, R46 ;  /* 0x0000002ed4e67220 */ /* 0x000fe20000410000 */
[----:B------:R-:W-:Y:S01]  /*5f40*/  FFMA.FTZ R194, R213, R224, R194 ;  /* 0x000000e0d5c27223 */ /* 0x000fe200000100c2 */
[----:B------:R3:W-:Y:S01]  /*5f50*/  STS [R21+0x4], R222 ;  /* 0x000004de15007388 */ /* 0x0007e20000000800 */
[----:B------:R-:W-:Y:S01]  /*5f60*/  FMUL.FTZ R227, R207, R131 ;  /* 0x00000083cfe37220 */ /* 0x000fe20000410000 */
[----:B------:R-:W-:Y:S01]  /*5f70*/  FMUL.FTZ R232, R57, R230 ;  /* 0x000000e639e87220 */ /* 0x000fe20000410000 */
[----:B-1----:R-:W-:Y:S01]  /*5f80*/  FMUL.FTZ R174, R205, R132 ;  /* 0x00000084cdae7220 */ /* 0x002fe20000410000 */
[----:B------:R1:W-:Y:S01]  /*5f90*/  STS [R21+0xc], R226 ;  /* 0x00000ce215007388 */ /* 0x0003e20000000800 */
[----:B------:R-:W-:Y:S01]  /*5fa0*/  FMUL.FTZ R201, R204, R135 ;  /* 0x00000087ccc97220 */ /* 0x000fe20000410000 */
[----:B--2---:R-:W-:Y:S01]  /*5fb0*/  FMUL.FTZ R199, R206, R133 ;  /* 0x00000085cec77220 */ /* 0x004fe20000410000 */
[----:B------:R-:W-:Y:S01]  /*5fc0*/  FMUL.FTZ R175, R202, R137 ;  /* 0x00000089caaf7220 */ /* 0x000fe20000410000 */
[----:B------:R2:W-:Y:S01]  /*5fd0*/  STS [R21+0x10], R228 ;  /* 0x000010e415007388 */ /* 0x0005e20000000800 */
[----:B------:R-:W-:Y:S01]  /*5fe0*/  FMUL.FTZ R238, R60, R227 ;  /* 0x000000e33cee7220 */ /* 0x000fe20000410000 */
[----:B---3--:R-:W-:Y:S01]  /*5ff0*/  FMUL.FTZ R222, R58, R225 ;  /* 0x000000e13ade7220 */ /* 0x008fe20000410000 */
[----:B------:R-:W-:Y:S01]  /*6000*/  FMUL.FTZ R224, R64, R201 ;  /* 0x000000c940e07220 */ /* 0x000fe20000410000 */
[----:B------:R3:W-:Y:S01]  /*6010*/  STS [R21+0x8], R220 ;  /* 0x000008dc15007388 */ /* 0x0007e20000000800 */
[----:B------:R-:W-:Y:S01]  /*6020*/  FFMA.FTZ R183, R183, R184, R186 ;  /* 0x000000b8b7b77223 */ /* 0x000fe200000100ba */
[----:B-1----:R-:W-:Y:S01]  /*6030*/  FMUL.FTZ R226, R61, R240 ;  /* 0x000000f03de27220 */ /* 0x002fe20000410000 */
[----:B------:R-:W-:Y:S01]  /*6040*/  FADD.FTZ R187, -R187, R184 ;  /* 0x000000b8bbbb7221 */ /* 0x000fe20000010100 */
[----:B------:R1:W-:Y:S01]  /*6050*/  STS [R21+0x18], R222 ;  /* 0x000018de15007388 */ /* 0x0003e20000000800 */
[----:B------:R-:W-:Y:S01]  /*6060*/  FFMA.FTZ R184, R166, R184, R195 ;  /* 0x000000b8a6b87223 */ /* 0x000fe200000100c3 */
[----:B--2---:R-:W-:Y:S01]  /*6070*/  FMUL.FTZ R228, R62, R199 ;  /* 0x000000c73ee47220 */ /* 0x004fe20000410000 */
[-C--:B------:R-:W-:Y:S01]  /*6080*/  FFMA.FTZ R182, R182, R183.reuse, R189 ;  /* 0x000000b7b6b67223 */ /* 0x080fe200000100bd */
[----:B------:R2:W-:Y:S01]  /*6090*/  STS [R21+0x14], R232 ;  /* 0x000014e815007388 */ /* 0x0005e20000000800 */
[----:B------:R-:W-:Y:S01]  /*60a0*/  FADD.FTZ R186, -R186, R183 ;  /* 0x000000b7baba7221 */ /* 0x000fe20000010100 */
[----:B---3--:R-:W-:Y:S01]  /*60b0*/  FMUL.FTZ R220, R203, R136 ;  /* 0x00000088cbdc7220 */ /* 0x008fe20000410000 */
[----:B------:R-:W-:Y:S01]  /*60c0*/  FFMA.FTZ R195, R165, R183, R184 ;  /* 0x000000b7a5c37223 */ /* 0x000fe200000100b8 */
[----:B------:R3:W-:Y:S01]  /*60d0*/  STS [R21+0x24], R226 ;  /* 0x000024e215007388 */ /* 0x0007e20000000800 */
[----:B------:R-:W-:Y:S01]  /*60e0*/  FFMA.FTZ R181, R181, R182, R188 ;  /* 0x000000b6b5b57223 */ /* 0x000fe200000100bc */
[----:B-1----:R-:W-:Y:S01]  /*60f0*/  FFMA.FTZ R222, R215, R221, R194 ;  /* 0x000000ddd7de7223 */ /* 0x002fe200000100c2 */
[----:B------:R-:W-:Y:S01]  /*6100*/  FMUL.FTZ R194, R200, R138 ;  /* 0x0000008ac8c27220 */ /* 0x000fe20000410000 */
[----:B------:R1:W-:Y:S01]  /*6110*/  STS [R21+0x28], R228 ;  /* 0x000028e415007388 */ /* 0x0003e20000000800 */
[----:B------:R-:W-:Y:S01]  /*6120*/  FADD.FTZ R189, -R189, R182 ;  /* 0x000000b6bdbd7221 */ /* 0x000fe20000010100 */
[----:B------:R-:W-:Y:S01]  /*6130*/  FFMA.FTZ R222, R219, R230, R222 ;  /* 0x000000e6dbde7223 */ /* 0x000fe200000100de */
[----:B--2---:R-:W-:Y:S01]  /*6140*/  FMUL.FTZ R232, R63, R174 ;  /* 0x000000ae3fe87220 */ /* 0x004fe20000410000 */
[----:B------:R-:W-:Y:S01]  /*6150*/  FMUL.FTZ R230, R65, R220 ;  /* 0x000000dc41e67220 */ /* 0x000fe20000410000 */
[----:B------:R2:W-:Y:S01]  /*6160*/  STS [R21+0x1c], R236 ;  /* 0x00001cec15007388 */ /* 0x0005e20000000800 */
[----:B---3--:R-:W-:Y:S01]  /*6170*/  FMUL.FTZ R226, R66, R175 ;  /* 0x000000af42e27220 */ /* 0x008fe20000410000 */
[----:B------:R-:W-:Y:S01]  /*6180*/  FFMA.FTZ R225, R197, R225, R222 ;  /* 0x000000e1c5e17223 */ /* 0x000fe200000100de */
[----:B------:R-:W-:Y:S01]  /*6190*/  FFMA.FTZ R184, R164, R182, R195 ;  /* 0x000000b6a4b87223 */ /* 0x000fe200000100c3 */
[----:B------:R2:W-:Y:S01]  /*61a0*/  STS [R21+0x20], R238 ;  /* 0x000020ee15007388 */ /* 0x0005e20000000800 */
[----:B-1----:R-:W-:Y:S01]  /*61b0*/  FMUL.FTZ R228, R67, R194 ;  /* 0x000000c243e47220 */ /* 0x002fe20000410000 */
[----:B------:R-:W-:Y:S01]  /*61c0*/  FFMA.FTZ R234, R192, R234, R225 ;  /* 0x000000eac0ea7223 */ /* 0x000fe200000100e1 */
[----:B------:R-:W-:Y:S01]  /*61d0*/  FFMA.FTZ R180, R180, R181, R191 ;  /* 0x000000b5b4b47223 */ /* 0x000fe200000100bf */
[----:B------:R2:W-:Y:S01]  /*61e0*/  STS [R21+0x2c], R232 ;  /* 0x00002ce815007388 */ /* 0x0005e20000000800 */
[----:B------:R-:W-:Y:S01]  /*61f0*/  FADD.FTZ R188, -R188, R181 ;  /* 0x000000b5bcbc7221 */ /* 0x000fe20000010100 */
        /* <DEDUP_REMOVED lines=13> */
[----:B------:R-:W-:Y:S01]  /*62d0*/  IADD3 R182, PT, PT, -R217, UR8, RZ ;  /* 0x00000008d9b67c10 */ /* 0x000fe2000fffe1ff */
[----:B------:R2:W-:Y:S01]  /*62e0*/  STS [R21+0x3c], R228 ;  /* 0x00003ce415007388 */ /* 0x0005e20000000800 */
[----:B------:R-:W-:Y:S01]  /*62f0*/  FFMA.FTZ R180, R168, R180, R183 ;  /* 0x000000b4a8b47223 */ /* 0x000fe200000100b7 */
[----:B------:R-:W-:Y:S01]  /*6300*/  FFMA.FTZ R174, R188, R201, R181 ;  /* 0x000000c9bcae7223 */ /* 0x000fe200000100b5 */
[----:B------:R-:W-:Y:S01]  /*6310*/  BAR.SYNC.DEFER_BLOCKING 0x0 ;  /* 0x0000000000007b1d */ /* 0x000fe20000010000 */
[----:B------:R-:W-:Y:S01]  /*6320*/  ISETP.GE.AND P1, PT, R182, 0x1, PT ;  /* 0x00000001b600780c */ /* 0x000fe20003f26270 */
[----:B------:R-:W-:Y:S01]  /*6330*/  FFMA.FTZ R181, R171, R179, R180 ;  /* 0x000000b3abb57223 */ /* 0x000fe200000100b4 */
[----:B------:R-:W-:Y:S01]  /*6340*/  FFMA.FTZ R179, R191, R220, R174 ;  /* 0x000000dcbfb37223 */ /* 0x000fe200000100ae */
[----:B------:R-:W-:-:S02]  /*6350*/  P2R R223, PR, RZ, 0x20 ;  /* 0x00000020ffdf7803 */ /* 0x000fc40000000000 */
[----:B------:R-:W-:Y:S01]  /*6360*/  FFMA.FTZ R174, R170, R178, R181 ;  /* 0x000000b2aaae7223 */ /* 0x000fe200000100b5 */
[----:B------:R-:W-:Y:S01]  /*6370*/  ISETP.GE.AND P2, PT, R182, 0x21, PT ;  /* 0x00000021b600780c */ /* 0x000fe20003f46270 */
[----:B------:R-:W-:Y:S01]  /*6380*/  FFMA.FTZ R178, R190, R175, R179 ;  /* 0x000000afbeb27223 */ /* 0x000fe200000100b3 */
[C---:B------:R-:W-:Y:S02]  /*6390*/  ISETP.GE.AND P3, PT, R182.reuse, 0x41, PT ;  /* 0x00000041b600780c */ /* 0x040fe40003f66270 */
[----:B------:R-:W-:Y:S01]  /*63a0*/  ISETP.GE.AND P4, PT, R182, 0x61, PT ;  /* 0x00000061b600780c */ /* 0x000fe20003f86270 */
[----:B------:R2:W1:Y:S02]  /*63b0*/  LDS R221, [R22+0x8d0] ;  /* 0x0008d00016dd7984 */ /* 0x0004640000000800 */
[----:B------:R-:W-:Y:S10]  /*63c0*/  @!P1 BRA `(.L_x_8113) ;  /* 0x0000000000089947 */ /* 0x000ff40003800000 */
[----:B------:R-:W3:Y:S04]  /*63d0*/  LDS R175, [R19+0x850] ;  /* 0x0008500013af7984 */ /* 0x000ee80000000800 */
[----:B---3--:R3:W-:Y:S02]  /*63e0*/  REDG.E.ADD.F32.FTZ.RN.STRONG.GPU desc[UR16][R172.64], R175 ;  /* 0x000000afac0079a6 */ /* 0x0087e4000c12f310 */
.L_x_8113:
[----:B------:R-:W-:Y:S05]  /*63f0*/  BSYNC.RECONVERGENT B0 ;  /* 0x0000000000007941 */ /* 0x000fea0003800200 */
.L_x_8112:
[----:B------:R-:W-:Y:S04]  /*6400*/  BSSY.RECONVERGENT B0, `(.L_x_8114) ;  /* 0x0000003000007945 */ /* 0x000fe80003800200 */
[----:B------:R-:W-:Y:S05]  /*6410*/  @!P2 BRA `(.L_x_8115) ;  /* 0x000000000004a947 */ /* 0x000fea0003800000 */
[----:B-1----:R4:W-:Y:S02]  /*6420*/  REDG.E.ADD.F32.FTZ.RN.STRONG.GPU desc[UR16][R172.64+0x80], R221 ;  /* 0x000080ddac0079a6 */ /* 0x0029e4000c12f310 */
.L_x_8115:
[----:B------:R-:W-:Y:S05]  /*6430*/  BSYNC.RECONVERGENT B0 ;  /* 0x0000000000007941 */ /* 0x000fea0003800200 */
.L_x_8114:
[----:B---3--:R3:W0:Y:S01]  /*6440*/  LDS R175, [R23+0x950] ;  /* 0x0009500017af7984 */ /* 0x0086220000000800 */
[----:B------:R-:W-:Y:S04]  /*6450*/  BSSY.RECONVERGENT B0, `(.L_x_8116) ;  /* 0x0000003000007945 */ /* 0x000fe80003800200 */
[----:B------:R-:W-:Y:S05]  /*6460*/  @!P3 BRA `(.L_x_8117) ;  /* 0x000000000004b947 */ /* 0x000fea0003800000 */
[----:B0-----:R0:W-:Y:S02]  /*6470*/  REDG.E.ADD.F32.FTZ.RN.STRONG.GPU desc[UR16][R172.64+0x100], R175 ;  /* 0x000100afac0079a6 */ /* 0x0011e4000c12f310 */
.L_x_8117:
[----:B------:R-:W-:Y:S05]  /*6480*/  BSYNC.RECONVERGENT B0 ;  /* 0x0000000000007941 */ /* 0x000fea0003800200 */
.L_x_8116:
[----:B0-----:R0:W0:Y:S01]  /*6490*/  LDS R175, [R24+0x9d0] ;  /* 0x0009d00018af7984 */ /* 0x0010220000000800 */
[----:B------:R-:W-:Y:S04]  /*64a0*/  BSSY.RECONVERGENT B0, `(.L_x_8118) ;  /* 0x0000003000007945 */ /* 0x000fe80003800200 */
[----:B------:R-:W-:Y:S05]  /*64b0*/  @!P4 BRA `(.L_x_8119) ;  /* 0x000000000004c947 */ /* 0x000fea0003800000 */
[----:B0-----:R0:W-:Y:S02]  /*64c0*/  REDG.E.ADD.F32.FTZ.RN.STRONG.GPU desc[UR16][R172.64+0x180], R175 ;  /* 0x000180afac0079a6 */ /* 0x0011e4000c12f310 */
.L_x_8119:
[----:B------:R-:W-:Y:S05]  /*64d0*/  BSYNC.RECONVERGENT B0 ;  /* 0x0000000000007941 */ /* 0x000fea0003800200 */
.L_x_8118:
        /* <DEDUP_REMOVED lines=11> */
.L_x_8121:
[----:B------:R-:W-:Y:S05]  /*6590*/  BSYNC.RECONVERGENT B0 ;  /* 0x0000000000007941 */ /* 0x000fea0003800200 */
.L_x_8120:
[----:B01----:R0:W1:Y:S01]  /*65a0*/  LDS R179, [R26+0xad0] ;  /* 0x000ad0001ab37984 */ /* 0x0030620000000800 */
[----:B------:R-:W-:Y:S04]  /*65b0*/  BSSY.RECONVERGENT B0, `(.L_x_8122) ;  /* 0x0000003000007945 */ /* 0x000fe80003800200 */
[----:B------:R-:W-:Y:S05]  /*65c0*/  @!P1 BRA `(.L_x_8123) ;  /* 0x0000000000049947 */ /* 0x000fea0003800000 */
[----:B-1----:R1:W-:Y:S02]  /*65d0*/  REDG.E.ADD.F32.FTZ.RN.STRONG.GPU desc[UR16][R172.64+0x280], R179 ;  /* 0x000280b3ac0079a6 */ /* 0x0023e4000c12f310 */
.L_x_8123:
[----:B------:R-:W-:Y:S05]  /*65e0*/  BSYNC.RECONVERGENT B0 ;  /* 0x0000000000007941 */ /* 0x000fea0003800200 */
.L_x_8122:
[----:B-1----:R1:W0:Y:S01]  /*65f0*/  LDS R179, [R27+0xb50] ;  /* 0x000b50001bb37984 */ /* 0x0022220000000800 */
[----:B------:R-:W-:Y:S04]  /*6600*/  BSSY.RECONVERGENT B0, `(.L_x_8124) ;  /* 0x0000003000007945 */ /* 0x000fe80003800200 */
[----:B------:R-:W-:Y:S05]  /*6610*/  @!P2 BRA `(.L_x_8125) ;  /* 0x000000000004a947 */ /* 0x000fea0003800000 */
[----:B0-----:R0:W-:Y:S02]  /*6620*/  REDG.E.ADD.F32.FTZ.RN.STRONG.GPU desc[UR16][R172.64+0x300], R179 ;  /* 0x000300b3ac0079a6 */ /* 0x0011e4000c12f310 */
.L_x_8125:
[----:B------:R-:W-:Y:S05]  /*6630*/  BSYNC.RECONVERGENT B0 ;  /* 0x0000000000007941 */ /* 0x000fea0003800200 */
.L_x_8124:
[----:B0-----:R0:W0:Y:S01]  /*6640*/  LDS R179, [R28+0xbd0] ;  /* 0x000bd0001cb37984 */ /* 0x0010220000000800 */
[----:B------:R-:W-:Y:S04]  /*6650*/  BSSY.RECONVERGENT B0, `(.L_x_8126) ;  /* 0x0000003000007945 */ /* 0x000fe80003800200 */
[----:B------:R-:W-:Y:S05]  /*6660*/  @!P3 BRA `(.L_x_8127) ;  /* 0x000000000004b947 */ /* 0x000fea0003800000 */
[----:B0-----:R0:W-:Y:S02]  /*6670*/  REDG.E.ADD.F32.FTZ.RN.STRONG.GPU desc[UR16][R172.64+0x380], R179 ;  /* 0x000380b3ac0079a6 */ /* 0x0011e4000c12f310 */
.L_x_8127:
[----:B------:R-:W-:Y:S05]  /*6680*/  BSYNC.RECONVERGENT B0 ;  /* 0x0000000000007941 */ /* 0x000fea0003800200 */
.L_x_8126:
[----:B0-----:R0:W0:Y:S01]  /*6690*/  LDS R179, [R29+0xc50] ;  /* 0x000c50001db37984 */ /* 0x0010220000000800 */
[----:B------:R-:W-:Y:S04]  /*66a0*/  BSSY.RECONVERGENT B0, `(.L_x_8128) ;  /* 0x0000003000007945 */ /* 0x000fe80003800200 */
[----:B------:R-:W-:Y:S05]  /*66b0*/  @!P4 BRA `(.L_x_8129) ;  /* 0x000000000004c947 */ /* 0x000fea0003800000 */
[----:B0-----:R0:W-:Y:S02]  /*66c0*/  REDG.E.ADD.F32.FTZ.RN.STRONG.GPU desc[UR16][R172.64+0x400], R179 ;  /* 0x000400b3ac0079a6 */ /* 0x0011e4000c12f310 */
.L_x_8129:
[----:B------:R-:W-:Y:S05]  /*66d0*/  BSYNC.RECONVERGENT B0 ;  /* 0x0000000000007941 */ /* 0x000fea0003800200 */
.L_x_8128:
[----:B0-----:R0:W0:Y:S01]  /*66e0*/  LDS R179, [R30+0xcd0] ;  /* 0x000cd0001eb37984 */ /* 0x0010220000000800 */
[----:B------:R-:W-:Y:S04]  /*66f0*/  BSSY.RECONVERGENT B0, `(.L_x_8130) ;  /* 0x0000003000007945 */ /* 0x000fe80003800200 */
[----:B------:R-:W-:Y:S05]  /*6700*/  @!P5 BRA `(.L_x_8131) ;  /* 0x000000000004d947 */ /* 0x000fea0003800000 */
[----:B0-----:R0:W-:Y:S02]  /*6710*/  REDG.E.ADD.F32.FTZ.RN.STRONG.GPU desc[UR16][R172.64+0x480], R179 ;  /* 0x000480b3ac0079a6 */ /* 0x0011e4000c12f310 */
.L_x_8131:
[----:B------:R-:W-:Y:S05]  /*6720*/  BSYNC.RECONVERGENT B0 ;  /* 0x0000000000007941 */ /* 0x000fea0003800200 */
.L_x_8130:
        /* <DEDUP_REMOVED lines=10> */
.L_x_8133:
[----:B------:R-:W-:Y:S05]  /*67d0*/  BSYNC.RECONVERGENT B0 ;  /* 0x0000000000007941 */ /* 0x000fea0003800200 */
.L_x_8132:
[----:B0-----:R0:W0:Y:S01]  /*67e0*/  LDS R179, [R32+0xdd0] ;  /* 0x000dd00020b37984 */ /* 0x0010220000000800 */
[----:B------:R-:W-:Y:S04]  /*67f0*/  BSSY.RECONVERGENT B0, `(.L_x_8134) ;  /* 0x0000003000007945 */ /* 0x000fe80003800200 */
[----:B------:R-:W-:Y:S05]  /*6800*/  @!P1 BRA `(.L_x_8135) ;  /* 0x0000000000049947 */ /* 0x000fea0003800000 */
[----:B0-----:R0:W-:Y:S02]  /*6810*/  REDG.E.ADD.F32.FTZ.RN.STRONG.GPU desc[UR16][R172.64+0x580], R179 ;  /* 0x000580b3ac0079a6 */ /* 0x0011e4000c12f310 */
.L_x_8135:
[----:B------:R-:W-:Y:S05]  /*6820*/  BSYNC.RECONVERGENT B0 ;  /* 0x0000000000007941 */ /* 0x000fea0003800200 */
.L_x_8134:
[----:B0-----:R0:W0:Y:S01]  /*6830*/  LDS R179, [R33+0xe50] ;  /* 0x000e500021b37984 */ /* 0x0010220000000800 */
[----:B------:R-:W-:Y:S04]  /*6840*/  BSSY.RECONVERGENT B0, `(.L_x_8136) ;  /* 0x0000003000007945 */ /* 0x000fe80003800200 */
[----:B------:R-:W-:Y:S05]  /*6850*/  @!P2 BRA `(.L_x_8137) ;  /* 0x000000000004a947 */ /* 0x000fea0003800000 */
[----:B0-----:R0:W-:Y:S02]  /*6860*/  REDG.E.ADD.F32.FTZ.RN.STRONG.GPU desc[UR16][R172.64+0x600], R179 ;  /* 0x000600b3ac0079a6 */ /* 0x0011e4000c12f310 */
.L_x_8137:
[----:B------:R-:W-:Y:S05]  /*6870*/  BSYNC.RECONVERGENT B0 ;  /* 0x0000000000007941 */ /* 0x000fea0003800200 */
.L_x_8136:
[----:B0-----:R0:W0:Y:S01]  /*6880*/  LDS R179, [R34+0xed0] ;  /* 0x000ed00022b37984 */ /* 0x0010220000000800 */
[----:B------:R-:W-:Y:S04]  /*6890*/  BSSY.RECONVERGENT B0, `(.L_x_8138) ;  /* 0x0000003000007945 */ /* 0x000fe80003800200 */
[----:B------:R-:W-:Y:S05]  /*68a0*/  @!P3 BRA `(.L_x_8139) ;  /* 0x000000000004b947 */ /* 0x000fea0003800000 */
[----:B0-----:R0:W-:Y:S02]  /*68b0*/  REDG.E.ADD.F32.FTZ.RN.STRONG.GPU desc[UR16][R172.64+0x680], R179 ;  /* 0x000680b3ac0079a6 */ /* 0x0011e4000c12f310 */
.L_x_8139:
[----:B------:R-:W-:Y:S05]  /*68c0*/  BSYNC.RECONVERGENT B0 ;  /* 0x0000000000007941 */ /* 0x000fea0003800200 */
.L_x_8138:
[----:B0-----:R0:W0:Y:S01]  /*68d0*/  LDS R179, [R35+0xf50] ;  /* 0x000f500023b37984 */ /* 0x0010220000000800 */
[----:B------:R-:W-:Y:S04]  /*68e0*/  BSSY.RECONVERGENT B0, `(.L_x_8140) ;  /* 0x0000003000007945 */ /* 0x000fe80003800200 */
[----:B------:R-:W-:Y:S05]  /*68f0*/  @!P4 BRA `(.L_x_8141) ;  /* 0x000000000004c947 */ /* 0x000fea0003800000 */
[----:B0-----:R0:W-:Y:S02]  /*6900*/  REDG.E.ADD.F32.FTZ.RN.STRONG.GPU desc[UR16][R172.64+0x700], R179 ;  /* 0x000700b3ac0079a6 */ /* 0x0011e4000c12f310 */
.L_x_8141:
[----:B------:R-:W-:Y:S05]  /*6910*/  BSYNC.RECONVERGENT B0 ;  /* 0x0000000000007941 */ /* 0x000fea0003800200 */
.L_x_8140:
[----:B0-----:R0:W0:Y:S01]  /*6920*/  LDS R179, [R36+0xfd0] ;  /* 0x000fd00024b37984 */ /* 0x0010220000000800 */
[----:B------:R-:W-:Y:S04]  /*6930*/  BSSY.RECONVERGENT B0, `(.L_x_8142) ;  /* 0x0000003000007945 */ /* 0x000fe80003800200 */
[----:B------:R-:W-:Y:S05]  /*6940*/  @!P5 BRA `(.L_x_8143) ;  /* 0x000000000004d947 */ /* 0x000fea0003800000 */
[----:B0-----:R0:W-:Y:S02]  /*6950*/  REDG.E.ADD.F32.FTZ.RN.STRONG.GPU desc[UR16][R172.64+0x780], R179 ;  /* 0x000780b3ac0079a6 */ /* 0x0011e4000c12f310 */
.L_x_8143:
[----:B------:R-:W-:Y:S05]  /*6960*/  BSYNC.RECONVERGENT B0 ;  /* 0x0000000000007941 */ /* 0x000fea0003800200 */
.L_x_8142:
[----:B0---4-:R-:W0:Y:S01]  /*6970*/  SHFL.DOWN PT, R172, R175, 0x1, 0x1f ;  /* 0x08201f00afac7f89 */ /* 0x011e2200000e0000 */
[----:B------:R-:W-:Y:S01]  /*6980*/  ISETP.GT.AND P1, PT, R39, 0x1e, PT ;  /* 0x0000001e2700780c */ /* 0x000fe20003f24270 */
[----:B------:R-:W-:Y:S01]  /*6990*/  FMUL.FTZ R178, R177, R207 ;  /* 0x000000cfb1b27220 */ /* 0x000fe20000410000 */
[----:B------:R-:W-:Y:S01]  /*69a0*/  ISETP.NE.AND P2, PT, R39, RZ, PT ;  /* 0x000000ff2700720c */ /* 0x000fe20003f45270 */
[----:B------:R-:W4:Y:S01]  /*69b0*/  SHFL.DOWN PT, R173, R174, 0x1, 0x1f ;  /* 0x08201f00aead7f89 */ /* 0x000f2200000e0000 */
[----:B------:R-:W-:Y:S01]  /*69c0*/  ISETP.NE.AND P3, PT, R223, RZ, PT ;  /* 0x000000ffdf00720c */ /* 0x000fe20003f65270 */
[----:B------:R-:W-:Y:S01]  /*69d0*/  FMUL.FTZ R185, R185, R178 ;  /* 0x000000b2b9b97220 */ /* 0x000fe20000410000 */
[C---:B------:R-:W-:Y:S01]  /*69e0*/  FMUL.FTZ R178, R177.reuse, R127 ;  /* 0x0000007fb1b27220 */ /* 0x040fe20000410000 */
[----:B------:R-:W-:Y:S01]  /*69f0*/  FMUL.FTZ R181, R177, R202 ;  /* 0x000000cab1b57220 */ /* 0x000fe20000410000 */
[----:B------:R-:W-:Y:S02]  /*6a00*/  BSSY.RECONVERGENT B0, `(.L_x_8144) ;  /* 0x0000080000007945 */ /* 0x000fe40003800200 */
[----:B------:R-:W-:Y:S01]  /*6a10*/  FMUL.FTZ R178, R187, R178 ;  /* 0x000000b2bbb27220 */ /* 0x000fe20000410000 */
[----:B------:R-:W-:-:S02]  /*6a20*/  FMUL.FTZ R181, R190, R181 ;  /* 0x000000b5beb57220 */ /* 0x000fc40000410000 */
        /* <DEDUP_REMOVED lines=35> */
[C---:B------:R-:W-:Y:S01]  /*6c60*/  FMUL.FTZ R210, R177.reuse, R210 ;  /* 0x000000d2b1d27220 */ /* 0x040fe20000410000 */
[C---:B------:R-:W-:Y:S01]  /*6c70*/  FMUL.FTZ R214, R177.reuse, R214 ;  /* 0x000000d6b1d67220 */ /* 0x040fe20000410000 */
        /* <DEDUP_REMOVED lines=8> */
[C---:B------:R-:W-:Y:S01]  /*6d00*/  FMUL.FTZ R179, R177.reuse, R204 ;  /* 0x000000ccb1b37220 */ /* 0x040fe20000410000 */
[C---:B------:R-:W-:Y:S01]  /*6d10*/  FMUL.FTZ R216, R177.reuse, R216 ;  /* 0x000000d8b1d87220 */ /* 0x040fe20000410000 */
[C---:B------:R-:W-:Y:S01]  /*6d20*/  FMUL.FTZ R198, R177.reuse, R198 ;  /* 0x000000c6b1c67220 */ /* 0x040fe20000410000 */
[----:B------:R-:W4:Y:S01]  /*6d30*/  SHFL.DOWN PT, R183, R174, 0x10, 0x1f ;  /* 0x0a001f00aeb77f89 */ /* 0x000f2200000e0000 */
        /* <DEDUP_REMOVED lines=30> */
[----:B------:R-:W-:Y:S01]  /*6f20*/  FFMA.FTZ R198, R53, R98, R198 ;  /* 0x0000006235c67223 */ /* 0x000fe200000100c6 */
        /* <DEDUP_REMOVED lines=45> */
.L_x_8145:
[----:B------:R-:W-:Y:S05]  /*7200*/  BSYNC.RECONVERGENT B0 ;  /* 0x0000000000007941 */ /* 0x000fea0003800200 */
.L_x_8144:
[----:B------:R-:W-:-:S04]  /*7210*/  UIADD3 UR4, UPT, UPT, UR4, 0x1, URZ ;  /* 0x0000000104047890 */ /* 0x000fc8000fffe0ff */
[----:B------:R-:W-:-:S09]  /*7220*/  UISETP.GE.AND UP0, UPT, UR4, UR12, UPT ;  /* 0x0000000c0400728c */ /* 0x000fd2000bf06270 */
[----:B------:R-:W-:Y:S05]  /*7230*/  BRA.U !UP0, `(.L_x_8146) ;  /* 0xffffffd508c47547 */ /* 0x000fea000b83ffff */
.L_x_8108:
[----:B------:R-:W-:Y:S08]  /*7240*/  BAR.SYNC.DEFER_BLOCKING 0x0 ;  /* 0x0000000000007b1d */ /* 0x000ff00000010000 */
[----:B------:R-:W4:Y:S01]  /*7250*/  LDC.64 R100, c[0x0][0x4f8] ;  /* 0x00013e00ff647b82 */ /* 0x000f220000000a00 */
[----:B------:R-:W5:Y:S01]  /*7260*/  LDCU.64 UR6, c[0x0][0x500] ;  /* 0x0000a000ff0677ac */ /* 0x000f620008000a00 */
[----:B------:R-:W2:Y:S04]  /*7270*/  LDG.E.128 R44, desc[UR16][R140.64] ;  /* 0x000000108c2c7981 */ /* 0x000ea8000c1e1d00 */
[----:B------:R-:W3:Y:S04]  /*7280*/  LDG.E.128 R60, desc[UR16][R140.64+0x200] ;  /* 0x000200108c3c7981 */ /* 0x000ee8000c1e1d00 */
[----:B------:R-:W5:Y:S04]  /*7290*/  LDG.E.128 R64, desc[UR16][R140.64+0x400] ;  /* 0x000400108c407981 */ /* 0x000f68000c1e1d00 */
[----:B------:R-:W5:Y:S01]  /*72a0*/  LDG.E.128 R96, desc[UR16][R140.64+0x600] ;  /* 0x000600108c607981 */ /* 0x000f62000c1e1d00 */
[----:B------:R-:W-:-:S03]  /*72b0*/  HFMA2 R159, -RZ, RZ, 0, 0 ;  /* 0x00000000ff9f7431 */ /* 0x000fc600000001ff */
[----:B----4-:R-:W-:-:S04]  /*72c0*/  IMAD.WIDE.U32 R42, R100, UR18, R158 ;  /* 0x00000012642a7c25 */ /* 0x010fc8000f8e009e */
[----:B------:R-:W-:Y:S01]  /*72d0*/  IMAD R43, R101, UR18, R43 ;  /* 0x00000012652b7c24 */ /* 0x000fe2000f8e022b */
[----:B--2---:R-:W-:Y:S04]  /*72e0*/  STS.128 [R40], R44 ;  /* 0x0000002c28007388 */ /* 0x004fe80000000c00 */
[----:B---3--:R2:W-:Y:S04]  /*72f0*/  STS.128 [R40+0x200], R60 ;  /* 0x0002003c28007388 */ /* 0x0085e80000000c00 */
[----:B-----5:R3:W-:Y:S04]  /*7300*/  STS.128 [R40+0x400], R64 ;  /* 0x0004004028007388 */ /* 0x0207e80000000c00 */
[----:B------:R-:W-:Y:S01]  /*7310*/  STS.128 [R40+0x600], R96 ;  /* 0x0006006028007388 */ /* 0x000fe20000000c00 */
[----:B------:R-:W-:-:S03]  /*7320*/  NOP ;  /* 0x0000000000007918 */ /* 0x000fc60000000000 */
[----:B------:R-:W4:Y:S01]  /*7330*/  LDS.128 R56, [R41] ;  /* 0x0000000029387984 */ /* 0x000f220000000c00 */
[----:B--2---:R-:W-:-:S03]  /*7340*/  IMAD.WIDE.U32 R60, R0, UR6, R42 ;  /* 0x00000006003c7c25 */ /* 0x004fc6000f8e002a */
[----:B------:R-:W2:Y:S01]  /*7350*/  LDS.128 R52, [R41+0x10] ;  /* 0x0000100029347984 */ /* 0x000ea20000000c00 */
[----:B---3--:R-:W3:Y:S01]  /*7360*/  LDC.64 R66, c[0x0][0x550] ;  /* 0x00015400ff427b82 */ /* 0x008ee20000000a00 */
[----:B------:R-:W-:Y:S01]  /*7370*/  IMAD R43, R0, UR7, R61 ;  /* 0x00000007002b7c24 */ /* 0x000fe2000f8e023d */
[----:B------:R-:W5:Y:S01]  /*7380*/  LDCU.64 UR6, c[0x0][0x520] ;  /* 0x0000a400ff0677ac */ /* 0x000f620008000a00 */
[----:B------:R-:W0:Y:S01]  /*7390*/  LDS.128 R44, [R41+0x20] ;  /* 0x00002000292c7984 */ /* 0x000e220000000c00 */
[----:B---3--:R-:W-:-:S04]  /*73a0*/  LEA R42, P0, R60, R66, 0x2 ;  /* 0x000000423c2a7211 */ /* 0x008fc800078010ff */
[----:B------:R-:W-:-:S03]  /*73b0*/  LEA.HI.X R43, R60, R67, R43, 0x2, P0 ;  /* 0x000000433c2b7211 */ /* 0x000fc600000f142b */
[----:B------:R-:W-:-:S04]  /*73c0*/  IMAD.WIDE.U32 R42, R37, 0x10, R42 ;  /* 0x00000010252a7825 */ /* 0x000fc800078e002a */
[--C-:B----4-:R-:W-:Y:S01]  /*73d0*/  FADD.FTZ R57, R57, R3.reuse ;  /* 0x0000000339397221 */ /* 0x110fe20000010000 */
        /* <DEDUP_REMOVED lines=11> */
[--C-:B0-----:R-:W-:Y:S01]  /*7490*/  FADD.FTZ R60, R45, R3.reuse ;  /* 0x000000032d3c7221 */ /* 0x101fe20000010000 */
[----:B------:R-:W-:Y:S01]  /*74a0*/  FSETP.GTU.FTZ.AND P5, PT, R53, 20, PT ;  /* 0x41a000003500780b */ /* 0x000fe20003fbc000 */
[----:B------:R-:W-:Y:S01]  /*74b0*/  FADD.FTZ R47, R47, R3 ;  /* 0x000000032f2f7221 */ /* 0x000fe20000010000 */
[----:B------:R-:W-:-:S02]  /*74c0*/  FSETP.GTU.FTZ.AND P0, PT, R54, 20, PT ;  /* 0x41a000003600780b */ /* 0x000fc40003f1c000 */
[----:B------:R-:W-:Y:S01]  /*74d0*/  FSETP.GTU.FTZ.AND P1, PT, R55, 20, PT ;  /* 0x41a000003700780b */ /* 0x000fe20003f3c000 */
[----:B------:R-:W-:Y:S02]  /*74e0*/  @!P2 FMUL.FTZ R39, R57, -1.4426950216293334961 ;  /* 0xbfb8aa3b3927a820 */ /* 0x000fe40000410000 */
[----:B------:R-:W-:Y:S02]  /*74f0*/  @!P3 FMUL.FTZ R58, R58, -1.4426950216293334961 ;  /* 0xbfb8aa3b3a3ab820 */ /* 0x000fe40000410000 */
[----:B------:R-:W-:Y:S02]  /*7500*/  @!P4 FMUL.FTZ R45, R59, -1.4426950216293334961 ;  /* 0xbfb8aa3b3b2dc820 */ /* 0x000fe40000410000 */
[----:B------:R-:W0:Y:S04]  /*7510*/  @!P2 MUFU.EX2 R39, R39 ;  /* 0x000000270027a308 */ /* 0x000e280000000800 */
[----:B------:R-:W2:Y:S02]  /*7520*/  @!P3 MUFU.EX2 R58, R58 ;  /* 0x0000003a003ab308 */ /* 0x000ea40000000800 */
[----:B------:R-:W-:-:S02]  /*7530*/  @!P1 FMUL.FTZ R59, R55, -1.4426950216293334961 ;  /* 0xbfb8aa3b373b9820 */ /* 0x000fc40000410000 */
[----:B------:R-:W3:Y:S04]  /*7540*/  @!P4 MUFU.EX2 R45, R45 ;  /* 0x0000002d002dc308 */ /* 0x000ee80000000800 */
[----:B------:R-:W4:Y:S01]  /*7550*/  @!P1 MUFU.EX2 R59, R59 ;  /* 0x0000003b003b9308 */ /* 0x000f220000000800 */
[----:B0-----:R-:W-:-:S04]  /*7560*/  @!P2 FADD.FTZ R57, R39, 1 ;  /* 0x3f8000002739a421 */ /* 0x001fc80000010000 */
[----:B------:R0:W1:Y:S01]  /*7570*/  @!P2 MUFU.RCP R64, R57 ;  /* 0x000000390040a308 */ /* 0x0000620000001000 */
[----:B--2---:R-:W-:Y:S01]  /*7580*/  @!P3 FADD.FTZ R62, R58, 1 ;  /* 0x3f8000003a3eb421 */ /* 0x004fe20000010000 */
[----:B------:R-:W-:Y:S01]  /*7590*/  @!P0 FMUL.FTZ R58, R54, -1.4426950216293334961 ;  /* 0xbfb8aa3b363a8820 */ /* 0x000fe20000410000 */
[----:B---3--:R-:W-:-:S05]  /*75a0*/  @!P4 FADD.FTZ R45, R45, 1 ;  /* 0x3f8000002d2dc421 */ /* 0x008fca0000010000 */
[----:B------:R-:W2:Y:S01]  /*75b0*/  @!P3 MUFU.RCP R39, R62 ;  /* 0x0000003e0027b308 */ /* 0x000ea20000001000 */
[----:B0-----:R-:W-:Y:S01]  /*75c0*/  @!P5 FMUL.FTZ R57, R53, -1.4426950216293334961 ;  /* 0xbfb8aa3b3539d820 */ /* 0x001fe20000410000 */
[----:B----4-:R-:W-:-:S06]  /*75d0*/  @!P1 FADD.FTZ R59, R59, 1 ;  /* 0x3f8000003b3b9421 */ /* 0x010fcc0000010000 */
[----:B------:R-:W0:Y:S01]  /*75e0*/  @!P5 MUFU.EX2 R57, R57 ;  /* 0x000000390039d308 */ /* 0x000e220000000800 */
[----:B-1----:R-:W-:Y:S01]  /*75f0*/  @!P2 FMUL.FTZ R77, R77, R64 ;  /* 0x000000404d4da220 */ /* 0x002fe20000410000 */
[----:B------:R-:W-:Y:S02]  /*7600*/  FSETP.GTU.FTZ.AND P2, PT, R52, 20, PT ;  /* 0x41a000003400780b */ /* 0x000fe40003f5c000 */
[----:B------:R-:W1:Y:S04]  /*7610*/  @!P0 MUFU.EX2 R58, R58 ;  /* 0x0000003a003a8308 */ /* 0x000e680000000800 */
[----:B------:R3:W4:Y:S01]  /*7620*/  @!P4 MUFU.RCP R62, R45 ;  /* 0x0000002d003ec308 */ /* 0x0007220000001000 */
[----:B--2---:R-:W-:Y:S01]  /*7630*/  @!P3 FMUL.FTZ R78, R78, R39 ;  /* 0x000000274e4eb220 */ /* 0x004fe20000410000 */
[----:B------:R-:W-:Y:S01]  /*7640*/  FSETP.GTU.FTZ.AND P3, PT, R60, 20, PT ;  /* 0x41a000003c00780b */ /* 0x000fe20003f7c000 */
[----:B------:R-:W-:Y:S01]  /*7650*/  @!P6 FMUL.FTZ R39, R56, -1.4426950216293334961 ;  /* 0xbfb8aa3b3827e820 */ /* 0x000fe20000410000 */
[----:B0-----:R-:W-:-:S03]  /*7660*/  @!P5 FADD.FTZ R57, R57, 1 ;  /* 0x3f8000003939d421 */ /* 0x001fc60000010000 */
[----:B------:R-:W-:Y:S01]  /*7670*/  @!P2 FMUL.FTZ R56, R52, -1.4426950216293334961 ;  /* 0xbfb8aa3b3438a820 */ /* 0x000fe20000410000 */
[--C-:B---3--:R-:W-:Y:S01]  /*7680*/  FADD.FTZ R45, R46, R3.reuse ;  /* 0x000000032e2d7221 */ /* 0x108fe20000010000 */
[----:B------:R-:W0:Y:S01]  /*7690*/  LDS.128 R52, [R41+0x30] ;  /* 0x0000300029347984 */ /* 0x000e220000000c00 */
[----:B------:R-:W2:Y:S01]  /*76a0*/  @!P6 MUFU.EX2 R39, R39 ;  /* 0x000000270027e308 */ /* 0x000ea20000000800 */
[----:B-1----:R-:W-:Y:S01]  /*76b0*/  @!P0 FADD.FTZ R58, R58, 1 ;  /* 0x3f8000003a3a8421 */ /* 0x002fe20000010000 */
[----:B------:R-:W-:Y:S01]  /*76c0*/  FADD.FTZ R46, R44, R3 ;  /* 0x000000032c2e7221 */ /* 0x000fe20000010000 */
[----:B------:R-:W-:Y:S02]  /*76d0*/  BAR.SYNC.DEFER_BLOCKING 0x0 ;  /* 0x0000000000007b1d */ /* 0x000fe40000010000 */
[----:B------:R-:W-:Y:S01]  /*76e0*/  @!P3 FMUL.FTZ R60, R60, -1.4426950216293334961 ;  /* 0xbfb8aa3b3c3cb820 */ /* 0x000fe20000410000 */
[----:B----4-:R-:W-:Y:S01]  /*76f0*/  @!P4 FMUL.FTZ R79, R79, R62 ;  /* 0x0000003e4f4fc220 */ /* 0x010fe20000410000 */
[----:B------:R-:W-:-:S02]  /*7700*/  FSETP.GTU.FTZ.AND P4, PT, R45, 20, PT ;  /* 0x41a000002d00780b */ /* 0x000fc40003f9c000 */
[----:B------:R-:W1:Y:S04]  /*7710*/  @!P2 MUFU.EX2 R56, R56 ;  /* 0x000000380038a308 */ /* 0x000e680000000800 */
[----:B------:R-:W3:Y:S01]  /*7720*/  @!P3 MUFU.EX2 R60, R60 ;  /* 0x0000003c003cb308 */ /* 0x000ee20000000800 */
[----:B--2---:R-:W-:-:S03]  /*7730*/  @!P6 FADD.FTZ R39, R39, 1 ;  /* 0x3f8000002727e421 */ /* 0x004fc60000010000 */
[----:B------:R-:W2:Y:S03]  /*7740*/  @!P5 MUFU.RCP R64, R57 ;  /* 0x000000390040d308 */ /* 0x000ea60000001000 */
[----:B------:R-:W-:Y:S01]  /*7750*/  @!P4 FMUL.FTZ R44, R45, -1.4426950216293334961 ;  /* 0xbfb8aa3b2d2cc820 */ /* 0x000fe20000410000 */
[----:B-1----:R-:W-:-:S04]  /*7760*/  @!P2 FADD.FTZ R56, R56, 1 ;  /* 0x3f8000003838a421 */ /* 0x002fc80000010000 */
[----:B------:R-:W1:Y:S01]  /*7770*/  @!P6 MUFU.RCP R39, R39 ;  /* 0x000000270027e308 */ /* 0x000e620000001000 */
[----:B---3--:R-:W-:Y:S01]  /*7780*/  @!P3 FADD.FTZ R60, R60, 1 ;  /* 0x3f8000003c3cb421 */ /* 0x008fe20000010000 */
[----:B------:R3:W-:Y:S04]  /*7790*/  STS.128 [R41], R80 ;  /* 0x0000005029007388 */ /* 0x0007e80000000c00 */
[----:B------:R-:W-:Y:S02]  /*77a0*/  STS.128 [R41+0x10], R84 ;  /* 0x0000105429007388 */ /* 0x000fe40000000c00 */
[----:B------:R-:W4:Y:S01]  /*77b0*/  @!P0 MUFU.RCP R63, R58 ;  /* 0x0000003a003f8308 */ /* 0x000f220000001000 */
[----:B--2---:R-:W-:Y:S01]  /*77c0*/  @!P5 FMUL.FTZ R73, R73, R64 ;  /* 0x000000404949d220 */ /* 0x004fe20000410000 */
[----:B------:R-:W-:Y:S01]  /*77d0*/  FSETP.GTU.FTZ.AND P5, PT, R46, 20, PT ;  /* 0x41a000002e00780b */ /* 0x000fe20003fbc000 */
[----:B------:R-:W-:Y:S01]  /*77e0*/  STS.128 [R41+0x20], R88 ;  /* 0x0000205829007388 */ /* 0x000fe20000000c00 */
[--C-:B0-----:R-:W-:Y:S01]  /*77f0*/  FADD.FTZ R53, R53, R3.reuse ;  /* 0x0000000335357221 */ /* 0x101fe20000010000 */
[----:B------:R-:W-:-:S03]  /*7800*/  FADD.FTZ R54, R54, R3 ;  /* 0x0000000336367221 */ /* 0x000fc60000010000 */
[----:B------:R-:W0:Y:S01]  /*7810*/  @!P1 MUFU.RCP R66, R59 ;  /* 0x0000003b00429308 */ /* 0x000e220000001000 */
[--C-:B------:R-:W-:Y:S01]  /*7820*/  FADD.FTZ R55, R55, R3.reuse ;  /* 0x0000000337377221 */ /* 0x100fe20000010000 */
[----:B-1----:R-:W-:Y:S01]  /*7830*/  @!P6 FMUL.FTZ R76, R76, R39 ;  /* 0x000000274c4ce220 */ /* 0x002fe20000410000 */
[----:B------:R-:W-:Y:S01]  /*7840*/  FSETP.GTU.FTZ.AND P6, PT, R47, 20, PT ;  /* 0x41a000002f00780b */ /* 0x000fe20003fdc000 */
[----:B------:R-:W-:Y:S01]  /*7850*/  FADD.FTZ R52, R52, R3 ;  /* 0x0000000334347221 */ /* 0x000fe20000010000 */
[----:B------:R-:W-:Y:S03]  /*7860*/  STS.128 [R41+0x30], R92 ;  /* 0x0000305c29007388 */ /* 0x000fe60000000c00 */
[----:B------:R1:W2:Y:S01]  /*7870*/  @!P2 MUFU.RCP R61, R56 ;  /* 0x00000038003da308 */ /* 0x0002a20000001000 */
[----:B------:R-:W-:Y:S01]  /*7880*/  @!P5 FMUL.FTZ R39, R46, -1.4426950216293334961 ;  /* 0xbfb8aa3b2e27d820 */ /* 0x000fe20000410000 */
[----:B----4-:R-:W-:Y:S01]  /*7890*/  @!P0 FMUL.FTZ R74, R74, R63 ;  /* 0x0000003f4a4a8220 */ /* 0x010fe20000410000 */
[----:B------:R-:W-:Y:S01]  /*78a0*/  FSETP.GTU.FTZ.AND P0, PT, R53, 20, PT ;  /* 0x41a000003500780b */ /* 0x000fe20003f1c000 */
[----:B------:R-:W-:-:S04]  /*78b0*/  NOP ;  /* 0x0000000000007918 */ /* 0x000fc80000000000 */
[----:B------:R-:W4:Y:S01]  /*78c0*/  @!P3 MUFU.RCP R60, R60 ;  /* 0x0000003c003cb308 */ /* 0x000f220000001000 */
[----:B0-----:R-:W-:Y:S01]  /*78d0*/  @!P1 FMUL.FTZ R75, R75, R66 ;  /* 0x000000424b4b9220 */ /* 0x001fe20000410000 */
[----:B------:R-:W-:Y:S01]  /*78e0*/  FSETP.GTU.FTZ.AND P1, PT, R54, 20, PT ;  /* 0x41a000003600780b */ /* 0x000fe20003f3c000 */
[----:B------:R-:W-:Y:S01]  /*78f0*/  @!P6 FMUL.FTZ R45, R47, -1.4426950216293334961 ;  /* 0xbfb8aa3b2f2de820 */ /* 0x000fe20000410000 */
[----:B-1----:R-:W0:Y:S04]  /*7900*/  LDS.128 R56, [R40+0x400] ;  /* 0x0004000028387984 */ /* 0x002e280000000c00 */
[----:B------:R-:W-:Y:S01]  /*7910*/  @!P0 FMUL.FTZ R46, R53, -1.4426950216293334961 ;  /* 0xbfb8aa3b352e8820 */ /* 0x000fe20000410000 */
[----:B--2---:R-:W-:Y:S01]  /*7920*/  @!P2 FMUL.FTZ R72, R72, R61 ;  /* 0x0000003d4848a220 */ /* 0x004fe20000410000 */
[----:B------:R-:W-:Y:S01]  /*7930*/  FSETP.GTU.FTZ.AND P2, PT, R55, 20, PT ;  /* 0x41a000003700780b */ /* 0x000fe20003f5c000 */
[----:B------:R-:W1:Y:S04]  /*7940*/  @!P4 MUFU.EX2 R44, R44 ;  /* 0x0000002c002cc308 */ /* 0x000e680000000800 */
[----:B------:R-:W2:Y:S01]  /*7950*/  @!P6 MUFU.EX2 R65, R45 ;  /* 0x0000002d0041e308 */ /* 0x000ea20000000800 */
[----:B------:R-:W-:Y:S01]  /*7960*/  @!P1 FMUL.FTZ R47, R54, -1.4426950216293334961 ;  /* 0xbfb8aa3b362f9820 */ /* 0x000fe20000410000 */
[----:B----4-:R-:W-:Y:S01]  /*7970*/  @!P3 FMUL.FTZ R69, R69, R60 ;  /* 0x0000003c4545b220 */ /* 0x010fe20000410000 */
[----:B------:R-:W-:Y:S01]  /*7980*/  FSETP.GTU.FTZ.AND P3, PT, R52, 20, PT ;  /* 0x41a000003400780b */ /* 0x000fe20003f7c000 */
[----:B------:R-:W4:Y:S04]  /*7990*/  @!P0 MUFU.EX2 R67, R46 ;  /* 0x0000002e00438308 */ /* 0x000f280000000800 */
[----:B------:R-:W-:Y:S01]  /*79a0*/  @!P2 FMUL.FTZ R60, R55, -1.4426950216293334961 ;  /* 0xbfb8aa3b373ca820 */ /* 0x000fe20000410000 */
[----:B------:R5:W3:Y:S01]  /*79b0*/  @!P1 MUFU.EX2 R96, R47 ;  /* 0x0000002f00609308 */ /* 0x000ae20000000800 */
[----:B-1----:R-:W-:-:S03]  /*79c0*/  @!P4 FADD.FTZ R64, R44, 1 ;  /* 0x3f8000002c40c421 */ /* 0x002fc60000010000 */
[----:B------:R1:W0:Y:S01]  /*79d0*/  @!P2 MUFU.EX2 R97, R60 ;  /* 0x0000003c0061a308 */ /* 0x0002220000000800 */
[----:B--2---:R-:W-:Y:S02]  /*79e0*/  @!P6 FADD.FTZ R65, R65, 1 ;  /* 0x3f8000004141e421 */ /* 0x004fe40000010000 */
[----:B------:R-:W-:Y:S01]  /*79f0*/  @!P3 FMUL.FTZ R66, R52, -1.4426950216293334961 ;  /* 0xbfb8aa3b3442b820 */ /* 0x000fe20000410000 */
[----:B-----5:R-:W2:Y:S01]  /*7a00*/  LDS.128 R44, [R40] ;  /* 0x00000000282c7984 */ /* 0x020ea20000000c00 */
[----:B------:R-:W5:Y:S01]  /*7a10*/  @!P5 MUFU.EX2 R39, R39 ;  /* 0x000000270027d308 */ /* 0x000f620000000800 */
[----:B----4-:R-:W-:Y:S02]  /*7a20*/  @!P0 FADD.FTZ R67, R67, 1 ;  /* 0x3f80000043438421 */ /* 0x010fe40000010000 */
[----:B------:R-:W4:Y:S01]  /*7a30*/  LDS.128 R52, [R40+0x200] ;  /* 0x0002000028347984 */ /* 0x000f220000000c00 */
[----:B------:R-:W5:Y:S01]  /*7a40*/  @!P3 MUFU.EX2 R66, R66 ;  /* 0x000000420042b308 */ /* 0x000f620000000800 */
[----:B---3--:R-:W-:-:S02]  /*7a50*/  @!P1 FADD.FTZ R96, R96, 1 ;  /* 0x3f80000060609421 */ /* 0x008fc40000010000 */
[----:B-1----:R-:W1:Y:S01]  /*7a60*/  LDS.128 R60, [R40+0x600] ;  /* 0x00060000283c7984 */ /* 0x002e620000000c00 */
[----:B------:R-:W3:Y:S01]  /*7a70*/  @!P6 MUFU.RCP R80, R65 ;  /* 0x000000410050e308 */ /* 0x000ee20000001000 */
[----:B0-----:R-:W-:Y:S02]  /*7a80*/  @!P2 FADD.FTZ R97, R97, 1 ;  /* 0x3f8000006161a421 */ /* 0x001fe40000010000 */
[----:B------:R-:W-:Y:S01]  /*7a90*/  STG.E.128 desc[UR16][R42.64+0x400], R56 ;  /* 0x000400382a007986 */ /* 0x000fe2000c101d10 */
[----:B-----5:R-:W-:-:S04]  /*7aa0*/  @!P5 FADD.FTZ R39, R39, 1 ;  /* 0x3f8000002727d421 */ /* 0x020fc80000010000 */
[----:B------:R0:W5:Y:S01]  /*7ab0*/  @!P4 MUFU.RCP R81, R64 ;  /* 0x000000400051c308 */ /* 0x0001620000001000 */
[----:B------:R-:W-:-:S07]  /*7ac0*/  @!P3 FADD.FTZ R66, R66, 1 ;  /* 0x3f8000004242b421 */ /* 0x000fce0000010000 */
[----:B------:R-:W4:Y:S01]  /*7ad0*/  @!P3 MUFU.RCP R65, R66 ;  /* 0x000000420041b308 */ /* 0x000f220000001000 */
[----:B0-----:R-:W-:Y:S01]  /*7ae0*/  FADD.FTZ R64, R76, R7 ;  /* 0x000000074c407221 */ /* 0x001fe20000010000 */
[----:B---3--:R-:W-:-:S03]  /*7af0*/  @!P6 FMUL.FTZ R71, R71, R80 ;  /* 0x000000504747e220 */ /* 0x008fc60000410000 */
[----:B------:R-:W-:-:S03]  /*7b00*/  FADD.FTZ R7, R64, R77 ;  /* 0x0000004d40077221 */ /* 0x000fc60000010000 */
[----:B------:R-:W0:Y:S01]  /*7b10*/  @!P5 MUFU.RCP R39, R39 ;  /* 0x000000270027d308 */ /* 0x000e220000001000 */
[----:B-----5:R-:W-:Y:S01]  /*7b20*/  @!P4 FMUL.FTZ R70, R70, R81 ;  /* 0x000000514646c220 */ /* 0x020fe20000410000 */
[----:B------:R-:W-:Y:S01]  /*7b30*/  IADD3 R6, P4, PT, R6, -0x800, RZ ;  /* 0xfffff80006067810 */ /* 0x000fe20007f9e0ff */
[----:B--2---:R2:W-:Y:S05]  /*7b40*/  STG.E.128 desc[UR16][R42.64], R44 ;  /* 0x0000002c2a007986 */ /* 0x0045ea000c101d10 */
[----:B------:R-:W3:Y:S01]  /*7b50*/  @!P0 MUFU.RCP R82, R67 ;  /* 0x0000004300528308 */ /* 0x000ee20000001000 */
[----:B------:R-:W-:Y:S01]  /*7b60*/  IADD3.X R15, PT, PT, R15, -0x1, RZ, P4, !PT ;  /* 0xffffffff0f0f7810 */ /* 0x000fe200027fe4ff */
[----:B----4-:R-:W-:Y:S01]  /*7b70*/  @!P3 FMUL.FTZ R48, R48, R65 ;  /* 0x000000413030b220 */ /* 0x010fe20000410000 */
[----:B------:R-:W-:Y:S01]  /*7b80*/  STG.E.128 desc[UR16][R42.64+0x200], R52 ;  /* 0x000200342a007986 */ /* 0x000fe2000c101d10 */
[----:B------:R-:W4:Y:S01]  /*7b90*/  LDC.64 R64, c[0x0][0x518] ;  /* 0x00014600ff407b82 */ /* 0x000f220000000a00 */
[----:B------:R-:W-:-:S02]  /*7ba0*/  IADD3 R4, P3, PT, R4, -0x800, RZ ;  /* 0xfffff80004047810 */ /* 0x000fc40007f7e0ff */
[----:B-1----:R1:W-:Y:S01]  /*7bb0*/  STG.E.128 desc[UR16][R42.64+0x600], R60 ;  /* 0x0006003c2a007986 */ /* 0x0023e2000c101d10 */
[----:B------:R-:W5:Y:S01]  /*7bc0*/  @!P1 MUFU.RCP R83, R96 ;  /* 0x0000006000539308 */ /* 0x000f620000001000 */
[----:B------:R-:W-:Y:S01]  /*7bd0*/  IADD3.X R13, PT, PT, R13, -0x1, RZ, P3, !PT ;  /* 0xffffffff0d0d7810 */ /* 0x000fe20001ffe4ff */
[----:B0-----:R-:W-:Y:S02]  /*7be0*/  @!P5 FMUL.FTZ R68, R68, R39 ;  /* 0x000000274444d220 */ /* 0x001fe40000410000 */
[----:B------:R-:W-:Y:S06]  /*7bf0*/  BAR.SYNC.DEFER_BLOCKING 0x0 ;  /* 0x0000000000007b1d */ /* 0x000fec0000010000 */
[----:B------:R-:W0:Y:S01]  /*7c00*/  @!P2 MUFU.RCP R84, R97 ;  /* 0x000000610054a308 */ /* 0x000e220000001000 */
[----:B---3--:R-:W-:Y:S01]  /*7c10*/  @!P0 FMUL.FTZ R49, R49, R82 ;  /* 0x0000005231318220 */ /* 0x008fe20000410000 */
[----:B--2---:R-:W-:Y:S01]  /*7c20*/  FADD.FTZ R44, R7, R78 ;  /* 0x0000004e072c7221 */ /* 0x004fe20000010000 */
[----:B------:R-:W2:Y:S03]  /*7c30*/  LDC.64 R66, c[0x0][0x560] ;  /* 0x00015800ff427b82 */ /* 0x000ea60000000a00 */
[----:B------:R-:W-:Y:S01]  /*7c40*/  FADD.FTZ R7, R44, R79 ;  /* 0x0000004f2c077221 */ /* 0x000fe20000010000 */
[----:B-----5:R-:W-:-:S03]  /*7c50*/  @!P1 FMUL.FTZ R50, R50, R83 ;  /* 0x0000005332329220 */ /* 0x020fc60000410000 */
[----:B-1----:R-:W-:Y:S01]  /*7c60*/  FADD.FTZ R42, R7, R72 ;  /* 0x00000048072a7221 */ /* 0x002fe20000010000 */
[----:B----4-:R-:W-:Y:S01]  /*7c70*/  IMAD.WIDE.U32 R158, R64, UR18, R158 ;  /* 0x00000012409e7c25 */ /* 0x010fe2000f8e009e */
[----:B------:R-:W-:-:S03]  /*7c80*/  IADD3 R10, P1, PT, R10, -0x800, RZ ;  /* 0xfffff8000a0a7810 */ /* 0x000fc60007f3e0ff */
[----:B------:R-:W-:Y:S01]  /*7c90*/  IMAD R159, R65, UR18, R159 ;  /* 0x00000012419f7c24 */ /* 0x000fe2000f8e029f */
[----:B------:R-:W-:Y:S01]  /*7ca0*/  IADD3.X R12, PT, PT, R12, -0x1, RZ, P1, !PT ;  /* 0xffffffff0c0c7810 */ /* 0x000fe20000ffe4ff */
[----:B0-----:R-:W-:Y:S01]  /*7cb0*/  @!P2 FMUL.FTZ R51, R51, R84 ;  /* 0x000000543333a220 */ /* 0x001fe20000410000 */
[----:B------:R-:W-:Y:S01]  /*7cc0*/  STS.128 [R41], R76 ;  /* 0x0000004c29007388 */ /* 0x000fe20000000c00 */
[----:B------:R-:W-:-:S03]  /*7cd0*/  IADD3 R8, P2, PT, R8, -0x800, RZ ;  /* 0xfffff80008087810 */ /* 0x000fc60007f5e0ff */
[----:B------:R0:W-:Y:S01]  /*7ce0*/  STS.128 [R41+0x10], R72 ;  /* 0x0000104829007388 */ /* 0x0001e20000000c00 */
[----:B------:R-:W-:-:S03]  /*7cf0*/  IADD3.X R17, PT, PT, R17, -0x1, RZ, P2, !PT ;  /* 0xffffffff11117810 */ /* 0x000fc600017fe4ff */
[----:B------:R1:W-:Y:S04]  /*7d00*/  STS.128 [R41+0x20], R68 ;  /* 0x0000204429007388 */ /* 0x0003e80000000c00 */
[----:B------:R-:W-:Y:S01]  /*7d10*/  STS.128 [R41+0x30], R48 ;  /* 0x0000303029007388 */ /* 0x000fe20000000c00 */
[----:B------:R-:W-:-:S03]  /*7d20*/  NOP ;  /* 0x0000000000007918 */ /* 0x000fc60000000000 */
[----:B------:R-:W3:Y:S01]  /*7d30*/  LDS.128 R56, [R40] ;  /* 0x0000000028387984 */ /* 0x000ee20000000c00 */
[----:B0-----:R-:W-:Y:S01]  /*7d40*/  FADD.FTZ R73, R42, R73 ;  /* 0x000000492a497221 */ /* 0x001fe20000010000 */
[C---:B------:R-:W-:Y:S02]  /*7d50*/  IMAD.WIDE.U32 R42, R0.reuse, UR6, R158 ;  /* 0x00000006002a7c25 */ /* 0x040fe4000f8e009e */
[----:B------:R-:W0:Y:S02]  /*7d60*/  LDS.128 R52, [R40+0x200] ;  /* 0x0002000028347984 */ /* 0x000e240000000c00 */
[----:B------:R-:W-:Y:S01]  /*7d70*/  FADD.FTZ R74, R73, R74 ;  /* 0x0000004a494a7221 */ /* 0x000fe20000010000 */
[----:B------:R-:W-:Y:S01]  /*7d80*/  IMAD R7, R0, UR7, R43 ;  /* 0x0000000700077c24 */ /* 0x000fe2000f8e022b */
[----:B------:R-:W4:Y:S02]  /*7d90*/  LDS.128 R44, [R40+0x400] ;  /* 0x00040000282c7984 */ /* 0x000f240000000c00 */
[----:B------:R-:W-:-:S02]  /*7da0*/  FADD.FTZ R75, R74, R75 ;  /* 0x0000004b4a4b7221 */ /* 0x000fc40000010000 */
[----:B------:R2:W5:Y:S02]  /*7db0*/  LDS.128 R60, [R40+0x600] ;  /* 0x00060000283c7984 */ /* 0x0005640000000c00 */
[----:B-1----:R-:W-:-:S04]  /*7dc0*/  FADD.FTZ R68, R75, R68 ;  /* 0x000000444b447221 */ /* 0x002fc80000010000 */
[----:B------:R-:W-:Y:S01]  /*7dd0*/  FADD.FTZ R69, R68, R69 ;  /* 0x0000004544457221 */ /* 0x000fe20000010000 */
[----:B--2---:R-:W-:-:S03]  /*7de0*/  LEA R40, P0, R42, R66, 0x2 ;  /* 0x000000422a287211 */ /* 0x004fc600078010ff */
[----:B------:R-:W-:Y:S01]  /*7df0*/  FADD.FTZ R70, R69, R70 ;  /* 0x0000004645467221 */ /* 0x000fe20000010000 */
[----:B------:R-:W-:-:S03]  /*7e00*/  LEA.HI.X R41, R42, R67, R7, 0x2, P0 ;  /* 0x000000432a297211 */ /* 0x000fc600000f1407 */
[----:B------:R-:W-:Y:S01]  /*7e10*/  FADD.FTZ R71, R70, R71 ;  /* 0x0000004746477221 */ /* 0x000fe20000010000 */
[----:B------:R-:W-:Y:S02]  /*7e20*/  ISETP.GT.AND P0, PT, R16, 0x1, PT ;  /* 0x000000011000780c */ /* 0x000fe40003f04270 */
[----:B------:R-:W-:Y:S01]  /*7e30*/  MOV R16, R134 ;  /* 0x0000008600107202 */ /* 0x000fe20000000f00 */
[----:B------:R-:W-:-:S04]  /*7e40*/  IMAD.WIDE.U32 R40, R37, 0x10, R40 ;  /* 0x0000001025287825 */ /* 0x000fc800078e0028 */
[----:B------:R-:W-:-:S04]  /*7e50*/  FADD.FTZ R48, R71, R48 ;  /* 0x0000003047307221 */ /* 0x000fc80000010000 */
[----:B------:R-:W-:-:S04]  /*7e60*/  FADD.FTZ R49, R48, R49 ;  /* 0x0000003130317221 */ /* 0x000fc80000010000 */
[----:B------:R-:W-:Y:S01]  /*7e70*/  FADD.FTZ R50, R49, R50 ;  /* 0x0000003231327221 */ /* 0x000fe20000010000 */
[----:B---3--:R1:W-:Y:S03]  /*7e80*/  STG.E.128 desc[UR16][R40.64], R56 ;  /* 0x0000003828007986 */ /* 0x0083e6000c101d10 */
[----:B------:R-:W-:Y:S01]  /*7e90*/  FADD.FTZ R7, R50, R51 ;  /* 0x0000003332077221 */ /* 0x000fe20000010000 */
[----:B0-----:R1:W-:Y:S04]  /*7ea0*/  STG.E.128 desc[UR16][R40.64+0x200], R52 ;  /* 0x0002003428007986 */ /* 0x0013e8000c101d10 */
[----:B----4-:R1:W-:Y:S04]  /*7eb0*/  STG.E.128 desc[UR16][R40.64+0x400], R44 ;  /* 0x0004002c28007986 */ /* 0x0103e8000c101d10 */
[----:B-----5:R1:W-:Y:S01]  /*7ec0*/  STG.E.128 desc[UR16][R40.64+0x600], R60 ;  /* 0x0006003c28007986 */ /* 0x0203e2000c101d10 */
[----:B------:R-:W-:Y:S05]  /*7ed0*/  @P0 BRA `(.L_x_8147) ;  /* 0xffffff8c005c0947 */ /* 0x000fea000383ffff */
.L_x_8074:
[----:B------:R-:W0:Y:S01]  /*7ee0*/  LDC.64 R10, c[0x0][0x548] ;  /* 0x00015200ff0a7b82 */ /* 0x000e220000000a00 */
[----:B------:R-:W2:Y:S01]  /*7ef0*/  S2R R14, SR_TID.X ;  /* 0x00000000000e7919 */ /* 0x000ea20000002100 */
[----:B------:R-:W2:Y:S06]  /*7f00*/  LDCU UR7, c[0x0][0x38c] ;  /* 0x00007180ff0777ac */ /* 0x000eac0008000800 */
[----:B------:R-:W3:Y:S01]  /*7f10*/  LDC.64 R12, c[0x0][0x568] ;  /* 0x00015a00ff0c7b82 */ /* 0x000ee20000000a00 */
[----:B0-----:R-:W-:-:S04]  /*7f20*/  ISETP.NE.U32.AND P1, PT, R10, RZ, PT ;  /* 0x000000ff0a00720c */ /* 0x001fc80003f25070 */
[----:B------:R-:W-:Y:S02]  /*7f30*/  ISETP.NE.AND.EX P1, PT, R11, RZ, PT, P1 ;  /* 0x000000ff0b00720c */ /* 0x000fe40003f25310 */
[----:B---3--:R-:W-:Y:S02]  /*7f40*/  ISETP.NE.U32.AND P0, PT, R12, RZ, PT ;  /* 0x000000ff0c00720c */ /* 0x008fe40003f05070 */
[----:B--2---:R-:W-:Y:S02]  /*7f50*/  ISETP.GE.AND P2, PT, R14, UR7, PT ;  /* 0x000000070e007c0c */ /* 0x004fe4000bf46270 */
[----:B------:R-:W-:-:S07]  /*7f60*/  ISETP.NE.AND.EX P0, PT, R13, RZ, PT, P0 ;  /* 0x000000ff0d00720c */ /* 0x000fce0003f05300 */
[----:B------:R-:W-:Y:S06]  /*7f70*/  @!P1 BRA `(.L_x_8148) ;  /* 0x0000000000649947 */ /* 0x000fec0003800000 */
        /* <DEDUP_REMOVED lines=24> */
.L_x_8149:
[----:B------:R-:W-:Y:S05]  /*8100*/  BSYNC.RECONVERGENT B0 ;  /* 0x0000000000007941 */ /* 0x000fea0003800200 */
.L_x_8148:
[----:B------:R-:W-:Y:S05]  /*8110*/  @!P0 BRA `(.L_x_8150) ;  /* 0x0000000000688947 */ /* 0x000fea0003800000 */
[----:B------:R-:W-:Y:S06]  /*8120*/  BAR.SYNC.DEFER_BLOCKING 0x0 ;  /* 0x0000000000007b1d */ /* 0x000fec0000010000 */
[----:B------:R-:W-:Y:S01]  /*8130*/  BSSY.RECONVERGENT B0, `(.L_x_8150) ;  /* 0x0000018000007945 */ /* 0x000fe20003800200 */
[----:B--2--5:R-:W2:Y:S01]  /*8140*/  SHFL.DOWN P0, R2, R7, 0x1, 0x1f ;  /* 0x08201f0007027f89 */ /* 0x024ea20000000000 */
[----:B0-----:R-:W0:Y:S01]  /*8150*/  S2R R6, SR_LANEID ;  /* 0x0000000000067919 */ /* 0x001e220000000000 */
[----:B--2---:R-:W-:Y:S02]  /*8160*/  @P0 FADD R2, R2, R7 ;  /* 0x0000000702020221 */ /* 0x004fe40000000000 */
[----:B------:R-:W2:Y:S03]  /*8170*/  S2R R7, SR_TID.X ;  /* 0x0000000000077919 */ /* 0x000ea60000002100 */
[----:B------:R-:W3:Y:S01]  /*8180*/  SHFL.DOWN P0, R3, R2, 0x2, 0x1f ;  /* 0x08401f0002037f89 */ /* 0x000ee20000000000 */
[----:B0-----:R-:W-:-:S13]  /*8190*/  ISETP.NE.AND P1, PT, R6, RZ, PT ;  /* 0x000000ff0600720c */ /* 0x001fda0003f25270 */
[----:B------:R-:W0:Y:S01]  /*81a0*/  @!P1 S2R R11, SR_CgaCtaId ;  /* 0x00000000000b9919 */ /* 0x000e220000008800 */
[----:B---3--:R-:W-:Y:S01]  /*81b0*/  @P0 FADD R3, R2, R3 ;  /* 0x0000000302030221 */ /* 0x008fe20000000000 */
[----:B------:R-:W-:-:S04]  /*81c0*/  @!P1 MOV R2, 0x400 ;  /* 0x0000040000029802 */ /* 0x000fc80000000f00 */
[----:B------:R-:W3:Y:S01]  /*81d0*/  SHFL.DOWN P0, R4, R3, 0x4, 0x1f ;  /* 0x08801f0003047f89 */ /* 0x000ee20000000000 */
[----:B0-----:R-:W-:Y:S01]  /*81e0*/  @!P1 LEA R11, R11, R2, 0x18 ;  /* 0x000000020b0b9211 */ /* 0x001fe200078ec0ff */
[----:B---3--:R-:W-:-:S05]  /*81f0*/  @P0 FADD R4, R3, R4 ;  /* 0x0000000403040221 */ /* 0x008fca0000000000 */
        /* <DEDUP_REMOVED lines=11> */
.L_x_8151:
[----:B------:R-:W-:Y:S05]  /*82b0*/  BSYNC.RECONVERGENT B0 ;  /* 0x0000000000007941 */ /* 0x000fea0003800200 */
.L_x_8150:
[----:B------:R-:W-:Y:S05]  /*82c0*/  @P2 EXIT ;  /* 0x000000000000294d */ /* 0x000fea0003800000 */
[----:B------:R-:W2:Y:S01]  /*82d0*/  LDCU.64 UR8, c[0x0][0x4e8] ;  /* 0x00009d00ff0877ac */ /* 0x000ea20008000a00 */
[----:B------:R-:W3:Y:S01]  /*82e0*/  S2UR UR5, SR_CgaCtaId ;  /* 0x00000000000579c3 */ /* 0x000ee20000008800 */
[----:B------:R-:W-:Y:S01]  /*82f0*/  BSSY.RECONVERGENT B0, `(.L_x_8152) ;  /* 0x0000023000007945 */ /* 0x000fe20003800200 */
[----:B0-----:R-:W-:Y:S01]  /*8300*/  MOV R15, R14 ;  /* 0x0000000e000f7202 */ /* 0x001fe20000000f00 */
[----:B------:R-:W-:Y:S01]  /*8310*/  UMOV UR4, 0x400 ;  /* 0x0000040000047882 */ /* 0x000fe20000000000 */
[----:B------:R-:W0:Y:S01]  /*8320*/  LDCU UR6, c[0x0][0x360] ;  /* 0x00006c00ff0677ac */ /* 0x000e220008000800 */
[----:B------:R-:W4:Y:S01]  /*8330*/  LDCU.64 UR10, c[0x0][0x4b0] ;  /* 0x00009600ff0a77ac */ /* 0x000f220008000a00 */
[----:B------:R-:W0:Y:S01]  /*8340*/  LDCU.64 UR12, c[0x0][0x530] ;  /* 0x0000a600ff0c77ac */ /* 0x000e220008000a00 */
[----:B------:R-:W0:Y:S01]  /*8350*/  LDCU.64 UR14, c[0x0][0x4f0] ;  /* 0x00009e00ff0e77ac */ /* 0x000e220008000a00 */
[C---:B--2--5:R-:W-:Y:S01]  /*8360*/  IMAD.WIDE.U32 R2, R0.reuse, UR8, RZ ;  /* 0x0000000800027c25 */ /* 0x064fe2000f8e00ff */
[----:B------:R-:W2:Y:S03]  /*8370*/  LDCU.64 UR18, c[0x0][0x540] ;  /* 0x0000a800ff1277ac */ /* 0x000ea60008000a00 */
[----:B------:R-:W-:Y:S01]  /*8380*/  IMAD R21, R0, UR9, R3 ;  /* 0x0000000900157c24 */ /* 0x000fe2000f8e0203 */
[----:B---34-:R-:W-:-:S12]  /*8390*/  ULEA UR4, UR5, UR4, 0x18 ;  /* 0x0000000405047291 */ /* 0x018fd8000f8ec0ff */
.L_x_8153:
[----:B------:R-:W-:Y:S02]  /*83a0*/  LEA R0, R15, UR4, 0x2 ;  /* 0x000000040f007c11 */ /* 0x000fe4000f8e10ff */
[----:B------:R-:W-:Y:S02]  /*83b0*/  SHF.R.S32.HI R6, RZ, 0x1f, R15 ;  /* 0x0000001fff067819 */ /* 0x000fe4000001140f */
[----:B---3--:R-:W-:Y:S01]  /*83c0*/  MOV R8, R2 ;  /* 0x0000000200087202 */ /* 0x008fe20000000f00 */
[----:B------:R-:W3:Y:S01]  /*83d0*/  LDS R17, [R0+0x2348] ;  /* 0x0023480000117984 */ /* 0x000ee20000000800 */
[----:B------:R-:W-:Y:S01]  /*83e0*/  MOV R9, R21 ;  /* 0x0000001500097202 */ /* 0x000fe20000000f00 */
[C---:B------:R-:W-:Y:S01]  /*83f0*/  IMAD R12, R6.reuse, UR10, RZ ;  /* 0x0000000a060c7c24 */ /* 0x040fe2000f8e02ff */
[----:B------:R-:W-:Y:S01]  /*8400*/  MOV R4, R150 ;  /* 0x0000009600047202 */ /* 0x000fe20000000f00 */
[----:B------:R-:W4:Y:S01]  /*8410*/  LDS R19, [R0+0x2748] ;  /* 0x0027480000137984 */ /* 0x000f220000000800 */
        /* <DEDUP_REMOVED lines=13> */
[----:B---3--:R3:W-:Y:S04]  /*84f0*/  REDG.E.ADD.F32.FTZ.RN.STRONG.GPU desc[UR16][R8.64], R17 ;  /* 0x00000011080079a6 */ /* 0x0087e8000c12f310 */
[----:B----4-:R3:W-:Y:S02]  /*8500*/  REDG.E.ADD.F32.FTZ.RN.STRONG.GPU desc[UR16][R12.64], R19 ;  /* 0x000000130c0079a6 */ /* 0x0107e4000c12f310 */
[----:B------:R-:W-:Y:S05]  /*8510*/  @!P0 BRA `(.L_x_8153) ;  /* 0xfffffffc00a08947 */ /* 0x000fea000383ffff */
[----:B------:R-:W-:Y:S05]  /*8520*/  BSYNC.RECONVERGENT B0 ;  /* 0x0000000000007941 */ /* 0x000fea0003800200 */
.L_x_8152:
[----:B------:R-:W-:Y:S05]  /*8530*/  EXIT ;  /* 0x000000000000794d */ /* 0x000fea0003800000 */
.L_x_8154:
        /* <DEDUP_REMOVED lines=12> */
.L_x_10500:


//--------------------- .text._Z25selective_scan_bwd_kernelI32Selective_Scan_bwd_kernel_traitsILi32ELi16ELb1ELb1ELb1ELb0ELb0EffEEv12SSMParamsBwd --------------------------
	.section	.text._Z25selective_scan_bwd_kernelI32Selective_Scan_bwd_kernel_traitsILi32ELi16ELb1ELb1ELb1ELb0ELb0EffEEv12SSMParamsBwd,"ax",@progbits
	.align	128
        .global         _Z25selective_scan_bwd_kernelI32Selective_Scan_bwd_kernel_traitsILi32ELi16ELb1ELb1ELb1ELb0ELb0EffEEv12SSMParamsBwd
        .type           _Z25selective_scan_bwd_kernelI32Selective_Scan_bwd_kernel_traitsILi32ELi16ELb1ELb1ELb1ELb0ELb0EffEEv12SSMParamsBwd,@function
        .size           _Z25selective_scan_bwd_kernelI32Selective_Scan_bwd_kernel_traitsILi32ELi16ELb1ELb1ELb1ELb0ELb0EffEEv12SSMParamsBwd,(.L_x_10501 - _Z25selective_scan_bwd_kernelI32Selective_Scan_bwd_kernel_traitsILi32ELi16ELb1ELb1ELb1ELb0ELb0EffEEv12SSMParamsBwd)
        .other          _Z25selective_scan_bwd_kernelI32Selective_Scan_bwd_kernel_traitsILi32ELi16ELb1ELb1ELb1ELb0ELb0EffEEv12SSMParamsBwd,@"STO_CUDA_ENTRY STV_DEFAULT"
_Z25selective_scan_bwd_kernelI32Selective_Scan_bwd_kernel_traitsILi32ELi16ELb1ELb1ELb1ELb0ELb0EffEEv12SSMParamsBwd:
.text._Z25selective_scan_bwd_kernelI32Selective_Scan_bwd_kernel_traitsILi32ELi16ELb1ELb1ELb1ELb0ELb0EffEEv12SSMParamsBwd:
[----:B------:R-:W-:Y:S08]  /*0000*/  LDC R1, c[0x0][0x37c] ;  /* 0x0000df00ff017b82 */ /* 0x000ff00000000800 */
[----:B------:R-:W0:Y:S01]  /*0010*/  LDC R8, c[0x0][0x398] ;  /* 0x0000e600ff087b82 */ /* 0x000e220000000800 */
[----:B------:R-:W1:Y:S01]  /*0020*/  S2R R181, SR_CTAID.Y ;  /* 0x0000000000b57919 */ /* 0x000e620000002600 */
[----:B------:R-:W2:Y:S01]  /*0030*/  LDCU.64 UR16, c[0x0][0x358] ;  /* 0x00006b00ff1077ac */ /* 0x000ea20008000a00 */
[----:B------:R-:W-:-:S02]  /*0040*/  CS2R R174, SRZ ;  /* 0x0000000000ae7805 */ /* 0x000fc4000001ff00 */
[----:B------:R-:W-:Y:S01]  /*0050*/  CS2R R176, SRZ ;  /* 0x0000000000b07805 */ /* 0x000fe2000001ff00 */
[----:B------:R-:W3:Y:S02]  /*0060*/  LDCU.128 UR12, c[0x0][0x400] ;  /* 0x00008000ff0c77ac */ /* 0x000ee40008000c00 */
        /* <DEDUP_REMOVED lines=21> */
[----:B------:R0:W4:Y:S01]  /*01c0*/  F2I.FTZ.U32.TRUNC.NTZ R7, R6 ;  /* 0x0000000600077305 */ /* 0x000122000021f000 */
[----:B------:R-:W-:Y:S02]  /*01d0*/  CS2R R116, SRZ ;  /* 0x0000000000747805 */ /* 0x000fe4000001ff00 */
        /* <DEDUP_REMOVED lines=8> */
[----:B------:R-:W-:-:S03]  /*0260*/  IMAD.HI.U32 R7, R7, R3, R6 ;  /* 0x0000000307077227 */ /* 0x000fc600078e0006 */
[----:B------:R-:W4:Y:S03]  /*0270*/  LDC.64 R162, c[0x0][0x450] ;  /* 0x00011400ffa27b82 */ /* 0x000f260000000a00 */
[----:B------:R-:W-:-:S05]  /*0280*/  IMAD.HI.U32 R0, R7, R2, RZ ;  /* 0x0000000207007227 */ /* 0x000fca00078e00ff */
[----:B------:R-:W0:Y:S01]  /*0290*/  LDC.64 R178, c[0x0][0x4a8] ;  /* 0x00012a00ffb27b82 */ /* 0x000e220000000a00 */
[----:B------:R-:W-:Y:S02]  /*02a0*/  IADD3 R3, PT, PT, -R0, RZ, RZ ;  /* 0x000000ff00037210 */ /* 0x000fe40007ffe1ff */
[----:B---3--:R-:W-:-:S03]  /*02b0*/  ISETP.NE.U32.AND P0, PT, R4, RZ, PT ;  /* 0x000000ff0400720c */ /* 0x008fc60003f05070 */
[----:B------:R-:W-:Y:S01]  /*02c0*/  IMAD R2, R9, R3, R2 ;  /* 0x0000000309027224 */ /* 0x000fe200078e0202 */
[----:B------:R-:W-:-:S04]  /*02d0*/  ISETP.NE.AND.EX P0, PT, R5, RZ, PT, P0 ;  /* 0x000000ff0500720c */ /* 0x000fc80003f05300 */
[----:B------:R-:W-:Y:S01]  /*02e0*/  ISETP.GT.U32.AND P2, PT, R9, R2, PT ;  /* 0x000000020900720c */ /* 0x000fe20003f44070 */
[----:B------:R-:W-:-:S08]  /*02f0*/  UIMAD.WIDE.U32 UR6, UR18, UR12, URZ ;  /* 0x0000000c120672a5 */ /* 0x000fd0000f8e00ff */
[----:B------:R-:W3:Y:S04]  /*0300*/  @P0 LDC R10, c[0x0][0x384] ;  /* 0x0000e100ff0a0b82 */ /* 0x000ee80000000800 */
[----:B------:R-:W-:-:S04]  /*0310*/  @!P2 IADD3 R2, PT, PT, R2, -R9, RZ ;  /* 0x800000090202a210 */ /* 0x000fc80007ffe0ff */
[----:B------:R-:W-:Y:S01]  /*0320*/  ISETP.GE.U32.AND P1, PT, R2, R9, PT ;  /* 0x000000090200720c */ /* 0x000fe20003f26070 */
[----:B------:R-:W-:Y:S01]  /*0330*/  UIMAD.WIDE.U32 UR4, UR18, UR8, URZ ;  /* 0x00000008120472a5 */ /* 0x000fe2000f8e00ff */
[----:B------:R-:W-:Y:S01]  /*0340*/  LOP3.LUT R4, R181, R8, RZ, 0x3c, !PT ;  /* 0x00000008b5047212 */ /* 0x000fe200078e3cff */
[----:B------:R-:W2:Y:S01]  /*0350*/  @P0 LDC R21, c[0x0][0x38c] ;  /* 0x0000e300ff150b82 */ /* 0x000ea20000000800 */
[----:B------:R-:W-:Y:S01]  /*0360*/  @!P2 IADD3 R0, PT, PT, R0, 0x1, RZ ;  /* 0x000000010000a810 */ /* 0x000fe20007ffe0ff */
[----:B------:R-:W-:Y:S01]  /*0370*/  UIMAD UR8, UR18, UR9, UR5 ;  /* 0x00000009120872a4 */ /* 0x000fe2000f8e0205 */
[----:B------:R-:W-:Y:S02]  /*0380*/  ISETP.GE.AND P3, PT, R4, RZ, PT ;  /* 0x000000ff0400720c */ /* 0x000fe40003f66270 */
[----:B------:R-:W-:Y:S01]  /*0390*/  MOV R2, UR4 ;  /* 0x0000000400027c02 */ /* 0x000fe20008000f00 */
[----:B------:R-:W-:Y:S01]  /*03a0*/  UIMAD UR4, UR18, UR13, UR7 ;  /* 0x0000000d120472a4 */ /* 0x000fe2000f8e0207 */
[----:B------:R-:W-:Y:S01]  /*03b0*/  MOV R4, UR6 ;  /* 0x0000000600047c02 */ /* 0x000fe20008000f00 */
[----:B------:R-:W1:Y:S01]  /*03c0*/  @P0 LDC.64 R6, c[0x0][0x480] ;  /* 0x00012000ff060b82 */ /* 0x000e620000000a00 */
[----:B------:R-:W-:Y:S01]  /*03d0*/  MOV R5, UR7 ;  /* 0x0000000700057c02 */ /* 0x000fe20008000f00 */
[----:B------:R-:W4:Y:S01]  /*03e0*/  LDCU.64 UR6, c[0x0][0x498] ;  /* 0x00009300ff0677ac */ /* 0x000f220008000a00 */
[----:B------:R-:W-:-:S02]  /*03f0*/  MOV R3, UR5 ;  /* 0x0000000500037c02 */ /* 0x000fc40008000f00 */
[----:B------:R-:W-:Y:S02]  /*0400*/  @P1 IADD3 R0, PT, PT, R0, 0x1, RZ ;  /* 0x0000000100001810 */ /* 0x000fe40007ffe0ff */
[----:B------:R-:W-:Y:S01]  /*0410*/  MOV R3, UR8 ;  /* 0x0000000800037c02 */ /* 0x000fe20008000f00 */
[----:B------:R-:W0:Y:S01]  /*0420*/  LDCU.64 UR8, c[0x0][0x3b0] ;  /* 0x00007600ff0877ac */ /* 0x000e220008000a00 */
[----:B------:R-:W-:Y:S01]  /*0430*/  MOV R125, R0 ;  /* 0x00000000007d7202 */ /* 0x000fe20000000f00 */
[----:B---3--:R-:W-:Y:S01]  /*0440*/  @P0 IMAD R0, R10, UR18, R181 ;  /* 0x000000120a000c24 */ /* 0x008fe2000f8e02b5 */
[----:B------:R-:W-:Y:S01]  /*0450*/  ISETP.NE.AND P2, PT, R8, RZ, PT ;  /* 0x000000ff0800720c */ /* 0x000fe20003f45270 */
[----:B------:R-:W-:Y:S01]  /*0460*/  IMAD.WIDE.U32 R2, R181, UR10, R2 ;  /* 0x0000000ab5027c25 */ /* 0x000fe2000f8e0002 */
[C---:B------:R-:W-:Y:S02]  /*0470*/  LEA R9, R19.reuse, 0xfffffe00, 0x9 ;  /* 0xfffffe0013097811 */ /* 0x040fe400078e48ff */
[----:B------:R-:W-:Y:S01]  /*0480*/  ISETP.GE.AND P1, PT, R19, 0x1, PT ;  /* 0x000000011300780c */ /* 0x000fe20003f26270 */
[----:B------:R-:W-:-:S02]  /*0490*/  @P0 IMAD R0, R0, R19, RZ ;  /* 0x0000001300000224 */ /* 0x000fc400078e02ff */
[----:B------:R-:W-:Y:S01]  /*04a0*/  IMAD R13, R181, UR11, R3 ;  /* 0x0000000bb50d7c24 */ /* 0x000fe2000f8e0203 */
[----:B------:R-:W3:Y:S01]  /*04b0*/  LDC.64 R18, c[0x0][0x3e8] ;  /* 0x0000fa00ff127b82 */ /* 0x000ee20000000a00 */
[----:B------:R-:W0:Y:S01]  /*04c0*/  LDCU.64 UR10, c[0x0][0x3d0] ;  /* 0x00007a00ff0a77ac */ /* 0x000e220008000a00 */
[----:B------:R-:W-:Y:S01]  /*04d0*/  MOV R5, UR4 ;  /* 0x0000000400057c02 */ /* 0x000fe20008000f00 */
[----:B--2---:R-:W-:Y:S01]  /*04e0*/  @P0 IMAD R3, R0, R21, RZ ;  /* 0x0000001500030224 */ /* 0x004fe200078e02ff */
[----:B------:R-:W-:Y:S01]  /*04f0*/  @!P3 IADD3 R125, PT, PT, -R125, RZ, RZ ;  /* 0x000000ff7d7db210 */ /* 0x000fe20007ffe1ff */
[----:B----4-:R-:W-:Y:S01]  /*0500*/  UIMAD.WIDE.U32 UR4, UR18, UR6, URZ ;  /* 0x00000006120472a5 */ /* 0x010fe2000f8e00ff */
[----:B------:R-:W-:Y:S02]  /*0510*/  @!P2 LOP3.LUT R125, RZ, R8, RZ, 0x33, !PT ;  /* 0x00000008ff7da212 */ /* 0x000fe400078e33ff */
[----:B------:R-:W2:Y:S01]  /*0520*/  LDC.64 R20, c[0x0][0x468] ;  /* 0x00011a00ff147b82 */ /* 0x000ea20000000a00 */
[----:B------:R-:W-:Y:S01]  /*0530*/  UIMAD UR5, UR18, UR7, UR5 ;  /* 0x00000007120572a4 */ /* 0x000fe2000f8e0205 */
[----:B------:R-:W-:Y:S01]  /*0540*/  SHF.R.S32.HI R27, RZ, 0x1f, R125 ;  /* 0x0000001fff1b7819 */ /* 0x000fe2000001147d */
[----:B-1----:R-:W-:Y:S01]  /*0550*/  @P0 IMAD.WIDE R116, R3, 0x8, R6 ;  /* 0x0000000803740825 */ /* 0x002fe200078e0206 */
[----:B------:R-:W-:Y:S01]  /*0560*/  IADD3 R171, P3, PT, R9, R2, RZ ;  /* 0x0000000209ab7210 */ /* 0x000fe20007f7e0ff */
[----:B0-----:R-:W-:-:S02]  /*0570*/  UIMAD.WIDE.U32 UR6, UR18, UR8, URZ ;  /* 0x00000008120672a5 */ /* 0x001fc4000f8e00ff */
[----:B------:R-:W-:Y:S02]  /*0580*/  IMAD.WIDE.U32 R2, R181, R16, UR4 ;  /* 0x00000004b5027e25 */ /* 0x000fe4000f8e0010 */
[----:B------:R-:W-:Y:S02]  /*0590*/  UIMAD UR7, UR18, UR9, UR7 ;  /* 0x00000009120772a4 */ /* 0x000fe4000f8e0207 */
[----:B------:R-:W-:Y:S01]  /*05a0*/  IMAD R0, R27, R14, RZ ;  /* 0x0000000e1b007224 */ /* 0x000fe200078e02ff */
[----:B------:R-:W-:Y:S01]  /*05b0*/  UIMAD.WIDE.U32 UR4, UR18, UR10, URZ ;  /* 0x0000000a120472a5 */ /* 0x000fe2000f8e00ff */
[----:B------:R-:W-:-:S03]  /*05c0*/  IMAD.WIDE.U32 R4, R181, UR14, R4 ;  /* 0x0000000eb5047c25 */ /* 0x000fc6000f8e0004 */
[----:B------:R-:W-:Y:S01]  /*05d0*/  UIMAD UR5, UR18, UR11, UR5 ;  /* 0x0000000b120572a4 */ /* 0x000fe2000f8e0205 */
[----:B------:R-:W-:Y:S02]  /*05e0*/  IMAD R15, R125, R15, R0 ;  /* 0x0000000f7d0f7224 */ /* 0x000fe400078e0200 */
[----:B---3--:R-:W-:Y:S01]  /*05f0*/  IMAD R0, R27, R18, RZ ;  /* 0x000000121b007224 */ /* 0x008fe200078e02ff */
[----:B------:R-:W-:Y:S01]  /*0600*/  IADD3 R167, P5, PT, R9, R2, RZ ;  /* 0x0000000209a77210 */ /* 0x000fe20007fbe0ff */
[----:B------:R-:W-:Y:S01]  /*0610*/  IMAD R7, R181, R17, R3 ;  /* 0x00000011b5077224 */ /* 0x000fe200078e0203 */
[----:B------:R-:W-:Y:S01]  /*0620*/  IADD3 R169, P4, PT, R9, R4, RZ ;  /* 0x0000000409a97210 */ /* 0x000fe20007f9e0ff */
[----:B------:R-:W-:-:S04]  /*0630*/  IMAD.WIDE.U32 R2, R125, R14, UR6 ;  /* 0x000000067d027e25 */ /* 0x000fc8000f8e000e */
[----:B------:R-:W-:Y:S02]  /*0640*/  IMAD R11, R181, UR15, R5 ;  /* 0x0000000fb50b7c24 */ /* 0x000fe4000f8e0205 */
[C---:B------:R-:W-:Y:S01]  /*0650*/  IMAD R17, R125.reuse, R19, R0 ;  /* 0x000000137d117224 */ /* 0x040fe200078e0200 */
[----:B------:R-:W-:Y:S01]  /*0660*/  SHF.R.S32.HI R0, RZ, 0x1f, R9 ;  /* 0x0000001fff007819 */ /* 0x000fe20000011409 */
[----:B------:R-:W-:Y:S01]  /*0670*/  IMAD.WIDE.U32 R4, R125, R18, UR4 ;  /* 0x000000047d047e25 */ /* 0x000fe2000f8e0012 */
[----:B------:R-:W-:Y:S02]  /*0680*/  IADD3 R165, P0, PT, R9, R2, RZ ;  /* 0x0000000209a57210 */ /* 0x000fe40007f1e0ff */
[----:B------:R-:W-:Y:S02]  /*0690*/  IADD3 R15, PT, PT, R3, R15, RZ ;  /* 0x0000000f030f7210 */ /* 0x000fe40007ffe0ff */
[C---:B------:R-:W-:Y:S02]  /*06a0*/  IADD3.X R8, PT, PT, R0.reuse, R13, RZ, P3, !PT ;  /* 0x0000000d00087210 */ /* 0x040fe40001ffe4ff */
[----:B------:R-:W-:-:S02]  /*06b0*/  IADD3.X R2, PT, PT, R0, R11, RZ, P4, !PT ;  /* 0x0000000b00027210 */ /* 0x000fc400027fe4ff */
[----:B------:R-:W-:Y:S02]  /*06c0*/  IADD3 R9, P2, PT, R9, R4, RZ ;  /* 0x0000000409097210 */ /* 0x000fe40007f5e0ff */
[----:B------:R-:W-:Y:S02]  /*06d0*/  IADD3 R17, PT, PT, R5, R17, RZ ;  /* 0x0000001105117210 */ /* 0x000fe40007ffe0ff */
[----:B------:R-:W-:Y:S02]  /*06e0*/  LEA R172, P3, R171, R172, 0x2 ;  /* 0x000000acabac7211 */ /* 0x000fe400078610ff */
[----:B--2---:R-:W-:Y:S02]  /*06f0*/  LEA R170, P4, R169, R20, 0x2 ;  /* 0x00000014a9aa7211 */ /* 0x004fe400078810ff */
[C---:B------:R-:W-:Y:S02]  /*0700*/  IADD3.X R6, PT, PT, R0.reuse, R7, RZ, P5, !PT ;  /* 0x0000000700067210 */ /* 0x040fe40002ffe4ff */
[----:B------:R-:W-:-:S02]  /*0710*/  IADD3.X R4, PT, PT, R0, R15, RZ, P0, !PT ;  /* 0x0000000f00047210 */ /* 0x000fc400007fe4ff */
[----:B------:R-:W-:Y:S02]  /*0720*/  IADD3.X R0, PT, PT, R0, R17, RZ, P2, !PT ;  /* 0x0000001100007210 */ /* 0x000fe400017fe4ff */
[----:B------:R-:W-:Y:S02]  /*0730*/  LEA.HI.X R171, R171, R173, R8, 0x2, P3 ;  /* 0x000000adabab7211 */ /* 0x000fe400018f1408 */
[----:B------:R-:W-:Y:S01]  /*0740*/  LEA.HI.X R169, R169, R21, R2, 0x2, P4 ;  /* 0x00000015a9a97211 */ /* 0x000fe200020f1402 */
[----:B------:R-:W-:Y:S01]  /*0750*/  IMAD.WIDE.U32 R2, R181, R178, RZ ;  /* 0x000000b2b5027225 */ /* 0x000fe200078e00ff */
[----:B------:R-:W-:Y:S02]  /*0760*/  LEA R168, P0, R167, R22, 0x2 ;  /* 0x00000016a7a87211 */ /* 0x000fe400078010ff */
[----:B------:R-:W-:Y:S02]  /*0770*/  LEA R166, P2, R165, R24, 0x2 ;  /* 0x00000018a5a67211 */ /* 0x000fe400078410ff */
[----:B------:R-:W-:Y:S01]  /*0780*/  LEA R164, P3, R9, R162, 0x2 ;  /* 0x000000a209a47211 */ /* 0x000fe200078610ff */
[----:B------:R-:W-:Y:S01]  /*0790*/  IMAD R179, R181, R179, R3 ;  /* 0x000000b3b5b37224 */ /* 0x000fe200078e0203 */
[----:B------:R-:W-:-:S02]  /*07a0*/  LEA.HI.X R167, R167, R23, R6, 0x2, P0 ;  /* 0x00000017a7a77211 */ /* 0x000fc400000f1406 */
[----:B------:R-:W-:Y:S02]  /*07b0*/  LEA.HI.X R165, R165, R25, R4, 0x2, P2 ;  /* 0x00000019a5a57211 */ /* 0x000fe400010f1404 */
[----:B------:R-:W-:Y:S01]  /*07c0*/  LEA.HI.X R163, R9, R163, R0, 0x2, P3 ;  /* 0x000000a309a37211 */ /* 0x000fe200018f1400 */
[----:B------:R-:W-:Y:S06]  /*07d0*/  @!P1 BRA `(.L_x_8155) ;  /* 0x0000003c00b89947 */ /* 0x000fec0003800000 */
        /* <DEDUP_REMOVED lines=10> */
[----:B------:R-:W4:Y:S01]  /*0880*/  S2UR UR5, SR_CgaCtaId ;  /* 0x00000000000579c3 */ /* 0x000f220000008800 */
[----:B-1----:R-:W-:Y:S01]  /*0890*/  IMAD.WIDE.U32 R120, R181, UR6, RZ ;  /* 0x00000006b5787c25 */ /* 0x002fe2000f8e00ff */
[----:B------:R-:W1:Y:S03]  /*08a0*/  LDCU UR6, c[0x0][0x394] ;  /* 0x00007280ff0677ac */ /* 0x000e660008000800 */
[----:B--2---:R-:W-:Y:S02]  /*08b0*/  IMAD R0, R27, UR8, RZ ;  /* 0x000000081b007c24 */ /* 0x004fe4000f8e02ff */
[----:B------:R-:W-:Y:S02]  /*08c0*/  IMAD R173, R181, UR7, R121 ;  /* 0x00000007b5ad7c24 */ /* 0x000fe4000f8e0279 */
[----:B------:R-:W-:Y:S02]  /*08d0*/  IMAD R37, R125, UR9, R0 ;  /* 0x000000097d257c24 */ /* 0x000fe4000f8e0200 */
[----:B0-----:R-:W-:Y:S01]  /*08e0*/  IMAD.WIDE.U32 R4, R8, UR18, R118 ;  /* 0x0000001208047c25 */ /* 0x001fe2000f8e0076 */
[----:B------:R-:W-:-:S02]  /*08f0*/  IADD3 R13, PT, PT, R118, 0x80, RZ ;  /* 0x00000080760d7810 */ /* 0x000fc40007ffe0ff */
[----:B------:R-:W-:Y:S01]  /*0900*/  IADD3 R15, PT, PT, R118, 0xa0, RZ ;  /* 0x000000a0760f7810 */ /* 0x000fe20007ffe0ff */
[----:B---3--:R-:W-:Y:S01]  /*0910*/  IMAD.WIDE.U32 R6, R10, UR18, R118 ;  /* 0x000000120a067c25 */ /* 0x008fe2000f8e0076 */
[C---:B------:R-:W-:Y:S02]  /*0920*/  IADD3 R17, PT, PT, R118.reuse, 0xc0, RZ ;  /* 0x000000c076117810 */ /* 0x040fe40007ffe0ff */
[C---:B------:R-:W-:Y:S01]  /*0930*/  IADD3 R19, PT, PT, R118.reuse, 0xe0, RZ ;  /* 0x000000e076137810 */ /* 0x040fe20007ffe0ff */
[----:B------:R-:W-:Y:S01]  /*0940*/  IMAD R5, R9, UR18, R5 ;  /* 0x0000001209057c24 */ /* 0x000fe2000f8e0205 */
[----:B----4-:R-:W-:Y:S01]  /*0950*/  ULEA UR5, UR5, UR4, 0x18 ;  /* 0x0000000405057291 */ /* 0x010fe2000f8ec0ff */
        /* <DEDUP_REMOVED lines=38> */
[----:B-1----:R-:W-:Y:S02]  /*0bc0*/  MOV R162, UR6 ;  /* 0x0000000600a27c02 */ /* 0x002fe40008000f00 */
        /* <DEDUP_REMOVED lines=19> */
[----:B------:R-:W-:Y:S02]  /*0d00*/  LEA R143, R143, UR4, 0x2 ;  /* 0x000000048f8f7c11 */ /* 0x000fe4000f8e10ff */
[----:B------:R-:W-:-:S02]  /*0d10*/  IADD3 R142, PT, PT, R123, R37, RZ ;  /* 0x000000257b8e7210 */ /* 0x000fc40007ffe0ff */
[----:B------:R-:W-:-:S07]  /*0d20*/  IADD3 R141, PT, PT, R125, R141, RZ ;  /* 0x0000008d7d8d7210 */ /* 0x000fce0007ffe0ff */
.L_x_8195:
[----:B------:R-:W-:Y:S01]  /*0d30*/  BAR.SYNC.DEFER_BLOCKING 0x0 ;  /* 0x0000000000007b1d */ /* 0x000fe20000010000 */
[----:B--2---:R-:W-:Y:S02]  /*0d40*/  MOV R4, R172 ;  /* 0x000000ac00047202 */ /* 0x004fe40000000f00 */
        /* <DEDUP_REMOVED lines=29> */
[----:B------:R1:W2:Y:S02]  /*0f20*/  LDG.E.128 R48, desc[UR16][R20.64+0x600] ;  /* 0x0006001014307981 */ /* 0x0002a4000c1e1d00 */
[----:B-1----:R-:W-:-:S02]  /*0f30*/  MOV R20, R168 ;  /* 0x000000a800147202 */ /* 0x002fc40000000f00 */
[----:B------:R-:W-:-:S03]  /*0f40*/  MOV R21, R167 ;  /* 0x000000a700157202 */ /* 0x000fc60000000f00 */
[----:B---3--:R-:W-:Y:S01]  /*0f50*/  IMAD.WIDE.U32 R32, R144, 0x10, R20 ;  /* 0x0000001090207825 */ /* 0x008fe200078e0014 */
        /* <DEDUP_REMOVED lines=67> */
[C---:B------:R-:W-:Y:S01]  /*1390*/  IADD3 R200, PT, PT, R162.reuse, -0x1, RZ ;  /* 0xffffffffa2c87810 */ /* 0x040fe20007ffe0ff */
        /* <DEDUP_REMOVED lines=9> */
[----:B------:R-:W-:Y:S01]  /*1430*/  IADD3 R136, P2, PT, R69, R124, RZ ;  /* 0x0000007c45887210 */ /* 0x000fe20007f5e0ff */
        /* <DEDUP_REMOVED lines=11> */
[--C-:B------:R-:W-:Y:S01]  /*14f0*/  FADD.FTZ R199, R68, R174.reuse ;  /* 0x000000ae44c77221 */ /* 0x100fe20000010000 */
[----:B------:R-:W3:Y:S01]  /*1500*/  LDC.64 R184, c[0x0][0x3e0] ;  /* 0x0000f800ffb87b82 */ /* 0x000ee20000000a00 */
[--C-:B------:R-:W-:Y:S01]  /*1510*/  FADD.FTZ R201, R70, R174.reuse ;  /* 0x000000ae46c97221 */ /* 0x100fe20000010000 */
[----:B------:R-:W-:Y:S01]  /*1520*/  ISETP.EQ.AND P0, PT, R118, RZ, P0 ;  /* 0x000000ff7600720c */ /* 0x000fe20000702270 */
[----:B------:R-:W-:Y:S01]  /*1530*/  FADD.FTZ R202, R71, R174 ;  /* 0x000000ae47ca7221 */ /* 0x000fe20000010000 */
[----:B------:R-:W-:Y:S01]  /*1540*/  LOP3.LUT R200, R200, 0x100, RZ, 0xc0, !PT ;  /* 0x00000100c8c87812 */ /* 0x000fe200078ec0ff */
[----:B------:R-:W4:Y:S01]  /*1550*/  LDCU UR9, c[0x0][0x394] ;  /* 0x00007280ff0977ac */ /* 0x000f220008000800 */
[----:B------:R-:W-:-:S02]  /*1560*/  IADD3 R198, PT, PT, R69, R118, RZ ;  /* 0x0000007645c67210 */ /* 0x000fc40007ffe0ff */
[----:B------:R-:W0:Y:S01]  /*1570*/  LDC.64 R130, c[0x0][0x4d0] ;  /* 0x00013400ff827b82 */ /* 0x000e220000000a00 */
[----:B------:R-:W-:Y:S01]  /*1580*/  IADD3.X R135, PT, PT, RZ, R142, RZ, P1, !PT ;  /* 0x0000008eff877210 */ /* 0x000fe20000ffe4ff */
[----:B------:R-:W0:Y:S01]  /*1590*/  LDCU UR14, c[0x0][0x38c] ;  /* 0x00007180ff0e77ac */ /* 0x000e220008000800 */
[----:B------:R-:W-:Y:S01]  /*15a0*/  IADD3.X R137, PT, PT, RZ, R141, RZ, P2, !PT ;  /* 0x0000008dff897210 */ /* 0x000fe200017fe4ff */
[----:B------:R-:W0:Y:S04]  /*15b0*/  LDCU UR8, c[0x0][0x388] ;  /* 0x00007100ff0877ac */ /* 0x000e280008000800 */
[----:B------:R-:W0:Y:S01]  /*15c0*/  LDC.64 R132, c[0x0][0x4f0] ;  /* 0x00013c00ff847b82 */ /* 0x000e220000000a00 */
[----:B------:R-:W0:Y:S01]  /*15d0*/  LDCU.64 UR10, c[0x0][0x538] ;  /* 0x0000a700ff0a77ac */ /* 0x000e220008000a00 */
[----:B------:R-:W0:Y:S01]  /*15e0*/  LDCU.64 UR12, c[0x0][0x540] ;  /* 0x0000a800ff0c77ac */ /* 0x000e220008000a00 */
[----:B------:R-:W-:-:S05]  /*15f0*/  UMOV UR4, URZ ;  /* 0x000000ff00047c82 */ /* 0x000fca0008000000 */
.L_x_8194:
        /* <DEDUP_REMOVED lines=8> */
[----:B------:R0:W4:Y:S01]  /*1680*/  LDG.E.128 R100, desc[UR16][R68.64+0x600] ;  /* 0x0006001044647981 */ /* 0x000122000c1e1d00 */
[----:B---3--:R-:W-:Y:S01]  /*1690*/  IMAD.WIDE.U32 R84, R184, UR4, RZ ;  /* 0x00000004b8547c25 */ /* 0x008fe2000f8e00ff */
[----:B0-----:R-:W-:-:S02]  /*16a0*/  MOV R68, R120 ;  /* 0x0000007800447202 */ /* 0x001fc40000000f00 */
[----:B------:R-:W-:-:S03]  /*16b0*/  MOV R69, R173 ;  /* 0x000000ad00457202 */ /* 0x000fc60000000f00 */
[----:B--2---:R-:W-:-:S04]  /*16c0*/  IMAD.WIDE.U32 R70, R128, UR4, R68 ;  /* 0x0000000480467c25 */ /* 0x004fc8000f8e0044 */
[----:B------:R-:W-:Y:S01]  /*16d0*/  IMAD R0, R129, UR4, R71 ;  /* 0x0000000481007c24 */ /* 0x000fe2000f8e0247 */
[----:B-1----:R-:W-:-:S04]  /*16e0*/  LEA R106, P1, R70, R126, 0x2 ;  /* 0x0000007e466a7211 */ /* 0x002fc800078210ff */
[----:B------:R-:W-:Y:S01]  /*16f0*/  LEA.HI.X R107, R70, R127, R0, 0x2, P1 ;  /* 0x0000007f466b7211 */ /* 0x000fe200008f1400 */
[----:B------:R-:W-:Y:S01]  /*1700*/  IMAD R0, R185, UR4, R85 ;  /* 0x00000004b9007c24 */ /* 0x000fe2000f8e0255 */
[----:B------:R-:W-:-:S03]  /*1710*/  LEA R104, P1, R84, R164, 0x2 ;  /* 0x000000a454687211 */ /* 0x000fc600078210ff */
[----:B------:R-:W2:Y:S01]  /*1720*/  LDG.E R196, desc[UR16][R106.64] ;  /* 0x000000106ac47981 */ /* 0x000ea2000c1e1900 */
[----:B------:R-:W-:-:S03]  /*1730*/  LEA.HI.X R105, R84, R163, R0, 0x2, P1 ;  /* 0x000000a354697211 */ /* 0x000fc600008f1400 */
[----:B------:R-:W-:Y:S01]  /*1740*/  IMAD.WIDE.U32 R104, R144, 0x10, R104 ;  /* 0x0000001090687825 */ /* 0x000fe200078e0068 */
[----:B-----5:R-:W-:Y:S04]  /*1750*/  STS.128 [R139], R72 ;  /* 0x000000488b007388 */ /* 0x020fe80000000c00 */
[----:B----4-:R-:W-:Y:S04]  /*1760*/  STS.128 [R139+0x200], R76 ;  /* 0x0002004c8b007388 */ /* 0x010fe80000000c00 */
        /* <DEDUP_REMOVED lines=8> */
[----:B------:R-:W1:Y:S04]  /*17f0*/  LDS.128 R72, [R138+0x10] ;  /* 0x000010008a487984 */ /* 0x000e680000000c00 */
[----:B------:R-:W-:Y:S04]  /*1800*/  LDS.128 R76, [R138+0x20] ;  /* 0x000020008a4c7984 */ /* 0x000fe80000000c00 */
[----:B------:R-:W-:Y:S01]  /*1810*/  LDS.128 R80, [R138+0x30] ;  /* 0x000030008a507984 */ /* 0x000fe20000000c00 */
[----:B------:R-:W0:Y:S01]  /*1820*/  S2UR UR7, SR_CgaCtaId ;  /* 0x00000000000779c3 */ /* 0x000e220000008800 */
[----:B--2---:R-:W-:Y:S01]  /*1830*/  FMUL.FTZ R210, R196, 1.4426950216293334961 ;  /* 0x3fb8aa3bc4d27820 */ /* 0x004fe20000410000 */
[----:B------:R-:W-:Y:S01]  /*1840*/  ISETP.NE.AND P2, PT, R118, RZ, PT ;  /* 0x000000ff7600720c */ /* 0x000fe20003f45270 */
[----:B------:R-:W-:-:S02]  /*1850*/  UMOV UR6, 0x400 ;  /* 0x0000040000067882 */ /* 0x000fc40000000000 */
[-C--:B------:R-:W-:Y:S01]  /*1860*/  FMUL.FTZ R0, R178, R210.reuse ;  /* 0x000000d2b2007220 */ /* 0x080fe20000410000 */
[-C--:B------:R-:W-:Y:S01]  /*1870*/  FMUL.FTZ R216, R189, R210.reuse ;  /* 0x000000d2bdd87220 */ /* 0x080fe20000410000 */
[----:B------:R-:W-:Y:S01]  /*1880*/  FMUL.FTZ R221, R188, R210 ;  /* 0x000000d2bcdd7220 */ /* 0x000fe20000410000 */
[----:B------:R-:W-:-:S03]  /*1890*/  ISETP.NE.AND P1, PT, R118, 0x1f, PT ;  /* 0x0000001f7600780c */ /* 0x000fc60003f25270 */
[----:B------:R-:W-:Y:S04]  /*18a0*/  MUFU.EX2 R0, R0 ;  /* 0x0000000000007308 */ /* 0x000fe80000000800 */
[----:B------:R-:W-:Y:S04]  /*18b0*/  MUFU.EX2 R216, R216 ;  /* 0x000000d800d87308 */ /* 0x000fe80000000800 */
[----:B------:R-:W-:Y:S01]  /*18c0*/  MUFU.EX2 R221, R221 ;  /* 0x000000dd00dd7308 */ /* 0x000fe20000000800 */
[----:B0-----:R-:W-:Y:S01]  /*18d0*/  ULEA UR6, UR7, UR6, 0x18 ;  /* 0x0000000607067291 */ /* 0x001fe2000f8ec0ff */
        /* <DEDUP_REMOVED lines=11> */
[----:B-1----:R-:W-:Y:S01]  /*1990*/  FMUL.FTZ R225, R72, R225 ;  /* 0x000000e148e17220 */ /* 0x002fe20000410000 */
[----:B------:R-:W-:Y:S01]  /*19a0*/  FMUL.FTZ R214, R75, R214 ;  /* 0x000000d64bd67220 */ /* 0x000fe20000410000 */
[----:B---3--:R0:W-:Y:S04]  /*19b0*/  STS.128 [R139+0x840], R84 ;  /* 0x000840548b007388 */ /* 0x0081e80000000c00 */
[----:B----4-:R-:W-:Y:S04]  /*19c0*/  STS.128 [R139+0xa40], R88 ;  /* 0x000a40588b007388 */ /* 0x010fe80000000c00 */
[----:B-----5:R1:W-:Y:S04]  /*19d0*/  STS.128 [R139+0xc40], R92 ;  /* 0x000c405c8b007388 */ /* 0x0203e80000000c00 */
[----:B------:R2:W-:Y:S01]  /*19e0*/  STS.128 [R139+0xe40], R96 ;  /* 0x000e40608b007388 */ /* 0x0005e20000000c00 */
[----:B------:R-:W-:-:S03]  /*19f0*/  NOP ;  /* 0x0000000000007918 */ /* 0x000fc60000000000 */
[----:B------:R-:W3:Y:S04]  /*1a00*/  LDS.128 R104, [R138+0x850] ;  /* 0x000850008a687984 */ /* 0x000ee80000000c00 */
[----:B------:R-:W4:Y:S04]  /*1a10*/  LDS.128 R108, [R138+0x860] ;  /* 0x000860008a6c7984 */ /* 0x000f280000000c00 */
[----:B------:R-:W5:Y:S04]  /*1a20*/  LDS.128 R112, [R138+0x870] ;  /* 0x000870008a707984 */ /* 0x000f680000000c00 */
[----:B------:R-:W5:Y:S01]  /*1a30*/  LDS.128 R100, [R138+0x840] ;  /* 0x000840008a647984 */ /* 0x000f620000000c00 */
[-C--:B0-----:R-:W-:Y:S01]  /*1a40*/  FMUL.FTZ R84, R187, R210.reuse ;  /* 0x000000d2bb547220 */ /* 0x081fe20000410000 */
[-C--:B-1----:R-:W-:Y:S01]  /*1a50*/  FMUL.FTZ R95, R180, R210.reuse ;  /* 0x000000d2b45f7220 */ /* 0x082fe20000410000 */
[-C--:B------:R-:W-:Y:S01]  /*1a60*/  FMUL.FTZ R94, R191, R210.reuse ;  /* 0x000000d2bf5e7220 */ /* 0x080fe20000410000 */
[-C--:B--2---:R-:W-:Y:S01]  /*1a70*/  FMUL.FTZ R96, R186, R210.reuse ;  /* 0x000000d2ba607220 */ /* 0x084fe20000410000 */
[----:B------:R0:W1:Y:S01]  /*1a80*/  MUFU.EX2 R88, R84 ;  /* 0x0000005400587308 */ /* 0x0000620000000800 */
[----:B------:R-:W-:-:S03]  /*1a90*/  FMUL.FTZ R97, R193, R210 ;  /* 0x000000d2c1617220 */ /* 0x000fc60000410000 */
[----:B------:R-:W2:Y:S01]  /*1aa0*/  MUFU.EX2 R95, R95 ;  /* 0x0000005f005f7308 */ /* 0x000ea20000000800 */
[----:B0-----:R-:W-:Y:S02]  /*1ab0*/  IADD3 R84, PT, PT, R200, UR4, RZ ;  /* 0x00000004c8547c10 */ /* 0x001fe4000fffe0ff */
[----:B------:R-:W-:Y:S01]  /*1ac0*/  @P2 IADD3 R84, PT, PT, R118, 0x200, RZ ;  /* 0x0000020076542810 */ /* 0x000fe20007ffe0ff */
[----:B------:R-:W0:Y:S04]  /*1ad0*/  MUFU.EX2 R94, R94 ;  /* 0x0000005e005e7308 */ /* 0x000e280000000800 */
[----:B------:R-:W0:Y:S01]  /*1ae0*/  MUFU.EX2 R96, R96 ;  /* 0x0000006000607308 */ /* 0x000e220000000800 */
[----:B---3--:R-:W-:Y:S01]  /*1af0*/  FMUL.FTZ R218, R26, R106 ;  /* 0x0000006a1ada7220 */ /* 0x008fe20000410000 */
[----:B------:R-:W-:Y:S01]  /*1b00*/  FMUL.FTZ R205, R27, R107 ;  /* 0x0000006b1bcd7220 */ /* 0x000fe20000410000 */
[-C--:B------:R-:W-:Y:S01]  /*1b10*/  FMUL.FTZ R106, R201, R210.reuse ;  /* 0x000000d2c96a7220 */ /* 0x080fe20000410000 */
[----:B------:R-:W-:Y:S01]  /*1b20*/  FMUL.FTZ R107, R202, R210 ;  /* 0x000000d2ca6b7220 */ /* 0x000fe20000410000 */
[----:B----4-:R-:W-:Y:S01]  /*1b30*/  FMUL.FTZ R226, R28, R108 ;  /* 0x0000006c1ce27220 */ /* 0x010fe20000410000 */
[----:B------:R-:W-:Y:S01]  /*1b40*/  FMUL.FTZ R89, R29, R109 ;  /* 0x0000006d1d597220 */ /* 0x000fe20000410000 */
[----:B------:R-:W-:Y:S01]  /*1b50*/  FMUL.FTZ R206, R30, R110 ;  /* 0x0000006e1ece7220 */ /* 0x000fe20000410000 */
[----:B------:R-:W-:Y:S01]  /*1b60*/  FMUL.FTZ R207, R31, R111 ;  /* 0x0000006f1fcf7220 */ /* 0x000fe20000410000 */
[----:B-----5:R-:W-:Y:S01]  /*1b70*/  FMUL.FTZ R208, R32, R112 ;  /* 0x0000007020d07220 */ /* 0x020fe20000410000 */
[----:B------:R-:W-:Y:S01]  /*1b80*/  FMUL.FTZ R209, R33, R113 ;  /* 0x0000007121d17220 */ /* 0x000fe20000410000 */
[-C--:B------:R-:W-:Y:S01]  /*1b90*/  FMUL.FTZ R112, R195, R210.reuse ;  /* 0x000000d2c3707220 */ /* 0x080fe20000410000 */
[-C--:B------:R-:W-:Y:S01]  /*1ba0*/  FMUL.FTZ R113, R190, R210.reuse ;  /* 0x000000d2be717220 */ /* 0x080fe20000410000 */
[-C--:B------:R-:W-:Y:S01]  /*1bb0*/  FMUL.FTZ R110, R197, R210.reuse ;  /* 0x000000d2c56e7220 */ /* 0x080fe20000410000 */
[-C--:B------:R-:W-:Y:S01]  /*1bc0*/  FMUL.FTZ R111, R192, R210.reuse ;  /* 0x000000d2c06f7220 */ /* 0x080fe20000410000 */
[-C--:B------:R-:W-:Y:S01]  /*1bd0*/  FMUL.FTZ R108, R199, R210.reuse ;  /* 0x000000d2c76c7220 */ /* 0x080fe20000410000 */
[----:B------:R-:W-:Y:S01]  /*1be0*/  FMUL.FTZ R109, R194, R210 ;  /* 0x000000d2c26d7220 */ /* 0x000fe20000410000 */
[----:B------:R-:W3:Y:S01]  /*1bf0*/  MUFU.EX2 R97, R97 ;  /* 0x0000006100617308 */ /* 0x000ee20000000800 */
[----:B------:R-:W-:-:S03]  /*1c00*/  LEA R85, R84, UR6, 0x2 ;  /* 0x0000000654557c11 */ /* 0x000fc6000f8e10ff */
[----:B------:R-:W4:Y:S04]  /*1c10*/  MUFU.EX2 R112, R112 ;  /* 0x0000007000707308 */ /* 0x000f280000000800 */
        /* <DEDUP_REMOVED lines=37> */
[----:B0-234-:R-:W-:Y:S05]  /*1e70*/  @P1 BRA `(.L_x_8158) ;  /* 0x0000000000241947 */ /* 0x01dfea0003800000 */
        /* <DEDUP_REMOVED lines=9> */
.L_x_8158:
[----:B------:R0:W1:Y:S02]  /*1f10*/  LDS R212, [R204+UR5+0x2b3c] ;  /* 0x002b3c05ccd47984 */ /* 0x0000640008000800 */
.L_x_8159:
[----:B------:R-:W-:Y:S05]  /*1f20*/  BSYNC.RECONVERGENT B0 ;  /* 0x0000000000007941 */ /* 0x000fea0003800200 */
.L_x_8157:
        /* <DEDUP_REMOVED lines=16> */
[----:B------:R-:W-:-:S02]  /*2030*/  ISETP.GT.U32.AND P4, PT, R203, 0x17, PT ;  /* 0x00000017cb00780c */ /* 0x000fc40003f84070 */
[C---:B------:R-:W-:Y:S01]  /*2040*/  FMUL.FTZ R210, R108.reuse, R93 ;  /* 0x0000005d6cd27220 */ /* 0x040fe20000410000 */
[----:B------:R-:W-:Y:S01]  /*2050*/  FFMA.FTZ R92, R108, R92, R207 ;  /* 0x0000005c6c5c7223 */ /* 0x000fe200000100cf */
[----:B------:R-:W-:Y:S02]  /*2060*/  ISETP.NE.AND P5, PT, R118, RZ, PT ;  /* 0x000000ff7600720c */ /* 0x000fe40003fa5270 */
        /* <DEDUP_REMOVED lines=38> */
[----:B------:R-:W-:Y:S01]  /*22d0*/  FMUL.FTZ R92, R96, R85 ;  /* 0x00000055605c7220 */ /* 0x000fe20000410000 */
[----:B------:R-:W-:Y:S02]  /*22e0*/  MOV R85, R210 ;  /* 0x000000d200557202 */ /* 0x000fe40000000f00 */
[----:B------:R-:W-:Y:S01]  /*22f0*/  FFMA.FTZ R93, R111, R93, R102 ;  /* 0x0000005d6f5d7223 */ /* 0x000fe20000010066 */
[----:B------:R-:W-:-:S03]  /*2300*/  FMUL.FTZ R92, R97, R92 ;  /* 0x0000005c615c7220 */ /* 0x000fc60000410000 */
[----:B--2---:R-:W-:Y:S01]  /*2310*/  FFMA.FTZ R210, R108, R93, R101 ;  /* 0x0000005d6cd27223 */ /* 0x004fe20000010065 */
[----:B------:R-:W-:Y:S01]  /*2320*/  FMUL.FTZ R93, R221, R92 ;  /* 0x0000005cdd5d7220 */ /* 0x000fe20000410000 */
[----:B-1----:R-:W-:Y:S02]  /*2330*/  @P1 FMUL.FTZ R211, R211, R84 ;  /* 0x00000054d3d31220 */ /* 0x002fe40000410000 */
[----:B------:R-:W-:Y:S01]  /*2340*/  FFMA.FTZ R210, R109, R210, R100 ;  /* 0x000000d26dd27223 */ /* 0x000fe20000010064 */
        /* <DEDUP_REMOVED lines=9> */
[----:B------:R-:W2:Y:S02]  /*23e0*/  SHFL.DOWN PT, R213, R84, 0x2, 0x1f ;  /* 0x08401f0054d57f89 */ /* 0x000ea400000e0000 */
[----:B------:R-:W-:Y:S02]  /*23f0*/  FMUL.FTZ R93, R111, R92 ;  /* 0x0000005c6f5d7220 */ /* 0x000fe40000410000 */
[----:B------:R-:W3:Y:S02]  /*2400*/  SHFL.UP PT, R210, R211, 0x1, RZ ;  /* 0x04200000d3d27989 */ /* 0x000ee400000e00ff */
[----:B------:R-:W-:-:S04]  /*2410*/  FMUL.FTZ R92, R108, R93 ;  /* 0x0000005d6c5c7220 */ /* 0x000fc80000410000 */
[----:B------:R-:W-:-:S04]  /*2420*/  FMUL.FTZ R93, R109, R92 ;  /* 0x0000005c6d5d7220 */ /* 0x000fc80000410000 */
[----:B------:R-:W-:-:S04]  /*2430*/  FMUL.FTZ R228, R106, R93 ;  /* 0x0000005d6ae47220 */ /* 0x000fc80000410000 */
[----:B------:R-:W-:Y:S01]  /*2440*/  FMUL.FTZ R228, R107, R228 ;  /* 0x000000e46be47220 */ /* 0x000fe20000410000 */
[----:B-1----:R-:W-:-:S04]  /*2450*/  @!P1 FFMA.FTZ R85, R84, R230, R85 ;  /* 0x000000e654559223 */ /* 0x002fc80000010055 */
[----:B------:R-:W1:Y:S01]  /*2460*/  SHFL.UP PT, R93, R228, 0x1, RZ ;  /* 0x04200000e45d7989 */ /* 0x000e6200000e00ff */
[----:B--2---:R-:W-:-:S03]  /*2470*/  @!P1 FMUL.FTZ R92, R84, R213 ;  /* 0x000000d5545c9220 */ /* 0x004fc60000410000 */
[----:B------:R-:W2:Y:S01]  /*2480*/  SHFL.DOWN PT, R230, R85, 0x4, 0x1f ;  /* 0x08801f0055e67f89 */ /* 0x000ea200000e0000 */
[----:B---3--:R-:W-:Y:S01]  /*2490*/  FFMA.FTZ R210, R228, R210, R211 ;  /* 0x000000d2e4d27223 */ /* 0x008fe200000100d3 */
[----:B------:R-:W-:Y:S02]  /*24a0*/  @!P1 MOV R84, R92 ;  /* 0x0000005c00549202 */ /* 0x000fe40000000f00 */
[----:B------:R-:W-:-:S03]  /*24b0*/  ISETP.GE.AND P1, PT, R140, 0x1, PT ;  /* 0x000000018c00780c */ /* 0x000fc60003f26270 */
[----:B------:R-:W3:Y:S01]  /*24c0*/  SHFL.DOWN PT, R213, R84, 0x4, 0x1f ;  /* 0x08801f0054d57f89 */ /* 0x000ee200000e0000 */
[----:B------:R-:W-:-:S05]  /*24d0*/  FSEL R211, R211, R210, !P1 ;  /* 0x000000d2d3d37208 */ /* 0x000fca0004800000 */
[----:B------:R-:W5:Y:S04]  /*24e0*/  SHFL.UP PT, R92, R211, 0x2, RZ ;  /* 0x04400000d35c7989 */ /* 0x000f6800000e00ff */
[----:B-1----:R-:W-:Y:S01]  /*24f0*/  @P1 FMUL.FTZ R228, R228, R93 ;  /* 0x0000005de4e41220 */ /* 0x002fe20000410000 */
[----:B------:R-:W-:Y:S01]  /*2500*/  ISETP.GE.AND P1, PT, R162, UR9, PT ;  /* 0x00000009a2007c0c */ /* 0x000fe2000bf26270 */
[----:B--2---:R-:W-:-:S03]  /*2510*/  @!P3 FFMA.FTZ R85, R84, R230, R85 ;  /* 0x000000e65455b223 */ /* 0x004fc60000010055 */
[----:B------:R-:W1:Y:S01]  /*2520*/  SHFL.UP PT, R93, R228, 0x2, RZ ;  /* 0x04400000e45d7989 */ /* 0x000e6200000e00ff */
[----:B------:R-:W-:-:S03]  /*2530*/  ISETP.NE.OR P1, PT, R118, RZ, P1 ;  /* 0x000000ff7600720c */ /* 0x000fc60000f25670 */
[----:B------:R-:W2:Y:S01]  /*2540*/  SHFL.DOWN PT, R232, R85, 0x8, 0x1f ;  /* 0x09001f0055e87f89 */ /* 0x000ea200000e0000 */
[----:B---3--:R-:W-:-:S05]  /*2550*/  @!P3 FMUL.FTZ R210, R84, R213 ;  /* 0x000000d554d2b220 */ /* 0x008fca0000410000 */
[----:B------:R-:W-:Y:S01]  /*2560*/  @!P3 MOV R84, R210 ;  /* 0x000000d20054b202 */ /* 0x000fe20000000f00 */
[----:B-----5:R-:W-:Y:S01]  /*2570*/  FFMA.FTZ R92, R228, R92, R211 ;  /* 0x0000005ce45c7223 */ /* 0x020fe200000100d3 */
[----:B------:R-:W-:-:S03]  /*2580*/  ISETP.GE.AND P3, PT, R140, 0x2, PT ;  /* 0x000000028c00780c */ /* 0x000fc60003f66270 */
[----:B------:R-:W3:Y:S01]  /*2590*/  SHFL.DOWN PT, R231, R84, 0x8, 0x1f ;  /* 0x09001f0054e77f89 */ /* 0x000ee200000e0000 */
[----:B------:R-:W-:Y:S01]  /*25a0*/  FSEL R213, R211, R92, !P3 ;  /* 0x0000005cd3d57208 */ /* 0x000fe20005800000 */
[----:B------:R-:W-:-:S04]  /*25b0*/  HFMA2 R92, -RZ, RZ, 1.875, 0 ;  /* 0x3f800000ff5c7431 */ /* 0x000fc800000001ff */
[----:B------:R-:W5:Y:S04]  /*25c0*/  SHFL.UP PT, R210, R213, 0x4, RZ ;  /* 0x04800000d5d27989 */ /* 0x000f6800000e00ff */
[----:B-1----:R-:W-:Y:S01]  /*25d0*/  @P3 FMUL.FTZ R228, R228, R93 ;  /* 0x0000005de4e43220 */ /* 0x002fe20000410000 */
[----:B------:R-:W-:Y:S01]  /*25e0*/  MOV R93, RZ ;  /* 0x000000ff005d7202 */ /* 0x000fe20000000f00 */
[----:B--2---:R-:W-:Y:S01]  /*25f0*/  @!P4 FFMA.FTZ R85, R84, R232, R85 ;  /* 0x000000e85455c223 */ /* 0x004fe20000010055 */
[----:B------:R-:W-:Y:S02]  /*2600*/  ISETP.GT.U32.AND P3, PT, R203, 0xf, PT ;  /* 0x0000000fcb00780c */ /* 0x000fe40003f64070 */
[----:B------:R-:W1:Y:S04]  /*2610*/  SHFL.UP PT, R211, R228, 0x4, RZ ;  /* 0x04800000e4d37989 */ /* 0x000e6800000e00ff */
[----:B------:R-:W-:Y:S01]  /*2620*/  @!P1 LDS.64 R92, [UR7+0x2bb8] ;  /* 0x002bb807ff5c9984 */ /* 0x000fe20008000a00 */
[----:B------:R-:W-:-:S03]  /*2630*/  ISETP.GE.AND P1, PT, R140, 0x4, PT ;  /* 0x000000048c00780c */ /* 0x000fc60003f26270 */
[----:B------:R-:W2:Y:S01]  /*2640*/  SHFL.DOWN PT, R232, R85, 0x10, 0x1f ;  /* 0x0a001f0055e87f89 */ /* 0x000ea200000e0000 */
[----:B---3--:R-:W-:-:S05]  /*2650*/  @!P4 FMUL.FTZ R230, R84, R231 ;  /* 0x000000e754e6c220 */ /* 0x008fca0000410000 */
[----:B------:R-:W-:Y:S01]  /*2660*/  @!P4 MOV R84, R230 ;  /* 0x000000e60054c202 */ /* 0x000fe20000000f00 */
[----:B-----5:R-:W-:-:S04]  /*2670*/  FFMA.FTZ R210, R228, R210, R213 ;  /* 0x000000d2e4d27223 */ /* 0x020fc800000100d5 */
[----:B------:R-:W3:Y:S01]  /*2680*/  SHFL.DOWN PT, R231, R84, 0x10, 0x1f ;  /* 0x0a001f0054e77f89 */ /* 0x000ee200000e0000 */
[----:B------:R-:W-:Y:S01]  /*2690*/  FSEL R213, R213, R210, !P1 ;  /* 0x000000d2d5d57208 */ /* 0x000fe20004800000 */
[----:B-1----:R-:W-:-:S04]  /*26a0*/  @P1 FMUL.FTZ R228, R228, R211 ;  /* 0x000000d3e4e41220 */ /* 0x002fc80000410000 */
[----:B------:R-:W1:Y:S01]  /*26b0*/  SHFL.UP PT, R210, R213, 0x8, RZ ;  /* 0x05000000d5d27989 */ /* 0x000e6200000e00ff */
[----:B------:R-:W-:-:S03]  /*26c0*/  ISETP.GE.AND P1, PT, R140, 0x8, PT ;  /* 0x000000088c00780c */ /* 0x000fc60003f26270 */
[----:B------:R-:W5:Y:S01]  /*26d0*/  SHFL.UP PT, R211, R228, 0x8, RZ ;  /* 0x05000000e4d37989 */ /* 0x000f6200000e00ff */
[----:B--2---:R-:W-:-:S05]  /*26e0*/  @!P3 FFMA.FTZ R85, R84, R232, R85 ;  /* 0x000000e85455b223 */ /* 0x004fca0000010055 */
[----:B------:R-:W-:Y:S01]  /*26f0*/  SHFL.DOWN PT, R233, R85, 0x1, 0x1f ;  /* 0x08201f0055e97f89 */ /* 0x000fe200000e0000 */
[----:B---3--:R-:W-:-:S03]  /*2700*/  @!P3 FMUL.FTZ R230, R84, R231 ;  /* 0x000000e754e6b220 */ /* 0x008fc60000410000 */
[----:B------:R-:W-:Y:S02]  /*2710*/  SHFL.IDX PT, R232, R93, RZ, 0x1f ;  /* 0x00001fff5de87589 */ /* 0x000fe400000e0000 */
[----:B------:R-:W-:Y:S01]  /*2720*/  @!P3 MOV R84, R230 ;  /* 0x000000e60054b202 */ /* 0x000fe20000000f00 */
[----:B-1----:R-:W-:-:S04]  /*2730*/  FFMA.FTZ R210, R228, R210, R213 ;  /* 0x000000d2e4d27223 */ /* 0x002fc800000100d5 */
[----:B------:R-:W1:Y:S01]  /*2740*/  SHFL.DOWN PT, R230, R84, 0x1, 0x1f ;  /* 0x08201f0054e67f89 */ /* 0x000e6200000e0000 */
[----:B------:R-:W-:Y:S01]  /*2750*/  FSEL R231, R213, R210, !P1 ;  /* 0x000000d2d5e77208 */ /* 0x000fe20004800000 */
[----:B-----5:R-:W-:Y:S01]  /*2760*/  @P1 FMUL.FTZ R228, R228, R211 ;  /* 0x000000d3e4e41220 */ /* 0x020fe20000410000 */
[----:B------:R-:W-:-:S03]  /*2770*/  ISETP.NE.AND P1, PT, R118, 0x1f, PT ;  /* 0x0000001f7600780c */ /* 0x000fc60003f25270 */
[----:B------:R-:W2:Y:S04]  /*2780*/  SHFL.UP PT, R210, R231, 0x10, RZ ;  /* 0x06000000e7d27989 */ /* 0x000ea800000e00ff */
[----:B------:R-:W3:Y:S06]  /*2790*/  SHFL.UP PT, R211, R228, 0x10, RZ ;  /* 0x06000000e4d37989 */ /* 0x000eec00000e00ff */
[----:B-1----:R-:W-:Y:S01]  /*27a0*/  @P1 FFMA.FTZ R232, R230, R232, R233 ;  /* 0x000000e8e6e81223 */ /* 0x002fe200000100e9 */
[----:B------:R-:W-:-:S03]  /*27b0*/  ISETP.GE.AND P1, PT, R140, 0x10, PT ;  /* 0x000000108c00780c */ /* 0x000fc60003f26270 */
[----:B------:R-:W-:Y:S02]  /*27c0*/  FFMA.FTZ R212, R232, R212, R115 ;  /* 0x000000d4e8d47223 */ /* 0x000fe40000010073 */
[----:B------:R-:W-:Y:S02]  /*27d0*/  SHFL.IDX PT, R232, R85, RZ, 0x1f ;  /* 0x00001fff55e87589 */ /* 0x000fe400000e0000 */
[----:B------:R-:W-:Y:S01]  /*27e0*/  FFMA.FTZ R213, R107, R212, R114 ;  /* 0x000000d46bd57223 */ /* 0x000fe20000010072 */
[----:B--2---:R-:W-:-:S03]  /*27f0*/  FFMA.FTZ R114, R228, R210, R231 ;  /* 0x000000d2e4727223 */ /* 0x004fc600000100e7 */
[----:B------:R-:W-:Y:S02]  /*2800*/  FFMA.FTZ R210, R106, R213, R209 ;  /* 0x000000d56ad27223 */ /* 0x000fe400000100d1 */
[----:B---3--:R-:W-:Y:S01]  /*2810*/  @P1 FMUL.FTZ R228, R228, R211 ;  /* 0x000000d3e4e41220 */ /* 0x008fe20000410000 */
[----:B------:R-:W-:Y:S01]  /*2820*/  FSEL R230, R231, R114, !P1 ;  /* 0x00000072e7e67208 */ /* 0x000fe20004800000 */
[----:B------:R-:W-:Y:S01]  /*2830*/  FFMA.FTZ R211, R109, R210, R208 ;  /* 0x000000d26dd37223 */ /* 0x000fe200000100d0 */
[----:B------:R-:W1:Y:S03]  /*2840*/  SHFL.IDX PT, R231, R84, RZ, 0x1f ;  /* 0x00001fff54e77589 */ /* 0x000e6600000e0000 */
[----:B------:R-:W-:Y:S01]  /*2850*/  FFMA.FTZ R208, R108, R211, R207 ;  /* 0x000000d36cd07223 */ /* 0x000fe200000100cf */
[----:B------:R-:W-:Y:S03]  /*2860*/  SHFL.UP PT, R228, R228, 0x1, RZ ;  /* 0x04200000e4e47989 */ /* 0x000fe600000e00ff */
[----:B------:R-:W-:Y:S01]  /*2870*/  FFMA.FTZ R209, R111, R208, R206 ;  /* 0x000000d06fd17223 */ /* 0x000fe200000100ce */
[----:B------:R-:W-:Y:S03]  /*2880*/  SHFL.UP PT, R115, R230, 0x1, RZ ;  /* 0x04200000e6737989 */ /* 0x000fe600000e00ff */
[----:B------:R-:W-:-:S04]  /*2890*/  FFMA.FTZ R206, R110, R209, R89 ;  /* 0x000000d16ece7223 */ /* 0x000fc80000010059 */
[----:B------:R-:W-:Y:S01]  /*28a0*/  FFMA.FTZ R207, R113, R206, R226 ;  /* 0x000000ce71cf7223 */ /* 0x000fe200000100e2 */
[----:B------:R-:W-:-:S03]  /*28b0*/  P2R R226, PR, RZ, 0x20 ;  /* 0x00000020ffe27803 */ /* 0x000fc60000000000 */
[----:B------:R-:W-:-:S04]  /*28c0*/  FFMA.FTZ R205, R112, R207, R205 ;  /* 0x000000cf70cd7223 */ /* 0x000fc800000100cd */
[----:B------:R-:W-:Y:S01]  /*28d0*/  FFMA.FTZ R114, R221, R205, R218 ;  /* 0x000000cddd727223 */ /* 0x000fe200000100da */
[----:B----4-:R-:W2:Y:S01]  /*28e0*/  SHFL.IDX PT, R219, R219, RZ, 0x1f ;  /* 0x00001fffdbdb7589 */ /* 0x010ea200000e0000 */
[C---:B-1----:R-:W-:Y:S01]  /*28f0*/  FFMA.FTZ R93, R231.reuse, R93, R232 ;  /* 0x0000005de75d7223 */ /* 0x042fe200000100e8 */
[----:B------:R-:W-:-:S05]  /*2900*/  FMUL.FTZ R92, R231, R92 ;  /* 0x0000005ce75c7220 */ /* 0x000fca0000410000 */
[----:B------:R1:W-:Y:S01]  /*2910*/  @!P5 STS.64 [UR7+0x2bb8], R92 ;  /* 0x002bb85cff00d988 */ /* 0x0003e20008000a07 */
[----:B--2---:R-:W-:Y:S01]  /*2920*/  @P2 FFMA.FTZ R219, R228, R219, R115 ;  /* 0x000000dbe4db2223 */ /* 0x004fe20000010073 */
[----:B------:R-:W-:-:S03]  /*2930*/  FFMA.FTZ R115, R97, R114, R90 ;  /* 0x0000007261737223 */ /* 0x000fc6000001005a */
[----:B------:R-:W-:Y:S01]  /*2940*/  FFMA.FTZ R219, R88, R219, R229 ;  /* 0x000000db58db7223 */ /* 0x000fe200000100e5 */
[----:B------:R-:W-:Y:S01]  /*2950*/  FFMA.FTZ R215, R96, R115, R215 ;  /* 0x0000007360d77223 */ /* 0x000fe200000100d7 */
[----:B------:R-:W-:-:S04]  /*2960*/  IMAD.WIDE.U32 R88, R130, UR4, R134 ;  /* 0x0000000482587c25 */ /* 0x000fc8000f8e0086 */
[----:B------:R-:W-:Y:S01]  /*2970*/  FFMA.FTZ R218, R94, R215, R91 ;  /* 0x000000d75eda7223 */ /* 0x000fe2000001005b */
[----:B------:R-:W-:Y:S01]  /*2980*/  IMAD.WIDE.U32 R90, R132, UR4, R136 ;  /* 0x00000004845a7c25 */ /* 0x000fe2000f8e0088 */
[----:B------:R-:W-:-:S03]  /*2990*/  LEA R84, P1, R88, UR10, 0x2 ;  /* 0x0000000a58547c11 */ /* 0x000fc6000f8210ff */
[----:B------:R-:W-:Y:S01]  /*29a0*/  FMUL.FTZ R235, R191, R215 ;  /* 0x000000d7bfeb7220 */ /* 0x000fe20000410000 */
[-C--:B-1----:R-:W-:Y:S01]  /*29b0*/  FMUL.FTZ R92, R180, R218.reuse ;  /* 0x000000dab45c7220 */ /* 0x082fe20000410000 */
[----:B------:R-:W-:Y:S02]  /*29c0*/  IMAD R85, R131, UR4, R89 ;  /* 0x0000000483557c24 */ /* 0x000fe4000f8e0259 */
[----:B------:R-:W-:Y:S01]  /*29d0*/  FFMA.FTZ R89, R95, R218, R86 ;  /* 0x000000da5f597223 */ /* 0x000fe20000010056 */
[----:B------:R-:W-:Y:S01]  /*29e0*/  IMAD R233, R133, UR4, R91 ;  /* 0x0000000485e97c24 */ /* 0x000fe2000f8e025b */
[----:B------:R-:W-:Y:S02]  /*29f0*/  LEA R86, P2, R90, UR12, 0x2 ;  /* 0x0000000c5a567c11 */ /* 0x000fe4000f8410ff */
[----:B------:R-:W-:Y:S01]  /*2a00*/  FFMA.FTZ R91, R216, R89, R87 ;  /* 0x00000059d85b7223 */ /* 0x000fe20000010057 */
[----:B------:R-:W-:Y:S01]  /*2a10*/  LEA.HI.X R85, R88, UR11, R85, 0x2, P1 ;  /* 0x0000000b58557c11 */ /* 0x000fe200088f1455 */
[----:B------:R-:W-:Y:S01]  /*2a20*/  FFMA.FTZ R88, R0, R219, R224 ;  /* 0x000000db00587223 */ /* 0x000fe200000100e0 */
[----:B------:R-:W-:Y:S01]  /*2a30*/  LEA.HI.X R87, R90, UR13, R233, 0x2, P2 ;  /* 0x0000000d5a577c11 */ /* 0x000fe200090f14e9 */
[----:B------:R-:W-:Y:S01]  /*2a40*/  FFMA.FTZ R217, R0, R91, R217 ;  /* 0x0000005b00d97223 */ /* 0x000fe200000100d9 */
[----:B------:R-:W-:Y:S01]  /*2a50*/  FADD.FTZ R0, -R229, R219 ;  /* 0x000000dbe5007221 */ /* 0x000fe20000010100 */
[----:B------:R-:W-:Y:S01]  /*2a60*/  FFMA.FTZ R216, R216, R88, R227 ;  /* 0x00000058d8d87223 */ /* 0x000fe200000100e3 */
[----:B------:R-:W-:Y:S01]  /*2a70*/  FADD.FTZ R224, -R224, R88 ;  /* 0x00000058e0e07221 */ /* 0x000fe20000010100 */
[----:B------:R-:W-:Y:S01]  /*2a80*/  FMUL.FTZ R229, R187, R217 ;  /* 0x000000d9bbe57220 */ /* 0x000fe20000410000 */
[----:B------:R-:W-:Y:S01]  /*2a90*/  FMUL.FTZ R228, R178, R91 ;  /* 0x0000005bb2e47220 */ /* 0x000fe20000410000 */
[----:B------:R-:W-:Y:S01]  /*2aa0*/  FMUL.FTZ R233, R189, R89 ;  /* 0x00000059bde97220 */ /* 0x000fe20000410000 */
[----:B------:R-:W-:Y:S01]  /*2ab0*/  FADD.FTZ R227, -R227, R216 ;  /* 0x000000d8e3e37221 */ /* 0x000fe20000010100 */
[-C--:B------:R-:W-:Y:S01]  /*2ac0*/  FFMA.FTZ R231, R0, R229.reuse, RZ ;  /* 0x000000e500e77223 */ /* 0x080fe200000100ff */
[----:B------:R-:W-:Y:S01]  /*2ad0*/  FFMA.FTZ R95, R95, R216, R222 ;  /* 0x000000d85f5f7223 */ /* 0x000fe200000100de */
[----:B------:R-:W-:Y:S01]  /*2ae0*/  FMUL.FTZ R90, R4, R229 ;  /* 0x000000e5045a7220 */ /* 0x000fe20000410000 */
[----:B------:R-:W-:Y:S01]  /*2af0*/  FMUL.FTZ R229, R6, R233 ;  /* 0x000000e906e57220 */ /* 0x000fe20000410000 */
[----:B------:R-:W-:Y:S01]  /*2b00*/  FFMA.FTZ R230, R224, R228, R231 ;  /* 0x000000e4e0e67223 */ /* 0x000fe200000100e7 */
[----:B------:R-:W-:Y:S01]  /*2b10*/  FADD.FTZ R222, -R222, R95 ;  /* 0x0000005fdede7221 */ /* 0x000fe20000010100 */
[----:B------:R-:W-:Y:S01]  /*2b20*/  FFMA.FTZ R94, R94, R95, R225 ;  /* 0x0000005f5e5e7223 */ /* 0x000fe200000100e1 */
[----:B------:R-:W-:Y:S01]  /*2b30*/  FMUL.FTZ R231, R7, R92 ;  /* 0x0000005c07e77220 */ /* 0x000fe20000410000 */
[----:B------:R-:W-:Y:S01]  /*2b40*/  FFMA.FTZ R233, R227, R233, R230 ;  /* 0x000000e9e3e97223 */ /* 0x000fe200000100e6 */
[----:B------:R-:W-:Y:S01]  /*2b50*/  FMUL.FTZ R93, R5, R228 ;  /* 0x000000e4055d7220 */ /* 0x000fe20000410000 */
[----:B------:R-:W-:Y:S01]  /*2b60*/  FADD.FTZ R225, -R225, R94 ;  /* 0x0000005ee1e17221 */ /* 0x000fe20000010100 */
[----:B------:R-:W-:Y:S01]  /*2b70*/  FFMA.FTZ R96, R96, R94, R223 ;  /* 0x0000005e60607223 */ /* 0x000fe200000100df */
[----:B------:R-:W-:Y:S01]  /*2b80*/  FFMA.FTZ R92, R222, R92, R233 ;  /* 0x0000005cde5c7223 */ /* 0x000fe200000100e9 */
[----:B------:R1:W-:Y:S01]  /*2b90*/  STS [R161], R90 ;  /* 0x0000005aa1007388 */ /* 0x0003e20000000800 */
[-C--:B------:R-:W-:Y:S01]  /*2ba0*/  FMUL.FTZ R233, R8, R235.reuse ;  /* 0x000000eb08e97220 */ /* 0x080fe20000410000 */
[----:B------:R-:W-:Y:S01]  /*2bb0*/  FADD.FTZ R223, -R223, R96 ;  /* 0x00000060dfdf7221 */ /* 0x000fe20000010100 */
[----:B------:R-:W-:Y:S01]  /*2bc0*/  FFMA.FTZ R92, R225, R235, R92 ;  /* 0x000000ebe15c7223 */ /* 0x000fe2000001005c */
[----:B------:R-:W-:Y:S01]  /*2bd0*/  FFMA.FTZ R97, R97, R96, R220 ;  /* 0x0000006061617223 */ /* 0x000fe200000100dc */
[----:B------:R2:W-:Y:S01]  /*2be0*/  STS [R160+0x4], R93 ;  /* 0x0000045da0007388 */ /* 0x0005e20000000800 */
[----:B------:R-:W-:Y:S01]  /*2bf0*/  FMUL.FTZ R235, R193, R114 ;  /* 0x00000072c1eb7220 */ /* 0x000fe20000410000 */
[----:B------:R-:W-:Y:S01]  /*2c00*/  FMUL.FTZ R228, R202, R212 ;  /* 0x000000d4cae47220 */ /* 0x000fe20000410000 */
[----:B------:R-:W-:Y:S01]  /*2c10*/  FFMA.FTZ R221, R221, R97, R214 ;  /* 0x00000061dddd7223 */ /* 0x000fe200000100d6 */
[----:B------:R-:W-:Y:S01]  /*2c20*/  FADD.FTZ R220, -R220, R97 ;  /* 0x00000061dcdc7221 */ /* 0x000fe20000010100 */
[----:B-1----:R-:W-:Y:S01]  /*2c30*/  FMUL.FTZ R90, R186, R115 ;  /* 0x00000073ba5a7220 */ /* 0x002fe20000410000 */
[----:B------:R1:W-:Y:S01]  /*2c40*/  STS [R160+0x8], R229 ;  /* 0x000008e5a0007388 */ /* 0x0003e20000000800 */
[----:B------:R-:W-:Y:S01]  /*2c50*/  FADD.FTZ R214, -R214, R221 ;  /* 0x000000ddd6d67221 */ /* 0x000fe20000010100 */
[----:B------:R-:W-:Y:S01]  /*2c60*/  FFMA.FTZ R112, R112, R221, R105 ;  /* 0x000000dd70707223 */ /* 0x000fe20000010069 */
[----:B------:R-:W-:Y:S01]  /*2c70*/  FMUL.FTZ R94, R24, R94 ;  /* 0x0000005e185e7220 */ /* 0x000fe20000410000 */
[----:B--2---:R-:W-:Y:S01]  /*2c80*/  FFMA.FTZ R93, R223, R90, R92 ;  /* 0x0000005adf5d7223 */ /* 0x004fe2000001005c */
[----:B------:R2:W-:Y:S01]  /*2c90*/  STS [R160+0xc], R231 ;  /* 0x00000ce7a0007388 */ /* 0x0005e20000000800 */
[----:B------:R-:W-:Y:S01]  /*2ca0*/  FADD.FTZ R105, -R105, R112 ;  /* 0x0000007069697221 */ /* 0x000fe20000010100 */
[----:B------:R-:W-:Y:S01]  /*2cb0*/  FFMA.FTZ R113, R113, R112, R104 ;  /* 0x0000007071717223 */ /* 0x000fe20000010068 */
[----:B------:R-:W-:Y:S01]  /*2cc0*/  FFMA.FTZ R93, R220, R235, R93 ;  /* 0x000000ebdc5d7223 */ /* 0x000fe2000001005d */
[----:B------:R-:W-:Y:S01]  /*2cd0*/  FMUL.FTZ R92, R190, R206 ;  /* 0x000000cebe5c7220 */ /* 0x000fe20000410000 */
[----:B-1----:R-:W-:Y:S01]  /*2ce0*/  FMUL.FTZ R229, R9, R90 ;  /* 0x0000005a09e57220 */ /* 0x002fe20000410000 */
[----:B------:R-:W-:Y:S01]  /*2cf0*/  FMUL.FTZ R90, R188, R205 ;  /* 0x000000cdbc5a7220 */ /* 0x000fe20000410000 */
[----:B------:R-:W-:Y:S01]  /*2d00*/  FADD.FTZ R104, -R104, R113 ;  /* 0x0000007168687221 */ /* 0x000fe20000010100 */
[----:B------:R-:W-:Y:S01]  /*2d10*/  FFMA.FTZ R110, R110, R113, R103 ;  /* 0x000000716e6e7223 */ /* 0x000fe20000010067 */
[----:B------:R-:W-:Y:S01]  /*2d20*/  STS [R160+0x10], R233 ;  /* 0x000010e9a0007388 */ /* 0x000fe20000000800 */
[-C--:B------:R-:W-:Y:S01]  /*2d30*/  FMUL.FTZ R237, R11, R90.reuse ;  /* 0x0000005a0bed7220 */ /* 0x080fe20000410000 */
[----:B------:R-:W-:Y:S01]  /*2d40*/  FFMA.FTZ R90, R214, R90, R93 ;  /* 0x0000005ad65a7223 */ /* 0x000fe2000001005d */
[----:B------:R-:W-:Y:S01]  /*2d50*/  FMUL.FTZ R93, R195, R207 ;  /* 0x000000cfc35d7220 */ /* 0x000fe20000410000 */
[----:B--2---:R-:W-:Y:S01]  /*2d60*/  FMUL.FTZ R231, R10, R235 ;  /* 0x000000eb0ae77220 */ /* 0x004fe20000410000 */
[----:B------:R1:W-:Y:S01]  /*2d70*/  STS [R160+0x14], R229 ;  /* 0x000014e5a0007388 */ /* 0x0003e20000000800 */
[----:B------:R-:W-:Y:S01]  /*2d80*/  FADD.FTZ R103, -R103, R110 ;  /* 0x0000006e67677221 */ /* 0x000fe20000010100 */
[----:B------:R-:W-:Y:S01]  /*2d90*/  FFMA.FTZ R111, R111, R110, R102 ;  /* 0x0000006e6f6f7223 */ /* 0x000fe20000010066 */
[----:B------:R-:W-:Y:S01]  /*2da0*/  FMUL.FTZ R230, R21, R88 ;  /* 0x0000005815e67220 */ /* 0x000fe20000410000 */
[----:B------:R2:W-:Y:S01]  /*2db0*/  STS [R160+0x18], R231 ;  /* 0x000018e7a0007388 */ /* 0x0005e20000000800 */
[----:B------:R-:W-:Y:S01]  /*2dc0*/  FMUL.FTZ R95, R23, R95 ;  /* 0x0000005f175f7220 */ /* 0x000fe20000410000 */
[----:B------:R-:W-:Y:S01]  /*2dd0*/  FADD.FTZ R102, -R102, R111 ;  /* 0x0000006f66667221 */ /* 0x000fe20000010100 */
[----:B------:R-:W-:Y:S01]  /*2de0*/  FFMA.FTZ R108, R108, R111, R101 ;  /* 0x0000006f6c6c7223 */ /* 0x000fe20000010065 */
[----:B------:R3:W-:Y:S01]  /*2df0*/  STS [R160+0x1c], R237 ;  /* 0x00001ceda0007388 */ /* 0x0007e20000000800 */
[----:B------:R-:W-:Y:S01]  /*2e00*/  FMUL.FTZ R97, R26, R97 ;  /* 0x000000611a617220 */ /* 0x000fe20000410000 */
[-C--:B-1----:R-:W-:Y:S01]  /*2e10*/  FMUL.FTZ R229, R12, R93.reuse ;  /* 0x0000005d0ce57220 */ /* 0x082fe20000410000 */
[----:B------:R-:W-:Y:S01]  /*2e20*/  FFMA.FTZ R93, R105, R93, R90 ;  /* 0x0000005d695d7223 */ /* 0x000fe2000001005a */
[----:B------:R-:W-:Y:S01]  /*2e30*/  FMUL.FTZ R90, R192, R208 ;  /* 0x000000d0c05a7220 */ /* 0x000fe20000410000 */
[----:B------:R-:W-:Y:S01]  /*2e40*/  FADD.FTZ R101, -R101, R108 ;  /* 0x0000006c65657221 */ /* 0x000fe20000010100 */
[-C--:B--2---:R-:W-:Y:S01]  /*2e50*/  FMUL.FTZ R231, R13, R92.reuse ;  /* 0x0000005c0de77220 */ /* 0x084fe20000410000 */
[----:B------:R-:W-:Y:S01]  /*2e60*/  FFMA.FTZ R92, R104, R92, R93 ;  /* 0x0000005c685c7223 */ /* 0x000fe2000001005d */
[----:B------:R-:W-:Y:S01]  /*2e70*/  FMUL.FTZ R93, R197, R209 ;  /* 0x000000d1c55d7220 */ /* 0x000fe20000410000 */
[----:B------:R-:W-:Y:S01]  /*2e80*/  FMUL.FTZ R235, R15, R90 ;  /* 0x0000005a0feb7220 */ /* 0x000fe20000410000 */
[----:B---3--:R-:W-:Y:S01]  /*2e90*/  FMUL.FTZ R237, R199, R211 ;  /* 0x000000d3c7ed7220 */ /* 0x008fe20000410000 */
[----:B------:R-:W-:Y:S01]  /*2ea0*/  FFMA.FTZ R109, R109, R108, R100 ;  /* 0x0000006c6d6d7223 */ /* 0x000fe20000010064 */
[-C--:B------:R-:W-:Y:S01]  /*2eb0*/  FFMA.FTZ R233, R103, R93.reuse, R92 ;  /* 0x0000005d67e97223 */ /* 0x080fe2000001005c */
[----:B------:R-:W-:Y:S01]  /*2ec0*/  FMUL.FTZ R93, R14, R93 ;  /* 0x0000005d0e5d7220 */ /* 0x000fe20000410000 */
[----:B------:R1:W-:Y:S01]  /*2ed0*/  STS [R160+0x20], R229 ;  /* 0x000020e5a0007388 */ /* 0x0003e20000000800 */
[----:B------:R-:W-:Y:S01]  /*2ee0*/  FADD.FTZ R100, -R100, R109 ;  /* 0x0000006d64647221 */ /* 0x000fe20000010100 */
[----:B------:R-:W-:Y:S01]  /*2ef0*/  FFMA.FTZ R90, R102, R90, R233 ;  /* 0x0000005a665a7223 */ /* 0x000fe200000100e9 */
[----:B------:R-:W-:Y:S01]  /*2f00*/  FFMA.FTZ R106, R106, R109, R99 ;  /* 0x0000006d6a6a7223 */ /* 0x000fe20000010063 */
[----:B------:R2:W-:Y:S01]  /*2f10*/  STS [R160+0x28], R93 ;  /* 0x0000285da0007388 */ /* 0x0005e20000000800 */
[----:B------:R-:W-:Y:S01]  /*2f20*/  FMUL.FTZ R216, R22, R216 ;  /* 0x000000d816d87220 */ /* 0x000fe20000410000 */
[----:B------:R-:W-:Y:S01]  /*2f30*/  FMUL.FTZ R96, R25, R96 ;  /* 0x0000006019607220 */ /* 0x000fe20000410000 */
[----:B------:R-:W-:Y:S01]  /*2f40*/  FADD.FTZ R99, -R99, R106 ;  /* 0x0000006a63637221 */ /* 0x000fe20000010100 */
[----:B------:R3:W-:Y:S01]  /*2f50*/  STS [R160+0x2c], R235 ;  /* 0x00002ceba0007388 */ /* 0x0007e20000000800 */
[----:B------:R-:W-:Y:S01]  /*2f60*/  FFMA.FTZ R107, R107, R106, R98 ;  /* 0x0000006a6b6b7223 */ /* 0x000fe20000010062 */
[-C--:B-1----:R-:W-:Y:S01]  /*2f70*/  FMUL.FTZ R229, R16, R237.reuse ;  /* 0x000000ed10e57220 */ /* 0x082fe20000410000 */
[----:B------:R-:W-:Y:S01]  /*2f80*/  FFMA.FTZ R237, R101, R237, R90 ;  /* 0x000000ed65ed7223 */ /* 0x000fe2000001005a */
[----:B------:R-:W-:Y:S01]  /*2f90*/  FMUL.FTZ R90, R194, R210 ;  /* 0x000000d2c25a7220 */ /* 0x000fe20000410000 */
[----:B------:R-:W-:Y:S01]  /*2fa0*/  STS [R160+0x24], R231 ;  /* 0x000024e7a0007388 */ /* 0x000fe20000000800 */
[----:B--2---:R-:W-:Y:S01]  /*2fb0*/  FMUL.FTZ R93, R201, R213 ;  /* 0x000000d5c95d7220 */ /* 0x004fe20000410000 */
[----:B------:R-:W-:Y:S01]  /*2fc0*/  FADD.FTZ R98, -R98, R107 ;  /* 0x0000006b62627221 */ /* 0x000fe20000010100 */
[-C--:B------:R-:W-:Y:S01]  /*2fd0*/  FFMA.FTZ R92, R100, R90.reuse, R237 ;  /* 0x0000005a645c7223 */ /* 0x080fe200000100ed */
[----:B------:R-:W-:Y:S01]  /*2fe0*/  FMUL.FTZ R233, R17, R90 ;  /* 0x0000005a11e97220 */ /* 0x000fe20000410000 */
[-C--:B---3--:R-:W-:Y:S01]  /*2ff0*/  FMUL.FTZ R235, R18, R93.reuse ;  /* 0x0000005d12eb7220 */ /* 0x088fe20000410000 */
[----:B------:R-:W-:Y:S01]  /*3000*/  FMUL.FTZ R237, R19, R228 ;  /* 0x000000e413ed7220 */ /* 0x000fe20000410000 */
[----:B------:R-:W-:Y:S01]  /*3010*/  STS [R160+0x30], R229 ;  /* 0x000030e5a0007388 */ /* 0x000fe20000000800 */
[----:B------:R-:W-:Y:S01]  /*3020*/  FFMA.FTZ R93, R99, R93, R92 ;  /* 0x0000005d635d7223 */ /* 0x000fe2000001005c */
[----:B------:R-:W-:Y:S01]  /*3030*/  FMUL.FTZ R221, R27, R221 ;  /* 0x000000dd1bdd7220 */ /* 0x000fe20000410000 */
[----:B------:R-:W-:Y:S01]  /*3040*/  FMUL.FTZ R112, R28, R112 ;  /* 0x000000701c707220 */ /* 0x000fe20000410000 */
[----:B------:R-:W-:Y:S01]  /*3050*/  STS [R160+0x34], R233 ;  /* 0x000034e9a0007388 */ /* 0x000fe20000000800 */
[----:B------:R-:W-:Y:S01]  /*3060*/  FFMA.FTZ R90, R98, R228, R93 ;  /* 0x000000e4625a7223 */ /* 0x000fe2000001005d */
[----:B------:R-:W-:Y:S01]  /*3070*/  FMUL.FTZ R228, R20, R219 ;  /* 0x000000db14e47220 */ /* 0x000fe20000410000 */
[----:B------:R-:W-:Y:S01]  /*3080*/  FMUL.FTZ R113, R29, R113 ;  /* 0x000000711d717220 */ /* 0x000fe20000410000 */
[----:B------:R-:W-:Y:S01]  /*3090*/  STS [R160+0x38], R235 ;  /* 0x000038eba0007388 */ /* 0x000fe20000000800 */
[----:B------:R-:W-:Y:S01]  /*30a0*/  FMUL.FTZ R110, R30, R110 ;  /* 0x0000006e1e6e7220 */ /* 0x000fe20000410000 */
[----:B------:R-:W-:Y:S01]  /*30b0*/  FMUL.FTZ R111, R31, R111 ;  /* 0x0000006f1f6f7220 */ /* 0x000fe20000410000 */
[----:B------:R-:W-:Y:S01]  /*30c0*/  FMUL.FTZ R109, R33, R109 ;  /* 0x0000006d216d7220 */ /* 0x000fe20000410000 */
[----:B------:R-:W-:Y:S01]  /*30d0*/  STS [R160+0x3c], R237 ;  /* 0x00003ceda0007388 */ /* 0x000fe20000000800 */
[----:B------:R-:W-:Y:S01]  /*30e0*/  FMUL.FTZ R107, R35, R107 ;  /* 0x0000006b236b7220 */ /* 0x000fe20000410000 */
[----:B------:R-:W-:Y:S06]  /*30f0*/  BAR.SYNC.DEFER_BLOCKING 0x0 ;  /* 0x0000000000007b1d */ /* 0x000fec0000010000 */
[----:B------:R-:W1:Y:S04]  /*3100*/  LDS R93, [R143] ;  /* 0x000000008f5d7984 */ /* 0x000e680000000800 */
        /* <DEDUP_REMOVED lines=19> */
[----:B-----5:R-:W-:-:S03]  /*3240*/  IADD3 R94, PT, PT, -R198, UR8, RZ ;  /* 0x00000008c65e7c10 */ /* 0x020fc6000fffe1ff */
[----:B------:R0:W-:Y:S01]  /*3250*/  STS [R160+0x844], R230 ;  /* 0x000844e6a0007388 */ /* 0x0001e20000000800 */
[----:B------:R-:W-:Y:S01]  /*3260*/  ISETP.GE.AND P6, PT, R94, 0x1, PT ;  /* 0x000000015e00780c */ /* 0x000fe20003fc6270 */
[----:B-1----:R-:W-:Y:S02]  /*3270*/  FMUL.FTZ R95, R32, R108 ;  /* 0x0000006c205f7220 */ /* 0x002fe40000410000 */
[----:B------:R1:W-:Y:S01]  /*3280*/  STS [R160+0x848], R216 ;  /* 0x000848d8a0007388 */ /* 0x0003e20000000800 */
[----:B------:R-:W-:Y:S01]  /*3290*/  ISETP.GE.AND P1, PT, R94, 0x21, PT ;  /* 0x000000215e00780c */ /* 0x000fe20003f26270 */
[----:B--2---:R-:W-:Y:S01]  /*32a0*/  FMUL.FTZ R97, R34, R106 ;  /* 0x0000006a22617220 */ /* 0x004fe20000410000 */
        /* <DEDUP_REMOVED lines=19> */
.L_x_8161:
[----:B------:R-:W-:Y:S05]  /*33e0*/  BSYNC.RECONVERGENT B0 ;  /* 0x0000000000007941 */ /* 0x000fea0003800200 */
.L_x_8160:
[----:B--2---:R0:W2:Y:S01]  /*33f0*/  LDS R93, [R159+0x8c0] ;  /* 0x0008c0009f5d7984 */ /* 0x0040a20000000800 */
[----:B------:R-:W-:Y:S04]  /*3400*/  BSSY.RECONVERGENT B0, `(.L_x_8162) ;  /* 0x0000004000007945 */ /* 0x000fe80003800200 */
[----:B------:R-:W-:Y:S05]  /*3410*/  @!P1 BRA `(.L_x_8163) ;  /* 0x0000000000089947 */ /* 0x000fea0003800000 */
[----:B------:R3:W-:Y:S04]  /*3420*/  REDG.E.ADD.F32.FTZ.RN.STRONG.GPU desc[UR16][R84.64+0x80], R219 ;  /* 0x000080db540079a6 */ /* 0x0007e8000c12f310 */
[----:B--2---:R3:W-:Y:S02]  /*3430*/  REDG.E.ADD.F32.FTZ.RN.STRONG.GPU desc[UR16][R86.64+0x80], R93 ;  /* 0x0000805d560079a6 */ /* 0x0047e4000c12f310 */
.L_x_8163:
[----:B------:R-:W-:Y:S05]  /*3440*/  BSYNC.RECONVERGENT B0 ;  /* 0x0000000000007941 */ /* 0x000fea0003800200 */
.L_x_8162:
[----:B--23--:R2:W3:Y:S01]  /*3450*/  LDS R93, [R158+0x940] ;  /* 0x000940009e5d7984 */ /* 0x00c4e20000000800 */
[----:B------:R-:W-:Y:S04]  /*3460*/  BSSY.RECONVERGENT B0, `(.L_x_8164) ;  /* 0x0000004000007945 */ /* 0x000fe80003800200 */
[----:B------:R-:W-:Y:S05]  /*3470*/  @!P3 BRA `(.L_x_8165) ;  /* 0x000000000008b947 */ /* 0x000fea0003800000 */
[----:B------:R4:W-:Y:S04]  /*3480*/  REDG.E.ADD.F32.FTZ.RN.STRONG.GPU desc[UR16][R84.64+0x100], R229 ;  /* 0x000100e5540079a6 */ /* 0x0009e8000c12f310 */
[----:B---3--:R4:W-:Y:S02]  /*3490*/  REDG.E.ADD.F32.FTZ.RN.STRONG.GPU desc[UR16][R86.64+0x100], R93 ;  /* 0x0001005d560079a6 */ /* 0x0089e4000c12f310 */
.L_x_8165:
[----:B------:R-:W-:Y:S05]  /*34a0*/  BSYNC.RECONVERGENT B0 ;  /* 0x0000000000007941 */ /* 0x000fea0003800200 */
.L_x_8164:
[----:B---34-:R3:W4:Y:S01]  /*34b0*/  LDS R93, [R157+0x9c0] ;  /* 0x0009c0009d5d7984 */ /* 0x0187220000000800 */
[----:B------:R-:W-:Y:S04]  /*34c0*/  BSSY.RECONVERGENT B0, `(.L_x_8166) ;  /* 0x0000004000007945 */ /* 0x000fe80003800200 */
[----:B------:R-:W-:Y:S05]  /*34d0*/  @!P4 BRA `(.L_x_8167) ;  /* 0x000000000008c947 */ /* 0x000fea0003800000 */
[----:B------:R0:W-:Y:S04]  /*34e0*/  REDG.E.ADD.F32.FTZ.RN.STRONG.GPU desc[UR16][R84.64+0x180], R231 ;  /* 0x000180e7540079a6 */ /* 0x0001e8000c12f310 */
[----:B----4-:R0:W-:Y:S02]  /*34f0*/  REDG.E.ADD.F32.FTZ.RN.STRONG.GPU desc[UR16][R86.64+0x180], R93 ;  /* 0x0001805d560079a6 */ /* 0x0101e4000c12f310 */
.L_x_8167:
[----:B------:R-:W-:Y:S05]  /*3500*/  BSYNC.RECONVERGENT B0 ;  /* 0x0000000000007941 */ /* 0x000fea0003800200 */
.L_x_8166:
[----:B0---4-:R0:W4:Y:S01]  /*3510*/  LDS R93, [R156+0xa40] ;  /* 0x000a40009c5d7984 */ /* 0x0111220000000800 */
[----:B------:R-:W-:Y:S04]  /*3520*/  BSSY.RECONVERGENT B0, `(.L_x_8168) ;  /* 0x0000004000007945 */ /* 0x000fe80003800200 */
[----:B------:R-:W-:Y:S05]  /*3530*/  @!P5 BRA `(.L_x_8169) ;  /* 0x000000000008d947 */ /* 0x000fea0003800000 */
[----:B------:R0:W-:Y:S04]  /*3540*/  REDG.E.ADD.F32.FTZ.RN.STRONG.GPU desc[UR16][R84.64+0x200], R233 ;  /* 0x000200e9540079a6 */ /* 0x0001e8000c12f310 */
[----:B----4-:R0:W-:Y:S02]  /*3550*/  REDG.E.ADD.F32.FTZ.RN.STRONG.GPU desc[UR16][R86.64+0x200], R93 ;  /* 0x0002005d560079a6 */ /* 0x0101e4000c12f310 */
.L_x_8169:
[----:B------:R-:W-:Y:S05]  /*3560*/  BSYNC.RECONVERGENT B0 ;  /* 0x0000000000007941 */ /* 0x000fea0003800200 */
.L_x_8168:
        /* <DEDUP_REMOVED lines=10> */
.L_x_8171:
[----:B------:R-:W-:Y:S05]  /*3610*/  BSYNC.RECONVERGENT B0 ;  /* 0x0000000000007941 */ /* 0x000fea0003800200 */
.L_x_8170:
[----:B0---4-:R0:W4:Y:S01]  /*3620*/  LDS R93, [R154+0xb40] ;  /* 0x000b40009a5d7984 */ /* 0x0111220000000800 */
[----:B------:R-:W-:Y:S04]  /*3630*/  BSSY.RECONVERGENT B0, `(.L_x_8172) ;  /* 0x0000004000007945 */ /* 0x000fe80003800200 */
[----:B------:R-:W-:Y:S05]  /*3640*/  @!P3 BRA `(.L_x_8173) ;  /* 0x000000000008b947 */ /* 0x000fea0003800000 */
[----:B------:R0:W-:Y:S04]  /*3650*/  REDG.E.ADD.F32.FTZ.RN.STRONG.GPU desc[UR16][R84.64+0x300], R237 ;  /* 0x000300ed540079a6 */ /* 0x0001e8000c12f310 */
[----:B----4-:R0:W-:Y:S02]  /*3660*/  REDG.E.ADD.F32.FTZ.RN.STRONG.GPU desc[UR16][R86.64+0x300], R93 ;  /* 0x0003005d560079a6 */ /* 0x0101e4000c12f310 */
.L_x_8173:
[----:B------:R-:W-:Y:S05]  /*3670*/  BSYNC.RECONVERGENT B0 ;  /* 0x0000000000007941 */ /* 0x000fea0003800200 */
.L_x_8172:
[----:B0---4-:R0:W4:Y:S01]  /*3680*/  LDS R93, [R153+0xbc0] ;  /* 0x000bc000995d7984 */ /* 0x0111220000000800 */
[----:B------:R-:W-:Y:S04]  /*3690*/  BSSY.RECONVERGENT B0, `(.L_x_8174) ;  /* 0x0000004000007945 */ /* 0x000fe80003800200 */
[----:B------:R-:W-:Y:S05]  /*36a0*/  @!P4 BRA `(.L_x_8175) ;  /* 0x000000000008c947 */ /* 0x000fea0003800000 */
[----:B------:R0:W-:Y:S04]  /*36b0*/  REDG.E.ADD.F32.FTZ.RN.STRONG.GPU desc[UR16][R84.64+0x380], R239 ;  /* 0x000380ef540079a6 */ /* 0x0001e8000c12f310 */
[----:B----4-:R0:W-:Y:S02]  /*36c0*/  REDG.E.ADD.F32.FTZ.RN.STRONG.GPU desc[UR16][R86.64+0x380], R93 ;  /* 0x0003805d560079a6 */ /* 0x0101e4000c12f310 */
.L_x_8175:
[----:B------:R-:W-:Y:S05]  /*36d0*/  BSYNC.RECONVERGENT B0 ;  /* 0x0000000000007941 */ /* 0x000fea0003800200 */
.L_x_8174:
[----:B0---4-:R0:W4:Y:S01]  /*36e0*/  LDS R93, [R152+0xc40] ;  /* 0x000c4000985d7984 */ /* 0x0111220000000800 */
[----:B------:R-:W-:Y:S04]  /*36f0*/  BSSY.RECONVERGENT B0, `(.L_x_8176) ;  /* 0x0000004000007945 */ /* 0x000fe80003800200 */
[----:B------:R-:W-:Y:S05]  /*3700*/  @!P5 BRA `(.L_x_8177) ;  /* 0x000000000008d947 */ /* 0x000fea0003800000 */
[----:B------:R0:W-:Y:S04]  /*3710*/  REDG.E.ADD.F32.FTZ.RN.STRONG.GPU desc[UR16][R84.64+0x400], R241 ;  /* 0x000400f1540079a6 */ /* 0x0001e8000c12f310 */
[----:B----4-:R0:W-:Y:S02]  /*3720*/  REDG.E.ADD.F32.FTZ.RN.STRONG.GPU desc[UR16][R86.64+0x400], R93 ;  /* 0x0004005d560079a6 */ /* 0x0101e4000c12f310 */
.L_x_8177:
[----:B------:R-:W-:Y:S05]  /*3730*/  BSYNC.RECONVERGENT B0 ;  /* 0x0000000000007941 */ /* 0x000fea0003800200 */
.L_x_8176:
[----:B0---4-:R0:W4:Y:S01]  /*3740*/  LDS R93, [R151+0xcc0] ;  /* 0x000cc000975d7984 */ /* 0x0111220000000800 */
[----:B------:R-:W-:Y:S04]  /*3750*/  BSSY.RECONVERGENT B0, `(.L_x_8178) ;  /* 0x0000004000007945 */ /* 0x000fe80003800200 */
[----:B------:R-:W-:Y:S05]  /*3760*/  @!P6 BRA `(.L_x_8179) ;  /* 0x000000000008e947 */ /* 0x000fea0003800000 */
[----:B------:R0:W-:Y:S04]  /*3770*/  REDG.E.ADD.F32.FTZ.RN.STRONG.GPU desc[UR16][R84.64+0x480], R243 ;  /* 0x000480f3540079a6 */ /* 0x0001e8000c12f310 */
[----:B----4-:R0:W-:Y:S02]  /*3780*/  REDG.E.ADD.F32.FTZ.RN.STRONG.GPU desc[UR16][R86.64+0x480], R93 ;  /* 0x0004805d560079a6 */ /* 0x0101e4000c12f310 */
.L_x_8179:
[----:B------:R-:W-:Y:S05]  /*3790*/  BSYNC.RECONVERGENT B0 ;  /* 0x0000000000007941 */ /* 0x000fea0003800200 */
.L_x_8178:
        /* <DEDUP_REMOVED lines=10> */
.L_x_8181:
[----:B------:R-:W-:Y:S05]  /*3840*/  BSYNC.RECONVERGENT B0 ;  /* 0x0000000000007941 */ /* 0x000fea0003800200 */
.L_x_8180:
[----:B0---4-:R0:W4:Y:S01]  /*3850*/  LDS R93, [R149+0xdc0] ;  /* 0x000dc000955d7984 */ /* 0x0111220000000800 */
[----:B------:R-:W-:Y:S04]  /*3860*/  BSSY.RECONVERGENT B0, `(.L_x_8182) ;  /* 0x0000004000007945 */ /* 0x000fe80003800200 */
[----:B------:R-:W-:Y:S05]  /*3870*/  @!P2 BRA `(.L_x_8183) ;  /* 0x000000000008a947 */ /* 0x000fea0003800000 */
[----:B------:R0:W-:Y:S04]  /*3880*/  REDG.E.ADD.F32.FTZ.RN.STRONG.GPU desc[UR16][R84.64+0x580], R247 ;  /* 0x000580f7540079a6 */ /* 0x0001e8000c12f310 */
[----:B----4-:R0:W-:Y:S02]  /*3890*/  REDG.E.ADD.F32.FTZ.RN.STRONG.GPU desc[UR16][R86.64+0x580], R93 ;  /* 0x0005805d560079a6 */ /* 0x0101e4000c12f310 */
.L_x_8183:
[----:B------:R-:W-:Y:S05]  /*38a0*/  BSYNC.RECONVERGENT B0 ;  /* 0x0000000000007941 */ /* 0x000fea0003800200 */
.L_x_8182:
[----:B0---4-:R0:W4:Y:S01]  /*38b0*/  LDS R93, [R148+0xe40] ;  /* 0x000e4000945d7984 */ /* 0x0111220000000800 */
[----:B------:R-:W-:Y:S04]  /*38c0*/  BSSY.RECONVERGENT B0, `(.L_x_8184) ;  /* 0x0000004000007945 */ /* 0x000fe80003800200 */
[----:B------:R-:W-:Y:S05]  /*38d0*/  @!P3 BRA `(.L_x_8185) ;  /* 0x000000000008b947 */ /* 0x000fea0003800000 */
[----:B------:R0:W-:Y:S04]  /*38e0*/  REDG.E.ADD.F32.FTZ.RN.STRONG.GPU desc[UR16][R84.64+0x600], R249 ;  /* 0x000600f9540079a6 */ /* 0x0001e8000c12f310 */
[----:B----4-:R0:W-:Y:S02]  /*38f0*/  REDG.E.ADD.F32.FTZ.RN.STRONG.GPU desc[UR16][R86.64+0x600], R93 ;  /* 0x0006005d560079a6 */ /* 0x0101e4000c12f310 */
.L_x_8185:
[----:B------:R-:W-:Y:S05]  /*3900*/  BSYNC.RECONVERGENT B0 ;  /* 0x0000000000007941 */ /* 0x000fea0003800200 */
.L_x_8184:
[----:B0---4-:R0:W4:Y:S01]  /*3910*/  LDS R93, [R147+0xec0] ;  /* 0x000ec000935d7984 */ /* 0x0111220000000800 */
[----:B------:R-:W-:Y:S04]  /*3920*/  BSSY.RECONVERGENT B0, `(.L_x_8186) ;  /* 0x0000004000007945 */ /* 0x000fe80003800200 */
[----:B------:R-:W-:Y:S05]  /*3930*/  @!P4 BRA `(.L_x_8187) ;  /* 0x000000000008c947 */ /* 0x000fea0003800000 */
[----:B------:R0:W-:Y:S04]  /*3940*/  REDG.E.ADD.F32.FTZ.RN.STRONG.GPU desc[UR16][R84.64+0x680], R251 ;  /* 0x000680fb540079a6 */ /* 0x0001e8000c12f310 */
[----:B----4-:R0:W-:Y:S02]  /*3950*/  REDG.E.ADD.F32.FTZ.RN.STRONG.GPU desc[UR16][R86.64+0x680], R93 ;  /* 0x0006805d560079a6 */ /* 0x0101e4000c12f310 */
.L_x_8187:
[----:B------:R-:W-:Y:S05]  /*3960*/  BSYNC.RECONVERGENT B0 ;  /* 0x0000000000007941 */ /* 0x000fea0003800200 */
.L_x_8186:
[----:B0---4-:R0:W4:Y:S01]  /*3970*/  LDS R93, [R146+0xf40] ;  /* 0x000f4000925d7984 */ /* 0x0111220000000800 */
[----:B------:R-:W-:Y:S04]  /*3980*/  BSSY.RECONVERGENT B0, `(.L_x_8188) ;  /* 0x0000004000007945 */ /* 0x000fe80003800200 */
[----:B------:R-:W-:Y:S05]  /*3990*/  @!P5 BRA `(.L_x_8189) ;  /* 0x000000000008d947 */ /* 0x000fea0003800000 */
[----:B------:R0:W-:Y:S04]  /*39a0*/  REDG.E.ADD.F32.FTZ.RN.STRONG.GPU desc[UR16][R84.64+0x700], R88 ;  /* 0x00070058540079a6 */ /* 0x0001e8000c12f310 */
[----:B----4-:R0:W-:Y:S02]  /*39b0*/  REDG.E.ADD.F32.FTZ.RN.STRONG.GPU desc[UR16][R86.64+0x700], R93 ;  /* 0x0007005d560079a6 */ /* 0x0101e4000c12f310 */
.L_x_8189:
[----:B------:R-:W-:Y:S05]  /*39c0*/  BSYNC.RECONVERGENT B0 ;  /* 0x0000000000007941 */ /* 0x000fea0003800200 */
.L_x_8188:
[----:B0---4-:R0:W4:Y:S01]  /*39d0*/  LDS R93, [R145+0xfc0] ;  /* 0x000fc000915d7984 */ /* 0x0111220000000800 */
[----:B------:R-:W-:Y:S04]  /*39e0*/  BSSY.RECONVERGENT B0, `(.L_x_8190) ;  /* 0x0000004000007945 */ /* 0x000fe80003800200 */
[----:B------:R-:W-:Y:S05]  /*39f0*/  @!P6 BRA `(.L_x_8191) ;  /* 0x000000000008e947 */ /* 0x000fea0003800000 */
[----:B------:R0:W-:Y:S04]  /*3a00*/  REDG.E.ADD.F32.FTZ.RN.STRONG.GPU desc[UR16][R84.64+0x780], R92 ;  /* 0x0007805c540079a6 */ /* 0x0001e8000c12f310 */
[----:B----4-:R0:W-:Y:S02]  /*3a10*/  REDG.E.ADD.F32.FTZ.RN.STRONG.GPU desc[UR16][R86.64+0x780], R93 ;  /* 0x0007805d560079a6 */ /* 0x0101e4000c12f310 */
.L_x_8191:
[----:B------:R-:W-:Y:S05]  /*3a20*/  BSYNC.RECONVERGENT B0 ;  /* 0x0000000000007941 */ /* 0x000fea0003800200 */
.L_x_8190:
[----:B0-----:R-:W0:Y:S01]  /*3a30*/  SHFL.DOWN P1, R85, R90, 0x1, 0x1f ;  /* 0x08201f005a557f89 */ /* 0x001e220000020000 */
        /* <DEDUP_REMOVED lines=9> */
[----:B------:R-:W-:Y:S01]  /*3ad0*/  ISETP.NE.AND P2, PT, R226, RZ, PT ;  /* 0x000000ffe200720c */ /* 0x000fe20003f45270 */
[----:B----4-:R-:W-:Y:S01]  /*3ae0*/  FMUL.FTZ R93, R78, R209 ;  /* 0x000000d14e5d7220 */ /* 0x010fe20000410000 */
[----:B------:R-:W-:Y:S01]  /*3af0*/  FMUL.FTZ R205, R196, R205 ;  /* 0x000000cdc4cd7220 */ /* 0x000fe20000410000 */
[----:B------:R-:W-:Y:S01]  /*3b00*/  FMUL.FTZ R104, R104, R87 ;  /* 0x0000005768687220 */ /* 0x000fe20000410000 */
[C---:B------:R-:W-:Y:S01]  /*3b10*/  FMUL.FTZ R78, R196.reuse, R115 ;  /* 0x00000073c44e7220 */ /* 0x040fe20000410000 */
[----:B------:R-:W-:Y:S01]  /*3b20*/  FMUL.FTZ R87, R196, R210 ;  /* 0x000000d2c4577220 */ /* 0x000fe20000410000 */
[----:B------:R-:W-:Y:S01]  /*3b30*/  FMUL.FTZ R214, R214, R205 ;  /* 0x000000cdd6d67220 */ /* 0x000fe20000410000 */
[----:B------:R-:W-:Y:S01]  /*3b40*/  BSSY.RECONVERGENT B0, `(.L_x_8192) ;  /* 0x0000064000007945 */ /* 0x000fe20003800200 */
[----:B------:R-:W-:Y:S01]  /*3b50*/  FMUL.FTZ R78, R223, R78 ;  /* 0x0000004edf4e7220 */ /* 0x000fe20000410000 */
[----:B------:R-:W-:Y:S01]  /*3b60*/  FMUL.FTZ R100, R100, R87 ;  /* 0x0000005764647220 */ /* 0x000fe20000410000 */
[----:B------:R-:W-:Y:S01]  /*3b70*/  FFMA.FTZ R214, R11, R76, R214 ;  /* 0x0000004c0bd67223 */ /* 0x000fe200000100d6 */
[----:B------:R-:W-:Y:S01]  /*3b80*/  FFMA.FTZ R67, R202, R86, R67 ;  /* 0x00000056ca437223 */ /* 0x000fe20000010043 */
[----:B------:R-:W-:Y:S01]  /*3b90*/  FFMA.FTZ R66, R201, R83, R66 ;  /* 0x00000053c9427223 */ /* 0x000fe20000010042 */
[----:B------:R-:W-:Y:S01]  /*3ba0*/  FFMA.FTZ R100, R17, R82, R100 ;  /* 0x0000005211647223 */ /* 0x000fe20000010064 */
[----:B0-----:R-:W-:Y:S01]  /*3bb0*/  @P1 FADD R85, R90, R85 ;  /* 0x000000555a551221 */ /* 0x001fe20000000000 */
[----:B------:R-:W-:Y:S01]  /*3bc0*/  FMUL.FTZ R90, R77, R206 ;  /* 0x000000ce4d5a7220 */ /* 0x000fe20000410000 */
[----:B------:R-:W-:Y:S01]  /*3bd0*/  FMUL.FTZ R77, R74, R114 ;  /* 0x000000724a4d7220 */ /* 0x000fe20000410000 */
[----:B------:R-:W-:Y:S01]  /*3be0*/  FMUL.FTZ R74, R73, R115 ;  /* 0x00000073494a7220 */ /* 0x000fe20000410000 */
[----:B------:R-:W-:Y:S01]  /*3bf0*/  FMUL.FTZ R73, R196, R208 ;  /* 0x000000d0c4497220 */ /* 0x000fe20000410000 */
[----:B------:R-:W0:Y:S01]  /*3c00*/  SHFL.DOWN P1, R88, R85, 0x2, 0x1f ;  /* 0x08401f0055587f89 */ /* 0x000e220000020000 */
        /* <DEDUP_REMOVED lines=23> */
[----:B0-----:R-:W-:Y:S01]  /*3d80*/  @P1 FADD R88, R85, R88 ;  /* 0x0000005855581221 */ /* 0x001fe20000000000 */
[----:B------:R-:W-:Y:S01]  /*3d90*/  FMUL.FTZ R85, R220, R75 ;  /* 0x0000004bdc557220 */ /* 0x000fe20000410000 */
[-C--:B------:R-:W-:Y:S01]  /*3da0*/  FMUL.FTZ R75, R72, R215.reuse ;  /* 0x000000d7484b7220 */ /* 0x080fe20000410000 */
[----:B------:R-:W-:Y:S01]  /*3db0*/  FMUL.FTZ R72, R196, R215 ;  /* 0x000000d7c4487220 */ /* 0x000fe20000410000 */
[----:B------:R-:W-:Y:S01]  /*3dc0*/  FADD.FTZ R39, R98, R39 ;  /* 0x0000002762277221 */ /* 0x000fe20000010000 */
[----:B-1----:R-:W0:Y:S01]  /*3dd0*/  SHFL.DOWN P1, R95, R88, 0x4, 0x1f ;  /* 0x08801f00585f7f89 */ /* 0x002e220000020000 */
[----:B------:R-:W-:Y:S01]  /*3de0*/  FFMA.FTZ R85, R10, R77, R85 ;  /* 0x0000004d0a557223 */ /* 0x000fe20000010055 */
[----:B------:R-:W-:Y:S01]  /*3df0*/  FMUL.FTZ R225, R225, R72 ;  /* 0x00000048e1e17220 */ /* 0x000fe20000410000 */
[----:B------:R-:W-:Y:S01]  /*3e00*/  FMUL.FTZ R72, R71, R218 ;  /* 0x000000da47487220 */ /* 0x000fe20000410000 */
[-C--:B------:R-:W-:Y:S01]  /*3e10*/  FMUL.FTZ R71, R70, R89.reuse ;  /* 0x0000005946477220 */ /* 0x080fe20000410000 */
[----:B------:R-:W-:Y:S01]  /*3e20*/  FMUL.FTZ R70, R196, R89 ;  /* 0x00000059c4467220 */ /* 0x000fe20000410000 */
[-C--:B------:R-:W-:Y:S01]  /*3e30*/  FFMA.FTZ R225, R8, R75.reuse, R225 ;  /* 0x0000004b08e17223 */ /* 0x080fe200000100e1 */
[----:B------:R-:W-:Y:S01]  /*3e40*/  FFMA.FTZ R222, R7, R72, R222 ;  /* 0x0000004807de7223 */ /* 0x000fe200000100de */
        /* <DEDUP_REMOVED lines=22> */
[----:B------:R-:W-:Y:S01]  /*3fb0*/  FMUL.FTZ R105, R105, R88 ;  /* 0x0000005869697220 */ /* 0x000fe20000410000 */
[----:B------:R-:W-:Y:S01]  /*3fc0*/  FMUL.FTZ R88, R196, R209 ;  /* 0x000000d1c4587220 */ /* 0x000fe20000410000 */
[----:B------:R-:W-:Y:S01]  /*3fd0*/  FADD.FTZ R51, R222, R51 ;  /* 0x00000033de337221 */ /* 0x000fe20000010000 */
        /* <DEDUP_REMOVED lines=12> */
[----:B------:R-:W-:-:S03]  /*40a0*/  FADD.FTZ R48, R217, R48 ;  /* 0x00000030d9307221 */ /* 0x000fc60000010000 */
[----:B------:R-:W-:Y:S01]  /*40b0*/  FADD.FTZ R36, R101, R36 ;  /* 0x0000002465247221 */ /* 0x000fe20000010000 */
[----:B0-----:R-:W-:-:S05]  /*40c0*/  @P1 FADD R84, R95, R84 ;  /* 0x000000545f541221 */ /* 0x001fca0000000000 */
[----:B------:R-:W0:Y:S02]  /*40d0*/  SHFL.DOWN P1, R95, R84, 0x10, 0x1f ;  /* 0x0a001f00545f7f89 */ /* 0x000e240000020000 */
[----:B0-----:R-:W-:Y:S01]  /*40e0*/  @P1 FADD R95, R84, R95 ;  /* 0x0000005f545f1221 */ /* 0x001fe20000000000 */
[----:B------:R-:W-:-:S13]  /*40f0*/  ISETP.NE.AND P1, PT, R140, RZ, PT ;  /* 0x000000ff8c00720c */ /* 0x000fda0003f25270 */
[----:B------:R0:W-:Y:S01]  /*4100*/  @!P1 STS [UR6+0x2104], R95 ;  /* 0x0021045fff009988 */ /* 0x0001e20008000806 */
[----:B------:R-:W-:Y:S06]  /*4110*/  BAR.SYNC.DEFER_BLOCKING 0x0 ;  /* 0x0000000000007b1d */ /* 0x000fec0000010000 */
[----:B------:R-:W-:Y:S05]  /*4120*/  @P2 BRA `(.L_x_8193) ;  /* 0x0000000000142947 */ /* 0x000fea0003800000 */
[----:B------:R-:W-:Y:S01]  /*4130*/  ISETP.NE.AND P1, PT, R162, UR9, PT ;  /* 0x00000009a2007c0c */ /* 0x000fe2000bf25270 */
[----:B------:R-:W-:-:S12]  /*4140*/  ULEA UR7, UR4, UR6, 0x2 ;  /* 0x0000000604077291 */ /* 0x000fd8000f8e10ff */
[----:B------:R-:W0:Y:S02]  /*4150*/  @P1 LDS R0, [UR7+0x33b8] ;  /* 0x0033b807ff001984 */ /* 0x000e240008000800 */
[----:B0-----:R-:W-:-:S05]  /*4160*/  @P1 FADD.FTZ R95, R95, R0 ;  /* 0x000000005f5f1221 */ /* 0x001fca0000010000 */
[----:B------:R1:W-:Y:S02]  /*4170*/  STS [UR7+0x33b8], R95 ;  /* 0x0033b85fff007988 */ /* 0x0003e40008000807 */
.L_x_8193:
[----:B------:R-:W-:Y:S05]  /*4180*/  BSYNC.RECONVERGENT B0 ;  /* 0x0000000000007941 */ /* 0x000fea0003800200 */
.L_x_8192:
[----:B------:R-:W-:-:S04]  /*4190*/  UIADD3 UR4, UPT, UPT, UR4, 0x1, URZ ;  /* 0x0000000104047890 */ /* 0x000fc8000fffe0ff */
[----:B------:R-:W-:-:S09]  /*41a0*/  UISETP.GE.AND UP0, UPT, UR4, UR14, UPT ;  /* 0x0000000e0400728c */ /* 0x000fd2000bf06270 */
[----:B------:R-:W-:Y:S05]  /*41b0*/  BRA.U !UP0, `(.L_x_8194) ;  /* 0xffffffd508107547 */ /* 0x000fea000b83ffff */
.L_x_8156:
[----:B------:R-:W-:Y:S01]  /*41c0*/  BAR.SYNC.DEFER_BLOCKING 0x0 ;  /* 0x0000000000007b1d */ /* 0x000fe20000010000 */
[----:B------:R-:W-:Y:S01]  /*41d0*/  IADD3 R30, PT, PT, R162, -0x1, RZ ;  /* 0xffffffffa21e7810 */ /* 0x000fe20007ffe0ff */
[----:B------:R-:W-:Y:S01]  /*41e0*/  FADD.FTZ R0, R175, R48 ;  /* 0x00000030af007221 */ /* 0x000fe20000010000 */
        /* <DEDUP_REMOVED lines=9> */
[----:B------:R-:W-:-:S02]  /*4280*/  IADD3 R172, P5, PT, R172, -0x800, RZ ;  /* 0xfffff800acac7810 */ /* 0x000fc40007fbe0ff */
[----:B------:R-:W-:Y:S02]  /*4290*/  IADD3.X R165, PT, PT, R165, -0x1, RZ, P1, !PT ;  /* 0xffffffffa5a57810 */ /* 0x000fe40000ffe4ff */
[----:B------:R-:W-:Y:S01]  /*42a0*/  IADD3.X R163, PT, PT, R163, -0x1, RZ, P2, !PT ;  /* 0xffffffffa3a37810 */ /* 0x000fe200017fe4ff */
[----:B------:R-:W1:Y:S01]  /*42b0*/  LDC.64 R28, c[0x0][0x560] ;  /* 0x00015800ff1c7b82 */ /* 0x000e620000000a00 */
[----:B------:R-:W-:Y:S01]  /*42c0*/  IADD3.X R167, PT, PT, R167, -0x1, RZ, P3, !PT ;  /* 0xffffffffa7a77810 */ /* 0x000fe20001ffe4ff */
[----:B------:R-:W-:Y:S01]  /*42d0*/  STS.128 [R138], R52 ;  /* 0x000000348a007388 */ /* 0x000fe20000000c00 */
[----:B------:R-:W-:Y:S02]  /*42e0*/  IADD3.X R169, PT, PT, R169, -0x1, RZ, P4, !PT ;  /* 0xffffffffa9a97810 */ /* 0x000fe400027fe4ff */
[----:B------:R-:W-:Y:S01]  /*42f0*/  IADD3.X R171, PT, PT, R171, -0x1, RZ, P5, !PT ;  /* 0xffffffffabab7810 */ /* 0x000fe20002ffe4ff */
        /* <DEDUP_REMOVED lines=16> */
[----:B------:R-:W1:Y:S02]  /*4400*/  LDC.64 R26, c[0x0][0x518] ;  /* 0x00014600ff1a7b82 */ /* 0x000e640000000a00 */
[----:B------:R-:W-:Y:S01]  /*4410*/  FADD.FTZ R0, R21, R50 ;  /* 0x0000003215007221 */ /* 0x000fe20000010000 */
[----:B------:R-:W-:-:S04]  /*4420*/  IMAD.WIDE.U32 R20, R144, 0x10, R24 ;  /* 0x0000001090147825 */ /* 0x000fc800078e0018 */
[----:B------:R-:W-:-:S04]  /*4430*/  FADD.FTZ R25, R0, R51 ;  /* 0x0000003300197221 */ /* 0x000fc80000010000 */
[----:B------:R-:W-:-:S04]  /*4440*/  FADD.FTZ R0, R25, R44 ;  /* 0x0000002c19007221 */ /* 0x000fc80000010000 */
[----:B------:R-:W-:-:S04]  /*4450*/  FADD.FTZ R25, R0, R45 ;  /* 0x0000002d00197221 */ /* 0x000fc80000010000 */
[----:B------:R-:W-:Y:S01]  /*4460*/  FADD.FTZ R0, R25, R46 ;  /* 0x0000002e19007221 */ /* 0x000fe20000010000 */
[----:B-1----:R-:W-:Y:S01]  /*4470*/  IMAD.WIDE.U32 R22, R26, UR18, R22 ;  /* 0x000000121a167c25 */ /* 0x002fe2000f8e0016 */
[----:B----4-:R-:W-:Y:S03]  /*4480*/  STG.E.128 desc[UR16][R20.64], R16 ;  /* 0x0000001014007986 */ /* 0x010fe6000c101d10 */
[----:B------:R-:W-:Y:S01]  /*4490*/  IMAD R23, R27, UR18, R23 ;  /* 0x000000121b177c24 */ /* 0x000fe2000f8e0217 */
[----:B-----5:R-:W-:Y:S04]  /*44a0*/  STG.E.128 desc[UR16][R20.64+0x200], R12 ;  /* 0x0002000c14007986 */ /* 0x020fe8000c101d10 */
[----:B--2---:R-:W-:Y:S04]  /*44b0*/  STG.E.128 desc[UR16][R20.64+0x400], R8 ;  /* 0x0004000814007986 */ /* 0x004fe8000c101d10 */
[----:B---3--:R0:W-:Y:S01]  /*44c0*/  STG.E.128 desc[UR16][R20.64+0x600], R4 ;  /* 0x0006000414007986 */ /* 0x0081e2000c101d10 */
[----:B------:R-:W-:Y:S01]  /*44d0*/  BAR.SYNC.DEFER_BLOCKING 0x0 ;  /* 0x0000000000007b1d */ /* 0x000fe20000010000 */
[----:B0-----:R-:W-:-:S03]  /*44e0*/  IMAD.WIDE.U32 R20, R181, UR6, R22 ;  /* 0x00000006b5147c25 */ /* 0x001fc6000f8e0016 */
[----:B------:R-:W-:Y:S02]  /*44f0*/  LEA R22, P0, R20, R28, 0x2 ;  /* 0x0000001c14167211 */ /* 0x000fe400078010ff */
[----:B------:R-:W-:Y:S04]  /*4500*/  STS.128 [R138], R48 ;  /* 0x000000308a007388 */ /* 0x000fe80000000c00 */
[----:B------:R0:W-:Y:S04]  /*4510*/  STS.128 [R138+0x10], R44 ;  /* 0x0000102c8a007388 */ /* 0x0001e80000000c00 */
[----:B------:R1:W-:Y:S04]  /*4520*/  STS.128 [R138+0x20], R40 ;  /* 0x000020288a007388 */ /* 0x0003e80000000c00 */
[----:B------:R2:W-:Y:S01]  /*4530*/  STS.128 [R138+0x30], R36 ;  /* 0x000030248a007388 */ /* 0x0005e20000000c00 */
[----:B------:R-:W-:-:S03]  /*4540*/  NOP ;  /* 0x0000000000007918 */ /* 0x000fc60000000000 */
[----:B------:R-:W3:Y:S01]  /*4550*/  LDS.128 R12, [R139] ;  /* 0x000000008b0c7984 */ /* 0x000ee20000000c00 */
[----:B0-----:R-:W-:Y:S01]  /*4560*/  FADD.FTZ R47, R0, R47 ;  /* 0x0000002f002f7221 */ /* 0x001fe20000010000 */
[----:B------:R-:W-:Y:S02]  /*4570*/  IMAD R0, R181, UR7, R21 ;  /* 0x00000007b5007c24 */ /* 0x000fe4000f8e0215 */
[----:B------:R-:W0:Y:S01]  /*4580*/  LDS.128 R8, [R139+0x200] ;  /* 0x000200008b087984 */ /* 0x000e220000000c00 */
[----:B-1----:R-:W-:Y:S02]  /*4590*/  FADD.FTZ R40, R47, R40 ;  /* 0x000000282f287221 */ /* 0x002fe40000010000 */
[----:B------:R-:W-:Y:S01]  /*45a0*/  LEA.HI.X R23, R20, R29, R0, 0x2, P0 ;  /* 0x0000001d14177211 */ /* 0x000fe200000f1400 */
[----:B------:R-:W1:Y:S01]  /*45b0*/  LDS.128 R4, [R139+0x400] ;  /* 0x000400008b047984 */ /* 0x000e620000000c00 */
[----:B------:R-:W-:Y:S01]  /*45c0*/  FADD.FTZ R41, R40, R41 ;  /* 0x0000002928297221 */ /* 0x000fe20000010000 */
[----:B------:R-:W-:-:S02]  /*45d0*/  ISETP.GT.AND P0, PT, R162, 0x1, PT ;  /* 0x00000001a200780c */ /* 0x000fc40003f04270 */
[----:B------:R-:W4:Y:S01]  /*45e0*/  LDS.128 R16, [R139+0x600] ;  /* 0x000600008b107984 */ /* 0x000f220000000c00 */
[----:B------:R-:W-:-:S04]  /*45f0*/  IMAD.WIDE.U32 R20, R144, 0x10, R22 ;  /* 0x0000001090147825 */ /* 0x000fc800078e0016 */
[----:B------:R-:W-:Y:S01]  /*4600*/  FADD.FTZ R42, R41, R42 ;  /* 0x0000002a292a7221 */ /* 0x000fe20000010000 */
[----:B------:R-:W-:-:S03]  /*4610*/  MOV R162, R30 ;  /* 0x0000001e00a27202 */ /* 0x000fc60000000f00 */
[----:B------:R-:W-:-:S04]  /*4620*/  FADD.FTZ R43, R42, R43 ;  /* 0x0000002b2a2b7221 */ /* 0x000fc80000010000 */
[----:B--2---:R-:W-:-:S04]  /*4630*/  FADD.FTZ R36, R43, R36 ;  /* 0x000000242b247221 */ /* 0x004fc80000010000 */
[----:B------:R-:W-:-:S04]  /*4640*/  FADD.FTZ R37, R36, R37 ;  /* 0x0000002524257221 */ /* 0x000fc80000010000 */
[----:B------:R-:W-:-:S04]  /*4650*/  FADD.FTZ R38, R37, R38 ;  /* 0x0000002625267221 */ /* 0x000fc80000010000 */
[----:B------:R-:W-:Y:S01]  /*4660*/  FADD.FTZ R175, R38, R39 ;  /* 0x0000002726af7221 */ /* 0x000fe20000010000 */
[----:B---3--:R2:W-:Y:S04]  /*4670*/  STG.E.128 desc[UR16][R20.64], R12 ;  /* 0x0000000c14007986 */ /* 0x0085e8000c101d10 */
[----:B0-----:R2:W-:Y:S04]  /*4680*/  STG.E.128 desc[UR16][R20.64+0x200], R8 ;  /* 0x0002000814007986 */ /* 0x0015e8000c101d10 */
[----:B-1----:R2:W-:Y:S04]  /*4690*/  STG.E.128 desc[UR16][R20.64+0x400], R4 ;  /* 0x0004000414007986 */ /* 0x0025e8000c101d10 */
[----:B----4-:R2:W-:Y:S01]  /*46a0*/  STG.E.128 desc[UR16][R20.64+0x600], R16 ;  /* 0x0006001014007986 */ /* 0x0105e2000c101d10 */
[----:B------:R-:W-:Y:S05]  /*46b0*/  @P0 BRA `(.L_x_8195) ;  /* 0xffffffc4009c0947 */ /* 0x000fea000383ffff */
.L_x_8155:
        /* <DEDUP_REMOVED lines=34> */
.L_x_8197:
[----:B------:R-:W-:Y:S05]  /*48e0*/  BSYNC.RECONVERGENT B0 ;  /* 0x0000000000007941 */ /* 0x000fea0003800200 */
.L_x_8196:
        /* <DEDUP_REMOVED lines=26> */
.L_x_8199:
[----:B------:R-:W-:Y:S05]  /*4a90*/  BSYNC.RECONVERGENT B0 ;  /* 0x0000000000007941 */ /* 0x000fea0003800200 */
.L_x_8198:
[----:B------:R-:W-:Y:S05]  /*4aa0*/  @P2 EXIT ;  /* 0x000000000000294d */ /* 0x000fea0003800000 */
[----:B------:R-:W2:Y:S01]  /*4ab0*/  S2UR UR5, SR_CgaCtaId ;  /* 0x00000000000579c3 */ /* 0x000ea20000008800 */
[----:B0-----:R-:W-:Y:S01]  /*4ac0*/  MOV R9, R14 ;  /* 0x0000000e00097202 */ /* 0x001fe20000000f00 */
[----:B------:R-:W-:Y:S01]  /*4ad0*/  UMOV UR4, 0x400 ;  /* 0x0000040000047882 */ /* 0x000fe20000000000 */
[----:B------:R-:W0:Y:S01]  /*4ae0*/  LDCU UR6, c[0x0][0x360] ;  /* 0x00006c00ff0677ac */ /* 0x000e220008000800 */
[----:B------:R-:W3:Y:S01]  /*4af0*/  LDCU.64 UR8, c[0x0][0x4b0] ;  /* 0x00009600ff0877ac */ /* 0x000ee20008000a00 */
[----:B------:R-:W4:Y:S02]  /*4b00*/  LDCU.64 UR10, c[0x0][0x530] ;  /* 0x0000a600ff0a77ac */ /* 0x000f240008000a00 */
[----:B0-234-:R-:W-:-:S12]  /*4b10*/  ULEA UR4, UR5, UR4, 0x18 ;  /* 0x0000000405047291 */ /* 0x01dfd8000f8ec0ff */
.L_x_8200:
[C---:B------:R-:W-:Y:S02]  /*4b20*/  LEA R0, R9.reuse, UR4, 0x2 ;  /* 0x0000000409007c11 */ /* 0x040fe4000f8e10ff */
[----:B-1----:R-:W-:Y:S02]  /*4b30*/  SHF.R.S32.HI R4, RZ, 0x1f, R9 ;  /* 0x0000001fff047819 */ /* 0x002fe40000011409 */
[----:B------:R-:W-:Y:S01]  /*4b40*/  MOV R178, R2 ;  /* 0x0000000200b27202 */ /* 0x000fe20000000f00 */
[----:B0-----:R-:W0:Y:S02]  /*4b50*/  LDS R11, [R0+0x33b8] ;  /* 0x0033b800000b7984 */ /* 0x001e240000000800 */
[----:B------:R-:W-:Y:S02]  /*4b60*/  IMAD R6, R4, UR8, RZ ;  /* 0x0000000804067c24 */ /* 0x000fe4000f8e02ff */
[----:B------:R-:W-:-:S04]  /*4b70*/  IMAD.WIDE.U32 R4, R9, UR8, R178 ;  /* 0x0000000809047c25 */ /* 0x000fc8000f8e00b2 */
[C---:B------:R-:W-:Y:S01]  /*4b80*/  IMAD R7, R9.reuse, UR9, R6 ;  /* 0x0000000909077c24 */ /* 0x040fe2000f8e0206 */
        /* <DEDUP_REMOVED lines=8> */
.L_x_8201:
        /* <DEDUP_REMOVED lines=15> */
.L_x_10501:


//--------------------- .text._Z25selective_scan_bwd_kernelI32Selective_Scan_bwd_kernel_traitsILi32ELi16ELb1ELb1ELb1ELb0ELb1EffEEv12SSMParamsBwd --------------------------
	.section	.text._Z25selective_scan_bwd_kernelI32Selective_Scan_bwd_kernel_traitsILi32ELi16ELb1ELb1ELb1ELb0ELb1EffEEv12SSMParamsBwd,"ax",@progbits
	.align	128
        .global         _Z25selective_scan_bwd_kernelI32Selective_Scan_bwd_kernel_traitsILi32ELi16ELb1ELb1ELb1ELb0ELb1EffEEv12SSMParamsBwd
        .type           _Z25selective_scan_bwd_kernelI32Selective_Scan_bwd_kernel_traitsILi32ELi16ELb1ELb1ELb1ELb0ELb1EffEEv12SSMParamsBwd,@function
        .size           _Z25selective_scan_bwd_kernelI32Selective_Scan_bwd_kernel_traitsILi32ELi16ELb1ELb1ELb1ELb0ELb1EffEEv12SSMParamsBwd,(.L_x_10502 - _Z25selective_scan_bwd_kernelI32Selective_Scan_bwd_kernel_traitsILi32ELi16ELb1ELb1ELb1ELb0ELb1EffEEv12SSMParamsBwd)
        .other          _Z25selective_scan_bwd_kernelI32Selective_Scan_bwd_kernel_traitsILi32ELi16ELb1ELb1ELb1ELb0ELb1EffEEv12SSMParamsBwd,@"STO_CUDA_ENTRY STV_DEFAULT"
_Z25selective_scan_bwd_kernelI32Selective_Scan_bwd_kernel_traitsILi32ELi16ELb1ELb1ELb1ELb0ELb1EffEEv12SSMParamsBwd:
.text._Z25selective_scan_bwd_kernelI32Selective_Scan_bwd_kernel_traitsILi32ELi16ELb1ELb1ELb1ELb0ELb1EffEEv12SSMParamsBwd:
        /* <DEDUP_REMOVED lines=21> */
[----:B------:R-:W2:Y:S01]  /*0150*/  LDCU UR32, c[0x0][0x394] ;  /* 0x00007280ff2077ac */ /* 0x000ea20008000800 */
[----:B------:R-:W0:Y:S01]  /*0160*/  LDC.64 R14, c[0x0][0x3e8] ;  /* 0x0000fa00ff0e7b82 */ /* 0x000e220000000a00 */
[----:B---3--:R-:W-:Y:S02]  /*0170*/  @UP0 ULEA UR4, UP2, UR30, UR4, 0x2 ;  /* 0x000000041e040291 */ /* 0x008fe4000f8410ff */
[----:B------:R-:W-:Y:S02]  /*0180*/  @UP1 ULEA UR6, UP3, UR30, UR6, 0x2 ;  /* 0x000000061e061291 */ /* 0x000fe4000f8610ff */
[----:B------:R-:W-:Y:S01]  /*0190*/  @UP0 ULEA.HI.X UR5, UR30, UR5, URZ, 0x2, UP2 ;  /* 0x000000051e050291 */ /* 0x000fe200090f14ff */
[----:B-1----:R-:W1:Y:S01]  /*01a0*/  MUFU.RCP R3, R3 ;  /* 0x0000000300037308 */ /* 0x002e620000001000 */
[----:B------:R-:W-:Y:S01]  /*01b0*/  @UP1 ULEA.HI.X UR7, UR30, UR7, URZ, 0x2, UP3 ;  /* 0x000000071e071291 */ /* 0x000fe200098f14ff */
[----:B------:R-:W-:Y:S01]  /*01c0*/  MOV R4, UR4 ;  /* 0x0000000400047c02 */ /* 0x000fe20008000f00 */
[----:B------:R-:W3:Y:S01]  /*01d0*/  LDC.64 R16, c[0x0][0x448] ;  /* 0x00011200ff107b82 */ /* 0x000ee20000000a00 */
[----:B------:R-:W-:-:S02]  /*01e0*/  MOV R6, UR6 ;  /* 0x0000000600067c02 */ /* 0x000fc40008000f00 */
[----:B------:R-:W-:-:S05]  /*01f0*/  MOV R5, UR5 ;  /* 0x0000000500057c02 */ /* 0x000fca0008000f00 */
[----:B------:R-:W3:Y:S01]  /*0200*/  LDC.64 R18, c[0x0][0x450] ;  /* 0x00011400ff127b82 */ /* 0x000ee20000000a00 */
[----:B----4-:R4:W5:Y:S01]  /*0210*/  @P0 LDG.E R0, desc[UR28][R4.64] ;  /* 0x0000001c04000981 */ /* 0x010962000c1e1900 */
[----:B------:R-:W-:Y:S02]  /*0220*/  MOV R7, UR7 ;  /* 0x0000000700077c02 */ /* 0x000fe40008000f00 */
[----:B-1----:R-:W-:Y:S01]  /*0230*/  IADD3 R8, PT, PT, R3, 0xffffffe, RZ ;  /* 0x0ffffffe03087810 */ /* 0x002fe20007ffe0ff */
[----:B------:R-:W-:Y:S02]  /*0240*/  UIMAD.WIDE.U32 UR4, UR31, UR8, URZ ;  /* 0x000000081f0472a5 */ /* 0x000fe4000f8e00ff */
[----:B------:R1:W5:Y:S01]  /*0250*/  @P1 LDG.E R2, desc[UR28][R6.64] ;  /* 0x0000001c06021981 */ /* 0x000362000c1e1900 */
[----:B------:R-:W2:Y:S01]  /*0260*/  LDCU.64 UR6, c[0x0][0x498] ;  /* 0x00009300ff0677ac */ /* 0x000ea20008000a00 */
[----:B------:R1:W2:Y:S01]  /*0270*/  F2I.FTZ.U32.TRUNC.NTZ R9, R8 ;  /* 0x0000000800097305 */ /* 0x0002a2000021f000 */
[----:B----4-:R-:W-:Y:S01]  /*0280*/  IABS R4, UR30 ;  /* 0x0000001e00047c13 */ /* 0x010fe20008000000 */
[----:B-1----:R-:W-:Y:S01]  /*0290*/  HFMA2 R8, -RZ, RZ, 0, 0 ;  /* 0x00000000ff087431 */ /* 0x002fe200000001ff */
[----:B--2---:R-:W-:-:S05]  /*02a0*/  IADD3 R3, PT, PT, RZ, -R9, RZ ;  /* 0x80000009ff037210 */ /* 0x004fca0007ffe0ff */
[----:B------:R-:W-:Y:S01]  /*02b0*/  IMAD R3, R3, R10, RZ ;  /* 0x0000000a03037224 */ /* 0x000fe200078e02ff */
[----:B------:R-:W-:-:S03]  /*02c0*/  UIMAD UR5, UR31, UR9, UR5 ;  /* 0x000000091f0572a4 */ /* 0x000fc6000f8e0205 */
[----:B------:R-:W-:Y:S01]  /*02d0*/  IMAD.HI.U32 R8, R9, R3, R8 ;  /* 0x0000000309087227 */ /* 0x000fe200078e0008 */
[----:B------:R-:W-:Y:S01]  /*02e0*/  MOV R3, R4 ;  /* 0x0000000400037202 */ /* 0x000fe20000000f00 */
[----:B------:R-:W-:Y:S02]  /*02f0*/  UIMAD.WIDE.U32 UR8, UR30, UR10, UR4 ;  /* 0x0000000a1e0872a5 */ /* 0x000fe4000f8e0004 */
[----:B------:R-:W-:Y:S02]  /*0300*/  UIMAD.WIDE.U32 UR4, UR31, UR24, URZ ;  /* 0x000000181f0472a5 */ /* 0x000fe4000f8e00ff */
[----:B------:R-:W-:Y:S02]  /*0310*/  IMAD.HI.U32 R8, R8, R3, RZ ;  /* 0x0000000308087227 */ /* 0x000fe400078e00ff */
[----:B------:R-:W-:Y:S01]  /*0320*/  UIMAD UR5, UR31, UR25, UR5 ;  /* 0x000000191f0572a4 */ /* 0x000fe2000f8e0205 */
[----:B------:R-:W1:Y:S02]  /*0330*/  LDCU.64 UR24, c[0x0][0x480] ;  /* 0x00009000ff1877ac */ /* 0x000e640008000a00 */
[----:B------:R-:W-:Y:S01]  /*0340*/  IADD3 R4, PT, PT, -R8, RZ, RZ ;  /* 0x000000ff08047210 */ /* 0x000fe20007ffe1ff */
[----:B------:R-:W-:-:S04]  /*0350*/  UIMAD.WIDE.U32 UR18, UR31, UR6, URZ ;  /* 0x000000061f1272a5 */ /* 0x000fc8000f8e00ff */
[C---:B------:R-:W-:Y:S01]  /*0360*/  IMAD R3, R10.reuse, R4, R3 ;  /* 0x000000040a037224 */ /* 0x040fe200078e0203 */
[----:B------:R-:W-:Y:S02]  /*0370*/  UIMAD.WIDE.U32 UR16, UR30, UR26, UR4 ;  /* 0x0000001a1e1072a5 */ /* 0x000fe4000f8e0004 */
[----:B------:R-:W-:Y:S02]  /*0380*/  UIMAD UR19, UR31, UR7, UR19 ;  /* 0x000000071f1372a4 */ /* 0x000fe4000f8e0213 */
[----:B------:R-:W-:Y:S01]  /*0390*/  ISETP.GT.U32.AND P1, PT, R10, R3, PT ;  /* 0x000000030a00720c */ /* 0x000fe20003f24070 */
[----:B------:R-:W2:Y:S01]  /*03a0*/  LDCU.128 UR4, c[0x0][0x460] ;  /* 0x00008c00ff0477ac */ /* 0x000ea20008000c00 */
[----:B------:R-:W-:Y:S02]  /*03b0*/  UIMAD.WIDE.U32 UR18, UR30, UR12, UR18 ;  /* 0x0000000c1e1272a5 */ /* 0x000fe4000f8e0012 */
[----:B------:R-:W-:Y:S02]  /*03c0*/  UIMAD UR21, UR30, UR11, UR9 ;  /* 0x0000000b1e1572a4 */ /* 0x000fe4000f8e0209 */
[----:B------:R-:W-:-:S02]  /*03d0*/  UIMAD.WIDE.U32 UR10, UR30, UR14, URZ ;  /* 0x0000000e1e0a72a5 */ /* 0x000fc4000f8e00ff */
[----:B------:R-:W-:Y:S02]  /*03e0*/  UIMAD UR13, UR30, UR13, UR19 ;  /* 0x0000000d1e0d72a4 */ /* 0x000fe4000f8e0213 */
[----:B-1----:R-:W-:Y:S02]  /*03f0*/  UISETP.NE.U32.AND UP0, UPT, UR24, URZ, UPT ;  /* 0x000000ff1800728c */ /* 0x002fe4000bf05070 */
[----:B------:R-:W-:Y:S01]  /*0400*/  ULEA UR19, UR32, 0xfffffe00, 0x9 ;  /* 0xfffffe0020137891 */ /* 0x000fe2000f8e48ff */
[-C--:B------:R-:W-:Y:S01]  /*0410*/  @!P1 IADD3 R3, PT, PT, R3, -R10.reuse, RZ ;  /* 0x8000000a03039210 */ /* 0x080fe20007ffe0ff */
[----:B------:R-:W-:Y:S02]  /*0420*/  UIMAD UR9, UR30, UR15, UR11 ;  /* 0x0000000f1e0972a4 */ /* 0x000fe4000f8e020b */
[----:B------:R-:W-:Y:S01]  /*0430*/  UISETP.NE.AND.EX UP0, UPT, UR25, URZ, UPT, UP0 ;  /* 0x000000ff1900728c */ /* 0x000fe2000bf05300 */
[----:B------:R-:W1:Y:S01]  /*0440*/  LDCU.64 UR14, c[0x0][0x3b0] ;  /* 0x00007600ff0e77ac */ /* 0x000e620008000a00 */
[----:B------:R-:W-:Y:S01]  /*0450*/  ISETP.GE.U32.AND P0, PT, R3, R10, PT ;  /* 0x0000000a0300720c */ /* 0x000fe20003f06070 */
[----:B------:R-:W-:-:S02]  /*0460*/  UIADD3 UR8, UP1, UPT, UR19, UR8, URZ ;  /* 0x0000000813087290 */ /* 0x000fc4000ff3e0ff */
[----:B------:R-:W-:Y:S02]  /*0470*/  UIMAD UR23, UR30, UR27, UR17 ;  /* 0x0000001b1e1772a4 */ /* 0x000fe4000f8e0211 */
[----:B------:R-:W-:Y:S01]  /*0480*/  USHF.R.S32.HI UR27, URZ, 0x1f, UR19 ;  /* 0x0000001fff1b7899 */ /* 0x000fe20008011413 */
[C---:B------:R-:W-:Y:S01]  /*0490*/  LOP3.LUT R4, R11.reuse, UR30, RZ, 0x3c, !PT ;  /* 0x0000001e0b047c12 */ /* 0x040fe2000f8e3cff */
[----:B--2---:R-:W-:Y:S02]  /*04a0*/  ULEA UR20, UP2, UR8, UR4, 0x2 ;  /* 0x0000000408147291 */ /* 0x004fe4000f8410ff */
[----:B------:R-:W-:Y:S01]  /*04b0*/  UIADD3.X UR21, UPT, UPT, UR27, UR21, URZ, UP1, !UPT ;  /* 0x000000151b157290 */ /* 0x000fe20008ffe4ff */
[----:B------:R-:W-:Y:S01]  /*04c0*/  ISETP.GE.AND P2, PT, R4, RZ, PT ;  /* 0x000000ff0400720c */ /* 0x000fe20003f46270 */
[----:B------:R-:W2:Y:S01]  /*04d0*/  LDCU.64 UR24, c[0x0][0x3d0] ;  /* 0x00007a00ff1877ac */ /* 0x000ea20008000a00 */
[----:B------:R-:W-:Y:S01]  /*04e0*/  @!P1 IADD3 R8, PT, PT, R8, 0x1, RZ ;  /* 0x0000000108089810 */ /* 0x000fe20007ffe0ff */
[----:B------:R-:W-:Y:S01]  /*04f0*/  ULEA.HI.X UR21, UR8, UR5, UR21, 0x2, UP2 ;  /* 0x0000000508157291 */ /* 0x000fe200090f1415 */
[----:B------:R-:W-:Y:S01]  /*0500*/  ISETP.NE.AND P1, PT, R11, RZ, PT ;  /* 0x000000ff0b00720c */ /* 0x000fe20003f25270 */
[----:B------:R-:W4:Y:S01]  /*0510*/  @UP0 LDCU UR8, c[0x0][0x384] ;  /* 0x00007080ff0807ac */ /* 0x000f220008000800 */
[----:B------:R-:W-:Y:S01]  /*0520*/  @P0 IADD3 R8, PT, PT, R8, 0x1, RZ ;  /* 0x0000000108080810 */ /* 0x000fe20007ffe0ff */
[----:B-1----:R-:W-:-:S03]  /*0530*/  UIMAD.WIDE.U32 UR4, UR31, UR14, URZ ;  /* 0x0000000e1f0472a5 */ /* 0x002fc6000f8e00ff */
[----:B------:R-:W-:Y:S01]  /*0540*/  MOV R177, R8 ;  /* 0x0000000800b17202 */ /* 0x000fe20000000f00 */
[----:B------:R-:W1:Y:S01]  /*0550*/  @UP0 LDCU UR12, c[0x0][0x38c] ;  /* 0x00007180ff0c07ac */ /* 0x000e620008000800 */
[----:B------:R-:W-:Y:S02]  /*0560*/  UIADD3 UR16, UP3, UPT, UR19, UR16, URZ ;  /* 0x0000001013107290 */ /* 0x000fe4000ff7e0ff */
[----:B------:R-:W-:Y:S01]  /*0570*/  UIMAD UR5, UR31, UR15, UR5 ;  /* 0x0000000f1f0572a4 */ /* 0x000fe2000f8e0205 */
[----:B------:R-:W-:Y:S01]  /*0580*/  @!P2 IADD3 R177, PT, PT, -R177, RZ, RZ ;  /* 0x000000ffb1b1a210 */ /* 0x000fe20007ffe1ff */
[----:B------:R-:W3:Y:S01]  /*0590*/  @UP0 LDCU.64 UR14, c[0x0][0x480] ;  /* 0x00009000ff0e07ac */ /* 0x000ee20008000a00 */
[----:B------:R-:W-:Y:S01]  /*05a0*/  @!P1 LOP3.LUT R177, RZ, R11, RZ, 0x33, !PT ;  /* 0x0000000bffb19212 */ /* 0x000fe200078e33ff */
[----:B------:R-:W-:Y:S02]  /*05b0*/  ULEA UR22, UP4, UR16, UR6, 0x2 ;  /* 0x0000000610167291 */ /* 0x000fe4000f8810ff */
[----:B------:R-:W-:Y:S01]  /*05c0*/  UIADD3.X UR23, UPT, UPT, UR27, UR23, URZ, UP3, !UPT ;  /* 0x000000171b177290 */ /* 0x000fe20009ffe4ff */
[----:B------:R-:W-:Y:S01]  /*05d0*/  SHF.R.S32.HI R21, RZ, 0x1f, R177 ;  /* 0x0000001fff157819 */ /* 0x000fe200000114b1 */
[----:B----4-:R-:W-:-:S02]  /*05e0*/  @UP0 UIMAD UR8, UR31, UR8, UR30 ;  /* 0x000000081f0802a4 */ /* 0x010fc4000f8e021e */
[----:B------:R-:W-:Y:S02]  /*05f0*/  ULEA.HI.X UR23, UR16, UR7, UR23, 0x2, UP4 ;  /* 0x0000000710177291 */ /* 0x000fe4000a0f1417 */
[----:B--2---:R-:W-:Y:S01]  /*0600*/  UIMAD.WIDE.U32 UR6, UR31, UR24, URZ ;  /* 0x000000181f0672a5 */ /* 0x004fe2000f8e00ff */
[C---:B0-----:R-:W-:Y:S01]  /*0610*/  IMAD R4, R21.reuse, R12, RZ ;  /* 0x0000000c15047224 */ /* 0x041fe200078e02ff */
[----:B------:R-:W-:Y:S01]  /*0620*/  @UP0 UIMAD UR8, UR8, UR32, URZ ;  /* 0x00000020080802a4 */ /* 0x000fe2000f8e02ff */
[----:B------:R-:W-:Y:S01]  /*0630*/  IMAD R6, R21, R14, RZ ;  /* 0x0000000e15067224 */ /* 0x000fe200078e02ff */
[----:B------:R-:W0:Y:S01]  /*0640*/  LDCU.64 UR16, c[0x0][0x528] ;  /* 0x0000a500ff1077ac */ /* 0x000e220008000a00 */
[----:B------:R-:W-:Y:S01]  /*0650*/  UIMAD UR7, UR31, UR25, UR7 ;  /* 0x000000191f0772a4 */ /* 0x000fe2000f8e0207 */
[C---:B------:R-:W-:Y:S01]  /*0660*/  IMAD R3, R177.reuse, R13, R4 ;  /* 0x0000000db1037224 */ /* 0x040fe200078e0204 */
[----:B-1----:R-:W-:Y:S01]  /*0670*/  @UP0 UIMAD UR8, UR8, UR12, URZ ;  /* 0x0000000c080802a4 */ /* 0x002fe2000f8e02ff */
[----:B------:R-:W-:-:S02]  /*0680*/  IMAD R13, R177, R15, R6 ;  /* 0x0000000fb10d7224 */ /* 0x000fc400078e0206 */
[C---:B------:R-:W-:Y:S01]  /*0690*/  IMAD.WIDE.U32 R4, R177.reuse, R12, UR4 ;  /* 0x00000004b1047e25 */ /* 0x040fe2000f8e000c */
[----:B------:R-:W-:Y:S01]  /*06a0*/  UMOV UR4, URZ ;  /* 0x000000ff00047c82 */ /* 0x000fe20008000000 */
[----:B------:R-:W-:Y:S01]  /*06b0*/  UMOV UR5, URZ ;  /* 0x000000ff00057c82 */ /* 0x000fe20008000000 */
[----:B---3--:R-:W-:Y:S01]  /*06c0*/  @UP0 UIMAD.WIDE UR4, UR8, 0x8, UR14 ;  /* 0x00000008080408a5 */ /* 0x008fe2000f8e020e */
[----:B------:R-:W-:Y:S01]  /*06d0*/  IMAD.WIDE.U32 R6, R177, R14, UR6 ;  /* 0x00000006b1067e25 */ /* 0x000fe2000f8e000e */
[----:B------:R-:W-:Y:S01]  /*06e0*/  UISETP.GE.AND UP0, UPT, UR32, 0x1, UPT ;  /* 0x000000012000788c */ /* 0x000fe2000bf06270 */
[----:B------:R-:W-:Y:S02]  /*06f0*/  IADD3 R11, P0, PT, R4, UR19, RZ ;  /* 0x00000013040b7c10 */ /* 0x000fe4000ff1e0ff */
[----:B------:R-:W-:Y:S02]  /*0700*/  IADD3 R3, PT, PT, R5, R3, RZ ;  /* 0x0000000305037210 */ /* 0x000fe40007ffe0ff */
[----:B------:R-:W-:-:S02]  /*0710*/  IADD3 R9, P2, PT, R6, UR19, RZ ;  /* 0x0000001306097c10 */ /* 0x000fc4000ff5e0ff */
[----:B------:R-:W-:Y:S01]  /*0720*/  IADD3 R4, PT, PT, R7, R13, RZ ;  /* 0x0000000d07047210 */ /* 0x000fe20007ffe0ff */
[----:B------:R-:W-:Y:S01]  /*0730*/  UIADD3 UR18, UP1, UPT, UR19, UR18, URZ ;  /* 0x0000001213127290 */ /* 0x000fe2000ff3e0ff */
[----:B------:R-:W-:Y:S02]  /*0740*/  LEA R10, P1, R11, R16, 0x2 ;  /* 0x000000100b0a7211 */ /* 0x000fe400078210ff */
[----:B------:R-:W-:Y:S02]  /*0750*/  LEA R8, P3, R9, R18, 0x2 ;  /* 0x0000001209087211 */ /* 0x000fe400078610ff */
[----:B------:R-:W-:Y:S02]  /*0760*/  IADD3.X R6, PT, PT, R3, UR27, RZ, P0, !PT ;  /* 0x0000001b03067c10 */ /* 0x000fe400087fe4ff */
[----:B------:R-:W-:Y:S01]  /*0770*/  IADD3.X R4, PT, PT, R4, UR27, RZ, P2, !PT ;  /* 0x0000001b04047c10 */ /* 0x000fe200097fe4ff */
[----:B------:R-:W-:Y:S01]  /*0780*/  UIADD3.X UR26, UPT, UPT, UR27, UR13, URZ, UP1, !UPT ;  /* 0x0000000d1b1a7290 */ /* 0x000fe20008ffe4ff */
[----:B------:R-:W-:Y:S01]  /*0790*/  HFMA2 R145, -RZ, RZ, 0, 0 ;  /* 0x00000000ff917431 */ /* 0x000fe200000001ff */
[----:B0-----:R-:W-:Y:S01]  /*07a0*/  ULEA UR25, UP1, UR18, UR16, 0x2 ;  /* 0x0000001012197291 */ /* 0x001fe2000f8210ff */
[----:B------:R-:W-:-:S02]  /*07b0*/  LEA.HI.X R11, R11, R17, R6, 0x2, P1 ;  /* 0x000000110b0b7211 */ /* 0x000fc400008f1406 */
[----:B------:R-:W-:Y:S02]  /*07c0*/  LEA.HI.X R9, R9, R19, R4, 0x2, P3 ;  /* 0x0000001309097211 */ /* 0x000fe400018f1404 */
        /* <DEDUP_REMOVED lines=9> */
[----:B------:R-:W3:Y:S01]  /*0860*/  LDC.64 R14, c[0x0][0x4d8] ;  /* 0x00013600ff0e7b82 */ /* 0x000ee20000000a00 */
[----:B------:R-:W4:Y:S01]  /*0870*/  LDCU.64 UR12, c[0x0][0x3a0] ;  /* 0x00007400ff0c77ac */ /* 0x000f220008000a00 */
[----:B------:R-:W-:Y:S01]  /*0880*/  UMOV UR24, 0x400 ;  /* 0x0000040000187882 */ /* 0x000fe20000000000 */
[----:B------:R-:W0:Y:S05]  /*0890*/  LDCU UR19, c[0x0][0x394] ;  /* 0x00007280ff1377ac */ /* 0x000e2a0008000800 */
[----:B------:R-:W2:Y:S01]  /*08a0*/  S2UR UR6, SR_CgaCtaId ;  /* 0x00000000000679c3 */ /* 0x000ea20000008800 */
[----:B-1----:R-:W-:-:S04]  /*08b0*/  IMAD R3, R21, UR14, RZ ;  /* 0x0000000e15037c24 */ /* 0x002fc8000f8e02ff */
[----:B------:R-:W-:Y:S01]  /*08c0*/  IMAD R43, R177, UR15, R3 ;  /* 0x0000000fb12b7c24 */ /* 0x000fe2000f8e0203 */
[----:B------:R-:W-:Y:S01]  /*08d0*/  MOV R3, RZ ;  /* 0x000000ff00037202 */ /* 0x000fe20000000f00 */
        /* <DEDUP_REMOVED lines=9> */
[C---:B------:R-:W-:Y:S01]  /*0970*/  IADD3 R13, PT, PT, R180.reuse, 0x20, RZ ;  /* 0x00000020b40d7810 */ /* 0x040fe20007ffe0ff */
[----:B--2---:R-:W-:Y:S01]  /*0980*/  IMAD R12, R21, UR32, RZ ;  /* 0x00000020150c7c24 */ /* 0x004fe2000f8e02ff */
[----:B------:R-:W-:Y:S01]  /*0990*/  ULEA UR24, UR6, UR24, 0x18 ;  /* 0x0000001806187291 */ /* 0x000fe2000f8ec0ff */
[----:B------:R-:W-:Y:S01]  /*09a0*/  IMAD R7, R15, UR31, R7 ;  /* 0x0000001f0f077c24 */ /* 0x000fe2000f8e0207 */
[C---:B------:R-:W-:Y:S01]  /*09b0*/  IADD3 R15, PT, PT, R180.reuse, 0x40, RZ ;  /* 0x00000040b40f7810 */ /* 0x040fe20007ffe0ff */
[C---:B------:R-:W-:Y:S01]  /*09c0*/  IMAD.WIDE.U32 R178, R177.reuse, UR14, R4 ;  /* 0x0000000eb1b27c25 */ /* 0x040fe2000f8e0004 */
[----:B------:R-:W-:Y:S01]  /*09d0*/  MOV R5, R11 ;  /* 0x0000000b00057202 */ /* 0x000fe20000000f00 */
[----:B------:R-:W-:Y:S01]  /*09e0*/  UIADD3 UR6, UPT, UPT, UR24, 0x1080, URZ ;  /* 0x0000108018067890 */ /* 0x000fe2000fffe0ff */
[C---:B------:R-:W-:Y:S01]  /*09f0*/  SHF.L.U32 R11, R180.reuse, 0x4, RZ ;  /* 0x00000004b40b7819 */ /* 0x040fe200000006ff */
[C---:B------:R-:W-:Y:S01]  /*0a00*/  IMAD R45, R177.reuse, UR33, R12 ;  /* 0x00000021b12d7c24 */ /* 0x040fe2000f8e020c */
[----:B------:R-:W-:Y:S01]  /*0a10*/  IADD3 R21, PT, PT, R180, 0xa0, RZ ;  /* 0x000000a0b4157810 */ /* 0x000fe20007ffe0ff */
[----:B------:R-:W-:Y:S01]  /*0a20*/  IMAD.WIDE.U32 R176, R177, UR32, R6 ;  /* 0x00000020b1b07c25 */ /* 0x000fe2000f8e0006 */
[----:B------:R-:W-:-:S02]  /*0a30*/  MOV R6, R8 ;  /* 0x0000000800067202 */ /* 0x000fc40000000f00 */
        /* <DEDUP_REMOVED lines=8> */
[----:B------:R-:W-:Y:S02]  /*0ac0*/  SHF.L.U32 R8, R180, 0x2, RZ ;  /* 0x00000002b4087819 */ /* 0x000fe400000006ff */
[-C--:B------:R-:W-:Y:S02]  /*0ad0*/  LEA.HI R12, R13, R180.reuse, RZ, 0x1b ;  /* 0x000000b40d0c7211 */ /* 0x080fe400078fd8ff */
[----:B------:R-:W-:Y:S02]  /*0ae0*/  LEA.HI R13, R15, R180, RZ, 0x1b ;  /* 0x000000b40f0d7211 */ /* 0x000fe400078fd8ff */
[----:B------:R-:W-:-:S02]  /*0af0*/  MOV R4, R10 ;  /* 0x0000000a00047202 */ /* 0x000fc40000000f00 */
        /* <DEDUP_REMOVED lines=15> */
[----:B------:R-:W-:Y:S02]  /*0bf0*/  LEA.HI R26, R41, R180, RZ, 0x1b ;  /* 0x000000b4291a7211 */ /* 0x000fe400078fd8ff */
[----:B------:R-:W-:Y:S02]  /*0c00*/  LOP3.LUT R27, R8, 0xf80, RZ, 0xc0, !PT ;  /* 0x00000f80081b7812 */ /* 0x000fe400078ec0ff */
        /* <DEDUP_REMOVED lines=20> */
[----:B------:R-:W-:Y:S02]  /*0d50*/  LEA R28, R28, UR6, 0x2 ;  /* 0x000000061c1c7c11 */ /* 0x000fe4000f8e10ff */
[----:B------:R-:W-:Y:S02]  /*0d60*/  IADD3 R29, PT, PT, R179, R43, RZ ;  /* 0x0000002bb31d7210 */ /* 0x000fe40007ffe0ff */
[----:B------:R-:W-:-:S07]  /*0d70*/  IADD3 R30, PT, PT, R177, R45, RZ ;  /* 0x0000002db11e7210 */ /* 0x000fce0007ffe0ff */
.L_x_8243:
[----:B------:R-:W-:Y:S01]  /*0d80*/  BAR.SYNC.DEFER_BLOCKING 0x0 ;  /* 0x0000000000007b1d */ /* 0x000fe20000010000 */
[----:B------:R-:W-:Y:S02]  /*0d90*/  MOV R34, UR20 ;  /* 0x0000001400227c02 */ /* 0x000fe40008000f00 */
[----:B------:R-:W-:-:S05]  /*0da0*/  MOV R35, UR21 ;  /* 0x0000001500237c02 */ /* 0x000fca0008000f00 */
[----:B------:R-:W0:Y:S01]  /*0db0*/  S2UR UR7, SR_CgaCtaId ;  /* 0x00000000000779c3 */ /* 0x000e220000008800 */
[----:B-1----:R-:W1:Y:S01]  /*0dc0*/  S2R R31, SR_LANEID ;  /* 0x00000000001f7919 */ /* 0x002e620000000000 */
        /* <DEDUP_REMOVED lines=30> */
[----:B0-----:R-:W-:-:S02]  /*0fb0*/  MOV R60, UR25 ;  /* 0x00000019003c7c02 */ /* 0x001fc40008000f00 */
[----:B------:R-:W-:-:S03]  /*0fc0*/  MOV R61, UR26 ;  /* 0x0000001a003d7c02 */ /* 0x000fc60008000f00 */
[----:B------:R-:W-:Y:S01]  /*0fd0*/  IMAD.WIDE.U32 R60, R27, 0x10, R60 ;  /* 0x000000101b3c7825 */ /* 0x000fe200078e003c */
[----:B--2---:R-:W-:Y:S04]  /*0fe0*/  STS.128 [R32], R72 ;  /* 0x0000004820007388 */ /* 0x004fe80000000c00 */
[----:B---3--:R-:W-:Y:S04]  /*0ff0*/  STS.128 [R32+0x200], R76 ;  /* 0x0002004c20007388 */ /* 0x008fe80000000c00 */
[----:B----4-:R-:W-:Y:S04]  /*1000*/  STS.128 [R32+0x400], R80 ;  /* 0x0004005020007388 */ /* 0x010fe80000000c00 */
[----:B------:R-:W-:Y:S01]  /*1010*/  STS.128 [R32+0x600], R84 ;  /* 0x0006005420007388 */ /* 0x000fe20000000c00 */
[----:B------:R-:W-:-:S03]  /*1020*/  NOP ;  /* 0x0000000000007918 */ /* 0x000fc60000000000 */
[----:B------:R-:W-:Y:S04]  /*1030*/  LDS.128 R36, [R33] ;  /* 0x0000000021247984 */ /* 0x000fe80000000c00 */
[----:B------:R-:W-:Y:S04]  /*1040*/  LDS.128 R40, [R33+0x10] ;  /* 0x0000100021287984 */ /* 0x000fe80000000c00 */
[----:B------:R-:W0:Y:S04]  /*1050*/  LDS.128 R64, [R33+0x20] ;  /* 0x0000200021407984 */ /* 0x000e280000000c00 */
[----:B------:R-:W1:Y:S01]  /*1060*/  LDS.128 R68, [R33+0x30] ;  /* 0x0000300021447984 */ /* 0x000e620000000c00 */
[----:B------:R-:W-:Y:S06]  /*1070*/  BAR.SYNC.DEFER_BLOCKING 0x0 ;  /* 0x0000000000007b1d */ /* 0x000fec0000010000 */
[----:B------:R-:W2:Y:S04]  /*1080*/  LDG.E.128 R88, desc[UR28][R60.64] ;  /* 0x0000001c3c587981 */ /* 0x000ea8000c1e1d00 */
        /* <DEDUP_REMOVED lines=13> */
[----:B------:R-:W1:Y:S03]  /*1160*/  LDCU.64 UR34, c[0x0][0x478] ;  /* 0x00008f00ff2277ac */ /* 0x000e660008000a00 */
[----:B------:R-:W-:-:S03]  /*1170*/  MOV R35, UR12 ;  /* 0x0000000c00237c02 */ /* 0x000fc60008000f00 */
[----:B------:R-:W-:Y:S02]  /*1180*/  IMAD.WIDE.U32 R34, R27, 0x10, R34 ;  /* 0x000000101b227825 */ /* 0x000fe400078e0022 */
[----:B------:R-:W0:Y:S01]  /*1190*/  LDCU.128 UR12, c[0x0][0x420] ;  /* 0x00008400ff0c77ac */ /* 0x000e220008000c00 */
        /* <DEDUP_REMOVED lines=15> */
[----:B------:R-:W-:-:S03]  /*1290*/  UIMAD UR13, UR31, UR13, UR33 ;  /* 0x0000000d1f0d72a4 */ /* 0x000fc6000f8e0221 */
[----:B------:R-:W-:Y:S02]  /*12a0*/  UMOV UR12, UR32 ;  /* 0x00000020000c7c82 */ /* 0x000fe40008000000 */
[----:B------:R-:W-:Y:S01]  /*12b0*/  UIMAD.WIDE.U32 UR12, UR30, UR14, UR12 ;  /* 0x0000000e1e0c72a5 */ /* 0x000fe2000f8e000c */
[--C-:B-----5:R-:W-:Y:S01]  /*12c0*/  FADD.FTZ R141, R66, R2.reuse ;  /* 0x00000002428d7221 */ /* 0x120fe20000010000 */
[--C-:B------:R-:W-:Y:S01]  /*12d0*/  FADD.FTZ R140, R67, R2.reuse ;  /* 0x00000002438c7221 */ /* 0x100fe20000010000 */
[--C-:B-1----:R-:W-:Y:S01]  /*12e0*/  FADD.FTZ R142, R69, R2.reuse ;  /* 0x00000002458e7221 */ /* 0x102fe20000010000 */
[----:B------:R-:W-:Y:S02]  /*12f0*/  UIMAD UR15, UR30, UR15, UR13 ;  /* 0x0000000f1e0f72a4 */ /* 0x000fe4000f8e020d */
[----:B------:R-:W-:Y:S01]  /*1300*/  ULEA UR8, UP0, UR12, UR34, 0x2 ;  /* 0x000000220c087291 */ /* 0x000fe2000f8010ff */
[--C-:B------:R-:W-:Y:S01]  /*1310*/  FADD.FTZ R143, R68, R2.reuse ;  /* 0x00000002448f7221 */ /* 0x100fe20000010000 */
[--C-:B------:R-:W-:Y:S01]  /*1320*/  FADD.FTZ R147, R70, R2.reuse ;  /* 0x0000000246937221 */ /* 0x100fe20000010000 */
[----:B------:R-:W-:Y:S01]  /*1330*/  FADD.FTZ R144, R71, R2 ;  /* 0x0000000247907221 */ /* 0x000fe20000010000 */
[----:B------:R-:W-:-:S02]  /*1340*/  ULEA.HI.X UR12, UR12, UR35, UR15, 0x2, UP0 ;  /* 0x000000230c0c7291 */ /* 0x000fc400080f140f */
[----:B------:R-:W-:Y:S01]  /*1350*/  MOV R60, UR8 ;  /* 0x00000008003c7c02 */ /* 0x000fe20008000f00 */
[----:B------:R-:W0:Y:S03]  /*1360*/  LDCU.64 UR32, c[0x0][0x510] ;  /* 0x0000a200ff2077ac */ /* 0x000e260008000a00 */
[----:B------:R-:W-:Y:S01]  /*1370*/  MOV R61, UR12 ;  /* 0x0000000c003d7c02 */ /* 0x000fe20008000f00 */
[----:B------:R-:W1:Y:S02]  /*1380*/  LDCU.64 UR14, c[0x0][0x508] ;  /* 0x0000a100ff0e77ac */ /* 0x000e640008000a00 */
[----:B------:R-:W-:Y:S01]  /*1390*/  IMAD.WIDE.U32 R34, R27, 0x10, R60 ;  /* 0x000000101b227825 */ /* 0x000fe200078e003c */
[----:B------:R-:W0:Y:S01]  /*13a0*/  LDCU.64 UR34, c[0x0][0x558] ;  /* 0x0000ab00ff2277ac */ /* 0x000e220008000a00 */
        /* <DEDUP_REMOVED lines=17> */
[----:B------:R-:W-:Y:S01]  /*14c0*/  FMUL.FTZ R63, R103, -1.4426950216293334961 ;  /* 0xbfb8aa3b673f7820 */ /* 0x000fe20000410000 */
[----:B-1----:R-:W-:Y:S01]  /*14d0*/  FMUL.FTZ R120, R88, -1.4426950216293334961 ;  /* 0xbfb8aa3b58787820 */ /* 0x002fe20000410000 */
[----:B------:R-:W-:Y:S01]  /*14e0*/  FMUL.FTZ R121, R89, -1.4426950216293334961 ;  /* 0xbfb8aa3b59797820 */ /* 0x000fe20000410000 */
[----:B------:R-:W1:Y:S01]  /*14f0*/  MUFU.EX2 R60, R60 ;  /* 0x0000003c003c7308 */ /* 0x000e620000000800 */
[----:B------:R-:W-:Y:S01]  /*1500*/  FMUL.FTZ R122, R90, -1.4426950216293334961 ;  /* 0xbfb8aa3b5a7a7820 */ /* 0x000fe20000410000 */
[----:B0-----:R-:W-:Y:S01]  /*1510*/  FMUL.FTZ R124, R92, -1.4426950216293334961 ;  /* 0xbfb8aa3b5c7c7820 */ /* 0x001fe20000410000 */
[----:B------:R-:W-:Y:S01]  /*1520*/  FMUL.FTZ R123, R91, -1.4426950216293334961 ;  /* 0xbfb8aa3b5b7b7820 */ /* 0x000fe20000410000 */
[----:B------:R-:W0:Y:S01]  /*1530*/  MUFU.EX2 R61, R61 ;  /* 0x0000003d003d7308 */ /* 0x000e220000000800 */
[----:B------:R-:W-:Y:S01]  /*1540*/  FMUL.FTZ R134, R98, -1.4426950216293334961 ;  /* 0xbfb8aa3b62867820 */ /* 0x000fe20000410000 */
[----:B------:R-:W-:Y:S01]  /*1550*/  FMUL.FTZ R129, R94, -1.4426950216293334961 ;  /* 0xbfb8aa3b5e817820 */ /* 0x000fe20000410000 */
[----:B------:R-:W-:Y:S01]  /*1560*/  FMUL.FTZ R128, R93, -1.4426950216293334961 ;  /* 0xbfb8aa3b5d807820 */ /* 0x000fe20000410000 */
[----:B------:R-:W4:Y:S01]  /*1570*/  MUFU.EX2 R62, R62 ;  /* 0x0000003e003e7308 */ /* 0x000f220000000800 */
[----:B------:R-:W-:Y:S01]  /*1580*/  FMUL.FTZ R131, R96, -1.4426950216293334961 ;  /* 0xbfb8aa3b60837820 */ /* 0x000fe20000410000 */
[----:B------:R-:W-:-:S02]  /*1590*/  UIMAD.WIDE.U32 UR12, UR31, UR14, UR6 ;  /* 0x0000000e1f0c72a5 */ /* 0x000fc4000f8e0006 */
[----:B------:R-:W4:Y:S01]  /*15a0*/  MUFU.EX2 R63, R63 ;  /* 0x0000003f003f7308 */ /* 0x000f220000000800 */
[----:B-1----:R-:W-:Y:S01]  /*15b0*/  FADD.FTZ R60, R60, 1 ;  /* 0x3f8000003c3c7421 */ /* 0x002fe20000010000 */
[----:B------:R-:W-:Y:S02]  /*15c0*/  UIMAD UR13, UR31, UR15, UR13 ;  /* 0x0000000f1f0d72a4 */ /* 0x000fe4000f8e020d */
[----:B---3--:R1:W3:Y:S01]  /*15d0*/  MUFU.EX2 R34, R120 ;  /* 0x0000007800227308 */ /* 0x0082e20000000800 */
[----:B0-----:R-:W-:Y:S01]  /*15e0*/  FADD.FTZ R61, R61, 1 ;  /* 0x3f8000003d3d7421 */ /* 0x001fe20000010000 */
[----:B------:R-:W-:Y:S02]  /*15f0*/  UIMAD.WIDE.U32 UR12, UR30, UR32, UR12 ;  /* 0x000000201e0c72a5 */ /* 0x000fe4000f8e000c */
[----:B------:R-:W-:Y:S01]  /*1600*/  MUFU.EX2 R35, R121 ;  /* 0x0000007900237308 */ /* 0x000fe20000000800 */
[----:B----4-:R-:W-:Y:S01]  /*1610*/  FADD.FTZ R62, R62, 1 ;  /* 0x3f8000003e3e7421 */ /* 0x010fe20000010000 */
[----:B------:R-:W-:-:S02]  /*1620*/  UIMAD UR13, UR30, UR33, UR13 ;  /* 0x000000211e0d72a4 */ /* 0x000fc4000f8e020d */
[----:B------:R0:W4:Y:S01]  /*1630*/  MUFU.EX2 R125, R122 ;  /* 0x0000007a007d7308 */ /* 0x0001220000000800 */
[----:B-1----:R-:W-:Y:S01]  /*1640*/  FMUL.FTZ R120, R95, -1.4426950216293334961 ;  /* 0xbfb8aa3b5f787820 */ /* 0x002fe20000410000 */
[----:B------:R-:W-:Y:S01]  /*1650*/  FADD.FTZ R63, R63, 1 ;  /* 0x3f8000003f3f7421 */ /* 0x000fe20000010000 */
[----:B------:R-:W-:Y:S01]  /*1660*/  ULEA UR8, UP0, UR12, UR34, 0x2 ;  /* 0x000000220c087291 */ /* 0x000fe2000f8010ff */
[----:B------:R1:W4:Y:S01]  /*1670*/  MUFU.EX2 R127, R124 ;  /* 0x0000007c007f7308 */ /* 0x0003220000000800 */
[----:B---3--:R-:W-:Y:S02]  /*1680*/  FADD.FTZ R34, R34, 1 ;  /* 0x3f80000022227421 */ /* 0x008fe40000010000 */
[----:B------:R-:W-:Y:S01]  /*1690*/  ULEA.HI.X UR12, UR12, UR35, UR13, 0x2, UP0 ;  /* 0x000000230c0c7291 */ /* 0x000fe200080f140d */
[----:B------:R-:W3:Y:S01]  /*16a0*/  MUFU.EX2 R126, R123 ;  /* 0x0000007b007e7308 */ /* 0x000ee20000000800 */
[----:B0-----:R-:W-:Y:S01]  /*16b0*/  FMUL.FTZ R122, R97, -1.4426950216293334961 ;  /* 0xbfb8aa3b617a7820 */ /* 0x001fe20000410000 */
[----:B------:R-:W-:-:S02]  /*16c0*/  UISETP.NE.U32.AND UP0, UPT, UR36, URZ, UPT ;  /* 0x000000ff2400728c */ /* 0x000fc4000bf05070 */
[----:B------:R-:W0:Y:S01]  /*16d0*/  MUFU.EX2 R133, R120 ;  /* 0x0000007800857308 */ /* 0x000e220000000800 */
[----:B-1----:R-:W-:Y:S01]  /*16e0*/  FMUL.FTZ R124, R99, -1.4426950216293334961 ;  /* 0xbfb8aa3b637c7820 */ /* 0x002fe20000410000 */
[----:B----4-:R-:W-:Y:S01]  /*16f0*/  FADD.FTZ R125, R125, 1 ;  /* 0x3f8000007d7d7421 */ /* 0x010fe20000010000 */
[----:B------:R-:W-:Y:S01]  /*1700*/  UISETP.NE.AND.EX UP0, UPT, UR37, URZ, UPT, UP0 ;  /* 0x000000ff2500728c */ /* 0x000fe2000bf05300 */
[----:B------:R-:W-:Y:S01]  /*1710*/  MUFU.EX2 R139, R122 ;  /* 0x0000007a008b7308 */ /* 0x000fe20000000800 */
[----:B------:R-:W-:-:S03]  /*1720*/  FADD.FTZ R127, R127, 1 ;  /* 0x3f8000007f7f7421 */ /* 0x000fc60000010000 */
[----:B------:R1:W4:Y:S01]  /*1730*/  MUFU.EX2 R152, R124 ;  /* 0x0000007c00987308 */ /* 0x0003220000000800 */
[----:B---3--:R-:W-:-:S03]  /*1740*/  FADD.FTZ R126, R126, 1 ;  /* 0x3f8000007e7e7421 */ /* 0x008fc60000010000 */
[----:B------:R3:W-:Y:S01]  /*1750*/  MUFU.RCP R135, R34 ;  /* 0x0000002200877308 */ /* 0x0007e20000001000 */
[----:B0-----:R-:W-:Y:S01]  /*1760*/  FADD.FTZ R133, R133, 1 ;  /* 0x3f80000085857421 */ /* 0x001fe20000010000 */
[----:B-1----:R-:W-:Y:S01]  /*1770*/  FADD.FTZ R124, R35, 1 ;  /* 0x3f800000237c7421 */ /* 0x002fe20000010000 */
[--C-:B------:R-:W-:Y:S01]  /*1780*/  FADD.FTZ R35, R36, R2.reuse ;  /* 0x0000000224237221 */ /* 0x100fe20000010000 */
[----:B------:R-:W-:-:S04]  /*1790*/  FADD.FTZ R36, R39, R2 ;  /* 0x0000000227247221 */ /* 0x000fc80000010000 */
[----:B------:R-:W0:Y:S01]  /*17a0*/  MUFU.RCP R121, R60 ;  /* 0x0000003c00797308 */ /* 0x000e220000001000 */
[--C-:B---3--:R-:W-:Y:S01]  /*17b0*/  FADD.FTZ R34, R37, R2.reuse ;  /* 0x0000000225227221 */ /* 0x108fe20000010000 */
[--C-:B------:R-:W-:Y:S01]  /*17c0*/  FADD.FTZ R37, R38, R2.reuse ;  /* 0x0000000226257221 */ /* 0x100fe20000010000 */
[--C-:B------:R-:W-:Y:S01]  /*17d0*/  FADD.FTZ R39, R40, R2.reuse ;  /* 0x0000000228277221 */ /* 0x100fe20000010000 */
[--C-:B------:R-:W-:Y:S01]  /*17e0*/  FADD.FTZ R38, R41, R2.reuse ;  /* 0x0000000229267221 */ /* 0x100fe20000010000 */
[--C-:B------:R-:W-:Y:S01]  /*17f0*/  FADD.FTZ R41, R42, R2.reuse ;  /* 0x000000022a297221 */ /* 0x100fe20000010000 */
[--C-:B------:R-:W-:Y:S01]  /*1800*/  FADD.FTZ R40, R43, R2.reuse ;  /* 0x000000022b287221 */ /* 0x100fe20000010000 */
[--C-:B------:R-:W-:Y:S01]  /*1810*/  FADD.FTZ R43, R64, R2.reuse ;  /* 0x00000002402b7221 */ /* 0x100fe20000010000 */
[----:B------:R-:W1:Y:S01]  /*1820*/  MUFU.RCP R120, R61 ;  /* 0x0000003d00787308 */ /* 0x000e620000001000 */
[----:B------:R-:W-:Y:S01]  /*1830*/  FADD.FTZ R42, R65, R2 ;  /* 0x00000002412a7221 */ /* 0x000fe20000010000 */
[----:B----4-:R-:W-:-:S06]  /*1840*/  FADD.FTZ R152, R152, 1 ;  /* 0x3f80000098987421 */ /* 0x010fcc0000010000 */
[----:B------:R-:W-:Y:S01]  /*1850*/  MUFU.RCP R123, R62 ;  /* 0x0000003e007b7308 */ /* 0x000fe20000001000 */
[----:B0-----:R-:W-:-:S07]  /*1860*/  FADD.FTZ R69, -R121, 1 ;  /* 0x3f80000079457421 */ /* 0x001fce0000010100 */
[----:B------:R-:W0:Y:S01]  /*1870*/  MUFU.RCP R122, R63 ;  /* 0x0000003f007a7308 */ /* 0x000e220000001000 */
[----:B-1----:R-:W-:-:S07]  /*1880*/  FADD.FTZ R68, -R120, 1 ;  /* 0x3f80000078447421 */ /* 0x002fce0000010100 */
[----:B------:R-:W1:Y:S04]  /*1890*/  MUFU.EX2 R132, R129 ;  /* 0x0000008100847308 */ /* 0x000e680000000800 */
[----:B------:R3:W4:Y:S04]  /*18a0*/  MUFU.EX2 R150, R134 ;  /* 0x0000008600967308 */ /* 0x0007280000000800 */
[----:B------:R-:W4:Y:S01]  /*18b0*/  MUFU.EX2 R130, R128 ;  /* 0x0000008000827308 */ /* 0x000f220000000800 */
[----:B0-----:R-:W-:-:S03]  /*18c0*/  FADD.FTZ R70, -R122, 1 ;  /* 0x3f8000007a467421 */ /* 0x001fc60000010100 */
[----:B------:R0:W0:Y:S01]  /*18d0*/  MUFU.EX2 R138, R131 ;  /* 0x00000083008a7308 */ /* 0x0000220000000800 */
[----:B-1----:R-:W-:-:S03]  /*18e0*/  FADD.FTZ R132, R132, 1 ;  /* 0x3f80000084847421 */ /* 0x002fc60000010000 */
[----:B---3--:R1:W3:Y:S01]  /*18f0*/  MUFU.RCP R134, R124 ;  /* 0x0000007c00867308 */ /* 0x0082e20000001000 */
[----:B----4-:R-:W-:Y:S01]  /*1900*/  FADD.FTZ R150, R150, 1 ;  /* 0x3f80000096967421 */ /* 0x010fe20000010000 */
[----:B------:R-:W-:-:S06]  /*1910*/  FADD.FTZ R130, R130, 1 ;  /* 0x3f80000082827421 */ /* 0x000fcc0000010000 */
[----:B0-----:R0:W4:Y:S01]  /*1920*/  MUFU.RCP R131, R125 ;  /* 0x0000007d00837308 */ /* 0x0011220000001000 */
[----:B-1----:R-:W-:Y:S01]  /*1930*/  FMUL.FTZ R124, R101, R120 ;  /* 0x00000078657c7220 */ /* 0x002fe20000410000 */
[----:B------:R-:W-:-:S03]  /*1940*/  FADD.FTZ R138, R138, 1 ;  /* 0x3f8000008a8a7421 */ /* 0x000fc60000010000 */
[----:B------:R-:W-:-:S03]  /*1950*/  FMUL.FTZ R146, R73, R124 ;  /* 0x0000007c49927220 */ /* 0x000fc60000410000 */
[----:B------:R1:W4:Y:S01]  /*1960*/  MUFU.RCP R128, R126 ;  /* 0x0000007e00807308 */ /* 0x0003220000001000 */
[----:B0-----:R-:W-:-:S04]  /*1970*/  FMUL.FTZ R125, R100, R121 ;  /* 0x00000079647d7220 */ /* 0x001fc80000410000 */
[----:B------:R-:W-:-:S03]  /*1980*/  FMUL.FTZ R149, R72, R125 ;  /* 0x0000007d48957220 */ /* 0x000fc60000410000 */
[----:B------:R0:W-:Y:S01]  /*1990*/  MUFU.RCP R129, R127 ;  /* 0x0000007f00817308 */ /* 0x0001e20000001000 */
[----:B-1----:R-:W-:-:S04]  /*19a0*/  FMUL.FTZ R126, R103, R122 ;  /* 0x0000007a677e7220 */ /* 0x002fc80000410000 */
[----:B------:R-:W-:-:S03]  /*19b0*/  FMUL.FTZ R148, R75, R126 ;  /* 0x0000007e4b947220 */ /* 0x000fc60000410000 */
[----:B------:R1:W-:Y:S01]  /*19c0*/  MUFU.RCP R136, R133 ;  /* 0x0000008500887308 */ /* 0x0003e20000001000 */
[----:B0-----:R-:W-:-:S04]  /*19d0*/  FMUL.FTZ R127, R102, R123 ;  /* 0x0000007b667f7220 */ /* 0x001fc80000410000 */
[----:B------:R-:W-:-:S03]  /*19e0*/  FMUL.FTZ R151, R74, R127 ;  /* 0x0000007f4a977220 */ /* 0x000fc60000410000 */
[----:B------:R3:W0:Y:S01]  /*19f0*/  MUFU.RCP R137, R132 ;  /* 0x0000008400897308 */ /* 0x0006220000001000 */
[----:B-1----:R-:W-:-:S04]  /*1a00*/  FMUL.FTZ R133, R88, R135 ;  /* 0x0000008758857220 */ /* 0x002fc80000410000 */
[----:B------:R-:W-:-:S03]  /*1a10*/  FMUL.FTZ R153, R76, R133 ;  /* 0x000000854c997220 */ /* 0x000fc60000410000 */
[----:B------:R-:W1:Y:S01]  /*1a20*/  MUFU.RCP R130, R130 ;  /* 0x0000008200827308 */ /* 0x000e620000001000 */
[----:B---3--:R-:W-:Y:S01]  /*1a30*/  FMUL.FTZ R132, R89, R134 ;  /* 0x0000008659847220 */ /* 0x008fe20000410000 */
[----:B------:R3:W-:Y:S04]  /*1a40*/  STS.128 [R32], R108 ;  /* 0x0000006c20007388 */ /* 0x0007e80000000c00 */
[----:B--2---:R-:W-:Y:S04]  /*1a50*/  STS.128 [R32+0x200], R112 ;  /* 0x0002007020007388 */ /* 0x004fe80000000c00 */
[----:B------:R2:W-:Y:S04]  /*1a60*/  STS.128 [R32+0x400], R104 ;  /* 0x0004006820007388 */ /* 0x0005e80000000c00 */
[----:B------:R-:W-:Y:S01]  /*1a70*/  STS.128 [R32+0x600], R116 ;  /* 0x0006007420007388 */ /* 0x000fe20000000c00 */
[----:B------:R-:W-:-:S03]  /*1a80*/  NOP ;  /* 0x0000000000007918 */ /* 0x000fc60000000000 */
[----:B------:R-:W0:Y:S01]  /*1a90*/  LDS.128 R60, [R33] ;  /* 0x00000000213c7984 */ /* 0x000e220000000c00 */
[----:B---3--:R-:W-:Y:S02]  /*1aa0*/  FADD.FTZ R110, R139, 1 ;  /* 0x3f8000008b6e7421 */ /* 0x008fe40000010000 */
[----:B------:R-:W-:Y:S01]  /*1ab0*/  MUFU.RCP R139, R138 ;  /* 0x0000008a008b7308 */ /* 0x000fe20000001000 */
[----:B------:R-:W3:Y:S01]  /*1ac0*/  LDS.128 R64, [R33+0x10] ;  /* 0x0000100021407984 */ /* 0x000ee20000000c00 */
[----:B--2---:R-:W-:Y:S01]  /*1ad0*/  FFMA.FTZ R105, R100, R69, 1 ;  /* 0x3f80000064697423 */ /* 0x004fe20000010045 */
[----:B------:R-:W-:Y:S01]  /*1ae0*/  FADD.FTZ R69, -R123, 1 ;  /* 0x3f8000007b457421 */ /* 0x000fe20000010100 */
[----:B------:R-:W-:Y:S01]  /*1af0*/  FFMA.FTZ R104, R101, R68, 1 ;  /* 0x3f80000065687423 */ /* 0x000fe20000010044 */
[----:B------:R-:W-:Y:S01]  /*1b00*/  FFMA.FTZ R106, R103, R70, 1 ;  /* 0x3f800000676a7423 */ /* 0x000fe20000010046 */
[----:B------:R-:W-:Y:S01]  /*1b10*/  FADD.FTZ R101, -R135, 1 ;  /* 0x3f80000087657421 */ /* 0x000fe20000010100 */
[----:B------:R-:W-:Y:S01]  /*1b20*/  FFMA.FTZ R107, R102, R69, 1 ;  /* 0x3f800000666b7423 */ /* 0x000fe20000010045 */
[----:B------:R2:W-:Y:S01]  /*1b30*/  MUFU.RCP R158, R110 ;  /* 0x0000006e009e7308 */ /* 0x0005e20000001000 */
[----:B------:R-:W2:Y:S01]  /*1b40*/  LDS.128 R68, [R33+0x20] ;  /* 0x0000200021447984 */ /* 0x000ea20000000c00 */
[----:B------:R-:W-:Y:S01]  /*1b50*/  FFMA.FTZ R108, R88, R101, 1 ;  /* 0x3f800000586c7423 */ /* 0x000fe20000010065 */
[----:B------:R-:W-:-:S04]  /*1b60*/  FADD.FTZ R88, -R134, 1 ;  /* 0x3f80000086587421 */ /* 0x000fc80000010100 */
[----:B------:R-:W-:Y:S01]  /*1b70*/  FFMA.FTZ R109, R89, R88, 1 ;  /* 0x3f800000596d7423 */ /* 0x000fe20000010058 */
[----:B----4-:R-:W-:-:S04]  /*1b80*/  FADD.FTZ R89, -R131, 1 ;  /* 0x3f80000083597421 */ /* 0x010fc80000010100 */
        /* <DEDUP_REMOVED lines=18> */
[----:B------:R-:W0:Y:S01]  /*1cb0*/  LDS.128 R72, [R33+0x30] ;  /* 0x0000300021487984 */ /* 0x000e220000000c00 */
[----:B------:R-:W-:Y:S01]  /*1cc0*/  FMUL.FTZ R105, R79, R67 ;  /* 0x000000434f697220 */ /* 0x000fe20000410000 */
[----:B------:R-:W-:Y:S01]  /*1cd0*/  FMUL.FTZ R104, R135, R108 ;  /* 0x0000006c87687220 */ /* 0x000fe20000410000 */
[----:B------:R-:W-:Y:S01]  /*1ce0*/  FMUL.FTZ R88, R78, R66 ;  /* 0x000000424e587220 */ /* 0x000fe20000410000 */
[----:B------:R-:W-:Y:S01]  /*1cf0*/  FFMA.FTZ R108, R91, R106, 1 ;  /* 0x3f8000005b6c7423 */ /* 0x000fe2000001006a */
[----:B------:R-:W-:Y:S01]  /*1d00*/  FMUL.FTZ R107, R128, R105 ;  /* 0x00000069806b7220 */ /* 0x000fe20000410000 */
[----:B------:R-:W3:Y:S01]  /*1d10*/  MUFU.RCP R135, R150 ;  /* 0x0000009600877308 */ /* 0x000ee20000001000 */
[----:B------:R-:W-:Y:S01]  /*1d20*/  FMUL.FTZ R105, R134, R109 ;  /* 0x0000006d86697220 */ /* 0x000fe20000410000 */
[----:B------:R-:W-:Y:S01]  /*1d30*/  FMUL.FTZ R88, R131, R88 ;  /* 0x0000005883587220 */ /* 0x000fe20000410000 */
[----:B------:R-:W-:Y:S01]  /*1d40*/  FMUL.FTZ R107, R107, R108 ;  /* 0x0000006c6b6b7220 */ /* 0x000fe20000410000 */
[----:B------:R-:W-:Y:S01]  /*1d50*/  FADD.FTZ R109, -R137, 1 ;  /* 0x3f800000896d7421 */ /* 0x000fe20000010100 */
[----:B------:R-:W-:Y:S01]  /*1d60*/  FADD.FTZ R108, -R136, 1 ;  /* 0x3f800000886c7421 */ /* 0x000fe20000010100 */
[----:B------:R-:W-:Y:S01]  /*1d70*/  FMUL.FTZ R106, R88, R89 ;  /* 0x00000059586a7220 */ /* 0x000fe20000410000 */
[----:B-1----:R-:W-:Y:S01]  /*1d80*/  FADD.FTZ R88, -R130, 1 ;  /* 0x3f80000082587421 */ /* 0x002fe20000010100 */
[----:B------:R-:W1:Y:S01]  /*1d90*/  MUFU.RCP R134, R152 ;  /* 0x0000009800867308 */ /* 0x000e620000001000 */
[----:B------:R-:W-:Y:S01]  /*1da0*/  FFMA.FTZ R112, R94, R109, 1 ;  /* 0x3f8000005e707423 */ /* 0x000fe2000001006d */
[----:B------:R-:W-:Y:S01]  /*1db0*/  FFMA.FTZ R114, R95, R108, 1 ;  /* 0x3f8000005f727423 */ /* 0x000fe2000001006c */
[----:B--2---:R-:W-:Y:S01]  /*1dc0*/  FMUL.FTZ R109, R81, R69 ;  /* 0x00000045516d7220 */ /* 0x004fe20000410000 */
        /* <DEDUP_REMOVED lines=14> */
[----:B---3--:R-:W-:Y:S01]  /*1eb0*/  FADD.FTZ R113, -R135, 1 ;  /* 0x3f80000087717421 */ /* 0x008fe20000010100 */
[----:B------:R-:W-:Y:S01]  /*1ec0*/  FMUL.FTZ R108, R88, R89 ;  /* 0x00000059586c7220 */ /* 0x000fe20000410000 */
[----:B-1----:R-:W-:Y:S01]  /*1ed0*/  FADD.FTZ R112, -R134, 1 ;  /* 0x3f80000086707421 */ /* 0x002fe20000010100 */
[----:B------:R-:W-:Y:S01]  /*1ee0*/  FADD.FTZ R88, -R158, 1 ;  /* 0x3f8000009e587421 */ /* 0x000fe20000010100 */
[----:B------:R-:W-:Y:S01]  /*1ef0*/  FFMA.FTZ R116, R98, R113, 1 ;  /* 0x3f80000062747423 */ /* 0x000fe20000010071 */
[----:B------:R-:W-:Y:S01]  /*1f00*/  FADD.FTZ R89, -R139, 1 ;  /* 0x3f8000008b597421 */ /* 0x000fe20000010100 */
[----:B------:R-:W-:Y:S01]  /*1f10*/  FFMA.FTZ R118, R99, R112, 1 ;  /* 0x3f80000063767423 */ /* 0x000fe20000010070 */
[----:B------:R-:W-:Y:S01]  /*1f20*/  FFMA.FTZ R114, R97, R88, 1 ;  /* 0x3f80000061727423 */ /* 0x000fe20000010058 */
[----:B0-----:R-:W-:Y:S01]  /*1f30*/  FMUL.FTZ R113, R85, R73 ;  /* 0x0000004955717220 */ /* 0x001fe20000410000 */
        /* <DEDUP_REMOVED lines=17> */
[----:B------:R-:W-:Y:S01]  /*2050*/  MOV R76, UR8 ;  /* 0x00000008004c7c02 */ /* 0x000fe20008000f00 */
[----:B------:R-:W-:Y:S01]  /*2060*/  FMUL.FTZ R129, R92, R129 ;  /* 0x000000815c817220 */ /* 0x000fe20000410000 */
[----:B------:R-:W-:Y:S01]  /*2070*/  MOV R77, UR12 ;  /* 0x0000000c004d7c02 */ /* 0x000fe20008000f00 */
[----:B------:R-:W-:Y:S01]  /*2080*/  STS.128 [R33+0x20], R108 ;  /* 0x0000206c21007388 */ /* 0x000fe20000000c00 */
[----:B------:R-:W-:Y:S01]  /*2090*/  FMUL.FTZ R152, R79, R128 ;  /* 0x000000804f987220 */ /* 0x000fe20000410000 */
[----:B------:R-:W-:Y:S01]  /*20a0*/  FMUL.FTZ R157, R80, R129 ;  /* 0x00000081509d7220 */ /* 0x000fe20000410000 */
[----:B------:R-:W-:Y:S01]  /*20b0*/  FFMA.FTZ R80, R44, R149, R145 ;  /* 0x000000952c507223 */ /* 0x000fe20000010091 */
[----:B------:R-:W-:Y:S01]  /*20c0*/  STS.128 [R33+0x30], R112 ;  /* 0x0000307021007388 */ /* 0x000fe20000000c00 */
[----:B------:R-:W-:-:S03]  /*20d0*/  NOP ;  /* 0x0000000000007918 */ /* 0x000fc60000000000 */
[----:B------:R-:W0:Y:S01]  /*20e0*/  LDS.128 R120, [R32] ;  /* 0x0000000020787984 */ /* 0x000e220000000c00 */
[----:B------:R-:W-:-:S04]  /*20f0*/  IMAD.WIDE.U32 R76, R27, 0x10, R76 ;  /* 0x000000101b4c7825 */ /* 0x000fc800078e004c */
[----:B------:R-:W-:Y:S01]  /*2100*/  FFMA.FTZ R79, R45, R146, R80 ;  /* 0x000000922d4f7223 */ /* 0x000fe20000010050 */
        /* <DEDUP_REMOVED lines=66> */
.L_x_8203:
        /* <DEDUP_REMOVED lines=46> */
[----:B------:R-:W-:Y:S01]  /*2810*/  IADD3 R194, PT, PT, R180, UR6, RZ ;  /* 0x00000006b4c27c10 */ /* 0x000fe2000fffe0ff */
[----:B------:R-:W-:Y:S01]  /*2820*/  ULOP3.LUT UR13, UR8, 0x100, URZ, 0xc0, !UPT ;  /* 0x00000100080d7892 */ /* 0x000fe2000f8ec0ff */
[----:B------:R-:W1:Y:S01]  /*2830*/  LDC.64 R164, c[0x0][0x440] ;  /* 0x00011000ffa47b82 */ /* 0x000e620000000a00 */
[----:B------:R-:W-:Y:S01]  /*2840*/  PLOP3.LUT P0, PT, PT, PT, UP0, 0x80, 0x8 ;  /* 0x000000000008781c */ /* 0x000fe20003f0f008 */
[----:B------:R-:W2:Y:S01]  /*2850*/  LDCU UR36, c[0x0][0x394] ;  /* 0x00007280ff2477ac */ /* 0x000ea20008000800 */
[----:B------:R-:W-:-:S02]  /*2860*/  IADD3.X R185, PT, PT, RZ, R29, RZ, P1, !PT ;  /* 0x0000001dffb97210 */ /* 0x000fc40000ffe4ff */
[----:B------:R-:W-:Y:S01]  /*2870*/  ISETP.EQ.AND P0, PT, R180, RZ, P0 ;  /* 0x000000ffb400720c */ /* 0x000fe20000702270 */
[----:B------:R-:W3:Y:S01]  /*2880*/  LDCU UR37, c[0x0][0x38c] ;  /* 0x00007180ff2577ac */ /* 0x000ee20008000800 */
[----:B------:R-:W-:Y:S01]  /*2890*/  IADD3.X R183, PT, PT, RZ, R30, RZ, P2, !PT ;  /* 0x0000001effb77210 */ /* 0x000fe200017fe4ff */
        /* <DEDUP_REMOVED lines=8> */
.L_x_8242:
[----:B0-----:R-:W-:-:S04]  /*2920*/  IMAD.WIDE.U32 R92, R162, UR8, RZ ;  /* 0x00000008a25c7c25 */ /* 0x001fc8000f8e00ff */
[----:B------:R-:W-:Y:S01]  /*2930*/  IMAD R93, R163, UR8, R93 ;  /* 0x00000008a35d7c24 */ /* 0x000fe2000f8e025d */
[----:B------:R-:W-:-:S04]  /*2940*/  LEA R94, P1, R92, R4, 0x2 ;  /* 0x000000045c5e7211 */ /* 0x000fc800078210ff */
[----:B------:R-:W-:-:S03]  /*2950*/  LEA.HI.X R95, R92, R5, R93, 0x2, P1 ;  /* 0x000000055c5f7211 */ /* 0x000fc600008f145d */
[----:B------:R-:W-:-:S05]  /*2960*/  IMAD.WIDE.U32 R92, R27, 0x10, R94 ;  /* 0x000000101b5c7825 */ /* 0x000fca00078e005e */
[----:B--2---:R-:W2:Y:S04]  /*2970*/  LDG.E.128 R96, desc[UR28][R92.64] ;  /* 0x0000001c5c607981 */ /* 0x004ea8000c1e1d00 */
        /* <DEDUP_REMOVED lines=26> */
[----:B------:R-:W0:Y:S04]  /*2b20*/  LDS.128 R92, [R33] ;  /* 0x00000000215c7984 */ /* 0x000e280000000c00 */
[----:B------:R-:W1:Y:S04]  /*2b30*/  LDS.128 R96, [R33+0x10] ;  /* 0x0000100021607984 */ /* 0x000e680000000c00 */
[----:B------:R-:W-:Y:S04]  /*2b40*/  LDS.128 R100, [R33+0x20] ;  /* 0x0000200021647984 */ /* 0x000fe80000000c00 */
[----:B------:R-:W-:Y:S01]  /*2b50*/  LDS.128 R104, [R33+0x30] ;  /* 0x0000300021687984 */ /* 0x000fe20000000c00 */
[----:B------:R-:W0:Y:S01]  /*2b60*/  S2UR UR14, SR_CgaCtaId ;  /* 0x00000000000e79c3 */ /* 0x000e220000008800 */
[----:B----4-:R-:W-:Y:S01]  /*2b70*/  FMUL.FTZ R187, R174, 1.4426950216293334961 ;  /* 0x3fb8aa3baebb7820 */ /* 0x010fe20000410000 */
[----:B------:R-:W-:Y:S01]  /*2b80*/  ISETP.NE.AND P2, PT, R180, RZ, PT ;  /* 0x000000ffb400720c */ /* 0x000fe20003f45270 */
[----:B------:R-:W-:-:S02]  /*2b90*/  UMOV UR12, 0x400 ;  /* 0x00000400000c7882 */ /* 0x000fc40000000000 */
[-C--:B------:R-:W-:Y:S01]  /*2ba0*/  FMUL.FTZ R192, R37, R187.reuse ;  /* 0x000000bb25c07220 */ /* 0x080fe20000410000 */
[-C--:B------:R-:W-:Y:S01]  /*2bb0*/  FMUL.FTZ R190, R41, R187.reuse ;  /* 0x000000bb29be7220 */ /* 0x080fe20000410000 */
[-C--:B------:R-:W-:Y:S01]  /*2bc0*/  FMUL.FTZ R196, R40, R187.reuse ;  /* 0x000000bb28c47220 */ /* 0x080fe20000410000 */
[----:B------:R-:W-:Y:S01]  /*2bd0*/  FMUL.FTZ R199, R43, R187 ;  /* 0x000000bb2bc77220 */ /* 0x000fe20000410000 */
[----:B------:R-:W-:Y:S02]  /*2be0*/  ISETP.NE.AND P1, PT, R180, 0x1f, PT ;  /* 0x0000001fb400780c */ /* 0x000fe40003f25270 */
[----:B------:R-:W-:Y:S04]  /*2bf0*/  MUFU.EX2 R192, R192 ;  /* 0x000000c000c07308 */ /* 0x000fe80000000800 */
[----:B------:R-:W-:Y:S04]  /*2c00*/  MUFU.EX2 R190, R190 ;  /* 0x000000be00be7308 */ /* 0x000fe80000000800 */
[----:B------:R-:W-:Y:S01]  /*2c10*/  MUFU.EX2 R196, R196 ;  /* 0x000000c400c47308 */ /* 0x000fe20000000800 */
[----:B0-----:R-:W-:-:S03]  /*2c20*/  ULEA UR14, UR14, UR12, 0x18 ;  /* 0x0000000c0e0e7291 */ /* 0x001fc6000f8ec0ff */
[----:B------:R-:W-:Y:S01]  /*2c30*/  MUFU.EX2 R199, R199 ;  /* 0x000000c700c77308 */ /* 0x000fe20000000800 */
[----:B------:R-:W-:Y:S01]  /*2c40*/  FMUL.FTZ R211, R46, R37 ;  /* 0x000000252ed37220 */ /* 0x000fe20000410000 */
[----:B------:R-:W-:Y:S01]  /*2c50*/  FMUL.FTZ R198, R49, R38 ;  /* 0x0000002631c67220 */ /* 0x000fe20000410000 */
[----:B------:R-:W-:Y:S01]  /*2c60*/  FMUL.FTZ R205, R50, R41 ;  /* 0x0000002932cd7220 */ /* 0x000fe20000410000 */
[----:B------:R-:W-:Y:S01]  /*2c70*/  FMUL.FTZ R206, R57, R142 ;  /* 0x0000008e39ce7220 */ /* 0x000fe20000410000 */
[----:B------:R-:W-:Y:S01]  /*2c80*/  FMUL.FTZ R208, R59, R144 ;  /* 0x000000903bd07220 */ /* 0x000fe20000410000 */
[----:B------:R-:W-:Y:S01]  /*2c90*/  BSSY.RECONVERGENT B0, `(.L_x_8205) ;  /* 0x000005e000007945 */ /* 0x000fe20003800200 */
[----:B------:R-:W-:Y:S01]  /*2ca0*/  FMUL.FTZ R211, R94, R211 ;  /* 0x000000d35ed37220 */ /* 0x000fe20000410000 */
[----:B-1----:R-:W-:Y:S01]  /*2cb0*/  FMUL.FTZ R198, R97, R198 ;  /* 0x000000c661c67220 */ /* 0x002fe20000410000 */
[----:B------:R-:W-:Y:S01]  /*2cc0*/  FMUL.FTZ R205, R98, R205 ;  /* 0x000000cd62cd7220 */ /* 0x000fe20000410000 */
[----:B--2---:R0:W-:Y:S04]  /*2cd0*/  STS.128 [R32+0x840], R108 ;  /* 0x0008406c20007388 */ /* 0x0041e80000000c00 */
[----:B---3--:R1:W-:Y:S04]  /*2ce0*/  STS.128 [R32+0xa40], R112 ;  /* 0x000a407020007388 */ /* 0x0083e80000000c00 */
[----:B-----5:R-:W-:Y:S04]  /*2cf0*/  STS.128 [R32+0xc40], R116 ;  /* 0x000c407420007388 */ /* 0x020fe80000000c00 */
[----:B------:R2:W-:Y:S01]  /*2d00*/  STS.128 [R32+0xe40], R120 ;  /* 0x000e407820007388 */ /* 0x0005e20000000c00 */
[----:B------:R-:W-:-:S03]  /*2d10*/  NOP ;  /* 0x0000000000007918 */ /* 0x000fc60000000000 */
[----:B------:R-:W3:Y:S04]  /*2d20*/  LDS.128 R124, [R33+0x840] ;  /* 0x00084000217c7984 */ /* 0x000ee80000000c00 */
[----:B------:R-:W4:Y:S04]  /*2d30*/  LDS.128 R128, [R33+0x850] ;  /* 0x0008500021807984 */ /* 0x000f280000000c00 */
[----:B------:R-:W5:Y:S04]  /*2d40*/  LDS.128 R136, [R33+0x870] ;  /* 0x0008700021887984 */ /* 0x000f680000000c00 */
[----:B------:R-:W5:Y:S01]  /*2d50*/  LDS.128 R132, [R33+0x860] ;  /* 0x0008600021847984 */ /* 0x000f620000000c00 */
[----:B0-----:R-:W-:Y:S01]  /*2d60*/  FMUL.FTZ R108, R35, R187 ;  /* 0x000000bb236c7220 */ /* 0x001fe20000410000 */
[----:B-1----:R-:W-:-:S03]  /*2d70*/  MOV R112, UR8 ;  /* 0x0000000800707c02 */ /* 0x002fc60008000f00 */
[----:B------:R0:W1:Y:S01]  /*2d80*/  MUFU.EX2 R115, R108 ;  /* 0x0000006c00737308 */ /* 0x0000620000000800 */
[-C--:B--2---:R-:W-:Y:S01]  /*2d90*/  FMUL.FTZ R120, R36, R187.reuse ;  /* 0x000000bb24787220 */ /* 0x084fe20000410000 */
[-C--:B------:R-:W-:Y:S01]  /*2da0*/  FMUL.FTZ R119, R39, R187.reuse ;  /* 0x000000bb27777220 */ /* 0x080fe20000410000 */
[-C--:B------:R-:W-:Y:S01]  /*2db0*/  FMUL.FTZ R121, R38, R187.reuse ;  /* 0x000000bb26797220 */ /* 0x080fe20000410000 */
[-C--:B------:R-:W-:Y:S01]  /*2dc0*/  FMUL.FTZ R123, R144, R187.reuse ;  /* 0x000000bb907b7220 */ /* 0x080fe20000410000 */
[----:B0-----:R-:W-:Y:S02]  /*2dd0*/  IADD3 R108, PT, PT, R112, UR13, RZ ;  /* 0x0000000d706c7c10 */ /* 0x001fe4000fffe0ff */
[----:B------:R-:W-:Y:S01]  /*2de0*/  @P2 IADD3 R108, PT, PT, R180, 0x200, RZ ;  /* 0x00000200b46c2810 */ /* 0x000fe20007ffe0ff */
[----:B------:R-:W0:Y:S01]  /*2df0*/  MUFU.EX2 R120, R120 ;  /* 0x0000007800787308 */ /* 0x000e220000000800 */
[----:B------:R-:W-:-:S03]  /*2e00*/  FMUL.FTZ R109, R34, R187 ;  /* 0x000000bb226d7220 */ /* 0x000fc60000410000 */
[----:B------:R-:W2:Y:S01]  /*2e10*/  MUFU.EX2 R119, R119 ;  /* 0x0000007700777308 */ /* 0x000ea20000000800 */
[----:B---3--:R-:W-:Y:S01]  /*2e20*/  FMUL.FTZ R201, R149, R124 ;  /* 0x0000007c95c97220 */ /* 0x008fe20000410000 */
[----:B------:R-:W-:Y:S01]  /*2e30*/  FMUL.FTZ R110, R148, R127 ;  /* 0x0000007f946e7220 */ /* 0x000fe20000410000 */
[-C--:B------:R-:W-:Y:S01]  /*2e40*/  FMUL.FTZ R124, R143, R187.reuse ;  /* 0x000000bb8f7c7220 */ /* 0x080fe20000410000 */
[-C--:B------:R-:W-:Y:S01]  /*2e50*/  FMUL.FTZ R127, R147, R187.reuse ;  /* 0x000000bb937f7220 */ /* 0x080fe20000410000 */
[----:B----4-:R-:W-:Y:S01]  /*2e60*/  FMUL.FTZ R112, R153, R128 ;  /* 0x0000008099707220 */ /* 0x010fe20000410000 */
[----:B------:R-:W-:Y:S01]  /*2e70*/  FMUL.FTZ R197, R155, R130 ;  /* 0x000000829bc57220 */ /* 0x000fe20000410000 */
[-C--:B------:R-:W-:Y:S01]  /*2e80*/  FMUL.FTZ R130, R140, R187.reuse ;  /* 0x000000bb8c827220 */ /* 0x080fe20000410000 */
[----:B------:R-:W-:Y:S01]  /*2e90*/  FMUL.FTZ R128, R142, R187 ;  /* 0x000000bb8e807220 */ /* 0x000fe20000410000 */
[----:B-----5:R-:W-:Y:S01]  /*2ea0*/  FMUL.FTZ R195, R161, R136 ;  /* 0x00000088a1c37220 */ /* 0x020fe20000410000 */
[----:B------:R-:W-:Y:S01]  /*2eb0*/  FMUL.FTZ R186, R158, R137 ;  /* 0x000000899eba7220 */ /* 0x000fe20000410000 */
        /* <DEDUP_REMOVED lines=16> */
[----:B------:R5:W0:Y:S01]  /*2fc0*/  MUFU.EX2 R118, R109 ;  /* 0x0000006d00767308 */ /* 0x000a220000000800 */
        /* <DEDUP_REMOVED lines=41> */
.L_x_8206:
[----:B------:R0:W1:Y:S02]  /*3260*/  LDS R132, [R8+UR24+0x2b3c] ;  /* 0x002b3c1808847984 */ /* 0x0000640008000800 */
.L_x_8207:
[----:B------:R-:W-:Y:S05]  /*3270*/  BSYNC.RECONVERGENT B0 ;  /* 0x0000000000007941 */ /* 0x000fea0003800200 */
.L_x_8205:
[----:B------:R-:W3:Y:S01]  /*3280*/  @P0 LDC R109, c[0x0][0x38c] ;  /* 0x0000e300ff6d0b82 */ /* 0x000ee20000000800 */
[----:B------:R-:W-:Y:S01]  /*3290*/  MOV R108, UR19 ;  /* 0x00000013006c7c02 */ /* 0x000fe20008000f00 */
[----:B------:R-:W-:Y:S01]  /*32a0*/  HFMA2 R206, -RZ, RZ, 0, 0 ;  /* 0x00000000ffce7431 */ /* 0x000fe200000001ff */
[----:B------:R-:W-:Y:S02]  /*32b0*/  MOV R117, 0x8 ;  /* 0x0000000800757802 */ /* 0x000fe40000000f00 */
[----:B------:R-:W-:-:S05]  /*32c0*/  @P0 IADD3 R108, PT, PT, R108, -0x2, RZ ;  /* 0xfffffffe6c6c0810 */ /* 0x000fca0007ffe0ff */
[----:B---3--:R-:W-:-:S04]  /*32d0*/  @P0 IMAD R108, R108, R109, UR8 ;  /* 0x000000086c6c0e24 */ /* 0x008fc8000f8e026d */
[----:B------:R-:W-:-:S05]  /*32e0*/  @P0 IMAD.WIDE R108, R108, R117, UR4 ;  /* 0x000000046c6c0e25 */ /* 0x000fca000f8e0275 */
[----:B------:R3:W4:Y:S01]  /*32f0*/  @P0 LDG.E R206, desc[UR28][R108.64+0x4] ;  /* 0x0000041c6cce0981 */ /* 0x000722000c1e1900 */
[C---:B-12---:R-:W-:Y:S01]  /*3300*/  FMUL.FTZ R116, R123.reuse, R132 ;  /* 0x000000847b747220 */ /* 0x046fe20000410000 */
[----:B------:R-:W-:Y:S01]  /*3310*/  FFMA.FTZ R117, R123, R139, R204 ;  /* 0x0000008b7b757223 */ /* 0x000fe200000100cc */
[----:B------:R-:W-:Y:S01]  /*3320*/  ISETP.NE.AND P1, PT, R9, 0x1f, PT ;  /* 0x0000001f0900780c */ /* 0x000fe20003f25270 */
[----:B------:R-:W-:Y:S01]  /*3330*/  UISETP.GE.AND UP0, UPT, UR19, UR36, UPT ;  /* 0x000000241300728c */ /* 0x000fe2000bf06270 */
[C---:B------:R-:W-:Y:S01]  /*3340*/  FMUL.FTZ R133, R127.reuse, R116 ;  /* 0x000000747f857220 */ /* 0x040fe20000410000 */
[----:B------:R-:W-:Y:S01]  /*3350*/  FFMA.FTZ R117, R127, R117, R186 ;  /* 0x000000757f757223 */ /* 0x000fe200000100ba */
[C---:B------:R-:W-:Y:S01]  /*3360*/  ISETP.GT.U32.AND P3, PT, R9.reuse, 0x1b, PT ;  /* 0x0000001b0900780c */ /* 0x040fe20003f64070 */
[----:B------:R-:W-:Y:S01]  /*3370*/  ULEA UR12, UR8, UR14, 0x3 ;  /* 0x0000000e080c7291 */ /* 0x000fe2000f8e18ff */
[C---:B------:R-:W-:Y:S01]  /*3380*/  FMUL.FTZ R133, R128.reuse, R133 ;  /* 0x0000008580857220 */ /* 0x040fe20000410000 */
[----:B------:R-:W-:Y:S01]  /*3390*/  FFMA.FTZ R117, R128, R117, R195 ;  /* 0x0000007580757223 */ /* 0x000fe200000100c3 */
[----:B------:R-:W-:Y:S01]  /*33a0*/  ISETP.GT.U32.AND P4, PT, R9, 0x17, PT ;  /* 0x000000170900780c */ /* 0x000fe20003f84070 */
[----:B------:R-:W-:Y:S01]  /*33b0*/  BSSY.RECONVERGENT B0, `(.L_x_8208) ;  /* 0x000013b000007945 */ /* 0x000fe20003800200 */
[C---:B------:R-:W-:Y:S01]  /*33c0*/  FMUL.FTZ R133, R124.reuse, R133 ;  /* 0x000000857c857220 */ /* 0x040fe20000410000 */
[----:B------:R-:W-:Y:S01]  /*33d0*/  FFMA.FTZ R117, R124, R117, R189 ;  /* 0x000000757c757223 */ /* 0x000fe200000100bd */
[----:B------:R-:W-:-:S02]  /*33e0*/  ISETP.NE.AND P5, PT, R180, RZ, PT ;  /* 0x000000ffb400720c */ /* 0x000fc40003fa5270 */
[C---:B------:R-:W-:Y:S01]  /*33f0*/  FMUL.FTZ R116, R130.reuse, R133 ;  /* 0x0000008582747220 */ /* 0x040fe20000410000 */
[----:B------:R-:W-:-:S03]  /*3400*/  FFMA.FTZ R117, R130, R117, R191 ;  /* 0x0000007582757223 */ /* 0x000fc600000100bf */
[C---:B---3--:R-:W-:Y:S01]  /*3410*/  FMUL.FTZ R109, R137.reuse, R116 ;  /* 0x00000074896d7220 */ /* 0x048fe20000410000 */
        /* <DEDUP_REMOVED lines=14> */
[C---:B------:R-:W-:Y:S02]  /*3500*/  FFMA.FTZ R108, R119.reuse, R108, R200 ;  /* 0x0000006c776c7223 */ /* 0x040fe400000100c8 */
[C---:B------:R-:W-:Y:S01]  /*3510*/  FMUL.FTZ R109, R119.reuse, R116 ;  /* 0x00000074776d7220 */ /* 0x040fe20000410000 */
[----:B------:R-:W-:-:S03]  /*3520*/  FFMA.FTZ R116, R119, R117, R110 ;  /* 0x0000007577747223 */ /* 0x000fc6000001006e */
[C---:B------:R-:W-:Y:S01]  /*3530*/  FMUL.FTZ R109, R120.reuse, R109 ;  /* 0x0000006d786d7220 */ /* 0x040fe20000410000 */
[----:B------:R-:W-:-:S03]  /*3540*/  FFMA.FTZ R116, R120, R116, R113 ;  /* 0x0000007478747223 */ /* 0x000fc60000010071 */
[C---:B------:R-:W-:Y:S01]  /*3550*/  FMUL.FTZ R117, R192.reuse, R109 ;  /* 0x0000006dc0757220 */ /* 0x040fe20000410000 */
[----:B------:R-:W-:Y:S01]  /*3560*/  FFMA.FTZ R109, R121, R108, R198 ;  /* 0x0000006c796d7223 */ /* 0x000fe200000100c6 */
[----:B------:R-:W-:Y:S02]  /*3570*/  FFMA.FTZ R116, R192, R116, R111 ;  /* 0x00000074c0747223 */ /* 0x000fe4000001006f */
[C---:B------:R-:W-:Y:S02]  /*3580*/  FMUL.FTZ R108, R118.reuse, R117 ;  /* 0x00000075766c7220 */ /* 0x040fe40000410000 */
[----:B------:R-:W-:Y:S01]  /*3590*/  FFMA.FTZ R133, R118, R116, R201 ;  /* 0x0000007476857223 */ /* 0x000fe200000100c9 */
[----:B------:R-:W-:Y:S01]  /*35a0*/  FFMA.FTZ R116, R190, R109, R205 ;  /* 0x0000006dbe747223 */ /* 0x000fe200000100cd */
[----:B------:R-:W-:Y:S01]  /*35b0*/  FMUL.FTZ R109, R115, R118 ;  /* 0x00000076736d7220 */ /* 0x000fe20000410000 */
[----:B------:R-:W1:Y:S02]  /*35c0*/  SHFL.DOWN PT, R135, R108, 0x1, 0x1f ;  /* 0x08201f006c877f89 */ /* 0x000e6400000e0000 */
[----:B------:R-:W-:Y:S01]  /*35d0*/  FFMA.FTZ R116, R196, R116, R203 ;  /* 0x00000074c4747223 */ /* 0x000fe200000100cb */
[----:B------:R-:W-:Y:S01]  /*35e0*/  FMUL.FTZ R109, R192, R109 ;  /* 0x0000006dc06d7220 */ /* 0x000fe20000410000 */
[----:B------:R2:W3:Y:S02]  /*35f0*/  SHFL.DOWN PT, R208, R133, 0x1, 0x1f ;  /* 0x08201f0085d07f89 */ /* 0x0004e400000e0000 */
        /* <DEDUP_REMOVED lines=9> */
[----:B--2---:R-:W-:Y:S01]  /*3690*/  FFMA.FTZ R133, R124, R116, R129 ;  /* 0x000000747c857223 */ /* 0x004fe20000010081 */
[----:B-1----:R-:W-:Y:S01]  /*36a0*/  @P1 FMUL.FTZ R135, R135, R108 ;  /* 0x0000006c87871220 */ /* 0x002fe20000410000 */
[----:B------:R-:W-:Y:S02]  /*36b0*/  FMUL.FTZ R116, R196, R117 ;  /* 0x00000075c4747220 */ /* 0x000fe40000410000 */
[----:B------:R-:W-:Y:S01]  /*36c0*/  FFMA.FTZ R133, R128, R133, R131 ;  /* 0x0000008580857223 */ /* 0x000fe20000010083 */
[----:B---3--:R-:W-:Y:S01]  /*36d0*/  @P1 FFMA.FTZ R109, R108, R208, R109 ;  /* 0x000000d06c6d1223 */ /* 0x008fe2000001006d */
[----:B------:R-:W-:-:S02]  /*36e0*/  @P1 MOV R108, R135 ;  /* 0x00000087006c1202 */ /* 0x000fc40000000f00 */
[----:B------:R-:W-:Y:S01]  /*36f0*/  FFMA.FTZ R133, R127, R133, R126 ;  /* 0x000000857f857223 */ /* 0x000fe2000001007e */
[----:B------:R-:W-:Y:S01]  /*3700*/  FMUL.FTZ R117, R199, R116 ;  /* 0x00000074c7757220 */ /* 0x000fe20000410000 */
[----:B------:R-:W-:Y:S01]  /*3710*/  ISETP.GT.U32.AND P1, PT, R9, 0x1d, PT ;  /* 0x0000001d0900780c */ /* 0x000fe20003f24070 */
[----:B------:R-:W1:Y:S01]  /*3720*/  SHFL.DOWN PT, R210, R109, 0x2, 0x1f ;  /* 0x08401f006dd27f89 */ /* 0x000e6200000e0000 */
[----:B------:R-:W-:Y:S01]  /*3730*/  FFMA.FTZ R133, R123, R133, R122 ;  /* 0x000000857b857223 */ /* 0x000fe2000001007a */
[----:B------:R-:W-:Y:S02]  /*3740*/  FMUL.FTZ R116, R136, R117 ;  /* 0x0000007588747220 */ /* 0x000fe40000410000 */
[----:B------:R-:W2:Y:S02]  /*3750*/  SHFL.DOWN PT, R215, R108, 0x2, 0x1f ;  /* 0x08401f006cd77f89 */ /* 0x000ea400000e0000 */
[----:B------:R-:W-:Y:S02]  /*3760*/  FMUL.FTZ R117, R137, R116 ;  /* 0x0000007489757220 */ /* 0x000fe40000410000 */
[----:B------:R-:W3:Y:S02]  /*3770*/  SHFL.UP PT, R135, R133, 0x1, RZ ;  /* 0x0420000085877989 */ /* 0x000ee400000e00ff */
[----:B------:R-:W-:-:S04]  /*3780*/  FMUL.FTZ R117, R130, R117 ;  /* 0x0000007582757220 */ /* 0x000fc80000410000 */
[----:B------:R-:W-:-:S04]  /*3790*/  FMUL.FTZ R117, R124, R117 ;  /* 0x000000757c757220 */ /* 0x000fc80000410000 */
[----:B------:R-:W-:-:S04]  /*37a0*/  FMUL.FTZ R116, R128, R117 ;  /* 0x0000007580747220 */ /* 0x000fc80000410000 */
[----:B------:R-:W-:Y:S01]  /*37b0*/  FMUL.FTZ R116, R127, R116 ;  /* 0x000000747f747220 */ /* 0x000fe20000410000 */
[----:B-1----:R-:W-:-:S03]  /*37c0*/  @!P1 FFMA.FTZ R109, R108, R210, R109 ;  /* 0x000000d26c6d9223 */ /* 0x002fc6000001006d */
[----:B------:R-:W-:Y:S01]  /*37d0*/  FMUL.FTZ R208, R123, R116 ;  /* 0x000000747bd07220 */ /* 0x000fe20000410000 */
[----:B--2---:R-:W-:Y:S01]  /*37e0*/  @!P1 FMUL.FTZ R117, R108, R215 ;  /* 0x000000d76c759220 */ /* 0x004fe20000410000 */
[----:B------:R-:W1:Y:S02]  /*37f0*/  SHFL.DOWN PT, R210, R109, 0x4, 0x1f ;  /* 0x08801f006dd27f89 */ /* 0x000e6400000e0000 */
[----:B---3--:R-:W-:Y:S02]  /*3800*/  FFMA.FTZ R116, R208, R135, R133 ;  /* 0x00000087d0747223 */ /* 0x008fe40000010085 */
[----:B------:R-:W-:Y:S02]  /*3810*/  @!P1 MOV R108, R117 ;  /* 0x00000075006c9202 */ /* 0x000fe40000000f00 */
[----:B------:R-:W2:Y:S01]  /*3820*/  SHFL.UP PT, R117, R208, 0x1, RZ ;  /* 0x04200000d0757989 */ /* 0x000ea200000e00ff */
[----:B------:R-:W-:-:S03]  /*3830*/  ISETP.GE.AND P1, PT, R31, 0x1, PT ;  /* 0x000000011f00780c */ /* 0x000fc60003f26270 */
[----:B------:R-:W3:Y:S01]  /*3840*/  SHFL.DOWN PT, R135, R108, 0x4, 0x1f ;  /* 0x08801f006c877f89 */ /* 0x000ee200000e0000 */
[----:B------:R-:W-:-:S05]  /*3850*/  FSEL R133, R133, R116, !P1 ;  /* 0x0000007485857208 */ /* 0x000fca0004800000 */
[----:B------:R-:W5:Y:S01]  /*3860*/  SHFL.UP PT, R116, R133, 0x2, RZ ;  /* 0x0440000085747989 */ /* 0x000f6200000e00ff */
[----:B-1----:R-:W-:-:S05]  /*3870*/  @!P3 FFMA.FTZ R109, R108, R210, R109 ;  /* 0x000000d26c6db223 */ /* 0x002fca000001006d */
[----:B------:R-:W1:Y:S01]  /*3880*/  SHFL.DOWN PT, R214, R109, 0x8, 0x1f ;  /* 0x09001f006dd67f89 */ /* 0x000e6200000e0000 */
[----:B--2---:R-:W-:Y:S01]  /*3890*/  @P1 FMUL.FTZ R208, R208, R117 ;  /* 0x00000075d0d01220 */ /* 0x004fe20000410000 */
[----:B------:R-:W-:Y:S01]  /*38a0*/  PLOP3.LUT P1, PT, PT, PT, UP0, 0x80, 0x8 ;  /* 0x000000000008781c */ /* 0x000fe20003f2f008 */
[----:B---3--:R-:W-:-:S03]  /*38b0*/  @!P3 FMUL.FTZ R135, R108, R135 ;  /* 0x000000876c87b220 */ /* 0x008fc60000410000 */
[----:B------:R-:W2:Y:S01]  /*38c0*/  SHFL.UP PT, R117, R208, 0x2, RZ ;  /* 0x04400000d0757989 */ /* 0x000ea200000e00ff */
[----:B------:R-:W-:Y:S02]  /*38d0*/  ISETP.NE.OR P1, PT, R180, RZ, P1 ;  /* 0x000000ffb400720c */ /* 0x000fe40000f25670 */
[----:B------:R-:W-:Y:S01]  /*38e0*/  @!P3 MOV R108, R135 ;  /* 0x00000087006cb202 */ /* 0x000fe20000000f00 */
[----:B-----5:R-:W-:Y:S01]  /*38f0*/  FFMA.FTZ R116, R208, R116, R133 ;  /* 0x00000074d0747223 */ /* 0x020fe20000010085 */
[----:B------:R-:W-:-:S03]  /*3900*/  ISETP.GE.AND P3, PT, R31, 0x2, PT ;  /* 0x000000021f00780c */ /* 0x000fc60003f66270 */
[----:B------:R-:W3:Y:S01]  /*3910*/  SHFL.DOWN PT, R215, R108, 0x8, 0x1f ;  /* 0x09001f006cd77f89 */ /* 0x000ee200000e0000 */
[----:B------:R-:W-:Y:S01]  /*3920*/  FSEL R133, R133, R116, !P3 ;  /* 0x0000007485857208 */ /* 0x000fe20005800000 */
[----:B------:R-:W-:-:S04]  /*3930*/  HFMA2 R116, -RZ, RZ, 1.875, 0 ;  /* 0x3f800000ff747431 */ /* 0x000fc800000001ff */
[----:B------:R-:W5:Y:S01]  /*3940*/  SHFL.UP PT, R210, R133, 0x4, RZ ;  /* 0x0480000085d27989 */ /* 0x000f6200000e00ff */
[----:B-1----:R-:W-:-:S05]  /*3950*/  @!P4 FFMA.FTZ R109, R108, R214, R109 ;  /* 0x000000d66c6dc223 */ /* 0x002fca000001006d */
[----:B------:R-:W1:Y:S01]  /*3960*/  SHFL.DOWN PT, R214, R109, 0x10, 0x1f ;  /* 0x0a001f006dd67f89 */ /* 0x000e6200000e0000 */
[----:B--2---:R-:W-:Y:S01]  /*3970*/  @P3 FMUL.FTZ R208, R208, R117 ;  /* 0x00000075d0d03220 */ /* 0x004fe20000410000 */
[----:B------:R-:W-:Y:S02]  /*3980*/  MOV R117, RZ ;  /* 0x000000ff00757202 */ /* 0x000fe40000000f00 */
[----:B------:R-:W-:Y:S02]  /*3990*/  ISETP.GT.U32.AND P3, PT, R9, 0xf, PT ;  /* 0x0000000f0900780c */ /* 0x000fe40003f64070 */
[----:B------:R-:W2:Y:S01]  /*39a0*/  SHFL.UP PT, R135, R208, 0x4, RZ ;  /* 0x04800000d0877989 */ /* 0x000ea200000e00ff */
[----:B---3--:R-:W-:-:S03]  /*39b0*/  @!P4 FMUL.FTZ R212, R108, R215 ;  /* 0x000000d76cd4c220 */ /* 0x008fc60000410000 */
[----:B------:R-:W-:Y:S01]  /*39c0*/  @!P1 LDS.64 R116, [UR12+0x2bb8] ;  /* 0x002bb80cff749984 */ /* 0x000fe20008000a00 */
[----:B------:R-:W-:Y:S02]  /*39d0*/  ISETP.GE.AND P1, PT, R31, 0x4, PT ;  /* 0x000000041f00780c */ /* 0x000fe40003f26270 */
[----:B------:R-:W-:Y:S01]  /*39e0*/  @!P4 MOV R108, R212 ;  /* 0x000000d4006cc202 */ /* 0x000fe20000000f00 */
[----:B-----5:R-:W-:-:S04]  /*39f0*/  FFMA.FTZ R210, R208, R210, R133 ;  /* 0x000000d2d0d27223 */ /* 0x020fc80000010085 */
[----:B------:R-:W3:Y:S01]  /*3a00*/  SHFL.DOWN PT, R215, R108, 0x10, 0x1f ;  /* 0x0a001f006cd77f89 */ /* 0x000ee200000e0000 */
[----:B------:R-:W-:Y:S01]  /*3a10*/  FSEL R133, R133, R210, !P1 ;  /* 0x000000d285857208 */ /* 0x000fe20004800000 */
[----:B-1----:R-:W-:-:S04]  /*3a20*/  @!P3 FFMA.FTZ R109, R108, R214, R109 ;  /* 0x000000d66c6db223 */ /* 0x002fc8000001006d */
[----:B------:R-:W1:Y:S01]  /*3a30*/  SHFL.UP PT, R210, R133, 0x8, RZ ;  /* 0x0500000085d27989 */ /* 0x000e6200000e00ff */
[----:B--2---:R-:W-:Y:S01]  /*3a40*/  @P1 FMUL.FTZ R208, R208, R135 ;  /* 0x00000087d0d01220 */ /* 0x004fe20000410000 */
[----:B------:R-:W-:Y:S02]  /*3a50*/  ISETP.GE.AND P1, PT, R31, 0x8, PT ;  /* 0x000000081f00780c */ /* 0x000fe40003f26270 */
[----:B------:R-:W-:Y:S04]  /*3a60*/  SHFL.DOWN PT, R219, R109, 0x1, 0x1f ;  /* 0x08201f006ddb7f89 */ /* 0x000fe800000e0000 */
[----:B------:R-:W2:Y:S04]  /*3a70*/  SHFL.UP PT, R135, R208, 0x8, RZ ;  /* 0x05000000d0877989 */ /* 0x000ea800000e00ff */
[----:B------:R-:W-:Y:S01]  /*3a80*/  SHFL.IDX PT, R109, R109, RZ, 0x1f ;  /* 0x00001fff6d6d7589 */ /* 0x000fe200000e0000 */
[----:B---3--:R-:W-:-:S05]  /*3a90*/  @!P3 FMUL.FTZ R212, R108, R215 ;  /* 0x000000d76cd4b220 */ /* 0x008fca0000410000 */
[----:B------:R-:W-:Y:S01]  /*3aa0*/  @!P3 MOV R108, R212 ;  /* 0x000000d4006cb202 */ /* 0x000fe20000000f00 */
[----:B-1----:R-:W-:Y:S01]  /*3ab0*/  FFMA.FTZ R210, R208, R210, R133 ;  /* 0x000000d2d0d27223 */ /* 0x002fe20000010085 */
[----:B------:R-:W-:Y:S04]  /*3ac0*/  SHFL.IDX PT, R214, R117, RZ, 0x1f ;  /* 0x00001fff75d67589 */ /* 0x000fe800000e0000 */
[----:B------:R-:W1:Y:S01]  /*3ad0*/  SHFL.DOWN PT, R212, R108, 0x1, 0x1f ;  /* 0x08201f006cd47f89 */ /* 0x000e6200000e0000 */
[----:B------:R-:W-:-:S03]  /*3ae0*/  FSEL R215, R133, R210, !P1 ;  /* 0x000000d285d77208 */ /* 0x000fc60004800000 */
[----:B------:R-:W3:Y:S01]  /*3af0*/  SHFL.IDX PT, R210, R108, RZ, 0x1f ;  /* 0x00001fff6cd27589 */ /* 0x000ee200000e0000 */
[----:B--2---:R-:W-:Y:S01]  /*3b00*/  @P1 FMUL.FTZ R208, R208, R135 ;  /* 0x00000087d0d01220 */ /* 0x004fe20000410000 */
[----:B------:R-:W-:Y:S02]  /*3b10*/  ISETP.NE.AND P1, PT, R180, 0x1f, PT ;  /* 0x0000001fb400780c */ /* 0x000fe40003f25270 */
[----:B------:R-:W2:Y:S04]  /*3b20*/  SHFL.UP PT, R135, R215, 0x10, RZ ;  /* 0x06000000d7877989 */ /* 0x000ea800000e00ff */
[----:B------:R-:W5:Y:S07]  /*3b30*/  SHFL.UP PT, R217, R208, 0x10, RZ ;  /* 0x06000000d0d97989 */ /* 0x000f6e00000e00ff */
[----:B-1----:R-:W-:Y:S01]  /*3b40*/  @P1 FFMA.FTZ R214, R212, R214, R219 ;  /* 0x000000d6d4d61223 */ /* 0x002fe200000100db */
[----:B------:R-:W-:-:S03]  /*3b50*/  ISETP.GE.AND P1, PT, R31, 0x10, PT ;  /* 0x000000101f00780c */ /* 0x000fc60003f26270 */
[----:B------:R-:W-:Y:S01]  /*3b60*/  FFMA.FTZ R132, R214, R132, R139 ;  /* 0x00000084d6847223 */ /* 0x000fe2000001008b */
[----:B---3--:R-:W-:Y:S01]  /*3b70*/  FFMA.FTZ R117, R210, R117, R109 ;  /* 0x00000075d2757223 */ /* 0x008fe2000001006d */
[----:B------:R-:W-:-:S04]  /*3b80*/  IMAD.WIDE.U32 R108, R170, UR8, R184 ;  /* 0x00000008aa6c7c25 */ /* 0x000fc8000f8e00b8 */
[----:B------:R-:W-:Y:S01]  /*3b90*/  FMUL.FTZ R116, R210, R116 ;  /* 0x00000074d2747220 */ /* 0x000fe20000410000 */
[----:B------:R-:W-:Y:S01]  /*3ba0*/  FFMA.FTZ R133, R123, R132, R204 ;  /* 0x000000847b857223 */ /* 0x000fe200000100cc */
[----:B--2---:R-:W-:-:S03]  /*3bb0*/  FFMA.FTZ R204, R208, R135, R215 ;  /* 0x00000087d0cc7223 */ /* 0x004fc600000100d7 */
[----:B------:R-:W-:Y:S01]  /*3bc0*/  FFMA.FTZ R135, R127, R133, R186 ;  /* 0x000000857f877223 */ /* 0x000fe200000100ba */
[----:B------:R-:W-:Y:S01]  /*3bd0*/  @!P5 STS.64 [UR12+0x2bb8], R116 ;  /* 0x002bb874ff00d988 */ /* 0x000fe20008000a0c */
[----:B-----5:R-:W-:Y:S01]  /*3be0*/  @P1 FMUL.FTZ R208, R208, R217 ;  /* 0x000000d9d0d01220 */ /* 0x020fe20000410000 */
[----:B------:R-:W-:Y:S01]  /*3bf0*/  FSEL R204, R215, R204, !P1 ;  /* 0x000000ccd7cc7208 */ /* 0x000fe20004800000 */
[----:B------:R-:W-:Y:S01]  /*3c00*/  FFMA.FTZ R139, R128, R135, R195 ;  /* 0x00000087808b7223 */ /* 0x000fe200000100c3 */
[----:B------:R-:W-:-:S03]  /*3c10*/  IMAD R217, R171, UR8, R109 ;  /* 0x00000008abd97c24 */ /* 0x000fc6000f8e026d */
[----:B------:R-:W-:Y:S01]  /*3c20*/  FFMA.FTZ R189, R124, R139, R189 ;  /* 0x0000008b7cbd7223 */ /* 0x000fe200000100bd */
[----:B------:R-:W-:Y:S03]  /*3c30*/  SHFL.UP PT, R208, R208, 0x1, RZ ;  /* 0x04200000d0d07989 */ /* 0x000fe600000e00ff */
[----:B------:R-:W-:Y:S01]  /*3c40*/  FFMA.FTZ R186, R130, R189, R191 ;  /* 0x000000bd82ba7223 */ /* 0x000fe200000100bf */
[----:B------:R-:W-:Y:S03]  /*3c50*/  SHFL.UP PT, R215, R204, 0x1, RZ ;  /* 0x04200000ccd77989 */ /* 0x000fe600000e00ff */
[----:B------:R-:W-:-:S04]  /*3c60*/  FFMA.FTZ R191, R137, R186, R188 ;  /* 0x000000ba89bf7223 */ /* 0x000fc800000100bc */
[----:B------:R-:W-:-:S04]  /*3c70*/  FFMA.FTZ R193, R136, R191, R193 ;  /* 0x000000bf88c17223 */ /* 0x000fc800000100c1 */
[----:B------:R-:W-:Y:S01]  /*3c80*/  FFMA.FTZ R195, R199, R193, R114 ;  /* 0x000000c1c7c37223 */ /* 0x000fe20000010072 */
[----:B----4-:R-:W1:Y:S03]  /*3c90*/  SHFL.IDX PT, R206, R206, RZ, 0x1f ;  /* 0x00001fffcece7589 */ /* 0x010e6600000e0000 */
[-C--:B------:R-:W-:Y:S01]  /*3ca0*/  FFMA.FTZ R197, R196, R195.reuse, R197 ;  /* 0x000000c3c4c57223 */ /* 0x080fe200000100c5 */
[----:B------:R-:W-:-:S03]  /*3cb0*/  FMUL.FTZ R212, R40, R195 ;  /* 0x000000c328d47220 */ /* 0x000fc60000410000 */
[----:B------:R-:W-:-:S04]  /*3cc0*/  FFMA.FTZ R188, R190, R197, R207 ;  /* 0x000000c5bebc7223 */ /* 0x000fc800000100cf */
[----:B------:R-:W-:Y:S01]  /*3cd0*/  FFMA.FTZ R207, R121, R188, R112 ;  /* 0x000000bc79cf7223 */ /* 0x000fe20000010070 */
[----:B-1----:R-:W-:-:S03]  /*3ce0*/  @P2 FFMA.FTZ R206, R208, R206, R215 ;  /* 0x000000ced0ce2223 */ /* 0x002fc600000100d7 */
[----:B------:R-:W-:Y:S01]  /*3cf0*/  FFMA.FTZ R215, R119, R207, R110 ;  /* 0x000000cf77d77223 */ /* 0x000fe2000001006e */
[----:B------:R-:W-:Y:S01]  /*3d00*/  LEA R110, P1, R108, UR32, 0x2 ;  /* 0x000000206c6e7c11 */ /* 0x000fe2000f8210ff */
[----:B------:R-:W-:Y:S01]  /*3d10*/  FFMA.FTZ R204, R115, R206, R202 ;  /* 0x000000ce73cc7223 */ /* 0x000fe200000100ca */
[----:B------:R-:W-:-:S04]  /*3d20*/  IMAD.WIDE.U32 R114, R172, UR8, R182 ;  /* 0x00000008ac727c25 */ /* 0x000fc8000f8e00b6 */
[-C--:B------:R-:W-:Y:S01]  /*3d30*/  FFMA.FTZ R109, R120, R215.reuse, R113 ;  /* 0x000000d7786d7223 */ /* 0x080fe20000010071 */
[----:B------:R-:W-:Y:S01]  /*3d40*/  FMUL.FTZ R208, R36, R215 ;  /* 0x000000d724d07220 */ /* 0x000fe20000410000 */
[----:B------:R-:W-:Y:S01]  /*3d50*/  P2R R206, PR, RZ, 0x20 ;  /* 0x00000020ffce7803 */ /* 0x000fe20000000000 */
[----:B------:R-:W-:Y:S02]  /*3d60*/  IMAD R113, R173, UR8, R115 ;  /* 0x00000008ad717c24 */ /* 0x000fe4000f8e0273 */
[-C--:B------:R-:W-:Y:S01]  /*3d70*/  FFMA.FTZ R115, R192, R109.reuse, R111 ;  /* 0x0000006dc0737223 */ /* 0x080fe2000001006f */
[----:B------:R-:W-:Y:S01]  /*3d80*/  LEA R112, P2, R114, UR34, 0x2 ;  /* 0x0000002272707c11 */ /* 0x000fe2000f8410ff */
[----:B------:R-:W-:Y:S01]  /*3d90*/  FMUL.FTZ R219, R37, R109 ;  /* 0x0000006d25db7220 */ /* 0x000fe20000410000 */
[----:B------:R-:W-:Y:S01]  /*3da0*/  LEA.HI.X R111, R108, UR33, R217, 0x2, P1 ;  /* 0x000000216c6f7c11 */ /* 0x000fe200088f14d9 */
[C---:B------:R-:W-:Y:S01]  /*3db0*/  FFMA.FTZ R201, R118.reuse, R115, R201 ;  /* 0x0000007376c97223 */ /* 0x040fe200000100c9 */
[----:B------:R-:W-:Y:S01]  /*3dc0*/  FFMA.FTZ R118, R118, R204, R213 ;  /* 0x000000cc76767223 */ /* 0x000fe200000100d5 */
[----:B------:R-:W-:Y:S01]  /*3dd0*/  FADD.FTZ R108, -R202, R204 ;  /* 0x000000ccca6c7221 */ /* 0x000fe20000010100 */
[----:B------:R-:W-:Y:S01]  /*3de0*/  LEA.HI.X R113, R114, UR35, R113, 0x2, P2 ;  /* 0x0000002372717c11 */ /* 0x000fe200090f1471 */
[----:B------:R-:W-:Y:S01]  /*3df0*/  FMUL.FTZ R217, R35, R201 ;  /* 0x000000c923d97220 */ /* 0x000fe20000410000 */
[----:B------:R-:W-:Y:S01]  /*3e00*/  FFMA.FTZ R192, R192, R118, R211 ;  /* 0x00000076c0c07223 */ /* 0x000fe200000100d3 */
[----:B------:R-:W-:Y:S01]  /*3e10*/  FADD.FTZ R213, -R213, R118 ;  /* 0x00000076d5d57221 */ /* 0x000fe20000010100 */
[----:B------:R-:W-:Y:S01]  /*3e20*/  FMUL.FTZ R202, R34, R115 ;  /* 0x0000007322ca7220 */ /* 0x000fe20000410000 */
[-C--:B------:R-:W-:Y:S01]  /*3e30*/  FFMA.FTZ R114, R108, R217.reuse, RZ ;  /* 0x000000d96c727223 */ /* 0x080fe200000100ff */
[----:B------:R-:W-:Y:S01]  /*3e40*/  FADD.FTZ R211, -R211, R192 ;  /* 0x000000c0d3d37221 */ /* 0x000fe20000010100 */
[----:B------:R-:W-:Y:S01]  /*3e50*/  FFMA.FTZ R120, R120, R192, R209 ;  /* 0x000000c078787223 */ /* 0x000fe200000100d1 */
[----:B------:R-:W-:Y:S01]  /*3e60*/  FMUL.FTZ R217, R44, R217 ;  /* 0x000000d92cd97220 */ /* 0x000fe20000410000 */
[----:B------:R-:W-:Y:S01]  /*3e70*/  FFMA.FTZ R114, R213, R202, R114 ;  /* 0x000000cad5727223 */ /* 0x000fe20000010072 */
[-C--:B------:R-:W-:Y:S01]  /*3e80*/  FMUL.FTZ R116, R46, R219.reuse ;  /* 0x000000db2e747220 */ /* 0x080fe20000410000 */
[----:B------:R-:W-:Y:S01]  /*3e90*/  FADD.FTZ R209, -R209, R120 ;  /* 0x00000078d1d17221 */ /* 0x000fe20000010100 */
[----:B------:R-:W-:Y:S01]  /*3ea0*/  FFMA.FTZ R119, R119, R120, R200 ;  /* 0x0000007877777223 */ /* 0x000fe200000100c8 */
[----:B------:R-:W-:Y:S01]  /*3eb0*/  FFMA.FTZ R114, R211, R219, R114 ;  /* 0x000000dbd3727223 */ /* 0x000fe20000010072 */
[----:B------:R-:W-:Y:S01]  /*3ec0*/  FMUL.FTZ R219, R39, R207 ;  /* 0x000000cf27db7220 */ /* 0x000fe20000410000 */
[----:B------:R-:W-:Y:S01]  /*3ed0*/  FMUL.FTZ R202, R45, R202 ;  /* 0x000000ca2dca7220 */ /* 0x000fe20000410000 */
[----:B------:R-:W-:Y:S01]  /*3ee0*/  FADD.FTZ R200, -R200, R119 ;  /* 0x00000077c8c87221 */ /* 0x000fe20000010100 */
[-C--:B------:R-:W-:Y:S01]  /*3ef0*/  FFMA.FTZ R117, R209, R208.reuse, R114 ;  /* 0x000000d0d1757223 */ /* 0x080fe20000010072 */
[----:B------:R-:W-:Y:S01]  /*3f00*/  FFMA.FTZ R121, R121, R119, R198 ;  /* 0x0000007779797223 */ /* 0x000fe200000100c6 */
[----:B------:R1:W-:Y:S01]  /*3f10*/  STS [R10], R217 ;  /* 0x000000d90a007388 */ /* 0x0003e20000000800 */
[----:B------:R-:W-:Y:S01]  /*3f20*/  FMUL.FTZ R210, R47, R208 ;  /* 0x000000d02fd27220 */ /* 0x000fe20000410000 */
[----:B------:R-:W-:Y:S01]  /*3f30*/  FFMA.FTZ R117, R200, R219, R117 ;  /* 0x000000dbc8757223 */ /* 0x000fe20000010075 */
[----:B------:R-:W-:Y:S01]  /*3f40*/  FADD.FTZ R198, -R198, R121 ;  /* 0x00000079c6c67221 */ /* 0x000fe20000010100 */
[----:B------:R2:W-:Y:S01]  /*3f50*/  STS [R11+0x8], R116 ;  /* 0x000008740b007388 */ /* 0x0005e20000000800 */
[----:B------:R-:W-:Y:S01]  /*3f60*/  FFMA.FTZ R190, R190, R121, R205 ;  /* 0x00000079bebe7223 */ /* 0x000fe200000100cd */
[----:B------:R-:W-:Y:S01]  /*3f70*/  FMUL.FTZ R114, R48, R219 ;  /* 0x000000db30727220 */ /* 0x000fe20000410000 */
[----:B------:R-:W-:Y:S01]  /*3f80*/  FMUL.FTZ R118, R146, R118 ;  /* 0x0000007692767220 */ /* 0x000fe20000410000 */
[----:B------:R3:W-:Y:S01]  /*3f90*/  STS [R11+0x4], R202 ;  /* 0x000004ca0b007388 */ /* 0x0007e20000000800 */
[----:B------:R-:W-:Y:S01]  /*3fa0*/  FFMA.FTZ R196, R196, R190, R203 ;  /* 0x000000bec4c47223 */ /* 0x000fe200000100cb */
[----:B-1----:R-:W-:Y:S01]  /*3fb0*/  FMUL.FTZ R217, R41, R197 ;  /* 0x000000c529d97220 */ /* 0x002fe20000410000 */
[----:B------:R-:W-:Y:S01]  /*3fc0*/  FADD.FTZ R205, -R205, R190 ;  /* 0x000000becdcd7221 */ /* 0x000fe20000010100 */
[----:B------:R-:W-:Y:S01]  /*3fd0*/  STS [R11+0x10], R114 ;  /* 0x000010720b007388 */ /* 0x000fe20000000800 */
[----:B------:R-:W-:Y:S01]  /*3fe0*/  FADD.FTZ R203, -R203, R196 ;  /* 0x000000c4cbcb7221 */ /* 0x000fe20000010100 */
[----:B--2---:R-:W-:Y:S01]  /*3ff0*/  FMUL.FTZ R116, R38, R188 ;  /* 0x000000bc26747220 */ /* 0x004fe20000410000 */
[----:B------:R-:W-:Y:S01]  /*4000*/  FFMA.FTZ R199, R199, R196, R138 ;  /* 0x000000c4c7c77223 */ /* 0x000fe2000001008a */
[----:B------:R-:W-:Y:S01]  /*4010*/  FMUL.FTZ R208, R50, R217 ;  /* 0x000000d932d07220 */ /* 0x000fe20000410000 */
[----:B------:R1:W-:Y:S01]  /*4020*/  STS [R11+0xc], R210 ;  /* 0x00000cd20b007388 */ /* 0x0003e20000000800 */
[-C--:B---3--:R-:W-:Y:S01]  /*4030*/  FFMA.FTZ R202, R198, R116.reuse, R117 ;  /* 0x00000074c6ca7223 */ /* 0x088fe20000010075 */
[----:B------:R-:W-:Y:S01]  /*4040*/  FADD.FTZ R138, -R138, R199 ;  /* 0x000000c78a8a7221 */ /* 0x000fe20000010100 */
[----:B------:R-:W-:Y:S01]  /*4050*/  FFMA.FTZ R136, R136, R199, R187 ;  /* 0x000000c788887223 */ /* 0x000fe200000100bb */
[----:B------:R-:W-:Y:S01]  /*4060*/  FMUL.FTZ R116, R49, R116 ;  /* 0x0000007431747220 */ /* 0x000fe20000410000 */
[----:B------:R-:W-:Y:S01]  /*4070*/  FFMA.FTZ R202, R205, R217, R202 ;  /* 0x000000d9cdca7223 */ /* 0x000fe200000100ca */
[----:B------:R-:W-:Y:S01]  /*4080*/  FMUL.FTZ R217, R43, R193 ;  /* 0x000000c12bd97220 */ /* 0x000fe20000410000 */
[----:B------:R-:W-:Y:S01]  /*4090*/  FADD.FTZ R187, -R187, R136 ;  /* 0x00000088bbbb7221 */ /* 0x000fe20000010100 */
[----:B------:R-:W-:Y:S01]  /*40a0*/  FFMA.FTZ R137, R137, R136, R134 ;  /* 0x0000008889897223 */ /* 0x000fe20000010086 */
[-C--:B------:R-:W-:Y:S01]  /*40b0*/  FFMA.FTZ R117, R203, R212.reuse, R202 ;  /* 0x000000d4cb757223 */ /* 0x080fe200000100ca */
[----:B------:R-:W-:Y:S01]  /*40c0*/  FMUL.FTZ R202, R42, R191 ;  /* 0x000000bf2aca7220 */ /* 0x000fe20000410000 */
[----:B------:R2:W-:Y:S01]  /*40d0*/  STS [R11+0x14], R116 ;  /* 0x000014740b007388 */ /* 0x0005e20000000800 */
[----:B-1----:R-:W-:Y:S01]  /*40e0*/  FMUL.FTZ R210, R51, R212 ;  /* 0x000000d433d27220 */ /* 0x002fe20000410000 */
[----:B------:R-:W-:Y:S01]  /*40f0*/  FFMA.FTZ R114, R138, R217, R117 ;  /* 0x000000d98a727223 */ /* 0x000fe20000010075 */
[----:B------:R-:W-:Y:S01]  /*4100*/  FADD.FTZ R134, -R134, R137 ;  /* 0x0000008986867221 */ /* 0x000fe20000010100 */
[----:B------:R-:W-:Y:S01]  /*4110*/  FFMA.FTZ R130, R130, R137, R125 ;  /* 0x0000008982827223 */ /* 0x000fe2000001007d */
[----:B------:R1:W-:Y:S01]  /*4120*/  STS [R11+0x18], R208 ;  /* 0x000018d00b007388 */ /* 0x0003e20000000800 */
[----:B------:R-:W-:Y:S01]  /*4130*/  FFMA.FTZ R117, R187, R202, R114 ;  /* 0x000000cabb757223 */ /* 0x000fe20000010072 */
[----:B------:R-:W-:Y:S01]  /*4140*/  FMUL.FTZ R120, R148, R120 ;  /* 0x0000007894787220 */ /* 0x000fe20000410000 */
[----:B------:R-:W-:Y:S01]  /*4150*/  FADD.FTZ R125, -R125, R130 ;  /* 0x000000827d7d7221 */ /* 0x000fe20000010100 */
[----:B------:R3:W-:Y:S01]  /*4160*/  STS [R11+0x1c], R210 ;  /* 0x00001cd20b007388 */ /* 0x0007e20000000800 */
[----:B--2---:R-:W-:Y:S01]  /*4170*/  FMUL.FTZ R116, R52, R217 ;  /* 0x000000d934747220 */ /* 0x004fe20000410000 */
[----:B------:R-:W-:Y:S01]  /*4180*/  FMUL.FTZ R217, R141, R186 ;  /* 0x000000ba8dd97220 */ /* 0x000fe20000410000 */
[----:B------:R-:W-:Y:S01]  /*4190*/  FFMA.FTZ R124, R124, R130, R129 ;  /* 0x000000827c7c7223 */ /* 0x000fe20000010081 */
[----:B------:R-:W-:Y:S01]  /*41a0*/  FMUL.FTZ R192, R151, R192 ;  /* 0x000000c097c07220 */ /* 0x000fe20000410000 */
[----:B------:R-:W-:Y:S01]  /*41b0*/  FMUL.FTZ R190, R155, R190 ;  /* 0x000000be9bbe7220 */ /* 0x000fe20000410000 */
[----:B------:R-:W-:Y:S01]  /*41c0*/  FFMA.FTZ R114, R134, R217, R117 ;  /* 0x000000d986727223 */ /* 0x000fe20000010075 */
[----:B-1----:R-:W-:Y:S01]  /*41d0*/  FMUL.FTZ R208, R53, R202 ;  /* 0x000000ca35d07220 */ /* 0x002fe20000410000 */
[----:B------:R-:W-:Y:S01]  /*41e0*/  FMUL.FTZ R117, R143, R139 ;  /* 0x0000008b8f757220 */ /* 0x000fe20000410000 */
[----:B------:R-:W-:Y:S01]  /*41f0*/  FADD.FTZ R129, -R129, R124 ;  /* 0x0000007c81817221 */ /* 0x000fe20000010100 */
[----:B---3--:R-:W-:Y:S01]  /*4200*/  FMUL.FTZ R210, R140, R189 ;  /* 0x000000bd8cd27220 */ /* 0x008fe20000410000 */
[----:B------:R-:W-:Y:S01]  /*4210*/  FFMA.FTZ R128, R128, R124, R131 ;  /* 0x0000007c80807223 */ /* 0x000fe20000010083 */
[----:B------:R1:W-:Y:S01]  /*4220*/  STS [R11+0x20], R116 ;  /* 0x000020740b007388 */ /* 0x0003e20000000800 */
[----:B------:R-:W-:Y:S01]  /*4230*/  FMUL.FTZ R202, R54, R217 ;  /* 0x000000d936ca7220 */ /* 0x000fe20000410000 */
[-C--:B------:R-:W-:Y:S01]  /*4240*/  FFMA.FTZ R114, R125, R210.reuse, R114 ;  /* 0x000000d27d727223 */ /* 0x080fe20000010072 */
[----:B------:R-:W-:Y:S01]  /*4250*/  FMUL.FTZ R212, R55, R210 ;  /* 0x000000d237d47220 */ /* 0x000fe20000410000 */
[----:B------:R2:W-:Y:S01]  /*4260*/  STS [R11+0x24], R208 ;  /* 0x000024d00b007388 */ /* 0x0005e20000000800 */
[----:B------:R-:W-:Y:S01]  /*4270*/  FADD.FTZ R131, -R131, R128 ;  /* 0x0000008083837221 */ /* 0x000fe20000010100 */
[----:B------:R-:W-:Y:S01]  /*4280*/  FFMA.FTZ R114, R129, R117, R114 ;  /* 0x0000007581727223 */ /* 0x000fe20000010072 */
[----:B------:R-:W-:Y:S01]  /*4290*/  FFMA.FTZ R214, R127, R128, R126 ;  /* 0x000000807fd67223 */ /* 0x000fe2000001007e */
[----:B------:R-:W-:Y:S01]  /*42a0*/  FMUL.FTZ R210, R144, R132 ;  /* 0x0000008490d27220 */ /* 0x000fe20000410000 */
[----:B------:R-:W-:Y:S01]  /*42b0*/  FMUL.FTZ R127, R147, R133 ;  /* 0x00000085937f7220 */ /* 0x000fe20000410000 */
[----:B-1----:R-:W-:Y:S01]  /*42c0*/  FMUL.FTZ R116, R56, R117 ;  /* 0x0000007538747220 */ /* 0x002fe20000410000 */
[----:B------:R1:W-:Y:S01]  /*42d0*/  STS [R11+0x28], R202 ;  /* 0x000028ca0b007388 */ /* 0x0003e20000000800 */
[----:B------:R-:W-:Y:S01]  /*42e0*/  FADD.FTZ R126, -R126, R214 ;  /* 0x000000d67e7e7221 */ /* 0x000fe20000010100 */
[----:B------:R-:W-:Y:S01]  /*42f0*/  FFMA.FTZ R245, R123, R214, R122 ;  /* 0x000000d67bf57223 */ /* 0x000fe2000001007a */
[----:B--2---:R-:W-:Y:S01]  /*4300*/  FMUL.FTZ R208, R142, R135 ;  /* 0x000000878ed07220 */ /* 0x004fe20000410000 */
[----:B------:R2:W-:Y:S01]  /*4310*/  STS [R11+0x30], R116 ;  /* 0x000030740b007388 */ /* 0x0005e20000000800 */
[----:B------:R-:W-:Y:S01]  /*4320*/  FMUL.FTZ R217, R149, R204 ;  /* 0x000000cc95d97220 */ /* 0x000fe20000410000 */
[----:B------:R-:W-:Y:S01]  /*4330*/  FADD.FTZ R122, -R122, R245 ;  /* 0x000000f57a7a7221 */ /* 0x000fe20000010100 */
[-C--:B------:R-:W-:Y:S01]  /*4340*/  FFMA.FTZ R117, R131, R208.reuse, R114 ;  /* 0x000000d083757223 */ /* 0x080fe20000010072 */
[----:B------:R-:W-:Y:S01]  /*4350*/  FMUL.FTZ R208, R57, R208 ;  /* 0x000000d039d07220 */ /* 0x000fe20000410000 */
[----:B------:R-:W-:Y:S01]  /*4360*/  STS [R11+0x2c], R212 ;  /* 0x00002cd40b007388 */ /* 0x000fe20000000800 */
[----:B-1----:R-:W-:Y:S01]  /*4370*/  FMUL.FTZ R202, R59, R210 ;  /* 0x000000d23bca7220 */ /* 0x002fe20000410000 */
[-C--:B------:R-:W-:Y:S01]  /*4380*/  FFMA.FTZ R117, R126, R127.reuse, R117 ;  /* 0x0000007f7e757223 */ /* 0x080fe20000010075 */
[----:B------:R-:W-:Y:S01]  /*4390*/  FMUL.FTZ R196, R152, R196 ;  /* 0x000000c498c47220 */ /* 0x000fe20000410000 */
[----:B------:R-:W-:Y:S01]  /*43a0*/  STS [R11+0x34], R208 ;  /* 0x000034d00b007388 */ /* 0x000fe20000000800 */
[----:B--2---:R-:W-:Y:S01]  /*43b0*/  FMUL.FTZ R116, R58, R127 ;  /* 0x0000007f3a747220 */ /* 0x004fe20000410000 */
[----:B------:R-:W-:Y:S01]  /*43c0*/  FFMA.FTZ R114, R122, R210, R117 ;  /* 0x000000d27a727223 */ /* 0x000fe20000010075 */
[----:B------:R-:W-:Y:S01]  /*43d0*/  FMUL.FTZ R136, R154, R136 ;  /* 0x000000889a887220 */ /* 0x000fe20000410000 */
[----:B------:R1:W-:Y:S01]  /*43e0*/  STS [R11+0x3c], R202 ;  /* 0x00003cca0b007388 */ /* 0x0003e20000000800 */
[----:B------:R-:W-:Y:S01]  /*43f0*/  FMUL.FTZ R204, R159, R137 ;  /* 0x000000899fcc7220 */ /* 0x000fe20000410000 */
[----:B------:R-:W-:Y:S01]  /*4400*/  FMUL.FTZ R130, R156, R130 ;  /* 0x000000829c827220 */ /* 0x000fe20000410000 */
[----:B------:R-:W-:Y:S01]  /*4410*/  FMUL.FTZ R124, R161, R124 ;  /* 0x0000007ca17c7220 */ /* 0x000fe20000410000 */
[----:B------:R2:W-:Y:S01]  /*4420*/  STS [R11+0x38], R116 ;  /* 0x000038740b007388 */ /* 0x0005e20000000800 */
[----:B------:R-:W-:Y:S01]  /*4430*/  FMUL.FTZ R128, R158, R128 ;  /* 0x000000809e807220 */ /* 0x000fe20000410000 */
[----:B------:R-:W-:Y:S01]  /*4440*/  BAR.SYNC.DEFER_BLOCKING 0x0 ;  /* 0x0000000000007b1d */ /* 0x000fe20000010000 */
[----:B-1----:R-:W-:Y:S01]  /*4450*/  FMUL.FTZ R202, R150, R121 ;  /* 0x0000007996ca7220 */ /* 0x002fe20000410000 */
[----:B------:R-:W-:Y:S01]  /*4460*/  IADD3 R121, PT, PT, -R194, UR15, RZ ;  /* 0x0000000fc2797c10 */ /* 0x000fe2000fffe1ff */
[----:B--2---:R-:W-:-:S03]  /*4470*/  FMUL.FTZ R116, R153, R119 ;  /* 0x0000007799747220 */ /* 0x004fc60000410000 */
[C---:B------:R-:W-:Y:S02]  /*4480*/  ISETP.GE.AND P6, PT, R121.reuse, 0x1, PT ;  /* 0x000000017900780c */ /* 0x040fe40003fc6270 */
[C---:B------:R-:W-:Y:S02]  /*4490*/  ISETP.GE.AND P1, PT, R121.reuse, 0x21, PT ;  /* 0x000000217900780c */ /* 0x040fe40003f26270 */
[C---:B------:R-:W-:Y:S02]  /*44a0*/  ISETP.GE.AND P3, PT, R121.reuse, 0x41, PT ;  /* 0x000000417900780c */ /* 0x040fe40003f66270 */
[C---:B------:R-:W-:Y:S02]  /*44b0*/  ISETP.GE.AND P4, PT, R121.reuse, 0x61, PT ;  /* 0x000000617900780c */ /* 0x040fe40003f86270 */
[C---:B------:R-:W-:Y:S02]  /*44c0*/  ISETP.GE.AND P5, PT, R121.reuse, 0x81, PT ;  /* 0x000000817900780c */ /* 0x040fe40003fa6270 */
[----:B------:R-:W-:Y:S01]  /*44d0*/  ISETP.GE.AND P2, PT, R121, 0xa1, PT ;  /* 0x000000a17900780c */ /* 0x000fe20003f46270 */
        /* <DEDUP_REMOVED lines=37> */
[----:B------:R-:W0:Y:S04]  /*4730*/  LDS R119, [R28+0x840] ;  /* 0x000840001c777984 */ /* 0x000e280000000800 */
[----:B------:R2:W-:Y:S04]  /*4740*/  REDG.E.ADD.F32.FTZ.RN.STRONG.GPU desc[UR28][R110.64], R219 ;  /* 0x000000db6e0079a6 */ /* 0x0005e8000c12f31c */
[----:B0-----:R2:W-:Y:S02]  /*4750*/  REDG.E.ADD.F32.FTZ.RN.STRONG.GPU desc[UR28][R112.64], R119 ;  /* 0x00000077700079a6 */ /* 0x0015e4000c12f31c */
.L_x_8209:
[----:B------:R-:W-:Y:S05]  /*4760*/  BSYNC.RECONVERGENT B0 ;  /* 0x0000000000007941 */ /* 0x000fea0003800200 */
.L_x_8208:
[----:B--2---:R0:W2:Y:S01]  /*4770*/  LDS R119, [R12+0x8c0] ;  /* 0x0008c0000c777984 */ /* 0x0040a20000000800 */
[----:B------:R-:W-:Y:S04]  /*4780*/  BSSY.RECONVERGENT B0, `(.L_x_8210) ;  /* 0x0000004000007945 */ /* 0x000fe80003800200 */
[----:B------:R-:W-:Y:S05]  /*4790*/  @!P1 BRA `(.L_x_8211) ;  /* 0x0000000000089947 */ /* 0x000fea0003800000 */
[----:B------:R3:W-:Y:S04]  /*47a0*/  REDG.E.ADD.F32.FTZ.RN.STRONG.GPU desc[UR28][R110.64+0x80], R221 ;  /* 0x000080dd6e0079a6 */ /* 0x0007e8000c12f31c */
[----:B--2---:R3:W-:Y:S02]  /*47b0*/  REDG.E.ADD.F32.FTZ.RN.STRONG.GPU desc[UR28][R112.64+0x80], R119 ;  /* 0x00008077700079a6 */ /* 0x0047e4000c12f31c */
.L_x_8211:
[----:B------:R-:W-:Y:S05]  /*47c0*/  BSYNC.RECONVERGENT B0 ;  /* 0x0000000000007941 */ /* 0x000fea0003800200 */
.L_x_8210:
[----:B--23--:R2:W3:Y:S01]  /*47d0*/  LDS R119, [R13+0x940] ;  /* 0x000940000d777984 */ /* 0x00c4e20000000800 */
[----:B------:R-:W-:Y:S04]  /*47e0*/  BSSY.RECONVERGENT B0, `(.L_x_8212) ;  /* 0x0000004000007945 */ /* 0x000fe80003800200 */
[----:B------:R-:W-:Y:S05]  /*47f0*/  @!P3 BRA `(.L_x_8213) ;  /* 0x000000000008b947 */ /* 0x000fea0003800000 */
[----:B------:R4:W-:Y:S04]  /*4800*/  REDG.E.ADD.F32.FTZ.RN.STRONG.GPU desc[UR28][R110.64+0x100], R223 ;  /* 0x000100df6e0079a6 */ /* 0x0009e8000c12f31c */
[----:B---3--:R4:W-:Y:S02]  /*4810*/  REDG.E.ADD.F32.FTZ.RN.STRONG.GPU desc[UR28][R112.64+0x100], R119 ;  /* 0x00010077700079a6 */ /* 0x0089e4000c12f31c */
.L_x_8213:
[----:B------:R-:W-:Y:S05]  /*4820*/  BSYNC.RECONVERGENT B0 ;  /* 0x0000000000007941 */ /* 0x000fea0003800200 */
.L_x_8212:
[----:B---34-:R3:W4:Y:S01]  /*4830*/  LDS R119, [R14+0x9c0] ;  /* 0x0009c0000e777984 */ /* 0x0187220000000800 */
[----:B------:R-:W-:Y:S04]  /*4840*/  BSSY.RECONVERGENT B0, `(.L_x_8214) ;  /* 0x0000004000007945 */ /* 0x000fe80003800200 */
[----:B------:R-:W-:Y:S05]  /*4850*/  @!P4 BRA `(.L_x_8215) ;  /* 0x000000000008c947 */ /* 0x000fea0003800000 */
[----:B------:R0:W-:Y:S04]  /*4860*/  REDG.E.ADD.F32.FTZ.RN.STRONG.GPU desc[UR28][R110.64+0x180], R225 ;  /* 0x000180e16e0079a6 */ /* 0x0001e8000c12f31c */
[----:B----4-:R0:W-:Y:S02]  /*4870*/  REDG.E.ADD.F32.FTZ.RN.STRONG.GPU desc[UR28][R112.64+0x180], R119 ;  /* 0x00018077700079a6 */ /* 0x0101e4000c12f31c */
.L_x_8215:
[----:B------:R-:W-:Y:S05]  /*4880*/  BSYNC.RECONVERGENT B0 ;  /* 0x0000000000007941 */ /* 0x000fea0003800200 */
.L_x_8214:
[----:B0---4-:R0:W4:Y:S01]  /*4890*/  LDS R119, [R15+0xa40] ;  /* 0x000a40000f777984 */ /* 0x0111220000000800 */
[----:B------:R-:W-:Y:S04]  /*48a0*/  BSSY.RECONVERGENT B0, `(.L_x_8216) ;  /* 0x0000004000007945 */ /* 0x000fe80003800200 */
[----:B------:R-:W-:Y:S05]  /*48b0*/  @!P5 BRA `(.L_x_8217) ;  /* 0x000000000008d947 */ /* 0x000fea0003800000 */
[----:B------:R0:W-:Y:S04]  /*48c0*/  REDG.E.ADD.F32.FTZ.RN.STRONG.GPU desc[UR28][R110.64+0x200], R227 ;  /* 0x000200e36e0079a6 */ /* 0x0001e8000c12f31c */
[----:B----4-:R0:W-:Y:S02]  /*48d0*/  REDG.E.ADD.F32.FTZ.RN.STRONG.GPU desc[UR28][R112.64+0x200], R119 ;  /* 0x00020077700079a6 */ /* 0x0101e4000c12f31c */
.L_x_8217:
[----:B------:R-:W-:Y:S05]  /*48e0*/  BSYNC.RECONVERGENT B0 ;  /* 0x0000000000007941 */ /* 0x000fea0003800200 */
.L_x_8216:
        /* <DEDUP_REMOVED lines=10> */
.L_x_8219:
[----:B------:R-:W-:Y:S05]  /*4990*/  BSYNC.RECONVERGENT B0 ;  /* 0x0000000000007941 */ /* 0x000fea0003800200 */
.L_x_8218:
[----:B0---4-:R0:W4:Y:S01]  /*49a0*/  LDS R119, [R17+0xb40] ;  /* 0x000b400011777984 */ /* 0x0111220000000800 */
[----:B------:R-:W-:Y:S04]  /*49b0*/  BSSY.RECONVERGENT B0, `(.L_x_8220) ;  /* 0x0000004000007945 */ /* 0x000fe80003800200 */
[----:B------:R-:W-:Y:S05]  /*49c0*/  @!P3 BRA `(.L_x_8221) ;  /* 0x000000000008b947 */ /* 0x000fea0003800000 */
[----:B------:R0:W-:Y:S04]  /*49d0*/  REDG.E.ADD.F32.FTZ.RN.STRONG.GPU desc[UR28][R110.64+0x300], R231 ;  /* 0x000300e76e0079a6 */ /* 0x0001e8000c12f31c */
[----:B----4-:R0:W-:Y:S02]  /*49e0*/  REDG.E.ADD.F32.FTZ.RN.STRONG.GPU desc[UR28][R112.64+0x300], R119 ;  /* 0x00030077700079a6 */ /* 0x0101e4000c12f31c */
.L_x_8221:
[----:B------:R-:W-:Y:S05]  /*49f0*/  BSYNC.RECONVERGENT B0 ;  /* 0x0000000000007941 */ /* 0x000fea0003800200 */
.L_x_8220:
[----:B0---4-:R0:W4:Y:S01]  /*4a00*/  LDS R119, [R18+0xbc0] ;  /* 0x000bc00012777984 */ /* 0x0111220000000800 */
[----:B------:R-:W-:Y:S04]  /*4a10*/  BSSY.RECONVERGENT B0, `(.L_x_8222) ;  /* 0x0000004000007945 */ /* 0x000fe80003800200 */
[----:B------:R-:W-:Y:S05]  /*4a20*/  @!P4 BRA `(.L_x_8223) ;  /* 0x000000000008c947 */ /* 0x000fea0003800000 */
[----:B------:R0:W-:Y:S04]  /*4a30*/  REDG.E.ADD.F32.FTZ.RN.STRONG.GPU desc[UR28][R110.64+0x380], R233 ;  /* 0x000380e96e0079a6 */ /* 0x0001e8000c12f31c */
[----:B----4-:R0:W-:Y:S02]  /*4a40*/  REDG.E.ADD.F32.FTZ.RN.STRONG.GPU desc[UR28][R112.64+0x380], R119 ;  /* 0x00038077700079a6 */ /* 0x0101e4000c12f31c */
.L_x_8223:
[----:B------:R-:W-:Y:S05]  /*4a50*/  BSYNC.RECONVERGENT B0 ;  /* 0x0000000000007941 */ /* 0x000fea0003800200 */
.L_x_8222:
[----:B0---4-:R0:W4:Y:S01]  /*4a60*/  LDS R119, [R19+0xc40] ;  /* 0x000c400013777984 */ /* 0x0111220000000800 */
[----:B------:R-:W-:Y:S04]  /*4a70*/  BSSY.RECONVERGENT B0, `(.L_x_8224) ;  /* 0x0000004000007945 */ /* 0x000fe80003800200 */
[----:B------:R-:W-:Y:S05]  /*4a80*/  @!P5 BRA `(.L_x_8225) ;  /* 0x000000000008d947 */ /* 0x000fea0003800000 */
[----:B------:R0:W-:Y:S04]  /*4a90*/  REDG.E.ADD.F32.FTZ.RN.STRONG.GPU desc[UR28][R110.64+0x400], R235 ;  /* 0x000400eb6e0079a6 */ /* 0x0001e8000c12f31c */
[----:B----4-:R0:W-:Y:S02]  /*4aa0*/  REDG.E.ADD.F32.FTZ.RN.STRONG.GPU desc[UR28][R112.64+0x400], R119 ;  /* 0x00040077700079a6 */ /* 0x0101e4000c12f31c */
.L_x_8225:
[----:B------:R-:W-:Y:S05]  /*4ab0*/  BSYNC.RECONVERGENT B0 ;  /* 0x0000000000007941 */ /* 0x000fea0003800200 */
.L_x_8224:
[----:B0---4-:R0:W4:Y:S01]  /*4ac0*/  LDS R119, [R20+0xcc0] ;  /* 0x000cc00014777984 */ /* 0x0111220000000800 */
[----:B------:R-:W-:Y:S04]  /*4ad0*/  BSSY.RECONVERGENT B0, `(.L_x_8226) ;  /* 0x0000004000007945 */ /* 0x000fe80003800200 */
[----:B------:R-:W-:Y:S05]  /*4ae0*/  @!P6 BRA `(.L_x_8227) ;  /* 0x000000000008e947 */ /* 0x000fea0003800000 */
[----:B------:R0:W-:Y:S04]  /*4af0*/  REDG.E.ADD.F32.FTZ.RN.STRONG.GPU desc[UR28][R110.64+0x480], R237 ;  /* 0x000480ed6e0079a6 */ /* 0x0001e8000c12f31c */
[----:B----4-:R0:W-:Y:S02]  /*4b00*/  REDG.E.ADD.F32.FTZ.RN.STRONG.GPU desc[UR28][R112.64+0x480], R119 ;  /* 0x00048077700079a6 */ /* 0x0101e4000c12f31c */
.L_x_8227:
[----:B------:R-:W-:Y:S05]  /*4b10*/  BSYNC.RECONVERGENT B0 ;  /* 0x0000000000007941 */ /* 0x000fea0003800200 */
.L_x_8226:
        /* <DEDUP_REMOVED lines=10> */
.L_x_8229:
[----:B------:R-:W-:Y:S05]  /*4bc0*/  BSYNC.RECONVERGENT B0 ;  /* 0x0000000000007941 */ /* 0x000fea0003800200 */
.L_x_8228:
[----:B0---4-:R0:W4:Y:S01]  /*4bd0*/  LDS R119, [R22+0xdc0] ;  /* 0x000dc00016777984 */ /* 0x0111220000000800 */
[----:B------:R-:W-:Y:S04]  /*4be0*/  BSSY.RECONVERGENT B0, `(.L_x_8230) ;  /* 0x0000004000007945 */ /* 0x000fe80003800200 */
[----:B------:R-:W-:Y:S05]  /*4bf0*/  @!P2 BRA `(.L_x_8231) ;  /* 0x000000000008a947 */ /* 0x000fea0003800000 */
[----:B------:R0:W-:Y:S04]  /*4c00*/  REDG.E.ADD.F32.FTZ.RN.STRONG.GPU desc[UR28][R110.64+0x580], R241 ;  /* 0x000580f16e0079a6 */ /* 0x0001e8000c12f31c */
[----:B----4-:R0:W-:Y:S02]  /*4c10*/  REDG.E.ADD.F32.FTZ.RN.STRONG.GPU desc[UR28][R112.64+0x580], R119 ;  /* 0x00058077700079a6 */ /* 0x0101e4000c12f31c */
.L_x_8231:
[----:B------:R-:W-:Y:S05]  /*4c20*/  BSYNC.RECONVERGENT B0 ;  /* 0x0000000000007941 */ /* 0x000fea0003800200 */
.L_x_8230:
[----:B0---4-:R0:W4:Y:S01]  /*4c30*/  LDS R119, [R23+0xe40] ;  /* 0x000e400017777984 */ /* 0x0111220000000800 */
[----:B------:R-:W-:Y:S04]  /*4c40*/  BSSY.RECONVERGENT B0, `(.L_x_8232) ;  /* 0x0000004000007945 */ /* 0x000fe80003800200 */
[----:B------:R-:W-:Y:S05]  /*4c50*/  @!P3 BRA `(.L_x_8233) ;  /* 0x000000000008b947 */ /* 0x000fea0003800000 */
[----:B------:R0:W-:Y:S04]  /*4c60*/  REDG.E.ADD.F32.FTZ.RN.STRONG.GPU desc[UR28][R110.64+0x600], R243 ;  /* 0x000600f36e0079a6 */ /* 0x0001e8000c12f31c */
[----:B----4-:R0:W-:Y:S02]  /*4c70*/  REDG.E.ADD.F32.FTZ.RN.STRONG.GPU desc[UR28][R112.64+0x600], R119 ;  /* 0x00060077700079a6 */ /* 0x0101e4000c12f31c */
.L_x_8233:
[----:B------:R-:W-:Y:S05]  /*4c80*/  BSYNC.RECONVERGENT B0 ;  /* 0x0000000000007941 */ /* 0x000fea0003800200 */
.L_x_8232:
[----:B0---4-:R0:W4:Y:S01]  /*4c90*/  LDS R119, [R24+0xec0] ;  /* 0x000ec00018777984 */ /* 0x0111220000000800 */
[----:B------:R-:W-:Y:S04]  /*4ca0*/  BSSY.RECONVERGENT B0, `(.L_x_8234) ;  /* 0x0000004000007945 */ /* 0x000fe80003800200 */
[----:B------:R-:W-:Y:S05]  /*4cb0*/  @!P4 BRA `(.L_x_8235) ;  /* 0x000000000008c947 */ /* 0x000fea0003800000 */
[----:B------:R0:W-:Y:S04]  /*4cc0*/  REDG.E.ADD.F32.FTZ.RN.STRONG.GPU desc[UR28][R110.64+0x680], R127 ;  /* 0x0006807f6e0079a6 */ /* 0x0001e8000c12f31c */
[----:B----4-:R0:W-:Y:S02]  /*4cd0*/  REDG.E.ADD.F32.FTZ.RN.STRONG.GPU desc[UR28][R112.64+0x680], R119 ;  /* 0x00068077700079a6 */ /* 0x0101e4000c12f31c */
.L_x_8235:
[----:B------:R-:W-:Y:S05]  /*4ce0*/  BSYNC.RECONVERGENT B0 ;  /* 0x0000000000007941 */ /* 0x000fea0003800200 */
.L_x_8234:
[----:B0---4-:R0:W4:Y:S01]  /*4cf0*/  LDS R119, [R25+0xf40] ;  /* 0x000f400019777984 */ /* 0x0111220000000800 */
[----:B------:R-:W-:Y:S04]  /*4d00*/  BSSY.RECONVERGENT B0, `(.L_x_8236) ;  /* 0x0000004000007945 */ /* 0x000fe80003800200 */
[----:B------:R-:W-:Y:S05]  /*4d10*/  @!P5 BRA `(.L_x_8237) ;  /* 0x000000000008d947 */ /* 0x000fea0003800000 */
[----:B------:R0:W-:Y:S04]  /*4d20*/  REDG.E.ADD.F32.FTZ.RN.STRONG.GPU desc[UR28][R110.64+0x700], R123 ;  /* 0x0007007b6e0079a6 */ /* 0x0001e8000c12f31c */
[----:B----4-:R0:W-:Y:S02]  /*4d30*/  REDG.E.ADD.F32.FTZ.RN.STRONG.GPU desc[UR28][R112.64+0x700], R119 ;  /* 0x00070077700079a6 */ /* 0x0101e4000c12f31c */
.L_x_8237:
[----:B------:R-:W-:Y:S05]  /*4d40*/  BSYNC.RECONVERGENT B0 ;  /* 0x0000000000007941 */ /* 0x000fea0003800200 */
.L_x_8236:
[----:B0---4-:R0:W4:Y:S01]  /*4d50*/  LDS R119, [R26+0xfc0] ;  /* 0x000fc0001a777984 */ /* 0x0111220000000800 */
[----:B------:R-:W-:Y:S04]  /*4d60*/  BSSY.RECONVERGENT B0, `(.L_x_8238) ;  /* 0x0000004000007945 */ /* 0x000fe80003800200 */
[----:B------:R-:W-:Y:S05]  /*4d70*/  @!P6 BRA `(.L_x_8239) ;  /* 0x000000000008e947 */ /* 0x000fea0003800000 */
[----:B------:R0:W-:Y:S04]  /*4d80*/  REDG.E.ADD.F32.FTZ.RN.STRONG.GPU desc[UR28][R110.64+0x780], R117 ;  /* 0x000780756e0079a6 */ /* 0x0001e8000c12f31c */
[----:B----4-:R0:W-:Y:S02]  /*4d90*/  REDG.E.ADD.F32.FTZ.RN.STRONG.GPU desc[UR28][R112.64+0x780], R119 ;  /* 0x00078077700079a6 */ /* 0x0101e4000c12f31c */
.L_x_8239:
[----:B------:R-:W-:Y:S05]  /*4da0*/  BSYNC.RECONVERGENT B0 ;  /* 0x0000000000007941 */ /* 0x000fea0003800200 */
.L_x_8238:
[----:B0-----:R-:W0:Y:S01]  /*4db0*/  SHFL.DOWN P1, R113, R114, 0x1, 0x1f ;  /* 0x08201f0072717f89 */ /* 0x001e220000020000 */
[----:B------:R-:W-:Y:S01]  /*4dc0*/  FMUL.FTZ R110, R103, R189 ;  /* 0x000000bd676e7220 */ /* 0x000fe20000410000 */
[----:B------:R-:W-:Y:S01]  /*4dd0*/  FMUL.FTZ R103, R100, R193 ;  /* 0x000000c164677220 */ /* 0x000fe20000410000 */
[----:B------:R-:W-:Y:S01]  /*4de0*/  FMUL.FTZ R100, R99, R195 ;  /* 0x000000c363647220 */ /* 0x000fe20000410000 */
[-C--:B------:R-:W-:Y:S01]  /*4df0*/  FMUL.FTZ R99, R174, R188.reuse ;  /* 0x000000bcae637220 */ /* 0x080fe20000410000 */
[----:B------:R-:W-:Y:S01]  /*4e00*/  FMUL.FTZ R188, R97, R188 ;  /* 0x000000bc61bc7220 */ /* 0x000fe20000410000 */
[----:B------:R-:W-:Y:S01]  /*4e10*/  FMUL.FTZ R97, R96, R207 ;  /* 0x000000cf60617220 */ /* 0x000fe20000410000 */
[----:B------:R-:W-:Y:S01]  /*4e20*/  FMUL.FTZ R96, R174, R189 ;  /* 0x000000bdae607220 */ /* 0x000fe20000410000 */
[----:B-1----:R-:W-:Y:S01]  /*4e30*/  FMUL.FTZ R116, R105, R135 ;  /* 0x0000008769747220 */ /* 0x002fe20000410000 */
[----:B------:R-:W-:Y:S01]  /*4e40*/  FMUL.FTZ R105, R102, R186 ;  /* 0x000000ba66697220 */ /* 0x000fe20000410000 */
[----:B------:R-:W-:Y:S01]  /*4e50*/  FMUL.FTZ R102, R101, R191 ;  /* 0x000000bf65667220 */ /* 0x000fe20000410000 */
[-C--:B------:R-:W-:Y:S01]  /*4e60*/  FMUL.FTZ R101, R98, R197.reuse ;  /* 0x000000c562657220 */ /* 0x080fe20000410000 */
[----:B------:R-:W-:Y:S01]  /*4e70*/  FMUL.FTZ R98, R174, R197 ;  /* 0x000000c5ae627220 */ /* 0x000fe20000410000 */
[----:B------:R-:W-:Y:S01]  /*4e80*/  ISETP.NE.AND P2, PT, R206, RZ, PT ;  /* 0x000000ffce00720c */ /* 0x000fe20003f45270 */
        /* <DEDUP_REMOVED lines=60> */
[----:B0-----:R-:W-:Y:S01]  /*5250*/  @P1 FADD R117, R112, R117 ;  /* 0x0000007570751221 */ /* 0x001fe20000000000 */
[----:B------:R-:W-:Y:S01]  /*5260*/  FMUL.FTZ R112, R125, R96 ;  /* 0x000000607d707220 */ /* 0x000fe20000410000 */
[----:B------:R-:W-:Y:S01]  /*5270*/  FMUL.FTZ R96, R95, R215 ;  /* 0x000000d75f607220 */ /* 0x000fe20000410000 */
[-C--:B------:R-:W-:Y:S01]  /*5280*/  FMUL.FTZ R95, R94, R109.reuse ;  /* 0x0000006d5e5f7220 */ /* 0x080fe20000410000 */
[C---:B------:R-:W-:Y:S01]  /*5290*/  FMUL.FTZ R94, R174.reuse, R109 ;  /* 0x0000006dae5e7220 */ /* 0x040fe20000410000 */
[----:B------:R-:W0:Y:S01]  /*52a0*/  SHFL.DOWN P1, R124, R117, 0x8, 0x1f ;  /* 0x09001f00757c7f89 */ /* 0x000e220000020000 */
[----:B------:R-:W-:Y:S01]  /*52b0*/  FMUL.FTZ R109, R174, R132 ;  /* 0x00000084ae6d7220 */ /* 0x000fe20000410000 */
        /* <DEDUP_REMOVED lines=21> */
[----:B------:R-:W-:Y:S01]  /*5410*/  FADD.FTZ R61, R92, R61 ;  /* 0x0000003d5c3d7221 */ /* 0x000fe20000010000 */
[----:B0-----:R-:W-:Y:S01]  /*5420*/  @P1 FADD R124, R117, R124 ;  /* 0x0000007c757c1221 */ /* 0x001fe20000000000 */
[----:B------:R-:W-:Y:S01]  /*5430*/  FADD.FTZ R60, R201, R60 ;  /* 0x0000003cc93c7221 */ /* 0x000fe20000010000 */
[----:B------:R-:W-:-:S03]  /*5440*/  FADD.FTZ R75, R122, R75 ;  /* 0x0000004b7a4b7221 */ /* 0x000fc60000010000 */
[----:B------:R-:W0:Y:S02]  /*5450*/  SHFL.DOWN P1, R113, R124, 0x10, 0x1f ;  /* 0x0a001f007c717f89 */ /* 0x000e240000020000 */
[----:B0-----:R-:W-:Y:S01]  /*5460*/  @P1 FADD R113, R124, R113 ;  /* 0x000000717c711221 */ /* 0x001fe20000000000 */
[----:B------:R-:W-:-:S13]  /*5470*/  ISETP.NE.AND P1, PT, R31, RZ, PT ;  /* 0x000000ff1f00720c */ /* 0x000fda0003f25270 */
[----:B------:R0:W-:Y:S01]  /*5480*/  @!P1 STS [UR14+0x2104], R113 ;  /* 0x00210471ff009988 */ /* 0x0001e2000800080e */
[----:B------:R-:W-:Y:S06]  /*5490*/  BAR.SYNC.DEFER_BLOCKING 0x0 ;  /* 0x0000000000007b1d */ /* 0x000fec0000010000 */
[----:B------:R-:W-:Y:S05]  /*54a0*/  @P2 BRA `(.L_x_8241) ;  /* 0x0000000000182947 */ /* 0x000fea0003800000 */
[----:B------:R-:W-:Y:S02]  /*54b0*/  UISETP.NE.AND UP0, UPT, UR19, UR36, UPT ;  /* 0x000000241300728c */ /* 0x000fe4000bf05270 */
[----:B------:R-:W-:-:S04]  /*54c0*/  ULEA UR12, UR8, UR14, 0x2 ;  /* 0x0000000e080c7291 */ /* 0x000fc8000f8e10ff */
[----:B------:R-:W-:-:S13]  /*54d0*/  PLOP3.LUT P1, PT, PT, PT, UP0, 0x80, 0x8 ;  /* 0x000000000008781c */ /* 0x000fda0003f2f008 */
[----:B------:R-:W0:Y:S02]  /*54e0*/  @P1 LDS R92, [UR12+0x33b8] ;  /* 0x0033b80cff5c1984 */ /* 0x000e240008000800 */
[----:B0-----:R-:W-:-:S05]  /*54f0*/  @P1 FADD.FTZ R113, R113, R92 ;  /* 0x0000005c71711221 */ /* 0x001fca0000010000 */
[----:B------:R1:W-:Y:S02]  /*5500*/  STS [UR12+0x33b8], R113 ;  /* 0x0033b871ff007988 */ /* 0x0003e4000800080c */
.L_x_8241:
[----:B------:R-:W-:Y:S05]  /*5510*/  BSYNC.RECONVERGENT B0 ;  /* 0x0000000000007941 */ /* 0x000fea0003800200 */
.L_x_8240:
[----:B------:R-:W-:-:S04]  /*5520*/  UIADD3 UR8, UPT, UPT, UR8, 0x1, URZ ;  /* 0x0000000108087890 */ /* 0x000fc8000fffe0ff */
[----:B------:R-:W-:-:S09]  /*5530*/  UISETP.GE.AND UP0, UPT, UR8, UR37, UPT ;  /* 0x000000250800728c */ /* 0x000fd2000bf06270 */
[----:B------:R-:W-:Y:S05]  /*5540*/  BRA.U !UP0, `(.L_x_8242) ;  /* 0xffffffd108f47547 */ /* 0x000fea000b83ffff */
.L_x_8204:
        /* <DEDUP_REMOVED lines=16> */
[----:B------:R-:W-:Y:S01]  /*5650*/  FADD.FTZ R3, R36, R65 ;  /* 0x0000004124037221 */ /* 0x000fe20000010000 */
[----:B------:R-:W-:Y:S01]  /*5660*/  UIADD3.X UR23, UPT, UPT, UR23, -0x1, URZ, UP1, !UPT ;  /* 0xffffffff17177890 */ /* 0x000fe20008ffe4ff */
[----:B------:R-:W-:Y:S01]  /*5670*/  STS.128 [R33], R76 ;  /* 0x0000004c21007388 */ /* 0x000fe20000000c00 */
[----:B-----5:R-:W-:-:S02]  /*5680*/  UIMAD.WIDE.U32 UR12, UR31, UR14, UR6 ;  /* 0x0000000e1f0c72a5 */ /* 0x020fc4000f8e0006 */
[----:B------:R-:W-:Y:S01]  /*5690*/  UIADD3.X UR21, UPT, UPT, UR21, -0x1, URZ, UP2, !UPT ;  /* 0xffffffff15157890 */ /* 0x000fe200097fe4ff */
        /* <DEDUP_REMOVED lines=26> */
[----:B----4-:R-:W-:Y:S01]  /*5840*/  STG.E.128 desc[UR28][R34.64+0x600], R52 ;  /* 0x0006003422007986 */ /* 0x010fe2000c101d1c */
[----:B--2---:R-:W-:Y:S01]  /*5850*/  ULEA UR7, UP0, UR6, UR32, 0x2 ;  /* 0x0000002006077291 */ /* 0x004fe2000f8010ff */
[----:B------:R-:W-:Y:S03]  /*5860*/  BAR.SYNC.DEFER_BLOCKING 0x0 ;  /* 0x0000000000007b1d */ /* 0x000fe60000010000 */
[----:B------:R-:W-:-:S02]  /*5870*/  ULEA.HI.X UR6, UR6, UR33, UR8, 0x2, UP0 ;  /* 0x0000002106067291 */ /* 0x000fc400080f1408 */
[----:B------:R-:W-:-:S04]  /*5880*/  UIADD3 UR25, UP0, UPT, UR25, -0x800, URZ ;  /* 0xfffff80019197890 */ /* 0x000fc8000ff1e0ff */
[----:B------:R-:W-:Y:S02]  /*5890*/  UIADD3.X UR26, UPT, UPT, UR26, -0x1, URZ, UP0, !UPT ;  /* 0xffffffff1a1a7890 */ /* 0x000fe400087fe4ff */
[----:B------:R-:W-:-:S03]  /*58a0*/  UISETP.GT.AND UP0, UPT, UR19, 0x1, UPT ;  /* 0x000000011300788c */ /* 0x000fc6000bf04270 */
[----:B------:R-:W-:Y:S01]  /*58b0*/  UMOV UR19, UR27 ;  /* 0x0000001b00137c82 */ /* 0x000fe20008000000 */
        /* <DEDUP_REMOVED lines=10> */
[----:B-1----:R-:W-:Y:S01]  /*5960*/  MOV R33, UR6 ;  /* 0x0000000600217c02 */ /* 0x002fe20008000f00 */
[----:B------:R-:W-:Y:S02]  /*5970*/  FADD.FTZ R68, R67, R68 ;  /* 0x0000004443447221 */ /* 0x000fe40000010000 */
[----:B------:R1:W4:Y:S02]  /*5980*/  LDS.128 R52, [R32+0x600] ;  /* 0x0006000020347984 */ /* 0x0003240000000c00 */
[----:B------:R-:W-:-:S04]  /*5990*/  FADD.FTZ R69, R68, R69 ;  /* 0x0000004544457221 */ /* 0x000fc80000010000 */
[----:B------:R-:W-:Y:S01]  /*59a0*/  FADD.FTZ R70, R69, R70 ;  /* 0x0000004645467221 */ /* 0x000fe20000010000 */
[----:B-1----:R-:W-:-:S03]  /*59b0*/  MOV R32, UR7 ;  /* 0x0000000700207c02 */ /* 0x002fc60008000f00 */
[----:B------:R-:W-:Y:S02]  /*59c0*/  FADD.FTZ R71, R70, R71 ;  /* 0x0000004746477221 */ /* 0x000fe40000010000 */
[----:B------:R-:W-:-:S04]  /*59d0*/  IMAD.WIDE.U32 R32, R27, 0x10, R32 ;  /* 0x000000101b207825 */ /* 0x000fc800078e0020 */
[----:B------:R-:W-:-:S04]  /*59e0*/  FADD.FTZ R72, R71, R72 ;  /* 0x0000004847487221 */ /* 0x000fc80000010000 */
        /* <DEDUP_REMOVED lines=8> */
.L_x_8202:
        /* <DEDUP_REMOVED lines=15> */
[----:B0-----:R-:W-:Y:S01]  /*5b60*/  @P0 FADD R5, R0, R5 ;  /* 0x0000000500050221 */ /* 0x001fe20000000000 */
[----:B------:R-:W-:-:S04]  /*5b70*/  @!P1 MOV R0, 0x400 ;  /* 0x0000040000009802 */ /* 0x000fc80000000f00 */
[----:B------:R-:W0:Y:S01]  /*5b80*/  SHFL.DOWN P0, R2, R5, 0x4, 0x1f ;  /* 0x08801f0005027f89 */ /* 0x000e220000000000 */
[----:B----4-:R-:W-:Y:S01]  /*5b90*/  @!P1 LEA R9, R9, R0, 0x18 ;  /* 0x0000000009099211 */ /* 0x010fe200078ec0ff */
        /* <DEDUP_REMOVED lines=14> */
.L_x_8245:
[----:B------:R-:W-:Y:S05]  /*5c80*/  BSYNC.RECONVERGENT B0 ;  /* 0x0000000000007941 */ /* 0x000fea0003800200 */
.L_x_8244:
        /* <DEDUP_REMOVED lines=8> */
[----:B--2---:R-:W-:Y:S02]  /*5d10*/  @P1 FADD R0, R0, R3 ;  /* 0x0000000300001221 */ /* 0x004fe40000000000 */
[----:B------:R-:W2:Y:S03]  /*5d20*/  S2R R3, SR_TID.X ;  /* 0x0000000000037919 */ /* 0x000ea60000002100 */
[----:B------:R-:W4:Y:S01]  /*5d30*/  SHFL.DOWN P1, R5, R0, 0x2, 0x1f ;  /* 0x08401f0000057f89 */ /* 0x000f220000020000 */
[----:B---3--:R-:W-:-:S13]  /*5d40*/  ISETP.NE.AND P2, PT, R4, RZ, PT ;  /* 0x000000ff0400720c */ /* 0x008fda0003f45270 */
[----:B0-----:R-:W0:Y:S01]  /*5d50*/  @!P2 S2R R9, SR_CgaCtaId ;  /* 0x000000000009a919 */ /* 0x001e220000008800 */
[----:B----4-:R-:W-:Y:S01]  /*5d60*/  @P1 FADD R5, R0, R5 ;  /* 0x0000000500051221 */ /* 0x010fe20000000000 */
        /* <DEDUP_REMOVED lines=17> */
.L_x_8247:
[----:B------:R-:W-:Y:S05]  /*5e80*/  BSYNC.RECONVERGENT B0 ;  /* 0x0000000000007941 */ /* 0x000fea0003800200 */
.L_x_8246:
[----:B------:R-:W-:Y:S05]  /*5e90*/  @P0 EXIT ;  /* 0x000000000000094d */ /* 0x000fea0003800000 */
[----:B------:R-:W4:Y:S01]  /*5ea0*/  S2UR UR5, SR_CgaCtaId ;  /* 0x00000000000579c3 */ /* 0x000f220000008800 */
[----:B------:R-:W-:Y:S01]  /*5eb0*/  MOV R7, R8 ;  /* 0x0000000800077202 */ /* 0x000fe20000000f00 */
[----:B------:R-:W-:Y:S01]  /*5ec0*/  UMOV UR4, 0x400 ;  /* 0x0000040000047882 */ /* 0x000fe20000000000 */
[----:B------:R-:W0:Y:S01]  /*5ed0*/  LDCU UR6, c[0x0][0x360] ;  /* 0x00006c00ff0677ac */ /* 0x000e220008000800 */
[----:B------:R-:W0:Y:S01]  /*5ee0*/  LDCU.64 UR12, c[0x0][0x4b0] ;  /* 0x00009600ff0c77ac */ /* 0x000e220008000a00 */
[----:B------:R-:W0:Y:S02]  /*5ef0*/  LDCU.64 UR14, c[0x0][0x530] ;  /* 0x0000a600ff0e77ac */ /* 0x000e240008000a00 */
[----:B0---4-:R-:W-:-:S12]  /*5f00*/  ULEA UR4, UR5, UR4, 0x18 ;  /* 0x0000000405047291 */ /* 0x011fd8000f8ec0ff */
.L_x_8248:
[C---:B-----5:R-:W-:Y:S02]  /*5f10*/  LEA R0, R7.reuse, UR4, 0x2 ;  /* 0x0000000407007c11 */ /* 0x060fe4000f8e10ff */
[----:B--2---:R-:W-:Y:S02]  /*5f20*/  SHF.R.S32.HI R2, RZ, 0x1f, R7 ;  /* 0x0000001fff027819 */ /* 0x004fe40000011407 */
[----:B0--3--:R-:W-:Y:S01]  /*5f30*/  MOV R4, UR10 ;  /* 0x0000000a00047c02 */ /* 0x009fe20008000f00 */
        /* <DEDUP_REMOVED lines=15> */
.L_x_8249:
        /* <DEDUP_REMOVED lines=13> */
.L_x_10502:


//--------------------- .text._Z25selective_scan_bwd_kernelI32Selective_Scan_bwd_kernel_traitsILi32ELi16ELb1ELb1ELb1ELb1ELb0EffEEv12SSMParamsBwd --------------------------
	.section	.text._Z25selective_scan_bwd_kernelI32Selective_Scan_bwd_kernel_traitsILi32ELi16ELb1ELb1ELb1ELb1ELb0EffEEv12SSMParamsBwd,"ax",@progbits
	.align	128
        .global         _Z25selective_scan_bwd_kernelI32Selective_Scan_bwd_kernel_traitsILi32ELi16ELb1ELb1ELb1ELb1ELb0EffEEv12SSMParamsBwd
        .type           _Z25selective_scan_bwd_kernelI32Selective_Scan_bwd_kernel_traitsILi32ELi16ELb1ELb1ELb1ELb1ELb0EffEEv12SSMParamsBwd,@function
        .size           _Z25selective_scan_bwd_kernelI32Selective_Scan_bwd_kernel_traitsILi32ELi16ELb1ELb1ELb1ELb1ELb0EffEEv12SSMParamsBwd,(.L_x_10503 - _Z25selective_scan_bwd_kernelI32Selective_Scan_bwd_kernel_traitsILi32ELi16ELb1ELb1ELb1ELb1ELb0EffEEv12SSMParamsBwd)
        .other          _Z25selective_scan_bwd_kernelI32Selective_Scan_bwd_kernel_traitsILi32ELi16ELb1ELb1ELb1ELb1ELb0EffEEv12SSMParamsBwd,@"STO_CUDA_ENTRY STV_DEFAULT"
_Z25selective_scan_bwd_kernelI32Selective_Scan_bwd_kernel_traitsILi32ELi16ELb1ELb1ELb1ELb1ELb0EffEEv12SSMParamsBwd:
.text._Z25selective_scan_bwd_kernelI32Selective_Scan_bwd_kernel_traitsILi32ELi16ELb1ELb1ELb1ELb1ELb0EffEEv12SSMParamsBwd:
        /* <DEDUP_REMOVED lines=37> */
[----:B------:R-:W-:Y:S01]  /*0250*/  IMAD.HI.U32 R7, R7, R3, R6 ;  /* 0x0000000307077227 */ /* 0x000fe200078e0006 */
[----:B------:R-:W-:Y:S02]  /*0260*/  UIMAD.WIDE.U32 UR6, UR18, UR12, URZ ;  /* 0x0000000c120672a5 */ /* 0x000fe4000f8e00ff */
[----:B------:R-:W4:Y:S03]  /*0270*/  LDC.64 R10, c[0x0][0x4a0] ;  /* 0x00012800ff0a7b82 */ /* 0x000f260000000a00 */
[----:B------:R-:W-:-:S05]  /*0280*/  IMAD.HI.U32 R0, R7, R2, RZ ;  /* 0x0000000207007227 */ /* 0x000fca00078e00ff */
[----:B------:R-:W0:Y:S01]  /*0290*/  LDC.64 R180, c[0x0][0x4a8] ;  /* 0x00012a00ffb47b82 */ /* 0x000e220000000a00 */
[----:B------:R-:W-:Y:S02]  /*02a0*/  IADD3 R3, PT, PT, -R0, RZ, RZ ;  /* 0x000000ff00037210 */ /* 0x000fe40007ffe1ff */
[----:B---3--:R-:W-:-:S03]  /*02b0*/  ISETP.NE.U32.AND P0, PT, R4, RZ, PT ;  /* 0x000000ff0400720c */ /* 0x008fc60003f05070 */
[----:B------:R-:W-:Y:S01]  /*02c0*/  IMAD R2, R9, R3, R2 ;  /* 0x0000000309027224 */ /* 0x000fe200078e0202 */
[----:B------:R-:W-:-:S04]  /*02d0*/  ISETP.NE.AND.EX P0, PT, R5, RZ, PT, P0 ;  /* 0x000000ff0500720c */ /* 0x000fc80003f05300 */
[----:B------:R-:W-:-:S09]  /*02e0*/  ISETP.GT.U32.AND P2, PT, R9, R2, PT ;  /* 0x000000020900720c */ /* 0x000fd20003f44070 */
        /* <DEDUP_REMOVED lines=29> */
[----:B------:R-:W-:Y:S02]  /*04c0*/  MOV R5, UR4 ;  /* 0x0000000400057c02 */ /* 0x000fe40008000f00 */
[----:B------:R-:W-:Y:S01]  /*04d0*/  @!P3 IADD3 R125, PT, PT, -R125, RZ, RZ ;  /* 0x000000ff7d7db210 */ /* 0x000fe20007ffe1ff */
[----:B----4-:R-:W-:Y:S01]  /*04e0*/  UIMAD.WIDE.U32 UR4, UR18, UR6, URZ ;  /* 0x00000006120472a5 */ /* 0x010fe2000f8e00ff */
[C---:B------:R-:W-:Y:S01]  /*04f0*/  IMAD.WIDE.U32 R4, R183.reuse, UR14, R4 ;  /* 0x0000000eb7047c25 */ /* 0x040fe2000f8e0004 */
[----:B------:R-:W-:Y:S02]  /*0500*/  @!P2 LOP3.LUT R125, RZ, R8, RZ, 0x33, !PT ;  /* 0x00000008ff7da212 */ /* 0x000fe400078e33ff */
[----:B------:R-:W-:Y:S01]  /*0510*/  UIMAD UR5, UR18, UR7, UR5 ;  /* 0x00000007120572a4 */ /* 0x000fe2000f8e0205 */
[----:B------:R-:W-:Y:S01]  /*0520*/  IMAD R13, R183, UR15, R5 ;  /* 0x0000000fb70d7c24 */ /* 0x000fe2000f8e0205 */
[----:B------:R-:W-:Y:S01]  /*0530*/  IADD3 R173, P3, PT, R9, R2, RZ ;  /* 0x0000000209ad7210 */ /* 0x000fe20007f7e0ff */
[----:B--2---:R-:W-:Y:S01]  /*0540*/  @P0 IMAD R5, R0, R21, RZ ;  /* 0x0000001500050224 */ /* 0x004fe200078e02ff */
[----:B------:R-:W-:-:S02]  /*0550*/  SHF.R.S32.HI R27, RZ, 0x1f, R125 ;  /* 0x0000001fff1b7819 */ /* 0x000fc4000001147d */
[----:B------:R-:W-:Y:S01]  /*0560*/  CS2R R2, SRZ ;  /* 0x0000000000027805 */ /* 0x000fe2000001ff00 */
[----:B------:R-:W2:Y:S01]  /*0570*/  LDC.64 R20, c[0x0][0x468] ;  /* 0x00011a00ff147b82 */ /* 0x000ea20000000a00 */
[----:B------:R-:W-:Y:S01]  /*0580*/  IADD3 R171, P4, PT, R9, R4, RZ ;  /* 0x0000000409ab7210 */ /* 0x000fe20007f9e0ff */
[----:B-1----:R-:W-:Y:S01]  /*0590*/  @P0 IMAD.WIDE R2, R5, 0x8, R6 ;  /* 0x0000000805020825 */ /* 0x002fe200078e0206 */
[----:B0-----:R-:W-:-:S03]  /*05a0*/  UIMAD.WIDE.U32 UR6, UR18, UR8, URZ ;  /* 0x00000008120672a5 */ /* 0x001fc6000f8e00ff */
[----:B------:R-:W-:Y:S01]  /*05b0*/  IMAD.WIDE.U32 R4, R183, R10, UR4 ;  /* 0x00000004b7047e25 */ /* 0x000fe2000f8e000a */
[----:B------:R-:W-:-:S03]  /*05c0*/  UIMAD.WIDE.U32 UR4, UR18, UR10, URZ ;  /* 0x0000000a120472a5 */ /* 0x000fc6000f8e00ff */
[----:B------:R-:W-:Y:S01]  /*05d0*/  IMAD R0, R27, R16, RZ ;  /* 0x000000101b007224 */ /* 0x000fe200078e02ff */
[----:B------:R-:W-:Y:S02]  /*05e0*/  UIMAD UR7, UR18, UR9, UR7 ;  /* 0x00000009120772a4 */ /* 0x000fe4000f8e0207 */
[----:B------:R-:W-:Y:S01]  /*05f0*/  UIMAD UR5, UR18, UR11, UR5 ;  /* 0x0000000b120572a4 */ /* 0x000fe2000f8e0205 */
[----:B------:R-:W-:Y:S02]  /*0600*/  IMAD R17, R125, R17, R0 ;  /* 0x000000117d117224 */ /* 0x000fe400078e0200 */
[----:B---3--:R-:W-:Y:S01]  /*0610*/  IMAD R0, R27, R18, RZ ;  /* 0x000000121b007224 */ /* 0x008fe200078e02ff */
[----:B------:R-:W-:Y:S01]  /*0620*/  IADD3 R169, P5, PT, R9, R4, RZ ;  /* 0x0000000409a97210 */ /* 0x000fe20007fbe0ff */
[----:B------:R-:W-:Y:S02]  /*0630*/  IMAD R11, R183, R11, R5 ;  /* 0x0000000bb70b7224 */ /* 0x000fe400078e0205 */
[----:B------:R-:W-:-:S04]  /*0640*/  IMAD.WIDE.U32 R4, R125, R16, UR6 ;  /* 0x000000067d047e25 */ /* 0x000fc8000f8e0010 */
[C---:B------:R-:W-:Y:S01]  /*0650*/  IMAD R19, R125.reuse, R19, R0 ;  /* 0x000000137d137224 */ /* 0x040fe200078e0200 */
[----:B------:R-:W-:Y:S01]  /*0660*/  SHF.R.S32.HI R0, RZ, 0x1f, R9 ;  /* 0x0000001fff007819 */ /* 0x000fe20000011409 */
[----:B------:R-:W-:Y:S01]  /*0670*/  IMAD.WIDE.U32 R6, R125, R18, UR4 ;  /* 0x000000047d067e25 */ /* 0x000fe2000f8e0012 */
[----:B------:R-:W-:Y:S02]  /*0680*/  IADD3 R167, P0, PT, R9, R4, RZ ;  /* 0x0000000409a77210 */ /* 0x000fe40007f1e0ff */
[----:B------:R-:W-:Y:S02]  /*0690*/  IADD3 R17, PT, PT, R5, R17, RZ ;  /* 0x0000001105117210 */ /* 0x000fe40007ffe0ff */
[----:B------:R-:W-:Y:S02]  /*06a0*/  IADD3.X R10, PT, PT, R0, R15, RZ, P3, !PT ;  /* 0x0000000f000a7210 */ /* 0x000fe40001ffe4ff */
[----:B------:R-:W-:Y:S02]  /*06b0*/  IADD3 R9, P2, PT, R9, R6, RZ ;  /* 0x0000000609097210 */ /* 0x000fe40007f5e0ff */
[----:B------:R-:W-:-:S02]  /*06c0*/  IADD3 R19, PT, PT, R7, R19, RZ ;  /* 0x0000001307137210 */ /* 0x000fc40007ffe0ff */
[----:B------:R-:W-:Y:S02]  /*06d0*/  LEA R174, P3, R173, R174, 0x2 ;  /* 0x000000aeadae7211 */ /* 0x000fe400078610ff */
[C---:B------:R-:W-:Y:S02]  /*06e0*/  IADD3.X R6, PT, PT, R0.reuse, R11, RZ, P5, !PT ;  /* 0x0000000b00067210 */ /* 0x040fe40002ffe4ff */
[C---:B------:R-:W-:Y:S02]  /*06f0*/  IADD3.X R8, PT, PT, R0.reuse, R13, RZ, P4, !PT ;  /* 0x0000000d00087210 */ /* 0x040fe400027fe4ff */
[C---:B------:R-:W-:Y:S01]  /*0700*/  IADD3.X R4, PT, PT, R0.reuse, R17, RZ, P0, !PT ;  /* 0x0000001100047210 */ /* 0x040fe200007fe4ff */
[----:B------:R-:W-:Y:S01]  /*0710*/  IMAD.WIDE.U32 R116, R183, R180, RZ ;  /* 0x000000b4b7747225 */ /* 0x000fe200078e00ff */
[----:B------:R-:W-:Y:S02]  /*0720*/  IADD3.X R0, PT, PT, R0, R19, RZ, P2, !PT ;  /* 0x0000001300007210 */ /* 0x000fe400017fe4ff */
[----:B------:R-:W-:-:S02]  /*0730*/  LEA.HI.X R173, R173, R175, R10, 0x2, P3 ;  /* 0x000000afadad7211 */ /* 0x000fc400018f140a */
[----:B--2---:R-:W-:Y:S02]  /*0740*/  LEA R172, P4, R171, R20, 0x2 ;  /* 0x00000014abac7211 */ /* 0x004fe400078810ff */
[----:B------:R-:W-:Y:S02]  /*0750*/  LEA R170, P0, R169, R22, 0x2 ;  /* 0x00000016a9aa7211 */ /* 0x000fe400078010ff */
[----:B------:R-:W-:Y:S02]  /*0760*/  LEA R168, P2, R167, R24, 0x2 ;  /* 0x00000018a7a87211 */ /* 0x000fe400078410ff */
[----:B------:R-:W-:Y:S01]  /*0770*/  LEA R166, P3, R9, R164, 0x2 ;  /* 0x000000a409a67211 */ /* 0x000fe200078610ff */
[----:B------:R-:W-:Y:S01]  /*0780*/  IMAD R181, R183, R181, R117 ;  /* 0x000000b5b7b57224 */ /* 0x000fe200078e0275 */
[----:B------:R-:W-:Y:S02]  /*0790*/  LEA.HI.X R171, R171, R21, R8, 0x2, P4 ;  /* 0x00000015abab7211 */ /* 0x000fe400020f1408 */
        /* <DEDUP_REMOVED lines=21> */
[----:B------:R-:W-:-:S02]  /*08f0*/  SHF.L.U32 R0, R118, 0x2, RZ ;  /* 0x0000000276007819 */ /* 0x000fc400000006ff */
        /* <DEDUP_REMOVED lines=44> */
[----:B-1----:R-:W-:Y:S02]  /*0bc0*/  MOV R164, UR6 ;  /* 0x0000000600a47c02 */ /* 0x002fe40008000f00 */
[----:B------:R-:W-:Y:S02]  /*0bd0*/  LOP3.LUT R205, R118, 0x1f, RZ, 0xc0, !PT ;  /* 0x0000001f76cd7812 */ /* 0x000fe400078ec0ff */
        /* <DEDUP_REMOVED lines=19> */
[----:B------:R-:W-:-:S02]  /*0d10*/  IADD3 R144, PT, PT, R123, R37, RZ ;  /* 0x000000257b907210 */ /* 0x000fc40007ffe0ff */
[----:B------:R-:W-:-:S07]  /*0d20*/  IADD3 R143, PT, PT, R125, R143, RZ ;  /* 0x0000008f7d8f7210 */ /* 0x000fce0007ffe0ff */
.L_x_8322:
        /* <DEDUP_REMOVED lines=34> */
[----:B------:R-:W-:Y:S01]  /*0f50*/  STS.128 [R141+0x600], R32 ;  /* 0x000600208d007388 */ /* 0x000fe20000000c00 */
        /* <DEDUP_REMOVED lines=67> */
.L_x_8252:
[----:B------:R-:W-:Y:S05]  /*1390*/  BSYNC.RECONVERGENT B0 ;  /* 0x0000000000007941 */ /* 0x000fea0003800200 */
.L_x_8251:
        /* <DEDUP_REMOVED lines=34> */
.L_x_8254:
[----:B------:R-:W-:Y:S05]  /*15c0*/  BSYNC.RECONVERGENT B0 ;  /* 0x0000000000007941 */ /* 0x000fea0003800200 */
.L_x_8253:
        /* <DEDUP_REMOVED lines=34> */
.L_x_8256:
[----:B------:R-:W-:Y:S05]  /*17f0*/  BSYNC.RECONVERGENT B0 ;  /* 0x0000000000007941 */ /* 0x000fea0003800200 */
.L_x_8255:
        /* <DEDUP_REMOVED lines=34> */
.L_x_8258:
[----:B------:R-:W-:Y:S05]  /*1a20*/  BSYNC.RECONVERGENT B0 ;  /* 0x0000000000007941 */ /* 0x000fea0003800200 */
.L_x_8257:
        /* <DEDUP_REMOVED lines=34> */
.L_x_8260:
[----:B------:R-:W-:Y:S05]  /*1c50*/  BSYNC.RECONVERGENT B0 ;  /* 0x0000000000007941 */ /* 0x000fea0003800200 */
.L_x_8259:
        /* <DEDUP_REMOVED lines=37> */
.L_x_8262:
[----:B------:R-:W-:Y:S05]  /*1eb0*/  BSYNC.RECONVERGENT B0 ;  /* 0x0000000000007941 */ /* 0x000fea0003800200 */
.L_x_8261:
        /* <DEDUP_REMOVED lines=39> */
.L_x_8264:
[----:B------:R-:W-:Y:S05]  /*2130*/  BSYNC.RECONVERGENT B0 ;  /* 0x0000000000007941 */ /* 0x000fea0003800200 */
.L_x_8263:
        /* <DEDUP_REMOVED lines=38> */
.L_x_8266:
[----:B------:R-:W-:Y:S05]  /*23a0*/  BSYNC.RECONVERGENT B0 ;  /* 0x0000000000007941 */ /* 0x000fea0003800200 */
.L_x_8265:
        /* <DEDUP_REMOVED lines=38> */
.L_x_8268:
[----:B------:R-:W-:Y:S05]  /*2610*/  BSYNC.RECONVERGENT B0 ;  /* 0x0000000000007941 */ /* 0x000fea0003800200 */
.L_x_8267:
        /* <DEDUP_REMOVED lines=38> */
.L_x_8270:
[----:B------:R-:W-:Y:S05]  /*2880*/  BSYNC.RECONVERGENT B0 ;  /* 0x0000000000007941 */ /* 0x000fea0003800200 */
.L_x_8269:
        /* <DEDUP_REMOVED lines=38> */
.L_x_8272:
[----:B------:R-:W-:Y:S05]  /*2af0*/  BSYNC.RECONVERGENT B0 ;  /* 0x0000000000007941 */ /* 0x000fea0003800200 */
.L_x_8271:
        /* <DEDUP_REMOVED lines=32> */
.L_x_8274:
[----:B------:R-:W-:Y:S05]  /*2d00*/  BSYNC.RECONVERGENT B0 ;  /* 0x0000000000007941 */ /* 0x000fea0003800200 */
.L_x_8273:
        /* <DEDUP_REMOVED lines=32> */
.L_x_8276:
[----:B------:R-:W-:Y:S05]  /*2f10*/  BSYNC.RECONVERGENT B0 ;  /* 0x0000000000007941 */ /* 0x000fea0003800200 */
.L_x_8275:
        /* <DEDUP_REMOVED lines=32> */
.L_x_8278:
[----:B------:R-:W-:Y:S05]  /*3120*/  BSYNC.RECONVERGENT B0 ;  /* 0x0000000000007941 */ /* 0x000fea0003800200 */
.L_x_8277:
        /* <DEDUP_REMOVED lines=32> */
.L_x_8280:
[----:B------:R-:W-:Y:S05]  /*3330*/  BSYNC.RECONVERGENT B0 ;  /* 0x0000000000007941 */ /* 0x000fea0003800200 */
.L_x_8279:
        /* <DEDUP_REMOVED lines=32> */
.L_x_8282:
[----:B------:R-:W-:Y:S05]  /*3540*/  BSYNC.RECONVERGENT B0 ;  /* 0x0000000000007941 */ /* 0x000fea0003800200 */
.L_x_8281:
        /* <DEDUP_REMOVED lines=25> */
[----:B------:R-:W-:Y:S01]  /*36e0*/  SHF.L.U32 R69, R0, 0x9, RZ ;  /* 0x0000000900457819 */ /* 0x000fe200000006ff */
[----:B------:R-:W-:Y:S01]  /*36f0*/  HFMA2 R39, -RZ, RZ, 0, 0 ;  /* 0x00000000ff277431 */ /* 0x000fe200000001ff */
[----:B------:R-:W-:Y:S01]  /*3700*/  ISETP.NE.AND P0, PT, R164, 0x1, PT ;  /* 0x00000001a400780c */ /* 0x000fe20003f05270 */
[----:B------:R-:W1:Y:S01]  /*3710*/  LDCU UR12, c[0x0][0x394] ;  /* 0x00007280ff0c77ac */ /* 0x000e620008000800 */
[----:B------:R-:W-:Y:S02]  /*3720*/  SHF.L.U32 R202, R0, 0x8, RZ ;  /* 0x0000000800ca7819 */ /* 0x000fe400000006ff */
[C---:B------:R-:W-:Y:S01]  /*3730*/  IADD3 R136, P1, PT, R69.reuse, R122, RZ ;  /* 0x0000007a45887210 */ /* 0x040fe20007f3e0ff */
[----:B------:R-:W2:Y:S01]  /*3740*/  LDC.64 R128, c[0x0][0x440] ;  /* 0x00011000ff807b82 */ /* 0x000ea20000000a00 */
[----:B------:R-:W-:Y:S01]  /*3750*/  IADD3 R138, P2, PT, R69, R124, RZ ;  /* 0x0000007c458a7210 */ /* 0x000fe20007f5e0ff */
[----:B------:R-:W3:Y:S01]  /*3760*/  LDCU UR13, c[0x0][0x38c] ;  /* 0x00007180ff0d77ac */ /* 0x000ee20008000800 */
[----:B------:R-:W-:-:S02]  /*3770*/  ISETP.EQ.AND P0, PT, R118, RZ, P0 ;  /* 0x000000ff7600720c */ /* 0x000fc40000702270 */
[----:B------:R-:W-:Y:S01]  /*3780*/  LOP3.LUT R202, R202, 0x100, RZ, 0xc0, !PT ;  /* 0x00000100caca7812 */ /* 0x000fe200078ec0ff */
[----:B------:R-:W4:Y:S01]  /*3790*/  LDCU UR7, c[0x0][0x388] ;  /* 0x00007100ff0777ac */ /* 0x000f220008000800 */
[----:B------:R-:W-:Y:S01]  /*37a0*/  IADD3 R200, PT, PT, R69, R118, RZ ;  /* 0x0000007645c87210 */ /* 0x000fe20007ffe0ff */
[----:B------:R-:W0:Y:S01]  /*37b0*/  LDC.64 R130, c[0x0][0x3a8] ;  /* 0x0000ea00ff827b82 */ /* 0x000e220000000a00 */
[----:B------:R-:W-:Y:S01]  /*37c0*/  IADD3.X R137, PT, PT, RZ, R144, RZ, P1, !PT ;  /* 0x00000090ff897210 */ /* 0x000fe20000ffe4ff */
[----:B------:R-:W0:Y:S01]  /*37d0*/  LDCU.64 UR8, c[0x0][0x538] ;  /* 0x0000a700ff0877ac */ /* 0x000e220008000a00 */
[----:B------:R-:W-:Y:S01]  /*37e0*/  IADD3.X R139, PT, PT, RZ, R143, RZ, P2, !PT ;  /* 0x0000008fff8b7210 */ /* 0x000fe200017fe4ff */
[----:B------:R-:W0:Y:S04]  /*37f0*/  LDCU.64 UR10, c[0x0][0x540] ;  /* 0x0000a800ff0a77ac */ /* 0x000e280008000a00 */
[----:B------:R-:W0:Y:S01]  /*3800*/  LDC.64 R188, c[0x0][0x3e0] ;  /* 0x0000f800ffbc7b82 */ /* 0x000e220000000a00 */
[----:B------:R-:W-:-:S07]  /*3810*/  UMOV UR4, URZ ;  /* 0x000000ff00047c82 */ /* 0x000fce0008000000 */
[----:B------:R-:W0:Y:S08]  /*3820*/  LDC.64 R132, c[0x0][0x4d0] ;  /* 0x00013400ff847b82 */ /* 0x000e300000000a00 */
[----:B-1-34-:R-:W0:Y:S02]  /*3830*/  LDC.64 R134, c[0x0][0x4f0] ;  /* 0x00013c00ff867b82 */ /* 0x01ae240000000a00 */
.L_x_8321:
        /* <DEDUP_REMOVED lines=8> */
[----:B------:R0:W5:Y:S01]  /*38c0*/  LDG.E.128 R100, desc[UR16][R68.64+0x600] ;  /* 0x0006001044647981 */ /* 0x000162000c1e1d00 */
[----:B------:R-:W-:Y:S01]  /*38d0*/  IMAD.WIDE.U32 R84, R188, UR4, RZ ;  /* 0x00000004bc547c25 */ /* 0x000fe2000f8e00ff */
[----:B0-----:R-:W-:-:S02]  /*38e0*/  MOV R68, R120 ;  /* 0x0000007800447202 */ /* 0x001fc40000000f00 */
[----:B------:R-:W-:-:S03]  /*38f0*/  MOV R69, R175 ;  /* 0x000000af00457202 */ /* 0x000fc60000000f00 */
        /* <DEDUP_REMOVED lines=18> */
[----:B------:R-:W0:Y:S04]  /*3a20*/  LDS.128 R68, [R140] ;  /* 0x000000008c447984 */ /* 0x000e280000000c00 */
[----:B-1----:R-:W1:Y:S04]  /*3a30*/  LDS.128 R72, [R140+0x10] ;  /* 0x000010008c487984 */ /* 0x002e680000000c00 */
[----:B------:R-:W-:Y:S04]  /*3a40*/  LDS.128 R76, [R140+0x20] ;  /* 0x000020008c4c7984 */ /* 0x000fe80000000c00 */
[----:B------:R-:W-:Y:S01]  /*3a50*/  LDS.128 R80, [R140+0x30] ;  /* 0x000030008c507984 */ /* 0x000fe20000000c00 */
[----:B------:R-:W0:Y:S01]  /*3a60*/  S2UR UR6, SR_CgaCtaId ;  /* 0x00000000000679c3 */ /* 0x000e220000008800 */
[----:B--2---:R-:W-:Y:S01]  /*3a70*/  FMUL.FTZ R206, R198, 1.4426950216293334961 ;  /* 0x3fb8aa3bc6ce7820 */ /* 0x004fe20000410000 */
[----:B------:R-:W-:Y:S01]  /*3a80*/  ISETP.NE.AND P2, PT, R118, RZ, PT ;  /* 0x000000ff7600720c */ /* 0x000fe20003f45270 */
[----:B------:R-:W-:-:S02]  /*3a90*/  UMOV UR5, 0x400 ;  /* 0x0000040000057882 */ /* 0x000fc40000000000 */
[C---:B------:R-:W-:Y:S01]  /*3aa0*/  FMUL.FTZ R0, R206.reuse, R180 ;  /* 0x000000b4ce007220 */ /* 0x040fe20000410000 */
[C---:B------:R-:W-:Y:S01]  /*3ab0*/  FMUL.FTZ R218, R206.reuse, R190 ;  /* 0x000000beceda7220 */ /* 0x040fe20000410000 */
        /* <DEDUP_REMOVED lines=14> */
[----:B-1----:R-:W-:Y:S01]  /*3ba0*/  FMUL.FTZ R229, R72, R229 ;  /* 0x000000e548e57220 */ /* 0x002fe20000410000 */
[----:B---3--:R0:W-:Y:S04]  /*3bb0*/  STS.128 [R141+0x840], R84 ;  /* 0x000840548d007388 */ /* 0x0081e80000000c00 */
[----:B----4-:R-:W-:Y:S04]  /*3bc0*/  STS.128 [R141+0xa40], R88 ;  /* 0x000a40588d007388 */ /* 0x010fe80000000c00 */
[----:B-----5:R-:W-:Y:S04]  /*3bd0*/  STS.128 [R141+0xc40], R92 ;  /* 0x000c405c8d007388 */ /* 0x020fe80000000c00 */
[----:B------:R1:W-:Y:S01]  /*3be0*/  STS.128 [R141+0xe40], R96 ;  /* 0x000e40608d007388 */ /* 0x0003e20000000c00 */
[----:B------:R-:W-:-:S03]  /*3bf0*/  NOP ;  /* 0x0000000000007918 */ /* 0x000fc60000000000 */
[----:B------:R-:W2:Y:S04]  /*3c00*/  LDS.128 R100, [R140+0x840] ;  /* 0x000840008c647984 */ /* 0x000ea80000000c00 */
[----:B------:R-:W3:Y:S04]  /*3c10*/  LDS.128 R104, [R140+0x850] ;  /* 0x000850008c687984 */ /* 0x000ee80000000c00 */
[----:B------:R-:W4:Y:S04]  /*3c20*/  LDS.128 R108, [R140+0x860] ;  /* 0x000860008c6c7984 */ /* 0x000f280000000c00 */
[----:B------:R-:W5:Y:S01]  /*3c30*/  LDS.128 R112, [R140+0x870] ;  /* 0x000870008c707984 */ /* 0x000f620000000c00 */
[C---:B0-----:R-:W-:Y:S01]  /*3c40*/  FMUL.FTZ R86, R206.reuse, R185 ;  /* 0x000000b9ce567220 */ /* 0x041fe20000410000 */
[C---:B-1----:R-:W-:Y:S01]  /*3c50*/  FMUL.FTZ R97, R206.reuse, R191 ;  /* 0x000000bfce617220 */ /* 0x042fe20000410000 */
[C---:B------:R-:W-:Y:S01]  /*3c60*/  FMUL.FTZ R96, R206.reuse, R182 ;  /* 0x000000b6ce607220 */ /* 0x040fe20000410000 */
[C---:B------:R-:W-:Y:S01]  /*3c70*/  FMUL.FTZ R94, R206.reuse, R193 ;  /* 0x000000c1ce5e7220 */ /* 0x040fe20000410000 */
[C---:B------:R-:W-:Y:S01]  /*3c80*/  FMUL.FTZ R98, R206.reuse, R184 ;  /* 0x000000b8ce627220 */ /* 0x040fe20000410000 */
[----:B------:R-:W-:Y:S01]  /*3c90*/  FMUL.FTZ R99, R206, R195 ;  /* 0x000000c3ce637220 */ /* 0x000fe20000410000 */
[----:B------:R-:W0:Y:S01]  /*3ca0*/  MUFU.EX2 R86, R86 ;  /* 0x0000005600567308 */ /* 0x000e220000000800 */
[----:B------:R-:W-:-:S02]  /*3cb0*/  IADD3 R84, PT, PT, R202, UR4, RZ ;  /* 0x00000004ca547c10 */ /* 0x000fc4000fffe0ff */
[----:B------:R-:W-:Y:S01]  /*3cc0*/  @P2 IADD3 R84, PT, PT, R118, 0x200, RZ ;  /* 0x0000020076542810 */ /* 0x000fe20007ffe0ff */
[----:B------:R-:W1:Y:S04]  /*3cd0*/  MUFU.EX2 R97, R97 ;  /* 0x0000006100617308 */ /* 0x000e680000000800 */
[----:B------:R-:W0:Y:S01]  /*3ce0*/  MUFU.EX2 R96, R96 ;  /* 0x0000006000607308 */ /* 0x000e220000000800 */
[----:B------:R-:W-:-:S03]  /*3cf0*/  LEA R85, R84, UR5, 0x2 ;  /* 0x0000000554557c11 */ /* 0x000fc6000f8e10ff */
[----:B------:R-:W0:Y:S01]  /*3d00*/  MUFU.EX2 R94, R94 ;  /* 0x0000005e005e7308 */ /* 0x000e220000000800 */
[----:B--2---:R-:W-:Y:S01]  /*3d10*/  FMUL.FTZ R95, R20, R100 ;  /* 0x00000064145f7220 */ /* 0x004fe20000410000 */
[----:B------:R-:W-:Y:S01]  /*3d20*/  FMUL.FTZ R87, R22, R102 ;  /* 0x0000006616577220 */ /* 0x000fe20000410000 */
[----:B------:R-:W-:Y:S01]  /*3d30*/  FMUL.FTZ R225, R23, R103 ;  /* 0x0000006717e17220 */ /* 0x000fe20000410000 */
[----:B------:R-:W-:Y:S01]  /*3d40*/  FMUL.FTZ R100, R206, R192 ;  /* 0x000000c0ce647220 */ /* 0x000fe20000410000 */
[----:B---3--:R-:W-:Y:S01]  /*3d50*/  FMUL.FTZ R89, R26, R106 ;  /* 0x0000006a1a597220 */ /* 0x008fe20000410000 */
[C---:B------:R-:W-:Y:S01]  /*3d60*/  FMUL.FTZ R102, R206.reuse, R199 ;  /* 0x000000c7ce667220 */ /* 0x040fe20000410000 */
[C---:B------:R-:W-:Y:S01]  /*3d70*/  FMUL.FTZ R103, R206.reuse, R201 ;  /* 0x000000c9ce677220 */ /* 0x040fe20000410000 */
[----:B------:R-:W-:Y:S01]  /*3d80*/  FMUL.FTZ R106, R206, R204 ;  /* 0x000000ccce6a7220 */ /* 0x000fe20000410000 */
[----:B----4-:R-:W-:Y:S01]  /*3d90*/  FMUL.FTZ R208, R30, R110 ;  /* 0x0000006e1ed07220 */ /* 0x010fe20000410000 */
[----:B------:R-:W-:Y:S01]  /*3da0*/  FMUL.FTZ R212, R31, R111 ;  /* 0x0000006f1fd47220 */ /* 0x000fe20000410000 */
[C---:B------:R-:W-:Y:S01]  /*3db0*/  FMUL.FTZ R111, R206.reuse, R196 ;  /* 0x000000c4ce6f7220 */ /* 0x040fe20000410000 */
[C---:B------:R-:W-:Y:S01]  /*3dc0*/  FMUL.FTZ R110, R206.reuse, R203 ;  /* 0x000000cbce6e7220 */ /* 0x040fe20000410000 */
[----:B-----5:R-:W-:Y:S01]  /*3dd0*/  FMUL.FTZ R209, R33, R113 ;  /* 0x0000007121d17220 */ /* 0x020fe20000410000 */
[----:B------:R-:W-:Y:S01]  /*3de0*/  FMUL.FTZ R113, R206, R194 ;  /* 0x000000c2ce717220 */ /* 0x000fe20000410000 */
        /* <DEDUP_REMOVED lines=8> */
[----:B------:R-:W1:Y:S01]  /*3e70*/  MUFU.EX2 R106, R106 ;  /* 0x0000006a006a7308 */ /* 0x000e620000000800 */
        /* <DEDUP_REMOVED lines=10> */
[----:B0-----:R0:W-:Y:S01]  /*3f20*/  STS [R85+0x2338], R86 ;  /* 0x0023385655007388 */ /* 0x0011e20000000800 */
        /* <DEDUP_REMOVED lines=24> */
[----:B-1234-:R-:W-:Y:S05]  /*40b0*/  @P1 BRA `(.L_x_8285) ;  /* 0x0000000000241947 */ /* 0x01efea0003800000 */
        /* <DEDUP_REMOVED lines=9> */
.L_x_8285:
[----:B------:R-:W-:-:S06]  /*4150*/  LEA R210, R118, UR5, 0x2 ;  /* 0x0000000576d27c11 */ /* 0x000fcc000f8e10ff */
[----:B------:R-:W0:Y:S02]  /*4160*/  LDS R210, [R210+0x2b3c] ;  /* 0x002b3c00d2d27984 */ /* 0x000e240000000800 */
.L_x_8286:
[----:B------:R-:W-:Y:S05]  /*4170*/  BSYNC.RECONVERGENT B0 ;  /* 0x0000000000007941 */ /* 0x000fea0003800200 */
.L_x_8284:
[----:B------:R-:W3:Y:S01]  /*4180*/  @P0 LDC R85, c[0x0][0x38c] ;  /* 0x0000e300ff550b82 */ /* 0x000ee20000000800 */
[----:B-1----:R-:W-:Y:S02]  /*4190*/  @P0 IADD3 R84, PT, PT, R164, -0x2, RZ ;  /* 0xfffffffea4540810 */ /* 0x002fe40007ffe0ff */
[----:B------:R-:W-:-:S03]  /*41a0*/  MOV R221, RZ ;  /* 0x000000ff00dd7202 */ /* 0x000fc60000000f00 */
[----:B---3--:R-:W-:-:S04]  /*41b0*/  @P0 IMAD R85, R84, R85, UR4 ;  /* 0x0000000454550e24 */ /* 0x008fc8000f8e0255 */
[----:B------:R-:W-:-:S05]  /*41c0*/  @P0 IMAD.WIDE R84, R85, 0x8, R2 ;  /* 0x0000000855540825 */ /* 0x000fca00078e0202 */
[----:B------:R1:W3:Y:S01]  /*41d0*/  @P0 LDG.E R221, desc[UR16][R84.64+0x4] ;  /* 0x0000041054dd0981 */ /* 0x0002e2000c1e1900 */
[C---:B0-2---:R-:W-:Y:S01]  /*41e0*/  FMUL.FTZ R93, R106.reuse, R210 ;  /* 0x000000d26a5d7220 */ /* 0x045fe20000410000 */
        /* <DEDUP_REMOVED lines=15> */
[C---:B------:R-:W-:Y:S01]  /*42e0*/  FMUL.FTZ R93, R102.reuse, R93 ;  /* 0x0000005d665d7220 */ /* 0x040fe20000410000 */
[----:B------:R-:W-:-:S03]  /*42f0*/  FFMA.FTZ R92, R102, R92, R213 ;  /* 0x0000005c665c7223 */ /* 0x000fc600000100d5 */
[C---:B-1----:R-:W-:Y:S01]  /*4300*/  FMUL.FTZ R84, R100.reuse, R93 ;  /* 0x0000005d64547220 */ /* 0x042fe20000410000 */
[----:B------:R-:W-:-:S03]  /*4310*/  FFMA.FTZ R92, R100, R92, R91 ;  /* 0x0000005c645c7223 */ /* 0x000fc6000001005b */
[C---:B------:R-:W-:Y:S01]  /*4320*/  FMUL.FTZ R85, R207.reuse, R84 ;  /* 0x00000054cf557220 */ /* 0x040fe20000410000 */
[----:B------:R-:W-:-:S03]  /*4330*/  FFMA.FTZ R92, R207, R92, R90 ;  /* 0x0000005ccf5c7223 */ /* 0x000fc6000001005a */
[C---:B------:R-:W-:Y:S01]  /*4340*/  FMUL.FTZ R84, R218.reuse, R85 ;  /* 0x00000055da547220 */ /* 0x040fe20000410000 */
[----:B------:R-:W-:-:S03]  /*4350*/  FFMA.FTZ R92, R218, R92, R89 ;  /* 0x0000005cda5c7223 */ /* 0x000fc60000010059 */
[----:B------:R-:W-:Y:S01]  /*4360*/  FMUL.FTZ R85, R99, R84 ;  /* 0x0000005463557220 */ /* 0x000fe20000410000 */
[----:B------:R-:W-:Y:S01]  /*4370*/  FFMA.FTZ R84, R233, R0, R224 ;  /* 0x00000000e9547223 */ /* 0x000fe200000100e0 */
[----:B------:R-:W-:Y:S02]  /*4380*/  FFMA.FTZ R92, R99, R92, R88 ;  /* 0x0000005c635c7223 */ /* 0x000fe40000010058 */
[C---:B------:R-:W-:Y:S01]  /*4390*/  FMUL.FTZ R85, R98.reuse, R85 ;  /* 0x0000005562557220 */ /* 0x040fe20000410000 */
[----:B------:R-:W-:Y:S01]  /*43a0*/  FFMA.FTZ R84, R97, R84, R222 ;  /* 0x0000005461547223 */ /* 0x000fe200000100de */
[----:B------:R-:W-:Y:S02]  /*43b0*/  FFMA.FTZ R92, R98, R92, R223 ;  /* 0x0000005c625c7223 */ /* 0x000fe400000100df */
[----:B------:R-:W-:Y:S01]  /*43c0*/  FMUL.FTZ R85, R94, R85 ;  /* 0x000000555e557220 */ /* 0x000fe20000410000 */
[----:B------:R-:W-:Y:S01]  /*43d0*/  FFMA.FTZ R84, R96, R84, R231 ;  /* 0x0000005460547223 */ /* 0x000fe200000100e7 */
[----:B------:R-:W-:-:S02]  /*43e0*/  FFMA.FTZ R92, R94, R92, R225 ;  /* 0x0000005c5e5c7223 */ /* 0x000fc400000100e1 */
[----:B------:R-:W-:Y:S01]  /*43f0*/  FMUL.FTZ R216, R96, R85 ;  /* 0x0000005560d87220 */ /* 0x000fe20000410000 */
        /* <DEDUP_REMOVED lines=12> */
[----:B------:R0:W1:Y:S01]  /*44c0*/  SHFL.DOWN PT, R216, R215, 0x1, 0x1f ;  /* 0x08201f00d7d87f89 */ /* 0x00006200000e0000 */
        /* <DEDUP_REMOVED lines=9> */
[----:B------:R-:W-:Y:S01]  /*4560*/  FFMA.FTZ R211, R103, R211, R112 ;  /* 0x000000d367d37223 */ /* 0x000fe20000010070 */
[----:B------:R-:W-:Y:S01]  /*4570*/  FMUL.FTZ R92, R218, R93 ;  /* 0x0000005dda5c7220 */ /* 0x000fe20000410000 */
[----:B0-----:R-:W-:Y:S02]  /*4580*/  @P1 FMUL.FTZ R215, R235, R84 ;  /* 0x00000054ebd71220 */ /* 0x001fe40000410000 */
[----:B------:R-:W-:Y:S01]  /*4590*/  FFMA.FTZ R211, R111, R211, R114 ;  /* 0x000000d36fd37223 */ /* 0x000fe20000010072 */
[----:B------:R-:W-:Y:S01]  /*45a0*/  FMUL.FTZ R93, R207, R92 ;  /* 0x0000005ccf5d7220 */ /* 0x000fe20000410000 */
[----:B-1----:R-:W-:Y:S01]  /*45b0*/  @P1 FFMA.FTZ R85, R84, R216, R85 ;  /* 0x000000d854551223 */ /* 0x002fe20000010055 */
[----:B------:R-:W-:Y:S01]  /*45c0*/  @P1 MOV R84, R215 ;  /* 0x000000d700541202 */ /* 0x000fe20000000f00 */
[----:B------:R-:W-:Y:S01]  /*45d0*/  FFMA.FTZ R211, R110, R211, R107 ;  /* 0x000000d36ed37223 */ /* 0x000fe2000001006b */
[----:B------:R-:W-:Y:S01]  /*45e0*/  FMUL.FTZ R93, R100, R93 ;  /* 0x0000005d645d7220 */ /* 0x000fe20000410000 */
[----:B------:R-:W-:Y:S01]  /*45f0*/  ISETP.GT.U32.AND P1, PT, R205, 0x1d, PT ;  /* 0x0000001dcd00780c */ /* 0x000fe20003f24070 */
[----:B------:R-:W0:Y:S01]  /*4600*/  SHFL.DOWN PT, R216, R85, 0x2, 0x1f ;  /* 0x08401f0055d87f89 */ /* 0x000e2200000e0000 */
[----:B------:R-:W-:Y:S01]  /*4610*/  FFMA.FTZ R211, R106, R211, R105 ;  /* 0x000000d36ad37223 */ /* 0x000fe20000010069 */
[----:B------:R-:W-:-:S02]  /*4620*/  FMUL.FTZ R92, R102, R93 ;  /* 0x0000005d665c7220 */ /* 0x000fc40000410000 */
[----:B------:R-:W1:Y:S02]  /*4630*/  SHFL.DOWN PT, R235, R84, 0x2, 0x1f ;  /* 0x08401f0054eb7f89 */ /* 0x000e6400000e0000 */
[----:B------:R-:W-:Y:S02]  /*4640*/  FMUL.FTZ R92, R113, R92 ;  /* 0x0000005c715c7220 */ /* 0x000fe40000410000 */
[----:B------:R-:W2:Y:S02]  /*4650*/  SHFL.UP PT, R215, R211, 0x1, RZ ;  /* 0x04200000d3d77989 */ /* 0x000ea400000e00ff */
[----:B------:R-:W-:-:S04]  /*4660*/  FMUL.FTZ R92, R103, R92 ;  /* 0x0000005c675c7220 */ /* 0x000fc80000410000 */
[----:B------:R-:W-:-:S04]  /*4670*/  FMUL.FTZ R93, R111, R92 ;  /* 0x0000005c6f5d7220 */ /* 0x000fc80000410000 */
[----:B------:R-:W-:-:S04]  /*4680*/  FMUL.FTZ R93, R110, R93 ;  /* 0x0000005d6e5d7220 */ /* 0x000fc80000410000 */
[----:B------:R-:W-:Y:S01]  /*4690*/  FMUL.FTZ R226, R106, R93 ;  /* 0x0000005d6ae27220 */ /* 0x000fe20000410000 */
[----:B0-----:R-:W-:-:S04]  /*46a0*/  @!P1 FFMA.FTZ R85, R84, R216, R85 ;  /* 0x000000d854559223 */ /* 0x001fc80000010055 */
[----:B------:R-:W0:Y:S01]  /*46b0*/  SHFL.UP PT, R93, R226, 0x1, RZ ;  /* 0x04200000e25d7989 */ /* 0x000e2200000e00ff */
[----:B-1----:R-:W-:-:S03]  /*46c0*/  @!P1 FMUL.FTZ R92, R84, R235 ;  /* 0x000000eb545c9220 */ /* 0x002fc60000410000 */
[----:B------:R-:W1:Y:S02]  /*46d0*/  SHFL.DOWN PT, R216, R85, 0x4, 0x1f ;  /* 0x08801f0055d87f89 */ /* 0x000e6400000e0000 */
[----:B------:R-:W-:Y:S01]  /*46e0*/  @!P1 MOV R84, R92 ;  /* 0x0000005c00549202 */ /* 0x000fe20000000f00 */
[----:B--2---:R-:W-:Y:S01]  /*46f0*/  FFMA.FTZ R92, R226, R215, R211 ;  /* 0x000000d7e25c7223 */ /* 0x004fe200000100d3 */
[----:B------:R-:W-:-:S03]  /*4700*/  ISETP.GE.AND P1, PT, R142, 0x1, PT ;  /* 0x000000018e00780c */ /* 0x000fc60003f26270 */
[----:B------:R-:W2:Y:S01]  /*4710*/  SHFL.DOWN PT, R215, R84, 0x4, 0x1f ;  /* 0x08801f0054d77f89 */ /* 0x000ea200000e0000 */
[----:B------:R-:W-:-:S05]  /*4720*/  FSEL R211, R211, R92, !P1 ;  /* 0x0000005cd3d37208 */ /* 0x000fca0004800000 */
[----:B------:R-:W4:Y:S04]  /*4730*/  SHFL.UP PT, R92, R211, 0x2, RZ ;  /* 0x04400000d35c7989 */ /* 0x000f2800000e00ff */
[----:B0-----:R-:W-:Y:S01]  /*4740*/  @P1 FMUL.FTZ R226, R226, R93 ;  /* 0x0000005de2e21220 */ /* 0x001fe20000410000 */
[----:B------:R-:W-:Y:S01]  /*4750*/  ISETP.GE.AND P1, PT, R164, UR12, PT ;  /* 0x0000000ca4007c0c */ /* 0x000fe2000bf26270 */
[----:B-1----:R-:W-:-:S03]  /*4760*/  @!P3 FFMA.FTZ R85, R84, R216, R85 ;  /* 0x000000d85455b223 */ /* 0x002fc60000010055 */
[----:B------:R-:W0:Y:S01]  /*4770*/  SHFL.UP PT, R93, R226, 0x2, RZ ;  /* 0x04400000e25d7989 */ /* 0x000e2200000e00ff */
[----:B------:R-:W-:-:S03]  /*4780*/  ISETP.NE.OR P1, PT, R118, RZ, P1 ;  /* 0x000000ff7600720c */ /* 0x000fc60000f25670 */
[----:B------:R-:W1:Y:S01]  /*4790*/  SHFL.DOWN PT, R230, R85, 0x8, 0x1f ;  /* 0x09001f0055e67f89 */ /* 0x000e6200000e0000 */
[----:B--2---:R-:W-:-:S05]  /*47a0*/  @!P3 FMUL.FTZ R215, R84, R215 ;  /* 0x000000d754d7b220 */ /* 0x004fca0000410000 */
[----:B------:R-:W-:Y:S01]  /*47b0*/  @!P3 MOV R84, R215 ;  /* 0x000000d70054b202 */ /* 0x000fe20000000f00 */
[----:B----4-:R-:W-:Y:S01]  /*47c0*/  FFMA.FTZ R92, R226, R92, R211 ;  /* 0x0000005ce25c7223 */ /* 0x010fe200000100d3 */
[----:B------:R-:W-:-:S03]  /*47d0*/  ISETP.GE.AND P3, PT, R142, 0x2, PT ;  /* 0x000000028e00780c */ /* 0x000fc60003f66270 */
[----:B------:R-:W2:Y:S01]  /*47e0*/  SHFL.DOWN PT, R235, R84, 0x8, 0x1f ;  /* 0x09001f0054eb7f89 */ /* 0x000ea200000e0000 */
[----:B------:R-:W-:Y:S01]  /*47f0*/  FSEL R215, R211, R92, !P3 ;  /* 0x0000005cd3d77208 */ /* 0x000fe20005800000 */
[----:B------:R-:W-:-:S04]  /*4800*/  HFMA2 R92, -RZ, RZ, 1.875, 0 ;  /* 0x3f800000ff5c7431 */ /* 0x000fc800000001ff */
[----:B------:R-:W4:Y:S04]  /*4810*/  SHFL.UP PT, R216, R215, 0x4, RZ ;  /* 0x04800000d7d87989 */ /* 0x000f2800000e00ff */
[----:B0-----:R-:W-:Y:S01]  /*4820*/  @P3 FMUL.FTZ R226, R226, R93 ;  /* 0x0000005de2e23220 */ /* 0x001fe20000410000 */
[----:B------:R-:W-:Y:S01]  /*4830*/  MOV R93, RZ ;  /* 0x000000ff005d7202 */ /* 0x000fe20000000f00 */
[----:B-1----:R-:W-:Y:S01]  /*4840*/  @!P4 FFMA.FTZ R85, R84, R230, R85 ;  /* 0x000000e65455c223 */ /* 0x002fe20000010055 */
[----:B------:R-:W-:Y:S02]  /*4850*/  ISETP.GT.U32.AND P3, PT, R205, 0xf, PT ;  /* 0x0000000fcd00780c */ /* 0x000fe40003f64070 */
[----:B------:R-:W0:Y:S04]  /*4860*/  SHFL.UP PT, R211, R226, 0x4, RZ ;  /* 0x04800000e2d37989 */ /* 0x000e2800000e00ff */
[----:B------:R-:W-:Y:S01]  /*4870*/  @!P1 LDS.64 R92, [UR6+0x2bb8] ;  /* 0x002bb806ff5c9984 */ /* 0x000fe20008000a00 */
[----:B------:R-:W-:-:S03]  /*4880*/  ISETP.GE.AND P1, PT, R142, 0x4, PT ;  /* 0x000000048e00780c */ /* 0x000fc60003f26270 */
[----:B------:R-:W1:Y:S01]  /*4890*/  SHFL.DOWN PT, R230, R85, 0x10, 0x1f ;  /* 0x0a001f0055e67f89 */ /* 0x000e6200000e0000 */
[----:B--2---:R-:W-:-:S05]  /*48a0*/  @!P4 FMUL.FTZ R228, R84, R235 ;  /* 0x000000eb54e4c220 */ /* 0x004fca0000410000 */
[----:B------:R-:W-:Y:S01]  /*48b0*/  @!P4 MOV R84, R228 ;  /* 0x000000e40054c202 */ /* 0x000fe20000000f00 */
[----:B----4-:R-:W-:-:S04]  /*48c0*/  FFMA.FTZ R216, R226, R216, R215 ;  /* 0x000000d8e2d87223 */ /* 0x010fc800000100d7 */
[----:B------:R-:W2:Y:S01]  /*48d0*/  SHFL.DOWN PT, R235, R84, 0x10, 0x1f ;  /* 0x0a001f0054eb7f89 */ /* 0x000ea200000e0000 */
[----:B------:R-:W-:Y:S01]  /*48e0*/  FSEL R215, R215, R216, !P1 ;  /* 0x000000d8d7d77208 */ /* 0x000fe20004800000 */
[----:B0-----:R-:W-:-:S04]  /*48f0*/  @P1 FMUL.FTZ R226, R226, R211 ;  /* 0x000000d3e2e21220 */ /* 0x001fc80000410000 */
[----:B------:R-:W0:Y:S01]  /*4900*/  SHFL.UP PT, R216, R215, 0x8, RZ ;  /* 0x05000000d7d87989 */ /* 0x000e2200000e00ff */
[----:B------:R-:W-:-:S03]  /*4910*/  ISETP.GE.AND P1, PT, R142, 0x8, PT ;  /* 0x000000088e00780c */ /* 0x000fc60003f26270 */
[----:B------:R-:W4:Y:S01]  /*4920*/  SHFL.UP PT, R211, R226, 0x8, RZ ;  /* 0x05000000e2d37989 */ /* 0x000f2200000e00ff */
[C---:B-1----:R-:W-:Y:S01]  /*4930*/  @!P3 FFMA.FTZ R85, R84.reuse, R230, R85 ;  /* 0x000000e65455b223 */ /* 0x042fe20000010055 */
[----:B--2---:R-:W-:Y:S02]  /*4940*/  @!P3 FMUL.FTZ R228, R84, R235 ;  /* 0x000000eb54e4b220 */ /* 0x004fe40000410000 */
[----:B------:R-:W-:Y:S03]  /*4950*/  SHFL.IDX PT, R230, R93, RZ, 0x1f ;  /* 0x00001fff5de67589 */ /* 0x000fe600000e0000 */
[----:B------:R-:W-:Y:S01]  /*4960*/  @!P3 MOV R84, R228 ;  /* 0x000000e40054b202 */ /* 0x000fe20000000f00 */
[C---:B0-----:R-:W-:Y:S01]  /*4970*/  FFMA.FTZ R216, R226.reuse, R216, R215 ;  /* 0x000000d8e2d87223 */ /* 0x041fe200000100d7 */
[----:B------:R-:W-:Y:S01]  /*4980*/  SHFL.DOWN PT, R235, R85, 0x1, 0x1f ;  /* 0x08201f0055eb7f89 */ /* 0x000fe200000e0000 */
[----:B----4-:R-:W-:-:S03]  /*4990*/  @P1 FMUL.FTZ R226, R226, R211 ;  /* 0x000000d3e2e21220 */ /* 0x010fc60000410000 */
[----:B------:R-:W0:Y:S01]  /*49a0*/  SHFL.DOWN PT, R228, R84, 0x1, 0x1f ;  /* 0x08201f0054e47f89 */ /* 0x000e2200000e0000 */
[----:B------:R-:W-:Y:S02]  /*49b0*/  FSEL R215, R215, R216, !P1 ;  /* 0x000000d8d7d77208 */ /* 0x000fe40004800000 */
[----:B------:R-:W-:Y:S01]  /*49c0*/  ISETP.NE.AND P1, PT, R118, 0x1f, PT ;  /* 0x0000001f7600780c */ /* 0x000fe20003f25270 */
[----:B------:R-:W-:Y:S04]  /*49d0*/  SHFL.UP PT, R211, R226, 0x10, RZ ;  /* 0x06000000e2d37989 */ /* 0x000fe800000e00ff */
[----:B------:R-:W1:Y:S04]  /*49e0*/  SHFL.UP PT, R216, R215, 0x10, RZ ;  /* 0x06000000d7d87989 */ /* 0x000e6800000e00ff */
[----:B------:R-:W-:Y:S04]  /*49f0*/  SHFL.IDX PT, R85, R85, RZ, 0x1f ;  /* 0x00001fff55557589 */ /* 0x000fe800000e0000 */
[----:B0-----:R-:W-:Y:S01]  /*4a00*/  @P1 FFMA.FTZ R230, R228, R230, R235 ;  /* 0x000000e6e4e61223 */ /* 0x001fe200000100eb */
[----:B------:R-:W-:-:S03]  /*4a10*/  ISETP.GE.AND P1, PT, R142, 0x10, PT ;  /* 0x000000108e00780c */ /* 0x000fc60003f26270 */
[----:B------:R-:W-:Y:S02]  /*4a20*/  FFMA.FTZ R219, R230, R210, R219 ;  /* 0x000000d2e6db7223 */ /* 0x000fe400000100db */
[----:B------:R-:W0:Y:S02]  /*4a30*/  SHFL.IDX PT, R230, R84, RZ, 0x1f ;  /* 0x00001fff54e67589 */ /* 0x000e2400000e0000 */
[----:B------:R-:W-:Y:S01]  /*4a40*/  FFMA.FTZ R217, R106, R219, R217 ;  /* 0x000000db6ad97223 */ /* 0x000fe200000100d9 */
[----:B-1----:R-:W-:-:S03]  /*4a50*/  FFMA.FTZ R210, R226, R216, R215 ;  /* 0x000000d8e2d27223 */ /* 0x002fc600000100d7 */
[----:B------:R-:W-:Y:S02]  /*4a60*/  FFMA.FTZ R216, R110, R217, R209 ;  /* 0x000000d96ed87223 */ /* 0x000fe400000100d1 */
[----:B------:R-:W-:Y:S01]  /*4a70*/  @P1 FMUL.FTZ R226, R226, R211 ;  /* 0x000000d3e2e21220 */ /* 0x000fe20000410000 */
[----:B------:R-:W-:Y:S01]  /*4a80*/  FSEL R228, R215, R210, !P1 ;  /* 0x000000d2d7e47208 */ /* 0x000fe20004800000 */
[----:B------:R-:W-:-:S04]  /*4a90*/  FFMA.FTZ R214, R111, R216, R214 ;  /* 0x000000d86fd67223 */ /* 0x000fc800000100d6 */
[----:B------:R-:W-:Y:S01]  /*4aa0*/  SHFL.UP PT, R226, R226, 0x1, RZ ;  /* 0x04200000e2e27989 */ /* 0x000fe200000e00ff */
[----:B------:R-:W-:-:S03]  /*4ab0*/  FFMA.FTZ R212, R103, R214, R212 ;  /* 0x000000d667d47223 */ /* 0x000fc600000100d4 */
[----:B------:R-:W-:Y:S01]  /*4ac0*/  SHFL.UP PT, R209, R228, 0x1, RZ ;  /* 0x04200000e4d17989 */ /* 0x000fe200000e00ff */
[----:B------:R-:W-:-:S04]  /*4ad0*/  FFMA.FTZ R215, R113, R212, R208 ;  /* 0x000000d471d77223 */ /* 0x000fc800000100d0 */
[----:B------:R-:W-:Y:S01]  /*4ae0*/  FFMA.FTZ R213, R102, R215, R213 ;  /* 0x000000d766d57223 */ /* 0x000fe200000100d5 */
[C---:B0-----:R-:W-:Y:S01]  /*4af0*/  FFMA.FTZ R93, R230.reuse, R93, R85 ;  /* 0x0000005de65d7223 */ /* 0x041fe20000010055 */
[----:B------:R-:W-:Y:S02]  /*4b00*/  FMUL.FTZ R92, R230, R92 ;  /* 0x0000005ce65c7220 */ /* 0x000fe40000410000 */
[----:B------:R-:W-:-:S03]  /*4b10*/  FFMA.FTZ R210, R100, R213, R91 ;  /* 0x000000d564d27223 */ /* 0x000fc6000001005b */
[----:B------:R-:W-:Y:S01]  /*4b20*/  @!P5 STS.64 [UR6+0x2bb8], R92 ;  /* 0x002bb85cff00d988 */ /* 0x000fe20008000a06 */
[----:B------:R-:W-:Y:S01]  /*4b30*/  FFMA.FTZ R211, R207, R210, R90 ;  /* 0x000000d2cfd37223 */ /* 0x000fe2000001005a */
[----:B------:R-:W-:Y:S02]  /*4b40*/  IMAD.WIDE.U32 R90, R134, UR4, R138 ;  /* 0x00000004865a7c25 */ /* 0x000fe4000f8e008a */
[----:B---3--:R-:W0:Y:S02]  /*4b50*/  SHFL.IDX PT, R221, R221, RZ, 0x1f ;  /* 0x00001fffdddd7589 */ /* 0x008e2400000e0000 */
[----:B------:R-:W-:Y:S01]  /*4b60*/  FFMA.FTZ R208, R218, R211, R89 ;  /* 0x000000d3dad07223 */ /* 0x000fe20000010059 */
[----:B------:R-:W-:Y:S01]  /*4b70*/  FMUL.FTZ R232, R211, R190 ;  /* 0x000000bed3e87220 */ /* 0x000fe20000410000 */
[----:B0-----:R-:W-:Y:S02]  /*4b80*/  @P2 FFMA.FTZ R221, R226, R221, R209 ;  /* 0x000000dde2dd2223 */ /* 0x001fe400000100d1 */
[----:B------:R-:W-:Y:S01]  /*4b90*/  FFMA.FTZ R209, R99, R208, R88 ;  /* 0x000000d063d17223 */ /* 0x000fe20000010058 */
[----:B------:R-:W-:Y:S01]  /*4ba0*/  IMAD.WIDE.U32 R88, R132, UR4, R136 ;  /* 0x0000000484587c25 */ /* 0x000fe2000f8e0088 */
[----:B------:R-:W-:-:S03]  /*4bb0*/  P2R R226, PR, RZ, 0x20 ;  /* 0x00000020ffe27803 */ /* 0x000fc60000000000 */
[----:B------:R-:W-:Y:S01]  /*4bc0*/  FFMA.FTZ R221, R86, R221, R233 ;  /* 0x000000dd56dd7223 */ /* 0x000fe200000100e9 */
[----:B------:R-:W-:Y:S01]  /*4bd0*/  FFMA.FTZ R223, R98, R209, R223 ;  /* 0x000000d162df7223 */ /* 0x000fe200000100df */
[----:B------:R-:W-:Y:S01]  /*4be0*/  IMAD R85, R133, UR4, R89 ;  /* 0x0000000485557c24 */ /* 0x000fe2000f8e0259 */
[----:B------:R-:W-:Y:S02]  /*4bf0*/  LEA R84, P1, R88, UR8, 0x2 ;  /* 0x0000000858547c11 */ /* 0x000fe4000f8210ff */
[----:B------:R-:W-:Y:S01]  /*4c00*/  FFMA.FTZ R225, R94, R223, R225 ;  /* 0x000000df5ee17223 */ /* 0x000fe200000100e1 */
[----:B------:R-:W-:Y:S01]  /*4c10*/  LEA R86, P2, R90, UR10, 0x2 ;  /* 0x0000000a5a567c11 */ /* 0x000fe2000f8410ff */
[----:B------:R-:W-:Y:S01]  /*4c20*/  FMUL.FTZ R93, R223, R193 ;  /* 0x000000c1df5d7220 */ /* 0x000fe20000410000 */
[----:B------:R-:W-:Y:S01]  /*4c30*/  LEA.HI.X R85, R88, UR9, R85, 0x2, P1 ;  /* 0x0000000958557c11 */ /* 0x000fe200088f1455 */
[----:B------:R-:W-:Y:S01]  /*4c40*/  FFMA.FTZ R89, R96, R225, R87 ;  /* 0x000000e160597223 */ /* 0x000fe20000010057 */
[----:B------:R-:W-:-:S02]  /*4c50*/  IMAD R87, R135, UR4, R91 ;  /* 0x0000000487577c24 */ /* 0x000fc4000f8e025b */
[----:B------:R-:W-:Y:S01]  /*4c60*/  FFMA.FTZ R88, R0, R221, R224 ;  /* 0x000000dd00587223 */ /* 0x000fe200000100e0 */
[----:B------:R-:W-:Y:S01]  /*4c70*/  FMUL.FTZ R228, R225, R182 ;  /* 0x000000b6e1e47220 */ /* 0x000fe20000410000 */
[----:B------:R-:W-:Y:S01]  /*4c80*/  FFMA.FTZ R91, R97, R89, R220 ;  /* 0x00000059615b7223 */ /* 0x000fe200000100dc */
[----:B------:R-:W-:Y:S01]  /*4c90*/  FMUL.FTZ R237, R89, R191 ;  /* 0x000000bf59ed7220 */ /* 0x000fe20000410000 */
[----:B------:R-:W-:Y:S01]  /*4ca0*/  LEA.HI.X R87, R90, UR11, R87, 0x2, P2 ;  /* 0x0000000b5a577c11 */ /* 0x000fe200090f1457 */
[----:B------:R-:W-:Y:S01]  /*4cb0*/  FFMA.FTZ R97, R97, R88, R222 ;  /* 0x0000005861617223 */ /* 0x000fe200000100de */
[----:B------:R-:W-:Y:S01]  /*4cc0*/  FFMA.FTZ R95, R0, R91, R95 ;  /* 0x0000005b005f7223 */ /* 0x000fe2000001005f */
[----:B------:R-:W-:Y:S01]  /*4cd0*/  FADD.FTZ R0, -R233, R221 ;  /* 0x000000dde9007221 */ /* 0x000fe20000010100 */
[----:B------:R-:W-:Y:S01]  /*4ce0*/  FADD.FTZ R224, -R224, R88 ;  /* 0x00000058e0e07221 */ /* 0x000fe20000010100 */
[----:B------:R-:W-:Y:S01]  /*4cf0*/  FMUL.FTZ R90, R91, R180 ;  /* 0x000000b45b5a7220 */ /* 0x000fe20000410000 */
[----:B------:R-:W-:Y:S01]  /*4d00*/  FMUL.FTZ R233, R95, R185 ;  /* 0x000000b95fe97220 */ /* 0x000fe20000410000 */
[----:B------:R-:W-:Y:S01]  /*4d10*/  FADD.FTZ R222, -R222, R97 ;  /* 0x00000061dede7221 */ /* 0x000fe20000010100 */
[----:B------:R-:W-:Y:S01]  /*4d20*/  FFMA.FTZ R96, R96, R97, R231 ;  /* 0x0000006160607223 */ /* 0x000fe200000100e7 */
[----:B------:R-:W-:Y:S01]  /*4d30*/  FMUL.FTZ R230, R7, R228 ;  /* 0x000000e407e67220 */ /* 0x000fe20000410000 */
[-C--:B------:R-:W-:Y:S01]  /*4d40*/  FFMA.FTZ R235, R0, R233.reuse, RZ ;  /* 0x000000e900eb7223 */ /* 0x080fe200000100ff */
[----:B------:R-:W-:Y:S01]  /*4d50*/  FMUL.FTZ R233, R4, R233 ;  /* 0x000000e904e97220 */ /* 0x000fe20000410000 */
[----:B------:R-:W-:Y:S01]  /*4d60*/  FADD.FTZ R231, -R231, R96 ;  /* 0x00000060e7e77221 */ /* 0x000fe20000010100 */
[----:B------:R-:W-:Y:S01]  /*4d70*/  FFMA.FTZ R94, R94, R96, R229 ;  /* 0x000000605e5e7223 */ /* 0x000fe200000100e5 */
[-C--:B------:R-:W-:Y:S01]  /*4d80*/  FFMA.FTZ R235, R224, R90.reuse, R235 ;  /* 0x0000005ae0eb7223 */ /* 0x080fe200000100eb */
[----:B------:R-:W-:Y:S01]  /*4d90*/  FMUL.FTZ R90, R5, R90 ;  /* 0x0000005a055a7220 */ /* 0x000fe20000410000 */
[----:B------:R0:W-:Y:S01]  /*4da0*/  STS [R162], R233 ;  /* 0x000000e9a2007388 */ /* 0x0001e20000000800 */
[----:B------:R-:W-:Y:S01]  /*4db0*/  FADD.FTZ R229, -R229, R94 ;  /* 0x0000005ee5e57221 */ /* 0x000fe20000010100 */
[-C--:B------:R-:W-:Y:S01]  /*4dc0*/  FFMA.FTZ R92, R222, R237.reuse, R235 ;  /* 0x000000edde5c7223 */ /* 0x080fe200000100eb */
[----:B------:R-:W-:Y:S01]  /*4dd0*/  FFMA.FTZ R98, R98, R94, R227 ;  /* 0x0000005e62627223 */ /* 0x000fe200000100e3 */
[----:B------:R1:W-:Y:S01]  /*4de0*/  STS [R161+0x4], R90 ;  /* 0x0000045aa1007388 */ /* 0x0003e20000000800 */
[----:B------:R-:W-:Y:S01]  /*4df0*/  FMUL.FTZ R220, R6, R237 ;  /* 0x000000ed06dc7220 */ /* 0x000fe20000410000 */
[----:B------:R-:W-:Y:S01]  /*4e00*/  FFMA.FTZ R92, R231, R228, R92 ;  /* 0x000000e4e75c7223 */ /* 0x000fe2000001005c */
[----:B------:R-:W-:Y:S01]  /*4e10*/  FADD.FTZ R227, -R227, R98 ;  /* 0x00000062e3e37221 */ /* 0x000fe20000010100 */
[----:B------:R-:W-:Y:S01]  /*4e20*/  FFMA.FTZ R99, R99, R98, R206 ;  /* 0x0000006263637223 */ /* 0x000fe200000100ce */
[-C--:B------:R-:W-:Y:S01]  /*4e30*/  FMUL.FTZ R228, R8, R93.reuse ;  /* 0x0000005d08e47220 */ /* 0x080fe20000410000 */
[----:B------:R-:W-:Y:S01]  /*4e40*/  FFMA.FTZ R92, R229, R93, R92 ;  /* 0x0000005de55c7223 */ /* 0x000fe2000001005c */
[----:B0-----:R-:W-:Y:S01]  /*4e50*/  FMUL.FTZ R233, R208, R195 ;  /* 0x000000c3d0e97220 */ /* 0x001fe20000410000 */
[----:B------:R-:W-:Y:S01]  /*4e60*/  FFMA.FTZ R218, R218, R99, R115 ;  /* 0x00000063dada7223 */ /* 0x000fe20000010073 */
[----:B------:R-:W-:Y:S01]  /*4e70*/  FADD.FTZ R206, -R206, R99 ;  /* 0x00000063cece7221 */ /* 0x000fe20000010100 */
[----:B-1----:R-:W-:Y:S01]  /*4e80*/  FMUL.FTZ R90, R209, R184 ;  /* 0x000000b8d15a7220 */ /* 0x002fe20000410000 */
[----:B------:R0:W-:Y:S01]  /*4e90*/  STS [R161+0x8], R220 ;  /* 0x000008dca1007388 */ /* 0x0001e20000000800 */
[----:B------:R-:W-:Y:S01]  /*4ea0*/  FADD.FTZ R115, -R115, R218 ;  /* 0x000000da73737221 */ /* 0x000fe20000010100 */
        /* <DEDUP_REMOVED lines=8> */
[----:B0-----:R-:W-:Y:S01]  /*4f30*/  FMUL.FTZ R220, R10, R233 ;  /* 0x000000e90adc7220 */ /* 0x001fe20000410000 */
[----:B------:R-:W-:Y:S01]  /*4f40*/  FFMA.FTZ R93, R115, R232, R92 ;  /* 0x000000e8735d7223 */ /* 0x000fe2000001005c */
[----:B------:R-:W-:Y:S01]  /*4f50*/  FMUL.FTZ R233, R210, R197 ;  /* 0x000000c5d2e97220 */ /* 0x000fe20000410000 */
[----:B------:R-:W-:Y:S01]  /*4f60*/  FADD.FTZ R101, -R101, R100 ;  /* 0x0000006465657221 */ /* 0x000fe20000010100 */
[----:B------:R-:W-:Y:S01]  /*4f70*/  FFMA.FTZ R102, R102, R100, R109 ;  /* 0x0000006466667223 */ /* 0x000fe2000001006d */
[----:B-1----:R-:W-:Y:S01]  /*4f80*/  FMUL.FTZ R228, R213, R192 ;  /* 0x000000c0d5e47220 */ /* 0x002fe20000410000 */
[----:B------:R0:W-:Y:S01]  /*4f90*/  STS [R161+0x18], R220 ;  /* 0x000018dca1007388 */ /* 0x0001e20000000800 */
[-C--:B------:R-:W-:Y:S01]  /*4fa0*/  FMUL.FTZ R92, R12, R233.reuse ;  /* 0x000000e90c5c7220 */ /* 0x080fe20000410000 */
[----:B------:R-:W-:Y:S01]  /*4fb0*/  FADD.FTZ R109, -R109, R102 ;  /* 0x000000666d6d7221 */ /* 0x000fe20000010100 */
[----:B--2---:R-:W-:Y:S01]  /*4fc0*/  FFMA.FTZ R90, R108, R233, R93 ;  /* 0x000000e96c5a7223 */ /* 0x004fe2000001005d */
[----:B------:R-:W-:Y:S01]  /*4fd0*/  FMUL.FTZ R93, R215, R199 ;  /* 0x000000c7d75d7220 */ /* 0x000fe20000410000 */
[----:B------:R-:W-:Y:S01]  /*4fe0*/  FFMA.FTZ R113, R113, R102, R104 ;  /* 0x0000006671717223 */ /* 0x000fe20000010068 */
[----:B------:R1:W-:Y:S01]  /*4ff0*/  STS [R161+0xc], R230 ;  /* 0x00000ce6a1007388 */ /* 0x0003e20000000800 */
[----:B------:R-:W-:Y:S01]  /*5000*/  FFMA.FTZ R90, R101, R228, R90 ;  /* 0x000000e4655a7223 */ /* 0x000fe2000001005a */
[----:B------:R-:W-:Y:S01]  /*5010*/  FMUL.FTZ R98, R25, R98 ;  /* 0x0000006219627220 */ /* 0x000fe20000410000 */
[----:B------:R-:W-:Y:S01]  /*5020*/  FADD.FTZ R104, -R104, R113 ;  /* 0x0000007168687221 */ /* 0x000fe20000010100 */
[----:B0-----:R-:W-:Y:S01]  /*5030*/  FMUL.FTZ R220, R13, R228 ;  /* 0x000000e40ddc7220 */ /* 0x001fe20000410000 */
[----:B------:R-:W-:Y:S01]  /*5040*/  FMUL.FTZ R228, R212, R194 ;  /* 0x000000c2d4e47220 */ /* 0x000fe20000410000 */
[----:B------:R-:W-:Y:S01]  /*5050*/  FFMA.FTZ R233, R109, R93, R90 ;  /* 0x0000005d6de97223 */ /* 0x000fe2000001005a */
[----:B------:R-:W-:Y:S01]  /*5060*/  FFMA.FTZ R103, R103, R113, R112 ;  /* 0x0000007167677223 */ /* 0x000fe20000010070 */
[----:B------:R-:W-:Y:S01]  /*5070*/  FMUL.FTZ R90, R14, R93 ;  /* 0x0000005d0e5a7220 */ /* 0x000fe20000410000 */
[----:B------:R-:W-:Y:S01]  /*5080*/  FMUL.FTZ R93, R214, R201 ;  /* 0x000000c9d65d7220 */ /* 0x000fe20000410000 */
[----:B-1----:R-:W-:Y:S01]  /*5090*/  FMUL.FTZ R230, R11, R232 ;  /* 0x000000e80be67220 */ /* 0x002fe20000410000 */
[----:B------:R-:W-:Y:S01]  /*50a0*/  FFMA.FTZ R233, R104, R228, R233 ;  /* 0x000000e468e97223 */ /* 0x000fe200000100e9 */
[----:B------:R-:W-:Y:S01]  /*50b0*/  FADD.FTZ R112, -R112, R103 ;  /* 0x0000006770707221 */ /* 0x000fe20000010100 */
[----:B------:R-:W-:Y:S01]  /*50c0*/  FFMA.FTZ R111, R111, R103, R114 ;  /* 0x000000676f6f7223 */ /* 0x000fe20000010072 */
[----:B------:R0:W-:Y:S01]  /*50d0*/  STS [R161+0x20], R92 ;  /* 0x0000205ca1007388 */ /* 0x0001e20000000800 */
        /* <DEDUP_REMOVED lines=8> */
[----:B------:R-:W-:Y:S01]  /*5160*/  FADD.FTZ R107, -R107, R110 ;  /* 0x0000006e6b6b7221 */ /* 0x000fe20000010100 */
[----:B0-----:R-:W-:Y:S01]  /*5170*/  FMUL.FTZ R92, R16, R93 ;  /* 0x0000005d105c7220 */ /* 0x001fe20000410000 */
[----:B------:R-:W-:Y:S01]  /*5180*/  FMUL.FTZ R93, R217, R203 ;  /* 0x000000cbd95d7220 */ /* 0x000fe20000410000 */
[----:B------:R0:W-:Y:S01]  /*5190*/  STS [R161+0x28], R90 ;  /* 0x0000285aa1007388 */ /* 0x0001e20000000800 */
[----:B------:R-:W-:Y:S01]  /*51a0*/  FFMA.FTZ R106, R106, R110, R105 ;  /* 0x0000006e6a6a7223 */ /* 0x000fe20000010069 */
[----:B-1----:R-:W-:Y:S01]  /*51b0*/  FMUL.FTZ R230, R15, R228 ;  /* 0x000000e40fe67220 */ /* 0x002fe20000410000 */
[----:B------:R-:W-:Y:S01]  /*51c0*/  FMUL.FTZ R228, R219, R204 ;  /* 0x000000ccdbe47220 */ /* 0x000fe20000410000 */
[----:B------:R1:W-:Y:S01]  /*51d0*/  STS [R161+0x30], R92 ;  /* 0x0000305ca1007388 */ /* 0x0003e20000000800 */
[----:B------:R-:W-:Y:S01]  /*51e0*/  FADD.FTZ R105, -R105, R106 ;  /* 0x0000006a69697221 */ /* 0x000fe20000010100 */
[----:B--2---:R-:W-:Y:S01]  /*51f0*/  FMUL.FTZ R220, R216, R196 ;  /* 0x000000c4d8dc7220 */ /* 0x004fe20000410000 */
[----:B------:R-:W-:Y:S01]  /*5200*/  FMUL.FTZ R94, R24, R94 ;  /* 0x0000005e185e7220 */ /* 0x000fe20000410000 */
[----:B------:R2:W-:Y:S01]  /*5210*/  STS [R161+0x2c], R230 ;  /* 0x00002ce6a1007388 */ /* 0x0005e20000000800 */
[----:B------:R-:W-:Y:S01]  /*5220*/  FMUL.FTZ R234, R22, R97 ;  /* 0x0000006116ea7220 */ /* 0x000fe20000410000 */
[-C--:B0-----:R-:W-:Y:S01]  /*5230*/  FFMA.FTZ R90, R114, R220.reuse, R233 ;  /* 0x000000dc725a7223 */ /* 0x081fe200000100e9 */
[----:B------:R-:W-:Y:S01]  /*5240*/  FMUL.FTZ R220, R17, R220 ;  /* 0x000000dc11dc7220 */ /* 0x000fe20000410000 */
[----:B------:R-:W-:Y:S01]  /*5250*/  FMUL.FTZ R236, R26, R99 ;  /* 0x000000631aec7220 */ /* 0x000fe20000410000 */
[----:B------:R-:W-:Y:S01]  /*5260*/  FMUL.FTZ R218, R27, R218 ;  /* 0x000000da1bda7220 */ /* 0x000fe20000410000 */
[-C--:B-1----:R-:W-:Y:S01]  /*5270*/  FMUL.FTZ R92, R18, R93.reuse ;  /* 0x0000005d125c7220 */ /* 0x082fe20000410000 */
[----:B------:R-:W-:Y:S01]  /*5280*/  FFMA.FTZ R90, R107, R93, R90 ;  /* 0x0000005d6b5a7223 */ /* 0x000fe2000001005a */
[----:B------:R-:W-:Y:S01]  /*5290*/  STS [R161+0x34], R220 ;  /* 0x000034dca1007388 */ /* 0x000fe20000000800 */
[----:B------:R-:W-:Y:S01]  /*52a0*/  FMUL.FTZ R100, R29, R100 ;  /* 0x000000641d647220 */ /* 0x000fe20000410000 */
[-C--:B--2---:R-:W-:Y:S01]  /*52b0*/  FMUL.FTZ R230, R19, R228.reuse ;  /* 0x000000e413e67220 */ /* 0x084fe20000410000 */
[----:B------:R-:W-:Y:S01]  /*52c0*/  FFMA.FTZ R90, R105, R228, R90 ;  /* 0x000000e4695a7223 */ /* 0x000fe2000001005a */
[----:B------:R-:W-:Y:S01]  /*52d0*/  STS [R161+0x38], R92 ;  /* 0x0000385ca1007388 */ /* 0x000fe20000000800 */
[----:B------:R-:W-:Y:S01]  /*52e0*/  FMUL.FTZ R102, R30, R102 ;  /* 0x000000661e667220 */ /* 0x000fe20000410000 */
[----:B------:R-:W-:Y:S01]  /*52f0*/  FMUL.FTZ R110, R34, R110 ;  /* 0x0000006e226e7220 */ /* 0x000fe20000410000 */
        /* <DEDUP_REMOVED lines=24> */
[----:B-1----:R-:W-:-:S03]  /*5480*/  IADD3 R98, PT, PT, -R200, UR7, RZ ;  /* 0x00000007c8627c10 */ /* 0x002fc6000fffe1ff */
[----:B------:R1:W-:Y:S01]  /*5490*/  STS [R161+0x850], R94 ;  /* 0x0008505ea1007388 */ /* 0x0003e20000000800 */
[C---:B------:R-:W-:Y:S01]  /*54a0*/  ISETP.GE.AND P6, PT, R98.reuse, 0x1, PT ;  /* 0x000000016200780c */ /* 0x040fe20003fc6270 */
[----:B--2---:R-:W-:Y:S02]  /*54b0*/  FMUL.FTZ R88, R31, R113 ;  /* 0x000000711f587220 */ /* 0x004fe40000410000 */
[----:B------:R2:W-:Y:S01]  /*54c0*/  STS [R161+0x848], R234 ;  /* 0x000848eaa1007388 */ /* 0x0005e20000000800 */
[C---:B------:R-:W-:Y:S01]  /*54d0*/  ISETP.GE.AND P1, PT, R98.reuse, 0x21, PT ;  /* 0x000000216200780c */ /* 0x040fe20003f26270 */
[----:B-----5:R-:W-:Y:S01]  /*54e0*/  FMUL.FTZ R96, R33, R111 ;  /* 0x0000006f21607220 */ /* 0x020fe20000410000 */
[C---:B------:R-:W-:Y:S01]  /*54f0*/  ISETP.GE.AND P3, PT, R98.reuse, 0x41, PT ;  /* 0x000000416200780c */ /* 0x040fe20003f66270 */
[----:B------:R2:W-:Y:S01]  /*5500*/  STS [R161+0x858], R236 ;  /* 0x000858eca1007388 */ /* 0x0005e20000000800 */
[----:B------:R-:W-:Y:S01]  /*5510*/  ISETP.GE.AND P4, PT, R98, 0x61, PT ;  /* 0x000000616200780c */ /* 0x000fe20003f86270 */
[----:B-1----:R-:W-:Y:S01]  /*5520*/  FMUL.FTZ R94, R32, R103 ;  /* 0x00000067205e7220 */ /* 0x002fe20000410000 */
        /* <DEDUP_REMOVED lines=16> */
.L_x_8288:
[----:B------:R-:W-:Y:S05]  /*5630*/  BSYNC.RECONVERGENT B0 ;  /* 0x0000000000007941 */ /* 0x000fea0003800200 */
.L_x_8287:
[----:B-1----:R0:W1:Y:S01]  /*5640*/  LDS R93, [R160+0x8c0] ;  /* 0x0008c000a05d7984 */ /* 0x0020620000000800 */
[----:B------:R-:W-:Y:S04]  /*5650*/  BSSY.RECONVERGENT B0, `(.L_x_8289) ;  /* 0x0000004000007945 */ /* 0x000fe80003800200 */
[----:B------:R-:W-:Y:S05]  /*5660*/  @!P1 BRA `(.L_x_8290) ;  /* 0x0000000000089947 */ /* 0x000fea0003800000 */
[----:B------:R3:W-:Y:S04]  /*5670*/  REDG.E.ADD.F32.FTZ.RN.STRONG.GPU desc[UR16][R84.64+0x80], R221 ;  /* 0x000080dd540079a6 */ /* 0x0007e8000c12f310 */
[----:B-1----:R3:W-:Y:S02]  /*5680*/  REDG.E.ADD.F32.FTZ.RN.STRONG.GPU desc[UR16][R86.64+0x80], R93 ;  /* 0x0000805d560079a6 */ /* 0x0027e4000c12f310 */
.L_x_8290:
[----:B------:R-:W-:Y:S05]  /*5690*/  BSYNC.RECONVERGENT B0 ;  /* 0x0000000000007941 */ /* 0x000fea0003800200 */
.L_x_8289:
[----:B-1-3--:R1:W3:Y:S01]  /*56a0*/  LDS R93, [R159+0x940] ;  /* 0x000940009f5d7984 */ /* 0x00a2e20000000800 */
[----:B------:R-:W-:Y:S04]  /*56b0*/  BSSY.RECONVERGENT B0, `(.L_x_8291) ;  /* 0x0000004000007945 */ /* 0x000fe80003800200 */
[----:B------:R-:W-:Y:S05]  /*56c0*/  @!P3 BRA `(.L_x_8292) ;  /* 0x000000000008b947 */ /* 0x000fea0003800000 */
[----:B------:R4:W-:Y:S04]  /*56d0*/  REDG.E.ADD.F32.FTZ.RN.STRONG.GPU desc[UR16][R84.64+0x100], R233 ;  /* 0x000100e9540079a6 */ /* 0x0009e8000c12f310 */
[----:B---3--:R4:W-:Y:S02]  /*56e0*/  REDG.E.ADD.F32.FTZ.RN.STRONG.GPU desc[UR16][R86.64+0x100], R93 ;  /* 0x0001005d560079a6 */ /* 0x0089e4000c12f310 */
.L_x_8292:
[----:B------:R-:W-:Y:S05]  /*56f0*/  BSYNC.RECONVERGENT B0 ;  /* 0x0000000000007941 */ /* 0x000fea0003800200 */
.L_x_8291:
[----:B---34-:R3:W4:Y:S01]  /*5700*/  LDS R93, [R158+0x9c0] ;  /* 0x0009c0009e5d7984 */ /* 0x0187220000000800 */
[----:B------:R-:W-:Y:S04]  /*5710*/  BSSY.RECONVERGENT B0, `(.L_x_8293) ;  /* 0x0000004000007945 */ /* 0x000fe80003800200 */
[----:B------:R-:W-:Y:S05]  /*5720*/  @!P4 BRA `(.L_x_8294) ;  /* 0x000000000008c947 */ /* 0x000fea0003800000 */
[----:B------:R0:W-:Y:S04]  /*5730*/  REDG.E.ADD.F32.FTZ.RN.STRONG.GPU desc[UR16][R84.64+0x180], R235 ;  /* 0x000180eb540079a6 */ /* 0x0001e8000c12f310 */
[----:B----4-:R0:W-:Y:S02]  /*5740*/  REDG.E.ADD.F32.FTZ.RN.STRONG.GPU desc[UR16][R86.64+0x180], R93 ;  /* 0x0001805d560079a6 */ /* 0x0101e4000c12f310 */
.L_x_8294:
[----:B------:R-:W-:Y:S05]  /*5750*/  BSYNC.RECONVERGENT B0 ;  /* 0x0000000000007941 */ /* 0x000fea0003800200 */
.L_x_8293:
[----:B0---4-:R0:W4:Y:S01]  /*5760*/  LDS R93, [R157+0xa40] ;  /* 0x000a40009d5d7984 */ /* 0x0111220000000800 */
[----:B------:R-:W-:Y:S04]  /*5770*/  BSSY.RECONVERGENT B0, `(.L_x_8295) ;  /* 0x0000004000007945 */ /* 0x000fe80003800200 */
[----:B------:R-:W-:Y:S05]  /*5780*/  @!P5 BRA `(.L_x_8296) ;  /* 0x000000000008d947 */ /* 0x000fea0003800000 */
[----:B------:R0:W-:Y:S04]  /*5790*/  REDG.E.ADD.F32.FTZ.RN.STRONG.GPU desc[UR16][R84.64+0x200], R237 ;  /* 0x000200ed540079a6 */ /* 0x0001e8000c12f310 */
[----:B----4-:R0:W-:Y:S02]  /*57a0*/  REDG.E.ADD.F32.FTZ.RN.STRONG.GPU desc[UR16][R86.64+0x200], R93 ;  /* 0x0002005d560079a6 */ /* 0x0101e4000c12f310 */
.L_x_8296:
[----:B------:R-:W-:Y:S05]  /*57b0*/  BSYNC.RECONVERGENT B0 ;  /* 0x0000000000007941 */ /* 0x000fea0003800200 */
.L_x_8295:
        /* <DEDUP_REMOVED lines=10> */
.L_x_8298:
[----:B------:R-:W-:Y:S05]  /*5860*/  BSYNC.RECONVERGENT B0 ;  /* 0x0000000000007941 */ /* 0x000fea0003800200 */
.L_x_8297:
[----:B0---4-:R0:W4:Y:S01]  /*5870*/  LDS R93, [R155+0xb40] ;  /* 0x000b40009b5d7984 */ /* 0x0111220000000800 */
[----:B------:R-:W-:Y:S04]  /*5880*/  BSSY.RECONVERGENT B0, `(.L_x_8299) ;  /* 0x0000004000007945 */ /* 0x000fe80003800200 */
[----:B------:R-:W-:Y:S05]  /*5890*/  @!P3 BRA `(.L_x_8300) ;  /* 0x000000000008b947 */ /* 0x000fea0003800000 */
[----:B------:R0:W-:Y:S04]  /*58a0*/  REDG.E.ADD.F32.FTZ.RN.STRONG.GPU desc[UR16][R84.64+0x300], R241 ;  /* 0x000300f1540079a6 */ /* 0x0001e8000c12f310 */
[----:B----4-:R0:W-:Y:S02]  /*58b0*/  REDG.E.ADD.F32.FTZ.RN.STRONG.GPU desc[UR16][R86.64+0x300], R93 ;  /* 0x0003005d560079a6 */ /* 0x0101e4000c12f310 */
.L_x_8300:
[----:B------:R-:W-:Y:S05]  /*58c0*/  BSYNC.RECONVERGENT B0 ;  /* 0x0000000000007941 */ /* 0x000fea0003800200 */
.L_x_8299:
[----:B0---4-:R0:W4:Y:S01]  /*58d0*/  LDS R93, [R154+0xbc0] ;  /* 0x000bc0009a5d7984 */ /* 0x0111220000000800 */
[----:B------:R-:W-:Y:S04]  /*58e0*/  BSSY.RECONVERGENT B0, `(.L_x_8301) ;  /* 0x0000004000007945 */ /* 0x000fe80003800200 */
[----:B------:R-:W-:Y:S05]  /*58f0*/  @!P4 BRA `(.L_x_8302) ;  /* 0x000000000008c947 */ /* 0x000fea0003800000 */
[----:B------:R0:W-:Y:S04]  /*5900*/  REDG.E.ADD.F32.FTZ.RN.STRONG.GPU desc[UR16][R84.64+0x380], R243 ;  /* 0x000380f3540079a6 */ /* 0x0001e8000c12f310 */
[----:B----4-:R0:W-:Y:S02]  /*5910*/  REDG.E.ADD.F32.FTZ.RN.STRONG.GPU desc[UR16][R86.64+0x380], R93 ;  /* 0x0003805d560079a6 */ /* 0x0101e4000c12f310 */
.L_x_8302:
[----:B------:R-:W-:Y:S05]  /*5920*/  BSYNC.RECONVERGENT B0 ;  /* 0x0000000000007941 */ /* 0x000fea0003800200 */
.L_x_8301:
[----:B0---4-:R0:W4:Y:S01]  /*5930*/  LDS R93, [R153+0xc40] ;  /* 0x000c4000995d7984 */ /* 0x0111220000000800 */
[----:B------:R-:W-:Y:S04]  /*5940*/  BSSY.RECONVERGENT B0, `(.L_x_8303) ;  /* 0x0000004000007945 */ /* 0x000fe80003800200 */
[----:B------:R-:W-:Y:S05]  /*5950*/  @!P5 BRA `(.L_x_8304) ;  /* 0x000000000008d947 */ /* 0x000fea0003800000 */
[----:B------:R0:W-:Y:S04]  /*5960*/  REDG.E.ADD.F32.FTZ.RN.STRONG.GPU desc[UR16][R84.64+0x400], R245 ;  /* 0x000400f5540079a6 */ /* 0x0001e8000c12f310 */
[----:B----4-:R0:W-:Y:S02]  /*5970*/  REDG.E.ADD.F32.FTZ.RN.STRONG.GPU desc[UR16][R86.64+0x400], R93 ;  /* 0x0004005d560079a6 */ /* 0x0101e4000c12f310 */
.L_x_8304:
[----:B------:R-:W-:Y:S05]  /*5980*/  BSYNC.RECONVERGENT B0 ;  /* 0x0000000000007941 */ /* 0x000fea0003800200 */
.L_x_8303:
[----:B0---4-:R0:W4:Y:S01]  /*5990*/  LDS R93, [R152+0xcc0] ;  /* 0x000cc000985d7984 */ /* 0x0111220000000800 */
[----:B------:R-:W-:Y:S04]  /*59a0*/  BSSY.RECONVERGENT B0, `(.L_x_8305) ;  /* 0x0000004000007945 */ /* 0x000fe80003800200 */
[----:B------:R-:W-:Y:S05]  /*59b0*/  @!P6 BRA `(.L_x_8306) ;  /* 0x000000000008e947 */ /* 0x000fea0003800000 */
[----:B------:R0:W-:Y:S04]  /*59c0*/  REDG.E.ADD.F32.FTZ.RN.STRONG.GPU desc[UR16][R84.64+0x480], R247 ;  /* 0x000480f7540079a6 */ /* 0x0001e8000c12f310 */
[----:B----4-:R0:W-:Y:S02]  /*59d0*/  REDG.E.ADD.F32.FTZ.RN.STRONG.GPU desc[UR16][R86.64+0x480], R93 ;  /* 0x0004805d560079a6 */ /* 0x0101e4000c12f310 */
.L_x_8306:
[----:B------:R-:W-:Y:S05]  /*59e0*/  BSYNC.RECONVERGENT B0 ;  /* 0x0000000000007941 */ /* 0x000fea0003800200 */
.L_x_8305:
        /* <DEDUP_REMOVED lines=10> */
.L_x_8308:
[----:B------:R-:W-:Y:S05]  /*5a90*/  BSYNC.RECONVERGENT B0 ;  /* 0x0000000000007941 */ /* 0x000fea0003800200 */
.L_x_8307:
[----:B0---4-:R0:W4:Y:S01]  /*5aa0*/  LDS R93, [R150+0xdc0] ;  /* 0x000dc000965d7984 */ /* 0x0111220000000800 */
[----:B------:R-:W-:Y:S04]  /*5ab0*/  BSSY.RECONVERGENT B0, `(.L_x_8309) ;  /* 0x0000004000007945 */ /* 0x000fe80003800200 */
[----:B------:R-:W-:Y:S05]  /*5ac0*/  @!P2 BRA `(.L_x_8310) ;  /* 0x000000000008a947 */ /* 0x000fea0003800000 */
[----:B------:R0:W-:Y:S04]  /*5ad0*/  REDG.E.ADD.F32.FTZ.RN.STRONG.GPU desc[UR16][R84.64+0x580], R251 ;  /* 0x000580fb540079a6 */ /* 0x0001e8000c12f310 */
[----:B----4-:R0:W-:Y:S02]  /*5ae0*/  REDG.E.ADD.F32.FTZ.RN.STRONG.GPU desc[UR16][R86.64+0x580], R93 ;  /* 0x0005805d560079a6 */ /* 0x0101e4000c12f310 */
.L_x_8310:
[----:B------:R-:W-:Y:S05]  /*5af0*/  BSYNC.RECONVERGENT B0 ;  /* 0x0000000000007941 */ /* 0x000fea0003800200 */
.L_x_8309:
[----:B0---4-:R0:W4:Y:S01]  /*5b00*/  LDS R93, [R149+0xe40] ;  /* 0x000e4000955d7984 */ /* 0x0111220000000800 */
[----:B------:R-:W-:Y:S04]  /*5b10*/  BSSY.RECONVERGENT B0, `(.L_x_8311) ;  /* 0x0000004000007945 */ /* 0x000fe80003800200 */
[----:B------:R-:W-:Y:S05]  /*5b20*/  @!P3 BRA `(.L_x_8312) ;  /* 0x000000000008b947 */ /* 0x000fea0003800000 */
[----:B------:R0:W-:Y:S04]  /*5b30*/  REDG.E.ADD.F32.FTZ.RN.STRONG.GPU desc[UR16][R84.64+0x600], R92 ;  /* 0x0006005c540079a6 */ /* 0x0001e8000c12f310 */
[----:B----4-:R0:W-:Y:S02]  /*5b40*/  REDG.E.ADD.F32.FTZ.RN.STRONG.GPU desc[UR16][R86.64+0x600], R93 ;  /* 0x0006005d560079a6 */ /* 0x0101e4000c12f310 */
.L_x_8312:
[----:B------:R-:W-:Y:S05]  /*5b50*/  BSYNC.RECONVERGENT B0 ;  /* 0x0000000000007941 */ /* 0x000fea0003800200 */
.L_x_8311:
[----:B0---4-:R0:W4:Y:S01]  /*5b60*/  LDS R93, [R148+0xec0] ;  /* 0x000ec000945d7984 */ /* 0x0111220000000800 */
[----:B------:R-:W-:Y:S04]  /*5b70*/  BSSY.RECONVERGENT B0, `(.L_x_8313) ;  /* 0x0000004000007945 */ /* 0x000fe80003800200 */
[----:B------:R-:W-:Y:S05]  /*5b80*/  @!P4 BRA `(.L_x_8314) ;  /* 0x000000000008c947 */ /* 0x000fea0003800000 */
[----:B------:R0:W-:Y:S04]  /*5b90*/  REDG.E.ADD.F32.FTZ.RN.STRONG.GPU desc[UR16][R84.64+0x680], R220 ;  /* 0x000680dc540079a6 */ /* 0x0001e8000c12f310 */
[----:B----4-:R0:W-:Y:S02]  /*5ba0*/  REDG.E.ADD.F32.FTZ.RN.STRONG.GPU desc[UR16][R86.64+0x680], R93 ;  /* 0x0006805d560079a6 */ /* 0x0101e4000c12f310 */
.L_x_8314:
[----:B------:R-:W-:Y:S05]  /*5bb0*/  BSYNC.RECONVERGENT B0 ;  /* 0x0000000000007941 */ /* 0x000fea0003800200 */
.L_x_8313:
[----:B0---4-:R0:W4:Y:S01]  /*5bc0*/  LDS R93, [R147+0xf40] ;  /* 0x000f4000935d7984 */ /* 0x0111220000000800 */
[----:B------:R-:W-:Y:S04]  /*5bd0*/  BSSY.RECONVERGENT B0, `(.L_x_8315) ;  /* 0x0000004000007945 */ /* 0x000fe80003800200 */
[----:B------:R-:W-:Y:S05]  /*5be0*/  @!P5 BRA `(.L_x_8316) ;  /* 0x000000000008d947 */ /* 0x000fea0003800000 */
[----:B------:R0:W-:Y:S04]  /*5bf0*/  REDG.E.ADD.F32.FTZ.RN.STRONG.GPU desc[UR16][R84.64+0x700], R228 ;  /* 0x000700e4540079a6 */ /* 0x0001e8000c12f310 */
[----:B----4-:R0:W-:Y:S02]  /*5c00*/  REDG.E.ADD.F32.FTZ.RN.STRONG.GPU desc[UR16][R86.64+0x700], R93 ;  /* 0x0007005d560079a6 */ /* 0x0101e4000c12f310 */
.L_x_8316:
[----:B------:R-:W-:Y:S05]  /*5c10*/  BSYNC.RECONVERGENT B0 ;  /* 0x0000000000007941 */ /* 0x000fea0003800200 */
.L_x_8315:
[----:B0---4-:R0:W4:Y:S01]  /*5c20*/  LDS R93, [R146+0xfc0] ;  /* 0x000fc000925d7984 */ /* 0x0111220000000800 */
[----:B------:R-:W-:Y:S04]  /*5c30*/  BSSY.RECONVERGENT B0, `(.L_x_8317) ;  /* 0x0000004000007945 */ /* 0x000fe80003800200 */
[----:B------:R-:W-:Y:S05]  /*5c40*/  @!P6 BRA `(.L_x_8318) ;  /* 0x000000000008e947 */ /* 0x000fea0003800000 */
[----:B------:R0:W-:Y:S04]  /*5c50*/  REDG.E.ADD.F32.FTZ.RN.STRONG.GPU desc[UR16][R84.64+0x780], R230 ;  /* 0x000780e6540079a6 */ /* 0x0001e8000c12f310 */
[----:B----4-:R0:W-:Y:S02]  /*5c60*/  REDG.E.ADD.F32.FTZ.RN.STRONG.GPU desc[UR16][R86.64+0x780], R93 ;  /* 0x0007805d560079a6 */ /* 0x0101e4000c12f310 */
.L_x_8318:
[----:B------:R-:W-:Y:S05]  /*5c70*/  BSYNC.RECONVERGENT B0 ;  /* 0x0000000000007941 */ /* 0x000fea0003800200 */
.L_x_8317:
[----:B0-----:R-:W0:Y:S01]  /*5c80*/  SHFL.DOWN P1, R85, R90, 0x1, 0x1f ;  /* 0x08201f005a557f89 */ /* 0x001e220000020000 */
[----:B------:R-:W-:Y:S01]  /*5c90*/  FMUL.FTZ R86, R83, R219 ;  /* 0x000000db53567220 */ /* 0x000fe20000410000 */
[----:B------:R-:W-:Y:S01]  /*5ca0*/  FMUL.FTZ R83, R82, R217 ;  /* 0x000000d952537220 */ /* 0x000fe20000410000 */
[----:B------:R-:W-:Y:S01]  /*5cb0*/  FMUL.FTZ R82, R81, R216 ;  /* 0x000000d851527220 */ /* 0x000fe20000410000 */
[----:B------:R-:W-:Y:S01]  /*5cc0*/  FMUL.FTZ R81, R80, R214 ;  /* 0x000000d650517220 */ /* 0x000fe20000410000 */
[----:B------:R-:W-:Y:S01]  /*5cd0*/  FMUL.FTZ R80, R79, R212 ;  /* 0x000000d44f507220 */ /* 0x000fe20000410000 */
[-C--:B------:R-:W-:Y:S01]  /*5ce0*/  FMUL.FTZ R79, R76, R210.reuse ;  /* 0x000000d24c4f7220 */ /* 0x080fe20000410000 */
[-C--:B------:R-:W-:Y:S01]  /*5cf0*/  FMUL.FTZ R76, R75, R211.reuse ;  /* 0x000000d34b4c7220 */ /* 0x080fe20000410000 */
[C---:B--2---:R-:W-:Y:S01]  /*5d00*/  FMUL.FTZ R88, R198.reuse, R211 ;  /* 0x000000d3c6587220 */ /* 0x044fe20000410000 */
[----:B------:R-:W-:Y:S01]  /*5d10*/  FMUL.FTZ R75, R198, R210 ;  /* 0x000000d2c64b7220 */ /* 0x000fe20000410000 */
[----:B------:R-:W-:Y:S01]  /*5d20*/  FMUL.FTZ R87, R78, R215 ;  /* 0x000000d74e577220 */ /* 0x000fe20000410000 */
[----:B------:R-:W-:Y:S01]  /*5d30*/  FMUL.FTZ R78, R73, R209 ;  /* 0x000000d1494e7220 */ /* 0x000fe20000410000 */
[-C--:B------:R-:W-:Y:S01]  /*5d40*/  FMUL.FTZ R73, R72, R223.reuse ;  /* 0x000000df48497220 */ /* 0x080fe20000410000 */
[----:B------:R-:W-:Y:S01]  /*5d50*/  FMUL.FTZ R72, R198, R223 ;  /* 0x000000dfc6487220 */ /* 0x000fe20000410000 */
[----:B------:R-:W-:Y:S01]  /*5d60*/  ISETP.NE.AND P2, PT, R226, RZ, PT ;  /* 0x000000ffe200720c */ /* 0x000fe20003f45270 */
[C---:B------:R-:W-:Y:S01]  /*5d70*/  FMUL.FTZ R97, R198.reuse, R216 ;  /* 0x000000d8c6617220 */ /* 0x040fe20000410000 */
        /* <DEDUP_REMOVED lines=8> */
[----:B0-----:R-:W-:Y:S01]  /*5e00*/  @P1 FADD R85, R90, R85 ;  /* 0x000000555a551221 */ /* 0x001fe20000000000 */
[----:B------:R-:W-:Y:S01]  /*5e10*/  FMUL.FTZ R90, R115, R88 ;  /* 0x00000058735a7220 */ /* 0x000fe20000410000 */
        /* <DEDUP_REMOVED lines=31> */
[----:B------:R-:W-:Y:S01]  /*6010*/  FFMA.FTZ R59, R76, R190, R59 ;  /* 0x000000be4c3b7223 */ /* 0x000fe2000001003b */
[----:B----4-:R-:W0:Y:S01]  /*6020*/  SHFL.DOWN P1, R93, R92, 0x4, 0x1f ;  /* 0x08801f005c5d7f89 */ /* 0x010e220000020000 */
        /* <DEDUP_REMOVED lines=23> */
[----:B0-----:R-:W-:Y:S01]  /*61a0*/  @P1 FADD R93, R92, R93 ;  /* 0x0000005d5c5d1221 */ /* 0x001fe20000000000 */
[----:B------:R-:W-:Y:S01]  /*61b0*/  FMUL.FTZ R92, R77, R213 ;  /* 0x000000d54d5c7220 */ /* 0x000fe20000410000 */
[----:B------:R-:W-:Y:S01]  /*61c0*/  FMUL.FTZ R77, R198, R208 ;  /* 0x000000d0c64d7220 */ /* 0x000fe20000410000 */
[----:B------:R-:W-:Y:S01]  /*61d0*/  FADD.FTZ R37, R114, R37 ;  /* 0x0000002572257221 */ /* 0x000fe20000010000 */
[----:B------:R-:W-:Y:S01]  /*61e0*/  FADD.FTZ R49, R224, R49 ;  /* 0x00000031e0317221 */ /* 0x000fe20000010000 */
[----:B------:R-:W0:Y:S01]  /*61f0*/  SHFL.DOWN P1, R84, R93, 0x8, 0x1f ;  /* 0x09001f005d547f89 */ /* 0x000e220000020000 */
[----:B------:R-:W-:Y:S01]  /*6200*/  FMUL.FTZ R77, R206, R77 ;  /* 0x0000004dce4d7220 */ /* 0x000fe20000410000 */
        /* <DEDUP_REMOVED lines=8> */
[----:B0-----:R-:W-:Y:S01]  /*6290*/  @P1 FADD R84, R93, R84 ;  /* 0x000000545d541221 */ /* 0x001fe20000000000 */
[----:B------:R-:W-:-:S04]  /*62a0*/  FMUL.FTZ R93, R198, R212 ;  /* 0x000000d4c65d7220 */ /* 0x000fc80000410000 */
[----:B------:R-:W0:Y:S01]  /*62b0*/  SHFL.DOWN P1, R99, R84, 0x10, 0x1f ;  /* 0x0a001f0054637f89 */ /* 0x000e220000020000 */
[----:B------:R-:W-:Y:S01]  /*62c0*/  FMUL.FTZ R104, R104, R93 ;  /* 0x0000005d68687220 */ /* 0x000fe20000410000 */
[----:B------:R-:W-:-:S03]  /*62d0*/  FMUL.FTZ R93, R198, R214 ;  /* 0x000000d6c65d7220 */ /* 0x000fc60000410000 */
[----:B------:R-:W-:Y:S01]  /*62e0*/  FFMA.FTZ R104, R15, R80, R104 ;  /* 0x000000500f687223 */ /* 0x000fe20000010068 */
[----:B------:R-:W-:-:S03]  /*62f0*/  FMUL.FTZ R93, R112, R93 ;  /* 0x0000005d705d7220 */ /* 0x000fc60000410000 */
[----:B------:R-:W-:Y:S01]  /*6300*/  FADD.FTZ R43, R104, R43 ;  /* 0x0000002b682b7221 */ /* 0x000fe20000010000 */
[----:B------:R-:W-:-:S04]  /*6310*/  FFMA.FTZ R93, R16, R81, R93 ;  /* 0x00000051105d7223 */ /* 0x000fc8000001005d */
[----:B------:R-:W-:Y:S01]  /*6320*/  FADD.FTZ R36, R93, R36 ;  /* 0x000000245d247221 */ /* 0x000fe20000010000 */
        /* <DEDUP_REMOVED lines=10> */
.L_x_8320:
[----:B------:R-:W-:Y:S05]  /*63d0*/  BSYNC.RECONVERGENT B0 ;  /* 0x0000000000007941 */ /* 0x000fea0003800200 */
.L_x_8319:
[----:B------:R-:W-:-:S04]  /*63e0*/  UIADD3 UR4, UPT, UPT, UR4, 0x1, URZ ;  /* 0x0000000104047890 */ /* 0x000fc8000fffe0ff */
[----:B------:R-:W-:-:S09]  /*63f0*/  UISETP.GE.AND UP0, UPT, UR4, UR13, UPT ;  /* 0x0000000d0400728c */ /* 0x000fd2000bf06270 */
[----:B------:R-:W-:Y:S05]  /*6400*/  BRA.U !UP0, `(.L_x_8321) ;  /* 0xffffffd5080c7547 */ /* 0x000fea000b83ffff */
.L_x_8283:
[----:B------:R-:W-:Y:S08]  /*6410*/  BAR.SYNC.DEFER_BLOCKING 0x0 ;  /* 0x0000000000007b1d */ /* 0x000ff00000010000 */
[----:B------:R-:W4:Y:S01]  /*6420*/  LDC.64 R28, c[0x0][0x4f8] ;  /* 0x00013e00ff1c7b82 */ /* 0x000f220000000a00 */
[----:B------:R-:W-:Y:S01]  /*6430*/  IADD3 R0, PT, PT, R164, -0x1, RZ ;  /* 0xffffffffa4007810 */ /* 0x000fe20007ffe0ff */
[----:B------:R-:W5:Y:S01]  /*6440*/  LDCU.64 UR4, c[0x0][0x500] ;  /* 0x0000a000ff0477ac */ /* 0x000f620008000a00 */
[----:B------:R-:W2:Y:S04]  /*6450*/  LDG.E.128 R4, desc[UR16][R126.64] ;  /* 0x000000107e047981 */ /* 0x000ea8000c1e1d00 */
[----:B------:R-:W3:Y:S04]  /*6460*/  LDG.E.128 R16, desc[UR16][R126.64+0x200] ;  /* 0x000200107e107981 */ /* 0x000ee8000c1e1d00 */
[----:B------:R-:W5:Y:S04]  /*6470*/  LDG.E.128 R20, desc[UR16][R126.64+0x400] ;  /* 0x000400107e147981 */ /* 0x000f68000c1e1d00 */
[----:B------:R-:W4:Y:S04]  /*6480*/  LDG.E.128 R24, desc[UR16][R126.64+0x600] ;  /* 0x000600107e187981 */ /* 0x000f28000c1e1d00 */
[----:B--2---:R-:W-:Y:S04]  /*6490*/  STS.128 [R141], R4 ;  /* 0x000000048d007388 */ /* 0x004fe80000000c00 */
[----:B---3--:R-:W-:Y:S04]  /*64a0*/  STS.128 [R141+0x200], R16 ;  /* 0x000200108d007388 */ /* 0x008fe80000000c00 */
[----:B-----5:R2:W-:Y:S04]  /*64b0*/  STS.128 [R141+0x400], R20 ;  /* 0x000400148d007388 */ /* 0x0205e80000000c00 */
[----:B----4-:R-:W-:Y:S01]  /*64c0*/  STS.128 [R141+0x600], R24 ;  /* 0x000600188d007388 */ /* 0x010fe20000000c00 */
[----:B------:R-:W-:-:S03]  /*64d0*/  NOP ;  /* 0x0000000000007918 */ /* 0x000fc60000000000 */
[----:B------:R-:W3:Y:S04]  /*64e0*/  LDS.128 R12, [R140] ;  /* 0x000000008c0c7984 */ /* 0x000ee80000000c00 */
[----:B------:R-:W4:Y:S01]  /*64f0*/  LDS.128 R8, [R140+0x10] ;  /* 0x000010008c087984 */ /* 0x000f220000000c00 */
[----:B--2---:R-:W2:Y:S03]  /*6500*/  LDC.64 R22, c[0x0][0x550] ;  /* 0x00015400ff167b82 */ /* 0x004ea60000000a00 */
        /* <DEDUP_REMOVED lines=11> */
[--C-:B------:R-:W-:Y:S01]  /*65c0*/  FADD.FTZ R11, R11, R176.reuse ;  /* 0x000000b00b0b7221 */ /* 0x100fe20000010000 */
[----:B------:R-:W-:Y:S01]  /*65d0*/  FSETP.GTU.FTZ.AND P6, PT, R25, 20, PT ;  /* 0x41a000001900780b */ /* 0x000fe20003fdc000 */
[--C-:B-----5:R-:W-:Y:S01]  /*65e0*/  FADD.FTZ R5, R5, R176.reuse ;  /* 0x000000b005057221 */ /* 0x120fe20000010000 */
[----:B------:R-:W-:Y:S01]  /*65f0*/  FSETP.GTU.FTZ.AND P5, PT, R8, 20, PT ;  /* 0x41a000000800780b */ /* 0x000fe20003fbc000 */
[--C-:B------:R-:W-:Y:S01]  /*6600*/  FADD.FTZ R6, R6, R176.reuse ;  /* 0x000000b006067221 */ /* 0x100fe20000010000 */
[----:B------:R-:W-:Y:S01]  /*6610*/  FSETP.GTU.FTZ.AND P1, PT, R10, 20, PT ;  /* 0x41a000000a00780b */ /* 0x000fe20003f3c000 */
[----:B------:R-:W-:-:S02]  /*6620*/  FADD.FTZ R7, R7, R176 ;  /* 0x000000b007077221 */ /* 0x000fc40000010000 */
[----:B------:R-:W-:Y:S01]  /*6630*/  @!P2 FMUL.FTZ R18, R12, -1.4426950216293334961 ;  /* 0xbfb8aa3b0c12a820 */ /* 0x000fe20000410000 */
[----:B------:R-:W-:Y:S01]  /*6640*/  SHF.L.U32 R12, R0, 0x9, RZ ;  /* 0x00000009000c7819 */ /* 0x000fe200000006ff */
[----:B------:R-:W-:-:S03]  /*6650*/  @!P3 FMUL.FTZ R20, R13, -1.4426950216293334961 ;  /* 0xbfb8aa3b0d14b820 */ /* 0x000fc60000410000 */
[--C-:B------:R-:W-:Y:S01]  /*6660*/  SHF.R.S32.HI R13, RZ, 0x1f, R12.reuse ;  /* 0x0000001fff0d7819 */ /* 0x100fe2000001140c */
[----:B------:R-:W3:Y:S04]  /*6670*/  @!P2 MUFU.EX2 R18, R18 ;  /* 0x000000120012a308 */ /* 0x000ee80000000800 */
[----:B------:R-:W4:Y:S01]  /*6680*/  @!P3 MUFU.EX2 R20, R20 ;  /* 0x000000140014b308 */ /* 0x000f220000000800 */
[----:B------:R-:W-:-:S04]  /*6690*/  IMAD.WIDE.U32 R16, R28, UR18, R12 ;  /* 0x000000121c107c25 */ /* 0x000fc8000f8e000c */
[----:B------:R-:W-:Y:S02]  /*66a0*/  IMAD R17, R29, UR18, R17 ;  /* 0x000000121d117c24 */ /* 0x000fe4000f8e0211 */
[----:B------:R-:W-:-:S04]  /*66b0*/  IMAD.WIDE.U32 R16, R183, UR4, R16 ;  /* 0x00000004b7107c25 */ /* 0x000fc8000f8e0010 */
[----:B---3--:R-:W-:Y:S01]  /*66c0*/  @!P2 FADD.FTZ R19, R18, 1 ;  /* 0x3f8000001213a421 */ /* 0x008fe20000010000 */
[----:B------:R-:W-:Y:S02]  /*66d0*/  IMAD R15, R183, UR5, R17 ;  /* 0x00000005b70f7c24 */ /* 0x000fe4000f8e0211 */
[----:B----4-:R-:W-:Y:S01]  /*66e0*/  @!P3 FADD.FTZ R21, R20, 1 ;  /* 0x3f8000001415b421 */ /* 0x010fe20000010000 */
[----:B--2---:R-:W-:Y:S02]  /*66f0*/  LEA R14, P0, R16, R22, 0x2 ;  /* 0x00000016100e7211 */ /* 0x004fe400078010ff */
[----:B------:R-:W2:Y:S01]  /*6700*/  @!P2 MUFU.RCP R19, R19 ;  /* 0x000000130013a308 */ /* 0x000ea20000001000 */
[----:B------:R-:W-:Y:S01]  /*6710*/  @!P5 FMUL.FTZ R17, R8, -1.4426950216293334961 ;  /* 0xbfb8aa3b0811d820 */ /* 0x000fe20000410000 */
[----:B------:R-:W3:Y:S01]  /*6720*/  LDCU.64 UR4, c[0x0][0x520] ;  /* 0x0000a400ff0477ac */ /* 0x000ee20008000a00 */
[----:B------:R-:W-:Y:S01]  /*6730*/  LEA.HI.X R15, R16, R23, R15, 0x2, P0 ;  /* 0x00000017100f7211 */ /* 0x000fe200000f140f */
[----:B------:R-:W-:Y:S01]  /*6740*/  @!P6 FMUL.FTZ R16, R25, -1.4426950216293334961 ;  /* 0xbfb8aa3b1910e820 */ /* 0x000fe20000410000 */
[----:B------:R-:W-:-:S03]  /*6750*/  FSETP.GTU.FTZ.AND P0, PT, R9, 20, PT ;  /* 0x41a000000900780b */ /* 0x000fc60003f1c000 */
[----:B------:R4:W5:Y:S01]  /*6760*/  @!P3 MUFU.RCP R18, R21 ;  /* 0x000000150012b308 */ /* 0x0009620000001000 */
[----:B------:R-:W-:-:S07]  /*6770*/  IMAD.WIDE.U32 R14, R163, 0x10, R14 ;  /* 0x00000010a30e7825 */ /* 0x000fce00078e000e */
[----:B------:R-:W0:Y:S01]  /*6780*/  @!P6 MUFU.EX2 R16, R16 ;  /* 0x000000100010e308 */ /* 0x000e220000000800 */
[----:B----4-:R-:W-:Y:S01]  /*6790*/  FADD.FTZ R21, R4, R176 ;  /* 0x000000b004157221 */ /* 0x010fe20000010000 */
[----:B--2---:R-:W-:Y:S01]  /*67a0*/  @!P2 FMUL.FTZ R48, R48, R19 ;  /* 0x000000133030a220 */ /* 0x004fe20000410000 */
[----:B------:R-:W-:Y:S01]  /*67b0*/  FSETP.GTU.FTZ.AND P2, PT, R11, 20, PT ;  /* 0x41a000000b00780b */ /* 0x000fe20003f5c000 */
[----:B------:R-:W-:Y:S01]  /*67c0*/  @!P4 FMUL.FTZ R4, R24, -1.4426950216293334961 ;  /* 0xbfb8aa3b1804c820 */ /* 0x000fe20000410000 */
[----:B------:R-:W-:Y:S01]  /*67d0*/  @!P1 FMUL.FTZ R19, R10, -1.4426950216293334961 ;  /* 0xbfb8aa3b0a139820 */ /* 0x000fe20000410000 */
[----:B------:R-:W2:Y:S01]  /*67e0*/  @!P5 MUFU.EX2 R17, R17 ;  /* 0x000000110011d308 */ /* 0x000ea20000000800 */
[----:B-----5:R-:W-:Y:S01]  /*67f0*/  @!P3 FMUL.FTZ R49, R49, R18 ;  /* 0x000000123131b220 */ /* 0x020fe20000410000 */
[----:B------:R-:W-:Y:S02]  /*6800*/  FSETP.GTU.FTZ.AND P3, PT, R21, 20, PT ;  /* 0x41a000001500780b */ /* 0x000fe40003f7c000 */
[----:B------:R-:W4:Y:S01]  /*6810*/  @!P4 MUFU.EX2 R4, R4 ;  /* 0x000000040004c308 */ /* 0x000f220000000800 */
[----:B------:R-:W-:Y:S01]  /*6820*/  @!P0 FMUL.FTZ R18, R9, -1.4426950216293334961 ;  /* 0xbfb8aa3b09128820 */ /* 0x000fe20000410000 */
[----:B0-----:R-:W-:-:S04]  /*6830*/  @!P6 FADD.FTZ R16, R16, 1 ;  /* 0x3f8000001010e421 */ /* 0x001fc80000010000 */
[----:B------:R-:W-:Y:S01]  /*6840*/  @!P2 FMUL.FTZ R20, R11, -1.4426950216293334961 ;  /* 0xbfb8aa3b0b14a820 */ /* 0x000fe20000410000 */
[----:B------:R-:W0:Y:S01]  /*6850*/  @!P1 MUFU.EX2 R19, R19 ;  /* 0x0000001300139308 */ /* 0x000e220000000800 */
[----:B------:R-:W5:Y:S01]  /*6860*/  LDS.128 R8, [R140+0x30] ;  /* 0x000030008c087984 */ /* 0x000f620000000c00 */
[----:B--2---:R-:W-:Y:S02]  /*6870*/  @!P5 FADD.FTZ R17, R17, 1 ;  /* 0x3f8000001111d421 */ /* 0x004fe40000010000 */
[----:B------:R-:W2:Y:S01]  /*6880*/  @!P0 MUFU.EX2 R18, R18 ;  /* 0x0000001200128308 */ /* 0x000ea20000000800 */
[----:B------:R-:W-:Y:S01]  /*6890*/  BAR.SYNC.DEFER_BLOCKING 0x0 ;  /* 0x0000000000007b1d */ /* 0x000fe20000010000 */
[----:B------:R-:W-:Y:S01]  /*68a0*/  @!P3 FMUL.FTZ R21, R21, -1.4426950216293334961 ;  /* 0xbfb8aa3b1515b820 */ /* 0x000fe20000410000 */
[----:B----4-:R-:W-:-:S04]  /*68b0*/  @!P4 FADD.FTZ R4, R4, 1 ;  /* 0x3f8000000404c421 */ /* 0x010fc80000010000 */
[----:B------:R-:W4:Y:S01]  /*68c0*/  @!P2 MUFU.EX2 R20, R20 ;  /* 0x000000140014a308 */ /* 0x000f220000000800 */
[----:B0-----:R-:W-:-:S03]  /*68d0*/  @!P1 FADD.FTZ R19, R19, 1 ;  /* 0x3f80000013139421 */ /* 0x001fc60000010000 */
[----:B------:R-:W0:Y:S01]  /*68e0*/  @!P3 MUFU.EX2 R21, R21 ;  /* 0x000000150015b308 */ /* 0x000e220000000800 */
[----:B--2---:R-:W-:-:S03]  /*68f0*/  @!P0 FADD.FTZ R18, R18, 1 ;  /* 0x3f80000012128421 */ /* 0x004fc60000010000 */
[----:B------:R-:W2:Y:S01]  /*6900*/  @!P4 MUFU.RCP R23, R4 ;  /* 0x000000040017c308 */ /* 0x000ea20000001000 */
[----:B----4-:R-:W-:-:S07]  /*6910*/  @!P2 FADD.FTZ R20, R20, 1 ;  /* 0x3f8000001414a421 */ /* 0x010fce0000010000 */
[----:B------:R-:W4:Y:S01]  /*6920*/  @!P6 MUFU.RCP R16, R16 ;  /* 0x000000100010e308 */ /* 0x000f220000001000 */
[----:B0-----:R-:W-:Y:S01]  /*6930*/  @!P3 FADD.FTZ R21, R21, 1 ;  /* 0x3f8000001515b421 */ /* 0x001fe20000010000 */
[----:B------:R-:W-:Y:S04]  /*6940*/  STS.128 [R140], R52 ;  /* 0x000000348c007388 */ /* 0x000fe80000000c00 */
[----:B------:R-:W-:Y:S02]  /*6950*/  STS.128 [R140+0x10], R56 ;  /* 0x000010388c007388 */ /* 0x000fe40000000c00 */
[----:B------:R-:W0:Y:S01]  /*6960*/  @!P5 MUFU.RCP R17, R17 ;  /* 0x000000110011d308 */ /* 0x000e220000001000 */
[----:B--2---:R-:W-:Y:S01]  /*6970*/  @!P4 FMUL.FTZ R50, R50, R23 ;  /* 0x000000173232c220 */ /* 0x004fe20000410000 */
[----:B------:R-:W-:Y:S01]  /*6980*/  FSETP.GTU.FTZ.AND P4, PT, R5, 20, PT ;  /* 0x41a000000500780b */ /* 0x000fe20003f9c000 */
[----:B------:R-:W-:Y:S01]  /*6990*/  STS.128 [R140+0x20], R60 ;  /* 0x0000203c8c007388 */ /* 0x000fe20000000c00 */
[--C-:B-----5:R-:W-:Y:S01]  /*69a0*/  FADD.FTZ R8, R8, R176.reuse ;  /* 0x000000b008087221 */ /* 0x120fe20000010000 */
[----:B------:R-:W-:-:S03]  /*69b0*/  FADD.FTZ R9, R9, R176 ;  /* 0x000000b009097221 */ /* 0x000fc60000010000 */
[----:B------:R-:W2:Y:S01]  /*69c0*/  @!P0 MUFU.RCP R18, R18 ;  /* 0x0000001200128308 */ /* 0x000ea20000001000 */
[--C-:B------:R-:W-:Y:S01]  /*69d0*/  FADD.FTZ R10, R10, R176.reuse ;  /* 0x000000b00a0a7221 */ /* 0x100fe20000010000 */
[----:B----4-:R-:W-:Y:S01]  /*69e0*/  @!P6 FMUL.FTZ R51, R51, R16 ;  /* 0x000000103333e220 */ /* 0x010fe20000410000 */
[----:B------:R-:W-:Y:S01]  /*69f0*/  FSETP.GTU.FTZ.AND P6, PT, R6, 20, PT ;  /* 0x41a000000600780b */ /* 0x000fe20003fdc000 */
[----:B------:R-:W-:Y:S01]  /*6a00*/  FADD.FTZ R11, R11, R176 ;  /* 0x000000b00b0b7221 */ /* 0x000fe20000010000 */
[----:B------:R-:W-:Y:S03]  /*6a10*/  STS.128 [R140+0x30], R64 ;  /* 0x000030408c007388 */ /* 0x000fe60000000c00 */
[----:B------:R-:W4:Y:S01]  /*6a20*/  @!P1 MUFU.RCP R19, R19 ;  /* 0x0000001300139308 */ /* 0x000f220000001000 */
[----:B------:R-:W-:Y:S01]  /*6a30*/  @!P4 FMUL.FTZ R4, R5, -1.4426950216293334961 ;  /* 0xbfb8aa3b0504c820 */ /* 0x000fe20000410000 */
[----:B0-----:R-:W-:Y:S01]  /*6a40*/  @!P5 FMUL.FTZ R44, R44, R17 ;  /* 0x000000112c2cd220 */ /* 0x001fe20000410000 */
[----:B------:R-:W-:-:S05]  /*6a50*/  FSETP.GTU.FTZ.AND P5, PT, R7, 20, PT ;  /* 0x41a000000700780b */ /* 0x000fca0003fbc000 */
[----:B------:R-:W0:Y:S01]  /*6a60*/  @!P2 MUFU.RCP R20, R20 ;  /* 0x000000140014a308 */ /* 0x000e220000001000 */
[----:B------:R-:W-:Y:S01]  /*6a70*/  @!P6 FMUL.FTZ R5, R6, -1.4426950216293334961 ;  /* 0xbfb8aa3b0605e820 */ /* 0x000fe20000410000 */
[----:B--2---:R-:W-:Y:S01]  /*6a80*/  @!P0 FMUL.FTZ R45, R45, R18 ;  /* 0x000000122d2d8220 */ /* 0x004fe20000410000 */
[----:B------:R-:W-:-:S05]  /*6a90*/  FSETP.GTU.FTZ.AND P0, PT, R8, 20, PT ;  /* 0x41a000000800780b */ /* 0x000fca0003f1c000 */
[----:B------:R-:W2:Y:S01]  /*6aa0*/  @!P3 MUFU.RCP R21, R21 ;  /* 0x000000150015b308 */ /* 0x000ea20000001000 */
[----:B------:R-:W-:Y:S01]  /*6ab0*/  @!P5 FMUL.FTZ R6, R7, -1.4426950216293334961 ;  /* 0xbfb8aa3b0706d820 */ /* 0x000fe20000410000 */
[----:B----4-:R-:W-:Y:S01]  /*6ac0*/  @!P1 FMUL.FTZ R46, R46, R19 ;  /* 0x000000132e2e9220 */ /* 0x010fe20000410000 */
[----:B------:R-:W-:Y:S01]  /*6ad0*/  FSETP.GTU.FTZ.AND P1, PT, R9, 20, PT ;  /* 0x41a000000900780b */ /* 0x000fe20003f3c000 */
[----:B------:R-:W-:Y:S01]  /*6ae0*/  NOP ;  /* 0x0000000000007918 */ /* 0x000fe20000000000 */
[----:B0-----:R-:W-:Y:S01]  /*6af0*/  @!P2 FMUL.FTZ R47, R47, R20 ;  /* 0x000000142f2fa220 */ /* 0x001fe20000410000 */
[----:B------:R-:W-:Y:S02]  /*6b00*/  FSETP.GTU.FTZ.AND P2, PT, R10, 20, PT ;  /* 0x41a000000a00780b */ /* 0x000fe40003f5c000 */
[----:B------:R-:W0:Y:S01]  /*6b10*/  @!P4 MUFU.EX2 R4, R4 ;  /* 0x000000040004c308 */ /* 0x000e220000000800 */
[----:B------:R-:W-:Y:S01]  /*6b20*/  @!P0 FMUL.FTZ R7, R8, -1.4426950216293334961 ;  /* 0xbfb8aa3b08078820 */ /* 0x000fe20000410000 */
[----:B------:R-:W4:Y:S06]  /*6b30*/  LDS.128 R16, [R141+0x400] ;  /* 0x000400008d107984 */ /* 0x000f2c0000000c00 */
[----:B------:R-:W-:Y:S01]  /*6b40*/  @!P1 FMUL.FTZ R8, R9, -1.4426950216293334961 ;  /* 0xbfb8aa3b09089820 */ /* 0x000fe20000410000 */
[----:B------:R-:W5:Y:S01]  /*6b50*/  @!P6 MUFU.EX2 R25, R5 ;  /* 0x000000050019e308 */ /* 0x000f620000000800 */
[----:B--2---:R-:W-:Y:S01]  /*6b60*/  @!P3 FMUL.FTZ R40, R40, R21 ;  /* 0x000000152828b220 */ /* 0x004fe20000410000 */
[----:B------:R-:W-:-:S02]  /*6b70*/  FSETP.GTU.FTZ.AND P3, PT, R11, 20, PT ;  /* 0x41a000000b00780b */ /* 0x000fc40003f7c000 */
[----:B------:R-:W2:Y:S01]  /*6b80*/  @!P5 MUFU.EX2 R26, R6 ;  /* 0x00000006001ad308 */ /* 0x000ea20000000800 */
[----:B------:R-:W-:-:S03]  /*6b90*/  @!P2 FMUL.FTZ R20, R10, -1.4426950216293334961 ;  /* 0xbfb8aa3b0a14a820 */ /* 0x000fc60000410000 */
[----:B------:R1:W3:Y:S01]  /*6ba0*/  @!P0 MUFU.EX2 R27, R7 ;  /* 0x00000007001b8308 */ /* 0x0002e20000000800 */
[----:B0-----:R-:W-:-:S03]  /*6bb0*/  @!P4 FADD.FTZ R24, R4, 1 ;  /* 0x3f8000000418c421 */ /* 0x001fc60000010000 */
[----:B------:R0:W3:Y:S01]  /*6bc0*/  @!P1 MUFU.EX2 R28, R8 ;  /* 0x00000008001c9308 */ /* 0x0000e20000000800 */
[----:B-----5:R-:W-:Y:S02]  /*6bd0*/  @!P6 FADD.FTZ R25, R25, 1 ;  /* 0x3f8000001919e421 */ /* 0x020fe40000010000 */
[----:B------:R-:W-:Y:S01]  /*6be0*/  @!P3 FMUL.FTZ R30, R11, -1.4426950216293334961 ;  /* 0xbfb8aa3b0b1eb820 */ /* 0x000fe20000410000 */
[----:B------:R5:W5:Y:S01]  /*6bf0*/  @!P2 MUFU.EX2 R29, R20 ;  /* 0x00000014001da308 */ /* 0x000b620000000800 */
[----:B-1----:R-:W1:Y:S01]  /*6c00*/  LDS.128 R4, [R141+0x200] ;  /* 0x000200008d047984 */ /* 0x002e620000000c00 */
[----:B--2---:R-:W-:Y:S02]  /*6c10*/  @!P5 FADD.FTZ R26, R26, 1 ;  /* 0x3f8000001a1ad421 */ /* 0x004fe40000010000 */
[----:B------:R2:W4:Y:S01]  /*6c20*/  @!P4 MUFU.RCP R32, R24 ;  /* 0x000000180020c308 */ /* 0x0005220000001000 */
[----:B0-----:R-:W0:Y:S01]  /*6c30*/  LDS.128 R8, [R141] ;  /* 0x000000008d087984 */ /* 0x001e220000000c00 */
[----:B---3--:R-:W-:-:S03]  /*6c40*/  @!P0 FADD.FTZ R27, R27, 1 ;  /* 0x3f8000001b1b8421 */ /* 0x008fc60000010000 */
[----:B-----5:R-:W3:Y:S01]  /*6c50*/  LDS.128 R20, [R141+0x600] ;  /* 0x000600008d147984 */ /* 0x020ee20000000c00 */
[----:B------:R-:W-:Y:S02]  /*6c60*/  @!P1 FADD.FTZ R28, R28, 1 ;  /* 0x3f8000001c1c9421 */ /* 0x000fe40000010000 */
[----:B------:R-:W5:Y:S01]  /*6c70*/  @!P3 MUFU.EX2 R30, R30 ;  /* 0x0000001e001eb308 */ /* 0x000f620000000800 */
[----:B--2---:R-:W-:Y:S01]  /*6c80*/  FADD.FTZ R24, R48, R177 ;  /* 0x000000b130187221 */ /* 0x004fe20000010000 */
[----:B------:R-:W-:Y:S02]  /*6c90*/  @!P2 FADD.FTZ R29, R29, 1 ;  /* 0x3f8000001d1da421 */ /* 0x000fe40000010000 */
[----:B------:R2:W1:Y:S01]  /*6ca0*/  @!P6 MUFU.RCP R31, R25 ;  /* 0x00000019001fe308 */ /* 0x0004620000001000 */
[----:B----4-:R-:W-:Y:S01]  /*6cb0*/  STG.E.128 desc[UR16][R14.64+0x400], R16 ;  /* 0x000400100e007986 */ /* 0x010fe2000c101d10 */
[----:B------:R-:W-:Y:S01]  /*6cc0*/  @!P4 FMUL.FTZ R41, R41, R32 ;  /* 0x000000202929c220 */ /* 0x000fe20000410000 */
[----:B------:R-:W-:-:S05]  /*6cd0*/  IADD3 R174, P4, PT, R174, -0x800, RZ ;  /* 0xfffff800aeae7810 */ /* 0x000fca0007f9e0ff */
[----:B------:R-:W4:Y:S01]  /*6ce0*/  @!P5 MUFU.RCP R26, R26 ;  /* 0x0000001a001ad308 */ /* 0x000f220000001000 */
[----:B--2---:R-:W-:Y:S01]  /*6cf0*/  FADD.FTZ R25, R24, R49 ;  /* 0x0000003118197221 */ /* 0x004fe20000010000 */
[----:B-----5:R-:W-:Y:S01]  /*6d00*/  @!P3 FADD.FTZ R30, R30, 1 ;  /* 0x3f8000001e1eb421 */ /* 0x020fe20000010000 */
[----:B------:R-:W-:Y:S02]  /*6d10*/  IADD3.X R173, PT, PT, R173, -0x1, RZ, P4, !PT ;  /* 0xffffffffadad7810 */ /* 0x000fe400027fe4ff */
[----:B------:R-:W-:-:S03]  /*6d20*/  FADD.FTZ R24, R25, R50 ;  /* 0x0000003219187221 */ /* 0x000fc60000010000 */
[----:B------:R-:W2:Y:S01]  /*6d30*/  @!P0 MUFU.RCP R27, R27 ;  /* 0x0000001b001b8308 */ /* 0x000ea20000001000 */
[----:B-1----:R-:W-:-:S07]  /*6d40*/  @!P6 FMUL.FTZ R42, R42, R31 ;  /* 0x0000001f2a2ae220 */ /* 0x002fce0000410000 */
[----:B------:R-:W1:Y:S01]  /*6d50*/  @!P1 MUFU.RCP R28, R28 ;  /* 0x0000001c001c9308 */ /* 0x000e620000001000 */
[----:B------:R5:W-:Y:S01]  /*6d60*/  STG.E.128 desc[UR16][R14.64+0x200], R4 ;  /* 0x000200040e007986 */ /* 0x000be2000c101d10 */
[----:B----4-:R-:W-:Y:S01]  /*6d70*/  @!P5 FMUL.FTZ R43, R43, R26 ;  /* 0x0000001a2b2bd220 */ /* 0x010fe20000410000 */
[----:B------:R-:W-:Y:S02]  /*6d80*/  IADD3 R172, P5, PT, R172, -0x800, RZ ;  /* 0xfffff800acac7810 */ /* 0x000fe40007fbe0ff */
[----:B0-----:R-:W-:Y:S02]  /*6d90*/  STG.E.128 desc[UR16][R14.64], R8 ;  /* 0x000000080e007986 */ /* 0x001fe4000c101d10 */
[----:B------:R-:W-:Y:S01]  /*6da0*/  IADD3.X R171, PT, PT, R171, -0x1, RZ, P5, !PT ;  /* 0xffffffffabab7810 */ /* 0x000fe20002ffe4ff */
[----:B------:R-:W0:Y:S01]  /*6db0*/  @!P2 MUFU.RCP R29, R29 ;  /* 0x0000001d001da308 */ /* 0x000e220000001000 */
[----:B---3--:R3:W-:Y:S01]  /*6dc0*/  STG.E.128 desc[UR16][R14.64+0x600], R20 ;  /* 0x000600140e007986 */ /* 0x0087e2000c101d10 */
[----:B--2---:R-:W-:-:S02]  /*6dd0*/  @!P0 FMUL.FTZ R36, R36, R27 ;  /* 0x0000001b24248220 */ /* 0x004fc40000410000 */
[----:B------:R-:W2:Y:S08]  /*6de0*/  LDC.64 R26, c[0x0][0x560] ;  /* 0x00015800ff1a7b82 */ /* 0x000eb00000000a00 */
[----:B------:R-:W-:Y:S01]  /*6df0*/  BAR.SYNC.DEFER_BLOCKING 0x0 ;  /* 0x0000000000007b1d */ /* 0x000fe20000010000 */
[----:B-1----:R-:W-:-:S05]  /*6e00*/  @!P1 FMUL.FTZ R37, R37, R28 ;  /* 0x0000001c25259220 */ /* 0x002fca0000410000 */
[----:B------:R-:W1:Y:S01]  /*6e10*/  @!P3 MUFU.RCP R30, R30 ;  /* 0x0000001e001eb308 */ /* 0x000e620000001000 */
[----:B-----5:R-:W-:Y:S01]  /*6e20*/  FADD.FTZ R5, R24, R51 ;  /* 0x0000003318057221 */ /* 0x020fe20000010000 */
[----:B------:R-:W-:Y:S01]  /*6e30*/  IADD3 R168, P1, PT, R168, -0x800, RZ ;  /* 0xfffff800a8a87810 */ /* 0x000fe20007f3e0ff */
[----:B------:R-:W4:Y:S03]  /*6e40*/  LDC.64 R24, c[0x0][0x518] ;  /* 0x00014600ff187b82 */ /* 0x000f260000000a00 */
[----:B------:R-:W-:Y:S01]  /*6e50*/  IADD3.X R167, PT, PT, R167, -0x1, RZ, P1, !PT ;  /* 0xffffffffa7a77810 */ /* 0x000fe20000ffe4ff */
[----:B0-----:R-:W-:Y:S01]  /*6e60*/  @!P2 FMUL.FTZ R38, R38, R29 ;  /* 0x0000001d2626a220 */ /* 0x001fe20000410000 */
[----:B---3--:R-:W-:Y:S01]  /*6e70*/  FADD.FTZ R14, R5, R44 ;  /* 0x0000002c050e7221 */ /* 0x008fe20000010000 */
[----:B------:R-:W-:-:S03]  /*6e80*/  IADD3 R166, P2, PT, R166, -0x800, RZ ;  /* 0xfffff800a6a67810 */ /* 0x000fc60007f5e0ff */
[----:B------:R-:W-:Y:S01]  /*6e90*/  FADD.FTZ R15, R14, R45 ;  /* 0x0000002d0e0f7221 */ /* 0x000fe20000010000 */
[----:B------:R-:W-:Y:S01]  /*6ea0*/  IADD3.X R165, PT, PT, R165, -0x1, RZ, P2, !PT ;  /* 0xffffffffa5a57810 */ /* 0x000fe200017fe4ff */
[----:B-1----:R-:W-:Y:S01]  /*6eb0*/  @!P3 FMUL.FTZ R39, R39, R30 ;  /* 0x0000001e2727b220 */ /* 0x002fe20000410000 */
[----:B------:R-:W-:Y:S01]  /*6ec0*/  STS.128 [R140], R48 ;  /* 0x000000308c007388 */ /* 0x000fe20000000c00 */
[----:B------:R-:W-:-:S03]  /*6ed0*/  IADD3 R170, P3, PT, R170, -0x800, RZ ;  /* 0xfffff800aaaa7810 */ /* 0x000fc60007f7e0ff */
[----:B------:R0:W-:Y:S01]  /*6ee0*/  STS.128 [R140+0x10], R44 ;  /* 0x0000102c8c007388 */ /* 0x0001e20000000c00 */
[----:B------:R-:W-:-:S03]  /*6ef0*/  IADD3.X R169, PT, PT, R169, -0x1, RZ, P3, !PT ;  /* 0xffffffffa9a97810 */ /* 0x000fc60001ffe4ff */
[----:B------:R1:W-:Y:S01]  /*6f00*/  STS.128 [R140+0x20], R40 ;  /* 0x000020288c007388 */ /* 0x0003e20000000c00 */
[----:B----4-:R-:W-:-:S03]  /*6f10*/  IMAD.WIDE.U32 R12, R24, UR18, R12 ;  /* 0x00000012180c7c25 */ /* 0x010fc6000f8e000c */
[----:B------:R3:W-:Y:S01]  /*6f20*/  STS.128 [R140+0x30], R36 ;  /* 0x000030248c007388 */ /* 0x0007e20000000c00 */
[----:B------:R-:W-:-:S03]  /*6f30*/  NOP ;  /* 0x0000000000007918 */ /* 0x000fc60000000000 */
[----:B------:R-:W4:Y:S01]  /*6f40*/  LDS.128 R16, [R141] ;  /* 0x000000008d107984 */ /* 0x000f220000000c00 */
[----:B------:R-:W-:Y:S02]  /*6f50*/  IMAD R13, R25, UR18, R13 ;  /* 0x00000012190d7c24 */ /* 0x000fe4000f8e020d */
[----:B0-----:R-:W-:Y:S01]  /*6f60*/  FADD.FTZ R46, R15, R46 ;  /* 0x0000002e0f2e7221 */ /* 0x001fe20000010000 */
[----:B------:R-:W0:Y:S01]  /*6f70*/  LDS.128 R8, [R141+0x200] ;  /* 0x000200008d087984 */ /* 0x000e220000000c00 */
[----:B------:R-:W-:-:S04]  /*6f80*/  IMAD.WIDE.U32 R12, R183, UR4, R12 ;  /* 0x00000004b70c7c25 */ /* 0x000fc8000f8e000c */
[----:B------:R-:W-:Y:S01]  /*6f90*/  FADD.FTZ R47, R46, R47 ;  /* 0x0000002f2e2f7221 */ /* 0x000fe20000010000 */
[----:B------:R-:W5:Y:S01]  /*6fa0*/  LDS.128 R4, [R141+0x400] ;  /* 0x000400008d047984 */ /* 0x000f620000000c00 */
[----:B------:R-:W-:Y:S01]  /*6fb0*/  IMAD R13, R183, UR5, R13 ;  /* 0x00000005b70d7c24 */ /* 0x000fe2000f8e020d */
[C---:B--2---:R-:W-:Y:S01]  /*6fc0*/  LEA R14, P0, R12.reuse, R26, 0x2 ;  /* 0x0000001a0c0e7211 */ /* 0x044fe200078010ff */
[----:B-1----:R-:W-:Y:S01]  /*6fd0*/  FADD.FTZ R40, R47, R40 ;  /* 0x000000282f287221 */ /* 0x002fe20000010000 */
[----:B------:R-:W1:Y:S02]  /*6fe0*/  LDS.128 R20, [R141+0x600] ;  /* 0x000600008d147984 */ /* 0x000e640000000c00 */
[----:B------:R-:W-:Y:S01]  /*6ff0*/  LEA.HI.X R15, R12, R27, R13, 0x2, P0 ;  /* 0x0000001b0c0f7211 */ /* 0x000fe200000f140d */
[----:B------:R-:W-:Y:S01]  /*7000*/  FADD.FTZ R41, R40, R41 ;  /* 0x0000002928297221 */ /* 0x000fe20000010000 */
[----:B------:R-:W-:Y:S02]  /*7010*/  ISETP.GT.AND P0, PT, R164, 0x1, PT ;  /* 0x00000001a400780c */ /* 0x000fe40003f04270 */
[----:B------:R-:W-:Y:S01]  /*7020*/  MOV R164, R0 ;  /* 0x0000000000a47202 */ /* 0x000fe20000000f00 */
[----:B------:R-:W-:-:S04]  /*7030*/  IMAD.WIDE.U32 R12, R163, 0x10, R14 ;  /* 0x00000010a30c7825 */ /* 0x000fc800078e000e */
        /* <DEDUP_REMOVED lines=8> */
[----:B-----5:R2:W-:Y:S04]  /*70c0*/  STG.E.128 desc[UR16][R12.64+0x400], R4 ;  /* 0x000400040c007986 */ /* 0x0205e8000c101d10 */
[----:B-1----:R2:W-:Y:S01]  /*70d0*/  STG.E.128 desc[UR16][R12.64+0x600], R20 ;  /* 0x000600140c007986 */ /* 0x0025e2000c101d10 */
[----:B------:R-:W-:Y:S05]  /*70e0*/  @P0 BRA `(.L_x_8322) ;  /* 0xffffff9c00100947 */ /* 0x000fea000383ffff */
.L_x_8250:
        /* <DEDUP_REMOVED lines=34> */
.L_x_8324:
[----:B------:R-:W-:Y:S05]  /*7310*/  BSYNC.RECONVERGENT B0 ;  /* 0x0000000000007941 */ /* 0x000fea0003800200 */
.L_x_8323:
        /* <DEDUP_REMOVED lines=26> */
.L_x_8326:
[----:B------:R-:W-:Y:S05]  /*74c0*/  BSYNC.RECONVERGENT B0 ;  /* 0x0000000000007941 */ /* 0x000fea0003800200 */
.L_x_8325:
        /* <DEDUP_REMOVED lines=8> */
.L_x_8327:
        /* <DEDUP_REMOVED lines=15> */
.L_x_8328:
        /* <DEDUP_REMOVED lines=12> */
.L_x_10503:


//--------------------- .text._Z25selective_scan_bwd_kernelI32Selective_Scan_bwd_kernel_traitsILi32ELi16ELb1ELb1ELb1ELb1ELb1EffEEv12SSMParamsBwd --------------------------
	.section	.text._Z25selective_scan_bwd_kernelI32Selective_Scan_bwd_kernel_traitsILi32ELi16ELb1ELb1ELb1ELb1ELb1EffEEv12SSMParamsBwd,"ax",@progbits
	.align	128
        .global         _Z25selective_scan_bwd_kernelI32Selective_Scan_bwd_kernel_traitsILi32ELi16ELb1ELb1ELb1ELb1ELb1EffEEv12SSMParamsBwd
        .type           _Z25selective_scan_bwd_kernelI32Selective_Scan_bwd_kernel_traitsILi32ELi16ELb1ELb1ELb1ELb1ELb1EffEEv12SSMParamsBwd,@function
        .size           _Z25selective_scan_bwd_kernelI32Selective_Scan_bwd_kernel_traitsILi32ELi16ELb1ELb1ELb1ELb1ELb1EffEEv12SSMParamsBwd,(.L_x_10504 - _Z25selective_scan_bwd_kernelI32Selective_Scan_bwd_kernel_traitsILi32ELi16ELb1ELb1ELb1ELb1ELb1EffEEv12SSMParamsBwd)
        .other          _Z25selective_scan_bwd_kernelI32Selective_Scan_bwd_kernel_traitsILi32ELi16ELb1ELb1ELb1ELb1ELb1EffEEv12SSMParamsBwd,@"STO_CUDA_ENTRY STV_DEFAULT"
_Z25selective_scan_bwd_kernelI32Selective_Scan_bwd_kernel_traitsILi32ELi16ELb1ELb1ELb1ELb1ELb1EffEEv12SSMParamsBwd:
.text._Z25selective_scan_bwd_kernelI32Selective_Scan_bwd_kernel_traitsILi32ELi16ELb1ELb1ELb1ELb1ELb1EffEEv12SSMParamsBwd:
        /* <DEDUP_REMOVED lines=45> */
[----:B---3--:R-:W-:Y:S01]  /*02d0*/  MOV R6, RZ ;  /* 0x000000ff00067202 */ /* 0x008fe20000000f00 */
        /* <DEDUP_REMOVED lines=117> */
[C---:B------:R-:W-:Y:S02]  /*0a30*/  SHF.L.U32 R5, R182.reuse, 0x2, RZ ;  /* 0x00000002b6057819 */ /* 0x040fe400000006ff */
[----:B------:R-:W-:-:S02]  /*0a40*/  IADD3 R23, PT, PT, R182, 0xe0, RZ ;  /* 0x000000e0b6177810 */ /* 0x000fc40007ffe0ff */
[C---:B------:R-:W-:Y:S02]  /*0a50*/  LEA.HI R8, R182.reuse, R7, RZ, 0x1f ;  /* 0x00000007b6087211 */ /* 0x040fe400078ff8ff */
[C---:B------:R-:W-:Y:S02]  /*0a60*/  IADD3 R27, PT, PT, R182.reuse, 0x120, RZ ;  /* 0x00000120b61b7810 */ /* 0x040fe40007ffe0ff */
[C---:B------:R-:W-:Y:S02]  /*0a70*/  IADD3 R29, PT, PT, R182.reuse, 0x140, RZ ;  /* 0x00000140b61d7810 */ /* 0x040fe40007ffe0ff */
[C---:B------:R-:W-:Y:S02]  /*0a80*/  IADD3 R31, PT, PT, R182.reuse, 0x160, RZ ;  /* 0x00000160b61f7810 */ /* 0x040fe40007ffe0ff */
[C---:B------:R-:W-:Y:S02]  /*0a90*/  IADD3 R33, PT, PT, R182.reuse, 0x180, RZ ;  /* 0x00000180b6217810 */ /* 0x040fe40007ffe0ff */
[----:B------:R-:W-:-:S02]  /*0aa0*/  IADD3 R35, PT, PT, R182, 0x1a0, RZ ;  /* 0x000001a0b6237810 */ /* 0x000fc40007ffe0ff */
[C---:B------:R-:W-:Y:S02]  /*0ab0*/  IADD3 R37, PT, PT, R182.reuse, 0x1c0, RZ ;  /* 0x000001c0b6257810 */ /* 0x040fe40007ffe0ff */
[----:B------:R-:W-:Y:S02]  /*0ac0*/  IADD3 R39, PT, PT, R182, 0x1e0, RZ ;  /* 0x000001e0b6277810 */ /* 0x000fe40007ffe0ff */
[----:B------:R-:W-:Y:S02]  /*0ad0*/  LEA.HI R9, R7, R7, RZ, 0x1b ;  /* 0x0000000707097211 */ /* 0x000fe400078fd8ff */
[-C--:B------:R-:W-:Y:S02]  /*0ae0*/  LEA.HI R11, R11, R182.reuse, RZ, 0x1b ;  /* 0x000000b60b0b7211 */ /* 0x080fe400078fd8ff */
[-C--:B------:R-:W-:Y:S02]  /*0af0*/  LEA.HI R16, R25, R182.reuse, RZ, 0x1b ;  /* 0x000000b619107211 */ /* 0x080fe400078fd8ff */
[----:B------:R-:W-:-:S02]  /*0b00*/  LEA.HI R10, R13, R182, RZ, 0x1b ;  /* 0x000000b60d0a7211 */ /* 0x000fc400078fd8ff */
[-C--:B------:R-:W-:Y:S02]  /*0b10*/  LEA.HI R15, R15, R182.reuse, RZ, 0x1b ;  /* 0x000000b60f0f7211 */ /* 0x080fe400078fd8ff */
[----:B------:R-:W-:Y:S02]  /*0b20*/  LOP3.LUT R25, R5, 0xf80, RZ, 0xc0, !PT ;  /* 0x00000f8005197812 */ /* 0x000fe400078ec0ff */
[-C--:B------:R-:W-:Y:S02]  /*0b30*/  LEA.HI R26, R182, R182.reuse, RZ, 0x1b ;  /* 0x000000b6b61a7211 */ /* 0x080fe400078fd8ff */
[-C--:B------:R-:W-:Y:S02]  /*0b40*/  LEA.HI R12, R17, R182.reuse, RZ, 0x1b ;  /* 0x000000b6110c7211 */ /* 0x080fe400078fd8ff */
[-C--:B------:R-:W-:Y:S02]  /*0b50*/  LEA.HI R13, R19, R182.reuse, RZ, 0x1b ;  /* 0x000000b6130d7211 */ /* 0x080fe400078fd8ff */
[----:B------:R-:W-:-:S02]  /*0b60*/  LEA.HI R14, R21, R182, RZ, 0x1b ;  /* 0x000000b6150e7211 */ /* 0x000fc400078fd8ff */
[-C--:B------:R-:W-:Y:S02]  /*0b70*/  LEA.HI R23, R23, R182.reuse, RZ, 0x1b ;  /* 0x000000b617177211 */ /* 0x080fe400078fd8ff */
[----:B------:R-:W-:Y:S02]  /*0b80*/  LEA R7, R8, UR6, 0x2 ;  /* 0x0000000608077c11 */ /* 0x000fe4000f8e10ff */
[-C--:B------:R-:W-:Y:S02]  /*0b90*/  LEA.HI R17, R27, R182.reuse, RZ, 0x1b ;  /* 0x000000b61b117211 */ /* 0x080fe400078fd8ff */
[-C--:B------:R-:W-:Y:S02]  /*0ba0*/  LEA.HI R18, R29, R182.reuse, RZ, 0x1b ;  /* 0x000000b61d127211 */ /* 0x080fe400078fd8ff */
[-C--:B------:R-:W-:Y:S02]  /*0bb0*/  LEA.HI R19, R31, R182.reuse, RZ, 0x1b ;  /* 0x000000b61f137211 */ /* 0x080fe400078fd8ff */
[----:B------:R-:W-:-:S02]  /*0bc0*/  LEA.HI R20, R33, R182, RZ, 0x1b ;  /* 0x000000b621147211 */ /* 0x000fc400078fd8ff */
[-C--:B------:R-:W-:Y:S02]  /*0bd0*/  LEA.HI R21, R35, R182.reuse, RZ, 0x1b ;  /* 0x000000b623157211 */ /* 0x080fe400078fd8ff */
[-C--:B------:R-:W-:Y:S02]  /*0be0*/  LEA.HI R22, R37, R182.reuse, RZ, 0x1b ;  /* 0x000000b625167211 */ /* 0x080fe400078fd8ff */
[----:B------:R-:W-:Y:S02]  /*0bf0*/  LEA.HI R39, R39, R182, RZ, 0x1b ;  /* 0x000000b627277211 */ /* 0x000fe400078fd8ff */
[----:B------:R-:W-:Y:S02]  /*0c00*/  LEA R8, R9, UR6, 0x2 ;  /* 0x0000000609087c11 */ /* 0x000fe4000f8e10ff */
[----:B------:R-:W-:Y:S02]  /*0c10*/  LEA R9, R11, UR6, 0x2 ;  /* 0x000000060b097c11 */ /* 0x000fe4000f8e10ff */
[----:B------:R-:W-:-:S02]  /*0c20*/  LEA R11, R15, UR6, 0x2 ;  /* 0x000000060f0b7c11 */ /* 0x000fc4000f8e10ff */
[----:B------:R-:W-:Y:S02]  /*0c30*/  LOP3.LUT R24, R25, 0x1f, R182, 0xf8, !PT ;  /* 0x0000001f19187812 */ /* 0x000fe400078ef8b6 */
[----:B------:R-:W-:Y:S02]  /*0c40*/  MOV R3, R6 ;  /* 0x0000000600037202 */ /* 0x000fe40000000f00 */
[----:B------:R-:W-:Y:S02]  /*0c50*/  LEA R15, R23, UR6, 0x2 ;  /* 0x00000006170f7c11 */ /* 0x000fe4000f8e10ff */
[----:B------:R-:W-:Y:S02]  /*0c60*/  LEA R25, R26, UR6, 0x2 ;  /* 0x000000061a197c11 */ /* 0x000fe4000f8e10ff */
[----:B------:R-:W-:Y:S02]  /*0c70*/  LOP3.LUT R6, R182, 0x1f, RZ, 0xc0, !PT ;  /* 0x0000001fb6067812 */ /* 0x000fe400078ec0ff */
        /* <DEDUP_REMOVED lines=14> */
.L_x_8402:
        /* <DEDUP_REMOVED lines=10> */
[----:B------:R-:W-:Y:S01]  /*0e00*/  MOV R176, UR22 ;  /* 0x0000001600b07c02 */ /* 0x000fe20008000f00 */
[----:B------:R-:W0:Y:S01]  /*0e10*/  S2R R28, SR_LANEID ;  /* 0x00000000001c7919 */ /* 0x000e220000000000 */
[----:B------:R-:W-:-:S03]  /*0e20*/  MOV R177, UR23 ;  /* 0x0000001700b17c02 */ /* 0x000fc60008000f00 */
[----:B------:R-:W-:Y:S01]  /*0e30*/  IMAD.WIDE.U32 R176, R24, 0x10, R176 ;  /* 0x0000001018b07825 */ /* 0x000fe200078e00b0 */
[----:B-1----:R-:W-:-:S06]  /*0e40*/  ULEA UR6, UR7, UR6, 0x18 ;  /* 0x0000000607067291 */ /* 0x002fcc000f8ec0ff */
[C---:B0-----:R-:W-:Y:S02]  /*0e50*/  LEA R29, R28.reuse, UR6, 0x4 ;  /* 0x000000061c1d7c11 */ /* 0x041fe4000f8e20ff */
        /* <DEDUP_REMOVED lines=82> */
.L_x_8331:
[----:B------:R-:W-:Y:S05]  /*1380*/  BSYNC.RECONVERGENT B0 ;  /* 0x0000000000007941 */ /* 0x000fea0003800200 */
.L_x_8330:
        /* <DEDUP_REMOVED lines=34> */
.L_x_8333:
[----:B------:R-:W-:Y:S05]  /*15b0*/  BSYNC.RECONVERGENT B0 ;  /* 0x0000000000007941 */ /* 0x000fea0003800200 */
.L_x_8332:
        /* <DEDUP_REMOVED lines=34> */
.L_x_8335:
[----:B------:R-:W-:Y:S05]  /*17e0*/  BSYNC.RECONVERGENT B0 ;  /* 0x0000000000007941 */ /* 0x000fea0003800200 */
.L_x_8334:
        /* <DEDUP_REMOVED lines=34> */
.L_x_8337:
[----:B------:R-:W-:Y:S05]  /*1a10*/  BSYNC.RECONVERGENT B0 ;  /* 0x0000000000007941 */ /* 0x000fea0003800200 */
.L_x_8336:
        /* <DEDUP_REMOVED lines=34> */
.L_x_8339:
[----:B------:R-:W-:Y:S05]  /*1c40*/  BSYNC.RECONVERGENT B0 ;  /* 0x0000000000007941 */ /* 0x000fea0003800200 */
.L_x_8338:
        /* <DEDUP_REMOVED lines=34> */
.L_x_8341:
[----:B------:R-:W-:Y:S05]  /*1e70*/  BSYNC.RECONVERGENT B0 ;  /* 0x0000000000007941 */ /* 0x000fea0003800200 */
.L_x_8340:
        /* <DEDUP_REMOVED lines=34> */
.L_x_8343:
[----:B------:R-:W-:Y:S05]  /*20a0*/  BSYNC.RECONVERGENT B0 ;  /* 0x0000000000007941 */ /* 0x000fea0003800200 */
.L_x_8342:
        /* <DEDUP_REMOVED lines=34> */
.L_x_8345:
[----:B------:R-:W-:Y:S05]  /*22d0*/  BSYNC.RECONVERGENT B0 ;  /* 0x0000000000007941 */ /* 0x000fea0003800200 */
.L_x_8344:
        /* <DEDUP_REMOVED lines=34> */
.L_x_8347:
[----:B------:R-:W-:Y:S05]  /*2500*/  BSYNC.RECONVERGENT B0 ;  /* 0x0000000000007941 */ /* 0x000fea0003800200 */
.L_x_8346:
        /* <DEDUP_REMOVED lines=34> */
.L_x_8349:
[----:B------:R-:W-:Y:S05]  /*2730*/  BSYNC.RECONVERGENT B0 ;  /* 0x0000000000007941 */ /* 0x000fea0003800200 */
.L_x_8348:
        /* <DEDUP_REMOVED lines=33> */
.L_x_8351:
[----:B------:R-:W-:Y:S05]  /*2950*/  BSYNC.RECONVERGENT B0 ;  /* 0x0000000000007941 */ /* 0x000fea0003800200 */
.L_x_8350:
        /* <DEDUP_REMOVED lines=32> */
.L_x_8353:
[----:B------:R-:W-:Y:S05]  /*2b60*/  BSYNC.RECONVERGENT B0 ;  /* 0x0000000000007941 */ /* 0x000fea0003800200 */
.L_x_8352:
        /* <DEDUP_REMOVED lines=32> */
.L_x_8355:
[----:B------:R-:W-:Y:S05]  /*2d70*/  BSYNC.RECONVERGENT B0 ;  /* 0x0000000000007941 */ /* 0x000fea0003800200 */
.L_x_8354:
        /* <DEDUP_REMOVED lines=32> */
.L_x_8357:
[----:B------:R-:W-:Y:S05]  /*2f80*/  BSYNC.RECONVERGENT B0 ;  /* 0x0000000000007941 */ /* 0x000fea0003800200 */
.L_x_8356:
        /* <DEDUP_REMOVED lines=32> */
.L_x_8359:
[----:B------:R-:W-:Y:S05]  /*3190*/  BSYNC.RECONVERGENT B0 ;  /* 0x0000000000007941 */ /* 0x000fea0003800200 */
.L_x_8358:
        /* <DEDUP_REMOVED lines=32> */
.L_x_8361:
[----:B------:R-:W-:Y:S05]  /*33a0*/  BSYNC.RECONVERGENT B0 ;  /* 0x0000000000007941 */ /* 0x000fea0003800200 */
.L_x_8360:
        /* <DEDUP_REMOVED lines=88> */
[----:B------:R-:W-:Y:S01]  /*3930*/  MUFU.EX2 R132, R115 ;  /* 0x0000007300847308 */ /* 0x000fe20000000800 */
[----:B------:R-:W-:Y:S01]  /*3940*/  UISETP.NE.U32.AND UP0, UPT, UR36, URZ, UPT ;  /* 0x000000ff2400728c */ /* 0x000fe2000bf05070 */
[----:B------:R-:W-:Y:S02]  /*3950*/  FADD.FTZ R116, R116, 1 ;  /* 0x3f80000074747421 */ /* 0x000fe40000010000 */
[----:B------:R1:W5:Y:S01]  /*3960*/  MUFU.EX2 R131, R114 ;  /* 0x0000007200837308 */ /* 0x0003620000000800 */
[----:B------:R-:W-:Y:S01]  /*3970*/  UISETP.NE.AND.EX UP0, UPT, UR37, URZ, UPT, UP0 ;  /* 0x000000ff2500728c */ /* 0x000fe2000bf05300 */
[----:B--2---:R-:W-:-:S02]  /*3980*/  FADD.FTZ R119, R119, 1 ;  /* 0x3f80000077777421 */ /* 0x004fc40000010000 */
[----:B0-----:R-:W-:Y:S01]  /*3990*/  MUFU.RCP R113, R60 ;  /* 0x0000003c00717308 */ /* 0x001fe20000001000 */
[----:B------:R-:W-:Y:S01]  /*39a0*/  FADD.FTZ R120, R120, 1 ;  /* 0x3f80000078787421 */ /* 0x000fe20000010000 */
        /* <DEDUP_REMOVED lines=9> */
[----:B------:R1:W5:Y:S04]  /*3a40*/  MUFU.EX2 R138, R125 ;  /* 0x0000007d008a7308 */ /* 0x0003680000000800 */
[----:B------:R5:W5:Y:S01]  /*3a50*/  MUFU.EX2 R151, R126 ;  /* 0x0000007e00977308 */ /* 0x000b620000000800 */
[----:B0-----:R-:W-:Y:S01]  /*3a60*/  FMUL.FTZ R124, R73, R112 ;  /* 0x00000070497c7220 */ /* 0x001fe20000410000 */
[----:B--2---:R-:W-:Y:S02]  /*3a70*/  FADD.FTZ R121, R121, 1 ;  /* 0x3f80000079797421 */ /* 0x004fe40000010000 */
[----:B------:R-:W0:Y:S01]  /*3a80*/  MUFU.RCP R117, R116 ;  /* 0x0000007400757308 */ /* 0x000e220000001000 */
[----:B-1----:R-:W-:Y:S01]  /*3a90*/  FMUL.FTZ R125, R72, R113 ;  /* 0x00000071487d7220 */ /* 0x002fe20000410000 */
[----:B------:R-:W-:Y:S01]  /*3aa0*/  FMUL.FTZ R148, R69, R124 ;  /* 0x0000007c45947220 */ /* 0x000fe20000410000 */
[----:B-----5:R-:W-:Y:S01]  /*3ab0*/  FADD.FTZ R135, R135, 1 ;  /* 0x3f80000087877421 */ /* 0x020fe20000010000 */
[----:B------:R-:W-:Y:S01]  /*3ac0*/  FMUL.FTZ R126, R75, R114 ;  /* 0x000000724b7e7220 */ /* 0x000fe20000410000 */
[----:B------:R-:W-:Y:S01]  /*3ad0*/  FMUL.FTZ R147, R68, R125 ;  /* 0x0000007d44937220 */ /* 0x000fe20000410000 */
[----:B------:R-:W-:-:S02]  /*3ae0*/  FADD.FTZ R138, R138, 1 ;  /* 0x3f8000008a8a7421 */ /* 0x000fc40000010000 */
[----:B------:R-:W-:Y:S01]  /*3af0*/  MUFU.RCP R118, R118 ;  /* 0x0000007600767308 */ /* 0x000fe20000001000 */
[----:B------:R-:W-:Y:S01]  /*3b00*/  FMUL.FTZ R150, R71, R126 ;  /* 0x0000007e47967220 */ /* 0x000fe20000410000 */
[----:B------:R-:W-:-:S06]  /*3b10*/  FADD.FTZ R151, R151, 1 ;  /* 0x3f80000097977421 */ /* 0x000fcc0000010000 */
[----:B------:R-:W1:Y:S04]  /*3b20*/  MUFU.EX2 R123, R123 ;  /* 0x0000007b007b7308 */ /* 0x000e680000000800 */
[----:B------:R-:W2:Y:S04]  /*3b30*/  MUFU.EX2 R122, R122 ;  /* 0x0000007a007a7308 */ /* 0x000ea80000000800 */
[----:B------:R-:W-:Y:S01]  /*3b40*/  MUFU.RCP R130, R120 ;  /* 0x0000007800827308 */ /* 0x000fe20000001000 */
[----:B-1----:R-:W-:-:S07]  /*3b50*/  FADD.FTZ R123, R123, 1 ;  /* 0x3f8000007b7b7421 */ /* 0x002fce0000010000 */
[----:B------:R0:W-:Y:S01]  /*3b60*/  MUFU.RCP R134, R131 ;  /* 0x0000008300867308 */ /* 0x0001e20000001000 */
[----:B--2---:R-:W-:-:S07]  /*3b70*/  FADD.FTZ R122, R122, 1 ;  /* 0x3f8000007a7a7421 */ /* 0x004fce0000010000 */
[----:B------:R-:W1:Y:S01]  /*3b80*/  MUFU.RCP R119, R119 ;  /* 0x0000007700777308 */ /* 0x000e620000001000 */
[----:B0-----:R-:W-:-:S07]  /*3b90*/  FMUL.FTZ R131, R88, R117 ;  /* 0x0000007558837220 */ /* 0x001fce0000410000 */
[----:B------:R-:W0:Y:S08]  /*3ba0*/  MUFU.RCP R133, R123 ;  /* 0x0000007b00857308 */ /* 0x000e300000001000 */
[----:B------:R-:W2:Y:S08]  /*3bb0*/  MUFU.RCP R128, R122 ;  /* 0x0000007a00807308 */ /* 0x000eb00000001000 */
[----:B------:R-:W5:Y:S08]  /*3bc0*/  MUFU.RCP R129, R121 ;  /* 0x0000007900817308 */ /* 0x000f700000001000 */
[----:B------:R-:W5:Y:S08]  /*3bd0*/  MUFU.RCP R139, R138 ;  /* 0x0000008a008b7308 */ /* 0x000f700000001000 */
[----:B------:R1:W5:Y:S08]  /*3be0*/  MUFU.RCP R138, R151 ;  /* 0x00000097008a7308 */ /* 0x0003700000001000 */
[----:B------:R0:W5:Y:S01]  /*3bf0*/  MUFU.RCP R136, R135 ;  /* 0x0000008700887308 */ /* 0x0001620000001000 */
[----:B-1----:R-:W-:Y:S01]  /*3c00*/  FMUL.FTZ R151, R76, R131 ;  /* 0x000000834c977220 */ /* 0x002fe20000410000 */
[----:B0-----:R-:W-:-:S04]  /*3c10*/  FMUL.FTZ R135, R90, R119 ;  /* 0x000000775a877220 */ /* 0x001fc80000410000 */
[----:B------:R-:W-:Y:S01]  /*3c20*/  FMUL.FTZ R153, R78, R135 ;  /* 0x000000874e997220 */ /* 0x000fe20000410000 */
        /* <DEDUP_REMOVED lines=9> */
[----:B------:R-:W-:Y:S01]  /*3cc0*/  FFMA.FTZ R101, R72, R101, 1 ;  /* 0x3f80000048657423 */ /* 0x000fe20000010065 */
[----:B------:R-:W-:Y:S01]  /*3cd0*/  FADD.FTZ R72, -R114, 1 ;  /* 0x3f80000072487421 */ /* 0x000fe20000010100 */
[----:B------:R-:W-:Y:S01]  /*3ce0*/  FFMA.FTZ R103, R73, R100, 1 ;  /* 0x3f80000049677423 */ /* 0x000fe20000010064 */
[----:B-1----:R-:W-:Y:S01]  /*3cf0*/  FADD.FTZ R105, -R115, 1 ;  /* 0x3f80000073697421 */ /* 0x002fe20000010100 */
[----:B------:R-:W-:Y:S01]  /*3d00*/  FADD.FTZ R104, R132, 1 ;  /* 0x3f80000084687421 */ /* 0x000fe20000010000 */
[----:B------:R-:W-:Y:S01]  /*3d10*/  FFMA.FTZ R73, R75, R72, 1 ;  /* 0x3f8000004b497423 */ /* 0x000fe20000010048 */
[----:B------:R-:W-:Y:S01]  /*3d20*/  FADD.FTZ R75, -R117, 1 ;  /* 0x3f800000754b7421 */ /* 0x000fe20000010100 */
[----:B------:R-:W-:Y:S01]  /*3d30*/  FFMA.FTZ R105, R74, R105, 1 ;  /* 0x3f8000004a697423 */ /* 0x000fe20000010069 */
[----:B------:R-:W-:Y:S01]  /*3d40*/  FADD.FTZ R74, -R118, 1 ;  /* 0x3f800000764a7421 */ /* 0x000fe20000010100 */
[----:B------:R1:W5:Y:S01]  /*3d50*/  MUFU.RCP R137, R104 ;  /* 0x0000006800897308 */ /* 0x0003620000001000 */
[----:B------:R-:W-:Y:S01]  /*3d60*/  FFMA.FTZ R75, R88, R75, 1 ;  /* 0x3f800000584b7423 */ /* 0x000fe2000001004b */
[----:B---3--:R-:W-:Y:S01]  /*3d70*/  FADD.FTZ R108, -R130, 1 ;  /* 0x3f800000826c7421 */ /* 0x008fe20000010100 */
[C---:B------:R-:W-:Y:S01]  /*3d80*/  FFMA.FTZ R88, R89.reuse, R74, 1 ;  /* 0x3f80000059587423 */ /* 0x040fe2000001004a */
[----:B------:R-:W-:Y:S01]  /*3d90*/  FMUL.FTZ R132, R89, R118 ;  /* 0x0000007659847220 */ /* 0x000fe20000410000 */
[----:B------:R-:W-:Y:S01]  /*3da0*/  FADD.FTZ R89, -R119, 1 ;  /* 0x3f80000077597421 */ /* 0x000fe20000010100 */
[----:B------:R-:W-:-:S02]  /*3db0*/  FFMA.FTZ R109, R91, R108, 1 ;  /* 0x3f8000005b6d7423 */ /* 0x000fc4000001006c */
[----:B------:R-:W-:Y:S01]  /*3dc0*/  FMUL.FTZ R152, R77, R132 ;  /* 0x000000844d987220 */ /* 0x000fe20000410000 */
        /* <DEDUP_REMOVED lines=148> */
.L_x_8362:
[----:B------:R-:W-:Y:S01]  /*4710*/  FFMA.FTZ R62, R48, R151, R93 ;  /* 0x00000097303e7223 */ /* 0x000fe2000001005d */
[----:B------:R-:W1:Y:S01]  /*4720*/  LDCU UR12, c[0x0][0x38c] ;  /* 0x00007180ff0c77ac */ /* 0x000e620008000800 */
[----:B------:R-:W-:Y:S02]  /*4730*/  CS2R R66, SRZ ;  /* 0x0000000000427805 */ /* 0x000fe4000001ff00 */
[----:B------:R-:W-:Y:S01]  /*4740*/  CS2R R64, SRZ ;  /* 0x0000000000407805 */ /* 0x000fe2000001ff00 */
[----:B----4-:R-:W-:Y:S01]  /*4750*/  FFMA.FTZ R61, R49, R152, R62 ;  /* 0x00000098313d7223 */ /* 0x010fe2000001003e */
[----:B------:R-:W-:Y:S02]  /*4760*/  CS2R R70, SRZ ;  /* 0x0000000000467805 */ /* 0x000fe4000001ff00 */
[----:B------:R-:W-:Y:S02]  /*4770*/  CS2R R68, SRZ ;  /* 0x0000000000447805 */ /* 0x000fe4000001ff00 */
[----:B------:R-:W-:Y:S01]  /*4780*/  CS2R R74, SRZ ;  /* 0x00000000004a7805 */ /* 0x000fe2000001ff00 */
[----:B------:R-:W-:Y:S01]  /*4790*/  FFMA.FTZ R62, R50, R153, R61 ;  /* 0x00000099323e7223 */ /* 0x000fe2000001003d */
[----:B------:R-:W-:-:S02]  /*47a0*/  CS2R R72, SRZ ;  /* 0x0000000000487805 */ /* 0x000fc4000001ff00 */
[----:B------:R-:W-:Y:S01]  /*47b0*/  CS2R R60, SRZ ;  /* 0x00000000003c7805 */ /* 0x000fe2000001ff00 */
[----:B0-----:R-:W-:Y:S01]  /*47c0*/  FMUL.FTZ R76, R147, R146 ;  /* 0x00000092934c7220 */ /* 0x001fe20000410000 */
[----:B------:R-:W-:Y:S01]  /*47d0*/  FFMA.FTZ R63, R51, R154, R62 ;  /* 0x0000009a333f7223 */ /* 0x000fe2000001003e */
[-C--:B------:R-:W-:Y:S01]  /*47e0*/  FMUL.FTZ R77, R148, R146.reuse ;  /* 0x00000092944d7220 */ /* 0x080fe20000410000 */
        /* <DEDUP_REMOVED lines=49> */
.L_x_8401:
[----:B0-----:R-:W-:-:S04]  /*4b00*/  IMAD.WIDE.U32 R92, R160, UR8, RZ ;  /* 0x00000008a05c7c25 */ /* 0x001fc8000f8e00ff */
[----:B------:R-:W-:Y:S01]  /*4b10*/  IMAD R93, R161, UR8, R93 ;  /* 0x00000008a15d7c24 */ /* 0x000fe2000f8e025d */
[----:B------:R-:W-:-:S04]  /*4b20*/  LEA R94, P1, R92, R0, 0x2 ;  /* 0x000000005c5e7211 */ /* 0x000fc800078210ff */
[----:B------:R-:W-:-:S03]  /*4b30*/  LEA.HI.X R95, R92, R2, R93, 0x2, P1 ;  /* 0x000000025c5f7211 */ /* 0x000fc600008f145d */
[----:B------:R-:W-:-:S05]  /*4b40*/  IMAD.WIDE.U32 R92, R24, 0x10, R94 ;  /* 0x00000010185c7825 */ /* 0x000fca00078e005e */
[----:B--2---:R-:W2:Y:S04]  /*4b50*/  LDG.E.128 R96, desc[UR28][R92.64] ;  /* 0x0000001c5c607981 */ /* 0x004ea8000c1e1d00 */
[----:B---3--:R-:W3:Y:S04]  /*4b60*/  LDG.E.128 R100, desc[UR28][R92.64+0x200] ;  /* 0x0002001c5c647981 */ /* 0x008ee8000c1e1d00 */
[----:B-1----:R-:W5:Y:S04]  /*4b70*/  LDG.E.128 R104, desc[UR28][R92.64+0x400] ;  /* 0x0004001c5c687981 */ /* 0x002f68000c1e1d00 */
        /* <DEDUP_REMOVED lines=32> */
[C---:B------:R-:W-:Y:S01]  /*4d80*/  FMUL.FTZ R206, R190.reuse, R38 ;  /* 0x00000026bece7220 */ /* 0x040fe20000410000 */
[----:B------:R-:W-:Y:S01]  /*4d90*/  FMUL.FTZ R188, R190, R39 ;  /* 0x00000027bebc7220 */ /* 0x000fe20000410000 */
[----:B------:R-:W-:-:S04]  /*4da0*/  ISETP.NE.AND P1, PT, R182, 0x1f, PT ;  /* 0x0000001fb600780c */ /* 0x000fc80003f25270 */
        /* <DEDUP_REMOVED lines=13> */
[----:B------:R-:W-:Y:S01]  /*4e80*/  FMUL.FTZ R208, R97, R208 ;  /* 0x000000d061d07220 */ /* 0x000fe20000410000 */
        /* <DEDUP_REMOVED lines=10> */
[C---:B0-----:R-:W-:Y:S01]  /*4f30*/  FMUL.FTZ R108, R190.reuse, R31 ;  /* 0x0000001fbe6c7220 */ /* 0x041fe20000410000 */
[----:B-1----:R-:W-:Y:S01]  /*4f40*/  MOV R112, UR8 ;  /* 0x0000000800707c02 */ /* 0x002fe20008000f00 */
[C---:B--2---:R-:W-:Y:S01]  /*4f50*/  FMUL.FTZ R122, R190.reuse, R33 ;  /* 0x00000021be7a7220 */ /* 0x044fe20000410000 */
[C---:B------:R-:W-:Y:S01]  /*4f60*/  FMUL.FTZ R121, R190.reuse, R34 ;  /* 0x00000022be797220 */ /* 0x040fe20000410000 */
[----:B------:R0:W1:Y:S01]  /*4f70*/  MUFU.EX2 R113, R108 ;  /* 0x0000006c00717308 */ /* 0x0000620000000800 */
[C---:B------:R-:W-:Y:S01]  /*4f80*/  FMUL.FTZ R120, R190.reuse, R35 ;  /* 0x00000023be787220 */ /* 0x040fe20000410000 */
[----:B------:R-:W-:-:S02]  /*4f90*/  FMUL.FTZ R123, R190, R36 ;  /* 0x00000024be7b7220 */ /* 0x000fc40000410000 */
[----:B------:R-:W2:Y:S01]  /*4fa0*/  MUFU.EX2 R122, R122 ;  /* 0x0000007a007a7308 */ /* 0x000ea20000000800 */
[----:B0-----:R-:W-:Y:S02]  /*4fb0*/  IADD3 R108, PT, PT, R112, UR13, RZ ;  /* 0x0000000d706c7c10 */ /* 0x001fe4000fffe0ff */
[----:B------:R-:W-:Y:S01]  /*4fc0*/  @P2 IADD3 R108, PT, PT, R182, 0x200, RZ ;  /* 0x00000200b66c2810 */ /* 0x000fe20007ffe0ff */
[----:B------:R-:W0:Y:S01]  /*4fd0*/  MUFU.EX2 R121, R121 ;  /* 0x0000007900797308 */ /* 0x000e220000000800 */
[----:B------:R-:W-:-:S03]  /*4fe0*/  FMUL.FTZ R109, R190, R32 ;  /* 0x00000020be6d7220 */ /* 0x000fc60000410000 */
[----:B------:R-:W0:Y:S01]  /*4ff0*/  MUFU.EX2 R120, R120 ;  /* 0x0000007800787308 */ /* 0x000e220000000800 */
[----:B---3--:R-:W-:Y:S01]  /*5000*/  FMUL.FTZ R119, R147, R124 ;  /* 0x0000007c93777220 */ /* 0x008fe20000410000 */
[----:B------:R-:W-:Y:S01]  /*5010*/  FMUL.FTZ R110, R149, R126 ;  /* 0x0000007e956e7220 */ /* 0x000fe20000410000 */
[----:B------:R-:W-:Y:S01]  /*5020*/  FMUL.FTZ R115, R150, R127 ;  /* 0x0000007f96737220 */ /* 0x000fe20000410000 */
[----:B------:R-:W-:Y:S01]  /*5030*/  FMUL.FTZ R124, R190, R37 ;  /* 0x00000025be7c7220 */ /* 0x000fe20000410000 */
[----:B----4-:R-:W-:Y:S01]  /*5040*/  FMUL.FTZ R201, R152, R129 ;  /* 0x0000008198c97220 */ /* 0x010fe20000410000 */
[----:B------:R-:W-:Y:S01]  /*5050*/  FMUL.FTZ R199, R153, R130 ;  /* 0x0000008299c77220 */ /* 0x000fe20000410000 */
[C---:B------:R-:W-:Y:S01]  /*5060*/  FMUL.FTZ R127, R190.reuse, R40 ;  /* 0x00000028be7f7220 */ /* 0x040fe20000410000 */
[----:B------:R-:W-:Y:S01]  /*5070*/  FMUL.FTZ R129, R190, R41 ;  /* 0x00000029be817220 */ /* 0x000fe20000410000 */
[----:B-----5:R-:W-:Y:S01]  /*5080*/  FMUL.FTZ R213, R158, R135 ;  /* 0x000000879ed57220 */ /* 0x020fe20000410000 */
[C---:B------:R-:W-:Y:S01]  /*5090*/  FMUL.FTZ R130, R190.reuse, R43 ;  /* 0x0000002bbe827220 */ /* 0x040fe20000410000 */
[C---:B------:R-:W-:Y:S01]  /*50a0*/  FMUL.FTZ R135, R190.reuse, R141 ;  /* 0x0000008dbe877220 */ /* 0x040fe20000410000 */
[C---:B------:R-:W-:Y:S01]  /*50b0*/  FMUL.FTZ R126, R190.reuse, R142 ;  /* 0x0000008ebe7e7220 */ /* 0x040fe20000410000 */
[----:B------:R-:W-:Y:S01]  /*50c0*/  FMUL.FTZ R215, R159, R136 ;  /* 0x000000889fd77220 */ /* 0x000fe20000410000 */
[----:B------:R-:W-:Y:S01]  /*50d0*/  FMUL.FTZ R191, R173, R138 ;  /* 0x0000008aadbf7220 */ /* 0x000fe20000410000 */
[C---:B------:R-:W-:Y:S01]  /*50e0*/  FMUL.FTZ R138, R190.reuse, R42 ;  /* 0x0000002abe8a7220 */ /* 0x040fe20000410000 */
        /* <DEDUP_REMOVED lines=53> */
.L_x_8365:
[----:B------:R0:W1:Y:S02]  /*5440*/  LDS R190, [R5+UR24+0x2b3c] ;  /* 0x002b3c1805be7984 */ /* 0x0000640008000800 */
.L_x_8366:
[----:B------:R-:W-:Y:S05]  /*5450*/  BSYNC.RECONVERGENT B0 ;  /* 0x0000000000007941 */ /* 0x000fea0003800200 */
.L_x_8364:
        /* <DEDUP_REMOVED lines=10> */
[C---:B------:R-:W-:Y:S01]  /*5500*/  ISETP.NE.AND P1, PT, R6.reuse, 0x1f, PT ;  /* 0x0000001f0600780c */ /* 0x040fe20003f25270 */
[----:B------:R-:W-:Y:S01]  /*5510*/  UISETP.GE.AND UP0, UPT, UR19, UR33, UPT ;  /* 0x000000211300728c */ /* 0x000fe2000bf06270 */
[C---:B------:R-:W-:Y:S01]  /*5520*/  FMUL.FTZ R217, R135.reuse, R116 ;  /* 0x0000007487d97220 */ /* 0x040fe20000410000 */
[----:B------:R-:W-:Y:S01]  /*5530*/  FFMA.FTZ R117, R135, R117, R192 ;  /* 0x0000007587757223 */ /* 0x000fe200000100c0 */
[----:B------:R-:W-:Y:S01]  /*5540*/  ISETP.GT.U32.AND P3, PT, R6, 0x1b, PT ;  /* 0x0000001b0600780c */ /* 0x000fe20003f64070 */
[----:B------:R-:W-:Y:S01]  /*5550*/  ULEA UR12, UR8, UR14, 0x3 ;  /* 0x0000000e080c7291 */ /* 0x000fe2000f8e18ff */
[C---:B------:R-:W-:Y:S01]  /*5560*/  FMUL.FTZ R217, R136.reuse, R217 ;  /* 0x000000d988d97220 */ /* 0x040fe20000410000 */
[----:B------:R-:W-:Y:S01]  /*5570*/  FFMA.FTZ R117, R136, R117, R215 ;  /* 0x0000007588757223 */ /* 0x000fe200000100d7 */
[----:B---3--:R-:W-:Y:S01]  /*5580*/  FFMA.FTZ R108, R212, R118, R209 ;  /* 0x00000076d46c7223 */ /* 0x008fe200000100d1 */
[----:B------:R-:W-:Y:S01]  /*5590*/  ISETP.GT.U32.AND P4, PT, R6, 0x17, PT ;  /* 0x000000170600780c */ /* 0x000fe20003f84070 */
[C---:B------:R-:W-:Y:S01]  /*55a0*/  FMUL.FTZ R217, R130.reuse, R217 ;  /* 0x000000d982d97220 */ /* 0x040fe20000410000 */
[----:B------:R-:W-:Y:S01]  /*55b0*/  FFMA.FTZ R117, R130, R117, R213 ;  /* 0x0000007582757223 */ /* 0x000fe200000100d5 */
[----:B------:R-:W-:Y:S01]  /*55c0*/  FFMA.FTZ R108, R122, R108, R207 ;  /* 0x0000006c7a6c7223 */ /* 0x000fe200000100cf */
[----:B------:R-:W-:Y:S01]  /*55d0*/  ISETP.NE.AND P5, PT, R182, RZ, PT ;  /* 0x000000ffb600720c */ /* 0x000fe20003fa5270 */
[C---:B------:R-:W-:Y:S01]  /*55e0*/  FMUL.FTZ R116, R138.reuse, R217 ;  /* 0x000000d98a747220 */ /* 0x040fe20000410000 */
[----:B------:R-:W-:Y:S01]  /*55f0*/  FFMA.FTZ R117, R138, R117, R195 ;  /* 0x000000758a757223 */ /* 0x000fe200000100c3 */
[----:B------:R-:W-:Y:S01]  /*5600*/  FFMA.FTZ R108, R121, R108, R210 ;  /* 0x0000006c796c7223 */ /* 0x000fe200000100d2 */
[----:B------:R-:W-:Y:S01]  /*5610*/  BSSY.RECONVERGENT B0, `(.L_x_8367) ;  /* 0x0000133000007945 */ /* 0x000fe20003800200 */
[C---:B------:R-:W-:Y:S01]  /*5620*/  FMUL.FTZ R116, R129.reuse, R116 ;  /* 0x0000007481747220 */ /* 0x040fe20000410000 */
[----:B------:R-:W-:Y:S01]  /*5630*/  FFMA.FTZ R117, R129, R117, R198 ;  /* 0x0000007581757223 */ /* 0x000fe200000100c6 */
[----:B------:R-:W-:-:S02]  /*5640*/  FFMA.FTZ R108, R120, R108, R205 ;  /* 0x0000006c786c7223 */ /* 0x000fc400000100cd */
        /* <DEDUP_REMOVED lines=17> */
[----:B------:R-:W-:Y:S01]  /*5760*/  FMUL.FTZ R108, R118, R217 ;  /* 0x000000d9766c7220 */ /* 0x000fe20000410000 */
[----:B------:R-:W-:Y:S01]  /*5770*/  FFMA.FTZ R116, R124, R109, R203 ;  /* 0x0000006d7c747223 */ /* 0x000fe200000100cb */
[----:B------:R-:W-:Y:S01]  /*5780*/  FFMA.FTZ R194, R118, R117, R119 ;  /* 0x0000007576c27223 */ /* 0x000fe20000010077 */
[----:B------:R-:W-:Y:S02]  /*5790*/  FMUL.FTZ R109, R113, R118 ;  /* 0x00000076716d7220 */ /* 0x000fe40000410000 */
[----:B------:R-:W1:Y:S01]  /*57a0*/  SHFL.DOWN PT, R217, R108, 0x1, 0x1f ;  /* 0x08201f006cd97f89 */ /* 0x000e6200000e0000 */
[----:B------:R-:W-:Y:S01]  /*57b0*/  FFMA.FTZ R117, R206, R116, R193 ;  /* 0x00000074ce757223 */ /* 0x000fe200000100c1 */
[----:B------:R-:W-:-:S02]  /*57c0*/  FMUL.FTZ R116, R122, R109 ;  /* 0x0000006d7a747220 */ /* 0x000fc40000410000 */
        /* <DEDUP_REMOVED lines=13> */
[----:B--2---:R-:W-:Y:S02]  /*58a0*/  FFMA.FTZ R194, R136, R116, R139 ;  /* 0x0000007488c27223 */ /* 0x004fe4000001008b */
        /* <DEDUP_REMOVED lines=27> */
[----:B------:R-:W-:Y:S01]  /*5a60*/  PLOP3.LUT P1, PT, PT, PT, UP0, 0x80, 0x8 ;  /* 0x000000000008781c */ /* 0x000fe20003f2f008 */
        /* <DEDUP_REMOVED lines=30> */
[----:B------:R-:W-:Y:S01]  /*5c50*/  SHFL.IDX PT, R218, R109, RZ, 0x1f ;  /* 0x00001fff6dda7589 */ /* 0x000fe200000e0000 */
[----:B---3--:R-:W-:-:S03]  /*5c60*/  @!P3 FMUL.FTZ R196, R108, R221 ;  /* 0x000000dd6cc4b220 */ /* 0x008fc60000410000 */
[----:B------:R-:W-:Y:S02]  /*5c70*/  SHFL.IDX PT, R200, R117, RZ, 0x1f ;  /* 0x00001fff75c87589 */ /* 0x000fe400000e0000 */
[----:B------:R-:W-:Y:S02]  /*5c80*/  @!P3 MOV R108, R196 ;  /* 0x000000c4006cb202 */ /* 0x000fe40000000f00 */
[----:B------:R-:W-:Y:S01]  /*5c90*/  SHFL.DOWN PT, R221, R109, 0x1, 0x1f ;  /* 0x08201f006ddd7f89 */ /* 0x000fe200000e0000 */
[----:B-1----:R-:W-:-:S03]  /*5ca0*/  FFMA.FTZ R194, R204, R194, R217 ;  /* 0x000000c2ccc27223 */ /* 0x002fc600000100d9 */
[----:B------:R-:W1:Y:S01]  /*5cb0*/  SHFL.DOWN PT, R196, R108, 0x1, 0x1f ;  /* 0x08201f006cc47f89 */ /* 0x000e6200000e0000 */
[----:B-----5:R-:W-:Y:S01]  /*5cc0*/  @P1 FMUL.FTZ R204, R204, R219 ;  /* 0x000000dbcccc1220 */ /* 0x020fe20000410000 */
[----:B------:R-:W-:Y:S02]  /*5cd0*/  FSEL R217, R217, R194, !P1 ;  /* 0x000000c2d9d97208 */ /* 0x000fe40004800000 */
[----:B------:R-:W-:Y:S02]  /*5ce0*/  ISETP.NE.AND P1, PT, R182, 0x1f, PT ;  /* 0x0000001fb600780c */ /* 0x000fe40003f25270 */
[----:B------:R-:W-:Y:S04]  /*5cf0*/  SHFL.UP PT, R219, R204, 0x10, RZ ;  /* 0x06000000ccdb7989 */ /* 0x000fe800000e00ff */
[----:B------:R-:W2:Y:S07]  /*5d00*/  SHFL.UP PT, R194, R217, 0x10, RZ ;  /* 0x06000000d9c27989 */ /* 0x000eae00000e00ff */
[----:B-1----:R-:W-:Y:S01]  /*5d10*/  @P1 FFMA.FTZ R200, R196, R200, R221 ;  /* 0x000000c8c4c81223 */ /* 0x002fe200000100dd */
[----:B------:R-:W-:-:S03]  /*5d20*/  ISETP.GE.AND P1, PT, R28, 0x10, PT ;  /* 0x000000101c00780c */ /* 0x000fc60003f26270 */
[----:B------:R-:W-:-:S04]  /*5d30*/  FFMA.FTZ R189, R200, R190, R189 ;  /* 0x000000bec8bd7223 */ /* 0x000fc800000100bd */
[----:B------:R-:W-:Y:S01]  /*5d40*/  FFMA.FTZ R190, R126, R189, R191 ;  /* 0x000000bd7ebe7223 */ /* 0x000fe200000100bf */
[----:B--2---:R-:W-:-:S03]  /*5d50*/  FFMA.FTZ R194, R204, R194, R217 ;  /* 0x000000c2ccc27223 */ /* 0x004fc600000100d9 */
[----:B------:R-:W-:Y:S02]  /*5d60*/  FFMA.FTZ R191, R135, R190, R192 ;  /* 0x000000be87bf7223 */ /* 0x000fe400000100c0 */
[----:B------:R-:W-:Y:S01]  /*5d70*/  @P1 FMUL.FTZ R204, R204, R219 ;  /* 0x000000dbcccc1220 */ /* 0x000fe20000410000 */
[----:B------:R-:W-:Y:S01]  /*5d80*/  FSEL R214, R217, R194, !P1 ;  /* 0x000000c2d9d67208 */ /* 0x000fe20004800000 */
[----:B------:R-:W-:-:S04]  /*5d90*/  FFMA.FTZ R192, R136, R191, R215 ;  /* 0x000000bf88c07223 */ /* 0x000fc800000100d7 */
[----:B------:R-:W-:Y:S01]  /*5da0*/  FFMA.FTZ R194, R130, R192, R213 ;  /* 0x000000c082c27223 */ /* 0x000fe200000100d5 */
[----:B------:R-:W-:Y:S03]  /*5db0*/  SHFL.UP PT, R204, R204, 0x1, RZ ;  /* 0x04200000cccc7989 */ /* 0x000fe600000e00ff */
[----:B------:R-:W-:Y:S01]  /*5dc0*/  FFMA.FTZ R196, R138, R194, R195 ;  /* 0x000000c28ac47223 */ /* 0x000fe200000100c3 */
[----:B------:R-:W-:Y:S03]  /*5dd0*/  SHFL.UP PT, R215, R214, 0x1, RZ ;  /* 0x04200000d6d77989 */ /* 0x000fe600000e00ff */
[----:B------:R-:W-:Y:S01]  /*5de0*/  FFMA.FTZ R198, R129, R196, R198 ;  /* 0x000000c481c67223 */ /* 0x000fe200000100c6 */
[----:B------:R1:W2:Y:S03]  /*5df0*/  SHFL.IDX PT, R213, R108, RZ, 0x1f ;  /* 0x00001fff6cd57589 */ /* 0x0002a600000e0000 */
[----:B------:R-:W-:-:S04]  /*5e00*/  FFMA.FTZ R195, R127, R198, R114 ;  /* 0x000000c67fc37223 */ /* 0x000fc80000010072 */
[----:B------:R-:W-:Y:S01]  /*5e10*/  FFMA.FTZ R200, R188, R195, R211 ;  /* 0x000000c3bcc87223 */ /* 0x000fe200000100d3 */
[----:B-1----:R-:W-:Y:S01]  /*5e20*/  IMAD.WIDE.U32 R108, R168, UR8, R186 ;  /* 0x00000008a86c7c25 */ /* 0x002fe2000f8e00ba */
[----:B------:R-:W-:-:S03]  /*5e30*/  P2R R211, PR, RZ, 0x20 ;  /* 0x00000020ffd37803 */ /* 0x000fc60000000000 */
[----:B------:R-:W-:Y:S01]  /*5e40*/  FFMA.FTZ R199, R206, R200, R199 ;  /* 0x000000c8cec77223 */ /* 0x000fe200000100c7 */
[----:B----4-:R1:W3:Y:S03]  /*5e50*/  SHFL.IDX PT, R216, R202, RZ, 0x1f ;  /* 0x00001fffcad87589 */ /* 0x0102e600000e0000 */
[----:B-1----:R-:W-:-:S04]  /*5e60*/  FFMA.FTZ R202, R124, R199, R201 ;  /* 0x000000c77cca7223 */ /* 0x002fc800000100c9 */
[----:B------:R-:W-:Y:S01]  /*5e70*/  FFMA.FTZ R201, R123, R202, R112 ;  /* 0x000000ca7bc97223 */ /* 0x000fe20000010070 */
[C---:B--2---:R-:W-:Y:S01]  /*5e80*/  FFMA.FTZ R117, R213.reuse, R117, R218 ;  /* 0x00000075d5757223 */ /* 0x044fe200000100da */
[----:B------:R-:W-:-:S05]  /*5e90*/  FMUL.FTZ R116, R213, R116 ;  /* 0x00000074d5747220 */ /* 0x000fca0000410000 */
[----:B------:R1:W-:Y:S01]  /*5ea0*/  @!P5 STS.64 [UR12+0x2bb8], R116 ;  /* 0x002bb874ff00d988 */ /* 0x0003e20008000a0c */
[----:B---3--:R-:W-:Y:S01]  /*5eb0*/  @P2 FFMA.FTZ R216, R204, R216, R215 ;  /* 0x000000d8ccd82223 */ /* 0x008fe200000100d7 */
[----:B------:R-:W-:Y:S01]  /*5ec0*/  FFMA.FTZ R204, R120, R201, R115 ;  /* 0x000000c978cc7223 */ /* 0x000fe20000010073 */
[----:B------:R-:W-:-:S04]  /*5ed0*/  IMAD.WIDE.U32 R114, R170, UR8, R184 ;  /* 0x00000008aa727c25 */ /* 0x000fc8000f8e00b8 */
[----:B------:R-:W-:Y:S01]  /*5ee0*/  FFMA.FTZ R216, R113, R216, R212 ;  /* 0x000000d871d87223 */ /* 0x000fe200000100d4 */
[----:B-1----:R-:W-:Y:S01]  /*5ef0*/  FMUL.FTZ R116, R204, R34 ;  /* 0x00000022cc747220 */ /* 0x002fe20000410000 */
[----:B------:R-:W-:Y:S02]  /*5f00*/  IMAD R215, R169, UR8, R109 ;  /* 0x00000008a9d77c24 */ /* 0x000fe4000f8e026d */
[----:B------:R-:W-:Y:S01]  /*5f10*/  FFMA.FTZ R109, R121, R204, R110 ;  /* 0x000000cc796d7223 */ /* 0x000fe2000001006e */
[----:B------:R-:W-:Y:S01]  /*5f20*/  IMAD R113, R171, UR8, R115 ;  /* 0x00000008ab717c24 */ /* 0x000fe2000f8e0273 */
[----:B------:R-:W-:Y:S01]  /*5f30*/  LEA R112, P2, R114, UR34, 0x2 ;  /* 0x0000002272707c11 */ /* 0x000fe2000f8410ff */
[----:B------:R-:W-:Y:S01]  /*5f40*/  FMUL.FTZ R213, R47, R116 ;  /* 0x000000742fd57220 */ /* 0x000fe20000410000 */
[----:B------:R-:W-:Y:S01]  /*5f50*/  FFMA.FTZ R214, R122, R109, R111 ;  /* 0x0000006d7ad67223 */ /* 0x000fe2000001006f */
[----:B------:R-:W-:Y:S02]  /*5f60*/  LEA R110, P1, R108, UR30, 0x2 ;  /* 0x0000001e6c6e7c11 */ /* 0x000fe4000f8210ff */
[----:B------:R-:W-:Y:S01]  /*5f70*/  LEA.HI.X R113, R114, UR35, R113, 0x2, P2 ;  /* 0x0000002372717c11 */ /* 0x000fe200090f1471 */
[----:B------:R-:W-:Y:S01]  /*5f80*/  FFMA.FTZ R114, R118, R214, R119 ;  /* 0x000000d676727223 */ /* 0x000fe20000010077 */
[----:B------:R-:W-:Y:S01]  /*5f90*/  LEA.HI.X R111, R108, UR31, R215, 0x2, P1 ;  /* 0x0000001f6c6f7c11 */ /* 0x000fe200088f14d7 */
[----:B------:R-:W-:Y:S01]  /*5fa0*/  FFMA.FTZ R118, R118, R216, R209 ;  /* 0x000000d876767223 */ /* 0x000fe200000100d1 */
[----:B------:R-:W-:Y:S01]  /*5fb0*/  FADD.FTZ R108, -R212, R216 ;  /* 0x000000d8d46c7221 */ /* 0x000fe20000010100 */
[----:B------:R-:W-:Y:S01]  /*5fc0*/  FMUL.FTZ R115, R114, R31 ;  /* 0x0000001f72737220 */ /* 0x000fe20000410000 */
[----:B------:R-:W-:Y:S01]  /*5fd0*/  FMUL.FTZ R220, R214, R32 ;  /* 0x00000020d6dc7220 */ /* 0x000fe20000410000 */
[----:B------:R-:W-:Y:S01]  /*5fe0*/  FFMA.FTZ R122, R122, R118, R207 ;  /* 0x000000767a7a7223 */ /* 0x000fe200000100cf */
[----:B------:R-:W-:Y:S01]  /*5ff0*/  FADD.FTZ R209, -R209, R118 ;  /* 0x00000076d1d17221 */ /* 0x000fe20000010100 */
[----:B------:R-:W-:Y:S01]  /*6000*/  FFMA.FTZ R212, R108, R115, RZ ;  /* 0x000000736cd47223 */ /* 0x000fe200000100ff */
[----:B------:R-:W-:Y:S01]  /*6010*/  FMUL.FTZ R119, R109, R33 ;  /* 0x000000216d777220 */ /* 0x000fe20000410000 */
[----:B------:R-:W-:Y:S01]  /*6020*/  FADD.FTZ R207, -R207, R122 ;  /* 0x0000007acfcf7221 */ /* 0x000fe20000010100 */
[----:B------:R-:W-:Y:S01]  /*6030*/  FFMA.FTZ R121, R121, R122, R210 ;  /* 0x0000007a79797223 */ /* 0x000fe200000100d2 */
[-C--:B------:R-:W-:Y:S01]  /*6040*/  FFMA.FTZ R212, R209, R220.reuse, R212 ;  /* 0x000000dcd1d47223 */ /* 0x080fe200000100d4 */
[----:B------:R-:W-:Y:S01]  /*6050*/  FMUL.FTZ R117, R46, R119 ;  /* 0x000000772e757220 */ /* 0x000fe20000410000 */
[----:B------:R-:W-:Y:S01]  /*6060*/  FMUL.FTZ R215, R201, R35 ;  /* 0x00000023c9d77220 */ /* 0x000fe20000410000 */
[----:B------:R-:W-:Y:S01]  /*6070*/  FADD.FTZ R210, -R210, R121 ;  /* 0x00000079d2d27221 */ /* 0x000fe20000010100 */
[----:B------:R-:W-:Y:S01]  /*6080*/  FFMA.FTZ R119, R207, R119, R212 ;  /* 0x00000077cf777223 */ /* 0x000fe200000100d4 */
[----:B------:R-:W-:Y:S01]  /*6090*/  FFMA.FTZ R120, R120, R121, R205 ;  /* 0x0000007978787223 */ /* 0x000fe200000100cd */
[----:B------:R-:W-:Y:S01]  /*60a0*/  FMUL.FTZ R218, R44, R115 ;  /* 0x000000732cda7220 */ /* 0x000fe20000410000 */
[----:B------:R-:W-:Y:S01]  /*60b0*/  FMUL.FTZ R115, R45, R220 ;  /* 0x000000dc2d737220 */ /* 0x000fe20000410000 */
[----:B------:R-:W-:Y:S01]  /*60c0*/  FFMA.FTZ R116, R210, R116, R119 ;  /* 0x00000074d2747223 */ /* 0x000fe20000010077 */
[----:B------:R-:W-:Y:S01]  /*60d0*/  FADD.FTZ R205, -R205, R120 ;  /* 0x00000078cdcd7221 */ /* 0x000fe20000010100 */
[----:B------:R-:W-:Y:S01]  /*60e0*/  FFMA.FTZ R123, R123, R120, R208 ;  /* 0x000000787b7b7223 */ /* 0x000fe200000100d0 */
[-C--:B------:R-:W-:Y:S01]  /*60f0*/  FMUL.FTZ R119, R48, R215.reuse ;  /* 0x000000d730777220 */ /* 0x080fe20000410000 */
[----:B------:R1:W-:Y:S01]  /*6100*/  STS [R7], R218 ;  /* 0x000000da07007388 */ /* 0x0003e20000000800 */
[----:B------:R-:W-:Y:S01]  /*6110*/  FFMA.FTZ R215, R205, R215, R116 ;  /* 0x000000d7cdd77223 */ /* 0x000fe20000010074 */
[----:B------:R-:W-:Y:S01]  /*6120*/  FADD.FTZ R208, -R208, R123 ;  /* 0x0000007bd0d07221 */ /* 0x000fe20000010100 */
[----:B------:R-:W-:Y:S01]  /*6130*/  FMUL.FTZ R116, R202, R36 ;  /* 0x00000024ca747220 */ /* 0x000fe20000410000 */
[----:B------:R-:W-:Y:S01]  /*6140*/  FFMA.FTZ R124, R124, R123, R203 ;  /* 0x0000007b7c7c7223 */ /* 0x000fe200000100cb */
[----:B------:R2:W-:Y:S01]  /*6150*/  STS [R8+0x8], R117 ;  /* 0x0000087508007388 */ /* 0x0005e20000000800 */
[----:B------:R-:W-:Y:S01]  /*6160*/  FMUL.FTZ R216, R147, R216 ;  /* 0x000000d893d87220 */ /* 0x000fe20000410000 */
[----:B------:R-:W-:Y:S01]  /*6170*/  FFMA.FTZ R212, R208, R116, R215 ;  /* 0x00000074d0d47223 */ /* 0x000fe200000100d7 */
[----:B------:R-:W-:Y:S01]  /*6180*/  FFMA.FTZ R206, R206, R124, R193 ;  /* 0x0000007ccece7223 */ /* 0x000fe200000100c1 */
[----:B------:R-:W-:Y:S01]  /*6190*/  FADD.FTZ R203, -R203, R124 ;  /* 0x0000007ccbcb7221 */ /* 0x000fe20000010100 */
[----:B------:R3:W-:Y:S01]  /*61a0*/  STS [R8+0x4], R115 ;  /* 0x0000047308007388 */ /* 0x0007e20000000800 */
[----:B-1----:R-:W-:Y:S01]  /*61b0*/  FMUL.FTZ R218, R189, R142 ;  /* 0x0000008ebdda7220 */ /* 0x002fe20000410000 */
[----:B------:R-:W-:Y:S01]  /*61c0*/  FADD.FTZ R193, -R193, R206 ;  /* 0x000000cec1c17221 */ /* 0x000fe20000010100 */
[----:B------:R-:W-:Y:S01]  /*61d0*/  FFMA.FTZ R188, R188, R206, R133 ;  /* 0x000000cebcbc7223 */ /* 0x000fe20000010085 */
[----:B------:R1:W-:Y:S01]  /*61e0*/  STS [R8+0xc], R213 ;  /* 0x00000cd508007388 */ /* 0x0003e20000000800 */
[----:B--2---:R-:W-:Y:S01]  /*61f0*/  FMUL.FTZ R117, R199, R37 ;  /* 0x00000025c7757220 */ /* 0x004fe20000410000 */
[----:B------:R-:W-:Y:S01]  /*6200*/  FMUL.FTZ R217, R148, R118 ;  /* 0x0000007694d97220 */ /* 0x000fe20000410000 */
[----:B------:R-:W-:Y:S01]  /*6210*/  FADD.FTZ R133, -R133, R188 ;  /* 0x000000bc85857221 */ /* 0x000fe20000010100 */
[----:B------:R-:W-:Y:S01]  /*6220*/  FFMA.FTZ R127, R127, R188, R128 ;  /* 0x000000bc7f7f7223 */ /* 0x000fe20000010080 */
[----:B------:R-:W-:Y:S01]  /*6230*/  FFMA.FTZ R212, R203, R117, R212 ;  /* 0x00000075cbd47223 */ /* 0x000fe200000100d4 */
[----:B---3--:R-:W-:Y:S01]  /*6240*/  FMUL.FTZ R115, R49, R116 ;  /* 0x0000007431737220 */ /* 0x008fe20000410000 */
[----:B------:R-:W-:Y:S01]  /*6250*/  FMUL.FTZ R116, R200, R38 ;  /* 0x00000026c8747220 */ /* 0x000fe20000410000 */
[----:B------:R-:W-:Y:S01]  /*6260*/  FADD.FTZ R128, -R128, R127 ;  /* 0x0000007f80807221 */ /* 0x000fe20000010100 */
[----:B------:R-:W-:Y:S01]  /*6270*/  FFMA.FTZ R129, R129, R127, R134 ;  /* 0x0000007f81817223 */ /* 0x000fe20000010086 */
[----:B-1----:R-:W-:Y:S01]  /*6280*/  FMUL.FTZ R213, R50, R117 ;  /* 0x0000007532d57220 */ /* 0x002fe20000410000 */
[----:B------:R-:W-:Y:S01]  /*6290*/  FMUL.FTZ R117, R195, R39 ;  /* 0x00000027c3757220 */ /* 0x000fe20000410000 */
[-C--:B------:R-:W-:Y:S01]  /*62a0*/  FFMA.FTZ R212, R193, R116.reuse, R212 ;  /* 0x00000074c1d47223 */ /* 0x080fe200000100d4 */
[----:B------:R1:W-:Y:S01]  /*62b0*/  STS [R8+0x14], R115 ;  /* 0x0000147308007388 */ /* 0x0003e20000000800 */
[----:B------:R-:W-:Y:S01]  /*62c0*/  FMUL.FTZ R215, R51, R116 ;  /* 0x0000007433d77220 */ /* 0x000fe20000410000 */
[----:B------:R-:W-:Y:S01]  /*62d0*/  FMUL.FTZ R116, R198, R40 ;  /* 0x00000028c6747220 */ /* 0x000fe20000410000 */
[----:B------:R-:W-:Y:S01]  /*62e0*/  FADD.FTZ R134, -R134, R129 ;  /* 0x0000008186867221 */ /* 0x000fe20000010100 */
[----:B------:R2:W-:Y:S01]  /*62f0*/  STS [R8+0x18], R213 ;  /* 0x000018d508007388 */ /* 0x0005e20000000800 */
[----:B------:R-:W-:Y:S01]  /*6300*/  FFMA.FTZ R138, R138, R129, R131 ;  /* 0x000000818a8a7223 */ /* 0x000fe20000010083 */
[----:B------:R-:W-:Y:S01]  /*6310*/  FMUL.FTZ R219, R149, R122 ;  /* 0x0000007a95db7220 */ /* 0x000fe20000410000 */
[----:B------:R-:W-:Y:S01]  /*6320*/  FMUL.FTZ R121, R150, R121 ;  /* 0x0000007996797220 */ /* 0x000fe20000410000 */
[----:B------:R3:W-:Y:S01]  /*6330*/  STS [R8+0x10], R119 ;  /* 0x0000107708007388 */ /* 0x0007e20000000800 */
[----:B------:R-:W-:Y:S01]  /*6340*/  FADD.FTZ R131, -R131, R138 ;  /* 0x0000008a83837221 */ /* 0x000fe20000010100 */
[-C--:B-1----:R-:W-:Y:S01]  /*6350*/  FMUL.FTZ R115, R52, R117.reuse ;  /* 0x0000007534737220 */ /* 0x082fe20000410000 */
[----:B------:R-:W-:Y:S01]  /*6360*/  FFMA.FTZ R117, R133, R117, R212 ;  /* 0x0000007585757223 */ /* 0x000fe200000100d4 */
[----:B------:R-:W-:Y:S01]  /*6370*/  FMUL.FTZ R212, R194, R42 ;  /* 0x0000002ac2d47220 */ /* 0x000fe20000410000 */
[----:B------:R-:W-:Y:S01]  /*6380*/  FFMA.FTZ R130, R130, R138, R137 ;  /* 0x0000008a82827223 */ /* 0x000fe20000010089 */
[----:B--2---:R-:W-:Y:S01]  /*6390*/  FMUL.FTZ R213, R196, R41 ;  /* 0x00000029c4d57220 */ /* 0x004fe20000410000 */
[-C--:B------:R-:W-:Y:S01]  /*63a0*/  FFMA.FTZ R117, R128, R116.reuse, R117 ;  /* 0x0000007480757223 */ /* 0x080fe20000010075 */
[----:B------:R1:W-:Y:S01]  /*63b0*/  STS [R8+0x1c], R215 ;  /* 0x00001cd708007388 */ /* 0x0003e20000000800 */
[----:B------:R-:W-:Y:S01]  /*63c0*/  FADD.FTZ R137, -R137, R130 ;  /* 0x0000008289897221 */ /* 0x000fe20000010100 */
[----:B---3--:R-:W-:Y:S01]  /*63d0*/  FMUL.FTZ R119, R53, R116 ;  /* 0x0000007435777220 */ /* 0x008fe20000410000 */
[-C--:B------:R-:W-:Y:S01]  /*63e0*/  FFMA.FTZ R116, R134, R213.reuse, R117 ;  /* 0x000000d586747223 */ /* 0x080fe20000010075 */
[----:B------:R-:W-:Y:S01]  /*63f0*/  FMUL.FTZ R213, R54, R213 ;  /* 0x000000d536d57220 */ /* 0x000fe20000410000 */
[----:B------:R-:W-:Y:S01]  /*6400*/  FMUL.FTZ R117, R55, R212 ;  /* 0x000000d437757220 */ /* 0x000fe20000410000 */
[----:B------:R-:W-:Y:S01]  /*6410*/  FFMA.FTZ R136, R136, R130, R139 ;  /* 0x0000008288887223 */ /* 0x000fe2000001008b */
[----:B------:R-:W-:Y:S01]  /*6420*/  FFMA.FTZ R116, R131, R212, R116 ;  /* 0x000000d483747223 */ /* 0x000fe20000010074 */
[----:B------:R-:W-:Y:S01]  /*6430*/  FMUL.FTZ R212, R191, R140 ;  /* 0x0000008cbfd47220 */ /* 0x000fe20000410000 */
[----:B------:R2:W-:Y:S01]  /*6440*/  STS [R8+0x28], R213 ;  /* 0x000028d508007388 */ /* 0x0005e20000000800 */
[----:B-1----:R-:W-:Y:S01]  /*6450*/  FMUL.FTZ R215, R192, R43 ;  /* 0x0000002bc0d77220 */ /* 0x002fe20000410000 */
[----:B------:R-:W-:Y:S01]  /*6460*/  FFMA.FTZ R220, R135, R136, R132 ;  /* 0x0000008887dc7223 */ /* 0x000fe20000010084 */
[----:B------:R-:W-:Y:S01]  /*6470*/  FMUL.FTZ R135, R57, R212 ;  /* 0x000000d439877220 */ /* 0x000fe20000410000 */
[----:B------:R1:W-:Y:S01]  /*6480*/  STS [R8+0x20], R115 ;  /* 0x0000207308007388 */ /* 0x0003e20000000800 */
[----:B------:R-:W-:Y:S01]  /*6490*/  FFMA.FTZ R116, R137, R215, R116 ;  /* 0x000000d789747223 */ /* 0x000fe20000010074 */
[----:B------:R-:W-:Y:S01]  /*64a0*/  FADD.FTZ R139, -R139, R136 ;  /* 0x000000888b8b7221 */ /* 0x000fe20000010100 */
[----:B------:R-:W-:Y:S01]  /*64b0*/  FADD.FTZ R132, -R132, R220 ;  /* 0x000000dc84847221 */ /* 0x000fe20000010100 */
[----:B------:R3:W-:Y:S01]  /*64c0*/  STS [R8+0x2c], R117 ;  /* 0x00002c7508007388 */ /* 0x0007e20000000800 */
[----:B------:R-:W-:Y:S01]  /*64d0*/  FFMA.FTZ R126, R126, R220, R125 ;  /* 0x000000dc7e7e7223 */ /* 0x000fe2000001007d */
[----:B--2---:R-:W-:Y:S01]  /*64e0*/  FMUL.FTZ R213, R190, R141 ;  /* 0x0000008dbed57220 */ /* 0x004fe20000410000 */
[----:B------:R-:W-:Y:S01]  /*64f0*/  FMUL.FTZ R221, R151, R120 ;  /* 0x0000007897dd7220 */ /* 0x000fe20000410000 */
[----:B------:R2:W-:Y:S01]  /*6500*/  STS [R8+0x24], R119 ;  /* 0x0000247708007388 */ /* 0x0005e20000000800 */
[----:B------:R-:W-:Y:S01]  /*6510*/  FADD.FTZ R125, -R125, R126 ;  /* 0x0000007e7d7d7221 */ /* 0x000fe20000010100 */
[----:B-1----:R-:W-:Y:S01]  /*6520*/  FMUL.FTZ R115, R56, R215 ;  /* 0x000000d738737220 */ /* 0x002fe20000410000 */
[----:B------:R-:W-:Y:S01]  /*6530*/  FMUL.FTZ R215, R59, R218 ;  /* 0x000000da3bd77220 */ /* 0x000fe20000410000 */
[----:B------:R-:W-:Y:S01]  /*6540*/  STS [R8+0x34], R135 ;  /* 0x0000348708007388 */ /* 0x000fe20000000800 */
[----:B------:R-:W-:Y:S01]  /*6550*/  FMUL.FTZ R123, R152, R123 ;  /* 0x0000007b987b7220 */ /* 0x000fe20000410000 */
[----:B---3--:R-:W-:Y:S01]  /*6560*/  FMUL.FTZ R117, R58, R213 ;  /* 0x000000d53a757220 */ /* 0x008fe20000410000 */
[----:B------:R-:W-:Y:S01]  /*6570*/  FMUL.FTZ R223, R153, R124 ;  /* 0x0000007c99df7220 */ /* 0x000fe20000410000 */
[----:B------:R1:W-:Y:S01]  /*6580*/  STS [R8+0x30], R115 ;  /* 0x0000307308007388 */ /* 0x0003e20000000800 */
[----:B------:R-:W-:Y:S01]  /*6590*/  FMUL.FTZ R225, R154, R206 ;  /* 0x000000ce9ae17220 */ /* 0x000fe20000410000 */
[----:B--2---:R-:W-:Y:S01]  /*65a0*/  FFMA.FTZ R119, R139, R212, R116 ;  /* 0x000000d48b777223 */ /* 0x004fe20000010074 */
[----:B------:R-:W-:Y:S01]  /*65b0*/  FMUL.FTZ R127, R156, R127 ;  /* 0x0000007f9c7f7220 */ /* 0x000fe20000410000 */
[----:B------:R-:W-:Y:S01]  /*65c0*/  STS [R8+0x38], R117 ;  /* 0x0000387508007388 */ /* 0x000fe20000000800 */
[----:B------:R-:W-:Y:S01]  /*65d0*/  FMUL.FTZ R129, R157, R129 ;  /* 0x000000819d817220 */ /* 0x000fe20000410000 */
[----:B------:R-:W-:-:S02]  /*65e0*/  FFMA.FTZ R116, R132, R213, R119 ;  /* 0x000000d584747223 */ /* 0x000fc40000010077 */
[----:B------:R-:W-:Y:S02]  /*65f0*/  STS [R8+0x3c], R215 ;  /* 0x00003cd708007388 */ /* 0x000fe40000000800 */
[----:B-1----:R-:W-:Y:S01]  /*6600*/  FFMA.FTZ R115, R125, R218, R116 ;  /* 0x000000da7d737223 */ /* 0x002fe20000010074 */
[----:B------:R-:W-:Y:S01]  /*6610*/  IADD3 R116, PT, PT, -R197, UR15, RZ ;  /* 0x0000000fc5747c10 */ /* 0x000fe2000fffe1ff */
[----:B------:R-:W-:Y:S03]  /*6620*/  BAR.SYNC.DEFER_BLOCKING 0x0 ;  /* 0x0000000000007b1d */ /* 0x000fe60000010000 */
[C---:B------:R-:W-:Y:S02]  /*6630*/  ISETP.GE.AND P6, PT, R116.reuse, 0x1, PT ;  /* 0x000000017400780c */ /* 0x040fe40003fc6270 */
[C---:B------:R-:W-:Y:S02]  /*6640*/  ISETP.GE.AND P1, PT, R116.reuse, 0x21, PT ;  /* 0x000000217400780c */ /* 0x040fe40003f26270 */
[----:B------:R-:W-:-:S02]  /*6650*/  ISETP.GE.AND P3, PT, R116, 0x41, PT ;  /* 0x000000417400780c */ /* 0x000fc40003f66270 */
        /* <DEDUP_REMOVED lines=46> */
.L_x_8368:
[----:B------:R-:W-:Y:S05]  /*6940*/  BSYNC.RECONVERGENT B0 ;  /* 0x0000000000007941 */ /* 0x000fea0003800200 */
.L_x_8367:
[----:B-12---:R0:W1:Y:S01]  /*6950*/  LDS R121, [R9+0x8c0] ;  /* 0x0008c00009797984 */ /* 0x0060620000000800 */
[----:B------:R-:W-:Y:S04]  /*6960*/  BSSY.RECONVERGENT B0, `(.L_x_8369) ;  /* 0x0000004000007945 */ /* 0x000fe80003800200 */
[----:B------:R-:W-:Y:S05]  /*6970*/  @!P1 BRA `(.L_x_8370) ;  /* 0x0000000000089947 */ /* 0x000fea0003800000 */
[----:B------:R2:W-:Y:S04]  /*6980*/  REDG.E.ADD.F32.FTZ.RN.STRONG.GPU desc[UR28][R110.64+0x80], R229 ;  /* 0x000080e56e0079a6 */ /* 0x0005e8000c12f31c */
[----:B-1----:R2:W-:Y:S02]  /*6990*/  REDG.E.ADD.F32.FTZ.RN.STRONG.GPU desc[UR28][R112.64+0x80], R121 ;  /* 0x00008079700079a6 */ /* 0x0025e4000c12f31c */
.L_x_8370:
[----:B------:R-:W-:Y:S05]  /*69a0*/  BSYNC.RECONVERGENT B0 ;  /* 0x0000000000007941 */ /* 0x000fea0003800200 */
.L_x_8369:
[----:B-12---:R1:W2:Y:S01]  /*69b0*/  LDS R121, [R10+0x940] ;  /* 0x000940000a797984 */ /* 0x0062a20000000800 */
[----:B------:R-:W-:Y:S04]  /*69c0*/  BSSY.RECONVERGENT B0, `(.L_x_8371) ;  /* 0x0000004000007945 */ /* 0x000fe80003800200 */
[----:B------:R-:W-:Y:S05]  /*69d0*/  @!P3 BRA `(.L_x_8372) ;  /* 0x000000000008b947 */ /* 0x000fea0003800000 */
[----:B------:R3:W-:Y:S04]  /*69e0*/  REDG.E.ADD.F32.FTZ.RN.STRONG.GPU desc[UR28][R110.64+0x100], R231 ;  /* 0x000100e76e0079a6 */ /* 0x0007e8000c12f31c */
[----:B--2---:R3:W-:Y:S02]  /*69f0*/  REDG.E.ADD.F32.FTZ.RN.STRONG.GPU desc[UR28][R112.64+0x100], R121 ;  /* 0x00010079700079a6 */ /* 0x0047e4000c12f31c */
.L_x_8372:
[----:B------:R-:W-:Y:S05]  /*6a00*/  BSYNC.RECONVERGENT B0 ;  /* 0x0000000000007941 */ /* 0x000fea0003800200 */
.L_x_8371:
[----:B--23--:R2:W3:Y:S01]  /*6a10*/  LDS R121, [R11+0x9c0] ;  /* 0x0009c0000b797984 */ /* 0x00c4e20000000800 */
[----:B------:R-:W-:Y:S04]  /*6a20*/  BSSY.RECONVERGENT B0, `(.L_x_8373) ;  /* 0x0000004000007945 */ /* 0x000fe80003800200 */
[----:B------:R-:W-:Y:S05]  /*6a30*/  @!P4 BRA `(.L_x_8374) ;  /* 0x000000000008c947 */ /* 0x000fea0003800000 */
[----:B------:R4:W-:Y:S04]  /*6a40*/  REDG.E.ADD.F32.FTZ.RN.STRONG.GPU desc[UR28][R110.64+0x180], R233 ;  /* 0x000180e96e0079a6 */ /* 0x0009e8000c12f31c */
[----:B---3--:R4:W-:Y:S02]  /*6a50*/  REDG.E.ADD.F32.FTZ.RN.STRONG.GPU desc[UR28][R112.64+0x180], R121 ;  /* 0x00018079700079a6 */ /* 0x0089e4000c12f31c */
.L_x_8374:
[----:B------:R-:W-:Y:S05]  /*6a60*/  BSYNC.RECONVERGENT B0 ;  /* 0x0000000000007941 */ /* 0x000fea0003800200 */
.L_x_8373:
[----:B---34-:R3:W4:Y:S01]  /*6a70*/  LDS R121, [R12+0xa40] ;  /* 0x000a40000c797984 */ /* 0x0187220000000800 */
[----:B------:R-:W-:Y:S04]  /*6a80*/  BSSY.RECONVERGENT B0, `(.L_x_8375) ;  /* 0x0000004000007945 */ /* 0x000fe80003800200 */
[----:B------:R-:W-:Y:S05]  /*6a90*/  @!P5 BRA `(.L_x_8376) ;  /* 0x000000000008d947 */ /* 0x000fea0003800000 */
[----:B------:R0:W-:Y:S04]  /*6aa0*/  REDG.E.ADD.F32.FTZ.RN.STRONG.GPU desc[UR28][R110.64+0x200], R235 ;  /* 0x000200eb6e0079a6 */ /* 0x0001e8000c12f31c */
[----:B----4-:R0:W-:Y:S02]  /*6ab0*/  REDG.E.ADD.F32.FTZ.RN.STRONG.GPU desc[UR28][R112.64+0x200], R121 ;  /* 0x00020079700079a6 */ /* 0x0101e4000c12f31c */
.L_x_8376:
[----:B------:R-:W-:Y:S05]  /*6ac0*/  BSYNC.RECONVERGENT B0 ;  /* 0x0000000000007941 */ /* 0x000fea0003800200 */
.L_x_8375:
        /* <DEDUP_REMOVED lines=10> */
.L_x_8378:
[----:B------:R-:W-:Y:S05]  /*6b70*/  BSYNC.RECONVERGENT B0 ;  /* 0x0000000000007941 */ /* 0x000fea0003800200 */
.L_x_8377:
[----:B0---4-:R0:W4:Y:S01]  /*6b80*/  LDS R121, [R14+0xb40] ;  /* 0x000b40000e797984 */ /* 0x0111220000000800 */
[----:B------:R-:W-:Y:S04]  /*6b90*/  BSSY.RECONVERGENT B0, `(.L_x_8379) ;  /* 0x0000004000007945 */ /* 0x000fe80003800200 */
[----:B------:R-:W-:Y:S05]  /*6ba0*/  @!P3 BRA `(.L_x_8380) ;  /* 0x000000000008b947 */ /* 0x000fea0003800000 */
[----:B------:R0:W-:Y:S04]  /*6bb0*/  REDG.E.ADD.F32.FTZ.RN.STRONG.GPU desc[UR28][R110.64+0x300], R239 ;  /* 0x000300ef6e0079a6 */ /* 0x0001e8000c12f31c */
[----:B----4-:R0:W-:Y:S02]  /*6bc0*/  REDG.E.ADD.F32.FTZ.RN.STRONG.GPU desc[UR28][R112.64+0x300], R121 ;  /* 0x00030079700079a6 */ /* 0x0101e4000c12f31c */
.L_x_8380:
[----:B------:R-:W-:Y:S05]  /*6bd0*/  BSYNC.RECONVERGENT B0 ;  /* 0x0000000000007941 */ /* 0x000fea0003800200 */
.L_x_8379:
[----:B0---4-:R0:W4:Y:S01]  /*6be0*/  LDS R121, [R15+0xbc0] ;  /* 0x000bc0000f797984 */ /* 0x0111220000000800 */
[----:B------:R-:W-:Y:S04]  /*6bf0*/  BSSY.RECONVERGENT B0, `(.L_x_8381) ;  /* 0x0000004000007945 */ /* 0x000fe80003800200 */
[----:B------:R-:W-:Y:S05]  /*6c00*/  @!P4 BRA `(.L_x_8382) ;  /* 0x000000000008c947 */ /* 0x000fea0003800000 */
[----:B------:R0:W-:Y:S04]  /*6c10*/  REDG.E.ADD.F32.FTZ.RN.STRONG.GPU desc[UR28][R110.64+0x380], R241 ;  /* 0x000380f16e0079a6 */ /* 0x0001e8000c12f31c */
[----:B----4-:R0:W-:Y:S02]  /*6c20*/  REDG.E.ADD.F32.FTZ.RN.STRONG.GPU desc[UR28][R112.64+0x380], R121 ;  /* 0x00038079700079a6 */ /* 0x0101e4000c12f31c */
.L_x_8382:
[----:B------:R-:W-:Y:S05]  /*6c30*/  BSYNC.RECONVERGENT B0 ;  /* 0x0000000000007941 */ /* 0x000fea0003800200 */
.L_x_8381:
[----:B0---4-:R0:W4:Y:S01]  /*6c40*/  LDS R121, [R16+0xc40] ;  /* 0x000c400010797984 */ /* 0x0111220000000800 */
[----:B------:R-:W-:Y:S04]  /*6c50*/  BSSY.RECONVERGENT B0, `(.L_x_8383) ;  /* 0x0000004000007945 */ /* 0x000fe80003800200 */
[----:B------:R-:W-:Y:S05]  /*6c60*/  @!P5 BRA `(.L_x_8384) ;  /* 0x000000000008d947 */ /* 0x000fea0003800000 */
[----:B------:R0:W-:Y:S04]  /*6c70*/  REDG.E.ADD.F32.FTZ.RN.STRONG.GPU desc[UR28][R110.64+0x400], R243 ;  /* 0x000400f36e0079a6 */ /* 0x0001e8000c12f31c */
[----:B----4-:R0:W-:Y:S02]  /*6c80*/  REDG.E.ADD.F32.FTZ.RN.STRONG.GPU desc[UR28][R112.64+0x400], R121 ;  /* 0x00040079700079a6 */ /* 0x0101e4000c12f31c */
.L_x_8384:
[----:B------:R-:W-:Y:S05]  /*6c90*/  BSYNC.RECONVERGENT B0 ;  /* 0x0000000000007941 */ /* 0x000fea0003800200 */
.L_x_8383:
[----:B0---4-:R0:W4:Y:S01]  /*6ca0*/  LDS R121, [R17+0xcc0] ;  /* 0x000cc00011797984 */ /* 0x0111220000000800 */
[----:B------:R-:W-:Y:S04]  /*6cb0*/  BSSY.RECONVERGENT B0, `(.L_x_8385) ;  /* 0x0000004000007945 */ /* 0x000fe80003800200 */
[----:B------:R-:W-:Y:S05]  /*6cc0*/  @!P6 BRA `(.L_x_8386) ;  /* 0x000000000008e947 */ /* 0x000fea0003800000 */
[----:B------:R0:W-:Y:S04]  /*6cd0*/  REDG.E.ADD.F32.FTZ.RN.STRONG.GPU desc[UR28][R110.64+0x480], R245 ;  /* 0x000480f56e0079a6 */ /* 0x0001e8000c12f31c */
[----:B----4-:R0:W-:Y:S02]  /*6ce0*/  REDG.E.ADD.F32.FTZ.RN.STRONG.GPU desc[UR28][R112.64+0x480], R121 ;  /* 0x00048079700079a6 */ /* 0x0101e4000c12f31c */
.L_x_8386:
[----:B------:R-:W-:Y:S05]  /*6cf0*/  BSYNC.RECONVERGENT B0 ;  /* 0x0000000000007941 */ /* 0x000fea0003800200 */
.L_x_8385:
        /* <DEDUP_REMOVED lines=10> */
.L_x_8388:
[----:B------:R-:W-:Y:S05]  /*6da0*/  BSYNC.RECONVERGENT B0 ;  /* 0x0000000000007941 */ /* 0x000fea0003800200 */
.L_x_8387:
[----:B0---4-:R0:W4:Y:S01]  /*6db0*/  LDS R121, [R19+0xdc0] ;  /* 0x000dc00013797984 */ /* 0x0111220000000800 */
[----:B------:R-:W-:Y:S04]  /*6dc0*/  BSSY.RECONVERGENT B0, `(.L_x_8389) ;  /* 0x0000004000007945 */ /* 0x000fe80003800200 */
[----:B------:R-:W-:Y:S05]  /*6dd0*/  @!P2 BRA `(.L_x_8390) ;  /* 0x000000000008a947 */ /* 0x000fea0003800000 */
[----:B------:R0:W-:Y:S04]  /*6de0*/  REDG.E.ADD.F32.FTZ.RN.STRONG.GPU desc[UR28][R110.64+0x580], R215 ;  /* 0x000580d76e0079a6 */ /* 0x0001e8000c12f31c */
[----:B----4-:R0:W-:Y:S02]  /*6df0*/  REDG.E.ADD.F32.FTZ.RN.STRONG.GPU desc[UR28][R112.64+0x580], R121 ;  /* 0x00058079700079a6 */ /* 0x0101e4000c12f31c */
.L_x_8390:
[----:B------:R-:W-:Y:S05]  /*6e00*/  BSYNC.RECONVERGENT B0 ;  /* 0x0000000000007941 */ /* 0x000fea0003800200 */
.L_x_8389:
[----:B0---4-:R0:W4:Y:S01]  /*6e10*/  LDS R121, [R20+0xe40] ;  /* 0x000e400014797984 */ /* 0x0111220000000800 */
[----:B------:R-:W-:Y:S04]  /*6e20*/  BSSY.RECONVERGENT B0, `(.L_x_8391) ;  /* 0x0000004000007945 */ /* 0x000fe80003800200 */
[----:B------:R-:W-:Y:S05]  /*6e30*/  @!P3 BRA `(.L_x_8392) ;  /* 0x000000000008b947 */ /* 0x000fea0003800000 */
[----:B------:R0:W-:Y:S04]  /*6e40*/  REDG.E.ADD.F32.FTZ.RN.STRONG.GPU desc[UR28][R110.64+0x600], R213 ;  /* 0x000600d56e0079a6 */ /* 0x0001e8000c12f31c */
[----:B----4-:R0:W-:Y:S02]  /*6e50*/  REDG.E.ADD.F32.FTZ.RN.STRONG.GPU desc[UR28][R112.64+0x600], R121 ;  /* 0x00060079700079a6 */ /* 0x0101e4000c12f31c */
.L_x_8392:
[----:B------:R-:W-:Y:S05]  /*6e60*/  BSYNC.RECONVERGENT B0 ;  /* 0x0000000000007941 */ /* 0x000fea0003800200 */
.L_x_8391:
[----:B0---4-:R0:W4:Y:S01]  /*6e70*/  LDS R121, [R21+0xec0] ;  /* 0x000ec00015797984 */ /* 0x0111220000000800 */
[----:B------:R-:W-:Y:S04]  /*6e80*/  BSSY.RECONVERGENT B0, `(.L_x_8393) ;  /* 0x0000004000007945 */ /* 0x000fe80003800200 */
[----:B------:R-:W-:Y:S05]  /*6e90*/  @!P4 BRA `(.L_x_8394) ;  /* 0x000000000008c947 */ /* 0x000fea0003800000 */
[----:B------:R0:W-:Y:S04]  /*6ea0*/  REDG.E.ADD.F32.FTZ.RN.STRONG.GPU desc[UR28][R110.64+0x680], R135 ;  /* 0x000680876e0079a6 */ /* 0x0001e8000c12f31c */
[----:B----4-:R0:W-:Y:S02]  /*6eb0*/  REDG.E.ADD.F32.FTZ.RN.STRONG.GPU desc[UR28][R112.64+0x680], R121 ;  /* 0x00068079700079a6 */ /* 0x0101e4000c12f31c */
.L_x_8394:
[----:B------:R-:W-:Y:S05]  /*6ec0*/  BSYNC.RECONVERGENT B0 ;  /* 0x0000000000007941 */ /* 0x000fea0003800200 */
.L_x_8393:
[----:B0---4-:R0:W4:Y:S01]  /*6ed0*/  LDS R121, [R22+0xf40] ;  /* 0x000f400016797984 */ /* 0x0111220000000800 */
[----:B------:R-:W-:Y:S04]  /*6ee0*/  BSSY.RECONVERGENT B0, `(.L_x_8395) ;  /* 0x0000004000007945 */ /* 0x000fe80003800200 */
[----:B------:R-:W-:Y:S05]  /*6ef0*/  @!P5 BRA `(.L_x_8396) ;  /* 0x000000000008d947 */ /* 0x000fea0003800000 */
[----:B------:R0:W-:Y:S04]  /*6f00*/  REDG.E.ADD.F32.FTZ.RN.STRONG.GPU desc[UR28][R110.64+0x700], R119 ;  /* 0x000700776e0079a6 */ /* 0x0001e8000c12f31c */
[----:B----4-:R0:W-:Y:S02]  /*6f10*/  REDG.E.ADD.F32.FTZ.RN.STRONG.GPU desc[UR28][R112.64+0x700], R121 ;  /* 0x00070079700079a6 */ /* 0x0101e4000c12f31c */
.L_x_8396:
[----:B------:R-:W-:Y:S05]  /*6f20*/  BSYNC.RECONVERGENT B0 ;  /* 0x0000000000007941 */ /* 0x000fea0003800200 */
.L_x_8395:
[----:B0-----:R0:W0:Y:S01]  /*6f30*/  LDS R119, [R23+0xfc0] ;  /* 0x000fc00017777984 */ /* 0x0010220000000800 */
[----:B------:R-:W-:Y:S04]  /*6f40*/  BSSY.RECONVERGENT B0, `(.L_x_8397) ;  /* 0x0000004000007945 */ /* 0x000fe80003800200 */
[----:B------:R-:W-:Y:S05]  /*6f50*/  @!P6 BRA `(.L_x_8398) ;  /* 0x000000000008e947 */ /* 0x000fea0003800000 */
[----:B------:R1:W-:Y:S04]  /*6f60*/  REDG.E.ADD.F32.FTZ.RN.STRONG.GPU desc[UR28][R110.64+0x780], R117 ;  /* 0x000780756e0079a6 */ /* 0x0003e8000c12f31c */
[----:B0-----:R1:W-:Y:S02]  /*6f70*/  REDG.E.ADD.F32.FTZ.RN.STRONG.GPU desc[UR28][R112.64+0x780], R119 ;  /* 0x00078077700079a6 */ /* 0x0013e4000c12f31c */
.L_x_8398:
[----:B------:R-:W-:Y:S05]  /*6f80*/  BSYNC.RECONVERGENT B0 ;  /* 0x0000000000007941 */ /* 0x000fea0003800200 */
.L_x_8397:
[----:B------:R-:W5:Y:S01]  /*6f90*/  SHFL.DOWN P1, R116, R115, 0x1, 0x1f ;  /* 0x08201f0073747f89 */ /* 0x000f620000020000 */
[----:B-1----:R-:W-:Y:S01]  /*6fa0*/  FMUL.FTZ R111, R104, R192 ;  /* 0x000000c0686f7220 */ /* 0x002fe20000410000 */
        /* <DEDUP_REMOVED lines=22> */
[----:B-----5:R-:W-:Y:S01]  /*7110*/  @P1 FADD R116, R115, R116 ;  /* 0x0000007473741221 */ /* 0x020fe20000000000 */
[----:B------:R-:W-:Y:S01]  /*7120*/  FMUL.FTZ R101, R98, R199 ;  /* 0x000000c762657220 */ /* 0x000fe20000410000 */
[----:B------:R-:W-:Y:S01]  /*7130*/  FMUL.FTZ R105, R134, R97 ;  /* 0x0000006186697220 */ /* 0x000fe20000410000 */
[C---:B------:R-:W-:Y:S01]  /*7140*/  FMUL.FTZ R98, R175.reuse, R199 ;  /* 0x000000c7af627220 */ /* 0x040fe20000410000 */
[----:B------:R-:W-:Y:S01]  /*7150*/  FMUL.FTZ R97, R175, R204 ;  /* 0x000000ccaf617220 */ /* 0x000fe20000410000 */
[----:B------:R-:W1:Y:S01]  /*7160*/  SHFL.DOWN P1, R117, R116, 0x2, 0x1f ;  /* 0x08401f0074757f89 */ /* 0x000e620000020000 */
        /* <DEDUP_REMOVED lines=23> */
[----:B-1----:R-:W-:Y:S01]  /*72e0*/  @P1 FADD R117, R116, R117 ;  /* 0x0000007574751221 */ /* 0x002fe20000000000 */
[----:B------:R-:W-:Y:S01]  /*72f0*/  FFMA.FTZ R92, R59, R112, R92 ;  /* 0x000000703b5c7223 */ /* 0x000fe2000001005c */
[----:B------:R-:W-:Y:S01]  /*7300*/  FFMA.FTZ R97, R58, R113, R97 ;  /* 0x000000713a617223 */ /* 0x000fe20000010061 */
[----:B------:R-:W-:Y:S01]  /*7310*/  FFMA.FTZ R137, R56, R111, R137 ;  /* 0x0000006f38897223 */ /* 0x000fe20000010089 */
[----:B------:R-:W-:Y:S01]  /*7320*/  FFMA.FTZ R194, R55, R106, R194 ;  /* 0x0000006a37c27223 */ /* 0x000fe200000100c2 */
[----:B------:R-:W1:Y:S01]  /*7330*/  SHFL.DOWN P1, R118, R117, 0x4, 0x1f ;  /* 0x08801f0075767f89 */ /* 0x000e620000020000 */
        /* <DEDUP_REMOVED lines=24> */
[----:B------:R-:W-:Y:S01]  /*74c0*/  FADD.FTZ R71, R200, R71 ;  /* 0x00000047c8477221 */ /* 0x000fe20000010000 */
[----:B------:R-:W-:Y:S01]  /*74d0*/  FADD.FTZ R64, R133, R64 ;  /* 0x0000004085407221 */ /* 0x000fe20000010000 */
[----:B------:R-:W-:Y:S01]  /*74e0*/  FFMA.FTZ R80, R99, R35, R80 ;  /* 0x0000002363507223 */ /* 0x000fe20000010050 */
[----:B------:R-:W-:Y:S01]  /*74f0*/  FADD.FTZ R70, R203, R70 ;  /* 0x00000046cb467221 */ /* 0x000fe20000010000 */
[----:B0-----:R-:W0:Y:S01]  /*7500*/  SHFL.DOWN P1, R119, R118, 0x8, 0x1f ;  /* 0x09001f0076777f89 */ /* 0x001e220000020000 */
        /* <DEDUP_REMOVED lines=30> */
.L_x_8400:
[----:B------:R-:W-:Y:S05]  /*76f0*/  BSYNC.RECONVERGENT B0 ;  /* 0x0000000000007941 */ /* 0x000fea0003800200 */
.L_x_8399:
[----:B------:R-:W-:-:S04]  /*7700*/  UIADD3 UR8, UPT, UPT, UR8, 0x1, URZ ;  /* 0x0000000108087890 */ /* 0x000fc8000fffe0ff */
[----:B------:R-:W-:-:S09]  /*7710*/  UISETP.GE.AND UP0, UPT, UR8, UR36, UPT ;  /* 0x000000240800728c */ /* 0x000fd2000bf06270 */
[----:B------:R-:W-:Y:S05]  /*7720*/  BRA.U !UP0, `(.L_x_8401) ;  /* 0xffffffd108f47547 */ /* 0x000fea000b83ffff */
.L_x_8363:
        /* <DEDUP_REMOVED lines=52> */
[----:B------:R-:W3:Y:S01]  /*7a70*/  @!P3 MUFU.EX2 R36, R36 ;  /* 0x000000240024b308 */ /* 0x000ee20000000800 */
[----:B------:R-:W-:-:S03]  /*7a80*/  @!P1 FMUL.FTZ R41, R54, -1.4426950216293334961 ;  /* 0xbfb8aa3b36299820 */ /* 0x000fc60000410000 */
[----:B------:R-:W-:Y:S01]  /*7a90*/  @!P6 FMUL.FTZ R32, R52, -1.4426950216293334961 ;  /* 0xbfb8aa3b3420e820 */ /* 0x000fe20000410000 */
[----:B------:R-:W4:Y:S04]  /*7aa0*/  @!P0 MUFU.EX2 R40, R40 ;  /* 0x0000002800288308 */ /* 0x000f280000000800 */
[----:B------:R-:W1:Y:S01]  /*7ab0*/  @!P1 MUFU.EX2 R41, R41 ;  /* 0x0000002900299308 */ /* 0x000e620000000800 */
[----:B--2---:R-:W-:Y:S01]  /*7ac0*/  @!P2 FADD.FTZ R31, R28, 1 ;  /* 0x3f8000001c1fa421 */ /* 0x004fe20000010000 */
[----:B------:R-:W-:Y:S02]  /*7ad0*/  @!P4 FMUL.FTZ R28, R50, -1.4426950216293334961 ;  /* 0xbfb8aa3b321cc820 */ /* 0x000fe40000410000 */
[----:B------:R-:W2:Y:S01]  /*7ae0*/  @!P6 MUFU.EX2 R32, R32 ;  /* 0x000000200020e308 */ /* 0x000ea20000000800 */
[----:B---3--:R-:W-:-:S03]  /*7af0*/  @!P3 FADD.FTZ R37, R36, 1 ;  /* 0x3f8000002425b421 */ /* 0x008fc60000010000 */
[----:B------:R-:W3:Y:S01]  /*7b00*/  @!P2 MUFU.RCP R31, R31 ;  /* 0x0000001f001fa308 */ /* 0x000ee20000001000 */
[----:B----4-:R-:W-:Y:S01]  /*7b10*/  @!P0 FADD.FTZ R40, R40, 1 ;  /* 0x3f80000028288421 */ /* 0x010fe20000010000 */
[----:B-1----:R-:W-:-:S06]  /*7b20*/  @!P1 FADD.FTZ R41, R41, 1 ;  /* 0x3f80000029299421 */ /* 0x002fcc0000010000 */
[----:B------:R-:W1:Y:S01]  /*7b30*/  @!P3 MUFU.RCP R38, R37 ;  /* 0x000000250026b308 */ /* 0x000e620000001000 */
[----:B--2---:R-:W-:-:S07]  /*7b40*/  @!P6 FADD.FTZ R32, R32, 1 ;  /* 0x3f8000002020e421 */ /* 0x004fce0000010000 */
[----:B------:R-:W2:Y:S01]  /*7b50*/  @!P4 MUFU.EX2 R28, R28 ;  /* 0x0000001c001cc308 */ /* 0x000ea20000000800 */
[----:B---3--:R-:W-:Y:S01]  /*7b60*/  @!P2 FMUL.FTZ R72, R72, R31 ;  /* 0x0000001f4848a220 */ /* 0x008fe20000410000 */
[----:B------:R-:W-:Y:S01]  /*7b70*/  FSETP.GTU.FTZ.AND P2, PT, R55, 20, PT ;  /* 0x41a000003700780b */ /* 0x000fe20003f5c000 */
[----:B------:R-:W-:Y:S01]  /*7b80*/  @!P5 FMUL.FTZ R31, R51, -1.4426950216293334961 ;  /* 0xbfb8aa3b331fd820 */ /* 0x000fe20000410000 */
[----:B------:R-:W3:Y:S01]  /*7b90*/  @!P6 MUFU.RCP R47, R32 ;  /* 0x00000020002fe308 */ /* 0x000ee20000001000 */
[----:B-1----:R-:W-:Y:S01]  /*7ba0*/  @!P3 FMUL.FTZ R73, R73, R38 ;  /* 0x000000264949b220 */ /* 0x002fe20000410000 */
[----:B------:R-:W-:Y:S01]  /*7bb0*/  FSETP.GTU.FTZ.AND P3, PT, R43, 20, PT ;  /* 0x41a000002b00780b */ /* 0x000fe20003f7c000 */
[----:B------:R-:W1:Y:S05]  /*7bc0*/  LDS.128 R36, [R30+0x30] ;  /* 0x000030001e247984 */ /* 0x000e6a0000000c00 */
[----:B------:R-:W4:Y:S01]  /*7bd0*/  @!P5 MUFU.EX2 R31, R31 ;  /* 0x0000001f001fd308 */ /* 0x000f220000000800 */
[----:B--2---:R-:W-:-:S02]  /*7be0*/  @!P4 FADD.FTZ R28, R28, 1 ;  /* 0x3f8000001c1cc421 */ /* 0x004fc40000010000 */
[----:B------:R-:W-:Y:S01]  /*7bf0*/  @!P2 FMUL.FTZ R42, R55, -1.4426950216293334961 ;  /* 0xbfb8aa3b372aa820 */ /* 0x000fe20000410000 */
[----:B------:R-:W2:Y:S01]  /*7c00*/  @!P0 MUFU.RCP R40, R40 ;  /* 0x0000002800288308 */ /* 0x000ea20000001000 */
[----:B------:R-:W-:Y:S01]  /*7c10*/  BAR.SYNC.DEFER_BLOCKING 0x0 ;  /* 0x0000000000007b1d */ /* 0x000fe20000010000 */
[----:B---3--:R-:W-:Y:S01]  /*7c20*/  @!P6 FMUL.FTZ R68, R68, R47 ;  /* 0x0000002f4444e220 */ /* 0x008fe20000410000 */
[----:B------:R-:W-:-:S05]  /*7c30*/  @!P3 FMUL.FTZ R43, R43, -1.4426950216293334961 ;  /* 0xbfb8aa3b2b2bb820 */ /* 0x000fca0000410000 */
[----:B------:R-:W3:Y:S01]  /*7c40*/  @!P2 MUFU.EX2 R42, R42 ;  /* 0x0000002a002aa308 */ /* 0x000ee20000000800 */
[----:B------:R-:W-:Y:S01]  /*7c50*/  FSETP.GTU.FTZ.AND P6, PT, R35, 20, PT ;  /* 0x41a000002300780b */ /* 0x000fe20003fdc000 */
[----:B----4-:R-:W-:Y:S02]  /*7c60*/  @!P5 FADD.FTZ R31, R31, 1 ;  /* 0x3f8000001f1fd421 */ /* 0x010fe40000010000 */
[----:B------:R-:W4:Y:S01]  /*7c70*/  @!P4 MUFU.RCP R45, R28 ;  /* 0x0000001c002dc308 */ /* 0x000f220000001000 */
[----:B--2---:R-:W-:-:S07]  /*7c80*/  @!P0 FMUL.FTZ R69, R69, R40 ;  /* 0x0000002845458220 */ /* 0x004fce0000410000 */
[----:B------:R-:W2:Y:S01]  /*7c90*/  @!P3 MUFU.EX2 R43, R43 ;  /* 0x0000002b002bb308 */ /* 0x000ea20000000800 */
[----:B---3--:R-:W-:Y:S01]  /*7ca0*/  @!P2 FADD.FTZ R42, R42, 1 ;  /* 0x3f8000002a2aa421 */ /* 0x008fe20000010000 */
[----:B------:R-:W-:Y:S02]  /*7cb0*/  @!P6 FMUL.FTZ R32, R35, -1.4426950216293334961 ;  /* 0xbfb8aa3b2320e820 */ /* 0x000fe40000410000 */
[----:B------:R-:W3:Y:S01]  /*7cc0*/  @!P5 MUFU.RCP R44, R31 ;  /* 0x0000001f002cd308 */ /* 0x000ee20000001000 */
[----:B------:R-:W-:Y:S04]  /*7cd0*/  STS.128 [R30], R76 ;  /* 0x0000004c1e007388 */ /* 0x000fe80000000c00 */
[----:B------:R-:W-:Y:S01]  /*7ce0*/  STS.128 [R30+0x10], R80 ;  /* 0x000010501e007388 */ /* 0x000fe20000000c00 */
[----:B----4-:R-:W-:Y:S01]  /*7cf0*/  @!P4 FMUL.FTZ R74, R74, R45 ;  /* 0x0000002d4a4ac220 */ /* 0x010fe20000410000 */
[----:B------:R-:W-:Y:S01]  /*7d00*/  FSETP.GTU.FTZ.AND P4, PT, R33, 20, PT ;  /* 0x41a000002100780b */ /* 0x000fe20003f9c000 */
[----:B------:R-:W4:Y:S01]  /*7d10*/  @!P1 MUFU.RCP R41, R41 ;  /* 0x0000002900299308 */ /* 0x000f220000001000 */
[----:B------:R-:W-:Y:S01]  /*7d20*/  STS.128 [R30+0x20], R84 ;  /* 0x000020541e007388 */ /* 0x000fe20000000c00 */
[----:B--2---:R-:W-:Y:S01]  /*7d30*/  @!P3 FADD.FTZ R43, R43, 1 ;  /* 0x3f8000002b2bb421 */ /* 0x004fe20000010000 */
[--C-:B-1----:R-:W-:Y:S01]  /*7d40*/  FADD.FTZ R36, R36, R144.reuse ;  /* 0x0000009024247221 */ /* 0x102fe20000010000 */
[--C-:B------:R-:W-:Y:S01]  /*7d50*/  FADD.FTZ R37, R37, R144.reuse ;  /* 0x0000009025257221 */ /* 0x100fe20000010000 */
[--C-:B------:R-:W-:Y:S01]  /*7d60*/  FADD.FTZ R38, R38, R144.reuse ;  /* 0x0000009026267221 */ /* 0x100fe20000010000 */
[----:B------:R-:W-:Y:S01]  /*7d70*/  FADD.FTZ R39, R39, R144 ;  /* 0x0000009027277221 */ /* 0x000fe20000010000 */
[----:B------:R-:W-:Y:S01]  /*7d80*/  STS.128 [R30+0x30], R88 ;  /* 0x000030581e007388 */ /* 0x000fe20000000c00 */
[----:B------:R-:W1:Y:S01]  /*7d90*/  @!P2 MUFU.RCP R42, R42 ;  /* 0x0000002a002aa308 */ /* 0x000e620000001000 */
[----:B------:R-:W-:Y:S01]  /*7da0*/  FSETP.GTU.FTZ.AND P0, PT, R36, 20, PT ;  /* 0x41a000002400780b */ /* 0x000fe20003f1c000 */
[----:B---3--:R-:W-:Y:S01]  /*7db0*/  @!P5 FMUL.FTZ R75, R75, R44 ;  /* 0x0000002c4b4bd220 */ /* 0x008fe20000410000 */
[----:B------:R-:W-:Y:S01]  /*7dc0*/  FSETP.GTU.FTZ.AND P5, PT, R34, 20, PT ;  /* 0x41a000002200780b */ /* 0x000fe20003fbc000 */
[----:B------:R-:W-:Y:S01]  /*7dd0*/  @!P4 FMUL.FTZ R28, R33, -1.4426950216293334961 ;  /* 0xbfb8aa3b211cc820 */ /* 0x000fe20000410000 */
[----:B------:R-:W-:-:S03]  /*7de0*/  NOP ;  /* 0x0000000000007918 */ /* 0x000fc60000000000 */
[----:B------:R-:W2:Y:S01]  /*7df0*/  @!P3 MUFU.RCP R43, R43 ;  /* 0x0000002b002bb308 */ /* 0x000ea20000001000 */
[----:B----4-:R-:W-:Y:S01]  /*7e00*/  @!P1 FMUL.FTZ R70, R70, R41 ;  /* 0x0000002946469220 */ /* 0x010fe20000410000 */
[----:B------:R-:W-:-:S04]  /*7e10*/  FSETP.GTU.FTZ.AND P1, PT, R37, 20, PT ;  /* 0x41a000002500780b */ /* 0x000fc80003f3c000 */
[----:B------:R-:W-:Y:S01]  /*7e20*/  @!P0 FMUL.FTZ R33, R36, -1.4426950216293334961 ;  /* 0xbfb8aa3b24218820 */ /* 0x000fe20000410000 */
[----:B------:R-:W3:Y:S01]  /*7e30*/  LDS.128 R44, [R29+0x200] ;  /* 0x000200001d2c7984 */ /* 0x000ee20000000c00 */
[----:B------:R-:W-:Y:S01]  /*7e40*/  @!P5 FMUL.FTZ R31, R34, -1.4426950216293334961 ;  /* 0xbfb8aa3b221fd820 */ /* 0x000fe20000410000 */
[----:B-1----:R-:W-:Y:S01]  /*7e50*/  @!P2 FMUL.FTZ R71, R71, R42 ;  /* 0x0000002a4747a220 */ /* 0x002fe20000410000 */
[----:B------:R-:W-:Y:S01]  /*7e60*/  FSETP.GTU.FTZ.AND P2, PT, R38, 20, PT ;  /* 0x41a000002600780b */ /* 0x000fe20003f5c000 */
[----:B------:R-:W1:Y:S04]  /*7e70*/  @!P6 MUFU.EX2 R48, R32 ;  /* 0x000000200030e308 */ /* 0x000e680000000800 */
[----:B------:R-:W-:Y:S01]  /*7e80*/  @!P0 MUFU.EX2 R49, R33 ;  /* 0x0000002100318308 */ /* 0x000fe20000000800 */
[----:B------:R-:W-:-:S03]  /*7e90*/  @!P1 FMUL.FTZ R34, R37, -1.4426950216293334961 ;  /* 0xbfb8aa3b25229820 */ /* 0x000fc60000410000 */
[----:B------:R-:W4:Y:S01]  /*7ea0*/  @!P4 MUFU.EX2 R28, R28 ;  /* 0x0000001c001cc308 */ /* 0x000f220000000800 */
[----:B--2---:R-:W-:Y:S01]  /*7eb0*/  @!P3 FMUL.FTZ R64, R64, R43 ;  /* 0x0000002b4040b220 */ /* 0x004fe20000410000 */
[C---:B------:R-:W-:Y:S01]  /*7ec0*/  FSETP.GTU.FTZ.AND P3, PT, R39.reuse, 20, PT ;  /* 0x41a000002700780b */ /* 0x040fe20003f7c000 */
[----:B------:R-:W2:Y:S01]  /*7ed0*/  LDS.128 R40, [R29+0x400] ;  /* 0x000400001d287984 */ /* 0x000ea20000000c00 */
[----:B------:R-:W-:Y:S01]  /*7ee0*/  @!P2 FMUL.FTZ R35, R38, -1.4426950216293334961 ;  /* 0xbfb8aa3b2623a820 */ /* 0x000fe20000410000 */
[----:B------:R-:W0:Y:S01]  /*7ef0*/  @!P1 MUFU.EX2 R51, R34 ;  /* 0x0000002200339308 */ /* 0x000e220000000800 */
[----:B-1----:R-:W-:Y:S01]  /*7f00*/  @!P6 FADD.FTZ R50, R48, 1 ;  /* 0x3f8000003032e421 */ /* 0x002fe20000010000 */
[----:B------:R-:W-:Y:S02]  /*7f10*/  MOV R48, UR8 ;  /* 0x0000000800307c02 */ /* 0x000fe40008000f00 */
[----:B------:R1:W5:Y:S04]  /*7f20*/  @!P2 MUFU.EX2 R52, R35 ;  /* 0x000000230034a308 */ /* 0x0003680000000800 */
[----:B------:R-:W3:Y:S01]  /*7f30*/  @!P5 MUFU.EX2 R31, R31 ;  /* 0x0000001f001fd308 */ /* 0x000ee20000000800 */
[----:B----4-:R-:W-:Y:S01]  /*7f40*/  @!P4 FADD.FTZ R28, R28, 1 ;  /* 0x3f8000001c1cc421 */ /* 0x010fe20000010000 */
[----:B------:R-:W-:-:S02]  /*7f50*/  @!P3 FMUL.FTZ R36, R39, -1.4426950216293334961 ;  /* 0xbfb8aa3b2724b820 */ /* 0x000fc40000410000 */
[----:B------:R4:W3:Y:S01]  /*7f60*/  @!P6 MUFU.RCP R56, R50 ;  /* 0x000000320038e308 */ /* 0x0008e20000001000 */
[----:B-1----:R-:W1:Y:S01]  /*7f70*/  LDS.128 R32, [R29] ;  /* 0x000000001d207984 */ /* 0x002e620000000c00 */
[----:B0-----:R-:W-:Y:S01]  /*7f80*/  @!P1 FADD.FTZ R51, R51, 1 ;  /* 0x3f80000033339421 */ /* 0x001fe20000010000 */
[----:B-----5:R-:W-:-:S05]  /*7f90*/  @!P2 FADD.FTZ R52, R52, 1 ;  /* 0x3f8000003434a421 */ /* 0x020fca0000010000 */
[----:B------:R0:W5:Y:S01]  /*7fa0*/  @!P3 MUFU.EX2 R53, R36 ;  /* 0x000000240035b308 */ /* 0x0001620000000800 */
[----:B----4-:R-:W-:Y:S01]  /*7fb0*/  FADD.FTZ R50, R72, R143 ;  /* 0x0000008f48327221 */ /* 0x010fe20000010000 */
[----:B---3--:R-:W-:Y:S02]  /*7fc0*/  @!P5 FADD.FTZ R31, R31, 1 ;  /* 0x3f8000001f1fd421 */ /* 0x008fe40000010000 */
[----:B------:R3:W4:Y:S01]  /*7fd0*/  @!P4 MUFU.RCP R54, R28 ;  /* 0x0000001c0036c308 */ /* 0x0007220000001000 */
[----:B0-----:R-:W0:Y:S01]  /*7fe0*/  LDS.128 R36, [R29+0x600] ;  /* 0x000600001d247984 */ /* 0x001e220000000c00 */
[----:B------:R-:W-:-:S06]  /*7ff0*/  @!P6 FMUL.FTZ R67, R67, R56 ;  /* 0x000000384343e220 */ /* 0x000fcc0000410000 */
[----:B------:R2:W1:Y:S01]  /*8000*/  @!P5 MUFU.RCP R55, R31 ;  /* 0x0000001f0037d308 */ /* 0x0004620000001000 */
[----:B---3--:R-:W-:Y:S01]  /*8010*/  @!P0 FADD.FTZ R28, R49, 1 ;  /* 0x3f800000311c8421 */ /* 0x008fe20000010000 */
[----:B------:R-:W-:Y:S01]  /*8020*/  MOV R49, UR12 ;  /* 0x0000000c00317c02 */ /* 0x000fe20008000f00 */
[----:B-----5:R-:W-:Y:S01]  /*8030*/  @!P3 FADD.FTZ R53, R53, 1 ;  /* 0x3f8000003535b421 */ /* 0x020fe20000010000 */
[----:B------:R-:W3:Y:S01]  /*8040*/  LDCU.64 UR12, c[0x0][0x518] ;  /* 0x0000a300ff0c77ac */ /* 0x000ee20008000a00 */
[----:B------:R-:W-:-:S03]  /*8050*/  IMAD.WIDE.U32 R48, R24, 0x10, R48 ;  /* 0x0000001018307825 */ /* 0x000fc600078e0030 */
[----:B------:R5:W3:Y:S01]  /*8060*/  @!P0 MUFU.RCP R57, R28 ;  /* 0x0000001c00398308 */ /* 0x000ae20000001000 */
[----:B--2---:R-:W-:Y:S01]  /*8070*/  FADD.FTZ R31, R50, R73 ;  /* 0x00000049321f7221 */ /* 0x004fe20000010000 */
[----:B----4-:R-:W-:Y:S01]  /*8080*/  @!P4 FMUL.FTZ R65, R65, R54 ;  /* 0x000000364141c220 */ /* 0x010fe20000410000 */
[----:B------:R-:W-:Y:S04]  /*8090*/  STG.E.128 desc[UR28][R48.64+0x200], R44 ;  /* 0x0002002c30007986 */ /* 0x000fe8000c101d1c */
[----:B------:R-:W-:Y:S01]  /*80a0*/  STG.E.128 desc[UR28][R48.64+0x400], R40 ;  /* 0x0004002830007986 */ /* 0x000fe2000c101d1c */
[----:B------:R-:W2:Y:S01]  /*80b0*/  @!P1 MUFU.RCP R58, R51 ;  /* 0x00000033003a9308 */ /* 0x000ea20000001000 */
[----:B-1----:R-:W-:Y:S01]  /*80c0*/  @!P5 FMUL.FTZ R66, R66, R55 ;  /* 0x000000374242d220 */ /* 0x002fe20000410000 */
[----:B-----5:R-:W-:Y:S01]  /*80d0*/  FADD.FTZ R28, R31, R74 ;  /* 0x0000004a1f1c7221 */ /* 0x020fe20000010000 */
[----:B------:R-:W-:Y:S01]  /*80e0*/  STG.E.128 desc[UR28][R48.64], R32 ;  /* 0x0000002030007986 */ /* 0x000fe2000c101d1c */
[----:B---3--:R-:W-:-:S02]  /*80f0*/  UIMAD.WIDE.U32 UR6, UR32, UR12, UR6 ;  /* 0x0000000c200672a5 */ /* 0x008fc4000f8e0006 */
[----:B------:R-:W-:Y:S02]  /*8100*/  FADD.FTZ R31, R28, R75 ;  /* 0x0000004b1c1f7221 */ /* 0x000fe40000010000 */
        /* <DEDUP_REMOVED lines=8> */
[----:B------:R-:W-:Y:S01]  /*8190*/  IADD3.X R2, PT, PT, R2, -0x1, RZ, P0, !PT ;  /* 0xffffffff02027810 */ /* 0x000fe200007fe4ff */
[----:B--2---:R-:W-:Y:S01]  /*81a0*/  @!P1 FMUL.FTZ R61, R61, R58 ;  /* 0x0000003a3d3d9220 */ /* 0x004fe20000410000 */
[----:B------:R-:W-:Y:S01]  /*81b0*/  UIMAD UR8, UR27, UR15, UR7 ;  /* 0x0000000f1b0872a4 */ /* 0x000fe2000f8e0207 */
[----:B0-----:R-:W-:Y:S01]  /*81c0*/  STG.E.128 desc[UR28][R48.64+0x600], R36 ;  /* 0x0006002430007986 */ /* 0x001fe2000c101d1c */
[----:B------:R-:W-:Y:S01]  /*81d0*/  ULEA UR7, UP0, UR6, UR30, 0x2 ;  /* 0x0000001e06077291 */ /* 0x000fe2000f8010ff */
[----:B------:R-:W-:Y:S03]  /*81e0*/  BAR.SYNC.DEFER_BLOCKING 0x0 ;  /* 0x0000000000007b1d */ /* 0x000fe60000010000 */
[----:B------:R-:W-:Y:S01]  /*81f0*/  ULEA.HI.X UR6, UR6, UR31, UR8, 0x2, UP0 ;  /* 0x0000001f06067291 */ /* 0x000fe200080f1408 */
[----:B-1----:R-:W-:Y:S01]  /*8200*/  @!P2 FMUL.FTZ R62, R62, R59 ;  /* 0x0000003b3e3ea220 */ /* 0x002fe20000410000 */
[----:B------:R-:W-:Y:S01]  /*8210*/  MOV R28, UR7 ;  /* 0x00000007001c7c02 */ /* 0x000fe20008000f00 */
[----:B------:R-:W-:Y:S01]  /*8220*/  UIADD3 UR25, UP0, UPT, UR25, -0x800, URZ ;  /* 0xfffff80019197890 */ /* 0x000fe2000ff1e0ff */
[----:B------:R-:W-:-:S03]  /*8230*/  IADD3 R3, P1, PT, R3, -0x800, RZ ;  /* 0xfffff80003037810 */ /* 0x000fc60007f3e0ff */
[----:B------:R-:W-:Y:S01]  /*8240*/  UIADD3.X UR26, UPT, UPT, UR26, -0x1, URZ, UP0, !UPT ;  /* 0xffffffff1a1a7890 */ /* 0x000fe200087fe4ff */
[----:B------:R-:W-:Y:S01]  /*8250*/  IADD3.X R4, PT, PT, R4, -0x1, RZ, P1, !PT ;  /* 0xffffffff04047810 */ /* 0x000fe20000ffe4ff */
        /* <DEDUP_REMOVED lines=30> */
.L_x_8329:
        /* <DEDUP_REMOVED lines=15> */
[----:B0-----:R-:W-:Y:S01]  /*8530*/  @P0 FADD R3, R0, R3 ;  /* 0x0000000300030221 */ /* 0x001fe20000000000 */
[----:B------:R-:W-:-:S04]  /*8540*/  @!P1 MOV R0, 0x400 ;  /* 0x0000040000009802 */ /* 0x000fc80000000f00 */
[----:B------:R-:W0:Y:S01]  /*8550*/  SHFL.DOWN P0, R2, R3, 0x4, 0x1f ;  /* 0x08801f0003027f89 */ /* 0x000e220000000000 */
[----:B---3--:R-:W-:Y:S01]  /*8560*/  @!P1 LEA R7, R7, R0, 0x18 ;  /* 0x0000000007079211 */ /* 0x008fe200078ec0ff */
        /* <DEDUP_REMOVED lines=14> */
.L_x_8404:
[----:B------:R-:W-:Y:S05]  /*8650*/  BSYNC.RECONVERGENT B0 ;  /* 0x0000000000007941 */ /* 0x000fea0003800200 */
.L_x_8403:
[----:B------:R-:W-:Y:S01]  /*8660*/  UISETP.NE.U32.AND UP0, UPT, UR12, URZ, UPT ;  /* 0x000000ff0c00728c */ /* 0x000fe2000bf05070 */
[----:B--2---:R-:W-:-:S03]  /*8670*/  ISETP.GE.AND P0, PT, R8, UR8, PT ;  /* 0x0000000808007c0c */ /* 0x004fc6000bf06270 */
[----:B------:R-:W-:-:S09]  /*8680*/  UISETP.NE.AND.EX UP0, UPT, UR13, URZ, UPT, UP0 ;  /* 0x000000ff0d00728c */ /* 0x000fd2000bf05300 */
[----:B------:R-:W-:Y:S05]  /*8690*/  BRA.U !UP0, `(.L_x_8405) ;  /* 0x0000000108707547 */ /* 0x000fea000b800000 */
[----:B------:R-:W-:Y:S06]  /*86a0*/  BAR.SYNC.DEFER_BLOCKING 0x0 ;  /* 0x0000000000007b1d */ /* 0x000fec0000010000 */
[----:B------:R-:W-:Y:S01]  /*86b0*/  BSSY.RECONVERGENT B0, `(.L_x_8405) ;  /* 0x000001a000007945 */ /* 0x000fe20003800200 */
[----:B------:R-:W2:Y:S01]  /*86c0*/  SHFL.DOWN P1, R0, R143, 0x1, 0x1f ;  /* 0x08201f008f007f89 */ /* 0x000ea20000020000 */
[----:B0--3--:R-:W0:Y:S01]  /*86d0*/  S2R R4, SR_LANEID ;  /* 0x0000000000047919 */ /* 0x009e220000000000 */
[----:B------:R-:W3:Y:S01]  /*86e0*/  S2R R6, SR_TID.X ;  /* 0x0000000000067919 */ /* 0x000ee20000002100 */
        /* <DEDUP_REMOVED lines=22> */
.L_x_8406:
[----:B------:R-:W-:Y:S05]  /*8850*/  BSYNC.RECONVERGENT B0 ;  /* 0x0000000000007941 */ /* 0x000fea0003800200 */
.L_x_8405:
        /* <DEDUP_REMOVED lines=8> */
.L_x_8407:
        /* <DEDUP_REMOVED lines=18> */
.L_x_8408:
        /* <DEDUP_REMOVED lines=16> */
.L_x_10504:


//--------------------- .text._Z25selective_scan_bwd_kernelI32Selective_Scan_bwd_kernel_traitsILi32ELi8ELb0ELb0ELb0ELb0ELb0EffEEv12SSMParamsBwd --------------------------
	.section	.text._Z25selective_scan_bwd_kernelI32Selective_Scan_bwd_kernel_traitsILi32ELi8ELb0ELb0ELb0ELb0ELb0EffEEv12SSMParamsBwd,"ax",@progbits
	.align	128
        .global         _Z25selective_scan_bwd_kernelI32Selective_Scan_bwd_kernel_traitsILi32ELi8ELb0ELb0ELb0ELb0ELb0EffEEv12SSMParamsBwd
        .type           _Z25selective_scan_bwd_kernelI32Selective_Scan_bwd_kernel_traitsILi32ELi8ELb0ELb0ELb0ELb0ELb0EffEEv12SSMParamsBwd,@function
        .size           _Z25selective_scan_bwd_kernelI32Selective_Scan_bwd_kernel_traitsILi32ELi8ELb0ELb0ELb0ELb0ELb0EffEEv12SSMParamsBwd,(.L_x_10505 - _Z25selective_scan_bwd_kernelI32Selective_Scan_bwd_kernel_traitsILi32ELi8ELb0ELb0ELb0ELb0ELb0EffEEv12SSMParamsBwd)
        .other          _Z25selective_scan_bwd_kernelI32Selective_Scan_bwd_kernel_traitsILi32ELi8ELb0ELb0ELb0ELb0ELb0EffEEv12SSMParamsBwd,@"STO_CUDA_ENTRY STV_DEFAULT"
_Z25selective_scan_bwd_kernelI32Selective_Scan_bwd_kernel_traitsILi32ELi8ELb0ELb0ELb0ELb0ELb0EffEEv12SSMParamsBwd:
.text._Z25selective_scan_bwd_kernelI32Selective_Scan_bwd_kernel_traitsILi32ELi8ELb0ELb0ELb0ELb0ELb0EffEEv12SSMParamsBwd:
        /* <DEDUP_REMOVED lines=53> */
[----:B------:R-:W-:-:S03]  /*0350*/  IMAD.WIDE.U32 R4, R15, UR14, R4 ;  /* 0x0000000e0f047c25 */ /* 0x000fc6000f8e0004 */
[----:B------:R-:W-:Y:S01]  /*0360*/  IADD3 R28, P3, PT, R13, R2, RZ ;  /* 0x000000020d1c7210 */ /* 0x000fe20007f7e0ff */
[----:B0-----:R-:W-:Y:S01]  /*0370*/  IMAD.WIDE.U32 R6, R15, UR8, RZ ;  /* 0x000000080f067c25 */ /* 0x001fe2000f8e00ff */
[----:B------:R-:W-:-:S03]  /*0380*/  IADD3 R30, P4, PT, R13, R4, RZ ;  /* 0x000000040d1e7210 */ /* 0x000fc60007f9e0ff */
[----:B-1----:R-:W-:Y:S02]  /*0390*/  @P0 IMAD R11, R0, R11, RZ ;  /* 0x0000000b000b0224 */ /* 0x002fe400078e02ff */
[----:B------:R-:W-:Y:S01]  /*03a0*/  IMAD.WIDE.U32 R2, R15, R24, UR4 ;  /* 0x000000040f027e25 */ /* 0x000fe2000f8e0018 */
[----:B------:R-:W-:-:S03]  /*03b0*/  LEA R18, P2, R6, R26, 0x2 ;  /* 0x0000001a06127211 */ /* 0x000fc600078410ff */
[C---:B------:R-:W-:Y:S01]  /*03c0*/  IMAD R21, R15.reuse, UR15, R5 ;  /* 0x0000000f0f157c24 */ /* 0x040fe2000f8e0205 */
[----:B------:R-:W-:Y:S01]  /*03d0*/  CS2R R4, SRZ ;  /* 0x0000000000047805 */ /* 0x000fe2000001ff00 */
[----:B------:R-:W-:Y:S01]  /*03e0*/  IMAD R19, R15, UR9, R7 ;  /* 0x000000090f137c24 */ /* 0x000fe2000f8e0207 */
[----:B------:R-:W-:Y:S01]  /*03f0*/  SHF.R.S32.HI R0, RZ, 0x1f, R13 ;  /* 0x0000001fff007819 */ /* 0x000fe2000001140d */
[----:B---3--:R-:W-:Y:S01]  /*0400*/  @P0 IMAD.WIDE R4, R11, 0x8, R8 ;  /* 0x000000080b040825 */ /* 0x008fe200078e0208 */
[----:B------:R-:W-:-:S03]  /*0410*/  IADD3 R13, P0, PT, R13, R2, RZ ;  /* 0x000000020d0d7210 */ /* 0x000fc60007f1e0ff */
[C---:B------:R-:W-:Y:S02]  /*0420*/  IMAD R9, R15.reuse, R25, R3 ;  /* 0x000000190f097224 */ /* 0x040fe400078e0203 */
[C---:B------:R-:W-:Y:S01]  /*0430*/  IMAD.WIDE.U32 R2, R15.reuse, UR10, RZ ;  /* 0x0000000a0f027c25 */ /* 0x040fe2000f8e00ff */
[----:B------:R-:W-:Y:S02]  /*0440*/  LEA.HI.X R19, R6, R27, R19, 0x2, P2 ;  /* 0x0000001b06137211 */ /* 0x000fe400010f1413 */
[C---:B------:R-:W-:Y:S01]  /*0450*/  IADD3.X R6, PT, PT, R0.reuse, R21, RZ, P4, !PT ;  /* 0x0000001500067210 */ /* 0x040fe200027fe4ff */
[----:B------:R-:W-:Y:S01]  /*0460*/  IMAD R21, R15, UR11, R3 ;  /* 0x0000000b0f157c24 */ /* 0x000fe2000f8e0203 */
[C---:B------:R-:W-:Y:S02]  /*0470*/  IADD3.X R7, PT, PT, R0.reuse, R23, RZ, P3, !PT ;  /* 0x0000001700077210 */ /* 0x040fe40001ffe4ff */
[----:B------:R-:W-:Y:S02]  /*0480*/  IADD3.X R32, PT, PT, R0, R9, RZ, P0, !PT ;  /* 0x0000000900207210 */ /* 0x000fe400007fe4ff */
[----:B------:R-:W-:-:S02]  /*0490*/  LEA R20, P0, R2, R34, 0x2 ;  /* 0x0000002202147211 */ /* 0x000fc400078010ff */
[----:B------:R-:W-:Y:S02]  /*04a0*/  LEA R3, P2, R28, R36, 0x2 ;  /* 0x000000241c037211 */ /* 0x000fe400078410ff */
[----:B--2---:R-:W-:Y:S02]  /*04b0*/  LEA R29, P3, R30, R38, 0x2 ;  /* 0x000000261e1d7211 */ /* 0x004fe400078610ff */
[----:B----4-:R-:W-:Y:S02]  /*04c0*/  LEA R31, P4, R13, R40, 0x2 ;  /* 0x000000280d1f7211 */ /* 0x010fe400078810ff */
[----:B------:R-:W-:Y:S02]  /*04d0*/  CS2R R22, SRZ ;  /* 0x0000000000167805 */ /* 0x000fe4000001ff00 */
[----:B------:R-:W-:Y:S02]  /*04e0*/  LEA.HI.X R21, R2, R35, R21, 0x2, P0 ;  /* 0x0000002302157211 */ /* 0x000fe400000f1415 */
[----:B------:R-:W-:-:S02]  /*04f0*/  LEA.HI.X R28, R28, R37, R7, 0x2, P2 ;  /* 0x000000251c1c7211 */ /* 0x000fc400010f1407 */
[----:B------:R-:W-:Y:S02]  /*0500*/  LEA.HI.X R30, R30, R39, R6, 0x2, P3 ;  /* 0x000000271e1e7211 */ /* 0x000fe400018f1406 */
[----:B------:R-:W-:Y:S01]  /*0510*/  LEA.HI.X R32, R13, R41, R32, 0x2, P4 ;  /* 0x000000290d207211 */ /* 0x000fe200020f1420 */
[----:B------:R-:W-:Y:S06]  /*0520*/  @!P1 BRA `(.L_x_8409) ;  /* 0x00000028008c9947 */ /* 0x000fec0003800000 */
[----:B------:R-:W0:Y:S01]  /*0530*/  S2R R25, SR_TID.X ;  /* 0x0000000000197919 */ /* 0x000e220000002100 */
[----:B------:R-:W1:Y:S01]  /*0540*/  LDC.64 R6, c[0x0][0x440] ;  /* 0x00011000ff067b82 */ /* 0x000e620000000a00 */
[----:B------:R-:W2:Y:S01]  /*0550*/  LDCU.64 UR6, c[0x0][0x3a0] ;  /* 0x00007400ff0677ac */ /* 0x000ea20008000a00 */
[----:B------:R-:W-:Y:S01]  /*0560*/  CS2R R22, SRZ ;  /* 0x0000000000167805 */ /* 0x000fe2000001ff00 */
[----:B------:R-:W-:Y:S01]  /*0570*/  UMOV UR4, 0x400 ;  /* 0x0000040000047882 */ /* 0x000fe20000000000 */
[----:B------:R-:W3:Y:S04]  /*0580*/  LDCU UR8, c[0x0][0x394] ;  /* 0x00007280ff0877ac */ /* 0x000ee80008000800 */
[----:B------:R-:W4:Y:S01]  /*0590*/  S2UR UR5, SR_CgaCtaId ;  /* 0x00000000000579c3 */ /* 0x000f220000008800 */
[----:B--2---:R-:W-:-:S04]  /*05a0*/  IMAD.WIDE.U32 R26, R15, UR6, RZ ;  /* 0x000000060f1a7c25 */ /* 0x004fc8000f8e00ff */
[----:B------:R-:W-:Y:S01]  /*05b0*/  IMAD R0, R15, UR7, R27 ;  /* 0x000000070f007c24 */ /* 0x000fe2000f8e021b */
[C---:B-1----:R-:W-:Y:S02]  /*05c0*/  LEA R24, P0, R26.reuse, R6, 0x2 ;  /* 0x000000061a187211 */ /* 0x042fe400078010ff */
[----:B------:R-:W-:Y:S02]  /*05d0*/  MOV R27, R3 ;  /* 0x00000003001b7202 */ /* 0x000fe40000000f00 */
[----:B------:R-:W-:Y:S02]  /*05e0*/  LEA.HI.X R26, R26, R7, R0, 0x2, P0 ;  /* 0x000000071a1a7211 */ /* 0x000fe400000f1400 */
[C---:B0-----:R-:W-:Y:S01]  /*05f0*/  SHF.L.U32 R0, R25.reuse, 0x3, RZ ;  /* 0x0000000319007819 */ /* 0x041fe200000006ff */
[----:B----4-:R-:W-:Y:S01]  /*0600*/  ULEA UR4, UR5, UR4, 0x18 ;  /* 0x0000000405047291 */ /* 0x010fe2000f8ec0ff */
[----:B------:R-:W-:Y:S02]  /*0610*/  LOP3.LUT R126, R25, 0x1f, RZ, 0xc0, !PT ;  /* 0x0000001f197e7812 */ /* 0x000fe400078ec0ff */
[----:B------:R-:W-:-:S02]  /*0620*/  LOP3.LUT R0, R0, 0x1f00, RZ, 0xc0, !PT ;  /* 0x00001f0000007812 */ /* 0x000fc400078ec0ff */
[----:B------:R-:W-:Y:S01]  /*0630*/  IADD3 R34, PT, PT, R25, 0x200, RZ ;  /* 0x0000020019227810 */ /* 0x000fe20007ffe0ff */
[----:B------:R-:W-:Y:S01]  /*0640*/  IMAD.U32 R14, RZ, RZ, UR4 ;  /* 0x00000004ff0e7e24 */ /* 0x000fe2000f8e00ff */
[----:B------:R-:W-:-:S04]  /*0650*/  LOP3.LUT R33, R0, 0x1f, R25, 0xf8, !PT ;  /* 0x0000001f00217812 */ /* 0x000fc800078ef819 */
[----:B------:R-:W-:Y:S02]  /*0660*/  LEA R128, R25, R14, 0x2 ;  /* 0x0000000e19807211 */ /* 0x000fe400078e10ff */
[C---:B------:R-:W-:Y:S02]  /*0670*/  LOP3.LUT R35, R33.reuse, 0x20, RZ, 0xfc, !PT ;  /* 0x0000002021237812 */ /* 0x040fe400078efcff */
[C---:B------:R-:W-:Y:S02]  /*0680*/  LOP3.LUT R36, R33.reuse, 0x40, RZ, 0xfc, !PT ;  /* 0x0000004021247812 */ /* 0x040fe400078efcff */
[C---:B------:R-:W-:Y:S02]  /*0690*/  LOP3.LUT R37, R33.reuse, 0x60, RZ, 0xfc, !PT ;  /* 0x0000006021257812 */ /* 0x040fe400078efcff */
[C---:B------:R-:W-:Y:S02]  /*06a0*/  LOP3.LUT R38, R33.reuse, 0x80, RZ, 0xfc, !PT ;  /* 0x0000008021267812 */ /* 0x040fe400078efcff */
[----:B------:R-:W-:-:S02]  /*06b0*/  LOP3.LUT R39, R33, 0xa0, RZ, 0xfc, !PT ;  /* 0x000000a021277812 */ /* 0x000fc400078efcff */
[C---:B------:R-:W-:Y:S02]  /*06c0*/  LOP3.LUT R40, R33.reuse, 0xc0, RZ, 0xfc, !PT ;  /* 0x000000c021287812 */ /* 0x040fe400078efcff */
[----:B---3--:R-:W-:-:S07]  /*06d0*/  LOP3.LUT R41, R33, 0xe0, RZ, 0xfc, !PT ;  /* 0x000000e021297812 */ /* 0x008fce00078efcff */
.L_x_8417:
[----:B0-----:R-:W0:Y:S01]  /*06e0*/  LDC R42, c[0x0][0x388] ;  /* 0x0000e200ff2a7b82 */ /* 0x001e220000000800 */
[----:B------:R-:W-:Y:S01]  /*06f0*/  UIADD3 UR9, UPT, UPT, UR8, -0x1, URZ ;  /* 0xffffffff08097890 */ /* 0x000fe2000fffe0ff */
[----:B-1----:R-:W-:Y:S02]  /*0700*/  SHF.L.U32 R2, R33, 0x2, RZ ;  /* 0x0000000221027819 */ /* 0x002fe400000006ff */
[----:B------:R-:W-:Y:S01]  /*0710*/  CS2R R10, SRZ ;  /* 0x00000000000a7805 */ /* 0x000fe2000001ff00 */
[----:B------:R-:W-:Y:S01]  /*0720*/  HFMA2 R0, -RZ, RZ, 0, 0 ;  /* 0x00000000ff007431 */ /* 0x000fe200000001ff */
[----:B------:R-:W-:Y:S01]  /*0730*/  USHF.L.U32 UR6, UR9, 0x8, URZ ;  /* 0x0000000809067899 */ /* 0x000fe200080006ff */
[C---:B------:R-:W-:Y:S02]  /*0740*/  IADD3 R8, P0, PT, R2.reuse, R27, RZ ;  /* 0x0000001b02087210 */ /* 0x040fe40007f1e0ff */
[----:B------:R-:W-:Y:S02]  /*0750*/  CS2R R12, SRZ ;  /* 0x00000000000c7805 */ /* 0x000fe4000001ff00 */
[----:B------:R-:W-:-:S02]  /*0760*/  IADD3 R6, P2, PT, R2, R29, RZ ;  /* 0x0000001d02067210 */ /* 0x000fc40007f5e0ff */
[----:B------:R-:W-:Y:S02]  /*0770*/  CS2R R52, SRZ ;  /* 0x0000000000347805 */ /* 0x000fe4000001ff00 */
[----:B------:R-:W-:Y:S02]  /*0780*/  IADD3.X R9, PT, PT, RZ, R28, RZ, P0, !PT ;  /* 0x0000001cff097210 */ /* 0x000fe400007fe4ff */
[----:B------:R-:W-:Y:S01]  /*0790*/  MOV R55, RZ ;  /* 0x000000ff00377202 */ /* 0x000fe20000000f00 */
[----:B------:R-:W-:Y:S01]  /*07a0*/  BAR.SYNC.DEFER_BLOCKING 0x0 ;  /* 0x0000000000007b1d */ /* 0x000fe20000010000 */
[----:B------:R-:W-:Y:S02]  /*07b0*/  IADD3 R2, P3, PT, R2, R31, RZ ;  /* 0x0000001f02027210 */ /* 0x000fe40007f7e0ff */
[----:B------:R-:W-:Y:S02]  /*07c0*/  IADD3.X R7, PT, PT, RZ, R30, RZ, P2, !PT ;  /* 0x0000001eff077210 */ /* 0x000fe400017fe4ff */
[----:B------:R-:W-:Y:S01]  /*07d0*/  IADD3.X R3, PT, PT, RZ, R32, RZ, P3, !PT ;  /* 0x00000020ff037210 */ /* 0x000fe20001ffe4ff */
[----:B------:R-:W1:Y:S01]  /*07e0*/  S2R R43, SR_LANEID ;  /* 0x00000000002b7919 */ /* 0x000e620000000000 */
[----:B------:R-:W-:Y:S01]  /*07f0*/  CS2R R62, SRZ ;  /* 0x00000000003e7805 */ /* 0x000fe2000001ff00 */
[----:B------:R-:W-:Y:S01]  /*0800*/  HFMA2 R61, -RZ, RZ, 0, 0 ;  /* 0x00000000ff3d7431 */ /* 0x000fe200000001ff */
[----:B0-----:R-:W-:Y:S01]  /*0810*/  IADD3 R42, PT, PT, R42, -UR6, RZ ;  /* 0x800000062a2a7c10 */ /* 0x001fe2000fffe0ff */
[----:B------:R-:W-:Y:S01]  /*0820*/  HFMA2 R65, -RZ, RZ, 0, 0 ;  /* 0x00000000ff417431 */ /* 0x000fe200000001ff */
[----:B------:R-:W-:Y:S01]  /*0830*/  MOV R67, RZ ;  /* 0x000000ff00437202 */ /* 0x000fe20000000f00 */
[----:B------:R-:W0:Y:S01]  /*0840*/  LDCU UR7, c[0x0][0x38c] ;  /* 0x00007180ff0777ac */ /* 0x000e220008000800 */
[----:B------:R-:W-:-:S02]  /*0850*/  ISETP.GE.AND P6, PT, R33, R42, PT ;  /* 0x0000002a2100720c */ /* 0x000fc40003fc6270 */
[-C--:B------:R-:W-:Y:S02]  /*0860*/  ISETP.GE.AND P0, PT, R35, R42.reuse, PT ;  /* 0x0000002a2300720c */ /* 0x080fe40003f06270 */
[-C--:B------:R-:W-:Y:S02]  /*0870*/  ISETP.GE.AND P1, PT, R36, R42.reuse, PT ;  /* 0x0000002a2400720c */ /* 0x080fe40003f26270 */
[-C--:B------:R-:W-:Y:S02]  /*0880*/  ISETP.GE.AND P2, PT, R37, R42.reuse, PT ;  /* 0x0000002a2500720c */ /* 0x080fe40003f46270 */
[-C--:B------:R-:W-:Y:S02]  /*0890*/  ISETP.GE.AND P3, PT, R38, R42.reuse, PT ;  /* 0x0000002a2600720c */ /* 0x080fe40003f66270 */
[-C--:B------:R-:W-:Y:S02]  /*08a0*/  ISETP.GE.AND P4, PT, R39, R42.reuse, PT ;  /* 0x0000002a2700720c */ /* 0x080fe40003f86270 */
[-C--:B------:R-:W-:Y:S01]  /*08b0*/  ISETP.GE.AND P5, PT, R40, R42.reuse, PT ;  /* 0x0000002a2800720c */ /* 0x080fe20003fa6270 */
[----:B------:R-:W2:Y:S01]  /*08c0*/  @!P6 LDG.E R11, desc[UR16][R8.64] ;  /* 0x00000010080be981 */ /* 0x000ea2000c1e1900 */
[----:B------:R-:W-:-:S03]  /*08d0*/  ISETP.GE.AND P6, PT, R41, R42, PT ;  /* 0x0000002a2900720c */ /* 0x000fc60003fc6270 */
[----:B------:R-:W3:Y:S01]  /*08e0*/  @!P0 LDG.E R0, desc[UR16][R8.64+0x80] ;  /* 0x0000801008008981 */ /* 0x000ee2000c1e1900 */
[----:B------:R-:W-:-:S03]  /*08f0*/  P2R R64, PR, RZ, 0x1 ;  /* 0x00000001ff407803 */ /* 0x000fc60000000000 */
[----:B------:R-:W4:Y:S04]  /*0900*/  @!P1 LDG.E R13, desc[UR16][R8.64+0x100] ;  /* 0x00010010080d9981 */ /* 0x000f28000c1e1900 */
[----:B------:R-:W4:Y:S04]  /*0910*/  @!P2 LDG.E R10, desc[UR16][R8.64+0x180] ;  /* 0x00018010080aa981 */ /* 0x000f28000c1e1900 */
[----:B------:R-:W4:Y:S04]  /*0920*/  @!P3 LDG.E R53, desc[UR16][R8.64+0x200] ;  /* 0x000200100835b981 */ /* 0x000f28000c1e1900 */
[----:B------:R-:W4:Y:S04]  /*0930*/  @!P4 LDG.E R12, desc[UR16][R8.64+0x280] ;  /* 0x00028010080cc981 */ /* 0x000f28000c1e1900 */
[----:B------:R-:W4:Y:S04]  /*0940*/  @!P5 LDG.E R55, desc[UR16][R8.64+0x300] ;  /* 0x000300100837d981 */ /* 0x000f28000c1e1900 */
[----:B------:R0:W4:Y:S01]  /*0950*/  @!P6 LDG.E R52, desc[UR16][R8.64+0x380] ;  /* 0x000380100834e981 */ /* 0x000122000c1e1900 */
[C---:B-1----:R-:W-:Y:S01]  /*0960*/  VIADD R44, R43.reuse, 0x20 ;  /* 0x000000202b2c7836 */ /* 0x042fe20000000000 */
[----:B------:R-:W-:-:S02]  /*0970*/  IADD3 R46, PT, PT, R43, 0x40, RZ ;  /* 0x000000402b2e7810 */ /* 0x000fc40007ffe0ff */
[CC--:B------:R-:W-:Y:S02]  /*0980*/  LEA.HI.SX32 R45, R43.reuse, R43.reuse, 0x1b ;  /* 0x0000002b2b2d7211 */ /* 0x0c0fe400078fdaff */
[-C--:B------:R-:W-:Y:S02]  /*0990*/  LEA.HI.SX32 R47, R44, R43.reuse, 0x1b ;  /* 0x0000002b2c2f7211 */ /* 0x080fe400078fdaff */
[C---:B------:R-:W-:Y:S02]  /*09a0*/  IADD3 R48, PT, PT, R43.reuse, 0x80, RZ ;  /* 0x000000802b307810 */ /* 0x040fe40007ffe0ff */
[----:B0-----:R-:W-:Y:S02]  /*09b0*/  IADD3 R8, PT, PT, R43, 0x60, RZ ;  /* 0x000000602b087810 */ /* 0x001fe40007ffe0ff */
[----:B------:R-:W-:Y:S02]  /*09c0*/  LEA.HI.SX32 R49, R46, R43, 0x1b ;  /* 0x0000002b2e317211 */ /* 0x000fe400078fdaff */
[----:B------:R-:W-:-:S02]  /*09d0*/  LEA R44, R45, R14, 0x2 ;  /* 0x0000000e2d2c7211 */ /* 0x000fc400078e10ff */
[----:B------:R-:W-:Y:S02]  /*09e0*/  IADD3 R50, PT, PT, R43, 0xa0, RZ ;  /* 0x000000a02b327810 */ /* 0x000fe40007ffe0ff */
[----:B------:R-:W-:Y:S02]  /*09f0*/  LEA R45, R47, R14, 0x2 ;  /* 0x0000000e2f2d7211 */ /* 0x000fe400078e10ff */
[C---:B------:R-:W-:Y:S02]  /*0a00*/  IADD3 R54, PT, PT, R43.reuse, 0xc0, RZ ;  /* 0x000000c02b367810 */ /* 0x040fe40007ffe0ff */
[----:B------:R-:W-:Y:S02]  /*0a10*/  IADD3 R56, PT, PT, R43, 0xe0, RZ ;  /* 0x000000e02b387810 */ /* 0x000fe40007ffe0ff */
[-C--:B------:R-:W-:Y:S01]  /*0a20*/  LEA.HI.SX32 R47, R8, R43.reuse, 0x1b ;  /* 0x0000002b082f7211 */ /* 0x080fe200078fdaff */
[----:B------:R-:W-:Y:S01]  /*0a30*/  HFMA2 R8, -RZ, RZ, 0, 0 ;  /* 0x00000000ff087431 */ /* 0x000fe200000001ff */
[----:B------:R-:W-:-:S02]  /*0a40*/  LEA.HI.SX32 R9, R48, R43, 0x1b ;  /* 0x0000002b30097211 */ /* 0x000fc400078fdaff */
[-C--:B------:R-:W-:Y:S02]  /*0a50*/  LEA R46, R49, R14.reuse, 0x2 ;  /* 0x0000000e312e7211 */ /* 0x080fe400078e10ff */
[-C--:B------:R-:W-:Y:S01]  /*0a60*/  LEA.HI.SX32 R49, R50, R43.reuse, 0x1b ;  /* 0x0000002b32317211 */ /* 0x080fe200078fdaff */
[----:B------:R-:W-:Y:S01]  /*0a70*/  IMAD R48, R9, 0x4, R14 ;  /* 0x0000000409307824 */ /* 0x000fe200078e020e */
[----:B------:R-:W-:Y:S02]  /*0a80*/  LEA.HI.SX32 R51, R56, R43, 0x1b ;  /* 0x0000002b38337211 */ /* 0x000fe400078fdaff */
[-C--:B------:R-:W-:Y:S02]  /*0a90*/  LEA R47, R47, R14.reuse, 0x2 ;  /* 0x0000000e2f2f7211 */ /* 0x080fe400078e10ff */
[-C--:B------:R-:W-:Y:S02]  /*0aa0*/  LEA R49, R49, R14.reuse, 0x2 ;  /* 0x0000000e31317211 */ /* 0x080fe400078e10ff */
[----:B------:R-:W-:-:S02]  /*0ab0*/  LEA R51, R51, R14, 0x2 ;  /* 0x0000000e33337211 */ /* 0x000fc400078e10ff */
[----:B------:R-:W-:Y:S01]  /*0ac0*/  ISETP.GE.AND P0, PT, R33, R42, PT ;  /* 0x0000002a2100720c */ /* 0x000fe20003f06270 */
[----:B--2---:R0:W-:Y:S04]  /*0ad0*/  STS [R44], R11 ;  /* 0x0000000b2c007388 */ /* 0x0041e80000000800 */
[----:B---3--:R1:W-:Y:S04]  /*0ae0*/  STS [R45+0x80], R0 ;  /* 0x000080002d007388 */ /* 0x0083e80000000800 */
[----:B----4-:R2:W-:Y:S01]  /*0af0*/  STS [R46+0x100], R13 ;  /* 0x0001000d2e007388 */ /* 0x0105e20000000800 */
[----:B0-----:R-:W-:-:S03]  /*0b00*/  LEA.HI.SX32 R11, R54, R43, 0x1b ;  /* 0x0000002b360b7211 */ /* 0x001fc600078fdaff */
[----:B------:R0:W-:Y:S01]  /*0b10*/  STS [R47+0x180], R10 ;  /* 0x0001800a2f007388 */ /* 0x0001e20000000800 */
[----:B-1----:R-:W-:Y:S02]  /*0b20*/  SHF.L.U32 R0, R43, 0x3, RZ ;  /* 0x000000032b007819 */ /* 0x002fe400000006ff */
[----:B------:R-:W-:Y:S01]  /*0b30*/  LEA R50, R11, R14, 0x2 ;  /* 0x0000000e0b327211 */ /* 0x000fe200078e10ff */
[----:B------:R-:W-:Y:S01]  /*0b40*/  STS [R48+0x200], R53 ;  /* 0x0002003530007388 */ /* 0x000fe20000000800 */
[----:B------:R-:W-:Y:S02]  /*0b50*/  LEA.HI.SX32 R9, R0, R0, 0x1b ;  /* 0x0000000000097211 */ /* 0x000fe400078fdaff */
[----:B--2---:R-:W-:Y:S01]  /*0b60*/  MOV R13, RZ ;  /* 0x000000ff000d7202 */ /* 0x004fe20000000f00 */
[----:B------:R-:W-:Y:S01]  /*0b70*/  STS [R49+0x280], R12 ;  /* 0x0002800c31007388 */ /* 0x000fe20000000800 */
[----:B0-----:R-:W-:Y:S02]  /*0b80*/  CS2R R10, SRZ ;  /* 0x00000000000a7805 */ /* 0x001fe4000001ff00 */
[----:B------:R-:W-:Y:S01]  /*0b90*/  MOV R0, RZ ;  /* 0x000000ff00007202 */ /* 0x000fe20000000f00 */
[----:B------:R-:W-:Y:S04]  /*0ba0*/  STS [R50+0x300], R55 ;  /* 0x0003003732007388 */ /* 0x000fe80000000800 */
[----:B------:R0:W-:Y:S02]  /*0bb0*/  STS [R51+0x380], R52 ;  /* 0x0003803433007388 */ /* 0x0001e40000000800 */
[----:B0-----:R-:W-:Y:S01]  /*0bc0*/  LEA R52, R9, R14, 0x2 ;  /* 0x0000000e09347211 */ /* 0x001fe200078e10ff */
        /* <DEDUP_REMOVED lines=14> */
[----:B------:R-:W4:Y:S04]  /*0cb0*/  @!P3 LDG.E R61, desc[UR16][R6.64+0x200] ;  /* 0x00020010063db981 */ /* 0x000f28000c1e1900 */
[----:B------:R-:W3:Y:S01]  /*0cc0*/  @!P0 LDG.E R8, desc[UR16][R6.64+0x80] ;  /* 0x0000801006088981 */ /* 0x000ee2000c1e1900 */
[----:B------:R-:W-:-:S03]  /*0cd0*/  P2R R12, PR, RZ, 0x1 ;  /* 0x00000001ff0c7803 */ /* 0x000fc60000000000 */
[----:B------:R-:W4:Y:S04]  /*0ce0*/  @!P4 LDG.E R0, desc[UR16][R6.64+0x280] ;  /* 0x000280100600c981 */ /* 0x000f28000c1e1900 */
[----:B------:R-:W4:Y:S04]  /*0cf0*/  @!P5 LDG.E R63, desc[UR16][R6.64+0x300] ;  /* 0x00030010063fd981 */ /* 0x000f28000c1e1900 */
[----:B------:R0:W4:Y:S01]  /*0d00*/  @!P6 LDG.E R10, desc[UR16][R6.64+0x380] ;  /* 0x00038010060ae981 */ /* 0x000122000c1e1900 */
[----:B------:R-:W-:Y:S01]  /*0d10*/  ISETP.GE.AND P0, PT, R33, R42, PT ;  /* 0x0000002a2100720c */ /* 0x000fe20003f06270 */
[----:B0-----:R-:W-:-:S02]  /*0d20*/  IMAD.MOV.U32 R6, RZ, RZ, RZ ;  /* 0x000000ffff067224 */ /* 0x001fc400078e00ff */
[----:B--2---:R-:W-:Y:S04]  /*0d30*/  STS [R44], R11 ;  /* 0x0000000b2c007388 */ /* 0x004fe80000000800 */
[----:B---3--:R-:W-:Y:S04]  /*0d40*/  STS [R45+0x80], R8 ;  /* 0x000080082d007388 */ /* 0x008fe80000000800 */
[----:B------:R-:W-:Y:S04]  /*0d50*/  STS [R46+0x100], R13 ;  /* 0x0001000d2e007388 */ /* 0x000fe80000000800 */
        /* <DEDUP_REMOVED lines=17> */
[----:B-1----:R-:W-:Y:S01]  /*0e70*/  MOV R63, RZ ;  /* 0x000000ff003f7202 */ /* 0x002fe20000000f00 */
[----:B--2---:R-:W-:-:S02]  /*0e80*/  HFMA2 R10, -RZ, RZ, 0, 0 ;  /* 0x00000000ff0a7431 */ /* 0x004fc400000001ff */
[----:B------:R-:W2:Y:S01]  /*0e90*/  @!P0 LDG.E R65, desc[UR16][R2.64] ;  /* 0x0000001002418981 */ /* 0x000ea2000c1e1900 */
[----:B------:R-:W-:Y:S01]  /*0ea0*/  ISETP.NE.AND P0, PT, R12, RZ, PT ;  /* 0x000000ff0c00720c */ /* 0x000fe20003f05270 */
[----:B------:R-:W-:Y:S02]  /*0eb0*/  HFMA2 R12, -RZ, RZ, 0, 0 ;  /* 0x00000000ff0c7431 */ /* 0x000fe400000001ff */
[----:B------:R-:W3:Y:S04]  /*0ec0*/  @!P1 LDG.E R61, desc[UR16][R2.64+0x100] ;  /* 0x00010010023d9981 */ /* 0x000ee8000c1e1900 */
[----:B------:R-:W4:Y:S04]  /*0ed0*/  @!P2 LDG.E R8, desc[UR16][R2.64+0x180] ;  /* 0x000180100208a981 */ /* 0x000f28000c1e1900 */
[----:B------:R-:W4:Y:S04]  /*0ee0*/  @!P3 LDG.E R63, desc[UR16][R2.64+0x200] ;  /* 0x00020010023fb981 */ /* 0x000f28000c1e1900 */
[----:B------:R-:W3:Y:S04]  /*0ef0*/  @!P0 LDG.E R6, desc[UR16][R2.64+0x80] ;  /* 0x0000801002068981 */ /* 0x000ee8000c1e1900 */
[----:B------:R-:W4:Y:S04]  /*0f00*/  @!P4 LDG.E R10, desc[UR16][R2.64+0x280] ;  /* 0x00028010020ac981 */ /* 0x000f28000c1e1900 */
[----:B------:R-:W4:Y:S04]  /*0f10*/  @!P5 LDG.E R67, desc[UR16][R2.64+0x300] ;  /* 0x000300100243d981 */ /* 0x000f28000c1e1900 */
[----:B------:R-:W4:Y:S01]  /*0f20*/  @!P6 LDG.E R12, desc[UR16][R2.64+0x380] ;  /* 0x00038010020ce981 */ /* 0x000f22000c1e1900 */
[----:B------:R-:W-:Y:S01]  /*0f30*/  UISETP.GE.AND UP0, UPT, UR7, 0x1, UPT ;  /* 0x000000010700788c */ /* 0x000fe2000bf06270 */
[----:B------:R-:W-:-:S02]  /*0f40*/  HFMA2 R81, -RZ, RZ, 0, 0 ;  /* 0x00000000ff517431 */ /* 0x000fc400000001ff */
[----:B------:R-:W-:Y:S02]  /*0f50*/  HFMA2 R73, -RZ, RZ, 0, 0 ;  /* 0x00000000ff497431 */ /* 0x000fe400000001ff */
[----:B------:R-:W-:Y:S01]  /*0f60*/  HFMA2 R107, -RZ, RZ, 0, 0 ;  /* 0x00000000ff6b7431 */ /* 0x000fe200000001ff */
[----:B------:R-:W-:Y:S01]  /*0f70*/  MOV R83, RZ ;  /* 0x000000ff00537202 */ /* 0x000fe20000000f00 */
[----:B------:R-:W-:Y:S01]  /*0f80*/  IMAD.MOV.U32 R113, RZ, RZ, RZ ;  /* 0x000000ffff717224 */ /* 0x000fe200078e00ff */
[----:B------:R-:W-:Y:S02]  /*0f90*/  MOV R109, RZ ;  /* 0x000000ff006d7202 */ /* 0x000fe40000000f00 */
[----:B------:R-:W-:Y:S02]  /*0fa0*/  MOV R111, RZ ;  /* 0x000000ff006f7202 */ /* 0x000fe40000000f00 */
[----:B------:R-:W-:Y:S01]  /*0fb0*/  MOV R75, RZ ;  /* 0x000000ff004b7202 */ /* 0x000fe20000000f00 */
[----:B--2---:R-:W-:Y:S04]  /*0fc0*/  STS [R44], R65 ;  /* 0x000000412c007388 */ /* 0x004fe80000000800 */
        /* <DEDUP_REMOVED lines=15> */
[----:B------:R-:W4:Y:S01]  /*10c0*/  LDS R71, [R52+0x1c] ;  /* 0x00001c0034477984 */ /* 0x000f220000000800 */
[----:B0-----:R-:W-:-:S04]  /*10d0*/  FFMA.FTZ R2, R54, R0, R23 ;  /* 0x0000000036027223 */ /* 0x001fc80000010017 */
[----:B-1----:R-:W-:-:S04]  /*10e0*/  FFMA.FTZ R2, R53, R62, R2 ;  /* 0x0000003e35027223 */ /* 0x002fc80000010002 */
[----:B--2---:R-:W-:-:S04]  /*10f0*/  FFMA.FTZ R3, R55, R64, R2 ;  /* 0x0000004037037223 */ /* 0x004fc80000010002 */
[----:B---3--:R-:W-:-:S04]  /*1100*/  FFMA.FTZ R2, R56, R66, R3 ;  /* 0x0000004238027223 */ /* 0x008fc80000010003 */
[----:B----4-:R-:W-:-:S04]  /*1110*/  FFMA.FTZ R3, R57, R68, R2 ;  /* 0x0000004439037223 */ /* 0x010fc80000010002 */
[----:B------:R-:W-:-:S04]  /*1120*/  FFMA.FTZ R2, R58, R70, R3 ;  /* 0x000000463a027223 */ /* 0x000fc80000010003 */
[----:B------:R-:W-:Y:S01]  /*1130*/  FFMA.FTZ R23, R59, R72, R2 ;  /* 0x000000483b177223 */ /* 0x000fe20000010002 */
[-C--:B-----5:R-:W-:Y:S01]  /*1140*/  FMUL.FTZ R77, R0, R17.reuse ;  /* 0x00000011004d7220 */ /* 0x0a0fe20000410000 */
        /* <DEDUP_REMOVED lines=11> */
[--C-:B------:R-:W-:Y:S01]  /*1200*/  FADD.FTZ R74, R7, R16.reuse ;  /* 0x00000010074a7221 */ /* 0x100fe20000010000 */
[--C-:B------:R-:W-:Y:S01]  /*1210*/  FADD.FTZ R76, R9, R16.reuse ;  /* 0x00000010094c7221 */ /* 0x100fe20000010000 */
[--C-:B------:R-:W-:Y:S01]  /*1220*/  FADD.FTZ R78, R11, R16.reuse ;  /* 0x000000100b4e7221 */ /* 0x100fe20000010000 */
[----:B------:R-:W-:Y:S01]  /*1230*/  UIADD3 UR4, UPT, UPT, UR8, -0x2, URZ ;  /* 0xfffffffe08047890 */ /* 0x000fe2000fffe0ff */
[--C-:B------:R-:W-:Y:S01]  /*1240*/  FADD.FTZ R87, R87, R16.reuse ;  /* 0x0000001057577221 */ /* 0x100fe20000010000 */
[----:B------:R-:W-:Y:S01]  /*1250*/  ULOP3.LUT UR10, UR6, 0x100, URZ, 0xc0, !UPT ;  /* 0x00000100060a7892 */ /* 0x000fe2000f8ec0ff */
[--C-:B------:R-:W-:Y:S01]  /*1260*/  FADD.FTZ R89, R89, R16.reuse ;  /* 0x0000001059597221 */ /* 0x100fe20000010000 */
[----:B------:R-:W1:Y:S01]  /*1270*/  LDC.64 R6, c[0x0][0x3e0] ;  /* 0x0000f800ff067b82 */ /* 0x000e620000000a00 */
[----:B------:R-:W-:Y:S01]  /*1280*/  UIMAD UR4, UR4, UR7, URZ ;  /* 0x00000007040472a4 */ /* 0x000fe2000f8e02ff */
[--C-:B------:R-:W-:Y:S01]  /*1290*/  FADD.FTZ R91, R91, R16.reuse ;  /* 0x000000105b5b7221 */ /* 0x100fe20000010000 */
[--C-:B------:R-:W-:Y:S01]  /*12a0*/  FADD.FTZ R80, R13, R16.reuse ;  /* 0x000000100d507221 */ /* 0x100fe20000010000 */
[----:B------:R-:W-:Y:S01]  /*12b0*/  FADD.FTZ R93, R93, R16 ;  /* 0x000000105d5d7221 */ /* 0x000fe20000010000 */
[----:B------:R-:W-:Y:S01]  /*12c0*/  USHF.L.U32 UR5, UR8, 0xa, URZ ;  /* 0x0000000a08057899 */ /* 0x000fe200080006ff */
[----:B------:R-:W-:Y:S01]  /*12d0*/  IADD3 R82, PT, PT, R14, 0xee8, RZ ;  /* 0x00000ee80e527810 */ /* 0x000fe20007ffe0ff */
[----:B------:R-:W-:Y:S01]  /*12e0*/  IMAD.MOV.U32 R88, RZ, RZ, R21 ;  /* 0x000000ffff587224 */ /* 0x000fe200078e0015 */
[----:B------:R-:W2:Y:S01]  /*12f0*/  LDC.64 R8, c[0x0][0x3c0] ;  /* 0x0000f000ff087b82 */ /* 0x000ea20000000a00 */
[----:B------:R-:W-:Y:S01]  /*1300*/  MOV R83, RZ ;  /* 0x000000ff00537202 */ /* 0x000fe20000000f00 */
[----:B------:R-:W-:Y:S01]  /*1310*/  FMUL.FTZ R92, R54, R87 ;  /* 0x00000057365c7220 */ /* 0x000fe20000410000 */
[----:B------:R-:W-:Y:S01]  /*1320*/  MOV R95, R24 ;  /* 0x00000018005f7202 */ /* 0x000fe20000000f00 */
[----:B------:R-:W-:Y:S01]  /*1330*/  FMUL.FTZ R101, R53, R74 ;  /* 0x0000004a35657220 */ /* 0x000fe20000410000 */
[----:B------:R-:W-:Y:S01]  /*1340*/  MOV R84, R26 ;  /* 0x0000001a00547202 */ /* 0x000fe20000000f00 */
[----:B------:R-:W-:Y:S01]  /*1350*/  FMUL.FTZ R94, R55, R76 ;  /* 0x0000004c375e7220 */ /* 0x000fe20000410000 */
[----:B------:R-:W-:Y:S01]  /*1360*/  MOV R97, R18 ;  /* 0x0000001200617202 */ /* 0x000fe20000000f00 */
[----:B------:R-:W3:Y:S01]  /*1370*/  LDC.64 R10, c[0x0][0x3a8] ;  /* 0x0000ea00ff0a7b82 */ /* 0x000ee20000000a00 */
[----:B0-----:R-:W-:Y:S01]  /*1380*/  ISETP.LE.AND P0, PT, R2, UR8, PT ;  /* 0x0000000802007c0c */ /* 0x001fe2000bf03270 */
[----:B------:R-:W-:Y:S01]  /*1390*/  FMUL.FTZ R96, R56, R89 ;  /* 0x0000005938607220 */ /* 0x000fe20000410000 */
[----:B------:R-:W-:Y:S01]  /*13a0*/  MOV R86, R19 ;  /* 0x0000001300567202 */ /* 0x000fe20000000f00 */
[----:B------:R-:W-:Y:S01]  /*13b0*/  FMUL.FTZ R98, R57, R78 ;  /* 0x0000004e39627220 */ /* 0x000fe20000410000 */
[----:B------:R-:W-:Y:S01]  /*13c0*/  MOV R99, R20 ;  /* 0x0000001400637202 */ /* 0x000fe20000000f00 */
[----:B------:R-:W-:Y:S01]  /*13d0*/  FMUL.FTZ R100, R58, R91 ;  /* 0x0000005b3a647220 */ /* 0x000fe20000410000 */
[----:B------:R-:W-:Y:S01]  /*13e0*/  MOV R90, R14 ;  /* 0x0000000e005a7202 */ /* 0x000fe20000000f00 */
[----:B------:R-:W0:Y:S01]  /*13f0*/  LDC R130, c[0x0][0x394] ;  /* 0x0000e500ff827b82 */ /* 0x000e220000000800 */
[----:B------:R-:W-:Y:S01]  /*1400*/  FMUL.FTZ R102, R59, R80 ;  /* 0x000000503b667220 */ /* 0x000fe20000410000 */
[----:B------:R-:W-:Y:S01]  /*1410*/  ISETP.EQ.AND P0, PT, R25, RZ, !P0 ;  /* 0x000000ff1900720c */ /* 0x000fe20004702270 */
[----:B------:R-:W-:Y:S01]  /*1420*/  FMUL.FTZ R103, R60, R93 ;  /* 0x0000005d3c677220 */ /* 0x000fe20000410000 */
[----:B------:R-:W-:Y:S01]  /*1430*/  MOV R105, UR10 ;  /* 0x0000000a00697c02 */ /* 0x000fe20008000f00 */
[----:B------:R-:W-:Y:S01]  /*1440*/  UIADD3 UR11, UPT, UPT, -UR7, URZ, URZ ;  /* 0x000000ff070b7290 */ /* 0x000fe2000fffe1ff */
[----:B-1----:R-:W-:Y:S01]  /*1450*/  SHF.L.U64.HI R7, R6, 0x2, R7 ;  /* 0x0000000206077819 */ /* 0x002fe20000010207 */
[----:B------:R-:W1:Y:S01]  /*1460*/  LDCU UR12, c[0x0][0x394] ;  /* 0x00007280ff0c77ac */ /* 0x000e620008000800 */
[----:B--2---:R-:W-:-:S02]  /*1470*/  SHF.L.U64.HI R9, R8, 0x2, R9 ;  /* 0x0000000208097819 */ /* 0x004fc40000010209 */
[----:B------:R-:W-:Y:S01]  /*1480*/  MOV R115, UR4 ;  /* 0x0000000400737c02 */ /* 0x000fe20008000f00 */
[----:B------:R-:W-:Y:S01]  /*1490*/  ULOP3.LUT UR5, UR5, 0x400, URZ, 0xc0, !UPT ;  /* 0x0000040005057892 */ /* 0x000fe2000f8ec0ff */
[----:B---3--:R-:W-:-:S11]  /*14a0*/  SHF.L.U64.HI R11, R10, 0x2, R11 ;  /* 0x000000020a0b7819 */ /* 0x008fd6000001020b */
.L_x_8416:
[----:B------:R-:W-:Y:S02]  /*14b0*/  MOV R2, R95 ;  /* 0x0000005f00027202 */ /* 0x000fe40000000f00 */
[----:B------:R-:W-:-:S05]  /*14c0*/  MOV R3, R84 ;  /* 0x0000005400037202 */ /* 0x000fca0000000f00 */
[----:B------:R2:W3:Y:S01]  /*14d0*/  LDG.E R104, desc[UR16][R2.64] ;  /* 0x0000001002687981 */ /* 0x0004e2000c1e1900 */
[----:B------:R-:W-:Y:S02]  /*14e0*/  MOV R13, R88 ;  /* 0x00000058000d7202 */ /* 0x000fe40000000f00 */
[----:B------:R-:W-:-:S05]  /*14f0*/  MOV R12, R99 ;  /* 0x00000063000c7202 */ /* 0x000fca0000000f00 */
[----:B------:R-:W4:Y:S01]  /*1500*/  LDG.E R13, desc[UR16][R12.64] ;  /* 0x000000100c0d7981 */ /* 0x000f22000c1e1900 */
[----:B--2---:R-:W-:Y:S02]  /*1510*/  MOV R2, R97 ;  /* 0x0000006100027202 */ /* 0x004fe40000000f00 */
[----:B------:R-:W-:-:S05]  /*1520*/  MOV R3, R86 ;  /* 0x0000005600037202 */ /* 0x000fca0000000f00 */
[----:B------:R-:W4:Y:S01]  /*1530*/  LDG.E R110, desc[UR16][R2.64] ;  /* 0x00000010026e7981 */ /* 0x000f22000c1e1900 */
[----:B------:R-:W-:-:S04]  /*1540*/  ISETP.NE.AND P2, PT, R25, RZ, PT ;  /* 0x000000ff1900720c */ /* 0x000fc80003f45270 */
[----:B------:R-:W-:-:S04]  /*1550*/  SEL R117, R105, R34, !P2 ;  /* 0x0000002269757207 */ /* 0x000fc80005000000 */
[----:B------:R-:W-:Y:S02]  /*1560*/  LEA R112, R117, R14, 0x2 ;  /* 0x0000000e75707211 */ /* 0x000fe400078e10ff */
[----:B------:R-:W-:Y:S01]  /*1570*/  ISETP.NE.AND P1, PT, R25, 0x1f, PT ;  /* 0x0000001f1900780c */ /* 0x000fe20003f25270 */
        /* <DEDUP_REMOVED lines=8> */
[-C--:B------:R-:W-:Y:S01]  /*1600*/  FMUL.FTZ R119, R80, R106.reuse ;  /* 0x0000006a50777220 */ /* 0x080fe20000410000 */
[----:B------:R-:W2:Y:S01]  /*1610*/  MUFU.EX2 R125, R125 ;  /* 0x0000007d007d7308 */ /* 0x000ea20000000800 */
[----:B------:R-:W-:-:S03]  /*1620*/  FMUL.FTZ R106, R93, R106 ;  /* 0x0000006a5d6a7220 */ /* 0x000fc60000410000 */
[----:B------:R-:W3:Y:S04]  /*1630*/  MUFU.EX2 R108, R108 ;  /* 0x0000006c006c7308 */ /* 0x000ee80000000800 */
[----:B0-----:R-:W0:Y:S04]  /*1640*/  MUFU.EX2 R127, R127 ;  /* 0x0000007f007f7308 */ /* 0x001e280000000800 */
[----:B------:R-:W0:Y:S04]  /*1650*/  MUFU.EX2 R123, R123 ;  /* 0x0000007b007b7308 */ /* 0x000e280000000800 */
[----:B------:R-:W0:Y:S04]  /*1660*/  MUFU.EX2 R121, R121 ;  /* 0x0000007900797308 */ /* 0x000e280000000800 */
[----:B------:R-:W0:Y:S04]  /*1670*/  MUFU.EX2 R117, R117 ;  /* 0x0000007500757308 */ /* 0x000e280000000800 */
[----:B------:R-:W0:Y:S04]  /*1680*/  MUFU.EX2 R119, R119 ;  /* 0x0000007700777308 */ /* 0x000e280000000800 */
[----:B------:R-:W0:Y:S01]  /*1690*/  MUFU.EX2 R106, R106 ;  /* 0x0000006a006a7308 */ /* 0x000e220000000800 */
[----:B--2---:R2:W-:Y:S01]  /*16a0*/  STS [R112+0x668], R125 ;  /* 0x0006687d70007388 */ /* 0x0045e20000000800 */
[----:B----4-:R-:W-:-:S04]  /*16b0*/  FMUL.FTZ R13, R110, R13 ;  /* 0x0000000d6e0d7220 */ /* 0x010fc80000410000 */
[-C--:B------:R-:W-:Y:S01]  /*16c0*/  FMUL.FTZ R129, R0, R13.reuse ;  /* 0x0000000d00817220 */ /* 0x080fe20000410000 */
[-C--:B------:R-:W-:Y:S01]  /*16d0*/  FMUL.FTZ R114, R64, R13.reuse ;  /* 0x0000000d40727220 */ /* 0x080fe20000410000 */
[-C--:B------:R-:W-:Y:S01]  /*16e0*/  FMUL.FTZ R116, R66, R13.reuse ;  /* 0x0000000d42747220 */ /* 0x080fe20000410000 */
[-C--:B------:R-:W-:Y:S01]  /*16f0*/  FMUL.FTZ R118, R68, R13.reuse ;  /* 0x0000000d44767220 */ /* 0x080fe20000410000 */
[-C--:B------:R-:W-:Y:S01]  /*1700*/  FMUL.FTZ R120, R70, R13.reuse ;  /* 0x0000000d46787220 */ /* 0x080fe20000410000 */
[-C--:B--2---:R-:W-:Y:S01]  /*1710*/  FMUL.FTZ R112, R62, R13.reuse ;  /* 0x0000000d3e707220 */ /* 0x084fe20000410000 */
[-C--:B------:R-:W-:Y:S01]  /*1720*/  FMUL.FTZ R131, R72, R13.reuse ;  /* 0x0000000d48837220 */ /* 0x080fe20000410000 */
[----:B------:R-:W-:Y:S01]  /*1730*/  FMUL.FTZ R124, R71, R13 ;  /* 0x0000000d477c7220 */ /* 0x000fe20000410000 */
[----:B------:R-:W-:Y:S06]  /*1740*/  BAR.SYNC.DEFER_BLOCKING 0x0 ;  /* 0x0000000000007b1d */ /* 0x000fec0000010000 */
[----:B0--3--:R-:W-:Y:S05]  /*1750*/  @P1 BRA `(.L_x_8412) ;  /* 0x0000000000141947 */ /* 0x009fea0003800000 */
[----:B-1----:R-:W-:Y:S01]  /*1760*/  UISETP.NE.AND UP0, UPT, UR8, UR12, UPT ;  /* 0x0000000c0800728c */ /* 0x002fe2000bf05270 */
[----:B------:R-:W-:-:S08]  /*1770*/  IMAD.MOV.U32 R133, RZ, RZ, 0x3f800000 ;  /* 0x3f800000ff857424 */ /* 0x000fd000078e00ff */
[----:B------:R-:W-:Y:S05]  /*1780*/  BRA.U !UP0, `(.L_x_8413) ;  /* 0x00000001080c7547 */ /* 0x000fea000b800000 */
[----:B------:R3:W4:Y:S01]  /*1790*/  LDS R133, [R90+UR5+0x668] ;  /* 0x000668055a857984 */ /* 0x0007220008000800 */
[----:B------:R-:W-:Y:S05]  /*17a0*/  BRA `(.L_x_8413) ;  /* 0x0000000000047947 */ /* 0x000fea0003800000 */
.L_x_8412:
[----:B------:R0:W2:Y:S02]  /*17b0*/  LDS R133, [R128+0xe6c] ;  /* 0x000e6c0080857984 */ /* 0x0000a40000000800 */
.L_x_8413:
[----:B-1----:R-:W-:Y:S05]  /*17c0*/  BSYNC.RECONVERGENT B0 ;  /* 0x0000000000007941 */ /* 0x002fea0003800200 */
.L_x_8411:
[----:B------:R-:W-:Y:S01]  /*17d0*/  UISETP.NE.AND UP0, UPT, UR8, 0x1, UPT ;  /* 0x000000010800788c */ /* 0x000fe2000bf05270 */
[----:B------:R-:W-:-:S05]  /*17e0*/  HFMA2 R122, -RZ, RZ, 0, 0 ;  /* 0x00000000ff7a7431 */ /* 0x000fca00000001ff */
[----:B------:R-:W-:-:S04]  /*17f0*/  PLOP3.LUT P1, PT, PT, PT, UP0, 0x80, 0x8 ;  /* 0x000000000008781c */ /* 0x000fc80003f2f008 */
[----:B------:R-:W-:-:S13]  /*1800*/  ISETP.NE.OR P1, PT, R25, RZ, !P1 ;  /* 0x000000ff1900720c */ /* 0x000fda0004f25670 */
[----:B------:R-:W-:-:S05]  /*1810*/  @!P1 IMAD.WIDE R2, R115, 0x8, R4 ;  /* 0x0000000873029825 */ /* 0x000fca00078e0204 */
[----:B------:R1:W5:Y:S01]  /*1820*/  @!P1 LDG.E R122, desc[UR16][R2.64+0x4] ;  /* 0x00000410027a9981 */ /* 0x000362000c1e1900 */
[C---:B--2-4-:R-:W-:Y:S01]  /*1830*/  FMUL.FTZ R12, R106.reuse, R133 ;  /* 0x000000856a0c7220 */ /* 0x054fe20000410000 */
        /* <DEDUP_REMOVED lines=8> */
[----:B-1----:R-:W-:-:S02]  /*18c0*/  FMUL.FTZ R2, R125, R108 ;  /* 0x0000006c7d027220 */ /* 0x002fc40000410000 */
[C---:B------:R-:W-:Y:S01]  /*18d0*/  FMUL.FTZ R12, R121.reuse, R12 ;  /* 0x0000000c790c7220 */ /* 0x040fe20000410000 */
[----:B------:R-:W-:Y:S01]  /*18e0*/  FFMA.FTZ R13, R121, R13, R116 ;  /* 0x0000000d790d7223 */ /* 0x000fe20000010074 */
[----:B------:R-:W-:Y:S02]  /*18f0*/  FMUL.FTZ R2, R127, R2 ;  /* 0x000000027f027220 */ /* 0x000fe40000410000 */
[C---:B------:R-:W-:Y:S01]  /*1900*/  FMUL.FTZ R110, R123.reuse, R12 ;  /* 0x0000000c7b6e7220 */ /* 0x040fe20000410000 */
[----:B------:R-:W-:Y:S01]  /*1910*/  FFMA.FTZ R12, R92, R108, R101 ;  /* 0x0000006c5c0c7223 */ /* 0x000fe20000010065 */
[C---:B------:R-:W-:Y:S01]  /*1920*/  FFMA.FTZ R13, R123.reuse, R13, R114 ;  /* 0x0000000d7b0d7223 */ /* 0x040fe20000010072 */
        /* <DEDUP_REMOVED lines=11> */
[----:B------:R-:W-:Y:S02]  /*19e0*/  MOV R110, R13 ;  /* 0x0000000d006e7202 */ /* 0x000fe40000000f00 */
[----:B------:R1:W2:Y:S01]  /*19f0*/  SHFL.DOWN PT, R134, R13, 0x1, 0x1f ;  /* 0x08201f000d867f89 */ /* 0x0002a200000e0000 */
[----:B------:R-:W-:-:S04]  /*1a00*/  FFMA.FTZ R12, R117, R12, R100 ;  /* 0x0000000c750c7223 */ /* 0x000fc80000010064 */
[----:B------:R-:W-:-:S04]  /*1a10*/  FFMA.FTZ R12, R119, R12, R102 ;  /* 0x0000000c770c7223 */ /* 0x000fc80000010066 */
[----:B------:R-:W-:-:S05]  /*1a20*/  FFMA.FTZ R135, R106, R12, R103 ;  /* 0x0000000c6a877223 */ /* 0x000fca0000010067 */
[----:B------:R-:W4:Y:S01]  /*1a30*/  SHFL.UP PT, R12, R135, 0x1, RZ ;  /* 0x04200000870c7989 */ /* 0x000f2200000e00ff */
[----:B-1----:R-:W-:Y:S01]  /*1a40*/  @P1 FMUL.FTZ R13, R132, R3 ;  /* 0x00000003840d1220 */ /* 0x002fe20000410000 */
[----:B--2---:R-:W-:-:S04]  /*1a50*/  @P1 FFMA.FTZ R110, R3, R134, R110 ;  /* 0x00000086036e1223 */ /* 0x004fc8000001006e */
[----:B------:R-:W-:Y:S01]  /*1a60*/  @P1 MOV R3, R13 ;  /* 0x0000000d00031202 */ /* 0x000fe20000000f00 */
[----:B------:R-:W-:Y:S01]  /*1a70*/  FMUL.FTZ R13, R119, R2 ;  /* 0x00000002770d7220 */ /* 0x000fe20000410000 */
[----:B------:R-:W-:Y:S01]  /*1a80*/  ISETP.GE.AND P1, PT, R43, 0x1, PT ;  /* 0x000000012b00780c */ /* 0x000fe20003f26270 */
[----:B------:R-:W1:Y:S02]  /*1a90*/  SHFL.DOWN PT, R134, R110, 0x2, 0x1f ;  /* 0x08401f006e867f89 */ /* 0x000e6400000e0000 */
[----:B------:R-:W-:Y:S02]  /*1aa0*/  FMUL.FTZ R2, R106, R13 ;  /* 0x0000000d6a027220 */ /* 0x000fe40000410000 */
[----:B------:R-:W2:Y:S04]  /*1ab0*/  SHFL.DOWN PT, R132, R3, 0x2, 0x1f ;  /* 0x08401f0003847f89 */ /* 0x000ea800000e0000 */
[----:B------:R-:W3:Y:S01]  /*1ac0*/  SHFL.UP PT, R13, R2, 0x1, RZ ;  /* 0x04200000020d7989 */ /* 0x000ee200000e00ff */
[----:B----4-:R-:W-:-:S05]  /*1ad0*/  FFMA.FTZ R12, R2, R12, R135 ;  /* 0x0000000c020c7223 */ /* 0x010fca0000010087 */
[----:B------:R-:W-:-:S05]  /*1ae0*/  FSEL R135, R135, R12, !P1 ;  /* 0x0000000c87877208 */ /* 0x000fca0004800000 */
[----:B------:R-:W4:Y:S01]  /*1af0*/  SHFL.UP PT, R12, R135, 0x2, RZ ;  /* 0x04400000870c7989 */ /* 0x000f2200000e00ff */
[C---:B-1----:R-:W-:Y:S01]  /*1b00*/  @!P3 FFMA.FTZ R110, R3.reuse, R134, R110 ;  /* 0x00000086036eb223 */ /* 0x042fe2000001006e */
[----:B--2---:R-:W-:-:S04]  /*1b10*/  @!P3 FMUL.FTZ R132, R3, R132 ;  /* 0x000000840384b220 */ /* 0x004fc80000410000 */
[----:B------:R-:W1:Y:S01]  /*1b20*/  SHFL.DOWN PT, R134, R110, 0x4, 0x1f ;  /* 0x08801f006e867f89 */ /* 0x000e6200000e0000 */
[----:B---3--:R-:W-:Y:S01]  /*1b30*/  @P1 FMUL.FTZ R2, R2, R13 ;  /* 0x0000000d02021220 */ /* 0x008fe20000410000 */
[----:B------:R-:W-:Y:S02]  /*1b40*/  @!P3 MOV R3, R132 ;  /* 0x000000840003b202 */ /* 0x000fe40000000f00 */
[----:B------:R-:W-:Y:S02]  /*1b50*/  ISETP.GE.AND P1, PT, R43, 0x2, PT ;  /* 0x000000022b00780c */ /* 0x000fe40003f26270 */
[----:B------:R-:W2:Y:S01]  /*1b60*/  SHFL.UP PT, R13, R2, 0x2, RZ ;  /* 0x04400000020d7989 */ /* 0x000ea200000e00ff */
[----:B------:R-:W-:-:S03]  /*1b70*/  ISETP.GT.U32.AND P3, PT, R126, 0x1b, PT ;  /* 0x0000001b7e00780c */ /* 0x000fc60003f64070 */
[----:B------:R-:W3:Y:S01]  /*1b80*/  SHFL.DOWN PT, R132, R3, 0x4, 0x1f ;  /* 0x08801f0003847f89 */ /* 0x000ee200000e0000 */
[----:B----4-:R-:W-:-:S05]  /*1b90*/  FFMA.FTZ R12, R2, R12, R135 ;  /* 0x0000000c020c7223 */ /* 0x010fca0000010087 */
[----:B------:R-:W-:-:S05]  /*1ba0*/  FSEL R135, R135, R12, !P1 ;  /* 0x0000000c87877208 */ /* 0x000fca0004800000 */
[----:B------:R-:W4:Y:S01]  /*1bb0*/  SHFL.UP PT, R12, R135, 0x4, RZ ;  /* 0x04800000870c7989 */ /* 0x000f2200000e00ff */
[----:B-1----:R-:W-:-:S05]  /*1bc0*/  @!P3 FFMA.FTZ R110, R3, R134, R110 ;  /* 0x00000086036eb223 */ /* 0x002fca000001006e */
[----:B------:R-:W1:Y:S01]  /*1bd0*/  SHFL.DOWN PT, R136, R110, 0x8, 0x1f ;  /* 0x09001f006e887f89 */ /* 0x000e6200000e0000 */
[----:B--2---:R-:W-:Y:S01]  /*1be0*/  @P1 FMUL.FTZ R2, R2, R13 ;  /* 0x0000000d02021220 */ /* 0x004fe20000410000 */
[----:B------:R-:W-:Y:S02]  /*1bf0*/  ISETP.GE.AND P1, PT, R43, 0x4, PT ;  /* 0x000000042b00780c */ /* 0x000fe40003f26270 */
[----:B------:R-:W-:Y:S01]  /*1c00*/  MOV R13, RZ ;  /* 0x000000ff000d7202 */ /* 0x000fe20000000f00 */
[----:B---3--:R-:W-:Y:S01]  /*1c10*/  @!P3 FMUL.FTZ R132, R3, R132 ;  /* 0x000000840384b220 */ /* 0x008fe20000410000 */
[----:B------:R-:W2:Y:S04]  /*1c20*/  SHFL.UP PT, R137, R2, 0x4, RZ ;  /* 0x0480000002897989 */ /* 0x000ea800000e00ff */
[----:B------:R-:W-:-:S02]  /*1c30*/  @!P3 MOV R3, R132 ;  /* 0x000000840003b202 */ /* 0x000fc40000000f00 */
[----:B------:R-:W-:-:S03]  /*1c40*/  ISETP.GT.U32.AND P3, PT, R126, 0x17, PT ;  /* 0x000000177e00780c */ /* 0x000fc60003f64070 */
[----:B------:R-:W3:Y:S01]  /*1c50*/  SHFL.DOWN PT, R134, R3, 0x8, 0x1f ;  /* 0x09001f0003867f89 */ /* 0x000ee200000e0000 */
[----:B----4-:R-:W-:-:S05]  /*1c60*/  FFMA.FTZ R12, R2, R12, R135 ;  /* 0x0000000c020c7223 */ /* 0x010fca0000010087 */
[----:B------:R-:W-:Y:S01]  /*1c70*/  FSEL R135, R135, R12, !P1 ;  /* 0x0000000c87877208 */ /* 0x000fe20004800000 */
[----:B------:R-:W-:-:S03]  /*1c80*/  HFMA2 R12, -RZ, RZ, 1.875, 0 ;  /* 0x3f800000ff0c7431 */ /* 0x000fc600000001ff */
[----:B-1----:R-:W-:Y:S01]  /*1c90*/  @!P3 FFMA.FTZ R110, R3, R136, R110 ;  /* 0x00000088036eb223 */ /* 0x002fe2000001006e */
[----:B------:R-:W1:Y:S01]  /*1ca0*/  SHFL.UP PT, R132, R135, 0x8, RZ ;  /* 0x0500000087847989 */ /* 0x000e6200000e00ff */
[----:B--2---:R-:W-:-:S03]  /*1cb0*/  @P1 FMUL.FTZ R2, R2, R137 ;  /* 0x0000008902021220 */ /* 0x004fc60000410000 */
[----:B------:R-:W-:Y:S01]  /*1cc0*/  @P0 LDS.64 R12, [R82] ;  /* 0x00000000520c0984 */ /* 0x000fe20000000a00 */
[----:B------:R-:W-:-:S03]  /*1cd0*/  ISETP.GE.AND P1, PT, R43, 0x8, PT ;  /* 0x000000082b00780c */ /* 0x000fc60003f26270 */
[----:B------:R-:W2:Y:S01]  /*1ce0*/  SHFL.UP PT, R137, R2, 0x8, RZ ;  /* 0x0500000002897989 */ /* 0x000ea200000e00ff */
[----:B---3--:R-:W-:-:S03]  /*1cf0*/  @!P3 FMUL.FTZ R134, R3, R134 ;  /* 0x000000860386b220 */ /* 0x008fc60000410000 */
[----:B------:R-:W3:Y:S02]  /*1d00*/  SHFL.DOWN PT, R136, R110, 0x10, 0x1f ;  /* 0x0a001f006e887f89 */ /* 0x000ee400000e0000 */
[----:B------:R-:W-:Y:S02]  /*1d10*/  @!P3 MOV R3, R134 ;  /* 0x000000860003b202 */ /* 0x000fe40000000f00 */
[----:B------:R-:W-:-:S03]  /*1d20*/  ISETP.GT.U32.AND P3, PT, R126, 0xf, PT ;  /* 0x0000000f7e00780c */ /* 0x000fc60003f64070 */
[----:B------:R-:W4:Y:S01]  /*1d30*/  SHFL.DOWN PT, R134, R3, 0x10, 0x1f ;  /* 0x0a001f0003867f89 */ /* 0x000f2200000e0000 */
[----:B-1----:R-:W-:-:S05]  /*1d40*/  FFMA.FTZ R132, R2, R132, R135 ;  /* 0x0000008402847223 */ /* 0x002fca0000010087 */
[----:B------:R-:W-:Y:S01]  /*1d50*/  FSEL R135, R135, R132, !P1 ;  /* 0x0000008487877208 */ /* 0x000fe20004800000 */
[----:B--2---:R-:W-:Y:S01]  /*1d60*/  @P1 FMUL.FTZ R2, R2, R137 ;  /* 0x0000008902021220 */ /* 0x004fe20000410000 */
[----:B------:R-:W-:-:S03]  /*1d70*/  ISETP.GE.AND P1, PT, R43, 0x10, PT ;  /* 0x000000102b00780c */ /* 0x000fc60003f26270 */
[----:B------:R-:W1:Y:S01]  /*1d80*/  SHFL.UP PT, R132, R135, 0x10, RZ ;  /* 0x0600000087847989 */ /* 0x000e6200000e00ff */
[----:B---3--:R-:W-:-:S03]  /*1d90*/  @!P3 FFMA.FTZ R110, R3, R136, R110 ;  /* 0x00000088036eb223 */ /* 0x008fc6000001006e */
[----:B------:R-:W2:Y:S04]  /*1da0*/  SHFL.UP PT, R137, R2, 0x10, RZ ;  /* 0x0600000002897989 */ /* 0x000ea800000e00ff */
[----:B------:R-:W-:Y:S01]  /*1db0*/  SHFL.DOWN PT, R141, R110, 0x1, 0x1f ;  /* 0x08201f006e8d7f89 */ /* 0x000fe200000e0000 */
[----:B----4-:R-:W-:-:S03]  /*1dc0*/  @!P3 FMUL.FTZ R134, R3, R134 ;  /* 0x000000860386b220 */ /* 0x010fc60000410000 */
[----:B------:R-:W-:Y:S02]  /*1dd0*/  SHFL.IDX PT, R143, R13, RZ, 0x1f ;  /* 0x00001fff0d8f7589 */ /* 0x000fe400000e0000 */
[----:B------:R-:W-:Y:S02]  /*1de0*/  @!P3 MOV R3, R134 ;  /* 0x000000860003b202 */ /* 0x000fe40000000f00 */
[----:B------:R-:W-:Y:S01]  /*1df0*/  SHFL.IDX PT, R110, R110, RZ, 0x1f ;  /* 0x00001fff6e6e7589 */ /* 0x000fe200000e0000 */
[----:B------:R-:W-:-:S03]  /*1e00*/  ISETP.NE.AND P3, PT, R25, 0x1f, PT ;  /* 0x0000001f1900780c */ /* 0x000fc60003f65270 */
[----:B------:R-:W3:Y:S01]  /*1e10*/  SHFL.DOWN PT, R136, R3, 0x1, 0x1f ;  /* 0x08201f0003887f89 */ /* 0x000ee200000e0000 */
[----:B-1----:R-:W-:-:S03]  /*1e20*/  FFMA.FTZ R132, R2, R132, R135 ;  /* 0x0000008402847223 */ /* 0x002fc60000010087 */
[----:B------:R-:W1:Y:S01]  /*1e30*/  SHFL.IDX PT, R3, R3, RZ, 0x1f ;  /* 0x00001fff03037589 */ /* 0x000e6200000e0000 */
[----:B--2---:R-:W-:Y:S01]  /*1e40*/  @P1 FMUL.FTZ R2, R2, R137 ;  /* 0x0000008902021220 */ /* 0x004fe20000410000 */
[----:B------:R-:W-:Y:S02]  /*1e50*/  FSEL R132, R135, R132, !P1 ;  /* 0x0000008487847208 */ /* 0x000fe40004800000 */
[----:B------:R-:W-:-:S03]  /*1e60*/  ISETP.GT.AND P1, PT, R43, 0x1e, PT ;  /* 0x0000001e2b00780c */ /* 0x000fc60003f24270 */
[----:B------:R-:W-:Y:S04]  /*1e70*/  SHFL.UP PT, R2, R2, 0x1, RZ ;  /* 0x0420000002027989 */ /* 0x000fe800000e00ff */
[----:B------:R2:W-:Y:S01]  /*1e80*/  SHFL.UP PT, R139, R132, 0x1, RZ ;  /* 0x04200000848b7989 */ /* 0x0005e200000e00ff */
[----:B---3--:R-:W-:Y:S01]  /*1e90*/  @P3 FFMA.FTZ R143, R136, R143, R141 ;  /* 0x0000008f888f3223 */ /* 0x008fe2000001008d */
[----:B------:R-:W-:-:S03]  /*1ea0*/  ISETP.NE.AND P3, PT, R43, RZ, PT ;  /* 0x000000ff2b00720c */ /* 0x000fc60003f65270 */
[----:B------:R-:W-:Y:S01]  /*1eb0*/  FFMA.FTZ R133, R143, R133, R124 ;  /* 0x000000858f857223 */ /* 0x000fe2000001007c */
[C---:B-1----:R-:W-:Y:S01]  /*1ec0*/  FFMA.FTZ R13, R3.reuse, R13, R110 ;  /* 0x0000000d030d7223 */ /* 0x042fe2000001006e */
[----:B------:R-:W-:Y:S02]  /*1ed0*/  FMUL.FTZ R12, R3, R12 ;  /* 0x0000000c030c7220 */ /* 0x000fe40000410000 */
[-C--:B------:R-:W-:Y:S01]  /*1ee0*/  FFMA.FTZ R131, R106, R133.reuse, R131 ;  /* 0x000000856a837223 */ /* 0x080fe20000010083 */
[----:B------:R-:W-:-:S03]  /*1ef0*/  FMUL.FTZ R136, R93, R133 ;  /* 0x000000855d887220 */ /* 0x000fc60000410000 */
[----:B------:R-:W-:Y:S01]  /*1f00*/  FFMA.FTZ R135, R119, R131, R120 ;  /* 0x0000008377877223 */ /* 0x000fe20000010078 */
[----:B------:R-:W-:Y:S01]  /*1f10*/  FADD.FTZ R69, R136, R69 ;  /* 0x0000004588457221 */ /* 0x000fe20000010000 */
[----:B------:R-:W-:Y:S02]  /*1f20*/  @!P3 MOV R140, 0x400 ;  /* 0x00000400008cb802 */ /* 0x000fe40000000f00 */
[----:B------:R-:W-:-:S04]  /*1f30*/  FFMA.FTZ R137, R117, R135, R118 ;  /* 0x0000008775897223 */ /* 0x000fc80000010076 */
[----:B--2---:R-:W-:-:S04]  /*1f40*/  FMUL.FTZ R132, R78, R137 ;  /* 0x000000894e847220 */ /* 0x004fc80000410000 */
[----:B------:R-:W-:Y:S01]  /*1f50*/  FADD.FTZ R63, R132, R63 ;  /* 0x0000003f843f7221 */ /* 0x000fe20000010000 */
[----:B-----5:R1:W2:Y:S02]  /*1f60*/  SHFL.IDX PT, R134, R122, RZ, 0x1f ;  /* 0x00001fff7a867589 */ /* 0x0202a400000e0000 */
[----:B-1----:R-:W-:-:S04]  /*1f70*/  FMUL.FTZ R122, R91, R135 ;  /* 0x000000875b7a7220 */ /* 0x002fc80000410000 */
[----:B------:R-:W-:Y:S01]  /*1f80*/  FADD.FTZ R65, R122, R65 ;  /* 0x000000417a417221 */ /* 0x000fe20000010000 */
[----:B--2---:R-:W-:Y:S01]  /*1f90*/  @P2 FFMA.FTZ R134, R2, R134, R139 ;  /* 0x0000008602862223 */ /* 0x004fe2000001008b */
[----:B------:R-:W-:Y:S01]  /*1fa0*/  FFMA.FTZ R139, R121, R137, R116 ;  /* 0x00000089798b7223 */ /* 0x000fe20000010074 */
[----:B------:R-:W-:Y:S02]  /*1fb0*/  ISETP.NE.AND P2, PT, R25, RZ, PT ;  /* 0x000000ff1900720c */ /* 0x000fe40003f45270 */
[----:B------:R-:W-:Y:S01]  /*1fc0*/  FFMA.FTZ R145, R125, R134, R92 ;  /* 0x000000867d917223 */ /* 0x000fe2000001005c */
[-C--:B------:R-:W-:Y:S01]  /*1fd0*/  FFMA.FTZ R141, R123, R139.reuse, R114 ;  /* 0x0000008b7b8d7223 */ /* 0x080fe20000010072 */
[----:B------:R-:W-:Y:S01]  /*1fe0*/  FMUL.FTZ R124, R89, R139 ;  /* 0x0000008b597c7220 */ /* 0x000fe20000410000 */
[----:B------:R-:W-:Y:S01]  /*1ff0*/  FMUL.FTZ R134, R80, R131 ;  /* 0x0000008350867220 */ /* 0x000fe20000410000 */
[----:B------:R-:W-:Y:S01]  /*2000*/  FFMA.FTZ R147, R108, R145, R101 ;  /* 0x000000916c937223 */ /* 0x000fe20000010065 */
[C---:B------:R-:W-:Y:S01]  /*2010*/  FFMA.FTZ R125, R127.reuse, R141, R112 ;  /* 0x0000008d7f7d7223 */ /* 0x040fe20000010070 */
[----:B------:R-:W-:Y:S01]  /*2020*/  FFMA.FTZ R143, R0, R145, RZ ;  /* 0x00000091008f7223 */ /* 0x000fe200000100ff */
[----:B------:R-:W-:Y:S01]  /*2030*/  FMUL.FTZ R118, R76, R141 ;  /* 0x0000008d4c767220 */ /* 0x000fe20000410000 */
[----:B------:R-:W-:Y:S01]  /*2040*/  FFMA.FTZ R149, R127, R147, R94 ;  /* 0x000000937f957223 */ /* 0x000fe2000001005e */
[----:B------:R-:W-:Y:S01]  /*2050*/  FFMA.FTZ R129, R108, R125, R129 ;  /* 0x0000007d6c817223 */ /* 0x000fe20000010081 */
[----:B------:R-:W-:Y:S01]  /*2060*/  FADD.FTZ R127, -R92, R145 ;  /* 0x000000915c7f7221 */ /* 0x000fe20000010100 */
[----:B------:R-:W-:Y:S01]  /*2070*/  FFMA.FTZ R143, R62, R147, R143 ;  /* 0x000000933e8f7223 */ /* 0x000fe2000001008f */
[----:B------:R-:W-:Y:S01]  /*2080*/  FADD.FTZ R108, -R101, R147 ;  /* 0x00000093656c7221 */ /* 0x000fe20000010100 */
[----:B------:R-:W-:Y:S01]  /*2090*/  FMUL.FTZ R2, R87, R129 ;  /* 0x0000008157027220 */ /* 0x000fe20000410000 */
[----:B------:R-:W-:Y:S01]  /*20a0*/  FFMA.FTZ R147, R123, R149, R96 ;  /* 0x000000957b937223 */ /* 0x000fe20000010060 */
[----:B------:R-:W-:Y:S01]  /*20b0*/  FMUL.FTZ R112, R74, R125 ;  /* 0x0000007d4a707220 */ /* 0x000fe20000410000 */
[----:B------:R-:W-:Y:S01]  /*20c0*/  FFMA.FTZ R143, R64, R149, R143 ;  /* 0x00000095408f7223 */ /* 0x000fe2000001008f */
[----:B------:R-:W-:Y:S01]  /*20d0*/  FFMA.FTZ R123, R2, R127, RZ ;  /* 0x0000007f027b7223 */ /* 0x000fe200000100ff */
        /* <DEDUP_REMOVED lines=9> */
[----:B------:R-:W-:Y:S01]  /*2170*/  FFMA.FTZ R147, R119, R117, R102 ;  /* 0x0000007577937223 */ /* 0x000fe20000010066 */
[----:B------:R-:W-:Y:S01]  /*2180*/  FADD.FTZ R119, -R100, R117 ;  /* 0x0000007564777221 */ /* 0x000fe20000010100 */
[----:B------:R-:W-:Y:S01]  /*2190*/  FFMA.FTZ R143, R124, R121, R143 ;  /* 0x000000797c8f7223 */ /* 0x000fe2000001008f */
[----:B------:R-:W-:Y:S01]  /*21a0*/  FFMA.FTZ R145, R70, R117, R145 ;  /* 0x0000007546917223 */ /* 0x000fe20000010091 */
[----:B------:R-:W-:Y:S01]  /*21b0*/  FFMA.FTZ R138, R106, R147, R103 ;  /* 0x000000936a8a7223 */ /* 0x000fe20000010067 */
[----:B------:R-:W-:Y:S01]  /*21c0*/  FADD.FTZ R114, -R102, R147 ;  /* 0x0000009366727221 */ /* 0x000fe20000010100 */
[----:B------:R-:W-:Y:S01]  /*21d0*/  FFMA.FTZ R143, R132, R123, R143 ;  /* 0x0000007b848f7223 */ /* 0x000fe2000001008f */
[----:B------:R-:W-:Y:S01]  /*21e0*/  FFMA.FTZ R120, R72, R147, R145 ;  /* 0x0000009348787223 */ /* 0x000fe20000010091 */
[----:B------:R-:W-:Y:S01]  /*21f0*/  FADD.FTZ R106, -R103, R138 ;  /* 0x0000008a676a7221 */ /* 0x000fe20000010100 */
[----:B------:R-:W1:Y:S01]  /*2200*/  @!P3 S2R R145, SR_CgaCtaId ;  /* 0x000000000091b919 */ /* 0x000e620000008800 */
[----:B------:R-:W-:Y:S01]  /*2210*/  FFMA.FTZ R143, R122, R119, R143 ;  /* 0x000000777a8f7223 */ /* 0x000fe2000001008f */
[----:B------:R-:W-:Y:S01]  /*2220*/  FFMA.FTZ R120, R71, R138, R120 ;  /* 0x0000008a47787223 */ /* 0x000fe20000010078 */
[C---:B------:R-:W-:Y:S01]  /*2230*/  FMUL.FTZ R110, R104.reuse, R139 ;  /* 0x0000008b686e7220 */ /* 0x040fe20000410000 */
[----:B------:R-:W-:Y:S01]  /*2240*/  FMUL.FTZ R3, R104, R141 ;  /* 0x0000008d68037220 */ /* 0x000fe20000410000 */
[----:B------:R-:W-:Y:S01]  /*2250*/  FFMA.FTZ R143, R134, R114, R143 ;  /* 0x00000072868f7223 */ /* 0x000fe2000001008f */
[----:B------:R2:W-:Y:S01]  /*2260*/  @!P2 STS.64 [R82], R12 ;  /* 0x0000000c5200a388 */ /* 0x0005e20000000a00 */
[----:B------:R-:W-:Y:S01]  /*2270*/  FMUL.FTZ R121, R121, R110 ;  /* 0x0000006e79797220 */ /* 0x000fe20000410000 */
[----:B------:R-:W-:Y:S01]  /*2280*/  FMUL.FTZ R116, R116, R3 ;  /* 0x0000000374747220 */ /* 0x000fe20000410000 */
[----:B------:R-:W-:Y:S01]  /*2290*/  FFMA.FTZ R117, R136, R106, R143 ;  /* 0x0000006a88757223 */ /* 0x000fe2000001008f */
[C---:B------:R-:W-:Y:S01]  /*22a0*/  FMUL.FTZ R110, R104.reuse, R135 ;  /* 0x00000087686e7220 */ /* 0x040fe20000410000 */
[----:B------:R-:W3:Y:S01]  /*22b0*/  SHFL.DOWN PT, R143, R120, 0x1, 0x1f ;  /* 0x08201f00788f7f89 */ /* 0x000ee200000e0000 */
[C---:B------:R-:W-:Y:S01]  /*22c0*/  FMUL.FTZ R3, R104.reuse, R125 ;  /* 0x0000007d68037220 */ /* 0x040fe20000410000 */
[----:B------:R-:W-:Y:S01]  /*22d0*/  FMUL.FTZ R122, R104, R137 ;  /* 0x00000089687a7220 */ /* 0x000fe20000410000 */
[----:B------:R-:W-:Y:S01]  /*22e0*/  FMUL.FTZ R119, R119, R110 ;  /* 0x0000006e77777220 */ /* 0x000fe20000410000 */
[----:B------:R-:W4:Y:S01]  /*22f0*/  SHFL.DOWN PT, R138, R117, 0x1, 0x1f ;  /* 0x08201f00758a7f89 */ /* 0x000f2200000e0000 */
[----:B------:R-:W-:Y:S01]  /*2300*/  FMUL.FTZ R110, R108, R3 ;  /* 0x000000036c6e7220 */ /* 0x000fe20000410000 */
[----:B------:R-:W-:Y:S01]  /*2310*/  FMUL.FTZ R3, R104, R131 ;  /* 0x0000008368037220 */ /* 0x000fe20000410000 */
[----:B--2---:R-:W-:Y:S01]  /*2320*/  FFMA.FTZ R12, R56, R139, R121 ;  /* 0x0000008b380c7223 */ /* 0x004fe20000010079 */
[----:B------:R-:W-:Y:S01]  /*2330*/  FMUL.FTZ R108, R104, R129 ;  /* 0x00000081686c7220 */ /* 0x000fe20000410000 */
[----:B------:R-:W-:Y:S01]  /*2340*/  FMUL.FTZ R122, R123, R122 ;  /* 0x0000007a7b7a7220 */ /* 0x000fe20000410000 */
[----:B------:R-:W-:Y:S01]  /*2350*/  FMUL.FTZ R114, R114, R3 ;  /* 0x0000000372727220 */ /* 0x000fe20000410000 */
[----:B------:R-:W-:Y:S01]  /*2360*/  FMUL.FTZ R3, R104, R133 ;  /* 0x0000008568037220 */ /* 0x000fe20000410000 */
[----:B------:R-:W-:Y:S01]  /*2370*/  FADD.FTZ R113, R12, R113 ;  /* 0x000000710c717221 */ /* 0x000fe20000010000 */
[----:B------:R-:W-:Y:S01]  /*2380*/  FMUL.FTZ R127, R127, R108 ;  /* 0x0000006c7f7f7220 */ /* 0x000fe20000410000 */
[----:B------:R-:W-:Y:S01]  /*2390*/  FADD.FTZ R79, R112, R79 ;  /* 0x0000004f704f7221 */ /* 0x000fe20000010000 */
[----:B------:R-:W-:Y:S01]  /*23a0*/  FMUL.FTZ R3, R106, R3 ;  /* 0x000000036a037220 */ /* 0x000fe20000410000 */
[----:B------:R-:W-:Y:S01]  /*23b0*/  FADD.FTZ R77, R2, R77 ;  /* 0x0000004d024d7221 */ /* 0x000fe20000010000 */
[----:B------:R-:W-:Y:S01]  /*23c0*/  FFMA.FTZ R122, R57, R137, R122 ;  /* 0x00000089397a7223 */ /* 0x000fe2000001007a */
[----:B------:R-:W-:Y:S01]  /*23d0*/  FFMA.FTZ R116, R55, R141, R116 ;  /* 0x0000008d37747223 */ /* 0x000fe20000010074 */
[----:B------:R-:W-:Y:S01]  /*23e0*/  FFMA.FTZ R112, R58, R135, R119 ;  /* 0x000000873a707223 */ /* 0x000fe20000010077 */
[----:B------:R-:W-:Y:S01]  /*23f0*/  FFMA.FTZ R110, R53, R125, R110 ;  /* 0x0000007d356e7223 */ /* 0x000fe2000001006e */
[----:B-1----:R-:W-:Y:S01]  /*2400*/  @!P3 LEA R14, R145, R140, 0x18 ;  /* 0x0000008c910eb211 */ /* 0x002fe200078ec0ff */
[----:B------:R-:W-:Y:S01]  /*2410*/  FFMA.FTZ R114, R59, R131, R114 ;  /* 0x000000833b727223 */ /* 0x000fe20000010072 */
[----:B------:R-:W-:Y:S01]  /*2420*/  FFMA.FTZ R2, R54, R129, R127 ;  /* 0x0000008136027223 */ /* 0x000fe2000001007f */
[----:B---3--:R-:W-:Y:S01]  /*2430*/  @!P1 FADD.FTZ R120, R120, R143 ;  /* 0x0000008f78789221 */ /* 0x008fe20000010000 */
[----:B------:R-:W-:Y:S01]  /*2440*/  FFMA.FTZ R104, R60, R133, R3 ;  /* 0x000000853c687223 */ /* 0x000fe20000010003 */
[----:B------:R-:W-:Y:S01]  /*2450*/  FADD.FTZ R67, R134, R67 ;  /* 0x0000004386437221 */ /* 0x000fe20000010000 */
[----:B------:R-:W-:Y:S01]  /*2460*/  FADD.FTZ R61, R124, R61 ;  /* 0x0000003d7c3d7221 */ /* 0x000fe20000010000 */
[----:B----4-:R-:W-:Y:S01]  /*2470*/  @!P1 FADD.FTZ R117, R117, R138 ;  /* 0x0000008a75759221 */ /* 0x010fe20000010000 */
[----:B------:R-:W1:Y:S01]  /*2480*/  SHFL.DOWN PT, R143, R120, 0x2, 0x1f ;  /* 0x08401f00788f7f89 */ /* 0x000e6200000e0000 */
[----:B------:R-:W-:Y:S01]  /*2490*/  ISETP.GT.AND P1, PT, R43, 0x1d, PT ;  /* 0x0000001d2b00780c */ /* 0x000fe20003f24270 */
        /* <DEDUP_REMOVED lines=8> */
[----:B------:R-:W-:-:S04]  /*2520*/  FADD.FTZ R83, R104, R83 ;  /* 0x0000005368537221 */ /* 0x000fc80000010000 */
[----:B-1----:R-:W-:Y:S01]  /*2530*/  @!P1 FADD.FTZ R120, R120, R143 ;  /* 0x0000008f78789221 */ /* 0x002fe20000010000 */
[----:B--2---:R-:W-:-:S04]  /*2540*/  @!P1 FADD.FTZ R117, R117, R138 ;  /* 0x0000008a75759221 */ /* 0x004fc80000010000 */
[----:B------:R-:W1:Y:S01]  /*2550*/  SHFL.DOWN PT, R143, R120, 0x4, 0x1f ;  /* 0x08801f00788f7f89 */ /* 0x000e6200000e0000 */
[----:B------:R-:W-:-:S03]  /*2560*/  ISETP.GT.AND P1, PT, R43, 0x1b, PT ;  /* 0x0000001b2b00780c */ /* 0x000fc60003f24270 */
[----:B------:R-:W2:Y:S10]  /*2570*/  SHFL.DOWN PT, R138, R117, 0x4, 0x1f ;  /* 0x08801f00758a7f89 */ /* 0x000eb400000e0000 */
        /* <DEDUP_REMOVED lines=9> */
[----:B------:R-:W2:Y:S01]  /*2610*/  SHFL.DOWN PT, R138, R117, 0x10, 0x1f ;  /* 0x0a001f00758a7f89 */ /* 0x000ea200000e0000 */
[----:B-1----:R-:W-:Y:S01]  /*2620*/  FADD.FTZ R13, R120, R143 ;  /* 0x0000008f780d7221 */ /* 0x002fe20000010000 */
[----:B--2---:R-:W-:-:S04]  /*2630*/  FADD.FTZ R12, R117, R138 ;  /* 0x0000008a750c7221 */ /* 0x004fc80000010000 */
[----:B------:R-:W-:Y:S01]  /*2640*/  FSEL R119, R120, R13, P1 ;  /* 0x0000000d78777208 */ /* 0x000fe20000800000 */
[----:B------:R1:W-:Y:S02]  /*2650*/  @!P3 STS.64 [R14+0x438], R12 ;  /* 0x0004380c0e00b388 */ /* 0x0003e40000000a00 */
        /* <DEDUP_REMOVED lines=11> */
.L_x_8415:
[----:B------:R-:W-:Y:S05]  /*2710*/  BSYNC.RECONVERGENT B0 ;  /* 0x0000000000007941 */ /* 0x000fea0003800200 */
.L_x_8414:
[----:B------:R-:W-:Y:S01]  /*2720*/  UIADD3 UR11, UPT, UPT, UR11, 0x1, URZ ;  /* 0x000000010b0b7890 */ /* 0x000fe2000fffe0ff */
[----:B------:R-:W-:Y:S01]  /*2730*/  LEA R99, P1, R6, R99, 0x2 ;  /* 0x0000006306637211 */ /* 0x000fe200078210ff */
[----:B------:R-:W-:Y:S01]  /*2740*/  VIADD R82, R82, 0x8 ;  /* 0x0000000852527836 */ /* 0x000fe20000000000 */
[----:B------:R-:W-:Y:S01]  /*2750*/  LEA R97, P2, R8, R97, 0x2 ;  /* 0x0000006108617211 */ /* 0x000fe200078410ff */
[----:B------:R-:W-:Y:S01]  /*2760*/  UISETP.NE.AND UP0, UPT, UR11, URZ, UPT ;  /* 0x000000ff0b00728c */ /* 0x000fe2000bf05270 */
[----:B------:R-:W-:Y:S02]  /*2770*/  LEA R95, P3, R10, R95, 0x2 ;  /* 0x0000005f0a5f7211 */ /* 0x000fe400078610ff */
[----:B-1----:R-:W-:Y:S02]  /*2780*/  IADD3 R90, PT, PT, R90, 0x4, RZ ;  /* 0x000000045a5a7810 */ /* 0x002fe40007ffe0ff */
[----:B------:R-:W-:Y:S02]  /*2790*/  IADD3 R115, PT, PT, R115, 0x1, RZ ;  /* 0x0000000173737810 */ /* 0x000fe40007ffe0ff */
[----:B------:R-:W-:-:S02]  /*27a0*/  IADD3 R105, PT, PT, R105, 0x1, RZ ;  /* 0x0000000169697810 */ /* 0x000fc40007ffe0ff */
[----:B------:R-:W-:Y:S02]  /*27b0*/  IADD3.X R88, PT, PT, R88, R7, RZ, P1, !PT ;  /* 0x0000000758587210 */ /* 0x000fe40000ffe4ff */
[----:B------:R-:W-:Y:S02]  /*27c0*/  IADD3.X R86, PT, PT, R86, R9, RZ, P2, !PT ;  /* 0x0000000956567210 */ /* 0x000fe400017fe4ff */
[----:B------:R-:W-:Y:S01]  /*27d0*/  IADD3.X R84, PT, PT, R84, R11, RZ, P3, !PT ;  /* 0x0000000b54547210 */ /* 0x000fe20001ffe4ff */
[----:B------:R-:W-:Y:S06]  /*27e0*/  BRA.U UP0, `(.L_x_8416) ;  /* 0xffffffed00307547 */ /* 0x000fec000b83ffff */
.L_x_8410:
[----:B------:R-:W1:Y:S08]  /*27f0*/  S2UR UR5, SR_CgaCtaId ;  /* 0x00000000000579c3 */ /* 0x000e700000008800 */
[----:B------:R-:W-:Y:S01]  /*2800*/  BAR.SYNC.DEFER_BLOCKING 0x0 ;  /* 0x0000000000007b1d */ /* 0x000fe20000010000 */
[----:B------:R-:W-:Y:S01]  /*2810*/  ISETP.NE.AND P0, PT, R25, RZ, PT ;  /* 0x000000ff1900720c */ /* 0x000fe20003f05270 */
[----:B------:R-:W-:Y:S01]  /*2820*/  USHF.R.S32.HI UR7, URZ, 0x1f, UR6 ;  /* 0x0000001fff077899 */ /* 0x000fe20008011406 */
[----:B------:R-:W-:Y:S01]  /*2830*/  FADD.FTZ R22, R75, R22 ;  /* 0x000000164b167221 */ /* 0x000fe20000010000 */
[----:B------:R-:W-:-:S02]  /*2840*/  UISETP.GT.AND UP0, UPT, UR8, 0x1, UPT ;  /* 0x000000010800788c */ /* 0x000fc4000bf04270 */
[----:B------:R-:W-:Y:S01]  /*2850*/  UMOV UR4, 0x400 ;  /* 0x0000040000047882 */ /* 0x000fe20000000000 */
[----:B------:R-:W2:Y:S01]  /*2860*/  LDCU.64 UR10, c[0x0][0x4f8] ;  /* 0x00009f00ff0a77ac */ /* 0x000ea20008000a00 */
[----:B------:R-:W3:Y:S01]  /*2870*/  LDC.64 R58, c[0x0][0x500] ;  /* 0x00014000ff3a7b82 */ /* 0x000ee20000000a00 */
[----:B------:R-:W-:Y:S01]  /*2880*/  FADD.FTZ R22, R22, R107 ;  /* 0x0000006b16167221 */ /* 0x000fe20000010000 */
[----:B------:R-:W4:Y:S03]  /*2890*/  LDCU.64 UR12, c[0x0][0x550] ;  /* 0x0000aa00ff0c77ac */ /* 0x000f260008000a00 */
[----:B------:R-:W-:Y:S01]  /*28a0*/  FADD.FTZ R22, R22, R111 ;  /* 0x0000006f16167221 */ /* 0x000fe20000010000 */
[----:B------:R-:W-:-:S03]  /*28b0*/  UMOV UR8, UR9 ;  /* 0x0000000900087c82 */ /* 0x000fc60008000000 */
[----:B------:R-:W-:-:S04]  /*28c0*/  FADD.FTZ R22, R22, R113 ;  /* 0x0000007116167221 */ /* 0x000fc80000010000 */
[----:B------:R-:W-:Y:S01]  /*28d0*/  FADD.FTZ R22, R22, R73 ;  /* 0x0000004916167221 */ /* 0x000fe20000010000 */
[----:B-1----:R-:W-:Y:S01]  /*28e0*/  ULEA UR4, UR5, UR4, 0x18 ;  /* 0x0000000405047291 */ /* 0x002fe2000f8ec0ff */
[----:B------:R-:W-:Y:S02]  /*28f0*/  STS [R52], R77 ;  /* 0x0000004d34007388 */ /* 0x000fe40000000800 */
[----:B------:R-:W-:Y:S02]  /*2900*/  FADD.FTZ R22, R22, R109 ;  /* 0x0000006d16167221 */ /* 0x000fe40000010000 */
[----:B------:R-:W-:Y:S01]  /*2910*/  STS [R52+0x4], R79 ;  /* 0x0000044f34007388 */ /* 0x000fe20000000800 */
[----:B------:R-:W-:Y:S01]  /*2920*/  MOV R14, UR4 ;  /* 0x00000004000e7c02 */ /* 0x000fe20008000f00 */
[----:B------:R-:W-:Y:S02]  /*2930*/  FADD.FTZ R22, R22, R81 ;  /* 0x0000005116167221 */ /* 0x000fe40000010000 */
[----:B------:R-:W-:Y:S02]  /*2940*/  STS [R52+0x8], R85 ;  /* 0x0000085534007388 */ /* 0x000fe40000000800 */
[----:B------:R-:W-:-:S02]  /*2950*/  FADD.FTZ R22, R22, R83 ;  /* 0x0000005316167221 */ /* 0x000fc40000010000 */
        /* <DEDUP_REMOVED lines=15> */
[----:B--2---:R-:W-:Y:S01]  /*2a50*/  UIMAD.WIDE.U32 UR4, UR18, UR10, UR6 ;  /* 0x0000000a120472a5 */ /* 0x004fe2000f8e0006 */
[----:B------:R-:W-:Y:S03]  /*2a60*/  BAR.SYNC.DEFER_BLOCKING 0x0 ;  /* 0x0000000000007b1d */ /* 0x000fe60000010000 */
[----:B------:R-:W-:-:S03]  /*2a70*/  UIMAD UR5, UR18, UR11, UR5 ;  /* 0x0000000b120572a4 */ /* 0x000fc6000f8e0205 */
[----:B------:R-:W1:Y:S03]  /*2a80*/  LDCU.64 UR10, c[0x0][0x560] ;  /* 0x0000ac00ff0a77ac */ /* 0x000e660008000a00 */
[----:B---3--:R-:W-:-:S04]  /*2a90*/  IMAD.WIDE.U32 R2, R15, R58, UR4 ;  /* 0x000000040f027e25 */ /* 0x008fc8000f8e003a */
[----:B------:R-:W-:Y:S01]  /*2aa0*/  IMAD R6, R15, R59, R3 ;  /* 0x0000003b0f067224 */ /* 0x000fe200078e0203 */
[----:B------:R-:W-:Y:S01]  /*2ab0*/  IADD3 R3, P1, PT, R33, R2, RZ ;  /* 0x0000000221037210 */ /* 0x000fe20007f3e0ff */
[----:B------:R-:W2:Y:S03]  /*2ac0*/  LDCU.64 UR4, c[0x0][0x518] ;  /* 0x0000a300ff0477ac */ /* 0x000ea60008000a00 */
[----:B------:R-:W-:Y:S02]  /*2ad0*/  IADD3.X R6, PT, PT, RZ, R6, RZ, P1, !PT ;  /* 0x00000006ff067210 */ /* 0x000fe40000ffe4ff */
[----:B----4-:R-:W-:-:S04]  /*2ae0*/  LEA R2, P1, R3, UR12, 0x2 ;  /* 0x0000000c03027c11 */ /* 0x010fc8000f8210ff */
[----:B------:R-:W-:Y:S01]  /*2af0*/  LEA.HI.X R3, R3, UR13, R6, 0x2, P1 ;  /* 0x0000000d03037c11 */ /* 0x000fe200088f1406 */
[----:B------:R-:W3:Y:S01]  /*2b00*/  LDS R0, [R14+0x420] ;  /* 0x000420000e007984 */ /* 0x000ee20000000800 */
[----:B--2---:R-:W-:-:S04]  /*2b10*/  UIMAD.WIDE.U32 UR6, UR18, UR4, UR6 ;  /* 0x00000004120672a5 */ /* 0x004fc8000f8e0006 */
        /* <DEDUP_REMOVED lines=28> */
[----:B--2---:R-:W2:Y:S03]  /*2ce0*/  LDC.64 R52, c[0x0][0x520] ;  /* 0x00014800ff347b82 */ /* 0x004ea60000000a00 */
[----:B------:R-:W-:Y:S04]  /*2cf0*/  LDS R45, [R45+0x80] ;  /* 0x000080002d2d7984 */ /* 0x000fe80000000800 */
[----:B------:R-:W-:Y:S04]  /*2d00*/  LDS R9, [R46+0x100] ;  /* 0x000100002e097984 */ /* 0x000fe80000000800 */
[----:B------:R-:W-:Y:S04]  /*2d10*/  LDS R47, [R47+0x180] ;  /* 0x000180002f2f7984 */ /* 0x000fe80000000800 */
[----:B------:R-:W-:Y:S04]  /*2d20*/  LDS R11, [R48+0x200] ;  /* 0x00020000300b7984 */ /* 0x000fe80000000800 */
[----:B------:R-:W-:Y:S04]  /*2d30*/  LDS R49, [R49+0x280] ;  /* 0x0002800031317984 */ /* 0x000fe80000000800 */
[----:B------:R-:W-:Y:S01]  /*2d40*/  LDS R13, [R50+0x300] ;  /* 0x00030000320d7984 */ /* 0x000fe20000000800 */
[----:B--2---:R-:W-:-:S03]  /*2d50*/  IMAD.WIDE.U32 R2, R15, R52, UR6 ;  /* 0x000000060f027e25 */ /* 0x004fc6000f8e0034 */
[----:B------:R-:W-:Y:S01]  /*2d60*/  LDS R51, [R51+0x380] ;  /* 0x0003800033337984 */ /* 0x000fe20000000800 */
[----:B------:R-:W-:-:S03]  /*2d70*/  IMAD R6, R15, R53, R3 ;  /* 0x000000350f067224 */ /* 0x000fc600078e0203 */
[----:B------:R-:W-:Y:S01]  /*2d80*/  @!P0 STS [R14+0x420], R42 ;  /* 0x0004202a0e008388 */ /* 0x000fe20000000800 */
[----:B------:R-:W-:Y:S01]  /*2d90*/  BAR.SYNC.DEFER_BLOCKING 0x0 ;  /* 0x0000000000007b1d */ /* 0x000fe20000010000 */
[----:B------:R-:W-:-:S04]  /*2da0*/  IADD3 R3, P0, PT, R33, R2, RZ ;  /* 0x0000000221037210 */ /* 0x000fc80007f1e0ff */
[----:B------:R-:W-:Y:S02]  /*2db0*/  IADD3.X R6, PT, PT, RZ, R6, RZ, P0, !PT ;  /* 0x00000006ff067210 */ /* 0x000fe400007fe4ff */
[----:B-1----:R-:W-:-:S04]  /*2dc0*/  LEA R2, P0, R3, UR10, 0x2 ;  /* 0x0000000a03027c11 */ /* 0x002fc8000f8010ff */
[----:B------:R-:W-:Y:S01]  /*2dd0*/  LEA.HI.X R3, R3, UR11, R6, 0x2, P0 ;  /* 0x0000000b03037c11 */ /* 0x000fe200080f1406 */
[----:B------:R-:W1:Y:S02]  /*2de0*/  LDS R0, [R14+0x420] ;  /* 0x000420000e007984 */ /* 0x000e640000000800 */
[-C--:B-1----:R-:W-:Y:S02]  /*2df0*/  ISETP.GE.AND P3, PT, R38, R0.reuse, PT ;  /* 0x000000002600720c */ /* 0x082fe40003f66270 */
[-C--:B------:R-:W-:Y:S02]  /*2e00*/  ISETP.GE.AND P4, PT, R39, R0.reuse, PT ;  /* 0x000000002700720c */ /* 0x080fe40003f86270 */
[-C--:B------:R-:W-:Y:S02]  /*2e10*/  ISETP.GE.AND P5, PT, R40, R0.reuse, PT ;  /* 0x000000002800720c */ /* 0x080fe40003fa6270 */
[-C--:B------:R-:W-:Y:S02]  /*2e20*/  ISETP.GE.AND P6, PT, R41, R0.reuse, PT ;  /* 0x000000002900720c */ /* 0x080fe40003fc6270 */
[----:B------:R-:W-:-:S02]  /*2e30*/  ISETP.GE.AND P1, PT, R33, R0, PT ;  /* 0x000000002100720c */ /* 0x000fc40003f26270 */
[-C--:B------:R-:W-:Y:S02]  /*2e40*/  ISETP.GE.AND P0, PT, R35, R0.reuse, PT ;  /* 0x000000002300720c */ /* 0x080fe40003f06270 */
[-C--:B------:R-:W-:Y:S01]  /*2e50*/  ISETP.GE.AND P2, PT, R37, R0.reuse, PT ;  /* 0x000000002500720c */ /* 0x080fe20003f46270 */
[----:B------:R1:W-:Y:S04]  /*2e60*/  @!P3 STG.E desc[UR16][R2.64+0x200], R11 ;  /* 0x0002000b0200b986 */ /* 0x0003e8000c101910 */
[----:B------:R1:W-:Y:S04]  /*2e70*/  @!P4 STG.E desc[UR16][R2.64+0x280], R49 ;  /* 0x000280310200c986 */ /* 0x0003e8000c101910 */
[----:B------:R1:W-:Y:S04]  /*2e80*/  @!P5 STG.E desc[UR16][R2.64+0x300], R13 ;  /* 0x0003000d0200d986 */ /* 0x0003e8000c101910 */
[----:B------:R1:W-:Y:S04]  /*2e90*/  @!P6 STG.E desc[UR16][R2.64+0x380], R51 ;  /* 0x000380330200e986 */ /* 0x0003e8000c101910 */
[----:B------:R1:W-:Y:S01]  /*2ea0*/  @!P1 STG.E desc[UR16][R2.64], R7 ;  /* 0x0000000702009986 */ /* 0x0003e2000c101910 */
[----:B------:R-:W-:-:S03]  /*2eb0*/  ISETP.GE.AND P1, PT, R36, R0, PT ;  /* 0x000000002400720c */ /* 0x000fc60003f26270 */
[----:B------:R1:W-:Y:S01]  /*2ec0*/  @!P0 STG.E desc[UR16][R2.64+0x80], R45 ;  /* 0x0000802d02008986 */ /* 0x0003e2000c101910 */
[----:B------:R-:W-:-:S03]  /*2ed0*/  IADD3 R27, P0, PT, R27, -0x400, RZ ;  /* 0xfffffc001b1b7810 */ /* 0x000fc60007f1e0ff */
[----:B------:R1:W-:Y:S01]  /*2ee0*/  @!P2 STG.E desc[UR16][R2.64+0x180], R47 ;  /* 0x0001802f0200a986 */ /* 0x0003e2000c101910 */
[----:B------:R-:W-:Y:S02]  /*2ef0*/  IADD3 R31, P2, PT, R31, -0x400, RZ ;  /* 0xfffffc001f1f7810 */ /* 0x000fe40007f5e0ff */
[----:B------:R-:W-:Y:S02]  /*2f00*/  IADD3.X R28, PT, PT, R28, -0x1, RZ, P0, !PT ;  /* 0xffffffff1c1c7810 */ /* 0x000fe400007fe4ff */
[----:B------:R-:W-:Y:S01]  /*2f10*/  IADD3.X R32, PT, PT, R32, -0x1, RZ, P2, !PT ;  /* 0xffffffff20207810 */ /* 0x000fe200017fe4ff */
[----:B------:R1:W-:Y:S01]  /*2f20*/  @!P1 STG.E desc[UR16][R2.64+0x100], R9 ;  /* 0x0001000902009986 */ /* 0x0003e2000c101910 */
[----:B------:R-:W-:-:S04]  /*2f30*/  IADD3 R29, P1, PT, R29, -0x400, RZ ;  /* 0xfffffc001d1d7810 */ /* 0x000fc80007f3e0ff */
[----:B------:R-:W-:Y:S01]  /*2f40*/  IADD3.X R30, PT, PT, R30, -0x1, RZ, P1, !PT ;  /* 0xffffffff1e1e7810 */ /* 0x000fe20000ffe4ff */
[----:B------:R-:W-:Y:S08]  /*2f50*/  BRA.U UP0, `(.L_x_8417) ;  /* 0xffffffd500e07547 */ /* 0x000ff0000b83ffff */
.L_x_8409:
        /* <DEDUP_REMOVED lines=34> */
.L_x_8419:
[----:B------:R-:W-:Y:S05]  /*3180*/  BSYNC.RECONVERGENT B0 ;  /* 0x0000000000007941 */ /* 0x000fea0003800200 */
.L_x_8418:
        /* <DEDUP_REMOVED lines=26> */
.L_x_8421:
[----:B------:R-:W-:Y:S05]  /*3330*/  BSYNC.RECONVERGENT B0 ;  /* 0x0000000000007941 */ /* 0x000fea0003800200 */
.L_x_8420:
        /* <DEDUP_REMOVED lines=23> */
.L_x_8423:
[C---:B------:R-:W-:Y:S01]  /*34b0*/  LEA R0, R23.reuse, UR4, 0x2 ;  /* 0x0000000417007c11 */ /* 0x040fe2000f8e10ff */
[----:B--2---:R-:W-:Y:S01]  /*34c0*/  IMAD.MOV.U32 R9, RZ, RZ, R27 ;  /* 0x000000ffff097224 */ /* 0x004fe200078e001b */
[----:B------:R-:W-:Y:S01]  /*34d0*/  SHF.R.S32.HI R22, RZ, 0x1f, R23 ;  /* 0x0000001fff167819 */ /* 0x000fe20000011417 */
[C---:B0-----:R-:W-:Y:S01]  /*34e0*/  IMAD.WIDE.U32 R12, R23.reuse, UR28, RZ ;  /* 0x0000001c170c7c25 */ /* 0x041fe2000f8e00ff */
[----:B------:R-:W-:Y:S01]  /*34f0*/  MOV R8, R6 ;  /* 0x0000000600087202 */ /* 0x000fe20000000f00 */
[----:B------:R-:W0:Y:S02]  /*3500*/  LDS R25, [R0+0x16e8] ;  /* 0x0016e80000197984 */ /* 0x000e240000000800 */
        /* <DEDUP_REMOVED lines=15> */
[C---:B----45:R-:W-:Y:S01]  /*3600*/  IMAD R16, R22.reuse, UR18, RZ ;  /* 0x0000001216107c24 */ /* 0x070fe2000f8e02ff */
        /* <DEDUP_REMOVED lines=29> */
.L_x_8422:
[----:B------:R-:W-:Y:S05]  /*37e0*/  EXIT ;  /* 0x000000000000794d */ /* 0x000fea0003800000 */
.L_x_8424:
        /* <DEDUP_REMOVED lines=9> */
.L_x_10505:


//--------------------- .text._Z25selective_scan_bwd_kernelI32Selective_Scan_bwd_kernel_traitsILi32ELi8ELb0ELb0ELb0ELb0ELb1EffEEv12SSMParamsBwd --------------------------
	.section	.text._Z25selective_scan_bwd_kernelI32Selective_Scan_bwd_kernel_traitsILi32ELi8ELb0ELb0ELb0ELb0ELb1EffEEv12SSMParamsBwd,"ax",@progbits
	.align	128
        .global         _Z25selective_scan_bwd_kernelI32Selective_Scan_bwd_kernel_traitsILi32ELi8ELb0ELb0ELb0ELb0ELb1EffEEv12SSMParamsBwd
        .type           _Z25selective_scan_bwd_kernelI32Selective_Scan_bwd_kernel_traitsILi32ELi8ELb0ELb0ELb0ELb0ELb1EffEEv12SSMParamsBwd,@function
        .size           _Z25selective_scan_bwd_kernelI32Selective_Scan_bwd_kernel_traitsILi32ELi8ELb0ELb0ELb0ELb0ELb1EffEEv12SSMParamsBwd,(.L_x_10506 - _Z25selective_scan_bwd_kernelI32Selective_Scan_bwd_kernel_traitsILi32ELi8ELb0ELb0ELb0ELb0ELb1EffEEv12SSMParamsBwd)
        .other          _Z25selective_scan_bwd_kernelI32Selective_Scan_bwd_kernel_traitsILi32ELi8ELb0ELb0ELb0ELb0ELb1EffEEv12SSMParamsBwd,@"STO_CUDA_ENTRY STV_DEFAULT"
_Z25selective_scan_bwd_kernelI32Selective_Scan_bwd_kernel_traitsILi32ELi8ELb0ELb0ELb0ELb0ELb1EffEEv12SSMParamsBwd:
.text._Z25selective_scan_bwd_kernelI32Selective_Scan_bwd_kernel_traitsILi32ELi8ELb0ELb0ELb0ELb0ELb1EffEEv12SSMParamsBwd:
        /* <DEDUP_REMOVED lines=55> */
[C---:B------:R-:W-:Y:S01]  /*0370*/  IADD3 R44, P3, PT, R13.reuse, R2, RZ ;  /* 0x000000020d2c7210 */ /* 0x040fe20007f7e0ff */
[----:B0-----:R-:W-:Y:S01]  /*0380*/  IMAD.WIDE.U32 R6, R58, UR8, RZ ;  /* 0x000000083a067c25 */ /* 0x001fe2000f8e00ff */
[----:B------:R-:W-:-:S03]  /*0390*/  IADD3 R40, P4, PT, R13, R4, RZ ;  /* 0x000000040d287210 */ /* 0x000fc60007f9e0ff */
[----:B-1----:R-:W-:Y:S02]  /*03a0*/  @P0 IMAD R11, R0, R11, RZ ;  /* 0x0000000b000b0224 */ /* 0x002fe400078e02ff */
[----:B------:R-:W-:Y:S01]  /*03b0*/  IMAD.WIDE.U32 R2, R58, R18, UR4 ;  /* 0x000000043a027e25 */ /* 0x000fe2000f8e0012 */
[----:B------:R-:W-:-:S03]  /*03c0*/  SHF.R.S32.HI R0, RZ, 0x1f, R13 ;  /* 0x0000001fff007819 */ /* 0x000fc6000001140d */
[C---:B------:R-:W-:Y:S01]  /*03d0*/  IMAD R15, R58.reuse, UR15, R5 ;  /* 0x0000000f3a0f7c24 */ /* 0x040fe2000f8e0205 */
[----:B------:R-:W-:Y:S01]  /*03e0*/  CS2R R4, SRZ ;  /* 0x0000000000047805 */ /* 0x000fe2000001ff00 */
[----:B------:R-:W-:Y:S01]  /*03f0*/  IMAD R55, R58, UR9, R7 ;  /* 0x000000093a377c24 */ /* 0x000fe2000f8e0207 */
[----:B------:R-:W-:Y:S01]  /*0400*/  LEA R56, P2, R6, R20, 0x2 ;  /* 0x0000001406387211 */ /* 0x000fe200078410ff */
        /* <DEDUP_REMOVED lines=45> */
[----:B---3--:R-:W-:-:S07]  /*06e0*/  LOP3.LUT R33, R47, 0xe0, RZ, 0xfc, !PT ;  /* 0x000000e02f217812 */ /* 0x008fce00078efcff */
.L_x_8434:
[----:B0-----:R-:W0:Y:S01]  /*06f0*/  LDCU.128 UR12, c[0x0][0x410] ;  /* 0x00008200ff0c77ac */ /* 0x001e220008000c00 */
[----:B-1----:R-:W1:Y:S01]  /*0700*/  LDC R32, c[0x0][0x388] ;  /* 0x0000e200ff207b82 */ /* 0x002e620000000800 */
[----:B------:R-:W-:Y:S02]  /*0710*/  CS2R R14, SRZ ;  /* 0x00000000000e7805 */ /* 0x000fe4000001ff00 */
[----:B------:R-:W-:Y:S01]  /*0720*/  CS2R R16, SRZ ;  /* 0x0000000000107805 */ /* 0x000fe2000001ff00 */
[----:B------:R-:W2:Y:S01]  /*0730*/  LDCU.128 UR16, c[0x0][0x420] ;  /* 0x00008400ff1077ac */ /* 0x000ea20008000c00 */
[----:B------:R-:W-:Y:S01]  /*0740*/  CS2R R18, SRZ ;  /* 0x0000000000127805 */ /* 0x000fe2000001ff00 */
[----:B------:R-:W-:Y:S01]  /*0750*/  UIADD3 UR22, UPT, UPT, UR6, -0x1, URZ ;  /* 0xffffffff06167890 */ /* 0x000fe2000fffe0ff */
[----:B------:R-:W-:Y:S01]  /*0760*/  UMOV UR5, URZ ;  /* 0x000000ff00057c82 */ /* 0x000fe20008000000 */
[----:B------:R-:W3:Y:S02]  /*0770*/  LDCU.64 UR24, c[0x0][0x488] ;  /* 0x00009100ff1877ac */ /* 0x000ee40008000a00 */
[----:B------:R-:W-:-:S04]  /*0780*/  USHF.L.U32 UR4, UR22, 0x8, URZ ;  /* 0x0000000816047899 */ /* 0x000fc800080006ff */
[----:B0-----:R-:W-:Y:S02]  /*0790*/  UIMAD.WIDE.U32 UR8, UR23, UR12, UR4 ;  /* 0x0000000c170872a5 */ /* 0x001fe4000f8e0004 */
[----:B--2---:R-:W-:Y:S02]  /*07a0*/  UIMAD.WIDE.U32 UR10, UR23, UR16, UR4 ;  /* 0x00000010170a72a5 */ /* 0x004fe4000f8e0004 */
[----:B------:R-:W-:Y:S02]  /*07b0*/  UIMAD UR13, UR23, UR13, UR9 ;  /* 0x0000000d170d72a4 */ /* 0x000fe4000f8e0209 */
[----:B------:R-:W-:Y:S01]  /*07c0*/  MOV R3, UR9 ;  /* 0x0000000900037c02 */ /* 0x000fe20008000f00 */
[----:B------:R-:W-:Y:S01]  /*07d0*/  UIMAD UR12, UR23, UR17, UR11 ;  /* 0x00000011170c72a4 */ /* 0x000fe2000f8e020b */
[----:B------:R-:W-:Y:S02]  /*07e0*/  MOV R2, UR8 ;  /* 0x0000000800027c02 */ /* 0x000fe40008000f00 */
[----:B------:R-:W-:Y:S01]  /*07f0*/  MOV R21, RZ ;  /* 0x000000ff00157202 */ /* 0x000fe20000000f00 */
[----:B------:R-:W0:Y:S01]  /*0800*/  LDCU.64 UR8, c[0x0][0x478] ;  /* 0x00008f00ff0877ac */ /* 0x000e220008000a00 */
[----:B------:R-:W-:-:S02]  /*0810*/  MOV R3, UR13 ;  /* 0x0000000d00037c02 */ /* 0x000fc40008000f00 */
[----:B------:R-:W-:Y:S01]  /*0820*/  MOV R7, UR11 ;  /* 0x0000000b00077c02 */ /* 0x000fe20008000f00 */
[----:B------:R-:W-:Y:S01]  /*0830*/  BAR.SYNC.DEFER_BLOCKING 0x0 ;  /* 0x0000000000007b1d */ /* 0x000fe20000010000 */
[----:B------:R-:W-:Y:S01]  /*0840*/  MOV R6, UR10 ;  /* 0x0000000a00067c02 */ /* 0x000fe20008000f00 */
[----:B------:R-:W-:Y:S01]  /*0850*/  IMAD.WIDE.U32 R2, R58, UR14, R2 ;  /* 0x0000000e3a027c25 */ /* 0x000fe2000f8e0002 */
[----:B------:R-:W-:Y:S02]  /*0860*/  MOV R7, UR12 ;  /* 0x0000000c00077c02 */ /* 0x000fe40008000f00 */
[----:B-1----:R-:W-:Y:S01]  /*0870*/  IADD3 R32, PT, PT, R32, -UR4, RZ ;  /* 0x8000000420207c10 */ /* 0x002fe2000fffe0ff */
[C---:B------:R-:W-:Y:S01]  /*0880*/  IMAD R9, R58.reuse, UR15, R3 ;  /* 0x0000000f3a097c24 */ /* 0x040fe2000f8e0203 */
[C---:B------:R-:W-:Y:S01]  /*0890*/  IADD3 R8, P0, PT, R47.reuse, R2, RZ ;  /* 0x000000022f087210 */ /* 0x040fe20007f1e0ff */
[C---:B------:R-:W-:Y:S01]  /*08a0*/  IMAD.WIDE.U32 R6, R58.reuse, UR18, R6 ;  /* 0x000000123a067c25 */ /* 0x040fe2000f8e0006 */
[-C--:B------:R-:W-:Y:S01]  /*08b0*/  ISETP.GE.AND P6, PT, R47, R32.reuse, PT ;  /* 0x000000202f00720c */ /* 0x080fe20003fc6270 */
[----:B------:R-:W1:Y:S01]  /*08c0*/  S2R R31, SR_LANEID ;  /* 0x00000000001f7919 */ /* 0x000e620000000000 */
[----:B------:R-:W-:Y:S01]  /*08d0*/  ISETP.GE.AND P4, PT, R37, R32, PT ;  /* 0x000000202500720c */ /* 0x000fe20003f86270 */
[----:B------:R-:W-:Y:S01]  /*08e0*/  IMAD R3, R58, UR19, R7 ;  /* 0x000000133a037c24 */ /* 0x000fe2000f8e0207 */
[----:B------:R-:W-:-:S02]  /*08f0*/  IADD3 R0, P1, PT, R47, R6, RZ ;  /* 0x000000062f007210 */ /* 0x000fc40007f3e0ff */
[----:B------:R-:W-:Y:S02]  /*0900*/  CS2R R60, SRZ ;  /* 0x00000000003c7805 */ /* 0x000fe4000001ff00 */
[----:B------:R-:W-:Y:S02]  /*0910*/  IADD3.X R7, PT, PT, RZ, R9, RZ, P0, !PT ;  /* 0x00000009ff077210 */ /* 0x000fe400007fe4ff */
[----:B------:R-:W-:Y:S02]  /*0920*/  CS2R R62, SRZ ;  /* 0x00000000003e7805 */ /* 0x000fe4000001ff00 */
[----:B---3--:R-:W-:Y:S02]  /*0930*/  LEA R6, P0, R8, UR24, 0x2 ;  /* 0x0000001808067c11 */ /* 0x008fe4000f8010ff */
[----:B------:R-:W-:Y:S02]  /*0940*/  MOV R65, RZ ;  /* 0x000000ff00417202 */ /* 0x000fe40000000f00 */
[----:B------:R-:W-:-:S02]  /*0950*/  CS2R R66, SRZ ;  /* 0x0000000000427805 */ /* 0x000fc4000001ff00 */
[----:B------:R-:W-:Y:S02]  /*0960*/  SHF.L.U32 R9, R47, 0x2, RZ ;  /* 0x000000022f097819 */ /* 0x000fe400000006ff */
[----:B------:R-:W-:Y:S02]  /*0970*/  MOV R68, RZ ;  /* 0x000000ff00447202 */ /* 0x000fe40000000f00 */
[----:B------:R-:W-:Y:S01]  /*0980*/  MOV R82, RZ ;  /* 0x000000ff00527202 */ /* 0x000fe20000000f00 */
[----:B------:R-:W-:Y:S01]  /*0990*/  HFMA2 R75, -RZ, RZ, 0, 0 ;  /* 0x00000000ff4b7431 */ /* 0x000fe200000001ff */
[----:B------:R-:W-:Y:S01]  /*09a0*/  LEA.HI.X R7, R8, UR25, R7, 0x2, P0 ;  /* 0x0000001908077c11 */ /* 0x000fe200080f1407 */
[----:B------:R-:W-:Y:S01]  /*09b0*/  HFMA2 R77, -RZ, RZ, 0, 0 ;  /* 0x00000000ff4d7431 */ /* 0x000fe200000001ff */
[----:B------:R-:W-:Y:S02]  /*09c0*/  IADD3 R12, P0, PT, R9, R46, RZ ;  /* 0x0000002e090c7210 */ /* 0x000fe40007f1e0ff */
[----:B------:R-:W-:-:S02]  /*09d0*/  MOV R84, RZ ;  /* 0x000000ff00547202 */ /* 0x000fc40000000f00 */
[----:B------:R-:W-:Y:S01]  /*09e0*/  MOV R86, RZ ;  /* 0x000000ff00567202 */ /* 0x000fe20000000f00 */
[----:B------:R-:W-:Y:S01]  /*09f0*/  HFMA2 R88, -RZ, RZ, 0, 0 ;  /* 0x00000000ff587431 */ /* 0x000fe200000001ff */
[----:B------:R-:W-:Y:S01]  /*0a00*/  IADD3.X R13, PT, PT, RZ, R44, RZ, P0, !PT ;  /* 0x0000002cff0d7210 */ /* 0x000fe200007fe4ff */
[----:B------:R-:W2:Y:S01]  /*0a10*/  LDCU.64 UR10, c[0x0][0x508] ;  /* 0x0000a100ff0a77ac */ /* 0x000ea20008000a00 */
[----:B------:R-:W-:Y:S02]  /*0a20*/  ISETP.GE.AND P0, PT, R45, R32, PT ;  /* 0x000000202d00720c */ /* 0x000fe40003f06270 */
[----:B------:R-:W-:Y:S01]  /*0a30*/  IADD3.X R3, PT, PT, RZ, R3, RZ, P1, !PT ;  /* 0x00000003ff037210 */ /* 0x000fe20000ffe4ff */
[----:B------:R-:W3:Y:S01]  /*0a40*/  @!P6 LDG.E R15, desc[UR20][R12.64] ;  /* 0x000000140c0fe981 */ /* 0x000ee2000c1e1900 */
[C---:B0-----:R-:W-:Y:S01]  /*0a50*/  LEA R2, P1, R0.reuse, UR8, 0x2 ;  /* 0x0000000800027c11 */ /* 0x041fe2000f8210ff */
[----:B------:R-:W0:Y:S01]  /*0a60*/  LDCU.64 UR12, c[0x0][0x558] ;  /* 0x0000ab00ff0c77ac */ /* 0x000e220008000a00 */
[C---:B------:R-:W-:Y:S01]  /*0a70*/  IADD3 R10, P2, PT, R9.reuse, R42, RZ ;  /* 0x0000002a090a7210 */ /* 0x040fe20007f5e0ff */
[----:B------:R-:W4:Y:S01]  /*0a80*/  @!P4 LDG.E R16, desc[UR20][R12.64+0x280] ;  /* 0x000280140c10c981 */ /* 0x000f22000c1e1900 */
[----:B------:R-:W-:Y:S01]  /*0a90*/  IADD3 R8, P3, PT, R9, R38, RZ ;  /* 0x0000002609087210 */ /* 0x000fe20007f7e0ff */
[----:B------:R-:W0:Y:S01]  /*0aa0*/  LDCU.64 UR16, c[0x0][0x490] ;  /* 0x00009200ff1077ac */ /* 0x000e220008000a00 */
[----:B------:R-:W-:Y:S01]  /*0ab0*/  LEA.HI.X R3, R0, UR9, R3, 0x2, P1 ;  /* 0x0000000900037c11 */ /* 0x000fe200088f1403 */
[----:B------:R-:W-:Y:S01]  /*0ac0*/  HFMA2 R0, -RZ, RZ, 0, 0 ;  /* 0x00000000ff007431 */ /* 0x000fe200000001ff */
[----:B------:R-:W-:-:S02]  /*0ad0*/  ISETP.GE.AND P1, PT, R43, R32, PT ;  /* 0x000000202b00720c */ /* 0x000fc40003f26270 */
[----:B------:R-:W-:Y:S02]  /*0ae0*/  IADD3.X R11, PT, PT, RZ, R40, RZ, P2, !PT ;  /* 0x00000028ff0b7210 */ /* 0x000fe400017fe4ff */
[----:B------:R-:W-:Y:S01]  /*0af0*/  IADD3.X R9, PT, PT, RZ, R36, RZ, P3, !PT ;  /* 0x00000024ff097210 */ /* 0x000fe20001ffe4ff */
[----:B------:R-:W2:Y:S01]  /*0b00*/  @!P0 LDG.E R0, desc[UR20][R12.64+0x80] ;  /* 0x000080140c008981 */ /* 0x000ea2000c1e1900 */
[-C--:B------:R-:W-:Y:S02]  /*0b10*/  ISETP.GE.AND P2, PT, R41, R32.reuse, PT ;  /* 0x000000202900720c */ /* 0x080fe40003f46270 */
[-C--:B------:R-:W-:Y:S02]  /*0b20*/  ISETP.GE.AND P3, PT, R39, R32.reuse, PT ;  /* 0x000000202700720c */ /* 0x080fe40003f66270 */
[-C--:B------:R-:W-:Y:S02]  /*0b30*/  ISETP.GE.AND P5, PT, R35, R32.reuse, PT ;  /* 0x000000202300720c */ /* 0x080fe40003fa6270 */
[----:B------:R-:W-:Y:S01]  /*0b40*/  ISETP.GE.AND P6, PT, R33, R32, PT ;  /* 0x000000202100720c */ /* 0x000fe20003fc6270 */
[----:B------:R-:W4:Y:S06]  /*0b50*/  @!P1 LDG.E R17, desc[UR20][R12.64+0x100] ;  /* 0x000100140c119981 */ /* 0x000f2c000c1e1900 */
[----:B------:R-:W4:Y:S04]  /*0b60*/  @!P2 LDG.E R14, desc[UR20][R12.64+0x180] ;  /* 0x000180140c0ea981 */ /* 0x000f28000c1e1900 */
[----:B------:R-:W4:Y:S04]  /*0b70*/  @!P3 LDG.E R19, desc[UR20][R12.64+0x200] ;  /* 0x000200140c13b981 */ /* 0x000f28000c1e1900 */
[----:B------:R-:W4:Y:S04]  /*0b80*/  @!P5 LDG.E R21, desc[UR20][R12.64+0x300] ;  /* 0x000300140c15d981 */ /* 0x000f28000c1e1900 */
[----:B------:R0:W4:Y:S01]  /*0b90*/  @!P6 LDG.E R18, desc[UR20][R12.64+0x380] ;  /* 0x000380140c12e981 */ /* 0x000122000c1e1900 */
[----:B-1----:R-:W-:-:S02]  /*0ba0*/  IADD3 R20, PT, PT, R31, 0x20, RZ ;  /* 0x000000201f147810 */ /* 0x002fc40007ffe0ff */
[C---:B------:R-:W-:Y:S02]  /*0bb0*/  IADD3 R22, PT, PT, R31.reuse, 0x40, RZ ;  /* 0x000000401f167810 */ /* 0x040fe40007ffe0ff */
[-C--:B------:R-:W-:Y:S02]  /*0bc0*/  LEA.HI.SX32 R30, R31, R31.reuse, 0x1b ;  /* 0x0000001f1f1e7211 */ /* 0x080fe400078fdaff */
[-C--:B------:R-:W-:Y:S02]  /*0bd0*/  LEA.HI.SX32 R20, R20, R31.reuse, 0x1b ;  /* 0x0000001f14147211 */ /* 0x080fe400078fdaff */
[----:B------:R-:W-:Y:S02]  /*0be0*/  LEA.HI.SX32 R22, R22, R31, 0x1b ;  /* 0x0000001f16167211 */ /* 0x000fe400078fdaff */
[----:B------:R-:W-:Y:S02]  /*0bf0*/  LEA R30, R30, UR7, 0x2 ;  /* 0x000000071e1e7c11 */ /* 0x000fe4000f8e10ff */
[----:B------:R-:W-:-:S02]  /*0c00*/  LEA R29, R20, UR7, 0x2 ;  /* 0x00000007141d7c11 */ /* 0x000fc4000f8e10ff */
[----:B------:R-:W-:Y:S02]  /*0c10*/  LEA R28, R22, UR7, 0x2 ;  /* 0x00000007161c7c11 */ /* 0x000fe4000f8e10ff */
        /* <DEDUP_REMOVED lines=15> */
[----:B------:R-:W-:Y:S02]  /*0d10*/  P2R R64, PR, RZ, 0x1 ;  /* 0x00000001ff407803 */ /* 0x000fe40000000000 */
[----:B------:R-:W-:-:S02]  /*0d20*/  ISETP.GE.AND P0, PT, R47, R32, PT ;  /* 0x000000202f00720c */ /* 0x000fc40003f06270 */
[----:B------:R-:W-:Y:S01]  /*0d30*/  CS2R R12, SRZ ;  /* 0x00000000000c7805 */ /* 0x000fe2000001ff00 */
[----:B---3--:R-:W-:Y:S04]  /*0d40*/  STS [R30], R15 ;  /* 0x0000000f1e007388 */ /* 0x008fe80000000800 */
[----:B--2---:R0:W-:Y:S02]  /*0d50*/  STS [R29+0x80], R0 ;  /* 0x000080001d007388 */ /* 0x0041e40000000800 */
[----:B0-----:R-:W-:Y:S02]  /*0d60*/  SHF.L.U32 R0, R31, 0x3, RZ ;  /* 0x000000031f007819 */ /* 0x001fe400000006ff */
[----:B----4-:R-:W-:Y:S02]  /*0d70*/  STS [R28+0x100], R17 ;  /* 0x000100111c007388 */ /* 0x010fe40000000800 */
[----:B------:R-:W-:-:S02]  /*0d80*/  LEA.HI.SX32 R22, R0, R0, 0x1b ;  /* 0x0000000000167211 */ /* 0x000fc400078fdaff */
[----:B------:R-:W-:Y:S02]  /*0d90*/  STS [R27+0x180], R14 ;  /* 0x0001800e1b007388 */ /* 0x000fe40000000800 */
[----:B------:R-:W-:Y:S02]  /*0da0*/  LEA R22, R22, UR7, 0x2 ;  /* 0x0000000716167c11 */ /* 0x000fe4000f8e10ff */
        /* <DEDUP_REMOVED lines=16> */
[----:B------:R-:W-:-:S03]  /*0eb0*/  ISETP.NE.AND P0, PT, R64, RZ, PT ;  /* 0x000000ff4000720c */ /* 0x000fc60003f05270 */
[----:B------:R-:W3:Y:S04]  /*0ec0*/  @!P1 LDG.E R61, desc[UR20][R10.64+0x100] ;  /* 0x000100140a3d9981 */ /* 0x000ee8000c1e1900 */
[----:B------:R-:W4:Y:S04]  /*0ed0*/  @!P2 LDG.E R60, desc[UR20][R10.64+0x180] ;  /* 0x000180140a3ca981 */ /* 0x000f28000c1e1900 */
[----:B------:R-:W4:Y:S04]  /*0ee0*/  @!P3 LDG.E R63, desc[UR20][R10.64+0x200] ;  /* 0x000200140a3fb981 */ /* 0x000f28000c1e1900 */
[----:B------:R-:W3:Y:S04]  /*0ef0*/  @!P0 LDG.E R12, desc[UR20][R10.64+0x80] ;  /* 0x000080140a0c8981 */ /* 0x000ee8000c1e1900 */
[----:B------:R-:W4:Y:S04]  /*0f00*/  @!P4 LDG.E R0, desc[UR20][R10.64+0x280] ;  /* 0x000280140a00c981 */ /* 0x000f28000c1e1900 */
[----:B------:R-:W4:Y:S04]  /*0f10*/  @!P5 LDG.E R65, desc[UR20][R10.64+0x300] ;  /* 0x000300140a41d981 */ /* 0x000f28000c1e1900 */
[----:B------:R0:W4:Y:S01]  /*0f20*/  @!P6 LDG.E R62, desc[UR20][R10.64+0x380] ;  /* 0x000380140a3ee981 */ /* 0x000122000c1e1900 */
[----:B------:R-:W-:-:S02]  /*0f30*/  P2R R69, PR, RZ, 0x1 ;  /* 0x00000001ff457803 */ /* 0x000fc40000000000 */
[----:B------:R-:W-:Y:S01]  /*0f40*/  ISETP.GE.AND P0, PT, R47, R32, PT ;  /* 0x000000202f00720c */ /* 0x000fe20003f06270 */
[----:B------:R-:W-:Y:S01]  /*0f50*/  HFMA2 R64, -RZ, RZ, 0, 0 ;  /* 0x00000000ff407431 */ /* 0x000fe200000001ff */
[----:B0-----:R-:W-:Y:S01]  /*0f60*/  MOV R11, RZ ;  /* 0x000000ff000b7202 */ /* 0x001fe20000000f00 */
[----:B--2---:R0:W-:Y:S04]  /*0f70*/  STS [R30], R13 ;  /* 0x0000000d1e007388 */ /* 0x0041e80000000800 */
[----:B---3--:R-:W-:Y:S04]  /*0f80*/  STS [R29+0x80], R12 ;  /* 0x0000800c1d007388 */ /* 0x008fe80000000800 */
[----:B------:R-:W-:Y:S04]  /*0f90*/  STS [R28+0x100], R61 ;  /* 0x0001003d1c007388 */ /* 0x000fe80000000800 */
[----:B----4-:R1:W-:Y:S04]  /*0fa0*/  STS [R27+0x180], R60 ;  /* 0x0001803c1b007388 */ /* 0x0103e80000000800 */
        /* <DEDUP_REMOVED lines=15> */
[----:B-1----:R-:W-:-:S04]  /*10a0*/  CS2R R60, SRZ ;  /* 0x00000000003c7805 */ /* 0x002fc8000001ff00 */
        /* <DEDUP_REMOVED lines=12> */
[----:B0-----:R-:W-:Y:S01]  /*1170*/  CS2R R8, SRZ ;  /* 0x0000000000087805 */ /* 0x001fe2000001ff00 */
[----:B--2---:R-:W-:Y:S04]  /*1180*/  STS [R30], R67 ;  /* 0x000000431e007388 */ /* 0x004fe80000000800 */
[----:B---3--:R-:W-:Y:S04]  /*1190*/  STS [R29+0x80], R64 ;  /* 0x000080401d007388 */ /* 0x008fe80000000800 */
[----:B------:R-:W-:Y:S04]  /*11a0*/  STS [R28+0x100], R11 ;  /* 0x0001000b1c007388 */ /* 0x000fe80000000800 */
[----:B----4-:R-:W-:Y:S04]  /*11b0*/  STS [R27+0x180], R66 ;  /* 0x000180421b007388 */ /* 0x010fe80000000800 */
        /* <DEDUP_REMOVED lines=25> */
[----:B0-----:R-:W-:Y:S01]  /*1350*/  HFMA2 R61, -RZ, RZ, 0, 0 ;  /* 0x00000000ff3d7431 */ /* 0x001fe200000001ff */
[----:B------:R-:W-:Y:S02]  /*1360*/  MOV R81, RZ ;  /* 0x000000ff00517202 */ /* 0x000fe40000000f00 */
[----:B-1----:R-:W-:Y:S02]  /*1370*/  CS2R R6, SRZ ;  /* 0x0000000000067805 */ /* 0x002fe4000001ff00 */
[----:B------:R-:W-:Y:S01]  /*1380*/  MOV R90, RZ ;  /* 0x000000ff005a7202 */ /* 0x000fe20000000f00 */
[----:B--2---:R-:W-:Y:S04]  /*1390*/  STS [R30], R69 ;  /* 0x000000451e007388 */ /* 0x004fe80000000800 */
[----:B---3--:R0:W-:Y:S04]  /*13a0*/  STS [R29+0x80], R82 ;  /* 0x000080521d007388 */ /* 0x0081e80000000800 */
[----:B------:R-:W-:Y:S04]  /*13b0*/  STS [R28+0x100], R9 ;  /* 0x000100091c007388 */ /* 0x000fe80000000800 */
[----:B----4-:R-:W-:Y:S04]  /*13c0*/  STS [R27+0x180], R8 ;  /* 0x000180081b007388 */ /* 0x010fe80000000800 */
[----:B------:R-:W-:Y:S04]  /*13d0*/  STS [R26+0x200], R75 ;  /* 0x0002004b1a007388 */ /* 0x000fe80000000800 */
[----:B------:R-:W-:Y:S04]  /*13e0*/  STS [R25+0x280], R84 ;  /* 0x0002805419007388 */ /* 0x000fe80000000800 */
[----:B------:R-:W-:Y:S04]  /*13f0*/  STS [R24+0x300], R77 ;  /* 0x0003004d18007388 */ /* 0x000fe80000000800 */
[----:B------:R-:W-:Y:S01]  /*1400*/  STS [R23+0x380], R86 ;  /* 0x0003805617007388 */ /* 0x000fe20000000800 */
[----:B------:R-:W-:-:S03]  /*1410*/  NOP ;  /* 0x0000000000007918 */ /* 0x000fc60000000000 */
[----:B------:R-:W-:Y:S04]  /*1420*/  LDS R73, [R22] ;  /* 0x0000000016497984 */ /* 0x000fe80000000800 */
[----:B------:R-:W-:Y:S04]  /*1430*/  LDS R71, [R22+0x4] ;  /* 0x0000040016477984 */ /* 0x000fe80000000800 */
[----:B------:R-:W1:Y:S04]  /*1440*/  LDS R69, [R22+0x8] ;  /* 0x0000080016457984 */ /* 0x000e680000000800 */
[----:B------:R-:W2:Y:S04]  /*1450*/  LDS R68, [R22+0xc] ;  /* 0x00000c0016447984 */ /* 0x000ea80000000800 */
[----:B------:R-:W-:Y:S04]  /*1460*/  LDS R13, [R22+0x10] ;  /* 0x00001000160d7984 */ /* 0x000fe80000000800 */
[----:B------:R-:W-:Y:S04]  /*1470*/  LDS R11, [R22+0x14] ;  /* 0x00001400160b7984 */ /* 0x000fe80000000800 */
[----:B------:R-:W-:Y:S04]  /*1480*/  LDS R9, [R22+0x18] ;  /* 0x0000180016097984 */ /* 0x000fe80000000800 */
[----:B------:R-:W3:Y:S01]  /*1490*/  LDS R8, [R22+0x1c] ;  /* 0x00001c0016087984 */ /* 0x000ee20000000800 */
[----:B------:R-:W-:Y:S01]  /*14a0*/  BAR.SYNC.DEFER_BLOCKING 0x0 ;  /* 0x0000000000007b1d */ /* 0x000fe20000010000 */
[----:B0-----:R-:W-:-:S05]  /*14b0*/  CS2R R82, SRZ ;  /* 0x0000000000527805 */ /* 0x001fca000001ff00 */
        /* <DEDUP_REMOVED lines=9> */
[----:B-1----:R-:W-:Y:S01]  /*1550*/  FMUL.FTZ R79, R69, -1.4426950216293334961 ;  /* 0xbfb8aa3b454f7820 */ /* 0x002fe20000410000 */
[----:B------:R-:W-:Y:S01]  /*1560*/  FMUL.FTZ R77, R71, -1.4426950216293334961 ;  /* 0xbfb8aa3b474d7820 */ /* 0x000fe20000410000 */
[----:B------:R-:W-:-:S04]  /*1570*/  FMUL.FTZ R75, R73, -1.4426950216293334961 ;  /* 0xbfb8aa3b494b7820 */ /* 0x000fc80000410000 */
[----:B------:R-:W1:Y:S04]  /*1580*/  MUFU.EX2 R79, R79 ;  /* 0x0000004f004f7308 */ /* 0x000e680000000800 */
[----:B------:R-:W3:Y:S04]  /*1590*/  MUFU.EX2 R77, R77 ;  /* 0x0000004d004d7308 */ /* 0x000ee80000000800 */
[----:B------:R-:W0:Y:S01]  /*15a0*/  MUFU.EX2 R75, R75 ;  /* 0x0000004b004b7308 */ /* 0x000e220000000800 */
[----:B--2---:R-:W-:Y:S01]  /*15b0*/  FMUL.FTZ R85, R68, -1.4426950216293334961 ;  /* 0xbfb8aa3b44557820 */ /* 0x004fe20000410000 */
[----:B-1----:R-:W-:Y:S01]  /*15c0*/  FADD.FTZ R79, R79, 1 ;  /* 0x3f8000004f4f7421 */ /* 0x002fe20000010000 */
[----:B---3--:R-:W-:-:S03]  /*15d0*/  FADD.FTZ R77, R77, 1 ;  /* 0x3f8000004d4d7421 */ /* 0x008fc60000010000 */
[----:B------:R-:W1:Y:S01]  /*15e0*/  MUFU.RCP R92, R79 ;  /* 0x0000004f005c7308 */ /* 0x000e620000001000 */
[----:B0-----:R-:W-:Y:S01]  /*15f0*/  FADD.FTZ R75, R75, 1 ;  /* 0x3f8000004b4b7421 */ /* 0x001fe20000010000 */
[----:B------:R-:W-:-:S06]  /*1600*/  FMUL.FTZ R91, R8, -1.4426950216293334961 ;  /* 0xbfb8aa3b085b7820 */ /* 0x000fcc0000410000 */
[----:B------:R-:W-:Y:S01]  /*1610*/  MUFU.RCP R86, R77 ;  /* 0x0000004d00567308 */ /* 0x000fe20000001000 */
[----:B------:R-:W-:-:S07]  /*1620*/  FMUL.FTZ R89, R11, -1.4426950216293334961 ;  /* 0xbfb8aa3b0b597820 */ /* 0x000fce0000410000 */
[----:B------:R-:W0:Y:S04]  /*1630*/  MUFU.EX2 R85, R85 ;  /* 0x0000005500557308 */ /* 0x000e280000000800 */
[----:B------:R-:W2:Y:S01]  /*1640*/  MUFU.RCP R84, R75 ;  /* 0x0000004b00547308 */ /* 0x000ea20000001000 */
[----:B------:R-:W-:Y:S01]  /*1650*/  FMUL.FTZ R3, R9, -1.4426950216293334961 ;  /* 0xbfb8aa3b09037820 */ /* 0x000fe20000410000 */
[----:B------:R-:W-:-:S06]  /*1660*/  FMUL.FTZ R87, R13, -1.4426950216293334961 ;  /* 0xbfb8aa3b0d577820 */ /* 0x000fcc0000410000 */
[----:B------:R-:W3:Y:S01]  /*1670*/  MUFU.EX2 R91, R91 ;  /* 0x0000005b005b7308 */ /* 0x000ee20000000800 */
[----:B0-----:R-:W-:-:S03]  /*1680*/  FADD.FTZ R85, R85, 1 ;  /* 0x3f80000055557421 */ /* 0x001fc60000010000 */
[----:B------:R-:W0:Y:S04]  /*1690*/  MUFU.EX2 R89, R89 ;  /* 0x0000005900597308 */ /* 0x000e280000000800 */
[----:B------:R1:W2:Y:S04]  /*16a0*/  MUFU.EX2 R2, R87 ;  /* 0x0000005700027308 */ /* 0x0002a80000000800 */
[----:B------:R-:W4:Y:S04]  /*16b0*/  MUFU.EX2 R3, R3 ;  /* 0x0000000300037308 */ /* 0x000f280000000800 */
[----:B-1----:R-:W1:Y:S01]  /*16c0*/  MUFU.RCP R87, R85 ;  /* 0x0000005500577308 */ /* 0x002e620000001000 */
[----:B---3--:R-:W-:Y:S01]  /*16d0*/  FADD.FTZ R91, R91, 1 ;  /* 0x3f8000005b5b7421 */ /* 0x008fe20000010000 */
[----:B0-----:R-:W-:Y:S01]  /*16e0*/  FADD.FTZ R89, R89, 1 ;  /* 0x3f80000059597421 */ /* 0x001fe20000010000 */
[----:B--2---:R-:W-:-:S05]  /*16f0*/  FADD.FTZ R2, R2, 1 ;  /* 0x3f80000002027421 */ /* 0x004fca0000010000 */
[----:B------:R-:W0:Y:S01]  /*1700*/  MUFU.RCP R97, R91 ;  /* 0x0000005b00617308 */ /* 0x000e220000001000 */
[----:B------:R-:W2:Y:S01]  /*1710*/  S2UR UR8, SR_CgaCtaId ;  /* 0x00000000000879c3 */ /* 0x000ea20000008800 */
[----:B------:R-:W-:-:S06]  /*1720*/  FADD.FTZ R94, -R92, 1 ;  /* 0x3f8000005c5e7421 */ /* 0x000fcc0000010100 */
[----:B------:R-:W3:Y:S08]  /*1730*/  MUFU.RCP R100, R89 ;  /* 0x0000005900647308 */ /* 0x000ef00000001000 */
[----:B------:R1:W3:Y:S01]  /*1740*/  MUFU.RCP R98, R2 ;  /* 0x0000000200627308 */ /* 0x0002e20000001000 */
[----:B------:R-:W-:Y:S01]  /*1750*/  FFMA.FTZ R94, R69, R94, 1 ;  /* 0x3f800000455e7423 */ /* 0x000fe2000001005e */
[----:B-1----:R-:W-:-:S04]  /*1760*/  FADD.FTZ R2, -R84, 1 ;  /* 0x3f80000054027421 */ /* 0x002fc80000010100 */
[C---:B------:R-:W-:Y:S01]  /*1770*/  FFMA.FTZ R2, R73.reuse, R2, 1 ;  /* 0x3f80000049027423 */ /* 0x040fe20000010002 */
[----:B------:R-:W-:Y:S01]  /*1780*/  ISETP.NE.AND P1, PT, R50, RZ, PT ;  /* 0x000000ff3200720c */ /* 0x000fe20003f25270 */
[----:B------:R-:W-:Y:S02]  /*1790*/  UMOV UR7, 0x400 ;  /* 0x0000040000077882 */ /* 0x000fe40000000000 */
[----:B--2---:R-:W-:Y:S02]  /*17a0*/  ULEA UR7, UR8, UR7, 0x18 ;  /* 0x0000000708077291 */ /* 0x004fe4000f8ec0ff */
[----:B------:R-:W-:Y:S01]  /*17b0*/  UIMAD.WIDE.U32 UR8, UR23, UR10, UR4 ;  /* 0x0000000a170872a5 */ /* 0x000fe2000f8e0004 */
[----:B----4-:R-:W-:Y:S01]  /*17c0*/  STS [R30], R61 ;  /* 0x0000003d1e007388 */ /* 0x010fe20000000800 */
[----:B------:R-:W-:Y:S01]  /*17d0*/  UISETP.NE.U32.AND UP0, UPT, UR16, URZ, UPT ;  /* 0x000000ff1000728c */ /* 0x000fe2000bf05070 */
[----:B------:R-:W-:Y:S01]  /*17e0*/  FMUL.FTZ R73, R73, R84 ;  /* 0x0000005449497220 */ /* 0x000fe20000410000 */
[----:B------:R-:W-:Y:S01]  /*17f0*/  FMUL.FTZ R69, R69, R92 ;  /* 0x0000005c45457220 */ /* 0x000fe20000410000 */
[----:B------:R-:W1:Y:S01]  /*1800*/  LDCU UR10, c[0x0][0x38c] ;  /* 0x00007180ff0a77ac */ /* 0x000e620008000800 */
        /* <DEDUP_REMOVED lines=8> */
[----:B------:R-:W4:Y:S04]  /*1890*/  LDS R79, [R22+0x8] ;  /* 0x00000800164f7984 */ /* 0x000f280000000800 */
[----:B------:R-:W0:Y:S04]  /*18a0*/  LDS R77, [R22+0x4] ;  /* 0x00000400164d7984 */ /* 0x000e280000000800 */
[----:B------:R-:W3:Y:S04]  /*18b0*/  LDS R75, [R22] ;  /* 0x00000000164b7984 */ /* 0x000ee80000000800 */
[----:B------:R-:W1:Y:S04]  /*18c0*/  LDS R82, [R22+0xc] ;  /* 0x00000c0016527984 */ /* 0x000e680000000800 */
[----:B------:R-:W1:Y:S04]  /*18d0*/  LDS R83, [R22+0x10] ;  /* 0x0000100016537984 */ /* 0x000e680000000800 */
[----:B------:R-:W1:Y:S04]  /*18e0*/  LDS R90, [R22+0x14] ;  /* 0x00001400165a7984 */ /* 0x000e680000000800 */
[----:B------:R-:W1:Y:S04]  /*18f0*/  LDS R81, [R22+0x18] ;  /* 0x0000180016517984 */ /* 0x000e680000000800 */
[----:B------:R-:W1:Y:S01]  /*1900*/  LDS R88, [R22+0x1c] ;  /* 0x00001c0016587984 */ /* 0x000e620000000800 */
[----:B--2---:R-:W-:-:S04]  /*1910*/  FADD.FTZ R7, R3, 1 ;  /* 0x3f80000003077421 */ /* 0x004fc80000010000 */
[----:B------:R0:W2:Y:S01]  /*1920*/  MUFU.RCP R102, R7 ;  /* 0x0000000700667308 */ /* 0x0000a20000001000 */
[----:B------:R-:W-:Y:S01]  /*1930*/  FADD.FTZ R3, -R87, 1 ;  /* 0x3f80000057037421 */ /* 0x000fe20000010100 */
[----:B------:R-:W-:Y:S01]  /*1940*/  FADD.FTZ R6, -R86, 1 ;  /* 0x3f80000056067421 */ /* 0x000fe20000010100 */
[----:B----4-:R-:W-:Y:S02]  /*1950*/  FMUL.FTZ R61, R62, R79 ;  /* 0x0000004f3e3d7220 */ /* 0x010fe40000410000 */
[----:B------:R-:W-:Y:S01]  /*1960*/  FFMA.FTZ R89, R68, R3, 1 ;  /* 0x3f80000044597423 */ /* 0x000fe20000010003 */
[----:B0-----:R-:W-:Y:S01]  /*1970*/  FMUL.FTZ R7, R60, R77 ;  /* 0x0000004d3c077220 */ /* 0x001fe20000410000 */
[----:B------:R-:W-:Y:S01]  /*1980*/  FMUL.FTZ R61, R92, R61 ;  /* 0x0000003d5c3d7220 */ /* 0x000fe20000410000 */
[----:B---3--:R-:W-:Y:S01]  /*1990*/  FMUL.FTZ R3, R0, R75 ;  /* 0x0000004b00037220 */ /* 0x008fe20000410000 */
[----:B------:R-:W-:Y:S01]  /*19a0*/  FFMA.FTZ R6, R71, R6, 1 ;  /* 0x3f80000047067423 */ /* 0x000fe20000010006 */
[----:B-1----:R-:W-:Y:S01]  /*19b0*/  FMUL.FTZ R96, R63, R82 ;  /* 0x000000523f607220 */ /* 0x002fe20000410000 */
[----:B------:R-:W-:Y:S01]  /*19c0*/  FMUL.FTZ R7, R86, R7 ;  /* 0x0000000756077220 */ /* 0x000fe20000410000 */
[----:B------:R-:W-:Y:S01]  /*19d0*/  FMUL.FTZ R85, R61, R94 ;  /* 0x0000005e3d557220 */ /* 0x000fe20000410000 */
[----:B------:R-:W-:Y:S01]  /*19e0*/  BAR.SYNC.DEFER_BLOCKING 0x0 ;  /* 0x0000000000007b1d */ /* 0x000fe20000010000 */
[----:B------:R-:W-:Y:S01]  /*19f0*/  FMUL.FTZ R3, R84, R3 ;  /* 0x0000000354037220 */ /* 0x000fe20000410000 */
[----:B------:R-:W-:Y:S01]  /*1a00*/  FMUL.FTZ R96, R87, R96 ;  /* 0x0000006057607220 */ /* 0x000fe20000410000 */
[----:B------:R-:W-:Y:S01]  /*1a10*/  FADD.FTZ R61, -R97, 1 ;  /* 0x3f800000613d7421 */ /* 0x000fe20000010100 */
[----:B------:R-:W-:Y:S01]  /*1a20*/  FMUL.FTZ R7, R7, R6 ;  /* 0x0000000607077220 */ /* 0x000fe20000410000 */
[----:B------:R-:W-:Y:S01]  /*1a30*/  FMUL.FTZ R3, R3, R2 ;  /* 0x0000000203037220 */ /* 0x000fe20000410000 */
[----:B------:R-:W-:Y:S01]  /*1a40*/  FMUL.FTZ R89, R96, R89 ;  /* 0x0000005960597220 */ /* 0x000fe20000410000 */
[----:B------:R-:W-:Y:S01]  /*1a50*/  FADD.FTZ R6, -R100, 1 ;  /* 0x3f80000064067421 */ /* 0x000fe20000010100 */
[----:B------:R-:W-:Y:S01]  /*1a60*/  FFMA.FTZ R99, R8, R61, 1 ;  /* 0x3f80000008637423 */ /* 0x000fe2000001003d */
[----:B------:R-:W-:Y:S01]  /*1a70*/  FADD.FTZ R2, -R98, 1 ;  /* 0x3f80000062027421 */ /* 0x000fe20000010100 */
[----:B--2---:R-:W-:Y:S01]  /*1a80*/  FADD.FTZ R94, -R102, 1 ;  /* 0x3f800000665e7421 */ /* 0x004fe20000010100 */
[----:B------:R-:W-:Y:S01]  /*1a90*/  FMUL.FTZ R61, R64, R83 ;  /* 0x00000053403d7220 */ /* 0x000fe20000410000 */
[----:B------:R-:W-:Y:S01]  /*1aa0*/  FMUL.FTZ R91, R65, R90 ;  /* 0x0000005a415b7220 */ /* 0x000fe20000410000 */
[----:B------:R-:W-:Y:S01]  /*1ab0*/  FMUL.FTZ R95, R66, R81 ;  /* 0x00000051425f7220 */ /* 0x000fe20000410000 */
[----:B------:R-:W-:Y:S01]  /*1ac0*/  FMUL.FTZ R96, R67, R88 ;  /* 0x0000005843607220 */ /* 0x000fe20000410000 */
        /* <DEDUP_REMOVED lines=13> */
[----:B------:R-:W-:Y:S04]  /*1ba0*/  STS [R22+0x8], R85 ;  /* 0x0000085516007388 */ /* 0x000fe80000000800 */
[----:B------:R-:W-:Y:S01]  /*1bb0*/  STS [R22+0xc], R89 ;  /* 0x00000c5916007388 */ /* 0x000fe20000000800 */
[----:B------:R-:W-:Y:S01]  /*1bc0*/  MOV R61, UR7 ;  /* 0x00000007003d7c02 */ /* 0x000fe20008000f00 */
[----:B0-----:R-:W1:Y:S02]  /*1bd0*/  LDC.64 R2, c[0x0][0x510] ;  /* 0x00014400ff027b82 */ /* 0x001e640000000a00 */
        /* <DEDUP_REMOVED lines=15> */
[----:B------:R-:W-:-:S05]  /*1cd0*/  UIMAD UR9, UR23, UR11, UR9 ;  /* 0x0000000b170972a4 */ /* 0x000fca000f8e0209 */
[----:B------:R-:W0:Y:S01]  /*1ce0*/  LDS R94, [R61+0x420] ;  /* 0x000420003d5e7984 */ /* 0x000e220000000800 */
        /* <DEDUP_REMOVED lines=48> */
[----:B------:R-:W-:Y:S01]  /*1ff0*/  STS [R22], R73 ;  /* 0x0000004916007388 */ /* 0x000fe20000000800 */
[----:B0-----:R-:W-:-:S03]  /*2000*/  UIMAD.WIDE.U32 UR8, UR23, UR12, UR4 ;  /* 0x0000000c170872a5 */ /* 0x001fc6000f8e0004 */
[----:B------:R-:W-:Y:S01]  /*2010*/  STS [R22+0x4], R71 ;  /* 0x0000044716007388 */ /* 0x000fe20000000800 */
[----:B------:R-:W-:-:S03]  /*2020*/  UIMAD UR7, UR23, UR13, UR9 ;  /* 0x0000000d170772a4 */ /* 0x000fc6000f8e0209 */
[----:B------:R-:W-:Y:S01]  /*2030*/  STS [R22+0x8], R69 ;  /* 0x0000084516007388 */ /* 0x000fe20000000800 */
[----:B------:R-:W-:-:S03]  /*2040*/  MOV R2, UR8 ;  /* 0x0000000800027c02 */ /* 0x000fc60008000f00 */
[----:B------:R0:W-:Y:S04]  /*2050*/  STS [R22+0xc], R3 ;  /* 0x00000c0316007388 */ /* 0x0001e80000000800 */
[----:B------:R-:W-:Y:S04]  /*2060*/  STS [R22+0x10], R13 ;  /* 0x0000100d16007388 */ /* 0x000fe80000000800 */
[----:B------:R-:W-:Y:S01]  /*2070*/  STS [R22+0x14], R11 ;  /* 0x0000140b16007388 */ /* 0x000fe20000000800 */
[----:B0-----:R-:W-:-:S03]  /*2080*/  MOV R3, UR9 ;  /* 0x0000000900037c02 */ /* 0x001fc60008000f00 */
[----:B------:R-:W-:Y:S01]  /*2090*/  STS [R22+0x18], R9 ;  /* 0x0000180916007388 */ /* 0x000fe20000000800 */
[----:B------:R-:W-:-:S03]  /*20a0*/  MOV R3, UR7 ;  /* 0x0000000700037c02 */ /* 0x000fc60008000f00 */
[----:B------:R-:W-:Y:S01]  /*20b0*/  STS [R22+0x1c], R7 ;  /* 0x00001c0716007388 */ /* 0x000fe20000000800 */
[----:B------:R-:W-:-:S03]  /*20c0*/  NOP ;  /* 0x0000000000007918 */ /* 0x000fc60000000000 */
[----:B------:R-:W-:Y:S01]  /*20d0*/  LDS R75, [R30] ;  /* 0x000000001e4b7984 */ /* 0x000fe20000000800 */
[----:B------:R-:W-:-:S03]  /*20e0*/  IMAD.WIDE.U32 R2, R58, UR14, R2 ;  /* 0x0000000e3a027c25 */ /* 0x000fc6000f8e0002 */
[----:B------:R-:W-:Y:S01]  /*20f0*/  LDS R73, [R29+0x80] ;  /* 0x000080001d497984 */ /* 0x000fe20000000800 */
[----:B------:R-:W-:Y:S01]  /*2100*/  IMAD R8, R58, UR15, R3 ;  /* 0x0000000f3a087c24 */ /* 0x000fe2000f8e0203 */
[----:B------:R-:W-:Y:S02]  /*2110*/  IADD3 R3, P0, PT, R47, R2, RZ ;  /* 0x000000022f037210 */ /* 0x000fe40007f1e0ff */
[----:B------:R-:W-:Y:S02]  /*2120*/  LDS R71, [R28+0x100] ;  /* 0x000100001c477984 */ /* 0x000fe40000000800 */
[----:B------:R-:W-:Y:S02]  /*2130*/  IADD3.X R8, PT, PT, RZ, R8, RZ, P0, !PT ;  /* 0x00000008ff087210 */ /* 0x000fe400007fe4ff */
[----:B------:R-:W-:Y:S01]  /*2140*/  LDS R69, [R27+0x180] ;  /* 0x000180001b457984 */ /* 0x000fe20000000800 */
[----:B------:R-:W-:-:S03]  /*2150*/  LEA R2, P0, R3, UR16, 0x2 ;  /* 0x0000001003027c11 */ /* 0x000fc6000f8010ff */
[----:B------:R-:W-:Y:S01]  /*2160*/  LDS R77, [R26+0x200] ;  /* 0x000200001a4d7984 */ /* 0x000fe20000000800 */
[----:B------:R-:W-:-:S03]  /*2170*/  LEA.HI.X R3, R3, UR17, R8, 0x2, P0 ;  /* 0x0000001103037c11 */ /* 0x000fc600080f1408 */
[----:B------:R-:W-:Y:S04]  /*2180*/  LDS R13, [R25+0x280] ;  /* 0x00028000190d7984 */ /* 0x000fe80000000800 */
[----:B------:R-:W-:Y:S04]  /*2190*/  LDS R11, [R24+0x300] ;  /* 0x00030000180b7984 */ /* 0x000fe80000000800 */
[----:B------:R-:W-:Y:S04]  /*21a0*/  LDS R9, [R23+0x380] ;  /* 0x0003800017097984 */ /* 0x000fe80000000800 */
[----:B------:R-:W-:Y:S01]  /*21b0*/  @!P1 STS [R61+0x420], R32 ;  /* 0x000420203d009388 */ /* 0x000fe20000000800 */
[----:B------:R-:W-:Y:S06]  /*21c0*/  BAR.SYNC.DEFER_BLOCKING 0x0 ;  /* 0x0000000000007b1d */ /* 0x000fec0000010000 */
[----:B------:R-:W0:Y:S02]  /*21d0*/  LDS R6, [R61+0x420] ;  /* 0x000420003d067984 */ /* 0x000e240000000800 */
        /* <DEDUP_REMOVED lines=16> */
.L_x_8426:
[----:B0-----:R-:W-:Y:S01]  /*22e0*/  FFMA.FTZ R3, R21, R0, R52 ;  /* 0x0000000015037223 */ /* 0x001fe20000010034 */
[----:B------:R-:W-:Y:S01]  /*22f0*/  BAR.SYNC.DEFER_BLOCKING 0x0 ;  /* 0x0000000000007b1d */ /* 0x000fe20000010000 */
[----:B------:R-:W-:Y:S01]  /*2300*/  UISETP.GE.AND UP0, UPT, UR10, 0x1, UPT ;  /* 0x000000010a00788c */ /* 0x000fe2000bf06270 */
[----:B------:R-:W-:Y:S01]  /*2310*/  MOV R77, RZ ;  /* 0x000000ff004d7202 */ /* 0x000fe20000000f00 */
[----:B------:R-:W-:Y:S01]  /*2320*/  FFMA.FTZ R2, R20, R60, R3 ;  /* 0x0000003c14027223 */ /* 0x000fe20000010003 */
[----:B------:R-:W-:Y:S02]  /*2330*/  MOV R75, RZ ;  /* 0x000000ff004b7202 */ /* 0x000fe40000000f00 */
[----:B------:R-:W-:Y:S02]  /*2340*/  CS2R R68, SRZ ;  /* 0x0000000000447805 */ /* 0x000fe4000001ff00 */
[----:B------:R-:W-:Y:S01]  /*2350*/  MOV R81, RZ ;  /* 0x000000ff00517202 */ /* 0x000fe20000000f00 */
[----:B------:R-:W-:Y:S01]  /*2360*/  FFMA.FTZ R3, R19, R62, R2 ;  /* 0x0000003e13037223 */ /* 0x000fe20000010002 */
[----:B------:R-:W-:Y:S01]  /*2370*/  MOV R71, RZ ;  /* 0x000000ff00477202 */ /* 0x000fe20000000f00 */
[----:B-----5:R-:W-:Y:S01]  /*2380*/  FADD.FTZ R70, R70, R57 ;  /* 0x0000003946467221 */ /* 0x020fe20000010000 */
[----:B------:R-:W-:Y:S01]  /*2390*/  MOV R73, RZ ;  /* 0x000000ff00497202 */ /* 0x000fe20000000f00 */
[----:B------:R-:W-:Y:S01]  /*23a0*/  FFMA.FTZ R2, R18, R63, R3 ;  /* 0x0000003f12027223 */ /* 0x000fe20000010003 */
[----:B------:R-:W-:Y:S01]  /*23b0*/  MOV R79, RZ ;  /* 0x000000ff004f7202 */ /* 0x000fe20000000f00 */
        /* <DEDUP_REMOVED lines=8> */
[----:B------:R-:W-:Y:S01]  /*2440*/  FADD.FTZ R103, R10, R57 ;  /* 0x000000390a677221 */ /* 0x000fe20000010000 */
        /* <DEDUP_REMOVED lines=10> */
[----:B------:R-:W-:Y:S06]  /*24f0*/  BRA.U !UP0, `(.L_x_8427) ;  /* 0x00000015085c7547 */ /* 0x000fec000b800000 */
[----:B------:R-:W0:Y:S01]  /*2500*/  LDC R2, c[0x0][0x394] ;  /* 0x0000e500ff027b82 */ /* 0x000e220000000800 */
[----:B------:R-:W-:Y:S01]  /*2510*/  UIADD3 UR7, UPT, UPT, UR6, -0x2, URZ ;  /* 0xfffffffe06077890 */ /* 0x000fe2000fffe0ff */
[----:B------:R-:W-:Y:S01]  /*2520*/  HFMA2 R77, -RZ, RZ, 0, 0 ;  /* 0x00000000ff4d7431 */ /* 0x000fe200000001ff */
[----:B------:R-:W-:Y:S01]  /*2530*/  ULOP3.LUT UR9, UR4, 0x100, URZ, 0xc0, !UPT ;  /* 0x0000010004097892 */ /* 0x000fe2000f8ec0ff */
[----:B------:R-:W-:Y:S01]  /*2540*/  FMUL.FTZ R78, R21, R70 ;  /* 0x00000046154e7220 */ /* 0x000fe20000410000 */
[----:B------:R-:W-:Y:S01]  /*2550*/  UIMAD UR7, UR7, UR10, URZ ;  /* 0x0000000a070772a4 */ /* 0x000fe2000f8e02ff */
[----:B------:R-:W-:Y:S01]  /*2560*/  FMUL.FTZ R107, R20, R83 ;  /* 0x00000053146b7220 */ /* 0x000fe20000410000 */
[----:B------:R-:W-:Y:S01]  /*2570*/  USHF.L.U32 UR8, UR6, 0xa, URZ ;  /* 0x0000000a06087899 */ /* 0x000fe200080006ff */
[----:B------:R-:W1:Y:S01]  /*2580*/  LDC.64 R6, c[0x0][0x3e0] ;  /* 0x0000f800ff067b82 */ /* 0x000e620000000a00 */
[----:B------:R-:W-:Y:S01]  /*2590*/  FMUL.FTZ R80, R19, R72 ;  /* 0x0000004813507220 */ /* 0x000fe20000410000 */
[----:B------:R-:W-:Y:S01]  /*25a0*/  FMUL.FTZ R82, R18, R85 ;  /* 0x0000005512527220 */ /* 0x000fe20000410000 */
[----:B------:R-:W-:Y:S01]  /*25b0*/  FMUL.FTZ R84, R17, R74 ;  /* 0x0000004a11547220 */ /* 0x000fe20000410000 */
[----:B------:R-:W-:Y:S01]  /*25c0*/  FMUL.FTZ R86, R16, R87 ;  /* 0x0000005710567220 */ /* 0x000fe20000410000 */
[----:B------:R-:W-:Y:S01]  /*25d0*/  FMUL.FTZ R88, R15, R76 ;  /* 0x0000004c0f587220 */ /* 0x000fe20000410000 */
[----:B------:R-:W-:Y:S01]  /*25e0*/  FMUL.FTZ R90, R14, R103 ;  /* 0x000000670e5a7220 */ /* 0x000fe20000410000 */
[----:B------:R-:W-:Y:S01]  /*25f0*/  IADD3 R92, PT, PT, R61, 0xee8, RZ ;  /* 0x00000ee83d5c7810 */ /* 0x000fe20007ffe0ff */
[----:B------:R-:W2:Y:S01]  /*2600*/  LDC.64 R8, c[0x0][0x3c0] ;  /* 0x0000f000ff087b82 */ /* 0x000ea20000000a00 */
[----:B------:R-:W-:Y:S01]  /*2610*/  MOV R109, R49 ;  /* 0x00000031006d7202 */ /* 0x000fe20000000f00 */
[----:B------:R-:W-:Y:S01]  /*2620*/  UIADD3 UR11, UPT, UPT, -UR10, URZ, URZ ;  /* 0x000000ff0a0b7290 */ /* 0x000fe2000fffe1ff */
[----:B------:R-:W-:Y:S01]  /*2630*/  MOV R94, R48 ;  /* 0x00000030005e7202 */ /* 0x000fe20000000f00 */
[----:B------:R-:W3:Y:S01]  /*2640*/  LDCU UR12, c[0x0][0x394] ;  /* 0x00007280ff0c77ac */ /* 0x000ee20008000800 */
[----:B------:R-:W-:-:S02]  /*2650*/  MOV R111, R56 ;  /* 0x00000038006f7202 */ /* 0x000fc40000000f00 */
[----:B------:R-:W-:Y:S01]  /*2660*/  MOV R96, R55 ;  /* 0x0000003700607202 */ /* 0x000fe20000000f00 */
[----:B------:R-:W4:Y:S01]  /*2670*/  LDC.64 R10, c[0x0][0x3a8] ;  /* 0x0000ea00ff0a7b82 */ /* 0x000f220000000a00 */
[----:B0-----:R-:W-:Y:S01]  /*2680*/  ISETP.LE.AND P0, PT, R2, UR6, PT ;  /* 0x0000000602007c0c */ /* 0x001fe2000bf03270 */
[----:B------:R-:W-:Y:S01]  /*2690*/  ULOP3.LUT UR8, UR8, 0x400, URZ, 0xc0, !UPT ;  /* 0x0000040008087892 */ /* 0x000fe2000f8ec0ff */
[----:B------:R-:W-:Y:S02]  /*26a0*/  MOV R113, R54 ;  /* 0x0000003600717202 */ /* 0x000fe40000000f00 */
[----:B------:R-:W-:Y:S02]  /*26b0*/  MOV R98, R53 ;  /* 0x0000003500627202 */ /* 0x000fe40000000f00 */
[----:B------:R-:W-:Y:S01]  /*26c0*/  MOV R100, R61 ;  /* 0x0000003d00647202 */ /* 0x000fe20000000f00 */
[----:B------:R-:W0:Y:S01]  /*26d0*/  LDC R128, c[0x0][0x394] ;  /* 0x0000e500ff807b82 */ /* 0x000e220000000800 */
[----:B------:R-:W-:-:S02]  /*26e0*/  ISETP.EQ.AND P0, PT, R50, RZ, !P0 ;  /* 0x000000ff3200720c */ /* 0x000fc40004702270 */
[----:B------:R-:W-:Y:S02]  /*26f0*/  MOV R115, UR9 ;  /* 0x0000000900737c02 */ /* 0x000fe40008000f00 */
[----:B-1----:R-:W-:Y:S02]  /*2700*/  SHF.L.U64.HI R7, R6, 0x2, R7 ;  /* 0x0000000206077819 */ /* 0x002fe40000010207 */
[----:B------:R-:W-:Y:S02]  /*2710*/  MOV R117, UR7 ;  /* 0x0000000700757c02 */ /* 0x000fe40008000f00 */
[----:B--2---:R-:W-:Y:S02]  /*2720*/  SHF.L.U64.HI R9, R8, 0x2, R9 ;  /* 0x0000000208097819 */ /* 0x004fe40000010209 */
[----:B---34-:R-:W-:-:S07]  /*2730*/  SHF.L.U64.HI R11, R10, 0x2, R11 ;  /* 0x000000020a0b7819 */ /* 0x018fce000001020b */
.L_x_8433:
[----:B------:R-:W-:Y:S02]  /*2740*/  MOV R2, R109 ;  /* 0x0000006d00027202 */ /* 0x000fe40000000f00 */
[----:B------:R-:W-:-:S05]  /*2750*/  MOV R3, R94 ;  /* 0x0000005e00037202 */ /* 0x000fca0000000f00 */
[----:B------:R1:W2:Y:S01]  /*2760*/  LDG.E R102, desc[UR20][R2.64] ;  /* 0x0000001402667981 */ /* 0x0002a2000c1e1900 */
[----:B------:R-:W-:Y:S02]  /*2770*/  MOV R13, R98 ;  /* 0x00000062000d7202 */ /* 0x000fe40000000f00 */
[----:B------:R-:W-:-:S05]  /*2780*/  MOV R12, R113 ;  /* 0x00000071000c7202 */ /* 0x000fca0000000f00 */
[----:B------:R-:W3:Y:S01]  /*2790*/  LDG.E R13, desc[UR20][R12.64] ;  /* 0x000000140c0d7981 */ /* 0x000ee2000c1e1900 */
[----:B-1----:R-:W-:Y:S02]  /*27a0*/  MOV R2, R111 ;  /* 0x0000006f00027202 */ /* 0x002fe40000000f00 */
[----:B------:R-:W-:-:S05]  /*27b0*/  MOV R3, R96 ;  /* 0x0000006000037202 */ /* 0x000fca0000000f00 */
[----:B------:R-:W3:Y:S01]  /*27c0*/  LDG.E R112, desc[UR20][R2.64] ;  /* 0x0000001402707981 */ /* 0x000ee2000c1e1900 */
[C---:B------:R-:W-:Y:S02]  /*27d0*/  ISETP.NE.AND P2, PT, R50.reuse, RZ, PT ;  /* 0x000000ff3200720c */ /* 0x040fe40003f45270 */
[----:B------:R-:W-:Y:S02]  /*27e0*/  ISETP.NE.AND P1, PT, R50, 0x1f, PT ;  /* 0x0000001f3200780c */ /* 0x000fe40003f25270 */
[----:B------:R-:W-:-:S04]  /*27f0*/  SEL R114, R115, R34, !P2 ;  /* 0x0000002273727207 */ /* 0x000fc80005000000 */
        /* <DEDUP_REMOVED lines=11> */
[----:B------:R-:W-:Y:S02]  /*28b0*/  FMUL.FTZ R123, R103, R110 ;  /* 0x0000006e677b7220 */ /* 0x000fe40000410000 */
[----:B------:R-:W2:Y:S04]  /*28c0*/  MUFU.EX2 R108, R108 ;  /* 0x0000006c006c7308 */ /* 0x000ea80000000800 */
[----:B------:R-:W4:Y:S04]  /*28d0*/  MUFU.EX2 R131, R131 ;  /* 0x0000008300837308 */ /* 0x000f280000000800 */
[----:B0-----:R-:W0:Y:S04]  /*28e0*/  MUFU.EX2 R127, R127 ;  /* 0x0000007f007f7308 */ /* 0x001e280000000800 */
[----:B------:R-:W0:Y:S04]  /*28f0*/  MUFU.EX2 R125, R125 ;  /* 0x0000007d007d7308 */ /* 0x000e280000000800 */
[----:B------:R-:W0:Y:S04]  /*2900*/  MUFU.EX2 R119, R119 ;  /* 0x0000007700777308 */ /* 0x000e280000000800 */
[----:B------:R-:W0:Y:S04]  /*2910*/  MUFU.EX2 R121, R121 ;  /* 0x0000007900797308 */ /* 0x000e280000000800 */
[----:B------:R-:W0:Y:S01]  /*2920*/  MUFU.EX2 R123, R123 ;  /* 0x0000007b007b7308 */ /* 0x000e220000000800 */
[----:B-1----:R1:W-:Y:S01]  /*2930*/  STS [R114+0x668], R129 ;  /* 0x0006688172007388 */ /* 0x0023e20000000800 */
[----:B---3--:R-:W-:-:S04]  /*2940*/  FMUL.FTZ R13, R112, R13 ;  /* 0x0000000d700d7220 */ /* 0x008fc80000410000 */
        /* <DEDUP_REMOVED lines=8> */
[----:B------:R-:W-:Y:S06]  /*29d0*/  BAR.SYNC.DEFER_BLOCKING 0x0 ;  /* 0x0000000000007b1d */ /* 0x000fec0000010000 */
[----:B0-2-4-:R-:W-:Y:S05]  /*29e0*/  @P1 BRA `(.L_x_8429) ;  /* 0x0000000000141947 */ /* 0x015fea0003800000 */
[----:B------:R-:W-:Y:S01]  /*29f0*/  UISETP.NE.AND UP0, UPT, UR6, UR12, UPT ;  /* 0x0000000c0600728c */ /* 0x000fe2000bf05270 */
[----:B------:R-:W-:-:S08]  /*2a00*/  HFMA2 R126, -RZ, RZ, 1.875, 0 ;  /* 0x3f800000ff7e7431 */ /* 0x000fd000000001ff */
[----:B------:R-:W-:Y:S05]  /*2a10*/  BRA.U !UP0, `(.L_x_8430) ;  /* 0x00000001080c7547 */ /* 0x000fea000b800000 */
[----:B------:R2:W3:Y:S01]  /*2a20*/  LDS R126, [R100+UR8+0x668] ;  /* 0x00066808647e7984 */ /* 0x0004e20008000800 */
[----:B------:R-:W-:Y:S05]  /*2a30*/  BRA `(.L_x_8430) ;  /* 0x0000000000047947 */ /* 0x000fea0003800000 */
.L_x_8429:
[----:B------:R0:W1:Y:S02]  /*2a40*/  LDS R126, [R104+0xe6c] ;  /* 0x000e6c00687e7984 */ /* 0x0000640000000800 */
.L_x_8430:
[----:B------:R-:W-:Y:S05]  /*2a50*/  BSYNC.RECONVERGENT B0 ;  /* 0x0000000000007941 */ /* 0x000fea0003800200 */
.L_x_8428:
[----:B------:R-:W-:Y:S01]  /*2a60*/  UISETP.NE.AND UP0, UPT, UR6, 0x1, UPT ;  /* 0x000000010600788c */ /* 0x000fe2000bf05270 */
[----:B------:R-:W-:-:S05]  /*2a70*/  MOV R124, RZ ;  /* 0x000000ff007c7202 */ /* 0x000fca0000000f00 */
        /* <DEDUP_REMOVED lines=13> */
[----:B----4-:R-:W-:-:S02]  /*2b50*/  FMUL.FTZ R2, R129, R108 ;  /* 0x0000006c81027220 */ /* 0x010fc40000410000 */
        /* <DEDUP_REMOVED lines=18> */
[----:B------:R-:W3:Y:S01]  /*2c80*/  SHFL.DOWN PT, R132, R110, 0x1, 0x1f ;  /* 0x08201f006e847f89 */ /* 0x000ee200000e0000 */
[----:B------:R-:W-:Y:S01]  /*2c90*/  FFMA.FTZ R12, R119, R12, R86 ;  /* 0x0000000c770c7223 */ /* 0x000fe20000010056 */
[----:B------:R-:W-:-:S03]  /*2ca0*/  FMUL.FTZ R2, R123, R2 ;  /* 0x000000027b027220 */ /* 0x000fc60000410000 */
[----:B------:R-:W-:Y:S02]  /*2cb0*/  FFMA.FTZ R12, R121, R12, R88 ;  /* 0x0000000c790c7223 */ /* 0x000fe40000010058 */
[----:B------:R-:W-:Y:S02]  /*2cc0*/  SHFL.UP PT, R137, R2, 0x1, RZ ;  /* 0x0420000002897989 */ /* 0x000fe400000e00ff */
[----:B------:R-:W-:-:S05]  /*2cd0*/  FFMA.FTZ R13, R123, R12, R90 ;  /* 0x0000000c7b0d7223 */ /* 0x000fca000001005a */
[----:B------:R-:W4:Y:S01]  /*2ce0*/  SHFL.UP PT, R12, R13, 0x1, RZ ;  /* 0x042000000d0c7989 */ /* 0x000f2200000e00ff */
[----:B-1----:R-:W-:Y:S01]  /*2cf0*/  @P1 FMUL.FTZ R130, R130, R3 ;  /* 0x0000000382821220 */ /* 0x002fe20000410000 */
[----:B---3--:R-:W-:-:S04]  /*2d00*/  @P1 FFMA.FTZ R110, R3, R132, R110 ;  /* 0x00000084036e1223 */ /* 0x008fc8000001006e */
[----:B------:R-:W-:Y:S02]  /*2d10*/  @P1 MOV R3, R130 ;  /* 0x0000008200031202 */ /* 0x000fe40000000f00 */
[----:B------:R-:W-:Y:S01]  /*2d20*/  ISETP.GE.AND P1, PT, R31, 0x1, PT ;  /* 0x000000011f00780c */ /* 0x000fe20003f26270 */
[----:B------:R-:W1:Y:S04]  /*2d30*/  SHFL.DOWN PT, R132, R110, 0x2, 0x1f ;  /* 0x08401f006e847f89 */ /* 0x000e6800000e0000 */
[----:B------:R-:W3:Y:S01]  /*2d40*/  SHFL.DOWN PT, R130, R3, 0x2, 0x1f ;  /* 0x08401f0003827f89 */ /* 0x000ee200000e0000 */
[----:B----4-:R-:W-:-:S07]  /*2d50*/  FFMA.FTZ R12, R2, R12, R13 ;  /* 0x0000000c020c7223 */ /* 0x010fce000001000d */
[----:B------:R-:W-:Y:S01]  /*2d60*/  @P1 FMUL.FTZ R2, R2, R137 ;  /* 0x0000008902021220 */ /* 0x000fe20000410000 */
[----:B------:R-:W-:-:S04]  /*2d70*/  FSEL R13, R13, R12, !P1 ;  /* 0x0000000c0d0d7208 */ /* 0x000fc80004800000 */
[----:B------:R-:W-:Y:S01]  /*2d80*/  SHFL.UP PT, R137, R2, 0x2, RZ ;  /* 0x0440000002897989 */ /* 0x000fe200000e00ff */
[----:B------:R-:W-:-:S03]  /*2d90*/  ISETP.GE.AND P1, PT, R31, 0x2, PT ;  /* 0x000000021f00780c */ /* 0x000fc60003f26270 */
[----:B------:R-:W4:Y:S01]  /*2da0*/  SHFL.UP PT, R12, R13, 0x2, RZ ;  /* 0x044000000d0c7989 */ /* 0x000f2200000e00ff */
[C---:B-1----:R-:W-:Y:S01]  /*2db0*/  @!P3 FFMA.FTZ R110, R3.reuse, R132, R110 ;  /* 0x00000084036eb223 */ /* 0x042fe2000001006e */
[----:B---3--:R-:W-:-:S04]  /*2dc0*/  @!P3 FMUL.FTZ R130, R3, R130 ;  /* 0x000000820382b220 */ /* 0x008fc80000410000 */
[----:B------:R-:W1:Y:S01]  /*2dd0*/  SHFL.DOWN PT, R132, R110, 0x4, 0x1f ;  /* 0x08801f006e847f89 */ /* 0x000e6200000e0000 */
[----:B------:R-:W-:Y:S02]  /*2de0*/  @!P3 MOV R3, R130 ;  /* 0x000000820003b202 */ /* 0x000fe40000000f00 */
[----:B------:R-:W-:-:S03]  /*2df0*/  ISETP.GT.U32.AND P3, PT, R106, 0x1b, PT ;  /* 0x0000001b6a00780c */ /* 0x000fc60003f64070 */
[----:B------:R-:W3:Y:S01]  /*2e00*/  SHFL.DOWN PT, R130, R3, 0x4, 0x1f ;  /* 0x08801f0003827f89 */ /* 0x000ee200000e0000 */
[C---:B----4-:R-:W-:Y:S01]  /*2e10*/  FFMA.FTZ R12, R2.reuse, R12, R13 ;  /* 0x0000000c020c7223 */ /* 0x050fe2000001000d */
[----:B------:R-:W-:-:S04]  /*2e20*/  @P1 FMUL.FTZ R2, R2, R137 ;  /* 0x0000008902021220 */ /* 0x000fc80000410000 */
[----:B------:R-:W-:Y:S01]  /*2e30*/  FSEL R13, R13, R12, !P1 ;  /* 0x0000000c0d0d7208 */ /* 0x000fe20004800000 */
[----:B------:R-:W-:Y:S01]  /*2e40*/  SHFL.UP PT, R137, R2, 0x4, RZ ;  /* 0x0480000002897989 */ /* 0x000fe200000e00ff */
[----:B------:R-:W-:Y:S02]  /*2e50*/  ISETP.GE.AND P1, PT, R31, 0x4, PT ;  /* 0x000000041f00780c */ /* 0x000fe40003f26270 */
[C---:B-1----:R-:W-:Y:S01]  /*2e60*/  @!P3 FFMA.FTZ R110, R3.reuse, R132, R110 ;  /* 0x00000084036eb223 */ /* 0x042fe2000001006e */
[----:B------:R-:W1:Y:S04]  /*2e70*/  SHFL.UP PT, R12, R13, 0x4, RZ ;  /* 0x048000000d0c7989 */ /* 0x000e6800000e00ff */
[----:B------:R-:W4:Y:S01]  /*2e80*/  SHFL.DOWN PT, R134, R110, 0x8, 0x1f ;  /* 0x09001f006e867f89 */ /* 0x000f2200000e0000 */
[----:B---3--:R-:W-:-:S05]  /*2e90*/  @!P3 FMUL.FTZ R130, R3, R130 ;  /* 0x000000820382b220 */ /* 0x008fca0000410000 */
[----:B------:R-:W-:Y:S02]  /*2ea0*/  @!P3 MOV R3, R130 ;  /* 0x000000820003b202 */ /* 0x000fe40000000f00 */
[----:B------:R-:W-:-:S03]  /*2eb0*/  ISETP.GT.U32.AND P3, PT, R106, 0x17, PT ;  /* 0x000000176a00780c */ /* 0x000fc60003f64070 */
[----:B------:R-:W3:Y:S01]  /*2ec0*/  SHFL.DOWN PT, R132, R3, 0x8, 0x1f ;  /* 0x09001f0003847f89 */ /* 0x000ee200000e0000 */
[C---:B-1----:R-:W-:Y:S01]  /*2ed0*/  FFMA.FTZ R12, R2.reuse, R12, R13 ;  /* 0x0000000c020c7223 */ /* 0x042fe2000001000d */
[----:B------:R-:W-:-:S08]  /*2ee0*/  @P1 FMUL.FTZ R2, R2, R137 ;  /* 0x0000008902021220 */ /* 0x000fd00000410000 */
[----:B----4-:R-:W-:Y:S01]  /*2ef0*/  @!P3 FFMA.FTZ R110, R3, R134, R110 ;  /* 0x00000086036eb223 */ /* 0x010fe2000001006e */
[----:B------:R-:W-:Y:S01]  /*2f00*/  FSEL R139, R13, R12, !P1 ;  /* 0x0000000c0d8b7208 */ /* 0x000fe20004800000 */
[----:B------:R-:W-:Y:S01]  /*2f10*/  HFMA2 R12, -RZ, RZ, 1.875, 0 ;  /* 0x3f800000ff0c7431 */ /* 0x000fe200000001ff */
[----:B------:R-:W-:Y:S01]  /*2f20*/  MOV R13, RZ ;  /* 0x000000ff000d7202 */ /* 0x000fe20000000f00 */
[----:B------:R-:W-:Y:S01]  /*2f30*/  SHFL.UP PT, R137, R2, 0x8, RZ ;  /* 0x0500000002897989 */ /* 0x000fe200000e00ff */
[----:B------:R-:W-:-:S03]  /*2f40*/  ISETP.GE.AND P1, PT, R31, 0x8, PT ;  /* 0x000000081f00780c */ /* 0x000fc60003f26270 */
[----:B------:R-:W1:Y:S04]  /*2f50*/  SHFL.UP PT, R130, R139, 0x8, RZ ;  /* 0x050000008b827989 */ /* 0x000e6800000e00ff */
[----:B------:R-:W-:Y:S01]  /*2f60*/  @P0 LDS.64 R12, [R92] ;  /* 0x000000005c0c0984 */ /* 0x000fe20000000a00 */
[----:B---3--:R-:W-:-:S03]  /*2f70*/  @!P3 FMUL.FTZ R132, R3, R132 ;  /* 0x000000840384b220 */ /* 0x008fc60000410000 */
[----:B------:R-:W3:Y:S02]  /*2f80*/  SHFL.DOWN PT, R134, R110, 0x10, 0x1f ;  /* 0x0a001f006e867f89 */ /* 0x000ee400000e0000 */
[----:B------:R-:W-:Y:S02]  /*2f90*/  @!P3 MOV R3, R132 ;  /* 0x000000840003b202 */ /* 0x000fe40000000f00 */
[----:B------:R-:W-:-:S03]  /*2fa0*/  ISETP.GT.U32.AND P3, PT, R106, 0xf, PT ;  /* 0x0000000f6a00780c */ /* 0x000fc60003f64070 */
[----:B------:R-:W4:Y:S01]  /*2fb0*/  SHFL.DOWN PT, R132, R3, 0x10, 0x1f ;  /* 0x0a001f0003847f89 */ /* 0x000f2200000e0000 */
[C---:B-1----:R-:W-:Y:S01]  /*2fc0*/  FFMA.FTZ R130, R2.reuse, R130, R139 ;  /* 0x0000008202827223 */ /* 0x042fe2000001008b */
[----:B------:R-:W-:-:S04]  /*2fd0*/  @P1 FMUL.FTZ R2, R2, R137 ;  /* 0x0000008902021220 */ /* 0x000fc80000410000 */
[----:B------:R-:W-:Y:S01]  /*2fe0*/  FSEL R139, R139, R130, !P1 ;  /* 0x000000828b8b7208 */ /* 0x000fe20004800000 */
[----:B------:R-:W-:Y:S01]  /*2ff0*/  SHFL.UP PT, R137, R2, 0x10, RZ ;  /* 0x0600000002897989 */ /* 0x000fe200000e00ff */
[----:B------:R-:W-:Y:S02]  /*3000*/  ISETP.GE.AND P1, PT, R31, 0x10, PT ;  /* 0x000000101f00780c */ /* 0x000fe40003f26270 */
[C---:B---3--:R-:W-:Y:S01]  /*3010*/  @!P3 FFMA.FTZ R110, R3.reuse, R134, R110 ;  /* 0x00000086036eb223 */ /* 0x048fe2000001006e */
[----:B------:R-:W1:Y:S04]  /*3020*/  SHFL.UP PT, R130, R139, 0x10, RZ ;  /* 0x060000008b827989 */ /* 0x000e6800000e00ff */
[----:B------:R-:W-:Y:S01]  /*3030*/  SHFL.DOWN PT, R141, R110, 0x1, 0x1f ;  /* 0x08201f006e8d7f89 */ /* 0x000fe200000e0000 */
[----:B----4-:R-:W-:-:S03]  /*3040*/  @!P3 FMUL.FTZ R132, R3, R132 ;  /* 0x000000840384b220 */ /* 0x010fc60000410000 */
[----:B------:R-:W-:Y:S02]  /*3050*/  SHFL.IDX PT, R110, R110, RZ, 0x1f ;  /* 0x00001fff6e6e7589 */ /* 0x000fe400000e0000 */
[----:B------:R-:W-:Y:S02]  /*3060*/  @!P3 MOV R3, R132 ;  /* 0x000000840003b202 */ /* 0x000fe40000000f00 */
[----:B------:R-:W-:Y:S01]  /*3070*/  SHFL.IDX PT, R136, R13, RZ, 0x1f ;  /* 0x00001fff0d887589 */ /* 0x000fe200000e0000 */
[----:B------:R-:W-:-:S03]  /*3080*/  ISETP.NE.AND P3, PT, R50, 0x1f, PT ;  /* 0x0000001f3200780c */ /* 0x000fc60003f65270 */
[----:B------:R-:W3:Y:S04]  /*3090*/  SHFL.DOWN PT, R134, R3, 0x1, 0x1f ;  /* 0x08201f0003867f89 */ /* 0x000ee800000e0000 */
[----:B------:R-:W4:Y:S01]  /*30a0*/  SHFL.IDX PT, R3, R3, RZ, 0x1f ;  /* 0x00001fff03037589 */ /* 0x000f2200000e0000 */
[C---:B-1----:R-:W-:Y:S01]  /*30b0*/  FFMA.FTZ R130, R2.reuse, R130, R139 ;  /* 0x0000008202827223 */ /* 0x042fe2000001008b */
[----:B------:R-:W-:-:S04]  /*30c0*/  @P1 FMUL.FTZ R2, R2, R137 ;  /* 0x0000008902021220 */ /* 0x000fc80000410000 */
[----:B------:R-:W-:Y:S02]  /*30d0*/  FSEL R130, R139, R130, !P1 ;  /* 0x000000828b827208 */ /* 0x000fe40004800000 */
[----:B------:R-:W-:Y:S01]  /*30e0*/  SHFL.UP PT, R2, R2, 0x1, RZ ;  /* 0x0420000002027989 */ /* 0x000fe200000e00ff */
[----:B------:R-:W-:-:S03]  /*30f0*/  ISETP.GT.AND P1, PT, R31, 0x1e, PT ;  /* 0x0000001e1f00780c */ /* 0x000fc60003f24270 */
[----:B------:R1:W-:Y:S01]  /*3100*/  SHFL.UP PT, R143, R130, 0x1, RZ ;  /* 0x04200000828f7989 */ /* 0x0003e200000e00ff */
[----:B---3--:R-:W-:Y:S01]  /*3110*/  @P3 FFMA.FTZ R136, R134, R136, R141 ;  /* 0x0000008886883223 */ /* 0x008fe2000001008d */
[----:B------:R-:W-:-:S03]  /*3120*/  ISETP.NE.AND P3, PT, R31, RZ, PT ;  /* 0x000000ff1f00720c */ /* 0x000fc60003f65270 */
[----:B------:R-:W-:Y:S01]  /*3130*/  FFMA.FTZ R135, R136, R126, R135 ;  /* 0x0000007e88877223 */ /* 0x000fe20000010087 */
[C---:B----4-:R-:W-:Y:S01]  /*3140*/  FFMA.FTZ R13, R3.reuse, R13, R110 ;  /* 0x0000000d030d7223 */ /* 0x050fe2000001006e */
[----:B------:R-:W-:Y:S02]  /*3150*/  FMUL.FTZ R12, R3, R12 ;  /* 0x0000000c030c7220 */ /* 0x000fe40000410000 */
[-C--:B------:R-:W-:Y:S01]  /*3160*/  FFMA.FTZ R137, R123, R135.reuse, R122 ;  /* 0x000000877b897223 */ /* 0x080fe2000001007a */
[----:B------:R-:W-:-:S03]  /*3170*/  FMUL.FTZ R134, R103, R135 ;  /* 0x0000008767867220 */ /* 0x000fc60000410000 */
[----:B------:R-:W-:Y:S01]  /*3180*/  FFMA.FTZ R139, R121, R137, R120 ;  /* 0x00000089798b7223 */ /* 0x000fe20000010078 */
[----:B------:R-:W-:Y:S01]  /*3190*/  FADD.FTZ R97, R134, R97 ;  /* 0x0000006186617221 */ /* 0x000fe20000010000 */
[----:B------:R-:W-:Y:S02]  /*31a0*/  @!P3 MOV R138, 0x400 ;  /* 0x00000400008ab802 */ /* 0x000fe40000000f00 */
[-C--:B------:R-:W-:Y:S01]  /*31b0*/  FFMA.FTZ R141, R119, R139.reuse, R118 ;  /* 0x0000008b778d7223 */ /* 0x080fe20000010076 */
[----:B------:R-:W-:-:S03]  /*31c0*/  FMUL.FTZ R126, R87, R139 ;  /* 0x0000008b577e7220 */ /* 0x000fc60000410000 */
[-C--:B-1----:R-:W-:Y:S01]  /*31d0*/  FMUL.FTZ R130, R74, R141.reuse ;  /* 0x0000008d4a827220 */ /* 0x082fe20000410000 */
[-C--:B------:R-:W-:Y:S01]  /*31e0*/  FMUL.FTZ R110, R102, R141.reuse ;  /* 0x0000008d666e7220 */ /* 0x080fe20000410000 */
[----:B------:R-:W-:Y:S02]  /*31f0*/  FADD.FTZ R93, R126, R93 ;  /* 0x0000005d7e5d7221 */ /* 0x000fe40000010000 */
[----:B------:R-:W-:Y:S01]  /*3200*/  FADD.FTZ R91, R130, R91 ;  /* 0x0000005b825b7221 */ /* 0x000fe20000010000 */
[----:B-----5:R-:W1:Y:S02]  /*3210*/  SHFL.IDX PT, R132, R124, RZ, 0x1f ;  /* 0x00001fff7c847589 */ /* 0x020e6400000e0000 */
[----:B-1----:R-:W-:Y:S01]  /*3220*/  @P2 FFMA.FTZ R132, R2, R132, R143 ;  /* 0x0000008402842223 */ /* 0x002fe2000001008f */
[----:B------:R-:W-:Y:S01]  /*3230*/  FFMA.FTZ R143, R125, R141, R116 ;  /* 0x0000008d7d8f7223 */ /* 0x000fe20000010074 */
[----:B------:R-:W-:Y:S02]  /*3240*/  ISETP.GT.AND P2, PT, R31, 0x17, PT ;  /* 0x000000171f00780c */ /* 0x000fe40003f44270 */
[----:B------:R-:W-:Y:S01]  /*3250*/  FFMA.FTZ R149, R129, R132, R78 ;  /* 0x0000008481957223 */ /* 0x000fe2000001004e */
[----:B------:R-:W-:Y:S01]  /*3260*/  FFMA.FTZ R145, R127, R143, R114 ;  /* 0x0000008f7f917223 */ /* 0x000fe20000010072 */
[----:B------:R-:W-:-:S02]  /*3270*/  FMUL.FTZ R132, R76, R137 ;  /* 0x000000894c847220 */ /* 0x000fc40000410000 */
        /* <DEDUP_REMOVED lines=8> */
[----:B------:R-:W-:Y:S01]  /*3300*/  FFMA.FTZ R149, R127, R153, R82 ;  /* 0x000000997f957223 */ /* 0x000fe20000010052 */
[----:B------:R-:W-:Y:S01]  /*3310*/  FMUL.FTZ R2, R70, R133 ;  /* 0x0000008546027220 */ /* 0x000fe20000410000 */
[----:B------:R-:W-:Y:S01]  /*3320*/  FADD.FTZ R108, -R107, R151 ;  /* 0x000000976b6c7221 */ /* 0x000fe20000010100 */
        /* <DEDUP_REMOVED lines=8> */
[----:B------:R-:W-:Y:S01]  /*33b0*/  FMUL.FTZ R125, R85, R143 ;  /* 0x0000008f557d7220 */ /* 0x000fe20000410000 */
        /* <DEDUP_REMOVED lines=8> */
[----:B------:R-:W-:Y:S01]  /*3440*/  FFMA.FTZ R123, R123, R151, R90 ;  /* 0x000000977b7b7223 */ /* 0x000fe2000001005a */
[----:B------:R-:W-:Y:S01]  /*3450*/  FFMA.FTZ R119, R130, R127, R119 ;  /* 0x0000007f82777223 */ /* 0x000fe20000010077 */
[----:B------:R-:W-:Y:S01]  /*3460*/  FADD.FTZ R116, -R88, R151 ;  /* 0x0000009758747221 */ /* 0x000fe20000010100 */
[----:B------:R-:W-:Y:S01]  /*3470*/  FFMA.FTZ R122, R66, R151, R147 ;  /* 0x00000097427a7223 */ /* 0x000fe20000010093 */
[----:B------:R-:W-:Y:S01]  /*3480*/  FADD.FTZ R114, -R90, R123 ;  /* 0x0000007b5a727221 */ /* 0x000fe20000010100 */
[----:B------:R-:W-:Y:S01]  /*3490*/  FFMA.FTZ R119, R126, R121, R119 ;  /* 0x000000797e777223 */ /* 0x000fe20000010077 */
[----:B------:R-:W1:Y:S01]  /*34a0*/  @!P3 S2R R147, SR_CgaCtaId ;  /* 0x000000000093b919 */ /* 0x000e620000008800 */
[----:B------:R-:W-:Y:S01]  /*34b0*/  FFMA.FTZ R122, R67, R123, R122 ;  /* 0x0000007b437a7223 */ /* 0x000fe2000001007a */
[----:B------:R-:W-:Y:S01]  /*34c0*/  FMUL.FTZ R110, R127, R110 ;  /* 0x0000006e7f6e7220 */ /* 0x000fe20000410000 */
[----:B------:R-:W-:Y:S01]  /*34d0*/  FFMA.FTZ R119, R132, R116, R119 ;  /* 0x0000007484777223 */ /* 0x000fe20000010077 */
[----:B------:R-:W-:Y:S01]  /*34e0*/  FADD.FTZ R105, R120, R105 ;  /* 0x0000006978697221 */ /* 0x000fe20000010000 */
[----:B------:R-:W-:Y:S01]  /*34f0*/  FMUL.FTZ R120, R102, R139 ;  /* 0x0000008b66787220 */ /* 0x000fe20000410000 */
[----:B------:R-:W3:Y:S01]  /*3500*/  SHFL.DOWN PT, R123, R122, 0x1, 0x1f ;  /* 0x08201f007a7b7f89 */ /* 0x000ee200000e0000 */
[----:B------:R-:W-:Y:S01]  /*3510*/  FFMA.FTZ R119, R134, R114, R119 ;  /* 0x0000007286777223 */ /* 0x000fe20000010077 */
[----:B------:R-:W-:Y:S01]  /*3520*/  FFMA.FTZ R110, R17, R141, R110 ;  /* 0x0000008d116e7223 */ /* 0x000fe2000001006e */
[----:B------:R-:W-:Y:S01]  /*3530*/  FMUL.FTZ R3, R102, R145 ;  /* 0x0000009166037220 */ /* 0x000fe20000410000 */
[----:B------:R-:W-:Y:S01]  /*3540*/  FMUL.FTZ R121, R121, R120 ;  /* 0x0000007879797220 */ /* 0x000fe20000410000 */
[----:B------:R-:W-:Y:S01]  /*3550*/  FADD.FTZ R99, R2, R99 ;  /* 0x0000006302637221 */ /* 0x000fe20000010000 */
[----:B------:R-:W4:Y:S01]  /*3560*/  SHFL.DOWN PT, R136, R119, 0x1, 0x1f ;  /* 0x08201f0077887f89 */ /* 0x000f2200000e0000 */
        /* <DEDUP_REMOVED lines=15> */
[----:B------:R-:W-:Y:S01]  /*3660*/  FADD.FTZ R89, R125, R89 ;  /* 0x000000597d597221 */ /* 0x000fe20000010000 */
[----:B------:R-:W-:Y:S01]  /*3670*/  FADD.FTZ R101, R112, R101 ;  /* 0x0000006570657221 */ /* 0x000fe20000010000 */
[----:B---3--:R-:W-:Y:S01]  /*3680*/  @!P1 FADD.FTZ R122, R122, R123 ;  /* 0x0000007b7a7a9221 */ /* 0x008fe20000010000 */
[----:B------:R-:W-:Y:S01]  /*3690*/  FFMA.FTZ R133, R21, R133, R108 ;  /* 0x0000008515857223 */ /* 0x000fe2000001006c */
[----:B-1----:R-:W-:Y:S01]  /*36a0*/  @!P3 LEA R61, R147, R138, 0x18 ;  /* 0x0000008a933db211 */ /* 0x002fe200078ec0ff */
[----:B------:R-:W-:Y:S01]  /*36b0*/  FADD.FTZ R69, R118, R69 ;  /* 0x0000004576457221 */ /* 0x000fe20000010000 */
[----:B------:R-:W-:Y:S01]  /*36c0*/  FADD.FTZ R81, R110, R81 ;  /* 0x000000516e517221 */ /* 0x000fe20000010000 */
[----:B------:R-:W1:Y:S01]  /*36d0*/  SHFL.DOWN PT, R123, R122, 0x2, 0x1f ;  /* 0x08401f007a7b7f89 */ /* 0x000e6200000e0000 */
[----:B----4-:R-:W-:Y:S01]  /*36e0*/  @!P1 FADD.FTZ R119, R119, R136 ;  /* 0x0000008877779221 */ /* 0x010fe20000010000 */
[----:B------:R-:W-:Y:S01]  /*36f0*/  ISETP.GT.AND P1, PT, R31, 0x1d, PT ;  /* 0x0000001d1f00780c */ /* 0x000fe20003f24270 */
[----:B------:R-:W-:Y:S01]  /*3700*/  FADD.FTZ R79, R2, R79 ;  /* 0x0000004f024f7221 */ /* 0x000fe20000010000 */
[----:B------:R-:W-:Y:S01]  /*3710*/  FADD.FTZ R75, R116, R75 ;  /* 0x0000004b744b7221 */ /* 0x000fe20000010000 */
[----:B------:R-:W-:Y:S01]  /*3720*/  FADD.FTZ R68, R133, R68 ;  /* 0x0000004485447221 */ /* 0x000fe20000010000 */
[----:B------:R-:W3:Y:S09]  /*3730*/  SHFL.DOWN PT, R136, R119, 0x2, 0x1f ;  /* 0x08401f0077887f89 */ /* 0x000ef200000e0000 */
[----:B-1----:R-:W-:-:S05]  /*3740*/  @!P1 FADD.FTZ R122, R122, R123 ;  /* 0x0000007b7a7a9221 */ /* 0x002fca0000010000 */
[----:B------:R-:W1:Y:S01]  /*3750*/  SHFL.DOWN PT, R123, R122, 0x4, 0x1f ;  /* 0x08801f007a7b7f89 */ /* 0x000e6200000e0000 */
[----:B---3--:R-:W-:Y:S01]  /*3760*/  @!P1 FADD.FTZ R119, R119, R136 ;  /* 0x0000008877779221 */ /* 0x008fe20000010000 */
[----:B------:R-:W-:-:S04]  /*3770*/  ISETP.GT.AND P1, PT, R31, 0x1b, PT ;  /* 0x0000001b1f00780c */ /* 0x000fc80003f24270 */
[----:B------:R-:W3:Y:S09]  /*3780*/  SHFL.DOWN PT, R136, R119, 0x4, 0x1f ;  /* 0x08801f0077887f89 */ /* 0x000ef200000e0000 */
[----:B-1----:R-:W-:-:S05]  /*3790*/  @!P1 FADD.FTZ R122, R122, R123 ;  /* 0x0000007b7a7a9221 */ /* 0x002fca0000010000 */
[----:B------:R-:W1:Y:S01]  /*37a0*/  SHFL.DOWN PT, R123, R122, 0x8, 0x1f ;  /* 0x09001f007a7b7f89 */ /* 0x000e6200000e0000 */
[----:B---3--:R-:W-:Y:S01]  /*37b0*/  @!P1 FADD.FTZ R119, R119, R136 ;  /* 0x0000008877779221 */ /* 0x008fe20000010000 */
[----:B------:R-:W-:-:S04]  /*37c0*/  ISETP.NE.AND P1, PT, R50, RZ, PT ;  /* 0x000000ff3200720c */ /* 0x000fc80003f25270 */
[----:B------:R-:W3:Y:S09]  /*37d0*/  SHFL.DOWN PT, R136, R119, 0x8, 0x1f ;  /* 0x09001f0077887f89 */ /* 0x000ef200000e0000 */
[----:B------:R4:W-:Y:S01]  /*37e0*/  @!P1 STS.64 [R92], R12 ;  /* 0x0000000c5c009388 */ /* 0x0009e20000000a00 */
[----:B-1----:R-:W-:Y:S01]  /*37f0*/  @!P2 FADD.FTZ R122, R122, R123 ;  /* 0x0000007b7a7aa221 */ /* 0x002fe20000010000 */
[----:B------:R-:W-:Y:S01]  /*3800*/  FMUL.FTZ R123, R102, R143 ;  /* 0x0000008f667b7220 */ /* 0x000fe20000410000 */
[----:B------:R-:W-:-:S03]  /*3810*/  FFMA.FTZ R102, R14, R135, R121 ;  /* 0x000000870e667223 */ /* 0x000fc60000010079 */
[----:B------:R-:W1:Y:S01]  /*3820*/  SHFL.DOWN PT, R147, R122, 0x10, 0x1f ;  /* 0x0a001f007a937f89 */ /* 0x000e6200000e0000 */
[----:B---3--:R-:W-:Y:S01]  /*3830*/  @!P2 FADD.FTZ R119, R119, R136 ;  /* 0x000000887777a221 */ /* 0x008fe20000010000 */
[----:B------:R-:W-:Y:S01]  /*3840*/  FMUL.FTZ R123, R124, R123 ;  /* 0x0000007b7c7b7220 */ /* 0x000fe20000410000 */
[----:B------:R-:W-:Y:S01]  /*3850*/  ISETP.GT.AND P2, PT, R31, 0xf, PT ;  /* 0x0000000f1f00780c */ /* 0x000fe20003f44270 */
[----:B------:R-:W-:Y:S02]  /*3860*/  FADD.FTZ R77, R102, R77 ;  /* 0x0000004d664d7221 */ /* 0x000fe40000010000 */
[----:B------:R-:W3:Y:S01]  /*3870*/  SHFL.DOWN PT, R136, R119, 0x10, 0x1f ;  /* 0x0a001f0077887f89 */ /* 0x000ee200000e0000 */
[----:B----4-:R-:W-:-:S04]  /*3880*/  FFMA.FTZ R12, R18, R143, R123 ;  /* 0x0000008f120c7223 */ /* 0x010fc8000001007b */
[----:B------:R-:W-:Y:S01]  /*3890*/  FADD.FTZ R73, R12, R73 ;  /* 0x000000490c497221 */ /* 0x000fe20000010000 */
[----:B-1----:R-:W-:-:S05]  /*38a0*/  FADD.FTZ R13, R122, R147 ;  /* 0x000000937a0d7221 */ /* 0x002fca0000010000 */
[----:B------:R-:W-:Y:S01]  /*38b0*/  FSEL R123, R122, R13, P2 ;  /* 0x0000000d7a7b7208 */ /* 0x000fe20001000000 */
[----:B---3--:R-:W-:-:S05]  /*38c0*/  FADD.FTZ R12, R119, R136 ;  /* 0x00000088770c7221 */ /* 0x008fca0000010000 */
[----:B------:R1:W-:Y:S02]  /*38d0*/  @!P3 STS.64 [R61+0x438], R12 ;  /* 0x0004380c3d00b388 */ /* 0x0003e40000000a00 */
[----:B-1----:R-:W-:Y:S01]  /*38e0*/  FSEL R12, R119, R12, P2 ;  /* 0x0000000c770c7208 */ /* 0x002fe20001000000 */
[----:B------:R-:W-:Y:S06]  /*38f0*/  BAR.SYNC.DEFER_BLOCKING 0x0 ;  /* 0x0000000000007b1d */ /* 0x000fec0000010000 */
[----:B------:R-:W-:Y:S05]  /*3900*/  @P1 BRA `(.L_x_8432) ;  /* 0x0000000000201947 */ /* 0x000fea0003800000 */
[----:B------:R-:W-:-:S13]  /*3910*/  ISETP.NE.AND P2, PT, R128, UR6, PT ;  /* 0x0000000680007c0c */ /* 0x000fda000bf45270 */
[----:B------:R-:W1:Y:S04]  /*3920*/  @P2 LDS R2, [R100+0x1ae8] ;  /* 0x001ae80064022984 */ /* 0x000e680000000800 */
[----:B------:R-:W3:Y:S01]  /*3930*/  @P2 LDS R13, [R100+0x16e8] ;  /* 0x0016e800640d2984 */ /* 0x000ee20000000800 */
[----:B-1----:R-:W-:Y:S01]  /*3940*/  @P2 FADD.FTZ R3, R123, R2 ;  /* 0x000000027b032221 */ /* 0x002fe20000010000 */
[----:B---3--:R-:W-:-:S04]  /*3950*/  @P2 FADD.FTZ R12, R12, R13 ;  /* 0x0000000d0c0c2221 */ /* 0x008fc80000010000 */
[----:B------:R1:W-:Y:S04]  /*3960*/  @P2 STS [R100+0x1ae8], R3 ;  /* 0x001ae80364002388 */ /* 0x0003e80000000800 */
[----:B------:R1:W-:Y:S04]  /*3970*/  STS [R100+0x16e8], R12 ;  /* 0x0016e80c64007388 */ /* 0x0003e80000000800 */
[----:B------:R1:W-:Y:S02]  /*3980*/  @!P2 STS [R100+0x1ae8], R123 ;  /* 0x001ae87b6400a388 */ /* 0x0003e40000000800 */
.L_x_8432:
[----:B------:R-:W-:Y:S05]  /*3990*/  BSYNC.RECONVERGENT B0 ;  /* 0x0000000000007941 */ /* 0x000fea0003800200 */
.L_x_8431:
[----:B------:R-:W-:Y:S01]  /*39a0*/  UIADD3 UR11, UPT, UPT, UR11, 0x1, URZ ;  /* 0x000000010b0b7890 */ /* 0x000fe2000fffe0ff */
[----:B------:R-:W-:Y:S02]  /*39b0*/  LEA R113, P2, R6, R113, 0x2 ;  /* 0x0000007106717211 */ /* 0x000fe400078410ff */
[----:B------:R-:W-:Y:S01]  /*39c0*/  LEA R111, P3, R8, R111, 0x2 ;  /* 0x0000006f086f7211 */ /* 0x000fe200078610ff */
[----:B------:R-:W-:Y:S01]  /*39d0*/  UISETP.NE.AND UP0, UPT, UR11, URZ, UPT ;  /* 0x000000ff0b00728c */ /* 0x000fe2000bf05270 */
[----:B------:R-:W-:Y:S02]  /*39e0*/  LEA R109, P4, R10, R109, 0x2 ;  /* 0x0000006d0a6d7211 */ /* 0x000fe400078810ff */
[----:B-12---:R-:W-:Y:S02]  /*39f0*/  IADD3 R100, PT, PT, R100, 0x4, RZ ;  /* 0x0000000464647810 */ /* 0x006fe40007ffe0ff */
[----:B------:R-:W-:Y:S02]  /*3a00*/  IADD3 R92, PT, PT, R92, 0x8, RZ ;  /* 0x000000085c5c7810 */ /* 0x000fe40007ffe0ff */
[----:B------:R-:W-:-:S02]  /*3a10*/  IADD3 R117, PT, PT, R117, 0x1, RZ ;  /* 0x0000000175757810 */ /* 0x000fc40007ffe0ff */
[----:B------:R-:W-:Y:S02]  /*3a20*/  IADD3 R115, PT, PT, R115, 0x1, RZ ;  /* 0x0000000173737810 */ /* 0x000fe40007ffe0ff */
[----:B------:R-:W-:Y:S02]  /*3a30*/  IADD3.X R98, PT, PT, R98, R7, RZ, P2, !PT ;  /* 0x0000000762627210 */ /* 0x000fe400017fe4ff */
[----:B------:R-:W-:Y:S02]  /*3a40*/  IADD3.X R96, PT, PT, R96, R9, RZ, P3, !PT ;  /* 0x0000000960607210 */ /* 0x000fe40001ffe4ff */
[----:B------:R-:W-:Y:S01]  /*3a50*/  IADD3.X R94, PT, PT, R94, R11, RZ, P4, !PT ;  /* 0x0000000b5e5e7210 */ /* 0x000fe200027fe4ff */
[----:B------:R-:W-:Y:S06]  /*3a60*/  BRA.U UP0, `(.L_x_8433) ;  /* 0xffffffed00347547 */ /* 0x000fec000b83ffff */
.L_x_8427:
[----:B------:R-:W1:Y:S08]  /*3a70*/  S2UR UR5, SR_CgaCtaId ;  /* 0x00000000000579c3 */ /* 0x000e700000008800 */
[----:B------:R-:W-:Y:S01]  /*3a80*/  BAR.SYNC.DEFER_BLOCKING 0x0 ;  /* 0x0000000000007b1d */ /* 0x000fe20000010000 */
[----:B------:R-:W-:-:S05]  /*3a90*/  UISETP.GT.AND UP0, UPT, UR6, 0x1, UPT ;  /* 0x000000010600788c */ /* 0x000fca000bf04270 */
[----:B------:R-:W-:Y:S01]  /*3aa0*/  UMOV UR7, 0x400 ;  /* 0x0000040000077882 */ /* 0x000fe20000000000 */
[----:B------:R-:W2:Y:S01]  /*3ab0*/  LDCU.64 UR10, c[0x0][0x4f8] ;  /* 0x00009f00ff0a77ac */ /* 0x000ea20008000a00 */
[----:B------:R-:W3:Y:S01]  /*3ac0*/  LDC.64 R60, c[0x0][0x500] ;  /* 0x00014000ff3c7b82 */ /* 0x000ee20000000a00 */
[----:B------:R-:W4:Y:S01]  /*3ad0*/  LDCU.64 UR12, c[0x0][0x550] ;  /* 0x0000aa00ff0c77ac */ /* 0x000f220008000a00 */
[----:B------:R-:W-:Y:S01]  /*3ae0*/  UMOV UR6, UR22 ;  /* 0x0000001600067c82 */ /* 0x000fe20008000000 */
[----:B-1----:R-:W-:Y:S01]  /*3af0*/  ULEA UR7, UR5, UR7, 0x18 ;  /* 0x0000000705077291 */ /* 0x002fe2000f8ec0ff */
[----:B------:R-:W-:Y:S02]  /*3b00*/  STS [R22], R99 ;  /* 0x0000006316007388 */ /* 0x000fe40000000800 */
[----:B------:R-:W-:Y:S02]  /*3b10*/  UMOV UR5, URZ ;  /* 0x000000ff00057c82 */ /* 0x000fe40008000000 */
[----:B------:R-:W-:Y:S01]  /*3b20*/  STS [R22+0x4], R101 ;  /* 0x0000046516007388 */ /* 0x000fe20000000800 */
[----:B--2---:R-:W-:-:S03]  /*3b30*/  UIMAD.WIDE.U32 UR8, UR23, UR10, UR4 ;  /* 0x0000000a170872a5 */ /* 0x004fc6000f8e0004 */
[----:B------:R-:W-:Y:S01]  /*3b40*/  STS [R22+0x8], R105 ;  /* 0x0000086916007388 */ /* 0x000fe20000000800 */
[----:B------:R-:W-:Y:S01]  /*3b50*/  UIMAD UR9, UR23, UR11, UR9 ;  /* 0x0000000b170972a4 */ /* 0x000fe2000f8e0209 */
[----:B------:R-:W1:Y:S02]  /*3b60*/  LDCU.64 UR10, c[0x0][0x560] ;  /* 0x0000ac00ff0a77ac */ /* 0x000e640008000a00 */
[----:B------:R-:W-:Y:S03]  /*3b70*/  STS [R22+0xc], R89 ;  /* 0x00000c5916007388 */ /* 0x000fe60000000800 */
[C---:B---3--:R-:W-:Y:S01]  /*3b80*/  IMAD.WIDE.U32 R2, R58.reuse, R60, UR8 ;  /* 0x000000083a027e25 */ /* 0x048fe2000f8e003c */
[----:B------:R-:W-:Y:S03]  /*3b90*/  STS [R22+0x10], R91 ;  /* 0x0000105b16007388 */ /* 0x000fe60000000800 */
[----:B------:R-:W-:Y:S01]  /*3ba0*/  IMAD R6, R58, R61, R3 ;  /* 0x0000003d3a067224 */ /* 0x000fe200078e0203 */
[----:B------:R-:W-:Y:S01]  /*3bb0*/  STS [R22+0x14], R93 ;  /* 0x0000145d16007388 */ /* 0x000fe20000000800 */
[----:B------:R-:W-:Y:S01]  /*3bc0*/  IADD3 R3, P0, PT, R47, R2, RZ ;  /* 0x000000022f037210 */ /* 0x000fe20007f1e0ff */
[----:B------:R-:W2:Y:S02]  /*3bd0*/  LDCU.64 UR8, c[0x0][0x518] ;  /* 0x0000a300ff0877ac */ /* 0x000ea40008000a00 */
[----:B------:R-:W-:Y:S01]  /*3be0*/  STS [R22+0x18], R95 ;  /* 0x0000185f16007388 */ /* 0x000fe20000000800 */
[----:B------:R-:W-:-:S02]  /*3bf0*/  IADD3.X R6, PT, PT, RZ, R6, RZ, P0, !PT ;  /* 0x00000006ff067210 */ /* 0x000fc400007fe4ff */
[----:B----4-:R-:W-:Y:S01]  /*3c00*/  LEA R2, P0, R3, UR12, 0x2 ;  /* 0x0000000c03027c11 */ /* 0x010fe2000f8010ff */
[----:B------:R-:W-:Y:S01]  /*3c10*/  STS [R22+0x1c], R97 ;  /* 0x00001c6116007388 */ /* 0x000fe20000000800 */
[----:B------:R-:W-:-:S03]  /*3c20*/  NOP ;  /* 0x0000000000007918 */ /* 0x000fc60000000000 */
[----:B------:R-:W-:Y:S01]  /*3c30*/  LDS R7, [R30] ;  /* 0x000000001e077984 */ /* 0x000fe20000000800 */
[----:B------:R-:W-:-:S03]  /*3c40*/  LEA.HI.X R3, R3, UR13, R6, 0x2, P0 ;  /* 0x0000000d03037c11 */ /* 0x000fc600080f1406 */
[----:B------:R-:W-:Y:S01]  /*3c50*/  LDS R9, [R29+0x80] ;  /* 0x000080001d097984 */ /* 0x000fe20000000800 */
[----:B--2---:R-:W-:-:S03]  /*3c60*/  UIMAD.WIDE.U32 UR4, UR23, UR8, UR4 ;  /* 0x00000008170472a5 */ /* 0x004fc6000f8e0004 */
[----:B------:R-:W-:Y:S01]  /*3c70*/  LDS R11, [R28+0x100] ;  /* 0x000100001c0b7984 */ /* 0x000fe20000000800 */
[----:B------:R-:W-:-:S03]  /*3c80*/  UIMAD UR5, UR23, UR9, UR5 ;  /* 0x00000009170572a4 */ /* 0x000fc6000f8e0205 */
        /* <DEDUP_REMOVED lines=21> */
[----:B------:R2:W-:Y:S04]  /*3de0*/  @!P3 STG.E desc[UR20][R2.64+0x200], R15 ;  /* 0x0002000f0200b986 */ /* 0x0005e8000c101914 */
[----:B------:R-:W-:Y:S04]  /*3df0*/  @!P5 STG.E desc[UR20][R2.64+0x300], R19 ;  /* 0x000300130200d986 */ /* 0x000fe8000c101914 */
[----:B------:R3:W-:Y:S01]  /*3e00*/  @!P6 STG.E desc[UR20][R2.64+0x380], R21 ;  /* 0x000380150200e986 */ /* 0x0007e2000c101914 */
[----:B------:R-:W-:Y:S08]  /*3e10*/  BAR.SYNC.DEFER_BLOCKING 0x0 ;  /* 0x0000000000007b1d */ /* 0x000ff00000010000 */
[----:B--2---:R-:W3:Y:S01]  /*3e20*/  LDC.64 R14, c[0x0][0x520] ;  /* 0x00014800ff0e7b82 */ /* 0x004ee20000000a00 */
[----:B------:R2:W-:Y:S04]  /*3e30*/  STS [R22], R68 ;  /* 0x0000004416007388 */ /* 0x0005e80000000800 */
[----:B------:R-:W-:Y:S01]  /*3e40*/  STS [R22+0x4], R79 ;  /* 0x0000044f16007388 */ /* 0x000fe20000000800 */
[----:B---3--:R-:W-:-:S03]  /*3e50*/  IMAD.WIDE.U32 R2, R58, R14, UR4 ;  /* 0x000000043a027e25 */ /* 0x008fc6000f8e000e */
[----:B------:R-:W-:Y:S01]  /*3e60*/  STS [R22+0x8], R69 ;  /* 0x0000084516007388 */ /* 0x000fe20000000800 */
[----:B------:R-:W-:Y:S01]  /*3e70*/  IMAD R6, R58, R15, R3 ;  /* 0x0000000f3a067224 */ /* 0x000fe200078e0203 */
[----:B------:R-:W-:Y:S02]  /*3e80*/  IADD3 R3, P0, PT, R47, R2, RZ ;  /* 0x000000022f037210 */ /* 0x000fe40007f1e0ff */
[----:B------:R-:W-:Y:S01]  /*3e90*/  STS [R22+0xc], R73 ;  /* 0x00000c4916007388 */ /* 0x000fe20000000800 */
[----:B--2---:R-:W-:Y:S01]  /*3ea0*/  FADD.FTZ R68, R68, R51 ;  /* 0x0000003344447221 */ /* 0x004fe20000010000 */
[----:B------:R-:W-:Y:S02]  /*3eb0*/  IADD3.X R6, PT, PT, RZ, R6, RZ, P0, !PT ;  /* 0x00000006ff067210 */ /* 0x000fe400007fe4ff */
[----:B------:R-:W-:Y:S01]  /*3ec0*/  STS [R22+0x10], R71 ;  /* 0x0000104716007388 */ /* 0x000fe20000000800 */
[----:B-1----:R-:W-:Y:S01]  /*3ed0*/  LEA R2, P0, R3, UR10, 0x2 ;  /* 0x0000000a03027c11 */ /* 0x002fe2000f8010ff */
[----:B------:R-:W-:-:S02]  /*3ee0*/  FADD.FTZ R68, R68, R79 ;  /* 0x0000004f44447221 */ /* 0x000fc40000010000 */
[----:B------:R-:W-:Y:S01]  /*3ef0*/  STS [R22+0x14], R81 ;  /* 0x0000145116007388 */ /* 0x000fe20000000800 */
[----:B------:R-:W-:Y:S01]  /*3f00*/  LEA.HI.X R3, R3, UR11, R6, 0x2, P0 ;  /* 0x0000000b03037c11 */ /* 0x000fe200080f1406 */
[----:B------:R-:W-:Y:S02]  /*3f10*/  FADD.FTZ R68, R68, R69 ;  /* 0x0000004544447221 */ /* 0x000fe40000010000 */
[----:B------:R-:W-:Y:S02]  /*3f20*/  STS [R22+0x18], R75 ;  /* 0x0000184b16007388 */ /* 0x000fe40000000800 */
[----:B------:R-:W-:Y:S02]  /*3f30*/  FADD.FTZ R68, R68, R73 ;  /* 0x0000004944447221 */ /* 0x000fe40000010000 */
[----:B------:R-:W-:Y:S01]  /*3f40*/  STS [R22+0x1c], R77 ;  /* 0x00001c4d16007388 */ /* 0x000fe20000000800 */
[----:B------:R-:W-:-:S03]  /*3f50*/  NOP ;  /* 0x0000000000007918 */ /* 0x000fc60000000000 */
[----:B------:R-:W-:Y:S01]  /*3f60*/  LDS R7, [R30] ;  /* 0x000000001e077984 */ /* 0x000fe20000000800 */
[----:B------:R-:W-:-:S03]  /*3f70*/  FADD.FTZ R68, R68, R71 ;  /* 0x0000004744447221 */ /* 0x000fc60000010000 */
        /* <DEDUP_REMOVED lines=36> */
.L_x_8425:
        /* <DEDUP_REMOVED lines=34> */
.L_x_8436:
[----:B------:R-:W-:Y:S05]  /*43e0*/  BSYNC.RECONVERGENT B0 ;  /* 0x0000000000007941 */ /* 0x000fea0003800200 */
.L_x_8435:
[----:B------:R-:W-:Y:S05]  /*43f0*/  @!P0 BRA `(.L_x_8437) ;  /* 0x0000000000688947 */ /* 0x000fea0003800000 */
[----:B------:R-:W-:Y:S06]  /*4400*/  BAR.SYNC.DEFER_BLOCKING 0x0 ;  /* 0x0000000000007b1d */ /* 0x000fec0000010000 */
[----:B------:R-:W-:Y:S01]  /*4410*/  BSSY.RECONVERGENT B0, `(.L_x_8437) ;  /* 0x0000018000007945 */ /* 0x000fe20003800200 */
[----:B------:R-:W3:Y:S01]  /*4420*/  SHFL.DOWN P0, R0, R51, 0x1, 0x1f ;  /* 0x08201f0033007f89 */ /* 0x000ee20000000000 */
[----:B-1----:R-:W1:Y:S01]  /*4430*/  S2R R4, SR_LANEID ;  /* 0x0000000000047919 */ /* 0x002e620000000000 */
[----:B------:R-:W4:Y:S01]  /*4440*/  S2R R6, SR_TID.X ;  /* 0x0000000000067919 */ /* 0x000f220000002100 */
[----:B---3--:R-:W-:-:S05]  /*4450*/  @P0 FADD R0, R0, R51 ;  /* 0x0000003300000221 */ /* 0x008fca0000000000 */
[----:B--2---:R-:W2:Y:S01]  /*4460*/  SHFL.DOWN P0, R3, R0, 0x2, 0x1f ;  /* 0x08401f0000037f89 */ /* 0x004ea20000000000 */
        /* <DEDUP_REMOVED lines=11> */
[----:B----4-:R-:W-:-:S04]  /*4520*/  ISETP.NE.AND P0, PT, R6, RZ, PT ;  /* 0x000000ff0600720c */ /* 0x010fc80003f05270 */
[----:B------:R1:W-:Y:S01]  /*4530*/  @!P1 STS [R7+0x434], R4 ;  /* 0x0004340407009388 */ /* 0x0003e20000000800 */
[----:B------:R-:W-:Y:S08]  /*4540*/  BAR.SYNC.DEFER_BLOCKING 0x0 ;  /* 0x0000000000007b1d */ /* 0x000ff00000010000 */
[----:B------:R-:W-:Y:S05]  /*4550*/  @P0 BRA `(.L_x_8438) ;  /* 0x00000000000c0947 */ /* 0x000fea0003800000 */
[----:B------:R-:W-:-:S04]  /*4560*/  LEA R2, P0, R58, R10, 0x2 ;  /* 0x0000000a3a027211 */ /* 0x000fc800078010ff */
[----:B------:R-:W-:-:S05]  /*4570*/  LEA.HI.X R3, R58, R11, RZ, 0x2, P0 ;  /* 0x0000000b3a037211 */ /* 0x000fca00000f14ff */
[----:B------:R2:W-:Y:S04]  /*4580*/  REDG.E.ADD.F32.FTZ.RN.STRONG.GPU desc[UR20][R2.64], R4 ;  /* 0x00000004020079a6 */ /* 0x0005e8000c12f314 */
.L_x_8438:
[----:B------:R-:W-:Y:S05]  /*4590*/  BSYNC.RECONVERGENT B0 ;  /* 0x0000000000007941 */ /* 0x000fea0003800200 */
.L_x_8437:
[----:B------:R-:W-:Y:S05]  /*45a0*/  @P2 EXIT ;  /* 0x000000000000294d */ /* 0x000fea0003800000 */
[----:B------:R-:W2:Y:S01]  /*45b0*/  LDCU.64 UR8, c[0x0][0x4e8] ;  /* 0x00009d00ff0877ac */ /* 0x000ea20008000a00 */
[----:B------:R-:W3:Y:S01]  /*45c0*/  S2UR UR5, SR_CgaCtaId ;  /* 0x00000000000579c3 */ /* 0x000ee20000008800 */
[----:B------:R-:W-:Y:S01]  /*45d0*/  BSSY.RECONVERGENT B0, `(.L_x_8439) ;  /* 0x0000045000007945 */ /* 0x000fe20003800200 */
        /* <DEDUP_REMOVED lines=18> */
.L_x_8440:
[C---:B------:R-:W-:Y:S01]  /*4700*/  LEA R0, R19.reuse, UR4, 0x2 ;  /* 0x0000000413007c11 */ /* 0x040fe2000f8e10ff */
[C---:B0-2---:R-:W-:Y:S01]  /*4710*/  IMAD.WIDE.U32 R12, R19.reuse, UR28, RZ ;  /* 0x0000001c130c7c25 */ /* 0x045fe2000f8e00ff */
[----:B------:R-:W-:Y:S02]  /*4720*/  SHF.R.S32.HI R18, RZ, 0x1f, R19 ;  /* 0x0000001fff127819 */ /* 0x000fe40000011413 */
        /* <DEDUP_REMOVED lines=48> */
.L_x_8439:
[----:B------:R-:W-:Y:S05]  /*4a30*/  EXIT ;  /* 0x000000000000794d */ /* 0x000fea0003800000 */
.L_x_8441:
        /* <DEDUP_REMOVED lines=12> */
.L_x_10506:


//--------------------- .text._Z25selective_scan_bwd_kernelI32Selective_Scan_bwd_kernel_traitsILi32ELi8ELb0ELb0ELb0ELb1ELb0EffEEv12SSMParamsBwd --------------------------
	.section	.text._Z25selective_scan_bwd_kernelI32Selective_Scan_bwd_kernel_traitsILi32ELi8ELb0ELb0ELb0ELb1ELb0EffEEv12SSMParamsBwd,"ax",@progbits
	.align	128
        .global         _Z25selective_scan_bwd_kernelI32Selective_Scan_bwd_kernel_traitsILi32ELi8ELb0ELb0ELb0ELb1ELb0EffEEv12SSMParamsBwd
        .type           _Z25selective_scan_bwd_kernelI32Selective_Scan_bwd_kernel_traitsILi32ELi8ELb0ELb0ELb0ELb1ELb0EffEEv12SSMParamsBwd,@function
        .size           _Z25selective_scan_bwd_kernelI32Selective_Scan_bwd_kernel_traitsILi32ELi8ELb0ELb0ELb0ELb1ELb0EffEEv12SSMParamsBwd,(.L_x_10507 - _Z25selective_scan_bwd_kernelI32Selective_Scan_bwd_kernel_traitsILi32ELi8ELb0ELb0ELb0ELb1ELb0EffEEv12SSMParamsBwd)
        .other          _Z25selective_scan_bwd_kernelI32Selective_Scan_bwd_kernel_traitsILi32ELi8ELb0ELb0ELb0ELb1ELb0EffEEv12SSMParamsBwd,@"STO_CUDA_ENTRY STV_DEFAULT"
_Z25selective_scan_bwd_kernelI32Selective_Scan_bwd_kernel_traitsILi32ELi8ELb0ELb0ELb0ELb1ELb0EffEEv12SSMParamsBwd:
.text._Z25selective_scan_bwd_kernelI32Selective_Scan_bwd_kernel_traitsILi32ELi8ELb0ELb0ELb0ELb1ELb0EffEEv12SSMParamsBwd:
        /* <DEDUP_REMOVED lines=56> */
[----:B0-----:R-:W-:-:S04]  /*0380*/  IMAD.WIDE.U32 R8, R17, UR8, RZ ;  /* 0x0000000811087c25 */ /* 0x001fc8000f8e00ff */
[----:B-1----:R-:W-:Y:S02]  /*0390*/  @P0 IMAD R5, R0, R7, RZ ;  /* 0x0000000700050224 */ /* 0x002fe400078e02ff */
[----:B------:R-:W-:Y:S01]  /*03a0*/  IMAD.WIDE.U32 R2, R17, R22, UR4 ;  /* 0x0000000411027e25 */ /* 0x000fe2000f8e0016 */
        /* <DEDUP_REMOVED lines=8> */
[C---:B------:R-:W-:Y:S01]  /*0430*/  IMAD.WIDE.U32 R2, R17.reuse, UR10, RZ ;  /* 0x0000000a11027c25 */ /* 0x040fe2000f8e00ff */
[----:B------:R-:W-:Y:S02]  /*0440*/  LEA.HI.X R21, R8, R25, R21, 0x2, P2 ;  /* 0x0000001908157211 */ /* 0x000fe400010f1415 */
[C---:B------:R-:W-:Y:S01]  /*0450*/  IADD3.X R8, PT, PT, R0.reuse, R15, RZ, P3, !PT ;  /* 0x0000000f00087210 */ /* 0x040fe20001ffe4ff */
        /* <DEDUP_REMOVED lines=30> */
[----:B------:R-:W-:-:S02]  /*0640*/  LOP3.LUT R34, R0, 0x1f, R25, 0xf8, !PT ;  /* 0x0000001f00227812 */ /* 0x000fc400078ef819 */
[C---:B------:R-:W-:Y:S02]  /*0650*/  LOP3.LUT R123, R25.reuse, 0x1f, RZ, 0xc0, !PT ;  /* 0x0000001f197b7812 */ /* 0x040fe400078ec0ff */
[C---:B------:R-:W-:Y:S02]  /*0660*/  IADD3 R35, PT, PT, R25.reuse, 0x200, RZ ;  /* 0x0000020019237810 */ /* 0x040fe40007ffe0ff */
[----:B------:R-:W-:Y:S02]  /*0670*/  LEA R125, R25, R16, 0x2 ;  /* 0x00000010197d7211 */ /* 0x000fe400078e10ff */
[C---:B------:R-:W-:Y:S02]  /*0680*/  LOP3.LUT R36, R34.reuse, 0x20, RZ, 0xfc, !PT ;  /* 0x0000002022247812 */ /* 0x040fe400078efcff */
[C---:B------:R-:W-:Y:S02]  /*0690*/  LOP3.LUT R37, R34.reuse, 0x40, RZ, 0xfc, !PT ;  /* 0x0000004022257812 */ /* 0x040fe400078efcff */
[----:B------:R-:W-:-:S02]  /*06a0*/  LOP3.LUT R38, R34, 0x60, RZ, 0xfc, !PT ;  /* 0x0000006022267812 */ /* 0x000fc400078efcff */
[C---:B------:R-:W-:Y:S02]  /*06b0*/  LOP3.LUT R39, R34.reuse, 0x80, RZ, 0xfc, !PT ;  /* 0x0000008022277812 */ /* 0x040fe400078efcff */
[C---:B------:R-:W-:Y:S02]  /*06c0*/  LOP3.LUT R40, R34.reuse, 0xa0, RZ, 0xfc, !PT ;  /* 0x000000a022287812 */ /* 0x040fe400078efcff */
[C---:B------:R-:W-:Y:S02]  /*06d0*/  LOP3.LUT R41, R34.reuse, 0xc0, RZ, 0xfc, !PT ;  /* 0x000000c022297812 */ /* 0x040fe400078efcff */
[----:B---3--:R-:W-:-:S07]  /*06e0*/  LOP3.LUT R42, R34, 0xe0, RZ, 0xfc, !PT ;  /* 0x000000e0222a7812 */ /* 0x008fce00078efcff */
.L_x_8466:
[----:B0-----:R-:W0:Y:S01]  /*06f0*/  LDC R43, c[0x0][0x388] ;  /* 0x0000e200ff2b7b82 */ /* 0x001e220000000800 */
[----:B------:R-:W-:Y:S01]  /*0700*/  UIADD3 UR9, UPT, UPT, UR8, -0x1, URZ ;  /* 0xffffffff08097890 */ /* 0x000fe2000fffe0ff */
[----:B------:R-:W-:Y:S01]  /*0710*/  SHF.L.U32 R3, R34, 0x2, RZ ;  /* 0x0000000222037819 */ /* 0x000fe200000006ff */
[----:B------:R-:W-:Y:S01]  /*0720*/  HFMA2 R0, -RZ, RZ, 0, 0 ;  /* 0x00000000ff007431 */ /* 0x000fe200000001ff */
[----:B------:R-:W-:Y:S01]  /*0730*/  CS2R R10, SRZ ;  /* 0x00000000000a7805 */ /* 0x000fe2000001ff00 */
[----:B------:R-:W-:Y:S01]  /*0740*/  USHF.L.U32 UR6, UR9, 0x8, URZ ;  /* 0x0000000809067899 */ /* 0x000fe200080006ff */
[C---:B------:R-:W-:Y:S02]  /*0750*/  IADD3 R8, P0, PT, R3.reuse, R28, RZ ;  /* 0x0000001c03087210 */ /* 0x040fe40007f1e0ff */
[----:B------:R-:W-:Y:S02]  /*0760*/  CS2R R12, SRZ ;  /* 0x00000000000c7805 */ /* 0x000fe4000001ff00 */
[----:B------:R-:W-:-:S02]  /*0770*/  IADD3 R4, P2, PT, R3, R30, RZ ;  /* 0x0000001e03047210 */ /* 0x000fc40007f5e0ff */
[----:B------:R-:W-:Y:S02]  /*0780*/  CS2R R14, SRZ ;  /* 0x00000000000e7805 */ /* 0x000fe4000001ff00 */
[----:B------:R-:W-:Y:S02]  /*0790*/  IADD3 R2, P3, PT, R3, R32, RZ ;  /* 0x0000002003027210 */ /* 0x000fe40007f7e0ff */
[----:B------:R-:W-:Y:S02]  /*07a0*/  IADD3.X R9, PT, PT, RZ, R29, RZ, P0, !PT ;  /* 0x0000001dff097210 */ /* 0x000fe400007fe4ff */
[----:B------:R-:W-:Y:S02]  /*07b0*/  IADD3.X R5, PT, PT, RZ, R31, RZ, P2, !PT ;  /* 0x0000001fff057210 */ /* 0x000fe400017fe4ff */
[----:B------:R-:W-:Y:S02]  /*07c0*/  IADD3.X R3, PT, PT, RZ, R33, RZ, P3, !PT ;  /* 0x00000021ff037210 */ /* 0x000fe40001ffe4ff */
        /* <DEDUP_REMOVED lines=8> */
[-C--:B------:R-:W-:Y:S02]  /*0850*/  ISETP.GE.AND P5, PT, R41, R43.reuse, PT ;  /* 0x0000002b2900720c */ /* 0x080fe40003fa6270 */
[----:B------:R-:W-:Y:S01]  /*0860*/  MOV R53, RZ ;  /* 0x000000ff00357202 */ /* 0x000fe20000000f00 */
        /* <DEDUP_REMOVED lines=10> */
[----:B------:R-:W-:Y:S01]  /*0910*/  ISETP.GE.AND P0, PT, R34, R43, PT ;  /* 0x0000002b2200720c */ /* 0x000fe20003f06270 */
[----:B------:R-:W-:Y:S01]  /*0920*/  HFMA2 R64, -RZ, RZ, 0, 0 ;  /* 0x00000000ff407431 */ /* 0x000fe200000001ff */
[----:B------:R-:W-:Y:S01]  /*0930*/  MOV R63, RZ ;  /* 0x000000ff003f7202 */ /* 0x000fe20000000f00 */
[----:B------:R-:W1:Y:S01]  /*0940*/  S2R R44, SR_LANEID ;  /* 0x00000000002c7919 */ /* 0x000e620000000000 */
[----:B0-----:R-:W-:Y:S01]  /*0950*/  HFMA2 R8, -RZ, RZ, 0, 0 ;  /* 0x00000000ff087431 */ /* 0x001fe200000001ff */
[----:B-1----:R-:W-:-:S02]  /*0960*/  IADD3 R47, PT, PT, R44, 0x20, RZ ;  /* 0x000000202c2f7810 */ /* 0x002fc40007ffe0ff */
[C---:B------:R-:W-:Y:S02]  /*0970*/  IADD3 R49, PT, PT, R44.reuse, 0x40, RZ ;  /* 0x000000402c317810 */ /* 0x040fe40007ffe0ff */
[-C--:B------:R-:W-:Y:S02]  /*0980*/  LEA.HI.SX32 R47, R47, R44.reuse, 0x1b ;  /* 0x0000002c2f2f7211 */ /* 0x080fe400078fdaff */
[----:B------:R-:W-:Y:S02]  /*0990*/  LEA.HI.SX32 R49, R49, R44, 0x1b ;  /* 0x0000002c31317211 */ /* 0x000fe400078fdaff */
[----:B------:R-:W-:Y:S02]  /*09a0*/  LEA R46, R47, R16, 0x2 ;  /* 0x000000102f2e7211 */ /* 0x000fe400078e10ff */
[----:B------:R-:W-:Y:S02]  /*09b0*/  LEA.HI.SX32 R45, R44, R44, 0x1b ;  /* 0x0000002c2c2d7211 */ /* 0x000fe400078fdaff */
[----:B------:R-:W-:-:S02]  /*09c0*/  LEA R47, R49, R16, 0x2 ;  /* 0x00000010312f7211 */ /* 0x000fc400078e10ff */
[C---:B------:R-:W-:Y:S02]  /*09d0*/  IADD3 R9, PT, PT, R44.reuse, 0x60, RZ ;  /* 0x000000602c097810 */ /* 0x040fe40007ffe0ff */
[C---:B------:R-:W-:Y:S02]  /*09e0*/  IADD3 R49, PT, PT, R44.reuse, 0x80, RZ ;  /* 0x000000802c317810 */ /* 0x040fe40007ffe0ff */
[C---:B------:R-:W-:Y:S02]  /*09f0*/  IADD3 R51, PT, PT, R44.reuse, 0xa0, RZ ;  /* 0x000000a02c337810 */ /* 0x040fe40007ffe0ff */
[C---:B------:R-:W-:Y:S02]  /*0a00*/  IADD3 R55, PT, PT, R44.reuse, 0xc0, RZ ;  /* 0x000000c02c377810 */ /* 0x040fe40007ffe0ff */
[----:B------:R-:W-:Y:S02]  /*0a10*/  LEA R45, R45, R16, 0x2 ;  /* 0x000000102d2d7211 */ /* 0x000fe400078e10ff */
[----:B------:R-:W-:-:S02]  /*0a20*/  IADD3 R57, PT, PT, R44, 0xe0, RZ ;  /* 0x000000e02c397810 */ /* 0x000fc40007ffe0ff */
[-C--:B------:R-:W-:Y:S02]  /*0a30*/  LEA.HI.SX32 R9, R9, R44.reuse, 0x1b ;  /* 0x0000002c09097211 */ /* 0x080fe400078fdaff */
[-C--:B------:R-:W-:Y:S02]  /*0a40*/  LEA.HI.SX32 R49, R49, R44.reuse, 0x1b ;  /* 0x0000002c31317211 */ /* 0x080fe400078fdaff */
[-C--:B------:R-:W-:Y:S02]  /*0a50*/  LEA.HI.SX32 R51, R51, R44.reuse, 0x1b ;  /* 0x0000002c33337211 */ /* 0x080fe400078fdaff */
[-C--:B------:R-:W-:Y:S02]  /*0a60*/  LEA.HI.SX32 R55, R55, R44.reuse, 0x1b ;  /* 0x0000002c37377211 */ /* 0x080fe400078fdaff */
[----:B------:R-:W-:Y:S02]  /*0a70*/  LEA.HI.SX32 R57, R57, R44, 0x1b ;  /* 0x0000002c39397211 */ /* 0x000fe400078fdaff */
[----:B------:R-:W-:-:S02]  /*0a80*/  LEA R48, R9, R16, 0x2 ;  /* 0x0000001009307211 */ /* 0x000fc400078e10ff */
[-C--:B------:R-:W-:Y:S02]  /*0a90*/  LEA R49, R49, R16.reuse, 0x2 ;  /* 0x0000001031317211 */ /* 0x080fe400078e10ff */
[-C--:B------:R-:W-:Y:S02]  /*0aa0*/  LEA R50, R51, R16.reuse, 0x2 ;  /* 0x0000001033327211 */ /* 0x080fe400078e10ff */
[-C--:B------:R-:W-:Y:S02]  /*0ab0*/  LEA R51, R55, R16.reuse, 0x2 ;  /* 0x0000001037337211 */ /* 0x080fe400078e10ff */
[----:B------:R-:W-:Y:S01]  /*0ac0*/  LEA R52, R57, R16, 0x2 ;  /* 0x0000001039347211 */ /* 0x000fe200078e10ff */
[----:B--2---:R0:W-:Y:S04]  /*0ad0*/  STS [R45], R0 ;  /* 0x000000002d007388 */ /* 0x0041e80000000800 */
[----:B---3--:R-:W-:Y:S04]  /*0ae0*/  STS [R46+0x80], R11 ;  /* 0x0000800b2e007388 */ /* 0x008fe80000000800 */
[----:B----4-:R1:W-:Y:S01]  /*0af0*/  STS [R47+0x100], R10 ;  /* 0x0001000a2f007388 */ /* 0x0103e20000000800 */
[----:B0-----:R-:W-:-:S03]  /*0b00*/  SHF.L.U32 R0, R44, 0x3, RZ ;  /* 0x000000032c007819 */ /* 0x001fc600000006ff */
[----:B------:R-:W-:Y:S01]  /*0b10*/  STS [R48+0x180], R13 ;  /* 0x0001800d30007388 */ /* 0x000fe20000000800 */
[----:B------:R-:W-:-:S03]  /*0b20*/  LEA.HI.SX32 R9, R0, R0, 0x1b ;  /* 0x0000000000097211 */ /* 0x000fc600078fdaff */
[----:B------:R0:W-:Y:S01]  /*0b30*/  STS [R49+0x200], R12 ;  /* 0x0002000c31007388 */ /* 0x0001e20000000800 */
[----:B------:R-:W-:Y:S02]  /*0b40*/  MOV R0, RZ ;  /* 0x000000ff00007202 */ /* 0x000fe40000000f00 */
[----:B-1----:R-:W-:Y:S01]  /*0b50*/  CS2R R10, SRZ ;  /* 0x00000000000a7805 */ /* 0x002fe2000001ff00 */
[----:B------:R1:W-:Y:S04]  /*0b60*/  STS [R50+0x280], R15 ;  /* 0x0002800f32007388 */ /* 0x0003e80000000800 */
[----:B------:R-:W-:Y:S01]  /*0b70*/  STS [R51+0x300], R14 ;  /* 0x0003000e33007388 */ /* 0x000fe20000000800 */
[----:B0-----:R-:W-:-:S03]  /*0b80*/  CS2R R12, SRZ ;  /* 0x00000000000c7805 */ /* 0x001fc6000001ff00 */
[----:B------:R0:W-:Y:S01]  /*0b90*/  STS [R52+0x380], R53 ;  /* 0x0003803534007388 */ /* 0x0001e20000000800 */
[----:B-1----:R-:W-:Y:S01]  /*0ba0*/  HFMA2 R15, -RZ, RZ, 0, 0 ;  /* 0x00000000ff0f7431 */ /* 0x002fe200000001ff */
        /* <DEDUP_REMOVED lines=20> */
[----:B------:R-:W4:Y:S01]  /*0cf0*/  @!P6 LDG.E R15, desc[UR16][R4.64+0x380] ;  /* 0x00038010040fe981 */ /* 0x000f22000c1e1900 */
[----:B------:R-:W-:Y:S01]  /*0d00*/  ISETP.GE.AND P0, PT, R34, R43, PT ;  /* 0x0000002b2200720c */ /* 0x000fe20003f06270 */
[----:B------:R-:W-:-:S02]  /*0d10*/  HFMA2 R71, -RZ, RZ, 0, 0 ;  /* 0x00000000ff477431 */ /* 0x000fc400000001ff */
[----:B------:R-:W-:Y:S01]  /*0d20*/  HFMA2 R81, -RZ, RZ, 0, 0 ;  /* 0x00000000ff517431 */ /* 0x000fe200000001ff */
[----:B------:R-:W-:Y:S01]  /*0d30*/  MOV R83, RZ ;  /* 0x000000ff00537202 */ /* 0x000fe20000000f00 */
[----:B--2---:R0:W-:Y:S04]  /*0d40*/  STS [R45], R8 ;  /* 0x000000082d007388 */ /* 0x0041e80000000800 */
[----:B---3--:R-:W-:Y:S04]  /*0d50*/  STS [R46+0x80], R11 ;  /* 0x0000800b2e007388 */ /* 0x008fe80000000800 */
[----:B------:R1:W-:Y:S04]  /*0d60*/  STS [R47+0x100], R10 ;  /* 0x0001000a2f007388 */ /* 0x0003e80000000800 */
[----:B----4-:R-:W-:Y:S04]  /*0d70*/  STS [R48+0x180], R63 ;  /* 0x0001803f30007388 */ /* 0x010fe80000000800 */
[----:B------:R-:W-:Y:S04]  /*0d80*/  STS [R49+0x200], R64 ;  /* 0x0002004031007388 */ /* 0x000fe80000000800 */
[----:B------:R-:W-:Y:S04]  /*0d90*/  STS [R50+0x280], R13 ;  /* 0x0002800d32007388 */ /* 0x000fe80000000800 */
[----:B------:R-:W-:Y:S04]  /*0da0*/  STS [R51+0x300], R0 ;  /* 0x0003000033007388 */ /* 0x000fe80000000800 */
[----:B------:R2:W-:Y:S01]  /*0db0*/  STS [R52+0x380], R15 ;  /* 0x0003800f34007388 */ /* 0x0005e20000000800 */
        /* <DEDUP_REMOVED lines=8> */
[----:B------:R2:W4:Y:S01]  /*0e40*/  LDS R79, [R53+0x1c] ;  /* 0x00001c00354f7984 */ /* 0x0005220000000800 */
[----:B------:R-:W-:Y:S01]  /*0e50*/  BAR.SYNC.DEFER_BLOCKING 0x0 ;  /* 0x0000000000007b1d */ /* 0x000fe20000010000 */
[----:B0-----:R-:W-:-:S02]  /*0e60*/  MOV R8, RZ ;  /* 0x000000ff00087202 */ /* 0x001fc40000000f00 */
[----:B-1----:R-:W-:-:S03]  /*0e70*/  MOV R10, RZ ;  /* 0x000000ff000a7202 */ /* 0x002fc60000000f00 */
[----:B------:R-:W4:Y:S01]  /*0e80*/  @!P0 LDG.E R12, desc[UR16][R2.64] ;  /* 0x00000010020c8981 */ /* 0x000f22000c1e1900 */
[----:B------:R-:W-:Y:S02]  /*0e90*/  ISETP.NE.AND P0, PT, R14, RZ, PT ;  /* 0x000000ff0e00720c */ /* 0x000fe40003f05270 */
[----:B--2---:R-:W-:Y:S01]  /*0ea0*/  CS2R R14, SRZ ;  /* 0x00000000000e7805 */ /* 0x004fe2000001ff00 */
[----:B------:R-:W2:Y:S04]  /*0eb0*/  @!P1 LDG.E R8, desc[UR16][R2.64+0x100] ;  /* 0x0001001002089981 */ /* 0x000ea8000c1e1900 */
[----:B------:R-:W2:Y:S04]  /*0ec0*/  @!P2 LDG.E R71, desc[UR16][R2.64+0x180] ;  /* 0x000180100247a981 */ /* 0x000ea8000c1e1900 */
[----:B------:R-:W2:Y:S04]  /*0ed0*/  @!P3 LDG.E R10, desc[UR16][R2.64+0x200] ;  /* 0x00020010020ab981 */ /* 0x000ea8000c1e1900 */
        /* <DEDUP_REMOVED lines=34> */
[----:B------:R0:W0:Y:S01]  /*1100*/  LDS R80, [R53+0x1c] ;  /* 0x00001c0035507984 */ /* 0x0000220000000800 */
[----:B------:R-:W-:Y:S05]  /*1110*/  @P4 BRA `(.L_x_8444) ;  /* 0x0000000000784947 */ /* 0x000fea0003800000 */
        /* <DEDUP_REMOVED lines=30> */
.L_x_8444:
[----:B------:R-:W-:Y:S05]  /*1300*/  BSYNC.RECONVERGENT B0 ;  /* 0x0000000000007941 */ /* 0x000fea0003800200 */
.L_x_8443:
[----:B------:R-:W-:Y:S01]  /*1310*/  BSSY.RECONVERGENT B0, `(.L_x_8445) ;  /* 0x0000023000007945 */ /* 0x000fe20003800200 */
[----:B------:R-:W-:Y:S01]  /*1320*/  FSETP.GTU.FTZ.AND P4, PT, R63, 20, PT ;  /* 0x41a000003f00780b */ /* 0x000fe20003f9c000 */
[----:B------:R-:W-:Y:S01]  /*1330*/  FADD.FTZ R72, R79, R18 ;  /* 0x000000124f487221 */ /* 0x000fe20000010000 */
[----:B-1----:R-:W-:Y:S01]  /*1340*/  FFMA.FTZ R9, R55, R0, R62 ;  /* 0x0000000037097223 */ /* 0x002fe2000001003e */
        /* <DEDUP_REMOVED lines=31> */
.L_x_8446:
[----:B------:R-:W-:Y:S05]  /*1540*/  BSYNC.RECONVERGENT B0 ;  /* 0x0000000000007941 */ /* 0x000fea0003800200 */
.L_x_8445:
[----:B--2---:R-:W-:Y:S01]  /*1550*/  FFMA.FTZ R9, R54, R77, R9 ;  /* 0x0000004d36097223 */ /* 0x004fe20000010009 */
[----:B------:R-:W-:Y:S01]  /*1560*/  BSSY.RECONVERGENT B0, `(.L_x_8447) ;  /* 0x0000023000007945 */ /* 0x000fe20003800200 */
[----:B------:R-:W-:Y:S01]  /*1570*/  HFMA2 R70, -RZ, RZ, 0, 0 ;  /* 0x00000000ff467431 */ /* 0x000fe200000001ff */
[----:B------:R-:W-:Y:S01]  /*1580*/  FSETP.GTU.FTZ.AND P5, PT, R72, 20, PT ;  /* 0x41a000004800780b */ /* 0x000fe20003fbc000 */
[----:B---3--:R-:W-:Y:S01]  /*1590*/  FFMA.FTZ R2, R56, R75, R9 ;  /* 0x0000004b38027223 */ /* 0x008fe20000010009 */
[----:B------:R-:W-:Y:S11]  /*15a0*/  @P0 BRA `(.L_x_8448) ;  /* 0x0000000000780947 */ /* 0x000ff60003800000 */
        /* <DEDUP_REMOVED lines=30> */
.L_x_8448:
[----:B------:R-:W-:Y:S05]  /*1790*/  BSYNC.RECONVERGENT B0 ;  /* 0x0000000000007941 */ /* 0x000fea0003800200 */
.L_x_8447:
[----:B------:R-:W-:Y:S04]  /*17a0*/  BSSY.RECONVERGENT B0, `(.L_x_8449) ;  /* 0x0000020000007945 */ /* 0x000fe80003800200 */
[----:B------:R-:W-:Y:S05]  /*17b0*/  @P1 BRA `(.L_x_8450) ;  /* 0x0000000000781947 */ /* 0x000fea0003800000 */
        /* <DEDUP_REMOVED lines=30> */
.L_x_8450:
[----:B------:R-:W-:Y:S05]  /*19a0*/  BSYNC.RECONVERGENT B0 ;  /* 0x0000000000007941 */ /* 0x000fea0003800200 */
.L_x_8449:
        /* <DEDUP_REMOVED lines=32> */
.L_x_8452:
[----:B------:R-:W-:Y:S05]  /*1bb0*/  BSYNC.RECONVERGENT B0 ;  /* 0x0000000000007941 */ /* 0x000fea0003800200 */
.L_x_8451:
        /* <DEDUP_REMOVED lines=32> */
.L_x_8454:
[----:B------:R-:W-:Y:S05]  /*1dc0*/  BSYNC.RECONVERGENT B0 ;  /* 0x0000000000007941 */ /* 0x000fea0003800200 */
.L_x_8453:
        /* <DEDUP_REMOVED lines=32> */
.L_x_8456:
[----:B------:R-:W-:Y:S05]  /*1fd0*/  BSYNC.RECONVERGENT B0 ;  /* 0x0000000000007941 */ /* 0x000fea0003800200 */
.L_x_8455:
        /* <DEDUP_REMOVED lines=32> */
.L_x_8458:
[----:B------:R-:W-:Y:S05]  /*21e0*/  BSYNC.RECONVERGENT B0 ;  /* 0x0000000000007941 */ /* 0x000fea0003800200 */
.L_x_8457:
[----:B------:R-:W1:Y:S01]  /*21f0*/  LDCU UR7, c[0x0][0x38c] ;  /* 0x00007180ff0777ac */ /* 0x000e620008000800 */
[----:B----4-:R-:W-:Y:S01]  /*2200*/  FFMA.FTZ R3, R57, R84, R2 ;  /* 0x0000005439037223 */ /* 0x010fe20000010002 */
[----:B------:R-:W-:Y:S01]  /*2210*/  HFMA2 R68, -RZ, RZ, 0, 0 ;  /* 0x00000000ff447431 */ /* 0x000fe200000001ff */
[----:B------:R-:W-:Y:S01]  /*2220*/  MOV R66, RZ ;  /* 0x000000ff00427202 */ /* 0x000fe20000000f00 */
[----:B------:R-:W-:Y:S02]  /*2230*/  HFMA2 R64, -RZ, RZ, 0, 0 ;  /* 0x00000000ff407431 */ /* 0x000fe400000001ff */
[----:B0-----:R-:W-:Y:S01]  /*2240*/  FFMA.FTZ R2, R58, R73, R3 ;  /* 0x000000493a027223 */ /* 0x001fe20000010003 */
[----:B------:R-:W-:Y:S01]  /*2250*/  HFMA2 R116, -RZ, RZ, 0, 0 ;  /* 0x00000000ff747431 */ /* 0x000fe200000001ff */
[----:B------:R-:W-:Y:S01]  /*2260*/  MOV R118, RZ ;  /* 0x000000ff00767202 */ /* 0x000fe20000000f00 */
[----:B------:R-:W-:Y:S02]  /*2270*/  HFMA2 R101, -RZ, RZ, 0, 0 ;  /* 0x00000000ff657431 */ /* 0x000fe400000001ff */
[----:B------:R-:W-:Y:S01]  /*2280*/  FFMA.FTZ R3, R59, R82, R2 ;  /* 0x000000523b037223 */ /* 0x000fe20000010002 */
[----:B------:R-:W-:Y:S01]  /*2290*/  MOV R114, RZ ;  /* 0x000000ff00727202 */ /* 0x000fe20000000f00 */
        /* <DEDUP_REMOVED lines=13> */
[----:B------:R-:W0:Y:S01]  /*2370*/  LDC R2, c[0x0][0x394] ;  /* 0x0000e500ff027b82 */ /* 0x000e220000000800 */
[----:B------:R-:W-:Y:S01]  /*2380*/  UIADD3 UR4, UPT, UPT, UR8, -0x2, URZ ;  /* 0xfffffffe08047890 */ /* 0x000fe2000fffe0ff */
[----:B------:R-:W-:Y:S01]  /*2390*/  FMUL.FTZ R98, R55, R78 ;  /* 0x0000004e37627220 */ /* 0x000fe20000410000 */
        /* <DEDUP_REMOVED lines=11> */
[----:B------:R-:W-:Y:S01]  /*2450*/  IADD3 R90, PT, PT, R16, 0xee8, RZ ;  /* 0x00000ee8105a7810 */ /* 0x000fe20007ffe0ff */
[----:B------:R-:W-:Y:S01]  /*2460*/  UIADD3 UR11, UPT, UPT, -UR7, URZ, URZ ;  /* 0x000000ff070b7290 */ /* 0x000fe2000fffe1ff */
[----:B------:R-:W2:Y:S01]  /*2470*/  LDC.64 R10, c[0x0][0x3c0] ;  /* 0x0000f000ff0a7b82 */ /* 0x000ea20000000a00 */
[----:B------:R-:W-:Y:S01]  /*2480*/  MOV R70, RZ ;  /* 0x000000ff00467202 */ /* 0x000fe20000000f00 */
[----:B------:R-:W3:Y:S01]  /*2490*/  LDCU UR12, c[0x0][0x394] ;  /* 0x00007280ff0c77ac */ /* 0x000ee20008000800 */
[----:B------:R-:W-:-:S02]  /*24a0*/  MOV R89, R26 ;  /* 0x0000001a00597202 */ /* 0x000fc40000000f00 */
[----:B------:R-:W-:Y:S01]  /*24b0*/  MOV R88, R27 ;  /* 0x0000001b00587202 */ /* 0x000fe20000000f00 */
[----:B------:R-:W-:Y:S01]  /*24c0*/  ULOP3.LUT UR5, UR5, 0x400, URZ, 0xc0, !UPT ;  /* 0x0000040005057892 */ /* 0x000fe2000f8ec0ff */
[----:B------:R-:W-:Y:S01]  /*24d0*/  MOV R87, R20 ;  /* 0x0000001400577202 */ /* 0x000fe20000000f00 */
[----:B------:R-:W4:Y:S01]  /*24e0*/  LDC.64 R12, c[0x0][0x3a8] ;  /* 0x0000ea00ff0c7b82 */ /* 0x000f220000000a00 */
[----:B0-----:R-:W-:Y:S02]  /*24f0*/  ISETP.LE.AND P0, PT, R2, UR8, PT ;  /* 0x0000000802007c0c */ /* 0x001fe4000bf03270 */
[----:B------:R-:W-:Y:S02]  /*2500*/  MOV R85, R21 ;  /* 0x0000001500557202 */ /* 0x000fe40000000f00 */
[----:B------:R-:W-:Y:S02]  /*2510*/  MOV R83, R22 ;  /* 0x0000001600537202 */ /* 0x000fe40000000f00 */
[----:B------:R-:W-:Y:S01]  /*2520*/  MOV R81, R23 ;  /* 0x0000001700517202 */ /* 0x000fe20000000f00 */
[----:B------:R-:W0:Y:S01]  /*2530*/  LDC R127, c[0x0][0x394] ;  /* 0x0000e500ff7f7b82 */ /* 0x000e220000000800 */
[----:B-1----:R-:W-:-:S02]  /*2540*/  SHF.L.U64.HI R120, R8, 0x2, R9 ;  /* 0x0000000208787819 */ /* 0x002fc40000010209 */
[----:B------:R-:W-:Y:S02]  /*2550*/  MOV R79, R16 ;  /* 0x00000010004f7202 */ /* 0x000fe40000000f00 */
[----:B------:R-:W-:Y:S02]  /*2560*/  ISETP.EQ.AND P0, PT, R25, RZ, !P0 ;  /* 0x000000ff1900720c */ /* 0x000fe40004702270 */
[----:B------:R-:W-:Y:S02]  /*2570*/  MOV R86, UR10 ;  /* 0x0000000a00567c02 */ /* 0x000fe40008000f00 */
[----:B--2---:R-:W-:Y:S02]  /*2580*/  SHF.L.U64.HI R122, R10, 0x2, R11 ;  /* 0x000000020a7a7819 */ /* 0x004fe4000001020b */
[----:B------:R-:W-:Y:S02]  /*2590*/  MOV R9, UR4 ;  /* 0x0000000400097c02 */ /* 0x000fe40008000f00 */
[----:B---34-:R-:W-:-:S07]  /*25a0*/  SHF.L.U64.HI R13, R12, 0x2, R13 ;  /* 0x000000020c0d7819 */ /* 0x018fce000001020d */
.L_x_8465:
        /* <DEDUP_REMOVED lines=8> */
[----:B------:R1:W3:Y:S01]  /*2630*/  LDG.E R111, desc[UR16][R2.64] ;  /* 0x00000010026f7981 */ /* 0x0002e2000c1e1900 */
[----:B------:R-:W-:-:S04]  /*2640*/  ISETP.NE.AND P2, PT, R25, RZ, PT ;  /* 0x000000ff1900720c */ /* 0x000fc80003f45270 */
[----:B------:R-:W-:-:S04]  /*2650*/  SEL R105, R86, R35, !P2 ;  /* 0x0000002356697207 */ /* 0x000fc80005000000 */
[----:B------:R-:W-:Y:S02]  /*2660*/  LEA R126, R105, R16, 0x2 ;  /* 0x00000010697e7211 */ /* 0x000fe400078e10ff */
[----:B------:R-:W-:Y:S01]  /*2670*/  ISETP.NE.AND P1, PT, R25, 0x1f, PT ;  /* 0x0000001f1900780c */ /* 0x000fe20003f25270 */
[----:B------:R-:W-:Y:S01]  /*2680*/  BSSY.RECONVERGENT B0, `(.L_x_8460) ;  /* 0x0000024000007945 */ /* 0x000fe20003800200 */
[----:B--2---:R-:W-:-:S04]  /*2690*/  FMUL.FTZ R103, R11, 1.4426950216293334961 ;  /* 0x3fb8aa3b0b677820 */ /* 0x004fc80000410000 */
[----:B------:R-:W-:-:S06]  /*26a0*/  FMUL.FTZ R107, R103, R78 ;  /* 0x0000004e676b7220 */ /* 0x000fcc0000410000 */
[----:B------:R-:W2:Y:S01]  /*26b0*/  MUFU.EX2 R107, R107 ;  /* 0x0000006b006b7308 */ /* 0x000ea20000000800 */
[C---:B------:R-:W-:Y:S01]  /*26c0*/  FMUL.FTZ R128, R103.reuse, R69 ;  /* 0x0000004567807220 */ /* 0x040fe20000410000 */
[C---:B------:R-:W-:Y:S01]  /*26d0*/  FMUL.FTZ R109, R103.reuse, R67 ;  /* 0x00000043676d7220 */ /* 0x040fe20000410000 */
[C---:B------:R-:W-:Y:S01]  /*26e0*/  FMUL.FTZ R130, R103.reuse, R76 ;  /* 0x0000004c67827220 */ /* 0x040fe20000410000 */
[C---:B------:R-:W-:Y:S01]  /*26f0*/  FMUL.FTZ R105, R103.reuse, R65 ;  /* 0x0000004167697220 */ /* 0x040fe20000410000 */
[C---:B------:R-:W-:Y:S01]  /*2700*/  FMUL.FTZ R124, R103.reuse, R74 ;  /* 0x0000004a677c7220 */ /* 0x040fe20000410000 */
[C---:B-1----:R-:W-:Y:S01]  /*2710*/  FMUL.FTZ R2, R103.reuse, R63 ;  /* 0x0000003f67027220 */ /* 0x042fe20000410000 */
[----:B------:R-:W-:Y:S01]  /*2720*/  FMUL.FTZ R3, R103, R72 ;  /* 0x0000004867037220 */ /* 0x000fe20000410000 */
[----:B------:R-:W1:Y:S04]  /*2730*/  MUFU.EX2 R128, R128 ;  /* 0x0000008000807308 */ /* 0x000e680000000800 */
[----:B------:R-:W4:Y:S01]  /*2740*/  MUFU.EX2 R109, R109 ;  /* 0x0000006d006d7308 */ /* 0x000f220000000800 */
[----:B--2---:R2:W-:Y:S03]  /*2750*/  STS [R126+0x668], R107 ;  /* 0x0006686b7e007388 */ /* 0x0045e60000000800 */
[----:B0-----:R-:W0:Y:S04]  /*2760*/  MUFU.EX2 R130, R130 ;  /* 0x0000008200827308 */ /* 0x001e280000000800 */
[----:B------:R-:W0:Y:S04]  /*2770*/  MUFU.EX2 R105, R105 ;  /* 0x0000006900697308 */ /* 0x000e280000000800 */
[----:B------:R-:W0:Y:S04]  /*2780*/  MUFU.EX2 R124, R124 ;  /* 0x0000007c007c7308 */ /* 0x000e280000000800 */
[----:B------:R0:W0:Y:S04]  /*2790*/  MUFU.EX2 R103, R2 ;  /* 0x0000000200677308 */ /* 0x0000280000000800 */
[----:B--2---:R2:W0:Y:S01]  /*27a0*/  MUFU.EX2 R126, R3 ;  /* 0x00000003007e7308 */ /* 0x0044220000000800 */
[----:B---3--:R-:W-:-:S04]  /*27b0*/  FMUL.FTZ R14, R111, R14 ;  /* 0x0000000e6f0e7220 */ /* 0x008fc80000410000 */
        /* <DEDUP_REMOVED lines=13> */
[----:B------:R2:W3:Y:S01]  /*2890*/  LDS R121, [R79+UR5+0x668] ;  /* 0x000668054f797984 */ /* 0x0004e20008000800 */
[----:B------:R-:W-:Y:S05]  /*28a0*/  BRA `(.L_x_8462) ;  /* 0x0000000000047947 */ /* 0x000fea0003800000 */
.L_x_8461:
[----:B------:R0:W1:Y:S02]  /*28b0*/  LDS R121, [R125+0xe6c] ;  /* 0x000e6c007d797984 */ /* 0x0000640000000800 */
.L_x_8462:
[----:B------:R-:W-:Y:S05]  /*28c0*/  BSYNC.RECONVERGENT B0 ;  /* 0x0000000000007941 */ /* 0x000fea0003800200 */
.L_x_8460:
        /* <DEDUP_REMOVED lines=8> */
[----:B------:R-:W-:Y:S01]  /*2950*/  ISETP.NE.AND P1, PT, R123, 0x1f, PT ;  /* 0x0000001f7b00780c */ /* 0x000fe20003f25270 */
        /* <DEDUP_REMOVED lines=9> */
[----:B------:R-:W-:Y:S02]  /*29f0*/  FFMA.FTZ R14, R98, R128, R97 ;  /* 0x00000080620e7223 */ /* 0x000fe40000010061 */
[C---:B------:R-:W-:Y:S01]  /*2a00*/  FMUL.FTZ R132, R130.reuse, R129 ;  /* 0x0000008182847220 */ /* 0x040fe20000410000 */
[C---:B------:R-:W-:Y:S01]  /*2a10*/  FFMA.FTZ R15, R130.reuse, R15, R113 ;  /* 0x0000000f820f7223 */ /* 0x040fe20000010071 */
[C---:B------:R-:W-:Y:S02]  /*2a20*/  FFMA.FTZ R14, R109.reuse, R14, R96 ;  /* 0x0000000e6d0e7223 */ /* 0x040fe40000010060 */
[C---:B------:R-:W-:Y:S01]  /*2a30*/  FMUL.FTZ R3, R109.reuse, R132 ;  /* 0x000000846d037220 */ /* 0x040fe20000410000 */
[----:B------:R-:W-:Y:S01]  /*2a40*/  FFMA.FTZ R15, R109, R15, R134 ;  /* 0x0000000f6d0f7223 */ /* 0x000fe20000010086 */
[----:B------:R-:W-:-:S02]  /*2a50*/  FFMA.FTZ R14, R130, R14, R95 ;  /* 0x0000000e820e7223 */ /* 0x000fc4000001005f */
[C---:B------:R-:W-:Y:S01]  /*2a60*/  FMUL.FTZ R3, R128.reuse, R3 ;  /* 0x0000000380037220 */ /* 0x040fe20000410000 */
[----:B------:R-:W-:Y:S01]  /*2a70*/  FFMA.FTZ R132, R128, R15, R111 ;  /* 0x0000000f80847223 */ /* 0x000fe2000001006f */
[----:B------:R-:W-:Y:S01]  /*2a80*/  FFMA.FTZ R14, R105, R14, R94 ;  /* 0x0000000e690e7223 */ /* 0x000fe2000001005e */
[----:B------:R-:W-:Y:S02]  /*2a90*/  FMUL.FTZ R15, R109, R2 ;  /* 0x000000026d0f7220 */ /* 0x000fe40000410000 */
[----:B------:R-:W1:Y:S01]  /*2aa0*/  SHFL.DOWN PT, R142, R3, 0x1, 0x1f ;  /* 0x08201f00038e7f89 */ /* 0x000e6200000e0000 */
[----:B------:R-:W-:Y:S01]  /*2ab0*/  FFMA.FTZ R14, R124, R14, R93 ;  /* 0x0000000e7c0e7223 */ /* 0x000fe2000001005d */
[----:B------:R-:W-:Y:S02]  /*2ac0*/  FMUL.FTZ R2, R130, R15 ;  /* 0x0000000f82027220 */ /* 0x000fe40000410000 */
[----:B------:R-:W3:Y:S01]  /*2ad0*/  SHFL.DOWN PT, R133, R132, 0x1, 0x1f ;  /* 0x08201f0084857f89 */ /* 0x000ee200000e0000 */
[----:B------:R-:W-:Y:S01]  /*2ae0*/  FFMA.FTZ R14, R103, R14, R92 ;  /* 0x0000000e670e7223 */ /* 0x000fe2000001005c */
[----:B------:R-:W-:-:S03]  /*2af0*/  FMUL.FTZ R15, R105, R2 ;  /* 0x00000002690f7220 */ /* 0x000fc60000410000 */
[----:B------:R-:W-:Y:S01]  /*2b00*/  FFMA.FTZ R129, R126, R14, R91 ;  /* 0x0000000e7e817223 */ /* 0x000fe2000001005b */
[----:B------:R-:W-:-:S04]  /*2b10*/  FMUL.FTZ R2, R124, R15 ;  /* 0x0000000f7c027220 */ /* 0x000fc80000410000 */
[----:B------:R-:W4:Y:S01]  /*2b20*/  SHFL.UP PT, R14, R129, 0x1, RZ ;  /* 0x04200000810e7989 */ /* 0x000f2200000e00ff */
[----:B------:R-:W-:-:S04]  /*2b30*/  FMUL.FTZ R15, R103, R2 ;  /* 0x00000002670f7220 */ /* 0x000fc80000410000 */
[----:B------:R-:W-:Y:S01]  /*2b40*/  FMUL.FTZ R2, R126, R15 ;  /* 0x0000000f7e027220 */ /* 0x000fe20000410000 */
[----:B-1----:R-:W-:-:S04]  /*2b50*/  @P1 FMUL.FTZ R131, R142, R3 ;  /* 0x000000038e831220 */ /* 0x002fc80000410000 */
[----:B------:R-:W1:Y:S01]  /*2b60*/  SHFL.UP PT, R15, R2, 0x1, RZ ;  /* 0x04200000020f7989 */ /* 0x000e6200000e00ff */
[----:B---3--:R-:W-:Y:S01]  /*2b70*/  @P1 FFMA.FTZ R132, R3, R133, R132 ;  /* 0x0000008503841223 */ /* 0x008fe20000010084 */
[----:B------:R-:W-:Y:S02]  /*2b80*/  @P1 MOV R3, R131 ;  /* 0x0000008300031202 */ /* 0x000fe40000000f00 */
[----:B------:R-:W-:Y:S02]  /*2b90*/  ISETP.GE.AND P1, PT, R44, 0x1, PT ;  /* 0x000000012c00780c */ /* 0x000fe40003f26270 */
[----:B------:R-:W3:Y:S04]  /*2ba0*/  SHFL.DOWN PT, R133, R132, 0x2, 0x1f ;  /* 0x08401f0084857f89 */ /* 0x000ee800000e0000 */
[----:B------:R-:W2:Y:S01]  /*2bb0*/  SHFL.DOWN PT, R142, R3, 0x2, 0x1f ;  /* 0x08401f00038e7f89 */ /* 0x000ea200000e0000 */
[----:B----4-:R-:W-:-:S05]  /*2bc0*/  FFMA.FTZ R14, R2, R14, R129 ;  /* 0x0000000e020e7223 */ /* 0x010fca0000010081 */
[----:B------:R-:W-:-:S05]  /*2bd0*/  FSEL R129, R129, R14, !P1 ;  /* 0x0000000e81817208 */ /* 0x000fca0004800000 */
[----:B------:R-:W4:Y:S01]  /*2be0*/  SHFL.UP PT, R14, R129, 0x2, RZ ;  /* 0x04400000810e7989 */ /* 0x000f2200000e00ff */
[----:B-1----:R-:W-:Y:S01]  /*2bf0*/  @P1 FMUL.FTZ R2, R2, R15 ;  /* 0x0000000f02021220 */ /* 0x002fe20000410000 */
[----:B------:R-:W-:-:S04]  /*2c00*/  ISETP.GE.AND P1, PT, R44, 0x2, PT ;  /* 0x000000022c00780c */ /* 0x000fc80003f26270 */
[----:B------:R-:W1:Y:S01]  /*2c10*/  SHFL.UP PT, R15, R2, 0x2, RZ ;  /* 0x04400000020f7989 */ /* 0x000e6200000e00ff */
[C---:B---3--:R-:W-:Y:S01]  /*2c20*/  @!P3 FFMA.FTZ R132, R3.reuse, R133, R132 ;  /* 0x000000850384b223 */ /* 0x048fe20000010084 */
[----:B--2---:R-:W-:-:S04]  /*2c30*/  @!P3 FMUL.FTZ R131, R3, R142 ;  /* 0x0000008e0383b220 */ /* 0x004fc80000410000 */
[----:B------:R-:W2:Y:S01]  /*2c40*/  SHFL.DOWN PT, R133, R132, 0x4, 0x1f ;  /* 0x08801f0084857f89 */ /* 0x000ea200000e0000 */
[----:B------:R-:W-:Y:S02]  /*2c50*/  @!P3 MOV R3, R131 ;  /* 0x000000830003b202 */ /* 0x000fe40000000f00 */
[----:B------:R-:W-:-:S03]  /*2c60*/  ISETP.GT.U32.AND P3, PT, R123, 0x1b, PT ;  /* 0x0000001b7b00780c */ /* 0x000fc60003f64070 */
[----:B------:R-:W3:Y:S01]  /*2c70*/  SHFL.DOWN PT, R142, R3, 0x4, 0x1f ;  /* 0x08801f00038e7f89 */ /* 0x000ee200000e0000 */
[----:B----4-:R-:W-:-:S05]  /*2c80*/  FFMA.FTZ R14, R2, R14, R129 ;  /* 0x0000000e020e7223 */ /* 0x010fca0000010081 */
[----:B------:R-:W-:Y:S01]  /*2c90*/  FSEL R129, R129, R14, !P1 ;  /* 0x0000000e81817208 */ /* 0x000fe20004800000 */
[----:B-1----:R-:W-:Y:S01]  /*2ca0*/  @P1 FMUL.FTZ R2, R2, R15 ;  /* 0x0000000f02021220 */ /* 0x002fe20000410000 */
[----:B------:R-:W-:Y:S02]  /*2cb0*/  ISETP.GE.AND P1, PT, R44, 0x4, PT ;  /* 0x000000042c00780c */ /* 0x000fe40003f26270 */
[----:B------:R-:W-:Y:S01]  /*2cc0*/  MOV R15, RZ ;  /* 0x000000ff000f7202 */ /* 0x000fe20000000f00 */
[----:B------:R-:W1:Y:S01]  /*2cd0*/  SHFL.UP PT, R14, R129, 0x4, RZ ;  /* 0x04800000810e7989 */ /* 0x000e6200000e00ff */
[----:B--2---:R-:W-:-:S05]  /*2ce0*/  @!P3 FFMA.FTZ R132, R3, R133, R132 ;  /* 0x000000850384b223 */ /* 0x004fca0000010084 */
[----:B------:R-:W2:Y:S01]  /*2cf0*/  SHFL.DOWN PT, R137, R132, 0x8, 0x1f ;  /* 0x09001f0084897f89 */ /* 0x000ea200000e0000 */
[----:B---3--:R-:W-:-:S05]  /*2d00*/  @!P3 FMUL.FTZ R131, R3, R142 ;  /* 0x0000008e0383b220 */ /* 0x008fca0000410000 */
[----:B------:R-:W-:Y:S02]  /*2d10*/  @!P3 MOV R3, R131 ;  /* 0x000000830003b202 */ /* 0x000fe40000000f00 */
[----:B------:R-:W3:Y:S01]  /*2d20*/  SHFL.UP PT, R131, R2, 0x4, RZ ;  /* 0x0480000002837989 */ /* 0x000ee200000e00ff */
[----:B------:R-:W-:-:S03]  /*2d30*/  ISETP.GT.U32.AND P3, PT, R123, 0x17, PT ;  /* 0x000000177b00780c */ /* 0x000fc60003f64070 */
[----:B------:R-:W4:Y:S01]  /*2d40*/  SHFL.DOWN PT, R142, R3, 0x8, 0x1f ;  /* 0x09001f00038e7f89 */ /* 0x000f2200000e0000 */
[----:B-1----:R-:W-:-:S05]  /*2d50*/  FFMA.FTZ R14, R2, R14, R129 ;  /* 0x0000000e020e7223 */ /* 0x002fca0000010081 */
[----:B------:R-:W-:Y:S01]  /*2d60*/  FSEL R129, R129, R14, !P1 ;  /* 0x0000000e81817208 */ /* 0x000fe20004800000 */
[----:B------:R-:W-:-:S03]  /*2d70*/  HFMA2 R14, -RZ, RZ, 1.875, 0 ;  /* 0x3f800000ff0e7431 */ /* 0x000fc600000001ff */
[C---:B--2---:R-:W-:Y:S01]  /*2d80*/  @!P3 FFMA.FTZ R132, R3.reuse, R137, R132 ;  /* 0x000000890384b223 */ /* 0x044fe20000010084 */
[----:B------:R-:W1:Y:S04]  /*2d90*/  SHFL.UP PT, R133, R129, 0x8, RZ ;  /* 0x0500000081857989 */ /* 0x000e6800000e00ff */
[----:B------:R-:W-:Y:S04]  /*2da0*/  @P0 LDS.64 R14, [R90] ;  /* 0x000000005a0e0984 */ /* 0x000fe80000000a00 */
[----:B------:R-:W2:Y:S01]  /*2db0*/  SHFL.DOWN PT, R137, R132, 0x10, 0x1f ;  /* 0x0a001f0084897f89 */ /* 0x000ea200000e0000 */
[----:B---3--:R-:W-:Y:S01]  /*2dc0*/  @P1 FMUL.FTZ R2, R2, R131 ;  /* 0x0000008302021220 */ /* 0x008fe20000410000 */
[----:B------:R-:W-:Y:S01]  /*2dd0*/  ISETP.GE.AND P1, PT, R44, 0x8, PT ;  /* 0x000000082c00780c */ /* 0x000fe20003f26270 */
[----:B----4-:R-:W-:-:S03]  /*2de0*/  @!P3 FMUL.FTZ R135, R3, R142 ;  /* 0x0000008e0387b220 */ /* 0x010fc60000410000 */
[----:B------:R-:W3:Y:S02]  /*2df0*/  SHFL.UP PT, R131, R2, 0x8, RZ ;  /* 0x0500000002837989 */ /* 0x000ee400000e00ff */
[----:B------:R-:W-:Y:S02]  /*2e00*/  @!P3 MOV R3, R135 ;  /* 0x000000870003b202 */ /* 0x000fe40000000f00 */
[----:B------:R-:W-:-:S03]  /*2e10*/  ISETP.GT.U32.AND P3, PT, R123, 0xf, PT ;  /* 0x0000000f7b00780c */ /* 0x000fc60003f64070 */
[----:B------:R-:W4:Y:S01]  /*2e20*/  SHFL.DOWN PT, R144, R3, 0x10, 0x1f ;  /* 0x0a001f0003907f89 */ /* 0x000f2200000e0000 */
[----:B-1----:R-:W-:-:S05]  /*2e30*/  FFMA.FTZ R142, R2, R133, R129 ;  /* 0x00000085028e7223 */ /* 0x002fca0000010081 */
[----:B------:R-:W-:-:S04]  /*2e40*/  FSEL R129, R129, R142, !P1 ;  /* 0x0000008e81817208 */ /* 0x000fc80004800000 */
[----:B--2---:R-:W-:Y:S01]  /*2e50*/  @!P3 FFMA.FTZ R132, R3, R137, R132 ;  /* 0x000000890384b223 */ /* 0x004fe20000010084 */
[----:B------:R-:W1:Y:S01]  /*2e60*/  SHFL.UP PT, R133, R129, 0x10, RZ ;  /* 0x0600000081857989 */ /* 0x000e6200000e00ff */
[----:B---3--:R-:W-:Y:S01]  /*2e70*/  @P1 FMUL.FTZ R2, R2, R131 ;  /* 0x0000008302021220 */ /* 0x008fe20000410000 */
[----:B------:R-:W-:-:S04]  /*2e80*/  ISETP.GE.AND P1, PT, R44, 0x10, PT ;  /* 0x000000102c00780c */ /* 0x000fc80003f26270 */
[----:B------:R-:W2:Y:S01]  /*2e90*/  SHFL.UP PT, R131, R2, 0x10, RZ ;  /* 0x0600000002837989 */ /* 0x000ea200000e00ff */
[----:B----4-:R-:W-:-:S03]  /*2ea0*/  @!P3 FMUL.FTZ R135, R3, R144 ;  /* 0x000000900387b220 */ /* 0x010fc60000410000 */
[----:B------:R-:W-:Y:S02]  /*2eb0*/  SHFL.IDX PT, R137, R15, RZ, 0x1f ;  /* 0x00001fff0f897589 */ /* 0x000fe400000e0000 */
[----:B------:R-:W-:Y:S02]  /*2ec0*/  @!P3 MOV R3, R135 ;  /* 0x000000870003b202 */ /* 0x000fe40000000f00 */
[----:B------:R-:W-:Y:S01]  /*2ed0*/  SHFL.DOWN PT, R144, R132, 0x1, 0x1f ;  /* 0x08201f0084907f89 */ /* 0x000fe200000e0000 */
[----:B------:R-:W-:-:S03]  /*2ee0*/  ISETP.NE.AND P3, PT, R25, 0x1f, PT ;  /* 0x0000001f1900780c */ /* 0x000fc60003f65270 */
[----:B------:R-:W3:Y:S01]  /*2ef0*/  SHFL.DOWN PT, R135, R3, 0x1, 0x1f ;  /* 0x08201f0003877f89 */ /* 0x000ee200000e0000 */
[----:B-1----:R-:W-:-:S03]  /*2f00*/  FFMA.FTZ R142, R2, R133, R129 ;  /* 0x00000085028e7223 */ /* 0x002fc60000010081 */
[----:B------:R-:W-:Y:S02]  /*2f10*/  SHFL.IDX PT, R132, R132, RZ, 0x1f ;  /* 0x00001fff84847589 */ /* 0x000fe400000e0000 */
[----:B------:R-:W-:Y:S02]  /*2f20*/  FSEL R129, R129, R142, !P1 ;  /* 0x0000008e81817208 */ /* 0x000fe40004800000 */
[----:B------:R-:W1:Y:S01]  /*2f30*/  SHFL.IDX PT, R3, R3, RZ, 0x1f ;  /* 0x00001fff03037589 */ /* 0x000e6200000e0000 */
[----:B--2---:R-:W-:Y:S01]  /*2f40*/  @P1 FMUL.FTZ R2, R2, R131 ;  /* 0x0000008302021220 */ /* 0x004fe20000410000 */
[C---:B------:R-:W-:Y:S02]  /*2f50*/  ISETP.GT.AND P1, PT, R44.reuse, 0x1e, PT ;  /* 0x0000001e2c00780c */ /* 0x040fe40003f24270 */
[----:B------:R-:W-:Y:S04]  /*2f60*/  SHFL.UP PT, R129, R129, 0x1, RZ ;  /* 0x0420000081817989 */ /* 0x000fe800000e00ff */
[----:B------:R-:W-:Y:S01]  /*2f70*/  SHFL.UP PT, R2, R2, 0x1, RZ ;  /* 0x0420000002027989 */ /* 0x000fe200000e00ff */
[----:B---3--:R-:W-:Y:S01]  /*2f80*/  @P3 FFMA.FTZ R137, R135, R137, R144 ;  /* 0x0000008987893223 */ /* 0x008fe20000010090 */
[----:B------:R-:W-:-:S03]  /*2f90*/  ISETP.NE.AND P3, PT, R44, RZ, PT ;  /* 0x000000ff2c00720c */ /* 0x000fc60003f65270 */
[----:B------:R-:W-:-:S04]  /*2fa0*/  FFMA.FTZ R140, R137, R121, R140 ;  /* 0x00000079898c7223 */ /* 0x000fc8000001008c */
[----:B------:R-:W-:Y:S01]  /*2fb0*/  FFMA.FTZ R142, R126, R140, R117 ;  /* 0x0000008c7e8e7223 */ /* 0x000fe20000010075 */
[----:B------:R-:W-:Y:S01]  /*2fc0*/  FMUL.FTZ R137, R140, R72 ;  /* 0x000000488c897220 */ /* 0x000fe20000410000 */
[C---:B-1----:R-:W-:Y:S01]  /*2fd0*/  FFMA.FTZ R15, R3.reuse, R15, R132 ;  /* 0x0000000f030f7223 */ /* 0x042fe20000010084 */
[----:B------:R-:W-:Y:S01]  /*2fe0*/  FMUL.FTZ R14, R3, R14 ;  /* 0x0000000e030e7220 */ /* 0x000fe20000410000 */
[----:B------:R-:W-:Y:S01]  /*2ff0*/  FFMA.FTZ R138, R103, R142, R138 ;  /* 0x0000008e678a7223 */ /* 0x000fe2000001008a */
[----:B------:R-:W-:Y:S01]  /*3000*/  FMUL.FTZ R135, R142, R63 ;  /* 0x0000003f8e877220 */ /* 0x000fe20000410000 */
[----:B------:R-:W-:Y:S01]  /*3010*/  @!P3 MOV R141, 0x400 ;  /* 0x00000400008db802 */ /* 0x000fe20000000f00 */
[----:B------:R-:W-:Y:S01]  /*3020*/  FADD.FTZ R100, R137, R100 ;  /* 0x0000006489647221 */ /* 0x000fe20000010000 */
[----:B------:R-:W-:Y:S01]  /*3030*/  FFMA.FTZ R144, R124, R138, R115 ;  /* 0x0000008a7c907223 */ /* 0x000fe20000010073 */
[----:B------:R-:W-:-:S03]  /*3040*/  FADD.FTZ R102, R135, R102 ;  /* 0x0000006687667221 */ /* 0x000fc60000010000 */
[----:B------:R-:W-:Y:S01]  /*3050*/  FFMA.FTZ R136, R105, R144, R136 ;  /* 0x0000009069887223 */ /* 0x000fe20000010088 */
[----:B------:R-:W-:-:S03]  /*3060*/  FMUL.FTZ R133, R144, R65 ;  /* 0x0000004190857220 */ /* 0x000fc60000410000 */
[-C--:B------:R-:W-:Y:S01]  /*3070*/  FFMA.FTZ R146, R130, R136.reuse, R113 ;  /* 0x0000008882927223 */ /* 0x080fe20000010071 */
[----:B------:R-:W-:Y:S01]  /*3080*/  FMUL.FTZ R132, R11, R136 ;  /* 0x000000880b847220 */ /* 0x000fe20000410000 */
[----:B------:R-:W-:Y:S02]  /*3090*/  FADD.FTZ R106, R133, R106 ;  /* 0x0000006a856a7221 */ /* 0x000fe40000010000 */
[----:B------:R-:W-:Y:S01]  /*30a0*/  FFMA.FTZ R134, R109, R146, R134 ;  /* 0x000000926d867223 */ /* 0x000fe20000010086 */
[----:B------:R-:W-:-:S04]  /*30b0*/  FMUL.FTZ R117, R146, R67 ;  /* 0x0000004392757220 */ /* 0x000fc80000410000 */
[----:B------:R-:W-:Y:S01]  /*30c0*/  FADD.FTZ R110, R117, R110 ;  /* 0x0000006e756e7221 */ /* 0x000fe20000010000 */
[----:B-----5:R-:W1:Y:S02]  /*30d0*/  SHFL.IDX PT, R131, R119, RZ, 0x1f ;  /* 0x00001fff77837589 */ /* 0x020e6400000e0000 */
[----:B-1----:R-:W-:Y:S01]  /*30e0*/  @P2 FFMA.FTZ R131, R2, R131, R129 ;  /* 0x0000008302832223 */ /* 0x002fe20000010081 */
[----:B------:R-:W-:Y:S01]  /*30f0*/  FMUL.FTZ R129, R138, R74 ;  /* 0x0000004a8a817220 */ /* 0x000fe20000410000 */
[----:B------:R-:W-:Y:S02]  /*3100*/  ISETP.NE.AND P2, PT, R25, RZ, PT ;  /* 0x000000ff1900720c */ /* 0x000fe40003f45270 */
[----:B------:R-:W-:Y:S01]  /*3110*/  FFMA.FTZ R107, R107, R131, R98 ;  /* 0x000000836b6b7223 */ /* 0x000fe20000010062 */
[----:B------:R-:W-:-:S03]  /*3120*/  FADD.FTZ R104, R129, R104 ;  /* 0x0000006881687221 */ /* 0x000fc60000010000 */
[-C--:B------:R-:W-:Y:S01]  /*3130*/  FFMA.FTZ R113, R128, R107.reuse, R97 ;  /* 0x0000006b80717223 */ /* 0x080fe20000010061 */
[----:B------:R-:W-:Y:S01]  /*3140*/  FFMA.FTZ R2, R0, R107, RZ ;  /* 0x0000006b00027223 */ /* 0x000fe200000100ff */
[----:B------:R-:W-:Y:S01]  /*3150*/  FFMA.FTZ R128, R128, R134, R111 ;  /* 0x0000008680807223 */ /* 0x000fe2000001006f */
        /* <DEDUP_REMOVED lines=12> */
[----:B------:R-:W-:Y:S01]  /*3220*/  FADD.FTZ R121, -R95, R152 ;  /* 0x000000985f797221 */ /* 0x000fe20000010100 */
[-C--:B------:R-:W-:Y:S01]  /*3230*/  FFMA.FTZ R152, R124, R131.reuse, R93 ;  /* 0x000000837c987223 */ /* 0x080fe2000001005d */
[----:B------:R-:W-:Y:S01]  /*3240*/  FFMA.FTZ R113, R73, R131, R150 ;  /* 0x0000008349717223 */ /* 0x000fe20000010096 */
[----:B------:R-:W-:Y:S01]  /*3250*/  FFMA.FTZ R148, R111, R109, R130 ;  /* 0x0000006d6f947223 */ /* 0x000fe20000010082 */
[----:B------:R-:W-:Y:S01]  /*3260*/  FMUL.FTZ R130, R136, R76 ;  /* 0x0000004c88827220 */ /* 0x000fe20000410000 */
[----:B------:R-:W-:Y:S01]  /*3270*/  FADD.FTZ R131, -R94, R131 ;  /* 0x000000835e837221 */ /* 0x000fe20000010100 */
        /* <DEDUP_REMOVED lines=11> */
[----:B------:R-:W-:Y:S01]  /*3330*/  FMUL.FTZ R132, R121, R132 ;  /* 0x0000008479847220 */ /* 0x000fe20000410000 */
[----:B------:R-:W-:Y:S01]  /*3340*/  FADD.FTZ R112, R111, R112 ;  /* 0x000000706f707221 */ /* 0x000fe20000010000 */
[----:B------:R-:W-:Y:S01]  /*3350*/  FFMA.FTZ R124, R129, R119, R124 ;  /* 0x00000077817c7223 */ /* 0x000fe2000001007c */
[----:B------:R2:W-:Y:S01]  /*3360*/  @!P2 STS.64 [R90], R14 ;  /* 0x0000000e5a00a388 */ /* 0x0005e20000000a00 */
[----:B------:R-:W-:Y:S01]  /*3370*/  FFMA.FTZ R3, R57, R136, R132 ;  /* 0x0000008839037223 */ /* 0x000fe20000010084 */
[----:B------:R-:W-:Y:S01]  /*3380*/  FADD.FTZ R99, R2, R99 ;  /* 0x0000006302637221 */ /* 0x000fe20000010000 */
[----:B------:R-:W-:Y:S01]  /*3390*/  FFMA.FTZ R126, R135, R113, R124 ;  /* 0x00000071877e7223 */ /* 0x000fe2000001007c */
[----:B------:R-:W-:Y:S01]  /*33a0*/  FFMA.FTZ R124, R80, R150, R103 ;  /* 0x00000096507c7223 */ /* 0x000fe20000010067 */
[----:B------:R-:W-:Y:S01]  /*33b0*/  FADD.FTZ R118, R3, R118 ;  /* 0x0000007603767221 */ /* 0x000fe20000010000 */
[----:B------:R-:W-:Y:S01]  /*33c0*/  FMUL.FTZ R2, R11, R140 ;  /* 0x0000008c0b027220 */ /* 0x000fe20000410000 */
[----:B------:R-:W-:Y:S01]  /*33d0*/  FFMA.FTZ R103, R137, R105, R126 ;  /* 0x0000006989677223 */ /* 0x000fe2000001007e */
[----:B------:R-:W-:Y:S01]  /*33e0*/  FADD.FTZ R108, R130, R108 ;  /* 0x0000006c826c7221 */ /* 0x000fe20000010000 */
[----:B------:R-:W3:Y:S01]  /*33f0*/  SHFL.DOWN PT, R139, R124, 0x1, 0x1f ;  /* 0x08201f007c8b7f89 */ /* 0x000ee200000e0000 */
[----:B------:R-:W-:Y:S01]  /*3400*/  FMUL.FTZ R2, R105, R2 ;  /* 0x0000000269027220 */ /* 0x000fe20000410000 */
[----:B--2---:R-:W-:-:S02]  /*3410*/  FMUL.FTZ R14, R11, R134 ;  /* 0x000000860b0e7220 */ /* 0x004fc40000410000 */
[----:B------:R-:W2:Y:S02]  /*3420*/  SHFL.DOWN PT, R126, R103, 0x1, 0x1f ;  /* 0x08201f00677e7f89 */ /* 0x000ea400000e0000 */
[----:B------:R-:W-:-:S04]  /*3430*/  FMUL.FTZ R109, R109, R14 ;  /* 0x0000000e6d6d7220 */ /* 0x000fc80000410000 */
[----:B------:R-:W-:-:S04]  /*3440*/  FFMA.FTZ R109, R54, R134, R109 ;  /* 0x00000086366d7223 */ /* 0x000fc8000001006d */
[----:B------:R-:W-:Y:S01]  /*3450*/  FADD.FTZ R114, R109, R114 ;  /* 0x000000726d727221 */ /* 0x000fe20000010000 */
[----:B-1----:R-:W-:Y:S01]  /*3460*/  @!P3 LEA R16, R148, R141, 0x18 ;  /* 0x0000008d9410b211 */ /* 0x002fe200078ec0ff */
[----:B------:R-:W-:Y:S01]  /*3470*/  FMUL.FTZ R148, R11, R144 ;  /* 0x000000900b947220 */ /* 0x000fe20000410000 */
[----:B---3--:R-:W-:-:S03]  /*3480*/  @!P1 FADD.FTZ R124, R124, R139 ;  /* 0x0000008b7c7c9221 */ /* 0x008fc60000010000 */
[----:B------:R-:W-:Y:S01]  /*3490*/  FMUL.FTZ R131, R131, R148 ;  /* 0x0000009483837220 */ /* 0x000fe20000410000 */
[----:B--2---:R-:W-:Y:S01]  /*34a0*/  @!P1 FADD.FTZ R103, R103, R126 ;  /* 0x0000007e67679221 */ /* 0x004fe20000010000 */
[----:B------:R-:W1:Y:S01]  /*34b0*/  SHFL.DOWN PT, R139, R124, 0x2, 0x1f ;  /* 0x08401f007c8b7f89 */ /* 0x000e6200000e0000 */
[----:B------:R-:W-:Y:S01]  /*34c0*/  ISETP.GT.AND P1, PT, R44, 0x1d, PT ;  /* 0x0000001d2c00780c */ /* 0x000fe20003f24270 */
[----:B------:R-:W-:Y:S02]  /*34d0*/  FFMA.FTZ R131, R58, R144, R131 ;  /* 0x000000903a837223 */ /* 0x000fe40000010083 */
[----:B------:R-:W2:Y:S02]  /*34e0*/  SHFL.DOWN PT, R126, R103, 0x2, 0x1f ;  /* 0x08401f00677e7f89 */ /* 0x000ea400000e0000 */
[----:B------:R-:W-:-:S08]  /*34f0*/  FADD.FTZ R64, R131, R64 ;  /* 0x0000004083407221 */ /* 0x000fd00000010000 */
        /* <DEDUP_REMOVED lines=13> */
[----:B------:R-:W-:Y:S01]  /*35d0*/  FMUL.FTZ R126, R11, R146 ;  /* 0x000000920b7e7220 */ /* 0x000fe20000410000 */
[----:B------:R-:W-:Y:S02]  /*35e0*/  ISETP.GT.AND P1, PT, R44, 0xf, PT ;  /* 0x0000000f2c00780c */ /* 0x000fe40003f24270 */
[----:B------:R-:W2:Y:S01]  /*35f0*/  SHFL.DOWN PT, R150, R103, 0x10, 0x1f ;  /* 0x0a001f0067967f89 */ /* 0x000ea200000e0000 */
        /* <DEDUP_REMOVED lines=8> */
[----:B------:R-:W-:Y:S01]  /*3680*/  FMUL.FTZ R113, R113, R126 ;  /* 0x0000007e71717220 */ /* 0x000fe20000410000 */
[----:B------:R-:W-:-:S03]  /*3690*/  FFMA.FTZ R3, R61, R140, R2 ;  /* 0x0000008c3d037223 */ /* 0x000fc60000010002 */
[----:B------:R-:W-:Y:S01]  /*36a0*/  FFMA.FTZ R113, R60, R142, R113 ;  /* 0x0000008e3c717223 */ /* 0x000fe20000010071 */
[C---:B-1----:R-:W-:Y:S01]  /*36b0*/  FADD.FTZ R15, R124.reuse, R139 ;  /* 0x0000008b7c0f7221 */ /* 0x042fe20000010000 */
[----:B------:R-:W-:Y:S02]  /*36c0*/  FADD.FTZ R70, R3, R70 ;  /* 0x0000004603467221 */ /* 0x000fe40000010000 */
[----:B------:R-:W-:Y:S01]  /*36d0*/  FADD.FTZ R68, R113, R68 ;  /* 0x0000004471447221 */ /* 0x000fe20000010000 */
[----:B--2---:R-:W-:Y:S01]  /*36e0*/  FADD.FTZ R14, R103, R150 ;  /* 0x00000096670e7221 */ /* 0x004fe20000010000 */
[----:B------:R-:W-:Y:S01]  /*36f0*/  FSEL R111, R124, R15, P1 ;  /* 0x0000000f7c6f7208 */ /* 0x000fe20000800000 */
[----:B------:R-:W-:-:S03]  /*3700*/  FMUL.FTZ R124, R11, R128 ;  /* 0x000000800b7c7220 */ /* 0x000fc60000410000 */
[----:B------:R1:W-:Y:S01]  /*3710*/  @!P3 STS.64 [R16+0x438], R14 ;  /* 0x0004380e1000b388 */ /* 0x0003e20000000a00 */
[----:B------:R-:W-:-:S04]  /*3720*/  FMUL.FTZ R124, R107, R124 ;  /* 0x0000007c6b7c7220 */ /* 0x000fc80000410000 */
[----:B------:R-:W-:-:S04]  /*3730*/  FFMA.FTZ R124, R55, R128, R124 ;  /* 0x00000080377c7223 */ /* 0x000fc8000001007c */
        /* <DEDUP_REMOVED lines=12> */
.L_x_8464:
[----:B------:R-:W-:Y:S05]  /*3800*/  BSYNC.RECONVERGENT B0 ;  /* 0x0000000000007941 */ /* 0x000fea0003800200 */
.L_x_8463:
        /* <DEDUP_REMOVED lines=13> */
.L_x_8459:
[----:B------:R-:W-:Y:S01]  /*38e0*/  BAR.SYNC.DEFER_BLOCKING 0x0 ;  /* 0x0000000000007b1d */ /* 0x000fe20000010000 */
[-C--:B------:R-:W-:Y:S02]  /*38f0*/  ISETP.GE.AND P6, PT, R34, R43.reuse, PT ;  /* 0x0000002b2200720c */ /* 0x080fe40003fc6270 */
[----:B------:R-:W-:Y:S02]  /*3900*/  MOV R0, RZ ;  /* 0x000000ff00007202 */ /* 0x000fe40000000f00 */
[-C--:B------:R-:W-:Y:S02]  /*3910*/  ISETP.GE.AND P5, PT, R36, R43.reuse, PT ;  /* 0x0000002b2400720c */ /* 0x080fe40003fa6270 */
[-C--:B------:R-:W-:Y:S02]  /*3920*/  ISETP.GE.AND P4, PT, R37, R43.reuse, PT ;  /* 0x0000002b2500720c */ /* 0x080fe40003f86270 */
[-C--:B------:R-:W-:Y:S02]  /*3930*/  ISETP.GE.AND P3, PT, R38, R43.reuse, PT ;  /* 0x0000002b2600720c */ /* 0x080fe40003f66270 */
[----:B------:R-:W-:-:S02]  /*3940*/  ISETP.GE.AND P2, PT, R39, R43, PT ;  /* 0x0000002b2700720c */ /* 0x000fc40003f46270 */
[-C--:B------:R-:W-:Y:S02]  /*3950*/  ISETP.GE.AND P1, PT, R40, R43.reuse, PT ;  /* 0x0000002b2800720c */ /* 0x080fe40003f26270 */
[-C--:B------:R-:W-:Y:S02]  /*3960*/  ISETP.GE.AND P0, PT, R41, R43.reuse, PT ;  /* 0x0000002b2900720c */ /* 0x080fe40003f06270 */
[----:B------:R-:W-:Y:S02]  /*3970*/  CS2R R2, SRZ ;  /* 0x0000000000027805 */ /* 0x000fe4000001ff00 */
[----:B------:R-:W-:Y:S02]  /*3980*/  CS2R R8, SRZ ;  /* 0x0000000000087805 */ /* 0x000fe4000001ff00 */
[----:B------:R-:W-:Y:S02]  /*3990*/  CS2R R10, SRZ ;  /* 0x00000000000a7805 */ /* 0x000fe4000001ff00 */
[----:B------:R-:W-:Y:S01]  /*39a0*/  MOV R13, RZ ;  /* 0x000000ff000d7202 */ /* 0x000fe20000000f00 */
[----:B------:R-:W1:Y:S01]  /*39b0*/  S2UR UR5, SR_CgaCtaId ;  /* 0x00000000000579c3 */ /* 0x000e620000008800 */
[----:B------:R-:W-:Y:S01]  /*39c0*/  UMOV UR4, 0x400 ;  /* 0x0000040000047882 */ /* 0x000fe20000000000 */
[----:B------:R-:W2:Y:S01]  /*39d0*/  LDCU.64 UR10, c[0x0][0x4f8] ;  /* 0x00009f00ff0a77ac */ /* 0x000ea20008000a00 */
[----:B------:R-:W3:Y:S01]  /*39e0*/  @!P6 LDG.E R0, desc[UR16][R4.64] ;  /* 0x000000100400e981 */ /* 0x000ee2000c1e1900 */
[----:B------:R-:W-:-:S03]  /*39f0*/  ISETP.GE.AND P6, PT, R42, R43, PT ;  /* 0x0000002b2a00720c */ /* 0x000fc60003fc6270 */
[----:B------:R-:W4:Y:S01]  /*3a00*/  @!P5 LDG.E R3, desc[UR16][R4.64+0x80] ;  /* 0x000080100403d981 */ /* 0x000f22000c1e1900 */
[----:B------:R-:W5:Y:S03]  /*3a10*/  LDC.64 R74, c[0x0][0x500] ;  /* 0x00014000ff4a7b82 */ /* 0x000f660000000a00 */
[----:B------:R-:W2:Y:S04]  /*3a20*/  @!P4 LDG.E R2, desc[UR16][R4.64+0x100] ;  /* 0x000100100402c981 */ /* 0x000ea8000c1e1900 */
[----:B------:R-:W5:Y:S04]  /*3a30*/  @!P3 LDG.E R9, desc[UR16][R4.64+0x180] ;  /* 0x000180100409b981 */ /* 0x000f68000c1e1900 */
[----:B------:R-:W5:Y:S04]  /*3a40*/  @!P2 LDG.E R8, desc[UR16][R4.64+0x200] ;  /* 0x000200100408a981 */ /* 0x000f68000c1e1900 */
[----:B------:R-:W5:Y:S04]  /*3a50*/  @!P1 LDG.E R11, desc[UR16][R4.64+0x280] ;  /* 0x00028010040b9981 */ /* 0x000f68000c1e1900 */
[----:B------:R-:W5:Y:S04]  /*3a60*/  @!P0 LDG.E R10, desc[UR16][R4.64+0x300] ;  /* 0x00030010040a8981 */ /* 0x000f68000c1e1900 */
[----:B------:R-:W5:Y:S01]  /*3a70*/  @!P6 LDG.E R13, desc[UR16][R4.64+0x380] ;  /* 0x00038010040de981 */ /* 0x000f62000c1e1900 */
[----:B-1----:R-:W-:-:S02]  /*3a80*/  ULEA UR4, UR5, UR4, 0x18 ;  /* 0x0000000405047291 */ /* 0x002fc4000f8ec0ff */
[----:B------:R-:W-:Y:S02]  /*3a90*/  USHF.R.S32.HI UR7, URZ, 0x1f, UR6 ;  /* 0x0000001fff077899 */ /* 0x000fe40008011406 */
[----:B------:R-:W-:Y:S02]  /*3aa0*/  UISETP.GT.AND UP0, UPT, UR8, 0x1, UPT ;  /* 0x000000010800788c */ /* 0x000fe4000bf04270 */
[----:B------:R-:W-:Y:S01]  /*3ab0*/  MOV R16, UR4 ;  /* 0x0000000400107c02 */ /* 0x000fe20008000f00 */
[----:B------:R-:W-:Y:S01]  /*3ac0*/  UMOV UR8, UR9 ;  /* 0x0000000900087c82 */ /* 0x000fe20008000000 */
[----:B---3--:R-:W-:Y:S04]  /*3ad0*/  STS [R45], R0 ;  /* 0x000000002d007388 */ /* 0x008fe80000000800 */
[----:B----4-:R-:W-:Y:S04]  /*3ae0*/  STS [R46+0x80], R3 ;  /* 0x000080032e007388 */ /* 0x010fe80000000800 */
[----:B--2---:R-:W-:Y:S04]  /*3af0*/  STS [R47+0x100], R2 ;  /* 0x000100022f007388 */ /* 0x004fe80000000800 */
[----:B-----5:R-:W-:Y:S04]  /*3b00*/  STS [R48+0x180], R9 ;  /* 0x0001800930007388 */ /* 0x020fe80000000800 */
        /* <DEDUP_REMOVED lines=10> */
[----:B------:R-:W0:Y:S01]  /*3bb0*/  LDS R13, [R53+0x18] ;  /* 0x00001800350d7984 */ /* 0x000e220000000800 */
[--C-:B-1----:R-:W-:Y:S01]  /*3bc0*/  FADD.FTZ R5, R5, R18.reuse ;  /* 0x0000001205057221 */ /* 0x102fe20000010000 */
[----:B--2---:R-:W-:-:S04]  /*3bd0*/  FADD.FTZ R15, R15, R18 ;  /* 0x000000120f0f7221 */ /* 0x004fc80000010000 */
[----:B------:R-:W-:Y:S01]  /*3be0*/  FSETP.GTU.FTZ.AND P1, PT, R5, 20, PT ;  /* 0x41a000000500780b */ /* 0x000fe20003f3c000 */
[--C-:B---3--:R-:W-:Y:S01]  /*3bf0*/  FADD.FTZ R3, R3, R18.reuse ;  /* 0x0000001203037221 */ /* 0x108fe20000010000 */
[----:B------:R-:W-:Y:S01]  /*3c00*/  FSETP.GTU.FTZ.AND P0, PT, R15, 20, PT ;  /* 0x41a000000f00780b */ /* 0x000fe20003f1c000 */
[--C-:B----4-:R-:W-:Y:S01]  /*3c10*/  FADD.FTZ R9, R9, R18.reuse ;  /* 0x0000001209097221 */ /* 0x110fe20000010000 */
[----:B-----5:R-:W-:-:S04]  /*3c20*/  FADD.FTZ R11, R11, R18 ;  /* 0x000000120b0b7221 */ /* 0x020fc80000010000 */
[----:B------:R-:W-:-:S05]  /*3c30*/  FSETP.GTU.FTZ.AND P5, PT, R9, 20, PT ;  /* 0x41a000000900780b */ /* 0x000fca0003fbc000 */
[----:B------:R-:W-:Y:S02]  /*3c40*/  @!P1 FMUL.FTZ R4, R5, -1.4426950216293334961 ;  /* 0xbfb8aa3b05049820 */ /* 0x000fe40000410000 */
[----:B------:R-:W1:Y:S01]  /*3c50*/  LDS R5, [R53+0xc] ;  /* 0x00000c0035057984 */ /* 0x000e620000000800 */
[----:B0-----:R-:W-:Y:S01]  /*3c60*/  FADD.FTZ R13, R13, R18 ;  /* 0x000000120d0d7221 */ /* 0x001fe20000010000 */
[----:B------:R-:W-:Y:S01]  /*3c70*/  @!P0 FMUL.FTZ R0, R15, -1.4426950216293334961 ;  /* 0xbfb8aa3b0f008820 */ /* 0x000fe20000410000 */
[----:B------:R-:W-:Y:S01]  /*3c80*/  FSETP.GTU.FTZ.AND P4, PT, R11, 20, PT ;  /* 0x41a000000b00780b */ /* 0x000fe20003f9c000 */
[----:B------:R-:W0:Y:S01]  /*3c90*/  LDS R15, [R53+0x1c] ;  /* 0x00001c00350f7984 */ /* 0x000e220000000800 */
[----:B------:R-:W-:Y:S01]  /*3ca0*/  @!P1 MUFU.EX2 R4, R4 ;  /* 0x0000000400049308 */ /* 0x000fe20000000800 */
[----:B------:R-:W-:Y:S01]  /*3cb0*/  BAR.SYNC.DEFER_BLOCKING 0x0 ;  /* 0x0000000000007b1d */ /* 0x000fe20000010000 */
[----:B------:R-:W-:-:S05]  /*3cc0*/  FSETP.GTU.FTZ.AND P3, PT, R13, 20, PT ;  /* 0x41a000000d00780b */ /* 0x000fca0003f7c000 */
[----:B------:R-:W2:Y:S02]  /*3cd0*/  @!P0 MUFU.EX2 R0, R0 ;  /* 0x0000000000008308 */ /* 0x000ea40000000800 */
[----:B--2---:R-:W-:Y:S01]  /*3ce0*/  @!P0 FADD.FTZ R2, R0, 1 ;  /* 0x3f80000000028421 */ /* 0x004fe20000010000 */
[----:B------:R-:W-:Y:S01]  /*3cf0*/  @!P1 FADD.FTZ R0, R4, 1 ;  /* 0x3f80000004009421 */ /* 0x000fe20000010000 */
[----:B------:R-:W-:Y:S01]  /*3d00*/  @!P4 FMUL.FTZ R4, R11, -1.4426950216293334961 ;  /* 0xbfb8aa3b0b04c820 */ /* 0x000fe20000410000 */
[----:B------:R-:W-:Y:S02]  /*3d10*/  STS [R53], R99 ;  /* 0x0000006335007388 */ /* 0x000fe40000000800 */
[----:B------:R-:W2:Y:S02]  /*3d20*/  @!P1 MUFU.RCP R55, R0 ;  /* 0x0000000000379308 */ /* 0x000ea40000001000 */
[----:B------:R-:W-:Y:S01]  /*3d30*/  STS [R53+0x4], R112 ;  /* 0x0000047035007388 */ /* 0x000fe20000000800 */
[----:B-1----:R-:W-:-:S05]  /*3d40*/  FADD.FTZ R5, R5, R18 ;  /* 0x0000001205057221 */ /* 0x002fca0000010000 */
[----:B------:R-:W1:Y:S01]  /*3d50*/  @!P0 MUFU.RCP R2, R2 ;  /* 0x0000000200028308 */ /* 0x000e620000001000 */
[----:B------:R-:W-:Y:S01]  /*3d60*/  STS [R53+0x8], R110 ;  /* 0x0000086e35007388 */ /* 0x000fe20000000800 */
[----:B0-----:R-:W-:Y:S01]  /*3d70*/  FADD.FTZ R15, R15, R18 ;  /* 0x000000120f0f7221 */ /* 0x001fe20000010000 */
[----:B------:R-:W-:Y:S02]  /*3d80*/  FSETP.GTU.FTZ.AND P6, PT, R5, 20, PT ;  /* 0x41a000000500780b */ /* 0x000fe40003fdc000 */
[----:B------:R-:W-:Y:S02]  /*3d90*/  STS [R53+0xc], R108 ;  /* 0x00000c6c35007388 */ /* 0x000fe40000000800 */
[----:B------:R-:W-:Y:S02]  /*3da0*/  FSETP.GTU.FTZ.AND P2, PT, R15, 20, PT ;  /* 0x41a000000f00780b */ /* 0x000fe40003f5c000 */
[----:B------:R-:W-:Y:S01]  /*3db0*/  STS [R53+0x10], R106 ;  /* 0x0000106a35007388 */ /* 0x000fe20000000800 */
[----:B--2---:R-:W-:Y:S01]  /*3dc0*/  @!P1 FMUL.FTZ R114, R114, R55 ;  /* 0x0000003772729220 */ /* 0x004fe20000410000 */
[----:B------:R-:W-:Y:S01]  /*3dd0*/  FSETP.GTU.FTZ.AND P1, PT, R3, 20, PT ;  /* 0x41a000000300780b */ /* 0x000fe20003f3c000 */
[----:B------:R-:W0:Y:S01]  /*3de0*/  @!P4 MUFU.EX2 R4, R4 ;  /* 0x000000040004c308 */ /* 0x000e220000000800 */
[----:B------:R-:W-:Y:S04]  /*3df0*/  STS [R53+0x14], R104 ;  /* 0x0000146835007388 */ /* 0x000fe80000000800 */
[----:B------:R-:W-:Y:S01]  /*3e00*/  STS [R53+0x18], R102 ;  /* 0x0000186635007388 */ /* 0x000fe20000000800 */
[----:B-1----:R-:W-:Y:S01]  /*3e10*/  @!P0 FMUL.FTZ R101, R101, R2 ;  /* 0x0000000265658220 */ /* 0x002fe20000410000 */
[----:B------:R-:W-:Y:S01]  /*3e20*/  ISETP.NE.AND P0, PT, R25, RZ, PT ;  /* 0x000000ff1900720c */ /* 0x000fe20003f05270 */
[----:B------:R-:W-:Y:S01]  /*3e30*/  @!P6 FMUL.FTZ R2, R5, -1.4426950216293334961 ;  /* 0xbfb8aa3b0502e820 */ /* 0x000fe20000410000 */
[----:B------:R-:W-:Y:S01]  /*3e40*/  STS [R53+0x1c], R100 ;  /* 0x00001c6435007388 */ /* 0x000fe20000000800 */
[----:B------:R-:W-:Y:S01]  /*3e50*/  @!P3 FMUL.FTZ R5, R13, -1.4426950216293334961 ;  /* 0xbfb8aa3b0d05b820 */ /* 0x000fe20000410000 */
[----:B------:R-:W-:Y:S01]  /*3e60*/  @!P2 FMUL.FTZ R8, R15, -1.4426950216293334961 ;  /* 0xbfb8aa3b0f08a820 */ /* 0x000fe20000410000 */
[----:B------:R-:W-:Y:S01]  /*3e70*/  @!P1 FMUL.FTZ R0, R3, -1.4426950216293334961 ;  /* 0xbfb8aa3b03009820 */ /* 0x000fe20000410000 */
[----:B------:R-:W-:Y:S01]  /*3e80*/  @!P5 FMUL.FTZ R3, R9, -1.4426950216293334961 ;  /* 0xbfb8aa3b0903d820 */ /* 0x000fe20000410000 */
[----:B------:R-:W-:Y:S01]  /*3e90*/  NOP ;  /* 0x0000000000007918 */ /* 0x000fe20000000000 */
[----:B------:R-:W-:Y:S03]  /*3ea0*/  LDS R9, [R45] ;  /* 0x000000002d097984 */ /* 0x000fe60000000800 */
[----:B------:R-:W1:Y:S01]  /*3eb0*/  @!P1 MUFU.EX2 R0, R0 ;  /* 0x0000000000009308 */ /* 0x000e620000000800 */
[----:B0-----:R-:W-:Y:S01]  /*3ec0*/  @!P4 FADD.FTZ R4, R4, 1 ;  /* 0x3f8000000404c421 */ /* 0x001fe20000010000 */
[----:B------:R-:W-:Y:S02]  /*3ed0*/  LDS R11, [R46+0x80] ;  /* 0x000080002e0b7984 */ /* 0x000fe40000000800 */
[----:B------:R-:W0:Y:S02]  /*3ee0*/  @!P6 MUFU.EX2 R2, R2 ;  /* 0x000000020002e308 */ /* 0x000e240000000800 */
[----:B------:R-:W-:Y:S02]  /*3ef0*/  LDS R13, [R47+0x100] ;  /* 0x000100002f0d7984 */ /* 0x000fe40000000800 */
[----:B------:R-:W2:Y:S02]  /*3f00*/  @!P5 MUFU.EX2 R3, R3 ;  /* 0x000000030003d308 */ /* 0x000ea40000000800 */
[----:B------:R-:W-:Y:S02]  /*3f10*/  LDS R15, [R48+0x180] ;  /* 0x00018000300f7984 */ /* 0x000fe40000000800 */
[----:B------:R-:W3:Y:S01]  /*3f20*/  @!P3 MUFU.EX2 R5, R5 ;  /* 0x000000050005b308 */ /* 0x000ee20000000800 */
[----:B-1----:R-:W-:Y:S01]  /*3f30*/  @!P1 FADD.FTZ R0, R0, 1 ;  /* 0x3f80000000009421 */ /* 0x002fe20000010000 */
[----:B------:R-:W-:Y:S02]  /*3f40*/  LDS R55, [R49+0x200] ;  /* 0x0002000031377984 */ /* 0x000fe40000000800 */
[----:B------:R-:W1:Y:S01]  /*3f50*/  @!P2 MUFU.EX2 R8, R8 ;  /* 0x000000080008a308 */ /* 0x000e620000000800 */
[----:B0-----:R-:W-:Y:S01]  /*3f60*/  @!P6 FADD.FTZ R2, R2, 1 ;  /* 0x3f8000000202e421 */ /* 0x001fe20000010000 */
[----:B------:R-:W-:Y:S02]  /*3f70*/  LDS R57, [R50+0x280] ;  /* 0x0002800032397984 */ /* 0x000fe40000000800 */
[----:B------:R-:W0:Y:S01]  /*3f80*/  @!P1 MUFU.RCP R65, R0 ;  /* 0x0000000000419308 */ /* 0x000e220000001000 */
[----:B--2---:R-:W-:Y:S01]  /*3f90*/  @!P5 FADD.FTZ R3, R3, 1 ;  /* 0x3f8000000303d421 */ /* 0x004fe20000010000 */
[----:B------:R-:W-:Y:S01]  /*3fa0*/  LDS R59, [R51+0x300] ;  /* 0x00030000333b7984 */ /* 0x000fe20000000800 */
[----:B---3--:R-:W-:-:S03]  /*3fb0*/  @!P3 FADD.FTZ R5, R5, 1 ;  /* 0x3f8000000505b421 */ /* 0x008fc60000010000 */
[----:B------:R-:W-:Y:S02]  /*3fc0*/  LDS R61, [R52+0x380] ;  /* 0x00038000343d7984 */ /* 0x000fe40000000800 */
[----:B------:R-:W2:Y:S01]  /*3fd0*/  @!P6 MUFU.RCP R67, R2 ;  /* 0x000000020043e308 */ /* 0x000ea20000001000 */
[----:B-1----:R-:W-:Y:S01]  /*3fe0*/  @!P2 FADD.FTZ R8, R8, 1 ;  /* 0x3f8000000808a421 */ /* 0x002fe20000010000 */
[----:B------:R-:W-:Y:S01]  /*3ff0*/  @!P0 STS [UR4+0x420], R43 ;  /* 0x0004202bff008988 */ /* 0x000fe20008000804 */
[----:B------:R-:W-:Y:S01]  /*4000*/  UIMAD.WIDE.U32 UR4, UR18, UR10, UR6 ;  /* 0x0000000a120472a5 */ /* 0x000fe2000f8e0006 */
[----:B------:R-:W-:Y:S03]  /*4010*/  BAR.SYNC.DEFER_BLOCKING 0x0 ;  /* 0x0000000000007b1d */ /* 0x000fe60000010000 */
[----:B------:R-:W-:Y:S01]  /*4020*/  UIMAD UR5, UR18, UR11, UR5 ;  /* 0x0000000b120572a4 */ /* 0x000fe2000f8e0205 */
[----:B0-----:R-:W-:-:S02]  /*4030*/  @!P1 FMUL.FTZ R116, R116, R65 ;  /* 0x0000004174749220 */ /* 0x001fc40000410000 */
[----:B------:R0:W1:Y:S01]  /*4040*/  @!P5 MUFU.RCP R69, R3 ;  /* 0x000000030045d308 */ /* 0x0000620000001000 */
[----:B------:R-:W3:Y:S01]  /*4050*/  LDCU.64 UR10, c[0x0][0x550] ;  /* 0x0000aa00ff0a77ac */ /* 0x000ee20008000a00 */
[----:B--2---:R-:W-:-:S06]  /*4060*/  @!P6 FMUL.FTZ R118, R118, R67 ;  /* 0x000000437676e220 */ /* 0x004fcc0000410000 */
[----:B------:R-:W2:Y:S01]  /*4070*/  @!P4 MUFU.RCP R71, R4 ;  /* 0x000000040047c308 */ /* 0x000ea20000001000 */
[C---:B0-----:R-:W-:Y:S01]  /*4080*/  IMAD.WIDE.U32 R2, R17.reuse, R74, UR4 ;  /* 0x0000000411027e25 */ /* 0x041fe2000f8e004a */
[----:B------:R-:W0:Y:S03]  /*4090*/  LDCU.64 UR4, c[0x0][0x518] ;  /* 0x0000a300ff0477ac */ /* 0x000e260008000a00 */
[----:B------:R-:W-:Y:S01]  /*40a0*/  IMAD R0, R17, R75, R3 ;  /* 0x0000004b11007224 */ /* 0x000fe200078e0203 */
[----:B------:R-:W-:Y:S02]  /*40b0*/  IADD3 R3, P1, PT, R34, R2, RZ ;  /* 0x0000000222037210 */ /* 0x000fe40007f3e0ff */
[----:B------:R-:W4:Y:S01]  /*40c0*/  @!P3 MUFU.RCP R5, R5 ;  /* 0x000000050005b308 */ /* 0x000f220000001000 */
[----:B------:R-:W5:Y:S01]  /*40d0*/  LDS R63, [R16+0x420] ;  /* 0x00042000103f7984 */ /* 0x000f620000000800 */
[----:B-1----:R-:W-:Y:S01]  /*40e0*/  @!P5 FMUL.FTZ R64, R64, R69 ;  /* 0x000000454040d220 */ /* 0x002fe20000410000 */
[----:B------:R-:W-:-:S02]  /*40f0*/  IADD3.X R0, PT, PT, RZ, R0, RZ, P1, !PT ;  /* 0x00000000ff007210 */ /* 0x000fc40000ffe4ff */
[----:B---3--:R-:W-:-:S03]  /*4100*/  LEA R2, P1, R3, UR10, 0x2 ;  /* 0x0000000a03027c11 */ /* 0x008fc6000f8210ff */
[----:B------:R-:W1:Y:S01]  /*4110*/  @!P2 MUFU.RCP R73, R8 ;  /* 0x000000080049a308 */ /* 0x000e620000001000 */
[----:B------:R-:W-:Y:S01]  /*4120*/  LEA.HI.X R3, R3, UR11, R0, 0x2, P1 ;  /* 0x0000000b03037c11 */ /* 0x000fe200088f1400 */
[----:B--2---:R-:W-:Y:S01]  /*4130*/  @!P4 FMUL.FTZ R66, R66, R71 ;  /* 0x000000474242c220 */ /* 0x004fe20000410000 */
[----:B0-----:R-:W-:-:S04]  /*4140*/  UIMAD.WIDE.U32 UR6, UR18, UR4, UR6 ;  /* 0x00000004120672a5 */ /* 0x001fc8000f8e0006 */
[----:B------:R-:W-:Y:S01]  /*4150*/  UIMAD UR7, UR18, UR5, UR7 ;  /* 0x00000005120772a4 */ /* 0x000fe2000f8e0207 */
[----:B----4-:R-:W-:Y:S01]  /*4160*/  @!P3 FMUL.FTZ R68, R68, R5 ;  /* 0x000000054444b220 */ /* 0x010fe20000410000 */
[----:B------:R-:W0:Y:S01]  /*4170*/  LDCU.64 UR4, c[0x0][0x560] ;  /* 0x0000ac00ff0477ac */ /* 0x000e220008000a00 */
[----:B-1----:R-:W-:Y:S01]  /*4180*/  @!P2 FMUL.FTZ R70, R70, R73 ;  /* 0x000000494646a220 */ /* 0x002fe20000410000 */
[-C--:B-----5:R-:W-:Y:S02]  /*4190*/  ISETP.GE.AND P6, PT, R34, R63.reuse, PT ;  /* 0x0000003f2200720c */ /* 0x0a0fe40003fc6270 */
[-C--:B------:R-:W-:Y:S02]  /*41a0*/  ISETP.GE.AND P5, PT, R36, R63.reuse, PT ;  /* 0x0000003f2400720c */ /* 0x080fe40003fa6270 */
[-C--:B------:R-:W-:Y:S02]  /*41b0*/  ISETP.GE.AND P1, PT, R37, R63.reuse, PT ;  /* 0x0000003f2500720c */ /* 0x080fe40003f26270 */
[----:B------:R-:W-:-:S02]  /*41c0*/  ISETP.GE.AND P2, PT, R38, R63, PT ;  /* 0x0000003f2600720c */ /* 0x000fc40003f46270 */
        /* <DEDUP_REMOVED lines=8> */
[----:B------:R1:W-:Y:S04]  /*4250*/  @!P3 STG.E desc[UR16][R2.64+0x200], R55 ;  /* 0x000200370200b986 */ /* 0x0003e8000c101910 */
[----:B------:R-:W-:Y:S04]  /*4260*/  @!P4 STG.E desc[UR16][R2.64+0x280], R57 ;  /* 0x000280390200c986 */ /* 0x000fe8000c101910 */
[----:B------:R-:W-:Y:S04]  /*4270*/  @!P5 STG.E desc[UR16][R2.64+0x300], R59 ;  /* 0x0003003b0200d986 */ /* 0x000fe8000c101910 */
[----:B------:R2:W-:Y:S01]  /*4280*/  @!P6 STG.E desc[UR16][R2.64+0x380], R61 ;  /* 0x0003803d0200e986 */ /* 0x0005e2000c101910 */
[----:B-1----:R-:W2:Y:S08]  /*4290*/  LDC.64 R54, c[0x0][0x520] ;  /* 0x00014800ff367b82 */ /* 0x002eb00000000a00 */
[----:B------:R-:W-:Y:S01]  /*42a0*/  BAR.SYNC.DEFER_BLOCKING 0x0 ;  /* 0x0000000000007b1d */ /* 0x000fe20000010000 */
[----:B--2---:R-:W-:-:S05]  /*42b0*/  IMAD.WIDE.U32 R2, R17, R54, UR6 ;  /* 0x0000000611027e25 */ /* 0x004fca000f8e0036 */
[----:B------:R1:W-:Y:S01]  /*42c0*/  STS [R53], R101 ;  /* 0x0000006535007388 */ /* 0x0003e20000000800 */
[----:B------:R-:W-:-:S03]  /*42d0*/  IMAD R0, R17, R55, R3 ;  /* 0x0000003711007224 */ /* 0x000fc600078e0203 */
[----:B------:R-:W-:Y:S04]  /*42e0*/  STS [R53+0x4], R114 ;  /* 0x0000047235007388 */ /* 0x000fe80000000800 */
[----:B------:R-:W-:Y:S01]  /*42f0*/  STS [R53+0x8], R116 ;  /* 0x0000087435007388 */ /* 0x000fe20000000800 */
[----:B-1----:R-:W-:-:S03]  /*4300*/  FADD.FTZ R101, R101, R24 ;  /* 0x0000001865657221 */ /* 0x002fc60000010000 */
        /* <DEDUP_REMOVED lines=21> */
[----:B------:R-:W-:Y:S01]  /*4460*/  @!P0 STS [R16+0x420], R43 ;  /* 0x0004202b10008388 */ /* 0x000fe20000000800 */
[----:B------:R-:W-:Y:S01]  /*4470*/  BAR.SYNC.DEFER_BLOCKING 0x0 ;  /* 0x0000000000007b1d */ /* 0x000fe20000010000 */
[----:B------:R-:W-:-:S04]  /*4480*/  IADD3 R3, P0, PT, R34, R2, RZ ;  /* 0x0000000222037210 */ /* 0x000fc80007f1e0ff */
[----:B------:R-:W-:Y:S02]  /*4490*/  IADD3.X R0, PT, PT, RZ, R0, RZ, P0, !PT ;  /* 0x00000000ff007210 */ /* 0x000fe400007fe4ff */
[----:B0-----:R-:W-:-:S04]  /*44a0*/  LEA R2, P0, R3, UR4, 0x2 ;  /* 0x0000000403027c11 */ /* 0x001fc8000f8010ff */
[----:B------:R-:W-:Y:S01]  /*44b0*/  LEA.HI.X R3, R3, UR5, R0, 0x2, P0 ;  /* 0x0000000503037c11 */ /* 0x000fe200080f1400 */
[----:B------:R-:W0:Y:S02]  /*44c0*/  LDS R15, [R16+0x420] ;  /* 0x00042000100f7984 */ /* 0x000e240000000800 */
[-C--:B0-----:R-:W-:Y:S02]  /*44d0*/  ISETP.GE.AND P3, PT, R39, R15.reuse, PT ;  /* 0x0000000f2700720c */ /* 0x081fe40003f66270 */
        /* <DEDUP_REMOVED lines=22> */
.L_x_8442:
[----:B0-----:R-:W0:Y:S01]  /*4640*/  LDC.64 R8, c[0x0][0x548] ;  /* 0x00015200ff087b82 */ /* 0x001e220000000a00 */
[----:B-----5:R-:W1:Y:S01]  /*4650*/  S2R R19, SR_TID.X ;  /* 0x0000000000137919 */ /* 0x020e620000002100 */
        /* <DEDUP_REMOVED lines=32> */
.L_x_8468:
[----:B------:R-:W-:Y:S05]  /*4860*/  BSYNC.RECONVERGENT B0 ;  /* 0x0000000000007941 */ /* 0x000fea0003800200 */
.L_x_8467:
        /* <DEDUP_REMOVED lines=26> */
.L_x_8470:
[----:B------:R-:W-:Y:S05]  /*4a10*/  BSYNC.RECONVERGENT B0 ;  /* 0x0000000000007941 */ /* 0x000fea0003800200 */
.L_x_8469:
        /* <DEDUP_REMOVED lines=22> */
.L_x_8472:
        /* <DEDUP_REMOVED lines=51> */
.L_x_8471:
[----:B------:R-:W-:Y:S05]  /*4eb0*/  EXIT ;  /* 0x000000000000794d */ /* 0x000fea0003800000 */
.L_x_8473:
        /* <DEDUP_REMOVED lines=12> */
.L_x_10507:


//--------------------- .text._Z25selective_scan_bwd_kernelI32Selective_Scan_bwd_kernel_traitsILi32ELi8ELb0ELb0ELb0ELb1ELb1EffEEv12SSMParamsBwd --------------------------
	.section	.text._Z25selective_scan_bwd_kernelI32Selective_Scan_bwd_kernel_traitsILi32ELi8ELb0ELb0ELb0ELb1ELb1EffEEv12SSMParamsBwd,"ax",@progbits
	.align	128
        .global         _Z25selective_scan_bwd_kernelI32Selective_Scan_bwd_kernel_traitsILi32ELi8ELb0ELb0ELb0ELb1ELb1EffEEv12SSMParamsBwd
        .type           _Z25selective_scan_bwd_kernelI32Selective_Scan_bwd_kernel_traitsILi32ELi8ELb0ELb0ELb0ELb1ELb1EffEEv12SSMParamsBwd,@function
        .size           _Z25selective_scan_bwd_kernelI32Selective_Scan_bwd_kernel_traitsILi32ELi8ELb0ELb0ELb0ELb1ELb1EffEEv12SSMParamsBwd,(.L_x_10508 - _Z25selective_scan_bwd_kernelI32Selective_Scan_bwd_kernel_traitsILi32ELi8ELb0ELb0ELb0ELb1ELb1EffEEv12SSMParamsBwd)
        .other          _Z25selective_scan_bwd_kernelI32Selective_Scan_bwd_kernel_traitsILi32ELi8ELb0ELb0ELb0ELb1ELb1EffEEv12SSMParamsBwd,@"STO_CUDA_ENTRY STV_DEFAULT"
_Z25selective_scan_bwd_kernelI32Selective_Scan_bwd_kernel_traitsILi32ELi8ELb0ELb0ELb0ELb1ELb1EffEEv12SSMParamsBwd:
.text._Z25selective_scan_bwd_kernelI32Selective_Scan_bwd_kernel_traitsILi32ELi8ELb0ELb0ELb0ELb1ELb1EffEEv12SSMParamsBwd:
        /* <DEDUP_REMOVED lines=63> */
[----:B------:R-:W-:Y:S01]  /*03f0*/  SHF.R.S32.HI R0, RZ, 0x1f, R13 ;  /* 0x0000001fff007819 */ /* 0x000fe2000001140d */
[----:B---3--:R-:W-:Y:S01]  /*0400*/  @P0 IMAD.WIDE R6, R5, 0x8, R10 ;  /* 0x0000000805060825 */ /* 0x008fe200078e020a */
[----:B------:R-:W-:Y:S02]  /*0410*/  IADD3 R13, P0, PT, R13, R2, RZ ;  /* 0x000000020d0d7210 */ /* 0x000fe40007f1e0ff */
[----:B------:R-:W-:Y:S01]  /*0420*/  LEA R58, P2, R8, R20, 0x2 ;  /* 0x00000014083a7211 */ /* 0x000fe200078410ff */
        /* <DEDUP_REMOVED lines=10> */
[C---:B----4-:R-:W-:Y:S01]  /*04d0*/  LEA R40, P4, R13.reuse, R40, 0x2 ;  /* 0x000000280d287211 */ /* 0x050fe200078810ff */
        /* <DEDUP_REMOVED lines=33> */
.L_x_8499:
[----:B0-----:R-:W0:Y:S01]  /*06f0*/  LDC R34, c[0x0][0x388] ;  /* 0x0000e200ff227b82 */ /* 0x001e220000000800 */
[----:B------:R-:W-:Y:S01]  /*0700*/  UIADD3 UR7, UPT, UPT, UR6, -0x1, URZ ;  /* 0xffffffff06077890 */ /* 0x000fe2000fffe0ff */
[----:B------:R-:W-:Y:S02]  /*0710*/  SHF.L.U32 R3, R49, 0x2, RZ ;  /* 0x0000000231037819 */ /* 0x000fe400000006ff */
[----:B------:R-:W-:Y:S01]  /*0720*/  CS2R R10, SRZ ;  /* 0x00000000000a7805 */ /* 0x000fe2000001ff00 */
[----:B------:R-:W-:Y:S01]  /*0730*/  HFMA2 R0, -RZ, RZ, 0, 0 ;  /* 0x00000000ff007431 */ /* 0x000fe200000001ff */
        /* <DEDUP_REMOVED lines=17> */
[----:B------:R-:W-:Y:S02]  /*0850*/  P2R R73, PR, RZ, 0x10 ;  /* 0x00000010ff497803 */ /* 0x000fe40000000000 */
[-C--:B------:R-:W-:Y:S02]  /*0860*/  ISETP.GE.AND P3, PT, R37, R34.reuse, PT ;  /* 0x000000222500720c */ /* 0x080fe40003f66270 */
[----:B------:R-:W-:Y:S01]  /*0870*/  MOV R17, RZ ;  /* 0x000000ff00117202 */ /* 0x000fe20000000f00 */
[----:B------:R-:W0:Y:S01]  /*0880*/  S2R R33, SR_LANEID ;  /* 0x0000000000217919 */ /* 0x000e220000000000 */
[----:B------:R-:W-:Y:S01]  /*0890*/  P2R R74, PR, RZ, 0x40 ;  /* 0x00000040ff4a7803 */ /* 0x000fe20000000000 */
[----:B------:R-:W2:Y:S01]  /*08a0*/  @!P4 LDG.E R11, desc[UR16][R8.64] ;  /* 0x00000010080bc981 */ /* 0x000ea2000c1e1900 */
[----:B------:R-:W-:Y:S02]  /*08b0*/  ISETP.GE.AND P4, PT, R35, R34, PT ;  /* 0x000000222300720c */ /* 0x000fe40003f86270 */
[----:B------:R-:W-:Y:S01]  /*08c0*/  P2R R62, PR, RZ, 0x40 ;  /* 0x00000040ff3e7803 */ /* 0x000fe20000000000 */
[----:B------:R-:W3:Y:S01]  /*08d0*/  @!P6 LDG.E R0, desc[UR16][R8.64+0x80] ;  /* 0x000080100800e981 */ /* 0x000ee2000c1e1900 */
[----:B------:R-:W-:Y:S01]  /*08e0*/  HFMA2 R60, -RZ, RZ, 0, 0 ;  /* 0x00000000ff3c7431 */ /* 0x000fe200000001ff */
[----:B------:R-:W-:-:S02]  /*08f0*/  MOV R65, RZ ;  /* 0x000000ff00417202 */ /* 0x000fc40000000f00 */
[----:B------:R-:W4:Y:S01]  /*0900*/  @!P5 LDG.E R13, desc[UR16][R8.64+0x100] ;  /* 0x00010010080dd981 */ /* 0x000f22000c1e1900 */
[----:B------:R-:W-:Y:S01]  /*0910*/  HFMA2 R67, -RZ, RZ, 0, 0 ;  /* 0x00000000ff437431 */ /* 0x000fe200000001ff */
[----:B------:R-:W-:Y:S02]  /*0920*/  MOV R68, RZ ;  /* 0x000000ff00447202 */ /* 0x000fe40000000f00 */
[----:B------:R-:W4:Y:S01]  /*0930*/  @!P0 LDG.E R10, desc[UR16][R8.64+0x180] ;  /* 0x00018010080a8981 */ /* 0x000f22000c1e1900 */
[----:B------:R-:W-:Y:S02]  /*0940*/  MOV R70, RZ ;  /* 0x000000ff00467202 */ /* 0x000fe40000000f00 */
[----:B------:R-:W-:Y:S01]  /*0950*/  MOV R72, RZ ;  /* 0x000000ff00487202 */ /* 0x000fe20000000f00 */
[----:B------:R-:W4:Y:S01]  /*0960*/  @!P1 LDG.E R15, desc[UR16][R8.64+0x200] ;  /* 0x00020010080f9981 */ /* 0x000f22000c1e1900 */
[----:B------:R-:W-:-:S03]  /*0970*/  P2R R75, PR, RZ, 0x20 ;  /* 0x00000020ff4b7803 */ /* 0x000fc60000000000 */
[----:B------:R-:W4:Y:S04]  /*0980*/  @!P2 LDG.E R12, desc[UR16][R8.64+0x280] ;  /* 0x00028010080ca981 */ /* 0x000f28000c1e1900 */
[----:B------:R-:W4:Y:S04]  /*0990*/  @!P3 LDG.E R17, desc[UR16][R8.64+0x300] ;  /* 0x000300100811b981 */ /* 0x000f28000c1e1900 */
[----:B------:R1:W4:Y:S01]  /*09a0*/  @!P4 LDG.E R14, desc[UR16][R8.64+0x380] ;  /* 0x00038010080ec981 */ /* 0x000322000c1e1900 */
[C---:B0-----:R-:W-:Y:S02]  /*09b0*/  IADD3 R16, PT, PT, R33.reuse, 0x20, RZ ;  /* 0x0000002021107810 */ /* 0x041fe40007ffe0ff */
[----:B------:R-:W-:-:S02]  /*09c0*/  IADD3 R18, PT, PT, R33, 0x40, RZ ;  /* 0x0000004021127810 */ /* 0x000fc40007ffe0ff */
[CC--:B------:R-:W-:Y:S02]  /*09d0*/  LEA.HI.SX32 R32, R33.reuse, R33.reuse, 0x1b ;  /* 0x0000002121207211 */ /* 0x0c0fe400078fdaff */
[-C--:B------:R-:W-:Y:S02]  /*09e0*/  LEA.HI.SX32 R16, R16, R33.reuse, 0x1b ;  /* 0x0000002110107211 */ /* 0x080fe400078fdaff */
[----:B------:R-:W-:Y:S02]  /*09f0*/  LEA.HI.SX32 R18, R18, R33, 0x1b ;  /* 0x0000002112127211 */ /* 0x000fe400078fdaff */
[----:B------:R-:W-:Y:S02]  /*0a00*/  LEA R32, R32, UR10, 0x2 ;  /* 0x0000000a20207c11 */ /* 0x000fe4000f8e10ff */
[----:B------:R-:W-:Y:S02]  /*0a10*/  LEA R31, R16, UR10, 0x2 ;  /* 0x0000000a101f7c11 */ /* 0x000fe4000f8e10ff */
[----:B-1----:R-:W-:-:S02]  /*0a20*/  IADD3 R8, PT, PT, R33, 0x60, RZ ;  /* 0x0000006021087810 */ /* 0x002fc40007ffe0ff */
[----:B------:R-:W-:Y:S02]  /*0a30*/  LEA R30, R18, UR10, 0x2 ;  /* 0x0000000a121e7c11 */ /* 0x000fe4000f8e10ff */
        /* <DEDUP_REMOVED lines=14> */
[----:B------:R-:W-:Y:S02]  /*0b20*/  ISETP.NE.AND P6, PT, R73, RZ, PT ;  /* 0x000000ff4900720c */ /* 0x000fe40003fc5270 */
[----:B------:R-:W-:Y:S01]  /*0b30*/  CS2R R8, SRZ ;  /* 0x0000000000087805 */ /* 0x000fe2000001ff00 */
[----:B--2---:R-:W-:Y:S04]  /*0b40*/  STS [R32], R11 ;  /* 0x0000000b20007388 */ /* 0x004fe80000000800 */
[----:B---3--:R0:W-:Y:S04]  /*0b50*/  STS [R31+0x80], R0 ;  /* 0x000080001f007388 */ /* 0x0081e80000000800 */
[----:B----4-:R-:W-:Y:S01]  /*0b60*/  STS [R30+0x100], R13 ;  /* 0x0001000d1e007388 */ /* 0x010fe20000000800 */
[----:B0-----:R-:W-:-:S03]  /*0b70*/  SHF.L.U32 R0, R33, 0x3, RZ ;  /* 0x0000000321007819 */ /* 0x001fc600000006ff */
[----:B------:R0:W-:Y:S01]  /*0b80*/  STS [R29+0x180], R10 ;  /* 0x0001800a1d007388 */ /* 0x0001e20000000800 */
[----:B------:R-:W-:-:S03]  /*0b90*/  LEA.HI.SX32 R24, R0, R0, 0x1b ;  /* 0x0000000000187211 */ /* 0x000fc600078fdaff */
[----:B------:R-:W-:Y:S01]  /*0ba0*/  STS [R28+0x200], R15 ;  /* 0x0002000f1c007388 */ /* 0x000fe20000000800 */
[----:B------:R-:W-:-:S03]  /*0bb0*/  LEA R24, R24, UR10, 0x2 ;  /* 0x0000000a18187c11 */ /* 0x000fc6000f8e10ff */
        /* <DEDUP_REMOVED lines=15> */
[----:B------:R-:W-:Y:S01]  /*0cb0*/  HFMA2 R0, -RZ, RZ, 0, 0 ;  /* 0x00000000ff007431 */ /* 0x000fe200000001ff */
[----:B-1----:R-:W-:Y:S01]  /*0cc0*/  CS2R R14, SRZ ;  /* 0x00000000000e7805 */ /* 0x002fe2000001ff00 */
        /* <DEDUP_REMOVED lines=8> */
[----:B------:R-:W4:Y:S01]  /*0d50*/  @!P4 LDG.E R10, desc[UR16][R4.64+0x380] ;  /* 0x00038010040ac981 */ /* 0x000f22000c1e1900 */
[----:B------:R-:W-:-:S02]  /*0d60*/  P2R R69, PR, RZ, 0x40 ;  /* 0x00000040ff457803 */ /* 0x000fc40000000000 */
[----:B------:R-:W-:Y:S01]  /*0d70*/  ISETP.NE.AND P6, PT, R73, RZ, PT ;  /* 0x000000ff4900720c */ /* 0x000fe20003fc5270 */
[----:B--2---:R0:W-:Y:S04]  /*0d80*/  STS [R32], R9 ;  /* 0x0000000920007388 */ /* 0x0041e80000000800 */
[----:B---3--:R-:W-:Y:S04]  /*0d90*/  STS [R31+0x80], R8 ;  /* 0x000080081f007388 */ /* 0x008fe80000000800 */
[----:B------:R1:W-:Y:S04]  /*0da0*/  STS [R30+0x100], R11 ;  /* 0x0001000b1e007388 */ /* 0x0003e80000000800 */
[----:B----4-:R-:W-:Y:S04]  /*0db0*/  STS [R29+0x180], R60 ;  /* 0x0001803c1d007388 */ /* 0x010fe80000000800 */
        /* <DEDUP_REMOVED lines=8> */
[----:B------:R-:W4:Y:S04]  /*0e40*/  LDS R8, [R24+0xc] ;  /* 0x00000c0018087984 */ /* 0x000f280000000800 */
[----:B------:R-:W4:Y:S04]  /*0e50*/  LDS R62, [R24+0x10] ;  /* 0x00001000183e7984 */ /* 0x000f280000000800 */
[----:B------:R-:W-:Y:S04]  /*0e60*/  LDS R10, [R24+0x14] ;  /* 0x00001400180a7984 */ /* 0x000fe80000000800 */
[----:B------:R-:W4:Y:S04]  /*0e70*/  LDS R60, [R24+0x18] ;  /* 0x00001800183c7984 */ /* 0x000f280000000800 */
[----:B------:R-:W4:Y:S01]  /*0e80*/  LDS R12, [R24+0x1c] ;  /* 0x00001c00180c7984 */ /* 0x000f220000000800 */
[----:B------:R-:W-:Y:S01]  /*0e90*/  BAR.SYNC.DEFER_BLOCKING 0x0 ;  /* 0x0000000000007b1d */ /* 0x000fe20000010000 */
[----:B0-----:R-:W-:-:S02]  /*0ea0*/  HFMA2 R9, -RZ, RZ, 0, 0 ;  /* 0x00000000ff097431 */ /* 0x001fc400000001ff */
[----:B-1----:R-:W-:-:S03]  /*0eb0*/  HFMA2 R11, -RZ, RZ, 0, 0 ;  /* 0x00000000ff0b7431 */ /* 0x002fc600000001ff */
        /* <DEDUP_REMOVED lines=9> */
[----:B--2--5:R-:W-:-:S05]  /*0f50*/  FADD.FTZ R66, R66, R59 ;  /* 0x0000003b42427221 */ /* 0x024fca0000010000 */
[----:B------:R-:W-:Y:S01]  /*0f60*/  FSETP.GTU.FTZ.AND P5, PT, R66, 20, PT ;  /* 0x41a000004200780b */ /* 0x000fe20003fbc000 */
[----:B------:R-:W-:Y:S01]  /*0f70*/  BSSY.RECONVERGENT B0, `(.L_x_8475) ;  /* 0x0000030000007945 */ /* 0x000fe20003800200 */
[--C-:B---3--:R-:W-:Y:S01]  /*0f80*/  FADD.FTZ R71, R0, R59.reuse ;  /* 0x0000003b00477221 */ /* 0x108fe20000010000 */
[--C-:B----4-:R-:W-:Y:S01]  /*0f90*/  FADD.FTZ R64, R64, R59.reuse ;  /* 0x0000003b40407221 */ /* 0x110fe20000010000 */
[--C-:B------:R-:W-:Y:S01]  /*0fa0*/  FADD.FTZ R69, R8, R59.reuse ;  /* 0x0000003b08457221 */ /* 0x100fe20000010000 */
[--C-:B------:R-:W-:Y:S01]  /*0fb0*/  FADD.FTZ R62, R62, R59.reuse ;  /* 0x0000003b3e3e7221 */ /* 0x100fe20000010000 */
[--C-:B------:R-:W-:Y:S01]  /*0fc0*/  FADD.FTZ R60, R60, R59.reuse ;  /* 0x0000003b3c3c7221 */ /* 0x100fe20000010000 */
[----:B------:R-:W-:Y:S04]  /*0fd0*/  STS [R32], R65 ;  /* 0x0000004120007388 */ /* 0x000fe80000000800 */
[----:B------:R-:W-:Y:S04]  /*0fe0*/  STS [R31+0x80], R14 ;  /* 0x0000800e1f007388 */ /* 0x000fe80000000800 */
[----:B------:R0:W-:Y:S04]  /*0ff0*/  STS [R30+0x100], R67 ;  /* 0x000100431e007388 */ /* 0x0001e80000000800 */
[----:B------:R1:W-:Y:S04]  /*1000*/  STS [R29+0x180], R68 ;  /* 0x000180441d007388 */ /* 0x0003e80000000800 */
[----:B------:R1:W-:Y:S04]  /*1010*/  STS [R28+0x200], R9 ;  /* 0x000200091c007388 */ /* 0x0003e80000000800 */
[----:B------:R1:W-:Y:S04]  /*1020*/  STS [R27+0x280], R70 ;  /* 0x000280461b007388 */ /* 0x0003e80000000800 */
[----:B------:R1:W-:Y:S04]  /*1030*/  STS [R26+0x300], R11 ;  /* 0x0003000b1a007388 */ /* 0x0003e80000000800 */
[----:B------:R1:W-:Y:S01]  /*1040*/  STS [R25+0x380], R72 ;  /* 0x0003804819007388 */ /* 0x0003e20000000800 */
[--C-:B0-----:R-:W-:Y:S01]  /*1050*/  FADD.FTZ R67, R10, R59.reuse ;  /* 0x0000003b0a437221 */ /* 0x101fe20000010000 */
[----:B------:R-:W-:Y:S01]  /*1060*/  FADD.FTZ R65, R12, R59 ;  /* 0x0000003b0c417221 */ /* 0x000fe20000010000 */
[----:B------:R-:W-:Y:S01]  /*1070*/  NOP ;  /* 0x0000000000007918 */ /* 0x000fe20000000000 */
[----:B------:R-:W-:Y:S05]  /*1080*/  @P5 BRA `(.L_x_8476) ;  /* 0x0000000000785947 */ /* 0x000fea0003800000 */
[----:B------:R-:W-:Y:S01]  /*1090*/  FMUL.FTZ R66, R66, 1.4426950216293334961 ;  /* 0x3fb8aa3b42427820 */ /* 0x000fe20000410000 */
[----:B------:R-:W-:Y:S02]  /*10a0*/  MOV R8, 0x3e800000 ;  /* 0x3e80000000087802 */ /* 0x000fe40000000f00 */
[----:B-1----:R-:W-:Y:S01]  /*10b0*/  MOV R9, 0x3d39bf78 ;  /* 0x3d39bf7800097802 */ /* 0x002fe20000000f00 */
        /* <DEDUP_REMOVED lines=27> */
.L_x_8476:
[----:B------:R-:W-:Y:S05]  /*1270*/  BSYNC.RECONVERGENT B0 ;  /* 0x0000000000007941 */ /* 0x000fea0003800200 */
.L_x_8475:
[----:B------:R-:W-:Y:S01]  /*1280*/  FSETP.GTU.FTZ.AND P5, PT, R71, 20, PT ;  /* 0x41a000004700780b */ /* 0x000fe20003fbc000 */
[----:B------:R-:W-:-:S12]  /*1290*/  BSSY.RECONVERGENT B0, `(.L_x_8477) ;  /* 0x0000020000007945 */ /* 0x000fd80003800200 */
[----:B------:R-:W-:Y:S05]  /*12a0*/  @P5 BRA `(.L_x_8478) ;  /* 0x0000000000785947 */ /* 0x000fea0003800000 */
[----:B------:R-:W-:Y:S01]  /*12b0*/  FMUL.FTZ R71, R71, 1.4426950216293334961 ;  /* 0x3fb8aa3b47477820 */ /* 0x000fe20000410000 */
[----:B------:R-:W-:Y:S01]  /*12c0*/  HFMA2 R8, -RZ, RZ, 1.625, 0 ;  /* 0x3e800000ff087431 */ /* 0x000fe200000001ff */
[----:B-1----:R-:W-:Y:S02]  /*12d0*/  MOV R11, 0x3d39bf78 ;  /* 0x3d39bf78000b7802 */ /* 0x002fe40000000f00 */
        /* <DEDUP_REMOVED lines=27> */
.L_x_8478:
[----:B------:R-:W-:Y:S05]  /*1490*/  BSYNC.RECONVERGENT B0 ;  /* 0x0000000000007941 */ /* 0x000fea0003800200 */
.L_x_8477:
        /* <DEDUP_REMOVED lines=33> */
.L_x_8480:
[----:B------:R-:W-:Y:S05]  /*16b0*/  BSYNC.RECONVERGENT B0 ;  /* 0x0000000000007941 */ /* 0x000fea0003800200 */
.L_x_8479:
        /* <DEDUP_REMOVED lines=33> */
.L_x_8482:
[----:B------:R-:W-:Y:S05]  /*18d0*/  BSYNC.RECONVERGENT B0 ;  /* 0x0000000000007941 */ /* 0x000fea0003800200 */
.L_x_8481:
        /* <DEDUP_REMOVED lines=33> */
.L_x_8484:
[----:B------:R-:W-:Y:S05]  /*1af0*/  BSYNC.RECONVERGENT B0 ;  /* 0x0000000000007941 */ /* 0x000fea0003800200 */
.L_x_8483:
        /* <DEDUP_REMOVED lines=33> */
.L_x_8486:
[----:B------:R-:W-:Y:S05]  /*1d10*/  BSYNC.RECONVERGENT B0 ;  /* 0x0000000000007941 */ /* 0x000fea0003800200 */
.L_x_8485:
        /* <DEDUP_REMOVED lines=33> */
.L_x_8488:
[----:B------:R-:W-:Y:S05]  /*1f30*/  BSYNC.RECONVERGENT B0 ;  /* 0x0000000000007941 */ /* 0x000fea0003800200 */
.L_x_8487:
        /* <DEDUP_REMOVED lines=33> */
.L_x_8490:
[----:B------:R-:W-:Y:S05]  /*2150*/  BSYNC.RECONVERGENT B0 ;  /* 0x0000000000007941 */ /* 0x000fea0003800200 */
.L_x_8489:
[----:B------:R-:W0:Y:S01]  /*2160*/  LDCU.128 UR12, c[0x0][0x410] ;  /* 0x00008200ff0c77ac */ /* 0x000e220008000c00 */
[----:B------:R-:W-:Y:S01]  /*2170*/  ISETP.NE.AND P6, PT, R75, RZ, PT ;  /* 0x000000ff4b00720c */ /* 0x000fe20003fc5270 */
[----:B-1----:R-:W-:Y:S01]  /*2180*/  LDS R68, [R24+0x4] ;  /* 0x0000040018447984 */ /* 0x002fe20000000800 */
[----:B------:R-:W-:Y:S01]  /*2190*/  P2R R14, PR, RZ, 0x10 ;  /* 0x00000010ff0e7803 */ /* 0x000fe20000000000 */
[----:B------:R-:W-:Y:S01]  /*21a0*/  UMOV UR4, UR19 ;  /* 0x0000001300047c82 */ /* 0x000fe20008000000 */
[----:B------:R-:W-:Y:S01]  /*21b0*/  UMOV UR5, URZ ;  /* 0x000000ff00057c82 */ /* 0x000fe20008000000 */
[----:B------:R-:W-:Y:S01]  /*21c0*/  LDS R70, [R24+0x8] ;  /* 0x0000080018467984 */ /* 0x000fe20000000800 */
[----:B------:R-:W-:Y:S02]  /*21d0*/  ISETP.NE.AND P4, PT, R73, RZ, PT ;  /* 0x000000ff4900720c */ /* 0x000fe40003f85270 */
[----:B------:R-:W-:Y:S02]  /*21e0*/  CS2R R12, SRZ ;  /* 0x00000000000c7805 */ /* 0x000fe4000001ff00 */
[----:B------:R-:W-:Y:S01]  /*21f0*/  CS2R R80, SRZ ;  /* 0x0000000000507805 */ /* 0x000fe2000001ff00 */
[----:B------:R-:W-:Y:S01]  /*2200*/  LDS R72, [R24+0xc] ;  /* 0x00000c0018487984 */ /* 0x000fe20000000800 */
[----:B------:R-:W-:-:S03]  /*2210*/  CS2R R82, SRZ ;  /* 0x0000000000527805 */ /* 0x000fc6000001ff00 */
[----:B------:R-:W-:Y:S01]  /*2220*/  LDS R75, [R24+0x14] ;  /* 0x00001400184b7984 */ /* 0x000fe20000000800 */
[----:B0-----:R-:W-:-:S03]  /*2230*/  UIMAD.WIDE.U32 UR8, UR18, UR12, UR4 ;  /* 0x0000000c120872a5 */ /* 0x001fc6000f8e0004 */
[----:B------:R-:W-:Y:S01]  /*2240*/  LDS R76, [R24+0x18] ;  /* 0x00001800184c7984 */ /* 0x000fe20000000800 */
[----:B------:R-:W-:-:S03]  /*2250*/  UIMAD UR10, UR18, UR13, UR9 ;  /* 0x0000000d120a72a4 */ /* 0x000fc6000f8e0209 */
[----:B------:R-:W-:Y:S01]  /*2260*/  LDS R77, [R24+0x1c] ;  /* 0x00001c00184d7984 */ /* 0x000fe20000000800 */
[----:B------:R-:W-:Y:S02]  /*2270*/  MOV R3, UR9 ;  /* 0x0000000900037c02 */ /* 0x000fe40008000f00 */
[----:B------:R-:W-:Y:S02]  /*2280*/  MOV R2, UR8 ;  /* 0x0000000800027c02 */ /* 0x000fe40008000f00 */
[----:B------:R-:W-:-:S03]  /*2290*/  MOV R3, UR10 ;  /* 0x0000000a00037c02 */ /* 0x000fc60008000f00 */
[----:B------:R-:W-:-:S04]  /*22a0*/  IMAD.WIDE.U32 R2, R63, UR14, R2 ;  /* 0x0000000e3f027c25 */ /* 0x000fc8000f8e0002 */
[----:B------:R-:W-:Y:S01]  /*22b0*/  IMAD R10, R63, UR15, R3 ;  /* 0x0000000f3f0a7c24 */ /* 0x000fe2000f8e0203 */
[----:B------:R-:W0:Y:S01]  /*22c0*/  LDCU.128 UR12, c[0x0][0x420] ;  /* 0x00008400ff0c77ac */ /* 0x000e220008000c00 */
[----:B------:R-:W-:-:S04]  /*22d0*/  IADD3 R9, P5, PT, R49, R2, RZ ;  /* 0x0000000231097210 */ /* 0x000fc80007fbe0ff */
[----:B------:R-:W-:Y:S01]  /*22e0*/  IADD3.X R10, PT, PT, RZ, R10, RZ, P5, !PT ;  /* 0x0000000aff0a7210 */ /* 0x000fe20002ffe4ff */
[----:B0-----:R-:W-:-:S04]  /*22f0*/  UIMAD.WIDE.U32 UR8, UR18, UR12, UR4 ;  /* 0x0000000c120872a5 */ /* 0x001fc8000f8e0004 */
[----:B------:R-:W-:Y:S02]  /*2300*/  UIMAD UR10, UR18, UR13, UR9 ;  /* 0x0000000d120a72a4 */ /* 0x000fe4000f8e0209 */
[----:B------:R-:W-:Y:S01]  /*2310*/  MOV R2, UR8 ;  /* 0x0000000800027c02 */ /* 0x000fe20008000f00 */
[----:B------:R-:W-:Y:S01]  /*2320*/  HFMA2 R91, -RZ, RZ, 0, 0 ;  /* 0x00000000ff5b7431 */ /* 0x000fe200000001ff */
[----:B------:R-:W-:Y:S01]  /*2330*/  MOV R3, UR9 ;  /* 0x0000000900037c02 */ /* 0x000fe20008000f00 */
[----:B------:R-:W-:Y:S01]  /*2340*/  HFMA2 R93, -RZ, RZ, 0, 0 ;  /* 0x00000000ff5d7431 */ /* 0x000fe200000001ff */
[----:B------:R-:W-:Y:S01]  /*2350*/  MOV R3, UR10 ;  /* 0x0000000a00037c02 */ /* 0x000fe20008000f00 */
[----:B------:R-:W0:Y:S02]  /*2360*/  LDCU.64 UR8, c[0x0][0x488] ;  /* 0x00009100ff0877ac */ /* 0x000e240008000a00 */
[C---:B------:R-:W-:Y:S01]  /*2370*/  IMAD.WIDE.U32 R2, R63.reuse, UR14, R2 ;  /* 0x0000000e3f027c25 */ /* 0x040fe2000f8e0002 */
[----:B------:R-:W-:Y:S01]  /*2380*/  MOV R88, RZ ;  /* 0x000000ff00587202 */ /* 0x000fe20000000f00 */
[----:B------:R-:W1:Y:S02]  /*2390*/  LDCU.64 UR10, c[0x0][0x508] ;  /* 0x0000a100ff0a77ac */ /* 0x000e640008000a00 */
[----:B------:R-:W-:Y:S01]  /*23a0*/  IMAD R0, R63, UR15, R3 ;  /* 0x0000000f3f007c24 */ /* 0x000fe2000f8e0203 */
[----:B------:R-:W-:Y:S01]  /*23b0*/  IADD3 R3, P5, PT, R49, R2, RZ ;  /* 0x0000000231037210 */ /* 0x000fe20007fbe0ff */
[----:B------:R-:W2:Y:S03]  /*23c0*/  LDCU.64 UR12, c[0x0][0x558] ;  /* 0x0000ab00ff0c77ac */ /* 0x000ea60008000a00 */
[----:B------:R-:W-:-:S02]  /*23d0*/  IADD3.X R0, PT, PT, RZ, R0, RZ, P5, !PT ;  /* 0x00000000ff007210 */ /* 0x000fc40002ffe4ff */
[----:B0-----:R-:W-:-:S04]  /*23e0*/  LEA R8, P5, R9, UR8, 0x2 ;  /* 0x0000000809087c11 */ /* 0x001fc8000f8a10ff */
[----:B------:R-:W-:Y:S01]  /*23f0*/  LEA.HI.X R9, R9, UR9, R10, 0x2, P5 ;  /* 0x0000000909097c11 */ /* 0x000fe2000a8f140a */
[----:B------:R-:W0:Y:S01]  /*2400*/  LDCU.64 UR8, c[0x0][0x478] ;  /* 0x00008f00ff0877ac */ /* 0x000e220008000a00 */
[----:B------:R-:W-:Y:S02]  /*2410*/  CS2R R10, SRZ ;  /* 0x00000000000a7805 */ /* 0x000fe4000001ff00 */
[----:B0-----:R-:W-:-:S04]  /*2420*/  LEA R2, P5, R3, UR8, 0x2 ;  /* 0x0000000803027c11 */ /* 0x001fc8000f8a10ff */
[----:B------:R-:W-:Y:S02]  /*2430*/  LEA.HI.X R3, R3, UR9, R0, 0x2, P5 ;  /* 0x0000000903037c11 */ /* 0x000fe4000a8f1400 */
[----:B------:R-:W-:Y:S01]  /*2440*/  ISETP.NE.AND P5, PT, R74, RZ, PT ;  /* 0x000000ff4a00720c */ /* 0x000fe20003fa5270 */
[----:B------:R-:W-:Y:S04]  /*2450*/  LDS R0, [R24] ;  /* 0x0000000018007984 */ /* 0x000fe80000000800 */
[----:B------:R-:W-:Y:S01]  /*2460*/  LDS R74, [R24+0x10] ;  /* 0x00001000184a7984 */ /* 0x000fe20000000800 */
[----:B------:R-:W-:Y:S06]  /*2470*/  BAR.SYNC.DEFER_BLOCKING 0x0 ;  /* 0x0000000000007b1d */ /* 0x000fec0000010000 */
[----:B------:R-:W3:Y:S01]  /*2480*/  @!P4 LDG.E R11, desc[UR16][R8.64] ;  /* 0x00000010080bc981 */ /* 0x000ee2000c1e1900 */
[----:B------:R-:W-:-:S03]  /*2490*/  ISETP.NE.AND P4, PT, R14, RZ, PT ;  /* 0x000000ff0e00720c */ /* 0x000fc60003f85270 */
[----:B------:R-:W4:Y:S01]  /*24a0*/  @!P5 LDG.E R10, desc[UR16][R8.64+0x80] ;  /* 0x00008010080ad981 */ /* 0x000f22000c1e1900 */
[----:B------:R-:W-:Y:S02]  /*24b0*/  P2R R84, PR, RZ, 0x20 ;  /* 0x00000020ff547803 */ /* 0x000fe40000000000 */
[----:B------:R-:W-:Y:S01]  /*24c0*/  ISETP.NE.AND P5, PT, R73, RZ, PT ;  /* 0x000000ff4900720c */ /* 0x000fe20003fa5270 */
[----:B------:R-:W5:Y:S04]  /*24d0*/  @!P6 LDG.E R13, desc[UR16][R8.64+0x100] ;  /* 0x00010010080de981 */ /* 0x000f68000c1e1900 */
[----:B------:R-:W2:Y:S04]  /*24e0*/  @!P0 LDG.E R12, desc[UR16][R8.64+0x180] ;  /* 0x00018010080c8981 */ /* 0x000ea8000c1e1900 */
[----:B------:R-:W2:Y:S04]  /*24f0*/  @!P1 LDG.E R81, desc[UR16][R8.64+0x200] ;  /* 0x0002001008519981 */ /* 0x000ea8000c1e1900 */
[----:B------:R-:W2:Y:S04]  /*2500*/  @!P2 LDG.E R80, desc[UR16][R8.64+0x280] ;  /* 0x000280100850a981 */ /* 0x000ea8000c1e1900 */
[----:B------:R-:W2:Y:S04]  /*2510*/  @!P3 LDG.E R83, desc[UR16][R8.64+0x300] ;  /* 0x000300100853b981 */ /* 0x000ea8000c1e1900 */
[----:B------:R0:W2:Y:S01]  /*2520*/  @!P4 LDG.E R82, desc[UR16][R8.64+0x380] ;  /* 0x000380100852c981 */ /* 0x0000a2000c1e1900 */
[----:B------:R-:W-:Y:S01]  /*2530*/  HFMA2 R73, -RZ, RZ, 0, 0 ;  /* 0x00000000ff497431 */ /* 0x000fe200000001ff */
[----:B0-----:R-:W-:-:S02]  /*2540*/  CS2R R8, SRZ ;  /* 0x0000000000087805 */ /* 0x001fc4000001ff00 */
[----:B---3--:R-:W-:Y:S04]  /*2550*/  STS [R32], R11 ;  /* 0x0000000b20007388 */ /* 0x008fe80000000800 */
[----:B----4-:R-:W-:Y:S04]  /*2560*/  STS [R31+0x80], R10 ;  /* 0x0000800a1f007388 */ /* 0x010fe80000000800 */
[----:B-----5:R-:W-:Y:S04]  /*2570*/  STS [R30+0x100], R13 ;  /* 0x0001000d1e007388 */ /* 0x020fe80000000800 */
[----:B--2---:R-:W-:Y:S04]  /*2580*/  STS [R29+0x180], R12 ;  /* 0x0001800c1d007388 */ /* 0x004fe80000000800 */
[----:B------:R-:W-:Y:S04]  /*2590*/  STS [R28+0x200], R81 ;  /* 0x000200511c007388 */ /* 0x000fe80000000800 */
[----:B------:R-:W-:Y:S04]  /*25a0*/  STS [R27+0x280], R80 ;  /* 0x000280501b007388 */ /* 0x000fe80000000800 */
[----:B------:R-:W-:Y:S04]  /*25b0*/  STS [R26+0x300], R83 ;  /* 0x000300531a007388 */ /* 0x000fe80000000800 */
[----:B------:R0:W-:Y:S01]  /*25c0*/  STS [R25+0x380], R82 ;  /* 0x0003805219007388 */ /* 0x0001e20000000800 */
[----:B------:R-:W-:-:S03]  /*25d0*/  NOP ;  /* 0x0000000000007918 */ /* 0x000fc60000000000 */
[----:B------:R-:W-:Y:S04]  /*25e0*/  LDS R79, [R24] ;  /* 0x00000000184f7984 */ /* 0x000fe80000000800 */
[----:B------:R-:W-:Y:S04]  /*25f0*/  LDS R78, [R24+0x4] ;  /* 0x00000400184e7984 */ /* 0x000fe80000000800 */
[----:B------:R-:W2:Y:S04]  /*2600*/  LDS R15, [R24+0x8] ;  /* 0x00000800180f7984 */ /* 0x000ea80000000800 */
[----:B------:R-:W3:Y:S04]  /*2610*/  LDS R14, [R24+0xc] ;  /* 0x00000c00180e7984 */ /* 0x000ee80000000800 */
[----:B------:R-:W4:Y:S04]  /*2620*/  LDS R13, [R24+0x10] ;  /* 0x00001000180d7984 */ /* 0x000f280000000800 */
[----:B------:R-:W-:Y:S04]  /*2630*/  LDS R12, [R24+0x14] ;  /* 0x00001400180c7984 */ /* 0x000fe80000000800 */
[----:B------:R-:W5:Y:S04]  /*2640*/  LDS R11, [R24+0x18] ;  /* 0x00001800180b7984 */ /* 0x000f680000000800 */
[----:B------:R-:W1:Y:S01]  /*2650*/  LDS R10, [R24+0x1c] ;  /* 0x00001c00180a7984 */ /* 0x000e620000000800 */
[----:B------:R-:W-:Y:S01]  /*2660*/  BAR.SYNC.DEFER_BLOCKING 0x0 ;  /* 0x0000000000007b1d */ /* 0x000fe20000010000 */
[----:B0-----:R-:W-:-:S05]  /*2670*/  MOV R82, RZ ;  /* 0x000000ff00527202 */ /* 0x001fca0000000f00 */
[----:B------:R-:W5:Y:S01]  /*2680*/  @!P5 LDG.E R73, desc[UR16][R2.64] ;  /* 0x000000100249d981 */ /* 0x000f62000c1e1900 */
[----:B------:R-:W-:Y:S02]  /*2690*/  ISETP.NE.AND P5, PT, R84, RZ, PT ;  /* 0x000000ff5400720c */ /* 0x000fe40003fa5270 */
[----:B------:R-:W-:Y:S01]  /*26a0*/  MOV R84, RZ ;  /* 0x000000ff00547202 */ /* 0x000fe20000000f00 */
[----:B------:R-:W5:Y:S04]  /*26b0*/  @!P6 LDG.E R9, desc[UR16][R2.64+0x100] ;  /* 0x000100100209e981 */ /* 0x000f68000c1e1900 */
[----:B------:R-:W5:Y:S04]  /*26c0*/  @!P0 LDG.E R82, desc[UR16][R2.64+0x180] ;  /* 0x0001801002528981 */ /* 0x000f68000c1e1900 */
[----:B------:R-:W5:Y:S04]  /*26d0*/  @!P1 LDG.E R91, desc[UR16][R2.64+0x200] ;  /* 0x00020010025b9981 */ /* 0x000f68000c1e1900 */
[----:B------:R-:W5:Y:S04]  /*26e0*/  @!P5 LDG.E R8, desc[UR16][R2.64+0x80] ;  /* 0x000080100208d981 */ /* 0x000f68000c1e1900 */
[----:B------:R-:W5:Y:S04]  /*26f0*/  @!P2 LDG.E R84, desc[UR16][R2.64+0x280] ;  /* 0x000280100254a981 */ /* 0x000f68000c1e1900 */
[----:B------:R-:W5:Y:S04]  /*2700*/  @!P3 LDG.E R93, desc[UR16][R2.64+0x300] ;  /* 0x00030010025db981 */ /* 0x000f68000c1e1900 */
[----:B------:R5:W5:Y:S01]  /*2710*/  @!P4 LDG.E R88, desc[UR16][R2.64+0x380] ;  /* 0x000380100258c981 */ /* 0x000b62000c1e1900 */
[----:B--2---:R-:W-:Y:S01]  /*2720*/  FMUL.FTZ R83, R15, -1.4426950216293334961 ;  /* 0xbfb8aa3b0f537820 */ /* 0x004fe20000410000 */
[----:B------:R-:W-:Y:S01]  /*2730*/  FMUL.FTZ R81, R78, -1.4426950216293334961 ;  /* 0xbfb8aa3b4e517820 */ /* 0x000fe20000410000 */
[----:B---3--:R-:W-:-:S04]  /*2740*/  FMUL.FTZ R85, R14, -1.4426950216293334961 ;  /* 0xbfb8aa3b0e557820 */ /* 0x008fc80000410000 */
[----:B------:R-:W0:Y:S04]  /*2750*/  MUFU.EX2 R83, R83 ;  /* 0x0000005300537308 */ /* 0x000e280000000800 */
[----:B------:R-:W2:Y:S04]  /*2760*/  MUFU.EX2 R81, R81 ;  /* 0x0000005100517308 */ /* 0x000ea80000000800 */
[----:B------:R-:W3:Y:S01]  /*2770*/  MUFU.EX2 R85, R85 ;  /* 0x0000005500557308 */ /* 0x000ee20000000800 */
[----:B----4-:R-:W-:Y:S01]  /*2780*/  FMUL.FTZ R86, R13, -1.4426950216293334961 ;  /* 0xbfb8aa3b0d567820 */ /* 0x010fe20000410000 */
[----:B-----5:R-:W-:Y:S01]  /*2790*/  FMUL.FTZ R2, R11, -1.4426950216293334961 ;  /* 0xbfb8aa3b0b027820 */ /* 0x020fe20000410000 */
[----:B0-----:R-:W-:-:S02]  /*27a0*/  FADD.FTZ R83, R83, 1 ;  /* 0x3f80000053537421 */ /* 0x001fc40000010000 */
[----:B------:R0:W-:Y:S01]  /*27b0*/  MUFU.EX2 R3, R86 ;  /* 0x0000005600037308 */ /* 0x0001e20000000800 */
[----:B------:R-:W-:Y:S01]  /*27c0*/  FMUL.FTZ R87, R12, -1.4426950216293334961 ;  /* 0xbfb8aa3b0c577820 */ /* 0x000fe20000410000 */
[----:B--2---:R-:W-:Y:S02]  /*27d0*/  FADD.FTZ R81, R81, 1 ;  /* 0x3f80000051517421 */ /* 0x004fe40000010000 */
[----:B------:R3:W2:Y:S01]  /*27e0*/  MUFU.EX2 R94, R2 ;  /* 0x00000002005e7308 */ /* 0x0006a20000000800 */
[----:B------:R-:W-:-:S03]  /*27f0*/  FMUL.FTZ R80, R79, -1.4426950216293334961 ;  /* 0xbfb8aa3b4f507820 */ /* 0x000fc60000410000 */
[----:B0-----:R-:W-:Y:S01]  /*2800*/  MUFU.RCP R86, R83 ;  /* 0x0000005300567308 */ /* 0x001fe20000001000 */
[----:B---3--:R-:W-:-:S07]  /*2810*/  FADD.FTZ R2, R85, 1 ;  /* 0x3f80000055027421 */ /* 0x008fce0000010000 */
[----:B------:R-:W-:Y:S04]  /*2820*/  MUFU.EX2 R90, R87 ;  /* 0x00000057005a7308 */ /* 0x000fe80000000800 */
[----:B------:R-:W-:Y:S01]  /*2830*/  MUFU.RCP R89, R81 ;  /* 0x0000005100597308 */ /* 0x000fe20000001000 */
[----:B-1----:R-:W-:-:S07]  /*2840*/  FMUL.FTZ R92, R10, -1.4426950216293334961 ;  /* 0xbfb8aa3b0a5c7820 */ /* 0x002fce0000410000 */
[----:B------:R-:W0:Y:S04]  /*2850*/  MUFU.EX2 R80, R80 ;  /* 0x0000005000507308 */ /* 0x000e280000000800 */
[----:B------:R-:W1:Y:S04]  /*2860*/  MUFU.EX2 R95, R92 ;  /* 0x0000005c005f7308 */ /* 0x000e680000000800 */
[----:B------:R-:W-:Y:S01]  /*2870*/  MUFU.RCP R97, R2 ;  /* 0x0000000200617308 */ /* 0x000fe20000001000 */
[----:B--2---:R-:W-:Y:S01]  /*2880*/  FADD.FTZ R94, R94, 1 ;  /* 0x3f8000005e5e7421 */ /* 0x004fe20000010000 */
[----:B0-----:R-:W-:Y:S01]  /*2890*/  FADD.FTZ R80, R80, 1 ;  /* 0x3f80000050507421 */ /* 0x001fe20000010000 */
[----:B------:R-:W-:Y:S01]  /*28a0*/  FADD.FTZ R90, R90, 1 ;  /* 0x3f8000005a5a7421 */ /* 0x000fe20000010000 */
[----:B-1----:R-:W-:-:S04]  /*28b0*/  FADD.FTZ R95, R95, 1 ;  /* 0x3f8000005f5f7421 */ /* 0x002fc80000010000 */
[----:B------:R-:W0:Y:S01]  /*28c0*/  MUFU.RCP R80, R80 ;  /* 0x0000005000507308 */ /* 0x000e220000001000 */
[----:B------:R-:W-:Y:S01]  /*28d0*/  FADD.FTZ R3, R3, 1 ;  /* 0x3f80000003037421 */ /* 0x000fe20000010000 */
[----:B------:R-:W1:Y:S06]  /*28e0*/  S2UR UR9, SR_CgaCtaId ;  /* 0x00000000000979c3 */ /* 0x000e6c0000008800 */
[----:B------:R-:W-:Y:S08]  /*28f0*/  MUFU.RCP R103, R90 ;  /* 0x0000005a00677308 */ /* 0x000ff00000001000 */
[----:B------:R-:W-:Y:S08]  /*2900*/  MUFU.RCP R94, R94 ;  /* 0x0000005e005e7308 */ /* 0x000ff00000001000 */
[----:B------:R-:W2:Y:S08]  /*2910*/  MUFU.RCP R109, R95 ;  /* 0x0000005f006d7308 */ /* 0x000eb00000001000 */
[----:B------:R3:W4:Y:S01]  /*2920*/  MUFU.RCP R92, R3 ;  /* 0x00000003005c7308 */ /* 0x0007220000001000 */
[----:B0-----:R-:W-:Y:S01]  /*2930*/  FADD.FTZ R2, -R80, 1 ;  /* 0x3f80000050027421 */ /* 0x001fe20000010100 */
[----:B---3--:R-:W-:-:S03]  /*2940*/  FADD.FTZ R3, -R89, 1 ;  /* 0x3f80000059037421 */ /* 0x008fc60000010100 */
[----:B------:R-:W-:Y:S01]  /*2950*/  FFMA.FTZ R2, R79, R2, 1 ;  /* 0x3f8000004f027423 */ /* 0x000fe20000010002 */
[----:B--2---:R-:W-:-:S04]  /*2960*/  FADD.FTZ R101, -R109, 1 ;  /* 0x3f8000006d657421 */ /* 0x004fc80000010100 */
[----:B------:R-:W-:Y:S01]  /*2970*/  FFMA.FTZ R111, R10, R101, 1 ;  /* 0x3f8000000a6f7423 */ /* 0x000fe20000010065 */
[----:B------:R-:W-:Y:S01]  /*2980*/  ISETP.NE.AND P1, PT, R52, RZ, PT ;  /* 0x000000ff3400720c */ /* 0x000fe20003f25270 */
[----:B------:R-:W-:Y:S02]  /*2990*/  UMOV UR8, 0x400 ;  /* 0x0000040000087882 */ /* 0x000fe40000000000 */
[----:B-1----:R-:W-:Y:S01]  /*29a0*/  ULEA UR8, UR9, UR8, 0x18 ;  /* 0x0000000809087291 */ /* 0x002fe2000f8ec0ff */
[----:B------:R-:W-:Y:S04]  /*29b0*/  STS [R32], R73 ;  /* 0x0000004920007388 */ /* 0x000fe80000000800 */
[----:B------:R0:W-:Y:S04]  /*29c0*/  STS [R31+0x80], R8 ;  /* 0x000080081f007388 */ /* 0x0001e80000000800 */
        /* <DEDUP_REMOVED lines=9> */
[----:B------:R-:W5:Y:S04]  /*2a60*/  LDS R81, [R24] ;  /* 0x0000000018517984 */ /* 0x000f680000000800 */
[----:B------:R-:W4:Y:S04]  /*2a70*/  LDS R87, [R24+0xc] ;  /* 0x00000c0018577984 */ /* 0x000f280000000800 */
[----:B------:R-:W4:Y:S04]  /*2a80*/  LDS R91, [R24+0x10] ;  /* 0x00001000185b7984 */ /* 0x000f280000000800 */
[----:B------:R-:W4:Y:S04]  /*2a90*/  LDS R82, [R24+0x14] ;  /* 0x0000140018527984 */ /* 0x000f280000000800 */
[----:B------:R-:W4:Y:S04]  /*2aa0*/  LDS R93, [R24+0x18] ;  /* 0x00001800185d7984 */ /* 0x000f280000000800 */
[----:B------:R-:W4:Y:S01]  /*2ab0*/  LDS R84, [R24+0x1c] ;  /* 0x00001c0018547984 */ /* 0x000f220000000800 */
[----:B0-----:R-:W-:Y:S01]  /*2ac0*/  FADD.FTZ R8, -R86, 1 ;  /* 0x3f80000056087421 */ /* 0x001fe20000010100 */
[----:B------:R-:W-:-:S03]  /*2ad0*/  FADD.FTZ R73, -R97, 1 ;  /* 0x3f80000061497421 */ /* 0x000fc60000010100 */
[----:B-1----:R-:W-:Y:S01]  /*2ae0*/  FFMA.FTZ R88, R15, R8, 1 ;  /* 0x3f8000000f587423 */ /* 0x002fe20000010008 */
[----:B------:R-:W-:Y:S01]  /*2af0*/  FFMA.FTZ R99, R14, R73, 1 ;  /* 0x3f8000000e637423 */ /* 0x000fe20000010049 */
[----:B------:R-:W-:Y:S01]  /*2b00*/  FFMA.FTZ R9, R78, R3, 1 ;  /* 0x3f8000004e097423 */ /* 0x000fe20000010003 */
[----:B--2---:R-:W-:Y:S01]  /*2b10*/  FMUL.FTZ R8, R68, R83 ;  /* 0x0000005344087220 */ /* 0x004fe20000410000 */
[----:B---3--:R-:W-:-:S03]  /*2b20*/  FMUL.FTZ R73, R70, R85 ;  /* 0x0000005546497220 */ /* 0x008fc60000410000 */
[----:B------:R-:W-:Y:S01]  /*2b30*/  FMUL.FTZ R8, R89, R8 ;  /* 0x0000000859087220 */ /* 0x000fe20000410000 */
[----:B------:R-:W-:Y:S01]  /*2b40*/  FMUL.FTZ R73, R86, R73 ;  /* 0x0000004956497220 */ /* 0x000fe20000410000 */
[----:B-----5:R-:W-:Y:S01]  /*2b50*/  FMUL.FTZ R3, R0, R81 ;  /* 0x0000005100037220 */ /* 0x020fe20000410000 */
[----:B----4-:R-:W-:Y:S01]  /*2b60*/  FMUL.FTZ R90, R72, R87 ;  /* 0x00000057485a7220 */ /* 0x010fe20000410000 */
[----:B------:R-:W-:Y:S01]  /*2b70*/  FMUL.FTZ R9, R8, R9 ;  /* 0x0000000908097220 */ /* 0x000fe20000410000 */
[----:B------:R-:W-:Y:S01]  /*2b80*/  BAR.SYNC.DEFER_BLOCKING 0x0 ;  /* 0x0000000000007b1d */ /* 0x000fe20000010000 */
[----:B------:R-:W-:Y:S01]  /*2b90*/  FMUL.FTZ R95, R73, R88 ;  /* 0x00000058495f7220 */ /* 0x000fe20000410000 */
[----:B------:R-:W-:Y:S01]  /*2ba0*/  FMUL.FTZ R3, R80, R3 ;  /* 0x0000000350037220 */ /* 0x000fe20000410000 */
[----:B------:R-:W-:Y:S01]  /*2bb0*/  FMUL.FTZ R90, R97, R90 ;  /* 0x0000005a615a7220 */ /* 0x000fe20000410000 */
[----:B------:R-:W-:Y:S01]  /*2bc0*/  FADD.FTZ R73, -R103, 1 ;  /* 0x3f80000067497421 */ /* 0x000fe20000010100 */
[----:B------:R-:W-:Y:S01]  /*2bd0*/  FADD.FTZ R8, -R94, 1 ;  /* 0x3f8000005e087421 */ /* 0x000fe20000010100 */
[----:B------:R-:W-:Y:S01]  /*2be0*/  FMUL.FTZ R3, R3, R2 ;  /* 0x0000000203037220 */ /* 0x000fe20000410000 */
[----:B------:R-:W-:Y:S01]  /*2bf0*/  FMUL.FTZ R99, R90, R99 ;  /* 0x000000635a637220 */ /* 0x000fe20000410000 */
[----:B------:R-:W-:Y:S01]  /*2c00*/  FFMA.FTZ R105, R12, R73, 1 ;  /* 0x3f8000000c697423 */ /* 0x000fe20000010049 */
[----:B------:R-:W-:Y:S01]  /*2c10*/  FFMA.FTZ R107, R11, R8, 1 ;  /* 0x3f8000000b6b7423 */ /* 0x000fe20000010008 */
        /* <DEDUP_REMOVED lines=35> */
[----:B------:R-:W-:-:S04]  /*2e50*/  UIMAD.WIDE.U32 UR8, UR18, UR10, UR4 ;  /* 0x0000000a120872a5 */ /* 0x000fc8000f8e0004 */
[----:B------:R-:W-:Y:S01]  /*2e60*/  UIMAD UR9, UR18, UR11, UR9 ;  /* 0x0000000b120972a4 */ /* 0x000fe2000f8e0209 */
[----:B------:R-:W0:Y:S05]  /*2e70*/  LDS R88, [R73+0x420] ;  /* 0x0004200049587984 */ /* 0x000e2a0000000800 */
        /* <DEDUP_REMOVED lines=23> */
[----:B-1----:R-:W-:Y:S01]  /*2ff0*/  UISETP.NE.U32.AND UP0, UPT, UR12, URZ, UPT ;  /* 0x000000ff0c00728c */ /* 0x002fe2000bf05070 */
[----:B------:R-:W-:-:S03]  /*3000*/  FMUL.FTZ R79, R79, R80 ;  /* 0x000000504f4f7220 */ /* 0x000fc60000410000 */
        /* <DEDUP_REMOVED lines=35> */
[----:B------:R-:W-:Y:S04]  /*3240*/  STS [R24+0xc], R87 ;  /* 0x00000c5718007388 */ /* 0x000fe80000000800 */
[----:B------:R-:W-:Y:S04]  /*3250*/  STS [R24+0x10], R13 ;  /* 0x0000100d18007388 */ /* 0x000fe80000000800 */
[----:B------:R0:W-:Y:S04]  /*3260*/  STS [R24+0x14], R3 ;  /* 0x0000140318007388 */ /* 0x0001e80000000800 */
[----:B------:R-:W-:Y:S04]  /*3270*/  STS [R24+0x18], R11 ;  /* 0x0000180b18007388 */ /* 0x000fe80000000800 */
[----:B------:R-:W-:Y:S01]  /*3280*/  STS [R24+0x1c], R9 ;  /* 0x00001c0918007388 */ /* 0x000fe20000000800 */
[----:B------:R-:W-:-:S03]  /*3290*/  NOP ;  /* 0x0000000000007918 */ /* 0x000fc60000000000 */
[----:B------:R-:W-:Y:S01]  /*32a0*/  LDS R81, [R32] ;  /* 0x0000000020517984 */ /* 0x000fe20000000800 */
[----:B0-----:R-:W-:Y:S02]  /*32b0*/  MOV R3, UR5 ;  /* 0x0000000500037c02 */ /* 0x001fe40008000f00 */
[----:B------:R-:W-:Y:S01]  /*32c0*/  MOV R3, UR8 ;  /* 0x0000000800037c02 */ /* 0x000fe20008000f00 */
[----:B------:R-:W-:Y:S04]  /*32d0*/  LDS R79, [R31+0x80] ;  /* 0x000080001f4f7984 */ /* 0x000fe80000000800 */
[----:B------:R-:W-:Y:S01]  /*32e0*/  LDS R83, [R30+0x100] ;  /* 0x000100001e537984 */ /* 0x000fe20000000800 */
        /* <DEDUP_REMOVED lines=30> */
.L_x_8491:
[----:B------:R-:W1:Y:S01]  /*34d0*/  LDCU UR8, c[0x0][0x38c] ;  /* 0x00007180ff0877ac */ /* 0x000e620008000800 */
[----:B0-----:R-:W-:Y:S01]  /*34e0*/  FFMA.FTZ R3, R21, R70, R54 ;  /* 0x0000004615037223 */ /* 0x001fe20000010036 */
        /* <DEDUP_REMOVED lines=16> */
[----:B-1----:R-:W-:Y:S01]  /*35f0*/  UISETP.GE.AND UP0, UPT, UR8, 0x1, UPT ;  /* 0x000000010800788c */ /* 0x002fe2000bf06270 */
        /* <DEDUP_REMOVED lines=43> */
.L_x_8498:
        /* <DEDUP_REMOVED lines=9> */
[----:B------:R-:W-:-:S04]  /*3940*/  ISETP.NE.AND P2, PT, R52, RZ, PT ;  /* 0x000000ff3400720c */ /* 0x000fc80003f45270 */
[----:B------:R-:W-:-:S04]  /*3950*/  SEL R104, R79, R36, !P2 ;  /* 0x000000244f687207 */ /* 0x000fc80005000000 */
[----:B------:R-:W-:Y:S02]  /*3960*/  LEA R114, R104, R73, 0x2 ;  /* 0x0000004968727211 */ /* 0x000fe400078e10ff */
[----:B------:R-:W-:Y:S01]  /*3970*/  ISETP.NE.AND P1, PT, R52, 0x1f, PT ;  /* 0x0000001f3400780c */ /* 0x000fe20003f25270 */
        /* <DEDUP_REMOVED lines=9> */
[----:B------:R-:W1:Y:S01]  /*3a10*/  MUFU.EX2 R131, R131 ;  /* 0x0000008300837308 */ /* 0x000e620000000800 */
[----:B------:R-:W-:-:S03]  /*3a20*/  FMUL.FTZ R106, R106, R65 ;  /* 0x000000416a6a7220 */ /* 0x000fc60000410000 */
        /* <DEDUP_REMOVED lines=24> */
.L_x_8494:
[----:B------:R0:W1:Y:S02]  /*3bb0*/  LDS R143, [R100+0xe6c] ;  /* 0x000e6c00648f7984 */ /* 0x0000640000000800 */
.L_x_8495:
[----:B------:R-:W-:Y:S05]  /*3bc0*/  BSYNC.RECONVERGENT B0 ;  /* 0x0000000000007941 */ /* 0x000fea0003800200 */
.L_x_8493:
        /* <DEDUP_REMOVED lines=65> */
[----:B--2---:R-:W-:-:S03]  /*3fe0*/  @!P3 FFMA.FTZ R112, R3, R128, R112 ;  /* 0x000000800370b223 */ /* 0x004fc60000010070 */
[----:B------:R-:W2:Y:S04]  /*3ff0*/  SHFL.UP PT, R147, R2, 0x4, RZ ;  /* 0x0480000002937989 */ /* 0x000ea800000e00ff */
[----:B------:R-:W4:Y:S01]  /*4000*/  SHFL.DOWN PT, R130, R112, 0x8, 0x1f ;  /* 0x09001f0070827f89 */ /* 0x000f2200000e0000 */
[----:B---3--:R-:W-:-:S05]  /*4010*/  @!P3 FMUL.FTZ R126, R3, R126 ;  /* 0x0000007e037eb220 */ /* 0x008fca0000410000 */
[----:B------:R-:W-:Y:S02]  /*4020*/  @!P3 MOV R3, R126 ;  /* 0x0000007e0003b202 */ /* 0x000fe40000000f00 */
[----:B------:R-:W-:-:S03]  /*4030*/  ISETP.GT.U32.AND P3, PT, R102, 0x17, PT ;  /* 0x000000176600780c */ /* 0x000fc60003f64070 */
[----:B------:R-:W3:Y:S01]  /*4040*/  SHFL.DOWN PT, R128, R3, 0x8, 0x1f ;  /* 0x09001f0003807f89 */ /* 0x000ee200000e0000 */
[----:B-1----:R-:W-:-:S05]  /*4050*/  FFMA.FTZ R14, R2, R14, R145 ;  /* 0x0000000e020e7223 */ /* 0x002fca0000010091 */
[----:B------:R-:W-:Y:S01]  /*4060*/  FSEL R145, R145, R14, !P1 ;  /* 0x0000000e91917208 */ /* 0x000fe20004800000 */
[----:B------:R-:W-:Y:S02]  /*4070*/  HFMA2 R14, -RZ, RZ, 1.875, 0 ;  /* 0x3f800000ff0e7431 */ /* 0x000fe400000001ff */
[----:B--2---:R-:W-:Y:S01]  /*4080*/  @P1 FMUL.FTZ R2, R2, R147 ;  /* 0x0000009302021220 */ /* 0x004fe20000410000 */
[----:B------:R-:W-:Y:S01]  /*4090*/  ISETP.GE.AND P1, PT, R33, 0x8, PT ;  /* 0x000000082100780c */ /* 0x000fe20003f26270 */
[C---:B----4-:R-:W-:Y:S01]  /*40a0*/  @!P3 FFMA.FTZ R112, R3.reuse, R130, R112 ;  /* 0x000000820370b223 */ /* 0x050fe20000010070 */
[----:B------:R-:W1:Y:S04]  /*40b0*/  SHFL.UP PT, R126, R145, 0x8, RZ ;  /* 0x05000000917e7989 */ /* 0x000e6800000e00ff */
[----:B------:R-:W-:Y:S04]  /*40c0*/  @P0 LDS.64 R14, [R86] ;  /* 0x00000000560e0984 */ /* 0x000fe80000000a00 */
        /* <DEDUP_REMOVED lines=8> */
[----:B--2---:R-:W-:Y:S01]  /*4150*/  @P1 FMUL.FTZ R2, R2, R147 ;  /* 0x0000009302021220 */ /* 0x004fe20000410000 */
[----:B------:R-:W-:-:S03]  /*4160*/  ISETP.GE.AND P1, PT, R33, 0x10, PT ;  /* 0x000000102100780c */ /* 0x000fc60003f26270 */
[----:B------:R-:W1:Y:S01]  /*4170*/  SHFL.UP PT, R126, R145, 0x10, RZ ;  /* 0x06000000917e7989 */ /* 0x000e6200000e00ff */
[----:B----4-:R-:W-:-:S03]  /*4180*/  @!P3 FFMA.FTZ R112, R3, R130, R112 ;  /* 0x000000820370b223 */ /* 0x010fc60000010070 */
[----:B------:R-:W2:Y:S04]  /*4190*/  SHFL.UP PT, R147, R2, 0x10, RZ ;  /* 0x0600000002937989 */ /* 0x000ea800000e00ff */
[----:B------:R-:W-:Y:S04]  /*41a0*/  SHFL.DOWN PT, R149, R112, 0x1, 0x1f ;  /* 0x08201f0070957f89 */ /* 0x000fe800000e0000 */
[----:B------:R-:W-:Y:S01]  /*41b0*/  SHFL.IDX PT, R151, R15, RZ, 0x1f ;  /* 0x00001fff0f977589 */ /* 0x000fe200000e0000 */
[----:B---3--:R-:W-:-:S03]  /*41c0*/  @!P3 FMUL.FTZ R128, R3, R128 ;  /* 0x000000800380b220 */ /* 0x008fc60000410000 */
[----:B------:R-:W-:Y:S02]  /*41d0*/  SHFL.IDX PT, R112, R112, RZ, 0x1f ;  /* 0x00001fff70707589 */ /* 0x000fe400000e0000 */
[----:B------:R-:W-:Y:S02]  /*41e0*/  @!P3 MOV R3, R128 ;  /* 0x000000800003b202 */ /* 0x000fe40000000f00 */
        /* <DEDUP_REMOVED lines=14> */
[----:B------:R-:W-:Y:S01]  /*42d0*/  FFMA.FTZ R141, R106, R143, R141 ;  /* 0x0000008f6a8d7223 */ /* 0x000fe2000001008d */
[----:B------:R-:W-:-:S03]  /*42e0*/  FMUL.FTZ R134, R143, R65 ;  /* 0x000000418f867220 */ /* 0x000fc60000410000 */
[----:B------:R-:W-:Y:S01]  /*42f0*/  FFMA.FTZ R145, R127, R141, R118 ;  /* 0x0000008d7f917223 */ /* 0x000fe20000010076 */
[----:B------:R-:W-:Y:S01]  /*4300*/  FMUL.FTZ R132, R141, R60 ;  /* 0x0000003c8d847220 */ /* 0x000fe20000410000 */
[----:B------:R-:W-:Y:S01]  /*4310*/  @!P3 MOV R138, 0x400 ;  /* 0x00000400008ab802 */ /* 0x000fe20000000f00 */
[----:B------:R-:W-:Y:S01]  /*4320*/  FADD.FTZ R95, R134, R95 ;  /* 0x0000005f865f7221 */ /* 0x000fe20000010000 */
[----:B------:R-:W-:Y:S01]  /*4330*/  FFMA.FTZ R139, R104, R145, R139 ;  /* 0x00000091688b7223 */ /* 0x000fe2000001008b */
[----:B--2---:R-:W-:Y:S01]  /*4340*/  FMUL.FTZ R126, R145, R67 ;  /* 0x00000043917e7220 */ /* 0x004fe20000410000 */
[----:B------:R-:W-:Y:S02]  /*4350*/  FADD.FTZ R97, R132, R97 ;  /* 0x0000006184617221 */ /* 0x000fe40000010000 */
[----:B------:R-:W-:Y:S01]  /*4360*/  FMUL.FTZ R130, R139, R62 ;  /* 0x0000003e8b827220 */ /* 0x000fe20000410000 */
[----:B------:R-:W-:Y:S01]  /*4370*/  FMUL.FTZ R112, R98, R139 ;  /* 0x0000008b62707220 */ /* 0x000fe20000410000 */
[----:B------:R-:W-:-:S02]  /*4380*/  FADD.FTZ R99, R126, R99 ;  /* 0x000000637e637221 */ /* 0x000fc40000010000 */
[----:B------:R-:W-:Y:S01]  /*4390*/  FADD.FTZ R101, R130, R101 ;  /* 0x0000006582657221 */ /* 0x000fe20000010000 */
[----:B-----5:R-:W1:Y:S02]  /*43a0*/  SHFL.IDX PT, R128, R120, RZ, 0x1f ;  /* 0x00001fff78807589 */ /* 0x020e6400000e0000 */
[----:B-1----:R-:W-:Y:S01]  /*43b0*/  @P2 FFMA.FTZ R128, R2, R128, R147 ;  /* 0x0000008002802223 */ /* 0x002fe20000010093 */
[----:B------:R-:W-:Y:S01]  /*43c0*/  FFMA.FTZ R147, R129, R139, R116 ;  /* 0x0000008b81937223 */ /* 0x000fe20000010074 */
[----:B------:R-:W-:Y:S02]  /*43d0*/  ISETP.GT.AND P2, PT, R33, 0x17, PT ;  /* 0x000000172100780c */ /* 0x000fe40003f44270 */
[----:B------:R-:W-:Y:S01]  /*43e0*/  FFMA.FTZ R151, R131, R128, R94 ;  /* 0x0000008083977223 */ /* 0x000fe2000001005e */
[----:B------:R-:W-:Y:S01]  /*43f0*/  FFMA.FTZ R137, R110, R147, R137 ;  /* 0x000000936e897223 */ /* 0x000fe20000010089 */
[----:B------:R-:W-:Y:S02]  /*4400*/  FMUL.FTZ R128, R147, R69 ;  /* 0x0000004593807220 */ /* 0x000fe40000410000 */
[----:B------:R-:W-:Y:S01]  /*4410*/  FFMA.FTZ R153, R108, R151, R93 ;  /* 0x000000976c997223 */ /* 0x000fe2000001005d */
[----:B------:R-:W-:Y:S01]  /*4420*/  FFMA.FTZ R131, R133, R137, R114 ;  /* 0x0000008985837223 */ /* 0x000fe20000010072 */
[----:B------:R-:W-:Y:S01]  /*4430*/  FFMA.FTZ R149, R0, R151, RZ ;  /* 0x0000009700957223 */ /* 0x000fe200000100ff */
[----:B------:R-:W-:Y:S01]  /*4440*/  FMUL.FTZ R116, R137, R64 ;  /* 0x0000004089747220 */ /* 0x000fe20000410000 */
[----:B------:R-:W-:Y:S01]  /*4450*/  FFMA.FTZ R155, R133, R153, R92 ;  /* 0x00000099859b7223 */ /* 0x000fe2000001005c */
[----:B------:R-:W-:Y:S01]  /*4460*/  FFMA.FTZ R135, R108, R131, R135 ;  /* 0x000000836c877223 */ /* 0x000fe20000010087 */
[----:B------:R-:W-:Y:S01]  /*4470*/  FFMA.FTZ R149, R68, R153, R149 ;  /* 0x0000009944957223 */ /* 0x000fe20000010095 */
[----:B------:R-:W-:Y:S01]  /*4480*/  FADD.FTZ R133, -R94, R151 ;  /* 0x000000975e857221 */ /* 0x000fe20000010100 */
[-C--:B------:R-:W-:Y:S01]  /*4490*/  FFMA.FTZ R122, R110, R155.reuse, R91 ;  /* 0x0000009b6e7a7223 */ /* 0x080fe2000001005b */
[----:B------:R-:W-:Y:S01]  /*44a0*/  FMUL.FTZ R2, R135, R66 ;  /* 0x0000004287027220 */ /* 0x000fe20000410000 */
[----:B------:R-:W-:Y:S01]  /*44b0*/  FFMA.FTZ R151, R70, R155, R149 ;  /* 0x0000009b46977223 */ /* 0x000fe20000010095 */
[----:B------:R-:W-:Y:S01]  /*44c0*/  FADD.FTZ R108, -R93, R153 ;  /* 0x000000995d6c7221 */ /* 0x000fe20000010100 */
[----:B------:R-:W-:Y:S01]  /*44d0*/  FMUL.FTZ R110, R131, R71 ;  /* 0x00000047836e7220 */ /* 0x000fe20000410000 */
        /* <DEDUP_REMOVED lines=22> */
[----:B------:R-:W-:Y:S01]  /*4640*/  FMUL.FTZ R112, R129, R112 ;  /* 0x0000007081707220 */ /* 0x000fe20000410000 */
[----:B------:R-:W-:Y:S01]  /*4650*/  FMUL.FTZ R3, R98, R137 ;  /* 0x0000008962037220 */ /* 0x000fe20000410000 */
[----:B------:R-:W-:Y:S01]  /*4660*/  FFMA.FTZ R149, R132, R106, R149 ;  /* 0x0000006a84957223 */ /* 0x000fe20000010095 */
[----:B------:R-:W-:Y:S01]  /*4670*/  FADD.FTZ R107, R110, R107 ;  /* 0x0000006b6e6b7221 */ /* 0x000fe20000010000 */
[----:B------:R-:W-:Y:S01]  /*4680*/  FADD.FTZ R109, R2, R109 ;  /* 0x0000006d026d7221 */ /* 0x000fe20000010000 */
[----:B------:R-:W-:Y:S01]  /*4690*/  FMUL.FTZ R114, R114, R3 ;  /* 0x0000000372727220 */ /* 0x000fe20000410000 */
[----:B------:R-:W-:Y:S01]  /*46a0*/  FFMA.FTZ R127, R134, R104, R149 ;  /* 0x00000068867f7223 */ /* 0x000fe20000010095 */
[----:B------:R-:W-:Y:S01]  /*46b0*/  FMUL.FTZ R3, R98, R131 ;  /* 0x0000008362037220 */ /* 0x000fe20000410000 */
[----:B------:R-:W2:Y:S01]  /*46c0*/  SHFL.DOWN PT, R149, R118, 0x1, 0x1f ;  /* 0x08201f0076957f89 */ /* 0x000ea200000e0000 */
[----:B------:R-:W-:Y:S01]  /*46d0*/  FFMA.FTZ R112, R19, R139, R112 ;  /* 0x0000008b13707223 */ /* 0x000fe20000010070 */
[----:B------:R-:W-:Y:S01]  /*46e0*/  FFMA.FTZ R114, R21, R137, R114 ;  /* 0x0000008915727223 */ /* 0x000fe20000010072 */
[----:B------:R-:W-:Y:S01]  /*46f0*/  FMUL.FTZ R3, R108, R3 ;  /* 0x000000036c037220 */ /* 0x000fe20000410000 */
[----:B------:R-:W3:Y:S01]  /*4700*/  SHFL.DOWN PT, R136, R127, 0x1, 0x1f ;  /* 0x08201f007f887f89 */ /* 0x000ee200000e0000 */
[----:B------:R-:W-:Y:S01]  /*4710*/  FMUL.FTZ R108, R98, R135 ;  /* 0x00000087626c7220 */ /* 0x000fe20000410000 */
[----:B------:R-:W-:Y:S01]  /*4720*/  FADD.FTZ R103, R128, R103 ;  /* 0x0000006780677221 */ /* 0x000fe20000010000 */
[----:B------:R-:W-:Y:S01]  /*4730*/  FFMA.FTZ R2, R22, R131, R3 ;  /* 0x0000008316027223 */ /* 0x000fe20000010003 */
[----:B------:R-:W-:Y:S01]  /*4740*/  FADD.FTZ R105, R116, R105 ;  /* 0x0000006974697221 */ /* 0x000fe20000010000 */
[----:B------:R-:W-:Y:S01]  /*4750*/  FMUL.FTZ R108, R133, R108 ;  /* 0x0000006c856c7220 */ /* 0x000fe20000410000 */
[----:B------:R-:W-:Y:S01]  /*4760*/  FADD.FTZ R117, R112, R117 ;  /* 0x0000007570757221 */ /* 0x000fe20000010000 */
[----:B------:R-:W-:Y:S01]  /*4770*/  FADD.FTZ R113, R114, R113 ;  /* 0x0000007172717221 */ /* 0x000fe20000010000 */
[----:B------:R-:W-:Y:S01]  /*4780*/  FADD.FTZ R111, R2, R111 ;  /* 0x0000006f026f7221 */ /* 0x000fe20000010000 */
[----:B------:R-:W-:-:S04]  /*4790*/  FFMA.FTZ R135, R23, R135, R108 ;  /* 0x0000008717877223 */ /* 0x000fc8000001006c */
[----:B------:R-:W-:Y:S01]  /*47a0*/  FADD.FTZ R96, R135, R96 ;  /* 0x0000006087607221 */ /* 0x000fe20000010000 */
[----:B-1----:R-:W-:Y:S01]  /*47b0*/  @!P3 LEA R73, R151, R138, 0x18 ;  /* 0x0000008a9749b211 */ /* 0x002fe200078ec0ff */
[----:B--2---:R-:W-:Y:S01]  /*47c0*/  @!P1 FADD.FTZ R118, R118, R149 ;  /* 0x0000009576769221 */ /* 0x004fe20000010000 */
[----:B---3--:R-:W-:-:S04]  /*47d0*/  @!P1 FADD.FTZ R127, R127, R136 ;  /* 0x000000887f7f9221 */ /* 0x008fc80000010000 */
        /* <DEDUP_REMOVED lines=11> */
[----:B------:R-:W-:-:S03]  /*4890*/  ISETP.NE.AND P1, PT, R52, RZ, PT ;  /* 0x000000ff3400720c */ /* 0x000fc60003f25270 */
[----:B------:R-:W2:Y:S10]  /*48a0*/  SHFL.DOWN PT, R136, R127, 0x8, 0x1f ;  /* 0x09001f007f887f89 */ /* 0x000eb400000e0000 */
[----:B------:R3:W-:Y:S01]  /*48b0*/  @!P1 STS.64 [R86], R14 ;  /* 0x0000000e56009388 */ /* 0x0007e20000000a00 */
[----:B-1----:R-:W-:Y:S01]  /*48c0*/  @!P2 FADD.FTZ R118, R118, R149 ;  /* 0x000000957676a221 */ /* 0x002fe20000010000 */
[C---:B------:R-:W-:Y:S01]  /*48d0*/  FMUL.FTZ R149, R98.reuse, R147 ;  /* 0x0000009362957220 */ /* 0x040fe20000410000 */
[----:B---3--:R-:W-:Y:S01]  /*48e0*/  FMUL.FTZ R15, R98, R145 ;  /* 0x00000091620f7220 */ /* 0x008fe20000410000 */
[----:B--2---:R-:W-:-:S02]  /*48f0*/  @!P2 FADD.FTZ R127, R127, R136 ;  /* 0x000000887f7fa221 */ /* 0x004fc40000010000 */
[----:B------:R-:W1:Y:S01]  /*4900*/  SHFL.DOWN PT, R151, R118, 0x10, 0x1f ;  /* 0x0a001f0076977f89 */ /* 0x000e6200000e0000 */
[----:B------:R-:W-:Y:S01]  /*4910*/  FMUL.FTZ R129, R120, R15 ;  /* 0x0000000f78817220 */ /* 0x000fe20000410000 */
[----:B------:R-:W-:Y:S01]  /*4920*/  FMUL.FTZ R149, R122, R149 ;  /* 0x000000957a957220 */ /* 0x000fe20000410000 */
[----:B------:R-:W-:Y:S01]  /*4930*/  ISETP.GT.AND P2, PT, R33, 0xf, PT ;  /* 0x0000000f2100780c */ /* 0x000fe20003f44270 */
[----:B------:R-:W2:Y:S01]  /*4940*/  SHFL.DOWN PT, R136, R127, 0x10, 0x1f ;  /* 0x0a001f007f887f89 */ /* 0x000ea200000e0000 */
[----:B------:R-:W-:Y:S01]  /*4950*/  FFMA.FTZ R110, R18, R145, R129 ;  /* 0x00000091126e7223 */ /* 0x000fe20000010081 */
[----:B------:R-:W-:Y:S01]  /*4960*/  FMUL.FTZ R129, R98, R141 ;  /* 0x0000008d62817220 */ /* 0x000fe20000410000 */
[----:B------:R-:W-:Y:S02]  /*4970*/  FFMA.FTZ R14, R20, R147, R149 ;  /* 0x00000093140e7223 */ /* 0x000fe40000010095 */
[----:B------:R-:W-:Y:S01]  /*4980*/  FADD.FTZ R119, R110, R119 ;  /* 0x000000776e777221 */ /* 0x000fe20000010000 */
[----:B------:R-:W-:Y:S01]  /*4990*/  FMUL.FTZ R106, R106, R129 ;  /* 0x000000816a6a7220 */ /* 0x000fe20000410000 */
[----:B------:R-:W-:Y:S01]  /*49a0*/  FMUL.FTZ R129, R98, R143 ;  /* 0x0000008f62817220 */ /* 0x000fe20000410000 */
[----:B------:R-:W-:-:S02]  /*49b0*/  FADD.FTZ R115, R14, R115 ;  /* 0x000000730e737221 */ /* 0x000fc40000010000 */
[----:B------:R-:W-:Y:S01]  /*49c0*/  FFMA.FTZ R106, R17, R141, R106 ;  /* 0x0000008d116a7223 */ /* 0x000fe2000001006a */
[----:B------:R-:W-:-:S03]  /*49d0*/  FMUL.FTZ R129, R104, R129 ;  /* 0x0000008168817220 */ /* 0x000fc60000410000 */
[----:B------:R-:W-:Y:S01]  /*49e0*/  FADD.FTZ R121, R106, R121 ;  /* 0x000000796a797221 */ /* 0x000fe20000010000 */
[----:B------:R-:W-:-:S04]  /*49f0*/  FFMA.FTZ R98, R16, R143, R129 ;  /* 0x0000008f10627223 */ /* 0x000fc80000010081 */
[----:B------:R-:W-:Y:S01]  /*4a00*/  FADD.FTZ R123, R98, R123 ;  /* 0x0000007b627b7221 */ /* 0x000fe20000010000 */
        /* <DEDUP_REMOVED lines=15> */
.L_x_8497:
[----:B------:R-:W-:Y:S05]  /*4b00*/  BSYNC.RECONVERGENT B0 ;  /* 0x0000000000007941 */ /* 0x000fea0003800200 */
.L_x_8496:
        /* <DEDUP_REMOVED lines=13> */
.L_x_8492:
        /* <DEDUP_REMOVED lines=9> */
[----:B------:R-:W-:Y:S02]  /*4c70*/  CS2R R8, SRZ ;  /* 0x0000000000087805 */ /* 0x000fe4000001ff00 */
[----:B------:R-:W-:Y:S02]  /*4c80*/  CS2R R10, SRZ ;  /* 0x00000000000a7805 */ /* 0x000fe4000001ff00 */
[----:B------:R-:W-:Y:S01]  /*4c90*/  MOV R13, RZ ;  /* 0x000000ff000d7202 */ /* 0x000fe20000000f00 */
[----:B------:R-:W1:Y:S01]  /*4ca0*/  S2UR UR4, SR_CgaCtaId ;  /* 0x00000000000479c3 */ /* 0x000e620000008800 */
[----:B------:R-:W-:Y:S01]  /*4cb0*/  UMOV UR10, 0x400 ;  /* 0x00000400000a7882 */ /* 0x000fe20000000000 */
[----:B------:R-:W2:Y:S06]  /*4cc0*/  LDCU.64 UR12, c[0x0][0x4f8] ;  /* 0x00009f00ff0c77ac */ /* 0x000eac0008000a00 */
[----:B------:R-:W3:Y:S01]  /*4cd0*/  LDC.64 R64, c[0x0][0x500] ;  /* 0x00014000ff407b82 */ /* 0x000ee20000000a00 */
[----:B------:R-:W4:Y:S01]  /*4ce0*/  @!P6 LDG.E R3, desc[UR16][R4.64] ;  /* 0x000000100403e981 */ /* 0x000f22000c1e1900 */
[----:B------:R-:W-:-:S03]  /*4cf0*/  ISETP.GE.AND P6, PT, R37, R34, PT ;  /* 0x000000222500720c */ /* 0x000fc60003fc6270 */
[----:B------:R-:W5:Y:S01]  /*4d00*/  @!P0 LDG.E R0, desc[UR16][R4.64+0x80] ;  /* 0x0000801004008981 */ /* 0x000f62000c1e1900 */
[----:B------:R-:W-:-:S03]  /*4d10*/  ISETP.GE.AND P0, PT, R35, R34, PT ;  /* 0x000000222300720c */ /* 0x000fc60003f06270 */
[----:B------:R-:W3:Y:S04]  /*4d20*/  @!P2 LDG.E R9, desc[UR16][R4.64+0x100] ;  /* 0x000100100409a981 */ /* 0x000ee8000c1e1900 */
[----:B------:R-:W3:Y:S04]  /*4d30*/  @!P3 LDG.E R2, desc[UR16][R4.64+0x180] ;  /* 0x000180100402b981 */ /* 0x000ee8000c1e1900 */
[----:B------:R-:W3:Y:S04]  /*4d40*/  @!P4 LDG.E R11, desc[UR16][R4.64+0x200] ;  /* 0x00020010040bc981 */ /* 0x000ee8000c1e1900 */
[----:B------:R-:W3:Y:S04]  /*4d50*/  @!P5 LDG.E R8, desc[UR16][R4.64+0x280] ;  /* 0x000280100408d981 */ /* 0x000ee8000c1e1900 */
[----:B------:R-:W3:Y:S04]  /*4d60*/  @!P6 LDG.E R13, desc[UR16][R4.64+0x300] ;  /* 0x00030010040de981 */ /* 0x000ee8000c1e1900 */
[----:B------:R-:W3:Y:S01]  /*4d70*/  @!P0 LDG.E R10, desc[UR16][R4.64+0x380] ;  /* 0x00038010040a8981 */ /* 0x000ee2000c1e1900 */
[----:B-1----:R-:W-:Y:S01]  /*4d80*/  ULEA UR10, UR4, UR10, 0x18 ;  /* 0x0000000a040a7291 */ /* 0x002fe2000f8ec0ff */
[----:B------:R-:W-:-:S02]  /*4d90*/  UMOV UR5, URZ ;  /* 0x000000ff00057c82 */ /* 0x000fc40008000000 */
[----:B------:R-:W-:Y:S01]  /*4da0*/  UMOV UR4, UR19 ;  /* 0x0000001300047c82 */ /* 0x000fe20008000000 */
[----:B------:R-:W-:Y:S02]  /*4db0*/  UISETP.GT.AND UP0, UPT, UR6, 0x1, UPT ;  /* 0x000000010600788c */ /* 0x000fe4000bf04270 */
[----:B--2---:R-:W-:Y:S01]  /*4dc0*/  UIMAD.WIDE.U32 UR8, UR18, UR12, UR4 ;  /* 0x0000000c120872a5 */ /* 0x004fe2000f8e0004 */
[----:B------:R-:W-:-:S03]  /*4dd0*/  UMOV UR6, UR7 ;  /* 0x0000000700067c82 */ /* 0x000fc60008000000 */
[----:B------:R-:W-:Y:S01]  /*4de0*/  UIMAD UR9, UR18, UR13, UR9 ;  /* 0x0000000d120972a4 */ /* 0x000fe2000f8e0209 */
[----:B------:R-:W1:Y:S01]  /*4df0*/  LDCU.64 UR12, c[0x0][0x550] ;  /* 0x0000aa00ff0c77ac */ /* 0x000e620008000a00 */
[----:B----4-:R-:W-:Y:S04]  /*4e00*/  STS [R32], R3 ;  /* 0x0000000320007388 */ /* 0x010fe80000000800 */
[----:B-----5:R-:W-:Y:S04]  /*4e10*/  STS [R31+0x80], R0 ;  /* 0x000080001f007388 */ /* 0x020fe80000000800 */
[----:B---3--:R-:W-:Y:S04]  /*4e20*/  STS [R30+0x100], R9 ;  /* 0x000100091e007388 */ /* 0x008fe80000000800 */
[----:B------:R-:W-:Y:S04]  /*4e30*/  STS [R29+0x180], R2 ;  /* 0x000180021d007388 */ /* 0x000fe80000000800 */
[----:B------:R-:W-:Y:S04]  /*4e40*/  STS [R28+0x200], R11 ;  /* 0x0002000b1c007388 */ /* 0x000fe80000000800 */
[----:B------:R-:W-:Y:S04]  /*4e50*/  STS [R27+0x280], R8 ;  /* 0x000280081b007388 */ /* 0x000fe80000000800 */
[----:B------:R-:W-:Y:S04]  /*4e60*/  STS [R26+0x300], R13 ;  /* 0x0003000d1a007388 */ /* 0x000fe80000000800 */
[----:B------:R-:W-:Y:S01]  /*4e70*/  STS [R25+0x380], R10 ;  /* 0x0003800a19007388 */ /* 0x000fe20000000800 */
[----:B------:R-:W-:-:S03]  /*4e80*/  NOP ;  /* 0x0000000000007918 */ /* 0x000fc60000000000 */
[----:B------:R-:W2:Y:S04]  /*4e90*/  LDS R4, [R24+0x4] ;  /* 0x0000040018047984 */ /* 0x000ea80000000800 */
[----:B------:R-:W3:Y:S04]  /*4ea0*/  LDS R12, [R24] ;  /* 0x00000000180c7984 */ /* 0x000ee80000000800 */
[----:B------:R-:W4:Y:S04]  /*4eb0*/  LDS R0, [R24+0x8] ;  /* 0x0000080018007984 */ /* 0x000f280000000800 */
[----:B------:R-:W5:Y:S04]  /*4ec0*/  LDS R2, [R24+0xc] ;  /* 0x00000c0018027984 */ /* 0x000f680000000800 */
[----:B------:R-:W0:Y:S04]  /*4ed0*/  LDS R10, [R24+0x18] ;  /* 0x00001800180a7984 */ /* 0x000e280000000800 */
[----:B------:R-:W1:Y:S01]  /*4ee0*/  LDS R8, [R24+0x14] ;  /* 0x0000140018087984 */ /* 0x000e620000000800 */
[--C-:B--2---:R-:W-:Y:S01]  /*4ef0*/  FADD.FTZ R4, R4, R59.reuse ;  /* 0x0000003b04047221 */ /* 0x104fe20000010000 */
[----:B---3--:R-:W-:-:S04]  /*4f00*/  FADD.FTZ R12, R12, R59 ;  /* 0x0000003b0c0c7221 */ /* 0x008fc80000010000 */
[----:B------:R-:W-:Y:S01]  /*4f10*/  FSETP.GTU.FTZ.AND P2, PT, R4, 20, PT ;  /* 0x41a000000400780b */ /* 0x000fe20003f5c000 */
[--C-:B----4-:R-:W-:Y:S01]  /*4f20*/  FADD.FTZ R0, R0, R59.reuse ;  /* 0x0000003b00007221 */ /* 0x110fe20000010000 */
[----:B------:R-:W-:Y:S01]  /*4f30*/  FSETP.GTU.FTZ.AND P0, PT, R12, 20, PT ;  /* 0x41a000000c00780b */ /* 0x000fe20003f1c000 */
[----:B-----5:R-:W-:-:S03]  /*4f40*/  FADD.FTZ R2, R2, R59 ;  /* 0x0000003b02027221 */ /* 0x020fc60000010000 */
[----:B------:R-:W-:Y:S01]  /*4f50*/  FSETP.GTU.FTZ.AND P4, PT, R0, 20, PT ;  /* 0x41a000000000780b */ /* 0x000fe20003f9c000 */
[----:B0-----:R-:W-:Y:S01]  /*4f60*/  FADD.FTZ R10, R10, R59 ;  /* 0x0000003b0a0a7221 */ /* 0x001fe20000010000 */
[----:B------:R-:W-:-:S05]  /*4f70*/  FSETP.GTU.FTZ.AND P6, PT, R2, 20, PT ;  /* 0x41a000000200780b */ /* 0x000fca0003fdc000 */
[----:B------:R-:W-:Y:S02]  /*4f80*/  @!P2 FMUL.FTZ R9, R4, -1.4426950216293334961 ;  /* 0xbfb8aa3b0409a820 */ /* 0x000fe40000410000 */
[----:B------:R-:W0:Y:S01]  /*4f90*/  LDS R4, [R24+0x10] ;  /* 0x0000100018047984 */ /* 0x000e220000000800 */
[----:B-1----:R-:W-:Y:S01]  /*4fa0*/  FADD.FTZ R8, R8, R59 ;  /* 0x0000003b08087221 */ /* 0x002fe20000010000 */
[----:B------:R-:W-:Y:S02]  /*4fb0*/  @!P0 FMUL.FTZ R3, R12, -1.4426950216293334961 ;  /* 0xbfb8aa3b0c038820 */ /* 0x000fe40000410000 */
[----:B------:R-:W1:Y:S01]  /*4fc0*/  LDS R12, [R24+0x1c] ;  /* 0x00001c00180c7984 */ /* 0x000e620000000800 */
[----:B------:R-:W2:Y:S01]  /*4fd0*/  @!P2 MUFU.EX2 R9, R9 ;  /* 0x000000090009a308 */ /* 0x000ea20000000800 */
[----:B------:R-:W-:Y:S01]  /*4fe0*/  @!P4 FMUL.FTZ R0, R0, -1.4426950216293334961 ;  /* 0xbfb8aa3b0000c820 */ /* 0x000fe20000410000 */
[----:B------:R-:W-:Y:S01]  /*4ff0*/  BAR.SYNC.DEFER_BLOCKING 0x0 ;  /* 0x0000000000007b1d */ /* 0x000fe20000010000 */
[----:B------:R-:W-:Y:S01]  /*5000*/  FSETP.GTU.FTZ.AND P3, PT, R8, 20, PT ;  /* 0x41a000000800780b */ /* 0x000fe20003f7c000 */
[----:B------:R-:W-:-:S04]  /*5010*/  @!P6 FMUL.FTZ R2, R2, -1.4426950216293334961 ;  /* 0xbfb8aa3b0202e820 */ /* 0x000fc80000410000 */
[----:B------:R-:W3:Y:S04]  /*5020*/  @!P0 MUFU.EX2 R3, R3 ;  /* 0x0000000300038308 */ /* 0x000ee80000000800 */
[----:B------:R-:W4:Y:S01]  /*5030*/  @!P4 MUFU.EX2 R0, R0 ;  /* 0x000000000000c308 */ /* 0x000f220000000800 */
[----:B--2---:R-:W-:-:S03]  /*5040*/  @!P2 FADD.FTZ R11, R9, 1 ;  /* 0x3f800000090ba421 */ /* 0x004fc60000010000 */
[----:B------:R-:W2:Y:S04]  /*5050*/  @!P6 MUFU.EX2 R2, R2 ;  /* 0x000000020002e308 */ /* 0x000ea80000000800 */
[----:B------:R-:W5:Y:S01]  /*5060*/  @!P2 MUFU.RCP R14, R11 ;  /* 0x0000000b000ea308 */ /* 0x000f620000001000 */
[----:B---3--:R-:W-:Y:S01]  /*5070*/  @!P0 FADD.FTZ R5, R3, 1 ;  /* 0x3f80000003058421 */ /* 0x008fe20000010000 */
[----:B------:R-:W-:Y:S01]  /*5080*/  STS [R24], R109 ;  /* 0x0000006d18007388 */ /* 0x000fe20000000800 */
[----:B----4-:R-:W-:-:S05]  /*5090*/  @!P4 FADD.FTZ R0, R0, 1 ;  /* 0x3f8000000000c421 */ /* 0x010fca0000010000 */
[----:B------:R-:W3:Y:S01]  /*50a0*/  @!P0 MUFU.RCP R5, R5 ;  /* 0x0000000500058308 */ /* 0x000ee20000001000 */
[----:B------:R-:W-:Y:S01]  /*50b0*/  STS [R24+0x4], R107 ;  /* 0x0000046b18007388 */ /* 0x000fe20000000800 */
[----:B--2---:R-:W-:-:S03]  /*50c0*/  @!P6 FADD.FTZ R2, R2, 1 ;  /* 0x3f8000000202e421 */ /* 0x004fc60000010000 */
[----:B------:R-:W-:Y:S01]  /*50d0*/  STS [R24+0x8], R105 ;  /* 0x0000086918007388 */ /* 0x000fe20000000800 */
[--C-:B0-----:R-:W-:Y:S02]  /*50e0*/  FADD.FTZ R4, R4, R59.reuse ;  /* 0x0000003b04047221 */ /* 0x101fe40000010000 */
[----:B------:R-:W0:Y:S01]  /*50f0*/  @!P4 MUFU.RCP R0, R0 ;  /* 0x000000000000c308 */ /* 0x000e220000001000 */
[----:B------:R-:W-:Y:S01]  /*5100*/  STS [R24+0xc], R103 ;  /* 0x00000c6718007388 */ /* 0x000fe20000000800 */
[----:B-----5:R-:W-:Y:S01]  /*5110*/  @!P2 FMUL.FTZ R111, R111, R14 ;  /* 0x0000000e6f6fa220 */ /* 0x020fe20000410000 */
[----:B------:R-:W-:Y:S01]  /*5120*/  FSETP.GTU.FTZ.AND P5, PT, R4, 20, PT ;  /* 0x41a000000400780b */ /* 0x000fe20003fbc000 */
[----:B-1----:R-:W-:Y:S01]  /*5130*/  FADD.FTZ R12, R12, R59 ;  /* 0x0000003b0c0c7221 */ /* 0x002fe20000010000 */
[----:B------:R-:W-:Y:S01]  /*5140*/  STS [R24+0x10], R101 ;  /* 0x0000106518007388 */ /* 0x000fe20000000800 */
[----:B------:R-:W-:-:S03]  /*5150*/  FSETP.GTU.FTZ.AND P2, PT, R10, 20, PT ;  /* 0x41a000000a00780b */ /* 0x000fc60003f5c000 */
[----:B------:R-:W-:Y:S01]  /*5160*/  STS [R24+0x14], R99 ;  /* 0x0000146318007388 */ /* 0x000fe20000000800 */
[----:B---3--:R-:W-:Y:S01]  /*5170*/  @!P0 FMUL.FTZ R96, R96, R5 ;  /* 0x0000000560608220 */ /* 0x008fe20000410000 */
[----:B------:R-:W-:Y:S02]  /*5180*/  FSETP.GTU.FTZ.AND P0, PT, R12, 20, PT ;  /* 0x41a000000c00780b */ /* 0x000fe40003f1c000 */
[----:B------:R-:W-:Y:S03]  /*5190*/  STS [R24+0x18], R97 ;  /* 0x0000186118007388 */ /* 0x000fe60000000800 */
[----:B------:R-:W-:Y:S01]  /*51a0*/  @!P5 FMUL.FTZ R3, R4, -1.4426950216293334961 ;  /* 0xbfb8aa3b0403d820 */ /* 0x000fe20000410000 */
[----:B------:R-:W-:Y:S01]  /*51b0*/  STS [R24+0x1c], R95 ;  /* 0x00001c5f18007388 */ /* 0x000fe20000000800 */
[----:B------:R-:W-:-:S03]  /*51c0*/  NOP ;  /* 0x0000000000007918 */ /* 0x000fc60000000000 */
[----:B------:R-:W-:Y:S01]  /*51d0*/  LDS R9, [R32] ;  /* 0x0000000020097984 */ /* 0x000fe20000000800 */
[----:B------:R-:W-:Y:S01]  /*51e0*/  @!P2 FMUL.FTZ R5, R10, -1.4426950216293334961 ;  /* 0xbfb8aa3b0a05a820 */ /* 0x000fe20000410000 */
[----:B------:R-:W1:Y:S01]  /*51f0*/  @!P5 MUFU.EX2 R3, R3 ;  /* 0x000000030003d308 */ /* 0x000e620000000800 */
[----:B------:R-:W-:Y:S01]  /*5200*/  @!P3 FMUL.FTZ R4, R8, -1.4426950216293334961 ;  /* 0xbfb8aa3b0804b820 */ /* 0x000fe20000410000 */
[----:B------:R-:W-:Y:S01]  /*5210*/  LDS R11, [R31+0x80] ;  /* 0x000080001f0b7984 */ /* 0x000fe20000000800 */
[----:B------:R-:W-:Y:S01]  /*5220*/  @!P0 FMUL.FTZ R8, R12, -1.4426950216293334961 ;  /* 0xbfb8aa3b0c088820 */ /* 0x000fe20000410000 */
[----:B0-----:R-:W-:Y:S01]  /*5230*/  @!P4 FMUL.FTZ R113, R113, R0 ;  /* 0x000000007171c220 */ /* 0x001fe20000410000 */
[----:B------:R-:W0:Y:S01]  /*5240*/  @!P2 MUFU.EX2 R5, R5 ;  /* 0x000000050005a308 */ /* 0x000e220000000800 */
[----:B------:R-:W-:Y:S03]  /*5250*/  LDS R13, [R30+0x100] ;  /* 0x000100001e0d7984 */ /* 0x000fe60000000800 */
[----:B------:R-:W2:Y:S01]  /*5260*/  @!P3 MUFU.EX2 R4, R4 ;  /* 0x000000040004b308 */ /* 0x000ea20000000800 */
[----:B------:R-:W-:Y:S03]  /*5270*/  LDS R15, [R29+0x180] ;  /* 0x000180001d0f7984 */ /* 0x000fe60000000800 */
[----:B------:R-:W3:Y:S01]  /*5280*/  @!P0 MUFU.EX2 R8, R8 ;  /* 0x0000000800088308 */ /* 0x000ee20000000800 */
[----:B------:R-:W-:Y:S01]  /*5290*/  LDS R17, [R28+0x200] ;  /* 0x000200001c117984 */ /* 0x000fe20000000800 */
[----:B-1----:R-:W-:-:S02]  /*52a0*/  @!P5 FADD.FTZ R3, R3, 1 ;  /* 0x3f8000000303d421 */ /* 0x002fc40000010000 */
[----:B------:R-:W1:Y:S01]  /*52b0*/  @!P6 MUFU.RCP R12, R2 ;  /* 0x00000002000ce308 */ /* 0x000e620000001000 */
[----:B------:R-:W-:Y:S01]  /*52c0*/  LDS R19, [R27+0x280] ;  /* 0x000280001b137984 */ /* 0x000fe20000000800 */
[----:B0-----:R-:W-:-:S03]  /*52d0*/  @!P2 FADD.FTZ R5, R5, 1 ;  /* 0x3f8000000505a421 */ /* 0x001fc60000010000 */
[----:B------:R-:W-:Y:S01]  /*52e0*/  LDS R21, [R26+0x300] ;  /* 0x000300001a157984 */ /* 0x000fe20000000800 */
[----:B--2---:R-:W-:Y:S02]  /*52f0*/  @!P3 FADD.FTZ R4, R4, 1 ;  /* 0x3f8000000404b421 */ /* 0x004fe40000010000 */
[----:B------:R0:W2:Y:S01]  /*5300*/  @!P5 MUFU.RCP R14, R3 ;  /* 0x00000003000ed308 */ /* 0x0000a20000001000 */
[----:B------:R-:W-:Y:S01]  /*5310*/  LDS R23, [R25+0x380] ;  /* 0x0003800019177984 */ /* 0x000fe20000000800 */
[----:B---3--:R-:W-:-:S03]  /*5320*/  @!P0 FADD.FTZ R8, R8, 1 ;  /* 0x3f80000008088421 */ /* 0x008fc60000010000 */
[----:B------:R-:W-:Y:S03]  /*5330*/  @!P1 STS [UR10+0x420], R34 ;  /* 0x00042022ff009988 */ /* 0x000fe6000800080a */
[----:B------:R-:W3:Y:S01]  /*5340*/  @!P3 MUFU.RCP R4, R4 ;  /* 0x000000040004b308 */ /* 0x000ee20000001000 */
[----:B------:R-:W-:Y:S01]  /*5350*/  BAR.SYNC.DEFER_BLOCKING 0x0 ;  /* 0x0000000000007b1d */ /* 0x000fe20000010000 */
[----:B0-----:R-:W-:-:S04]  /*5360*/  IMAD.WIDE.U32 R2, R63, R64, UR8 ;  /* 0x000000083f027e25 */ /* 0x001fc8000f8e0040 */
[----:B-1----:R-:W-:Y:S01]  /*5370*/  @!P6 FMUL.FTZ R115, R115, R12 ;  /* 0x0000000c7373e220 */ /* 0x002fe20000410000 */
[----:B------:R-:W-:Y:S01]  /*5380*/  IMAD R0, R63, R65, R3 ;  /* 0x000000413f007224 */ /* 0x000fe200078e0203 */
[----:B------:R-:W-:Y:S01]  /*5390*/  IADD3 R3, P4, PT, R49, R2, RZ ;  /* 0x0000000231037210 */ /* 0x000fe20007f9e0ff */
[----:B------:R-:W0:Y:S01]  /*53a0*/  @!P2 MUFU.RCP R16, R5 ;  /* 0x000000050010a308 */ /* 0x000e220000001000 */
[----:B------:R-:W1:Y:S01]  /*53b0*/  LDCU.64 UR8, c[0x0][0x518] ;  /* 0x0000a300ff0877ac */ /* 0x000e620008000a00 */
[----:B--2---:R-:W-:Y:S01]  /*53c0*/  @!P5 FMUL.FTZ R117, R117, R14 ;  /* 0x0000000e7575d220 */ /* 0x004fe20000410000 */
[----:B------:R-:W-:Y:S02]  /*53d0*/  IADD3.X R0, PT, PT, RZ, R0, RZ, P4, !PT ;  /* 0x00000000ff007210 */ /* 0x000fe400027fe4ff */
[----:B------:R-:W-:-:S03]  /*53e0*/  LEA R2, P4, R3, UR12, 0x2 ;  /* 0x0000000c03027c11 */ /* 0x000fc6000f8810ff */
[----:B------:R-:W2:Y:S01]  /*53f0*/  @!P0 MUFU.RCP R8, R8 ;  /* 0x0000000800088308 */ /* 0x000ea20000001000 */
[----:B------:R-:W-:Y:S01]  /*5400*/  LEA.HI.X R3, R3, UR13, R0, 0x2, P4 ;  /* 0x0000000d03037c11 */ /* 0x000fe2000a0f1400 */
[----:B---3--:R-:W-:Y:S01]  /*5410*/  @!P3 FMUL.FTZ R119, R119, R4 ;  /* 0x000000047777b220 */ /* 0x008fe20000410000 */
[----:B------:R-:W3:Y:S01]  /*5420*/  LDS R10, [UR10+0x420] ;  /* 0x0004200aff0a7984 */ /* 0x000ee20008000800 */
[----:B0-----:R-:W-:Y:S01]  /*5430*/  @!P2 FMUL.FTZ R121, R121, R16 ;  /* 0x000000107979a220 */ /* 0x001fe20000410000 */
[----:B-1----:R-:W-:-:S04]  /*5440*/  UIMAD.WIDE.U32 UR4, UR18, UR8, UR4 ;  /* 0x00000008120472a5 */ /* 0x002fc8000f8e0004 */
[----:B------:R-:W-:Y:S01]  /*5450*/  UIMAD UR5, UR18, UR9, UR5 ;  /* 0x00000009120572a4 */ /* 0x000fe2000f8e0205 */
[----:B------:R-:W0:Y:S01]  /*5460*/  LDCU.64 UR8, c[0x0][0x560] ;  /* 0x0000ac00ff0877ac */ /* 0x000e220008000a00 */
[----:B--2---:R-:W-:Y:S01]  /*5470*/  @!P0 FMUL.FTZ R123, R123, R8 ;  /* 0x000000087b7b8220 */ /* 0x004fe20000410000 */
[-C--:B---3--:R-:W-:Y:S02]  /*5480*/  ISETP.GE.AND P6, PT, R49, R10.reuse, PT ;  /* 0x0000000a3100720c */ /* 0x088fe40003fc6270 */
        /* <DEDUP_REMOVED lines=9> */
[----:B------:R-:W-:Y:S04]  /*5520*/  @!P0 STG.E desc[UR16][R2.64+0x100], R13 ;  /* 0x0001000d02008986 */ /* 0x000fe8000c101910 */
[----:B------:R1:W-:Y:S04]  /*5530*/  @!P2 STG.E desc[UR16][R2.64+0x180], R15 ;  /* 0x0001800f0200a986 */ /* 0x0003e8000c101910 */
[----:B------:R-:W-:Y:S04]  /*5540*/  @!P3 STG.E desc[UR16][R2.64+0x200], R17 ;  /* 0x000200110200b986 */ /* 0x000fe8000c101910 */
[----:B------:R-:W-:Y:S04]  /*5550*/  @!P4 STG.E desc[UR16][R2.64+0x280], R19 ;  /* 0x000280130200c986 */ /* 0x000fe8000c101910 */
[----:B------:R-:W-:Y:S01]  /*5560*/  @!P5 STG.E desc[UR16][R2.64+0x300], R21 ;  /* 0x000300150200d986 */ /* 0x000fe2000c101910 */
[----:B-1----:R-:W1:Y:S03]  /*5570*/  LDC.64 R14, c[0x0][0x520] ;  /* 0x00014800ff0e7b82 */ /* 0x002e660000000a00 */
[----:B------:R1:W-:Y:S05]  /*5580*/  @!P6 STG.E desc[UR16][R2.64+0x380], R23 ;  /* 0x000380170200e986 */ /* 0x0003ea000c101910 */
[----:B------:R-:W-:Y:S01]  /*5590*/  BAR.SYNC.DEFER_BLOCKING 0x0 ;  /* 0x0000000000007b1d */ /* 0x000fe20000010000 */
[----:B-1----:R-:W-:-:S04]  /*55a0*/  IMAD.WIDE.U32 R2, R63, R14, UR4 ;  /* 0x000000043f027e25 */ /* 0x002fc8000f8e000e */
[----:B------:R-:W-:Y:S01]  /*55b0*/  IMAD R4, R63, R15, R3 ;  /* 0x0000000f3f047224 */ /* 0x000fe200078e0203 */
[----:B------:R-:W-:Y:S01]  /*55c0*/  IADD3 R3, P0, PT, R49, R2, RZ ;  /* 0x0000000231037210 */ /* 0x000fe20007f1e0ff */
[----:B------:R1:W-:Y:S03]  /*55d0*/  STS [R24], R96 ;  /* 0x0000006018007388 */ /* 0x0003e60000000800 */
[----:B------:R-:W-:Y:S01]  /*55e0*/  IADD3.X R4, PT, PT, RZ, R4, RZ, P0, !PT ;  /* 0x00000004ff047210 */ /* 0x000fe200007fe4ff */
[----:B------:R-:W-:Y:S01]  /*55f0*/  STS [R24+0x4], R111 ;  /* 0x0000046f18007388 */ /* 0x000fe20000000800 */
[----:B0-----:R-:W-:-:S03]  /*5600*/  LEA R2, P0, R3, UR8, 0x2 ;  /* 0x0000000803027c11 */ /* 0x001fc6000f8010ff */
[----:B------:R-:W-:Y:S01]  /*5610*/  STS [R24+0x8], R113 ;  /* 0x0000087118007388 */ /* 0x000fe20000000800 */
[----:B------:R-:W-:Y:S01]  /*5620*/  LEA.HI.X R3, R3, UR9, R4, 0x2, P0 ;  /* 0x0000000903037c11 */ /* 0x000fe200080f1404 */
[----:B-1----:R-:W-:Y:S02]  /*5630*/  FADD.FTZ R96, R96, R53 ;  /* 0x0000003560607221 */ /* 0x002fe40000010000 */
        /* <DEDUP_REMOVED lines=47> */
.L_x_8474:
        /* <DEDUP_REMOVED lines=34> */
.L_x_8501:
[----:B------:R-:W-:Y:S05]  /*5b50*/  BSYNC.RECONVERGENT B0 ;  /* 0x0000000000007941 */ /* 0x000fea0003800200 */
.L_x_8500:
        /* <DEDUP_REMOVED lines=26> */
.L_x_8503:
[----:B------:R-:W-:Y:S05]  /*5d00*/  BSYNC.RECONVERGENT B0 ;  /* 0x0000000000007941 */ /* 0x000fea0003800200 */
.L_x_8502:
        /* <DEDUP_REMOVED lines=22> */
.L_x_8505:
        /* <DEDUP_REMOVED lines=51> */
.L_x_8504:
[----:B------:R-:W-:Y:S05]  /*61a0*/  EXIT ;  /* 0x000000000000794d */ /* 0x000fea0003800000 */
.L_x_8506:
        /* <DEDUP_REMOVED lines=13> */
.L_x_10508:


//--------------------- .text._Z25selective_scan_bwd_kernelI32Selective_Scan_bwd_kernel_traitsILi32ELi8ELb0ELb0ELb1ELb0ELb0EffEEv12SSMParamsBwd --------------------------
	.section	.text._Z25selective_scan_bwd_kernelI32Selective_Scan_bwd_kernel_traitsILi32ELi8ELb0ELb0ELb1ELb0ELb0EffEEv12SSMParamsBwd,"ax",@progbits
	.align	128
        .global         _Z25selective_scan_bwd_kernelI32Selective_Scan_bwd_kernel_traitsILi32ELi8ELb0ELb0ELb1ELb0ELb0EffEEv12SSMParamsBwd
        .type           _Z25selective_scan_bwd_kernelI32Selective_Scan_bwd_kernel_traitsILi32ELi8ELb0ELb0ELb1ELb0ELb0EffEEv12SSMParamsBwd,@function
        .size           _Z25selective_scan_bwd_kernelI32Selective_Scan_bwd_kernel_traitsILi32ELi8ELb0ELb0ELb1ELb0ELb0EffEEv12SSMParamsBwd,(.L_x_10509 - _Z25selective_scan_bwd_kernelI32Selective_Scan_bwd_kernel_traitsILi32ELi8ELb0ELb0ELb1ELb0ELb0EffEEv12SSMParamsBwd)
        .other          _Z25selective_scan_bwd_kernelI32Selective_Scan_bwd_kernel_traitsILi32ELi8ELb0ELb0ELb1ELb0ELb0EffEEv12SSMParamsBwd,@"STO_CUDA_ENTRY STV_DEFAULT"
_Z25selective_scan_bwd_kernelI32Selective_Scan_bwd_kernel_traitsILi32ELi8ELb0ELb0ELb1ELb0ELb0EffEEv12SSMParamsBwd:
.text._Z25selective_scan_bwd_kernelI32Selective_Scan_bwd_kernel_traitsILi32ELi8ELb0ELb0ELb1ELb0ELb0EffEEv12SSMParamsBwd:
[----:B------:R-:W-:Y:S08]  /*0000*/  LDC R1, c[0x0][0x37c] ;  /* 0x0000df00ff017b82 */ /* 0x000ff00000000800 */
[----:B------:R-:W0:Y:S01]  /*0010*/  LDC R8, c[0x0][0x398] ;  /* 0x0000e600ff087b82 */ /* 0x000e220000000800 */
[----:B------:R-:W1:Y:S01]  /*0020*/  S2R R37, SR_CTAID.Y ;  /* 0x0000000000257919 */ /* 0x000e620000002600 */
[----:B------:R-:W2:Y:S01]  /*0030*/  LDCU.64 UR16, c[0x0][0x358] ;  /* 0x00006b00ff1077ac */ /* 0x000ea20008000a00 */
[----:B------:R-:W-:Y:S01]  /*0040*/  HFMA2 R36, -RZ, RZ, 0, 0 ;  /* 0x00000000ff247431 */ /* 0x000fe200000001ff */
[----:B------:R-:W-:Y:S01]  /*0050*/  CS2R R38, SRZ ;  /* 0x0000000000267805 */ /* 0x000fe2000001ff00 */
        /* <DEDUP_REMOVED lines=26> */
[----:B0-----:R-:W-:-:S02]  /*0200*/  MOV R6, RZ ;  /* 0x000000ff00067202 */ /* 0x001fc40000000f00 */
[----:B----4-:R-:W-:-:S05]  /*0210*/  IADD3 R10, PT, PT, RZ, -R7, RZ ;  /* 0x80000007ff0a7210 */ /* 0x010fca0007ffe0ff */
        /* <DEDUP_REMOVED lines=11> */
[----:B------:R-:W-:Y:S02]  /*02d0*/  UIMAD.WIDE.U32 UR6, UR18, UR12, URZ ;  /* 0x0000000c120672a5 */ /* 0x000fe4000f8e00ff */
[----:B------:R-:W-:Y:S02]  /*02e0*/  UIMAD UR9, UR18, UR9, UR5 ;  /* 0x00000009120972a4 */ /* 0x000fe4000f8e0205 */
[----:B------:R-:W-:Y:S02]  /*02f0*/  UIMAD UR8, UR18, UR13, UR7 ;  /* 0x0000000d120872a4 */ /* 0x000fe4000f8e0207 */
[----:B------:R-:W3:Y:S04]  /*0300*/  @P0 LDC R10, c[0x0][0x384] ;  /* 0x0000e100ff0a0b82 */ /* 0x000ee80000000800 */
[----:B------:R-:W-:Y:S01]  /*0310*/  @!P2 IMAD.IADD R2, R2, 0x1, -R9 ;  /* 0x000000010202a824 */ /* 0x000fe200078e0a09 */
[----:B------:R-:W-:-:S02]  /*0320*/  MOV R3, UR5 ;  /* 0x0000000500037c02 */ /* 0x000fc40008000f00 */
[----:B------:R-:W-:Y:S01]  /*0330*/  MOV R3, UR9 ;  /* 0x0000000900037c02 */ /* 0x000fe20008000f00 */
[----:B------:R-:W4:Y:S01]  /*0340*/  @P0 LDC R21, c[0x0][0x38c] ;  /* 0x0000e300ff150b82 */ /* 0x000f220000000800 */
[----:B------:R-:W-:Y:S02]  /*0350*/  ISETP.GE.U32.AND P1, PT, R2, R9, PT ;  /* 0x000000090200720c */ /* 0x000fe40003f26070 */
[----:B------:R-:W-:Y:S01]  /*0360*/  MOV R2, UR4 ;  /* 0x0000000400027c02 */ /* 0x000fe20008000f00 */
[----:B------:R-:W-:Y:S01]  /*0370*/  IMAD.U32 R5, RZ, RZ, UR7 ;  /* 0x00000007ff057e24 */ /* 0x000fe2000f8e00ff */
[----:B------:R-:W-:Y:S01]  /*0380*/  MOV R5, UR8 ;  /* 0x0000000800057c02 */ /* 0x000fe20008000f00 */
[----:B------:R-:W2:Y:S01]  /*0390*/  LDCU.64 UR8, c[0x0][0x498] ;  /* 0x00009300ff0877ac */ /* 0x000ea20008000a00 */
[C---:B------:R-:W-:Y:S01]  /*03a0*/  LOP3.LUT R6, R37.reuse, R8, RZ, 0x3c, !PT ;  /* 0x0000000825067212 */ /* 0x040fe200078e3cff */
[----:B------:R-:W-:Y:S01]  /*03b0*/  IMAD.WIDE.U32 R2, R37, UR10, R2 ;  /* 0x0000000a25027c25 */ /* 0x000fe2000f8e0002 */
[----:B------:R-:W-:-:S03]  /*03c0*/  @!P2 IADD3 R0, PT, PT, R0, 0x1, RZ ;  /* 0x000000010000a810 */ /* 0x000fc60007ffe0ff */
[----:B------:R-:W-:Y:S01]  /*03d0*/  IMAD R13, R37, UR11, R3 ;  /* 0x0000000b250d7c24 */ /* 0x000fe2000f8e0203 */
[----:B------:R-:W1:Y:S01]  /*03e0*/  LDCU.64 UR10, c[0x0][0x3d0] ;  /* 0x00007a00ff0a77ac */ /* 0x000e620008000a00 */
[----:B------:R-:W-:Y:S02]  /*03f0*/  ISETP.GE.AND P3, PT, R6, RZ, PT ;  /* 0x000000ff0600720c */ /* 0x000fe40003f66270 */
[----:B------:R-:W-:Y:S01]  /*0400*/  @P1 IADD3 R0, PT, PT, R0, 0x1, RZ ;  /* 0x0000000100001810 */ /* 0x000fe20007ffe0ff */
[----:B------:R-:W0:Y:S01]  /*0410*/  @P0 LDC.64 R6, c[0x0][0x480] ;  /* 0x00012000ff060b82 */ /* 0x000e220000000a00 */
[----:B------:R-:W-:Y:S02]  /*0420*/  ISETP.NE.AND P2, PT, R8, RZ, PT ;  /* 0x000000ff0800720c */ /* 0x000fe40003f45270 */
[----:B------:R-:W-:Y:S01]  /*0430*/  MOV R47, R0 ;  /* 0x00000000002f7202 */ /* 0x000fe20000000f00 */
[----:B---3--:R-:W-:-:S04]  /*0440*/  @P0 IMAD R0, R10, UR18, R37 ;  /* 0x000000120a000c24 */ /* 0x008fc8000f8e0225 */
[----:B------:R-:W-:Y:S01]  /*0450*/  @P0 IMAD R0, R0, R19, RZ ;  /* 0x0000001300000224 */ /* 0x000fe200078e02ff */
[----:B--2---:R-:W-:Y:S01]  /*0460*/  UIMAD.WIDE.U32 UR4, UR18, UR8, URZ ;  /* 0x00000008120472a5 */ /* 0x004fe2000f8e00ff */
[----:B------:R-:W-:Y:S01]  /*0470*/  @!P3 IMAD.MOV R47, RZ, RZ, -R47 ;  /* 0x000000ffff2fb224 */ /* 0x000fe200078e0a2f */
[C---:B------:R-:W-:Y:S01]  /*0480*/  LEA R9, R19.reuse, 0xffffff00, 0x8 ;  /* 0xffffff0013097811 */ /* 0x040fe200078e40ff */
[----:B----4-:R-:W-:Y:S01]  /*0490*/  @P0 IMAD R3, R0, R21, RZ ;  /* 0x0000001500030224 */ /* 0x010fe200078e02ff */
[----:B------:R-:W-:Y:S01]  /*04a0*/  ISETP.GE.AND P1, PT, R19, 0x1, PT ;  /* 0x000000011300780c */ /* 0x000fe20003f26270 */
[----:B------:R-:W2:Y:S01]  /*04b0*/  LDC.64 R20, c[0x0][0x450] ;  /* 0x00011400ff147b82 */ /* 0x000ea20000000a00 */
[----:B------:R-:W-:Y:S01]  /*04c0*/  @!P2 LOP3.LUT R47, RZ, R8, RZ, 0x33, !PT ;  /* 0x00000008ff2fa212 */ /* 0x000fe200078e33ff */
[----:B------:R-:W-:Y:S01]  /*04d0*/  UIMAD UR5, UR18, UR9, UR5 ;  /* 0x00000009120572a4 */ /* 0x000fe2000f8e0205 */
[----:B------:R-:W-:Y:S01]  /*04e0*/  MOV R4, UR6 ;  /* 0x0000000600047c02 */ /* 0x000fe20008000f00 */
[----:B-1----:R-:W-:-:S04]  /*04f0*/  UIMAD.WIDE.U32 UR6, UR18, UR10, URZ ;  /* 0x0000000a120672a5 */ /* 0x002fc8000f8e00ff */
[----:B------:R-:W1:Y:S01]  /*0500*/  LDC.64 R18, c[0x0][0x4a8] ;  /* 0x00012a00ff127b82 */ /* 0x000e620000000a00 */
[----:B------:R-:W3:Y:S01]  /*0510*/  LDCU.64 UR8, c[0x0][0x4c8] ;  /* 0x00009900ff0877ac */ /* 0x000ee20008000a00 */
[----:B------:R-:W-:Y:S01]  /*0520*/  SHF.R.S32.HI R23, RZ, 0x1f, R47 ;  /* 0x0000001fff177819 */ /* 0x000fe2000001142f */
[----:B------:R-:W-:Y:S01]  /*0530*/  IMAD.WIDE.U32 R4, R37, UR14, R4 ;  /* 0x0000000e25047c25 */ /* 0x000fe2000f8e0004 */
[----:B------:R-:W-:Y:S01]  /*0540*/  UIMAD UR7, UR18, UR11, UR7 ;  /* 0x0000000b120772a4 */ /* 0x000fe2000f8e0207 */
[----:B------:R-:W-:Y:S02]  /*0550*/  CS2R R32, SRZ ;  /* 0x0000000000207805 */ /* 0x000fe4000001ff00 */
[----:B------:R-:W-:Y:S01]  /*0560*/  IMAD R0, R23, R14, RZ ;  /* 0x0000000e17007224 */ /* 0x000fe200078e02ff */
[----:B------:R-:W-:Y:S01]  /*0570*/  IADD3 R42, P2, PT, R9, R2, RZ ;  /* 0x00000002092a7210 */ /* 0x000fe20007f5e0ff */
[----:B0-----:R-:W-:Y:S01]  /*0580*/  @P0 IMAD.WIDE R32, R3, 0x8, R6 ;  /* 0x0000000803200825 */ /* 0x001fe200078e0206 */
[----:B------:R-:W-:-:S03]  /*0590*/  IADD3 R46, P3, PT, R9, R4, RZ ;  /* 0x00000004092e7210 */ /* 0x000fc60007f7e0ff */
[C---:B------:R-:W-:Y:S02]  /*05a0*/  IMAD R11, R37.reuse, UR15, R5 ;  /* 0x0000000f250b7c24 */ /* 0x040fe4000f8e0205 */
[----:B------:R-:W-:-:S04]  /*05b0*/  IMAD.WIDE.U32 R2, R37, R16, UR4 ;  /* 0x0000000425027e25 */ /* 0x000fc8000f8e0010 */
[----:B------:R-:W-:Y:S01]  /*05c0*/  IMAD.WIDE.U32 R4, R47, R14, UR6 ;  /* 0x000000062f047e25 */ /* 0x000fe2000f8e000e */
[----:B------:R-:W-:-:S03]  /*05d0*/  IADD3 R2, P4, PT, R9, R2, RZ ;  /* 0x0000000209027210 */ /* 0x000fc60007f9e0ff */
[----:B------:R-:W-:Y:S01]  /*05e0*/  IMAD R15, R47, R15, R0 ;  /* 0x0000000f2f0f7224 */ /* 0x000fe200078e0200 */
[----:B------:R-:W-:Y:S01]  /*05f0*/  SHF.R.S32.HI R0, RZ, 0x1f, R9 ;  /* 0x0000001fff007819 */ /* 0x000fe20000011409 */
[----:B------:R-:W-:Y:S01]  /*0600*/  IMAD R7, R37, R17, R3 ;  /* 0x0000001125077224 */ /* 0x000fe200078e0203 */
[----:B------:R-:W-:Y:S02]  /*0610*/  IADD3 R9, P5, PT, R9, R4, RZ ;  /* 0x0000000409097210 */ /* 0x000fe40007fbe0ff */
[----:B------:R-:W-:Y:S02]  /*0620*/  IADD3 R15, PT, PT, R5, R15, RZ ;  /* 0x0000000f050f7210 */ /* 0x000fe40007ffe0ff */
[C---:B------:R-:W-:Y:S02]  /*0630*/  IADD3.X R4, PT, PT, R0.reuse, R13, RZ, P2, !PT ;  /* 0x0000000d00047210 */ /* 0x040fe400017fe4ff */
[----:B------:R-:W-:Y:S02]  /*0640*/  IADD3.X R3, PT, PT, R0, R11, RZ, P3, !PT ;  /* 0x0000000b00037210 */ /* 0x000fe40001ffe4ff */
[----:B------:R-:W-:-:S02]  /*0650*/  LEA R40, P0, R42, R40, 0x2 ;  /* 0x000000282a287211 */ /* 0x000fc400078010ff */
[----:B------:R-:W-:Y:S01]  /*0660*/  LEA R44, P2, R46, R44, 0x2 ;  /* 0x0000002c2e2c7211 */ /* 0x000fe200078410ff */
[C---:B---3--:R-:W-:Y:S01]  /*0670*/  IMAD.WIDE.U32 R30, R37.reuse, UR8, RZ ;  /* 0x00000008251e7c25 */ /* 0x048fe2000f8e00ff */
[----:B------:R-:W-:Y:S02]  /*0680*/  LEA.HI.X R42, R42, R41, R4, 0x2, P0 ;  /* 0x000000292a2a7211 */ /* 0x000fe400000f1404 */
[----:B------:R-:W-:Y:S01]  /*0690*/  LEA.HI.X R46, R46, R45, R3, 0x2, P2 ;  /* 0x0000002d2e2e7211 */ /* 0x000fe200010f1403 */
[C---:B------:R-:W-:Y:S01]  /*06a0*/  IMAD.X R52, R0.reuse, 0x1, R15, P5 ;  /* 0x0000000100347824 */ /* 0x040fe200028e060f */
[----:B------:R-:W-:Y:S01]  /*06b0*/  IADD3.X R50, PT, PT, R0, R7, RZ, P4, !PT ;  /* 0x0000000700327210 */ /* 0x000fe200027fe4ff */
[----:B-1----:R-:W-:Y:S01]  /*06c0*/  IMAD.WIDE.U32 R28, R37, R18, RZ ;  /* 0x00000012251c7225 */ /* 0x002fe200078e00ff */
[----:B------:R-:W-:Y:S02]  /*06d0*/  LEA R48, P0, R2, R48, 0x2 ;  /* 0x0000003002307211 */ /* 0x000fe400078010ff */
[----:B--2---:R-:W-:Y:S01]  /*06e0*/  LEA R51, P2, R9, R20, 0x2 ;  /* 0x0000001409337211 */ /* 0x004fe200078410ff */
[----:B------:R-:W-:-:S02]  /*06f0*/  IMAD R41, R37, UR9, R31 ;  /* 0x0000000925297c24 */ /* 0x000fc4000f8e021f */
[----:B------:R-:W-:Y:S01]  /*0700*/  HFMA2 R45, -RZ, RZ, 0, 0 ;  /* 0x00000000ff2d7431 */ /* 0x000fe200000001ff */
[----:B------:R-:W-:Y:S01]  /*0710*/  LEA.HI.X R50, R2, R49, R50, 0x2, P0 ;  /* 0x0000003102327211 */ /* 0x000fe200000f1432 */
[----:B------:R-:W-:Y:S01]  /*0720*/  IMAD R43, R37, R19, R29 ;  /* 0x00000013252b7224 */ /* 0x000fe200078e021d */
[----:B------:R-:W-:Y:S01]  /*0730*/  LEA.HI.X R52, R9, R21, R52, 0x2, P2 ;  /* 0x0000001509347211 */ /* 0x000fe200010f1434 */
        /* <DEDUP_REMOVED lines=13> */
[----:B---3--:R-:W-:-:S04]  /*0810*/  IMAD R0, R23, UR10, RZ ;  /* 0x0000000a17007c24 */ /* 0x008fc8000f8e02ff */
        /* <DEDUP_REMOVED lines=9> */
[C---:B------:R-:W-:Y:S01]  /*08b0*/  VIADD R7, R26.reuse, 0x20 ;  /* 0x000000201a077836 */ /* 0x040fe20000000000 */
[C---:B------:R-:W-:Y:S01]  /*08c0*/  IADD3 R17, PT, PT, R26.reuse, 0xc0, RZ ;  /* 0x000000c01a117810 */ /* 0x040fe20007ffe0ff */
[----:B------:R-:W-:Y:S01]  /*08d0*/  IMAD.WIDE.U32 R20, R47, UR10, R2 ;  /* 0x0000000a2f147c25 */ /* 0x000fe2000f8e0002 */
[C---:B------:R-:W-:Y:S01]  /*08e0*/  SHF.L.U32 R3, R26.reuse, 0x3, RZ ;  /* 0x000000031a037819 */ /* 0x040fe200000006ff */
[----:B------:R-:W-:Y:S01]  /*08f0*/  UIADD3 UR5, UPT, UPT, UR4, 0x430, URZ ;  /* 0x0000043004057890 */ /* 0x000fe2000fffe0ff */
[C---:B------:R-:W-:Y:S01]  /*0900*/  LEA.HI R55, R26.reuse, R26, RZ, 0x1b ;  /* 0x0000001a1a377211 */ /* 0x040fe200078fd8ff */
[C---:B------:R-:W-:Y:S01]  /*0910*/  VIADD R19, R26.reuse, 0xe0 ;  /* 0x000000e01a137836 */ /* 0x040fe20000000000 */
[----:B------:R-:W-:Y:S01]  /*0920*/  LOP3.LUT R5, R3, 0x1f00, RZ, 0xc0, !PT ;  /* 0x00001f0003057812 */ /* 0x000fe200078ec0ff */
[C---:B------:R-:W-:Y:S01]  /*0930*/  IMAD R47, R37.reuse, UR7, R25 ;  /* 0x00000007252f7c24 */ /* 0x040fe2000f8e0219 */
[-C--:B------:R-:W-:Y:S01]  /*0940*/  LEA.HI R57, R26, R3.reuse, RZ, 0x1e ;  /* 0x000000031a397211 */ /* 0x080fe200078ff0ff */
[----:B------:R-:W-:Y:S01]  /*0950*/  IMAD R49, R37, UR9, R23 ;  /* 0x0000000925317c24 */ /* 0x000fe2000f8e0217 */
        /* <DEDUP_REMOVED lines=8> */
[----:B------:R-:W-:Y:S02]  /*09e0*/  LOP3.LUT R56, R5, 0x1f, R26, 0xf8, !PT ;  /* 0x0000001f05387812 */ /* 0x000fe400078ef81a */
[----:B--2---:R-:W-:Y:S02]  /*09f0*/  MOV R53, UR6 ;  /* 0x0000000600357c02 */ /* 0x004fe40008000f00 */
[C---:B------:R-:W-:Y:S02]  /*0a00*/  LOP3.LUT R160, R26.reuse, 0x1f, RZ, 0xc0, !PT ;  /* 0x0000001f1aa07812 */ /* 0x040fe400078ec0ff */
[----:B------:R-:W-:Y:S02]  /*0a10*/  IADD3 R54, PT, PT, R26, 0x200, RZ ;  /* 0x000002001a367810 */ /* 0x000fe40007ffe0ff */
        /* <DEDUP_REMOVED lines=11> */
[C---:B------:R-:W-:Y:S02]  /*0ad0*/  LOP3.LUT R73, R56.reuse, 0x20, RZ, 0xfc, !PT ;  /* 0x0000002038497812 */ /* 0x040fe400078efcff */
[----:B------:R-:W-:-:S02]  /*0ae0*/  LOP3.LUT R72, R56, 0x40, RZ, 0xfc, !PT ;  /* 0x0000004038487812 */ /* 0x000fc400078efcff */
[C---:B------:R-:W-:Y:S02]  /*0af0*/  LOP3.LUT R71, R56.reuse, 0x60, RZ, 0xfc, !PT ;  /* 0x0000006038477812 */ /* 0x040fe400078efcff */
[C---:B------:R-:W-:Y:S02]  /*0b00*/  LOP3.LUT R70, R56.reuse, 0x80, RZ, 0xfc, !PT ;  /* 0x0000008038467812 */ /* 0x040fe400078efcff */
[C---:B------:R-:W-:Y:S02]  /*0b10*/  LOP3.LUT R69, R56.reuse, 0xa0, RZ, 0xfc, !PT ;  /* 0x000000a038457812 */ /* 0x040fe400078efcff */
[C---:B------:R-:W-:Y:S02]  /*0b20*/  LOP3.LUT R68, R56.reuse, 0xc0, RZ, 0xfc, !PT ;  /* 0x000000c038447812 */ /* 0x040fe400078efcff */
[----:B------:R-:W-:Y:S02]  /*0b30*/  LOP3.LUT R67, R56, 0xe0, RZ, 0xfc, !PT ;  /* 0x000000e038437812 */ /* 0x000fe400078efcff */
[----:B------:R-:W-:-:S07]  /*0b40*/  IADD3 R66, PT, PT, R21, R35, RZ ;  /* 0x0000002315427210 */ /* 0x000fce0007ffe0ff */
.L_x_8531:
[----:B0-----:R-:W0:Y:S01]  /*0b50*/  LDCU UR4, c[0x0][0x388] ;  /* 0x00007100ff0477ac */ /* 0x001e220008000800 */
[----:B------:R-:W-:Y:S02]  /*0b60*/  IADD3 R65, PT, PT, R53, -0x1, RZ ;  /* 0xffffffff35417810 */ /* 0x000fe40007ffe0ff */
[----:B------:R-:W-:Y:S02]  /*0b70*/  CS2R R8, SRZ ;  /* 0x0000000000087805 */ /* 0x000fe4000001ff00 */
[----:B------:R-:W-:Y:S02]  /*0b80*/  SHF.L.U32 R7, R56, 0x2, RZ ;  /* 0x0000000238077819 */ /* 0x000fe400000006ff */
[----:B------:R-:W-:Y:S02]  /*0b90*/  CS2R R10, SRZ ;  /* 0x00000000000a7805 */ /* 0x000fe4000001ff00 */
[----:B------:R-:W-:Y:S01]  /*0ba0*/  MOV R0, RZ ;  /* 0x000000ff00007202 */ /* 0x000fe20000000f00 */
[----:B------:R-:W-:Y:S01]  /*0bb0*/  IMAD.SHL.U32 R18, R65, 0x100, RZ ;  /* 0x0000010041127824 */ /* 0x000fe200078e00ff */
[C---:B------:R-:W-:Y:S01]  /*0bc0*/  IADD3 R2, P0, PT, R7.reuse, R40, RZ ;  /* 0x0000002807027210 */ /* 0x040fe20007f1e0ff */
[----:B------:R-:W-:Y:S01]  /*0bd0*/  HFMA2 R13, -RZ, RZ, 0, 0 ;  /* 0x00000000ff0d7431 */ /* 0x000fe200000001ff */
[----:B------:R-:W-:Y:S01]  /*0be0*/  IADD3 R4, P2, PT, R7, R44, RZ ;  /* 0x0000002c07047210 */ /* 0x000fe20007f5e0ff */
[----:B------:R-:W-:Y:S01]  /*0bf0*/  IMAD.MOV.U32 R15, RZ, RZ, RZ ;  /* 0x000000ffff0f7224 */ /* 0x000fe200078e00ff */
[----:B------:R-:W-:-:S02]  /*0c00*/  IADD3.X R3, PT, PT, RZ, R42, RZ, P0, !PT ;  /* 0x0000002aff037210 */ /* 0x000fc400007fe4ff */
[----:B------:R-:W-:Y:S02]  /*0c10*/  IADD3 R6, P3, PT, R7, R48, RZ ;  /* 0x0000003007067210 */ /* 0x000fe40007f7e0ff */
[----:B------:R-:W-:Y:S02]  /*0c20*/  IADD3.X R5, PT, PT, RZ, R46, RZ, P2, !PT ;  /* 0x0000002eff057210 */ /* 0x000fe400017fe4ff */
[----:B------:R-:W-:Y:S02]  /*0c30*/  IADD3.X R7, PT, PT, RZ, R50, RZ, P3, !PT ;  /* 0x00000032ff077210 */ /* 0x000fe40001ffe4ff */
[----:B0-----:R-:W-:-:S04]  /*0c40*/  IADD3 R75, PT, PT, -R18, UR4, RZ ;  /* 0x00000004124b7c10 */ /* 0x001fc8000fffe1ff */
        /* <DEDUP_REMOVED lines=11> */
[----:B---3--:R-:W3:Y:S01]  /*0d00*/  @!P0 LDG.E R0, desc[UR16][R2.64+0x80] ;  /* 0x0000801002008981 */ /* 0x008ee2000c1e1900 */
[----:B------:R-:W0:Y:S01]  /*0d10*/  S2R R79, SR_LANEID ;  /* 0x00000000004f7919 */ /* 0x000e220000000000 */
[----:B------:R-:W1:Y:S01]  /*0d20*/  S2UR UR5, SR_CgaCtaId ;  /* 0x00000000000579c3 */ /* 0x000e620000008800 */
[----:B------:R-:W-:Y:S01]  /*0d30*/  UMOV UR4, 0x400 ;  /* 0x0000040000047882 */ /* 0x000fe20000000000 */
[----:B------:R-:W-:Y:S01]  /*0d40*/  P2R R35, PR, RZ, 0x1 ;  /* 0x00000001ff237803 */ /* 0x000fe20000000000 */
[----:B----4-:R-:W4:Y:S04]  /*0d50*/  @!P1 LDG.E R11, desc[UR16][R2.64+0x100] ;  /* 0x00010010020b9981 */ /* 0x010f28000c1e1900 */
[----:B------:R-:W4:Y:S04]  /*0d60*/  @!P2 LDG.E R13, desc[UR16][R2.64+0x180] ;  /* 0x00018010020da981 */ /* 0x000f28000c1e1900 */
[----:B------:R-:W4:Y:S04]  /*0d70*/  @!P3 LDG.E R8, desc[UR16][R2.64+0x200] ;  /* 0x000200100208b981 */ /* 0x000f28000c1e1900 */
[----:B------:R-:W4:Y:S04]  /*0d80*/  @!P4 LDG.E R15, desc[UR16][R2.64+0x280] ;  /* 0x00028010020fc981 */ /* 0x000f28000c1e1900 */
[----:B------:R-:W4:Y:S04]  /*0d90*/  @!P5 LDG.E R10, desc[UR16][R2.64+0x300] ;  /* 0x00030010020ad981 */ /* 0x000f28000c1e1900 */
[----:B------:R0:W4:Y:S01]  /*0da0*/  @!P6 LDG.E R17, desc[UR16][R2.64+0x380] ;  /* 0x000380100211e981 */ /* 0x000122000c1e1900 */
[----:B-1----:R-:W-:Y:S01]  /*0db0*/  ULEA UR5, UR5, UR4, 0x18 ;  /* 0x0000000405057291 */ /* 0x002fe2000f8ec0ff */
[----:B------:R-:W-:Y:S01]  /*0dc0*/  ISETP.GE.AND P0, PT, R56, R75, PT ;  /* 0x0000004b3800720c */ /* 0x000fe20003f06270 */
[----:B------:R-:W1:Y:S01]  /*0dd0*/  LDCU UR4, c[0x0][0x38c] ;  /* 0x00007180ff0477ac */ /* 0x000e620008000800 */
[----:B0-----:R-:W-:-:S02]  /*0de0*/  IADD3 R12, PT, PT, R79, 0x20, RZ ;  /* 0x000000204f0c7810 */ /* 0x001fc40007ffe0ff */
[C---:B------:R-:W-:Y:S02]  /*0df0*/  IADD3 R14, PT, PT, R79.reuse, 0x40, RZ ;  /* 0x000000404f0e7810 */ /* 0x040fe40007ffe0ff */
[-C--:B------:R-:W-:Y:S02]  /*0e00*/  LEA.HI.SX32 R76, R79, R79.reuse, 0x1b ;  /* 0x0000004f4f4c7211 */ /* 0x080fe400078fdaff */
[-C--:B------:R-:W-:Y:S02]  /*0e10*/  LEA.HI.SX32 R12, R12, R79.reuse, 0x1b ;  /* 0x0000004f0c0c7211 */ /* 0x080fe400078fdaff */
[----:B------:R-:W-:Y:S02]  /*0e20*/  LEA.HI.SX32 R14, R14, R79, 0x1b ;  /* 0x0000004f0e0e7211 */ /* 0x000fe400078fdaff */
[----:B------:R-:W-:Y:S02]  /*0e30*/  LEA R76, R76, UR5, 0x2 ;  /* 0x000000054c4c7c11 */ /* 0x000fe4000f8e10ff */
[----:B------:R-:W-:-:S02]  /*0e40*/  LEA R77, R12, UR5, 0x2 ;  /* 0x000000050c4d7c11 */ /* 0x000fc4000f8e10ff */
[----:B------:R-:W-:Y:S01]  /*0e50*/  LEA R78, R14, UR5, 0x2 ;  /* 0x000000050e4e7c11 */ /* 0x000fe2000f8e10ff */
[C---:B------:R-:W-:Y:S01]  /*0e60*/  VIADD R14, R79.reuse, 0xa0 ;  /* 0x000000a04f0e7836 */ /* 0x040fe20000000000 */
        /* <DEDUP_REMOVED lines=10> */
[----:B------:R-:W-:-:S02]  /*0f10*/  CS2R R2, SRZ ;  /* 0x0000000000027805 */ /* 0x000fc4000001ff00 */
[----:B------:R-:W-:Y:S01]  /*0f20*/  LEA R85, R12, UR5, 0x2 ;  /* 0x000000050c557c11 */ /* 0x000fe2000f8e10ff */
[----:B------:R-:W-:Y:S01]  /*0f30*/  IMAD.MOV.U32 R12, RZ, RZ, RZ ;  /* 0x000000ffff0c7224 */ /* 0x000fe200078e00ff */
[----:B------:R-:W-:Y:S02]  /*0f40*/  LEA R86, R14, UR5, 0x2 ;  /* 0x000000050e567c11 */ /* 0x000fe4000f8e10ff */
[----:B------:R-:W-:Y:S02]  /*0f50*/  LEA R87, R16, UR5, 0x2 ;  /* 0x0000000510577c11 */ /* 0x000fe4000f8e10ff */
[----:B------:R-:W-:Y:S01]  /*0f60*/  LEA R88, R34, UR5, 0x2 ;  /* 0x0000000522587c11 */ /* 0x000fe2000f8e10ff */
[----:B--2---:R0:W-:Y:S04]  /*0f70*/  STS [R76], R9 ;  /* 0x000000094c007388 */ /* 0x0041e80000000800 */
[----:B---3--:R2:W-:Y:S01]  /*0f80*/  STS [R77+0x80], R0 ;  /* 0x000080004d007388 */ /* 0x0085e20000000800 */
[----:B0-----:R-:W-:-:S03]  /*0f90*/  HFMA2 R9, -RZ, RZ, 0, 0 ;  /* 0x00000000ff097431 */ /* 0x001fc600000001ff */
[----:B----4-:R0:W-:Y:S01]  /*0fa0*/  STS [R78+0x100], R11 ;  /* 0x0001000b4e007388 */ /* 0x0101e20000000800 */
[----:B--2---:R-:W-:-:S03]  /*0fb0*/  SHF.L.U32 R0, R79, 0x3, RZ ;  /* 0x000000034f007819 */ /* 0x004fc600000006ff */
[----:B------:R2:W-:Y:S01]  /*0fc0*/  STS [R84+0x180], R13 ;  /* 0x0001800d54007388 */ /* 0x0005e20000000800 */
[----:B------:R-:W-:-:S03]  /*0fd0*/  LEA.HI.SX32 R89, R0, R0, 0x1b ;  /* 0x0000000000597211 */ /* 0x000fc600078fdaff */
[----:B------:R-:W-:Y:S01]  /*0fe0*/  STS [R85+0x200], R8 ;  /* 0x0002000855007388 */ /* 0x000fe20000000800 */
[----:B------:R-:W-:Y:S02]  /*0ff0*/  MOV R0, RZ ;  /* 0x000000ff00007202 */ /* 0x000fe40000000f00 */
[----:B------:R-:W-:Y:S01]  /*1000*/  LEA R89, R89, UR5, 0x2 ;  /* 0x0000000559597c11 */ /* 0x000fe2000f8e10ff */
[----:B------:R3:W-:Y:S01]  /*1010*/  STS [R86+0x280], R15 ;  /* 0x0002800f56007388 */ /* 0x0007e20000000800 */
[----:B0-----:R-:W-:Y:S01]  /*1020*/  MOV R11, RZ ;  /* 0x000000ff000b7202 */ /* 0x001fe20000000f00 */
[----:B--2---:R-:W-:Y:S02]  /*1030*/  HFMA2 R13, -RZ, RZ, 0, 0 ;  /* 0x00000000ff0d7431 */ /* 0x004fe400000001ff */
[----:B------:R-:W-:Y:S04]  /*1040*/  STS [R87+0x300], R10 ;  /* 0x0003000a57007388 */ /* 0x000fe80000000800 */
[----:B------:R0:W-:Y:S01]  /*1050*/  STS [R88+0x380], R17 ;  /* 0x0003801158007388 */ /* 0x0001e20000000800 */
[----:B------:R-:W-:-:S03]  /*1060*/  NOP ;  /* 0x0000000000007918 */ /* 0x000fc60000000000 */
[----:B------:R-:W-:Y:S01]  /*1070*/  LDS R90, [R89] ;  /* 0x00000000595a7984 */ /* 0x000fe20000000800 */
[----:B---3--:R-:W-:-:S03]  /*1080*/  HFMA2 R15, -RZ, RZ, 0, 0 ;  /* 0x00000000ff0f7431 */ /* 0x008fc600000001ff */
        /* <DEDUP_REMOVED lines=18> */
[----:B------:R-:W-:Y:S02]  /*11b0*/  ISETP.GE.AND P0, PT, R56, R75, PT ;  /* 0x0000004b3800720c */ /* 0x000fe40003f06270 */
[----:B0-----:R-:W-:-:S02]  /*11c0*/  MOV R17, RZ ;  /* 0x000000ff00117202 */ /* 0x001fc40000000f00 */
[----:B------:R-:W-:Y:S02]  /*11d0*/  MOV R35, RZ ;  /* 0x000000ff00237202 */ /* 0x000fe40000000f00 */
[----:B------:R-:W-:Y:S01]  /*11e0*/  MOV R81, RZ ;  /* 0x000000ff00517202 */ /* 0x000fe20000000f00 */
[----:B-1----:R-:W-:Y:S01]  /*11f0*/  HFMA2 R4, -RZ, RZ, 0, 0 ;  /* 0x00000000ff047431 */ /* 0x002fe200000001ff */
[----:B--2---:R-:W-:Y:S04]  /*1200*/  STS [R76], R3 ;  /* 0x000000034c007388 */ /* 0x004fe80000000800 */
[----:B---3--:R0:W-:Y:S04]  /*1210*/  STS [R77+0x80], R2 ;  /* 0x000080024d007388 */ /* 0x0081e80000000800 */
[----:B------:R-:W-:Y:S04]  /*1220*/  STS [R78+0x100], R9 ;  /* 0x000100094e007388 */ /* 0x000fe80000000800 */
[----:B----4-:R-:W-:Y:S04]  /*1230*/  STS [R84+0x180], R11 ;  /* 0x0001800b54007388 */ /* 0x010fe80000000800 */
        /* <DEDUP_REMOVED lines=15> */
[----:B-1----:R-:W-:Y:S01]  /*1330*/  IMAD.MOV.U32 R13, RZ, RZ, RZ ;  /* 0x000000ffff0d7224 */ /* 0x002fe200078e00ff */
[----:B--2---:R-:W-:Y:S02]  /*1340*/  MOV R15, RZ ;  /* 0x000000ff000f7202 */ /* 0x004fe40000000f00 */
        /* <DEDUP_REMOVED lines=14> */
[----:B------:R-:W-:Y:S01]  /*1430*/  CS2R R98, SRZ ;  /* 0x0000000000627805 */ /* 0x000fe2000001ff00 */
[----:B------:R-:W-:Y:S01]  /*1440*/  IMAD.MOV.U32 R100, RZ, RZ, RZ ;  /* 0x000000ffff647224 */ /* 0x000fe200078e00ff */
        /* <DEDUP_REMOVED lines=37> */
[--C-:B------:R-:W-:Y:S01]  /*16a0*/  FADD.FTZ R138, R9, R36.reuse ;  /* 0x00000024098a7221 */ /* 0x100fe20000010000 */
[--C-:B------:R-:W-:Y:S01]  /*16b0*/  FADD.FTZ R140, R11, R36.reuse ;  /* 0x000000240b8c7221 */ /* 0x100fe20000010000 */
[----:B------:R-:W0:Y:S01]  /*16c0*/  LDC.64 R16, c[0x0][0x440] ;  /* 0x00011000ff107b82 */ /* 0x000e220000000a00 */
[----:B------:R-:W-:Y:S01]  /*16d0*/  ISETP.GE.AND P1, PT, R56, R75, PT ;  /* 0x0000004b3800720c */ /* 0x000fe20003f26270 */
[----:B------:R-:W-:Y:S02]  /*16e0*/  IMAD.SHL.U32 R119, R53, 0x100, RZ ;  /* 0x0000010035777824 */ /* 0x000fe400078e00ff */
[--C-:B------:R-:W-:Y:S01]  /*16f0*/  FADD.FTZ R109, R109, R36.reuse ;  /* 0x000000246d6d7221 */ /* 0x100fe20000010000 */
[--C-:B------:R-:W-:Y:S01]  /*1700*/  FADD.FTZ R134, R3, R36.reuse ;  /* 0x0000002403867221 */ /* 0x100fe20000010000 */
[----:B------:R-:W-:Y:S01]  /*1710*/  P2R R165, PR, RZ, 0x2 ;  /* 0x00000002ffa57803 */ /* 0x000fe20000000000 */
[--C-:B------:R-:W-:Y:S01]  /*1720*/  FADD.FTZ R111, R111, R36.reuse ;  /* 0x000000246f6f7221 */ /* 0x100fe20000010000 */
[--C-:B------:R-:W-:Y:S01]  /*1730*/  FADD.FTZ R136, R5, R36.reuse ;  /* 0x0000002405887221 */ /* 0x100fe20000010000 */
[----:B------:R-:W1:Y:S01]  /*1740*/  LDC.64 R14, c[0x0][0x448] ;  /* 0x00011200ff0e7b82 */ /* 0x000e620000000a00 */
[--C-:B------:R-:W-:Y:S01]  /*1750*/  FADD.FTZ R113, R113, R36.reuse ;  /* 0x0000002471717221 */ /* 0x100fe20000010000 */
[----:B------:R-:W-:Y:S01]  /*1760*/  FADD.FTZ R115, R115, R36 ;  /* 0x0000002473737221 */ /* 0x000fe20000010000 */
[----:B------:R-:W-:Y:S01]  /*1770*/  ISETP.NE.AND P0, PT, R53, 0x1, PT ;  /* 0x000000013500780c */ /* 0x000fe20003f05270 */
[----:B------:R-:W-:Y:S01]  /*1780*/  FMUL.FTZ R121, R90, R109 ;  /* 0x0000006d5a797220 */ /* 0x000fe20000410000 */
[C---:B------:R-:W-:Y:S01]  /*1790*/  IADD3 R4, P1, PT, R18.reuse, R20, RZ ;  /* 0x0000001412047210 */ /* 0x040fe20007f3e0ff */
[----:B------:R-:W-:Y:S01]  /*17a0*/  FMUL.FTZ R142, R91, R134 ;  /* 0x000000865b8e7220 */ /* 0x000fe20000410000 */
[----:B------:R-:W-:Y:S01]  /*17b0*/  LOP3.LUT R166, R18, 0x100, RZ, 0xc0, !PT ;  /* 0x0000010012a67812 */ /* 0x000fe200078ec0ff */
[----:B------:R-:W2:Y:S01]  /*17c0*/  LDC.64 R12, c[0x0][0x3a8] ;  /* 0x0000ea00ff0c7b82 */ /* 0x000ea20000000a00 */
[----:B------:R-:W-:Y:S01]  /*17d0*/  IADD3 R117, PT, PT, R53, -0x2, RZ ;  /* 0xfffffffe35757810 */ /* 0x000fe20007ffe0ff */
[----:B------:R-:W-:Y:S01]  /*17e0*/  FMUL.FTZ R123, R92, R111 ;  /* 0x0000006f5c7b7220 */ /* 0x000fe20000410000 */
[----:B------:R-:W-:Y:S01]  /*17f0*/  IADD3 R167, PT, PT, R18, R26, RZ ;  /* 0x0000001a12a77210 */ /* 0x000fe20007ffe0ff */
[----:B------:R-:W-:Y:S01]  /*1800*/  FMUL.FTZ R125, R93, R136 ;  /* 0x000000885d7d7220 */ /* 0x000fe20000410000 */
[----:B------:R-:W-:Y:S01]  /*1810*/  MOV R98, RZ ;  /* 0x000000ff00627202 */ /* 0x000fe20000000f00 */
[----:B------:R-:W-:Y:S01]  /*1820*/  FMUL.FTZ R127, R94, R113 ;  /* 0x000000715e7f7220 */ /* 0x000fe20000410000 */
[----:B------:R-:W-:Y:S01]  /*1830*/  ISETP.EQ.AND P0, PT, R26, RZ, P0 ;  /* 0x000000ff1a00720c */ /* 0x000fe20000702270 */
[----:B------:R-:W3:Y:S01]  /*1840*/  LDC.64 R10, c[0x0][0x3c0] ;  /* 0x0000f000ff0a7b82 */ /* 0x000ee20000000a00 */
[----:B------:R-:W-:Y:S01]  /*1850*/  LOP3.LUT R119, R119, 0x100, RZ, 0xc0, !PT ;  /* 0x0000010077777812 */ /* 0x000fe200078ec0ff */
[----:B------:R-:W-:Y:S01]  /*1860*/  FMUL.FTZ R129, R95, R138 ;  /* 0x0000008a5f817220 */ /* 0x000fe20000410000 */
[----:B------:R-:W-:Y:S01]  /*1870*/  IADD3.X R5, PT, PT, RZ, R66, RZ, P1, !PT ;  /* 0x00000042ff057210 */ /* 0x000fe20000ffe4ff */
[----:B------:R-:W-:Y:S01]  /*1880*/  FMUL.FTZ R131, R96, R115 ;  /* 0x0000007360837220 */ /* 0x000fe20000410000 */
[----:B------:R-:W-:Y:S01]  /*1890*/  FMUL.FTZ R133, R97, R140 ;  /* 0x0000008c61857220 */ /* 0x000fe20000410000 */
[----:B------:R-:W4:Y:S02]  /*18a0*/  LDCU UR7, c[0x0][0x394] ;  /* 0x00007280ff0777ac */ /* 0x000f240008000800 */
[----:B------:R-:W0:Y:S01]  /*18b0*/  LDC.64 R8, c[0x0][0x3e0] ;  /* 0x0000f800ff087b82 */ /* 0x000e220000000a00 */
[----:B------:R-:W0:Y:S01]  /*18c0*/  LDCU UR11, c[0x0][0x38c] ;  /* 0x00007180ff0b77ac */ /* 0x000e220008000800 */
[----:B------:R-:W0:Y:S06]  /*18d0*/  LDCU UR10, c[0x0][0x388] ;  /* 0x00007100ff0a77ac */ /* 0x000e2c0008000800 */
[----:B------:R-:W0:Y:S01]  /*18e0*/  LDC.64 R6, c[0x0][0x4f0] ;  /* 0x00013c00ff067b82 */ /* 0x000e220000000a00 */
[----:B------:R-:W0:Y:S01]  /*18f0*/  LDCU.64 UR8, c[0x0][0x540] ;  /* 0x0000a800ff0877ac */ /* 0x000e220008000a00 */
[----:B------:R-:W-:-:S05]  /*1900*/  UMOV UR4, URZ ;  /* 0x000000ff00047c82 */ /* 0x000fca0008000000 */
.L_x_8530:
[----:B------:R-:W-:Y:S01]  /*1910*/  MOV R2, R56 ;  /* 0x0000003800027202 */ /* 0x000fe20000000f00 */
[----:B------:R-:W-:Y:S01]  /*1920*/  IMAD.MOV.U32 R3, RZ, RZ, RZ ;  /* 0x000000ffff037224 */ /* 0x000fe200078e00ff */
[-C--:B------:R-:W-:Y:S02]  /*1930*/  ISETP.GE.AND P1, PT, R73, R75.reuse, PT ;  /* 0x0000004b4900720c */ /* 0x080fe40003f26270 */
[----:B------:R-:W-:Y:S02]  /*1940*/  CS2R R144, SRZ ;  /* 0x0000000000907805 */ /* 0x000fe4000001ff00 */
[----:B------:R-:W-:Y:S01]  /*1950*/  ISETP.GE.AND P5, PT, R72, R75, PT ;  /* 0x0000004b4800720c */ /* 0x000fe20003fa6270 */
[----:B01----:R-:W-:Y:S01]  /*1960*/  IMAD.WIDE.U32 R34, R8, UR4, R2 ;  /* 0x0000000408227c25 */ /* 0x003fe2000f8e0002 */
[----:B------:R-:W-:-:S03]  /*1970*/  ISETP.NE.AND P6, PT, R165, RZ, PT ;  /* 0x000000ffa500720c */ /* 0x000fc60003fc5270 */
[----:B------:R-:W-:Y:S01]  /*1980*/  HFMA2 R137, -RZ, RZ, 0, 0 ;  /* 0x00000000ff897431 */ /* 0x000fe200000001ff */
[----:B------:R-:W-:Y:S01]  /*1990*/  ISETP.GE.AND P4, PT, R71, R75, PT ;  /* 0x0000004b4700720c */ /* 0x000fe20003f86270 */
[----:B------:R-:W-:Y:S01]  /*19a0*/  IMAD R3, R9, UR4, R35 ;  /* 0x0000000409037c24 */ /* 0x000fe2000f8e0223 */
[----:B------:R-:W-:Y:S02]  /*19b0*/  LEA R2, P2, R34, R51, 0x2 ;  /* 0x0000003322027211 */ /* 0x000fe400078410ff */
[-C--:B------:R-:W-:Y:S02]  /*19c0*/  ISETP.GE.AND P3, PT, R70, R75.reuse, PT ;  /* 0x0000004b4600720c */ /* 0x080fe40003f66270 */
[----:B------:R-:W-:Y:S02]  /*19d0*/  LEA.HI.X R3, R34, R52, R3, 0x2, P2 ;  /* 0x0000003422037211 */ /* 0x000fe400010f1403 */
[----:B------:R-:W-:Y:S01]  /*19e0*/  ISETP.GE.AND P2, PT, R69, R75, PT ;  /* 0x0000004b4500720c */ /* 0x000fe20003f46270 */
[----:B------:R-:W-:-:S02]  /*19f0*/  HFMA2 R135, -RZ, RZ, 0, 0 ;  /* 0x00000000ff877431 */ /* 0x000fc400000001ff */
[----:B------:R-:W5:Y:S01]  /*1a00*/  @!P1 LDG.E R144, desc[UR16][R2.64+0x80] ;  /* 0x0000801002909981 */ /* 0x000f62000c1e1900 */
[----:B------:R-:W-:-:S03]  /*1a10*/  ISETP.GE.AND P1, PT, R68, R75, PT ;  /* 0x0000004b4400720c */ /* 0x000fc60003f26270 */
[----:B----4-:R-:W4:Y:S01]  /*1a20*/  @!P5 LDG.E R137, desc[UR16][R2.64+0x100] ;  /* 0x000100100289d981 */ /* 0x010f22000c1e1900 */
[----:B------:R-:W-:Y:S02]  /*1a30*/  ISETP.GE.AND P5, PT, R67, R75, PT ;  /* 0x0000004b4300720c */ /* 0x000fe40003fa6270 */
[----:B------:R-:W-:Y:S02]  /*1a40*/  CS2R R146, SRZ ;  /* 0x0000000000927805 */ /* 0x000fe4000001ff00 */
[----:B------:R-:W-:Y:S01]  /*1a50*/  MOV R139, RZ ;  /* 0x000000ff008b7202 */ /* 0x000fe20000000f00 */
[----:B------:R-:W5:Y:S01]  /*1a60*/  @!P6 LDG.E R135, desc[UR16][R2.64] ;  /* 0x000000100287e981 */ /* 0x000f62000c1e1900 */
[----:B------:R-:W-:Y:S01]  /*1a70*/  IMAD.MOV.U32 R148, RZ, RZ, RZ ;  /* 0x000000ffff947224 */ /* 0x000fe200078e00ff */
[----:B------:R-:W-:Y:S02]  /*1a80*/  MOV R34, R24 ;  /* 0x0000001800227202 */ /* 0x000fe40000000f00 */
[----:B------:R-:W4:Y:S01]  /*1a90*/  @!P3 LDG.E R146, desc[UR16][R2.64+0x200] ;  /* 0x000200100292b981 */ /* 0x000f22000c1e1900 */
[----:B------:R-:W-:-:S03]  /*1aa0*/  MOV R35, R47 ;  /* 0x0000002f00237202 */ /* 0x000fc60000000f00 */
[----:B------:R-:W4:Y:S01]  /*1ab0*/  @!P4 LDG.E R139, desc[UR16][R2.64+0x180] ;  /* 0x00018010028bc981 */ /* 0x000f22000c1e1900 */
[----:B--2---:R-:W-:-:S03]  /*1ac0*/  IMAD.WIDE.U32 R34, R12, UR4, R34 ;  /* 0x000000040c227c25 */ /* 0x004fc6000f8e0022 */
[----:B------:R-:W2:Y:S01]  /*1ad0*/  @!P2 LDG.E R145, desc[UR16][R2.64+0x280] ;  /* 0x000280100291a981 */ /* 0x000ea2000c1e1900 */
[----:B------:R-:W-:-:S03]  /*1ae0*/  IMAD R35, R13, UR4, R35 ;  /* 0x000000040d237c24 */ /* 0x000fc6000f8e0223 */
[----:B------:R-:W2:Y:S04]  /*1af0*/  @!P1 LDG.E R148, desc[UR16][R2.64+0x300] ;  /* 0x0003001002949981 */ /* 0x000ea8000c1e1900 */
[----:B------:R0:W2:Y:S01]  /*1b00*/  @!P5 LDG.E R147, desc[UR16][R2.64+0x380] ;  /* 0x000380100293d981 */ /* 0x0000a2000c1e1900 */
[----:B------:R-:W-:-:S04]  /*1b10*/  LEA R80, P4, R34, R16, 0x2 ;  /* 0x0000001022507211 */ /* 0x000fc800078810ff */
[----:B------:R-:W-:-:S05]  /*1b20*/  LEA.HI.X R81, R34, R17, R35, 0x2, P4 ;  /* 0x0000001122517211 */ /* 0x000fca00020f1423 */
[----:B------:R2:W2:Y:S01]  /*1b30*/  LDG.E R80, desc[UR16][R80.64] ;  /* 0x0000001050507981 */ /* 0x0004a2000c1e1900 */
[----:B0-----:R-:W-:Y:S02]  /*1b40*/  MOV R2, R22 ;  /* 0x0000001600027202 */ /* 0x001fe40000000f00 */
[----:B------:R-:W-:-:S03]  /*1b50*/  MOV R3, R49 ;  /* 0x0000003100037202 */ /* 0x000fc60000000f00 */
[----:B---3--:R-:W-:-:S04]  /*1b60*/  IMAD.WIDE.U32 R34, R10, UR4, R2 ;  /* 0x000000040a227c25 */ /* 0x008fc8000f8e0002 */
[----:B------:R-:W-:Y:S01]  /*1b70*/  IMAD R35, R11, UR4, R35 ;  /* 0x000000040b237c24 */ /* 0x000fe2000f8e0223 */
[----:B-1----:R-:W-:-:S04]  /*1b80*/  LEA R82, P1, R34, R14, 0x2 ;  /* 0x0000000e22527211 */ /* 0x002fc800078210ff */
[----:B------:R-:W-:-:S05]  /*1b90*/  LEA.HI.X R83, R34, R15, R35, 0x2, P1 ;  /* 0x0000000f22537211 */ /* 0x000fca00008f1423 */
[----:B------:R0:W3:Y:S01]  /*1ba0*/  LDG.E R82, desc[UR16][R82.64] ;  /* 0x0000001052527981 */ /* 0x0000e2000c1e1900 */
[----:B------:R-:W1:Y:S01]  /*1bb0*/  S2UR UR6, SR_CgaCtaId ;  /* 0x00000000000679c3 */ /* 0x000e620000008800 */
[----:B------:R-:W-:Y:S01]  /*1bc0*/  UMOV UR5, 0x400 ;  /* 0x0000040000057882 */ /* 0x000fe20000000000 */
[----:B------:R-:W-:Y:S02]  /*1bd0*/  ISETP.NE.AND P2, PT, R26, RZ, PT ;  /* 0x000000ff1a00720c */ /* 0x000fe40003f45270 */
[----:B------:R-:W-:Y:S02]  /*1be0*/  IADD3 R3, PT, PT, R166, UR4, RZ ;  /* 0x00000004a6037c10 */ /* 0x000fe4000fffe0ff */
[----:B------:R-:W-:Y:S02]  /*1bf0*/  ISETP.NE.AND P1, PT, R26, 0x1f, PT ;  /* 0x0000001f1a00780c */ /* 0x000fe40003f25270 */
[----:B------:R-:W-:Y:S01]  /*1c00*/  SEL R3, R3, R54, !P2 ;  /* 0x0000003603037207 */ /* 0x000fe20005000000 */
[----:B------:R-:W-:Y:S01]  /*1c10*/  BSSY.RECONVERGENT B0, `(.L_x_8509) ;  /* 0x0000040000007945 */ /* 0x000fe20003800200 */
[----:B-1----:R-:W-:-:S06]  /*1c20*/  ULEA UR5, UR6, UR5, 0x18 ;  /* 0x0000000506057291 */ /* 0x002fcc000f8ec0ff */
[----:B------:R-:W-:Y:S01]  /*1c30*/  LEA R3, R3, UR5, 0x2 ;  /* 0x0000000503037c11 */ /* 0x000fe2000f8e10ff */
[----:B-----5:R-:W-:Y:S04]  /*1c40*/  STS [R76], R135 ;  /* 0x000000874c007388 */ /* 0x020fe80000000800 */
[----:B------:R1:W-:Y:S04]  /*1c50*/  STS [R77+0x80], R144 ;  /* 0x000080904d007388 */ /* 0x0003e80000000800 */
[----:B----4-:R-:W-:Y:S04]  /*1c60*/  STS [R78+0x100], R137 ;  /* 0x000100894e007388 */ /* 0x010fe80000000800 */
[----:B------:R-:W-:Y:S04]  /*1c70*/  STS [R84+0x180], R139 ;  /* 0x0001808b54007388 */ /* 0x000fe80000000800 */
[----:B------:R4:W-:Y:S04]  /*1c80*/  STS [R85+0x200], R146 ;  /* 0x0002009255007388 */ /* 0x0009e80000000800 */
[----:B--2---:R-:W-:Y:S04]  /*1c90*/  STS [R86+0x280], R145 ;  /* 0x0002809156007388 */ /* 0x004fe80000000800 */
[----:B------:R2:W-:Y:S04]  /*1ca0*/  STS [R87+0x300], R148 ;  /* 0x0003009457007388 */ /* 0x0005e80000000800 */
[----:B------:R-:W-:Y:S01]  /*1cb0*/  STS [R88+0x380], R147 ;  /* 0x0003809358007388 */ /* 0x000fe20000000800 */
[----:B------:R-:W-:-:S03]  /*1cc0*/  NOP ;  /* 0x0000000000007918 */ /* 0x000fc60000000000 */
[----:B------:R-:W3:Y:S04]  /*1cd0*/  LDS R157, [R89] ;  /* 0x00000000599d7984 */ /* 0x000ee80000000800 */
[----:B------:R-:W5:Y:S04]  /*1ce0*/  LDS R141, [R89+0x4] ;  /* 0x00000400598d7984 */ /* 0x000f680000000800 */
[----:B------:R-:W5:Y:S04]  /*1cf0*/  LDS R137, [R89+0x10] ;  /* 0x0000100059897984 */ /* 0x000f680000000800 */
[----:B------:R-:W5:Y:S04]  /*1d00*/  LDS R143, [R89+0x8] ;  /* 0x00000800598f7984 */ /* 0x000f680000000800 */
[----:B------:R-:W5:Y:S04]  /*1d10*/  LDS R135, [R89+0xc] ;  /* 0x00000c0059877984 */ /* 0x000f680000000800 */
[----:B------:R-:W5:Y:S04]  /*1d20*/  LDS R139, [R89+0x14] ;  /* 0x00001400598b7984 */ /* 0x000f680000000800 */
[----:B------:R-:W5:Y:S04]  /*1d30*/  LDS R35, [R89+0x18] ;  /* 0x0000180059237984 */ /* 0x000f680000000800 */
[----:B------:R-:W5:Y:S01]  /*1d40*/  LDS R81, [R89+0x1c] ;  /* 0x00001c0059517984 */ /* 0x000f620000000800 */
[----:B------:R-:W-:-:S04]  /*1d50*/  FMUL.FTZ R2, R80, 1.4426950216293334961 ;  /* 0x3fb8aa3b50027820 */ /* 0x000fc80000410000 */
[-C--:B------:R-:W-:Y:S01]  /*1d60*/  FMUL.FTZ R156, R109, R2.reuse ;  /* 0x000000026d9c7220 */ /* 0x080fe20000410000 */
[-C--:B0-----:R-:W-:Y:S01]  /*1d70*/  FMUL.FTZ R83, R134, R2.reuse ;  /* 0x0000000286537220 */ /* 0x081fe20000410000 */
[-C--:B-1----:R-:W-:Y:S01]  /*1d80*/  FMUL.FTZ R144, R111, R2.reuse ;  /* 0x000000026f907220 */ /* 0x082fe20000410000 */
[-C--:B----4-:R-:W-:Y:S01]  /*1d90*/  FMUL.FTZ R146, R136, R2.reuse ;  /* 0x0000000288927220 */ /* 0x090fe20000410000 */
[-C--:B--2---:R-:W-:Y:S01]  /*1da0*/  FMUL.FTZ R148, R113, R2.reuse ;  /* 0x0000000271947220 */ /* 0x084fe20000410000 */
[-C--:B------:R-:W-:Y:S01]  /*1db0*/  FMUL.FTZ R34, R138, R2.reuse ;  /* 0x000000028a227220 */ /* 0x080fe20000410000 */
[----:B------:R-:W0:Y:S01]  /*1dc0*/  MUFU.EX2 R156, R156 ;  /* 0x0000009c009c7308 */ /* 0x000e220000000800 */
[-C--:B------:R-:W-:Y:S01]  /*1dd0*/  FMUL.FTZ R152, R115, R2.reuse ;  /* 0x0000000273987220 */ /* 0x080fe20000410000 */
[----:B------:R-:W-:Y:S02]  /*1de0*/  FMUL.FTZ R154, R140, R2 ;  /* 0x000000028c9a7220 */ /* 0x000fe40000410000 */
[----:B------:R-:W1:Y:S04]  /*1df0*/  MUFU.EX2 R83, R83 ;  /* 0x0000005300537308 */ /* 0x000e680000000800 */
[----:B------:R-:W2:Y:S04]  /*1e00*/  MUFU.EX2 R144, R144 ;  /* 0x0000009000907308 */ /* 0x000ea80000000800 */
[----:B------:R-:W4:Y:S04]  /*1e10*/  MUFU.EX2 R146, R146 ;  /* 0x0000009200927308 */ /* 0x000f280000000800 */
[----:B------:R-:W0:Y:S04]  /*1e20*/  MUFU.EX2 R148, R148 ;  /* 0x0000009400947308 */ /* 0x000e280000000800 */
[----:B------:R-:W1:Y:S04]  /*1e30*/  MUFU.EX2 R34, R34 ;  /* 0x0000002200227308 */ /* 0x000e680000000800 */
[----:B------:R-:W1:Y:S04]  /*1e40*/  MUFU.EX2 R152, R152 ;  /* 0x0000009800987308 */ /* 0x000e680000000800 */
[----:B------:R-:W1:Y:S01]  /*1e50*/  MUFU.EX2 R154, R154 ;  /* 0x0000009a009a7308 */ /* 0x000e620000000800 */
[C---:B---3--:R-:W-:Y:S01]  /*1e60*/  FMUL.FTZ R145, R82.reuse, R157 ;  /* 0x0000009d52917220 */ /* 0x048fe20000410000 */
[----:B0-----:R0:W-:Y:S01]  /*1e70*/  STS [R3+0xa88], R156 ;  /* 0x000a889c03007388 */ /* 0x0011e20000000800 */
[C---:B-----5:R-:W-:Y:S01]  /*1e80*/  FMUL.FTZ R147, R82.reuse, R141 ;  /* 0x0000008d52937220 */ /* 0x060fe20000410000 */
[C---:B------:R-:W-:Y:S01]  /*1e90*/  FMUL.FTZ R158, R82.reuse, R137 ;  /* 0x00000089529e7220 */ /* 0x040fe20000410000 */
[C---:B------:R-:W-:Y:S01]  /*1ea0*/  FMUL.FTZ R2, R82.reuse, R143 ;  /* 0x0000008f52027220 */ /* 0x040fe20000410000 */
[C---:B------:R-:W-:Y:S01]  /*1eb0*/  FMUL.FTZ R149, R82.reuse, R135 ;  /* 0x0000008752957220 */ /* 0x040fe20000410000 */
[C---:B------:R-:W-:Y:S01]  /*1ec0*/  FMUL.FTZ R153, R82.reuse, R139 ;  /* 0x0000008b52997220 */ /* 0x040fe20000410000 */
        /* <DEDUP_REMOVED lines=11> */
[----:B-12-4-:R-:W-:Y:S05]  /*1f80*/  @P1 BRA `(.L_x_8510) ;  /* 0x00000000001c1947 */ /* 0x016fea0003800000 */
[----:B------:R-:W-:Y:S02]  /*1f90*/  ISETP.NE.AND P1, PT, R53, UR7, PT ;  /* 0x0000000735007c0c */ /* 0x000fe4000bf25270 */
[----:B------:R-:W-:-:S11]  /*1fa0*/  MOV R159, 0x3f800000 ;  /* 0x3f800000009f7802 */ /* 0x000fd60000000f00 */
[----:B------:R-:W-:Y:S05]  /*1fb0*/  @!P1 BRA `(.L_x_8511) ;  /* 0x0000000000149947 */ /* 0x000fea0003800000 */
[----:B------:R-:W-:-:S04]  /*1fc0*/  IADD3 R2, PT, PT, R119, UR4, RZ ;  /* 0x0000000477027c10 */ /* 0x000fc8000fffe0ff */
[----:B------:R-:W-:-:S05]  /*1fd0*/  LEA R2, R2, UR5, 0x2 ;  /* 0x0000000502027c11 */ /* 0x000fca000f8e10ff */
[----:B------:R2:W3:Y:S01]  /*1fe0*/  LDS R159, [R2+0xa88] ;  /* 0x000a8800029f7984 */ /* 0x0004e20000000800 */
[----:B------:R-:W-:Y:S05]  /*1ff0*/  BRA `(.L_x_8511) ;  /* 0x0000000000047947 */ /* 0x000fea0003800000 */
.L_x_8510:
[----:B------:R0:W1:Y:S02]  /*2000*/  LDS R159, [R161+0x128c] ;  /* 0x00128c00a19f7984 */ /* 0x0000640000000800 */
.L_x_8511:
[----:B------:R-:W-:Y:S05]  /*2010*/  BSYNC.RECONVERGENT B0 ;  /* 0x0000000000007941 */ /* 0x000fea0003800200 */
.L_x_8509:
[----:B--2---:R-:W2:Y:S01]  /*2020*/  @P0 LDC R2, c[0x0][0x38c] ;  /* 0x0000e300ff020b82 */ /* 0x004ea20000000800 */
[----:B------:R-:W-:Y:S02]  /*2030*/  IMAD.MOV.U32 R162, RZ, RZ, RZ ;  /* 0x000000ffffa27224 */ /* 0x000fe400078e00ff */
[----:B--2---:R-:W-:-:S04]  /*2040*/  @P0 IMAD R3, R117, R2, UR4 ;  /* 0x0000000475030e24 */ /* 0x004fc8000f8e0202 */
[----:B------:R-:W-:-:S05]  /*2050*/  @P0 IMAD.WIDE R2, R3, 0x8, R32 ;  /* 0x0000000803020825 */ /* 0x000fca00078e0220 */
[----:B------:R2:W4:Y:S01]  /*2060*/  @P0 LDG.E R162, desc[UR16][R2.64+0x4] ;  /* 0x0000041002a20981 */ /* 0x000522000c1e1900 */
[----:B------:R-:W-:Y:S01]  /*2070*/  FFMA.FTZ R163, R121, R83, R142 ;  /* 0x0000005379a37223 */ /* 0x000fe2000001008e */
[----:B-1-3--:R-:W-:Y:S01]  /*2080*/  FMUL.FTZ R169, R154, R159 ;  /* 0x0000009f9aa97220 */ /* 0x00afe20000410000 */
[----:B------:R-:W-:Y:S01]  /*2090*/  ISETP.GE.AND P1, PT, R79, 0x1, PT ;  /* 0x000000014f00780c */ /* 0x000fe20003f26270 */
[----:B------:R-:W-:Y:S01]  /*20a0*/  ULEA UR6, UR4, UR5, 0x3 ;  /* 0x0000000504067291 */ /* 0x000fe2000f8e18ff */
[----:B------:R-:W-:Y:S01]  /*20b0*/  FFMA.FTZ R163, R144, R163, R123 ;  /* 0x000000a390a37223 */ /* 0x000fe2000001007b */
[----:B------:R-:W-:Y:S01]  /*20c0*/  FMUL.FTZ R169, R152, R169 ;  /* 0x000000a998a97220 */ /* 0x000fe20000410000 */
[----:B------:R-:W-:Y:S01]  /*20d0*/  ISETP.NE.AND P3, PT, R160, 0x1f, PT ;  /* 0x0000001fa000780c */ /* 0x000fe20003f65270 */
[----:B------:R-:W-:Y:S01]  /*20e0*/  BSSY.RECONVERGENT B0, `(.L_x_8512) ;  /* 0x00000ad000007945 */ /* 0x000fe20003800200 */
[----:B------:R-:W-:Y:S01]  /*20f0*/  FFMA.FTZ R163, R146, R163, R125 ;  /* 0x000000a392a37223 */ /* 0x000fe2000001007d */
[----:B--2---:R-:W-:Y:S01]  /*2100*/  FFMA.FTZ R2, R154, R158, R155 ;  /* 0x0000009e9a027223 */ /* 0x004fe2000001009b */
[----:B------:R-:W-:Y:S01]  /*2110*/  FMUL.FTZ R169, R34, R169 ;  /* 0x000000a922a97220 */ /* 0x000fe20000410000 */
[----:B------:R-:W-:Y:S01]  /*2120*/  ISETP.GT.U32.AND P4, PT, R160, 0x17, PT ;  /* 0x00000017a000780c */ /* 0x000fe20003f84070 */
[----:B------:R-:W-:Y:S01]  /*2130*/  FFMA.FTZ R163, R148, R163, R127 ;  /* 0x000000a394a37223 */ /* 0x000fe2000001007f */
[----:B------:R-:W-:Y:S01]  /*2140*/  FFMA.FTZ R2, R152, R2, R153 ;  /* 0x0000000298027223 */ /* 0x000fe20000010099 */
[----:B------:R-:W-:-:S02]  /*2150*/  FMUL.FTZ R169, R148, R169 ;  /* 0x000000a994a97220 */ /* 0x000fc40000410000 */
[C---:B------:R-:W-:Y:S01]  /*2160*/  FFMA.FTZ R163, R34.reuse, R163, R129 ;  /* 0x000000a322a37223 */ /* 0x040fe20000010081 */
[----:B------:R-:W-:Y:S01]  /*2170*/  FFMA.FTZ R2, R34, R2, R151 ;  /* 0x0000000222027223 */ /* 0x000fe20000010097 */
[----:B------:R-:W-:Y:S02]  /*2180*/  FMUL.FTZ R169, R146, R169 ;  /* 0x000000a992a97220 */ /* 0x000fe40000410000 */
[----:B------:R-:W-:Y:S01]  /*2190*/  FFMA.FTZ R164, R152, R163, R131 ;  /* 0x000000a398a47223 */ /* 0x000fe20000010083 */
[----:B------:R-:W-:Y:S01]  /*21a0*/  FMUL.FTZ R163, R156, R83 ;  /* 0x000000539ca37220 */ /* 0x000fe20000410000 */
[----:B------:R-:W-:Y:S01]  /*21b0*/  FFMA.FTZ R2, R148, R2, R149 ;  /* 0x0000000294027223 */ /* 0x000fe20000010095 */
[----:B------:R-:W-:Y:S01]  /*21c0*/  FMUL.FTZ R168, R144, R169 ;  /* 0x000000a990a87220 */ /* 0x000fe20000410000 */
[----:B------:R-:W-:Y:S01]  /*21d0*/  FFMA.FTZ R164, R154, R164, R133 ;  /* 0x000000a49aa47223 */ /* 0x000fe20000010085 */
[----:B------:R-:W-:Y:S01]  /*21e0*/  FMUL.FTZ R163, R144, R163 ;  /* 0x000000a390a37220 */ /* 0x000fe20000410000 */
[----:B------:R-:W-:Y:S01]  /*21f0*/  FFMA.FTZ R2, R146, R2, R147 ;  /* 0x0000000292027223 */ /* 0x000fe20000010093 */
[----:B------:R-:W-:-:S02]  /*2200*/  FMUL.FTZ R170, R83, R168 ;  /* 0x000000a853aa7220 */ /* 0x000fc40000410000 */
[----:B------:R-:W1:Y:S01]  /*2210*/  SHFL.UP PT, R3, R164, 0x1, RZ ;  /* 0x04200000a4037989 */ /* 0x000e6200000e00ff */
[----:B------:R-:W-:Y:S01]  /*2220*/  FMUL.FTZ R163, R146, R163 ;  /* 0x000000a392a37220 */ /* 0x000fe20000410000 */
[----:B------:R-:W-:Y:S02]  /*2230*/  FFMA.FTZ R169, R144, R2, R145 ;  /* 0x0000000290a97223 */ /* 0x000fe40000010091 */
[----:B------:R-:W2:Y:S01]  /*2240*/  SHFL.DOWN PT, R173, R170, 0x1, 0x1f ;  /* 0x08201f00aaad7f89 */ /* 0x000ea200000e0000 */
[----:B------:R-:W-:Y:S01]  /*2250*/  FMUL.FTZ R163, R148, R163 ;  /* 0x000000a394a37220 */ /* 0x000fe20000410000 */
[----:B------:R-:W-:-:S03]  /*2260*/  FFMA.FTZ R169, R83, R169, R150 ;  /* 0x000000a953a97223 */ /* 0x000fc60000010096 */
[----:B------:R-:W-:Y:S02]  /*2270*/  FMUL.FTZ R163, R34, R163 ;  /* 0x000000a322a37220 */ /* 0x000fe40000410000 */
[----:B------:R-:W3:Y:S01]  /*2280*/  SHFL.DOWN PT, R172, R169, 0x1, 0x1f ;  /* 0x08201f00a9ac7f89 */ /* 0x000ee200000e0000 */
[----:B------:R-:W-:Y:S01]  /*2290*/  MOV R171, R169 ;  /* 0x000000a900ab7202 */ /* 0x000fe20000000f00 */
[----:B------:R-:W-:-:S04]  /*22a0*/  FMUL.FTZ R163, R152, R163 ;  /* 0x000000a398a37220 */ /* 0x000fc80000410000 */
[----:B------:R-:W-:-:S05]  /*22b0*/  FMUL.FTZ R163, R154, R163 ;  /* 0x000000a39aa37220 */ /* 0x000fca0000410000 */
[----:B------:R-:W5:Y:S01]  /*22c0*/  SHFL.UP PT, R2, R163, 0x1, RZ ;  /* 0x04200000a3027989 */ /* 0x000f6200000e00ff */
[----:B-1----:R-:W-:Y:S01]  /*22d0*/  FFMA.FTZ R3, R163, R3, R164 ;  /* 0x00000003a3037223 */ /* 0x002fe200000100a4 */
[----:B--2---:R-:W-:-:S04]  /*22e0*/  @P3 FMUL.FTZ R168, R173, R170 ;  /* 0x000000aaada83220 */ /* 0x004fc80000410000 */
[----:B------:R-:W-:-:S05]  /*22f0*/  FSEL R164, R164, R3, !P1 ;  /* 0x00000003a4a47208 */ /* 0x000fca0004800000 */
[----:B------:R-:W1:Y:S01]  /*2300*/  SHFL.UP PT, R3, R164, 0x2, RZ ;  /* 0x04400000a4037989 */ /* 0x000e6200000e00ff */
[----:B---3--:R-:W-:Y:S01]  /*2310*/  @P3 FFMA.FTZ R171, R170, R172, R171 ;  /* 0x000000acaaab3223 */ /* 0x008fe200000100ab */
[----:B------:R-:W-:Y:S02]  /*2320*/  @P3 MOV R170, R168 ;  /* 0x000000a800aa3202 */ /* 0x000fe40000000f00 */
[----:B------:R-:W-:Y:S02]  /*2330*/  ISETP.GT.U32.AND P3, PT, R160, 0x1d, PT ;  /* 0x0000001da000780c */ /* 0x000fe40003f64070 */
[----:B------:R-:W2:Y:S04]  /*2340*/  SHFL.DOWN PT, R172, R171, 0x2, 0x1f ;  /* 0x08401f00abac7f89 */ /* 0x000ea800000e0000 */
        /* <DEDUP_REMOVED lines=12> */
[----:B------:R-:W-:Y:S02]  /*2410*/  ISETP.GE.AND P1, PT, R79, 0x4, PT ;  /* 0x000000044f00780c */ /* 0x000fe40003f26270 */
[----:B------:R-:W-:Y:S01]  /*2420*/  ISETP.GT.U32.AND P3, PT, R160, 0x1b, PT ;  /* 0x0000001ba000780c */ /* 0x000fe20003f64070 */
[----:B------:R-:W3:Y:S04]  /*2430*/  SHFL.DOWN PT, R169, R170, 0x4, 0x1f ;  /* 0x08801f00aaa97f89 */ /* 0x000ee800000e0000 */
[----:B------:R-:W5:Y:S01]  /*2440*/  SHFL.UP PT, R2, R163, 0x4, RZ ;  /* 0x04800000a3027989 */ /* 0x000f6200000e00ff */
[----:B-1----:R-:W-:-:S07]  /*2450*/  FFMA.FTZ R3, R163, R3, R164 ;  /* 0x00000003a3037223 */ /* 0x002fce00000100a4 */
[----:B--2---:R-:W-:Y:S01]  /*2460*/  @!P3 FFMA.FTZ R171, R170, R172, R171 ;  /* 0x000000acaaabb223 */ /* 0x004fe200000100ab */
[----:B------:R-:W-:-:S04]  /*2470*/  FSEL R168, R164, R3, !P1 ;  /* 0x00000003a4a87208 */ /* 0x000fc80004800000 */
[----:B------:R-:W1:Y:S01]  /*2480*/  SHFL.DOWN PT, R174, R171, 0x8, 0x1f ;  /* 0x09001f00abae7f89 */ /* 0x000e6200000e0000 */
[----:B---3--:R-:W-:-:S03]  /*2490*/  @!P3 FMUL.FTZ R164, R170, R169 ;  /* 0x000000a9aaa4b220 */ /* 0x008fc60000410000 */
[----:B------:R-:W2:Y:S01]  /*24a0*/  SHFL.UP PT, R3, R168, 0x8, RZ ;  /* 0x05000000a8037989 */ /* 0x000ea200000e00ff */
[----:B-----5:R-:W-:Y:S01]  /*24b0*/  @P1 FMUL.FTZ R163, R163, R2 ;  /* 0x00000002a3a31220 */ /* 0x020fe20000410000 */
[----:B------:R-:W-:Y:S02]  /*24c0*/  @!P3 MOV R170, R164 ;  /* 0x000000a400aab202 */ /* 0x000fe40000000f00 */
[C---:B------:R-:W-:Y:S02]  /*24d0*/  ISETP.GE.AND P1, PT, R79.reuse, 0x8, PT ;  /* 0x000000084f00780c */ /* 0x040fe40003f26270 */
[----:B------:R-:W3:Y:S01]  /*24e0*/  SHFL.UP PT, R2, R163, 0x8, RZ ;  /* 0x05000000a3027989 */ /* 0x000ee200000e00ff */
[----:B------:R-:W-:-:S03]  /*24f0*/  ISETP.GE.AND P3, PT, R79, 0x10, PT ;  /* 0x000000104f00780c */ /* 0x000fc60003f66270 */
[----:B------:R-:W5:Y:S01]  /*2500*/  SHFL.DOWN PT, R173, R170, 0x8, 0x1f ;  /* 0x09001f00aaad7f89 */ /* 0x000f6200000e0000 */
[----:B-1----:R-:W-:Y:S01]  /*2510*/  @!P4 FFMA.FTZ R171, R170, R174, R171 ;  /* 0x000000aeaaabc223 */ /* 0x002fe200000100ab */
[----:B--2---:R-:W-:-:S04]  /*2520*/  FFMA.FTZ R3, R163, R3, R168 ;  /* 0x00000003a3037223 */ /* 0x004fc800000100a8 */
[----:B------:R-:W-:Y:S01]  /*2530*/  SHFL.DOWN PT, R174, R171, 0x10, 0x1f ;  /* 0x0a001f00abae7f89 */ /* 0x000fe200000e0000 */
[----:B------:R-:W-:Y:S01]  /*2540*/  FSEL R164, R168, R3, !P1 ;  /* 0x00000003a8a47208 */ /* 0x000fe20004800000 */
[----:B------:R-:W-:Y:S02]  /*2550*/  IMAD.MOV.U32 R3, RZ, RZ, RZ ;  /* 0x000000ffff037224 */ /* 0x000fe400078e00ff */
[----:B---3--:R-:W-:Y:S01]  /*2560*/  @P1 FMUL.FTZ R163, R163, R2 ;  /* 0x00000002a3a31220 */ /* 0x008fe20000410000 */
[----:B------:R-:W-:Y:S01]  /*2570*/  ISETP.GE.AND P1, PT, R53, UR7, PT ;  /* 0x0000000735007c0c */ /* 0x000fe2000bf26270 */
[----:B------:R-:W-:Y:S01]  /*2580*/  HFMA2 R2, -RZ, RZ, 1.875, 0 ;  /* 0x3f800000ff027431 */ /* 0x000fe200000001ff */
[----:B------:R-:W1:Y:S01]  /*2590*/  SHFL.UP PT, R169, R164, 0x10, RZ ;  /* 0x06000000a4a97989 */ /* 0x000e6200000e00ff */
[----:B-----5:R-:W-:Y:S01]  /*25a0*/  @!P4 FMUL.FTZ R172, R170, R173 ;  /* 0x000000adaaacc220 */ /* 0x020fe20000410000 */
[----:B------:R-:W-:Y:S02]  /*25b0*/  ISETP.NE.OR P1, PT, R26, RZ, P1 ;  /* 0x000000ff1a00720c */ /* 0x000fe40000f25670 */
[----:B------:R-:W2:Y:S02]  /*25c0*/  SHFL.UP PT, R168, R163, 0x10, RZ ;  /* 0x06000000a3a87989 */ /* 0x000ea400000e00ff */
[----:B------:R-:W-:-:S05]  /*25d0*/  @!P4 MOV R170, R172 ;  /* 0x000000ac00aac202 */ /* 0x000fca0000000f00 */
[----:B------:R-:W3:Y:S04]  /*25e0*/  SHFL.DOWN PT, R173, R170, 0x10, 0x1f ;  /* 0x0a001f00aaad7f89 */ /* 0x000ee800000e0000 */
[----:B------:R-:W5:Y:S01]  /*25f0*/  @!P1 LDS.64 R2, [UR6+0x1308] ;  /* 0x00130806ff029984 */ /* 0x000f620008000a00 */
[----:B------:R-:W-:Y:S01]  /*2600*/  ISETP.GT.U32.AND P1, PT, R160, 0xf, PT ;  /* 0x0000000fa000780c */ /* 0x000fe20003f24070 */
[C---:B-1----:R-:W-:Y:S01]  /*2610*/  FFMA.FTZ R169, R163.reuse, R169, R164 ;  /* 0x000000a9a3a97223 */ /* 0x042fe200000100a4 */
[----:B--2---:R-:W-:-:S04]  /*2620*/  @P3 FMUL.FTZ R163, R163, R168 ;  /* 0x000000a8a3a33220 */ /* 0x004fc80000410000 */
[----:B------:R-:W-:-:S07]  /*2630*/  FSEL R169, R164, R169, !P3 ;  /* 0x000000a9a4a97208 */ /* 0x000fce0005800000 */
[C---:B------:R-:W-:Y:S01]  /*2640*/  @!P1 FFMA.FTZ R171, R170.reuse, R174, R171 ;  /* 0x000000aeaaab9223 */ /* 0x040fe200000100ab */
[----:B------:R-:W-:Y:S01]  /*2650*/  SHFL.UP PT, R163, R163, 0x1, RZ ;  /* 0x04200000a3a37989 */ /* 0x000fe200000e00ff */
[----:B---3--:R-:W-:-:S03]  /*2660*/  @!P1 FMUL.FTZ R172, R170, R173 ;  /* 0x000000adaaac9220 */ /* 0x008fc60000410000 */
[----:B------:R-:W-:Y:S02]  /*2670*/  SHFL.UP PT, R164, R169, 0x1, RZ ;  /* 0x04200000a9a47989 */ /* 0x000fe400000e00ff */
[----:B------:R-:W-:Y:S02]  /*2680*/  @!P1 MOV R170, R172 ;  /* 0x000000ac00aa9202 */ /* 0x000fe40000000f00 */
[----:B------:R-:W-:Y:S01]  /*2690*/  SHFL.IDX PT, R173, R171, RZ, 0x1f ;  /* 0x00001fffabad7589 */ /* 0x000fe200000e0000 */
[----:B------:R-:W-:-:S03]  /*26a0*/  ISETP.NE.AND P1, PT, R26, RZ, PT ;  /* 0x000000ff1a00720c */ /* 0x000fc60003f25270 */
[----:B------:R-:W-:Y:S04]  /*26b0*/  SHFL.DOWN PT, R175, R171, 0x1, 0x1f ;  /* 0x08201f00abaf7f89 */ /* 0x000fe800000e0000 */
[----:B-----5:R-:W-:Y:S04]  /*26c0*/  SHFL.IDX PT, R177, R3, RZ, 0x1f ;  /* 0x00001fff03b17589 */ /* 0x020fe800000e0000 */
[----:B----4-:R-:W1:Y:S04]  /*26d0*/  SHFL.IDX PT, R168, R162, RZ, 0x1f ;  /* 0x00001fffa2a87589 */ /* 0x010e6800000e0000 */
[----:B------:R-:W2:Y:S01]  /*26e0*/  SHFL.IDX PT, R162, R170, RZ, 0x1f ;  /* 0x00001fffaaa27589 */ /* 0x000ea200000e0000 */
[----:B-1----:R-:W-:Y:S01]  /*26f0*/  @P2 FFMA.FTZ R168, R163, R168, R164 ;  /* 0x000000a8a3a82223 */ /* 0x002fe200000100a4 */
[----:B------:R-:W-:-:S02]  /*2700*/  ISETP.NE.AND P2, PT, R26, 0x1f, PT ;  /* 0x0000001f1a00780c */ /* 0x000fc40003f45270 */
[----:B------:R-:W1:Y:S01]  /*2710*/  SHFL.DOWN PT, R164, R170, 0x1, 0x1f ;  /* 0x08201f00aaa47f89 */ /* 0x000e6200000e0000 */
[----:B------:R-:W-:Y:S01]  /*2720*/  FFMA.FTZ R168, R156, R168, R121 ;  /* 0x000000a89ca87223 */ /* 0x000fe20000010079 */
[C---:B--2---:R-:W-:Y:S01]  /*2730*/  FFMA.FTZ R3, R162.reuse, R3, R173 ;  /* 0x00000003a2037223 */ /* 0x044fe200000100ad */
[----:B------:R-:W-:Y:S02]  /*2740*/  FMUL.FTZ R2, R162, R2 ;  /* 0x00000002a2027220 */ /* 0x000fe40000410000 */
[-C--:B------:R-:W-:Y:S01]  /*2750*/  FFMA.FTZ R179, R83, R168.reuse, R142 ;  /* 0x000000a853b37223 */ /* 0x080fe2000001008e */
[----:B------:R-:W-:Y:S02]  /*2760*/  FMUL.FTZ R157, R157, R168 ;  /* 0x000000a89d9d7220 */ /* 0x000fe40000410000 */
[----:B------:R2:W-:Y:S01]  /*2770*/  @!P1 STS.64 [UR6+0x1308], R2 ;  /* 0x00130802ff009988 */ /* 0x0005e20008000a06 */
[----:B------:R-:W-:Y:S01]  /*2780*/  FFMA.FTZ R172, R144, R179, R123 ;  /* 0x000000b390ac7223 */ /* 0x000fe2000001007b */
[----:B------:R-:W-:Y:S01]  /*2790*/  FFMA.FTZ R157, R0, R157, RZ ;  /* 0x0000009d009d7223 */ /* 0x000fe200000100ff */
[----:B------:R-:W-:-:S02]  /*27a0*/  FMUL.FTZ R141, R141, R179 ;  /* 0x000000b38d8d7220 */ /* 0x000fc40000410000 */
[-C--:B------:R-:W-:Y:S01]  /*27b0*/  FFMA.FTZ R162, R146, R172.reuse, R125 ;  /* 0x000000ac92a27223 */ /* 0x080fe2000001007d */
[----:B------:R-:W-:Y:S01]  /*27c0*/  FMUL.FTZ R143, R143, R172 ;  /* 0x000000ac8f8f7220 */ /* 0x000fe20000410000 */
[----:B------:R-:W-:Y:S02]  /*27d0*/  FFMA.FTZ R156, R112, R141, R157 ;  /* 0x0000008d709c7223 */ /* 0x000fe4000001009d */
[CC--:B------:R-:W-:Y:S01]  /*27e0*/  FMUL.FTZ R163, R82.reuse, R162.reuse ;  /* 0x000000a252a37220 */ /* 0x0c0fe20000410000 */
[----:B------:R-:W-:Y:S01]  /*27f0*/  FMUL.FTZ R135, R135, R162 ;  /* 0x000000a287877220 */ /* 0x000fe20000410000 */
[----:B------:R-:W-:Y:S01]  /*2800*/  FFMA.FTZ R157, R101, R143, R156 ;  /* 0x0000008f659d7223 */ /* 0x000fe2000001009c */
[----:B------:R-:W-:Y:S01]  /*2810*/  FMUL.FTZ R143, R82, R168 ;  /* 0x000000a8528f7220 */ /* 0x000fe20000410000 */
[----:B------:R-:W-:Y:S01]  /*2820*/  FMUL.FTZ R163, R114, R163 ;  /* 0x000000a372a37220 */ /* 0x000fe20000410000 */
[----:B-1----:R-:W-:Y:S01]  /*2830*/  @P2 FFMA.FTZ R177, R164, R177, R175 ;  /* 0x000000b1a4b12223 */ /* 0x002fe200000100af */
[----:B------:R-:W-:Y:S01]  /*2840*/  FFMA.FTZ R164, R148, R162, R127 ;  /* 0x000000a294a47223 */ /* 0x000fe2000001007f */
[----:B------:R-:W-:Y:S01]  /*2850*/  FMUL.FTZ R156, R0, R143 ;  /* 0x0000008f009c7220 */ /* 0x000fe20000410000 */
[----:B------:R-:W-:Y:S01]  /*2860*/  FMUL.FTZ R143, R82, R179 ;  /* 0x000000b3528f7220 */ /* 0x000fe20000410000 */
[----:B------:R-:W-:Y:S01]  /*2870*/  FFMA.FTZ R141, R177, R159, R158 ;  /* 0x0000009fb18d7223 */ /* 0x000fe2000001009e */
[----:B------:R-:W-:Y:S01]  /*2880*/  FFMA.FTZ R170, R34, R164, R129 ;  /* 0x000000a422aa7223 */ /* 0x000fe20000010081 */
[C---:B------:R-:W-:Y:S01]  /*2890*/  FMUL.FTZ R158, R82.reuse, R172 ;  /* 0x000000ac529e7220 */ /* 0x040fe20000410000 */
[----:B--2---:R-:W-:Y:S01]  /*28a0*/  FMUL.FTZ R2, R82, R164 ;  /* 0x000000a452027220 */ /* 0x004fe20000410000 */
[----:B------:R-:W-:Y:S01]  /*28b0*/  FMUL.FTZ R143, R112, R143 ;  /* 0x0000008f708f7220 */ /* 0x000fe20000410000 */
[----:B------:R-:W-:Y:S01]  /*28c0*/  FFMA.FTZ R174, R152, R170, R131 ;  /* 0x000000aa98ae7223 */ /* 0x000fe20000010083 */
[----:B------:R-:W-:Y:S01]  /*28d0*/  FMUL.FTZ R159, R101, R158 ;  /* 0x0000009e659f7220 */ /* 0x000fe20000410000 */
[----:B------:R-:W-:Y:S01]  /*28e0*/  FMUL.FTZ R169, R82, R170 ;  /* 0x000000aa52a97220 */ /* 0x000fe20000410000 */
[----:B------:R-:W-:Y:S01]  /*28f0*/  FMUL.FTZ R3, R103, R2 ;  /* 0x0000000267037220 */ /* 0x000fe20000410000 */
[-C--:B------:R-:W-:Y:S01]  /*2900*/  FFMA.FTZ R176, R154, R174.reuse, R133 ;  /* 0x000000ae9ab07223 */ /* 0x080fe20000010085 */
[----:B------:R-:W-:Y:S01]  /*2910*/  FMUL.FTZ R158, R82, R174 ;  /* 0x000000ae529e7220 */ /* 0x000fe20000410000 */
[----:B------:R-:W-:Y:S01]  /*2920*/  FMUL.FTZ R169, R116, R169 ;  /* 0x000000a974a97220 */ /* 0x000fe20000410000 */
[----:B------:R-:W-:Y:S01]  /*2930*/  STS [R57+0x430], R156 ;  /* 0x0004309c39007388 */ /* 0x000fe20000000800 */
[----:B------:R-:W-:Y:S01]  /*2940*/  FMUL.FTZ R173, R82, R176 ;  /* 0x000000b052ad7220 */ /* 0x000fe20000410000 */
[----:B------:R-:W-:Y:S01]  /*2950*/  FMUL.FTZ R171, R105, R158 ;  /* 0x0000009e69ab7220 */ /* 0x000fe20000410000 */
[----:B------:R-:W-:Y:S01]  /*2960*/  FFMA.FTZ R155, R154, R141, R155 ;  /* 0x0000008d9a9b7223 */ /* 0x000fe2000001009b */
[----:B------:R-:W-:Y:S01]  /*2970*/  STS [R58+0x4], R143 ;  /* 0x0000048f3a007388 */ /* 0x000fe20000000800 */
[----:B------:R-:W-:Y:S01]  /*2980*/  FMUL.FTZ R173, R118, R173 ;  /* 0x000000ad76ad7220 */ /* 0x000fe20000410000 */
[----:B------:R-:W-:Y:S01]  /*2990*/  FFMA.FTZ R2, R114, R135, R157 ;  /* 0x0000008772027223 */ /* 0x000fe2000001009d */
[----:B------:R-:W-:Y:S01]  /*29a0*/  FMUL.FTZ R137, R137, R164 ;  /* 0x000000a489897220 */ /* 0x000fe20000410000 */
[----:B------:R1:W-:Y:S01]  /*29b0*/  STS [R58+0x8], R159 ;  /* 0x0000089f3a007388 */ /* 0x0003e20000000800 */
[----:B------:R-:W-:Y:S01]  /*29c0*/  FFMA.FTZ R153, R152, R155, R153 ;  /* 0x0000009b98997223 */ /* 0x000fe20000010099 */
[----:B------:R-:W-:Y:S01]  /*29d0*/  FMUL.FTZ R139, R139, R170 ;  /* 0x000000aa8b8b7220 */ /* 0x000fe20000410000 */
[----:B------:R-:W-:Y:S01]  /*29e0*/  FFMA.FTZ R137, R103, R137, R2 ;  /* 0x0000008967897223 */ /* 0x000fe20000010002 */
[----:B------:R-:W-:Y:S01]  /*29f0*/  STS [R58+0xc], R163 ;  /* 0x00000ca33a007388 */ /* 0x000fe20000000800 */
[----:B------:R-:W-:Y:S01]  /*2a00*/  FFMA.FTZ R151, R34, R153, R151 ;  /* 0x0000009922977223 */ /* 0x000fe20000010097 */
[----:B------:R-:W-:Y:S01]  /*2a10*/  FMUL.FTZ R81, R81, R176 ;  /* 0x000000b051517220 */ /* 0x000fe20000410000 */
[----:B------:R-:W-:Y:S01]  /*2a20*/  FFMA.FTZ R82, R116, R139, R137 ;  /* 0x0000008b74527223 */ /* 0x000fe20000010089 */
[----:B------:R2:W-:Y:S01]  /*2a30*/  STS [R58+0x10], R3 ;  /* 0x000010033a007388 */ /* 0x0005e20000000800 */
[----:B------:R-:W-:Y:S01]  /*2a40*/  FFMA.FTZ R157, R148, R151, R149 ;  /* 0x00000097949d7223 */ /* 0x000fe20000010095 */
[----:B------:R-:W-:-:S02]  /*2a50*/  IADD3 R149, PT, PT, -R167, UR10, RZ ;  /* 0x0000000aa7957c10 */ /* 0x000fc4000fffe1ff */
[----:B------:R3:W-:Y:S01]  /*2a60*/  STS [R58+0x14], R169 ;  /* 0x000014a93a007388 */ /* 0x0007e20000000800 */
[----:B------:R-:W-:Y:S01]  /*2a70*/  FFMA.FTZ R158, R146, R157, R147 ;  /* 0x0000009d929e7223 */ /* 0x000fe20000010093 */
[C---:B------:R-:W-:Y:S02]  /*2a80*/  ISETP.GE.AND P3, PT, R149.reuse, 0x21, PT ;  /* 0x000000219500780c */ /* 0x040fe40003f66270 */
[----:B------:R3:W-:Y:S01]  /*2a90*/  STS [R58+0x18], R171 ;  /* 0x000018ab3a007388 */ /* 0x0007e20000000800 */
[----:B-1----:R-:W-:Y:S01]  /*2aa0*/  FFMA.FTZ R159, R144, R158, R145 ;  /* 0x0000009e909f7223 */ /* 0x002fe20000010091 */
[----:B--2---:R-:W-:Y:S01]  /*2ab0*/  IMAD.WIDE.U32 R2, R6, UR4, R4 ;  /* 0x0000000406027c25 */ /* 0x004fe2000f8e0004 */
[----:B------:R-:W-:Y:S01]  /*2ac0*/  ISETP.GE.AND P4, PT, R149, 0x41, PT ;  /* 0x000000419500780c */ /* 0x000fe20003f86270 */
[----:B------:R3:W-:Y:S02]  /*2ad0*/  STS [R58+0x1c], R173 ;  /* 0x00001cad3a007388 */ /* 0x0007e40000000800 */
[----:B------:R-:W-:Y:S01]  /*2ae0*/  FFMA.FTZ R163, R83, R159, R150 ;  /* 0x0000009f53a37223 */ /* 0x000fe20000010096 */
[----:B------:R-:W-:Y:S01]  /*2af0*/  IMAD R135, R7, UR4, R3 ;  /* 0x0000000407877c24 */ /* 0x000fe2000f8e0203 */
[----:B------:R-:W-:Y:S01]  /*2b00*/  BAR.SYNC.DEFER_BLOCKING 0x0 ;  /* 0x0000000000007b1d */ /* 0x000fe20000010000 */
[----:B------:R-:W-:Y:S01]  /*2b10*/  LEA R34, P2, R2, UR8, 0x2 ;  /* 0x0000000802227c11 */ /* 0x000fe2000f8410ff */
[----:B------:R-:W-:-:S03]  /*2b20*/  FMUL.FTZ R3, R35, R174 ;  /* 0x000000ae23037220 */ /* 0x000fc60000410000 */
[----:B------:R-:W-:Y:S01]  /*2b30*/  LEA.HI.X R35, R2, UR9, R135, 0x2, P2 ;  /* 0x0000000902237c11 */ /* 0x000fe200090f1487 */
[----:B------:R-:W-:Y:S01]  /*2b40*/  FFMA.FTZ R3, R105, R3, R82 ;  /* 0x0000000369037223 */ /* 0x000fe20000010052 */
[----:B------:R-:W-:-:S03]  /*2b50*/  ISETP.GE.AND P2, PT, R149, 0x1, PT ;  /* 0x000000019500780c */ /* 0x000fc60003f46270 */
[----:B------:R-:W-:Y:S01]  /*2b60*/  FFMA.FTZ R156, R118, R81, R3 ;  /* 0x00000051769c7223 */ /* 0x000fe20000010003 */
[----:B------:R3:W1:Y:S09]  /*2b70*/  LDS R143, [R59+0x4b0] ;  /* 0x0004b0003b8f7984 */ /* 0x0006720000000800 */
[----:B---3--:R-:W-:Y:S05]  /*2b80*/  @!P2 BRA `(.L_x_8513) ;  /* 0x000000000008a947 */ /* 0x008fea0003800000 */
[----:B------:R-:W2:Y:S04]  /*2b90*/  LDS R3, [R55+0x430] ;  /* 0x0004300037037984 */ /* 0x000ea80000000800 */
[----:B--2---:R2:W-:Y:S02]  /*2ba0*/  REDG.E.ADD.F32.FTZ.RN.STRONG.GPU desc[UR16][R34.64], R3 ;  /* 0x00000003220079a6 */ /* 0x0045e4000c12f310 */
.L_x_8513:
[----:B------:R-:W-:Y:S05]  /*2bb0*/  BSYNC.RECONVERGENT B0 ;  /* 0x0000000000007941 */ /* 0x000fea0003800200 */
.L_x_8512:
[----:B------:R-:W-:Y:S04]  /*2bc0*/  BSSY.RECONVERGENT B0, `(.L_x_8514) ;  /* 0x0000003000007945 */ /* 0x000fe80003800200 */
[----:B------:R-:W-:Y:S05]  /*2bd0*/  @!P3 BRA `(.L_x_8515) ;  /* 0x000000000004b947 */ /* 0x000fea0003800000 */
[----:B-1----:R3:W-:Y:S02]  /*2be0*/  REDG.E.ADD.F32.FTZ.RN.STRONG.GPU desc[UR16][R34.64+0x80], R143 ;  /* 0x0000808f220079a6 */ /* 0x0027e4000c12f310 */
.L_x_8515:
[----:B------:R-:W-:Y:S05]  /*2bf0*/  BSYNC.RECONVERGENT B0 ;  /* 0x0000000000007941 */ /* 0x000fea0003800200 */
.L_x_8514:
[----:B--2---:R2:W4:Y:S01]  /*2c00*/  LDS R3, [R60+0x530] ;  /* 0x000530003c037984 */ /* 0x0045220000000800 */
[----:B------:R-:W-:Y:S04]  /*2c10*/  BSSY.RECONVERGENT B0, `(.L_x_8516) ;  /* 0x0000003000007945 */ /* 0x000fe80003800200 */
[----:B------:R-:W-:Y:S05]  /*2c20*/  @!P4 BRA `(.L_x_8517) ;  /* 0x000000000004c947 */ /* 0x000fea0003800000 */
[----:B----4-:R4:W-:Y:S02]  /*2c30*/  REDG.E.ADD.F32.FTZ.RN.STRONG.GPU desc[UR16][R34.64+0x100], R3 ;  /* 0x00010003220079a6 */ /* 0x0109e4000c12f310 */
.L_x_8517:
[----:B------:R-:W-:Y:S05]  /*2c40*/  BSYNC.RECONVERGENT B0 ;  /* 0x0000000000007941 */ /* 0x000fea0003800200 */
.L_x_8516:
[----:B-1-3--:R1:W3:Y:S01]  /*2c50*/  LDS R143, [R61+0x5b0] ;  /* 0x0005b0003d8f7984 */ /* 0x00a2e20000000800 */
[----:B----4-:R-:W-:Y:S01]  /*2c60*/  FADD.FTZ R3, -R121, R168 ;  /* 0x000000a879037221 */ /* 0x010fe20000010100 */
[----:B------:R-:W-:Y:S01]  /*2c70*/  FMUL.FTZ R2, R109, R163 ;  /* 0x000000a36d027220 */ /* 0x000fe20000410000 */
[----:B------:R-:W-:Y:S01]  /*2c80*/  ISETP.GE.AND P6, PT, R149, 0x61, PT ;  /* 0x000000619500780c */ /* 0x000fe20003fc6270 */
[----:B------:R-:W-:Y:S01]  /*2c90*/  FADD.FTZ R83, -R142, R179 ;  /* 0x000000b38e537221 */ /* 0x000fe20000010100 */
[----:B------:R-:W-:Y:S01]  /*2ca0*/  FMUL.FTZ R82, R134, R159 ;  /* 0x0000009f86527220 */ /* 0x000fe20000410000 */
[----:B------:R-:W-:Y:S01]  /*2cb0*/  FFMA.FTZ R81, R2, R3, RZ ;  /* 0x0000000302517223 */ /* 0x000fe200000100ff */
[----:B------:R-:W-:Y:S01]  /*2cc0*/  FADD.FTZ R135, -R123, R172 ;  /* 0x000000ac7b877221 */ /* 0x000fe20000010100 */
[----:B------:R-:W-:Y:S01]  /*2cd0*/  FMUL.FTZ R144, R111, R158 ;  /* 0x0000009e6f907220 */ /* 0x000fe20000410000 */
[----:B------:R-:W-:Y:S01]  /*2ce0*/  FADD.FTZ R137, -R125, R162 ;  /* 0x000000a27d897221 */ /* 0x000fe20000010100 */
[----:B------:R-:W-:Y:S01]  /*2cf0*/  FFMA.FTZ R81, R82, R83, R81 ;  /* 0x0000005352517223 */ /* 0x000fe20000010051 */
[----:B------:R-:W-:Y:S01]  /*2d00*/  FMUL.FTZ R146, R136, R157 ;  /* 0x0000009d88927220 */ /* 0x000fe20000410000 */
[----:B------:R-:W-:Y:S01]  /*2d10*/  BSSY.RECONVERGENT B0, `(.L_x_8518) ;  /* 0x000000b000007945 */ /* 0x000fe20003800200 */
[C---:B------:R-:W-:Y:S01]  /*2d20*/  ISETP.GE.AND P2, PT, R149.reuse, 0x81, PT ;  /* 0x000000819500780c */ /* 0x040fe20003f46270 */
[----:B------:R-:W-:Y:S01]  /*2d30*/  FFMA.FTZ R81, R144, R135, R81 ;  /* 0x0000008790517223 */ /* 0x000fe20000010051 */
[----:B------:R-:W-:Y:S01]  /*2d40*/  ISETP.GE.AND P3, PT, R149, 0xa1, PT ;  /* 0x000000a19500780c */ /* 0x000fe20003f66270 */
[----:B------:R-:W-:Y:S01]  /*2d50*/  FMUL.FTZ R148, R113, R151 ;  /* 0x0000009771947220 */ /* 0x000fe20000410000 */
[----:B------:R-:W-:Y:S01]  /*2d60*/  ISETP.GE.AND P4, PT, R149, 0xc1, PT ;  /* 0x000000c19500780c */ /* 0x000fe20003f86270 */
[----:B------:R-:W-:Y:S01]  /*2d70*/  FADD.FTZ R139, -R127, R164 ;  /* 0x000000a47f8b7221 */ /* 0x000fe20000010100 */
[----:B------:R-:W-:Y:S01]  /*2d80*/  FFMA.FTZ R81, R146, R137, R81 ;  /* 0x0000008992517223 */ /* 0x000fe20000010051 */
[----:B------:R-:W-:Y:S01]  /*2d90*/  ISETP.GE.AND P5, PT, R149, 0xe1, PT ;  /* 0x000000e19500780c */ /* 0x000fe20003fa6270 */
[----:B-1----:R-:W-:-:S12]  /*2da0*/  @!P6 BRA `(.L_x_8519) ;  /* 0x000000000004e947 */ /* 0x002fd80003800000 */
[----:B---3--:R1:W-:Y:S02]  /*2db0*/  REDG.E.ADD.F32.FTZ.RN.STRONG.GPU desc[UR16][R34.64+0x180], R143 ;  /* 0x0001808f220079a6 */ /* 0x0083e4000c12f310 */
.L_x_8519:
[----:B------:R-:W-:Y:S05]  /*2dc0*/  BSYNC.RECONVERGENT B0 ;  /* 0x0000000000007941 */ /* 0x000fea0003800200 */
.L_x_8518:
[----:B------:R4:W0:Y:S01]  /*2dd0*/  LDS R145, [R62+0x630] ;  /* 0x000630003e917984 */ /* 0x0008220000000800 */
[----:B------:R-:W-:Y:S01]  /*2de0*/  BSSY.RECONVERGENT B0, `(.L_x_8520) ;  /* 0x0000006000007945 */ /* 0x000fe20003800200 */
[----:B------:R-:W-:Y:S01]  /*2df0*/  FMUL.FTZ R150, R138, R153 ;  /* 0x000000998a967220 */ /* 0x000fe20000410000 */
[----:B-1-3--:R-:W-:Y:S01]  /*2e00*/  FADD.FTZ R143, -R129, R170 ;  /* 0x000000aa818f7221 */ /* 0x00afe20000010100 */
[----:B------:R-:W-:Y:S01]  /*2e10*/  FFMA.FTZ R81, R148, R139, R81 ;  /* 0x0000008b94517223 */ /* 0x000fe20000010051 */
[----:B------:R-:W-:Y:S06]  /*2e20*/  @!P2 BRA `(.L_x_8521) ;  /* 0x000000000004a947 */ /* 0x000fec0003800000 */
[----:B0-----:R1:W-:Y:S02]  /*2e30*/  REDG.E.ADD.F32.FTZ.RN.STRONG.GPU desc[UR16][R34.64+0x200], R145 ;  /* 0x00020091220079a6 */ /* 0x0013e4000c12f310 */
.L_x_8521:
[----:B------:R-:W-:Y:S05]  /*2e40*/  BSYNC.RECONVERGENT B0 ;  /* 0x0000000000007941 */ /* 0x000fea0003800200 */
.L_x_8520:
[----:B------:R3:W2:Y:S01]  /*2e50*/  LDS R147, [R63+0x6b0] ;  /* 0x0006b0003f937984 */ /* 0x0006a20000000800 */
[----:B------:R-:W-:Y:S01]  /*2e60*/  BSSY.RECONVERGENT B0, `(.L_x_8522) ;  /* 0x0000006000007945 */ /* 0x000fe20003800200 */
[----:B------:R-:W-:Y:S01]  /*2e70*/  FMUL.FTZ R152, R115, R155 ;  /* 0x0000009b73987220 */ /* 0x000fe20000410000 */
[----:B01----:R-:W-:Y:S01]  /*2e80*/  FADD.FTZ R145, -R131, R174 ;  /* 0x000000ae83917221 */ /* 0x003fe20000010100 */
[----:B------:R-:W-:Y:S01]  /*2e90*/  FFMA.FTZ R81, R150, R143, R81 ;  /* 0x0000008f96517223 */ /* 0x000fe20000010051 */
[----:B------:R-:W-:Y:S06]  /*2ea0*/  @!P3 BRA `(.L_x_8523) ;  /* 0x000000000004b947 */ /* 0x000fec0003800000 */
[----:B--2---:R0:W-:Y:S02]  /*2eb0*/  REDG.E.ADD.F32.FTZ.RN.STRONG.GPU desc[UR16][R34.64+0x280], R147 ;  /* 0x00028093220079a6 */ /* 0x0041e4000c12f310 */
.L_x_8523:
[----:B------:R-:W-:Y:S05]  /*2ec0*/  BSYNC.RECONVERGENT B0 ;  /* 0x0000000000007941 */ /* 0x000fea0003800200 */
.L_x_8522:
[----:B------:R1:W1:Y:S01]  /*2ed0*/  LDS R149, [R64+0x730] ;  /* 0x0007300040957984 */ /* 0x0002620000000800 */
[----:B------:R-:W-:Y:S01]  /*2ee0*/  BSSY.RECONVERGENT B0, `(.L_x_8524) ;  /* 0x0000006000007945 */ /* 0x000fe20003800200 */
[----:B------:R-:W-:Y:S01]  /*2ef0*/  FMUL.FTZ R154, R140, R141 ;  /* 0x0000008d8c9a7220 */ /* 0x000fe20000410000 */
[----:B0-2---:R-:W-:Y:S01]  /*2f00*/  FADD.FTZ R147, -R133, R176 ;  /* 0x000000b085937221 */ /* 0x005fe20000010100 */
[----:B------:R-:W-:Y:S01]  /*2f10*/  FFMA.FTZ R81, R152, R145, R81 ;  /* 0x0000009198517223 */ /* 0x000fe20000010051 */
[----:B------:R-:W-:Y:S06]  /*2f20*/  @!P4 BRA `(.L_x_8525) ;  /* 0x000000000004c947 */ /* 0x000fec0003800000 */
[----:B-1----:R0:W-:Y:S02]  /*2f30*/  REDG.E.ADD.F32.FTZ.RN.STRONG.GPU desc[UR16][R34.64+0x300], R149 ;  /* 0x00030095220079a6 */ /* 0x0021e4000c12f310 */
.L_x_8525:
[----:B------:R-:W-:Y:S05]  /*2f40*/  BSYNC.RECONVERGENT B0 ;  /* 0x0000000000007941 */ /* 0x000fea0003800200 */
.L_x_8524:
[----:B01----:R-:W-:Y:S01]  /*2f50*/  FFMA.FTZ R149, R154, R147, R81 ;  /* 0x000000939a957223 */ /* 0x003fe20000010051 */
[----:B------:R-:W-:Y:S01]  /*2f60*/  BSSY.RECONVERGENT B0, `(.L_x_8526) ;  /* 0x0000004000007945 */ /* 0x000fe20003800200 */
[----:B------:R0:W1:Y:S03]  /*2f70*/  LDS R81, [R74+0x7b0] ;  /* 0x0007b0004a517984 */ /* 0x0000660000000800 */
[----:B------:R-:W-:Y:S05]  /*2f80*/  @!P5 BRA `(.L_x_8527) ;  /* 0x000000000004d947 */ /* 0x000fea0003800000 */
[----:B-1----:R2:W-:Y:S02]  /*2f90*/  REDG.E.ADD.F32.FTZ.RN.STRONG.GPU desc[UR16][R34.64+0x380], R81 ;  /* 0x00038051220079a6 */ /* 0x0025e4000c12f310 */
.L_x_8527:
[----:B------:R-:W-:Y:S05]  /*2fa0*/  BSYNC.RECONVERGENT B0 ;  /* 0x0000000000007941 */ /* 0x000fea0003800200 */
.L_x_8526:
[----:B--2---:R-:W2:Y:S01]  /*2fb0*/  SHFL.DOWN PT, R34, R149, 0x1, 0x1f ;  /* 0x08201f0095227f89 */ /* 0x004ea200000e0000 */
[----:B------:R-:W-:Y:S01]  /*2fc0*/  ISETP.GT.AND P2, PT, R79, 0x1e, PT ;  /* 0x0000001e4f00780c */ /* 0x000fe20003f44270 */
[----:B------:R-:W-:Y:S01]  /*2fd0*/  FADD.FTZ R132, R154, R132 ;  /* 0x000000849a847221 */ /* 0x000fe20000010000 */
[----:B------:R-:W-:Y:S01]  /*2fe0*/  FADD.FTZ R126, R148, R126 ;  /* 0x0000007e947e7221 */ /* 0x000fe20000010000 */
[----:B------:R-:W5:Y:S01]  /*2ff0*/  SHFL.DOWN PT, R35, R156, 0x1, 0x1f ;  /* 0x08201f009c237f89 */ /* 0x000f6200000e0000 */
[----:B------:R-:W-:Y:S01]  /*3000*/  FMUL.FTZ R148, R80, R157 ;  /* 0x0000009d50947220 */ /* 0x000fe20000410000 */
[----:B------:R-:W-:Y:S01]  /*3010*/  FADD.FTZ R120, R82, R120 ;  /* 0x0000007852787221 */ /* 0x000fe20000010000 */
[----:B------:R-:W-:Y:S01]  /*3020*/  FMUL.FTZ R82, R80, R155 ;  /* 0x0000009b50527220 */ /* 0x000fe20000410000 */
[----:B------:R-:W-:Y:S01]  /*3030*/  FADD.FTZ R122, R144, R122 ;  /* 0x0000007a907a7221 */ /* 0x000fe20000010000 */
[----:B------:R-:W-:Y:S01]  /*3040*/  FMUL.FTZ R148, R137, R148 ;  /* 0x0000009489947220 */ /* 0x000fe20000410000 */
[----:B------:R-:W-:Y:S01]  /*3050*/  FMUL.FTZ R144, R80, R153 ;  /* 0x0000009950907220 */ /* 0x000fe20000410000 */
[----:B------:R-:W-:Y:S01]  /*3060*/  FADD.FTZ R128, R150, R128 ;  /* 0x0000008096807221 */ /* 0x000fe20000010000 */
[----:B------:R-:W-:Y:S01]  /*3070*/  FMUL.FTZ R145, R145, R82 ;  /* 0x0000005291917220 */ /* 0x000fe20000410000 */
[----:B------:R-:W-:Y:S01]  /*3080*/  FMUL.FTZ R150, R80, R151 ;  /* 0x0000009750967220 */ /* 0x000fe20000410000 */
[----:B------:R-:W-:Y:S01]  /*3090*/  FADD.FTZ R124, R146, R124 ;  /* 0x0000007c927c7221 */ /* 0x000fe20000010000 */
[----:B------:R-:W-:Y:S01]  /*30a0*/  FMUL.FTZ R82, R80, R163 ;  /* 0x000000a350527220 */ /* 0x000fe20000410000 */
[----:B------:R-:W-:Y:S01]  /*30b0*/  FMUL.FTZ R146, R143, R144 ;  /* 0x000000908f927220 */ /* 0x000fe20000410000 */
[----:B------:R-:W-:Y:S01]  /*30c0*/  FMUL.FTZ R139, R139, R150 ;  /* 0x000000968b8b7220 */ /* 0x000fe20000410000 */
[----:B------:R-:W-:Y:S01]  /*30d0*/  FADD.FTZ R107, R2, R107 ;  /* 0x0000006b026b7221 */ /* 0x000fe20000010000 */
[----:B------:R-:W-:Y:S01]  /*30e0*/  FMUL.FTZ R3, R3, R82 ;  /* 0x0000005203037220 */ /* 0x000fe20000410000 */
[----:B------:R-:W-:Y:S01]  /*30f0*/  FFMA.FTZ R145, R96, R155, R145 ;  /* 0x0000009b60917223 */ /* 0x000fe20000010091 */
[----:B------:R-:W-:Y:S01]  /*3100*/  FFMA.FTZ R139, R94, R151, R139 ;  /* 0x000000975e8b7223 */ /* 0x000fe2000001008b */
[----:B------:R-:W-:Y:S01]  /*3110*/  BSSY.RECONVERGENT B0, `(.L_x_8528) ;  /* 0x000003a000007945 */ /* 0x000fe20003800200 */
[----:B------:R-:W-:Y:S01]  /*3120*/  FFMA.FTZ R2, R90, R163, R3 ;  /* 0x000000a35a027223 */ /* 0x000fe20000010003 */
[----:B--2---:R-:W-:Y:S01]  /*3130*/  @!P2 FADD.FTZ R149, R149, R34 ;  /* 0x000000229595a221 */ /* 0x004fe20000010000 */
[----:B------:R-:W-:Y:S01]  /*3140*/  FADD.FTZ R130, R152, R130 ;  /* 0x0000008298827221 */ /* 0x000fe20000010000 */
[----:B------:R-:W-:Y:S01]  /*3150*/  FADD.FTZ R104, R139, R104 ;  /* 0x000000688b687221 */ /* 0x000fe20000010000 */
[----:B------:R-:W-:Y:S01]  /*3160*/  FADD.FTZ R100, R145, R100 ;  /* 0x0000006491647221 */ /* 0x000fe20000010000 */
[----:B-----5:R-:W-:Y:S01]  /*3170*/  @!P2 FADD.FTZ R156, R156, R35 ;  /* 0x000000239c9ca221 */ /* 0x020fe20000010000 */
[----:B------:R-:W2:Y:S01]  /*3180*/  SHFL.DOWN PT, R34, R149, 0x2, 0x1f ;  /* 0x08401f0095227f89 */ /* 0x000ea200000e0000 */
[----:B------:R-:W-:Y:S01]  /*3190*/  ISETP.GT.AND P2, PT, R79, 0x1d, PT ;  /* 0x0000001d4f00780c */ /* 0x000fe20003f44270 */
[----:B------:R-:W-:-:S02]  /*31a0*/  FADD.FTZ R99, R2, R99 ;  /* 0x0000006302637221 */ /* 0x000fc40000010000 */
[----:B------:R-:W5:Y:S10]  /*31b0*/  SHFL.DOWN PT, R35, R156, 0x2, 0x1f ;  /* 0x08401f009c237f89 */ /* 0x000f7400000e0000 */
        /* <DEDUP_REMOVED lines=14> */
[----:B------:R-:W-:Y:S01]  /*32a0*/  ISETP.NE.AND P2, PT, R79, RZ, PT ;  /* 0x000000ff4f00720c */ /* 0x000fe20003f45270 */
[----:B------:R-:W-:Y:S01]  /*32b0*/  FMUL.FTZ R135, R135, R34 ;  /* 0x0000002287877220 */ /* 0x000fe20000410000 */
[----:B------:R-:W-:Y:S01]  /*32c0*/  FFMA.FTZ R35, R93, R157, R148 ;  /* 0x0000009d5d237223 */ /* 0x000fe20000010094 */
[----:B-1----:R-:W1:Y:S01]  /*32d0*/  SHFL.DOWN PT, R81, R156, 0x10, 0x1f ;  /* 0x0a001f009c517f89 */ /* 0x002e6200000e0000 */
[C---:B------:R-:W-:Y:S01]  /*32e0*/  FMUL.FTZ R34, R80.reuse, R159 ;  /* 0x0000009f50227220 */ /* 0x040fe20000410000 */
[----:B------:R-:W-:Y:S01]  /*32f0*/  FMUL.FTZ R80, R80, R141 ;  /* 0x0000008d50507220 */ /* 0x000fe20000410000 */
[----:B------:R-:W-:Y:S01]  /*3300*/  FADD.FTZ R106, R35, R106 ;  /* 0x0000006a236a7221 */ /* 0x000fe20000010000 */
[----:B------:R-:W-:Y:S01]  /*3310*/  FFMA.FTZ R135, R92, R158, R135 ;  /* 0x0000009e5c877223 */ /* 0x000fe20000010087 */
[----:B------:R-:W-:Y:S01]  /*3320*/  FMUL.FTZ R144, R83, R34 ;  /* 0x0000002253907220 */ /* 0x000fe20000410000 */
[----:B------:R-:W-:Y:S01]  /*3330*/  FMUL.FTZ R80, R147, R80 ;  /* 0x0000005093507220 */ /* 0x000fe20000410000 */
[----:B------:R-:W-:Y:S01]  /*3340*/  FFMA.FTZ R83, R95, R153, R146 ;  /* 0x000000995f537223 */ /* 0x000fe20000010092 */
[----:B------:R-:W-:-:S02]  /*3350*/  FADD.FTZ R108, R135, R108 ;  /* 0x0000006c876c7221 */ /* 0x000fc40000010000 */
[----:B------:R-:W-:Y:S01]  /*3360*/  FFMA.FTZ R141, R97, R141, R80 ;  /* 0x0000008d618d7223 */ /* 0x000fe20000010050 */
[----:B------:R-:W-:-:S03]  /*3370*/  FADD.FTZ R102, R83, R102 ;  /* 0x0000006653667221 */ /* 0x000fc60000010000 */
[----:B------:R-:W-:Y:S01]  /*3380*/  FADD.FTZ R98, R141, R98 ;  /* 0x000000628d627221 */ /* 0x000fe20000010000 */
[----:B--2---:R-:W-:Y:S01]  /*3390*/  FADD.FTZ R34, R149, R154 ;  /* 0x0000009a95227221 */ /* 0x004fe20000010000 */
[----:B-1----:R-:W-:Y:S01]  /*33a0*/  FADD.FTZ R35, R156, R81 ;  /* 0x000000519c237221 */ /* 0x002fe20000010000 */
[----:B------:R-:W-:-:S04]  /*33b0*/  FFMA.FTZ R81, R91, R159, R144 ;  /* 0x0000009f5b517223 */ /* 0x000fc80000010090 */
[----:B------:R1:W-:Y:S01]  /*33c0*/  @!P2 STS.64 [UR5+0x858], R34 ;  /* 0x00085822ff00a988 */ /* 0x0003e20008000a05 */
[----:B------:R-:W-:Y:S01]  /*33d0*/  BAR.SYNC.DEFER_BLOCKING 0x0 ;  /* 0x0000000000007b1d */ /* 0x000fe20000010000 */
[----:B------:R-:W-:Y:S01]  /*33e0*/  ISETP.GT.AND P2, PT, R79, 0xf, PT ;  /* 0x0000000f4f00780c */ /* 0x000fe20003f44270 */
[----:B------:R-:W-:-:S03]  /*33f0*/  FADD.FTZ R110, R81, R110 ;  /* 0x0000006e516e7221 */ /* 0x000fc60000010000 */
[----:B-1----:R-:W-:Y:S02]  /*3400*/  FSEL R34, R149, R34, P2 ;  /* 0x0000002295227208 */ /* 0x002fe40001000000 */
[----:B------:R-:W-:Y:S01]  /*3410*/  FSEL R35, R156, R35, P2 ;  /* 0x000000239c237208 */ /* 0x000fe20001000000 */
[----:B------:R-:W-:Y:S06]  /*3420*/  @P1 BRA `(.L_x_8529) ;  /* 0x0000000000201947 */ /* 0x000fec0003800000 */
[----:B------:R-:W-:Y:S01]  /*3430*/  ISETP.NE.AND P1, PT, R53, UR7, PT ;  /* 0x0000000735007c0c */ /* 0x000fe2000bf25270 */
[----:B------:R-:W-:-:S12]  /*3440*/  ULEA UR6, UR4, UR5, 0x2 ;  /* 0x0000000504067291 */ /* 0x000fd8000f8e10ff */
[----:B------:R-:W1:Y:S04]  /*3450*/  @P1 LDS R2, [UR6+0x1f08] ;  /* 0x001f0806ff021984 */ /* 0x000e680008000800 */
[----:B------:R-:W2:Y:S01]  /*3460*/  @P1 LDS R3, [UR6+0x1b08] ;  /* 0x001b0806ff031984 */ /* 0x000ea20008000800 */
[----:B-1----:R-:W-:Y:S01]  /*3470*/  @P1 FADD.FTZ R35, R35, R2 ;  /* 0x0000000223231221 */ /* 0x002fe20000010000 */
[----:B--2---:R-:W-:-:S04]  /*3480*/  @P1 FADD.FTZ R34, R34, R3 ;  /* 0x0000000322221221 */ /* 0x004fc80000010000 */
[----:B------:R1:W-:Y:S04]  /*3490*/  STS [UR6+0x1f08], R35 ;  /* 0x001f0823ff007988 */ /* 0x0003e80008000806 */
[----:B------:R1:W-:Y:S02]  /*34a0*/  STS [UR6+0x1b08], R34 ;  /* 0x001b0822ff007988 */ /* 0x0003e40008000806 */
.L_x_8529:
[----:B------:R-:W-:Y:S05]  /*34b0*/  BSYNC.RECONVERGENT B0 ;  /* 0x0000000000007941 */ /* 0x000fea0003800200 */
.L_x_8528:
[----:B------:R-:W-:-:S04]  /*34c0*/  UIADD3 UR4, UPT, UPT, UR4, 0x1, URZ ;  /* 0x0000000104047890 */ /* 0x000fc8000fffe0ff */
[----:B------:R-:W-:-:S09]  /*34d0*/  UISETP.GE.AND UP0, UPT, UR4, UR11, UPT ;  /* 0x0000000b0400728c */ /* 0x000fd2000bf06270 */
[----:B------:R-:W-:Y:S05]  /*34e0*/  BRA.U !UP0, `(.L_x_8530) ;  /* 0xffffffe508087547 */ /* 0x000fea000b83ffff */
.L_x_8508:
[----:B------:R-:W-:Y:S01]  /*34f0*/  BAR.SYNC.DEFER_BLOCKING 0x0 ;  /* 0x0000000000007b1d */ /* 0x000fe20000010000 */
[----:B------:R-:W-:Y:S02]  /*3500*/  ISETP.NE.AND P0, PT, R26, RZ, PT ;  /* 0x000000ff1a00720c */ /* 0x000fe40003f05270 */
[----:B------:R-:W-:-:S05]  /*3510*/  SHF.R.S32.HI R19, RZ, 0x1f, R18 ;  /* 0x0000001fff137819 */ /* 0x000fca0000011412 */
[----:B------:R-:W2:Y:S01]  /*3520*/  LDC.64 R80, c[0x0][0x4f8] ;  /* 0x00013e00ff507b82 */ /* 0x000ea20000000a00 */
[----:B------:R-:W5:Y:S01]  /*3530*/  LDCU.64 UR6, c[0x0][0x500] ;  /* 0x0000a000ff0677ac */ /* 0x000f620008000a00 */
[----:B------:R-:W0:Y:S01]  /*3540*/  LDCU.64 UR8, c[0x0][0x550] ;  /* 0x0000aa00ff0877ac */ /* 0x000e220008000a00 */
[----:B------:R-:W-:Y:S04]  /*3550*/  STS [R89], R107 ;  /* 0x0000006b59007388 */ /* 0x000fe80000000800 */
[----:B------:R-:W-:Y:S01]  /*3560*/  STS [R89+0x4], R120 ;  /* 0x0000047859007388 */ /* 0x000fe20000000800 */
[----:B--2---:R-:W-:-:S03]  /*3570*/  IMAD.WIDE.U32 R2, R80, UR18, R18 ;  /* 0x0000001250027c25 */ /* 0x004fc6000f8e0012 */
[----:B------:R-:W-:Y:S01]  /*3580*/  STS [R89+0x8], R122 ;  /* 0x0000087a59007388 */ /* 0x000fe20000000800 */
[----:B------:R-:W-:-:S03]  /*3590*/  IMAD R3, R81, UR18, R3 ;  /* 0x0000001251037c24 */ /* 0x000fc6000f8e0203 */
[----:B------:R-:W-:Y:S01]  /*35a0*/  STS [R89+0xc], R124 ;  /* 0x00000c7c59007388 */ /* 0x000fe20000000800 */
[----:B-----5:R-:W-:-:S03]  /*35b0*/  IMAD.WIDE.U32 R2, R37, UR6, R2 ;  /* 0x0000000625027c25 */ /* 0x020fc6000f8e0002 */
[----:B------:R-:W-:Y:S01]  /*35c0*/  STS [R89+0x10], R126 ;  /* 0x0000107e59007388 */ /* 0x000fe20000000800 */
[----:B------:R-:W-:Y:S01]  /*35d0*/  IMAD R4, R37, UR7, R3 ;  /* 0x0000000725047c24 */ /* 0x000fe2000f8e0203 */
[----:B------:R-:W-:Y:S02]  /*35e0*/  IADD3 R3, P1, PT, R56, R2, RZ ;  /* 0x0000000238037210 */ /* 0x000fe40007f3e0ff */
[----:B------:R-:W-:Y:S01]  /*35f0*/  STS [R89+0x14], R128 ;  /* 0x0000148059007388 */ /* 0x000fe20000000800 */
[----:B------:R-:W2:Y:S01]  /*3600*/  LDCU.64 UR6, c[0x0][0x560] ;  /* 0x0000ac00ff0677ac */ /* 0x000ea20008000a00 */
[----:B------:R-:W-:Y:S02]  /*3610*/  IADD3.X R4, PT, PT, RZ, R4, RZ, P1, !PT ;  /* 0x00000004ff047210 */ /* 0x000fe40000ffe4ff */
[----:B------:R-:W-:Y:S01]  /*3620*/  STS [R89+0x18], R130 ;  /* 0x0000188259007388 */ /* 0x000fe20000000800 */
[----:B0-----:R-:W-:-:S03]  /*3630*/  LEA R2, P1, R3, UR8, 0x2 ;  /* 0x0000000803027c11 */ /* 0x001fc6000f8210ff */
        /* <DEDUP_REMOVED lines=10> */
[----:B-1----:R-:W-:Y:S04]  /*36e0*/  LDS R35, [R88+0x380] ;  /* 0x0003800058237984 */ /* 0x002fe80000000800 */
        /* <DEDUP_REMOVED lines=18> */
[----:B0-----:R-:W0:Y:S03]  /*3810*/  LDC.64 R14, c[0x0][0x518] ;  /* 0x00014600ff0e7b82 */ /* 0x001e260000000a00 */
[----:B------:R-:W-:Y:S05]  /*3820*/  @!P6 STG.E desc[UR16][R2.64+0x380], R35 ;  /* 0x000380230200e986 */ /* 0x000fea000c101910 */
[----:B------:R-:W-:Y:S01]  /*3830*/  BAR.SYNC.DEFER_BLOCKING 0x0 ;  /* 0x0000000000007b1d */ /* 0x000fe20000010000 */
[----:B0-----:R-:W-:-:S04]  /*3840*/  IMAD.WIDE.U32 R18, R14, UR18, R18 ;  /* 0x000000120e127c25 */ /* 0x001fc8000f8e0012 */
[----:B------:R-:W-:Y:S01]  /*3850*/  IMAD R19, R15, UR18, R19 ;  /* 0x000000120f137c24 */ /* 0x000fe2000f8e0213 */
[----:B------:R0:W-:Y:S04]  /*3860*/  STS [R89], R99 ;  /* 0x0000006359007388 */ /* 0x0001e80000000800 */
[----:B------:R-:W-:Y:S04]  /*3870*/  STS [R89+0x4], R110 ;  /* 0x0000046e59007388 */ /* 0x000fe80000000800 */
[----:B------:R-:W-:Y:S01]  /*3880*/  STS [R89+0x8], R108 ;  /* 0x0000086c59007388 */ /* 0x000fe20000000800 */
[----:B0-----:R-:W-:-:S03]  /*3890*/  FADD.FTZ R99, R99, R38 ;  /* 0x0000002663637221 */ /* 0x001fc60000010000 */
        /* <DEDUP_REMOVED lines=24> */
[----:B------:R-:W1:Y:S02]  /*3a20*/  LDCU.64 UR4, c[0x0][0x520] ;  /* 0x0000a400ff0477ac */ /* 0x000e640008000a00 */
[----:B-1----:R-:W-:-:S04]  /*3a30*/  IMAD.WIDE.U32 R2, R37, UR4, R18 ;  /* 0x0000000425027c25 */ /* 0x002fc8000f8e0012 */
[----:B------:R-:W-:Y:S01]  /*3a40*/  IMAD R4, R37, UR5, R3 ;  /* 0x0000000525047c24 */ /* 0x000fe2000f8e0203 */
[----:B------:R-:W-:-:S04]  /*3a50*/  IADD3 R3, P0, PT, R56, R2, RZ ;  /* 0x0000000238037210 */ /* 0x000fc80007f1e0ff */
[----:B------:R-:W-:Y:S02]  /*3a60*/  IADD3.X R4, PT, PT, RZ, R4, RZ, P0, !PT ;  /* 0x00000004ff047210 */ /* 0x000fe400007fe4ff */
[----:B--2---:R-:W-:-:S04]  /*3a70*/  LEA R2, P0, R3, UR6, 0x2 ;  /* 0x0000000603027c11 */ /* 0x004fc8000f8010ff */
[----:B------:R-:W-:Y:S02]  /*3a80*/  LEA.HI.X R3, R3, UR7, R4, 0x2, P0 ;  /* 0x0000000703037c11 */ /* 0x000fe400080f1404 */
        /* <DEDUP_REMOVED lines=9> */
[----:B------:R0:W-:Y:S01]  /*3b20*/  @!P1 STG.E desc[UR16][R2.64], R5 ;  /* 0x0000000502009986 */ /* 0x0001e2000c101910 */
[----:B------:R-:W-:-:S03]  /*3b30*/  ISETP.GE.AND P1, PT, R72, R0, PT ;  /* 0x000000004800720c */ /* 0x000fc60003f26270 */
[----:B------:R0:W-:Y:S01]  /*3b40*/  @!P0 STG.E desc[UR16][R2.64+0x80], R77 ;  /* 0x0000804d02008986 */ /* 0x0001e2000c101910 */
[----:B------:R-:W-:Y:S02]  /*3b50*/  ISETP.GT.AND P0, PT, R53, 0x1, PT ;  /* 0x000000013500780c */ /* 0x000fe40003f04270 */
[----:B------:R-:W-:Y:S01]  /*3b60*/  MOV R53, R65 ;  /* 0x0000004100357202 */ /* 0x000fe20000000f00 */
        /* <DEDUP_REMOVED lines=13> */
.L_x_8507:
        /* <DEDUP_REMOVED lines=34> */
.L_x_8533:
[----:B------:R-:W-:Y:S05]  /*3e60*/  BSYNC.RECONVERGENT B0 ;  /* 0x0000000000007941 */ /* 0x000fea0003800200 */
.L_x_8532:
        /* <DEDUP_REMOVED lines=26> */
.L_x_8535:
[----:B------:R-:W-:Y:S05]  /*4010*/  BSYNC.RECONVERGENT B0 ;  /* 0x0000000000007941 */ /* 0x000fea0003800200 */
.L_x_8534:
[----:B------:R-:W-:Y:S05]  /*4020*/  @P2 EXIT ;  /* 0x000000000000294d */ /* 0x000fea0003800000 */
[----:B------:R-:W2:Y:S01]  /*4030*/  S2UR UR5, SR_CgaCtaId ;  /* 0x00000000000579c3 */ /* 0x000ea20000008800 */
[----:B------:R-:W-:Y:S01]  /*4040*/  BSSY.RECONVERGENT B0, `(.L_x_8536) ;  /* 0x000001f000007945 */ /* 0x000fe20003800200 */
[----:B0-----:R-:W-:Y:S01]  /*4050*/  IMAD.MOV.U32 R11, RZ, RZ, R12 ;  /* 0x000000ffff0b7224 */ /* 0x001fe200078e000c */
[----:B------:R-:W-:Y:S01]  /*4060*/  UMOV UR4, 0x400 ;  /* 0x0000040000047882 */ /* 0x000fe20000000000 */
[----:B------:R-:W0:Y:S01]  /*4070*/  LDCU UR6, c[0x0][0x360] ;  /* 0x00006c00ff0677ac */ /* 0x000e220008000800 */
[----:B------:R-:W0:Y:S01]  /*4080*/  LDCU.64 UR8, c[0x0][0x4b0] ;  /* 0x00009600ff0877ac */ /* 0x000e220008000a00 */
[----:B------:R-:W0:Y:S01]  /*4090*/  LDCU.64 UR10, c[0x0][0x4d0] ;  /* 0x00009a00ff0a77ac */ /* 0x000e220008000a00 */
[----:B------:R-:W0:Y:S01]  /*40a0*/  LDCU.128 UR12, c[0x0][0x530] ;  /* 0x0000a600ff0c77ac */ /* 0x000e220008000c00 */
[----:B--2---:R-:W-:-:S12]  /*40b0*/  ULEA UR4, UR5, UR4, 0x18 ;  /* 0x0000000405047291 */ /* 0x004fd8000f8ec0ff */
.L_x_8537:
[----:B------:R-:W-:Y:S02]  /*40c0*/  LEA R0, R11, UR4, 0x2 ;  /* 0x000000040b007c11 */ /* 0x000fe4000f8e10ff */
[----:B-1----:R-:W-:Y:S02]  /*40d0*/  SHF.R.S32.HI R2, RZ, 0x1f, R11 ;  /* 0x0000001fff027819 */ /* 0x002fe4000001140b */
[----:B------:R-:W-:Y:S01]  /*40e0*/  MOV R42, R28 ;  /* 0x0000001c002a7202 */ /* 0x000fe20000000f00 */
[----:B--2---:R-:W1:Y:S01]  /*40f0*/  LDS R13, [R0+0x1b08] ;  /* 0x001b0800000d7984 */ /* 0x004e620000000800 */
[----:B------:R-:W-:Y:S01]  /*4100*/  MOV R40, R30 ;  /* 0x0000001e00287202 */ /* 0x000fe20000000f00 */
[C---:B0-----:R-:W-:Y:S02]  /*4110*/  IMAD R4, R2.reuse, UR8, RZ ;  /* 0x0000000802047c24 */ /* 0x041fe4000f8e02ff */
[----:B------:R-:W0:Y:S01]  /*4120*/  LDS R15, [R0+0x1f08] ;  /* 0x001f0800000f7984 */ /* 0x000e220000000800 */
[----:B------:R-:W-:-:S02]  /*4130*/  IMAD R8, R2, UR10, RZ ;  /* 0x0000000a02087c24 */ /* 0x000fc4000f8e02ff */
[----:B------:R-:W-:-:S04]  /*4140*/  IMAD.WIDE.U32 R2, R11, UR8, R42 ;  /* 0x000000080b027c25 */ /* 0x000fc8000f8e002a */
[C---:B------:R-:W-:Y:S01]  /*4150*/  IMAD R5, R11.reuse, UR9, R4 ;  /* 0x000000090b057c24 */ /* 0x040fe2000f8e0204 */
[----:B------:R-:W-:Y:S01]  /*4160*/  LEA R4, P0, R2, UR12, 0x2 ;  /* 0x0000000c02047c11 */ /* 0x000fe2000f8010ff */
        /* <DEDUP_REMOVED lines=10> */
[----:B0-----:R2:W-:Y:S01]  /*4210*/  REDG.E.ADD.F32.FTZ.RN.STRONG.GPU desc[UR16][R8.64], R15 ;  /* 0x0000000f080079a6 */ /* 0x0015e2000c12f310 */
[----:B------:R-:W-:Y:S05]  /*4220*/  @!P0 BRA `(.L_x_8537) ;  /* 0xfffffffc00a48947 */ /* 0x000fea000383ffff */
[----:B------:R-:W-:Y:S05]  /*4230*/  BSYNC.RECONVERGENT B0 ;  /* 0x0000000000007941 */ /* 0x000fea0003800200 */
.L_x_8536:
[----:B------:R-:W-:Y:S05]  /*4240*/  EXIT ;  /* 0x000000000000794d */ /* 0x000fea0003800000 */
.L_x_8538:
        /* <DEDUP_REMOVED lines=11> */
.L_x_10509:


//--------------------- .text._Z25selective_scan_bwd_kernelI32Selective_Scan_bwd_kernel_traitsILi32ELi8ELb0ELb0ELb1ELb0ELb1EffEEv12SSMParamsBwd --------------------------
	.section	.text._Z25selective_scan_bwd_kernelI32Selective_Scan_bwd_kernel_traitsILi32ELi8ELb0ELb0ELb1ELb0ELb1EffEEv12SSMParamsBwd,"ax",@progbits
	.align	128
        .global         _Z25selective_scan_bwd_kernelI32Selective_Scan_bwd_kernel_traitsILi32ELi8ELb0ELb0ELb1ELb0ELb1EffEEv12SSMParamsBwd
        .type           _Z25selective_scan_bwd_kernelI32Selective_Scan_bwd_kernel_traitsILi32ELi8ELb0ELb0ELb1ELb0ELb1EffEEv12SSMParamsBwd,@function
        .size           _Z25selective_scan_bwd_kernelI32Selective_Scan_bwd_kernel_traitsILi32ELi8ELb0ELb0ELb1ELb0ELb1EffEEv12SSMParamsBwd,(.L_x_10510 - _Z25selective_scan_bwd_kernelI32Selective_Scan_bwd_kernel_traitsILi32ELi8ELb0ELb0ELb1ELb0ELb1EffEEv12SSMParamsBwd)
        .other          _Z25selective_scan_bwd_kernelI32Selective_Scan_bwd_kernel_traitsILi32ELi8ELb0ELb0ELb1ELb0ELb1EffEEv12SSMParamsBwd,@"STO_CUDA_ENTRY STV_DEFAULT"
_Z25selective_scan_bwd_kernelI32Selective_Scan_bwd_kernel_traitsILi32ELi8ELb0ELb0ELb1ELb0ELb1EffEEv12SSMParamsBwd:
.text._Z25selective_scan_bwd_kernelI32Selective_Scan_bwd_kernel_traitsILi32ELi8ELb0ELb0ELb1ELb0ELb1EffEEv12SSMParamsBwd:
        /* <DEDUP_REMOVED lines=37> */
[----:B------:R-:W-:-:S03]  /*0250*/  IMAD.HI.U32 R7, R7, R3, R6 ;  /* 0x0000000307077227 */ /* 0x000fc600078e0006 */
[----:B------:R-:W4:Y:S03]  /*0260*/  LDC.64 R24, c[0x0][0x450] ;  /* 0x00011400ff187b82 */ /* 0x000f260000000a00 */
        /* <DEDUP_REMOVED lines=11> */
[----:B------:R-:W-:-:S02]  /*0320*/  @!P2 IADD3 R2, PT, PT, R2, -R9, RZ ;  /* 0x800000090202a210 */ /* 0x000fc40007ffe0ff */
[----:B------:R-:W-:Y:S02]  /*0330*/  MOV R3, UR5 ;  /* 0x0000000500037c02 */ /* 0x000fe40008000f00 */
[----:B------:R-:W-:Y:S01]  /*0340*/  ISETP.GE.U32.AND P1, PT, R2, R9, PT ;  /* 0x000000090200720c */ /* 0x000fe20003f26070 */
[----:B------:R-:W2:Y:S01]  /*0350*/  @P0 LDC R21, c[0x0][0x38c] ;  /* 0x0000e300ff150b82 */ /* 0x000ea20000000800 */
[----:B------:R-:W-:Y:S02]  /*0360*/  MOV R2, UR4 ;  /* 0x0000000400027c02 */ /* 0x000fe40008000f00 */
[----:B------:R-:W-:Y:S02]  /*0370*/  MOV R3, UR9 ;  /* 0x0000000900037c02 */ /* 0x000fe40008000f00 */
[----:B------:R-:W-:Y:S02]  /*0380*/  MOV R5, UR7 ;  /* 0x0000000700057c02 */ /* 0x000fe40008000f00 */
[----:B------:R-:W-:Y:S01]  /*0390*/  MOV R5, UR8 ;  /* 0x0000000800057c02 */ /* 0x000fe20008000f00 */
[C---:B------:R-:W-:Y:S01]  /*03a0*/  IMAD.WIDE.U32 R2, R37.reuse, UR10, R2 ;  /* 0x0000000a25027c25 */ /* 0x040fe2000f8e0002 */
[C---:B------:R-:W-:Y:S01]  /*03b0*/  LOP3.LUT R6, R37.reuse, R8, RZ, 0x3c, !PT ;  /* 0x0000000825067212 */ /* 0x040fe200078e3cff */
[----:B------:R-:W1:Y:S01]  /*03c0*/  LDCU.64 UR8, c[0x0][0x498] ;  /* 0x00009300ff0877ac */ /* 0x000e620008000a00 */
[----:B------:R-:W-:Y:S01]  /*03d0*/  @!P2 IADD3 R0, PT, PT, R0, 0x1, RZ ;  /* 0x000000010000a810 */ /* 0x000fe20007ffe0ff */
[----:B------:R-:W-:Y:S01]  /*03e0*/  IMAD R13, R37, UR11, R3 ;  /* 0x0000000b250d7c24 */ /* 0x000fe2000f8e0203 */
[----:B------:R-:W-:Y:S01]  /*03f0*/  ISETP.GE.AND P3, PT, R6, RZ, PT ;  /* 0x000000ff0600720c */ /* 0x000fe20003f66270 */
[----:B------:R-:W0:Y:S01]  /*0400*/  LDCU.64 UR10, c[0x0][0x3d0] ;  /* 0x00007a00ff0a77ac */ /* 0x000e220008000a00 */
[----:B------:R-:W-:Y:S01]  /*0410*/  @P1 IADD3 R0, PT, PT, R0, 0x1, RZ ;  /* 0x0000000100001810 */ /* 0x000fe20007ffe0ff */
[----:B------:R-:W4:Y:S01]  /*0420*/  @P0 LDC.64 R6, c[0x0][0x480] ;  /* 0x00012000ff060b82 */ /* 0x000f220000000a00 */
[----:B------:R-:W-:-:S02]  /*0430*/  ISETP.NE.AND P2, PT, R8, RZ, PT ;  /* 0x000000ff0800720c */ /* 0x000fc40003f45270 */
[----:B------:R-:W-:Y:S01]  /*0440*/  MOV R27, R0 ;  /* 0x00000000001b7202 */ /* 0x000fe20000000f00 */
[----:B---3--:R-:W-:-:S04]  /*0450*/  @P0 IMAD R0, R10, UR18, R37 ;  /* 0x000000120a000c24 */ /* 0x008fc8000f8e0225 */
[----:B------:R-:W-:Y:S02]  /*0460*/  @P0 IMAD R0, R0, R19, RZ ;  /* 0x0000001300000224 */ /* 0x000fe400078e02ff */
[----:B------:R-:W-:Y:S01]  /*0470*/  @!P3 IADD3 R27, PT, PT, -R27, RZ, RZ ;  /* 0x000000ff1b1bb210 */ /* 0x000fe20007ffe1ff */
[----:B-1----:R-:W-:Y:S01]  /*0480*/  UIMAD.WIDE.U32 UR4, UR18, UR8, URZ ;  /* 0x00000008120472a5 */ /* 0x002fe2000f8e00ff */
[----:B--2---:R-:W-:Y:S02]  /*0490*/  @P0 IMAD R3, R0, R21, RZ ;  /* 0x0000001500030224 */ /* 0x004fe400078e02ff */
[----:B------:R-:W-:Y:S01]  /*04a0*/  @!P2 LOP3.LUT R27, RZ, R8, RZ, 0x33, !PT ;  /* 0x00000008ff1ba212 */ /* 0x000fe200078e33ff */
[----:B------:R-:W1:Y:S01]  /*04b0*/  LDC.64 R20, c[0x0][0x4a8] ;  /* 0x00012a00ff147b82 */ /* 0x000e620000000a00 */
[----:B------:R-:W-:Y:S01]  /*04c0*/  MOV R4, UR6 ;  /* 0x0000000600047c02 */ /* 0x000fe20008000f00 */
[----:B0-----:R-:W-:Y:S02]  /*04d0*/  UIMAD.WIDE.U32 UR6, UR18, UR10, URZ ;  /* 0x0000000a120672a5 */ /* 0x001fe4000f8e00ff */
[----:B------:R-:W-:Y:S01]  /*04e0*/  UIMAD UR5, UR18, UR9, UR5 ;  /* 0x00000009120572a4 */ /* 0x000fe2000f8e0205 */
[----:B------:R-:W-:Y:S01]  /*04f0*/  SHF.R.S32.HI R29, RZ, 0x1f, R27 ;  /* 0x0000001fff1d7819 */ /* 0x000fe2000001141b */
[----:B------:R-:W0:Y:S01]  /*0500*/  LDCU.64 UR8, c[0x0][0x4c8] ;  /* 0x00009900ff0877ac */ /* 0x000e220008000a00 */
[----:B------:R-:W-:Y:S01]  /*0510*/  IMAD.WIDE.U32 R4, R37, UR14, R4 ;  /* 0x0000000e25047c25 */ /* 0x000fe2000f8e0004 */
[C---:B------:R-:W-:Y:S01]  /*0520*/  LEA R9, R19.reuse, 0xffffff00, 0x8 ;  /* 0xffffff0013097811 */ /* 0x040fe200078e40ff */
[----:B------:R-:W-:Y:S01]  /*0530*/  UIMAD UR7, UR18, UR11, UR7 ;  /* 0x0000000b120772a4 */ /* 0x000fe2000f8e0207 */
[----:B------:R-:W-:-:S02]  /*0540*/  ISETP.GE.AND P1, PT, R19, 0x1, PT ;  /* 0x000000011300780c */ /* 0x000fc40003f26270 */
[----:B------:R-:W-:Y:S01]  /*0550*/  CS2R R18, SRZ ;  /* 0x0000000000127805 */ /* 0x000fe2000001ff00 */
[----:B------:R-:W-:Y:S01]  /*0560*/  IMAD R0, R29, R14, RZ ;  /* 0x0000000e1d007224 */ /* 0x000fe200078e02ff */
[----:B------:R-:W-:Y:S01]  /*0570*/  IADD3 R52, P2, PT, R9, R2, RZ ;  /* 0x0000000209347210 */ /* 0x000fe20007f5e0ff */
[----:B----4-:R-:W-:Y:S01]  /*0580*/  @P0 IMAD.WIDE R18, R3, 0x8, R6 ;  /* 0x0000000803120825 */ /* 0x010fe200078e0206 */
        /* <DEDUP_REMOVED lines=9> */
[C---:B------:R-:W-:Y:S02]  /*0620*/  IADD3.X R4, PT, PT, R0.reuse, R13, RZ, P2, !PT ;  /* 0x0000000d00047210 */ /* 0x040fe400017fe4ff */
[----:B------:R-:W-:Y:S02]  /*0630*/  IADD3 R15, PT, PT, R5, R15, RZ ;  /* 0x0000000f050f7210 */ /* 0x000fe40007ffe0ff */
[----:B------:R-:W-:Y:S02]  /*0640*/  IADD3.X R3, PT, PT, R0, R11, RZ, P3, !PT ;  /* 0x0000000b00037210 */ /* 0x000fe40001ffe4ff */
[----:B------:R-:W-:-:S02]  /*0650*/  LEA R51, P0, R52, R22, 0x2 ;  /* 0x0000001634337211 */ /* 0x000fc400078010ff */
[----:B------:R-:W-:Y:S01]  /*0660*/  LEA R42, P2, R44, R42, 0x2 ;  /* 0x0000002a2c2a7211 */ /* 0x000fe200078410ff */
[C---:B0-----:R-:W-:Y:S01]  /*0670*/  IMAD.WIDE.U32 R16, R37.reuse, UR8, RZ ;  /* 0x0000000825107c25 */ /* 0x041fe2000f8e00ff */
[C---:B------:R-:W-:Y:S02]  /*0680*/  IADD3.X R48, PT, PT, R0.reuse, R7, RZ, P4, !PT ;  /* 0x0000000700307210 */ /* 0x040fe400027fe4ff */
[----:B------:R-:W-:Y:S01]  /*0690*/  IADD3.X R0, PT, PT, R0, R15, RZ, P5, !PT ;  /* 0x0000000f00007210 */ /* 0x000fe20002ffe4ff */
[C---:B-1----:R-:W-:Y:S01]  /*06a0*/  IMAD.WIDE.U32 R14, R37.reuse, R20, RZ ;  /* 0x00000014250e7225 */ /* 0x042fe200078e00ff */
[----:B------:R-:W-:Y:S02]  /*06b0*/  LEA.HI.X R52, R52, R23, R4, 0x2, P0 ;  /* 0x0000001734347211 */ /* 0x000fe400000f1404 */
[----:B------:R-:W-:Y:S01]  /*06c0*/  LEA.HI.X R44, R44, R43, R3, 0x2, P2 ;  /* 0x0000002b2c2c7211 */ /* 0x000fe200010f1403 */
[----:B------:R-:W-:Y:S01]  /*06d0*/  IMAD R41, R37, UR9, R17 ;  /* 0x0000000925297c24 */ /* 0x000fe2000f8e0211 */
[----:B------:R-:W-:-:S02]  /*06e0*/  LEA R46, P0, R2, R46, 0x2 ;  /* 0x0000002e022e7211 */ /* 0x000fc400078010ff */
[----:B------:R-:W-:Y:S01]  /*06f0*/  LEA R73, P2, R9, R24, 0x2 ;  /* 0x0000001809497211 */ /* 0x000fe200078410ff */
[----:B------:R-:W-:Y:S01]  /*0700*/  HFMA2 R45, -RZ, RZ, 0, 0 ;  /* 0x00000000ff2d7431 */ /* 0x000fe200000001ff */
[----:B------:R-:W-:Y:S01]  /*0710*/  LEA.HI.X R48, R2, R47, R48, 0x2, P0 ;  /* 0x0000002f02307211 */ /* 0x000fe200000f1430 */
[----:B------:R-:W-:Y:S01]  /*0720*/  IMAD R43, R37, R21, R15 ;  /* 0x00000015252b7224 */ /* 0x000fe200078e020f */
[----:B------:R-:W-:Y:S01]  /*0730*/  LEA.HI.X R53, R9, R25, R0, 0x2, P2 ;  /* 0x0000001909357211 */ /* 0x000fe200010f1400 */
[----:B------:R-:W-:Y:S08]  /*0740*/  @!P1 BRA `(.L_x_8539) ;  /* 0x0000004400cc9947 */ /* 0x000ff00003800000 */
        /* <DEDUP_REMOVED lines=30> */
[C---:B------:R-:W-:Y:S02]  /*0930*/  LOP3.LUT R5, R3.reuse, 0x1f00, RZ, 0xc0, !PT ;  /* 0x00001f0003057812 */ /* 0x040fe400078ec0ff */
        /* <DEDUP_REMOVED lines=33> */
.L_x_8564:
[----:B0-----:R-:W0:Y:S01]  /*0b50*/  LDC.64 R22, c[0x0][0x410] ;  /* 0x00010400ff167b82 */ /* 0x001e220000000a00 */
[----:B------:R-:W-:Y:S01]  /*0b60*/  IADD3 R40, PT, PT, R74, -0x1, RZ ;  /* 0xffffffff4a287810 */ /* 0x000fe20007ffe0ff */
[----:B------:R-:W1:Y:S01]  /*0b70*/  LDCU.64 UR6, c[0x0][0x488] ;  /* 0x00009100ff0677ac */ /* 0x000e620008000a00 */
[----:B------:R-:W-:Y:S01]  /*0b80*/  MOV R5, RZ ;  /* 0x000000ff00057202 */ /* 0x000fe20000000f00 */
[----:B------:R-:W-:Y:S01]  /*0b90*/  HFMA2 R33, -RZ, RZ, 0, 0 ;  /* 0x00000000ff217431 */ /* 0x000fe200000001ff */
[----:B------:R-:W-:Y:S01]  /*0ba0*/  SHF.L.U32 R4, R40, 0x8, RZ ;  /* 0x0000000828047819 */ /* 0x000fe200000006ff */
[----:B------:R-:W2:Y:S01]  /*0bb0*/  LDCU UR4, c[0x0][0x388] ;  /* 0x00007100ff0477ac */ /* 0x000ea20008000800 */
[----:B------:R-:W-:Y:S01]  /*0bc0*/  SHF.L.U32 R97, R56, 0x2, RZ ;  /* 0x0000000238617819 */ /* 0x000fe200000006ff */
[----:B---3--:R-:W3:Y:S01]  /*0bd0*/  LDC.64 R24, c[0x0][0x418] ;  /* 0x00010600ff187b82 */ /* 0x008ee20000000a00 */
[----:B------:R-:W-:Y:S01]  /*0be0*/  MOV R31, RZ ;  /* 0x000000ff001f7202 */ /* 0x000fe20000000f00 */
[----:B----4-:R-:W4:Y:S01]  /*0bf0*/  LDCU.64 UR8, c[0x0][0x478] ;  /* 0x00008f00ff0877ac */ /* 0x010f220008000a00 */
[----:B------:R-:W-:-:S05]  /*0c00*/  IADD3 R96, P3, PT, R97, R46, RZ ;  /* 0x0000002e61607210 */ /* 0x000fca0007f7e0ff */
[----:B------:R-:W1:Y:S08]  /*0c10*/  LDC.64 R26, c[0x0][0x420] ;  /* 0x00010800ff1a7b82 */ /* 0x000e700000000a00 */
[----:B------:R-:W4:Y:S01]  /*0c20*/  LDC.64 R28, c[0x0][0x428] ;  /* 0x00010a00ff1c7b82 */ /* 0x000f220000000a00 */
[----:B0-----:R-:W-:Y:S01]  /*0c30*/  IMAD.WIDE.U32 R2, R22, UR18, R4 ;  /* 0x0000001216027c25 */ /* 0x001fe2000f8e0004 */
[----:B--2---:R-:W-:-:S03]  /*0c40*/  IADD3 R75, PT, PT, -R4, UR4, RZ ;  /* 0x00000004044b7c10 */ /* 0x004fc6000fffe1ff */
[----:B------:R-:W-:Y:S01]  /*0c50*/  IMAD R3, R23, UR18, R3 ;  /* 0x0000001217037c24 */ /* 0x000fe2000f8e0203 */
[-C--:B------:R-:W-:Y:S02]  /*0c60*/  ISETP.GE.AND P6, PT, R56, R75.reuse, PT ;  /* 0x0000004b3800720c */ /* 0x080fe40003fc6270 */
[----:B------:R-:W-:Y:S01]  /*0c70*/  ISETP.GE.AND P4, PT, R70, R75, PT ;  /* 0x0000004b4600720c */ /* 0x000fe20003f86270 */
[----:B---3--:R-:W-:Y:S01]  /*0c80*/  IMAD.WIDE.U32 R2, R37, R24, R2 ;  /* 0x0000001825027225 */ /* 0x008fe200078e0002 */
[----:B------:R-:W-:Y:S02]  /*0c90*/  IADD3 R24, P2, PT, R97, R42, RZ ;  /* 0x0000002a61187210 */ /* 0x000fe40007f5e0ff */
[----:B------:R-:W-:Y:S01]  /*0ca0*/  MOV R35, RZ ;  /* 0x000000ff00237202 */ /* 0x000fe20000000f00 */
[----:B------:R-:W-:Y:S01]  /*0cb0*/  IMAD R22, R37, R25, R3 ;  /* 0x0000001925167224 */ /* 0x000fe200078e0203 */
[----:B------:R-:W-:Y:S01]  /*0cc0*/  IADD3 R3, P0, PT, R56, R2, RZ ;  /* 0x0000000238037210 */ /* 0x000fe20007f1e0ff */
[----:B------:R-:W-:Y:S01]  /*0cd0*/  BAR.SYNC.DEFER_BLOCKING 0x0 ;  /* 0x0000000000007b1d */ /* 0x000fe20000010000 */
[----:B-1----:R-:W-:Y:S01]  /*0ce0*/  IMAD.WIDE.U32 R20, R26, UR18, R4 ;  /* 0x000000121a147c25 */ /* 0x002fe2000f8e0004 */
[----:B------:R-:W-:-:S02]  /*0cf0*/  IADD3.X R25, PT, PT, RZ, R44, RZ, P2, !PT ;  /* 0x0000002cff197210 */ /* 0x000fc400017fe4ff */
[----:B------:R-:W-:Y:S01]  /*0d00*/  IADD3.X R22, PT, PT, RZ, R22, RZ, P0, !PT ;  /* 0x00000016ff167210 */ /* 0x000fe200007fe4ff */
[----:B------:R-:W-:Y:S01]  /*0d10*/  IMAD R21, R27, UR18, R21 ;  /* 0x000000121b157c24 */ /* 0x000fe2000f8e0215 */
[----:B------:R-:W-:Y:S02]  /*0d20*/  LEA R2, P0, R3, UR6, 0x2 ;  /* 0x0000000603027c11 */ /* 0x000fe4000f8010ff */
[----:B------:R-:W-:Y:S02]  /*0d30*/  CS2R R26, SRZ ;  /* 0x00000000001a7805 */ /* 0x000fe4000001ff00 */
[----:B------:R-:W-:Y:S01]  /*0d40*/  ISETP.GE.AND P2, PT, R68, R75, PT ;  /* 0x0000004b4400720c */ /* 0x000fe20003f46270 */
[----:B----4-:R-:W-:Y:S01]  /*0d50*/  IMAD.WIDE.U32 R20, R37, R28, R20 ;  /* 0x0000001c25147225 */ /* 0x010fe200078e0014 */
[----:B------:R-:W-:Y:S01]  /*0d60*/  LEA.HI.X R3, R3, UR7, R22, 0x2, P0 ;  /* 0x0000000703037c11 */ /* 0x000fe200080f1416 */
[----:B------:R-:W0:Y:S01]  /*0d70*/  S2R R79, SR_LANEID ;  /* 0x00000000004f7919 */ /* 0x000e220000000000 */
[----:B------:R-:W-:Y:S01]  /*0d80*/  IADD3 R22, P0, PT, R97, R51, RZ ;  /* 0x0000003361167210 */ /* 0x000fe20007f1e0ff */
[----:B------:R-:W-:Y:S01]  /*0d90*/  IMAD R0, R37, R29, R21 ;  /* 0x0000001d25007224 */ /* 0x000fe200078e0215 */
[----:B------:R-:W-:-:S02]  /*0da0*/  IADD3 R21, P1, PT, R56, R20, RZ ;  /* 0x0000001438157210 */ /* 0x000fc40007f3e0ff */
[----:B------:R-:W-:Y:S02]  /*0db0*/  CS2R R28, SRZ ;  /* 0x00000000001c7805 */ /* 0x000fe4000001ff00 */
[----:B------:R-:W-:Y:S01]  /*0dc0*/  IADD3.X R23, PT, PT, RZ, R52, RZ, P0, !PT ;  /* 0x00000034ff177210 */ /* 0x000fe200007fe4ff */
[----:B------:R-:W1:Y:S01]  /*0dd0*/  S2UR UR5, SR_CgaCtaId ;  /* 0x00000000000579c3 */ /* 0x000e620000008800 */
[----:B------:R-:W-:Y:S01]  /*0de0*/  ISETP.GE.AND P0, PT, R66, R75, PT ;  /* 0x0000004b4200720c */ /* 0x000fe20003f06270 */
[----:B------:R-:W-:Y:S01]  /*0df0*/  UMOV UR4, 0x400 ;  /* 0x0000040000047882 */ /* 0x000fe20000000000 */
[----:B------:R-:W-:Y:S02]  /*0e00*/  IADD3.X R0, PT, PT, RZ, R0, RZ, P1, !PT ;  /* 0x00000000ff007210 */ /* 0x000fe40000ffe4ff */
[----:B------:R-:W-:Y:S01]  /*0e10*/  MOV R99, RZ ;  /* 0x000000ff00637202 */ /* 0x000fe20000000f00 */
[----:B------:R-:W-:Y:S01]  /*0e20*/  HFMA2 R101, -RZ, RZ, 0, 0 ;  /* 0x00000000ff657431 */ /* 0x000fe200000001ff */
[----:B------:R-:W-:Y:S01]  /*0e30*/  LEA R20, P1, R21, UR8, 0x2 ;  /* 0x0000000815147c11 */ /* 0x000fe2000f8210ff */
[----:B------:R-:W2:Y:S01]  /*0e40*/  @!P6 LDG.E R27, desc[UR16][R22.64] ;  /* 0x00000010161be981 */ /* 0x000ea2000c1e1900 */
[----:B------:R-:W-:-:S02]  /*0e50*/  IADD3.X R97, PT, PT, RZ, R48, RZ, P3, !PT ;  /* 0x00000030ff617210 */ /* 0x000fc40001ffe4ff */
[----:B------:R-:W-:Y:S01]  /*0e60*/  MOV R103, RZ ;  /* 0x000000ff00677202 */ /* 0x000fe20000000f00 */
[----:B------:R-:W3:Y:S01]  /*0e70*/  @!P2 LDG.E R31, desc[UR16][R22.64+0x180] ;  /* 0x00018010161fa981 */ /* 0x000ee2000c1e1900 */
[----:B------:R-:W-:Y:S01]  /*0e80*/  LEA.HI.X R21, R21, UR9, R0, 0x2, P1 ;  /* 0x0000000915157c11 */ /* 0x000fe200088f1400 */
[----:B------:R-:W-:Y:S01]  /*0e90*/  HFMA2 R0, -RZ, RZ, 0, 0 ;  /* 0x00000000ff007431 */ /* 0x000fe200000001ff */
[-C--:B------:R-:W-:Y:S01]  /*0ea0*/  ISETP.GE.AND P1, PT, R67, R75.reuse, PT ;  /* 0x0000004b4300720c */ /* 0x080fe20003f26270 */
[----:B------:R-:W4:Y:S01]  /*0eb0*/  @!P4 LDG.E R33, desc[UR16][R22.64+0x280] ;  /* 0x000280101621c981 */ /* 0x000f22000c1e1900 */
[-C--:B------:R-:W-:Y:S02]  /*0ec0*/  ISETP.GE.AND P3, PT, R69, R75.reuse, PT ;  /* 0x0000004b4500720c */ /* 0x080fe40003f66270 */
[----:B------:R-:W-:Y:S01]  /*0ed0*/  MOV R105, RZ ;  /* 0x000000ff00697202 */ /* 0x000fe20000000f00 */
[----:B------:R-:W3:Y:S01]  /*0ee0*/  @!P0 LDG.E R0, desc[UR16][R22.64+0x80] ;  /* 0x0000801016008981 */ /* 0x000ee2000c1e1900 */
[----:B------:R-:W-:-:S02]  /*0ef0*/  ISETP.GE.AND P5, PT, R71, R75, PT ;  /* 0x0000004b4700720c */ /* 0x000fc40003fa6270 */
[----:B------:R-:W-:Y:S01]  /*0f00*/  MOV R107, RZ ;  /* 0x000000ff006b7202 */ /* 0x000fe20000000f00 */
[----:B-1----:R-:W-:Y:S01]  /*0f10*/  ULEA UR5, UR5, UR4, 0x18 ;  /* 0x0000000405057291 */ /* 0x002fe2000f8ec0ff */
[----:B------:R-:W-:Y:S01]  /*0f20*/  ISETP.GE.AND P6, PT, R72, R75, PT ;  /* 0x0000004b4800720c */ /* 0x000fe20003fc6270 */
[----:B------:R-:W-:Y:S01]  /*0f30*/  HFMA2 R109, -RZ, RZ, 0, 0 ;  /* 0x00000000ff6d7431 */ /* 0x000fe200000001ff */
[C---:B0-----:R-:W-:Y:S01]  /*0f40*/  IADD3 R30, PT, PT, R79.reuse, 0x20, RZ ;  /* 0x000000204f1e7810 */ /* 0x041fe20007ffe0ff */
[----:B------:R-:W4:Y:S01]  /*0f50*/  @!P1 LDG.E R29, desc[UR16][R22.64+0x100] ;  /* 0x00010010161d9981 */ /* 0x000f22000c1e1900 */
[C---:B------:R-:W-:Y:S01]  /*0f60*/  IADD3 R32, PT, PT, R79.reuse, 0x40, RZ ;  /* 0x000000404f207810 */ /* 0x040fe20007ffe0ff */
[----:B------:R-:W-:Y:S01]  /*0f70*/  HFMA2 R111, -RZ, RZ, 0, 0 ;  /* 0x00000000ff6f7431 */ /* 0x000fe200000001ff */
[CC--:B------:R-:W-:Y:S01]  /*0f80*/  LEA.HI.SX32 R76, R79.reuse, R79.reuse, 0x1b ;  /* 0x0000004f4f4c7211 */ /* 0x0c0fe200078fdaff */
[----:B------:R-:W4:Y:S01]  /*0f90*/  @!P3 LDG.E R26, desc[UR16][R22.64+0x200] ;  /* 0x00020010161ab981 */ /* 0x000f22000c1e1900 */
[C---:B------:R-:W-:Y:S01]  /*0fa0*/  IADD3 R34, PT, PT, R79.reuse, 0xc0, RZ ;  /* 0x000000c04f227810 */ /* 0x040fe20007ffe0ff */
[----:B------:R-:W0:Y:S01]  /*0fb0*/  LDC.64 R144, c[0x0][0x508] ;  /* 0x00014200ff907b82 */ /* 0x000e220000000a00 */
[----:B------:R-:W-:Y:S01]  /*0fc0*/  IADD3 R80, PT, PT, R79, 0xe0, RZ ;  /* 0x000000e04f507810 */ /* 0x000fe20007ffe0ff */
[----:B------:R-:W4:Y:S01]  /*0fd0*/  @!P5 LDG.E R28, desc[UR16][R22.64+0x300] ;  /* 0x00030010161cd981 */ /* 0x000f22000c1e1900 */
[----:B------:R-:W-:Y:S01]  /*0fe0*/  P2R R94, PR, RZ, 0x1 ;  /* 0x00000001ff5e7803 */ /* 0x000fe20000000000 */
[----:B------:R-:W1:Y:S02]  /*0ff0*/  LDCU.64 UR6, c[0x0][0x510] ;  /* 0x0000a200ff0677ac */ /* 0x000e640008000a00 */
[----:B------:R1:W4:Y:S01]  /*1000*/  @!P6 LDG.E R35, desc[UR16][R22.64+0x380] ;  /* 0x000380101623e981 */ /* 0x000322000c1e1900 */
[-C--:B------:R-:W-:Y:S01]  /*1010*/  LEA.HI.SX32 R30, R30, R79.reuse, 0x1b ;  /* 0x0000004f1e1e7211 */ /* 0x080fe200078fdaff */
[----:B------:R-:W0:Y:S01]  /*1020*/  LDCU.64 UR8, c[0x0][0x558] ;  /* 0x0000ab00ff0877ac */ /* 0x000e220008000a00 */
[----:B------:R-:W-:-:S02]  /*1030*/  LEA.HI.SX32 R32, R32, R79, 0x1b ;  /* 0x0000004f20207211 */ /* 0x000fc400078fdaff */
[----:B------:R-:W-:Y:S01]  /*1040*/  LEA R76, R76, UR5, 0x2 ;  /* 0x000000054c4c7c11 */ /* 0x000fe2000f8e10ff */
[----:B------:R-:W0:Y:S01]  /*1050*/  LDCU UR4, c[0x0][0x38c] ;  /* 0x00007180ff0477ac */ /* 0x000e220008000800 */
[----:B------:R-:W-:Y:S02]  /*1060*/  LEA R77, R30, UR5, 0x2 ;  /* 0x000000051e4d7c11 */ /* 0x000fe4000f8e10ff */
[----:B------:R-:W-:Y:S02]  /*1070*/  LEA R78, R32, UR5, 0x2 ;  /* 0x00000005204e7c11 */ /* 0x000fe4000f8e10ff */
[C---:B-1----:R-:W-:Y:S02]  /*1080*/  IADD3 R22, PT, PT, R79.reuse, 0x60, RZ ;  /* 0x000000604f167810 */ /* 0x042fe40007ffe0ff */
        /* <DEDUP_REMOVED lines=12> */
[----:B------:R-:W-:Y:S02]  /*1150*/  ISETP.GE.AND P0, PT, R56, R75, PT ;  /* 0x0000004b3800720c */ /* 0x000fe40003f06270 */
[----:B------:R-:W-:-:S02]  /*1160*/  CS2R R22, SRZ ;  /* 0x0000000000167805 */ /* 0x000fc4000001ff00 */
[----:B------:R-:W-:Y:S01]  /*1170*/  MOV R30, RZ ;  /* 0x000000ff001e7202 */ /* 0x000fe20000000f00 */
[----:B--2---:R-:W-:Y:S04]  /*1180*/  STS [R76], R27 ;  /* 0x0000001b4c007388 */ /* 0x004fe80000000800 */
[----:B---3--:R1:W-:Y:S02]  /*1190*/  STS [R77+0x80], R0 ;  /* 0x000080004d007388 */ /* 0x0083e40000000800 */
[----:B-1----:R-:W-:Y:S02]  /*11a0*/  SHF.L.U32 R0, R79, 0x3, RZ ;  /* 0x000000034f007819 */ /* 0x002fe400000006ff */
[----:B----4-:R-:W-:Y:S02]  /*11b0*/  STS [R78+0x100], R29 ;  /* 0x0001001d4e007388 */ /* 0x010fe40000000800 */
[----:B------:R-:W-:-:S02]  /*11c0*/  LEA.HI.SX32 R85, R0, R0, 0x1b ;  /* 0x0000000000557211 */ /* 0x000fc400078fdaff */
[----:B------:R-:W-:Y:S02]  /*11d0*/  STS [R80+0x180], R31 ;  /* 0x0001801f50007388 */ /* 0x000fe40000000800 */
[----:B------:R-:W-:Y:S02]  /*11e0*/  LEA R85, R85, UR5, 0x2 ;  /* 0x0000000555557c11 */ /* 0x000fe4000f8e10ff */
        /* <DEDUP_REMOVED lines=14> */
[----:B-1----:R-:W-:Y:S01]  /*12d0*/  CS2R R26, SRZ ;  /* 0x00000000001a7805 */ /* 0x002fe2000001ff00 */
[----:B------:R-:W-:Y:S01]  /*12e0*/  HFMA2 R29, -RZ, RZ, 0, 0 ;  /* 0x00000000ff1d7431 */ /* 0x000fe200000001ff */
[----:B------:R-:W-:Y:S01]  /*12f0*/  MOV R0, RZ ;  /* 0x000000ff00007202 */ /* 0x000fe20000000f00 */
[----:B------:R-:W-:-:S02]  /*1300*/  HFMA2 R31, -RZ, RZ, 0, 0 ;  /* 0x00000000ff1f7431 */ /* 0x000fc400000001ff */
[----:B--2---:R-:W-:Y:S01]  /*1310*/  HFMA2 R33, -RZ, RZ, 0, 0 ;  /* 0x00000000ff217431 */ /* 0x004fe200000001ff */
        /* <DEDUP_REMOVED lines=9> */
[----:B---3--:R-:W-:-:S02]  /*13b0*/  P2R R28, PR, RZ, 0x1 ;  /* 0x00000001ff1c7803 */ /* 0x008fc40000000000 */
[----:B------:R-:W-:Y:S01]  /*13c0*/  ISETP.GE.AND P0, PT, R56, R75, PT ;  /* 0x0000004b3800720c */ /* 0x000fe20003f06270 */
[----:B-1----:R-:W-:Y:S01]  /*13d0*/  HFMA2 R24, -RZ, RZ, 0, 0 ;  /* 0x00000000ff187431 */ /* 0x002fe200000001ff */
[----:B--2---:R-:W-:Y:S04]  /*13e0*/  STS [R76], R23 ;  /* 0x000000174c007388 */ /* 0x004fe80000000800 */
[----:B----4-:R1:W-:Y:S04]  /*13f0*/  STS [R77+0x80], R22 ;  /* 0x000080164d007388 */ /* 0x0103e80000000800 */
        /* <DEDUP_REMOVED lines=17> */
[----:B------:R-:W3:Y:S01]  /*1510*/  @!P0 LDG.E R99, desc[UR16][R96.64] ;  /* 0x0000001060638981 */ /* 0x000ee2000c1e1900 */
        /* <DEDUP_REMOVED lines=9> */
[----:B------:R-:W-:Y:S02]  /*15b0*/  ISETP.GE.AND P0, PT, R56, R75, PT ;  /* 0x0000004b3800720c */ /* 0x000fe40003f06270 */
[----:B------:R-:W-:Y:S02]  /*15c0*/  MOV R28, RZ ;  /* 0x000000ff001c7202 */ /* 0x000fe40000000f00 */
[----:B------:R-:W-:Y:S01]  /*15d0*/  MOV R113, RZ ;  /* 0x000000ff00717202 */ /* 0x000fe20000000f00 */
[----:B--2---:R-:W-:Y:S01]  /*15e0*/  HFMA2 R30, -RZ, RZ, 0, 0 ;  /* 0x00000000ff1e7431 */ /* 0x004fe200000001ff */
[----:B---3--:R-:W-:Y:S04]  /*15f0*/  STS [R76], R99 ;  /* 0x000000634c007388 */ /* 0x008fe80000000800 */
[----:B----4-:R1:W-:Y:S04]  /*1600*/  STS [R77+0x80], R26 ;  /* 0x0000801a4d007388 */ /* 0x0103e80000000800 */
[----:B------:R2:W-:Y:S04]  /*1610*/  STS [R78+0x100], R101 ;  /* 0x000100654e007388 */ /* 0x0005e80000000800 */
        /* <DEDUP_REMOVED lines=16> */
[----:B--2---:R-:W-:-:S02]  /*1720*/  MOV R101, RZ ;  /* 0x000000ff00657202 */ /* 0x004fc40000000f00 */
[----:B---3--:R-:W-:Y:S02]  /*1730*/  MOV R103, RZ ;  /* 0x000000ff00677202 */ /* 0x008fe40000000f00 */
        /* <DEDUP_REMOVED lines=10> */
[----:B------:R-:W-:Y:S01]  /*17e0*/  ISETP.GE.AND P0, PT, R56, R75, PT ;  /* 0x0000004b3800720c */ /* 0x000fe20003f06270 */
[----:B----4-:R-:W-:Y:S01]  /*17f0*/  HFMA2 R105, -RZ, RZ, 0, 0 ;  /* 0x00000000ff697431 */ /* 0x010fe200000001ff */
[----:B0-----:R-:W-:Y:S02]  /*1800*/  CS2R R106, SRZ ;  /* 0x00000000006a7805 */ /* 0x001fe4000001ff00 */
[----:B-1----:R-:W-:Y:S01]  /*1810*/  CS2R R2, SRZ ;  /* 0x0000000000027805 */ /* 0x002fe2000001ff00 */
[----:B--2---:R-:W-:Y:S04]  /*1820*/  STS [R76], R109 ;  /* 0x0000006d4c007388 */ /* 0x004fe80000000800 */
[----:B---3--:R-:W-:Y:S04]  /*1830*/  STS [R77+0x80], R28 ;  /* 0x0000801c4d007388 */ /* 0x008fe80000000800 */
        /* <DEDUP_REMOVED lines=9> */
[----:B------:R-:W1:Y:S04]  /*18d0*/  LDS R28, [R85+0x8] ;  /* 0x00000800551c7984 */ /* 0x000e680000000800 */
[----:B------:R-:W-:Y:S04]  /*18e0*/  LDS R32, [R85+0xc] ;  /* 0x00000c0055207984 */ /* 0x000fe80000000800 */
[----:B------:R-:W-:Y:S04]  /*18f0*/  LDS R34, [R85+0x10] ;  /* 0x0000100055227984 */ /* 0x000fe80000000800 */
[----:B------:R-:W-:Y:S04]  /*1900*/  LDS R26, [R85+0x14] ;  /* 0x00001400551a7984 */ /* 0x000fe80000000800 */
[----:B------:R-:W2:Y:S04]  /*1910*/  LDS R101, [R85+0x18] ;  /* 0x0000180055657984 */ /* 0x000ea80000000800 */
[----:B------:R-:W3:Y:S01]  /*1920*/  LDS R30, [R85+0x1c] ;  /* 0x00001c00551e7984 */ /* 0x000ee20000000800 */
[----:B------:R-:W-:Y:S01]  /*1930*/  BAR.SYNC.DEFER_BLOCKING 0x0 ;  /* 0x0000000000007b1d */ /* 0x000fe20000010000 */
[----:B0-----:R-:W-:-:S02]  /*1940*/  MOV R103, RZ ;  /* 0x000000ff00677202 */ /* 0x001fc40000000f00 */
[----:B------:R-:W-:-:S03]  /*1950*/  MOV R109, RZ ;  /* 0x000000ff006d7202 */ /* 0x000fc60000000f00 */
[----:B------:R-:W4:Y:S01]  /*1960*/  @!P0 LDG.E R105, desc[UR16][R20.64] ;  /* 0x0000001014698981 */ /* 0x000f22000c1e1900 */
[----:B------:R-:W-:Y:S01]  /*1970*/  ISETP.NE.AND P0, PT, R104, RZ, PT ;  /* 0x000000ff6800720c */ /* 0x000fe20003f05270 */
[----:B------:R-:W-:Y:S02]  /*1980*/  HFMA2 R104, -RZ, RZ, 0, 0 ;  /* 0x00000000ff687431 */ /* 0x000fe400000001ff */
[----:B------:R-:W4:Y:S04]  /*1990*/  @!P1 LDG.E R3, desc[UR16][R20.64+0x100] ;  /* 0x0001001014039981 */ /* 0x000f28000c1e1900 */
[----:B------:R-:W4:Y:S04]  /*19a0*/  @!P2 LDG.E R103, desc[UR16][R20.64+0x180] ;  /* 0x000180101467a981 */ /* 0x000f28000c1e1900 */
[----:B------:R-:W4:Y:S04]  /*19b0*/  @!P3 LDG.E R104, desc[UR16][R20.64+0x200] ;  /* 0x000200101468b981 */ /* 0x000f28000c1e1900 */
[----:B------:R-:W4:Y:S04]  /*19c0*/  @!P0 LDG.E R2, desc[UR16][R20.64+0x80] ;  /* 0x0000801014028981 */ /* 0x000f28000c1e1900 */
[----:B------:R-:W4:Y:S04]  /*19d0*/  @!P4 LDG.E R107, desc[UR16][R20.64+0x280] ;  /* 0x00028010146bc981 */ /* 0x000f28000c1e1900 */
[----:B------:R-:W4:Y:S04]  /*19e0*/  @!P5 LDG.E R106, desc[UR16][R20.64+0x300] ;  /* 0x00030010146ad981 */ /* 0x000f28000c1e1900 */
[----:B------:R2:W4:Y:S01]  /*19f0*/  @!P6 LDG.E R109, desc[UR16][R20.64+0x380] ;  /* 0x00038010146de981 */ /* 0x000522000c1e1900 */
[----:B-1----:R-:W-:-:S06]  /*1a00*/  FMUL.FTZ R111, R28, -1.4426950216293334961 ;  /* 0xbfb8aa3b1c6f7820 */ /* 0x002fcc0000410000 */
[----:B------:R-:W0:Y:S01]  /*1a10*/  MUFU.EX2 R111, R111 ;  /* 0x0000006f006f7308 */ /* 0x000e220000000800 */
[----:B--2---:R-:W-:Y:S01]  /*1a20*/  FMUL.FTZ R20, R101, -1.4426950216293334961 ;  /* 0xbfb8aa3b65147820 */ /* 0x004fe20000410000 */
[----:B---3--:R-:W-:Y:S01]  /*1a30*/  FMUL.FTZ R21, R30, -1.4426950216293334961 ;  /* 0xbfb8aa3b1e157820 */ /* 0x008fe20000410000 */
[----:B------:R-:W-:Y:S01]  /*1a40*/  FMUL.FTZ R108, R22, -1.4426950216293334961 ;  /* 0xbfb8aa3b166c7820 */ /* 0x000fe20000410000 */
[----:B------:R-:W-:-:S03]  /*1a50*/  FMUL.FTZ R112, R32, -1.4426950216293334961 ;  /* 0xbfb8aa3b20707820 */ /* 0x000fc60000410000 */
[----:B------:R-:W-:Y:S01]  /*1a60*/  MUFU.EX2 R20, R20 ;  /* 0x0000001400147308 */ /* 0x000fe20000000800 */
[----:B0-----:R-:W-:-:S04]  /*1a70*/  FADD.FTZ R111, R111, 1 ;  /* 0x3f8000006f6f7421 */ /* 0x001fc80000010000 */
[----:B------:R-:W0:Y:S01]  /*1a80*/  MUFU.RCP R119, R111 ;  /* 0x0000006f00777308 */ /* 0x000e220000001000 */
[----:B------:R-:W-:-:S07]  /*1a90*/  FMUL.FTZ R110, R24, -1.4426950216293334961 ;  /* 0xbfb8aa3b186e7820 */ /* 0x000fce0000410000 */
[----:B------:R-:W-:Y:S04]  /*1aa0*/  MUFU.EX2 R117, R21 ;  /* 0x0000001500757308 */ /* 0x000fe80000000800 */
[----:B------:R-:W1:Y:S04]  /*1ab0*/  MUFU.EX2 R108, R108 ;  /* 0x0000006c006c7308 */ /* 0x000e680000000800 */
[----:B------:R-:W2:Y:S01]  /*1ac0*/  MUFU.EX2 R112, R112 ;  /* 0x0000007000707308 */ /* 0x000ea20000000800 */
[----:B------:R-:W-:-:S03]  /*1ad0*/  FMUL.FTZ R114, R34, -1.4426950216293334961 ;  /* 0xbfb8aa3b22727820 */ /* 0x000fc60000410000 */
[----:B------:R-:W3:Y:S01]  /*1ae0*/  MUFU.EX2 R110, R110 ;  /* 0x0000006e006e7308 */ /* 0x000ee20000000800 */
[----:B------:R-:W-:-:S03]  /*1af0*/  FMUL.FTZ R116, R26, -1.4426950216293334961 ;  /* 0xbfb8aa3b1a747820 */ /* 0x000fc60000410000 */
[----:B------:R-:W0:Y:S04]  /*1b00*/  MUFU.EX2 R114, R114 ;  /* 0x0000007200727308 */ /* 0x000e280000000800 */
[----:B------:R-:W0:Y:S01]  /*1b10*/  MUFU.EX2 R116, R116 ;  /* 0x0000007400747308 */ /* 0x000e220000000800 */
[----:B-1----:R-:W-:Y:S01]  /*1b20*/  FADD.FTZ R108, R108, 1 ;  /* 0x3f8000006c6c7421 */ /* 0x002fe20000010000 */
[----:B--2---:R-:W-:Y:S01]  /*1b30*/  FADD.FTZ R112, R112, 1 ;  /* 0x3f80000070707421 */ /* 0x004fe20000010000 */
[----:B---3--:R-:W-:Y:S02]  /*1b40*/  FADD.FTZ R110, R110, 1 ;  /* 0x3f8000006e6e7421 */ /* 0x008fe40000010000 */
[----:B------:R1:W-:Y:S08]  /*1b50*/  MUFU.RCP R113, R108 ;  /* 0x0000006c00717308 */ /* 0x0003f00000001000 */
[----:B------:R-:W2:Y:S01]  /*1b60*/  MUFU.RCP R123, R112 ;  /* 0x00000070007b7308 */ /* 0x000ea20000001000 */
[----:B-1----:R-:W-:Y:S01]  /*1b70*/  FADD.FTZ R108, R117, 1 ;  /* 0x3f800000756c7421 */ /* 0x002fe20000010000 */
[----:B0-----:R-:W-:Y:S01]  /*1b80*/  FADD.FTZ R114, R114, 1 ;  /* 0x3f80000072727421 */ /* 0x001fe20000010000 */
[----:B------:R-:W-:-:S05]  /*1b90*/  FADD.FTZ R116, R116, 1 ;  /* 0x3f80000074747421 */ /* 0x000fca0000010000 */
[----:B------:R-:W0:Y:S08]  /*1ba0*/  MUFU.RCP R115, R110 ;  /* 0x0000006e00737308 */ /* 0x000e300000001000 */
[----:B------:R1:W-:Y:S01]  /*1bb0*/  MUFU.RCP R131, R108 ;  /* 0x0000006c00837308 */ /* 0x0003e20000001000 */
[----:B------:R-:W-:-:S07]  /*1bc0*/  FADD.FTZ R121, -R119, 1 ;  /* 0x3f80000077797421 */ /* 0x000fce0000010100 */
[----:B------:R-:W-:Y:S08]  /*1bd0*/  MUFU.RCP R127, R114 ;  /* 0x00000072007f7308 */ /* 0x000ff00000001000 */
[----:B------:R-:W-:Y:S01]  /*1be0*/  MUFU.RCP R129, R116 ;  /* 0x0000007400817308 */ /* 0x000fe20000001000 */
[----:B--2---:R-:W-:Y:S01]  /*1bf0*/  FADD.FTZ R125, -R123, 1 ;  /* 0x3f8000007b7d7421 */ /* 0x004fe20000010100 */
[----:B------:R-:W-:Y:S01]  /*1c00*/  FFMA.FTZ R121, R28, R121, 1 ;  /* 0x3f8000001c797423 */ /* 0x000fe20000010079 */
[----:B0-----:R-:W-:-:S02]  /*1c10*/  FADD.FTZ R117, -R115, 1 ;  /* 0x3f80000073757421 */ /* 0x001fc40000010100 */
[----:B------:R-:W-:Y:S02]  /*1c20*/  FFMA.FTZ R125, R32, R125, 1 ;  /* 0x3f800000207d7423 */ /* 0x000fe4000001007d */
[----:B------:R-:W-:Y:S01]  /*1c30*/  FFMA.FTZ R117, R24, R117, 1 ;  /* 0x3f80000018757423 */ /* 0x000fe20000010075 */
[----:B------:R-:W-:Y:S01]  /*1c40*/  ISETP.NE.AND P0, PT, R12, RZ, PT ;  /* 0x000000ff0c00720c */ /* 0x000fe20003f05270 */
[----:B----4-:R-:W-:Y:S04]  /*1c50*/  STS [R76], R105 ;  /* 0x000000694c007388 */ /* 0x010fe80000000800 */
[----:B------:R0:W-:Y:S04]  /*1c60*/  STS [R77+0x80], R2 ;  /* 0x000080024d007388 */ /* 0x0001e80000000800 */
[----:B------:R2:W-:Y:S04]  /*1c70*/  STS [R78+0x100], R3 ;  /* 0x000100034e007388 */ /* 0x0005e80000000800 */
[----:B------:R-:W-:Y:S04]  /*1c80*/  STS [R80+0x180], R103 ;  /* 0x0001806750007388 */ /* 0x000fe80000000800 */
[----:B------:R-:W-:Y:S04]  /*1c90*/  STS [R81+0x200], R104 ;  /* 0x0002006851007388 */ /* 0x000fe80000000800 */
[----:B------:R-:W-:Y:S04]  /*1ca0*/  STS [R82+0x280], R107 ;  /* 0x0002806b52007388 */ /* 0x000fe80000000800 */
[----:B------:R-:W-:Y:S04]  /*1cb0*/  STS [R83+0x300], R106 ;  /* 0x0003006a53007388 */ /* 0x000fe80000000800 */
[----:B------:R-:W-:Y:S01]  /*1cc0*/  STS [R84+0x380], R109 ;  /* 0x0003806d54007388 */ /* 0x000fe20000000800 */
[----:B------:R-:W-:-:S03]  /*1cd0*/  NOP ;  /* 0x0000000000007918 */ /* 0x000fc60000000000 */
[----:B------:R-:W1:Y:S04]  /*1ce0*/  LDS R111, [R85+0x8] ;  /* 0x00000800556f7984 */ /* 0x000e680000000800 */
[----:B------:R-:W3:Y:S04]  /*1cf0*/  LDS R103, [R85+0xc] ;  /* 0x00000c0055677984 */ /* 0x000ee80000000800 */
[----:B------:R-:W4:Y:S04]  /*1d00*/  LDS R21, [R85] ;  /* 0x0000000055157984 */ /* 0x000f280000000800 */
[----:B------:R-:W4:Y:S01]  /*1d10*/  LDS R105, [R85+0x4] ;  /* 0x0000040055697984 */ /* 0x000f220000000800 */
[----:B0-----:R-:W-:-:S03]  /*1d20*/  FADD.FTZ R2, R20, 1 ;  /* 0x3f80000014027421 */ /* 0x001fc60000010000 */
[----:B------:R-:W0:Y:S04]  /*1d30*/  LDS R20, [R85+0x10] ;  /* 0x0000100055147984 */ /* 0x000e280000000800 */
[----:B------:R-:W0:Y:S04]  /*1d40*/  LDS R107, [R85+0x14] ;  /* 0x00001400556b7984 */ /* 0x000e280000000800 */
[----:B------:R-:W0:Y:S04]  /*1d50*/  LDS R104, [R85+0x18] ;  /* 0x0000180055687984 */ /* 0x000e280000000800 */
[----:B------:R-:W0:Y:S01]  /*1d60*/  LDS R109, [R85+0x1c] ;  /* 0x00001c00556d7984 */ /* 0x000e220000000800 */
[----:B------:R4:W4:Y:S01]  /*1d70*/  MUFU.RCP R118, R2 ;  /* 0x0000000200767308 */ /* 0x0009220000001000 */
[----:B--2---:R-:W-:Y:S01]  /*1d80*/  FADD.FTZ R3, -R113, 1 ;  /* 0x3f80000071037421 */ /* 0x004fe20000010100 */
[----:B-1----:R-:W-:Y:S01]  /*1d90*/  FMUL.FTZ R108, R96, R111 ;  /* 0x0000006f606c7220 */ /* 0x002fe20000410000 */
[----:B---3--:R-:W-:-:S03]  /*1da0*/  FMUL.FTZ R110, R98, R103 ;  /* 0x00000067626e7220 */ /* 0x008fc60000410000 */
[----:B------:R-:W-:Y:S01]  /*1db0*/  FMUL.FTZ R108, R119, R108 ;  /* 0x0000006c776c7220 */ /* 0x000fe20000410000 */
[----:B----4-:R-:W-:Y:S01]  /*1dc0*/  FMUL.FTZ R2, R0, R21 ;  /* 0x0000001500027220 */ /* 0x010fe20000410000 */
[----:B------:R-:W-:Y:S01]  /*1dd0*/  FMUL.FTZ R110, R123, R110 ;  /* 0x0000006e7b6e7220 */ /* 0x000fe20000410000 */
[----:B------:R-:W-:Y:S01]  /*1de0*/  FMUL.FTZ R106, R94, R105 ;  /* 0x000000695e6a7220 */ /* 0x000fe20000410000 */
[----:B------:R-:W-:Y:S01]  /*1df0*/  FMUL.FTZ R108, R108, R121 ;  /* 0x000000796c6c7220 */ /* 0x000fe20000410000 */
[----:B------:R-:W-:Y:S01]  /*1e00*/  BAR.SYNC.DEFER_BLOCKING 0x0 ;  /* 0x0000000000007b1d */ /* 0x000fe20000010000 */
[----:B------:R-:W-:Y:S01]  /*1e10*/  FFMA.FTZ R3, R22, R3, 1 ;  /* 0x3f80000016037423 */ /* 0x000fe20000010003 */
[----:B------:R-:W-:Y:S01]  /*1e20*/  FMUL.FTZ R2, R113, R2 ;  /* 0x0000000271027220 */ /* 0x000fe20000410000 */
[----:B------:R-:W-:Y:S01]  /*1e30*/  FMUL.FTZ R106, R115, R106 ;  /* 0x0000006a736a7220 */ /* 0x000fe20000410000 */
[----:B------:R-:W-:Y:S01]  /*1e40*/  FADD.FTZ R112, -R118, 1 ;  /* 0x3f80000076707421 */ /* 0x000fe20000010100 */
[----:B------:R-:W-:Y:S01]  /*1e50*/  FADD.FTZ R121, -R131, 1 ;  /* 0x3f80000083797421 */ /* 0x000fe20000010100 */
[----:B------:R-:W-:Y:S01]  /*1e60*/  FMUL.FTZ R110, R110, R125 ;  /* 0x0000007d6e6e7220 */ /* 0x000fe20000410000 */
[----:B------:R-:W-:Y:S01]  /*1e70*/  FMUL.FTZ R2, R2, R3 ;  /* 0x0000000302027220 */ /* 0x000fe20000410000 */
[----:B------:R-:W-:Y:S01]  /*1e80*/  FMUL.FTZ R106, R106, R117 ;  /* 0x000000756a6a7220 */ /* 0x000fe20000410000 */
[----:B------:R-:W-:Y:S01]  /*1e90*/  FFMA.FTZ R116, R101, R112, 1 ;  /* 0x3f80000065747423 */ /* 0x000fe20000010070 */
[----:B------:R-:W-:Y:S01]  /*1ea0*/  FFMA.FTZ R125, R30, R121, 1 ;  /* 0x3f8000001e7d7423 */ /* 0x000fe20000010079 */
[----:B------:R-:W-:Y:S01]  /*1eb0*/  FADD.FTZ R3, -R127, 1 ;  /* 0x3f8000007f037421 */ /* 0x000fe20000010100 */
[----:B------:R-:W-:Y:S01]  /*1ec0*/  FADD.FTZ R117, -R129, 1 ;  /* 0x3f80000081757421 */ /* 0x000fe20000010100 */
[----:B0-----:R-:W-:Y:S01]  /*1ed0*/  FMUL.FTZ R112, R97, R20 ;  /* 0x0000001461707220 */ /* 0x001fe20000410000 */
[----:B------:R-:W-:Y:S01]  /*1ee0*/  FMUL.FTZ R114, R100, R107 ;  /* 0x0000006b64727220 */ /* 0x000fe20000410000 */
[----:B------:R-:W-:Y:S01]  /*1ef0*/  FMUL.FTZ R121, R99, R104 ;  /* 0x0000006863797220 */ /* 0x000fe20000410000 */
[----:B------:R-:W-:Y:S01]  /*1f00*/  FMUL.FTZ R120, R102, R109 ;  /* 0x0000006d66787220 */ /* 0x000fe20000410000 */
        /* <DEDUP_REMOVED lines=29> */
[----:B0-----:R-:W-:-:S05]  /*20e0*/  IMAD.WIDE.U32 R2, R144, UR18, R4 ;  /* 0x0000001290027c25 */ /* 0x001fca000f8e0004 */
[----:B------:R-:W0:Y:S01]  /*20f0*/  LDS R143, [UR5+0x420] ;  /* 0x00042005ff8f7984 */ /* 0x000e220008000800 */
[----:B------:R-:W-:Y:S02]  /*2100*/  IMAD R3, R145, UR18, R3 ;  /* 0x0000001291037c24 */ /* 0x000fe4000f8e0203 */
[----:B------:R-:W-:-:S04]  /*2110*/  IMAD.WIDE.U32 R2, R37, UR6, R2 ;  /* 0x0000000625027c25 */ /* 0x000fc8000f8e0002 */
[----:B-1----:R-:W-:Y:S01]  /*2120*/  IMAD R106, R37, UR7, R3 ;  /* 0x00000007256a7c24 */ /* 0x002fe2000f8e0203 */
[----:B------:R-:W-:Y:S01]  /*2130*/  IADD3 R3, P1, PT, R56, R2, RZ ;  /* 0x0000000238037210 */ /* 0x000fe20007f3e0ff */
[----:B------:R-:W1:Y:S03]  /*2140*/  LDCU.64 UR6, c[0x0][0x490] ;  /* 0x00009200ff0677ac */ /* 0x000e660008000a00 */
        /* <DEDUP_REMOVED lines=19> */
[----:B-1----:R-:W-:-:S04]  /*2280*/  UISETP.NE.U32.AND UP0, UPT, UR6, URZ, UPT ;  /* 0x000000ff0600728c */ /* 0x002fc8000bf05070 */
        /* <DEDUP_REMOVED lines=27> */
[----:B------:R-:W0:Y:S08]  /*2440*/  LDC.64 R116, c[0x0][0x430] ;  /* 0x00010c00ff747b82 */ /* 0x000e300000000a00 */
[----:B------:R-:W1:Y:S01]  /*2450*/  LDC.64 R118, c[0x0][0x438] ;  /* 0x00010e00ff767b82 */ /* 0x000e620000000a00 */
[----:B------:R-:W-:Y:S04]  /*2460*/  STS [R85], R22 ;  /* 0x0000001655007388 */ /* 0x000fe80000000800 */
[----:B------:R-:W-:Y:S04]  /*2470*/  STS [R85+0x4], R24 ;  /* 0x0000041855007388 */ /* 0x000fe80000000800 */
[----:B------:R-:W-:Y:S01]  /*2480*/  STS [R85+0x8], R28 ;  /* 0x0000081c55007388 */ /* 0x000fe20000000800 */
[----:B0-----:R-:W-:-:S03]  /*2490*/  IMAD.WIDE.U32 R2, R116, UR18, R4 ;  /* 0x0000001274027c25 */ /* 0x001fc6000f8e0004 */
[----:B------:R-:W-:Y:S01]  /*24a0*/  STS [R85+0xc], R32 ;  /* 0x00000c2055007388 */ /* 0x000fe20000000800 */
[----:B------:R-:W-:-:S03]  /*24b0*/  IMAD R3, R117, UR18, R3 ;  /* 0x0000001275037c24 */ /* 0x000fc6000f8e0203 */
[----:B------:R0:W-:Y:S01]  /*24c0*/  STS [R85+0x10], R20 ;  /* 0x0000101455007388 */ /* 0x0001e20000000800 */
[----:B-1----:R-:W-:-:S03]  /*24d0*/  IMAD.WIDE.U32 R2, R37, R118, R2 ;  /* 0x0000007625027225 */ /* 0x002fc600078e0002 */
[----:B------:R-:W-:Y:S04]  /*24e0*/  STS [R85+0x14], R26 ;  /* 0x0000141a55007388 */ /* 0x000fe80000000800 */
[----:B------:R-:W-:Y:S01]  /*24f0*/  STS [R85+0x18], R104 ;  /* 0x0000186855007388 */ /* 0x000fe20000000800 */
[----:B0-----:R-:W-:Y:S01]  /*2500*/  IMAD R20, R37, R119, R3 ;  /* 0x0000007725147224 */ /* 0x001fe200078e0203 */
[----:B------:R-:W-:Y:S02]  /*2510*/  IADD3 R3, P1, PT, R56, R2, RZ ;  /* 0x0000000238037210 */ /* 0x000fe40007f3e0ff */
[----:B------:R-:W-:Y:S01]  /*2520*/  STS [R85+0x1c], R30 ;  /* 0x00001c1e55007388 */ /* 0x000fe20000000800 */
[----:B------:R-:W-:-:S03]  /*2530*/  NOP ;  /* 0x0000000000007918 */ /* 0x000fc60000000000 */
[----:B------:R-:W-:Y:S01]  /*2540*/  LDS R21, [R76] ;  /* 0x000000004c157984 */ /* 0x000fe20000000800 */
[----:B------:R-:W-:Y:S02]  /*2550*/  IADD3.X R20, PT, PT, RZ, R20, RZ, P1, !PT ;  /* 0x00000014ff147210 */ /* 0x000fe40000ffe4ff */
[C---:B------:R-:W-:Y:S01]  /*2560*/  LEA R2, P1, R3.reuse, UR6, 0x2 ;  /* 0x0000000603027c11 */ /* 0x040fe2000f8210ff */
        /* <DEDUP_REMOVED lines=27> */
.L_x_8540:
[----:B0-----:R-:W-:Y:S01]  /*2720*/  FFMA.FTZ R2, R86, R0, R45 ;  /* 0x0000000056027223 */ /* 0x001fe2000001002d */
[----:B------:R-:W-:Y:S01]  /*2730*/  BAR.SYNC.DEFER_BLOCKING 0x0 ;  /* 0x0000000000007b1d */ /* 0x000fe20000010000 */
[----:B------:R-:W-:Y:S01]  /*2740*/  UISETP.GE.AND UP0, UPT, UR4, 0x1, UPT ;  /* 0x000000010400788c */ /* 0x000fe2000bf06270 */
[----:B------:R-:W-:Y:S01]  /*2750*/  MOV R108, RZ ;  /* 0x000000ff006c7202 */ /* 0x000fe20000000f00 */
[----:B------:R-:W-:Y:S01]  /*2760*/  FFMA.FTZ R3, R87, R94, R2 ;  /* 0x0000005e57037223 */ /* 0x000fe20000010002 */
[----:B------:R-:W-:Y:S01]  /*2770*/  MOV R110, RZ ;  /* 0x000000ff006e7202 */ /* 0x000fe20000000f00 */
[--C-:B-----5:R-:W-:Y:S01]  /*2780*/  FADD.FTZ R95, R95, R36.reuse ;  /* 0x000000245f5f7221 */ /* 0x120fe20000010000 */
        /* <DEDUP_REMOVED lines=11> */
[--C-:B------:R-:W-:Y:S01]  /*2840*/  FADD.FTZ R124, R31, R36.reuse ;  /* 0x000000241f7c7221 */ /* 0x100fe20000010000 */
[----:B------:R-:W-:Y:S01]  /*2850*/  FADD.FTZ R109, R29, R36 ;  /* 0x000000241d6d7221 */ /* 0x000fe20000010000 */
[----:B------:R-:W-:Y:S01]  /*2860*/  FFMA.FTZ R3, R91, R100, R2 ;  /* 0x000000645b037223 */ /* 0x000fe20000010002 */
[--C-:B------:R-:W-:Y:S01]  /*2870*/  FADD.FTZ R126, R27, R36.reuse ;  /* 0x000000241b7e7221 */ /* 0x100fe20000010000 */
[--C-:B------:R-:W-:Y:S01]  /*2880*/  FADD.FTZ R111, R25, R36.reuse ;  /* 0x00000024196f7221 */ /* 0x100fe20000010000 */
[----:B------:R-:W-:Y:S01]  /*2890*/  FADD.FTZ R130, R23, R36 ;  /* 0x0000002417827221 */ /* 0x000fe20000010000 */
        /* <DEDUP_REMOVED lines=11> */
[----:B------:R-:W0:Y:S01]  /*2950*/  LDC.64 R32, c[0x0][0x440] ;  /* 0x00011000ff207b82 */ /* 0x000e220000000a00 */
[----:B------:R-:W-:Y:S01]  /*2960*/  ISETP.GE.AND P0, PT, R56, R75, PT ;  /* 0x0000004b3800720c */ /* 0x000fe20003f06270 */
[----:B------:R-:W-:Y:S01]  /*2970*/  HFMA2 R108, -RZ, RZ, 0, 0 ;  /* 0x00000000ff6c7431 */ /* 0x000fe200000001ff */
[----:B------:R-:W-:Y:S01]  /*2980*/  ISETP.NE.AND P1, PT, R74, 0x1, PT ;  /* 0x000000014a00780c */ /* 0x000fe20003f25270 */
[----:B------:R-:W-:Y:S01]  /*2990*/  FMUL.FTZ R117, R86, R95 ;  /* 0x0000005f56757220 */ /* 0x000fe20000410000 */
[----:B------:R-:W-:Y:S01]  /*29a0*/  P2R R165, PR, RZ, 0x1 ;  /* 0x00000001ffa57803 */ /* 0x000fe20000000000 */
[----:B------:R-:W-:Y:S01]  /*29b0*/  FMUL.FTZ R144, R87, R122 ;  /* 0x0000007a57907220 */ /* 0x000fe20000410000 */
[----:B------:R-:W-:Y:S01]  /*29c0*/  SHF.L.U32 R131, R74, 0x8, RZ ;  /* 0x000000084a837819 */ /* 0x000fe200000006ff */
[----:B------:R-:W1:Y:S01]  /*29d0*/  LDC.64 R30, c[0x0][0x448] ;  /* 0x00011200ff1e7b82 */ /* 0x000e620000000a00 */
[----:B------:R-:W-:Y:S01]  /*29e0*/  IADD3 R20, P0, PT, R4, R6, RZ ;  /* 0x0000000604147210 */ /* 0x000fe20007f1e0ff */
[----:B------:R-:W-:Y:S01]  /*29f0*/  FMUL.FTZ R119, R88, R103 ;  /* 0x0000006758777220 */ /* 0x000fe20000410000 */
[----:B------:R-:W-:Y:S01]  /*2a00*/  LOP3.LUT R166, R4, 0x100, RZ, 0xc0, !PT ;  /* 0x0000010004a67812 */ /* 0x000fe200078ec0ff */
[----:B------:R-:W-:Y:S01]  /*2a10*/  FMUL.FTZ R121, R89, R124 ;  /* 0x0000007c59797220 */ /* 0x000fe20000410000 */
[----:B------:R-:W-:Y:S01]  /*2a20*/  IADD3 R115, PT, PT, R74, -0x2, RZ ;  /* 0xfffffffe4a737810 */ /* 0x000fe20007ffe0ff */
[----:B------:R-:W-:Y:S01]  /*2a30*/  FMUL.FTZ R123, R90, R109 ;  /* 0x0000006d5a7b7220 */ /* 0x000fe20000410000 */
[----:B------:R-:W-:Y:S01]  /*2a40*/  IADD3 R167, PT, PT, R4, R12, RZ ;  /* 0x0000000c04a77210 */ /* 0x000fe20007ffe0ff */
[----:B------:R-:W2:Y:S01]  /*2a50*/  LDC.64 R28, c[0x0][0x3a8] ;  /* 0x0000ea00ff1c7b82 */ /* 0x000ea20000000a00 */
[----:B------:R-:W-:Y:S01]  /*2a60*/  ISETP.EQ.AND P1, PT, R12, RZ, P1 ;  /* 0x000000ff0c00720c */ /* 0x000fe20000f22270 */
[----:B------:R-:W-:Y:S01]  /*2a70*/  FMUL.FTZ R125, R91, R126 ;  /* 0x0000007e5b7d7220 */ /* 0x000fe20000410000 */
[----:B------:R-:W-:Y:S01]  /*2a80*/  FMUL.FTZ R127, R92, R111 ;  /* 0x0000006f5c7f7220 */ /* 0x000fe20000410000 */
[----:B------:R-:W-:Y:S01]  /*2a90*/  FMUL.FTZ R129, R93, R130 ;  /* 0x000000825d817220 */ /* 0x000fe20000410000 */
[----:B------:R-:W-:Y:S01]  /*2aa0*/  LOP3.LUT R131, R131, 0x100, RZ, 0xc0, !PT ;  /* 0x0000010083837812 */ /* 0x000fe200078ec0ff */
[----:B------:R-:W3:Y:S01]  /*2ab0*/  LDCU UR7, c[0x0][0x394] ;  /* 0x00007280ff0777ac */ /* 0x000ee20008000800 */
[----:B------:R-:W-:Y:S01]  /*2ac0*/  IADD3.X R21, PT, PT, RZ, R50, RZ, P0, !PT ;  /* 0x00000032ff157210 */ /* 0x000fe200007fe4ff */
[----:B------:R-:W4:Y:S01]  /*2ad0*/  LDC.64 R26, c[0x0][0x3c0] ;  /* 0x0000f000ff1a7b82 */ /* 0x000f220000000a00 */
[----:B------:R-:W0:Y:S01]  /*2ae0*/  LDCU UR11, c[0x0][0x38c] ;  /* 0x00007180ff0b77ac */ /* 0x000e220008000800 */
[----:B------:R-:W0:Y:S06]  /*2af0*/  LDCU UR10, c[0x0][0x388] ;  /* 0x00007100ff0a77ac */ /* 0x000e2c0008000800 */
[----:B------:R-:W0:Y:S01]  /*2b00*/  LDC.64 R24, c[0x0][0x3e0] ;  /* 0x0000f800ff187b82 */ /* 0x000e220000000a00 */
[----:B------:R-:W0:Y:S01]  /*2b10*/  LDCU.64 UR8, c[0x0][0x540] ;  /* 0x0000a800ff0877ac */ /* 0x000e220008000a00 */
[----:B------:R-:W-:-:S06]  /*2b20*/  UMOV UR4, URZ ;  /* 0x000000ff00047c82 */ /* 0x000fcc0008000000 */
[----:B---3--:R-:W0:Y:S02]  /*2b30*/  LDC.64 R22, c[0x0][0x4f0] ;  /* 0x00013c00ff167b82 */ /* 0x008e240000000a00 */
.L_x_8563:
[----:B------:R-:W-:Y:S02]  /*2b40*/  MOV R2, R56 ;  /* 0x0000003800027202 */ /* 0x000fe40000000f00 */
[----:B------:R-:W-:Y:S02]  /*2b50*/  MOV R3, RZ ;  /* 0x000000ff00037202 */ /* 0x000fe40000000f00 */
[-C--:B------:R-:W-:Y:S02]  /*2b60*/  ISETP.GE.AND P0, PT, R66, R75.reuse, PT ;  /* 0x0000004b4200720c */ /* 0x080fe40003f06270 */
[----:B------:R-:W-:Y:S01]  /*2b70*/  ISETP.GE.AND P5, PT, R67, R75, PT ;  /* 0x0000004b4300720c */ /* 0x000fe20003fa6270 */
[----:B01----:R-:W-:Y:S01]  /*2b80*/  IMAD.WIDE.U32 R34, R24, UR4, R2 ;  /* 0x0000000418227c25 */ /* 0x003fe2000f8e0002 */
[----:B------:R-:W-:Y:S02]  /*2b90*/  MOV R146, RZ ;  /* 0x000000ff00927202 */ /* 0x000fe40000000f00 */
[----:B------:R-:W-:Y:S01]  /*2ba0*/  ISETP.NE.AND P6, PT, R165, RZ, PT ;  /* 0x000000ffa500720c */ /* 0x000fe20003fc5270 */
[----:B------:R-:W-:Y:S01]  /*2bb0*/  IMAD R3, R25, UR4, R35 ;  /* 0x0000000419037c24 */ /* 0x000fe2000f8e0223 */
[----:B------:R-:W-:-:S02]  /*2bc0*/  LEA R2, P2, R34, R73, 0x2 ;  /* 0x0000004922027211 */ /* 0x000fc400078410ff */
[----:B------:R-:W-:Y:S02]  /*2bd0*/  MOV R135, RZ ;  /* 0x000000ff00877202 */ /* 0x000fe40000000f00 */
[----:B------:R-:W-:Y:S02]  /*2be0*/  LEA.HI.X R3, R34, R53, R3, 0x2, P2 ;  /* 0x0000003522037211 */ /* 0x000fe400010f1403 */
[-C--:B------:R-:W-:Y:S02]  /*2bf0*/  ISETP.GE.AND P4, PT, R68, R75.reuse, PT ;  /* 0x0000004b4400720c */ /* 0x080fe40003f86270 */
[-C--:B------:R-:W-:Y:S01]  /*2c00*/  ISETP.GE.AND P3, PT, R69, R75.reuse, PT ;  /* 0x0000004b4500720c */ /* 0x080fe20003f66270 */
[----:B---3--:R-:W3:Y:S01]  /*2c10*/  @!P0 LDG.E R146, desc[UR16][R2.64+0x80] ;  /* 0x0000801002928981 */ /* 0x008ee2000c1e1900 */
[-C--:B------:R-:W-:Y:S02]  /*2c20*/  ISETP.GE.AND P2, PT, R70, R75.reuse, PT ;  /* 0x0000004b4600720c */ /* 0x080fe40003f46270 */
[-C--:B------:R-:W-:Y:S01]  /*2c30*/  ISETP.GE.AND P0, PT, R71, R75.reuse, PT ;  /* 0x0000004b4700720c */ /* 0x080fe20003f06270 */
[----:B------:R-:W5:Y:S01]  /*2c40*/  @!P5 LDG.E R135, desc[UR16][R2.64+0x100] ;  /* 0x000100100287d981 */ /* 0x000f62000c1e1900 */
[----:B------:R-:W-:-:S02]  /*2c50*/  ISETP.GE.AND P5, PT, R72, R75, PT ;  /* 0x0000004b4800720c */ /* 0x000fc40003fa6270 */
[----:B------:R-:W-:Y:S02]  /*2c60*/  MOV R133, RZ ;  /* 0x000000ff00857202 */ /* 0x000fe40000000f00 */
[----:B------:R-:W-:Y:S02]  /*2c70*/  MOV R137, RZ ;  /* 0x000000ff00897202 */ /* 0x000fe40000000f00 */
[----:B------:R-:W-:Y:S02]  /*2c80*/  MOV R148, RZ ;  /* 0x000000ff00947202 */ /* 0x000fe40000000f00 */
[----:B------:R-:W-:Y:S01]  /*2c90*/  MOV R143, RZ ;  /* 0x000000ff008f7202 */ /* 0x000fe20000000f00 */
[----:B------:R-:W3:Y:S01]  /*2ca0*/  @!P6 LDG.E R133, desc[UR16][R2.64] ;  /* 0x000000100285e981 */ /* 0x000ee2000c1e1900 */
[----:B------:R-:W-:Y:S02]  /*2cb0*/  MOV R150, RZ ;  /* 0x000000ff00967202 */ /* 0x000fe40000000f00 */
[----:B------:R-:W-:Y:S01]  /*2cc0*/  MOV R145, RZ ;  /* 0x000000ff00917202 */ /* 0x000fe20000000f00 */
[----:B------:R-:W5:Y:S04]  /*2cd0*/  @!P4 LDG.E R137, desc[UR16][R2.64+0x180] ;  /* 0x000180100289c981 */ /* 0x000f68000c1e1900 */
[----:B------:R-:W5:Y:S04]  /*2ce0*/  @!P3 LDG.E R148, desc[UR16][R2.64+0x200] ;  /* 0x000200100294b981 */ /* 0x000f68000c1e1900 */
[----:B------:R-:W5:Y:S01]  /*2cf0*/  @!P2 LDG.E R143, desc[UR16][R2.64+0x280] ;  /* 0x00028010028fa981 */ /* 0x000f62000c1e1900 */
[----:B------:R-:W-:-:S03]  /*2d00*/  MOV R34, R10 ;  /* 0x0000000a00227202 */ /* 0x000fc60000000f00 */
[----:B------:R-:W5:Y:S01]  /*2d10*/  @!P0 LDG.E R150, desc[UR16][R2.64+0x300] ;  /* 0x0003001002968981 */ /* 0x000f62000c1e1900 */
[----:B------:R-:W-:-:S03]  /*2d20*/  MOV R35, R47 ;  /* 0x0000002f00237202 */ /* 0x000fc60000000f00 */
[----:B------:R0:W5:Y:S01]  /*2d30*/  @!P5 LDG.E R145, desc[UR16][R2.64+0x380] ;  /* 0x000380100291d981 */ /* 0x000162000c1e1900 */
[----:B--2---:R-:W-:-:S04]  /*2d40*/  IMAD.WIDE.U32 R34, R28, UR4, R34 ;  /* 0x000000041c227c25 */ /* 0x004fc8000f8e0022 */
[----:B------:R-:W-:Y:S01]  /*2d50*/  IMAD R35, R29, UR4, R35 ;  /* 0x000000041d237c24 */ /* 0x000fe2000f8e0223 */
[----:B------:R-:W-:-:S04]  /*2d60*/  LEA R104, P4, R34, R32, 0x2 ;  /* 0x0000002022687211 */ /* 0x000fc800078810ff */
[----:B------:R-:W-:Y:S02]  /*2d70*/  LEA.HI.X R105, R34, R33, R35, 0x2, P4 ;  /* 0x0000002122697211 */ /* 0x000fe400020f1423 */
[----:B0-----:R-:W-:-:S03]  /*2d80*/  MOV R2, R8 ;  /* 0x0000000800027202 */ /* 0x001fc60000000f00 */
[----:B------:R0:W2:Y:S01]  /*2d90*/  LDG.E R104, desc[UR16][R104.64] ;  /* 0x0000001068687981 */ /* 0x0000a2000c1e1900 */
[----:B------:R-:W-:-:S03]  /*2da0*/  MOV R3, R49 ;  /* 0x0000003100037202 */ /* 0x000fc60000000f00 */
[----:B----4-:R-:W-:-:S04]  /*2db0*/  IMAD.WIDE.U32 R34, R26, UR4, R2 ;  /* 0x000000041a227c25 */ /* 0x010fc8000f8e0002 */
[----:B------:R-:W-:Y:S01]  /*2dc0*/  IMAD R35, R27, UR4, R35 ;  /* 0x000000041b237c24 */ /* 0x000fe2000f8e0223 */
[----:B-1----:R-:W-:-:S04]  /*2dd0*/  LEA R106, P0, R34, R30, 0x2 ;  /* 0x0000001e226a7211 */ /* 0x002fc800078010ff */
[----:B------:R-:W-:-:S05]  /*2de0*/  LEA.HI.X R107, R34, R31, R35, 0x2, P0 ;  /* 0x0000001f226b7211 */ /* 0x000fca00000f1423 */
[----:B------:R1:W4:Y:S01]  /*2df0*/  LDG.E R106, desc[UR16][R106.64] ;  /* 0x000000106a6a7981 */ /* 0x000322000c1e1900 */
[----:B------:R-:W0:Y:S01]  /*2e00*/  S2UR UR6, SR_CgaCtaId ;  /* 0x00000000000679c3 */ /* 0x000e220000008800 */
[----:B------:R-:W-:Y:S01]  /*2e10*/  UMOV UR5, 0x400 ;  /* 0x0000040000057882 */ /* 0x000fe20000000000 */
[----:B------:R-:W-:Y:S02]  /*2e20*/  ISETP.NE.AND P2, PT, R12, RZ, PT ;  /* 0x000000ff0c00720c */ /* 0x000fe40003f45270 */
[----:B------:R-:W-:Y:S02]  /*2e30*/  IADD3 R3, PT, PT, R166, UR4, RZ ;  /* 0x00000004a6037c10 */ /* 0x000fe4000fffe0ff */
[----:B------:R-:W-:Y:S02]  /*2e40*/  ISETP.NE.AND P0, PT, R12, 0x1f, PT ;  /* 0x0000001f0c00780c */ /* 0x000fe40003f05270 */
[----:B------:R-:W-:Y:S01]  /*2e50*/  SEL R3, R3, R54, !P2 ;  /* 0x0000003603037207 */ /* 0x000fe20005000000 */
[----:B------:R-:W-:Y:S01]  /*2e60*/  BSSY.RECONVERGENT B0, `(.L_x_8542) ;  /* 0x0000040000007945 */ /* 0x000fe20003800200 */
[----:B0-----:R-:W-:-:S06]  /*2e70*/  ULEA UR5, UR6, UR5, 0x18 ;  /* 0x0000000506057291 */ /* 0x001fcc000f8ec0ff */
[----:B------:R-:W-:Y:S01]  /*2e80*/  LEA R3, R3, UR5, 0x2 ;  /* 0x0000000503037c11 */ /* 0x000fe2000f8e10ff */
[----:B---3--:R-:W-:Y:S04]  /*2e90*/  STS [R76], R133 ;  /* 0x000000854c007388 */ /* 0x008fe80000000800 */
[----:B------:R0:W-:Y:S04]  /*2ea0*/  STS [R77+0x80], R146 ;  /* 0x000080924d007388 */ /* 0x0001e80000000800 */
[----:B-----5:R-:W-:Y:S04]  /*2eb0*/  STS [R78+0x100], R135 ;  /* 0x000100874e007388 */ /* 0x020fe80000000800 */
[----:B------:R-:W-:Y:S04]  /*2ec0*/  STS [R80+0x180], R137 ;  /* 0x0001808950007388 */ /* 0x000fe80000000800 */
[----:B------:R3:W-:Y:S04]  /*2ed0*/  STS [R81+0x200], R148 ;  /* 0x0002009451007388 */ /* 0x0007e80000000800 */
[----:B------:R-:W-:Y:S04]  /*2ee0*/  STS [R82+0x280], R143 ;  /* 0x0002808f52007388 */ /* 0x000fe80000000800 */
[----:B------:R5:W-:Y:S04]  /*2ef0*/  STS [R83+0x300], R150 ;  /* 0x0003009653007388 */ /* 0x000be80000000800 */
        /* <DEDUP_REMOVED lines=9> */
[----:B------:R-:W4:Y:S01]  /*2f90*/  LDS R105, [R85+0x1c] ;  /* 0x00001c0055697984 */ /* 0x000f220000000800 */
[----:B--2---:R-:W-:-:S04]  /*2fa0*/  FMUL.FTZ R2, R104, 1.4426950216293334961 ;  /* 0x3fb8aa3b68027820 */ /* 0x004fc80000410000 */
[-C--:B------:R-:W-:Y:S01]  /*2fb0*/  FMUL.FTZ R158, R95, R2.reuse ;  /* 0x000000025f9e7220 */ /* 0x080fe20000410000 */
[-C--:B-1----:R-:W-:Y:S01]  /*2fc0*/  FMUL.FTZ R107, R122, R2.reuse ;  /* 0x000000027a6b7220 */ /* 0x082fe20000410000 */
[-C--:B0-----:R-:W-:Y:S01]  /*2fd0*/  FMUL.FTZ R146, R103, R2.reuse ;  /* 0x0000000267927220 */ /* 0x081fe20000410000 */
[-C--:B---3--:R-:W-:Y:S01]  /*2fe0*/  FMUL.FTZ R148, R124, R2.reuse ;  /* 0x000000027c947220 */ /* 0x088fe20000410000 */
[-C--:B-----5:R-:W-:Y:S01]  /*2ff0*/  FMUL.FTZ R150, R109, R2.reuse ;  /* 0x000000026d967220 */ /* 0x0a0fe20000410000 */
[-C--:B------:R-:W-:Y:S01]  /*3000*/  FMUL.FTZ R34, R126, R2.reuse ;  /* 0x000000027e227220 */ /* 0x080fe20000410000 */
[----:B------:R-:W0:Y:S01]  /*3010*/  MUFU.EX2 R158, R158 ;  /* 0x0000009e009e7308 */ /* 0x000e220000000800 */
[-C--:B------:R-:W-:Y:S01]  /*3020*/  FMUL.FTZ R154, R111, R2.reuse ;  /* 0x000000026f9a7220 */ /* 0x080fe20000410000 */
[----:B------:R-:W-:Y:S02]  /*3030*/  FMUL.FTZ R156, R130, R2 ;  /* 0x00000002829c7220 */ /* 0x000fe40000410000 */
[----:B------:R-:W1:Y:S04]  /*3040*/  MUFU.EX2 R107, R107 ;  /* 0x0000006b006b7308 */ /* 0x000e680000000800 */
[----:B------:R-:W2:Y:S04]  /*3050*/  MUFU.EX2 R146, R146 ;  /* 0x0000009200927308 */ /* 0x000ea80000000800 */
[----:B------:R-:W3:Y:S04]  /*3060*/  MUFU.EX2 R148, R148 ;  /* 0x0000009400947308 */ /* 0x000ee80000000800 */
[----:B------:R-:W0:Y:S04]  /*3070*/  MUFU.EX2 R150, R150 ;  /* 0x0000009600967308 */ /* 0x000e280000000800 */
[----:B------:R-:W1:Y:S04]  /*3080*/  MUFU.EX2 R34, R34 ;  /* 0x0000002200227308 */ /* 0x000e680000000800 */
[----:B------:R-:W1:Y:S04]  /*3090*/  MUFU.EX2 R154, R154 ;  /* 0x0000009a009a7308 */ /* 0x000e680000000800 */
[----:B------:R-:W1:Y:S01]  /*30a0*/  MUFU.EX2 R156, R156 ;  /* 0x0000009c009c7308 */ /* 0x000e620000000800 */
[C---:B----4-:R-:W-:Y:S01]  /*30b0*/  FMUL.FTZ R143, R106.reuse, R155 ;  /* 0x0000009b6a8f7220 */ /* 0x050fe20000410000 */
[C---:B------:R-:W-:Y:S01]  /*30c0*/  FMUL.FTZ R145, R106.reuse, R139 ;  /* 0x0000008b6a917220 */ /* 0x040fe20000410000 */
[C---:B------:R-:W-:Y:S01]  /*30d0*/  FMUL.FTZ R147, R106.reuse, R141 ;  /* 0x0000008d6a937220 */ /* 0x040fe20000410000 */
[----:B0-----:R0:W-:Y:S01]  /*30e0*/  STS [R3+0xa88], R158 ;  /* 0x000a889e03007388 */ /* 0x0011e20000000800 */
[C---:B------:R-:W-:Y:S01]  /*30f0*/  FMUL.FTZ R149, R106.reuse, R133 ;  /* 0x000000856a957220 */ /* 0x040fe20000410000 */
[C---:B------:R-:W-:Y:S01]  /*3100*/  FMUL.FTZ R160, R106.reuse, R35 ;  /* 0x000000236aa07220 */ /* 0x040fe20000410000 */
[C---:B------:R-:W-:Y:S01]  /*3110*/  FMUL.FTZ R2, R106.reuse, R135 ;  /* 0x000000876a027220 */ /* 0x040fe20000410000 */
        /* <DEDUP_REMOVED lines=10> */
[----:B------:R-:W-:Y:S06]  /*31c0*/  BAR.SYNC.DEFER_BLOCKING 0x0 ;  /* 0x0000000000007b1d */ /* 0x000fec0000010000 */
[----:B-123--:R-:W-:Y:S05]  /*31d0*/  @P0 BRA `(.L_x_8543) ;  /* 0x00000000001c0947 */ /* 0x00efea0003800000 */
[----:B------:R-:W-:Y:S01]  /*31e0*/  ISETP.NE.AND P0, PT, R74, UR7, PT ;  /* 0x000000074a007c0c */ /* 0x000fe2000bf05270 */
[----:B------:R-:W-:-:S12]  /*31f0*/  HFMA2 R157, -RZ, RZ, 1.875, 0 ;  /* 0x3f800000ff9d7431 */ /* 0x000fd800000001ff */
[----:B------:R-:W-:Y:S05]  /*3200*/  @!P0 BRA `(.L_x_8544) ;  /* 0x0000000000148947 */ /* 0x000fea0003800000 */
[----:B------:R-:W-:-:S04]  /*3210*/  IADD3 R2, PT, PT, R131, UR4, RZ ;  /* 0x0000000483027c10 */ /* 0x000fc8000fffe0ff */
[----:B------:R-:W-:-:S05]  /*3220*/  LEA R2, R2, UR5, 0x2 ;  /* 0x0000000502027c11 */ /* 0x000fca000f8e10ff */
[----:B------:R2:W3:Y:S01]  /*3230*/  LDS R157, [R2+0xa88] ;  /* 0x000a8800029d7984 */ /* 0x0004e20000000800 */
[----:B------:R-:W-:Y:S05]  /*3240*/  BRA `(.L_x_8544) ;  /* 0x0000000000047947 */ /* 0x000fea0003800000 */
.L_x_8543:
[----:B------:R0:W1:Y:S02]  /*3250*/  LDS R157, [R161+0x128c] ;  /* 0x00128c00a19d7984 */ /* 0x0000640000000800 */
.L_x_8544:
[----:B------:R-:W-:Y:S05]  /*3260*/  BSYNC.RECONVERGENT B0 ;  /* 0x0000000000007941 */ /* 0x000fea0003800200 */
.L_x_8542:
[----:B--2---:R-:W2:Y:S01]  /*3270*/  @P1 LDC R2, c[0x0][0x38c] ;  /* 0x0000e300ff021b82 */ /* 0x004ea20000000800 */
[----:B------:R-:W-:Y:S01]  /*3280*/  MOV R162, RZ ;  /* 0x000000ff00a27202 */ /* 0x000fe20000000f00 */
        /* <DEDUP_REMOVED lines=9> */
[C---:B------:R-:W-:Y:S01]  /*3320*/  ISETP.NE.AND P3, PT, R159.reuse, 0x1f, PT ;  /* 0x0000001f9f00780c */ /* 0x040fe20003f65270 */
        /* <DEDUP_REMOVED lines=71> */
[----:B---3--:R-:W-:Y:S01]  /*37a0*/  @P0 FMUL.FTZ R163, R163, R2 ;  /* 0x00000002a3a30220 */ /* 0x008fe20000410000 */
[----:B------:R-:W-:Y:S01]  /*37b0*/  ISETP.GE.AND P0, PT, R74, UR7, PT ;  /* 0x000000074a007c0c */ /* 0x000fe2000bf06270 */
[----:B------:R-:W-:Y:S02]  /*37c0*/  HFMA2 R2, -RZ, RZ, 1.875, 0 ;  /* 0x3f800000ff027431 */ /* 0x000fe400000001ff */
[----:B------:R-:W1:Y:S01]  /*37d0*/  SHFL.UP PT, R169, R164, 0x10, RZ ;  /* 0x06000000a4a97989 */ /* 0x000e6200000e00ff */
[----:B-----5:R-:W-:Y:S01]  /*37e0*/  @!P4 FMUL.FTZ R172, R170, R173 ;  /* 0x000000adaaacc220 */ /* 0x020fe20000410000 */
[----:B------:R-:W-:Y:S02]  /*37f0*/  ISETP.NE.OR P0, PT, R12, RZ, P0 ;  /* 0x000000ff0c00720c */ /* 0x000fe40000705670 */
[----:B------:R-:W2:Y:S01]  /*3800*/  SHFL.UP PT, R168, R163, 0x10, RZ ;  /* 0x06000000a3a87989 */ /* 0x000ea200000e00ff */
[----:B------:R-:W-:-:S02]  /*3810*/  MOV R3, RZ ;  /* 0x000000ff00037202 */ /* 0x000fc40000000f00 */
        /* <DEDUP_REMOVED lines=33> */
[-C--:B------:R-:W-:Y:S01]  /*3a30*/  FMUL.FTZ R163, R106, R162.reuse ;  /* 0x000000a26aa37220 */ /* 0x080fe20000410000 */
        /* <DEDUP_REMOVED lines=13> */
[-C--:B------:R-:W-:Y:S01]  /*3b10*/  FFMA.FTZ R174, R154, R170.reuse, R127 ;  /* 0x000000aa9aae7223 */ /* 0x080fe2000001007f */
        /* <DEDUP_REMOVED lines=18> */
[----:B------:R2:W-:Y:S01]  /*3c40*/  STS [R58+0xc], R163 ;  /* 0x00000ca33a007388 */ /* 0x0005e20000000800 */
[----:B------:R-:W-:Y:S01]  /*3c50*/  FFMA.FTZ R149, R34, R151, R149 ;  /* 0x0000009722957223 */ /* 0x000fe20000010095 */
[----:B------:R-:W-:Y:S01]  /*3c60*/  FMUL.FTZ R105, R105, R176 ;  /* 0x000000b069697220 */ /* 0x000fe20000410000 */
[----:B------:R-:W-:Y:S01]  /*3c70*/  FFMA.FTZ R106, R100, R137, R135 ;  /* 0x00000089646a7223 */ /* 0x000fe20000010087 */
[----:B------:R3:W-:Y:S01]  /*3c80*/  STS [R58+0x10], R3 ;  /* 0x000010033a007388 */ /* 0x0007e20000000800 */
[----:B------:R-:W-:Y:S01]  /*3c90*/  FFMA.FTZ R155, R150, R149, R147 ;  /* 0x00000095969b7223 */ /* 0x000fe20000010093 */
[----:B------:R-:W-:-:S02]  /*3ca0*/  IADD3 R147, PT, PT, -R167, UR10, RZ ;  /* 0x0000000aa7937c10 */ /* 0x000fc4000fffe1ff */
[----:B------:R4:W-:Y:S01]  /*3cb0*/  STS [R58+0x14], R169 ;  /* 0x000014a93a007388 */ /* 0x0009e20000000800 */
[----:B-1----:R-:W-:Y:S01]  /*3cc0*/  FFMA.FTZ R157, R148, R155, R145 ;  /* 0x0000009b949d7223 */ /* 0x002fe20000010091 */
[C---:B------:R-:W-:Y:S02]  /*3cd0*/  ISETP.GE.AND P3, PT, R147.reuse, 0x21, PT ;  /* 0x000000219300780c */ /* 0x040fe40003f66270 */
[----:B------:R4:W-:Y:S01]  /*3ce0*/  STS [R58+0x18], R171 ;  /* 0x000018ab3a007388 */ /* 0x0009e20000000800 */
[----:B--2---:R-:W-:Y:S01]  /*3cf0*/  FFMA.FTZ R163, R146, R157, R143 ;  /* 0x0000009d92a37223 */ /* 0x004fe2000001008f */
[----:B---3--:R-:W-:Y:S01]  /*3d00*/  IMAD.WIDE.U32 R2, R22, UR4, R20 ;  /* 0x0000000416027c25 */ /* 0x008fe2000f8e0014 */
        /* <DEDUP_REMOVED lines=12> */
[----:B----4-:R-:W-:Y:S05]  /*3dd0*/  @!P2 BRA `(.L_x_8546) ;  /* 0x000000000008a947 */ /* 0x010fea0003800000 */
[----:B------:R-:W2:Y:S04]  /*3de0*/  LDS R3, [R55+0x430] ;  /* 0x0004300037037984 */ /* 0x000ea80000000800 */
[----:B--2---:R2:W-:Y:S02]  /*3df0*/  REDG.E.ADD.F32.FTZ.RN.STRONG.GPU desc[UR16][R34.64], R3 ;  /* 0x00000003220079a6 */ /* 0x0045e4000c12f310 */
.L_x_8546:
[----:B------:R-:W-:Y:S05]  /*3e00*/  BSYNC.RECONVERGENT B0 ;  /* 0x0000000000007941 */ /* 0x000fea0003800200 */
.L_x_8545:
[----:B------:R-:W-:Y:S04]  /*3e10*/  BSSY.RECONVERGENT B0, `(.L_x_8547) ;  /* 0x0000003000007945 */ /* 0x000fe80003800200 */
[----:B------:R-:W-:Y:S05]  /*3e20*/  @!P3 BRA `(.L_x_8548) ;  /* 0x000000000004b947 */ /* 0x000fea0003800000 */
[----:B-1----:R3:W-:Y:S02]  /*3e30*/  REDG.E.ADD.F32.FTZ.RN.STRONG.GPU desc[UR16][R34.64+0x80], R141 ;  /* 0x0000808d220079a6 */ /* 0x0027e4000c12f310 */
.L_x_8548:
[----:B------:R-:W-:Y:S05]  /*3e40*/  BSYNC.RECONVERGENT B0 ;  /* 0x0000000000007941 */ /* 0x000fea0003800200 */
.L_x_8547:
[----:B--2---:R2:W4:Y:S01]  /*3e50*/  LDS R3, [R60+0x530] ;  /* 0x000530003c037984 */ /* 0x0045220000000800 */
[----:B------:R-:W-:Y:S04]  /*3e60*/  BSSY.RECONVERGENT B0, `(.L_x_8549) ;  /* 0x0000003000007945 */ /* 0x000fe80003800200 */
[----:B------:R-:W-:Y:S05]  /*3e70*/  @!P4 BRA `(.L_x_8550) ;  /* 0x000000000004c947 */ /* 0x000fea0003800000 */
[----:B----4-:R4:W-:Y:S02]  /*3e80*/  REDG.E.ADD.F32.FTZ.RN.STRONG.GPU desc[UR16][R34.64+0x100], R3 ;  /* 0x00010003220079a6 */ /* 0x0109e4000c12f310 */
.L_x_8550:
[----:B------:R-:W-:Y:S05]  /*3e90*/  BSYNC.RECONVERGENT B0 ;  /* 0x0000000000007941 */ /* 0x000fea0003800200 */
.L_x_8549:
        /* <DEDUP_REMOVED lines=23> */
.L_x_8552:
[----:B------:R-:W-:Y:S05]  /*4010*/  BSYNC.RECONVERGENT B0 ;  /* 0x0000000000007941 */ /* 0x000fea0003800200 */
.L_x_8551:
[----:B------:R4:W0:Y:S01]  /*4020*/  LDS R143, [R62+0x630] ;  /* 0x000630003e8f7984 */ /* 0x0008220000000800 */
[----:B------:R-:W-:Y:S01]  /*4030*/  BSSY.RECONVERGENT B0, `(.L_x_8553) ;  /* 0x0000006000007945 */ /* 0x000fe20003800200 */
[----:B------:R-:W-:Y:S01]  /*4040*/  FMUL.FTZ R152, R126, R151 ;  /* 0x000000977e987220 */ /* 0x000fe20000410000 */
[----:B-1-3--:R-:W-:Y:S01]  /*4050*/  FADD.FTZ R141, -R125, R170 ;  /* 0x000000aa7d8d7221 */ /* 0x00afe20000010100 */
[----:B------:R-:W-:Y:S01]  /*4060*/  FFMA.FTZ R105, R150, R137, R105 ;  /* 0x0000008996697223 */ /* 0x000fe20000010069 */
[----:B------:R-:W-:Y:S06]  /*4070*/  @!P2 BRA `(.L_x_8554) ;  /* 0x000000000004a947 */ /* 0x000fec0003800000 */
[----:B0-----:R1:W-:Y:S02]  /*4080*/  REDG.E.ADD.F32.FTZ.RN.STRONG.GPU desc[UR16][R34.64+0x200], R143 ;  /* 0x0002008f220079a6 */ /* 0x0013e4000c12f310 */
.L_x_8554:
[----:B------:R-:W-:Y:S05]  /*4090*/  BSYNC.RECONVERGENT B0 ;  /* 0x0000000000007941 */ /* 0x000fea0003800200 */
.L_x_8553:
[----:B------:R3:W2:Y:S01]  /*40a0*/  LDS R145, [R63+0x6b0] ;  /* 0x0006b0003f917984 */ /* 0x0006a20000000800 */
[----:B------:R-:W-:Y:S01]  /*40b0*/  BSSY.RECONVERGENT B0, `(.L_x_8555) ;  /* 0x0000006000007945 */ /* 0x000fe20003800200 */
[----:B------:R-:W-:Y:S01]  /*40c0*/  FMUL.FTZ R154, R111, R153 ;  /* 0x000000996f9a7220 */ /* 0x000fe20000410000 */
[----:B01----:R-:W-:Y:S01]  /*40d0*/  FADD.FTZ R143, -R127, R174 ;  /* 0x000000ae7f8f7221 */ /* 0x003fe20000010100 */
[----:B------:R-:W-:Y:S01]  /*40e0*/  FFMA.FTZ R105, R152, R141, R105 ;  /* 0x0000008d98697223 */ /* 0x000fe20000010069 */
[----:B------:R-:W-:Y:S06]  /*40f0*/  @!P3 BRA `(.L_x_8556) ;  /* 0x000000000004b947 */ /* 0x000fec0003800000 */
[----:B--2---:R0:W-:Y:S02]  /*4100*/  REDG.E.ADD.F32.FTZ.RN.STRONG.GPU desc[UR16][R34.64+0x280], R145 ;  /* 0x00028091220079a6 */ /* 0x0041e4000c12f310 */
.L_x_8556:
[----:B------:R-:W-:Y:S05]  /*4110*/  BSYNC.RECONVERGENT B0 ;  /* 0x0000000000007941 */ /* 0x000fea0003800200 */
.L_x_8555:
[----:B------:R1:W1:Y:S01]  /*4120*/  LDS R147, [R64+0x730] ;  /* 0x0007300040937984 */ /* 0x0002620000000800 */
[----:B------:R-:W-:Y:S01]  /*4130*/  BSSY.RECONVERGENT B0, `(.L_x_8557) ;  /* 0x0000006000007945 */ /* 0x000fe20003800200 */
[----:B------:R-:W-:Y:S01]  /*4140*/  FMUL.FTZ R156, R130, R139 ;  /* 0x0000008b829c7220 */ /* 0x000fe20000410000 */
[----:B0-2---:R-:W-:Y:S01]  /*4150*/  FADD.FTZ R145, -R129, R176 ;  /* 0x000000b081917221 */ /* 0x005fe20000010100 */
[----:B------:R-:W-:Y:S01]  /*4160*/  FFMA.FTZ R105, R154, R143, R105 ;  /* 0x0000008f9a697223 */ /* 0x000fe20000010069 */
[----:B------:R-:W-:Y:S06]  /*4170*/  @!P4 BRA `(.L_x_8558) ;  /* 0x000000000004c947 */ /* 0x000fec0003800000 */
[----:B-1----:R0:W-:Y:S02]  /*4180*/  REDG.E.ADD.F32.FTZ.RN.STRONG.GPU desc[UR16][R34.64+0x300], R147 ;  /* 0x00030093220079a6 */ /* 0x0021e4000c12f310 */
.L_x_8558:
[----:B------:R-:W-:Y:S05]  /*4190*/  BSYNC.RECONVERGENT B0 ;  /* 0x0000000000007941 */ /* 0x000fea0003800200 */
.L_x_8557:
[----:B01----:R-:W-:Y:S01]  /*41a0*/  FFMA.FTZ R147, R156, R145, R105 ;  /* 0x000000919c937223 */ /* 0x003fe20000010069 */
[----:B------:R-:W-:Y:S01]  /*41b0*/  BSSY.RECONVERGENT B0, `(.L_x_8559) ;  /* 0x0000004000007945 */ /* 0x000fe20003800200 */
[----:B------:R0:W1:Y:S03]  /*41c0*/  LDS R105, [R65+0x7b0] ;  /* 0x0007b00041697984 */ /* 0x0000660000000800 */
[----:B------:R-:W-:Y:S05]  /*41d0*/  @!P5 BRA `(.L_x_8560) ;  /* 0x000000000004d947 */ /* 0x000fea0003800000 */
[----:B-1----:R2:W-:Y:S02]  /*41e0*/  REDG.E.ADD.F32.FTZ.RN.STRONG.GPU desc[UR16][R34.64+0x380], R105 ;  /* 0x00038069220079a6 */ /* 0x0025e4000c12f310 */
.L_x_8560:
[----:B------:R-:W-:Y:S05]  /*41f0*/  BSYNC.RECONVERGENT B0 ;  /* 0x0000000000007941 */ /* 0x000fea0003800200 */
.L_x_8559:
        /* <DEDUP_REMOVED lines=80> */
.L_x_8562:
[----:B------:R-:W-:Y:S05]  /*4700*/  BSYNC.RECONVERGENT B0 ;  /* 0x0000000000007941 */ /* 0x000fea0003800200 */
.L_x_8561:
[----:B------:R-:W-:-:S04]  /*4710*/  UIADD3 UR4, UPT, UPT, UR4, 0x1, URZ ;  /* 0x0000000104047890 */ /* 0x000fc8000fffe0ff */
[----:B------:R-:W-:-:S09]  /*4720*/  UISETP.GE.AND UP0, UPT, UR4, UR11, UPT ;  /* 0x0000000b0400728c */ /* 0x000fd2000bf06270 */
[----:B------:R-:W-:Y:S05]  /*4730*/  BRA.U !UP0, `(.L_x_8563) ;  /* 0xffffffe508007547 */ /* 0x000fea000b83ffff */
.L_x_8541:
[----:B------:R-:W-:Y:S01]  /*4740*/  BAR.SYNC.DEFER_BLOCKING 0x0 ;  /* 0x0000000000007b1d */ /* 0x000fe20000010000 */
[----:B------:R-:W-:-:S07]  /*4750*/  HFMA2 R5, -RZ, RZ, 0, 0 ;  /* 0x00000000ff057431 */ /* 0x000fce00000001ff */
        /* <DEDUP_REMOVED lines=46> */
[----:B------:R0:W-:Y:S04]  /*4a40*/  @!P5 STG.E desc[UR16][R2.64+0x300], R33 ;  /* 0x000300210200d986 */ /* 0x0001e8000c101910 */
[----:B------:R1:W-:Y:S01]  /*4a50*/  @!P6 STG.E desc[UR16][R2.64+0x380], R35 ;  /* 0x000380230200e986 */ /* 0x0003e2000c101910 */
[----:B------:R-:W-:Y:S08]  /*4a60*/  BAR.SYNC.DEFER_BLOCKING 0x0 ;  /* 0x0000000000007b1d */ /* 0x000ff00000010000 */
[----:B0-----:R-:W1:Y:S01]  /*4a70*/  LDC.64 R32, c[0x0][0x518] ;  /* 0x00014600ff207b82 */ /* 0x001e620000000a00 */
[----:B------:R0:W-:Y:S04]  /*4a80*/  STS [R85], R101 ;  /* 0x0000006555007388 */ /* 0x0001e80000000800 */
[----:B------:R-:W-:Y:S01]  /*4a90*/  STS [R85+0x4], R120 ;  /* 0x0000047855007388 */ /* 0x000fe20000000800 */
[----:B-1----:R-:W-:-:S03]  /*4aa0*/  IMAD.WIDE.U32 R2, R32, UR18, R4 ;  /* 0x0000001220027c25 */ /* 0x002fc6000f8e0004 */
[----:B------:R-:W-:Y:S01]  /*4ab0*/  STS [R85+0x8], R118 ;  /* 0x0000087655007388 */ /* 0x000fe20000000800 */
[----:B------:R-:W-:Y:S02]  /*4ac0*/  IMAD R3, R33, UR18, R3 ;  /* 0x0000001221037c24 */ /* 0x000fe4000f8e0203 */
[----:B0-----:R-:W-:Y:S01]  /*4ad0*/  FADD.FTZ R101, R101, R38 ;  /* 0x0000002665657221 */ /* 0x001fe20000010000 */
[----:B------:R-:W-:Y:S03]  /*4ae0*/  STS [R85+0xc], R116 ;  /* 0x00000c7455007388 */ /* 0x000fe60000000800 */
        /* <DEDUP_REMOVED lines=57> */
.L_x_8539:
[----:B------:R-:W1:Y:S01]  /*4e80*/  LDC.64 R6, c[0x0][0x548] ;  /* 0x00015200ff067b82 */ /* 0x000e620000000a00 */
[----:B------:R-:W2:Y:S01]  /*4e90*/  S2R R12, SR_TID.X ;  /* 0x00000000000c7919 */ /* 0x000ea20000002100 */
[----:B------:R-:W2:Y:S06]  /*4ea0*/  LDCU UR7, c[0x0][0x38c] ;  /* 0x00007180ff0777ac */ /* 0x000eac0008000800 */
[----:B------:R-:W0:Y:S01]  /*4eb0*/  LDC.64 R8, c[0x0][0x568] ;  /* 0x00015a00ff087b82 */ /* 0x000e220000000a00 */
[----:B-1----:R-:W-:-:S04]  /*4ec0*/  ISETP.NE.U32.AND P1, PT, R6, RZ, PT ;  /* 0x000000ff0600720c */ /* 0x002fc80003f25070 */
[----:B------:R-:W-:Y:S02]  /*4ed0*/  ISETP.NE.AND.EX P1, PT, R7, RZ, PT, P1 ;  /* 0x000000ff0700720c */ /* 0x000fe40003f25310 */
[----:B0-----:R-:W-:Y:S02]  /*4ee0*/  ISETP.NE.U32.AND P0, PT, R8, RZ, PT ;  /* 0x000000ff0800720c */ /* 0x001fe40003f05070 */
[----:B--2---:R-:W-:Y:S02]  /*4ef0*/  ISETP.GE.AND P2, PT, R12, UR7, PT ;  /* 0x000000070c007c0c */ /* 0x004fe4000bf46270 */
        /* <DEDUP_REMOVED lines=26> */
.L_x_8566:
[----:B------:R-:W-:Y:S05]  /*50a0*/  BSYNC.RECONVERGENT B0 ;  /* 0x0000000000007941 */ /* 0x000fea0003800200 */
.L_x_8565:
        /* <DEDUP_REMOVED lines=26> */
.L_x_8568:
[----:B------:R-:W-:Y:S05]  /*5250*/  BSYNC.RECONVERGENT B0 ;  /* 0x0000000000007941 */ /* 0x000fea0003800200 */
.L_x_8567:
[----:B------:R-:W-:Y:S05]  /*5260*/  @P2 EXIT ;  /* 0x000000000000294d */ /* 0x000fea0003800000 */
[----:B------:R-:W2:Y:S01]  /*5270*/  S2UR UR5, SR_CgaCtaId ;  /* 0x00000000000579c3 */ /* 0x000ea20000008800 */
[----:B------:R-:W-:Y:S01]  /*5280*/  BSSY.RECONVERGENT B0, `(.L_x_8569) ;  /* 0x000001f000007945 */ /* 0x000fe20003800200 */
[----:B0-----:R-:W-:Y:S01]  /*5290*/  MOV R11, R12 ;  /* 0x0000000c000b7202 */ /* 0x001fe20000000f00 */
[----:B------:R-:W-:Y:S01]  /*52a0*/  UMOV UR4, 0x400 ;  /* 0x0000040000047882 */ /* 0x000fe20000000000 */
[----:B------:R-:W0:Y:S01]  /*52b0*/  LDCU UR6, c[0x0][0x360] ;  /* 0x00006c00ff0677ac */ /* 0x000e220008000800 */
[----:B------:R-:W0:Y:S01]  /*52c0*/  LDCU.64 UR8, c[0x0][0x4b0] ;  /* 0x00009600ff0877ac */ /* 0x000e220008000a00 */
[----:B------:R-:W0:Y:S01]  /*52d0*/  LDCU.64 UR10, c[0x0][0x4d0] ;  /* 0x00009a00ff0a77ac */ /* 0x000e220008000a00 */
[----:B------:R-:W0:Y:S01]  /*52e0*/  LDCU.128 UR12, c[0x0][0x530] ;  /* 0x0000a600ff0c77ac */ /* 0x000e220008000c00 */
[----:B--2---:R-:W-:-:S12]  /*52f0*/  ULEA UR4, UR5, UR4, 0x18 ;  /* 0x0000000405047291 */ /* 0x004fd8000f8ec0ff */
.L_x_8570:
        /* <DEDUP_REMOVED lines=24> */
.L_x_8569:
[----:B------:R-:W-:Y:S05]  /*5480*/  EXIT ;  /* 0x000000000000794d */ /* 0x000fea0003800000 */
.L_x_8571:
        /* <DEDUP_REMOVED lines=15> */
.L_x_10510:


//--------------------- .text._Z25selective_scan_bwd_kernelI32Selective_Scan_bwd_kernel_traitsILi32ELi8ELb0ELb0ELb1ELb1ELb0EffEEv12SSMParamsBwd --------------------------
	.section	.text._Z25selective_scan_bwd_kernelI32Selective_Scan_bwd_kernel_traitsILi32ELi8ELb0ELb0ELb1ELb1ELb0EffEEv12SSMParamsBwd,"ax",@progbits
	.align	128
        .global         _Z25selective_scan_bwd_kernelI32Selective_Scan_bwd_kernel_traitsILi32ELi8ELb0ELb0ELb1ELb1ELb0EffEEv12SSMParamsBwd
        .type           _Z25selective_scan_bwd_kernelI32Selective_Scan_bwd_kernel_traitsILi32ELi8ELb0ELb0ELb1ELb1ELb0EffEEv12SSMParamsBwd,@function
        .size           _Z25selective_scan_bwd_kernelI32Selective_Scan_bwd_kernel_traitsILi32ELi8ELb0ELb0ELb1ELb1ELb0EffEEv12SSMParamsBwd,(.L_x_10511 - _Z25selective_scan_bwd_kernelI32Selective_Scan_bwd_kernel_traitsILi32ELi8ELb0ELb0ELb1ELb1ELb0EffEEv12SSMParamsBwd)
        .other          _Z25selective_scan_bwd_kernelI32Selective_Scan_bwd_kernel_traitsILi32ELi8ELb0ELb0ELb1ELb1ELb0EffEEv12SSMParamsBwd,@"STO_CUDA_ENTRY STV_DEFAULT"
_Z25selective_scan_bwd_kernelI32Selective_Scan_bwd_kernel_traitsILi32ELi8ELb0ELb0ELb1ELb1ELb0EffEEv12SSMParamsBwd:
.text._Z25selective_scan_bwd_kernelI32Selective_Scan_bwd_kernel_traitsILi32ELi8ELb0ELb0ELb1ELb1ELb0EffEEv12SSMParamsBwd:
        /* <DEDUP_REMOVED lines=52> */
[----:B------:R-:W4:Y:S01]  /*0340*/  @P0 LDC R21, c[0x0][0x38c] ;  /* 0x0000e300ff150b82 */ /* 0x000f220000000800 */
[----:B------:R-:W-:Y:S02]  /*0350*/  MOV R2, UR4 ;  /* 0x0000000400027c02 */ /* 0x000fe40008000f00 */
[----:B------:R-:W-:Y:S02]  /*0360*/  MOV R3, UR9 ;  /* 0x0000000900037c02 */ /* 0x000fe40008000f00 */
[----:B------:R-:W-:Y:S02]  /*0370*/  MOV R5, UR7 ;  /* 0x0000000700057c02 */ /* 0x000fe40008000f00 */
[----:B------:R-:W-:Y:S01]  /*0380*/  MOV R5, UR8 ;  /* 0x0000000800057c02 */ /* 0x000fe20008000f00 */
[C---:B------:R-:W-:Y:S01]  /*0390*/  IMAD.WIDE.U32 R2, R39.reuse, UR10, R2 ;  /* 0x0000000a27027c25 */ /* 0x040fe2000f8e0002 */
[C---:B------:R-:W-:Y:S01]  /*03a0*/  LOP3.LUT R6, R39.reuse, R8, RZ, 0x3c, !PT ;  /* 0x0000000827067212 */ /* 0x040fe200078e3cff */
[----:B------:R-:W2:Y:S01]  /*03b0*/  LDCU.64 UR8, c[0x0][0x498] ;  /* 0x00009300ff0877ac */ /* 0x000ea20008000a00 */
[----:B------:R-:W-:Y:S01]  /*03c0*/  @!P2 IADD3 R0, PT, PT, R0, 0x1, RZ ;  /* 0x000000010000a810 */ /* 0x000fe20007ffe0ff */
[----:B------:R-:W-:Y:S01]  /*03d0*/  IMAD R13, R39, UR11, R3 ;  /* 0x0000000b270d7c24 */ /* 0x000fe2000f8e0203 */
[----:B------:R-:W-:Y:S01]  /*03e0*/  ISETP.GE.AND P3, PT, R6, RZ, PT ;  /* 0x000000ff0600720c */ /* 0x000fe20003f66270 */
[----:B------:R-:W1:Y:S01]  /*03f0*/  LDCU.64 UR10, c[0x0][0x3d0] ;  /* 0x00007a00ff0a77ac */ /* 0x000e620008000a00 */
[----:B------:R-:W-:Y:S01]  /*0400*/  @P1 IADD3 R0, PT, PT, R0, 0x1, RZ ;  /* 0x0000000100001810 */ /* 0x000fe20007ffe0ff */
[----:B------:R-:W0:Y:S01]  /*0410*/  @P0 LDC.64 R6, c[0x0][0x480] ;  /* 0x00012000ff060b82 */ /* 0x000e220000000a00 */
[----:B------:R-:W-:-:S02]  /*0420*/  ISETP.NE.AND P2, PT, R8, RZ, PT ;  /* 0x000000ff0800720c */ /* 0x000fc40003f45270 */
[----:B------:R-:W-:Y:S01]  /*0430*/  MOV R23, R0 ;  /* 0x0000000000177202 */ /* 0x000fe20000000f00 */
[----:B---3--:R-:W-:-:S04]  /*0440*/  @P0 IMAD R0, R10, UR18, R39 ;  /* 0x000000120a000c24 */ /* 0x008fc8000f8e0227 */
[----:B------:R-:W-:Y:S01]  /*0450*/  @P0 IMAD R0, R0, R19, RZ ;  /* 0x0000001300000224 */ /* 0x000fe200078e02ff */
[----:B------:R-:W-:Y:S02]  /*0460*/  LEA R9, R19, 0xffffff00, 0x8 ;  /* 0xffffff0013097811 */ /* 0x000fe400078e40ff */
[----:B------:R-:W-:Y:S01]  /*0470*/  @!P3 IADD3 R23, PT, PT, -R23, RZ, RZ ;  /* 0x000000ff1717b210 */ /* 0x000fe20007ffe1ff */
[----:B--2---:R-:W-:Y:S01]  /*0480*/  UIMAD.WIDE.U32 UR4, UR18, UR8, URZ ;  /* 0x00000008120472a5 */ /* 0x004fe2000f8e00ff */
[----:B------:R-:W-:Y:S01]  /*0490*/  ISETP.GE.AND P1, PT, R19, 0x1, PT ;  /* 0x000000011300780c */ /* 0x000fe20003f26270 */
[----:B----4-:R-:W-:Y:S01]  /*04a0*/  @P0 IMAD R3, R0, R21, RZ ;  /* 0x0000001500030224 */ /* 0x010fe200078e02ff */
[----:B------:R-:W-:Y:S01]  /*04b0*/  @!P2 LOP3.LUT R23, RZ, R8, RZ, 0x33, !PT ;  /* 0x00000008ff17a212 */ /* 0x000fe200078e33ff */
[----:B------:R-:W2:Y:S01]  /*04c0*/  LDC.64 R20, c[0x0][0x450] ;  /* 0x00011400ff147b82 */ /* 0x000ea20000000a00 */
[----:B------:R-:W-:Y:S01]  /*04d0*/  MOV R4, UR6 ;  /* 0x0000000600047c02 */ /* 0x000fe20008000f00 */
[----:B-1----:R-:W-:-:S02]  /*04e0*/  UIMAD.WIDE.U32 UR6, UR18, UR10, URZ ;  /* 0x0000000a120672a5 */ /* 0x002fc4000f8e00ff */
[----:B------:R-:W-:-:S04]  /*04f0*/  UIMAD UR5, UR18, UR9, UR5 ;  /* 0x00000009120572a4 */ /* 0x000fc8000f8e0205 */
        /* <DEDUP_REMOVED lines=19> */
[----:B------:R-:W-:Y:S02]  /*0630*/  IADD3.X R3, PT, PT, R0, R11, RZ, P3, !PT ;  /* 0x0000000b00037210 */ /* 0x000fe40001ffe4ff */
[----:B------:R-:W-:Y:S02]  /*0640*/  LEA R42, P0, R44, R42, 0x2 ;  /* 0x0000002a2c2a7211 */ /* 0x000fe400078010ff */
[----:B------:R-:W-:Y:S01]  /*0650*/  LEA R46, P2, R48, R46, 0x2 ;  /* 0x0000002e302e7211 */ /* 0x000fe200078410ff */
[----:B---3--:R-:W-:Y:S01]  /*0660*/  IMAD.WIDE.U32 R32, R39, UR8, RZ ;  /* 0x0000000827207c25 */ /* 0x008fe2000f8e00ff */
[----:B------:R-:W-:-:S02]  /*0670*/  IADD3 R15, PT, PT, R5, R15, RZ ;  /* 0x0000000f050f7210 */ /* 0x000fc40007ffe0ff */
[----:B------:R-:W-:Y:S01]  /*0680*/  LEA.HI.X R44, R44, R43, R4, 0x2, P0 ;  /* 0x0000002b2c2c7211 */ /* 0x000fe200000f1404 */
[C---:B-1----:R-:W-:Y:S01]  /*0690*/  IMAD.WIDE.U32 R30, R39.reuse, R18, RZ ;  /* 0x00000012271e7225 */ /* 0x042fe200078e00ff */
[----:B------:R-:W-:Y:S02]  /*06a0*/  LEA.HI.X R48, R48, R47, R3, 0x2, P2 ;  /* 0x0000002f30307211 */ /* 0x000fe400010f1403 */
[C---:B------:R-:W-:Y:S01]  /*06b0*/  IADD3.X R52, PT, PT, R0.reuse, R7, RZ, P4, !PT ;  /* 0x0000000700347210 */ /* 0x040fe200027fe4ff */
[----:B------:R-:W-:Y:S01]  /*06c0*/  IMAD R43, R39, UR9, R33 ;  /* 0x00000009272b7c24 */ /* 0x000fe2000f8e0221 */
[----:B------:R-:W-:Y:S02]  /*06d0*/  IADD3.X R54, PT, PT, R0, R15, RZ, P5, !PT ;  /* 0x0000000f00367210 */ /* 0x000fe40002ffe4ff */
[C---:B------:R-:W-:Y:S02]  /*06e0*/  LEA R50, P0, R2.reuse, R50, 0x2 ;  /* 0x0000003202327211 */ /* 0x040fe400078010ff */
[----:B--2---:R-:W-:Y:S01]  /*06f0*/  LEA R53, P2, R9, R20, 0x2 ;  /* 0x0000001409357211 */ /* 0x004fe200078410ff */
        /* <DEDUP_REMOVED lines=69> */
.L_x_8612:
[----:B0-----:R-:W0:Y:S01]  /*0b50*/  LDCU UR4, c[0x0][0x388] ;  /* 0x00007100ff0477ac */ /* 0x001e220008000800 */
[----:B------:R-:W-:Y:S02]  /*0b60*/  IADD3 R76, PT, PT, R55, -0x1, RZ ;  /* 0xffffffff374c7810 */ /* 0x000fe40007ffe0ff */
[----:B------:R-:W-:Y:S02]  /*0b70*/  CS2R R6, SRZ ;  /* 0x0000000000067805 */ /* 0x000fe4000001ff00 */
[----:B------:R-:W-:Y:S02]  /*0b80*/  SHF.L.U32 R5, R58, 0x2, RZ ;  /* 0x000000023a057819 */ /* 0x000fe400000006ff */
[----:B------:R-:W-:Y:S02]  /*0b90*/  CS2R R8, SRZ ;  /* 0x0000000000087805 */ /* 0x000fe4000001ff00 */
[----:B------:R-:W-:Y:S01]  /*0ba0*/  SHF.L.U32 R20, R76, 0x8, RZ ;  /* 0x000000084c147819 */ /* 0x000fe200000006ff */
[----:B------:R-:W-:Y:S01]  /*0bb0*/  HFMA2 R11, -RZ, RZ, 0, 0 ;  /* 0x00000000ff0b7431 */ /* 0x000fe200000001ff */
[----:B------:R-:W-:-:S02]  /*0bc0*/  IADD3 R2, P0, PT, R5, R42, RZ ;  /* 0x0000002a05027210 */ /* 0x000fc40007f1e0ff */
[C---:B------:R-:W-:Y:S02]  /*0bd0*/  IADD3 R18, P2, PT, R5.reuse, R46, RZ ;  /* 0x0000002e05127210 */ /* 0x040fe40007f5e0ff */
[----:B------:R-:W-:Y:S02]  /*0be0*/  IADD3.X R3, PT, PT, RZ, R44, RZ, P0, !PT ;  /* 0x0000002cff037210 */ /* 0x000fe400007fe4ff */
[----:B------:R-:W-:Y:S02]  /*0bf0*/  IADD3 R4, P3, PT, R5, R50, RZ ;  /* 0x0000003205047210 */ /* 0x000fe40007f7e0ff */
[----:B------:R-:W-:Y:S02]  /*0c00*/  MOV R0, RZ ;  /* 0x000000ff00007202 */ /* 0x000fe40000000f00 */
[----:B------:R-:W-:Y:S02]  /*0c10*/  IADD3.X R19, PT, PT, RZ, R48, RZ, P2, !PT ;  /* 0x00000030ff137210 */ /* 0x000fe400017fe4ff */
[----:B0-----:R-:W-:-:S02]  /*0c20*/  IADD3 R77, PT, PT, -R20, UR4, RZ ;  /* 0x00000004144d7c10 */ /* 0x001fc4000fffe1ff */
[----:B------:R-:W-:Y:S02]  /*0c30*/  IADD3.X R5, PT, PT, RZ, R52, RZ, P3, !PT ;  /* 0x00000034ff057210 */ /* 0x000fe40001ffe4ff */
[-C--:B------:R-:W-:Y:S01]  /*0c40*/  ISETP.GE.AND P6, PT, R58, R77.reuse, PT ;  /* 0x0000004d3a00720c */ /* 0x080fe20003fc6270 */
[----:B------:R-:W-:Y:S01]  /*0c50*/  BAR.SYNC.DEFER_BLOCKING 0x0 ;  /* 0x0000000000007b1d */ /* 0x000fe20000010000 */
[-C--:B------:R-:W-:Y:S02]  /*0c60*/  ISETP.GE.AND P0, PT, R68, R77.reuse, PT ;  /* 0x0000004d4400720c */ /* 0x080fe40003f06270 */
[-C--:B------:R-:W-:Y:S02]  /*0c70*/  ISETP.GE.AND P1, PT, R69, R77.reuse, PT ;  /* 0x0000004d4500720c */ /* 0x080fe40003f26270 */
[-C--:B------:R-:W-:Y:S02]  /*0c80*/  ISETP.GE.AND P2, PT, R70, R77.reuse, PT ;  /* 0x0000004d4600720c */ /* 0x080fe40003f46270 */
[----:B------:R-:W-:-:S02]  /*0c90*/  ISETP.GE.AND P3, PT, R71, R77, PT ;  /* 0x0000004d4700720c */ /* 0x000fc40003f66270 */
[-C--:B------:R-:W-:Y:S02]  /*0ca0*/  ISETP.GE.AND P4, PT, R72, R77.reuse, PT ;  /* 0x0000004d4800720c */ /* 0x080fe40003f86270 */
[-C--:B------:R-:W-:Y:S02]  /*0cb0*/  ISETP.GE.AND P5, PT, R73, R77.reuse, PT ;  /* 0x0000004d4900720c */ /* 0x080fe40003fa6270 */
[----:B------:R-:W-:Y:S01]  /*0cc0*/  MOV R13, RZ ;  /* 0x000000ff000d7202 */ /* 0x000fe20000000f00 */
[----:B------:R-:W-:Y:S01]  /*0cd0*/  HFMA2 R15, -RZ, RZ, 0, 0 ;  /* 0x00000000ff0f7431 */ /* 0x000fe200000001ff */
[----:B------:R-:W2:Y:S01]  /*0ce0*/  @!P6 LDG.E R7, desc[UR16][R2.64] ;  /* 0x000000100207e981 */ /* 0x000ea2000c1e1900 */
[----:B------:R-:W-:-:S03]  /*0cf0*/  ISETP.GE.AND P6, PT, R74, R77, PT ;  /* 0x0000004d4a00720c */ /* 0x000fc60003fc6270 */
[----:B------:R-:W3:Y:S01]  /*0d00*/  @!P0 LDG.E R0, desc[UR16][R2.64+0x80] ;  /* 0x0000801002008981 */ /* 0x000ee2000c1e1900 */
[----:B------:R-:W0:Y:S01]  /*0d10*/  S2R R81, SR_LANEID ;  /* 0x0000000000517919 */ /* 0x000e220000000000 */
[----:B------:R-:W1:Y:S01]  /*0d20*/  S2UR UR5, SR_CgaCtaId ;  /* 0x00000000000579c3 */ /* 0x000e620000008800 */
[----:B------:R-:W-:Y:S01]  /*0d30*/  UMOV UR4, 0x400 ;  /* 0x0000040000047882 */ /* 0x000fe20000000000 */
[----:B------:R-:W-:Y:S01]  /*0d40*/  P2R R17, PR, RZ, 0x1 ;  /* 0x00000001ff117803 */ /* 0x000fe20000000000 */
[----:B------:R-:W4:Y:S04]  /*0d50*/  @!P1 LDG.E R9, desc[UR16][R2.64+0x100] ;  /* 0x0001001002099981 */ /* 0x000f28000c1e1900 */
[----:B------:R-:W4:Y:S04]  /*0d60*/  @!P2 LDG.E R11, desc[UR16][R2.64+0x180] ;  /* 0x00018010020ba981 */ /* 0x000f28000c1e1900 */
[----:B------:R-:W4:Y:S04]  /*0d70*/  @!P3 LDG.E R6, desc[UR16][R2.64+0x200] ;  /* 0x000200100206b981 */ /* 0x000f28000c1e1900 */
[----:B------:R-:W4:Y:S04]  /*0d80*/  @!P4 LDG.E R13, desc[UR16][R2.64+0x280] ;  /* 0x00028010020dc981 */ /* 0x000f28000c1e1900 */
[----:B------:R-:W4:Y:S04]  /*0d90*/  @!P5 LDG.E R8, desc[UR16][R2.64+0x300] ;  /* 0x000300100208d981 */ /* 0x000f28000c1e1900 */
[----:B------:R0:W4:Y:S01]  /*0da0*/  @!P6 LDG.E R15, desc[UR16][R2.64+0x380] ;  /* 0x00038010020fe981 */ /* 0x000122000c1e1900 */
[----:B-1----:R-:W-:Y:S01]  /*0db0*/  ULEA UR5, UR5, UR4, 0x18 ;  /* 0x0000000405057291 */ /* 0x002fe2000f8ec0ff */
[----:B------:R-:W-:-:S02]  /*0dc0*/  ISETP.GE.AND P0, PT, R58, R77, PT ;  /* 0x0000004d3a00720c */ /* 0x000fc40003f06270 */
[C---:B0-----:R-:W-:Y:S02]  /*0dd0*/  IADD3 R10, PT, PT, R81.reuse, 0x20, RZ ;  /* 0x00000020510a7810 */ /* 0x041fe40007ffe0ff */
[C---:B------:R-:W-:Y:S02]  /*0de0*/  IADD3 R12, PT, PT, R81.reuse, 0x40, RZ ;  /* 0x00000040510c7810 */ /* 0x040fe40007ffe0ff */
[-C--:B------:R-:W-:Y:S02]  /*0df0*/  LEA.HI.SX32 R78, R81, R81.reuse, 0x1b ;  /* 0x00000051514e7211 */ /* 0x080fe400078fdaff */
[-C--:B------:R-:W-:Y:S02]  /*0e00*/  LEA.HI.SX32 R10, R10, R81.reuse, 0x1b ;  /* 0x000000510a0a7211 */ /* 0x080fe400078fdaff */
[----:B------:R-:W-:Y:S02]  /*0e10*/  LEA.HI.SX32 R12, R12, R81, 0x1b ;  /* 0x000000510c0c7211 */ /* 0x000fe400078fdaff */
[----:B------:R-:W-:-:S02]  /*0e20*/  LEA R78, R78, UR5, 0x2 ;  /* 0x000000054e4e7c11 */ /* 0x000fc4000f8e10ff */
[----:B------:R-:W-:Y:S02]  /*0e30*/  LEA R79, R10, UR5, 0x2 ;  /* 0x000000050a4f7c11 */ /* 0x000fe4000f8e10ff */
[C---:B------:R-:W-:Y:S02]  /*0e40*/  IADD3 R2, PT, PT, R81.reuse, 0x60, RZ ;  /* 0x0000006051027810 */ /* 0x040fe40007ffe0ff */
[----:B------:R-:W-:Y:S02]  /*0e50*/  LEA R80, R12, UR5, 0x2 ;  /* 0x000000050c507c11 */ /* 0x000fe4000f8e10ff */
        /* <DEDUP_REMOVED lines=9> */
[----:B------:R-:W-:Y:S02]  /*0ef0*/  LEA R82, R2, UR5, 0x2 ;  /* 0x0000000502527c11 */ /* 0x000fe4000f8e10ff */
[----:B------:R-:W-:Y:S02]  /*0f00*/  CS2R R2, SRZ ;  /* 0x0000000000027805 */ /* 0x000fe4000001ff00 */
[----:B------:R-:W-:Y:S01]  /*0f10*/  LEA R83, R10, UR5, 0x2 ;  /* 0x000000050a537c11 */ /* 0x000fe2000f8e10ff */
[----:B------:R-:W-:Y:S01]  /*0f20*/  HFMA2 R10, -RZ, RZ, 0, 0 ;  /* 0x00000000ff0a7431 */ /* 0x000fe200000001ff */
[----:B------:R-:W-:Y:S02]  /*0f30*/  LEA R84, R12, UR5, 0x2 ;  /* 0x000000050c547c11 */ /* 0x000fe4000f8e10ff */
[----:B------:R-:W-:Y:S02]  /*0f40*/  LEA R85, R14, UR5, 0x2 ;  /* 0x000000050e557c11 */ /* 0x000fe4000f8e10ff */
[----:B------:R-:W-:Y:S01]  /*0f50*/  LEA R86, R16, UR5, 0x2 ;  /* 0x0000000510567c11 */ /* 0x000fe2000f8e10ff */
[----:B--2---:R0:W-:Y:S04]  /*0f60*/  STS [R78], R7 ;  /* 0x000000074e007388 */ /* 0x0041e80000000800 */
[----:B---3--:R1:W-:Y:S01]  /*0f70*/  STS [R79+0x80], R0 ;  /* 0x000080004f007388 */ /* 0x0083e20000000800 */
[----:B0-----:R-:W-:-:S03]  /*0f80*/  MOV R7, RZ ;  /* 0x000000ff00077202 */ /* 0x001fc60000000f00 */
[----:B----4-:R-:W-:Y:S01]  /*0f90*/  STS [R80+0x100], R9 ;  /* 0x0001000950007388 */ /* 0x010fe20000000800 */
[----:B-1----:R-:W-:-:S03]  /*0fa0*/  SHF.L.U32 R0, R81, 0x3, RZ ;  /* 0x0000000351007819 */ /* 0x002fc600000006ff */
[----:B------:R0:W-:Y:S01]  /*0fb0*/  STS [R82+0x180], R11 ;  /* 0x0001800b52007388 */ /* 0x0001e20000000800 */
[----:B------:R-:W-:Y:S01]  /*0fc0*/  LEA.HI.SX32 R87, R0, R0, 0x1b ;  /* 0x0000000000577211 */ /* 0x000fe200078fdaff */
[----:B------:R-:W-:Y:S02]  /*0fd0*/  HFMA2 R0, -RZ, RZ, 0, 0 ;  /* 0x00000000ff007431 */ /* 0x000fe400000001ff */
[----:B------:R-:W-:Y:S01]  /*0fe0*/  STS [R83+0x200], R6 ;  /* 0x0002000653007388 */ /* 0x000fe20000000800 */
[----:B------:R-:W-:-:S03]  /*0ff0*/  LEA R87, R87, UR5, 0x2 ;  /* 0x0000000557577c11 */ /* 0x000fc6000f8e10ff */
[----:B------:R-:W-:Y:S01]  /*1000*/  STS [R84+0x280], R13 ;  /* 0x0002800d54007388 */ /* 0x000fe20000000800 */
[----:B0-----:R-:W-:-:S03]  /*1010*/  MOV R11, RZ ;  /* 0x000000ff000b7202 */ /* 0x001fc60000000f00 */
[----:B------:R0:W-:Y:S04]  /*1020*/  STS [R85+0x300], R8 ;  /* 0x0003000855007388 */ /* 0x0001e80000000800 */
[----:B------:R1:W-:Y:S01]  /*1030*/  STS [R86+0x380], R15 ;  /* 0x0003800f56007388 */ /* 0x0003e20000000800 */
[----:B------:R-:W-:-:S03]  /*1040*/  NOP ;  /* 0x0000000000007918 */ /* 0x000fc60000000000 */
[----:B------:R-:W-:Y:S01]  /*1050*/  LDS R88, [R87] ;  /* 0x0000000057587984 */ /* 0x000fe20000000800 */
[----:B0-----:R-:W-:Y:S02]  /*1060*/  CS2R R8, SRZ ;  /* 0x0000000000087805 */ /* 0x001fe4000001ff00 */
[----:B------:R-:W-:Y:S01]  /*1070*/  MOV R13, RZ ;  /* 0x000000ff000d7202 */ /* 0x000fe20000000f00 */
        /* <DEDUP_REMOVED lines=19> */
[----:B-1----:R-:W-:Y:S01]  /*11b0*/  HFMA2 R15, -RZ, RZ, 0, 0 ;  /* 0x00000000ff0f7431 */ /* 0x002fe200000001ff */
[----:B------:R-:W-:-:S02]  /*11c0*/  MOV R17, RZ ;  /* 0x000000ff00117202 */ /* 0x000fc40000000f00 */
[----:B------:R-:W-:Y:S01]  /*11d0*/  MOV R37, RZ ;  /* 0x000000ff00257202 */ /* 0x000fe20000000f00 */
[----:B------:R-:W-:Y:S01]  /*11e0*/  HFMA2 R111, -RZ, RZ, 0, 0 ;  /* 0x00000000ff6f7431 */ /* 0x000fe200000001ff */
[----:B--2---:R-:W-:Y:S04]  /*11f0*/  STS [R78], R3 ;  /* 0x000000034e007388 */ /* 0x004fe80000000800 */
[----:B---3--:R0:W-:Y:S04]  /*1200*/  STS [R79+0x80], R2 ;  /* 0x000080024f007388 */ /* 0x0081e80000000800 */
[----:B------:R-:W-:Y:S04]  /*1210*/  STS [R80+0x100], R7 ;  /* 0x0001000750007388 */ /* 0x000fe80000000800 */
[----:B----4-:R-:W-:Y:S04]  /*1220*/  STS [R82+0x180], R9 ;  /* 0x0001800952007388 */ /* 0x010fe80000000800 */
[----:B------:R-:W-:Y:S04]  /*1230*/  STS [R83+0x200], R10 ;  /* 0x0002000a53007388 */ /* 0x000fe80000000800 */
[----:B------:R-:W-:Y:S04]  /*1240*/  STS [R84+0x280], R11 ;  /* 0x0002800b54007388 */ /* 0x000fe80000000800 */
[----:B------:R-:W-:Y:S04]  /*1250*/  STS [R85+0x300], R0 ;  /* 0x0003000055007388 */ /* 0x000fe80000000800 */
[----:B------:R1:W-:Y:S01]  /*1260*/  STS [R86+0x380], R13 ;  /* 0x0003800d56007388 */ /* 0x0003e20000000800 */
[----:B------:R-:W-:-:S03]  /*1270*/  NOP ;  /* 0x0000000000007918 */ /* 0x000fc60000000000 */
[----:B------:R-:W2:Y:S04]  /*1280*/  LDS R107, [R87] ;  /* 0x00000000576b7984 */ /* 0x000ea80000000800 */
[----:B------:R-:W3:Y:S04]  /*1290*/  LDS R3, [R87+0x4] ;  /* 0x0000040057037984 */ /* 0x000ee80000000800 */
[----:B------:R-:W4:Y:S04]  /*12a0*/  LDS R109, [R87+0x8] ;  /* 0x00000800576d7984 */ /* 0x000f280000000800 */
[----:B------:R-:W4:Y:S04]  /*12b0*/  LDS R7, [R87+0xc] ;  /* 0x00000c0057077984 */ /* 0x000f280000000800 */
[----:B------:R-:W4:Y:S04]  /*12c0*/  LDS R103, [R87+0x10] ;  /* 0x0000100057677984 */ /* 0x000f280000000800 */
[----:B------:R-:W4:Y:S04]  /*12d0*/  LDS R9, [R87+0x14] ;  /* 0x0000140057097984 */ /* 0x000f280000000800 */
[----:B------:R-:W4:Y:S04]  /*12e0*/  LDS R105, [R87+0x18] ;  /* 0x0000180057697984 */ /* 0x000f280000000800 */
[----:B------:R2:W3:Y:S01]  /*12f0*/  LDS R11, [R87+0x1c] ;  /* 0x00001c00570b7984 */ /* 0x0004e20000000800 */
[----:B------:R-:W-:Y:S01]  /*1300*/  BAR.SYNC.DEFER_BLOCKING 0x0 ;  /* 0x0000000000007b1d */ /* 0x000fe20000010000 */
[----:B0-----:R-:W-:Y:S01]  /*1310*/  MOV R2, RZ ;  /* 0x000000ff00027202 */ /* 0x001fe20000000f00 */
[----:B-1----:R-:W-:-:S04]  /*1320*/  HFMA2 R13, -RZ, RZ, 0, 0 ;  /* 0x00000000ff0d7431 */ /* 0x002fc800000001ff */
        /* <DEDUP_REMOVED lines=12> */
[--C-:B---3--:R-:W-:Y:S01]  /*13f0*/  FADD.FTZ R108, R3, R38.reuse ;  /* 0x00000026036c7221 */ /* 0x108fe20000010000 */
[--C-:B----4-:R-:W-:Y:S01]  /*1400*/  FADD.FTZ R109, R109, R38.reuse ;  /* 0x000000266d6d7221 */ /* 0x110fe20000010000 */
        /* <DEDUP_REMOVED lines=58> */
.L_x_8574:
[----:B------:R-:W-:Y:S05]  /*17b0*/  BSYNC.RECONVERGENT B0 ;  /* 0x0000000000007941 */ /* 0x000fea0003800200 */
.L_x_8573:
[----:B------:R-:W-:Y:S01]  /*17c0*/  BSSY.RECONVERGENT B0, `(.L_x_8575) ;  /* 0x0000023000007945 */ /* 0x000fe20003800200 */
[----:B------:R-:W-:Y:S01]  /*17d0*/  FSETP.GTU.FTZ.AND P4, PT, R105, 20, PT ;  /* 0x41a000006900780b */ /* 0x000fe20003f9c000 */
[----:B------:R-:W-:Y:S01]  /*17e0*/  FADD.FTZ R110, R11, R38 ;  /* 0x000000260b6e7221 */ /* 0x000fe20000010000 */
[----:B01----:R-:W-:Y:S01]  /*17f0*/  FFMA.FTZ R6, R88, R0, R47 ;  /* 0x0000000058067223 */ /* 0x003fe2000001002f */
        /* <DEDUP_REMOVED lines=31> */
.L_x_8576:
[----:B------:R-:W-:Y:S05]  /*19f0*/  BSYNC.RECONVERGENT B0 ;  /* 0x0000000000007941 */ /* 0x000fea0003800200 */
.L_x_8575:
[----:B--2---:R-:W-:Y:S01]  /*1a00*/  FFMA.FTZ R3, R89, R96, R6 ;  /* 0x0000006059037223 */ /* 0x004fe20000010006 */
[----:B------:R-:W-:Y:S01]  /*1a10*/  BSSY.RECONVERGENT B0, `(.L_x_8577) ;  /* 0x0000023000007945 */ /* 0x000fe20003800200 */
[----:B------:R-:W-:Y:S01]  /*1a20*/  HFMA2 R112, -RZ, RZ, 0, 0 ;  /* 0x00000000ff707431 */ /* 0x000fe200000001ff */
[----:B------:R-:W-:Y:S01]  /*1a30*/  FSETP.GTU.FTZ.AND P5, PT, R110, 20, PT ;  /* 0x41a000006e00780b */ /* 0x000fe20003fbc000 */
[----:B---3--:R-:W-:Y:S01]  /*1a40*/  FFMA.FTZ R6, R90, R97, R3 ;  /* 0x000000615a067223 */ /* 0x008fe20000010003 */
[----:B------:R-:W-:Y:S11]  /*1a50*/  @P0 BRA `(.L_x_8578) ;  /* 0x0000000000780947 */ /* 0x000ff60003800000 */
        /* <DEDUP_REMOVED lines=30> */
.L_x_8578:
[----:B------:R-:W-:Y:S05]  /*1c40*/  BSYNC.RECONVERGENT B0 ;  /* 0x0000000000007941 */ /* 0x000fea0003800200 */
.L_x_8577:
[----:B------:R-:W-:Y:S04]  /*1c50*/  BSSY.RECONVERGENT B0, `(.L_x_8579) ;  /* 0x0000020000007945 */ /* 0x000fe80003800200 */
        /* <DEDUP_REMOVED lines=31> */
.L_x_8580:
[----:B------:R-:W-:Y:S05]  /*1e50*/  BSYNC.RECONVERGENT B0 ;  /* 0x0000000000007941 */ /* 0x000fea0003800200 */
.L_x_8579:
        /* <DEDUP_REMOVED lines=32> */
.L_x_8582:
[----:B------:R-:W-:Y:S05]  /*2060*/  BSYNC.RECONVERGENT B0 ;  /* 0x0000000000007941 */ /* 0x000fea0003800200 */
.L_x_8581:
        /* <DEDUP_REMOVED lines=32> */
.L_x_8584:
[----:B------:R-:W-:Y:S05]  /*2270*/  BSYNC.RECONVERGENT B0 ;  /* 0x0000000000007941 */ /* 0x000fea0003800200 */
.L_x_8583:
        /* <DEDUP_REMOVED lines=32> */
.L_x_8586:
[----:B------:R-:W-:Y:S05]  /*2480*/  BSYNC.RECONVERGENT B0 ;  /* 0x0000000000007941 */ /* 0x000fea0003800200 */
.L_x_8585:
        /* <DEDUP_REMOVED lines=32> */
.L_x_8588:
[----:B------:R-:W-:Y:S05]  /*2690*/  BSYNC.RECONVERGENT B0 ;  /* 0x0000000000007941 */ /* 0x000fea0003800200 */
.L_x_8587:
[----:B------:R-:W0:Y:S01]  /*26a0*/  LDCU UR4, c[0x0][0x38c] ;  /* 0x00007180ff0477ac */ /* 0x000e220008000800 */
[----:B----4-:R-:W-:Y:S01]  /*26b0*/  FFMA.FTZ R3, R91, R98, R6 ;  /* 0x000000625b037223 */ /* 0x010fe20000010006 */
[----:B------:R-:W-:Y:S01]  /*26c0*/  HFMA2 R118, -RZ, RZ, 0, 0 ;  /* 0x00000000ff767431 */ /* 0x000fe200000001ff */
[----:B------:R-:W-:Y:S01]  /*26d0*/  MOV R120, RZ ;  /* 0x000000ff00787202 */ /* 0x000fe20000000f00 */
[----:B------:R-:W-:Y:S02]  /*26e0*/  HFMA2 R122, -RZ, RZ, 0, 0 ;  /* 0x00000000ff7a7431 */ /* 0x000fe400000001ff */
[----:B------:R-:W-:Y:S01]  /*26f0*/  FFMA.FTZ R2, R92, R99, R3 ;  /* 0x000000635c027223 */ /* 0x000fe20000010003 */
        /* <DEDUP_REMOVED lines=19> */
[----:B------:R-:W-:Y:S01]  /*2830*/  ISETP.GE.AND P1, PT, R58, R77, PT ;  /* 0x0000004d3a00720c */ /* 0x000fe20003f26270 */
[----:B------:R-:W-:Y:S01]  /*2840*/  FMUL.FTZ R121, R88, R107 ;  /* 0x0000006b58797220 */ /* 0x000fe20000410000 */
[----:B------:R-:W-:Y:S01]  /*2850*/  ISETP.NE.AND P0, PT, R55, 0x1, PT ;  /* 0x000000013700780c */ /* 0x000fe20003f05270 */
[----:B------:R-:W-:Y:S01]  /*2860*/  FMUL.FTZ R144, R89, R108 ;  /* 0x0000006c59907220 */ /* 0x000fe20000410000 */
[----:B------:R-:W-:Y:S01]  /*2870*/  P2R R167, PR, RZ, 0x2 ;  /* 0x00000002ffa77803 */ /* 0x000fe20000000000 */
[----:B------:R-:W-:Y:S01]  /*2880*/  FMUL.FTZ R123, R90, R109 ;  /* 0x0000006d5a7b7220 */ /* 0x000fe20000410000 */
[----:B------:R-:W-:Y:S01]  /*2890*/  SHF.L.U32 R135, R55, 0x8, RZ ;  /* 0x0000000837877819 */ /* 0x000fe200000006ff */
[----:B------:R-:W1:Y:S01]  /*28a0*/  LDC.64 R14, c[0x0][0x448] ;  /* 0x00011200ff0e7b82 */ /* 0x000e620000000a00 */
[C---:B------:R-:W-:Y:S01]  /*28b0*/  IADD3 R4, P1, PT, R20.reuse, R22, RZ ;  /* 0x0000001614047210 */ /* 0x040fe20007f3e0ff */
        /* <DEDUP_REMOVED lines=10> */
[----:B------:R-:W-:Y:S01]  /*2960*/  MOV R112, RZ ;  /* 0x000000ff00707202 */ /* 0x000fe20000000f00 */
[----:B------:R-:W3:Y:S01]  /*2970*/  LDCU UR7, c[0x0][0x394] ;  /* 0x00007280ff0777ac */ /* 0x000ee20008000800 */
[----:B------:R-:W-:-:S02]  /*2980*/  LOP3.LUT R135, R135, 0x100, RZ, 0xc0, !PT ;  /* 0x0000010087877812 */ /* 0x000fc400078ec0ff */
[----:B------:R-:W4:Y:S01]  /*2990*/  LDC.64 R10, c[0x0][0x3c0] ;  /* 0x0000f000ff0a7b82 */ /* 0x000f220000000a00 */
[----:B------:R-:W-:Y:S01]  /*29a0*/  IADD3.X R5, PT, PT, RZ, R75, RZ, P1, !PT ;  /* 0x0000004bff057210 */ /* 0x000fe20000ffe4ff */
[----:B------:R-:W0:Y:S01]  /*29b0*/  LDCU UR11, c[0x0][0x38c] ;  /* 0x00007180ff0b77ac */ /* 0x000e220008000800 */
[----:B------:R-:W0:Y:S05]  /*29c0*/  LDCU UR10, c[0x0][0x388] ;  /* 0x00007100ff0a77ac */ /* 0x000e2a0008000800 */
[----:B------:R-:W0:Y:S01]  /*29d0*/  LDC.64 R8, c[0x0][0x3e0] ;  /* 0x0000f800ff087b82 */ /* 0x000e220000000a00 */
[----:B------:R-:W0:Y:S01]  /*29e0*/  LDCU.64 UR8, c[0x0][0x540] ;  /* 0x0000a800ff0877ac */ /* 0x000e220008000a00 */
[----:B------:R-:W-:-:S06]  /*29f0*/  UMOV UR4, URZ ;  /* 0x000000ff00047c82 */ /* 0x000fcc0008000000 */
[----:B---3--:R-:W0:Y:S02]  /*2a00*/  LDC.64 R6, c[0x0][0x4f0] ;  /* 0x00013c00ff067b82 */ /* 0x008e240000000a00 */
.L_x_8611:
[----:B------:R-:W-:Y:S01]  /*2a10*/  MOV R2, R58 ;  /* 0x0000003a00027202 */ /* 0x000fe20000000f00 */
[----:B------:R-:W-:Y:S01]  /*2a20*/  HFMA2 R3, -RZ, RZ, 0, 0 ;  /* 0x00000000ff037431 */ /* 0x000fe200000001ff */
[-C--:B------:R-:W-:Y:S01]  /*2a30*/  ISETP.GE.AND P1, PT, R68, R77.reuse, PT ;  /* 0x0000004d4400720c */ /* 0x080fe20003f26270 */
[----:B------:R-:W-:Y:S01]  /*2a40*/  HFMA2 R139, -RZ, RZ, 0, 0 ;  /* 0x00000000ff8b7431 */ /* 0x000fe200000001ff */
[----:B------:R-:W-:Y:S01]  /*2a50*/  ISETP.GE.AND P5, PT, R69, R77, PT ;  /* 0x0000004d4500720c */ /* 0x000fe20003fa6270 */
[----:B01----:R-:W-:Y:S01]  /*2a60*/  IMAD.WIDE.U32 R36, R8, UR4, R2 ;  /* 0x0000000408247c25 */ /* 0x003fe2000f8e0002 */
[----:B------:R-:W-:Y:S02]  /*2a70*/  MOV R146, RZ ;  /* 0x000000ff00927202 */ /* 0x000fe40000000f00 */
[----:B------:R-:W-:Y:S01]  /*2a80*/  ISETP.NE.AND P6, PT, R167, RZ, PT ;  /* 0x000000ffa700720c */ /* 0x000fe20003fc5270 */
[----:B------:R-:W-:Y:S01]  /*2a90*/  IMAD R3, R9, UR4, R37 ;  /* 0x0000000409037c24 */ /* 0x000fe2000f8e0225 */
[----:B------:R-:W-:-:S02]  /*2aa0*/  LEA R2, P2, R36, R53, 0x2 ;  /* 0x0000003524027211 */ /* 0x000fc400078410ff */
[-C--:B------:R-:W-:Y:S02]  /*2ab0*/  ISETP.GE.AND P4, PT, R70, R77.reuse, PT ;  /* 0x0000004d4600720c */ /* 0x080fe40003f86270 */
[----:B------:R-:W-:Y:S02]  /*2ac0*/  LEA.HI.X R3, R36, R54, R3, 0x2, P2 ;  /* 0x0000003624037211 */ /* 0x000fe400010f1403 */
[-C--:B------:R-:W-:Y:S02]  /*2ad0*/  ISETP.GE.AND P3, PT, R71, R77.reuse, PT ;  /* 0x0000004d4700720c */ /* 0x080fe40003f66270 */
[-C--:B------:R-:W-:Y:S01]  /*2ae0*/  ISETP.GE.AND P2, PT, R72, R77.reuse, PT ;  /* 0x0000004d4800720c */ /* 0x080fe20003f46270 */
[----:B---3--:R-:W3:Y:S01]  /*2af0*/  @!P1 LDG.E R146, desc[UR16][R2.64+0x80] ;  /* 0x0000801002929981 */ /* 0x008ee2000c1e1900 */
[-C--:B------:R-:W-:Y:S01]  /*2b00*/  ISETP.GE.AND P1, PT, R73, R77.reuse, PT ;  /* 0x0000004d4900720c */ /* 0x080fe20003f26270 */
[----:B------:R-:W-:Y:S02]  /*2b10*/  HFMA2 R137, -RZ, RZ, 0, 0 ;  /* 0x00000000ff897431 */ /* 0x000fe400000001ff */
[----:B------:R-:W5:Y:S01]  /*2b20*/  @!P5 LDG.E R139, desc[UR16][R2.64+0x100] ;  /* 0x00010010028bd981 */ /* 0x000f62000c1e1900 */
[----:B------:R-:W-:-:S02]  /*2b30*/  ISETP.GE.AND P5, PT, R74, R77, PT ;  /* 0x0000004d4a00720c */ /* 0x000fc40003fa6270 */
[----:B------:R-:W-:Y:S02]  /*2b40*/  CS2R R148, SRZ ;  /* 0x0000000000947805 */ /* 0x000fe4000001ff00 */
[----:B------:R-:W-:Y:S01]  /*2b50*/  MOV R141, RZ ;  /* 0x000000ff008d7202 */ /* 0x000fe20000000f00 */
[----:B------:R-:W3:Y:S01]  /*2b60*/  @!P6 LDG.E R137, desc[UR16][R2.64] ;  /* 0x000000100289e981 */ /* 0x000ee2000c1e1900 */
[----:B------:R-:W-:Y:S02]  /*2b70*/  CS2R R150, SRZ ;  /* 0x0000000000967805 */ /* 0x000fe4000001ff00 */
[----:B------:R-:W-:Y:S01]  /*2b80*/  MOV R36, R26 ;  /* 0x0000001a00247202 */ /* 0x000fe20000000f00 */
[----:B------:R-:W5:Y:S01]  /*2b90*/  @!P3 LDG.E R148, desc[UR16][R2.64+0x200] ;  /* 0x000200100294b981 */ /* 0x000f62000c1e1900 */
[----:B------:R-:W-:-:S03]  /*2ba0*/  MOV R37, R49 ;  /* 0x0000003100257202 */ /* 0x000fc60000000f00 */
[----:B------:R-:W5:Y:S01]  /*2bb0*/  @!P4 LDG.E R141, desc[UR16][R2.64+0x180] ;  /* 0x00018010028dc981 */ /* 0x000f62000c1e1900 */
        /* <DEDUP_REMOVED lines=10> */
[----:B----4-:R-:W-:-:S04]  /*2c60*/  IMAD.WIDE.U32 R36, R10, UR4, R2 ;  /* 0x000000040a247c25 */ /* 0x010fc8000f8e0002 */
[----:B------:R-:W-:Y:S01]  /*2c70*/  IMAD R37, R11, UR4, R37 ;  /* 0x000000040b257c24 */ /* 0x000fe2000f8e0225 */
[----:B-1----:R-:W-:-:S04]  /*2c80*/  LEA R116, P1, R36, R14, 0x2 ;  /* 0x0000000e24747211 */ /* 0x002fc800078210ff */
[----:B------:R-:W-:-:S05]  /*2c90*/  LEA.HI.X R117, R36, R15, R37, 0x2, P1 ;  /* 0x0000000f24757211 */ /* 0x000fca00008f1425 */
[----:B------:R0:W4:Y:S01]  /*2ca0*/  LDG.E R116, desc[UR16][R116.64] ;  /* 0x0000001074747981 */ /* 0x000122000c1e1900 */
        /* <DEDUP_REMOVED lines=9> */
[----:B---3--:R-:W-:Y:S04]  /*2d40*/  STS [R78], R137 ;  /* 0x000000894e007388 */ /* 0x008fe80000000800 */
[----:B------:R1:W-:Y:S04]  /*2d50*/  STS [R79+0x80], R146 ;  /* 0x000080924f007388 */ /* 0x0003e80000000800 */
[----:B-----5:R-:W-:Y:S04]  /*2d60*/  STS [R80+0x100], R139 ;  /* 0x0001008b50007388 */ /* 0x020fe80000000800 */
[----:B------:R-:W-:Y:S04]  /*2d70*/  STS [R82+0x180], R141 ;  /* 0x0001808d52007388 */ /* 0x000fe80000000800 */
[----:B------:R3:W-:Y:S04]  /*2d80*/  STS [R83+0x200], R148 ;  /* 0x0002009453007388 */ /* 0x0007e80000000800 */
[----:B--2---:R-:W-:Y:S04]  /*2d90*/  STS [R84+0x280], R149 ;  /* 0x0002809554007388 */ /* 0x004fe80000000800 */
[----:B------:R2:W-:Y:S04]  /*2da0*/  STS [R85+0x300], R150 ;  /* 0x0003009655007388 */ /* 0x0005e80000000800 */
        /* <DEDUP_REMOVED lines=11> */
[C---:B------:R-:W-:Y:S01]  /*2e60*/  FMUL.FTZ R36, R2.reuse, R107 ;  /* 0x0000006b02247220 */ /* 0x040fe20000410000 */
[C---:B0-----:R-:W-:Y:S01]  /*2e70*/  FMUL.FTZ R117, R2.reuse, R108 ;  /* 0x0000006c02757220 */ /* 0x041fe20000410000 */
[C---:B-1----:R-:W-:Y:S01]  /*2e80*/  FMUL.FTZ R146, R2.reuse, R109 ;  /* 0x0000006d02927220 */ /* 0x042fe20000410000 */
[C---:B---3--:R-:W-:Y:S01]  /*2e90*/  FMUL.FTZ R148, R2.reuse, R104 ;  /* 0x0000006802947220 */ /* 0x048fe20000410000 */
[C---:B--2---:R-:W-:Y:S01]  /*2ea0*/  FMUL.FTZ R150, R2.reuse, R103 ;  /* 0x0000006702967220 */ /* 0x044fe20000410000 */
[C---:B------:R-:W-:Y:S01]  /*2eb0*/  FMUL.FTZ R152, R2.reuse, R106 ;  /* 0x0000006a02987220 */ /* 0x040fe20000410000 */
[----:B------:R-:W0:Y:S01]  /*2ec0*/  MUFU.EX2 R36, R36 ;  /* 0x0000002400247308 */ /* 0x000e220000000800 */
[C---:B------:R-:W-:Y:S01]  /*2ed0*/  FMUL.FTZ R156, R2.reuse, R105 ;  /* 0x00000069029c7220 */ /* 0x040fe20000410000 */
        /* <DEDUP_REMOVED lines=26> */
[----:B-123--:R-:W-:Y:S05]  /*3080*/  @P1 BRA `(.L_x_8591) ;  /* 0x00000000001c1947 */ /* 0x00efea0003800000 */
[----:B------:R-:W-:Y:S02]  /*3090*/  ISETP.NE.AND P1, PT, R55, UR7, PT ;  /* 0x0000000737007c0c */ /* 0x000fe4000bf25270 */
[----:B------:R-:W-:-:S11]  /*30a0*/  MOV R161, 0x3f800000 ;  /* 0x3f80000000a17802 */ /* 0x000fd60000000f00 */
[----:B------:R-:W-:Y:S05]  /*30b0*/  @!P1 BRA `(.L_x_8592) ;  /* 0x0000000000149947 */ /* 0x000fea0003800000 */
[----:B------:R-:W-:-:S04]  /*30c0*/  IADD3 R2, PT, PT, R135, UR4, RZ ;  /* 0x0000000487027c10 */ /* 0x000fc8000fffe0ff */
[----:B------:R-:W-:-:S05]  /*30d0*/  LEA R2, R2, UR5, 0x2 ;  /* 0x0000000502027c11 */ /* 0x000fca000f8e10ff */
[----:B------:R2:W3:Y:S01]  /*30e0*/  LDS R161, [R2+0xa88] ;  /* 0x000a880002a17984 */ /* 0x0004e20000000800 */
[----:B------:R-:W-:Y:S05]  /*30f0*/  BRA `(.L_x_8592) ;  /* 0x0000000000047947 */ /* 0x000fea0003800000 */
.L_x_8591:
[----:B------:R0:W1:Y:S02]  /*3100*/  LDS R161, [R163+0x128c] ;  /* 0x00128c00a3a17984 */ /* 0x0000640000000800 */
.L_x_8592:
[----:B------:R-:W-:Y:S05]  /*3110*/  BSYNC.RECONVERGENT B0 ;  /* 0x0000000000007941 */ /* 0x000fea0003800200 */
.L_x_8590:
[----:B--2---:R-:W2:Y:S01]  /*3120*/  @P0 LDC R2, c[0x0][0x38c] ;  /* 0x0000e300ff020b82 */ /* 0x004ea20000000800 */
[----:B------:R-:W-:Y:S02]  /*3130*/  HFMA2 R164, -RZ, RZ, 0, 0 ;  /* 0x00000000ffa47431 */ /* 0x000fe400000001ff */
        /* <DEDUP_REMOVED lines=149> */
[----:B------:R-:W-:Y:S01]  /*3a90*/  FMUL.FTZ R139, R139, R166 ;  /* 0x000000a68b8b7220 */ /* 0x000fe20000410000 */
[----:B------:R-:W-:Y:S01]  /*3aa0*/  FFMA.FTZ R159, R158, R143, R159 ;  /* 0x0000008f9e9f7223 */ /* 0x000fe2000001009f */
[----:B------:R-:W-:Y:S01]  /*3ab0*/  STS [R60+0x8], R161 ;  /* 0x000008a13c007388 */ /* 0x000fe20000000800 */
[----:B------:R-:W-:Y:S01]  /*3ac0*/  IADD3 R147, PT, PT, -R169, UR10, RZ ;  /* 0x0000000aa9937c10 */ /* 0x000fe2000fffe1ff */
[----:B------:R-:W-:Y:S01]  /*3ad0*/  FFMA.FTZ R139, R99, R139, R2 ;  /* 0x0000008b638b7223 */ /* 0x000fe20000010002 */
[----:B------:R-:W-:Y:S01]  /*3ae0*/  FFMA.FTZ R157, R156, R159, R157 ;  /* 0x0000009f9c9d7223 */ /* 0x000fe2000001009d */
[----:B------:R-:W-:Y:S01]  /*3af0*/  STS [R60+0xc], R165 ;  /* 0x00000ca53c007388 */ /* 0x000fe20000000800 */
[----:B------:R-:W-:Y:S01]  /*3b00*/  FMUL.FTZ R141, R141, R172 ;  /* 0x000000ac8d8d7220 */ /* 0x000fe20000410000 */
[----:B------:R-:W-:Y:S01]  /*3b10*/  FMUL.FTZ R115, R115, R178 ;  /* 0x000000b273737220 */ /* 0x000fe20000410000 */
[----:B------:R-:W-:Y:S01]  /*3b20*/  FFMA.FTZ R155, R152, R157, R155 ;  /* 0x0000009d989b7223 */ /* 0x000fe2000001009b */
[----:B------:R1:W-:Y:S01]  /*3b30*/  STS [R60+0x10], R3 ;  /* 0x000010033c007388 */ /* 0x0003e20000000800 */
[----:B------:R-:W-:Y:S01]  /*3b40*/  FFMA.FTZ R116, R100, R141, R139 ;  /* 0x0000008d64747223 */ /* 0x000fe2000001008b */
[C---:B------:R-:W-:Y:S01]  /*3b50*/  ISETP.GE.AND P3, PT, R147.reuse, 0x21, PT ;  /* 0x000000219300780c */ /* 0x040fe20003f66270 */
[----:B------:R-:W-:Y:S01]  /*3b60*/  FFMA.FTZ R153, R150, R155, R153 ;  /* 0x0000009b96997223 */ /* 0x000fe20000010099 */
[----:B------:R2:W-:Y:S01]  /*3b70*/  STS [R60+0x14], R171 ;  /* 0x000014ab3c007388 */ /* 0x0005e20000000800 */
[----:B------:R-:W-:-:S02]  /*3b80*/  ISETP.GE.AND P4, PT, R147, 0x41, PT ;  /* 0x000000419300780c */ /* 0x000fc40003f86270 */
[----:B------:R-:W-:Y:S01]  /*3b90*/  FFMA.FTZ R160, R148, R153, R151 ;  /* 0x0000009994a07223 */ /* 0x000fe20000010097 */
[----:B------:R2:W-:Y:S01]  /*3ba0*/  STS [R60+0x18], R173 ;  /* 0x000018ad3c007388 */ /* 0x0005e20000000800 */
[----:B-1----:R-:W-:-:S04]  /*3bb0*/  IMAD.WIDE.U32 R2, R6, UR4, R4 ;  /* 0x0000000406027c25 */ /* 0x002fc8000f8e0004 */
[----:B------:R-:W-:Y:S01]  /*3bc0*/  FFMA.FTZ R161, R146, R160, R149 ;  /* 0x000000a092a17223 */ /* 0x000fe20000010095 */
[----:B------:R2:W-:Y:S01]  /*3bd0*/  STS [R60+0x1c], R175 ;  /* 0x00001caf3c007388 */ /* 0x0005e20000000800 */
[----:B------:R-:W-:Y:S01]  /*3be0*/  IMAD R137, R7, UR4, R3 ;  /* 0x0000000407897c24 */ /* 0x000fe2000f8e0203 */
[----:B------:R-:W-:Y:S01]  /*3bf0*/  BAR.SYNC.DEFER_BLOCKING 0x0 ;  /* 0x0000000000007b1d */ /* 0x000fe20000010000 */
[C---:B------:R-:W-:Y:S01]  /*3c00*/  LEA R36, P2, R2.reuse, UR8, 0x2 ;  /* 0x0000000802247c11 */ /* 0x040fe2000f8410ff */
[----:B------:R-:W-:Y:S01]  /*3c10*/  FMUL.FTZ R3, R37, R176 ;  /* 0x000000b025037220 */ /* 0x000fe20000410000 */
[----:B------:R-:W-:Y:S02]  /*3c20*/  FFMA.FTZ R165, R117, R161, R154 ;  /* 0x000000a175a57223 */ /* 0x000fe4000001009a */
[----:B------:R-:W-:Y:S01]  /*3c30*/  LEA.HI.X R37, R2, UR9, R137, 0x2, P2 ;  /* 0x0000000902257c11 */ /* 0x000fe200090f1489 */
[----:B------:R-:W-:Y:S01]  /*3c40*/  FFMA.FTZ R3, R101, R3, R116 ;  /* 0x0000000365037223 */ /* 0x000fe20000010074 */
[----:B------:R-:W-:-:S03]  /*3c50*/  ISETP.GE.AND P2, PT, R147, 0x1, PT ;  /* 0x000000019300780c */ /* 0x000fc60003f46270 */
[----:B------:R-:W-:Y:S01]  /*3c60*/  FFMA.FTZ R158, R102, R115, R3 ;  /* 0x00000073669e7223 */ /* 0x000fe20000010003 */
[----:B------:R2:W1:Y:S09]  /*3c70*/  LDS R145, [R61+0x4b0] ;  /* 0x0004b0003d917984 */ /* 0x0004720000000800 */
[----:B--2---:R-:W-:Y:S05]  /*3c80*/  @!P2 BRA `(.L_x_8594) ;  /* 0x000000000008a947 */ /* 0x004fea0003800000 */
[----:B------:R-:W2:Y:S04]  /*3c90*/  LDS R3, [R57+0x430] ;  /* 0x0004300039037984 */ /* 0x000ea80000000800 */
[----:B--2---:R2:W-:Y:S02]  /*3ca0*/  REDG.E.ADD.F32.FTZ.RN.STRONG.GPU desc[UR16][R36.64], R3 ;  /* 0x00000003240079a6 */ /* 0x0045e4000c12f310 */
.L_x_8594:
[----:B------:R-:W-:Y:S05]  /*3cb0*/  BSYNC.RECONVERGENT B0 ;  /* 0x0000000000007941 */ /* 0x000fea0003800200 */
.L_x_8593:
[----:B------:R-:W-:Y:S04]  /*3cc0*/  BSSY.RECONVERGENT B0, `(.L_x_8595) ;  /* 0x0000003000007945 */ /* 0x000fe80003800200 */
[----:B------:R-:W-:Y:S05]  /*3cd0*/  @!P3 BRA `(.L_x_8596) ;  /* 0x000000000004b947 */ /* 0x000fea0003800000 */
[----:B-1----:R3:W-:Y:S02]  /*3ce0*/  REDG.E.ADD.F32.FTZ.RN.STRONG.GPU desc[UR16][R36.64+0x80], R145 ;  /* 0x00008091240079a6 */ /* 0x0027e4000c12f310 */
.L_x_8596:
[----:B------:R-:W-:Y:S05]  /*3cf0*/  BSYNC.RECONVERGENT B0 ;  /* 0x0000000000007941 */ /* 0x000fea0003800200 */
.L_x_8595:
[----:B--2---:R2:W4:Y:S01]  /*3d00*/  LDS R3, [R62+0x530] ;  /* 0x000530003e037984 */ /* 0x0045220000000800 */
[----:B------:R-:W-:Y:S04]  /*3d10*/  BSSY.RECONVERGENT B0, `(.L_x_8597) ;  /* 0x0000003000007945 */ /* 0x000fe80003800200 */
[----:B------:R-:W-:Y:S05]  /*3d20*/  @!P4 BRA `(.L_x_8598) ;  /* 0x000000000004c947 */ /* 0x000fea0003800000 */
[----:B----4-:R4:W-:Y:S02]  /*3d30*/  REDG.E.ADD.F32.FTZ.RN.STRONG.GPU desc[UR16][R36.64+0x100], R3 ;  /* 0x00010003240079a6 */ /* 0x0109e4000c12f310 */
.L_x_8598:
[----:B------:R-:W-:Y:S05]  /*3d40*/  BSYNC.RECONVERGENT B0 ;  /* 0x0000000000007941 */ /* 0x000fea0003800200 */
.L_x_8597:
        /* <DEDUP_REMOVED lines=23> */
.L_x_8600:
[----:B------:R-:W-:Y:S05]  /*3ec0*/  BSYNC.RECONVERGENT B0 ;  /* 0x0000000000007941 */ /* 0x000fea0003800200 */
.L_x_8599:
[----:B------:R4:W0:Y:S01]  /*3ed0*/  LDS R147, [R64+0x630] ;  /* 0x0006300040937984 */ /* 0x0008220000000800 */
[----:B------:R-:W-:Y:S01]  /*3ee0*/  BSSY.RECONVERGENT B0, `(.L_x_8601) ;  /* 0x0000006000007945 */ /* 0x000fe20003800200 */
[----:B------:R-:W-:Y:S01]  /*3ef0*/  FMUL.FTZ R152, R157, R106 ;  /* 0x0000006a9d987220 */ /* 0x000fe20000410000 */
[----:B-1-3--:R-:W-:Y:S01]  /*3f00*/  FADD.FTZ R145, -R129, R172 ;  /* 0x000000ac81917221 */ /* 0x00afe20000010100 */
[----:B------:R-:W-:Y:S01]  /*3f10*/  FFMA.FTZ R115, R150, R141, R115 ;  /* 0x0000008d96737223 */ /* 0x000fe20000010073 */
[----:B------:R-:W-:Y:S06]  /*3f20*/  @!P2 BRA `(.L_x_8602) ;  /* 0x000000000004a947 */ /* 0x000fec0003800000 */
[----:B0-----:R1:W-:Y:S02]  /*3f30*/  REDG.E.ADD.F32.FTZ.RN.STRONG.GPU desc[UR16][R36.64+0x200], R147 ;  /* 0x00020093240079a6 */ /* 0x0013e4000c12f310 */
.L_x_8602:
[----:B------:R-:W-:Y:S05]  /*3f40*/  BSYNC.RECONVERGENT B0 ;  /* 0x0000000000007941 */ /* 0x000fea0003800200 */
.L_x_8601:
[----:B------:R3:W2:Y:S01]  /*3f50*/  LDS R149, [R65+0x6b0] ;  /* 0x0006b00041957984 */ /* 0x0006a20000000800 */
[----:B------:R-:W-:Y:S01]  /*3f60*/  BSSY.RECONVERGENT B0, `(.L_x_8603) ;  /* 0x0000006000007945 */ /* 0x000fe20003800200 */
[----:B------:R-:W-:Y:S01]  /*3f70*/  FMUL.FTZ R154, R159, R105 ;  /* 0x000000699f9a7220 */ /* 0x000fe20000410000 */
[----:B01----:R-:W-:Y:S01]  /*3f80*/  FADD.FTZ R147, -R131, R176 ;  /* 0x000000b083937221 */ /* 0x003fe20000010100 */
[----:B------:R-:W-:Y:S01]  /*3f90*/  FFMA.FTZ R115, R152, R145, R115 ;  /* 0x0000009198737223 */ /* 0x000fe20000010073 */
[----:B------:R-:W-:Y:S06]  /*3fa0*/  @!P3 BRA `(.L_x_8604) ;  /* 0x000000000004b947 */ /* 0x000fec0003800000 */
[----:B--2---:R0:W-:Y:S02]  /*3fb0*/  REDG.E.ADD.F32.FTZ.RN.STRONG.GPU desc[UR16][R36.64+0x280], R149 ;  /* 0x00028095240079a6 */ /* 0x0041e4000c12f310 */
.L_x_8604:
[----:B------:R-:W-:Y:S05]  /*3fc0*/  BSYNC.RECONVERGENT B0 ;  /* 0x0000000000007941 */ /* 0x000fea0003800200 */
.L_x_8603:
[----:B------:R1:W1:Y:S01]  /*3fd0*/  LDS R151, [R66+0x730] ;  /* 0x0007300042977984 */ /* 0x0002620000000800 */
[----:B------:R-:W-:Y:S01]  /*3fe0*/  BSSY.RECONVERGENT B0, `(.L_x_8605) ;  /* 0x0000006000007945 */ /* 0x000fe20003800200 */
[----:B------:R-:W-:Y:S01]  /*3ff0*/  FMUL.FTZ R156, R143, R110 ;  /* 0x0000006e8f9c7220 */ /* 0x000fe20000410000 */
[----:B0-2---:R-:W-:Y:S01]  /*4000*/  FADD.FTZ R149, -R133, R178 ;  /* 0x000000b285957221 */ /* 0x005fe20000010100 */
[----:B------:R-:W-:Y:S01]  /*4010*/  FFMA.FTZ R115, R154, R147, R115 ;  /* 0x000000939a737223 */ /* 0x000fe20000010073 */
[----:B------:R-:W-:Y:S06]  /*4020*/  @!P4 BRA `(.L_x_8606) ;  /* 0x000000000004c947 */ /* 0x000fec0003800000 */
[----:B-1----:R0:W-:Y:S02]  /*4030*/  REDG.E.ADD.F32.FTZ.RN.STRONG.GPU desc[UR16][R36.64+0x300], R151 ;  /* 0x00030097240079a6 */ /* 0x0021e4000c12f310 */
.L_x_8606:
[----:B------:R-:W-:Y:S05]  /*4040*/  BSYNC.RECONVERGENT B0 ;  /* 0x0000000000007941 */ /* 0x000fea0003800200 */
.L_x_8605:
[----:B01----:R-:W-:Y:S01]  /*4050*/  FFMA.FTZ R151, R156, R149, R115 ;  /* 0x000000959c977223 */ /* 0x003fe20000010073 */
[----:B------:R-:W-:Y:S01]  /*4060*/  BSSY.RECONVERGENT B0, `(.L_x_8607) ;  /* 0x0000004000007945 */ /* 0x000fe20003800200 */
[----:B------:R0:W1:Y:S03]  /*4070*/  LDS R115, [R67+0x7b0] ;  /* 0x0007b00043737984 */ /* 0x0000660000000800 */
[----:B------:R-:W-:Y:S05]  /*4080*/  @!P5 BRA `(.L_x_8608) ;  /* 0x000000000004d947 */ /* 0x000fea0003800000 */
[----:B-1----:R2:W-:Y:S02]  /*4090*/  REDG.E.ADD.F32.FTZ.RN.STRONG.GPU desc[UR16][R36.64+0x380], R115 ;  /* 0x00038073240079a6 */ /* 0x0025e4000c12f310 */
.L_x_8608:
[----:B------:R-:W-:Y:S05]  /*40a0*/  BSYNC.RECONVERGENT B0 ;  /* 0x0000000000007941 */ /* 0x000fea0003800200 */
.L_x_8607:
        /* <DEDUP_REMOVED lines=80> */
.L_x_8610:
[----:B------:R-:W-:Y:S05]  /*45b0*/  BSYNC.RECONVERGENT B0 ;  /* 0x0000000000007941 */ /* 0x000fea0003800200 */
.L_x_8609:
[----:B------:R-:W-:-:S04]  /*45c0*/  UIADD3 UR4, UPT, UPT, UR4, 0x1, URZ ;  /* 0x0000000104047890 */ /* 0x000fc8000fffe0ff */
[----:B------:R-:W-:-:S09]  /*45d0*/  UISETP.GE.AND UP0, UPT, UR4, UR11, UPT ;  /* 0x0000000b0400728c */ /* 0x000fd2000bf06270 */
[----:B------:R-:W-:Y:S05]  /*45e0*/  BRA.U !UP0, `(.L_x_8611) ;  /* 0xffffffe508087547 */ /* 0x000fea000b83ffff */
.L_x_8589:
[----:B------:R-:W-:Y:S01]  /*45f0*/  BAR.SYNC.DEFER_BLOCKING 0x0 ;  /* 0x0000000000007b1d */ /* 0x000fe20000010000 */
[-C--:B------:R-:W-:Y:S02]  /*4600*/  ISETP.GE.AND P6, PT, R58, R77.reuse, PT ;  /* 0x0000004d3a00720c */ /* 0x080fe40003fc6270 */
[----:B------:R-:W-:Y:S02]  /*4610*/  CS2R R2, SRZ ;  /* 0x0000000000027805 */ /* 0x000fe4000001ff00 */
[-C--:B------:R-:W-:Y:S02]  /*4620*/  ISETP.GE.AND P5, PT, R68, R77.reuse, PT ;  /* 0x0000004d4400720c */ /* 0x080fe40003fa6270 */
[-C--:B------:R-:W-:Y:S02]  /*4630*/  ISETP.GE.AND P4, PT, R69, R77.reuse, PT ;  /* 0x0000004d4500720c */ /* 0x080fe40003f86270 */
[-C--:B------:R-:W-:Y:S02]  /*4640*/  ISETP.GE.AND P3, PT, R70, R77.reuse, PT ;  /* 0x0000004d4600720c */ /* 0x080fe40003f66270 */
[----:B------:R-:W-:-:S02]  /*4650*/  ISETP.GE.AND P2, PT, R71, R77, PT ;  /* 0x0000004d4700720c */ /* 0x000fc40003f46270 */
[-C--:B------:R-:W-:Y:S02]  /*4660*/  ISETP.GE.AND P1, PT, R72, R77.reuse, PT ;  /* 0x0000004d4800720c */ /* 0x080fe40003f26270 */
[----:B------:R-:W-:Y:S02]  /*4670*/  ISETP.GE.AND P0, PT, R73, R77, PT ;  /* 0x0000004d4900720c */ /* 0x000fe40003f06270 */
[----:B------:R-:W-:Y:S02]  /*4680*/  CS2R R4, SRZ ;  /* 0x0000000000047805 */ /* 0x000fe4000001ff00 */
[----:B------:R-:W-:Y:S01]  /*4690*/  MOV R0, RZ ;  /* 0x000000ff00007202 */ /* 0x000fe20000000f00 */
[----:B------:R-:W2:Y:S01]  /*46a0*/  LDC.64 R96, c[0x0][0x4f8] ;  /* 0x00013e00ff607b82 */ /* 0x000ea20000000a00 */
[----:B------:R-:W-:Y:S01]  /*46b0*/  MOV R7, RZ ;  /* 0x000000ff00077202 */ /* 0x000fe20000000f00 */
[----:B------:R-:W5:Y:S01]  /*46c0*/  LDCU.64 UR6, c[0x0][0x500] ;  /* 0x0000a000ff0677ac */ /* 0x000f620008000a00 */
[----:B------:R-:W-:-:S02]  /*46d0*/  MOV R9, RZ ;  /* 0x000000ff00097202 */ /* 0x000fc40000000f00 */
[----:B------:R-:W-:Y:S01]  /*46e0*/  MOV R11, RZ ;  /* 0x000000ff000b7202 */ /* 0x000fe20000000f00 */
[----:B------:R-:W0:Y:S01]  /*46f0*/  LDCU.64 UR8, c[0x0][0x550] ;  /* 0x0000aa00ff0877ac */ /* 0x000e220008000a00 */
[----:B------:R-:W3:Y:S01]  /*4700*/  @!P6 LDG.E R3, desc[UR16][R18.64] ;  /* 0x000000101203e981 */ /* 0x000ee2000c1e1900 */
[----:B------:R-:W-:-:S03]  /*4710*/  ISETP.GE.AND P6, PT, R74, R77, PT ;  /* 0x0000004d4a00720c */ /* 0x000fc60003fc6270 */
[----:B------:R-:W4:Y:S04]  /*4720*/  @!P5 LDG.E R0, desc[UR16][R18.64+0x80] ;  /* 0x000080101200d981 */ /* 0x000f28000c1e1900 */
[----:B------:R-:W5:Y:S04]  /*4730*/  @!P4 LDG.E R5, desc[UR16][R18.64+0x100] ;  /* 0x000100101205c981 */ /* 0x000f68000c1e1900 */
[----:B------:R-:W2:Y:S04]  /*4740*/  @!P3 LDG.E R7, desc[UR16][R18.64+0x180] ;  /* 0x000180101207b981 */ /* 0x000ea8000c1e1900 */
[----:B------:R-:W2:Y:S04]  /*4750*/  @!P2 LDG.E R2, desc[UR16][R18.64+0x200] ;  /* 0x000200101202a981 */ /* 0x000ea8000c1e1900 */
[----:B------:R-:W2:Y:S04]  /*4760*/  @!P1 LDG.E R9, desc[UR16][R18.64+0x280] ;  /* 0x0002801012099981 */ /* 0x000ea8000c1e1900 */
[----:B------:R-:W2:Y:S04]  /*4770*/  @!P0 LDG.E R4, desc[UR16][R18.64+0x300] ;  /* 0x0003001012048981 */ /* 0x000ea8000c1e1900 */
[----:B------:R-:W2:Y:S01]  /*4780*/  @!P6 LDG.E R11, desc[UR16][R18.64+0x380] ;  /* 0x00038010120be981 */ /* 0x000ea2000c1e1900 */
[----:B------:R-:W-:-:S02]  /*4790*/  ISETP.NE.AND P4, PT, R28, RZ, PT ;  /* 0x000000ff1c00720c */ /* 0x000fc40003f85270 */
[----:B------:R-:W-:Y:S01]  /*47a0*/  SHF.R.S32.HI R21, RZ, 0x1f, R20 ;  /* 0x0000001fff157819 */ /* 0x000fe20000011414 */
[----:B---3--:R-:W-:Y:S04]  /*47b0*/  STS [R78], R3 ;  /* 0x000000034e007388 */ /* 0x008fe80000000800 */
[----:B----4-:R-:W-:Y:S04]  /*47c0*/  STS [R79+0x80], R0 ;  /* 0x000080004f007388 */ /* 0x010fe80000000800 */
[----:B-----5:R-:W-:Y:S04]  /*47d0*/  STS [R80+0x100], R5 ;  /* 0x0001000550007388 */ /* 0x020fe80000000800 */
[----:B--2---:R-:W-:Y:S04]  /*47e0*/  STS [R82+0x180], R7 ;  /* 0x0001800752007388 */ /* 0x004fe80000000800 */
        /* <DEDUP_REMOVED lines=12> */
[--C-:B--2---:R-:W-:Y:S01]  /*48b0*/  FADD.FTZ R13, R13, R38.reuse ;  /* 0x000000260d0d7221 */ /* 0x104fe20000010000 */
[----:B---3--:R-:W-:-:S04]  /*48c0*/  FADD.FTZ R15, R15, R38 ;  /* 0x000000260f0f7221 */ /* 0x008fc80000010000 */
[----:B------:R-:W-:Y:S01]  /*48d0*/  FSETP.GTU.FTZ.AND P0, PT, R13, 20, PT ;  /* 0x41a000000d00780b */ /* 0x000fe20003f1c000 */
[--C-:B----4-:R-:W-:Y:S01]  /*48e0*/  FADD.FTZ R5, R5, R38.reuse ;  /* 0x0000002605057221 */ /* 0x110fe20000010000 */
[----:B------:R-:W-:Y:S01]  /*48f0*/  FSETP.GTU.FTZ.AND P1, PT, R15, 20, PT ;  /* 0x41a000000f00780b */ /* 0x000fe20003f3c000 */
[----:B-----5:R-:W-:-:S03]  /*4900*/  FADD.FTZ R9, R9, R38 ;  /* 0x0000002609097221 */ /* 0x020fc60000010000 */
[----:B------:R-:W-:Y:S01]  /*4910*/  FSETP.GTU.FTZ.AND P6, PT, R5, 20, PT ;  /* 0x41a000000500780b */ /* 0x000fe20003fdc000 */
[----:B-1----:R-:W-:-:S06]  /*4920*/  FADD.FTZ R11, R11, R38 ;  /* 0x000000260b0b7221 */ /* 0x002fcc0000010000 */
[----:B------:R-:W-:Y:S02]  /*4930*/  @!P0 FMUL.FTZ R0, R13, -1.4426950216293334961 ;  /* 0xbfb8aa3b0d008820 */ /* 0x000fe40000410000 */
[----:B------:R-:W1:Y:S01]  /*4940*/  LDS R13, [R87+0x1c] ;  /* 0x00001c00570d7984 */ /* 0x000e620000000800 */
[----:B------:R-:W-:Y:S01]  /*4950*/  BAR.SYNC.DEFER_BLOCKING 0x0 ;  /* 0x0000000000007b1d */ /* 0x000fe20000010000 */
[----:B------:R-:W-:Y:S01]  /*4960*/  @!P1 FMUL.FTZ R4, R15, -1.4426950216293334961 ;  /* 0xbfb8aa3b0f049820 */ /* 0x000fe20000410000 */
[----:B------:R-:W-:Y:S01]  /*4970*/  FSETP.GTU.FTZ.AND P2, PT, R11, 20, PT ;  /* 0x41a000000b00780b */ /* 0x000fe20003f5c000 */
[--C-:B0-----:R-:W-:Y:S01]  /*4980*/  FADD.FTZ R3, R3, R38.reuse ;  /* 0x0000002603037221 */ /* 0x101fe20000010000 */
[----:B------:R-:W-:Y:S02]  /*4990*/  FADD.FTZ R7, R7, R38 ;  /* 0x0000002607077221 */ /* 0x000fe40000010000 */
[----:B------:R-:W0:Y:S02]  /*49a0*/  @!P0 MUFU.EX2 R0, R0 ;  /* 0x0000000000008308 */ /* 0x000e240000000800 */
[----:B------:R-:W-:-:S02]  /*49b0*/  FSETP.GTU.FTZ.AND P5, PT, R3, 20, PT ;  /* 0x41a000000300780b */ /* 0x000fc40003fbc000 */
[----:B------:R-:W2:Y:S01]  /*49c0*/  @!P1 MUFU.EX2 R4, R4 ;  /* 0x0000000400049308 */ /* 0x000ea20000000800 */
[----:B0-----:R-:W-:-:S10]  /*49d0*/  @!P0 FADD.FTZ R2, R0, 1 ;  /* 0x3f80000000028421 */ /* 0x001fd40000010000 */
[----:B------:R-:W-:Y:S01]  /*49e0*/  @!P5 FMUL.FTZ R0, R3, -1.4426950216293334961 ;  /* 0xbfb8aa3b0300d820 */ /* 0x000fe20000410000 */
[----:B--2---:R-:W-:Y:S01]  /*49f0*/  @!P1 FADD.FTZ R6, R4, 1 ;  /* 0x3f80000004069421 */ /* 0x004fe20000010000 */
[----:B------:R-:W-:Y:S01]  /*4a00*/  STS [R87], R113 ;  /* 0x0000007157007388 */ /* 0x000fe20000000800 */
[----:B------:R-:W0:Y:S03]  /*4a10*/  @!P0 MUFU.RCP R2, R2 ;  /* 0x0000000200028308 */ /* 0x000e260000001000 */
[----:B------:R-:W-:Y:S04]  /*4a20*/  STS [R87+0x4], R130 ;  /* 0x0000048257007388 */ /* 0x000fe80000000800 */
[----:B------:R-:W-:Y:S01]  /*4a30*/  STS [R87+0x8], R136 ;  /* 0x0000088857007388 */ /* 0x000fe20000000800 */
[----:B------:R-:W2:Y:S01]  /*4a40*/  @!P1 MUFU.RCP R15, R6 ;  /* 0x00000006000f9308 */ /* 0x000ea20000001000 */
[----:B-1----:R-:W-:-:S02]  /*4a50*/  FADD.FTZ R13, R13, R38 ;  /* 0x000000260d0d7221 */ /* 0x002fc40000010000 */
[----:B------:R-:W-:Y:S03]  /*4a60*/  STS [R87+0xc], R134 ;  /* 0x00000c8657007388 */ /* 0x000fe60000000800 */
[----:B------:R-:W-:Y:S01]  /*4a70*/  FSETP.GTU.FTZ.AND P3, PT, R13, 20, PT ;  /* 0x41a000000d00780b */ /* 0x000fe20003f7c000 */
[----:B------:R-:W-:Y:S01]  /*4a80*/  STS [R87+0x10], R132 ;  /* 0x0000108457007388 */ /* 0x000fe20000000800 */
[----:B------:R-:W1:Y:S01]  /*4a90*/  @!P5 MUFU.EX2 R0, R0 ;  /* 0x000000000000d308 */ /* 0x000e620000000800 */
[----:B0-----:R-:W-:Y:S01]  /*4aa0*/  @!P0 FMUL.FTZ R111, R111, R2 ;  /* 0x000000026f6f8220 */ /* 0x001fe20000410000 */
[----:B------:R-:W-:Y:S01]  /*4ab0*/  @!P6 FMUL.FTZ R2, R5, -1.4426950216293334961 ;  /* 0xbfb8aa3b0502e820 */ /* 0x000fe20000410000 */
[----:B------:R-:W-:Y:S01]  /*4ac0*/  STS [R87+0x14], R142 ;  /* 0x0000148e57007388 */ /* 0x000fe20000000800 */
[----:B------:R-:W-:Y:S01]  /*4ad0*/  @!P2 FMUL.FTZ R5, R11, -1.4426950216293334961 ;  /* 0xbfb8aa3b0b05a820 */ /* 0x000fe20000410000 */
[----:B------:R-:W-:-:S02]  /*4ae0*/  FSETP.GTU.FTZ.AND P0, PT, R7, 20, PT ;  /* 0x41a000000700780b */ /* 0x000fc40003f1c000 */
[----:B------:R-:W-:Y:S01]  /*4af0*/  STS [R87+0x18], R140 ;  /* 0x0000188c57007388 */ /* 0x000fe20000000800 */
[----:B------:R-:W-:Y:S01]  /*4b00*/  @!P6 MUFU.EX2 R2, R2 ;  /* 0x000000020002e308 */ /* 0x000fe20000000800 */
[----:B--2---:R-:W-:Y:S01]  /*4b10*/  @!P1 FMUL.FTZ R128, R128, R15 ;  /* 0x0000000f80809220 */ /* 0x004fe20000410000 */
[----:B------:R-:W-:Y:S01]  /*4b20*/  FSETP.GTU.FTZ.AND P1, PT, R9, 20, PT ;  /* 0x41a000000900780b */ /* 0x000fe20003f3c000 */
[----:B------:R-:W-:Y:S01]  /*4b30*/  STS [R87+0x1c], R138 ;  /* 0x00001c8a57007388 */ /* 0x000fe20000000800 */
[----:B------:R-:W-:Y:S01]  /*4b40*/  @!P3 FMUL.FTZ R8, R13, -1.4426950216293334961 ;  /* 0xbfb8aa3b0d08b820 */ /* 0x000fe20000410000 */
[----:B------:R-:W-:Y:S02]  /*4b50*/  NOP ;  /* 0x0000000000007918 */ /* 0x000fe40000000000 */
[----:B------:R-:W-:Y:S03]  /*4b60*/  LDS R11, [R79+0x80] ;  /* 0x000080004f0b7984 */ /* 0x000fe60000000800 */
[----:B------:R-:W-:Y:S01]  /*4b70*/  @!P0 FMUL.FTZ R3, R7, -1.4426950216293334961 ;  /* 0xbfb8aa3b07038820 */ /* 0x000fe20000410000 */
[----:B-1----:R-:W-:Y:S01]  /*4b80*/  @!P5 FADD.FTZ R0, R0, 1 ;  /* 0x3f8000000000d421 */ /* 0x002fe20000010000 */
[----:B------:R-:W0:Y:S03]  /*4b90*/  @!P2 MUFU.EX2 R7, R5 ;  /* 0x000000050007a308 */ /* 0x000e260000000800 */
[----:B------:R-:W-:Y:S01]  /*4ba0*/  @!P1 FMUL.FTZ R4, R9, -1.4426950216293334961 ;  /* 0xbfb8aa3b09049820 */ /* 0x000fe20000410000 */
[----:B------:R-:W-:Y:S01]  /*4bb0*/  LDS R13, [R80+0x100] ;  /* 0x00010000500d7984 */ /* 0x000fe20000000800 */
[----:B------:R-:W1:Y:S03]  /*4bc0*/  @!P0 MUFU.EX2 R3, R3 ;  /* 0x0000000300038308 */ /* 0x000e660000000800 */
[----:B------:R-:W-:Y:S01]  /*4bd0*/  LDS R9, [R78] ;  /* 0x000000004e097984 */ /* 0x000fe20000000800 */
[----:B------:R2:W3:Y:S03]  /*4be0*/  @!P1 MUFU.EX2 R6, R4 ;  /* 0x0000000400069308 */ /* 0x0004e60000000800 */
[----:B------:R-:W-:Y:S01]  /*4bf0*/  LDS R15, [R82+0x180] ;  /* 0x00018000520f7984 */ /* 0x000fe20000000800 */
[----:B------:R-:W4:Y:S03]  /*4c00*/  @!P3 MUFU.EX2 R8, R8 ;  /* 0x000000080008b308 */ /* 0x000f260000000800 */
[----:B------:R-:W-:Y:S01]  /*4c10*/  LDS R17, [R83+0x200] ;  /* 0x0002000053117984 */ /* 0x000fe20000000800 */
[----:B0-----:R-:W-:Y:S01]  /*4c20*/  @!P2 FADD.FTZ R7, R7, 1 ;  /* 0x3f8000000707a421 */ /* 0x001fe20000010000 */
[----:B------:R0:W5:Y:S01]  /*4c30*/  @!P5 MUFU.RCP R91, R0 ;  /* 0x00000000005bd308 */ /* 0x0001620000001000 */
[----:B--2---:R-:W-:Y:S01]  /*4c40*/  @!P6 FADD.FTZ R4, R2, 1 ;  /* 0x3f8000000204e421 */ /* 0x004fe20000010000 */
[----:B------:R-:W-:Y:S01]  /*4c50*/  LDS R19, [R84+0x280] ;  /* 0x0002800054137984 */ /* 0x000fe20000000800 */
[----:B-1----:R-:W-:Y:S01]  /*4c60*/  @!P0 FADD.FTZ R5, R3, 1 ;  /* 0x3f80000003058421 */ /* 0x002fe20000010000 */
[----:B------:R-:W-:-:S02]  /*4c70*/  IMAD.WIDE.U32 R2, R96, UR18, R20 ;  /* 0x0000001260027c25 */ /* 0x000fc4000f8e0014 */
[----:B------:R-:W-:Y:S02]  /*4c80*/  LDS R37, [R85+0x300] ;  /* 0x0003000055257984 */ /* 0x000fe40000000800 */
[----:B---3--:R-:W-:Y:S01]  /*4c90*/  @!P1 FADD.FTZ R6, R6, 1 ;  /* 0x3f80000006069421 */ /* 0x008fe20000010000 */
[----:B------:R-:W1:Y:S01]  /*4ca0*/  @!P6 MUFU.RCP R93, R4 ;  /* 0x00000004005de308 */ /* 0x000e620000001000 */
[----:B------:R-:W-:Y:S01]  /*4cb0*/  IMAD R3, R97, UR18, R3 ;  /* 0x0000001261037c24 */ /* 0x000fe2000f8e0203 */
[----:B------:R-:W-:Y:S01]  /*4cc0*/  LDS R81, [R86+0x380] ;  /* 0x0003800056517984 */ /* 0x000fe20000000800 */
[----:B----4-:R-:W-:Y:S01]  /*4cd0*/  @!P3 FADD.FTZ R8, R8, 1 ;  /* 0x3f8000000808b421 */ /* 0x010fe20000010000 */
[C---:B------:R-:W-:Y:S02]  /*4ce0*/  IMAD.WIDE.U32 R2, R39.reuse, UR6, R2 ;  /* 0x0000000627027c25 */ /* 0x040fe4000f8e0002 */
[----:B------:R-:W-:Y:S02]  /*4cf0*/  @!P4 STS [UR5+0x420], R77 ;  /* 0x0004204dff00c988 */ /* 0x000fe40008000805 */
[----:B------:R-:W2:Y:S01]  /*4d00*/  @!P0 MUFU.RCP R5, R5 ;  /* 0x0000000500058308 */ /* 0x000ea20000001000 */
[----:B0-----:R-:W-:Y:S01]  /*4d10*/  IMAD R0, R39, UR7, R3 ;  /* 0x0000000727007c24 */ /* 0x001fe2000f8e0203 */
[----:B------:R-:W-:Y:S01]  /*4d20*/  BAR.SYNC.DEFER_BLOCKING 0x0 ;  /* 0x0000000000007b1d */ /* 0x000fe20000010000 */
[----:B-----5:R-:W-:Y:S01]  /*4d30*/  @!P5 FMUL.FTZ R126, R126, R91 ;  /* 0x0000005b7e7ed220 */ /* 0x020fe20000410000 */
[----:B------:R-:W-:-:S04]  /*4d40*/  IADD3 R3, P5, PT, R58, R2, RZ ;  /* 0x000000023a037210 */ /* 0x000fc80007fbe0ff */
[----:B------:R-:W0:Y:S01]  /*4d50*/  @!P1 MUFU.RCP R95, R6 ;  /* 0x00000006005f9308 */ /* 0x000e220000001000 */
[----:B------:R-:W-:Y:S01]  /*4d60*/  IADD3.X R0, PT, PT, RZ, R0, RZ, P5, !PT ;  /* 0x00000000ff007210 */ /* 0x000fe20002ffe4ff */
[----:B-1----:R-:W-:Y:S01]  /*4d70*/  @!P6 FMUL.FTZ R124, R124, R93 ;  /* 0x0000005d7c7ce220 */ /* 0x002fe20000410000 */
[C---:B------:R-:W-:Y:S01]  /*4d80*/  LEA R2, P5, R3.reuse, UR8, 0x2 ;  /* 0x0000000803027c11 */ /* 0x040fe2000f8a10ff */
[----:B------:R-:W1:Y:S03]  /*4d90*/  LDCU.64 UR6, c[0x0][0x560] ;  /* 0x0000ac00ff0677ac */ /* 0x000e660008000a00 */
[----:B------:R-:W-:Y:S01]  /*4da0*/  LEA.HI.X R3, R3, UR9, R0, 0x2, P5 ;  /* 0x0000000903037c11 */ /* 0x000fe2000a8f1400 */
[----:B------:R-:W3:Y:S01]  /*4db0*/  @!P2 MUFU.RCP R7, R7 ;  /* 0x000000070007a308 */ /* 0x000ee20000001000 */
[----:B--2---:R-:W-:-:S07]  /*4dc0*/  @!P0 FMUL.FTZ R122, R122, R5 ;  /* 0x000000057a7a8220 */ /* 0x004fce0000410000 */
[----:B------:R-:W2:Y:S01]  /*4dd0*/  @!P3 MUFU.RCP R97, R8 ;  /* 0x000000080061b308 */ /* 0x000ea20000001000 */
[----:B------:R-:W4:Y:S01]  /*4de0*/  LDS R89, [UR5+0x420] ;  /* 0x00042005ff597984 */ /* 0x000f220008000800 */
[----:B0-----:R-:W-:Y:S01]  /*4df0*/  @!P1 FMUL.FTZ R120, R120, R95 ;  /* 0x0000005f78789220 */ /* 0x001fe20000410000 */
[----:B---3--:R-:W-:Y:S01]  /*4e00*/  @!P2 FMUL.FTZ R118, R118, R7 ;  /* 0x000000077676a220 */ /* 0x008fe20000410000 */
[----:B--2---:R-:W-:Y:S01]  /*4e10*/  @!P3 FMUL.FTZ R112, R112, R97 ;  /* 0x000000617070b220 */ /* 0x004fe20000410000 */
[-C--:B----4-:R-:W-:Y:S02]  /*4e20*/  ISETP.GE.AND P6, PT, R58, R89.reuse, PT ;  /* 0x000000593a00720c */ /* 0x090fe40003fc6270 */
        /* <DEDUP_REMOVED lines=47> */
[----:B------:R-:W2:Y:S02]  /*5120*/  LDCU.64 UR4, c[0x0][0x520] ;  /* 0x0000a400ff0477ac */ /* 0x000ea40008000a00 */
[----:B--2---:R-:W-:-:S04]  /*5130*/  IMAD.WIDE.U32 R2, R39, UR4, R20 ;  /* 0x0000000427027c25 */ /* 0x004fc8000f8e0014 */
[----:B------:R-:W-:Y:S01]  /*5140*/  IMAD R0, R39, UR5, R3 ;  /* 0x0000000527007c24 */ /* 0x000fe2000f8e0203 */
[----:B------:R-:W-:-:S04]  /*5150*/  IADD3 R3, P0, PT, R58, R2, RZ ;  /* 0x000000023a037210 */ /* 0x000fc80007f1e0ff */
[----:B------:R-:W-:Y:S02]  /*5160*/  IADD3.X R0, PT, PT, RZ, R0, RZ, P0, !PT ;  /* 0x00000000ff007210 */ /* 0x000fe400007fe4ff */
[----:B-1----:R-:W-:-:S04]  /*5170*/  LEA R2, P0, R3, UR6, 0x2 ;  /* 0x0000000603027c11 */ /* 0x002fc8000f8010ff */
        /* <DEDUP_REMOVED lines=28> */
.L_x_8572:
        /* <DEDUP_REMOVED lines=34> */
.L_x_8614:
[----:B------:R-:W-:Y:S05]  /*5560*/  BSYNC.RECONVERGENT B0 ;  /* 0x0000000000007941 */ /* 0x000fea0003800200 */
.L_x_8613:
        /* <DEDUP_REMOVED lines=26> */
.L_x_8616:
[----:B------:R-:W-:Y:S05]  /*5710*/  BSYNC.RECONVERGENT B0 ;  /* 0x0000000000007941 */ /* 0x000fea0003800200 */
.L_x_8615:
        /* <DEDUP_REMOVED lines=10> */
.L_x_8618:
        /* <DEDUP_REMOVED lines=24> */
.L_x_8617:
[----:B------:R-:W-:Y:S05]  /*5940*/  EXIT ;  /* 0x000000000000794d */ /* 0x000fea0003800000 */
.L_x_8619:
        /* <DEDUP_REMOVED lines=11> */
.L_x_10511:


//--------------------- .text._Z25selective_scan_bwd_kernelI32Selective_Scan_bwd_kernel_traitsILi32ELi8ELb0ELb0ELb1ELb1ELb1EffEEv12SSMParamsBwd --------------------------
	.section	.text._Z25selective_scan_bwd_kernelI32Selective_Scan_bwd_kernel_traitsILi32ELi8ELb0ELb0ELb1ELb1ELb1EffEEv12SSMParamsBwd,"ax",@progbits
	.align	128
        .global         _Z25selective_scan_bwd_kernelI32Selective_Scan_bwd_kernel_traitsILi32ELi8ELb0ELb0ELb1ELb1ELb1EffEEv12SSMParamsBwd
        .type           _Z25selective_scan_bwd_kernelI32Selective_Scan_bwd_kernel_traitsILi32ELi8ELb0ELb0ELb1ELb1ELb1EffEEv12SSMParamsBwd,@function
        .size           _Z25selective_scan_bwd_kernelI32Selective_Scan_bwd_kernel_traitsILi32ELi8ELb0ELb0ELb1ELb1ELb1EffEEv12SSMParamsBwd,(.L_x_10512 - _Z25selective_scan_bwd_kernelI32Selective_Scan_bwd_kernel_traitsILi32ELi8ELb0ELb0ELb1ELb1ELb1EffEEv12SSMParamsBwd)
        .other          _Z25selective_scan_bwd_kernelI32Selective_Scan_bwd_kernel_traitsILi32ELi8ELb0ELb0ELb1ELb1ELb1EffEEv12SSMParamsBwd,@"STO_CUDA_ENTRY STV_DEFAULT"
_Z25selective_scan_bwd_kernelI32Selective_Scan_bwd_kernel_traitsILi32ELi8ELb0ELb0ELb1ELb1ELb1EffEEv12SSMParamsBwd:
.text._Z25selective_scan_bwd_kernelI32Selective_Scan_bwd_kernel_traitsILi32ELi8ELb0ELb0ELb1ELb1ELb1EffEEv12SSMParamsBwd:
        /* <DEDUP_REMOVED lines=47> */
[----:B------:R-:W-:-:S04]  /*02f0*/  UIMAD UR9, UR18, UR9, UR5 ;  /* 0x00000009120972a4 */ /* 0x000fc8000f8e0205 */
[----:B------:R-:W3:Y:S04]  /*0300*/  @P0 LDC R10, c[0x0][0x384] ;  /* 0x0000e100ff0a0b82 */ /* 0x000ee80000000800 */
[-C--:B------:R-:W-:Y:S01]  /*0310*/  @!P2 IADD3 R2, PT, PT, R2, -R9.reuse, RZ ;  /* 0x800000090202a210 */ /* 0x080fe20007ffe0ff */
[----:B------:R-:W-:Y:S01]  /*0320*/  UIMAD UR8, UR18, UR13, UR7 ;  /* 0x0000000d120872a4 */ /* 0x000fe2000f8e0207 */
[----:B------:R-:W-:Y:S02]  /*0330*/  MOV R3, UR5 ;  /* 0x0000000500037c02 */ /* 0x000fe40008000f00 */
[----:B------:R-:W-:Y:S01]  /*0340*/  ISETP.GE.U32.AND P1, PT, R2, R9, PT ;  /* 0x000000090200720c */ /* 0x000fe20003f26070 */
[----:B------:R-:W2:Y:S01]  /*0350*/  @P0 LDC R21, c[0x0][0x38c] ;  /* 0x0000e300ff150b82 */ /* 0x000ea20000000800 */
[----:B------:R-:W-:-:S02]  /*0360*/  MOV R2, UR4 ;  /* 0x0000000400027c02 */ /* 0x000fc40008000f00 */
[----:B------:R-:W-:Y:S02]  /*0370*/  MOV R3, UR9 ;  /* 0x0000000900037c02 */ /* 0x000fe40008000f00 */
[----:B------:R-:W-:Y:S02]  /*0380*/  MOV R5, UR7 ;  /* 0x0000000700057c02 */ /* 0x000fe40008000f00 */
[C---:B------:R-:W-:Y:S01]  /*0390*/  LOP3.LUT R6, R39.reuse, R8, RZ, 0x3c, !PT ;  /* 0x0000000827067212 */ /* 0x040fe200078e3cff */
[C---:B------:R-:W-:Y:S01]  /*03a0*/  IMAD.WIDE.U32 R2, R39.reuse, UR10, R2 ;  /* 0x0000000a27027c25 */ /* 0x040fe2000f8e0002 */
[----:B------:R-:W-:Y:S02]  /*03b0*/  @!P2 IADD3 R0, PT, PT, R0, 0x1, RZ ;  /* 0x000000010000a810 */ /* 0x000fe40007ffe0ff */
[----:B------:R-:W-:Y:S01]  /*03c0*/  MOV R5, UR8 ;  /* 0x0000000800057c02 */ /* 0x000fe20008000f00 */
[----:B------:R-:W1:Y:S01]  /*03d0*/  LDCU.64 UR8, c[0x0][0x498] ;  /* 0x00009300ff0877ac */ /* 0x000e620008000a00 */
[----:B------:R-:W-:Y:S01]  /*03e0*/  IMAD R13, R39, UR11, R3 ;  /* 0x0000000b270d7c24 */ /* 0x000fe2000f8e0203 */
[----:B------:R-:W-:Y:S01]  /*03f0*/  @P1 IADD3 R0, PT, PT, R0, 0x1, RZ ;  /* 0x0000000100001810 */ /* 0x000fe20007ffe0ff */
[----:B------:R-:W0:Y:S01]  /*0400*/  LDCU.64 UR10, c[0x0][0x3d0] ;  /* 0x00007a00ff0a77ac */ /* 0x000e220008000a00 */
[----:B------:R-:W-:-:S02]  /*0410*/  ISETP.GE.AND P3, PT, R6, RZ, PT ;  /* 0x000000ff0600720c */ /* 0x000fc40003f66270 */
[----:B------:R-:W4:Y:S01]  /*0420*/  @P0 LDC.64 R6, c[0x0][0x480] ;  /* 0x00012000ff060b82 */ /* 0x000f220000000a00 */
[----:B------:R-:W-:Y:S02]  /*0430*/  ISETP.NE.AND P2, PT, R8, RZ, PT ;  /* 0x000000ff0800720c */ /* 0x000fe40003f45270 */
[----:B------:R-:W-:Y:S01]  /*0440*/  MOV R29, R0 ;  /* 0x00000000001d7202 */ /* 0x000fe20000000f00 */
[----:B---3--:R-:W-:Y:S01]  /*0450*/  @P0 IMAD R0, R10, UR18, R39 ;  /* 0x000000120a000c24 */ /* 0x008fe2000f8e0227 */
[C---:B------:R-:W-:Y:S02]  /*0460*/  LEA R9, R19.reuse, 0xffffff00, 0x8 ;  /* 0xffffff0013097811 */ /* 0x040fe400078e40ff */
[----:B------:R-:W-:Y:S01]  /*0470*/  ISETP.GE.AND P1, PT, R19, 0x1, PT ;  /* 0x000000011300780c */ /* 0x000fe20003f26270 */
[----:B------:R-:W-:Y:S02]  /*0480*/  @P0 IMAD R0, R0, R19, RZ ;  /* 0x0000001300000224 */ /* 0x000fe400078e02ff */
[----:B------:R-:W3:Y:S01]  /*0490*/  LDC.64 R18, c[0x0][0x460] ;  /* 0x00011800ff127b82 */ /* 0x000ee20000000a00 */
[----:B------:R-:W-:Y:S01]  /*04a0*/  @!P3 IADD3 R29, PT, PT, -R29, RZ, RZ ;  /* 0x000000ff1d1db210 */ /* 0x000fe20007ffe1ff */
[----:B-1----:R-:W-:Y:S01]  /*04b0*/  UIMAD.WIDE.U32 UR4, UR18, UR8, URZ ;  /* 0x00000008120472a5 */ /* 0x002fe2000f8e00ff */
[----:B------:R-:W-:-:S02]  /*04c0*/  MOV R4, UR6 ;  /* 0x0000000600047c02 */ /* 0x000fc40008000f00 */
[----:B------:R-:W-:Y:S01]  /*04d0*/  @!P2 LOP3.LUT R29, RZ, R8, RZ, 0x33, !PT ;  /* 0x00000008ff1da212 */ /* 0x000fe200078e33ff */
[----:B0-----:R-:W-:Y:S02]  /*04e0*/  UIMAD.WIDE.U32 UR6, UR18, UR10, URZ ;  /* 0x0000000a120672a5 */ /* 0x001fe4000f8e00ff */
[----:B------:R-:W-:Y:S01]  /*04f0*/  UIMAD UR5, UR18, UR9, UR5 ;  /* 0x00000009120572a4 */ /* 0x000fe2000f8e0205 */
[----:B------:R-:W-:Y:S01]  /*0500*/  SHF.R.S32.HI R31, RZ, 0x1f, R29 ;  /* 0x0000001fff1f7819 */ /* 0x000fe2000001141d */
[----:B------:R-:W0:Y:S01]  /*0510*/  LDCU.64 UR8, c[0x0][0x4c8] ;  /* 0x00009900ff0877ac */ /* 0x000e220008000a00 */
[----:B------:R-:W-:Y:S01]  /*0520*/  IMAD.WIDE.U32 R4, R39, UR14, R4 ;  /* 0x0000000e27047c25 */ /* 0x000fe2000f8e0004 */
[----:B------:R-:W-:-:S03]  /*0530*/  UIMAD UR7, UR18, UR11, UR7 ;  /* 0x0000000b120772a4 */ /* 0x000fc6000f8e0207 */
[----:B--2---:R-:W-:Y:S01]  /*0540*/  @P0 IMAD R3, R0, R21, RZ ;  /* 0x0000001500030224 */ /* 0x004fe200078e02ff */
        /* <DEDUP_REMOVED lines=10> */
[----:B------:R-:W-:Y:S02]  /*05f0*/  SHF.R.S32.HI R0, RZ, 0x1f, R9 ;  /* 0x0000001fff007819 */ /* 0x000fe40000011409 */
[----:B------:R-:W-:Y:S02]  /*0600*/  IADD3 R9, P5, PT, R9, R4, RZ ;  /* 0x0000000409097210 */ /* 0x000fe40007fbe0ff */
[----:B------:R-:W-:Y:S02]  /*0610*/  IADD3.X R4, PT, PT, R0, R13, RZ, P2, !PT ;  /* 0x0000000d00047210 */ /* 0x000fe400017fe4ff */
[----:B---3--:R-:W-:Y:S01]  /*0620*/  LEA R53, P0, R52, R18, 0x2 ;  /* 0x0000001234357211 */ /* 0x008fe200078010ff */
[----:B------:R-:W-:Y:S01]  /*0630*/  IMAD R7, R39, R17, R3 ;  /* 0x0000001127077224 */ /* 0x000fe200078e0203 */
[----:B------:R-:W-:Y:S02]  /*0640*/  IADD3.X R3, PT, PT, R0, R11, RZ, P3, !PT ;  /* 0x0000000b00037210 */ /* 0x000fe40001ffe4ff */
[----:B------:R-:W-:-:S02]  /*0650*/  LEA R51, P2, R50, R22, 0x2 ;  /* 0x0000001632337211 */ /* 0x000fc400078410ff */
[----:B------:R-:W-:Y:S02]  /*0660*/  IADD3 R15, PT, PT, R5, R15, RZ ;  /* 0x0000000f050f7210 */ /* 0x000fe40007ffe0ff */
[----:B------:R-:W-:Y:S01]  /*0670*/  LEA.HI.X R52, R52, R19, R4, 0x2, P0 ;  /* 0x0000001334347211 */ /* 0x000fe200000f1404 */
[C---:B0-----:R-:W-:Y:S01]  /*0680*/  IMAD.WIDE.U32 R18, R39.reuse, UR8, RZ ;  /* 0x0000000827127c25 */ /* 0x041fe2000f8e00ff */
[----:B------:R-:W-:Y:S02]  /*0690*/  LEA.HI.X R50, R50, R23, R3, 0x2, P2 ;  /* 0x0000001732327211 */ /* 0x000fe400010f1403 */
[C---:B------:R-:W-:Y:S01]  /*06a0*/  IADD3.X R48, PT, PT, R0.reuse, R7, RZ, P4, !PT ;  /* 0x0000000700307210 */ /* 0x040fe200027fe4ff */
[C---:B------:R-:W-:Y:S01]  /*06b0*/  IMAD.WIDE.U32 R16, R39.reuse, R44, RZ ;  /* 0x0000002c27107225 */ /* 0x040fe200078e00ff */
[----:B------:R-:W-:Y:S02]  /*06c0*/  IADD3.X R46, PT, PT, R0, R15, RZ, P5, !PT ;  /* 0x0000000f002e7210 */ /* 0x000fe40002ffe4ff */
[C---:B------:R-:W-:Y:S01]  /*06d0*/  LEA R49, P0, R2.reuse, R24, 0x2 ;  /* 0x0000001802317211 */ /* 0x040fe200078010ff */
[----:B------:R-:W-:Y:S01]  /*06e0*/  IMAD R43, R39, UR9, R19 ;  /* 0x00000009272b7c24 */ /* 0x000fe2000f8e0213 */
        /* <DEDUP_REMOVED lines=70> */
.L_x_8661:
[----:B0-----:R-:W0:Y:S01]  /*0b50*/  LDC.64 R22, c[0x0][0x410] ;  /* 0x00010400ff167b82 */ /* 0x001e220000000a00 */
[----:B------:R-:W-:Y:S01]  /*0b60*/  IADD3 R76, PT, PT, R44, -0x1, RZ ;  /* 0xffffffff2c4c7810 */ /* 0x000fe20007ffe0ff */
[----:B------:R-:W1:Y:S01]  /*0b70*/  LDCU UR4, c[0x0][0x388] ;  /* 0x00007100ff0477ac */ /* 0x000e620008000800 */
[----:B------:R-:W-:Y:S02]  /*0b80*/  MOV R7, RZ ;  /* 0x000000ff00077202 */ /* 0x000fe40000000f00 */
[----:B------:R-:W-:Y:S02]  /*0b90*/  CS2R R30, SRZ ;  /* 0x00000000001e7805 */ /* 0x000fe4000001ff00 */
[----:B------:R-:W-:Y:S01]  /*0ba0*/  SHF.L.U32 R6, R76, 0x8, RZ ;  /* 0x000000084c067819 */ /* 0x000fe200000006ff */
[----:B------:R-:W-:Y:S01]  /*0bb0*/  HFMA2 R35, -RZ, RZ, 0, 0 ;  /* 0x00000000ff237431 */ /* 0x000fe200000001ff */
[----:B------:R-:W-:Y:S01]  /*0bc0*/  MOV R33, RZ ;  /* 0x000000ff00217202 */ /* 0x000fe20000000f00 */
[----:B------:R-:W2:Y:S08]  /*0bd0*/  LDC.64 R24, c[0x0][0x418] ;  /* 0x00010600ff187b82 */ /* 0x000eb00000000a00 */
[----:B------:R-:W3:Y:S01]  /*0be0*/  LDC.64 R26, c[0x0][0x420] ;  /* 0x00010800ff1a7b82 */ /* 0x000ee20000000a00 */
[----:B-1----:R-:W-:-:S07]  /*0bf0*/  IADD3 R77, PT, PT, -R6, UR4, RZ ;  /* 0x00000004064d7c10 */ /* 0x002fce000fffe1ff */
[----:B------:R-:W1:Y:S01]  /*0c00*/  LDC.64 R28, c[0x0][0x428] ;  /* 0x00010a00ff1c7b82 */ /* 0x000e620000000a00 */
[----:B0-----:R-:W-:Y:S01]  /*0c10*/  IMAD.WIDE.U32 R2, R22, UR18, R6 ;  /* 0x0000001216027c25 */ /* 0x001fe2000f8e0006 */
[-C--:B------:R-:W-:Y:S02]  /*0c20*/  ISETP.GE.AND P6, PT, R68, R77.reuse, PT ;  /* 0x0000004d4400720c */ /* 0x080fe40003fc6270 */
[----:B------:R-:W-:Y:S01]  /*0c30*/  ISETP.GE.AND P5, PT, R69, R77, PT ;  /* 0x0000004d4500720c */ /* 0x000fe20003fa6270 */
[----:B------:R-:W-:Y:S02]  /*0c40*/  IMAD R3, R23, UR18, R3 ;  /* 0x0000001217037c24 */ /* 0x000fe4000f8e0203 */
[----:B---3--:R-:W-:Y:S01]  /*0c50*/  IMAD.WIDE.U32 R4, R26, UR18, R6 ;  /* 0x000000121a047c25 */ /* 0x008fe2000f8e0006 */
[----:B------:R-:W-:Y:S01]  /*0c60*/  MOV R37, RZ ;  /* 0x000000ff00257202 */ /* 0x000fe20000000f00 */
[----:B------:R-:W-:Y:S01]  /*0c70*/  BAR.SYNC.DEFER_BLOCKING 0x0 ;  /* 0x0000000000007b1d */ /* 0x000fe20000010000 */
[----:B------:R-:W-:Y:S01]  /*0c80*/  P2R R104, PR, RZ, 0x40 ;  /* 0x00000040ff687803 */ /* 0x000fe20000000000 */
[----:B--2---:R-:W-:-:S04]  /*0c90*/  IMAD.WIDE.U32 R2, R39, R24, R2 ;  /* 0x0000001827027225 */ /* 0x004fc800078e0002 */
[----:B------:R-:W-:Y:S01]  /*0ca0*/  HFMA2 R24, -RZ, RZ, 0, 0 ;  /* 0x00000000ff187431 */ /* 0x000fe200000001ff */
[----:B------:R-:W0:Y:S01]  /*0cb0*/  S2R R81, SR_LANEID ;  /* 0x0000000000517919 */ /* 0x000e220000000000 */
[----:B------:R-:W-:Y:S01]  /*0cc0*/  IMAD R5, R27, UR18, R5 ;  /* 0x000000121b057c24 */ /* 0x000fe2000f8e0205 */
[C---:B------:R-:W-:Y:S01]  /*0cd0*/  IADD3 R0, P2, PT, R56.reuse, R2, RZ ;  /* 0x0000000238007210 */ /* 0x040fe20007f5e0ff */
[C---:B------:R-:W-:Y:S01]  /*0ce0*/  IMAD R25, R39.reuse, R25, R3 ;  /* 0x0000001927197224 */ /* 0x040fe200078e0203 */
[----:B------:R-:W-:Y:S01]  /*0cf0*/  SHF.L.U32 R2, R56, 0x2, RZ ;  /* 0x0000000238027819 */ /* 0x000fe200000006ff */
[C---:B-1----:R-:W-:Y:S01]  /*0d00*/  IMAD.WIDE.U32 R22, R39.reuse, R28, R4 ;  /* 0x0000001c27167225 */ /* 0x042fe200078e0004 */
[----:B------:R-:W1:Y:S01]  /*0d10*/  S2UR UR5, SR_CgaCtaId ;  /* 0x00000000000579c3 */ /* 0x000e620000008800 */
[----:B------:R-:W-:Y:S01]  /*0d20*/  UMOV UR4, 0x400 ;  /* 0x0000040000047882 */ /* 0x000fe20000000000 */
[C---:B------:R-:W-:Y:S01]  /*0d30*/  IADD3 R26, P0, PT, R2.reuse, R53, RZ ;  /* 0x00000035021a7210 */ /* 0x040fe20007f1e0ff */
[----:B------:R-:W-:Y:S01]  /*0d40*/  IMAD R23, R39, R29, R23 ;  /* 0x0000001d27177224 */ /* 0x000fe200078e0217 */
[----:B------:R-:W-:-:S02]  /*0d50*/  IADD3 R4, P1, PT, R2, R51, RZ ;  /* 0x0000003302047210 */ /* 0x000fc40007f3e0ff */
[----:B------:R-:W-:Y:S02]  /*0d60*/  CS2R R28, SRZ ;  /* 0x00000000001c7805 */ /* 0x000fe4000001ff00 */
[----:B------:R-:W-:Y:S02]  /*0d70*/  IADD3 R2, P4, PT, R2, R49, RZ ;  /* 0x0000003102027210 */ /* 0x000fe40007f9e0ff */
[C---:B------:R-:W-:Y:S02]  /*0d80*/  IADD3 R22, P3, PT, R56.reuse, R22, RZ ;  /* 0x0000001638167210 */ /* 0x040fe40007f7e0ff */
[----:B------:R-:W-:Y:S02]  /*0d90*/  IADD3.X R3, PT, PT, RZ, R48, RZ, P4, !PT ;  /* 0x00000030ff037210 */ /* 0x000fe400027fe4ff */
[----:B------:R-:W-:Y:S02]  /*0da0*/  ISETP.GE.AND P4, PT, R56, R77, PT ;  /* 0x0000004d3800720c */ /* 0x000fe40003f86270 */
[----:B------:R-:W-:-:S02]  /*0db0*/  IADD3.X R27, PT, PT, RZ, R52, RZ, P0, !PT ;  /* 0x00000034ff1b7210 */ /* 0x000fc400007fe4ff */
[----:B------:R-:W-:Y:S02]  /*0dc0*/  IADD3.X R5, PT, PT, RZ, R50, RZ, P1, !PT ;  /* 0x00000032ff057210 */ /* 0x000fe40000ffe4ff */
[-C--:B------:R-:W-:Y:S01]  /*0dd0*/  ISETP.GE.AND P0, PT, R70, R77.reuse, PT ;  /* 0x0000004d4600720c */ /* 0x080fe20003f06270 */
[----:B------:R-:W2:Y:S01]  /*0de0*/  @!P6 LDG.E R24, desc[UR16][R26.64+0x80] ;  /* 0x000080101a18e981 */ /* 0x000ea2000c1e1900 */
[----:B------:R-:W-:Y:S02]  /*0df0*/  ISETP.GE.AND P1, PT, R71, R77, PT ;  /* 0x0000004d4700720c */ /* 0x000fe40003f26270 */
[----:B------:R-:W-:Y:S01]  /*0e00*/  IADD3.X R25, PT, PT, RZ, R25, RZ, P2, !PT ;  /* 0x00000019ff197210 */ /* 0x000fe200017fe4ff */
[----:B------:R-:W3:Y:S01]  /*0e10*/  @!P5 LDG.E R31, desc[UR16][R26.64+0x100] ;  /* 0x000100101a1fd981 */ /* 0x000ee2000c1e1900 */
[----:B------:R-:W-:Y:S02]  /*0e20*/  ISETP.GE.AND P2, PT, R72, R77, PT ;  /* 0x0000004d4800720c */ /* 0x000fe40003f46270 */
[----:B------:R-:W-:Y:S01]  /*0e30*/  IADD3.X R23, PT, PT, RZ, R23, RZ, P3, !PT ;  /* 0x00000017ff177210 */ /* 0x000fe20001ffe4ff */
[----:B------:R-:W4:Y:S01]  /*0e40*/  @!P4 LDG.E R29, desc[UR16][R26.64] ;  /* 0x000000101a1dc981 */ /* 0x000f22000c1e1900 */
[----:B------:R-:W-:-:S02]  /*0e50*/  P2R R108, PR, RZ, 0x10 ;  /* 0x00000010ff6c7803 */ /* 0x000fc40000000000 */
[-C--:B------:R-:W-:Y:S01]  /*0e60*/  ISETP.GE.AND P3, PT, R73, R77.reuse, PT ;  /* 0x0000004d4900720c */ /* 0x080fe20003f66270 */
[----:B------:R-:W3:Y:S01]  /*0e70*/  @!P0 LDG.E R33, desc[UR16][R26.64+0x180] ;  /* 0x000180101a218981 */ /* 0x000ee2000c1e1900 */
[----:B------:R-:W-:Y:S02]  /*0e80*/  ISETP.GE.AND P4, PT, R74, R77, PT ;  /* 0x0000004d4a00720c */ /* 0x000fe40003f86270 */
[----:B------:R-:W-:Y:S01]  /*0e90*/  P2R R96, PR, RZ, 0x40 ;  /* 0x00000040ff607803 */ /* 0x000fe20000000000 */
[----:B------:R-:W3:Y:S01]  /*0ea0*/  @!P1 LDG.E R28, desc[UR16][R26.64+0x200] ;  /* 0x000200101a1c9981 */ /* 0x000ee2000c1e1900 */
[----:B------:R-:W-:Y:S01]  /*0eb0*/  MOV R105, RZ ;  /* 0x000000ff00697202 */ /* 0x000fe20000000f00 */
[----:B------:R-:W-:Y:S02]  /*0ec0*/  HFMA2 R107, -RZ, RZ, 0, 0 ;  /* 0x00000000ff6b7431 */ /* 0x000fe400000001ff */
[----:B------:R-:W-:Y:S01]  /*0ed0*/  HFMA2 R109, -RZ, RZ, 0, 0 ;  /* 0x00000000ff6d7431 */ /* 0x000fe200000001ff */
[----:B------:R-:W3:Y:S01]  /*0ee0*/  @!P2 LDG.E R35, desc[UR16][R26.64+0x280] ;  /* 0x000280101a23a981 */ /* 0x000ee2000c1e1900 */
[----:B------:R-:W-:-:S02]  /*0ef0*/  MOV R111, RZ ;  /* 0x000000ff006f7202 */ /* 0x000fc40000000f00 */
[----:B------:R-:W-:Y:S01]  /*0f00*/  P2R R106, PR, RZ, 0x20 ;  /* 0x00000020ff6a7803 */ /* 0x000fe20000000000 */
[----:B------:R-:W3:Y:S04]  /*0f10*/  @!P3 LDG.E R30, desc[UR16][R26.64+0x300] ;  /* 0x000300101a1eb981 */ /* 0x000ee8000c1e1900 */
[----:B------:R1:W3:Y:S01]  /*0f20*/  @!P4 LDG.E R37, desc[UR16][R26.64+0x380] ;  /* 0x000380101a25c981 */ /* 0x0002e2000c1e1900 */
[C---:B0-----:R-:W-:Y:S01]  /*0f30*/  IADD3 R32, PT, PT, R81.reuse, 0x20, RZ ;  /* 0x0000002051207810 */ /* 0x041fe20007ffe0ff */
[----:B-1----:R-:W-:Y:S01]  /*0f40*/  ULEA UR5, UR5, UR4, 0x18 ;  /* 0x0000000405057291 */ /* 0x002fe2000f8ec0ff */
[C---:B------:R-:W-:Y:S02]  /*0f50*/  IADD3 R34, PT, PT, R81.reuse, 0x40, RZ ;  /* 0x0000004051227810 */ /* 0x040fe40007ffe0ff */
[----:B------:R-:W-:-:S02]  /*0f60*/  LEA.HI.SX32 R78, R81, R81, 0x1b ;  /* 0x00000051514e7211 */ /* 0x000fc400078fdaff */
[-C--:B------:R-:W-:Y:S02]  /*0f70*/  LEA.HI.SX32 R32, R32, R81.reuse, 0x1b ;  /* 0x0000005120207211 */ /* 0x080fe400078fdaff */
[----:B------:R-:W-:Y:S02]  /*0f80*/  LEA.HI.SX32 R34, R34, R81, 0x1b ;  /* 0x0000005122227211 */ /* 0x000fe400078fdaff */
[----:B------:R-:W-:Y:S02]  /*0f90*/  LEA R78, R78, UR5, 0x2 ;  /* 0x000000054e4e7c11 */ /* 0x000fe4000f8e10ff */
[----:B------:R-:W-:Y:S02]  /*0fa0*/  LEA R79, R32, UR5, 0x2 ;  /* 0x00000005204f7c11 */ /* 0x000fe4000f8e10ff */
[----:B------:R-:W-:Y:S02]  /*0fb0*/  IADD3 R26, PT, PT, R81, 0x60, RZ ;  /* 0x00000060511a7810 */ /* 0x000fe40007ffe0ff */
[----:B------:R-:W-:-:S02]  /*0fc0*/  LEA R80, R34, UR5, 0x2 ;  /* 0x0000000522507c11 */ /* 0x000fc4000f8e10ff */
        /* <DEDUP_REMOVED lines=14> */
[----:B------:R-:W-:Y:S02]  /*10b0*/  ISETP.NE.AND P6, PT, R108, RZ, PT ;  /* 0x000000ff6c00720c */ /* 0x000fe40003fc5270 */
[----:B------:R-:W-:Y:S01]  /*10c0*/  CS2R R26, SRZ ;  /* 0x00000000001a7805 */ /* 0x000fe2000001ff00 */
[----:B------:R-:W-:Y:S01]  /*10d0*/  HFMA2 R32, -RZ, RZ, 0, 0 ;  /* 0x00000000ff207431 */ /* 0x000fe200000001ff */
[----:B----4-:R-:W-:Y:S04]  /*10e0*/  STS [R78], R29 ;  /* 0x0000001d4e007388 */ /* 0x010fe80000000800 */
[----:B--2---:R0:W-:Y:S04]  /*10f0*/  STS [R79+0x80], R24 ;  /* 0x000080184f007388 */ /* 0x0041e80000000800 */
[----:B---3--:R-:W-:Y:S01]  /*1100*/  STS [R80+0x100], R31 ;  /* 0x0001001f50007388 */ /* 0x008fe20000000800 */
[----:B0-----:R-:W-:-:S03]  /*1110*/  SHF.L.U32 R24, R81, 0x3, RZ ;  /* 0x0000000351187819 */ /* 0x001fc600000006ff */
[----:B------:R-:W-:Y:S01]  /*1120*/  STS [R82+0x180], R33 ;  /* 0x0001802152007388 */ /* 0x000fe20000000800 */
[----:B------:R-:W-:-:S03]  /*1130*/  LEA.HI.SX32 R87, R24, R24, 0x1b ;  /* 0x0000001818577211 */ /* 0x000fc600078fdaff */
[----:B------:R0:W-:Y:S01]  /*1140*/  STS [R83+0x200], R28 ;  /* 0x0002001c53007388 */ /* 0x0001e20000000800 */
[----:B------:R-:W-:-:S03]  /*1150*/  LEA R87, R87, UR5, 0x2 ;  /* 0x0000000557577c11 */ /* 0x000fc6000f8e10ff */
        /* <DEDUP_REMOVED lines=14> */
[----:B-1----:R-:W-:Y:S02]  /*1240*/  CS2R R30, SRZ ;  /* 0x00000000001e7805 */ /* 0x002fe4000001ff00 */
[----:B------:R-:W-:Y:S01]  /*1250*/  MOV R33, RZ ;  /* 0x000000ff00217202 */ /* 0x000fe20000000f00 */
[----:B------:R-:W-:Y:S01]  /*1260*/  HFMA2 R24, -RZ, RZ, 0, 0 ;  /* 0x00000000ff187431 */ /* 0x000fe200000001ff */
[----:B------:R-:W-:Y:S01]  /*1270*/  MOV R35, RZ ;  /* 0x000000ff00237202 */ /* 0x000fe20000000f00 */
        /* <DEDUP_REMOVED lines=10> */
[----:B------:R-:W-:Y:S01]  /*1320*/  ISETP.NE.AND P6, PT, R108, RZ, PT ;  /* 0x000000ff6c00720c */ /* 0x000fe20003fc5270 */
[----:B--2---:R-:W-:Y:S01]  /*1330*/  HFMA2 R37, -RZ, RZ, 0, 0 ;  /* 0x00000000ff257431 */ /* 0x004fe200000001ff */
[----:B---3--:R-:W-:Y:S04]  /*1340*/  STS [R78], R27 ;  /* 0x0000001b4e007388 */ /* 0x008fe80000000800 */
[----:B----4-:R0:W-:Y:S04]  /*1350*/  STS [R79+0x80], R26 ;  /* 0x0000801a4f007388 */ /* 0x0101e80000000800 */
        /* <DEDUP_REMOVED lines=26> */
[----:B-1---5:R-:W-:-:S05]  /*1500*/  FADD.FTZ R103, R103, R38 ;  /* 0x0000002667677221 */ /* 0x022fca0000010000 */
[----:B------:R-:W-:Y:S01]  /*1510*/  FSETP.GTU.FTZ.AND P5, PT, R103, 20, PT ;  /* 0x41a000006700780b */ /* 0x000fe20003fbc000 */
[----:B------:R-:W-:Y:S01]  /*1520*/  BSSY.RECONVERGENT B0, `(.L_x_8621) ;  /* 0x0000030000007945 */ /* 0x000fe20003800200 */
[--C-:B--2---:R-:W-:Y:S01]  /*1530*/  FADD.FTZ R102, R27, R38.reuse ;  /* 0x000000261b667221 */ /* 0x104fe20000010000 */
[--C-:B---3--:R-:W-:Y:S01]  /*1540*/  FADD.FTZ R97, R97, R38.reuse ;  /* 0x0000002661617221 */ /* 0x108fe20000010000 */
[--C-:B----4-:R-:W-:Y:S01]  /*1550*/  FADD.FTZ R96, R29, R38.reuse ;  /* 0x000000261d607221 */ /* 0x110fe20000010000 */
        /* <DEDUP_REMOVED lines=44> */
.L_x_8622:
[----:B------:R-:W-:Y:S05]  /*1820*/  BSYNC.RECONVERGENT B0 ;  /* 0x0000000000007941 */ /* 0x000fea0003800200 */
.L_x_8621:
        /* <DEDUP_REMOVED lines=33> */
.L_x_8624:
[----:B------:R-:W-:Y:S05]  /*1a40*/  BSYNC.RECONVERGENT B0 ;  /* 0x0000000000007941 */ /* 0x000fea0003800200 */
.L_x_8623:
        /* <DEDUP_REMOVED lines=33> */
.L_x_8626:
[----:B------:R-:W-:Y:S05]  /*1c60*/  BSYNC.RECONVERGENT B0 ;  /* 0x0000000000007941 */ /* 0x000fea0003800200 */
.L_x_8625:
        /* <DEDUP_REMOVED lines=33> */
.L_x_8628:
[----:B------:R-:W-:Y:S05]  /*1e80*/  BSYNC.RECONVERGENT B0 ;  /* 0x0000000000007941 */ /* 0x000fea0003800200 */
.L_x_8627:
        /* <DEDUP_REMOVED lines=33> */
.L_x_8630:
[----:B------:R-:W-:Y:S05]  /*20a0*/  BSYNC.RECONVERGENT B0 ;  /* 0x0000000000007941 */ /* 0x000fea0003800200 */
.L_x_8629:
        /* <DEDUP_REMOVED lines=33> */
.L_x_8632:
[----:B------:R-:W-:Y:S05]  /*22c0*/  BSYNC.RECONVERGENT B0 ;  /* 0x0000000000007941 */ /* 0x000fea0003800200 */
.L_x_8631:
        /* <DEDUP_REMOVED lines=33> */
.L_x_8634:
[----:B------:R-:W-:Y:S05]  /*24e0*/  BSYNC.RECONVERGENT B0 ;  /* 0x0000000000007941 */ /* 0x000fea0003800200 */
.L_x_8633:
        /* <DEDUP_REMOVED lines=33> */
.L_x_8636:
[----:B------:R-:W-:Y:S05]  /*2700*/  BSYNC.RECONVERGENT B0 ;  /* 0x0000000000007941 */ /* 0x000fea0003800200 */
.L_x_8635:
[----:B------:R-:W1:Y:S01]  /*2710*/  LDCU.64 UR6, c[0x0][0x488] ;  /* 0x00009100ff0677ac */ /* 0x000e620008000a00 */
[----:B------:R-:W-:Y:S01]  /*2720*/  ISETP.NE.AND P6, PT, R106, RZ, PT ;  /* 0x000000ff6a00720c */ /* 0x000fe20003fc5270 */
[----:B0-----:R-:W-:Y:S01]  /*2730*/  LDS R105, [R87+0x8] ;  /* 0x0000080057697984 */ /* 0x001fe20000000800 */
[----:B------:R-:W-:Y:S02]  /*2740*/  P2R R30, PR, RZ, 0x10 ;  /* 0x00000010ff1e7803 */ /* 0x000fe40000000000 */
[----:B------:R-:W-:Y:S02]  /*2750*/  CS2R R26, SRZ ;  /* 0x00000000001a7805 */ /* 0x000fe4000001ff00 */
[----:B------:R-:W-:Y:S01]  /*2760*/  ISETP.NE.AND P4, PT, R108, RZ, PT ;  /* 0x000000ff6c00720c */ /* 0x000fe20003f85270 */
[----:B------:R-:W-:Y:S01]  /*2770*/  LDS R106, [R87+0xc] ;  /* 0x00000c00576a7984 */ /* 0x000fe20000000800 */
[----:B------:R-:W-:Y:S01]  /*2780*/  CS2R R28, SRZ ;  /* 0x00000000001c7805 */ /* 0x000fe2000001ff00 */
[----:B------:R-:W-:Y:S01]  /*2790*/  HFMA2 R31, -RZ, RZ, 0, 0 ;  /* 0x00000000ff1f7431 */ /* 0x000fe200000001ff */
[----:B------:R-:W-:Y:S01]  /*27a0*/  MOV R33, RZ ;  /* 0x000000ff00217202 */ /* 0x000fe20000000f00 */
[----:B------:R-:W-:Y:S04]  /*27b0*/  LDS R107, [R87+0x10] ;  /* 0x00001000576b7984 */ /* 0x000fe80000000800 */
[----:B------:R-:W-:Y:S04]  /*27c0*/  LDS R112, [R87+0x14] ;  /* 0x0000140057707984 */ /* 0x000fe80000000800 */
[----:B------:R-:W-:Y:S01]  /*27d0*/  LDS R113, [R87+0x18] ;  /* 0x0000180057717984 */ /* 0x000fe20000000800 */
[----:B-1----:R-:W-:-:S03]  /*27e0*/  LEA R2, P5, R0, UR6, 0x2 ;  /* 0x0000000600027c11 */ /* 0x002fc6000f8a10ff */
[----:B------:R-:W-:Y:S01]  /*27f0*/  LDS R114, [R87+0x1c] ;  /* 0x00001c0057727984 */ /* 0x000fe20000000800 */
[----:B------:R-:W-:Y:S01]  /*2800*/  LEA.HI.X R3, R0, UR7, R25, 0x2, P5 ;  /* 0x0000000700037c11 */ /* 0x000fe2000a8f1419 */
[----:B------:R-:W0:Y:S01]  /*2810*/  LDCU.64 UR6, c[0x0][0x478] ;  /* 0x00008f00ff0677ac */ /* 0x000e220008000a00 */
[----:B------:R-:W-:Y:S01]  /*2820*/  CS2R R34, SRZ ;  /* 0x0000000000227805 */ /* 0x000fe2000001ff00 */
[----:B------:R-:W-:Y:S01]  /*2830*/  LDS R0, [R87] ;  /* 0x0000000057007984 */ /* 0x000fe20000000800 */
[----:B------:R-:W-:Y:S01]  /*2840*/  HFMA2 R37, -RZ, RZ, 0, 0 ;  /* 0x00000000ff257431 */ /* 0x000fe200000001ff */
[----:B------:R-:W-:Y:S01]  /*2850*/  MOV R109, RZ ;  /* 0x000000ff006d7202 */ /* 0x000fe20000000f00 */
[----:B------:R-:W1:Y:S01]  /*2860*/  LDC.64 R138, c[0x0][0x508] ;  /* 0x00014200ff8a7b82 */ /* 0x000e620000000a00 */
[----:B------:R-:W2:Y:S01]  /*2870*/  LDCU.64 UR8, c[0x0][0x558] ;  /* 0x0000ab00ff0877ac */ /* 0x000ea20008000a00 */
[----:B0-----:R-:W-:-:S04]  /*2880*/  LEA R24, P5, R22, UR6, 0x2 ;  /* 0x0000000616187c11 */ /* 0x001fc8000f8a10ff */
[----:B------:R-:W-:Y:S02]  /*2890*/  LEA.HI.X R25, R22, UR7, R23, 0x2, P5 ;  /* 0x0000000716197c11 */ /* 0x000fe4000a8f1417 */
[----:B------:R-:W-:Y:S02]  /*28a0*/  CS2R R22, SRZ ;  /* 0x0000000000167805 */ /* 0x000fe4000001ff00 */
[----:B------:R-:W-:Y:S01]  /*28b0*/  ISETP.NE.AND P5, PT, R104, RZ, PT ;  /* 0x000000ff6800720c */ /* 0x000fe20003fa5270 */
[----:B------:R-:W0:Y:S01]  /*28c0*/  LDCU.64 UR6, c[0x0][0x510] ;  /* 0x0000a200ff0677ac */ /* 0x000e220008000a00 */
        /* <DEDUP_REMOVED lines=12> */
[----:B------:R0:W2:Y:S02]  /*2990*/  @!P4 LDG.E R33, desc[UR16][R2.64+0x380] ;  /* 0x000380100221c981 */ /* 0x0000a4000c1e1900 */
        /* <DEDUP_REMOVED lines=14> */
[----:B------:R-:W-:Y:S04]  /*2a80*/  LDS R29, [R87+0x10] ;  /* 0x00001000571d7984 */ /* 0x000fe80000000800 */
[----:B------:R-:W-:Y:S04]  /*2a90*/  LDS R26, [R87+0x14] ;  /* 0x00001400571a7984 */ /* 0x000fe80000000800 */
[----:B------:R-:W4:Y:S04]  /*2aa0*/  LDS R31, [R87+0x18] ;  /* 0x00001800571f7984 */ /* 0x000f280000000800 */
[----:B------:R-:W5:Y:S01]  /*2ab0*/  LDS R28, [R87+0x1c] ;  /* 0x00001c00571c7984 */ /* 0x000f620000000800 */
[----:B------:R-:W-:Y:S06]  /*2ac0*/  BAR.SYNC.DEFER_BLOCKING 0x0 ;  /* 0x0000000000007b1d */ /* 0x000fec0000010000 */
[----:B------:R-:W5:Y:S01]  /*2ad0*/  @!P5 LDG.E R35, desc[UR16][R24.64] ;  /* 0x000000101823d981 */ /* 0x000f62000c1e1900 */
[----:B------:R-:W-:-:S02]  /*2ae0*/  ISETP.NE.AND P5, PT, R32, RZ, PT ;  /* 0x000000ff2000720c */ /* 0x000fc40003fa5270 */
[----:B0-----:R-:W-:Y:S01]  /*2af0*/  CS2R R32, SRZ ;  /* 0x0000000000207805 */ /* 0x001fe2000001ff00 */
[----:B------:R-:W5:Y:S05]  /*2b00*/  @!P6 LDG.E R3, desc[UR16][R24.64+0x100] ;  /* 0x000100101803e981 */ /* 0x000f6a000c1e1900 */
[----:B------:R-:W5:Y:S04]  /*2b10*/  @!P0 LDG.E R33, desc[UR16][R24.64+0x180] ;  /* 0x0001801018218981 */ /* 0x000f68000c1e1900 */
[----:B------:R-:W5:Y:S04]  /*2b20*/  @!P1 LDG.E R32, desc[UR16][R24.64+0x200] ;  /* 0x0002001018209981 */ /* 0x000f68000c1e1900 */
[----:B------:R-:W5:Y:S04]  /*2b30*/  @!P5 LDG.E R2, desc[UR16][R24.64+0x80] ;  /* 0x000080101802d981 */ /* 0x000f68000c1e1900 */
[----:B------:R-:W5:Y:S04]  /*2b40*/  @!P2 LDG.E R37, desc[UR16][R24.64+0x280] ;  /* 0x000280101825a981 */ /* 0x000f68000c1e1900 */
[----:B------:R-:W5:Y:S04]  /*2b50*/  @!P3 LDG.E R34, desc[UR16][R24.64+0x300] ;  /* 0x000300101822b981 */ /* 0x000f68000c1e1900 */
[----:B------:R4:W5:Y:S01]  /*2b60*/  @!P4 LDG.E R109, desc[UR16][R24.64+0x380] ;  /* 0x00038010186dc981 */ /* 0x000962000c1e1900 */
[----:B--2---:R-:W-:Y:S01]  /*2b70*/  FMUL.FTZ R108, R23, -1.4426950216293334961 ;  /* 0xbfb8aa3b176c7820 */ /* 0x004fe20000410000 */
[----:B---3--:R-:W-:Y:S01]  /*2b80*/  FMUL.FTZ R115, R27, -1.4426950216293334961 ;  /* 0xbfb8aa3b1b737820 */ /* 0x008fe20000410000 */
[----:B------:R-:W-:Y:S01]  /*2b90*/  FMUL.FTZ R110, R22, -1.4426950216293334961 ;  /* 0xbfb8aa3b166e7820 */ /* 0x000fe20000410000 */
[----:B------:R-:W-:-:S03]  /*2ba0*/  FMUL.FTZ R36, R30, -1.4426950216293334961 ;  /* 0xbfb8aa3b1e247820 */ /* 0x000fc60000410000 */
[----:B------:R-:W0:Y:S01]  /*2bb0*/  MUFU.EX2 R108, R108 ;  /* 0x0000006c006c7308 */ /* 0x000e220000000800 */
[----:B----4-:R-:W-:Y:S01]  /*2bc0*/  FMUL.FTZ R24, R31, -1.4426950216293334961 ;  /* 0xbfb8aa3b1f187820 */ /* 0x010fe20000410000 */
[----:B-----5:R-:W-:Y:S02]  /*2bd0*/  FMUL.FTZ R25, R28, -1.4426950216293334961 ;  /* 0xbfb8aa3b1c197820 */ /* 0x020fe40000410000 */
[----:B------:R-:W2:Y:S04]  /*2be0*/  MUFU.EX2 R115, R115 ;  /* 0x0000007300737308 */ /* 0x000ea80000000800 */
[----:B------:R-:W-:Y:S04]  /*2bf0*/  MUFU.EX2 R121, R24 ;  /* 0x0000001800797308 */ /* 0x000fe80000000800 */
[----:B------:R-:W-:Y:S04]  /*2c00*/  MUFU.EX2 R122, R25 ;  /* 0x00000019007a7308 */ /* 0x000fe80000000800 */
[----:B------:R-:W3:Y:S04]  /*2c10*/  MUFU.EX2 R110, R110 ;  /* 0x0000006e006e7308 */ /* 0x000ee80000000800 */
[----:B------:R-:W4:Y:S01]  /*2c20*/  MUFU.EX2 R36, R36 ;  /* 0x0000002400247308 */ /* 0x000f220000000800 */
[----:B------:R-:W-:Y:S01]  /*2c30*/  FMUL.FTZ R117, R26, -1.4426950216293334961 ;  /* 0xbfb8aa3b1a757820 */ /* 0x000fe20000410000 */
[----:B------:R-:W-:Y:S01]  /*2c40*/  FMUL.FTZ R116, R29, -1.4426950216293334961 ;  /* 0xbfb8aa3b1d747820 */ /* 0x000fe20000410000 */
[----:B0-----:R-:W-:Y:S01]  /*2c50*/  FADD.FTZ R108, R108, 1 ;  /* 0x3f8000006c6c7421 */ /* 0x001fe20000010000 */
[----:B--2---:R-:W-:Y:S01]  /*2c60*/  FADD.FTZ R115, R115, 1 ;  /* 0x3f80000073737421 */ /* 0x004fe20000010000 */
[----:B------:R-:W0:Y:S04]  /*2c70*/  MUFU.EX2 R119, R117 ;  /* 0x0000007500777308 */ /* 0x000e280000000800 */
[----:B------:R2:W5:Y:S01]  /*2c80*/  MUFU.EX2 R118, R116 ;  /* 0x0000007400767308 */ /* 0x0005620000000800 */
[----:B---3--:R-:W-:-:S03]  /*2c90*/  FADD.FTZ R110, R110, 1 ;  /* 0x3f8000006e6e7421 */ /* 0x008fc60000010000 */
[----:B------:R-:W-:Y:S01]  /*2ca0*/  MUFU.RCP R108, R108 ;  /* 0x0000006c006c7308 */ /* 0x000fe20000001000 */
[----:B----4-:R-:W-:-:S07]  /*2cb0*/  FADD.FTZ R36, R36, 1 ;  /* 0x3f80000024247421 */ /* 0x010fce0000010000 */
[----:B--2---:R-:W2:Y:S01]  /*2cc0*/  MUFU.RCP R116, R115 ;  /* 0x0000007300747308 */ /* 0x004ea20000001000 */
[----:B0-----:R-:W-:Y:S01]  /*2cd0*/  FADD.FTZ R119, R119, 1 ;  /* 0x3f80000077777421 */ /* 0x001fe20000010000 */
[----:B------:R-:W-:-:S06]  /*2ce0*/  FADD.FTZ R121, R121, 1 ;  /* 0x3f80000079797421 */ /* 0x000fcc0000010000 */
[----:B------:R2:W0:Y:S01]  /*2cf0*/  MUFU.RCP R117, R110 ;  /* 0x0000006e00757308 */ /* 0x0004220000001000 */
[----:B------:R-:W-:-:S07]  /*2d00*/  FADD.FTZ R122, R122, 1 ;  /* 0x3f8000007a7a7421 */ /* 0x000fce0000010000 */
[----:B------:R-:W-:Y:S01]  /*2d10*/  MUFU.RCP R111, R36 ;  /* 0x00000024006f7308 */ /* 0x000fe20000001000 */
[----:B-----5:R-:W-:Y:S01]  /*2d20*/  FADD.FTZ R118, R118, 1 ;  /* 0x3f80000076767421 */ /* 0x020fe20000010000 */
[----:B--2---:R-:W-:-:S06]  /*2d30*/  FADD.FTZ R110, -R116, 1 ;  /* 0x3f800000746e7421 */ /* 0x004fcc0000010100 */
[----:B------:R2:W-:Y:S08]  /*2d40*/  MUFU.RCP R123, R119 ;  /* 0x00000077007b7308 */ /* 0x0005f00000001000 */
[----:B------:R-:W3:Y:S08]  /*2d50*/  MUFU.RCP R126, R121 ;  /* 0x00000079007e7308 */ /* 0x000ef00000001000 */
[----:B------:R-:W-:Y:S01]  /*2d60*/  MUFU.RCP R125, R122 ;  /* 0x0000007a007d7308 */ /* 0x000fe20000001000 */
[----:B0-----:R-:W-:-:S07]  /*2d70*/  FADD.FTZ R115, -R117, 1 ;  /* 0x3f80000075737421 */ /* 0x001fce0000010100 */
[----:B------:R0:W4:Y:S01]  /*2d80*/  MUFU.RCP R120, R118 ;  /* 0x0000007600787308 */ /* 0x0001220000001000 */
[----:B--2---:R-:W-:Y:S01]  /*2d90*/  FFMA.FTZ R119, R22, R115, 1 ;  /* 0x3f80000016777423 */ /* 0x004fe20000010073 */
[----:B0-----:R-:W-:Y:S01]  /*2da0*/  FFMA.FTZ R118, R27, R110, 1 ;  /* 0x3f8000001b767423 */ /* 0x001fe2000001006e */
[----:B---3--:R-:W-:-:S04]  /*2db0*/  FADD.FTZ R124, -R126, 1 ;  /* 0x3f8000007e7c7421 */ /* 0x008fc80000010100 */
[----:B------:R-:W-:Y:S01]  /*2dc0*/  FFMA.FTZ R128, R31, R124, 1 ;  /* 0x3f8000001f807423 */ /* 0x000fe2000001007c */
[----:B------:R-:W-:Y:S01]  /*2dd0*/  ISETP.NE.AND P0, PT, R14, RZ, PT ;  /* 0x000000ff0e00720c */ /* 0x000fe20003f05270 */
[----:B----4-:R-:W-:-:S04]  /*2de0*/  FADD.FTZ R122, -R120, 1 ;  /* 0x3f800000787a7421 */ /* 0x010fc80000010100 */
[----:B------:R-:W-:Y:S01]  /*2df0*/  FFMA.FTZ R122, R29, R122, 1 ;  /* 0x3f8000001d7a7423 */ /* 0x000fe2000001007a */
[----:B------:R-:W-:Y:S04]  /*2e00*/  STS [R78], R35 ;  /* 0x000000234e007388 */ /* 0x000fe80000000800 */
        /* <DEDUP_REMOVED lines=11> */
[----:B------:R-:W1:Y:S04]  /*2ec0*/  LDS R33, [R87+0xc] ;  /* 0x00000c0057217984 */ /* 0x000e680000000800 */
[----:B------:R-:W1:Y:S04]  /*2ed0*/  LDS R32, [R87+0x10] ;  /* 0x0000100057207984 */ /* 0x000e680000000800 */
[----:B------:R-:W1:Y:S04]  /*2ee0*/  LDS R37, [R87+0x14] ;  /* 0x0000140057257984 */ /* 0x000e680000000800 */
[----:B------:R-:W1:Y:S04]  /*2ef0*/  LDS R34, [R87+0x18] ;  /* 0x0000180057227984 */ /* 0x000e680000000800 */
[----:B------:R-:W1:Y:S01]  /*2f00*/  LDS R109, [R87+0x1c] ;  /* 0x00001c00576d7984 */ /* 0x000e620000000800 */
[----:B0-----:R-:W-:Y:S01]  /*2f10*/  FADD.FTZ R2, -R108, 1 ;  /* 0x3f8000006c027421 */ /* 0x001fe20000010100 */
[----:B--2---:R-:W-:-:S03]  /*2f20*/  FADD.FTZ R3, -R111, 1 ;  /* 0x3f8000006f037421 */ /* 0x004fc60000010100 */
[----:B------:R-:W-:Y:S01]  /*2f30*/  FFMA.FTZ R36, R23, R2, 1 ;  /* 0x3f80000017247423 */ /* 0x000fe20000010002 */
[----:B------:R-:W-:Y:S01]  /*2f40*/  FFMA.FTZ R3, R30, R3, 1 ;  /* 0x3f8000001e037423 */ /* 0x000fe20000010003 */
[----:B---3--:R-:W-:Y:S01]  /*2f50*/  FMUL.FTZ R2, R0, R25 ;  /* 0x0000001900027220 */ /* 0x008fe20000410000 */
[----:B----4-:R-:W-:-:S03]  /*2f60*/  FMUL.FTZ R110, R105, R24 ;  /* 0x00000018696e7220 */ /* 0x010fc60000410000 */
[----:B------:R-:W-:Y:S01]  /*2f70*/  FMUL.FTZ R2, R111, R2 ;  /* 0x000000026f027220 */ /* 0x000fe20000410000 */
[----:B-----5:R-:W-:Y:S01]  /*2f80*/  FMUL.FTZ R115, R104, R35 ;  /* 0x0000002368737220 */ /* 0x020fe20000410000 */
[----:B------:R-:W-:Y:S01]  /*2f90*/  FMUL.FTZ R110, R117, R110 ;  /* 0x0000006e756e7220 */ /* 0x000fe20000410000 */
[----:B-1----:R-:W-:Y:S02]  /*2fa0*/  FMUL.FTZ R121, R106, R33 ;  /* 0x000000216a797220 */ /* 0x002fe40000410000 */
[----:B------:R-:W-:Y:S01]  /*2fb0*/  FMUL.FTZ R115, R108, R115 ;  /* 0x000000736c737220 */ /* 0x000fe20000410000 */
[----:B------:R-:W-:Y:S01]  /*2fc0*/  FMUL.FTZ R2, R2, R3 ;  /* 0x0000000302027220 */ /* 0x000fe20000410000 */
[----:B------:R-:W-:Y:S01]  /*2fd0*/  BAR.SYNC.DEFER_BLOCKING 0x0 ;  /* 0x0000000000007b1d */ /* 0x000fe20000010000 */
        /* <DEDUP_REMOVED lines=98> */
[----:B------:R1:W-:Y:S04]  /*3600*/  STS [R87+0x4], R2 ;  /* 0x0000040257007388 */ /* 0x0003e80000000800 */
[----:B------:R2:W-:Y:S04]  /*3610*/  STS [R87+0x8], R22 ;  /* 0x0000081657007388 */ /* 0x0005e80000000800 */
[----:B------:R-:W-:Y:S04]  /*3620*/  STS [R87+0xc], R24 ;  /* 0x00000c1857007388 */ /* 0x000fe80000000800 */
[----:B------:R-:W-:Y:S01]  /*3630*/  STS [R87+0x10], R32 ;  /* 0x0000102057007388 */ /* 0x000fe20000000800 */
[----:B-1----:R-:W-:-:S03]  /*3640*/  IMAD.WIDE.U32 R2, R108, UR18, R6 ;  /* 0x000000126c027c25 */ /* 0x002fc6000f8e0006 */
[----:B------:R-:W-:Y:S01]  /*3650*/  STS [R87+0x14], R26 ;  /* 0x0000141a57007388 */ /* 0x000fe20000000800 */
[----:B------:R-:W-:-:S03]  /*3660*/  IMAD R3, R109, UR18, R3 ;  /* 0x000000126d037c24 */ /* 0x000fc6000f8e0203 */
[----:B------:R-:W-:Y:S01]  /*3670*/  STS [R87+0x18], R34 ;  /* 0x0000182257007388 */ /* 0x000fe20000000800 */
[----:B0-----:R-:W-:-:S03]  /*3680*/  IMAD.WIDE.U32 R2, R39, R116, R2 ;  /* 0x0000007427027225 */ /* 0x001fc600078e0002 */
[----:B------:R-:W-:Y:S01]  /*3690*/  STS [R87+0x1c], R28 ;  /* 0x00001c1c57007388 */ /* 0x000fe20000000800 */
[----:B------:R-:W-:-:S03]  /*36a0*/  NOP ;  /* 0x0000000000007918 */ /* 0x000fc60000000000 */
[----:B------:R-:W-:Y:S01]  /*36b0*/  LDS R23, [R78] ;  /* 0x000000004e177984 */ /* 0x000fe20000000800 */
[----:B--2---:R-:W-:Y:S01]  /*36c0*/  IMAD R22, R39, R117, R3 ;  /* 0x0000007527167224 */ /* 0x004fe200078e0203 */
        /* <DEDUP_REMOVED lines=30> */
.L_x_8637:
[----:B------:R-:W1:Y:S01]  /*38b0*/  LDCU UR4, c[0x0][0x38c] ;  /* 0x00007180ff0477ac */ /* 0x000e620008000800 */
[----:B0-----:R-:W-:Y:S01]  /*38c0*/  FFMA.FTZ R2, R90, R105, R111 ;  /* 0x000000695a027223 */ /* 0x001fe2000001006f */
        /* <DEDUP_REMOVED lines=55> */
.L_x_8660:
        /* <DEDUP_REMOVED lines=19> */
[----:B------:R-:W-:Y:S02]  /*3d70*/  CS2R R148, SRZ ;  /* 0x0000000000947805 */ /* 0x000fe4000001ff00 */
[----:B------:R-:W-:Y:S02]  /*3d80*/  MOV R141, RZ ;  /* 0x000000ff008d7202 */ /* 0x000fe40000000f00 */
[----:B------:R-:W-:Y:S01]  /*3d90*/  CS2R R150, SRZ ;  /* 0x0000000000967805 */ /* 0x000fe2000001ff00 */
[----:B------:R-:W3:Y:S04]  /*3da0*/  @!P6 LDG.E R137, desc[UR16][R2.64] ;  /* 0x000000100289e981 */ /* 0x000ee8000c1e1900 */
[----:B------:R-:W5:Y:S01]  /*3db0*/  @!P4 LDG.E R141, desc[UR16][R2.64+0x180] ;  /* 0x00018010028dc981 */ /* 0x000f62000c1e1900 */
[----:B------:R-:W-:-:S03]  /*3dc0*/  MOV R36, R12 ;  /* 0x0000000c00247202 */ /* 0x000fc60000000f00 */
[----:B------:R-:W5:Y:S01]  /*3dd0*/  @!P3 LDG.E R148, desc[UR16][R2.64+0x200] ;  /* 0x000200100294b981 */ /* 0x000f62000c1e1900 */
[----:B------:R-:W-:-:S03]  /*3de0*/  MOV R37, R57 ;  /* 0x0000003900257202 */ /* 0x000fc60000000f00 */
[----:B------:R-:W5:Y:S04]  /*3df0*/  @!P2 LDG.E R149, desc[UR16][R2.64+0x280] ;  /* 0x000280100295a981 */ /* 0x000f68000c1e1900 */
[----:B------:R-:W5:Y:S04]  /*3e00*/  @!P0 LDG.E R150, desc[UR16][R2.64+0x300] ;  /* 0x0003001002968981 */ /* 0x000f68000c1e1900 */
[----:B------:R0:W5:Y:S01]  /*3e10*/  @!P5 LDG.E R151, desc[UR16][R2.64+0x380] ;  /* 0x000380100297d981 */ /* 0x000162000c1e1900 */
[----:B--2---:R-:W-:-:S04]  /*3e20*/  IMAD.WIDE.U32 R36, R30, UR4, R36 ;  /* 0x000000041e247c25 */ /* 0x004fc8000f8e0024 */
[----:B------:R-:W-:Y:S01]  /*3e30*/  IMAD R37, R31, UR4, R37 ;  /* 0x000000041f257c24 */ /* 0x000fe2000f8e0225 */
        /* <DEDUP_REMOVED lines=12> */
[C---:B------:R-:W-:Y:S02]  /*3f00*/  ISETP.NE.AND P2, PT, R14.reuse, RZ, PT ;  /* 0x000000ff0e00720c */ /* 0x040fe40003f45270 */
        /* <DEDUP_REMOVED lines=22> */
[----:B--2---:R-:W2:Y:S01]  /*4070*/  LDS R109, [R87+0x1c] ;  /* 0x00001c00576d7984 */ /* 0x004ea20000000800 */
[----:B------:R-:W-:-:S04]  /*4080*/  FMUL.FTZ R2, R108, 1.4426950216293334961 ;  /* 0x3fb8aa3b6c027820 */ /* 0x000fc80000410000 */
[C---:B------:R-:W-:Y:S01]  /*4090*/  FMUL.FTZ R36, R2.reuse, R103 ;  /* 0x0000006702247220 */ /* 0x040fe20000410000 */
[C---:B0-----:R-:W-:Y:S01]  /*40a0*/  FMUL.FTZ R111, R2.reuse, R102 ;  /* 0x00000066026f7220 */ /* 0x041fe20000410000 */
[C---:B-1----:R-:W-:Y:S01]  /*40b0*/  FMUL.FTZ R146, R2.reuse, R97 ;  /* 0x0000006102927220 */ /* 0x042fe20000410000 */
[C---:B---3--:R-:W-:Y:S01]  /*40c0*/  FMUL.FTZ R148, R2.reuse, R96 ;  /* 0x0000006002947220 */ /* 0x048fe20000410000 */
[C---:B-----5:R-:W-:Y:S01]  /*40d0*/  FMUL.FTZ R150, R2.reuse, R99 ;  /* 0x0000006302967220 */ /* 0x060fe20000410000 */
[C---:B------:R-:W-:Y:S01]  /*40e0*/  FMUL.FTZ R152, R2.reuse, R98 ;  /* 0x0000006202987220 */ /* 0x040fe20000410000 */
[----:B------:R-:W0:Y:S01]  /*40f0*/  MUFU.EX2 R36, R36 ;  /* 0x0000002400247308 */ /* 0x000e220000000800 */
[C---:B------:R-:W-:Y:S01]  /*4100*/  FMUL.FTZ R156, R2.reuse, R101 ;  /* 0x00000065029c7220 */ /* 0x040fe20000410000 */
[----:B------:R-:W-:Y:S02]  /*4110*/  FMUL.FTZ R158, R2, R100 ;  /* 0x00000064029e7220 */ /* 0x000fe40000410000 */
[----:B------:R-:W1:Y:S04]  /*4120*/  MUFU.EX2 R111, R111 ;  /* 0x0000006f006f7308 */ /* 0x000e680000000800 */
[----:B------:R-:W3:Y:S04]  /*4130*/  MUFU.EX2 R146, R146 ;  /* 0x0000009200927308 */ /* 0x000ee80000000800 */
[----:B------:R-:W0:Y:S04]  /*4140*/  MUFU.EX2 R148, R148 ;  /* 0x0000009400947308 */ /* 0x000e280000000800 */
[----:B------:R-:W0:Y:S04]  /*4150*/  MUFU.EX2 R150, R150 ;  /* 0x0000009600967308 */ /* 0x000e280000000800 */
[----:B------:R-:W1:Y:S04]  /*4160*/  MUFU.EX2 R152, R152 ;  /* 0x0000009800987308 */ /* 0x000e680000000800 */
[----:B------:R-:W1:Y:S04]  /*4170*/  MUFU.EX2 R156, R156 ;  /* 0x0000009c009c7308 */ /* 0x000e680000000800 */
[----:B------:R-:W1:Y:S01]  /*4180*/  MUFU.EX2 R158, R158 ;  /* 0x0000009e009e7308 */ /* 0x000e620000000800 */
[C---:B----4-:R-:W-:Y:S01]  /*4190*/  FMUL.FTZ R149, R110.reuse, R143 ;  /* 0x0000008f6e957220 */ /* 0x050fe20000410000 */
[----:B0-----:R2:W-:Y:S01]  /*41a0*/  STS [R3+0xa88], R36 ;  /* 0x000a882403007388 */ /* 0x0015e20000000800 */
[C---:B------:R-:W-:Y:S01]  /*41b0*/  FMUL.FTZ R151, R110.reuse, R147 ;  /* 0x000000936e977220 */ /* 0x040fe20000410000 */
[C---:B------:R-:W-:Y:S01]  /*41c0*/  FMUL.FTZ R160, R110.reuse, R139 ;  /* 0x0000008b6ea07220 */ /* 0x040fe20000410000 */
[C---:B------:R-:W-:Y:S01]  /*41d0*/  FMUL.FTZ R2, R110.reuse, R145 ;  /* 0x000000916e027220 */ /* 0x040fe20000410000 */
[C---:B------:R-:W-:Y:S01]  /*41e0*/  FMUL.FTZ R153, R110.reuse, R137 ;  /* 0x000000896e997220 */ /* 0x040fe20000410000 */
[C---:B------:R-:W-:Y:S01]  /*41f0*/  FMUL.FTZ R157, R110.reuse, R141 ;  /* 0x0000008d6e9d7220 */ /* 0x040fe20000410000 */
        /* <DEDUP_REMOVED lines=11> */
[----:B-1-3--:R-:W-:Y:S05]  /*42b0*/  @P0 BRA `(.L_x_8640) ;  /* 0x00000000001c0947 */ /* 0x00afea0003800000 */
[----:B------:R-:W-:Y:S01]  /*42c0*/  ISETP.NE.AND P0, PT, R44, UR7, PT ;  /* 0x000000072c007c0c */ /* 0x000fe2000bf05270 */
[----:B------:R-:W-:-:S12]  /*42d0*/  HFMA2 R161, -RZ, RZ, 1.875, 0 ;  /* 0x3f800000ffa17431 */ /* 0x000fd800000001ff */
[----:B------:R-:W-:Y:S05]  /*42e0*/  @!P0 BRA `(.L_x_8641) ;  /* 0x0000000000148947 */ /* 0x000fea0003800000 */
[----:B------:R-:W-:-:S04]  /*42f0*/  IADD3 R2, PT, PT, R135, UR4, RZ ;  /* 0x0000000487027c10 */ /* 0x000fc8000fffe0ff */
[----:B------:R-:W-:-:S05]  /*4300*/  LEA R2, R2, UR5, 0x2 ;  /* 0x0000000502027c11 */ /* 0x000fca000f8e10ff */
[----:B------:R2:W3:Y:S01]  /*4310*/  LDS R161, [R2+0xa88] ;  /* 0x000a880002a17984 */ /* 0x0004e20000000800 */
[----:B------:R-:W-:Y:S05]  /*4320*/  BRA `(.L_x_8641) ;  /* 0x0000000000047947 */ /* 0x000fea0003800000 */
.L_x_8640:
[----:B------:R0:W1:Y:S02]  /*4330*/  LDS R161, [R163+0x128c] ;  /* 0x00128c00a3a17984 */ /* 0x0000640000000800 */
.L_x_8641:
[----:B------:R-:W-:Y:S05]  /*4340*/  BSYNC.RECONVERGENT B0 ;  /* 0x0000000000007941 */ /* 0x000fea0003800200 */
.L_x_8639:
        /* <DEDUP_REMOVED lines=74> */
[C---:B------:R-:W-:Y:S02]  /*47f0*/  ISETP.GE.AND P0, PT, R81.reuse, 0x8, PT ;  /* 0x000000085100780c */ /* 0x040fe40003f06270 */
[----:B------:R-:W-:Y:S02]  /*4800*/  @!P3 MOV R172, R166 ;  /* 0x000000a600acb202 */ /* 0x000fe40000000f00 */
        /* <DEDUP_REMOVED lines=11> */
[----:B------:R-:W-:Y:S01]  /*48c0*/  MOV R3, RZ ;  /* 0x000000ff00037202 */ /* 0x000fe20000000f00 */
[----:B-----5:R-:W-:Y:S01]  /*48d0*/  @!P4 FMUL.FTZ R174, R172, R175 ;  /* 0x000000afacaec220 */ /* 0x020fe20000410000 */
[----:B------:R-:W-:Y:S01]  /*48e0*/  ISETP.NE.OR P0, PT, R14, RZ, P0 ;  /* 0x000000ff0e00720c */ /* 0x000fe20000705670 */
[----:B------:R-:W2:Y:S03]  /*48f0*/  SHFL.UP PT, R170, R165, 0x10, RZ ;  /* 0x06000000a5aa7989 */ /* 0x000ea600000e00ff */
        /* <DEDUP_REMOVED lines=20> */
[----:B------:R1:W3:Y:S01]  /*4a40*/  SHFL.DOWN PT, R166, R172, 0x1, 0x1f ;  /* 0x08201f00aca67f89 */ /* 0x0002e200000e0000 */
        /* <DEDUP_REMOVED lines=9> */
[-C--:B-1----:R-:W-:Y:S01]  /*4ae0*/  FFMA.FTZ R172, R148, R176.reuse, R125 ;  /* 0x000000b094ac7223 */ /* 0x082fe2000001007d */
[----:B------:R-:W-:Y:S01]  /*4af0*/  FMUL.FTZ R145, R145, R176 ;  /* 0x000000b091917220 */ /* 0x000fe20000410000 */
[----:B------:R-:W-:Y:S01]  /*4b00*/  FFMA.FTZ R36, R104, R147, R143 ;  /* 0x0000009368247223 */ /* 0x000fe2000001008f */
[----:B------:R-:W-:Y:S01]  /*4b10*/  FMUL.FTZ R147, R110, R171 ;  /* 0x000000ab6e937220 */ /* 0x000fe20000410000 */
[-C--:B------:R-:W-:Y:S01]  /*4b20*/  FFMA.FTZ R178, R150, R172.reuse, R127 ;  /* 0x000000ac96b27223 */ /* 0x080fe2000001007f */
[----:B------:R-:W-:Y:S01]  /*4b30*/  FMUL.FTZ R137, R137, R172 ;  /* 0x000000ac89897220 */ /* 0x000fe20000410000 */
[----:B------:R-:W-:Y:S01]  /*4b40*/  FFMA.FTZ R165, R105, R145, R36 ;  /* 0x0000009169a57223 */ /* 0x000fe20000010024 */
[----:B------:R-:W-:Y:S01]  /*4b50*/  FMUL.FTZ R145, R110, R174 ;  /* 0x000000ae6e917220 */ /* 0x000fe20000410000 */
[----:B------:R-:W-:Y:S01]  /*4b60*/  FFMA.FTZ R180, R152, R178, R129 ;  /* 0x000000b298b47223 */ /* 0x000fe20000010081 */
[----:B------:R-:W-:Y:S01]  /*4b70*/  FMUL.FTZ R36, R104, R147 ;  /* 0x0000009368247220 */ /* 0x000fe20000410000 */
[----:B---3--:R-:W-:Y:S01]  /*4b80*/  @P2 FFMA.FTZ R179, R166, R179, R177 ;  /* 0x000000b3a6b32223 */ /* 0x008fe200000100b1 */
[----:B------:R-:W-:Y:S01]  /*4b90*/  FMUL.FTZ R147, R110, R172 ;  /* 0x000000ac6e937220 */ /* 0x000fe20000410000 */
[----:B------:R-:W-:Y:S01]  /*4ba0*/  FFMA.FTZ R182, R156, R180, R131 ;  /* 0x000000b49cb67223 */ /* 0x000fe20000010083 */
[----:B------:R-:W-:Y:S01]  /*4bb0*/  FMUL.FTZ R145, R0, R145 ;  /* 0x0000009100917220 */ /* 0x000fe20000410000 */
[----:B------:R-:W-:Y:S01]  /*4bc0*/  FFMA.FTZ R143, R179, R161, R160 ;  /* 0x000000a1b38f7223 */ /* 0x000fe200000100a0 */
[----:B------:R-:W-:Y:S01]  /*4bd0*/  FMUL.FTZ R164, R106, R147 ;  /* 0x000000936aa47220 */ /* 0x000fe20000410000 */
[----:B------:R-:W-:Y:S01]  /*4be0*/  FFMA.FTZ R184, R158, R182, R133 ;  /* 0x000000b69eb87223 */ /* 0x000fe20000010085 */
[C---:B------:R-:W-:Y:S01]  /*4bf0*/  FMUL.FTZ R160, R110.reuse, R176 ;  /* 0x000000b06ea07220 */ /* 0x040fe20000410000 */
[C---:B--2---:R-:W-:Y:S01]  /*4c00*/  FMUL.FTZ R2, R110.reuse, R178 ;  /* 0x000000b26e027220 */ /* 0x044fe20000410000 */
[C---:B------:R-:W-:Y:S01]  /*4c10*/  FMUL.FTZ R3, R110.reuse, R180 ;  /* 0x000000b46e037220 */ /* 0x040fe20000410000 */
[C---:B------:R-:W-:Y:S01]  /*4c20*/  FMUL.FTZ R170, R110.reuse, R182 ;  /* 0x000000b66eaa7220 */ /* 0x040fe20000410000 */
[----:B------:R-:W-:Y:S01]  /*4c30*/  FMUL.FTZ R147, R110, R184 ;  /* 0x000000b86e937220 */ /* 0x000fe20000410000 */
[----:B------:R-:W-:Y:S01]  /*4c40*/  STS [R58+0x430], R145 ;  /* 0x000430913a007388 */ /* 0x000fe20000000800 */
[----:B------:R-:W-:Y:S01]  /*4c50*/  FMUL.FTZ R160, R105, R160 ;  /* 0x000000a069a07220 */ /* 0x000fe20000410000 */
[----:B------:R-:W-:Y:S01]  /*4c60*/  FMUL.FTZ R110, R107, R2 ;  /* 0x000000026b6e7220 */ /* 0x000fe20000410000 */
[----:B------:R-:W-:Y:S01]  /*4c70*/  FMUL.FTZ R166, R112, R3 ;  /* 0x0000000370a67220 */ /* 0x000fe20000410000 */
[----:B------:R1:W-:Y:S01]  /*4c80*/  STS [R59+0x4], R36 ;  /* 0x000004243b007388 */ /* 0x0003e20000000800 */
[----:B------:R-:W-:Y:S01]  /*4c90*/  FMUL.FTZ R170, R113, R170 ;  /* 0x000000aa71aa7220 */ /* 0x000fe20000410000 */
[----:B------:R-:W-:Y:S01]  /*4ca0*/  FFMA.FTZ R2, R106, R137, R165 ;  /* 0x000000896a027223 */ /* 0x000fe200000100a5 */
[----:B------:R-:W-:Y:S01]  /*4cb0*/  FMUL.FTZ R139, R139, R178 ;  /* 0x000000b28b8b7220 */ /* 0x000fe20000410000 */
[----:B------:R-:W-:Y:S01]  /*4cc0*/  STS [R59+0x8], R160 ;  /* 0x000008a03b007388 */ /* 0x000fe20000000800 */
[----:B------:R-:W-:Y:S01]  /*4cd0*/  FFMA.FTZ R159, R158, R143, R159 ;  /* 0x0000008f9e9f7223 */ /* 0x000fe2000001009f */
[----:B------:R-:W-:Y:S01]  /*4ce0*/  FMUL.FTZ R141, R141, R180 ;  /* 0x000000b48d8d7220 */ /* 0x000fe20000410000 */
[----:B------:R-:W-:Y:S01]  /*4cf0*/  FFMA.FTZ R139, R107, R139, R2 ;  /* 0x0000008b6b8b7223 */ /* 0x000fe20000010002 */
[----:B------:R-:W-:Y:S01]  /*4d00*/  STS [R59+0xc], R164 ;  /* 0x00000ca43b007388 */ /* 0x000fe20000000800 */
[----:B------:R-:W-:-:S04]  /*4d10*/  IMAD.WIDE.U32 R2, R24, UR4, R22 ;  /* 0x0000000418027c25 */ /* 0x000fc8000f8e0016 */
[----:B-1----:R-:W-:Y:S01]  /*4d20*/  FMUL.FTZ R36, R114, R147 ;  /* 0x0000009372247220 */ /* 0x002fe20000410000 */
[----:B------:R-:W-:Y:S01]  /*4d30*/  FFMA.FTZ R157, R156, R159, R157 ;  /* 0x0000009f9c9d7223 */ /* 0x000fe2000001009d */
[----:B------:R1:W-:Y:S01]  /*4d40*/  STS [R59+0x10], R110 ;  /* 0x0000106e3b007388 */ /* 0x0003e20000000800 */
[----:B------:R-:W-:Y:S01]  /*4d50*/  IMAD R137, R25, UR4, R3 ;  /* 0x0000000419897c24 */ /* 0x000fe2000f8e0203 */
[----:B------:R-:W-:Y:S01]  /*4d60*/  IADD3 R147, PT, PT, -R168, UR10, RZ ;  /* 0x0000000aa8937c10 */ /* 0x000fe2000fffe1ff */
[----:B------:R-:W-:Y:S01]  /*4d70*/  FMUL.FTZ R3, R37, R182 ;  /* 0x000000b625037220 */ /* 0x000fe20000410000 */
[----:B------:R-:W-:Y:S01]  /*4d80*/  STS [R59+0x14], R166 ;  /* 0x000014a63b007388 */ /* 0x000fe20000000800 */
[----:B------:R-:W-:Y:S01]  /*4d90*/  FFMA.FTZ R155, R152, R157, R155 ;  /* 0x0000009d989b7223 */ /* 0x000fe2000001009b */
[----:B------:R-:W-:Y:S01]  /*4da0*/  FMUL.FTZ R109, R109, R184 ;  /* 0x000000b86d6d7220 */ /* 0x000fe20000410000 */
[C---:B------:R-:W-:Y:S01]  /*4db0*/  ISETP.GE.AND P3, PT, R147.reuse, 0x21, PT ;  /* 0x000000219300780c */ /* 0x040fe20003f66270 */
[----:B------:R-:W-:Y:S01]  /*4dc0*/  STS [R59+0x18], R170 ;  /* 0x000018aa3b007388 */ /* 0x000fe20000000800 */
[----:B------:R-:W-:Y:S01]  /*4dd0*/  FFMA.FTZ R153, R150, R155, R153 ;  /* 0x0000009b96997223 */ /* 0x000fe20000010099 */
[----:B-1----:R-:W-:Y:S01]  /*4de0*/  FFMA.FTZ R110, R112, R141, R139 ;  /* 0x0000008d706e7223 */ /* 0x002fe2000001008b */
[----:B------:R-:W-:Y:S01]  /*4df0*/  ISETP.GE.AND P4, PT, R147, 0x41, PT ;  /* 0x000000419300780c */ /* 0x000fe20003f86270 */
[----:B------:R1:W-:Y:S01]  /*4e00*/  STS [R59+0x1c], R36 ;  /* 0x00001c243b007388 */ /* 0x0003e20000000800 */
[----:B------:R-:W-:Y:S01]  /*4e10*/  FFMA.FTZ R160, R148, R153, R151 ;  /* 0x0000009994a07223 */ /* 0x000fe20000010097 */
[----:B------:R-:W-:Y:S01]  /*4e20*/  FFMA.FTZ R3, R113, R3, R110 ;  /* 0x0000000371037223 */ /* 0x000fe2000001006e */
[----:B------:R-:W-:Y:S02]  /*4e30*/  BAR.SYNC.DEFER_BLOCKING 0x0 ;  /* 0x0000000000007b1d */ /* 0x000fe40000010000 */
[----:B------:R-:W-:Y:S01]  /*4e40*/  FFMA.FTZ R161, R146, R160, R149 ;  /* 0x000000a092a17223 */ /* 0x000fe20000010095 */
[----:B------:R-:W-:-:S03]  /*4e50*/  FFMA.FTZ R158, R114, R109, R3 ;  /* 0x0000006d729e7223 */ /* 0x000fc60000010003 */
[----:B------:R-:W-:Y:S01]  /*4e60*/  FFMA.FTZ R164, R111, R161, R154 ;  /* 0x000000a16fa47223 */ /* 0x000fe2000001009a */
[----:B-1----:R-:W-:-:S04]  /*4e70*/  LEA R36, P2, R2, UR8, 0x2 ;  /* 0x0000000802247c11 */ /* 0x002fc8000f8410ff */
[----:B------:R-:W-:Y:S02]  /*4e80*/  LEA.HI.X R37, R2, UR9, R137, 0x2, P2 ;  /* 0x0000000902257c11 */ /* 0x000fe400090f1489 */
[----:B------:R-:W-:Y:S01]  /*4e90*/  ISETP.GE.AND P2, PT, R147, 0x1, PT ;  /* 0x000000019300780c */ /* 0x000fe20003f46270 */
[----:B------:R1:W2:-:S12]  /*4ea0*/  LDS R145, [R60+0x4b0] ;  /* 0x0004b0003c917984 */ /* 0x0002980000000800 */
[----:B-1----:R-:W-:Y:S05]  /*4eb0*/  @!P2 BRA `(.L_x_8643) ;  /* 0x000000000008a947 */ /* 0x002fea0003800000 */
[----:B------:R-:W1:Y:S04]  /*4ec0*/  LDS R3, [R54+0x430] ;  /* 0x0004300036037984 */ /* 0x000e680000000800 */
[----:B-1----:R1:W-:Y:S02]  /*4ed0*/  REDG.E.ADD.F32.FTZ.RN.STRONG.GPU desc[UR16][R36.64], R3 ;  /* 0x00000003240079a6 */ /* 0x0023e4000c12f310 */
.L_x_8643:
[----:B------:R-:W-:Y:S05]  /*4ee0*/  BSYNC.RECONVERGENT B0 ;  /* 0x0000000000007941 */ /* 0x000fea0003800200 */
.L_x_8642:
[----:B------:R-:W-:Y:S04]  /*4ef0*/  BSSY.RECONVERGENT B0, `(.L_x_8644) ;  /* 0x0000003000007945 */ /* 0x000fe80003800200 */
[----:B------:R-:W-:Y:S05]  /*4f00*/  @!P3 BRA `(.L_x_8645) ;  /* 0x000000000004b947 */ /* 0x000fea0003800000 */
[----:B--2---:R3:W-:Y:S02]  /*4f10*/  REDG.E.ADD.F32.FTZ.RN.STRONG.GPU desc[UR16][R36.64+0x80], R145 ;  /* 0x00008091240079a6 */ /* 0x0047e4000c12f310 */
.L_x_8645:
[----:B------:R-:W-:Y:S05]  /*4f20*/  BSYNC.RECONVERGENT B0 ;  /* 0x0000000000007941 */ /* 0x000fea0003800200 */
.L_x_8644:
[----:B-1----:R1:W4:Y:S01]  /*4f30*/  LDS R3, [R62+0x530] ;  /* 0x000530003e037984 */ /* 0x0023220000000800 */
[----:B------:R-:W-:Y:S04]  /*4f40*/  BSSY.RECONVERGENT B0, `(.L_x_8646) ;  /* 0x0000003000007945 */ /* 0x000fe80003800200 */
[----:B------:R-:W-:Y:S05]  /*4f50*/  @!P4 BRA `(.L_x_8647) ;  /* 0x000000000004c947 */ /* 0x000fea0003800000 */
[----:B----4-:R4:W-:Y:S02]  /*4f60*/  REDG.E.ADD.F32.FTZ.RN.STRONG.GPU desc[UR16][R36.64+0x100], R3 ;  /* 0x00010003240079a6 */ /* 0x0109e4000c12f310 */
.L_x_8647:
[----:B------:R-:W-:Y:S05]  /*4f70*/  BSYNC.RECONVERGENT B0 ;  /* 0x0000000000007941 */ /* 0x000fea0003800200 */
.L_x_8646:
[----:B--23--:R2:W3:Y:S01]  /*4f80*/  LDS R145, [R63+0x5b0] ;  /* 0x0005b0003f917984 */ /* 0x00c4e20000000800 */
        /* <DEDUP_REMOVED lines=20> */
[----:B--2---:R-:W-:-:S12]  /*50d0*/  @!P6 BRA `(.L_x_8649) ;  /* 0x000000000004e947 */ /* 0x004fd80003800000 */
[----:B---3--:R2:W-:Y:S02]  /*50e0*/  REDG.E.ADD.F32.FTZ.RN.STRONG.GPU desc[UR16][R36.64+0x180], R145 ;  /* 0x00018091240079a6 */ /* 0x0085e4000c12f310 */
.L_x_8649:
[----:B------:R-:W-:Y:S05]  /*50f0*/  BSYNC.RECONVERGENT B0 ;  /* 0x0000000000007941 */ /* 0x000fea0003800200 */
.L_x_8648:
[----:B------:R4:W0:Y:S01]  /*5100*/  LDS R147, [R64+0x630] ;  /* 0x0006300040937984 */ /* 0x0008220000000800 */
[----:B------:R-:W-:Y:S01]  /*5110*/  BSSY.RECONVERGENT B0, `(.L_x_8650) ;  /* 0x0000006000007945 */ /* 0x000fe20003800200 */
[----:B------:R-:W-:Y:S01]  /*5120*/  FMUL.FTZ R152, R157, R98 ;  /* 0x000000629d987220 */ /* 0x000fe20000410000 */
[----:B--23--:R-:W-:Y:S01]  /*5130*/  FADD.FTZ R145, -R129, R180 ;  /* 0x000000b481917221 */ /* 0x00cfe20000010100 */
[----:B------:R-:W-:Y:S01]  /*5140*/  FFMA.FTZ R109, R150, R141, R109 ;  /* 0x0000008d966d7223 */ /* 0x000fe2000001006d */
[----:B------:R-:W-:Y:S06]  /*5150*/  @!P2 BRA `(.L_x_8651) ;  /* 0x000000000004a947 */ /* 0x000fec0003800000 */
[----:B0-----:R2:W-:Y:S02]  /*5160*/  REDG.E.ADD.F32.FTZ.RN.STRONG.GPU desc[UR16][R36.64+0x200], R147 ;  /* 0x00020093240079a6 */ /* 0x0015e4000c12f310 */
.L_x_8651:
[----:B------:R-:W-:Y:S05]  /*5170*/  BSYNC.RECONVERGENT B0 ;  /* 0x0000000000007941 */ /* 0x000fea0003800200 */
.L_x_8650:
[----:B------:R3:W1:Y:S01]  /*5180*/  LDS R149, [R65+0x6b0] ;  /* 0x0006b00041957984 */ /* 0x0006620000000800 */
[----:B------:R-:W-:Y:S01]  /*5190*/  BSSY.RECONVERGENT B0, `(.L_x_8652) ;  /* 0x0000006000007945 */ /* 0x000fe20003800200 */
[----:B------:R-:W-:Y:S01]  /*51a0*/  FMUL.FTZ R154, R159, R101 ;  /* 0x000000659f9a7220 */ /* 0x000fe20000410000 */
[----:B0-2---:R-:W-:Y:S01]  /*51b0*/  FADD.FTZ R147, -R131, R182 ;  /* 0x000000b683937221 */ /* 0x005fe20000010100 */
[----:B------:R-:W-:Y:S01]  /*51c0*/  FFMA.FTZ R109, R152, R145, R109 ;  /* 0x00000091986d7223 */ /* 0x000fe2000001006d */
[----:B------:R-:W-:Y:S06]  /*51d0*/  @!P3 BRA `(.L_x_8653) ;  /* 0x000000000004b947 */ /* 0x000fec0003800000 */
[----:B-1----:R0:W-:Y:S02]  /*51e0*/  REDG.E.ADD.F32.FTZ.RN.STRONG.GPU desc[UR16][R36.64+0x280], R149 ;  /* 0x00028095240079a6 */ /* 0x0021e4000c12f310 */
.L_x_8653:
[----:B------:R-:W-:Y:S05]  /*51f0*/  BSYNC.RECONVERGENT B0 ;  /* 0x0000000000007941 */ /* 0x000fea0003800200 */
.L_x_8652:
[----:B------:R2:W2:Y:S01]  /*5200*/  LDS R151, [R66+0x730] ;  /* 0x0007300042977984 */ /* 0x0004a20000000800 */
[----:B------:R-:W-:Y:S01]  /*5210*/  BSSY.RECONVERGENT B0, `(.L_x_8654) ;  /* 0x0000006000007945 */ /* 0x000fe20003800200 */
[----:B------:R-:W-:Y:S01]  /*5220*/  FMUL.FTZ R156, R143, R100 ;  /* 0x000000648f9c7220 */ /* 0x000fe20000410000 */
[----:B01----:R-:W-:Y:S01]  /*5230*/  FADD.FTZ R149, -R133, R184 ;  /* 0x000000b885957221 */ /* 0x003fe20000010100 */
[----:B------:R-:W-:Y:S01]  /*5240*/  FFMA.FTZ R109, R154, R147, R109 ;  /* 0x000000939a6d7223 */ /* 0x000fe2000001006d */
[----:B------:R-:W-:Y:S06]  /*5250*/  @!P4 BRA `(.L_x_8655) ;  /* 0x000000000004c947 */ /* 0x000fec0003800000 */
[----:B--2---:R0:W-:Y:S02]  /*5260*/  REDG.E.ADD.F32.FTZ.RN.STRONG.GPU desc[UR16][R36.64+0x300], R151 ;  /* 0x00030097240079a6 */ /* 0x0041e4000c12f310 */
.L_x_8655:
[----:B------:R-:W-:Y:S05]  /*5270*/  BSYNC.RECONVERGENT B0 ;  /* 0x0000000000007941 */ /* 0x000fea0003800200 */
.L_x_8654:
[----:B0-2---:R-:W-:Y:S01]  /*5280*/  FFMA.FTZ R151, R156, R149, R109 ;  /* 0x000000959c977223 */ /* 0x005fe2000001006d */
[----:B------:R-:W-:Y:S01]  /*5290*/  BSSY.RECONVERGENT B0, `(.L_x_8656) ;  /* 0x0000004000007945 */ /* 0x000fe20003800200 */
[----:B------:R0:W1:Y:S03]  /*52a0*/  LDS R109, [R67+0x7b0] ;  /* 0x0007b000436d7984 */ /* 0x0000660000000800 */
[----:B------:R-:W-:Y:S05]  /*52b0*/  @!P5 BRA `(.L_x_8657) ;  /* 0x000000000004d947 */ /* 0x000fea0003800000 */
[----:B-1----:R2:W-:Y:S02]  /*52c0*/  REDG.E.ADD.F32.FTZ.RN.STRONG.GPU desc[UR16][R36.64+0x380], R109 ;  /* 0x0003806d240079a6 */ /* 0x0025e4000c12f310 */
.L_x_8657:
[----:B------:R-:W-:Y:S05]  /*52d0*/  BSYNC.RECONVERGENT B0 ;  /* 0x0000000000007941 */ /* 0x000fea0003800200 */
.L_x_8656:
        /* <DEDUP_REMOVED lines=80> */
.L_x_8659:
[----:B------:R-:W-:Y:S05]  /*57e0*/  BSYNC.RECONVERGENT B0 ;  /* 0x0000000000007941 */ /* 0x000fea0003800200 */
.L_x_8658:
[----:B------:R-:W-:-:S04]  /*57f0*/  UIADD3 UR4, UPT, UPT, UR4, 0x1, URZ ;  /* 0x0000000104047890 */ /* 0x000fc8000fffe0ff */
[----:B------:R-:W-:-:S09]  /*5800*/  UISETP.GE.AND UP0, UPT, UR4, UR11, UPT ;  /* 0x0000000b0400728c */ /* 0x000fd2000bf06270 */
[----:B------:R-:W-:Y:S05]  /*5810*/  BRA.U !UP0, `(.L_x_8660) ;  /* 0xffffffe508087547 */ /* 0x000fea000b83ffff */
.L_x_8638:
        /* <DEDUP_REMOVED lines=10> */
[----:B------:R-:W-:Y:S01]  /*58c0*/  MOV R7, RZ ;  /* 0x000000ff00077202 */ /* 0x000fe20000000f00 */
[----:B------:R-:W-:Y:S01]  /*58d0*/  HFMA2 R25, -RZ, RZ, 0, 0 ;  /* 0x00000000ff197431 */ /* 0x000fe200000001ff */
[----:B------:R-:W-:Y:S01]  /*58e0*/  MOV R27, RZ ;  /* 0x000000ff001b7202 */ /* 0x000fe20000000f00 */
[----:B------:R-:W2:Y:S01]  /*58f0*/  LDC.64 R98, c[0x0][0x4f8] ;  /* 0x00013e00ff627b82 */ /* 0x000ea20000000a00 */
[----:B------:R-:W5:Y:S01]  /*5900*/  LDCU.64 UR6, c[0x0][0x500] ;  /* 0x0000a000ff0677ac */ /* 0x000f620008000a00 */
[----:B------:R-:W0:Y:S01]  /*5910*/  LDCU.64 UR8, c[0x0][0x550] ;  /* 0x0000aa00ff0877ac */ /* 0x000e220008000a00 */
[----:B------:R-:W3:Y:S01]  /*5920*/  @!P6 LDG.E R3, desc[UR16][R4.64] ;  /* 0x000000100403e981 */ /* 0x000ee2000c1e1900 */
[----:B------:R-:W-:-:S03]  /*5930*/  ISETP.GE.AND P6, PT, R73, R77, PT ;  /* 0x0000004d4900720c */ /* 0x000fc60003fc6270 */
[----:B------:R-:W4:Y:S01]  /*5940*/  @!P1 LDG.E R0, desc[UR16][R4.64+0x80] ;  /* 0x0000801004009981 */ /* 0x000f22000c1e1900 */
[----:B------:R-:W-:-:S03]  /*5950*/  ISETP.GE.AND P1, PT, R74, R77, PT ;  /* 0x0000004d4a00720c */ /* 0x000fc60003f26270 */
[----:B------:R-:W5:Y:S04]  /*5960*/  @!P2 LDG.E R7, desc[UR16][R4.64+0x100] ;  /* 0x000100100407a981 */ /* 0x000f68000c1e1900 */
[----:B------:R-:W2:Y:S04]  /*5970*/  @!P3 LDG.E R23, desc[UR16][R4.64+0x180] ;  /* 0x000180100417b981 */ /* 0x000ea8000c1e1900 */
[----:B------:R-:W2:Y:S04]  /*5980*/  @!P4 LDG.E R2, desc[UR16][R4.64+0x200] ;  /* 0x000200100402c981 */ /* 0x000ea8000c1e1900 */
[----:B------:R-:W2:Y:S04]  /*5990*/  @!P5 LDG.E R25, desc[UR16][R4.64+0x280] ;  /* 0x000280100419d981 */ /* 0x000ea8000c1e1900 */
[----:B------:R-:W2:Y:S04]  /*59a0*/  @!P6 LDG.E R22, desc[UR16][R4.64+0x300] ;  /* 0x000300100416e981 */ /* 0x000ea8000c1e1900 */
        /* <DEDUP_REMOVED lines=20> */
[----:B------:R-:W-:Y:S01]  /*5af0*/  FSETP.GTU.FTZ.AND P2, PT, R4, 20, PT ;  /* 0x41a000000400780b */ /* 0x000fe20003f5c000 */
[----:B------:R-:W-:Y:S01]  /*5b00*/  BAR.SYNC.DEFER_BLOCKING 0x0 ;  /* 0x0000000000007b1d */ /* 0x000fe20000010000 */
[--C-:B----4-:R-:W-:Y:S02]  /*5b10*/  FADD.FTZ R23, R23, R38.reuse ;  /* 0x0000002617177221 */ /* 0x110fe40000010000 */
[----:B------:R-:W-:Y:S01]  /*5b20*/  FSETP.GTU.FTZ.AND P1, PT, R29, 20, PT ;  /* 0x41a000001d00780b */ /* 0x000fe20003f3c000 */
[--C-:B-----5:R-:W-:Y:S01]  /*5b30*/  FADD.FTZ R25, R25, R38.reuse ;  /* 0x0000002619197221 */ /* 0x120fe20000010000 */
[----:B-1----:R-:W-:-:S04]  /*5b40*/  FADD.FTZ R27, R27, R38 ;  /* 0x000000261b1b7221 */ /* 0x002fc80000010000 */
[----:B------:R-:W-:-:S03]  /*5b50*/  FSETP.GTU.FTZ.AND P3, PT, R25, 20, PT ;  /* 0x41a000001900780b */ /* 0x000fc60003f7c000 */
[----:B------:R-:W-:Y:S01]  /*5b60*/  @!P2 FMUL.FTZ R4, R4, -1.4426950216293334961 ;  /* 0xbfb8aa3b0404a820 */ /* 0x000fe20000410000 */
[--C-:B0-----:R-:W-:Y:S01]  /*5b70*/  FADD.FTZ R3, R3, R38.reuse ;  /* 0x0000002603037221 */ /* 0x101fe20000010000 */
[----:B------:R-:W-:Y:S02]  /*5b80*/  FSETP.GTU.FTZ.AND P4, PT, R27, 20, PT ;  /* 0x41a000001b00780b */ /* 0x000fe40003f9c000 */
[----:B------:R-:W-:Y:S02]  /*5b90*/  @!P1 FMUL.FTZ R0, R29, -1.4426950216293334961 ;  /* 0xbfb8aa3b1d009820 */ /* 0x000fe40000410000 */
[----:B------:R-:W0:Y:S01]  /*5ba0*/  @!P2 MUFU.EX2 R4, R4 ;  /* 0x000000040004a308 */ /* 0x000e220000000800 */
[----:B------:R-:W-:Y:S01]  /*5bb0*/  FADD.FTZ R7, R7, R38 ;  /* 0x0000002607077221 */ /* 0x000fe20000010000 */
[----:B------:R-:W-:Y:S02]  /*5bc0*/  FSETP.GTU.FTZ.AND P5, PT, R3, 20, PT ;  /* 0x41a000000300780b */ /* 0x000fe40003fbc000 */
[----:B------:R-:W1:Y:S01]  /*5bd0*/  @!P1 MUFU.EX2 R0, R0 ;  /* 0x0000000000009308 */ /* 0x000e620000000800 */
[----:B------:R-:W-:Y:S04]  /*5be0*/  STS [R87], R117 ;  /* 0x0000007557007388 */ /* 0x000fe80000000800 */
[----:B------:R-:W-:Y:S01]  /*5bf0*/  STS [R87+0x4], R130 ;  /* 0x0000048257007388 */ /* 0x000fe20000000800 */
[----:B0-----:R-:W-:-:S03]  /*5c00*/  @!P2 FADD.FTZ R22, R4, 1 ;  /* 0x3f8000000416a421 */ /* 0x001fc60000010000 */
[----:B------:R-:W-:Y:S01]  /*5c10*/  STS [R87+0x8], R136 ;  /* 0x0000088857007388 */ /* 0x000fe20000000800 */
[----:B------:R-:W0:Y:S01]  /*5c20*/  @!P2 MUFU.RCP R29, R22 ;  /* 0x00000016001da308 */ /* 0x000e220000001000 */
[----:B-1----:R-:W-:Y:S01]  /*5c30*/  @!P1 FADD.FTZ R2, R0, 1 ;  /* 0x3f80000000029421 */ /* 0x002fe20000010000 */
[----:B--2---:R-:W-:Y:S01]  /*5c40*/  FADD.FTZ R5, R5, R38 ;  /* 0x0000002605057221 */ /* 0x004fe20000010000 */
[----:B------:R-:W-:Y:S01]  /*5c50*/  STS [R87+0xc], R134 ;  /* 0x00000c8657007388 */ /* 0x000fe20000000800 */
[----:B------:R-:W-:-:S03]  /*5c60*/  @!P5 FMUL.FTZ R0, R3, -1.4426950216293334961 ;  /* 0xbfb8aa3b0300d820 */ /* 0x000fc60000410000 */
[----:B------:R-:W-:Y:S01]  /*5c70*/  FSETP.GTU.FTZ.AND P6, PT, R5, 20, PT ;  /* 0x41a000000500780b */ /* 0x000fe20003fdc000 */
[----:B------:R-:W1:Y:S01]  /*5c80*/  @!P1 MUFU.RCP R2, R2 ;  /* 0x0000000200029308 */ /* 0x000e620000001000 */
[----:B------:R-:W-:Y:S04]  /*5c90*/  STS [R87+0x10], R132 ;  /* 0x0000108457007388 */ /* 0x000fe80000000800 */
[----:B------:R-:W-:Y:S03]  /*5ca0*/  STS [R87+0x14], R142 ;  /* 0x0000148e57007388 */ /* 0x000fe60000000800 */
[----:B------:R-:W2:Y:S01]  /*5cb0*/  @!P5 MUFU.EX2 R0, R0 ;  /* 0x000000000000d308 */ /* 0x000ea20000000800 */
[----:B------:R-:W-:Y:S01]  /*5cc0*/  STS [R87+0x18], R140 ;  /* 0x0000188c57007388 */ /* 0x000fe20000000800 */
[----:B0-----:R-:W-:Y:S01]  /*5cd0*/  @!P2 FMUL.FTZ R128, R128, R29 ;  /* 0x0000001d8080a220 */ /* 0x001fe20000410000 */
[----:B------:R-:W-:-:S02]  /*5ce0*/  FSETP.GTU.FTZ.AND P2, PT, R23, 20, PT ;  /* 0x41a000001700780b */ /* 0x000fc40003f5c000 */
[----:B------:R-:W-:Y:S01]  /*5cf0*/  STS [R87+0x1c], R138 ;  /* 0x00001c8a57007388 */ /* 0x000fe20000000800 */
[----:B------:R-:W-:Y:S01]  /*5d00*/  NOP ;  /* 0x0000000000007918 */ /* 0x000fe20000000000 */
[----:B-1----:R-:W-:Y:S01]  /*5d10*/  @!P1 FMUL.FTZ R115, R115, R2 ;  /* 0x0000000273739220 */ /* 0x002fe20000410000 */
[----:B------:R-:W-:Y:S01]  /*5d20*/  @!P6 FMUL.FTZ R2, R5, -1.4426950216293334961 ;  /* 0xbfb8aa3b0502e820 */ /* 0x000fe20000410000 */
[----:B------:R-:W-:Y:S01]  /*5d30*/  @!P3 FMUL.FTZ R5, R25, -1.4426950216293334961 ;  /* 0xbfb8aa3b1905b820 */ /* 0x000fe20000410000 */
[----:B------:R-:W-:Y:S06]  /*5d40*/  LDS R29, [R80+0x100] ;  /* 0x00010000501d7984 */ /* 0x000fec0000000800 */
[----:B------:R-:W-:Y:S01]  /*5d50*/  @!P2 FMUL.FTZ R4, R23, -1.4426950216293334961 ;  /* 0xbfb8aa3b1704a820 */ /* 0x000fe20000410000 */
[----:B------:R-:W-:Y:S01]  /*5d60*/  @!P4 FMUL.FTZ R23, R27, -1.4426950216293334961 ;  /* 0xbfb8aa3b1b17c820 */ /* 0x000fe20000410000 */
[----:B------:R-:W-:Y:S01]  /*5d70*/  FSETP.GTU.FTZ.AND P1, PT, R7, 20, PT ;  /* 0x41a000000700780b */ /* 0x000fe20003f3c000 */
[----:B------:R-:W-:Y:S01]  /*5d80*/  LDS R25, [R78] ;  /* 0x000000004e197984 */ /* 0x000fe20000000800 */
[----:B------:R-:W-:Y:S01]  /*5d90*/  @!P6 MUFU.EX2 R2, R2 ;  /* 0x000000020002e308 */ /* 0x000fe20000000800 */
[----:B--2---:R-:W-:-:S02]  /*5da0*/  @!P5 FADD.FTZ R0, R0, 1 ;  /* 0x3f8000000000d421 */ /* 0x004fc40000010000 */
[----:B------:R-:W-:Y:S01]  /*5db0*/  LDS R27, [R79+0x80] ;  /* 0x000080004f1b7984 */ /* 0x000fe20000000800 */
[----:B------:R-:W0:Y:S03]  /*5dc0*/  @!P3 MUFU.EX2 R22, R5 ;  /* 0x000000050016b308 */ /* 0x000e260000000800 */
[----:B------:R-:W-:Y:S01]  /*5dd0*/  LDS R31, [R82+0x180] ;  /* 0x00018000521f7984 */ /* 0x000fe20000000800 */
[----:B------:R-:W1:Y:S03]  /*5de0*/  @!P4 MUFU.EX2 R23, R23 ;  /* 0x000000170017c308 */ /* 0x000e660000000800 */
[----:B------:R-:W-:Y:S01]  /*5df0*/  LDS R33, [R83+0x200] ;  /* 0x0002000053217984 */ /* 0x000fe20000000800 */
[----:B------:R-:W-:Y:S01]  /*5e00*/  @!P1 FMUL.FTZ R3, R7, -1.4426950216293334961 ;  /* 0xbfb8aa3b07039820 */ /* 0x000fe20000410000 */
[----:B------:R-:W2:Y:S02]  /*5e10*/  @!P5 MUFU.RCP R91, R0 ;  /* 0x00000000005bd308 */ /* 0x000ea40000001000 */
[----:B------:R-:W-:Y:S01]  /*5e20*/  LDS R35, [R84+0x280] ;  /* 0x0002800054237984 */ /* 0x000fe20000000800 */
[----:B0-----:R-:W-:-:S03]  /*5e30*/  @!P3 FADD.FTZ R22, R22, 1 ;  /* 0x3f8000001616b421 */ /* 0x001fc60000010000 */
[----:B------:R-:W-:Y:S02]  /*5e40*/  LDS R37, [R85+0x300] ;  /* 0x0003000055257984 */ /* 0x000fe40000000800 */
[----:B------:R-:W0:Y:S01]  /*5e50*/  @!P1 MUFU.EX2 R3, R3 ;  /* 0x0000000300039308 */ /* 0x000e220000000800 */
[----:B-1----:R-:W-:Y:S01]  /*5e60*/  @!P4 FADD.FTZ R23, R23, 1 ;  /* 0x3f8000001717c421 */ /* 0x002fe20000010000 */
[----:B------:R-:W-:Y:S02]  /*5e70*/  LDS R81, [R86+0x380] ;  /* 0x0003800056517984 */ /* 0x000fe40000000800 */
[----:B------:R1:W3:Y:S02]  /*5e80*/  @!P2 MUFU.EX2 R7, R4 ;  /* 0x000000040007a308 */ /* 0x0002e40000000800 */
[----:B------:R-:W-:Y:S02]  /*5e90*/  @!P0 STS [UR5+0x420], R77 ;  /* 0x0004204dff008988 */ /* 0x000fe40008000805 */
[----:B------:R-:W4:Y:S01]  /*5ea0*/  @!P3 MUFU.RCP R97, R22 ;  /* 0x000000160061b308 */ /* 0x000f220000001000 */
[----:B------:R-:W-:Y:S01]  /*5eb0*/  BAR.SYNC.DEFER_BLOCKING 0x0 ;  /* 0x0000000000007b1d */ /* 0x000fe20000010000 */
[----:B--2---:R-:W-:Y:S01]  /*5ec0*/  @!P5 FMUL.FTZ R126, R126, R91 ;  /* 0x0000005b7e7ed220 */ /* 0x004fe20000410000 */
[----:B-1----:R-:W-:Y:S01]  /*5ed0*/  @!P6 FADD.FTZ R4, R2, 1 ;  /* 0x3f8000000204e421 */ /* 0x002fe20000010000 */
[----:B0-----:R-:W-:-:S04]  /*5ee0*/  @!P1 FADD.FTZ R5, R3, 1 ;  /* 0x3f80000003059421 */ /* 0x001fc80000010000 */
[----:B------:R-:W0:Y:S01]  /*5ef0*/  @!P4 MUFU.RCP R23, R23 ;  /* 0x000000170017c308 */ /* 0x000e220000001000 */
[----:B---3--:R-:W-:-:S07]  /*5f00*/  @!P2 FADD.FTZ R7, R7, 1 ;  /* 0x3f8000000707a421 */ /* 0x008fce0000010000 */
[----:B------:R1:W2:Y:S01]  /*5f10*/  @!P2 MUFU.RCP R95, R7 ;  /* 0x00000007005fa308 */ /* 0x0002a20000001000 */
[----:B----4-:R-:W-:-:S07]  /*5f20*/  @!P3 FMUL.FTZ R118, R118, R97 ;  /* 0x000000617676b220 */ /* 0x010fce0000410000 */
[----:B------:R-:W3:Y:S01]  /*5f30*/  @!P6 MUFU.RCP R93, R4 ;  /* 0x00000004005de308 */ /* 0x000ee20000001000 */
[----:B-1----:R-:W-:Y:S01]  /*5f40*/  HFMA2 R7, -RZ, RZ, 0, 0 ;  /* 0x00000000ff077431 */ /* 0x002fe200000001ff */
[----:B------:R-:W1:Y:S01]  /*5f50*/  LDS R89, [UR5+0x420] ;  /* 0x00042005ff597984 */ /* 0x000e620008000800 */
[----:B0-----:R-:W-:Y:S01]  /*5f60*/  @!P4 FMUL.FTZ R116, R116, R23 ;  /* 0x000000177474c220 */ /* 0x001fe20000410000 */
[----:B------:R-:W-:-:S04]  /*5f70*/  IMAD.WIDE.U32 R2, R98, UR18, R6 ;  /* 0x0000001262027c25 */ /* 0x000fc8000f8e0006 */
[----:B------:R-:W0:Y:S01]  /*5f80*/  @!P1 MUFU.RCP R5, R5 ;  /* 0x0000000500059308 */ /* 0x000e220000001000 */
[----:B------:R-:W-:Y:S02]  /*5f90*/  IMAD R3, R99, UR18, R3 ;  /* 0x0000001263037c24 */ /* 0x000fe4000f8e0203 */
[----:B--2---:R-:W-:Y:S01]  /*5fa0*/  @!P2 FMUL.FTZ R120, R120, R95 ;  /* 0x0000005f7878a220 */ /* 0x004fe20000410000 */
[----:B------:R-:W-:-:S04]  /*5fb0*/  IMAD.WIDE.U32 R2, R39, UR6, R2 ;  /* 0x0000000627027c25 */ /* 0x000fc8000f8e0002 */
[----:B------:R-:W-:Y:S02]  /*5fc0*/  IMAD R0, R39, UR7, R3 ;  /* 0x0000000727007c24 */ /* 0x000fe4000f8e0203 */
[----:B---3--:R-:W-:Y:S01]  /*5fd0*/  @!P6 FMUL.FTZ R124, R124, R93 ;  /* 0x0000005d7c7ce220 */ /* 0x008fe20000410000 */
[----:B------:R-:W-:Y:S01]  /*5fe0*/  IADD3 R3, P5, PT, R56, R2, RZ ;  /* 0x0000000238037210 */ /* 0x000fe20007fbe0ff */
[----:B------:R-:W2:Y:S03]  /*5ff0*/  LDCU.64 UR6, c[0x0][0x560] ;  /* 0x0000ac00ff0677ac */ /* 0x000ea60008000a00 */
[----:B------:R-:W-:Y:S01]  /*6000*/  IADD3.X R0, PT, PT, RZ, R0, RZ, P5, !PT ;  /* 0x00000000ff007210 */ /* 0x000fe20002ffe4ff */
[----:B0-----:R-:W-:Y:S01]  /*6010*/  @!P1 FMUL.FTZ R122, R122, R5 ;  /* 0x000000057a7a9220 */ /* 0x001fe20000410000 */
[----:B------:R-:W-:-:S04]  /*6020*/  LEA R2, P5, R3, UR8, 0x2 ;  /* 0x0000000803027c11 */ /* 0x000fc8000f8a10ff */
[----:B------:R-:W-:Y:S02]  /*6030*/  LEA.HI.X R3, R3, UR9, R0, 0x2, P5 ;  /* 0x0000000903037c11 */ /* 0x000fe4000a8f1400 */
        /* <DEDUP_REMOVED lines=16> */
[----:B------:R0:W-:Y:S05]  /*6140*/  @!P6 STG.E desc[UR16][R2.64+0x380], R81 ;  /* 0x000380510200e986 */ /* 0x0001ea000c101910 */
        /* <DEDUP_REMOVED lines=65> */
.L_x_8620:
        /* <DEDUP_REMOVED lines=34> */
.L_x_8663:
[----:B------:R-:W-:Y:S05]  /*6780*/  BSYNC.RECONVERGENT B0 ;  /* 0x0000000000007941 */ /* 0x000fea0003800200 */
.L_x_8662:
        /* <DEDUP_REMOVED lines=26> */
.L_x_8665:
[----:B------:R-:W-:Y:S05]  /*6930*/  BSYNC.RECONVERGENT B0 ;  /* 0x0000000000007941 */ /* 0x000fea0003800200 */
.L_x_8664:
        /* <DEDUP_REMOVED lines=10> */
.L_x_8667:
        /* <DEDUP_REMOVED lines=24> */
.L_x_8666:
[----:B------:R-:W-:Y:S05]  /*6b60*/  EXIT ;  /* 0x000000000000794d */ /* 0x000fea0003800000 */
.L_x_8668:
        /* <DEDUP_REMOVED lines=9> */
.L_x_10512:


//--------------------- .text._Z25selective_scan_bwd_kernelI32Selective_Scan_bwd_kernel_traitsILi32ELi8ELb0ELb1ELb0ELb0ELb0EffEEv12SSMParamsBwd --------------------------
	.section	.text._Z25selective_scan_bwd_kernelI32Selective_Scan_bwd_kernel_traitsILi32ELi8ELb0ELb1ELb0ELb0ELb0EffEEv12SSMParamsBwd,"ax",@progbits
	.align	128
        .global         _Z25selective_scan_bwd_kernelI32Selective_Scan_bwd_kernel_traitsILi32ELi8ELb0ELb1ELb0ELb0ELb0EffEEv12SSMParamsBwd
        .type           _Z25selective_scan_bwd_kernelI32Selective_Scan_bwd_kernel_traitsILi32ELi8ELb0ELb1ELb0ELb0ELb0EffEEv12SSMParamsBwd,@function
        .size           _Z25selective_scan_bwd_kernelI32Selective_Scan_bwd_kernel_traitsILi32ELi8ELb0ELb1ELb0ELb0ELb0EffEEv12SSMParamsBwd,(.L_x_10513 - _Z25selective_scan_bwd_kernelI32Selective_Scan_bwd_kernel_traitsILi32ELi8ELb0ELb1ELb0ELb0ELb0EffEEv12SSMParamsBwd)
        .other          _Z25selective_scan_bwd_kernelI32Selective_Scan_bwd_kernel_traitsILi32ELi8ELb0ELb1ELb0ELb0ELb0EffEEv12SSMParamsBwd,@"STO_CUDA_ENTRY STV_DEFAULT"
_Z25selective_scan_bwd_kernelI32Selective_Scan_bwd_kernel_traitsILi32ELi8ELb0ELb1ELb0ELb0ELb0EffEEv12SSMParamsBwd:
.text._Z25selective_scan_bwd_kernelI32Selective_Scan_bwd_kernel_traitsILi32ELi8ELb0ELb1ELb0ELb0ELb0EffEEv12SSMParamsBwd:
[----:B------:R-:W-:Y:S08]  /*0000*/  LDC R1, c[0x0][0x37c] ;  /* 0x0000df00ff017b82 */ /* 0x000ff00000000800 */
[----:B------:R-:W0:Y:S01]  /*0010*/  LDC R8, c[0x0][0x398] ;  /* 0x0000e600ff087b82 */ /* 0x000e220000000800 */
[----:B------:R-:W1:Y:S01]  /*0020*/  S2R R37, SR_CTAID.Y ;  /* 0x0000000000257919 */ /* 0x000e620000002600 */
[----:B------:R-:W2:Y:S01]  /*0030*/  LDCU.64 UR16, c[0x0][0x358] ;  /* 0x00006b00ff1077ac */ /* 0x000ea20008000a00 */
[----:B------:R-:W-:Y:S01]  /*0040*/  CS2R R38, SRZ ;  /* 0x0000000000267805 */ /* 0x000fe2000001ff00 */
        /* <DEDUP_REMOVED lines=19> */
[----:B------:R-:W5:Y:S01]  /*0180*/  @P0 LDG.E R39, desc[UR16][R2.64] ;  /* 0x0000001002270981 */ /* 0x000f62000c1e1900 */
[----:B------:R-:W1:Y:S01]  /*0190*/  LDC.64 R40, c[0x0][0x460] ;  /* 0x00011800ff287b82 */ /* 0x000e620000000a00 */
[----:B0-----:R-:W-:Y:S02]  /*01a0*/  IADD3 R6, PT, PT, R0, 0xffffffe, RZ ;  /* 0x0ffffffe00067810 */ /* 0x001fe40007ffe0ff */
[----:B------:R-:W-:Y:S02]  /*01b0*/  @P1 LEA.HI.X R5, R37, R5, RZ, 0x2, P3 ;  /* 0x0000000525051211 */ /* 0x000fe400018f14ff */
[----:B------:R0:W3:Y:S03]  /*01c0*/  F2I.FTZ.U32.TRUNC.NTZ R7, R6 ;  /* 0x0000000600077305 */ /* 0x0000e6000021f000 */
[----:B------:R-:W1:Y:S01]  /*01d0*/  LDC.64 R44, c[0x0][0x468] ;  /* 0x00011a00ff2c7b82 */ /* 0x000e620000000a00 */
[----:B------:R4:W5:Y:S01]  /*01e0*/  @P1 LDG.E R36, desc[UR16][R4.64] ;  /* 0x0000001004241981 */ /* 0x000962000c1e1900 */
[----:B0-----:R-:W-:-:S06]  /*01f0*/  MOV R6, RZ ;  /* 0x000000ff00067202 */ /* 0x001fcc0000000f00 */
[----:B------:R-:W0:Y:S01]  /*0200*/  LDC.64 R50, c[0x0][0x448] ;  /* 0x00011200ff327b82 */ /* 0x000e220000000a00 */
[----:B---3--:R-:W-:-:S07]  /*0210*/  IADD3 R10, PT, PT, RZ, -R7, RZ ;  /* 0x80000007ff0a7210 */ /* 0x008fce0007ffe0ff */
[----:B----4-:R-:W3:Y:S01]  /*0220*/  LDC.64 R4, c[0x0][0x480] ;  /* 0x00012000ff047b82 */ /* 0x010ee20000000a00 */
[----:B------:R-:W-:Y:S01]  /*0230*/  IMAD R3, R10, R9, RZ ;  /* 0x000000090a037224 */ /* 0x000fe200078e02ff */
[----:B------:R-:W-:-:S03]  /*0240*/  IABS R2, R37 ;  /* 0x0000002500027213 */ /* 0x000fc60000000000 */
[----:B------:R-:W-:-:S06]  /*0250*/  IMAD.HI.U32 R7, R7, R3, R6 ;  /* 0x0000000307077227 */ /* 0x000fcc00078e0006 */
[----:B------:R-:W-:-:S04]  /*0260*/  IMAD.HI.U32 R7, R7, R2, RZ ;  /* 0x0000000207077227 */ /* 0x000fc800078e00ff */
[----:B------:R-:W-:-:S04]  /*0270*/  IMAD.MOV R0, RZ, RZ, -R7 ;  /* 0x000000ffff007224 */ /* 0x000fc800078e0a07 */
[----:B------:R-:W-:-:S05]  /*0280*/  IMAD R0, R9, R0, R2 ;  /* 0x0000000009007224 */ /* 0x000fca00078e0202 */
[----:B------:R-:W-:Y:S02]  /*0290*/  ISETP.GT.U32.AND P2, PT, R9, R0, PT ;  /* 0x000000000900720c */ /* 0x000fe40003f44070 */
[----:B---3--:R-:W-:-:S04]  /*02a0*/  ISETP.NE.U32.AND P0, PT, R4, RZ, PT ;  /* 0x000000ff0400720c */ /* 0x008fc80003f05070 */
[----:B------:R-:W-:-:S07]  /*02b0*/  ISETP.NE.AND.EX P0, PT, R5, RZ, PT, P0 ;  /* 0x000000ff0500720c */ /* 0x000fce0003f05300 */
[----:B------:R-:W-:Y:S01]  /*02c0*/  @!P2 IADD3 R0, PT, PT, R0, -R9, RZ ;  /* 0x800000090000a210 */ /* 0x000fe20007ffe0ff */
[----:B------:R-:W-:-:S03]  /*02d0*/  UIMAD.WIDE.U32 UR6, UR18, UR12, URZ ;  /* 0x0000000c120672a5 */ /* 0x000fc6000f8e00ff */
[----:B------:R-:W-:Y:S02]  /*02e0*/  ISETP.GE.U32.AND P1, PT, R0, R9, PT ;  /* 0x000000090000720c */ /* 0x000fe40003f26070 */
[----:B------:R-:W3:Y:S01]  /*02f0*/  @P0 LDC R0, c[0x0][0x384] ;  /* 0x0000e100ff000b82 */ /* 0x000ee20000000800 */
[----:B------:R-:W-:Y:S01]  /*0300*/  UIMAD.WIDE.U32 UR4, UR18, UR8, URZ ;  /* 0x00000008120472a5 */ /* 0x000fe2000f8e00ff */
[----:B------:R-:W-:Y:S01]  /*0310*/  LOP3.LUT R4, R37, R8, RZ, 0x3c, !PT ;  /* 0x0000000825047212 */ /* 0x000fe200078e3cff */
[----:B------:R-:W-:Y:S02]  /*0320*/  @!P2 VIADD R7, R7, 0x1 ;  /* 0x000000010707a836 */ /* 0x000fe40000000000 */
[----:B------:R-:W-:Y:S01]  /*0330*/  UIMAD UR8, UR18, UR9, UR5 ;  /* 0x00000009120872a4 */ /* 0x000fe2000f8e0205 */
[----:B------:R-:W-:Y:S02]  /*0340*/  ISETP.GE.AND P3, PT, R4, RZ, PT ;  /* 0x000000ff0400720c */ /* 0x000fe40003f66270 */
[----:B------:R-:W4:Y:S01]  /*0350*/  @P0 LDC R19, c[0x0][0x38c] ;  /* 0x0000e300ff130b82 */ /* 0x000f220000000800 */
[----:B------:R-:W-:Y:S01]  /*0360*/  MOV R2, UR4 ;  /* 0x0000000400027c02 */ /* 0x000fe20008000f00 */
[----:B------:R-:W-:Y:S01]  /*0370*/  UIMAD UR4, UR18, UR13, UR7 ;  /* 0x0000000d120472a4 */ /* 0x000fe2000f8e0207 */
[----:B------:R-:W-:-:S02]  /*0380*/  MOV R4, UR6 ;  /* 0x0000000600047c02 */ /* 0x000fc40008000f00 */
[----:B------:R-:W-:Y:S01]  /*0390*/  MOV R5, UR7 ;  /* 0x0000000700057c02 */ /* 0x000fe20008000f00 */
[----:B------:R-:W2:Y:S01]  /*03a0*/  LDCU.64 UR6, c[0x0][0x498] ;  /* 0x00009300ff0677ac */ /* 0x000ea20008000a00 */
[----:B------:R-:W-:Y:S02]  /*03b0*/  @P1 IADD3 R7, PT, PT, R7, 0x1, RZ ;  /* 0x0000000107071810 */ /* 0x000fe40007ffe0ff */
[----:B------:R-:W-:Y:S01]  /*03c0*/  MOV R3, UR5 ;  /* 0x0000000500037c02 */ /* 0x000fe20008000f00 */
[----:B------:R-:W-:Y:S01]  /*03d0*/  IMAD.U32 R3, RZ, RZ, UR8 ;  /* 0x00000008ff037e24 */ /* 0x000fe2000f8e00ff */
[----:B------:R-:W1:Y:S01]  /*03e0*/  LDCU.64 UR8, c[0x0][0x3b0] ;  /* 0x00007600ff0877ac */ /* 0x000e620008000a00 */
[----:B------:R-:W-:Y:S02]  /*03f0*/  MOV R21, R7 ;  /* 0x0000000700157202 */ /* 0x000fe40000000f00 */
[----:B------:R-:W-:Y:S01]  /*0400*/  ISETP.NE.AND P2, PT, R8, RZ, PT ;  /* 0x000000ff0800720c */ /* 0x000fe20003f45270 */
[----:B------:R-:W0:Y:S01]  /*0410*/  @P0 LDC.64 R6, c[0x0][0x480] ;  /* 0x00012000ff060b82 */ /* 0x000e220000000a00 */
[----:B---3--:R-:W-:-:S02]  /*0420*/  @P0 IMAD R0, R0, UR18, R37 ;  /* 0x0000001200000c24 */ /* 0x008fc4000f8e0225 */
[----:B------:R-:W-:Y:S01]  /*0430*/  IMAD.WIDE.U32 R2, R37, UR10, R2 ;  /* 0x0000000a25027c25 */ /* 0x000fe2000f8e0002 */
[----:B------:R-:W-:-:S03]  /*0440*/  MOV R5, UR4 ;  /* 0x0000000400057c02 */ /* 0x000fc60008000f00 */
[----:B------:R-:W-:Y:S01]  /*0450*/  @P0 IMAD R0, R0, R17, RZ ;  /* 0x0000001100000224 */ /* 0x000fe200078e02ff */
[----:B------:R-:W-:Y:S01]  /*0460*/  @!P3 IADD3 R21, PT, PT, -R21, RZ, RZ ;  /* 0x000000ff1515b210 */ /* 0x000fe20007ffe1ff */
[----:B--2---:R-:W-:Y:S01]  /*0470*/  UIMAD.WIDE.U32 UR4, UR18, UR6, URZ ;  /* 0x00000006120472a5 */ /* 0x004fe2000f8e00ff */
[----:B------:R-:W-:Y:S01]  /*0480*/  IMAD R13, R37, UR11, R3 ;  /* 0x0000000b250d7c24 */ /* 0x000fe2000f8e0203 */
[C---:B------:R-:W-:Y:S01]  /*0490*/  LEA R9, R17.reuse, 0xffffff00, 0x8 ;  /* 0xffffff0011097811 */ /* 0x040fe200078e40ff */
[----:B----4-:R-:W-:Y:S01]  /*04a0*/  @P0 IMAD R3, R0, R19, RZ ;  /* 0x0000001300030224 */ /* 0x010fe200078e02ff */
[----:B------:R-:W-:Y:S01]  /*04b0*/  @!P2 LOP3.LUT R21, RZ, R8, RZ, 0x33, !PT ;  /* 0x00000008ff15a212 */ /* 0x000fe200078e33ff */
[----:B------:R-:W2:Y:S01]  /*04c0*/  LDC.64 R18, c[0x0][0x528] ;  /* 0x00014a00ff127b82 */ /* 0x000ea20000000a00 */
[----:B------:R-:W-:Y:S01]  /*04d0*/  ISETP.GE.AND P1, PT, R17, 0x1, PT ;  /* 0x000000011100780c */ /* 0x000fe20003f26270 */
[----:B------:R-:W-:Y:S01]  /*04e0*/  UIMAD UR5, UR18, UR7, UR5 ;  /* 0x00000007120572a4 */ /* 0x000fe2000f8e0205 */
[----:B------:R-:W-:Y:S01]  /*04f0*/  SHF.R.S32.HI R23, RZ, 0x1f, R21 ;  /* 0x0000001fff177819 */ /* 0x000fe20000011415 */
[----:B-1----:R-:W-:-:S04]  /*0500*/  UIMAD.WIDE.U32 UR6, UR18, UR8, URZ ;  /* 0x00000008120672a5 */ /* 0x002fc8000f8e00ff */
[----:B------:R-:W1:Y:S01]  /*0510*/  LDC.64 R16, c[0x0][0x4a8] ;  /* 0x00012a00ff107b82 */ /* 0x000e620000000a00 */
        /* <DEDUP_REMOVED lines=9> */
[----:B------:R-:W-:-:S04]  /*05b0*/  IMAD.WIDE.U32 R4, R21, R14, UR6 ;  /* 0x0000000615047e25 */ /* 0x000fc8000f8e000e */
[----:B------:R-:W-:Y:S01]  /*05c0*/  IMAD R7, R21, R15, R0 ;  /* 0x0000000f15077224 */ /* 0x000fe200078e0200 */
[----:B------:R-:W-:Y:S02]  /*05d0*/  SHF.R.S32.HI R0, RZ, 0x1f, R9 ;  /* 0x0000001fff007819 */ /* 0x000fe40000011409 */
[----:B------:R-:W-:Y:S01]  /*05e0*/  IADD3 R2, P4, PT, R9, R2, RZ ;  /* 0x0000000209027210 */ /* 0x000fe20007f9e0ff */
[----:B------:R-:W-:Y:S01]  /*05f0*/  IMAD R49, R37, R49, R3 ;  /* 0x0000003125317224 */ /* 0x000fe200078e0203 */
[----:B------:R-:W-:Y:S01]  /*0600*/  IADD3 R9, P5, PT, R9, R4, RZ ;  /* 0x0000000409097210 */ /* 0x000fe20007fbe0ff */
[----:B------:R-:W-:Y:S01]  /*0610*/  IMAD.X R4, R0, 0x1, R13, P2 ;  /* 0x0000000100047824 */ /* 0x000fe200010e060d */
[----:B------:R-:W-:Y:S02]  /*0620*/  LEA R40, P0, R42, R40, 0x2 ;  /* 0x000000282a287211 */ /* 0x000fe400078010ff */
[----:B------:R-:W-:Y:S01]  /*0630*/  IADD3 R7, PT, PT, R5, R7, RZ ;  /* 0x0000000705077210 */ /* 0x000fe20007ffe0ff */
[----:B-1----:R-:W-:Y:S01]  /*0640*/  IMAD.WIDE.U32 R28, R37, R16, RZ ;  /* 0x00000010251c7225 */ /* 0x002fe200078e00ff */
[----:B------:R-:W-:-:S02]  /*0650*/  IADD3.X R49, PT, PT, R0, R49, RZ, P4, !PT ;  /* 0x0000003100317210 */ /* 0x000fc400027fe4ff */
[----:B------:R-:W-:Y:S02]  /*0660*/  IADD3.X R3, PT, PT, R0, R11, RZ, P3, !PT ;  /* 0x0000000b00037210 */ /* 0x000fe40001ffe4ff */
[----:B------:R-:W-:Y:S02]  /*0670*/  LEA.HI.X R42, R42, R41, R4, 0x2, P0 ;  /* 0x000000292a2a7211 */ /* 0x000fe400000f1404 */
[----:B------:R-:W-:Y:S02]  /*0680*/  IADD3.X R0, PT, PT, R0, R7, RZ, P5, !PT ;  /* 0x0000000700007210 */ /* 0x000fe40002ffe4ff */
[----:B------:R-:W-:Y:S02]  /*0690*/  LEA R44, P0, R46, R44, 0x2 ;  /* 0x0000002c2e2c7211 */ /* 0x000fe400078010ff */
[----:B--2---:R-:W-:Y:S02]  /*06a0*/  LEA R48, P2, R2, R18, 0x2 ;  /* 0x0000001202307211 */ /* 0x004fe400078410ff */
[----:B------:R-:W-:Y:S01]  /*06b0*/  LEA R50, P3, R9, R50, 0x2 ;  /* 0x0000003209327211 */ /* 0x000fe200078610ff */
[----:B------:R-:W-:Y:S01]  /*06c0*/  HFMA2 R43, -RZ, RZ, 0, 0 ;  /* 0x00000000ff2b7431 */ /* 0x000fe200000001ff */
[----:B------:R-:W-:Y:S01]  /*06d0*/  LEA.HI.X R46, R46, R45, R3, 0x2, P0 ;  /* 0x0000002d2e2e7211 */ /* 0x000fe200000f1403 */
[----:B------:R-:W-:Y:S01]  /*06e0*/  IMAD R41, R37, R17, R29 ;  /* 0x0000001125297224 */ /* 0x000fe200078e021d */
[----:B------:R-:W-:-:S02]  /*06f0*/  LEA.HI.X R49, R2, R19, R49, 0x2, P2 ;  /* 0x0000001302317211 */ /* 0x000fc400010f1431 */
[----:B------:R-:W-:Y:S01]  /*0700*/  LEA.HI.X R51, R9, R51, R0, 0x2, P3 ;  /* 0x0000003309337211 */ /* 0x000fe200018f1400 */
[----:B------:R-:W-:Y:S06]  /*0710*/  @!P1 BRA `(.L_x_8669) ;  /* 0x00000034000c9947 */ /* 0x000fec0003800000 */
[----:B------:R-:W0:Y:S01]  /*0720*/  S2R R26, SR_TID.X ;  /* 0x00000000001a7919 */ /* 0x000e220000002100 */
[----:B------:R-:W1:Y:S01]  /*0730*/  LDC.64 R4, c[0x0][0x4b8] ;  /* 0x00012e00ff047b82 */ /* 0x000e620000000a00 */
[----:B------:R-:W2:Y:S01]  /*0740*/  LDCU.64 UR6, c[0x0][0x3a0] ;  /* 0x00007400ff0677ac */ /* 0x000ea20008000a00 */
[----:B------:R-:W-:Y:S01]  /*0750*/  IMAD.MOV.U32 R27, RZ, RZ, RZ ;  /* 0x000000ffff1b7224 */ /* 0x000fe200078e00ff */
[----:B------:R-:W-:Y:S01]  /*0760*/  MOV R38, RZ ;  /* 0x000000ff00267202 */ /* 0x000fe20000000f00 */
[----:B------:R-:W3:Y:S01]  /*0770*/  LDCU.64 UR10, c[0x0][0x4c0] ;  /* 0x00009800ff0a77ac */ /* 0x000ee20008000a00 */
[----:B------:R-:W-:-:S03]  /*0780*/  MOV R43, RZ ;  /* 0x000000ff002b7202 */ /* 0x000fc60000000f00 */
[----:B------:R-:W4:Y:S01]  /*0790*/  S2UR UR5, SR_CgaCtaId ;  /* 0x00000000000579c3 */ /* 0x000f220000008800 */
[----:B------:R-:W0:Y:S01]  /*07a0*/  LDCU.64 UR8, c[0x0][0x3d8] ;  /* 0x00007b00ff0877ac */ /* 0x000e220008000a00 */
[----:B------:R-:W-:Y:S01]  /*07b0*/  UMOV UR4, 0x400 ;  /* 0x0000040000047882 */ /* 0x000fe20000000000 */
[----:B--2---:R-:W-:Y:S01]  /*07c0*/  IMAD.WIDE.U32 R24, R37, UR6, RZ ;  /* 0x0000000625187c25 */ /* 0x004fe2000f8e00ff */
[----:B------:R-:W2:Y:S03]  /*07d0*/  LDCU UR6, c[0x0][0x394] ;  /* 0x00007280ff0677ac */ /* 0x000ea60008000800 */
[----:B---3--:R-:W-:Y:S02]  /*07e0*/  IMAD R0, R23, UR10, RZ ;  /* 0x0000000a17007c24 */ /* 0x008fe4000f8e02ff */
[----:B------:R-:W-:Y:S02]  /*07f0*/  IMAD R45, R37, UR7, R25 ;  /* 0x00000007252d7c24 */ /* 0x000fe4000f8e0219 */
[----:B------:R-:W-:-:S02]  /*0800*/  IMAD R65, R21, UR11, R0 ;  /* 0x0000000b15417c24 */ /* 0x000fc4000f8e0200 */
        /* <DEDUP_REMOVED lines=16> */
[----:B------:R-:W-:Y:S01]  /*0910*/  IMAD R47, R37, UR9, R23 ;  /* 0x00000009252f7c24 */ /* 0x000fe2000f8e0217 */
        /* <DEDUP_REMOVED lines=10> */
[----:B--2---:R-:W-:Y:S02]  /*09c0*/  MOV R52, UR6 ;  /* 0x0000000600347c02 */ /* 0x004fe40008000f00 */
[C---:B------:R-:W-:Y:S02]  /*09d0*/  LOP3.LUT R158, R26.reuse, 0x1f, RZ, 0xc0, !PT ;  /* 0x0000001f1a9e7812 */ /* 0x040fe400078ec0ff */
[----:B------:R-:W-:-:S02]  /*09e0*/  IADD3 R53, PT, PT, R26, 0x200, RZ ;  /* 0x000002001a357810 */ /* 0x000fc40007ffe0ff */
        /* <DEDUP_REMOVED lines=18> */
[----:B------:R-:W-:-:S07]  /*0b10*/  IADD3 R65, PT, PT, R21, R65, RZ ;  /* 0x0000004115417210 */ /* 0x000fce0007ffe0ff */
.L_x_8693:
[----:B0-----:R-:W0:Y:S01]  /*0b20*/  LDCU UR4, c[0x0][0x388] ;  /* 0x00007100ff0477ac */ /* 0x001e220008000800 */
[----:B------:R-:W-:Y:S01]  /*0b30*/  IADD3 R64, PT, PT, R52, -0x1, RZ ;  /* 0xffffffff34407810 */ /* 0x000fe20007ffe0ff */
[----:B------:R-:W-:Y:S01]  /*0b40*/  IMAD.SHL.U32 R7, R56, 0x4, RZ ;  /* 0x0000000438077824 */ /* 0x000fe200078e00ff */
[----:B------:R-:W-:Y:S02]  /*0b50*/  CS2R R8, SRZ ;  /* 0x0000000000087805 */ /* 0x000fe4000001ff00 */
[----:B------:R-:W-:Y:S02]  /*0b60*/  CS2R R10, SRZ ;  /* 0x00000000000a7805 */ /* 0x000fe4000001ff00 */
[----:B------:R-:W-:Y:S02]  /*0b70*/  SHF.L.U32 R18, R64, 0x8, RZ ;  /* 0x0000000840127819 */ /* 0x000fe400000006ff */
[----:B------:R-:W-:Y:S02]  /*0b80*/  CS2R R12, SRZ ;  /* 0x00000000000c7805 */ /* 0x000fe4000001ff00 */
[----:B------:R-:W-:-:S02]  /*0b90*/  IADD3 R2, P0, PT, R7, R40, RZ ;  /* 0x0000002807027210 */ /* 0x000fc40007f1e0ff */
[C---:B------:R-:W-:Y:S02]  /*0ba0*/  IADD3 R4, P2, PT, R7.reuse, R44, RZ ;  /* 0x0000002c07047210 */ /* 0x040fe40007f5e0ff */
[----:B------:R-:W-:Y:S02]  /*0bb0*/  IADD3.X R3, PT, PT, RZ, R42, RZ, P0, !PT ;  /* 0x0000002aff037210 */ /* 0x000fe400007fe4ff */
[----:B------:R-:W-:Y:S02]  /*0bc0*/  IADD3 R6, P3, PT, R7, R48, RZ ;  /* 0x0000003007067210 */ /* 0x000fe40007f7e0ff */
[----:B------:R-:W-:Y:S02]  /*0bd0*/  MOV R0, RZ ;  /* 0x000000ff00007202 */ /* 0x000fe40000000f00 */
[----:B------:R-:W-:Y:S01]  /*0be0*/  IADD3.X R5, PT, PT, RZ, R46, RZ, P2, !PT ;  /* 0x0000002eff057210 */ /* 0x000fe200017fe4ff */
[----:B------:R-:W-:Y:S01]  /*0bf0*/  IMAD.X R7, RZ, RZ, R49, P3 ;  /* 0x000000ffff077224 */ /* 0x000fe200018e0631 */
        /* <DEDUP_REMOVED lines=9> */
[----:B------:R-:W-:Y:S01]  /*0c90*/  CS2R R14, SRZ ;  /* 0x00000000000e7805 */ /* 0x000fe2000001ff00 */
[----:B--2---:R-:W2:Y:S01]  /*0ca0*/  @!P6 LDG.E R9, desc[UR16][R2.64] ;  /* 0x000000100209e981 */ /* 0x004ea2000c1e1900 */
[----:B------:R-:W-:-:S03]  /*0cb0*/  ISETP.GE.AND P6, PT, R66, R75, PT ;  /* 0x0000004b4200720c */ /* 0x000fc60003fc6270 */
[----:B---3--:R-:W3:Y:S01]  /*0cc0*/  @!P0 LDG.E R11, desc[UR16][R2.64+0x80] ;  /* 0x00008010020b8981 */ /* 0x008ee2000c1e1900 */
[----:B------:R-:W0:Y:S01]  /*0cd0*/  S2R R78, SR_LANEID ;  /* 0x00000000004e7919 */ /* 0x000e220000000000 */
[----:B-1----:R-:W1:Y:S01]  /*0ce0*/  S2UR UR5, SR_CgaCtaId ;  /* 0x00000000000579c3 */ /* 0x002e620000008800 */
        /* <DEDUP_REMOVED lines=31> */
[----:B------:R-:W-:Y:S02]  /*0ee0*/  LEA R80, R17, UR5, 0x2 ;  /* 0x0000000511507c11 */ /* 0x000fe4000f8e10ff */
[----:B------:R-:W-:Y:S02]  /*0ef0*/  LEA R81, R33, UR5, 0x2 ;  /* 0x0000000521517c11 */ /* 0x000fe4000f8e10ff */
[----:B------:R-:W-:Y:S02]  /*0f00*/  LEA R82, R35, UR5, 0x2 ;  /* 0x0000000523527c11 */ /* 0x000fe4000f8e10ff */
[----:B------:R-:W-:Y:S01]  /*0f10*/  LEA R83, R83, UR5, 0x2 ;  /* 0x0000000553537c11 */ /* 0x000fe2000f8e10ff */
[----:B--2---:R-:W-:Y:S04]  /*0f20*/  STS [R74], R9 ;  /* 0x000000094a007388 */ /* 0x004fe80000000800 */
[----:B---3--:R0:W-:Y:S04]  /*0f30*/  STS [R76+0x80], R11 ;  /* 0x0000800b4c007388 */ /* 0x0081e80000000800 */
[----:B----4-:R2:W-:Y:S01]  /*0f40*/  STS [R77+0x100], R0 ;  /* 0x000100004d007388 */ /* 0x0105e20000000800 */
[----:B0-----:R-:W-:-:S03]  /*0f50*/  HFMA2 R11, -RZ, RZ, 0, 0 ;  /* 0x00000000ff0b7431 */ /* 0x001fc600000001ff */
[----:B------:R0:W-:Y:S04]  /*0f60*/  STS [R79+0x180], R8 ;  /* 0x000180084f007388 */ /* 0x0001e80000000800 */
[----:B------:R3:W-:Y:S01]  /*0f70*/  STS [R80+0x200], R13 ;  /* 0x0002000d50007388 */ /* 0x0007e20000000800 */
[----:B--2---:R-:W-:-:S03]  /*0f80*/  SHF.L.U32 R0, R78, 0x3, RZ ;  /* 0x000000034e007819 */ /* 0x004fc600000006ff */
[----:B------:R2:W-:Y:S01]  /*0f90*/  STS [R81+0x280], R10 ;  /* 0x0002800a51007388 */ /* 0x0005e20000000800 */
[----:B------:R-:W-:Y:S02]  /*0fa0*/  LEA.HI.SX32 R84, R0, R0, 0x1b ;  /* 0x0000000000547211 */ /* 0x000fe400078fdaff */
[----:B0-----:R-:W-:Y:S01]  /*0fb0*/  CS2R R8, SRZ ;  /* 0x0000000000087805 */ /* 0x001fe2000001ff00 */
[----:B------:R-:W-:Y:S01]  /*0fc0*/  STS [R82+0x300], R15 ;  /* 0x0003000f52007388 */ /* 0x000fe20000000800 */
[----:B------:R-:W-:Y:S01]  /*0fd0*/  IMAD.MOV.U32 R0, RZ, RZ, RZ ;  /* 0x000000ffff007224 */ /* 0x000fe200078e00ff */
[----:B------:R-:W-:Y:S02]  /*0fe0*/  LEA R84, R84, UR5, 0x2 ;  /* 0x0000000554547c11 */ /* 0x000fe4000f8e10ff */
[----:B------:R-:W-:Y:S01]  /*0ff0*/  STS [R83+0x380], R12 ;  /* 0x0003800c53007388 */ /* 0x000fe20000000800 */
[----:B------:R-:W-:-:S03]  /*1000*/  NOP ;  /* 0x0000000000007918 */ /* 0x000fc60000000000 */
[----:B------:R-:W-:Y:S01]  /*1010*/  LDS R86, [R84] ;  /* 0x0000000054567984 */ /* 0x000fe20000000800 */
[----:B---3--:R-:W-:-:S03]  /*1020*/  MOV R13, RZ ;  /* 0x000000ff000d7202 */ /* 0x008fc60000000f00 */
        /* <DEDUP_REMOVED lines=8> */
[----:B------:R-:W3:Y:S01]  /*10b0*/  @!P0 LDG.E R3, desc[UR16][R4.64] ;  /* 0x0000001004038981 */ /* 0x000ee2000c1e1900 */
[----:B------:R-:W-:-:S03]  /*10c0*/  ISETP.NE.AND P0, PT, R16, RZ, PT ;  /* 0x000000ff1000720c */ /* 0x000fc60003f05270 */
[----:B------:R-:W4:Y:S04]  /*10d0*/  @!P1 LDG.E R2, desc[UR16][R4.64+0x100] ;  /* 0x0001001004029981 */ /* 0x000f28000c1e1900 */
[----:B------:R-:W4:Y:S04]  /*10e0*/  @!P2 LDG.E R14, desc[UR16][R4.64+0x180] ;  /* 0x00018010040ea981 */ /* 0x000f28000c1e1900 */
[----:B------:R-:W4:Y:S04]  /*10f0*/  @!P3 LDG.E R11, desc[UR16][R4.64+0x200] ;  /* 0x00020010040bb981 */ /* 0x000f28000c1e1900 */
[----:B------:R-:W4:Y:S01]  /*1100*/  @!P0 LDG.E R9, desc[UR16][R4.64+0x80] ;  /* 0x0000801004098981 */ /* 0x000f22000c1e1900 */
[----:B--2---:R-:W-:-:S03]  /*1110*/  P2R R10, PR, RZ, 0x1 ;  /* 0x00000001ff0a7803 */ /* 0x004fc60000000000 */
[----:B------:R-:W2:Y:S04]  /*1120*/  @!P4 LDG.E R0, desc[UR16][R4.64+0x280] ;  /* 0x000280100400c981 */ /* 0x000ea8000c1e1900 */
[----:B------:R-:W2:Y:S04]  /*1130*/  @!P5 LDG.E R13, desc[UR16][R4.64+0x300] ;  /* 0x00030010040dd981 */ /* 0x000ea8000c1e1900 */
[----:B------:R0:W2:Y:S01]  /*1140*/  @!P6 LDG.E R8, desc[UR16][R4.64+0x380] ;  /* 0x000380100408e981 */ /* 0x0000a2000c1e1900 */
[----:B------:R-:W-:Y:S01]  /*1150*/  ISETP.GE.AND P0, PT, R56, R75, PT ;  /* 0x0000004b3800720c */ /* 0x000fe20003f06270 */
[----:B------:R-:W-:Y:S01]  /*1160*/  HFMA2 R35, -RZ, RZ, 0, 0 ;  /* 0x00000000ff237431 */ /* 0x000fe200000001ff */
[----:B------:R-:W-:-:S02]  /*1170*/  MOV R93, RZ ;  /* 0x000000ff005d7202 */ /* 0x000fc40000000f00 */
[----:B------:R-:W-:Y:S02]  /*1180*/  MOV R95, RZ ;  /* 0x000000ff005f7202 */ /* 0x000fe40000000f00 */
[----:B------:R-:W-:Y:S01]  /*1190*/  MOV R97, RZ ;  /* 0x000000ff00617202 */ /* 0x000fe20000000f00 */
[----:B0-----:R-:W-:Y:S01]  /*11a0*/  IMAD.MOV.U32 R4, RZ, RZ, RZ ;  /* 0x000000ffff047224 */ /* 0x001fe200078e00ff */
[----:B---3--:R-:W-:Y:S04]  /*11b0*/  STS [R74], R3 ;  /* 0x000000034a007388 */ /* 0x008fe80000000800 */
[----:B----4-:R-:W-:Y:S04]  /*11c0*/  STS [R76+0x80], R9 ;  /* 0x000080094c007388 */ /* 0x010fe80000000800 */
[----:B------:R0:W-:Y:S04]  /*11d0*/  STS [R77+0x100], R2 ;  /* 0x000100024d007388 */ /* 0x0001e80000000800 */
[----:B------:R-:W-:Y:S04]  /*11e0*/  STS [R79+0x180], R14 ;  /* 0x0001800e4f007388 */ /* 0x000fe80000000800 */
[----:B------:R-:W-:Y:S04]  /*11f0*/  STS [R80+0x200], R11 ;  /* 0x0002000b50007388 */ /* 0x000fe80000000800 */
[----:B--2---:R-:W-:Y:S04]  /*1200*/  STS [R81+0x280], R0 ;  /* 0x0002800051007388 */ /* 0x004fe80000000800 */
        /* <DEDUP_REMOVED lines=13> */
[----:B--2---:R-:W-:-:S03]  /*12e0*/  HFMA2 R8, -RZ, RZ, 0, 0 ;  /* 0x00000000ff087431 */ /* 0x004fc600000001ff */
        /* <DEDUP_REMOVED lines=10> */
[----:B-1----:R-:W-:Y:S01]  /*1390*/  UISETP.GE.AND UP0, UPT, UR4, 0x1, UPT ;  /* 0x000000010400788c */ /* 0x002fe2000bf06270 */
[----:B------:R-:W-:-:S02]  /*13a0*/  HFMA2 R101, -RZ, RZ, 0, 0 ;  /* 0x00000000ff657431 */ /* 0x000fc400000001ff */
[----:B------:R-:W-:Y:S01]  /*13b0*/  HFMA2 R107, -RZ, RZ, 0, 0 ;  /* 0x00000000ff6b7431 */ /* 0x000fe200000001ff */
[----:B------:R-:W-:Y:S01]  /*13c0*/  MOV R99, RZ ;  /* 0x000000ff00637202 */ /* 0x000fe20000000f00 */
[----:B------:R-:W-:Y:S01]  /*13d0*/  IMAD.MOV.U32 R103, RZ, RZ, RZ ;  /* 0x000000ffff677224 */ /* 0x000fe200078e00ff */
        /* <DEDUP_REMOVED lines=23> */
[----:B------:R-:W-:Y:S01]  /*1550*/  FFMA.FTZ R2, R90, R102, R7 ;  /* 0x000000665a027223 */ /* 0x000fe20000010007 */
[----:B------:R-:W-:-:S03]  /*1560*/  HFMA2 R97, -RZ, RZ, 0, 0 ;  /* 0x00000000ff617431 */ /* 0x000fc600000001ff */
[----:B------:R-:W-:Y:S01]  /*1570*/  FFMA.FTZ R43, R91, R104, R2 ;  /* 0x000000685b2b7223 */ /* 0x000fe20000010002 */
[----:B------:R-:W-:Y:S01]  /*1580*/  IMAD.MOV.U32 R93, RZ, RZ, RZ ;  /* 0x000000ffff5d7224 */ /* 0x000fe200078e00ff */
        /* <DEDUP_REMOVED lines=14> */
[--C-:B------:R-:W-:Y:S01]  /*1670*/  FADD.FTZ R116, R17, R36.reuse ;  /* 0x0000002411747221 */ /* 0x100fe20000010000 */
[--C-:B------:R-:W-:Y:S01]  /*1680*/  FADD.FTZ R118, R11, R36.reuse ;  /* 0x000000240b767221 */ /* 0x100fe20000010000 */
[--C-:B------:R-:W-:Y:S01]  /*1690*/  FADD.FTZ R122, R13, R36.reuse ;  /* 0x000000240d7a7221 */ /* 0x100fe20000010000 */
[----:B------:R-:W0:Y:S01]  /*16a0*/  LDC.64 R16, c[0x0][0x3a8] ;  /* 0x0000ea00ff107b82 */ /* 0x000e220000000a00 */
[----:B------:R-:W-:Y:S01]  /*16b0*/  ISETP.GE.AND P1, PT, R56, R75, PT ;  /* 0x0000004b3800720c */ /* 0x000fe20003f26270 */
[--C-:B------:R-:W-:Y:S01]  /*16c0*/  FADD.FTZ R108, R5, R36.reuse ;  /* 0x00000024056c7221 */ /* 0x100fe20000010000 */
[--C-:B------:R-:W-:Y:S01]  /*16d0*/  FADD.FTZ R110, R3, R36.reuse ;  /* 0x00000024036e7221 */ /* 0x100fe20000010000 */
[----:B------:R-:W-:Y:S01]  /*16e0*/  FADD.FTZ R120, R33, R36 ;  /* 0x0000002421787221 */ /* 0x000fe20000010000 */
[----:B------:R-:W-:Y:S01]  /*16f0*/  P2R R166, PR, RZ, 0x2 ;  /* 0x00000002ffa67803 */ /* 0x000fe20000000000 */
[----:B------:R-:W-:Y:S01]  /*1700*/  IMAD.IADD R168, R18, 0x1, R26 ;  /* 0x0000000112a87824 */ /* 0x000fe200078e021a */
[C---:B------:R-:W-:Y:S01]  /*1710*/  ISETP.NE.AND P0, PT, R52.reuse, 0x1, PT ;  /* 0x000000013400780c */ /* 0x040fe20003f05270 */
[----:B------:R-:W1:Y:S01]  /*1720*/  LDC.64 R14, c[0x0][0x440] ;  /* 0x00011000ff0e7b82 */ /* 0x000e620000000a00 */
[----:B------:R-:W-:Y:S01]  /*1730*/  SHF.L.U32 R127, R52, 0x8, RZ ;  /* 0x00000008347f7819 */ /* 0x000fe200000006ff */
[----:B------:R-:W-:Y:S01]  /*1740*/  FMUL.FTZ R128, R86, R108 ;  /* 0x0000006c56807220 */ /* 0x000fe20000410000 */
[C---:B------:R-:W-:Y:S01]  /*1750*/  IADD3 R4, P1, PT, R18.reuse, R20, RZ ;  /* 0x0000001412047210 */ /* 0x040fe20007f3e0ff */
[----:B------:R-:W-:Y:S01]  /*1760*/  FMUL.FTZ R129, R85, R110 ;  /* 0x0000006e55817220 */ /* 0x000fe20000410000 */
[----:B------:R-:W-:Y:S01]  /*1770*/  LOP3.LUT R167, R18, 0x100, RZ, 0xc0, !PT ;  /* 0x0000010012a77812 */ /* 0x000fe200078ec0ff */
[----:B------:R-:W-:Y:S01]  /*1780*/  FMUL.FTZ R130, R87, R112 ;  /* 0x0000007057827220 */ /* 0x000fe20000410000 */
[----:B------:R-:W-:Y:S01]  /*1790*/  IADD3 R126, PT, PT, R52, -0x2, RZ ;  /* 0xfffffffe347e7810 */ /* 0x000fe20007ffe0ff */
[----:B------:R-:W2:Y:S01]  /*17a0*/  LDC.64 R12, c[0x0][0x3c0] ;  /* 0x0000f000ff0c7b82 */ /* 0x000ea20000000a00 */
[----:B------:R-:W-:Y:S01]  /*17b0*/  MOV R93, RZ ;  /* 0x000000ff005d7202 */ /* 0x000fe20000000f00 */
[----:B------:R-:W-:Y:S01]  /*17c0*/  FMUL.FTZ R131, R88, R114 ;  /* 0x0000007258837220 */ /* 0x000fe20000410000 */
[----:B------:R-:W-:Y:S01]  /*17d0*/  ISETP.EQ.AND P0, PT, R26, RZ, P0 ;  /* 0x000000ff1a00720c */ /* 0x000fe20000702270 */
[----:B------:R-:W-:Y:S01]  /*17e0*/  FMUL.FTZ R132, R89, R116 ;  /* 0x0000007459847220 */ /* 0x000fe20000410000 */
[----:B------:R-:W-:Y:S01]  /*17f0*/  LOP3.LUT R127, R127, 0x100, RZ, 0xc0, !PT ;  /* 0x000001007f7f7812 */ /* 0x000fe200078ec0ff */
[----:B------:R-:W-:Y:S01]  /*1800*/  FMUL.FTZ R133, R90, R118 ;  /* 0x000000765a857220 */ /* 0x000fe20000410000 */
[----:B------:R-:W-:Y:S01]  /*1810*/  IADD3.X R5, PT, PT, RZ, R65, RZ, P1, !PT ;  /* 0x00000041ff057210 */ /* 0x000fe20000ffe4ff */
[----:B------:R-:W3:Y:S01]  /*1820*/  LDC.64 R10, c[0x0][0x450] ;  /* 0x00011400ff0a7b82 */ /* 0x000ee20000000a00 */
[----:B------:R-:W-:Y:S01]  /*1830*/  FMUL.FTZ R134, R91, R120 ;  /* 0x000000785b867220 */ /* 0x000fe20000410000 */
[----:B------:R-:W-:Y:S01]  /*1840*/  FMUL.FTZ R135, R92, R122 ;  /* 0x0000007a5c877220 */ /* 0x000fe20000410000 */
[----:B------:R-:W4:Y:S01]  /*1850*/  LDCU UR7, c[0x0][0x394] ;  /* 0x00007280ff0777ac */ /* 0x000f220008000800 */
[----:B------:R-:W0:Y:S04]  /*1860*/  LDCU UR11, c[0x0][0x38c] ;  /* 0x00007180ff0b77ac */ /* 0x000e280008000800 */
[----:B------:R-:W0:Y:S01]  /*1870*/  LDC.64 R8, c[0x0][0x3e0] ;  /* 0x0000f800ff087b82 */ /* 0x000e220000000a00 */
[----:B------:R-:W0:Y:S01]  /*1880*/  LDCU UR10, c[0x0][0x388] ;  /* 0x00007100ff0a77ac */ /* 0x000e220008000800 */
[----:B------:R-:W0:Y:S06]  /*1890*/  LDCU.64 UR8, c[0x0][0x538] ;  /* 0x0000a700ff0877ac */ /* 0x000e2c0008000a00 */
[----:B------:R-:W0:Y:S01]  /*18a0*/  LDC.64 R6, c[0x0][0x4d0] ;  /* 0x00013400ff067b82 */ /* 0x000e220000000a00 */
[----:B------:R-:W-:-:S05]  /*18b0*/  UMOV UR4, URZ ;  /* 0x000000ff00047c82 */ /* 0x000fca0008000000 */
.L_x_8692:
[----:B------:R-:W-:Y:S01]  /*18c0*/  MOV R2, R56 ;  /* 0x0000003800027202 */ /* 0x000fe20000000f00 */
[----:B------:R-:W-:Y:S01]  /*18d0*/  HFMA2 R3, -RZ, RZ, 0, 0 ;  /* 0x00000000ff037431 */ /* 0x000fe200000001ff */
[-C--:B------:R-:W-:Y:S02]  /*18e0*/  ISETP.GE.AND P5, PT, R72, R75.reuse, PT ;  /* 0x0000004b4800720c */ /* 0x080fe40003fa6270 */
[----:B------:R-:W-:Y:S02]  /*18f0*/  CS2R R138, SRZ ;  /* 0x00000000008a7805 */ /* 0x000fe4000001ff00 */
[----:B------:R-:W-:Y:S02]  /*1900*/  ISETP.GE.AND P1, PT, R71, R75, PT ;  /* 0x0000004b4700720c */ /* 0x000fe40003f26270 */
[----:B------:R-:W-:Y:S01]  /*1910*/  CS2R R136, SRZ ;  /* 0x0000000000887805 */ /* 0x000fe2000001ff00 */
[----:B--2---:R-:W-:Y:S01]  /*1920*/  IMAD.WIDE.U32 R2, R12, UR4, R2 ;  /* 0x000000040c027c25 */ /* 0x004fe2000f8e0002 */
[----:B------:R-:W-:-:S02]  /*1930*/  ISETP.NE.AND P6, PT, R166, RZ, PT ;  /* 0x000000ffa600720c */ /* 0x000fc40003fc5270 */
[-C--:B------:R-:W-:Y:S01]  /*1940*/  ISETP.GE.AND P3, PT, R69, R75.reuse, PT ;  /* 0x0000004b4500720c */ /* 0x080fe20003f66270 */
[----:B------:R-:W-:Y:S01]  /*1950*/  IMAD R3, R13, UR4, R3 ;  /* 0x000000040d037c24 */ /* 0x000fe2000f8e0203 */
[----:B------:R-:W-:Y:S02]  /*1960*/  LEA R34, P2, R2, R50, 0x2 ;  /* 0x0000003202227211 */ /* 0x000fe400078410ff */
[----:B------:R-:W-:Y:S02]  /*1970*/  ISETP.GE.AND P4, PT, R68, R75, PT ;  /* 0x0000004b4400720c */ /* 0x000fe40003f86270 */
[----:B------:R-:W-:Y:S02]  /*1980*/  LEA.HI.X R35, R2, R51, R3, 0x2, P2 ;  /* 0x0000003302237211 */ /* 0x000fe400010f1403 */
[----:B------:R-:W-:-:S03]  /*1990*/  ISETP.GE.AND P2, PT, R70, R75, PT ;  /* 0x0000004b4600720c */ /* 0x000fc60003f46270 */
[----:B------:R-:W2:Y:S01]  /*19a0*/  @!P5 LDG.E R139, desc[UR16][R34.64+0x80] ;  /* 0x00008010228bd981 */ /* 0x000ea2000c1e1900 */
[----:B------:R-:W-:-:S03]  /*19b0*/  ISETP.GE.AND P5, PT, R67, R75, PT ;  /* 0x0000004b4300720c */ /* 0x000fc60003fa6270 */
[----:B------:R-:W5:Y:S01]  /*19c0*/  @!P1 LDG.E R136, desc[UR16][R34.64+0x100] ;  /* 0x0001001022889981 */ /* 0x000f62000c1e1900 */
[----:B------:R-:W-:Y:S02]  /*19d0*/  ISETP.GE.AND P1, PT, R66, R75, PT ;  /* 0x0000004b4200720c */ /* 0x000fe40003f26270 */
[----:B------:R-:W-:Y:S02]  /*19e0*/  CS2R R140, SRZ ;  /* 0x00000000008c7805 */ /* 0x000fe4000001ff00 */
[----:B------:R-:W-:Y:S01]  /*19f0*/  CS2R R142, SRZ ;  /* 0x00000000008e7805 */ /* 0x000fe2000001ff00 */
[----:B------:R-:W4:Y:S04]  /*1a00*/  @!P6 LDG.E R137, desc[UR16][R34.64] ;  /* 0x000000102289e981 */ /* 0x000f28000c1e1900 */
[----:B------:R-:W5:Y:S04]  /*1a10*/  @!P2 LDG.E R138, desc[UR16][R34.64+0x180] ;  /* 0x00018010228aa981 */ /* 0x000f68000c1e1900 */
[----:B------:R-:W5:Y:S04]  /*1a20*/  @!P3 LDG.E R141, desc[UR16][R34.64+0x200] ;  /* 0x00020010228db981 */ /* 0x000f68000c1e1900 */
[----:B------:R-:W5:Y:S04]  /*1a30*/  @!P4 LDG.E R140, desc[UR16][R34.64+0x280] ;  /* 0x00028010228cc981 */ /* 0x000f68000c1e1900 */
[----:B------:R-:W5:Y:S04]  /*1a40*/  @!P5 LDG.E R143, desc[UR16][R34.64+0x300] ;  /* 0x00030010228fd981 */ /* 0x000f68000c1e1900 */
[----:B------:R-:W5:Y:S01]  /*1a50*/  @!P1 LDG.E R142, desc[UR16][R34.64+0x380] ;  /* 0x00038010228e9981 */ /* 0x000f62000c1e1900 */
[----:B------:R-:W-:Y:S01]  /*1a60*/  MOV R3, R45 ;  /* 0x0000002d00037202 */ /* 0x000fe20000000f00 */
[----:B------:R-:W-:-:S04]  /*1a70*/  IMAD.MOV.U32 R2, RZ, RZ, R24 ;  /* 0x000000ffff027224 */ /* 0x000fc800078e0018 */
[----:B0-----:R-:W-:-:S04]  /*1a80*/  IMAD.WIDE.U32 R2, R16, UR4, R2 ;  /* 0x0000000410027c25 */ /* 0x001fc8000f8e0002 */
[----:B------:R-:W-:Y:S01]  /*1a90*/  IMAD R3, R17, UR4, R3 ;  /* 0x0000000411037c24 */ /* 0x000fe2000f8e0203 */
[----:B-1----:R-:W-:-:S04]  /*1aa0*/  LEA R124, P1, R2, R14, 0x2 ;  /* 0x0000000e027c7211 */ /* 0x002fc800078210ff */
[----:B------:R-:W-:-:S05]  /*1ab0*/  LEA.HI.X R125, R2, R15, R3, 0x2, P1 ;  /* 0x0000000f027d7211 */ /* 0x000fca00008f1403 */
[----:B------:R0:W5:Y:S01]  /*1ac0*/  LDG.E R124, desc[UR16][R124.64] ;  /* 0x000000107c7c7981 */ /* 0x000162000c1e1900 */
[----:B------:R-:W-:Y:S02]  /*1ad0*/  MOV R2, R22 ;  /* 0x0000001600027202 */ /* 0x000fe40000000f00 */
[----:B------:R-:W-:-:S03]  /*1ae0*/  MOV R3, R47 ;  /* 0x0000002f00037202 */ /* 0x000fc60000000f00 */
[----:B------:R-:W-:-:S04]  /*1af0*/  IMAD.WIDE.U32 R2, R8, UR4, R2 ;  /* 0x0000000408027c25 */ /* 0x000fc8000f8e0002 */
[----:B------:R-:W-:Y:S01]  /*1b00*/  IMAD R3, R9, UR4, R3 ;  /* 0x0000000409037c24 */ /* 0x000fe2000f8e0203 */
[----:B---3--:R-:W-:-:S04]  /*1b10*/  LEA R32, P1, R2, R10, 0x2 ;  /* 0x0000000a02207211 */ /* 0x008fc800078210ff */
[----:B------:R-:W-:Y:S01]  /*1b20*/  LEA.HI.X R33, R2, R11, R3, 0x2, P1 ;  /* 0x0000000b02217211 */ /* 0x000fe200008f1403 */
[----:B----4-:R-:W-:Y:S04]  /*1b30*/  STS [R74], R137 ;  /* 0x000000894a007388 */ /* 0x010fe80000000800 */
[----:B--2---:R-:W-:Y:S04]  /*1b40*/  STS [R76+0x80], R139 ;  /* 0x0000808b4c007388 */ /* 0x004fe80000000800 */
[----:B-----5:R-:W-:Y:S04]  /*1b50*/  STS [R77+0x100], R136 ;  /* 0x000100884d007388 */ /* 0x020fe80000000800 */
[----:B------:R-:W-:Y:S04]  /*1b60*/  STS [R79+0x180], R138 ;  /* 0x0001808a4f007388 */ /* 0x000fe80000000800 */
[----:B------:R-:W-:Y:S04]  /*1b70*/  STS [R80+0x200], R141 ;  /* 0x0002008d50007388 */ /* 0x000fe80000000800 */
[----:B------:R-:W-:Y:S04]  /*1b80*/  STS [R81+0x280], R140 ;  /* 0x0002808c51007388 */ /* 0x000fe80000000800 */
[----:B------:R1:W-:Y:S04]  /*1b90*/  STS [R82+0x300], R143 ;  /* 0x0003008f52007388 */ /* 0x0003e80000000800 */
[----:B------:R-:W-:Y:S01]  /*1ba0*/  STS [R83+0x380], R142 ;  /* 0x0003808e53007388 */ /* 0x000fe20000000800 */
[----:B------:R-:W-:-:S03]  /*1bb0*/  NOP ;  /* 0x0000000000007918 */ /* 0x000fc60000000000 */
[----:B------:R-:W2:Y:S01]  /*1bc0*/  LDG.E R33, desc[UR16][R32.64] ;  /* 0x0000001020217981 */ /* 0x000ea2000c1e1900 */
[----:B------:R-:W3:Y:S01]  /*1bd0*/  S2UR UR6, SR_CgaCtaId ;  /* 0x00000000000679c3 */ /* 0x000ee20000008800 */
[----:B------:R-:W-:Y:S01]  /*1be0*/  UMOV UR5, 0x400 ;  /* 0x0000040000057882 */ /* 0x000fe20000000000 */
[----:B------:R-:W-:Y:S01]  /*1bf0*/  ISETP.NE.AND P2, PT, R26, RZ, PT ;  /* 0x000000ff1a00720c */ /* 0x000fe20003f45270 */
[----:B0-----:R-:W0:Y:S01]  /*1c00*/  LDS R125, [R84] ;  /* 0x00000000547d7984 */ /* 0x001e220000000800 */
[----:B------:R-:W-:Y:S01]  /*1c10*/  FMUL.FTZ R3, R124, 1.4426950216293334961 ;  /* 0x3fb8aa3b7c037820 */ /* 0x000fe20000410000 */
[----:B------:R-:W-:Y:S01]  /*1c20*/  IADD3 R2, PT, PT, R167, UR4, RZ ;  /* 0x00000004a7027c10 */ /* 0x000fe2000fffe0ff */
[----:B------:R-:W-:Y:S01]  /*1c30*/  BSSY.RECONVERGENT B0, `(.L_x_8671) ;  /* 0x0000037000007945 */ /* 0x000fe20003800200 */
[----:B------:R-:W4:Y:S01]  /*1c40*/  LDS R136, [R84+0x4] ;  /* 0x0000040054887984 */ /* 0x000f220000000800 */
[-C--:B------:R-:W-:Y:S01]  /*1c50*/  FMUL.FTZ R159, R108, R3.reuse ;  /* 0x000000036c9f7220 */ /* 0x080fe20000410000 */
[-C--:B------:R-:W-:Y:S01]  /*1c60*/  FMUL.FTZ R154, R110, R3.reuse ;  /* 0x000000036e9a7220 */ /* 0x080fe20000410000 */
[-C--:B------:R-:W-:Y:S01]  /*1c70*/  FMUL.FTZ R152, R112, R3.reuse ;  /* 0x0000000370987220 */ /* 0x080fe20000410000 */
[----:B------:R-:W5:Y:S01]  /*1c80*/  LDS R137, [R84+0x8] ;  /* 0x0000080054897984 */ /* 0x000f620000000800 */
[-C--:B------:R-:W-:Y:S01]  /*1c90*/  FMUL.FTZ R34, R114, R3.reuse ;  /* 0x0000000372227220 */ /* 0x080fe20000410000 */
[-C--:B------:R-:W-:Y:S01]  /*1ca0*/  FMUL.FTZ R144, R116, R3.reuse ;  /* 0x0000000374907220 */ /* 0x080fe20000410000 */
[----:B------:R-:W3:Y:S01]  /*1cb0*/  MUFU.EX2 R159, R159 ;  /* 0x0000009f009f7308 */ /* 0x000ee20000000800 */
[----:B------:R-:W5:Y:S01]  /*1cc0*/  LDS R138, [R84+0xc] ;  /* 0x00000c00548a7984 */ /* 0x000f620000000800 */
[-C--:B-1----:R-:W-:Y:S01]  /*1cd0*/  FMUL.FTZ R143, R118, R3.reuse ;  /* 0x00000003768f7220 */ /* 0x082fe20000410000 */
[-C--:B------:R-:W-:Y:S01]  /*1ce0*/  FMUL.FTZ R145, R120, R3.reuse ;  /* 0x0000000378917220 */ /* 0x080fe20000410000 */
[----:B------:R-:W-:Y:S01]  /*1cf0*/  FMUL.FTZ R146, R122, R3 ;  /* 0x000000037a927220 */ /* 0x000fe20000410000 */
[----:B------:R-:W1:Y:S01]  /*1d00*/  LDS R139, [R84+0x10] ;  /* 0x00001000548b7984 */ /* 0x000e620000000800 */
[----:B------:R-:W-:Y:S01]  /*1d10*/  ISETP.NE.AND P1, PT, R26, 0x1f, PT ;  /* 0x0000001f1a00780c */ /* 0x000fe20003f25270 */
[----:B------:R-:W0:Y:S01]  /*1d20*/  MUFU.EX2 R154, R154 ;  /* 0x0000009a009a7308 */ /* 0x000e220000000800 */
[----:B------:R-:W-:Y:S01]  /*1d30*/  SEL R2, R2, R53, !P2 ;  /* 0x0000003502027207 */ /* 0x000fe20005000000 */
[----:B------:R-:W1:Y:S01]  /*1d40*/  LDS R140, [R84+0x14] ;  /* 0x00001400548c7984 */ /* 0x000e620000000800 */
[----:B---3--:R-:W-:Y:S01]  /*1d50*/  ULEA UR5, UR6, UR5, 0x18 ;  /* 0x0000000506057291 */ /* 0x008fe2000f8ec0ff */
[----:B------:R-:W3:Y:S02]  /*1d60*/  MUFU.EX2 R152, R152 ;  /* 0x0000009800987308 */ /* 0x000ee40000000800 */
[----:B------:R-:W3:Y:S02]  /*1d70*/  LDS R141, [R84+0x18] ;  /* 0x00001800548d7984 */ /* 0x000ee40000000800 */
[----:B------:R-:W1:Y:S01]  /*1d80*/  MUFU.EX2 R34, R34 ;  /* 0x0000002200227308 */ /* 0x000e620000000800 */
[----:B------:R-:W-:Y:S01]  /*1d90*/  LEA R2, R2, UR5, 0x2 ;  /* 0x0000000502027c11 */ /* 0x000fe2000f8e10ff */
[----:B------:R-:W3:Y:S02]  /*1da0*/  LDS R142, [R84+0x1c] ;  /* 0x00001c00548e7984 */ /* 0x000ee40000000800 */
[----:B------:R-:W1:Y:S02]  /*1db0*/  MUFU.EX2 R144, R144 ;  /* 0x0000009000907308 */ /* 0x000e640000000800 */
[----:B------:R1:W-:Y:S02]  /*1dc0*/  STS [R2+0xa88], R159 ;  /* 0x000a889f02007388 */ /* 0x0003e40000000800 */
[----:B------:R-:W1:Y:S04]  /*1dd0*/  MUFU.EX2 R143, R143 ;  /* 0x0000008f008f7308 */ /* 0x000e680000000800 */
[----:B------:R-:W1:Y:S01]  /*1de0*/  MUFU.EX2 R145, R145 ;  /* 0x0000009100917308 */ /* 0x000e620000000800 */
[----:B0-----:R-:W-:-:S03]  /*1df0*/  FMUL.FTZ R156, R128, R125 ;  /* 0x0000007d809c7220 */ /* 0x001fc60000410000 */
[----:B------:R-:W0:Y:S01]  /*1e00*/  MUFU.EX2 R146, R146 ;  /* 0x0000009200927308 */ /* 0x000e220000000800 */
[----:B----4-:R-:W-:Y:S01]  /*1e10*/  FMUL.FTZ R161, R129, R136 ;  /* 0x0000008881a17220 */ /* 0x010fe20000410000 */
[----:B-----5:R-:W-:Y:S01]  /*1e20*/  FMUL.FTZ R35, R130, R137 ;  /* 0x0000008982237220 */ /* 0x020fe20000410000 */
[----:B------:R-:W-:Y:S01]  /*1e30*/  FMUL.FTZ R151, R131, R138 ;  /* 0x0000008a83977220 */ /* 0x000fe20000410000 */
[----:B-1----:R-:W-:Y:S01]  /*1e40*/  FMUL.FTZ R149, R132, R139 ;  /* 0x0000008b84957220 */ /* 0x002fe20000410000 */
[----:B------:R-:W-:Y:S01]  /*1e50*/  FMUL.FTZ R150, R133, R140 ;  /* 0x0000008c85967220 */ /* 0x000fe20000410000 */
[----:B---3--:R-:W-:Y:S01]  /*1e60*/  FMUL.FTZ R148, R134, R141 ;  /* 0x0000008d86947220 */ /* 0x008fe20000410000 */
[----:B------:R-:W-:Y:S01]  /*1e70*/  FMUL.FTZ R147, R135, R142 ;  /* 0x0000008e87937220 */ /* 0x000fe20000410000 */
        /* <DEDUP_REMOVED lines=8> */
[----:B------:R-:W-:Y:S01]  /*1f00*/  FMUL.FTZ R179, R106, R33 ;  /* 0x000000216ab37220 */ /* 0x000fe20000410000 */
[----:B0-----:R-:W-:Y:S06]  /*1f10*/  @P1 BRA `(.L_x_8672) ;  /* 0x00000000001c1947 */ /* 0x001fec0003800000 */
[----:B------:R-:W-:Y:S01]  /*1f20*/  ISETP.NE.AND P1, PT, R52, UR7, PT ;  /* 0x0000000734007c0c */ /* 0x000fe2000bf25270 */
[----:B------:R-:W-:-:S12]  /*1f30*/  IMAD.MOV.U32 R153, RZ, RZ, 0x3f800000 ;  /* 0x3f800000ff997424 */ /* 0x000fd800078e00ff */
[----:B------:R-:W-:Y:S05]  /*1f40*/  @!P1 BRA `(.L_x_8673) ;  /* 0x0000000000149947 */ /* 0x000fea0003800000 */
[----:B------:R-:W-:-:S04]  /*1f50*/  IADD3 R2, PT, PT, R127, UR4, RZ ;  /* 0x000000047f027c10 */ /* 0x000fc8000fffe0ff */
[----:B------:R-:W-:-:S05]  /*1f60*/  LEA R2, R2, UR5, 0x2 ;  /* 0x0000000502027c11 */ /* 0x000fca000f8e10ff */
[----:B------:R2:W3:Y:S01]  /*1f70*/  LDS R153, [R2+0xa88] ;  /* 0x000a880002997984 */ /* 0x0004e20000000800 */
[----:B------:R-:W-:Y:S05]  /*1f80*/  BRA `(.L_x_8673) ;  /* 0x0000000000047947 */ /* 0x000fea0003800000 */
.L_x_8672:
[----:B------:R0:W1:Y:S02]  /*1f90*/  LDS R153, [R160+0x128c] ;  /* 0x00128c00a0997984 */ /* 0x0000640000000800 */
.L_x_8673:
[----:B------:R-:W-:Y:S05]  /*1fa0*/  BSYNC.RECONVERGENT B0 ;  /* 0x0000000000007941 */ /* 0x000fea0003800200 */
.L_x_8671:
[----:B------:R-:W4:Y:S01]  /*1fb0*/  @P0 LDC R3, c[0x0][0x38c] ;  /* 0x0000e300ff030b82 */ /* 0x000f220000000800 */
[----:B------:R-:W-:Y:S02]  /*1fc0*/  HFMA2 R162, -RZ, RZ, 0, 0 ;  /* 0x00000000ffa27431 */ /* 0x000fe400000001ff */
[----:B----4-:R-:W-:-:S04]  /*1fd0*/  @P0 IMAD R3, R126, R3, UR4 ;  /* 0x000000047e030e24 */ /* 0x010fc8000f8e0203 */
[----:B--2---:R-:W-:-:S05]  /*1fe0*/  @P0 IMAD.WIDE R2, R3, 0x8, R30 ;  /* 0x0000000803020825 */ /* 0x004fca00078e021e */
[----:B------:R2:W4:Y:S01]  /*1ff0*/  @P0 LDG.E R162, desc[UR16][R2.64+0x4] ;  /* 0x0000041002a20981 */ /* 0x000522000c1e1900 */
[C---:B------:R-:W-:Y:S01]  /*2000*/  FFMA.FTZ R164, R146.reuse, R179, R177 ;  /* 0x000000b392a47223 */ /* 0x040fe200000100b1 */
[----:B-1-3--:R-:W-:Y:S01]  /*2010*/  FMUL.FTZ R32, R146, R153 ;  /* 0x0000009992207220 */ /* 0x00afe20000410000 */
[C---:B------:R-:W-:Y:S01]  /*2020*/  ISETP.NE.AND P1, PT, R158.reuse, 0x1f, PT ;  /* 0x0000001f9e00780c */ /* 0x040fe20003f25270 */
[----:B------:R-:W-:Y:S01]  /*2030*/  ULEA UR6, UR4, UR5, 0x3 ;  /* 0x0000000504067291 */ /* 0x000fe2000f8e18ff */
[C---:B------:R-:W-:Y:S01]  /*2040*/  FFMA.FTZ R164, R145.reuse, R164, R178 ;  /* 0x000000a491a47223 */ /* 0x040fe200000100b2 */
[----:B------:R-:W-:Y:S01]  /*2050*/  FMUL.FTZ R32, R145, R32 ;  /* 0x0000002091207220 */ /* 0x000fe20000410000 */
[----:B------:R-:W-:Y:S01]  /*2060*/  ISETP.GT.U32.AND P3, PT, R158, 0x1d, PT ;  /* 0x0000001d9e00780c */ /* 0x000fe20003f64070 */
[----:B------:R-:W-:Y:S01]  /*2070*/  BSSY.RECONVERGENT B0, `(.L_x_8674) ;  /* 0x00000b4000007945 */ /* 0x000fe20003800200 */
[C---:B------:R-:W-:Y:S01]  /*2080*/  FFMA.FTZ R157, R143.reuse, R164, R176 ;  /* 0x000000a48f9d7223 */ /* 0x040fe200000100b0 */
[----:B------:R-:W-:Y:S01]  /*2090*/  FMUL.FTZ R33, R143, R32 ;  /* 0x000000208f217220 */ /* 0x000fe20000410000 */
[-C--:B--2---:R-:W-:Y:S01]  /*20a0*/  FFMA.FTZ R2, R156, R154.reuse, R161 ;  /* 0x0000009a9c027223 */ /* 0x084fe200000100a1 */
[----:B------:R-:W-:Y:S01]  /*20b0*/  FMUL.FTZ R3, R159, R154 ;  /* 0x0000009a9f037220 */ /* 0x000fe20000410000 */
[C---:B------:R-:W-:Y:S01]  /*20c0*/  FFMA.FTZ R157, R144.reuse, R157, R175 ;  /* 0x0000009d909d7223 */ /* 0x040fe200000100af */
[----:B------:R-:W-:Y:S01]  /*20d0*/  FMUL.FTZ R33, R144, R33 ;  /* 0x0000002190217220 */ /* 0x000fe20000410000 */
[C---:B------:R-:W-:Y:S01]  /*20e0*/  FFMA.FTZ R2, R152.reuse, R2, R35 ;  /* 0x0000000298027223 */ /* 0x040fe20000010023 */
[----:B------:R-:W-:Y:S01]  /*20f0*/  FMUL.FTZ R3, R152, R3 ;  /* 0x0000000398037220 */ /* 0x000fe20000410000 */
[C---:B------:R-:W-:Y:S01]  /*2100*/  FFMA.FTZ R157, R34.reuse, R157, R165 ;  /* 0x0000009d229d7223 */ /* 0x040fe200000100a5 */
[C---:B------:R-:W-:Y:S01]  /*2110*/  FMUL.FTZ R33, R34.reuse, R33 ;  /* 0x0000002122217220 */ /* 0x040fe20000410000 */
[C---:B------:R-:W-:Y:S01]  /*2120*/  FFMA.FTZ R2, R34.reuse, R2, R151 ;  /* 0x0000000222027223 */ /* 0x040fe20000010097 */
[----:B------:R-:W-:Y:S01]  /*2130*/  FMUL.FTZ R3, R34, R3 ;  /* 0x0000000322037220 */ /* 0x000fe20000410000 */
[C---:B------:R-:W-:Y:S01]  /*2140*/  FFMA.FTZ R157, R152.reuse, R157, R155 ;  /* 0x0000009d989d7223 */ /* 0x040fe2000001009b */
[----:B------:R-:W-:Y:S01]  /*2150*/  FMUL.FTZ R33, R152, R33 ;  /* 0x0000002198217220 */ /* 0x000fe20000410000 */
[----:B------:R-:W-:Y:S01]  /*2160*/  FFMA.FTZ R2, R144, R2, R149 ;  /* 0x0000000290027223 */ /* 0x000fe20000010095 */
[----:B------:R-:W-:Y:S01]  /*2170*/  ISETP.GT.U32.AND P4, PT, R158, 0x17, PT ;  /* 0x000000179e00780c */ /* 0x000fe20003f84070 */
[C---:B------:R-:W-:Y:S01]  /*2180*/  FFMA.FTZ R157, R154.reuse, R157, R163 ;  /* 0x0000009d9a9d7223 */ /* 0x040fe200000100a3 */
[----:B------:R-:W-:Y:S01]  /*2190*/  FMUL.FTZ R170, R154, R33 ;  /* 0x000000219aaa7220 */ /* 0x000fe20000410000 */
[----:B------:R-:W-:-:S03]  /*21a0*/  FFMA.FTZ R2, R143, R2, R150 ;  /* 0x000000028f027223 */ /* 0x000fc60000010096 */
[----:B------:R-:W1:Y:S01]  /*21b0*/  SHFL.DOWN PT, R32, R157, 0x1, 0x1f ;  /* 0x08201f009d207f89 */ /* 0x000e6200000e0000 */
[----:B------:R-:W-:Y:S01]  /*21c0*/  FFMA.FTZ R2, R145, R2, R148 ;  /* 0x0000000291027223 */ /* 0x000fe20000010094 */
[----:B------:R-:W-:Y:S02]  /*21d0*/  MOV R171, R157 ;  /* 0x0000009d00ab7202 */ /* 0x000fe40000000f00 */
[----:B------:R-:W2:Y:S01]  /*21e0*/  SHFL.DOWN PT, R169, R170, 0x1, 0x1f ;  /* 0x08201f00aaa97f89 */ /* 0x000ea200000e0000 */
[----:B------:R-:W-:Y:S02]  /*21f0*/  FFMA.FTZ R33, R146, R2, R147 ;  /* 0x0000000292217223 */ /* 0x000fe40000010093 */
[----:B-1----:R-:W-:-:S03]  /*2200*/  @P1 FFMA.FTZ R171, R170, R32, R171 ;  /* 0x00000020aaab1223 */ /* 0x002fc600000100ab */
[----:B------:R-:W1:Y:S01]  /*2210*/  SHFL.UP PT, R32, R33, 0x1, RZ ;  /* 0x0420000021207989 */ /* 0x000e6200000e00ff */
[----:B--2---:R-:W-:-:S03]  /*2220*/  @P1 FMUL.FTZ R2, R169, R170 ;  /* 0x000000aaa9021220 */ /* 0x004fc60000410000 */
[----:B------:R-:W2:Y:S02]  /*2230*/  SHFL.DOWN PT, R164, R171, 0x2, 0x1f ;  /* 0x08401f00aba47f89 */ /* 0x000ea400000e0000 */
[----:B------:R-:W-:Y:S01]  /*2240*/  @P1 MOV R170, R2 ;  /* 0x0000000200aa1202 */ /* 0x000fe20000000f00 */
[----:B------:R-:W-:Y:S01]  /*2250*/  FMUL.FTZ R2, R144, R3 ;  /* 0x0000000390027220 */ /* 0x000fe20000410000 */
[----:B------:R-:W-:-:S03]  /*2260*/  ISETP.GE.AND P1, PT, R78, 0x1, PT ;  /* 0x000000014e00780c */ /* 0x000fc60003f26270 */
[----:B------:R-:W3:Y:S01]  /*2270*/  SHFL.DOWN PT, R157, R170, 0x2, 0x1f ;  /* 0x08401f00aa9d7f89 */ /* 0x000ee200000e0000 */
[----:B------:R-:W-:-:S04]  /*2280*/  FMUL.FTZ R2, R143, R2 ;  /* 0x000000028f027220 */ /* 0x000fc80000410000 */
[----:B------:R-:W-:-:S04]  /*2290*/  FMUL.FTZ R3, R145, R2 ;  /* 0x0000000291037220 */ /* 0x000fc80000410000 */
[----:B------:R-:W-:-:S04]  /*22a0*/  FMUL.FTZ R2, R146, R3 ;  /* 0x0000000392027220 */ /* 0x000fc80000410000 */
[----:B-1----:R-:W-:Y:S01]  /*22b0*/  FFMA.FTZ R32, R2, R32, R33 ;  /* 0x0000002002207223 */ /* 0x002fe20000010021 */
[----:B------:R-:W1:Y:S01]  /*22c0*/  SHFL.UP PT, R3, R2, 0x1, RZ ;  /* 0x0420000002037989 */ /* 0x000e6200000e00ff */
[----:B--2---:R-:W-:-:S03]  /*22d0*/  @!P3 FFMA.FTZ R171, R170, R164, R171 ;  /* 0x000000a4aaabb223 */ /* 0x004fc600000100ab */
[----:B------:R-:W-:Y:S02]  /*22e0*/  FSEL R33, R33, R32, !P1 ;  /* 0x0000002021217208 */ /* 0x000fe40004800000 */
[----:B------:R-:W2:Y:S01]  /*22f0*/  SHFL.DOWN PT, R164, R171, 0x4, 0x1f ;  /* 0x08801f00aba47f89 */ /* 0x000ea200000e0000 */
[----:B---3--:R-:W-:-:S03]  /*2300*/  @!P3 FMUL.FTZ R157, R170, R157 ;  /* 0x0000009daa9db220 */ /* 0x008fc60000410000 */
[----:B------:R-:W3:Y:S01]  /*2310*/  SHFL.UP PT, R32, R33, 0x2, RZ ;  /* 0x0440000021207989 */ /* 0x000ee200000e00ff */
[----:B------:R-:W-:Y:S01]  /*2320*/  @!P3 IMAD.MOV.U32 R170, RZ, RZ, R157 ;  /* 0x000000ffffaab224 */ /* 0x000fe200078e009d */
[----:B------:R-:W-:-:S04]  /*2330*/  ISETP.GT.U32.AND P3, PT, R158, 0x1b, PT ;  /* 0x0000001b9e00780c */ /* 0x000fc80003f64070 */
[----:B------:R-:W5:Y:S01]  /*2340*/  SHFL.DOWN PT, R169, R170, 0x4, 0x1f ;  /* 0x08801f00aaa97f89 */ /* 0x000f6200000e0000 */
[----:B-1----:R-:W-:Y:S01]  /*2350*/  @P1 FMUL.FTZ R2, R2, R3 ;  /* 0x0000000302021220 */ /* 0x002fe20000410000 */
[----:B------:R-:W-:-:S04]  /*2360*/  ISETP.GE.AND P1, PT, R78, 0x2, PT ;  /* 0x000000024e00780c */ /* 0x000fc80003f26270 */
[----:B------:R-:W1:Y:S03]  /*2370*/  SHFL.UP PT, R3, R2, 0x2, RZ ;  /* 0x0440000002037989 */ /* 0x000e6600000e00ff */
[----:B--2---:R-:W-:Y:S01]  /*2380*/  @!P3 FFMA.FTZ R171, R170, R164, R171 ;  /* 0x000000a4aaabb223 */ /* 0x004fe200000100ab */
[----:B---3--:R-:W-:-:S04]  /*2390*/  FFMA.FTZ R32, R2, R32, R33 ;  /* 0x0000002002207223 */ /* 0x008fc80000010021 */
[----:B------:R-:W2:Y:S01]  /*23a0*/  SHFL.DOWN PT, R172, R171, 0x8, 0x1f ;  /* 0x09001f00abac7f89 */ /* 0x000ea200000e0000 */
[----:B------:R-:W-:Y:S01]  /*23b0*/  FSEL R157, R33, R32, !P1 ;  /* 0x00000020219d7208 */ /* 0x000fe20004800000 */
[----:B-----5:R-:W-:-:S04]  /*23c0*/  @!P3 FMUL.FTZ R33, R170, R169 ;  /* 0x000000a9aa21b220 */ /* 0x020fc80000410000 */
[----:B------:R-:W3:Y:S01]  /*23d0*/  SHFL.UP PT, R32, R157, 0x4, RZ ;  /* 0x048000009d207989 */ /* 0x000ee200000e00ff */
[----:B------:R-:W-:Y:S02]  /*23e0*/  @!P3 MOV R170, R33 ;  /* 0x0000002100aab202 */ /* 0x000fe40000000f00 */
[----:B------:R-:W-:Y:S02]  /*23f0*/  ISETP.GE.AND P3, PT, R78, 0x4, PT ;  /* 0x000000044e00780c */ /* 0x000fe40003f66270 */
[----:B------:R-:W-:Y:S01]  /*2400*/  MOV R33, RZ ;  /* 0x000000ff00217202 */ /* 0x000fe20000000f00 */
[----:B-1----:R-:W-:Y:S01]  /*2410*/  @P1 FMUL.FTZ R2, R2, R3 ;  /* 0x0000000302021220 */ /* 0x002fe20000410000 */
[----:B------:R-:W1:Y:S01]  /*2420*/  SHFL.DOWN PT, R169, R170, 0x8, 0x1f ;  /* 0x09001f00aaa97f89 */ /* 0x000e6200000e0000 */
[----:B------:R-:W-:-:S03]  /*2430*/  ISETP.GE.AND P1, PT, R52, UR7, PT ;  /* 0x0000000734007c0c */ /* 0x000fc6000bf26270 */
[----:B------:R-:W5:Y:S01]  /*2440*/  SHFL.UP PT, R3, R2, 0x4, RZ ;  /* 0x0480000002037989 */ /* 0x000f6200000e00ff */
[----:B------:R-:W-:Y:S01]  /*2450*/  ISETP.NE.OR P1, PT, R26, RZ, P1 ;  /* 0x000000ff1a00720c */ /* 0x000fe20000f25670 */
[----:B--2---:R-:W-:-:S05]  /*2460*/  @!P4 FFMA.FTZ R171, R170, R172, R171 ;  /* 0x000000acaaabc223 */ /* 0x004fca00000100ab */
[----:B------:R-:W2:Y:S01]  /*2470*/  SHFL.DOWN PT, R172, R171, 0x10, 0x1f ;  /* 0x0a001f00abac7f89 */ /* 0x000ea200000e0000 */
[----:B---3--:R-:W-:Y:S01]  /*2480*/  FFMA.FTZ R164, R2, R32, R157 ;  /* 0x0000002002a47223 */ /* 0x008fe2000001009d */
[----:B------:R-:W-:-:S04]  /*2490*/  HFMA2 R32, -RZ, RZ, 1.875, 0 ;  /* 0x3f800000ff207431 */ /* 0x000fc800000001ff */
[----:B------:R-:W-:Y:S02]  /*24a0*/  FSEL R157, R157, R164, !P3 ;  /* 0x000000a49d9d7208 */ /* 0x000fe40005800000 */
[----:B------:R-:W-:Y:S01]  /*24b0*/  @!P1 LDS.64 R32, [UR6+0x1308] ;  /* 0x00130806ff209984 */ /* 0x000fe20008000a00 */
[----:B------:R-:W-:Y:S01]  /*24c0*/  ISETP.GE.AND P1, PT, R78, 0x8, PT ;  /* 0x000000084e00780c */ /* 0x000fe20003f26270 */
[----:B-1----:R-:W-:Y:S02]  /*24d0*/  @!P4 FMUL.FTZ R169, R170, R169 ;  /* 0x000000a9aaa9c220 */ /* 0x002fe40000410000 */
[----:B------:R-:W1:Y:S01]  /*24e0*/  SHFL.UP PT, R164, R157, 0x8, RZ ;  /* 0x050000009da47989 */ /* 0x000e6200000e00ff */
[----:B-----5:R-:W-:Y:S02]  /*24f0*/  @P3 FMUL.FTZ R2, R2, R3 ;  /* 0x0000000302023220 */ /* 0x020fe40000410000 */
[----:B------:R-:W-:Y:S02]  /*2500*/  @!P4 MOV R170, R169 ;  /* 0x000000a900aac202 */ /* 0x000fe40000000f00 */
[----:B------:R-:W-:Y:S01]  /*2510*/  ISETP.GT.U32.AND P3, PT, R158, 0xf, PT ;  /* 0x0000000f9e00780c */ /* 0x000fe20003f64070 */
[----:B------:R-:W3:Y:S04]  /*2520*/  SHFL.UP PT, R3, R2, 0x8, RZ ;  /* 0x0500000002037989 */ /* 0x000ee800000e00ff */
[----:B------:R-:W5:Y:S08]  /*2530*/  SHFL.DOWN PT, R173, R170, 0x10, 0x1f ;  /* 0x0a001f00aaad7f89 */ /* 0x000f7000000e0000 */
[----:B--2---:R-:W-:Y:S01]  /*2540*/  @!P3 FFMA.FTZ R171, R170, R172, R171 ;  /* 0x000000acaaabb223 */ /* 0x004fe200000100ab */
[----:B-1----:R-:W-:-:S05]  /*2550*/  FFMA.FTZ R164, R2, R164, R157 ;  /* 0x000000a402a47223 */ /* 0x002fca000001009d */
[----:B------:R-:W-:Y:S01]  /*2560*/  FSEL R169, R157, R164, !P1 ;  /* 0x000000a49da97208 */ /* 0x000fe20004800000 */
[----:B---3--:R-:W-:Y:S01]  /*2570*/  @P1 FMUL.FTZ R2, R2, R3 ;  /* 0x0000000302021220 */ /* 0x008fe20000410000 */
[----:B------:R-:W-:-:S03]  /*2580*/  ISETP.GE.AND P1, PT, R78, 0x10, PT ;  /* 0x000000104e00780c */ /* 0x000fc60003f26270 */
[----:B------:R-:W1:Y:S01]  /*2590*/  SHFL.UP PT, R157, R169, 0x10, RZ ;  /* 0x06000000a99d7989 */ /* 0x000e6200000e00ff */
[----:B-----5:R-:W-:-:S03]  /*25a0*/  @!P3 FMUL.FTZ R164, R170, R173 ;  /* 0x000000adaaa4b220 */ /* 0x020fc60000410000 */
[----:B------:R-:W2:Y:S01]  /*25b0*/  SHFL.UP PT, R3, R2, 0x10, RZ ;  /* 0x0600000002037989 */ /* 0x000ea200000e00ff */
[----:B------:R-:W-:Y:S01]  /*25c0*/  @!P3 IMAD.MOV.U32 R170, RZ, RZ, R164 ;  /* 0x000000ffffaab224 */ /* 0x000fe200078e00a4 */
[----:B------:R-:W-:Y:S02]  /*25d0*/  ISETP.NE.AND P3, PT, R26, 0x1f, PT ;  /* 0x0000001f1a00780c */ /* 0x000fe40003f65270 */
[----:B------:R-:W-:Y:S04]  /*25e0*/  SHFL.IDX PT, R174, R33, RZ, 0x1f ;  /* 0x00001fff21ae7589 */ /* 0x000fe800000e0000 */
[----:B------:R-:W-:Y:S04]  /*25f0*/  SHFL.DOWN PT, R173, R171, 0x1, 0x1f ;  /* 0x08201f00abad7f89 */ /* 0x000fe800000e0000 */
[----:B------:R-:W3:Y:S04]  /*2600*/  SHFL.DOWN PT, R172, R170, 0x1, 0x1f ;  /* 0x08201f00aaac7f89 */ /* 0x000ee800000e0000 */
[----:B------:R-:W-:Y:S01]  /*2610*/  SHFL.IDX PT, R171, R171, RZ, 0x1f ;  /* 0x00001fffabab7589 */ /* 0x000fe200000e0000 */
[----:B-1----:R-:W-:-:S03]  /*2620*/  FFMA.FTZ R164, R2, R157, R169 ;  /* 0x0000009d02a47223 */ /* 0x002fc600000100a9 */
[----:B------:R-:W1:Y:S01]  /*2630*/  SHFL.IDX PT, R170, R170, RZ, 0x1f ;  /* 0x00001fffaaaa7589 */ /* 0x000e6200000e0000 */
[----:B--2---:R-:W-:Y:S01]  /*2640*/  @P1 FMUL.FTZ R2, R2, R3 ;  /* 0x0000000302021220 */ /* 0x004fe20000410000 */
[----:B------:R-:W-:Y:S02]  /*2650*/  FSEL R164, R169, R164, !P1 ;  /* 0x000000a4a9a47208 */ /* 0x000fe40004800000 */
[----:B------:R-:W-:-:S03]  /*2660*/  ISETP.NE.AND P1, PT, R26, RZ, PT ;  /* 0x000000ff1a00720c */ /* 0x000fc60003f25270 */
[----:B------:R-:W-:Y:S04]  /*2670*/  SHFL.UP PT, R2, R2, 0x1, RZ ;  /* 0x0420000002027989 */ /* 0x000fe800000e00ff */
[----:B------:R-:W-:Y:S01]  /*2680*/  SHFL.UP PT, R169, R164, 0x1, RZ ;  /* 0x04200000a4a97989 */ /* 0x000fe200000e00ff */
[----:B---3--:R-:W-:-:S04]  /*2690*/  @P3 FFMA.FTZ R174, R172, R174, R173 ;  /* 0x000000aeacae3223 */ /* 0x008fc800000100ad */
[----:B------:R-:W-:-:S04]  /*26a0*/  FFMA.FTZ R153, R174, R153, R179 ;  /* 0x00000099ae997223 */ /* 0x000fc800000100b3 */
[----:B------:R-:W-:Y:S01]  /*26b0*/  FFMA.FTZ R3, R146, R153, R177 ;  /* 0x0000009992037223 */ /* 0x000fe200000100b1 */
[C---:B-1----:R-:W-:Y:S01]  /*26c0*/  FFMA.FTZ R33, R170.reuse, R33, R171 ;  /* 0x00000021aa217223 */ /* 0x042fe200000100ab */
[----:B------:R-:W-:Y:S01]  /*26d0*/  FMUL.FTZ R32, R170, R32 ;  /* 0x00000020aa207220 */ /* 0x000fe20000410000 */
[----:B------:R-:W-:Y:S01]  /*26e0*/  FMUL.FTZ R171, R122, R153 ;  /* 0x000000997aab7220 */ /* 0x000fe20000410000 */
[----:B------:R-:W-:-:S03]  /*26f0*/  FFMA.FTZ R157, R145, R3, R178 ;  /* 0x00000003919d7223 */ /* 0x000fc600000100b2 */
[----:B------:R1:W-:Y:S01]  /*2700*/  @!P1 STS.64 [UR6+0x1308], R32 ;  /* 0x00130820ff009988 */ /* 0x0003e20008000a06 */
[----:B------:R-:W-:Y:S01]  /*2710*/  FFMA.FTZ R177, R143, R157, R176 ;  /* 0x0000009d8fb17223 */ /* 0x000fe200000100b0 */
[----:B------:R-:W-:-:S03]  /*2720*/  FMUL.FTZ R176, R120, R3 ;  /* 0x0000000378b07220 */ /* 0x000fc60000410000 */
[-C--:B------:R-:W-:Y:S01]  /*2730*/  FFMA.FTZ R175, R144, R177.reuse, R175 ;  /* 0x000000b190af7223 */ /* 0x080fe200000100af */
[----:B------:R-:W-:Y:S01]  /*2740*/  FMUL.FTZ R172, R116, R177 ;  /* 0x000000b174ac7220 */ /* 0x000fe20000410000 */
[----:B------:R-:W-:Y:S02]  /*2750*/  FMUL.FTZ R178, R91, R176 ;  /* 0x000000b05bb27220 */ /* 0x000fe40000410000 */
[----:B------:R-:W-:Y:S01]  /*2760*/  FFMA.FTZ R179, R34, R175, R165 ;  /* 0x000000af22b37223 */ /* 0x000fe200000100a5 */
[----:B-1----:R-:W-:-:S03]  /*2770*/  FMUL.FTZ R32, R89, R172 ;  /* 0x000000ac59207220 */ /* 0x002fc60000410000 */
[-C--:B------:R-:W-:Y:S01]  /*2780*/  FFMA.FTZ R155, R152, R179.reuse, R155 ;  /* 0x000000b3989b7223 */ /* 0x080fe2000001009b */
[----:B------:R-:W-:-:S04]  /*2790*/  FMUL.FTZ R164, R112, R179 ;  /* 0x000000b370a47220 */ /* 0x000fc80000410000 */
[----:B------:R-:W-:Y:S01]  /*27a0*/  FMUL.FTZ R170, R87, R164 ;  /* 0x000000a457aa7220 */ /* 0x000fe20000410000 */
[----:B----4-:R-:W1:Y:S02]  /*27b0*/  SHFL.IDX PT, R162, R162, RZ, 0x1f ;  /* 0x00001fffa2a27589 */ /* 0x010e6400000e0000 */
[----:B-1----:R-:W-:Y:S01]  /*27c0*/  @P2 FFMA.FTZ R162, R2, R162, R169 ;  /* 0x000000a202a22223 */ /* 0x002fe200000100a9 */
[----:B------:R-:W-:-:S03]  /*27d0*/  FMUL.FTZ R169, R118, R157 ;  /* 0x0000009d76a97220 */ /* 0x000fc60000410000 */
[----:B------:R-:W-:Y:S01]  /*27e0*/  FFMA.FTZ R162, R159, R162, R156 ;  /* 0x000000a29fa27223 */ /* 0x000fe2000001009c */
[----:B------:R-:W-:Y:S01]  /*27f0*/  FFMA.FTZ R159, R154, R155, R163 ;  /* 0x0000009b9a9f7223 */ /* 0x000fe200000100a3 */
[----:B------:R-:W-:Y:S02]  /*2800*/  FMUL.FTZ R174, R90, R169 ;  /* 0x000000a95aae7220 */ /* 0x000fe40000410000 */
[-C--:B------:R-:W-:Y:S01]  /*2810*/  FFMA.FTZ R154, R154, R162.reuse, R161 ;  /* 0x000000a29a9a7223 */ /* 0x080fe200000100a1 */
[----:B------:R-:W-:Y:S01]  /*2820*/  FFMA.FTZ R163, R0, R162, RZ ;  /* 0x000000a200a37223 */ /* 0x000fe200000100ff */
[----:B------:R-:W-:Y:S01]  /*2830*/  FADD.FTZ R2, -R156, R162 ;  /* 0x000000a29c027221 */ /* 0x000fe20000010100 */
[----:B------:R-:W-:Y:S01]  /*2840*/  FMUL.FTZ R156, R110, R155 ;  /* 0x0000009b6e9c7220 */ /* 0x000fe20000410000 */
[-C--:B------:R-:W-:Y:S01]  /*2850*/  FFMA.FTZ R180, R152, R154.reuse, R35 ;  /* 0x0000009a98b47223 */ /* 0x080fe20000010023 */
[----:B------:R-:W-:Y:S01]  /*2860*/  FADD.FTZ R152, -R161, R154 ;  /* 0x0000009aa1987221 */ /* 0x000fe20000010100 */
[----:B------:R-:W-:Y:S01]  /*2870*/  FMUL.FTZ R161, R108, R159 ;  /* 0x0000009f6ca17220 */ /* 0x000fe20000410000 */
[----:B------:R-:W-:Y:S01]  /*2880*/  FFMA.FTZ R165, R94, R154, R163 ;  /* 0x0000009a5ea57223 */ /* 0x000fe200000100a3 */
[----:B------:R-:W-:-:S02]  /*2890*/  FMUL.FTZ R162, R85, R156 ;  /* 0x0000009c55a27220 */ /* 0x000fc40000410000 */
[-C--:B------:R-:W-:Y:S01]  /*28a0*/  FMUL.FTZ R154, R86, R161.reuse ;  /* 0x000000a1569a7220 */ /* 0x080fe20000410000 */
[----:B------:R-:W-:Y:S01]  /*28b0*/  FFMA.FTZ R163, R2, R161, RZ ;  /* 0x000000a102a37223 */ /* 0x000fe200000100ff */
[----:B------:R-:W-:Y:S01]  /*28c0*/  FMUL.FTZ R161, R114, R175 ;  /* 0x000000af72a17220 */ /* 0x000fe20000410000 */
[----:B------:R-:W-:Y:S02]  /*28d0*/  FFMA.FTZ R165, R96, R180, R165 ;  /* 0x000000b460a57223 */ /* 0x000fe400000100a5 */
[----:B------:R1:W-:Y:S01]  /*28e0*/  STS [R55+0x430], R154 ;  /* 0x0004309a37007388 */ /* 0x0003e20000000800 */
[----:B------:R-:W-:Y:S01]  /*28f0*/  FFMA.FTZ R163, R152, R156, R163 ;  /* 0x0000009c98a37223 */ /* 0x000fe200000100a3 */
[----:B------:R-:W-:Y:S02]  /*2900*/  FMUL.FTZ R156, R88, R161 ;  /* 0x000000a1589c7220 */ /* 0x000fe40000410000 */
[----:B------:R2:W-:Y:S04]  /*2910*/  STS [R57+0x4], R162 ;  /* 0x000004a239007388 */ /* 0x0005e80000000800 */
[----:B------:R3:W-:Y:S01]  /*2920*/  STS [R57+0x8], R170 ;  /* 0x000008aa39007388 */ /* 0x0007e20000000800 */
[----:B-1----:R-:W-:-:S03]  /*2930*/  FADD.FTZ R154, -R35, R180 ;  /* 0x000000b4239a7221 */ /* 0x002fc60000010100 */
[----:B------:R-:W-:Y:S01]  /*2940*/  STS [R57+0xc], R156 ;  /* 0x00000c9c39007388 */ /* 0x000fe20000000800 */
[----:B--2---:R-:W-:Y:S01]  /*2950*/  FMUL.FTZ R162, R92, R171 ;  /* 0x000000ab5ca27220 */ /* 0x004fe20000410000 */
[----:B------:R-:W-:Y:S02]  /*2960*/  FFMA.FTZ R163, R154, R164, R163 ;  /* 0x000000a49aa37223 */ /* 0x000fe400000100a3 */
[----:B------:R1:W-:Y:S01]  /*2970*/  STS [R57+0x10], R32 ;  /* 0x0000102039007388 */ /* 0x0003e20000000800 */
[----:B---3--:R-:W-:Y:S01]  /*2980*/  FFMA.FTZ R170, R34, R180, R151 ;  /* 0x000000b422aa7223 */ /* 0x008fe20000010097 */
[----:B------:R-:W-:Y:S02]  /*2990*/  IMAD.WIDE.U32 R34, R6, UR4, R4 ;  /* 0x0000000406227c25 */ /* 0x000fe4000f8e0004 */
[----:B------:R-:W-:Y:S02]  /*29a0*/  STS [R57+0x14], R174 ;  /* 0x000014ae39007388 */ /* 0x000fe40000000800 */
[----:B------:R-:W-:Y:S01]  /*29b0*/  FFMA.FTZ R164, R144, R170, R149 ;  /* 0x000000aa90a47223 */ /* 0x000fe20000010095 */
[----:B------:R-:W-:Y:S01]  /*29c0*/  IMAD R33, R7, UR4, R35 ;  /* 0x0000000407217c24 */ /* 0x000fe2000f8e0223 */
[----:B------:R-:W-:Y:S01]  /*29d0*/  STS [R57+0x18], R178 ;  /* 0x000018b239007388 */ /* 0x000fe20000000800 */
[----:B------:R-:W-:Y:S01]  /*29e0*/  FADD.FTZ R144, -R151, R170 ;  /* 0x000000aa97907221 */ /* 0x000fe20000010100 */
[----:B-1----:R-:W-:Y:S01]  /*29f0*/  LEA R32, P2, R34, UR8, 0x2 ;  /* 0x0000000822207c11 */ /* 0x002fe2000f8410ff */
[----:B------:R-:W-:Y:S01]  /*2a00*/  FADD.FTZ R156, -R149, R164 ;  /* 0x000000a4959c7221 */ /* 0x000fe20000010100 */
[----:B------:R1:W-:Y:S01]  /*2a10*/  STS [R57+0x1c], R162 ;  /* 0x00001ca239007388 */ /* 0x0003e20000000800 */
[----:B------:R-:W-:Y:S01]  /*2a20*/  FFMA.FTZ R163, R144, R161, R163 ;  /* 0x000000a190a37223 */ /* 0x000fe200000100a3 */
[----:B------:R-:W-:Y:S01]  /*2a30*/  LEA.HI.X R33, R34, UR9, R33, 0x2, P2 ;  /* 0x0000000922217c11 */ /* 0x000fe200090f1421 */
[----:B------:R-:W-:Y:S01]  /*2a40*/  FFMA.FTZ R143, R143, R164, R150 ;  /* 0x000000a48f8f7223 */ /* 0x000fe20000010096 */
[----:B------:R-:W-:Y:S01]  /*2a50*/  BAR.SYNC.DEFER_BLOCKING 0x0 ;  /* 0x0000000000007b1d */ /* 0x000fe20000010000 */
[----:B------:R-:W-:Y:S01]  /*2a60*/  IADD3 R34, PT, PT, -R168, UR10, RZ ;  /* 0x0000000aa8227c10 */ /* 0x000fe2000fffe1ff */
[----:B------:R-:W-:Y:S01]  /*2a70*/  FFMA.FTZ R165, R98, R170, R165 ;  /* 0x000000aa62a57223 */ /* 0x000fe200000100a5 */
[----:B------:R-:W-:Y:S01]  /*2a80*/  FFMA.FTZ R163, R156, R172, R163 ;  /* 0x000000ac9ca37223 */ /* 0x000fe200000100a3 */
[----:B------:R-:W-:Y:S01]  /*2a90*/  FADD.FTZ R150, -R150, R143 ;  /* 0x0000008f96967221 */ /* 0x000fe20000010100 */
[----:B------:R-:W-:Y:S01]  /*2aa0*/  ISETP.GE.AND P2, PT, R34, 0x1, PT ;  /* 0x000000012200780c */ /* 0x000fe20003f46270 */
[----:B------:R-:W-:Y:S01]  /*2ab0*/  FFMA.FTZ R145, R145, R143, R148 ;  /* 0x0000008f91917223 */ /* 0x000fe20000010094 */
[----:B------:R-:W-:Y:S01]  /*2ac0*/  FFMA.FTZ R165, R100, R164, R165 ;  /* 0x000000a464a57223 */ /* 0x000fe200000100a5 */
[----:B------:R-:W-:Y:S01]  /*2ad0*/  FFMA.FTZ R163, R150, R169, R163 ;  /* 0x000000a996a37223 */ /* 0x000fe200000100a3 */
[----:B------:R-:W-:Y:S01]  /*2ae0*/  ISETP.GE.AND P3, PT, R34, 0x21, PT ;  /* 0x000000212200780c */ /* 0x000fe20003f66270 */
[----:B------:R-:W-:Y:S01]  /*2af0*/  FADD.FTZ R148, -R148, R145 ;  /* 0x0000009194947221 */ /* 0x000fe20000010100 */
[----:B------:R-:W-:Y:S01]  /*2b00*/  FFMA.FTZ R146, R146, R145, R147 ;  /* 0x0000009192927223 */ /* 0x000fe20000010093 */
[----:B------:R-:W-:Y:S01]  /*2b10*/  FFMA.FTZ R165, R102, R143, R165 ;  /* 0x0000008f66a57223 */ /* 0x000fe200000100a5 */
[----:B------:R-:W-:Y:S01]  /*2b20*/  ISETP.GE.AND P4, PT, R34, 0x41, PT ;  /* 0x000000412200780c */ /* 0x000fe20003f86270 */
[----:B------:R-:W-:Y:S01]  /*2b30*/  FFMA.FTZ R163, R148, R176, R163 ;  /* 0x000000b094a37223 */ /* 0x000fe200000100a3 */
[----:B-1----:R-:W-:Y:S01]  /*2b40*/  FADD.FTZ R162, -R147, R146 ;  /* 0x0000009293a27221 */ /* 0x002fe20000010100 */
[----:B------:R-:W-:-:S03]  /*2b50*/  FFMA.FTZ R165, R104, R145, R165 ;  /* 0x0000009168a57223 */ /* 0x000fc600000100a5 */
[----:B------:R-:W-:Y:S01]  /*2b60*/  FFMA.FTZ R163, R162, R171, R163 ;  /* 0x000000aba2a37223 */ /* 0x000fe200000100a3 */
[----:B------:R1:W2:Y:S01]  /*2b70*/  LDS R173, [R58+0x4b0] ;  /* 0x0004b0003aad7984 */ /* 0x0002a20000000800 */
[----:B------:R-:W-:Y:S05]  /*2b80*/  @!P2 BRA `(.L_x_8675) ;  /* 0x000000000008a947 */ /* 0x000fea0003800000 */
[----:B------:R-:W3:Y:S04]  /*2b90*/  LDS R35, [R54+0x430] ;  /* 0x0004300036237984 */ /* 0x000ee80000000800 */
[----:B---3--:R3:W-:Y:S02]  /*2ba0*/  REDG.E.ADD.F32.FTZ.RN.STRONG.GPU desc[UR16][R32.64], R35 ;  /* 0x00000023200079a6 */ /* 0x0087e4000c12f310 */
.L_x_8675:
[----:B------:R-:W-:Y:S05]  /*2bb0*/  BSYNC.RECONVERGENT B0 ;  /* 0x0000000000007941 */ /* 0x000fea0003800200 */
.L_x_8674:
[----:B------:R-:W-:Y:S04]  /*2bc0*/  BSSY.RECONVERGENT B0, `(.L_x_8676) ;  /* 0x0000003000007945 */ /* 0x000fe80003800200 */
[----:B------:R-:W-:Y:S05]  /*2bd0*/  @!P3 BRA `(.L_x_8677) ;  /* 0x000000000004b947 */ /* 0x000fea0003800000 */
[----:B--2---:R4:W-:Y:S02]  /*2be0*/  REDG.E.ADD.F32.FTZ.RN.STRONG.GPU desc[UR16][R32.64+0x80], R173 ;  /* 0x000080ad200079a6 */ /* 0x0049e4000c12f310 */
.L_x_8677:
[----:B------:R-:W-:Y:S05]  /*2bf0*/  BSYNC.RECONVERGENT B0 ;  /* 0x0000000000007941 */ /* 0x000fea0003800200 */
.L_x_8676:
[----:B---3--:R3:W0:Y:S01]  /*2c00*/  LDS R35, [R59+0x530] ;  /* 0x000530003b237984 */ /* 0x0086220000000800 */
[----:B------:R-:W-:Y:S04]  /*2c10*/  BSSY.RECONVERGENT B0, `(.L_x_8678) ;  /* 0x0000003000007945 */ /* 0x000fe80003800200 */
[----:B------:R-:W-:Y:S05]  /*2c20*/  @!P4 BRA `(.L_x_8679) ;  /* 0x000000000004c947 */ /* 0x000fea0003800000 */
[----:B0-----:R0:W-:Y:S02]  /*2c30*/  REDG.E.ADD.F32.FTZ.RN.STRONG.GPU desc[UR16][R32.64+0x100], R35 ;  /* 0x00010023200079a6 */ /* 0x0011e4000c12f310 */
.L_x_8679:
[----:B------:R-:W-:Y:S05]  /*2c40*/  BSYNC.RECONVERGENT B0 ;  /* 0x0000000000007941 */ /* 0x000fea0003800200 */
.L_x_8678:
        /* <DEDUP_REMOVED lines=9> */
.L_x_8681:
[----:B------:R-:W-:Y:S05]  /*2ce0*/  BSYNC.RECONVERGENT B0 ;  /* 0x0000000000007941 */ /* 0x000fea0003800200 */
.L_x_8680:
[----:B0-----:R0:W0:Y:S01]  /*2cf0*/  LDS R35, [R61+0x630] ;  /* 0x000630003d237984 */ /* 0x0010220000000800 */
[----:B------:R-:W-:Y:S04]  /*2d00*/  BSSY.RECONVERGENT B0, `(.L_x_8682) ;  /* 0x0000003000007945 */ /* 0x000fe80003800200 */
[----:B------:R-:W-:Y:S05]  /*2d10*/  @!P2 BRA `(.L_x_8683) ;  /* 0x000000000004a947 */ /* 0x000fea0003800000 */
[----:B0-----:R0:W-:Y:S02]  /*2d20*/  REDG.E.ADD.F32.FTZ.RN.STRONG.GPU desc[UR16][R32.64+0x200], R35 ;  /* 0x00020023200079a6 */ /* 0x0011e4000c12f310 */
.L_x_8683:
[----:B------:R-:W-:Y:S05]  /*2d30*/  BSYNC.RECONVERGENT B0 ;  /* 0x0000000000007941 */ /* 0x000fea0003800200 */
.L_x_8682:
[----:B0-----:R0:W0:Y:S01]  /*2d40*/  LDS R35, [R62+0x6b0] ;  /* 0x0006b0003e237984 */ /* 0x0010220000000800 */
[----:B------:R-:W-:Y:S04]  /*2d50*/  BSSY.RECONVERGENT B0, `(.L_x_8684) ;  /* 0x0000003000007945 */ /* 0x000fe80003800200 */
[----:B------:R-:W-:Y:S05]  /*2d60*/  @!P3 BRA `(.L_x_8685) ;  /* 0x000000000004b947 */ /* 0x000fea0003800000 */
[----:B0-----:R0:W-:Y:S02]  /*2d70*/  REDG.E.ADD.F32.FTZ.RN.STRONG.GPU desc[UR16][R32.64+0x280], R35 ;  /* 0x00028023200079a6 */ /* 0x0011e4000c12f310 */
.L_x_8685:
[----:B------:R-:W-:Y:S05]  /*2d80*/  BSYNC.RECONVERGENT B0 ;  /* 0x0000000000007941 */ /* 0x000fea0003800200 */
.L_x_8684:
[----:B0-----:R0:W0:Y:S01]  /*2d90*/  LDS R35, [R63+0x730] ;  /* 0x000730003f237984 */ /* 0x0010220000000800 */
[----:B------:R-:W-:Y:S04]  /*2da0*/  BSSY.RECONVERGENT B0, `(.L_x_8686) ;  /* 0x0000003000007945 */ /* 0x000fe80003800200 */
[----:B------:R-:W-:Y:S05]  /*2db0*/  @!P4 BRA `(.L_x_8687) ;  /* 0x000000000004c947 */ /* 0x000fea0003800000 */
[----:B0-----:R0:W-:Y:S02]  /*2dc0*/  REDG.E.ADD.F32.FTZ.RN.STRONG.GPU desc[UR16][R32.64+0x300], R35 ;  /* 0x00030023200079a6 */ /* 0x0011e4000c12f310 */
.L_x_8687:
[----:B------:R-:W-:Y:S05]  /*2dd0*/  BSYNC.RECONVERGENT B0 ;  /* 0x0000000000007941 */ /* 0x000fea0003800200 */
.L_x_8686:
[----:B0-----:R0:W0:Y:S01]  /*2de0*/  LDS R35, [R73+0x7b0] ;  /* 0x0007b00049237984 */ /* 0x0010220000000800 */
[----:B------:R-:W-:Y:S04]  /*2df0*/  BSSY.RECONVERGENT B0, `(.L_x_8688) ;  /* 0x0000003000007945 */ /* 0x000fe80003800200 */
[----:B------:R-:W-:Y:S05]  /*2e00*/  @!P5 BRA `(.L_x_8689) ;  /* 0x000000000004d947 */ /* 0x000fea0003800000 */
[----:B0-----:R0:W-:Y:S02]  /*2e10*/  REDG.E.ADD.F32.FTZ.RN.STRONG.GPU desc[UR16][R32.64+0x380], R35 ;  /* 0x00038023200079a6 */ /* 0x0011e4000c12f310 */
.L_x_8689:
[----:B------:R-:W-:Y:S05]  /*2e20*/  BSYNC.RECONVERGENT B0 ;  /* 0x0000000000007941 */ /* 0x000fea0003800200 */
.L_x_8688:
[----:B------:R-:W-:Y:S01]  /*2e30*/  FFMA.FTZ R164, R106, R146, R165 ;  /* 0x000000926aa47223 */ /* 0x000fe200000100a5 */
[----:B0---4-:R-:W0:Y:S01]  /*2e40*/  SHFL.DOWN PT, R32, R163, 0x1, 0x1f ;  /* 0x08201f00a3207f89 */ /* 0x011e2200000e0000 */
[----:B------:R-:W-:Y:S01]  /*2e50*/  ISETP.GT.AND P2, PT, R78, 0x1e, PT ;  /* 0x0000001e4e00780c */ /* 0x000fe20003f44270 */
[----:B------:R-:W-:Y:S01]  /*2e60*/  FMUL.FTZ R146, R139, R177 ;  /* 0x000000b18b927220 */ /* 0x000fe20000410000 */
[-C--:B------:R-:W-:Y:S01]  /*2e70*/  FMUL.FTZ R139, R124, R175.reuse ;  /* 0x000000af7c8b7220 */ /* 0x080fe20000410000 */
[----:B------:R-:W4:Y:S01]  /*2e80*/  SHFL.DOWN PT, R33, R164, 0x1, 0x1f ;  /* 0x08201f00a4217f89 */ /* 0x000f2200000e0000 */
[----:B------:R-:W-:Y:S01]  /*2e90*/  FMUL.FTZ R35, R138, R175 ;  /* 0x000000af8a237220 */ /* 0x000fe20000410000 */
[----:B------:R-:W-:Y:S01]  /*2ea0*/  FMUL.FTZ R138, R141, R3 ;  /* 0x000000038d8a7220 */ /* 0x000fe20000410000 */
[----:B------:R-:W-:Y:S01]  /*2eb0*/  FMUL.FTZ R139, R144, R139 ;  /* 0x0000008b908b7220 */ /* 0x000fe20000410000 */
[----:B------:R-:W-:Y:S01]  /*2ec0*/  FMUL.FTZ R136, R136, R155 ;  /* 0x0000009b88887220 */ /* 0x000fe20000410000 */
[----:B------:R-:W-:Y:S01]  /*2ed0*/  FFMA.FTZ R115, R114, R35, R115 ;  /* 0x0000002372737223 */ /* 0x000fe20000010073 */
[----:B------:R-:W-:Y:S01]  /*2ee0*/  FMUL.FTZ R125, R125, R159 ;  /* 0x0000009f7d7d7220 */ /* 0x000fe20000410000 */
[----:B------:R-:W-:Y:S01]  /*2ef0*/  FFMA.FTZ R34, R88, R35, R139 ;  /* 0x0000002358227223 */ /* 0x000fe2000001008b */
[----:B------:R-:W-:Y:S01]  /*2f00*/  FMUL.FTZ R35, R142, R153 ;  /* 0x000000998e237220 */ /* 0x000fe20000410000 */
[C---:B------:R-:W-:Y:S01]  /*2f10*/  FMUL.FTZ R143, R124.reuse, R177 ;  /* 0x000000b17c8f7220 */ /* 0x040fe20000410000 */
[C---:B------:R-:W-:Y:S01]  /*2f20*/  FMUL.FTZ R153, R124.reuse, R153 ;  /* 0x000000997c997220 */ /* 0x040fe20000410000 */
[C---:B------:R-:W-:Y:S01]  /*2f30*/  FMUL.FTZ R3, R124.reuse, R3 ;  /* 0x000000037c037220 */ /* 0x040fe20000410000 */
[C---:B------:R-:W-:Y:S01]  /*2f40*/  FMUL.FTZ R155, R124.reuse, R155 ;  /* 0x0000009b7c9b7220 */ /* 0x040fe20000410000 */
[----:B------:R-:W-:Y:S01]  /*2f50*/  FMUL.FTZ R159, R124, R159 ;  /* 0x0000009f7c9f7220 */ /* 0x000fe20000410000 */
[----:B------:R-:W-:Y:S01]  /*2f60*/  FADD.FTZ R101, R34, R101 ;  /* 0x0000006522657221 */ /* 0x000fe20000010000 */
[----:B------:R-:W-:Y:S01]  /*2f70*/  FMUL.FTZ R156, R156, R143 ;  /* 0x0000008f9c9c7220 */ /* 0x000fe20000410000 */
[----:B------:R-:W-:Y:S01]  /*2f80*/  FMUL.FTZ R152, R152, R155 ;  /* 0x0000009b98987220 */ /* 0x000fe20000410000 */
[----:B------:R-:W-:Y:S01]  /*2f90*/  FMUL.FTZ R148, R148, R3 ;  /* 0x0000000394947220 */ /* 0x000fe20000410000 */
[----:B------:R-:W-:Y:S01]  /*2fa0*/  FMUL.FTZ R159, R2, R159 ;  /* 0x0000009f029f7220 */ /* 0x000fe20000410000 */
[----:B------:R-:W-:Y:S01]  /*2fb0*/  FMUL.FTZ R153, R162, R153 ;  /* 0x00000099a2997220 */ /* 0x000fe20000410000 */
[----:B0-----:R-:W-:Y:S01]  /*2fc0*/  @!P2 FADD.FTZ R163, R163, R32 ;  /* 0x00000020a3a3a221 */ /* 0x001fe20000010000 */
[----:B------:R-:W-:Y:S01]  /*2fd0*/  FFMA.FTZ R156, R89, R146, R156 ;  /* 0x00000092599c7223 */ /* 0x000fe2000001009c */
[----:B------:R-:W-:Y:S01]  /*2fe0*/  FFMA.FTZ R152, R85, R136, R152 ;  /* 0x0000008855987223 */ /* 0x000fe20000010098 */
[----:B------:R-:W-:Y:S01]  /*2ff0*/  FFMA.FTZ R148, R91, R138, R148 ;  /* 0x0000008a5b947223 */ /* 0x000fe20000010094 */
[----:B----4-:R-:W-:Y:S01]  /*3000*/  @!P2 FADD.FTZ R164, R164, R33 ;  /* 0x00000021a4a4a221 */ /* 0x010fe20000010000 */
[----:B------:R-:W0:Y:S01]  /*3010*/  SHFL.DOWN PT, R32, R163, 0x2, 0x1f ;  /* 0x08401f00a3207f89 */ /* 0x000e2200000e0000 */
[----:B------:R-:W-:Y:S01]  /*3020*/  ISETP.GT.AND P2, PT, R78, 0x1d, PT ;  /* 0x0000001d4e00780c */ /* 0x000fe20003f44270 */
[-C--:B------:R-:W-:Y:S01]  /*3030*/  FFMA.FTZ R2, R86, R125.reuse, R159 ;  /* 0x0000007d56027223 */ /* 0x080fe2000001009f */
[----:B------:R-:W-:Y:S01]  /*3040*/  BSSY.RECONVERGENT B0, `(.L_x_8690) ;  /* 0x0000038000007945 */ /* 0x000fe20003800200 */
[----:B------:R-:W4:Y:S01]  /*3050*/  SHFL.DOWN PT, R33, R164, 0x2, 0x1f ;  /* 0x08401f00a4217f89 */ /* 0x000f2200000e0000 */
[----:B------:R-:W-:Y:S01]  /*3060*/  FFMA.FTZ R117, R116, R146, R117 ;  /* 0x0000009274757223 */ /* 0x000fe20000010075 */
        /* <DEDUP_REMOVED lines=16> */
[----:B------:R-:W-:Y:S01]  /*3170*/  ISETP.GT.AND P2, PT, R78, 0x17, PT ;  /* 0x000000174e00780c */ /* 0x000fe20003f44270 */
[----:B------:R-:W-:Y:S02]  /*3180*/  FMUL.FTZ R33, R124, R179 ;  /* 0x000000b37c217220 */ /* 0x000fe40000410000 */
[----:B------:R-:W4:Y:S02]  /*3190*/  SHFL.DOWN PT, R145, R164, 0x8, 0x1f ;  /* 0x09001f00a4917f89 */ /* 0x000f2400000e0000 */
[----:B------:R-:W-:-:S08]  /*31a0*/  FMUL.FTZ R154, R154, R33 ;  /* 0x000000219a9a7220 */ /* 0x000fd00000410000 */
[----:B0-----:R-:W-:Y:S01]  /*31b0*/  @!P2 FADD.FTZ R163, R163, R32 ;  /* 0x00000020a3a3a221 */ /* 0x001fe20000010000 */
[----:B------:R-:W-:Y:S01]  /*31c0*/  FMUL.FTZ R32, R137, R179 ;  /* 0x000000b389207220 */ /* 0x000fe20000410000 */
[-C--:B------:R-:W-:Y:S01]  /*31d0*/  FMUL.FTZ R137, R140, R157.reuse ;  /* 0x0000009d8c897220 */ /* 0x080fe20000410000 */
[----:B------:R-:W-:Y:S01]  /*31e0*/  FMUL.FTZ R157, R124, R157 ;  /* 0x0000009d7c9d7220 */ /* 0x000fe20000410000 */
[----:B----4-:R-:W-:Y:S01]  /*31f0*/  @!P2 FADD.FTZ R164, R164, R145 ;  /* 0x00000091a4a4a221 */ /* 0x010fe20000010000 */
[----:B------:R-:W0:Y:S01]  /*3200*/  SHFL.DOWN PT, R144, R163, 0x10, 0x1f ;  /* 0x0a001f00a3907f89 */ /* 0x000e2200000e0000 */
[----:B------:R-:W-:Y:S01]  /*3210*/  ISETP.NE.AND P2, PT, R78, RZ, PT ;  /* 0x000000ff4e00720c */ /* 0x000fe20003f45270 */
[----:B------:R-:W-:Y:S01]  /*3220*/  FMUL.FTZ R157, R150, R157 ;  /* 0x0000009d969d7220 */ /* 0x000fe20000410000 */
[-C--:B------:R-:W-:Y:S01]  /*3230*/  FFMA.FTZ R113, R112, R32.reuse, R113 ;  /* 0x0000002070717223 */ /* 0x080fe20000010071 */
[----:B------:R-:W4:Y:S01]  /*3240*/  SHFL.DOWN PT, R33, R164, 0x10, 0x1f ;  /* 0x0a001f00a4217f89 */ /* 0x000f2200000e0000 */
[----:B------:R-:W-:Y:S01]  /*3250*/  FFMA.FTZ R154, R87, R32, R154 ;  /* 0x00000020579a7223 */ /* 0x000fe2000001009a */
[-C--:B------:R-:W-:Y:S01]  /*3260*/  FFMA.FTZ R34, R90, R137.reuse, R157 ;  /* 0x000000895a227223 */ /* 0x080fe2000001009d */
[----:B------:R-:W-:-:S02]  /*3270*/  FFMA.FTZ R119, R118, R137, R119 ;  /* 0x0000008976777223 */ /* 0x000fc40000010077 */
[----:B------:R-:W-:Y:S01]  /*3280*/  FADD.FTZ R103, R154, R103 ;  /* 0x000000679a677221 */ /* 0x000fe20000010000 */
[----:B------:R-:W-:Y:S01]  /*3290*/  FADD.FTZ R97, R34, R97 ;  /* 0x0000006122617221 */ /* 0x000fe20000010000 */
[----:B------:R-:W-:-:S04]  /*32a0*/  FFMA.FTZ R34, R92, R35, R153 ;  /* 0x000000235c227223 */ /* 0x000fc80000010099 */
[----:B------:R-:W-:Y:S01]  /*32b0*/  FADD.FTZ R93, R34, R93 ;  /* 0x0000005d225d7221 */ /* 0x000fe20000010000 */
[----:B0-----:R-:W-:Y:S01]  /*32c0*/  FADD.FTZ R32, R163, R144 ;  /* 0x00000090a3207221 */ /* 0x001fe20000010000 */
[----:B----4-:R-:W-:-:S05]  /*32d0*/  FADD.FTZ R33, R164, R33 ;  /* 0x00000021a4217221 */ /* 0x010fca0000010000 */
[----:B------:R0:W-:Y:S01]  /*32e0*/  @!P2 STS.64 [UR5+0x858], R32 ;  /* 0x00085820ff00a988 */ /* 0x0001e20008000a05 */
[----:B------:R-:W-:Y:S01]  /*32f0*/  BAR.SYNC.DEFER_BLOCKING 0x0 ;  /* 0x0000000000007b1d */ /* 0x000fe20000010000 */
[----:B------:R-:W-:-:S04]  /*3300*/  ISETP.GT.AND P2, PT, R78, 0xf, PT ;  /* 0x0000000f4e00780c */ /* 0x000fc80003f44270 */
[----:B0-----:R-:W-:Y:S02]  /*3310*/  FSEL R32, R163, R32, P2 ;  /* 0x00000020a3207208 */ /* 0x001fe40001000000 */
[----:B------:R-:W-:Y:S01]  /*3320*/  FSEL R33, R164, R33, P2 ;  /* 0x00000021a4217208 */ /* 0x000fe20001000000 */
[----:B------:R-:W-:Y:S06]  /*3330*/  @P1 BRA `(.L_x_8691) ;  /* 0x0000000000201947 */ /* 0x000fec0003800000 */
        /* <DEDUP_REMOVED lines=8> */
.L_x_8691:
[----:B------:R-:W-:Y:S05]  /*33c0*/  BSYNC.RECONVERGENT B0 ;  /* 0x0000000000007941 */ /* 0x000fea0003800200 */
.L_x_8690:
[----:B------:R-:W-:-:S04]  /*33d0*/  UIADD3 UR4, UPT, UPT, UR4, 0x1, URZ ;  /* 0x0000000104047890 */ /* 0x000fc8000fffe0ff */
[----:B------:R-:W-:-:S09]  /*33e0*/  UISETP.GE.AND UP0, UPT, UR4, UR11, UPT ;  /* 0x0000000b0400728c */ /* 0x000fd2000bf06270 */
[----:B------:R-:W-:Y:S05]  /*33f0*/  BRA.U !UP0, `(.L_x_8692) ;  /* 0xffffffe508307547 */ /* 0x000fea000b83ffff */
.L_x_8670:
[----:B------:R-:W-:Y:S01]  /*3400*/  BAR.SYNC.DEFER_BLOCKING 0x0 ;  /* 0x0000000000007b1d */ /* 0x000fe20000010000 */
[----:B------:R-:W-:Y:S01]  /*3410*/  ISETP.NE.AND P0, PT, R26, RZ, PT ;  /* 0x000000ff1a00720c */ /* 0x000fe20003f05270 */
[----:B------:R-:W-:Y:S01]  /*3420*/  FADD.FTZ R38, R107, R38 ;  /* 0x000000266b267221 */ /* 0x000fe20000010000 */
[----:B------:R-:W-:-:S05]  /*3430*/  SHF.R.S32.HI R19, RZ, 0x1f, R18 ;  /* 0x0000001fff137819 */ /* 0x000fca0000011412 */
[----:B------:R-:W4:Y:S01]  /*3440*/  LDC.64 R86, c[0x0][0x4f8] ;  /* 0x00013e00ff567b82 */ /* 0x000f220000000a00 */
[----:B------:R-:W5:Y:S01]  /*3450*/  LDCU.64 UR6, c[0x0][0x500] ;  /* 0x0000a000ff0677ac */ /* 0x000f620008000a00 */
[----:B------:R-:W-:Y:S01]  /*3460*/  FADD.FTZ R38, R38, R105 ;  /* 0x0000006926267221 */ /* 0x000fe20000010000 */
[----:B------:R-:W0:Y:S03]  /*3470*/  LDCU.64 UR8, c[0x0][0x550] ;  /* 0x0000aa00ff0877ac */ /* 0x000e260008000a00 */
[----:B------:R-:W-:-:S04]  /*3480*/  FADD.FTZ R38, R38, R103 ;  /* 0x0000006726267221 */ /* 0x000fc80000010000 */
[----:B------:R-:W-:-:S04]  /*3490*/  FADD.FTZ R38, R38, R101 ;  /* 0x0000006526267221 */ /* 0x000fc80000010000 */
[----:B------:R-:W-:Y:S01]  /*34a0*/  FADD.FTZ R38, R38, R99 ;  /* 0x0000006326267221 */ /* 0x000fe20000010000 */
[----:B------:R-:W-:Y:S03]  /*34b0*/  STS [R84], R109 ;  /* 0x0000006d54007388 */ /* 0x000fe60000000800 */
[----:B------:R-:W-:Y:S01]  /*34c0*/  FADD.FTZ R38, R38, R97 ;  /* 0x0000006126267221 */ /* 0x000fe20000010000 */
[----:B------:R-:W-:Y:S03]  /*34d0*/  STS [R84+0x4], R111 ;  /* 0x0000046f54007388 */ /* 0x000fe60000000800 */
[----:B------:R-:W-:Y:S01]  /*34e0*/  FADD.FTZ R38, R38, R95 ;  /* 0x0000005f26267221 */ /* 0x000fe20000010000 */
[----:B----4-:R-:W-:Y:S01]  /*34f0*/  IMAD.WIDE.U32 R2, R86, UR18, R18 ;  /* 0x0000001256027c25 */ /* 0x010fe2000f8e0012 */
[----:B------:R-:W-:Y:S03]  /*3500*/  STS [R84+0x8], R113 ;  /* 0x0000087154007388 */ /* 0x000fe60000000800 */
[----:B------:R-:W-:Y:S01]  /*3510*/  FADD.FTZ R38, R38, R93 ;  /* 0x0000005d26267221 */ /* 0x000fe20000010000 */
[----:B------:R-:W-:Y:S01]  /*3520*/  IMAD R3, R87, UR18, R3 ;  /* 0x0000001257037c24 */ /* 0x000fe2000f8e0203 */
[----:B------:R-:W-:Y:S01]  /*3530*/  STS [R84+0xc], R115 ;  /* 0x00000c7354007388 */ /* 0x000fe20000000800 */
[----:B-----5:R-:W-:-:S03]  /*3540*/  IMAD.WIDE.U32 R2, R37, UR6, R2 ;  /* 0x0000000625027c25 */ /* 0x020fc6000f8e0002 */
[----:B------:R-:W-:Y:S01]  /*3550*/  STS [R84+0x10], R117 ;  /* 0x0000107554007388 */ /* 0x000fe20000000800 */
[----:B------:R-:W-:Y:S01]  /*3560*/  IMAD R0, R37, UR7, R3 ;  /* 0x0000000725007c24 */ /* 0x000fe2000f8e0203 */
[----:B------:R-:W-:Y:S02]  /*3570*/  IADD3 R3, P1, PT, R56, R2, RZ ;  /* 0x0000000238037210 */ /* 0x000fe40007f3e0ff */
[----:B------:R-:W-:Y:S01]  /*3580*/  STS [R84+0x14], R119 ;  /* 0x0000147754007388 */ /* 0x000fe20000000800 */
[----:B------:R-:W4:Y:S01]  /*3590*/  LDCU.64 UR6, c[0x0][0x560] ;  /* 0x0000ac00ff0677ac */ /* 0x000f220008000a00 */
        /* <DEDUP_REMOVED lines=37> */
[----:B------:R-:W-:Y:S04]  /*37f0*/  STS [R84], R107 ;  /* 0x0000006b54007388 */ /* 0x000fe80000000800 */
        /* <DEDUP_REMOVED lines=19> */
[----:B------:R-:W5:Y:S02]  /*3930*/  LDCU.64 UR4, c[0x0][0x520] ;  /* 0x0000a400ff0477ac */ /* 0x000f640008000a00 */
[----:B-----5:R-:W-:-:S04]  /*3940*/  IMAD.WIDE.U32 R2, R37, UR4, R18 ;  /* 0x0000000425027c25 */ /* 0x020fc8000f8e0012 */
[----:B------:R-:W-:Y:S01]  /*3950*/  IMAD R0, R37, UR5, R3 ;  /* 0x0000000525007c24 */ /* 0x000fe2000f8e0203 */
[----:B------:R-:W-:-:S04]  /*3960*/  IADD3 R3, P0, PT, R56, R2, RZ ;  /* 0x0000000238037210 */ /* 0x000fc80007f1e0ff */
[----:B------:R-:W-:Y:S02]  /*3970*/  IADD3.X R0, PT, PT, RZ, R0, RZ, P0, !PT ;  /* 0x00000000ff007210 */ /* 0x000fe400007fe4ff */
[----:B----4-:R-:W-:-:S04]  /*3980*/  LEA R2, P0, R3, UR6, 0x2 ;  /* 0x0000000603027c11 */ /* 0x010fc8000f8010ff */
        /* <DEDUP_REMOVED lines=28> */
.L_x_8669:
[----:B0-----:R-:W0:Y:S01]  /*3b50*/  LDC.64 R6, c[0x0][0x548] ;  /* 0x00015200ff067b82 */ /* 0x001e220000000a00 */
[----:B------:R-:W4:Y:S01]  /*3b60*/  S2R R13, SR_TID.X ;  /* 0x00000000000d7919 */ /* 0x000f220000002100 */
[----:B------:R-:W4:Y:S06]  /*3b70*/  LDCU UR7, c[0x0][0x38c] ;  /* 0x00007180ff0777ac */ /* 0x000f2c0008000800 */
[----:B------:R-:W1:Y:S01]  /*3b80*/  LDC.64 R8, c[0x0][0x568] ;  /* 0x00015a00ff087b82 */ /* 0x000e620000000a00 */
[----:B0-----:R-:W-:-:S04]  /*3b90*/  ISETP.NE.U32.AND P1, PT, R6, RZ, PT ;  /* 0x000000ff0600720c */ /* 0x001fc80003f25070 */
[----:B------:R-:W-:Y:S02]  /*3ba0*/  ISETP.NE.AND.EX P1, PT, R7, RZ, PT, P1 ;  /* 0x000000ff0700720c */ /* 0x000fe40003f25310 */
[----:B-1----:R-:W-:Y:S02]  /*3bb0*/  ISETP.NE.U32.AND P0, PT, R8, RZ, PT ;  /* 0x000000ff0800720c */ /* 0x002fe40003f05070 */
[----:B----4-:R-:W-:Y:S02]  /*3bc0*/  ISETP.GE.AND P2, PT, R13, UR7, PT ;  /* 0x000000070d007c0c */ /* 0x010fe4000bf46270 */
[----:B------:R-:W-:-:S07]  /*3bd0*/  ISETP.NE.AND.EX P0, PT, R9, RZ, PT, P0 ;  /* 0x000000ff0900720c */ /* 0x000fce0003f05300 */
[----:B------:R-:W-:Y:S06]  /*3be0*/  @!P1 BRA `(.L_x_8694) ;  /* 0x0000000000649947 */ /* 0x000fec0003800000 */
[----:B------:R-:W0:Y:S01]  /*3bf0*/  SHFL.DOWN P1, R0, R43, 0x1, 0x1f ;  /* 0x08201f002b007f89 */ /* 0x000e220000020000 */
[----:B------:R-:W-:Y:S01]  /*3c00*/  BSSY.RECONVERGENT B0, `(.L_x_8694) ;  /* 0x0000017000007945 */ /* 0x000fe20003800200 */
[----:B------:R-:W1:Y:S01]  /*3c10*/  S2R R4, SR_LANEID ;  /* 0x0000000000047919 */ /* 0x000e620000000000 */
[----:B------:R-:W4:Y:S01]  /*3c20*/  S2R R10, SR_TID.X ;  /* 0x00000000000a7919 */ /* 0x000f220000002100 */
        /* <DEDUP_REMOVED lines=17> */
[----:B------:R-:W-:-:S04]  /*3d40*/  LEA R2, P1, R37, R6, 0x2 ;  /* 0x0000000625027211 */ /* 0x000fc800078210ff */
[----:B------:R-:W-:-:S05]  /*3d50*/  LEA.HI.X R3, R37, R7, RZ, 0x2, P1 ;  /* 0x0000000725037211 */ /* 0x000fca00008f14ff */
[----:B------:R1:W-:Y:S04]  /*3d60*/  REDG.E.ADD.F32.FTZ.RN.STRONG.GPU desc[UR16][R2.64], R4 ;  /* 0x00000004020079a6 */ /* 0x0003e8000c12f310 */
.L_x_8695:
[----:B------:R-:W-:Y:S05]  /*3d70*/  BSYNC.RECONVERGENT B0 ;  /* 0x0000000000007941 */ /* 0x000fea0003800200 */
.L_x_8694:
[----:B------:R-:W-:Y:S05]  /*3d80*/  @!P0 BRA `(.L_x_8696) ;  /* 0x0000000000688947 */ /* 0x000fea0003800000 */
[----:B------:R-:W-:Y:S06]  /*3d90*/  BAR.SYNC.DEFER_BLOCKING 0x0 ;  /* 0x0000000000007b1d */ /* 0x000fec0000010000 */
[----:B------:R-:W-:Y:S01]  /*3da0*/  BSSY.RECONVERGENT B0, `(.L_x_8696) ;  /* 0x0000018000007945 */ /* 0x000fe20003800200 */
[----:B-1----:R-:W1:Y:S01]  /*3db0*/  SHFL.DOWN P0, R3, R38, 0x1, 0x1f ;  /* 0x08201f0026037f89 */ /* 0x002e620000000000 */
[----:B0-----:R-:W0:Y:S01]  /*3dc0*/  S2R R4, SR_LANEID ;  /* 0x0000000000047919 */ /* 0x001e220000000000 */
[----:B------:R-:W4:Y:S01]  /*3dd0*/  S2R R6, SR_TID.X ;  /* 0x0000000000067919 */ /* 0x000f220000002100 */
        /* <DEDUP_REMOVED lines=20> */
.L_x_8697:
[----:B------:R-:W-:Y:S05]  /*3f20*/  BSYNC.RECONVERGENT B0 ;  /* 0x0000000000007941 */ /* 0x000fea0003800200 */
.L_x_8696:
[----:B------:R-:W-:Y:S05]  /*3f30*/  @P2 EXIT ;  /* 0x000000000000294d */ /* 0x000fea0003800000 */
[----:B------:R-:W1:Y:S01]  /*3f40*/  LDCU.64 UR8, c[0x0][0x4e8] ;  /* 0x00009d00ff0877ac */ /* 0x000e620008000a00 */
[----:B------:R-:W4:Y:S01]  /*3f50*/  S2UR UR5, SR_CgaCtaId ;  /* 0x00000000000579c3 */ /* 0x000f220000008800 */
[----:B------:R-:W-:Y:S01]  /*3f60*/  BSSY.RECONVERGENT B0, `(.L_x_8698) ;  /* 0x0000022000007945 */ /* 0x000fe20003800200 */
[----:B------:R-:W-:Y:S01]  /*3f70*/  UMOV UR4, 0x400 ;  /* 0x0000040000047882 */ /* 0x000fe20000000000 */
[----:B------:R-:W0:Y:S01]  /*3f80*/  LDCU UR6, c[0x0][0x360] ;  /* 0x00006c00ff0677ac */ /* 0x000e220008000800 */
[----:B------:R-:W0:Y:S01]  /*3f90*/  LDCU.64 UR10, c[0x0][0x4b0] ;  /* 0x00009600ff0a77ac */ /* 0x000e220008000a00 */
[----:B------:R-:W0:Y:S01]  /*3fa0*/  LDCU.64 UR12, c[0x0][0x530] ;  /* 0x0000a600ff0c77ac */ /* 0x000e220008000a00 */
[----:B------:R-:W0:Y:S01]  /*3fb0*/  LDCU.64 UR14, c[0x0][0x4f0] ;  /* 0x00009e00ff0e77ac */ /* 0x000e220008000a00 */
[C---:B-1----:R-:W-:Y:S01]  /*3fc0*/  IMAD.WIDE.U32 R2, R37.reuse, UR8, RZ ;  /* 0x0000000825027c25 */ /* 0x042fe2000f8e00ff */
[----:B------:R-:W1:Y:S03]  /*3fd0*/  LDCU.64 UR18, c[0x0][0x540] ;  /* 0x0000a800ff1277ac */ /* 0x000e660008000a00 */
[----:B------:R-:W-:Y:S01]  /*3fe0*/  IMAD R37, R37, UR9, R3 ;  /* 0x0000000925257c24 */ /* 0x000fe2000f8e0203 */
[----:B0---4-:R-:W-:-:S12]  /*3ff0*/  ULEA UR4, UR5, UR4, 0x18 ;  /* 0x0000000405047291 */ /* 0x011fd8000f8ec0ff */
.L_x_8699:
[----:B------:R-:W-:Y:S01]  /*4000*/  LEA R0, R13, UR4, 0x2 ;  /* 0x000000040d007c11 */ /* 0x000fe2000f8e10ff */
[----:B0-----:R-:W-:Y:S01]  /*4010*/  IMAD.MOV.U32 R6, RZ, RZ, R2 ;  /* 0x000000ffff067224 */ /* 0x001fe200078e0002 */
[----:B------:R-:W-:Y:S02]  /*4020*/  SHF.R.S32.HI R4, RZ, 0x1f, R13 ;  /* 0x0000001fff047819 */ /* 0x000fe4000001140d */
[----:B------:R-:W-:Y:S01]  /*4030*/  MOV R7, R37 ;  /* 0x0000002500077202 */ /* 0x000fe20000000f00 */
[----:B------:R-:W0:Y:S01]  /*4040*/  LDS R15, [R0+0x1b08] ;  /* 0x001b0800000f7984 */ /* 0x000e220000000800 */
[----:B------:R-:W-:Y:S01]  /*4050*/  MOV R40, R28 ;  /* 0x0000001c00287202 */ /* 0x000fe20000000f00 */
[C---:B------:R-:W-:Y:S02]  /*4060*/  IMAD R10, R4.reuse, UR10, RZ ;  /* 0x0000000a040a7c24 */ /* 0x040fe4000f8e02ff */
[----:B------:R-:W4:Y:S01]  /*4070*/  LDS R17, [R0+0x1f08] ;  /* 0x001f080000117984 */ /* 0x000f220000000800 */
        /* <DEDUP_REMOVED lines=14> */
[----:B----4-:R0:W-:Y:S02]  /*4160*/  REDG.E.ADD.F32.FTZ.RN.STRONG.GPU desc[UR16][R10.64], R17 ;  /* 0x000000110a0079a6 */ /* 0x0101e4000c12f310 */
[----:B------:R-:W-:Y:S05]  /*4170*/  @!P0 BRA `(.L_x_8699) ;  /* 0xfffffffc00a08947 */ /* 0x000fea000383ffff */
[----:B------:R-:W-:Y:S05]  /*4180*/  BSYNC.RECONVERGENT B0 ;  /* 0x0000000000007941 */ /* 0x000fea0003800200 */
.L_x_8698:
[----:B------:R-:W-:Y:S05]  /*4190*/  EXIT ;  /* 0x000000000000794d */ /* 0x000fea0003800000 */
.L_x_8700:
        /* <DEDUP_REMOVED lines=14> */
.L_x_10513:


//--------------------- .text._Z25selective_scan_bwd_kernelI32Selective_Scan_bwd_kernel_traitsILi32ELi8ELb0ELb1ELb0ELb0ELb1EffEEv12SSMParamsBwd --------------------------
	.section	.text._Z25selective_scan_bwd_kernelI32Selective_Scan_bwd_kernel_traitsILi32ELi8ELb0ELb1ELb0ELb0ELb1EffEEv12SSMParamsBwd,"ax",@progbits
	.align	128
        .global         _Z25selective_scan_bwd_kernelI32Selective_Scan_bwd_kernel_traitsILi32ELi8ELb0ELb1ELb0ELb0ELb1EffEEv12SSMParamsBwd
        .type           _Z25selective_scan_bwd_kernelI32Selective_Scan_bwd_kernel_traitsILi32ELi8ELb0ELb1ELb0ELb0ELb1EffEEv12SSMParamsBwd,@function
        .size           _Z25selective_scan_bwd_kernelI32Selective_Scan_bwd_kernel_traitsILi32ELi8ELb0ELb1ELb0ELb0ELb1EffEEv12SSMParamsBwd,(.L_x_10514 - _Z25selective_scan_bwd_kernelI32Selective_Scan_bwd_kernel_traitsILi32ELi8ELb0ELb1ELb0ELb0ELb1EffEEv12SSMParamsBwd)
        .other          _Z25selective_scan_bwd_kernelI32Selective_Scan_bwd_kernel_traitsILi32ELi8ELb0ELb1ELb0ELb0ELb1EffEEv12SSMParamsBwd,@"STO_CUDA_ENTRY STV_DEFAULT"
_Z25selective_scan_bwd_kernelI32Selective_Scan_bwd_kernel_traitsILi32ELi8ELb0ELb1ELb0ELb0ELb1EffEEv12SSMParamsBwd:
.text._Z25selective_scan_bwd_kernelI32Selective_Scan_bwd_kernel_traitsILi32ELi8ELb0ELb1ELb0ELb0ELb1EffEEv12SSMParamsBwd:
        /* <DEDUP_REMOVED lines=37> */
[----:B------:R-:W-:-:S03]  /*0250*/  IMAD.HI.U32 R7, R7, R3, R6 ;  /* 0x0000000307077227 */ /* 0x000fc600078e0006 */
[----:B------:R-:W4:Y:S03]  /*0260*/  LDC.64 R40, c[0x0][0x4a8] ;  /* 0x00012a00ff287b82 */ /* 0x000f260000000a00 */
        /* <DEDUP_REMOVED lines=10> */
[----:B------:R-:W2:Y:S01]  /*0310*/  @P0 LDC R0, c[0x0][0x384] ;  /* 0x0000e100ff000b82 */ /* 0x000ea20000000800 */
        /* <DEDUP_REMOVED lines=9> */
[----:B------:R-:W1:Y:S01]  /*03b0*/  LDCU.64 UR6, c[0x0][0x498] ;  /* 0x00009300ff0677ac */ /* 0x000e620008000a00 */
[----:B------:R-:W-:-:S02]  /*03c0*/  @P1 IADD3 R7, PT, PT, R7, 0x1, RZ ;  /* 0x0000000107071810 */ /* 0x000fc40007ffe0ff */
[----:B------:R-:W-:Y:S02]  /*03d0*/  MOV R3, UR5 ;  /* 0x0000000500037c02 */ /* 0x000fe40008000f00 */
[----:B------:R-:W-:Y:S01]  /*03e0*/  MOV R3, UR8 ;  /* 0x0000000800037c02 */ /* 0x000fe20008000f00 */
[----:B------:R-:W0:Y:S01]  /*03f0*/  LDCU.64 UR8, c[0x0][0x3b0] ;  /* 0x00007600ff0877ac */ /* 0x000e220008000a00 */
[----:B------:R-:W-:Y:S01]  /*0400*/  MOV R23, R7 ;  /* 0x0000000700177202 */ /* 0x000fe20000000f00 */
[----:B--2---:R-:W-:Y:S01]  /*0410*/  @P0 IMAD R0, R0, UR18, R37 ;  /* 0x0000001200000c24 */ /* 0x004fe2000f8e0225 */
[----:B------:R-:W2:Y:S01]  /*0420*/  @P0 LDC.64 R6, c[0x0][0x480] ;  /* 0x00012000ff060b82 */ /* 0x000ea20000000a00 */
[----:B------:R-:W-:Y:S01]  /*0430*/  ISETP.NE.AND P2, PT, R8, RZ, PT ;  /* 0x000000ff0800720c */ /* 0x000fe20003f45270 */
[----:B------:R-:W-:-:S04]  /*0440*/  IMAD.WIDE.U32 R2, R37, UR10, R2 ;  /* 0x0000000a25027c25 */ /* 0x000fc8000f8e0002 */
[----:B------:R-:W-:Y:S02]  /*0450*/  @P0 IMAD R0, R0, R17, RZ ;  /* 0x0000001100000224 */ /* 0x000fe400078e02ff */
[----:B------:R-:W-:Y:S02]  /*0460*/  IMAD R13, R37, UR11, R3 ;  /* 0x0000000b250d7c24 */ /* 0x000fe4000f8e0203 */
[----:B---3--:R-:W-:Y:S02]  /*0470*/  @P0 IMAD R3, R0, R21, RZ ;  /* 0x0000001500030224 */ /* 0x008fe400078e02ff */
[----:B------:R-:W3:Y:S01]  /*0480*/  LDC.64 R20, c[0x0][0x460] ;  /* 0x00011800ff147b82 */ /* 0x000ee20000000a00 */
[----:B------:R-:W-:Y:S01]  /*0490*/  MOV R5, UR4 ;  /* 0x0000000400057c02 */ /* 0x000fe20008000f00 */
[----:B-1----:R-:W-:Y:S01]  /*04a0*/  UIMAD.WIDE.U32 UR4, UR18, UR6, URZ ;  /* 0x00000006120472a5 */ /* 0x002fe2000f8e00ff */
[----:B------:R-:W-:Y:S02]  /*04b0*/  @!P3 IADD3 R23, PT, PT, -R23, RZ, RZ ;  /* 0x000000ff1717b210 */ /* 0x000fe40007ffe1ff */
[----:B------:R-:W-:Y:S01]  /*04c0*/  @!P2 LOP3.LUT R23, RZ, R8, RZ, 0x33, !PT ;  /* 0x00000008ff17a212 */ /* 0x000fe200078e33ff */
[----:B------:R-:W-:-:S02]  /*04d0*/  UIMAD UR5, UR18, UR7, UR5 ;  /* 0x00000007120572a4 */ /* 0x000fc4000f8e0205 */
[----:B0-----:R-:W-:Y:S01]  /*04e0*/  UIMAD.WIDE.U32 UR6, UR18, UR8, URZ ;  /* 0x00000008120672a5 */ /* 0x001fe2000f8e00ff */
[----:B------:R-:W-:Y:S01]  /*04f0*/  SHF.R.S32.HI R25, RZ, 0x1f, R23 ;  /* 0x0000001fff197819 */ /* 0x000fe20000011417 */
[----:B------:R-:W-:Y:S01]  /*0500*/  IMAD.WIDE.U32 R4, R37, UR14, R4 ;  /* 0x0000000e25047c25 */ /* 0x000fe2000f8e0004 */
[C---:B------:R-:W-:Y:S01]  /*0510*/  LEA R9, R17.reuse, 0xffffff00, 0x8 ;  /* 0xffffff0011097811 */ /* 0x040fe200078e40ff */
[----:B------:R-:W-:Y:S01]  /*0520*/  UIMAD UR7, UR18, UR9, UR7 ;  /* 0x00000009120772a4 */ /* 0x000fe2000f8e0207 */
[----:B------:R-:W-:Y:S02]  /*0530*/  ISETP.GE.AND P1, PT, R17, 0x1, PT ;  /* 0x000000011100780c */ /* 0x000fe40003f26270 */
[----:B------:R-:W-:Y:S01]  /*0540*/  CS2R R16, SRZ ;  /* 0x0000000000107805 */ /* 0x000fe2000001ff00 */
[----:B------:R-:W-:Y:S01]  /*0550*/  IMAD R0, R25, R18, RZ ;  /* 0x0000001219007224 */ /* 0x000fe200078e02ff */
[----:B------:R-:W-:Y:S01]  /*0560*/  IADD3 R51, P2, PT, R9, R2, RZ ;  /* 0x0000000209337210 */ /* 0x000fe20007f5e0ff */
[----:B--2---:R-:W-:Y:S01]  /*0570*/  @P0 IMAD.WIDE R16, R3, 0x8, R6 ;  /* 0x0000000803100825 */ /* 0x004fe200078e0206 */
        /* <DEDUP_REMOVED lines=10> */
[----:B---3--:R-:W-:Y:S02]  /*0620*/  LEA R50, P0, R51, R20, 0x2 ;  /* 0x0000001433327211 */ /* 0x008fe400078010ff */
[----:B------:R-:W-:Y:S02]  /*0630*/  IADD3 R7, PT, PT, R5, R7, RZ ;  /* 0x0000000705077210 */ /* 0x000fe40007ffe0ff */
[----:B------:R-:W-:-:S02]  /*0640*/  IADD3.X R48, PT, PT, R0, R3, RZ, P4, !PT ;  /* 0x0000000300307210 */ /* 0x000fc400027fe4ff */
[----:B------:R-:W-:Y:S02]  /*0650*/  LEA.HI.X R51, R51, R21, R4, 0x2, P0 ;  /* 0x0000001533337211 */ /* 0x000fe400000f1404 */
[----:B------:R-:W-:Y:S02]  /*0660*/  IADD3.X R3, PT, PT, R0, R11, RZ, P3, !PT ;  /* 0x0000000b00037210 */ /* 0x000fe40001ffe4ff */
[----:B------:R-:W-:Y:S01]  /*0670*/  LEA R42, P0, R44, R42, 0x2 ;  /* 0x0000002a2c2a7211 */ /* 0x000fe200078010ff */
[----:B----4-:R-:W-:Y:S01]  /*0680*/  IMAD.WIDE.U32 R14, R37, R40, RZ ;  /* 0x00000028250e7225 */ /* 0x010fe200078e00ff */
[----:B------:R-:W-:Y:S02]  /*0690*/  IADD3.X R52, PT, PT, R0, R7, RZ, P5, !PT ;  /* 0x0000000700347210 */ /* 0x000fe40002ffe4ff */
[----:B------:R-:W-:Y:S02]  /*06a0*/  LEA R46, P2, R2, R46, 0x2 ;  /* 0x0000002e022e7211 */ /* 0x000fe400078410ff */
[----:B------:R-:W-:-:S02]  /*06b0*/  LEA R72, P3, R9, R72, 0x2 ;  /* 0x0000004809487211 */ /* 0x000fc400078610ff */
[----:B------:R-:W-:Y:S01]  /*06c0*/  LEA.HI.X R44, R44, R43, R3, 0x2, P0 ;  /* 0x0000002b2c2c7211 */ /* 0x000fe200000f1403 */
        /* <DEDUP_REMOVED lines=69> */
.L_x_8726:
[----:B0-----:R-:W0:Y:S01]  /*0b20*/  LDC.64 R20, c[0x0][0x410] ;  /* 0x00010400ff147b82 */ /* 0x001e220000000a00 */
[----:B------:R-:W-:Y:S01]  /*0b30*/  IADD3 R40, PT, PT, R73, -0x1, RZ ;  /* 0xffffffff49287810 */ /* 0x000fe20007ffe0ff */
[----:B-1----:R-:W1:Y:S01]  /*0b40*/  LDCU UR4, c[0x0][0x388] ;  /* 0x00007100ff0477ac */ /* 0x002e620008000800 */
[----:B------:R-:W-:Y:S02]  /*0b50*/  MOV R5, RZ ;  /* 0x000000ff00057202 */ /* 0x000fe40000000f00 */
[----:B------:R-:W-:Y:S02]  /*0b60*/  CS2R R28, SRZ ;  /* 0x00000000001c7805 */ /* 0x000fe4000001ff00 */
[----:B------:R-:W-:Y:S01]  /*0b70*/  SHF.L.U32 R4, R40, 0x8, RZ ;  /* 0x0000000828047819 */ /* 0x000fe200000006ff */
[----:B--2---:R-:W2:Y:S01]  /*0b80*/  LDCU.64 UR6, c[0x0][0x488] ;  /* 0x00009100ff0677ac */ /* 0x004ea20008000a00 */
[----:B------:R-:W-:Y:S01]  /*0b90*/  SHF.L.U32 R95, R56, 0x2, RZ ;  /* 0x00000002385f7819 */ /* 0x000fe200000006ff */
[----:B---3--:R-:W3:Y:S01]  /*0ba0*/  LDC.64 R24, c[0x0][0x420] ;  /* 0x00010800ff187b82 */ /* 0x008ee20000000a00 */
[----:B------:R-:W4:Y:S02]  /*0bb0*/  LDCU.64 UR8, c[0x0][0x478] ;  /* 0x00008f00ff0877ac */ /* 0x000f240008000a00 */
[----:B------:R-:W-:-:S05]  /*0bc0*/  IADD3 R94, P3, PT, R95, R46, RZ ;  /* 0x0000002e5f5e7210 */ /* 0x000fca0007f7e0ff */
[----:B------:R-:W2:Y:S01]  /*0bd0*/  LDC.64 R22, c[0x0][0x418] ;  /* 0x00010600ff167b82 */ /* 0x000ea20000000a00 */
[----:B-1----:R-:W-:-:S07]  /*0be0*/  IADD3 R74, PT, PT, -R4, UR4, RZ ;  /* 0x00000004044a7c10 */ /* 0x002fce000fffe1ff */
[----:B------:R-:W1:Y:S01]  /*0bf0*/  LDC.64 R26, c[0x0][0x428] ;  /* 0x00010a00ff1a7b82 */ /* 0x000e620000000a00 */
[----:B0-----:R-:W-:Y:S01]  /*0c00*/  IMAD.WIDE.U32 R2, R20, UR18, R4 ;  /* 0x0000001214027c25 */ /* 0x001fe2000f8e0004 */
[-C--:B------:R-:W-:Y:S02]  /*0c10*/  ISETP.GE.AND P6, PT, R56, R74.reuse, PT ;  /* 0x0000004a3800720c */ /* 0x080fe40003fc6270 */
[-C--:B------:R-:W-:Y:S01]  /*0c20*/  ISETP.GE.AND P4, PT, R69, R74.reuse, PT ;  /* 0x0000004a4500720c */ /* 0x080fe20003f86270 */
[----:B------:R-:W-:Y:S01]  /*0c30*/  IMAD R3, R21, UR18, R3 ;  /* 0x0000001215037c24 */ /* 0x000fe2000f8e0203 */
[----:B------:R-:W-:Y:S01]  /*0c40*/  ISETP.GE.AND P5, PT, R70, R74, PT ;  /* 0x0000004a4600720c */ /* 0x000fe20003fa6270 */
[----:B---3--:R-:W-:Y:S01]  /*0c50*/  IMAD.WIDE.U32 R18, R24, UR18, R4 ;  /* 0x0000001218127c25 */ /* 0x008fe2000f8e0004 */
[----:B------:R-:W-:Y:S01]  /*0c60*/  MOV R30, RZ ;  /* 0x000000ff001e7202 */ /* 0x000fe20000000f00 */
[----:B------:R-:W-:Y:S02]  /*0c70*/  BAR.SYNC.DEFER_BLOCKING 0x0 ;  /* 0x0000000000007b1d */ /* 0x000fe40000010000 */
[----:B------:R-:W-:Y:S01]  /*0c80*/  IMAD R19, R25, UR18, R19 ;  /* 0x0000001219137c24 */ /* 0x000fe2000f8e0213 */
[----:B------:R-:W-:Y:S01]  /*0c90*/  CS2R R24, SRZ ;  /* 0x0000000000187805 */ /* 0x000fe2000001ff00 */
[----:B--2---:R-:W-:Y:S01]  /*0ca0*/  IMAD.WIDE.U32 R2, R37, R22, R2 ;  /* 0x0000001625027225 */ /* 0x004fe200078e0002 */
[----:B------:R-:W-:Y:S01]  /*0cb0*/  IADD3 R22, P2, PT, R95, R42, RZ ;  /* 0x0000002a5f167210 */ /* 0x000fe20007f5e0ff */
[----:B------:R-:W0:Y:S02]  /*0cc0*/  S2R R78, SR_LANEID ;  /* 0x00000000004e7919 */ /* 0x000e240000000000 */
[----:B------:R-:W2:Y:S01]  /*0cd0*/  S2UR UR5, SR_CgaCtaId ;  /* 0x00000000000579c3 */ /* 0x000ea20000008800 */
[----:B------:R-:W-:Y:S01]  /*0ce0*/  IMAD R20, R37, R23, R3 ;  /* 0x0000001725147224 */ /* 0x000fe200078e0203 */
[----:B------:R-:W-:-:S02]  /*0cf0*/  IADD3 R3, P0, PT, R56, R2, RZ ;  /* 0x0000000238037210 */ /* 0x000fc40007f1e0ff */
[----:B------:R-:W-:Y:S01]  /*0d00*/  IADD3.X R23, PT, PT, RZ, R44, RZ, P2, !PT ;  /* 0x0000002cff177210 */ /* 0x000fe200017fe4ff */
[----:B-1----:R-:W-:Y:S01]  /*0d10*/  IMAD.WIDE.U32 R18, R37, R26, R18 ;  /* 0x0000001a25127225 */ /* 0x002fe200078e0012 */
[----:B------:R-:W-:Y:S02]  /*0d20*/  IADD3.X R20, PT, PT, RZ, R20, RZ, P0, !PT ;  /* 0x00000014ff147210 */ /* 0x000fe400007fe4ff */
[----:B------:R-:W-:Y:S01]  /*0d30*/  LEA R2, P0, R3, UR6, 0x2 ;  /* 0x0000000603027c11 */ /* 0x000fe2000f8010ff */
[----:B------:R-:W-:Y:S01]  /*0d40*/  IMAD R0, R37, R27, R19 ;  /* 0x0000001b25007224 */ /* 0x000fe200078e0213 */
[----:B------:R-:W-:Y:S02]  /*0d50*/  IADD3 R19, P1, PT, R56, R18, RZ ;  /* 0x0000001238137210 */ /* 0x000fe40007f3e0ff */
[----:B------:R-:W-:Y:S02]  /*0d60*/  CS2R R26, SRZ ;  /* 0x00000000001a7805 */ /* 0x000fe4000001ff00 */
[----:B------:R-:W-:Y:S01]  /*0d70*/  LEA.HI.X R3, R3, UR7, R20, 0x2, P0 ;  /* 0x0000000703037c11 */ /* 0x000fe200080f1414 */
[----:B------:R-:W-:Y:S01]  /*0d80*/  UMOV UR4, 0x400 ;  /* 0x0000040000047882 */ /* 0x000fe20000000000 */
[----:B------:R-:W-:Y:S01]  /*0d90*/  IADD3.X R0, PT, PT, RZ, R0, RZ, P1, !PT ;  /* 0x00000000ff007210 */ /* 0x000fe20000ffe4ff */
[----:B------:R-:W-:Y:S01]  /*0da0*/  HFMA2 R32, -RZ, RZ, 0, 0 ;  /* 0x00000000ff207431 */ /* 0x000fe200000001ff */
[----:B----4-:R-:W-:-:S02]  /*0db0*/  LEA R18, P1, R19, UR8, 0x2 ;  /* 0x0000000813127c11 */ /* 0x010fc4000f8210ff */
[----:B------:R-:W-:Y:S01]  /*0dc0*/  MOV R93, RZ ;  /* 0x000000ff005d7202 */ /* 0x000fe20000000f00 */
[----:B------:R-:W-:Y:S01]  /*0dd0*/  HFMA2 R97, -RZ, RZ, 0, 0 ;  /* 0x00000000ff617431 */ /* 0x000fe200000001ff */
[----:B------:R-:W-:Y:S01]  /*0de0*/  IADD3 R20, P0, PT, R95, R50, RZ ;  /* 0x000000325f147210 */ /* 0x000fe20007f1e0ff */
[----:B------:R-:W-:Y:S01]  /*0df0*/  HFMA2 R99, -RZ, RZ, 0, 0 ;  /* 0x00000000ff637431 */ /* 0x000fe200000001ff */
[----:B------:R-:W-:Y:S01]  /*0e00*/  LEA.HI.X R19, R19, UR9, R0, 0x2, P1 ;  /* 0x0000000913137c11 */ /* 0x000fe200088f1400 */
[----:B------:R-:W-:Y:S01]  /*0e10*/  HFMA2 R0, -RZ, RZ, 0, 0 ;  /* 0x00000000ff007431 */ /* 0x000fe200000001ff */
[----:B------:R-:W-:Y:S02]  /*0e20*/  IADD3.X R21, PT, PT, RZ, R51, RZ, P0, !PT ;  /* 0x00000033ff157210 */ /* 0x000fe400007fe4ff */
[----:B------:R-:W-:Y:S02]  /*0e30*/  MOV R101, RZ ;  /* 0x000000ff00657202 */ /* 0x000fe40000000f00 */
[----:B------:R-:W-:-:S02]  /*0e40*/  CS2R R102, SRZ ;  /* 0x0000000000667805 */ /* 0x000fc4000001ff00 */
[-C--:B------:R-:W-:Y:S01]  /*0e50*/  ISETP.GE.AND P0, PT, R65, R74.reuse, PT ;  /* 0x0000004a4100720c */ /* 0x080fe20003f06270 */
[----:B------:R-:W3:Y:S01]  /*0e60*/  @!P6 LDG.E R0, desc[UR16][R20.64] ;  /* 0x000000101400e981 */ /* 0x000ee2000c1e1900 */
[----:B------:R-:W-:Y:S01]  /*0e70*/  ISETP.GE.AND P1, PT, R66, R74, PT ;  /* 0x0000004a4200720c */ /* 0x000fe20003f26270 */
[----:B------:R-:W1:Y:S01]  /*0e80*/  LDC.64 R138, c[0x0][0x508] ;  /* 0x00014200ff8a7b82 */ /* 0x000e620000000a00 */
[----:B------:R-:W-:Y:S01]  /*0e90*/  IADD3.X R95, PT, PT, RZ, R48, RZ, P3, !PT ;  /* 0x00000030ff5f7210 */ /* 0x000fe20001ffe4ff */
[----:B------:R-:W4:Y:S01]  /*0ea0*/  @!P4 LDG.E R28, desc[UR16][R20.64+0x280] ;  /* 0x00028010141cc981 */ /* 0x000f22000c1e1900 */
[-C--:B------:R-:W-:Y:S02]  /*0eb0*/  ISETP.GE.AND P2, PT, R67, R74.reuse, PT ;  /* 0x0000004a4300720c */ /* 0x080fe40003f46270 */
[----:B0-----:R-:W-:Y:S01]  /*0ec0*/  IADD3 R31, PT, PT, R78, 0x20, RZ ;  /* 0x000000204e1f7810 */ /* 0x001fe20007ffe0ff */
[----:B------:R-:W4:Y:S01]  /*0ed0*/  @!P5 LDG.E R29, desc[UR16][R20.64+0x300] ;  /* 0x00030010141dd981 */ /* 0x000f22000c1e1900 */
[-C--:B------:R-:W-:Y:S01]  /*0ee0*/  ISETP.GE.AND P3, PT, R68, R74.reuse, PT ;  /* 0x0000004a4400720c */ /* 0x080fe20003f66270 */
[----:B--2---:R-:W-:Y:S01]  /*0ef0*/  ULEA UR5, UR5, UR4, 0x18 ;  /* 0x0000000405057291 */ /* 0x004fe2000f8ec0ff */
[----:B------:R-:W-:Y:S01]  /*0f00*/  ISETP.GE.AND P6, PT, R71, R74, PT ;  /* 0x0000004a4700720c */ /* 0x000fe20003fc6270 */
[----:B------:R-:W2:Y:S01]  /*0f10*/  @!P0 LDG.E R25, desc[UR16][R20.64+0x80] ;  /* 0x0000801014198981 */ /* 0x000ea2000c1e1900 */
[C---:B------:R-:W-:Y:S01]  /*0f20*/  IADD3 R33, PT, PT, R78.reuse, 0x40, RZ ;  /* 0x000000404e217810 */ /* 0x040fe20007ffe0ff */
[----:B------:R-:W0:Y:S02]  /*0f30*/  LDCU.64 UR6, c[0x0][0x510] ;  /* 0x0000a200ff0677ac */ /* 0x000e240008000a00 */
[----:B------:R-:W4:Y:S01]  /*0f40*/  @!P1 LDG.E R24, desc[UR16][R20.64+0x100] ;  /* 0x0001001014189981 */ /* 0x000f22000c1e1900 */
[-C--:B------:R-:W-:Y:S01]  /*0f50*/  LEA.HI.SX32 R75, R78, R78.reuse, 0x1b ;  /* 0x0000004e4e4b7211 */ /* 0x080fe200078fdaff */
[----:B------:R-:W0:Y:S02]  /*0f60*/  LDCU.64 UR8, c[0x0][0x558] ;  /* 0x0000ab00ff0877ac */ /* 0x000e240008000a00 */
[----:B------:R-:W4:Y:S01]  /*0f70*/  @!P2 LDG.E R26, desc[UR16][R20.64+0x180] ;  /* 0x00018010141aa981 */ /* 0x000f22000c1e1900 */
[-C--:B------:R-:W-:Y:S01]  /*0f80*/  LEA.HI.SX32 R31, R31, R78.reuse, 0x1b ;  /* 0x0000004e1f1f7211 */ /* 0x080fe200078fdaff */
[----:B------:R-:W0:Y:S02]  /*0f90*/  LDCU UR4, c[0x0][0x38c] ;  /* 0x00007180ff0477ac */ /* 0x000e240008000800 */
[----:B------:R-:W4:Y:S04]  /*0fa0*/  @!P3 LDG.E R27, desc[UR16][R20.64+0x200] ;  /* 0x00020010141bb981 */ /* 0x000f28000c1e1900 */
[----:B------:R0:W4:Y:S01]  /*0fb0*/  @!P6 LDG.E R30, desc[UR16][R20.64+0x380] ;  /* 0x00038010141ee981 */ /* 0x000122000c1e1900 */
[----:B------:R-:W-:-:S02]  /*0fc0*/  LEA.HI.SX32 R33, R33, R78, 0x1b ;  /* 0x0000004e21217211 */ /* 0x000fc400078fdaff */
[----:B------:R-:W-:Y:S02]  /*0fd0*/  LEA R75, R75, UR5, 0x2 ;  /* 0x000000054b4b7c11 */ /* 0x000fe4000f8e10ff */
[----:B------:R-:W-:Y:S02]  /*0fe0*/  LEA R76, R31, UR5, 0x2 ;  /* 0x000000051f4c7c11 */ /* 0x000fe4000f8e10ff */
[----:B------:R-:W-:Y:S02]  /*0ff0*/  LEA R77, R33, UR5, 0x2 ;  /* 0x00000005214d7c11 */ /* 0x000fe4000f8e10ff */
[C---:B------:R-:W-:Y:S02]  /*1000*/  IADD3 R31, PT, PT, R78.reuse, 0x80, RZ ;  /* 0x000000804e1f7810 */ /* 0x040fe40007ffe0ff */
[C---:B0-----:R-:W-:Y:S02]  /*1010*/  IADD3 R21, PT, PT, R78.reuse, 0x60, RZ ;  /* 0x000000604e157810 */ /* 0x041fe40007ffe0ff */
[----:B------:R-:W-:-:S02]  /*1020*/  IADD3 R33, PT, PT, R78, 0xa0, RZ ;  /* 0x000000a04e217810 */ /* 0x000fc40007ffe0ff */
[C---:B------:R-:W-:Y:S02]  /*1030*/  IADD3 R35, PT, PT, R78.reuse, 0xc0, RZ ;  /* 0x000000c04e237810 */ /* 0x040fe40007ffe0ff */
[----:B------:R-:W-:Y:S02]  /*1040*/  IADD3 R79, PT, PT, R78, 0xe0, RZ ;  /* 0x000000e04e4f7810 */ /* 0x000fe40007ffe0ff */
[-C--:B------:R-:W-:Y:S02]  /*1050*/  LEA.HI.SX32 R21, R21, R78.reuse, 0x1b ;  /* 0x0000004e15157211 */ /* 0x080fe400078fdaff */
[-C--:B------:R-:W-:Y:S02]  /*1060*/  LEA.HI.SX32 R31, R31, R78.reuse, 0x1b ;  /* 0x0000004e1f1f7211 */ /* 0x080fe400078fdaff */
[-C--:B------:R-:W-:Y:S02]  /*1070*/  LEA.HI.SX32 R33, R33, R78.reuse, 0x1b ;  /* 0x0000004e21217211 */ /* 0x080fe400078fdaff */
[----:B------:R-:W-:-:S02]  /*1080*/  LEA.HI.SX32 R35, R35, R78, 0x1b ;  /* 0x0000004e23237211 */ /* 0x000fc400078fdaff */
[----:B------:R-:W-:Y:S02]  /*1090*/  LEA.HI.SX32 R83, R79, R78, 0x1b ;  /* 0x0000004e4f537211 */ /* 0x000fe400078fdaff */
[----:B------:R-:W-:Y:S02]  /*10a0*/  LEA R79, R21, UR5, 0x2 ;  /* 0x00000005154f7c11 */ /* 0x000fe4000f8e10ff */
[----:B------:R-:W-:Y:S02]  /*10b0*/  LEA R80, R31, UR5, 0x2 ;  /* 0x000000051f507c11 */ /* 0x000fe4000f8e10ff */
[----:B------:R-:W-:Y:S02]  /*10c0*/  LEA R81, R33, UR5, 0x2 ;  /* 0x0000000521517c11 */ /* 0x000fe4000f8e10ff */
[----:B------:R-:W-:Y:S02]  /*10d0*/  LEA R82, R35, UR5, 0x2 ;  /* 0x0000000523527c11 */ /* 0x000fe4000f8e10ff */
[----:B------:R-:W-:-:S02]  /*10e0*/  LEA R83, R83, UR5, 0x2 ;  /* 0x0000000553537c11 */ /* 0x000fc4000f8e10ff */
[----:B------:R-:W-:Y:S02]  /*10f0*/  P2R R34, PR, RZ, 0x1 ;  /* 0x00000001ff227803 */ /* 0x000fe40000000000 */
[----:B------:R-:W-:Y:S02]  /*1100*/  ISETP.GE.AND P0, PT, R56, R74, PT ;  /* 0x0000004a3800720c */ /* 0x000fe40003f06270 */
[----:B------:R-:W-:Y:S01]  /*1110*/  CS2R R20, SRZ ;  /* 0x0000000000147805 */ /* 0x000fe2000001ff00 */
[----:B---3--:R0:W-:Y:S02]  /*1120*/  STS [R75], R0 ;  /* 0x000000004b007388 */ /* 0x0081e40000000800 */
[----:B0-----:R-:W-:Y:S02]  /*1130*/  SHF.L.U32 R0, R78, 0x3, RZ ;  /* 0x000000034e007819 */ /* 0x001fe400000006ff */
[----:B--2---:R-:W-:Y:S02]  /*1140*/  STS [R76+0x80], R25 ;  /* 0x000080194c007388 */ /* 0x004fe40000000800 */
[----:B------:R-:W-:-:S02]  /*1150*/  LEA.HI.SX32 R84, R0, R0, 0x1b ;  /* 0x0000000000547211 */ /* 0x000fc400078fdaff */
[----:B----4-:R0:W-:Y:S02]  /*1160*/  STS [R77+0x100], R24 ;  /* 0x000100184d007388 */ /* 0x0101e40000000800 */
[----:B------:R-:W-:Y:S02]  /*1170*/  LEA R84, R84, UR5, 0x2 ;  /* 0x0000000554547c11 */ /* 0x000fe4000f8e10ff */
[----:B------:R-:W-:Y:S04]  /*1180*/  STS [R79+0x180], R26 ;  /* 0x0001801a4f007388 */ /* 0x000fe80000000800 */
[----:B------:R2:W-:Y:S04]  /*1190*/  STS [R80+0x200], R27 ;  /* 0x0002001b50007388 */ /* 0x0005e80000000800 */
        /* <DEDUP_REMOVED lines=14> */
[----:B------:R-:W-:Y:S02]  /*1280*/  MOV R0, RZ ;  /* 0x000000ff00007202 */ /* 0x000fe40000000f00 */
[----:B--2---:R-:W-:Y:S01]  /*1290*/  CS2R R26, SRZ ;  /* 0x00000000001a7805 */ /* 0x004fe2000001ff00 */
        /* <DEDUP_REMOVED lines=10> */
[----:B------:R-:W-:Y:S01]  /*1340*/  ISETP.GE.AND P0, PT, R56, R74, PT ;  /* 0x0000004a3800720c */ /* 0x000fe20003f06270 */
[----:B---3--:R-:W-:Y:S01]  /*1350*/  HFMA2 R28, -RZ, RZ, 0, 0 ;  /* 0x00000000ff1c7431 */ /* 0x008fe200000001ff */
[----:B----4-:R-:W-:Y:S01]  /*1360*/  MOV R30, RZ ;  /* 0x000000ff001e7202 */ /* 0x010fe20000000f00 */
[----:B0-----:R-:W-:Y:S01]  /*1370*/  HFMA2 R22, -RZ, RZ, 0, 0 ;  /* 0x00000000ff167431 */ /* 0x001fe200000001ff */
[----:B--2---:R0:W-:Y:S04]  /*1380*/  STS [R75], R20 ;  /* 0x000000144b007388 */ /* 0x0041e80000000800 */
[----:B------:R-:W-:Y:S04]  /*1390*/  STS [R76+0x80], R21 ;  /* 0x000080154c007388 */ /* 0x000fe80000000800 */
[----:B------:R2:W-:Y:S04]  /*13a0*/  STS [R77+0x100], R24 ;  /* 0x000100184d007388 */ /* 0x0005e80000000800 */
        /* <DEDUP_REMOVED lines=16> */
[----:B--2---:R-:W-:-:S03]  /*14b0*/  MOV R24, RZ ;  /* 0x000000ff00187202 */ /* 0x004fc60000000f00 */
        /* <DEDUP_REMOVED lines=10> */
[----:B------:R-:W-:Y:S01]  /*1560*/  ISETP.GE.AND P0, PT, R56, R74, PT ;  /* 0x0000004a3800720c */ /* 0x000fe20003f06270 */
[----:B---3--:R-:W-:Y:S02]  /*1570*/  HFMA2 R26, -RZ, RZ, 0, 0 ;  /* 0x00000000ff1a7431 */ /* 0x008fe400000001ff */
[----:B------:R-:W-:Y:S01]  /*1580*/  HFMA2 R32, -RZ, RZ, 0, 0 ;  /* 0x00000000ff207431 */ /* 0x000fe200000001ff */
[----:B------:R-:W-:Y:S01]  /*1590*/  MOV R105, RZ ;  /* 0x000000ff00697202 */ /* 0x000fe20000000f00 */
[----:B--2---:R0:W-:Y:S04]  /*15a0*/  STS [R75], R28 ;  /* 0x0000001c4b007388 */ /* 0x0041e80000000800 */
[----:B----4-:R-:W-:Y:S04]  /*15b0*/  STS [R76+0x80], R93 ;  /* 0x0000805d4c007388 */ /* 0x010fe80000000800 */
[----:B------:R2:W-:Y:S04]  /*15c0*/  STS [R77+0x100], R22 ;  /* 0x000100164d007388 */ /* 0x0005e80000000800 */
        /* <DEDUP_REMOVED lines=16> */
[----:B--2---:R-:W-:-:S02]  /*16d0*/  HFMA2 R22, -RZ, RZ, 0, 0 ;  /* 0x00000000ff167431 */ /* 0x004fc400000001ff */
[----:B---3--:R-:W-:Y:S02]  /*16e0*/  HFMA2 R20, -RZ, RZ, 0, 0 ;  /* 0x00000000ff147431 */ /* 0x008fe400000001ff */
        /* <DEDUP_REMOVED lines=10> */
[----:B------:R-:W-:Y:S02]  /*1790*/  ISETP.GE.AND P0, PT, R56, R74, PT ;  /* 0x0000004a3800720c */ /* 0x000fe40003f06270 */
[----:B0-----:R-:W-:Y:S02]  /*17a0*/  CS2R R2, SRZ ;  /* 0x0000000000027805 */ /* 0x001fe4000001ff00 */
        /* <DEDUP_REMOVED lines=12> */
[----:B------:R-:W-:Y:S04]  /*1870*/  LDS R30, [R84+0x8] ;  /* 0x00000800541e7984 */ /* 0x000fe80000000800 */
[----:B------:R-:W-:Y:S04]  /*1880*/  LDS R32, [R84+0xc] ;  /* 0x00000c0054207984 */ /* 0x000fe80000000800 */
[----:B------:R-:W-:Y:S04]  /*1890*/  LDS R28, [R84+0x10] ;  /* 0x00001000541c7984 */ /* 0x000fe80000000800 */
[----:B------:R-:W-:Y:S04]  /*18a0*/  LDS R34, [R84+0x14] ;  /* 0x0000140054227984 */ /* 0x000fe80000000800 */
[----:B------:R-:W-:Y:S04]  /*18b0*/  LDS R22, [R84+0x18] ;  /* 0x0000180054167984 */ /* 0x000fe80000000800 */
[----:B------:R-:W4:Y:S01]  /*18c0*/  LDS R99, [R84+0x1c] ;  /* 0x00001c0054637984 */ /* 0x000f220000000800 */
[----:B------:R-:W-:Y:S01]  /*18d0*/  BAR.SYNC.DEFER_BLOCKING 0x0 ;  /* 0x0000000000007b1d */ /* 0x000fe20000010000 */
[----:B0-----:R-:W-:Y:S01]  /*18e0*/  MOV R20, RZ ;  /* 0x000000ff00147202 */ /* 0x001fe20000000f00 */
[----:B------:R-:W-:-:S02]  /*18f0*/  HFMA2 R101, -RZ, RZ, 0, 0 ;  /* 0x00000000ff657431 */ /* 0x000fc400000001ff */
[----:B------:R-:W-:Y:S02]  /*1900*/  HFMA2 R103, -RZ, RZ, 0, 0 ;  /* 0x00000000ff677431 */ /* 0x000fe400000001ff */
[----:B------:R-:W4:Y:S01]  /*1910*/  @!P0 LDG.E R102, desc[UR16][R18.64] ;  /* 0x0000001012668981 */ /* 0x000f22000c1e1900 */
[----:B------:R-:W-:Y:S02]  /*1920*/  ISETP.NE.AND P0, PT, R104, RZ, PT ;  /* 0x000000ff6800720c */ /* 0x000fe40003f05270 */
        /* <DEDUP_REMOVED lines=8> */
[----:B--2---:R-:W-:Y:S01]  /*19b0*/  FMUL.FTZ R105, R24, -1.4426950216293334961 ;  /* 0xbfb8aa3b18697820 */ /* 0x004fe20000410000 */
[----:B---3--:R-:W-:-:S05]  /*19c0*/  FMUL.FTZ R107, R26, -1.4426950216293334961 ;  /* 0xbfb8aa3b1a6b7820 */ /* 0x008fca0000410000 */
[----:B------:R-:W0:Y:S04]  /*19d0*/  MUFU.EX2 R105, R105 ;  /* 0x0000006900697308 */ /* 0x000e280000000800 */
[----:B------:R-:W2:Y:S01]  /*19e0*/  MUFU.EX2 R107, R107 ;  /* 0x0000006b006b7308 */ /* 0x000ea20000000800 */
[----:B----4-:R-:W-:Y:S01]  /*19f0*/  FMUL.FTZ R19, R99, -1.4426950216293334961 ;  /* 0xbfb8aa3b63137820 */ /* 0x010fe20000410000 */
[----:B------:R-:W-:-:S03]  /*1a00*/  FMUL.FTZ R18, R22, -1.4426950216293334961 ;  /* 0xbfb8aa3b16127820 */ /* 0x000fc60000410000 */
[----:B------:R-:W-:Y:S01]  /*1a10*/  MUFU.EX2 R116, R19 ;  /* 0x0000001300747308 */ /* 0x000fe20000000800 */
[----:B------:R-:W-:Y:S01]  /*1a20*/  FMUL.FTZ R110, R32, -1.4426950216293334961 ;  /* 0xbfb8aa3b206e7820 */ /* 0x000fe20000410000 */
[----:B0-----:R-:W-:Y:S01]  /*1a30*/  FADD.FTZ R105, R105, 1 ;  /* 0x3f80000069697421 */ /* 0x001fe20000010000 */
[----:B--2---:R-:W-:Y:S01]  /*1a40*/  FADD.FTZ R107, R107, 1 ;  /* 0x3f8000006b6b7421 */ /* 0x004fe20000010000 */
[----:B------:R-:W-:Y:S01]  /*1a50*/  FMUL.FTZ R108, R30, -1.4426950216293334961 ;  /* 0xbfb8aa3b1e6c7820 */ /* 0x000fe20000410000 */
[----:B------:R-:W-:Y:S04]  /*1a60*/  MUFU.EX2 R114, R18 ;  /* 0x0000001200727308 */ /* 0x000fe80000000800 */
[----:B------:R-:W-:Y:S08]  /*1a70*/  MUFU.RCP R109, R105 ;  /* 0x00000069006d7308 */ /* 0x000ff00000001000 */
[----:B------:R-:W-:Y:S01]  /*1a80*/  MUFU.RCP R111, R107 ;  /* 0x0000006b006f7308 */ /* 0x000fe20000001000 */
[----:B------:R-:W-:Y:S01]  /*1a90*/  FMUL.FTZ R112, R28, -1.4426950216293334961 ;  /* 0xbfb8aa3b1c707820 */ /* 0x000fe20000410000 */
[----:B------:R-:W-:-:S06]  /*1aa0*/  FMUL.FTZ R113, R34, -1.4426950216293334961 ;  /* 0xbfb8aa3b22717820 */ /* 0x000fcc0000410000 */
[----:B------:R-:W0:Y:S04]  /*1ab0*/  MUFU.EX2 R110, R110 ;  /* 0x0000006e006e7308 */ /* 0x000e280000000800 */
[----:B------:R-:W2:Y:S04]  /*1ac0*/  MUFU.EX2 R108, R108 ;  /* 0x0000006c006c7308 */ /* 0x000ea80000000800 */
[----:B------:R-:W3:Y:S04]  /*1ad0*/  MUFU.EX2 R112, R112 ;  /* 0x0000007000707308 */ /* 0x000ee80000000800 */
[----:B------:R-:W4:Y:S01]  /*1ae0*/  MUFU.EX2 R113, R113 ;  /* 0x0000007100717308 */ /* 0x000f220000000800 */
[----:B0-----:R-:W-:Y:S01]  /*1af0*/  FADD.FTZ R110, R110, 1 ;  /* 0x3f8000006e6e7421 */ /* 0x001fe20000010000 */
[----:B------:R-:W-:Y:S01]  /*1b00*/  FADD.FTZ R116, R116, 1 ;  /* 0x3f80000074747421 */ /* 0x000fe20000010000 */
[----:B--2---:R-:W-:-:S02]  /*1b10*/  FADD.FTZ R108, R108, 1 ;  /* 0x3f8000006c6c7421 */ /* 0x004fc40000010000 */
[----:B------:R-:W0:Y:S01]  /*1b20*/  MUFU.RCP R119, R110 ;  /* 0x0000006e00777308 */ /* 0x000e220000001000 */
[----:B------:R-:W-:Y:S01]  /*1b30*/  FADD.FTZ R114, R114, 1 ;  /* 0x3f80000072727421 */ /* 0x000fe20000010000 */
[----:B---3--:R-:W-:-:S06]  /*1b40*/  FADD.FTZ R112, R112, 1 ;  /* 0x3f80000070707421 */ /* 0x008fcc0000010000 */
[----:B------:R-:W2:Y:S08]  /*1b50*/  MUFU.RCP R115, R108 ;  /* 0x0000006c00737308 */ /* 0x000eb00000001000 */
[----:B------:R-:W-:Y:S08]  /*1b60*/  MUFU.RCP R116, R116 ;  /* 0x0000007400747308 */ /* 0x000ff00000001000 */
[----:B------:R-:W3:Y:S08]  /*1b70*/  MUFU.RCP R123, R112 ;  /* 0x00000070007b7308 */ /* 0x000ef00000001000 */
[----:B------:R-:W1:Y:S01]  /*1b80*/  MUFU.RCP R131, R114 ;  /* 0x0000007200837308 */ /* 0x000e620000001000 */
[----:B0-----:R-:W-:Y:S01]  /*1b90*/  FADD.FTZ R121, -R119, 1 ;  /* 0x3f80000077797421 */ /* 0x001fe20000010100 */
[----:B--2---:R-:W-:-:S03]  /*1ba0*/  FADD.FTZ R117, -R115, 1 ;  /* 0x3f80000073757421 */ /* 0x004fc60000010100 */
[----:B------:R-:W-:Y:S01]  /*1bb0*/  FFMA.FTZ R121, R32, R121, 1 ;  /* 0x3f80000020797423 */ /* 0x000fe20000010079 */
[----:B------:R-:W-:Y:S01]  /*1bc0*/  FFMA.FTZ R117, R30, R117, 1 ;  /* 0x3f8000001e757423 */ /* 0x000fe20000010075 */
[----:B------:R-:W-:Y:S01]  /*1bd0*/  ISETP.NE.AND P0, PT, R12, RZ, PT ;  /* 0x000000ff0c00720c */ /* 0x000fe20003f05270 */
[----:B---3--:R-:W-:-:S04]  /*1be0*/  FADD.FTZ R125, -R123, 1 ;  /* 0x3f8000007b7d7421 */ /* 0x008fc80000010100 */
[----:B------:R-:W-:Y:S01]  /*1bf0*/  FFMA.FTZ R125, R28, R125, 1 ;  /* 0x3f8000001c7d7423 */ /* 0x000fe2000001007d */
[----:B-1----:R-:W-:-:S04]  /*1c00*/  FADD.FTZ R133, -R131, 1 ;  /* 0x3f80000083857421 */ /* 0x002fc80000010100 */
[----:B------:R-:W-:Y:S01]  /*1c10*/  FFMA.FTZ R133, R22, R133, 1 ;  /* 0x3f80000016857423 */ /* 0x000fe20000010085 */
[----:B------:R-:W-:Y:S04]  /*1c20*/  STS [R75], R102 ;  /* 0x000000664b007388 */ /* 0x000fe80000000800 */
        /* <DEDUP_REMOVED lines=12> */
[----:B------:R-:W3:Y:S04]  /*1cf0*/  LDS R101, [R84+0x10] ;  /* 0x0000100054657984 */ /* 0x000ee80000000800 */
[----:B------:R-:W3:Y:S04]  /*1d00*/  LDS R20, [R84+0x14] ;  /* 0x0000140054147984 */ /* 0x000ee80000000800 */
[----:B------:R-:W3:Y:S04]  /*1d10*/  LDS R103, [R84+0x18] ;  /* 0x0000180054677984 */ /* 0x000ee80000000800 */
[----:B------:R-:W3:Y:S01]  /*1d20*/  LDS R102, [R84+0x1c] ;  /* 0x00001c0054667984 */ /* 0x000ee20000000800 */
[----:B----4-:R-:W-:-:S04]  /*1d30*/  FADD.FTZ R2, R113, 1 ;  /* 0x3f80000071027421 */ /* 0x010fc80000010000 */
[----:B------:R0:W4:Y:S01]  /*1d40*/  MUFU.RCP R127, R2 ;  /* 0x00000002007f7308 */ /* 0x0001220000001000 */
[----:B------:R-:W-:Y:S01]  /*1d50*/  FADD.FTZ R3, -R109, 1 ;  /* 0x3f8000006d037421 */ /* 0x000fe20000010100 */
[----:B------:R-:W-:-:S03]  /*1d60*/  FADD.FTZ R113, -R111, 1 ;  /* 0x3f8000006f717421 */ /* 0x000fc60000010100 */
[----:B------:R-:W-:Y:S01]  /*1d70*/  FFMA.FTZ R3, R24, R3, 1 ;  /* 0x3f80000018037423 */ /* 0x000fe20000010003 */
[----:B0-----:R-:W-:Y:S01]  /*1d80*/  FMUL.FTZ R2, R0, R19 ;  /* 0x0000001300027220 */ /* 0x001fe20000410000 */
[----:B-1----:R-:W-:-:S03]  /*1d90*/  FMUL.FTZ R108, R93, R18 ;  /* 0x000000125d6c7220 */ /* 0x002fc60000410000 */
[----:B------:R-:W-:Y:S01]  /*1da0*/  FMUL.FTZ R2, R109, R2 ;  /* 0x000000026d027220 */ /* 0x000fe20000410000 */
[----:B--2---:R-:W-:Y:S01]  /*1db0*/  FMUL.FTZ R104, R94, R105 ;  /* 0x000000695e687220 */ /* 0x004fe20000410000 */
[----:B------:R-:W-:Y:S01]  /*1dc0*/  FMUL.FTZ R108, R119, R108 ;  /* 0x0000006c776c7220 */ /* 0x000fe20000410000 */
[----:B---3--:R-:W-:Y:S01]  /*1dd0*/  FMUL.FTZ R106, R96, R107 ;  /* 0x0000006b606a7220 */ /* 0x008fe20000410000 */
[----:B------:R-:W-:Y:S01]  /*1de0*/  FMUL.FTZ R3, R2, R3 ;  /* 0x0000000302037220 */ /* 0x000fe20000410000 */
[----:B------:R-:W-:Y:S01]  /*1df0*/  BAR.SYNC.DEFER_BLOCKING 0x0 ;  /* 0x0000000000007b1d */ /* 0x000fe20000010000 */
[----:B------:R-:W-:Y:S01]  /*1e00*/  FFMA.FTZ R113, R26, R113, 1 ;  /* 0x3f8000001a717423 */ /* 0x000fe20000010071 */
[----:B------:R-:W-:Y:S01]  /*1e10*/  FMUL.FTZ R104, R111, R104 ;  /* 0x000000686f687220 */ /* 0x000fe20000410000 */
[----:B------:R-:W-:Y:S01]  /*1e20*/  FMUL.FTZ R106, R115, R106 ;  /* 0x0000006a736a7220 */ /* 0x000fe20000410000 */
[----:B------:R-:W-:Y:S01]  /*1e30*/  FADD.FTZ R2, -R116, 1 ;  /* 0x3f80000074027421 */ /* 0x000fe20000010100 */
[----:B------:R-:W-:Y:S01]  /*1e40*/  FMUL.FTZ R121, R108, R121 ;  /* 0x000000796c797220 */ /* 0x000fe20000410000 */
[----:B------:R-:W-:Y:S01]  /*1e50*/  FMUL.FTZ R113, R104, R113 ;  /* 0x0000007168717220 */ /* 0x000fe20000410000 */
[----:B------:R-:W-:Y:S01]  /*1e60*/  FMUL.FTZ R117, R106, R117 ;  /* 0x000000756a757220 */ /* 0x000fe20000410000 */
[----:B------:R-:W-:Y:S01]  /*1e70*/  FFMA.FTZ R108, R99, R2, 1 ;  /* 0x3f800000636c7423 */ /* 0x000fe20000010002 */
        /* <DEDUP_REMOVED lines=99> */
[----:B------:R-:W-:-:S03]  /*24b0*/  NOP ;  /* 0x0000000000007918 */ /* 0x000fc60000000000 */
[----:B------:R-:W-:Y:S01]  /*24c0*/  LDS R111, [R75] ;  /* 0x000000004b6f7984 */ /* 0x000fe20000000800 */
[----:B-1----:R-:W-:-:S03]  /*24d0*/  IMAD.WIDE.U32 R2, R37, R116, R2 ;  /* 0x0000007425027225 */ /* 0x002fc600078e0002 */
[----:B------:R-:W-:Y:S01]  /*24e0*/  LDS R19, [R76+0x80] ;  /* 0x000080004c137984 */ /* 0x000fe20000000800 */
[----:B------:R-:W-:Y:S01]  /*24f0*/  IMAD R20, R37, R117, R3 ;  /* 0x0000007525147224 */ /* 0x000fe200078e0203 */
        /* <DEDUP_REMOVED lines=29> */
.L_x_8702:
[----:B0-----:R-:W-:Y:S01]  /*26d0*/  FFMA.FTZ R2, R86, R0, R43 ;  /* 0x0000000056027223 */ /* 0x001fe2000001002b */
[----:B------:R-:W-:Y:S01]  /*26e0*/  BAR.SYNC.DEFER_BLOCKING 0x0 ;  /* 0x0000000000007b1d */ /* 0x000fe20000010000 */
[----:B------:R-:W-:Y:S01]  /*26f0*/  UISETP.GE.AND UP0, UPT, UR4, 0x1, UPT ;  /* 0x000000010400788c */ /* 0x000fe2000bf06270 */
        /* <DEDUP_REMOVED lines=63> */
.L_x_8725:
[----:B------:R-:W-:Y:S02]  /*2af0*/  MOV R2, R56 ;  /* 0x0000003800027202 */ /* 0x000fe40000000f00 */
[----:B------:R-:W-:Y:S02]  /*2b00*/  CS2R R136, SRZ ;  /* 0x0000000000887805 */ /* 0x000fe4000001ff00 */
[----:B------:R-:W-:Y:S02]  /*2b10*/  MOV R3, RZ ;  /* 0x000000ff00037202 */ /* 0x000fe40000000f00 */
[----:B------:R-:W-:Y:S02]  /*2b20*/  CS2R R138, SRZ ;  /* 0x00000000008a7805 */ /* 0x000fe4000001ff00 */
[-C--:B------:R-:W-:Y:S02]  /*2b30*/  ISETP.GE.AND P5, PT, R65, R74.reuse, PT ;  /* 0x0000004a4100720c */ /* 0x080fe40003fa6270 */
[----:B------:R-:W-:Y:S01]  /*2b40*/  ISETP.GE.AND P0, PT, R66, R74, PT ;  /* 0x0000004a4200720c */ /* 0x000fe20003f06270 */
[----:B--2---:R-:W-:Y:S01]  /*2b50*/  IMAD.WIDE.U32 R2, R26, UR4, R2 ;  /* 0x000000041a027c25 */ /* 0x004fe2000f8e0002 */
[----:B------:R-:W-:-:S02]  /*2b60*/  ISETP.NE.AND P6, PT, R162, RZ, PT ;  /* 0x000000ffa200720c */ /* 0x000fc40003fc5270 */
[----:B------:R-:W-:Y:S01]  /*2b70*/  ISETP.GE.AND P3, PT, R68, R74, PT ;  /* 0x0000004a4400720c */ /* 0x000fe20003f66270 */
[----:B------:R-:W-:Y:S01]  /*2b80*/  IMAD R3, R27, UR4, R3 ;  /* 0x000000041b037c24 */ /* 0x000fe2000f8e0203 */
[C---:B------:R-:W-:Y:S02]  /*2b90*/  LEA R34, P2, R2.reuse, R72, 0x2 ;  /* 0x0000004802227211 */ /* 0x040fe400078410ff */
[----:B------:R-:W-:Y:S02]  /*2ba0*/  ISETP.GE.AND P4, PT, R69, R74, PT ;  /* 0x0000004a4500720c */ /* 0x000fe40003f86270 */
[----:B------:R-:W-:Y:S02]  /*2bb0*/  LEA.HI.X R35, R2, R52, R3, 0x2, P2 ;  /* 0x0000003402237211 */ /* 0x000fe400010f1403 */
[----:B------:R-:W-:-:S03]  /*2bc0*/  ISETP.GE.AND P2, PT, R67, R74, PT ;  /* 0x0000004a4300720c */ /* 0x000fc60003f46270 */
[----:B------:R-:W2:Y:S01]  /*2bd0*/  @!P5 LDG.E R137, desc[UR16][R34.64+0x80] ;  /* 0x000080102289d981 */ /* 0x000ea2000c1e1900 */
[----:B------:R-:W-:-:S03]  /*2be0*/  ISETP.GE.AND P5, PT, R70, R74, PT ;  /* 0x0000004a4600720c */ /* 0x000fc60003fa6270 */
[----:B---3--:R-:W3:Y:S01]  /*2bf0*/  @!P0 LDG.E R138, desc[UR16][R34.64+0x100] ;  /* 0x00010010228a8981 */ /* 0x008ee2000c1e1900 */
[----:B------:R-:W-:Y:S02]  /*2c00*/  ISETP.GE.AND P0, PT, R71, R74, PT ;  /* 0x0000004a4700720c */ /* 0x000fe40003f06270 */
[----:B------:R-:W-:Y:S02]  /*2c10*/  CS2R R140, SRZ ;  /* 0x00000000008c7805 */ /* 0x000fe4000001ff00 */
[----:B------:R-:W-:Y:S01]  /*2c20*/  MOV R142, RZ ;  /* 0x000000ff008e7202 */ /* 0x000fe20000000f00 */
[----:B------:R-:W5:Y:S01]  /*2c30*/  @!P6 LDG.E R136, desc[UR16][R34.64] ;  /* 0x000000102288e981 */ /* 0x000f62000c1e1900 */
[----:B------:R-:W-:-:S03]  /*2c40*/  MOV R144, RZ ;  /* 0x000000ff00907202 */ /* 0x000fc60000000f00 */
[----:B------:R-:W3:Y:S04]  /*2c50*/  @!P2 LDG.E R140, desc[UR16][R34.64+0x180] ;  /* 0x00018010228ca981 */ /* 0x000ee8000c1e1900 */
[----:B------:R-:W3:Y:S04]  /*2c60*/  @!P3 LDG.E R139, desc[UR16][R34.64+0x200] ;  /* 0x00020010228bb981 */ /* 0x000ee8000c1e1900 */
[----:B------:R-:W3:Y:S04]  /*2c70*/  @!P4 LDG.E R142, desc[UR16][R34.64+0x280] ;  /* 0x00028010228ec981 */ /* 0x000ee8000c1e1900 */
[----:B------:R-:W3:Y:S04]  /*2c80*/  @!P5 LDG.E R141, desc[UR16][R34.64+0x300] ;  /* 0x00030010228dd981 */ /* 0x000ee8000c1e1900 */
[----:B------:R-:W3:Y:S01]  /*2c90*/  @!P0 LDG.E R144, desc[UR16][R34.64+0x380] ;  /* 0x0003801022908981 */ /* 0x000ee2000c1e1900 */
[----:B------:R-:W-:-:S02]  /*2ca0*/  MOV R2, R10 ;  /* 0x0000000a00027202 */ /* 0x000fc40000000f00 */
[----:B------:R-:W-:-:S03]  /*2cb0*/  MOV R3, R45 ;  /* 0x0000002d00037202 */ /* 0x000fc60000000f00 */
[----:B0-----:R-:W-:-:S04]  /*2cc0*/  IMAD.WIDE.U32 R2, R30, UR4, R2 ;  /* 0x000000041e027c25 */ /* 0x001fc8000f8e0002 */
[----:B------:R-:W-:Y:S01]  /*2cd0*/  IMAD R3, R31, UR4, R3 ;  /* 0x000000041f037c24 */ /* 0x000fe2000f8e0203 */
[----:B-1----:R-:W-:-:S04]  /*2ce0*/  LEA R124, P0, R2, R28, 0x2 ;  /* 0x0000001c027c7211 */ /* 0x002fc800078010ff */
[----:B------:R-:W-:-:S05]  /*2cf0*/  LEA.HI.X R125, R2, R29, R3, 0x2, P0 ;  /* 0x0000001d027d7211 */ /* 0x000fca00000f1403 */
[----:B------:R0:W3:Y:S01]  /*2d00*/  LDG.E R124, desc[UR16][R124.64] ;  /* 0x000000107c7c7981 */ /* 0x0000e2000c1e1900 */
[----:B------:R-:W-:Y:S02]  /*2d10*/  MOV R2, R8 ;  /* 0x0000000800027202 */ /* 0x000fe40000000f00 */
[----:B------:R-:W-:-:S03]  /*2d20*/  MOV R3, R47 ;  /* 0x0000002f00037202 */ /* 0x000fc60000000f00 */
[----:B------:R-:W-:-:S04]  /*2d30*/  IMAD.WIDE.U32 R2, R22, UR4, R2 ;  /* 0x0000000416027c25 */ /* 0x000fc8000f8e0002 */
[----:B------:R-:W-:Y:S01]  /*2d40*/  IMAD R3, R23, UR4, R3 ;  /* 0x0000000417037c24 */ /* 0x000fe2000f8e0203 */
[----:B----4-:R-:W-:-:S04]  /*2d50*/  LEA R32, P0, R2, R24, 0x2 ;  /* 0x0000001802207211 */ /* 0x010fc800078010ff */
[----:B------:R-:W-:Y:S01]  /*2d60*/  LEA.HI.X R33, R2, R25, R3, 0x2, P0 ;  /* 0x0000001902217211 */ /* 0x000fe200000f1403 */
[----:B-----5:R-:W-:Y:S04]  /*2d70*/  STS [R75], R136 ;  /* 0x000000884b007388 */ /* 0x020fe80000000800 */
[----:B--2---:R-:W-:Y:S04]  /*2d80*/  STS [R76+0x80], R137 ;  /* 0x000080894c007388 */ /* 0x004fe80000000800 */
[----:B---3--:R-:W-:Y:S04]  /*2d90*/  STS [R77+0x100], R138 ;  /* 0x0001008a4d007388 */ /* 0x008fe80000000800 */
[----:B------:R1:W-:Y:S04]  /*2da0*/  STS [R79+0x180], R140 ;  /* 0x0001808c4f007388 */ /* 0x0003e80000000800 */
[----:B------:R-:W-:Y:S04]  /*2db0*/  STS [R80+0x200], R139 ;  /* 0x0002008b50007388 */ /* 0x000fe80000000800 */
[----:B------:R2:W-:Y:S04]  /*2dc0*/  STS [R81+0x280], R142 ;  /* 0x0002808e51007388 */ /* 0x0005e80000000800 */
[----:B------:R-:W-:Y:S04]  /*2dd0*/  STS [R82+0x300], R141 ;  /* 0x0003008d52007388 */ /* 0x000fe80000000800 */
[----:B------:R3:W-:Y:S01]  /*2de0*/  STS [R83+0x380], R144 ;  /* 0x0003809053007388 */ /* 0x0007e20000000800 */
[----:B------:R-:W-:-:S03]  /*2df0*/  NOP ;  /* 0x0000000000007918 */ /* 0x000fc60000000000 */
[----:B------:R4:W5:Y:S01]  /*2e00*/  LDG.E R33, desc[UR16][R32.64] ;  /* 0x0000001020217981 */ /* 0x000962000c1e1900 */
[----:B------:R-:W3:Y:S01]  /*2e10*/  S2UR UR6, SR_CgaCtaId ;  /* 0x00000000000679c3 */ /* 0x000ee20000008800 */
[----:B------:R-:W-:Y:S01]  /*2e20*/  UMOV UR5, 0x400 ;  /* 0x0000040000057882 */ /* 0x000fe20000000000 */
[C---:B------:R-:W-:Y:S01]  /*2e30*/  ISETP.NE.AND P2, PT, R12.reuse, RZ, PT ;  /* 0x000000ff0c00720c */ /* 0x040fe20003f45270 */
[----:B0-----:R-:W0:Y:S01]  /*2e40*/  LDS R125, [R84] ;  /* 0x00000000547d7984 */ /* 0x001e220000000800 */
[----:B------:R-:W-:Y:S01]  /*2e50*/  ISETP.NE.AND P0, PT, R12, 0x1f, PT ;  /* 0x0000001f0c00780c */ /* 0x000fe20003f05270 */
[----:B------:R-:W-:Y:S01]  /*2e60*/  BSSY.RECONVERGENT B0, `(.L_x_8704) ;  /* 0x0000038000007945 */ /* 0x000fe20003800200 */
[----:B------:R-:W-:Y:S01]  /*2e70*/  FMUL.FTZ R2, R124, 1.4426950216293334961 ;  /* 0x3fb8aa3b7c027820 */ /* 0x000fe20000410000 */
[----:B------:R-:W0:Y:S01]  /*2e80*/  LDS R137, [R84+0x4] ;  /* 0x0000040054897984 */ /* 0x000e220000000800 */
[----:B----4-:R-:W-:Y:S02]  /*2e90*/  IADD3 R32, PT, PT, R164, UR4, RZ ;  /* 0x00000004a4207c10 */ /* 0x010fe4000fffe0ff */
[-C--:B------:R-:W-:Y:S01]  /*2ea0*/  FMUL.FTZ R161, R115, R2.reuse ;  /* 0x0000000273a17220 */ /* 0x080fe20000410000 */
[----:B------:R-:W4:Y:S01]  /*2eb0*/  LDS R139, [R84+0x8] ;  /* 0x00000800548b7984 */ /* 0x000f220000000800 */
[-C--:B------:R-:W-:Y:S01]  /*2ec0*/  FMUL.FTZ R150, R102, R2.reuse ;  /* 0x0000000266967220 */ /* 0x080fe20000410000 */
[-C--:B------:R-:W-:Y:S01]  /*2ed0*/  FMUL.FTZ R148, R104, R2.reuse ;  /* 0x0000000268947220 */ /* 0x080fe20000410000 */
[-C--:B------:R-:W-:Y:S01]  /*2ee0*/  FMUL.FTZ R34, R117, R2.reuse ;  /* 0x0000000275227220 */ /* 0x080fe20000410000 */
[----:B------:R-:W4:Y:S01]  /*2ef0*/  LDS R141, [R84+0xc] ;  /* 0x00000c00548d7984 */ /* 0x000f220000000800 */
[----:B------:R-:W0:Y:S01]  /*2f00*/  MUFU.EX2 R161, R161 ;  /* 0x000000a100a17308 */ /* 0x000e220000000800 */
[-C--:B-1----:R-:W-:Y:S01]  /*2f10*/  FMUL.FTZ R140, R106, R2.reuse ;  /* 0x000000026a8c7220 */ /* 0x082fe20000410000 */
[-C--:B------:R-:W-:Y:S01]  /*2f20*/  FMUL.FTZ R138, R119, R2.reuse ;  /* 0x00000002778a7220 */ /* 0x080fe20000410000 */
[----:B------:R-:W1:Y:S01]  /*2f30*/  LDS R143, [R84+0x10] ;  /* 0x00001000548f7984 */ /* 0x000e620000000800 */
[-C--:B--2---:R-:W-:Y:S01]  /*2f40*/  FMUL.FTZ R142, R108, R2.reuse ;  /* 0x000000026c8e7220 */ /* 0x084fe20000410000 */
[----:B---3--:R-:W-:Y:S01]  /*2f50*/  FMUL.FTZ R144, R123, R2 ;  /* 0x000000027b907220 */ /* 0x008fe20000410000 */
[----:B------:R-:W-:Y:S01]  /*2f60*/  SEL R32, R32, R53, !P2 ;  /* 0x0000003520207207 */ /* 0x000fe20005000000 */
[----:B------:R-:W2:Y:S01]  /*2f70*/  LDS R145, [R84+0x14] ;  /* 0x0000140054917984 */ /* 0x000ea20000000800 */
[----:B------:R-:W-:Y:S01]  /*2f80*/  ULEA UR5, UR6, UR5, 0x18 ;  /* 0x0000000506057291 */ /* 0x000fe2000f8ec0ff */
[----:B------:R-:W3:Y:S02]  /*2f90*/  MUFU.EX2 R150, R150 ;  /* 0x0000009600967308 */ /* 0x000ee40000000800 */
[----:B------:R-:W3:Y:S02]  /*2fa0*/  LDS R136, [R84+0x18] ;  /* 0x0000180054887984 */ /* 0x000ee40000000800 */
[----:B------:R-:W1:Y:S01]  /*2fb0*/  MUFU.EX2 R148, R148 ;  /* 0x0000009400947308 */ /* 0x000e620000000800 */
[----:B------:R-:W-:Y:S01]  /*2fc0*/  LEA R32, R32, UR5, 0x2 ;  /* 0x0000000520207c11 */ /* 0x000fe2000f8e10ff */
[----:B------:R-:W3:Y:S02]  /*2fd0*/  LDS R147, [R84+0x1c] ;  /* 0x00001c0054937984 */ /* 0x000ee40000000800 */
[----:B------:R-:W1:Y:S02]  /*2fe0*/  MUFU.EX2 R34, R34 ;  /* 0x0000002200227308 */ /* 0x000e640000000800 */
[----:B0-----:R0:W-:Y:S02]  /*2ff0*/  STS [R32+0xa88], R161 ;  /* 0x000a88a120007388 */ /* 0x0011e40000000800 */
[----:B------:R-:W0:Y:S04]  /*3000*/  MUFU.EX2 R140, R140 ;  /* 0x0000008c008c7308 */ /* 0x000e280000000800 */
[----:B------:R-:W0:Y:S01]  /*3010*/  MUFU.EX2 R138, R138 ;  /* 0x0000008a008a7308 */ /* 0x000e220000000800 */
[----:B------:R-:W-:-:S03]  /*3020*/  FMUL.FTZ R156, R120, R125 ;  /* 0x0000007d789c7220 */ /* 0x000fc60000410000 */
[----:B------:R-:W0:Y:S01]  /*3030*/  MUFU.EX2 R142, R142 ;  /* 0x0000008e008e7308 */ /* 0x000e220000000800 */
[----:B------:R-:W-:-:S03]  /*3040*/  FMUL.FTZ R163, R122, R137 ;  /* 0x000000897aa37220 */ /* 0x000fc60000410000 */
[----:B------:R-:W0:Y:S01]  /*3050*/  MUFU.EX2 R144, R144 ;  /* 0x0000009000907308 */ /* 0x000e220000000800 */
[----:B----4-:R-:W-:Y:S01]  /*3060*/  FMUL.FTZ R35, R126, R139 ;  /* 0x0000008b7e237220 */ /* 0x010fe20000410000 */
[----:B------:R-:W-:Y:S01]  /*3070*/  FMUL.FTZ R157, R128, R141 ;  /* 0x0000008d809d7220 */ /* 0x000fe20000410000 */
[----:B-1----:R-:W-:Y:S01]  /*3080*/  FMUL.FTZ R155, R130, R143 ;  /* 0x0000008f829b7220 */ /* 0x002fe20000410000 */
[----:B--2---:R-:W-:Y:S01]  /*3090*/  FMUL.FTZ R153, R132, R145 ;  /* 0x0000009184997220 */ /* 0x004fe20000410000 */
[----:B---3--:R-:W-:Y:S01]  /*30a0*/  FMUL.FTZ R151, R133, R136 ;  /* 0x0000008885977220 */ /* 0x008fe20000410000 */
[----:B------:R-:W-:Y:S01]  /*30b0*/  FMUL.FTZ R149, R134, R147 ;  /* 0x0000009386957220 */ /* 0x000fe20000410000 */
        /* <DEDUP_REMOVED lines=11> */
[----:B------:R-:W-:-:S12]  /*3170*/  HFMA2 R169, -RZ, RZ, 1.875, 0 ;  /* 0x3f800000ffa97431 */ /* 0x000fd800000001ff */
[----:B------:R-:W-:Y:S05]  /*3180*/  @!P0 BRA `(.L_x_8706) ;  /* 0x0000000000148947 */ /* 0x000fea0003800000 */
[----:B------:R-:W-:-:S04]  /*3190*/  IADD3 R2, PT, PT, R135, UR4, RZ ;  /* 0x0000000487027c10 */ /* 0x000fc8000fffe0ff */
[----:B------:R-:W-:-:S05]  /*31a0*/  LEA R2, R2, UR5, 0x2 ;  /* 0x0000000502027c11 */ /* 0x000fca000f8e10ff */
[----:B------:R2:W3:Y:S01]  /*31b0*/  LDS R169, [R2+0xa88] ;  /* 0x000a880002a97984 */ /* 0x0004e20000000800 */
[----:B------:R-:W-:Y:S05]  /*31c0*/  BRA `(.L_x_8706) ;  /* 0x0000000000047947 */ /* 0x000fea0003800000 */
.L_x_8705:
[----:B------:R0:W1:Y:S02]  /*31d0*/  LDS R169, [R160+0x128c] ;  /* 0x00128c00a0a97984 */ /* 0x0000640000000800 */
.L_x_8706:
[----:B------:R-:W-:Y:S05]  /*31e0*/  BSYNC.RECONVERGENT B0 ;  /* 0x0000000000007941 */ /* 0x000fea0003800200 */
.L_x_8704:
[----:B------:R-:W4:Y:S01]  /*31f0*/  @P1 LDC R3, c[0x0][0x38c] ;  /* 0x0000e300ff031b82 */ /* 0x000f220000000800 */
[----:B------:R-:W-:Y:S01]  /*3200*/  MOV R154, RZ ;  /* 0x000000ff009a7202 */ /* 0x000fe20000000f00 */
[----:B----4-:R-:W-:-:S04]  /*3210*/  @P1 IMAD R3, R118, R3, UR4 ;  /* 0x0000000476031e24 */ /* 0x010fc8000f8e0203 */
[----:B--2---:R-:W-:-:S05]  /*3220*/  @P1 IMAD.WIDE R2, R3, 0x8, R16 ;  /* 0x0000000803021825 */ /* 0x004fca00078e0210 */
[----:B------:R2:W4:Y:S01]  /*3230*/  @P1 LDG.E R154, desc[UR16][R2.64+0x4] ;  /* 0x00000410029a1981 */ /* 0x000522000c1e1900 */
[C---:B------:R-:W-:Y:S01]  /*3240*/  FFMA.FTZ R171, R144.reuse, R185, R183 ;  /* 0x000000b990ab7223 */ /* 0x040fe200000100b7 */
[----:B-1-3--:R-:W-:Y:S01]  /*3250*/  FMUL.FTZ R33, R144, R169 ;  /* 0x000000a990217220 */ /* 0x00afe20000410000 */
[----:B------:R-:W-:Y:S01]  /*3260*/  ISETP.NE.AND P0, PT, R158, 0x1f, PT ;  /* 0x0000001f9e00780c */ /* 0x000fe20003f05270 */
        /* <DEDUP_REMOVED lines=25> */
[----:B------:R-:W-:Y:S01]  /*3400*/  ISETP.GT.U32.AND P4, PT, R158, 0x17, PT ;  /* 0x000000179e00780c */ /* 0x000fe20003f84070 */
[----:B------:R-:W1:Y:S01]  /*3410*/  SHFL.DOWN PT, R32, R171, 0x1, 0x1f ;  /* 0x08201f00ab207f89 */ /* 0x000e6200000e0000 */
[C---:B------:R-:W-:Y:S01]  /*3420*/  FFMA.FTZ R2, R142.reuse, R2, R151 ;  /* 0x000000028e027223 */ /* 0x040fe20000010097 */
[----:B------:R-:W-:Y:S01]  /*3430*/  MOV R175, R171 ;  /* 0x000000ab00af7202 */ /* 0x000fe20000000f00 */
[----:B------:R-:W-:Y:S01]  /*3440*/  FMUL.FTZ R3, R142, R3 ;  /* 0x000000038e037220 */ /* 0x000fe20000410000 */
[----:B------:R-:W2:Y:S01]  /*3450*/  SHFL.DOWN PT, R173, R168, 0x1, 0x1f ;  /* 0x08201f00a8ad7f89 */ /* 0x000ea200000e0000 */
[----:B------:R-:W-:-:S02]  /*3460*/  FFMA.FTZ R33, R144, R2, R149 ;  /* 0x0000000290217223 */ /* 0x000fc40000010095 */
[----:B-1----:R-:W-:-:S03]  /*3470*/  @P0 FFMA.FTZ R175, R168, R32, R175 ;  /* 0x00000020a8af0223 */ /* 0x002fc600000100af */
[----:B------:R-:W1:Y:S01]  /*3480*/  SHFL.UP PT, R32, R33, 0x1, RZ ;  /* 0x0420000021207989 */ /* 0x000e6200000e00ff */
[----:B--2---:R-:W-:-:S03]  /*3490*/  @P0 FMUL.FTZ R2, R173, R168 ;  /* 0x000000a8ad020220 */ /* 0x004fc60000410000 */
[----:B------:R-:W2:Y:S02]  /*34a0*/  SHFL.DOWN PT, R152, R175, 0x2, 0x1f ;  /* 0x08401f00af987f89 */ /* 0x000ea400000e0000 */
[----:B------:R-:W-:Y:S01]  /*34b0*/  @P0 MOV R168, R2 ;  /* 0x0000000200a80202 */ /* 0x000fe20000000f00 */
[----:B------:R-:W-:Y:S01]  /*34c0*/  FMUL.FTZ R2, R144, R3 ;  /* 0x0000000390027220 */ /* 0x000fe20000410000 */
[----:B------:R-:W-:-:S03]  /*34d0*/  ISETP.GE.AND P0, PT, R78, 0x1, PT ;  /* 0x000000014e00780c */ /* 0x000fc60003f06270 */
[----:B------:R-:W3:Y:S04]  /*34e0*/  SHFL.DOWN PT, R171, R168, 0x2, 0x1f ;  /* 0x08401f00a8ab7f89 */ /* 0x000ee800000e0000 */
[----:B------:R-:W5:Y:S01]  /*34f0*/  SHFL.UP PT, R3, R2, 0x1, RZ ;  /* 0x0420000002037989 */ /* 0x000f6200000e00ff */
[----:B-1----:R-:W-:Y:S01]  /*3500*/  FFMA.FTZ R32, R2, R32, R33 ;  /* 0x0000002002207223 */ /* 0x002fe20000010021 */
[----:B--2---:R-:W-:-:S04]  /*3510*/  @!P3 FFMA.FTZ R175, R168, R152, R175 ;  /* 0x00000098a8afb223 */ /* 0x004fc800000100af */
[----:B------:R-:W-:-:S05]  /*3520*/  FSEL R33, R33, R32, !P0 ;  /* 0x0000002021217208 */ /* 0x000fca0004000000 */
[----:B------:R-:W1:Y:S01]  /*3530*/  SHFL.UP PT, R32, R33, 0x2, RZ ;  /* 0x0440000021207989 */ /* 0x000e6200000e00ff */
[----:B---3--:R-:W-:Y:S01]  /*3540*/  @!P3 FMUL.FTZ R146, R168, R171 ;  /* 0x000000aba892b220 */ /* 0x008fe20000410000 */
[----:B-----5:R-:W-:-:S04]  /*3550*/  @P0 FMUL.FTZ R2, R2, R3 ;  /* 0x0000000302020220 */ /* 0x020fc80000410000 */
[----:B------:R-:W-:Y:S02]  /*3560*/  @!P3 MOV R168, R146 ;  /* 0x0000009200a8b202 */ /* 0x000fe40000000f00 */
[----:B------:R-:W2:Y:S01]  /*3570*/  SHFL.DOWN PT, R146, R175, 0x4, 0x1f ;  /* 0x08801f00af927f89 */ /* 0x000ea200000e0000 */
[----:B------:R-:W-:Y:S02]  /*3580*/  ISETP.GT.U32.AND P3, PT, R158, 0x1b, PT ;  /* 0x0000001b9e00780c */ /* 0x000fe40003f64070 */
[----:B------:R-:W-:Y:S01]  /*3590*/  ISETP.GE.AND P0, PT, R78, 0x2, PT ;  /* 0x000000024e00780c */ /* 0x000fe20003f06270 */
[----:B------:R-:W3:Y:S04]  /*35a0*/  SHFL.DOWN PT, R173, R168, 0x4, 0x1f ;  /* 0x08801f00a8ad7f89 */ /* 0x000ee800000e0000 */
[----:B------:R-:W5:Y:S01]  /*35b0*/  SHFL.UP PT, R3, R2, 0x2, RZ ;  /* 0x0440000002037989 */ /* 0x000f6200000e00ff */
[----:B-1----:R-:W-:-:S05]  /*35c0*/  FFMA.FTZ R32, R2, R32, R33 ;  /* 0x0000002002207223 */ /* 0x002fca0000010021 */
[----:B------:R-:W-:Y:S01]  /*35d0*/  FSEL R171, R33, R32, !P0 ;  /* 0x0000002021ab7208 */ /* 0x000fe20004000000 */
[----:B--2---:R-:W-:-:S04]  /*35e0*/  @!P3 FFMA.FTZ R175, R168, R146, R175 ;  /* 0x00000092a8afb223 */ /* 0x004fc800000100af */
[----:B------:R-:W1:Y:S01]  /*35f0*/  SHFL.UP PT, R32, R171, 0x4, RZ ;  /* 0x04800000ab207989 */ /* 0x000e6200000e00ff */
[----:B---3--:R-:W-:-:S03]  /*3600*/  @!P3 FMUL.FTZ R33, R168, R173 ;  /* 0x000000ada821b220 */ /* 0x008fc60000410000 */
[----:B------:R-:W2:Y:S01]  /*3610*/  SHFL.DOWN PT, R170, R175, 0x8, 0x1f ;  /* 0x09001f00afaa7f89 */ /* 0x000ea200000e0000 */
[----:B-----5:R-:W-:Y:S01]  /*3620*/  @P0 FMUL.FTZ R2, R2, R3 ;  /* 0x0000000302020220 */ /* 0x020fe20000410000 */
[----:B------:R-:W-:Y:S02]  /*3630*/  @!P3 MOV R168, R33 ;  /* 0x0000002100a8b202 */ /* 0x000fe40000000f00 */
[----:B------:R-:W-:Y:S02]  /*3640*/  ISETP.GE.AND P0, PT, R73, UR7, PT ;  /* 0x0000000749007c0c */ /* 0x000fe4000bf06270 */
[----:B------:R-:W3:Y:S01]  /*3650*/  SHFL.UP PT, R3, R2, 0x4, RZ ;  /* 0x0480000002037989 */ /* 0x000ee200000e00ff */
[----:B------:R-:W-:Y:S02]  /*3660*/  ISETP.GE.AND P3, PT, R78, 0x4, PT ;  /* 0x000000044e00780c */ /* 0x000fe40003f66270 */
[----:B------:R-:W-:Y:S01]  /*3670*/  ISETP.NE.OR P0, PT, R12, RZ, P0 ;  /* 0x000000ff0c00720c */ /* 0x000fe20000705670 */
[----:B------:R-:W5:Y:S01]  /*3680*/  SHFL.DOWN PT, R173, R168, 0x8, 0x1f ;  /* 0x09001f00a8ad7f89 */ /* 0x000f6200000e0000 */
[----:B------:R-:W-:Y:S01]  /*3690*/  MOV R33, RZ ;  /* 0x000000ff00217202 */ /* 0x000fe20000000f00 */
[----:B-1----:R-:W-:Y:S01]  /*36a0*/  FFMA.FTZ R146, R2, R32, R171 ;  /* 0x0000002002927223 */ /* 0x002fe200000100ab */
[----:B------:R-:W-:-:S02]  /*36b0*/  HFMA2 R32, -RZ, RZ, 1.875, 0 ;  /* 0x3f800000ff207431 */ /* 0x000fc400000001ff */
[----:B--2---:R-:W-:Y:S02]  /*36c0*/  @!P4 FFMA.FTZ R175, R168, R170, R175 ;  /* 0x000000aaa8afc223 */ /* 0x004fe400000100af */
[----:B------:R-:W-:-:S05]  /*36d0*/  FSEL R171, R171, R146, !P3 ;  /* 0x00000092abab7208 */ /* 0x000fca0005800000 */
[----:B------:R-:W-:Y:S01]  /*36e0*/  @!P0 LDS.64 R32, [UR6+0x1308] ;  /* 0x00130806ff208984 */ /* 0x000fe20008000a00 */
[----:B------:R-:W-:-:S03]  /*36f0*/  ISETP.GE.AND P0, PT, R78, 0x8, PT ;  /* 0x000000084e00780c */ /* 0x000fc60003f06270 */
[----:B------:R-:W1:Y:S01]  /*3700*/  SHFL.UP PT, R146, R171, 0x8, RZ ;  /* 0x05000000ab927989 */ /* 0x000e6200000e00ff */
[----:B---3--:R-:W-:Y:S01]  /*3710*/  @P3 FMUL.FTZ R2, R2, R3 ;  /* 0x0000000302023220 */ /* 0x008fe20000410000 */
[----:B------:R-:W-:Y:S02]  /*3720*/  ISETP.GT.U32.AND P3, PT, R158, 0xf, PT ;  /* 0x0000000f9e00780c */ /* 0x000fe40003f64070 */
[----:B------:R-:W2:Y:S01]  /*3730*/  SHFL.DOWN PT, R170, R175, 0x10, 0x1f ;  /* 0x0a001f00afaa7f89 */ /* 0x000ea200000e0000 */
[----:B-----5:R-:W-:-:S03]  /*3740*/  @!P4 FMUL.FTZ R152, R168, R173 ;  /* 0x000000ada898c220 */ /* 0x020fc60000410000 */
[----:B------:R-:W3:Y:S02]  /*3750*/  SHFL.UP PT, R3, R2, 0x8, RZ ;  /* 0x0500000002037989 */ /* 0x000ee400000e00ff */
[----:B------:R-:W-:-:S05]  /*3760*/  @!P4 MOV R168, R152 ;  /* 0x0000009800a8c202 */ /* 0x000fca0000000f00 */
[----:B------:R-:W5:Y:S01]  /*3770*/  SHFL.DOWN PT, R187, R168, 0x10, 0x1f ;  /* 0x0a001f00a8bb7f89 */ /* 0x000f6200000e0000 */
[----:B-1----:R-:W-:Y:S01]  /*3780*/  FFMA.FTZ R146, R2, R146, R171 ;  /* 0x0000009202927223 */ /* 0x002fe200000100ab */
[----:B--2---:R-:W-:-:S04]  /*3790*/  @!P3 FFMA.FTZ R175, R168, R170, R175 ;  /* 0x000000aaa8afb223 */ /* 0x004fc800000100af */
[----:B------:R-:W-:Y:S01]  /*37a0*/  FSEL R173, R171, R146, !P0 ;  /* 0x00000092abad7208 */ /* 0x000fe20004000000 */
[----:B---3--:R-:W-:Y:S01]  /*37b0*/  @P0 FMUL.FTZ R2, R2, R3 ;  /* 0x0000000302020220 */ /* 0x008fe20000410000 */
[----:B------:R-:W-:Y:S01]  /*37c0*/  SHFL.DOWN PT, R171, R175, 0x1, 0x1f ;  /* 0x08201f00afab7f89 */ /* 0x000fe200000e0000 */
[----:B------:R-:W-:-:S03]  /*37d0*/  ISETP.GE.AND P0, PT, R78, 0x10, PT ;  /* 0x000000104e00780c */ /* 0x000fc60003f06270 */
[----:B------:R-:W1:Y:S01]  /*37e0*/  SHFL.UP PT, R146, R173, 0x10, RZ ;  /* 0x06000000ad927989 */ /* 0x000e6200000e00ff */
[----:B-----5:R-:W-:-:S03]  /*37f0*/  @!P3 FMUL.FTZ R152, R168, R187 ;  /* 0x000000bba898b220 */ /* 0x020fc60000410000 */
[----:B------:R-:W2:Y:S02]  /*3800*/  SHFL.UP PT, R3, R2, 0x10, RZ ;  /* 0x0600000002037989 */ /* 0x000ea400000e00ff */
[----:B------:R-:W-:Y:S02]  /*3810*/  @!P3 MOV R168, R152 ;  /* 0x0000009800a8b202 */ /* 0x000fe40000000f00 */
[----:B------:R-:W-:Y:S01]  /*3820*/  SHFL.IDX PT, R170, R33, RZ, 0x1f ;  /* 0x00001fff21aa7589 */ /* 0x000fe200000e0000 */
[----:B------:R-:W-:-:S03]  /*3830*/  ISETP.NE.AND P3, PT, R12, 0x1f, PT ;  /* 0x0000001f0c00780c */ /* 0x000fc60003f65270 */
[----:B------:R-:W3:Y:S04]  /*3840*/  SHFL.DOWN PT, R152, R168, 0x1, 0x1f ;  /* 0x08201f00a8987f89 */ /* 0x000ee800000e0000 */
[----:B------:R-:W-:Y:S04]  /*3850*/  SHFL.IDX PT, R175, R175, RZ, 0x1f ;  /* 0x00001fffafaf7589 */ /* 0x000fe800000e0000 */
[----:B------:R-:W5:Y:S01]  /*3860*/  SHFL.IDX PT, R168, R168, RZ, 0x1f ;  /* 0x00001fffa8a87589 */ /* 0x000f6200000e0000 */
[C---:B-1----:R-:W-:Y:S01]  /*3870*/  FFMA.FTZ R146, R2.reuse, R146, R173 ;  /* 0x0000009202927223 */ /* 0x042fe200000100ad */
[----:B--2---:R-:W-:-:S04]  /*3880*/  @P0 FMUL.FTZ R2, R2, R3 ;  /* 0x0000000302020220 */ /* 0x004fc80000410000 */
[----:B------:R-:W-:Y:S02]  /*3890*/  FSEL R173, R173, R146, !P0 ;  /* 0x00000092adad7208 */ /* 0x000fe40004000000 */
[----:B------:R-:W-:Y:S01]  /*38a0*/  ISETP.NE.AND P0, PT, R12, RZ, PT ;  /* 0x000000ff0c00720c */ /* 0x000fe20003f05270 */
[----:B------:R-:W-:Y:S01]  /*38b0*/  SHFL.UP PT, R2, R2, 0x1, RZ ;  /* 0x0420000002027989 */ /* 0x000fe200000e00ff */
[----:B---3--:R-:W-:-:S03]  /*38c0*/  @P3 FFMA.FTZ R170, R152, R170, R171 ;  /* 0x000000aa98aa3223 */ /* 0x008fc600000100ab */
[----:B------:R-:W-:Y:S01]  /*38d0*/  SHFL.UP PT, R173, R173, 0x1, RZ ;  /* 0x04200000adad7989 */ /* 0x000fe200000e00ff */
[----:B------:R-:W-:-:S04]  /*38e0*/  FFMA.FTZ R146, R170, R169, R185 ;  /* 0x000000a9aa927223 */ /* 0x000fc800000100b9 */
[----:B------:R-:W-:Y:S01]  /*38f0*/  FFMA.FTZ R3, R144, R146, R183 ;  /* 0x0000009290037223 */ /* 0x000fe200000100b7 */
[C---:B-----5:R-:W-:Y:S01]  /*3900*/  FFMA.FTZ R33, R168.reuse, R33, R175 ;  /* 0x00000021a8217223 */ /* 0x060fe200000100af */
[----:B------:R-:W-:Y:S01]  /*3910*/  FMUL.FTZ R32, R168, R32 ;  /* 0x00000020a8207220 */ /* 0x000fe20000410000 */
[----:B------:R-:W-:Y:S01]  /*3920*/  FMUL.FTZ R169, R123, R146 ;  /* 0x000000927ba97220 */ /* 0x000fe20000410000 */
[-C--:B------:R-:W-:Y:S01]  /*3930*/  FFMA.FTZ R152, R142, R3.reuse, R181 ;  /* 0x000000038e987223 */ /* 0x080fe200000100b5 */
[----:B------:R-:W-:Y:S02]  /*3940*/  FMUL.FTZ R180, R108, R3 ;  /* 0x000000036cb47220 */ /* 0x000fe40000410000 */
[----:B------:R-:W-:Y:S01]  /*3950*/  @!P0 STS.64 [UR6+0x1308], R32 ;  /* 0x00130820ff008988 */ /* 0x000fe20008000a06 */
[----:B------:R-:W-:Y:S01]  /*3960*/  FFMA.FTZ R179, R138, R152, R179 ;  /* 0x000000988ab37223 */ /* 0x000fe200000100b3 */
[----:B------:R-:W-:-:S03]  /*3970*/  FMUL.FTZ R182, R91, R180 ;  /* 0x000000b45bb67220 */ /* 0x000fc60000410000 */
[-C--:B------:R-:W-:Y:S01]  /*3980*/  FFMA.FTZ R186, R140, R179.reuse, R177 ;  /* 0x000000b38cba7223 */ /* 0x080fe200000100b1 */
[----:B------:R-:W-:-:S03]  /*3990*/  FMUL.FTZ R174, R106, R179 ;  /* 0x000000b36aae7220 */ /* 0x000fc60000410000 */
[----:B------:R-:W-:Y:S01]  /*39a0*/  FFMA.FTZ R177, R34, R186, R167 ;  /* 0x000000ba22b17223 */ /* 0x000fe200000100a7 */
[----:B------:R-:W-:Y:S01]  /*39b0*/  FMUL.FTZ R167, R119, R152 ;  /* 0x0000009877a77220 */ /* 0x000fe20000410000 */
[----:B------:R-:W-:Y:S02]  /*39c0*/  FMUL.FTZ R176, R89, R174 ;  /* 0x000000ae59b07220 */ /* 0x000fe40000410000 */
[-C--:B------:R-:W-:Y:S01]  /*39d0*/  FFMA.FTZ R159, R148, R177.reuse, R159 ;  /* 0x000000b1949f7223 */ /* 0x080fe2000001009f */
[----:B------:R-:W-:Y:S01]  /*39e0*/  FMUL.FTZ R170, R104, R177 ;  /* 0x000000b168aa7220 */ /* 0x000fe20000410000 */
[----:B------:R-:W-:-:S03]  /*39f0*/  FMUL.FTZ R178, R90, R167 ;  /* 0x000000a75ab27220 */ /* 0x000fc60000410000 */
[----:B------:R-:W-:Y:S01]  /*3a00*/  FMUL.FTZ R172, R87, R170 ;  /* 0x000000aa57ac7220 */ /* 0x000fe20000410000 */
[----:B----4-:R-:W1:Y:S02]  /*3a10*/  SHFL.IDX PT, R154, R154, RZ, 0x1f ;  /* 0x00001fff9a9a7589 */ /* 0x010e6400000e0000 */
[----:B-1----:R-:W-:-:S04]  /*3a20*/  @P2 FFMA.FTZ R154, R2, R154, R173 ;  /* 0x0000009a029a2223 */ /* 0x002fc800000100ad */
[----:B------:R-:W-:Y:S01]  /*3a30*/  FFMA.FTZ R161, R161, R154, R156 ;  /* 0x0000009aa1a17223 */ /* 0x000fe2000001009c */
[----:B------:R-:W-:-:S03]  /*3a40*/  FFMA.FTZ R154, R150, R159, R165 ;  /* 0x0000009f969a7223 */ /* 0x000fc600000100a5 */
[-C--:B------:R-:W-:Y:S01]  /*3a50*/  FFMA.FTZ R150, R150, R161.reuse, R163 ;  /* 0x000000a196967223 */ /* 0x080fe200000100a3 */
[----:B------:R-:W-:Y:S01]  /*3a60*/  FADD.FTZ R2, -R156, R161 ;  /* 0x000000a19c027221 */ /* 0x000fe20000010100 */
[----:B------:R-:W-:Y:S01]  /*3a70*/  FFMA.FTZ R161, R0, R161, RZ ;  /* 0x000000a100a17223 */ /* 0x000fe200000100ff */
[----:B------:R-:W-:Y:S01]  /*3a80*/  FMUL.FTZ R156, R102, R159 ;  /* 0x0000009f669c7220 */ /* 0x000fe20000410000 */
[-C--:B------:R-:W-:Y:S01]  /*3a90*/  FFMA.FTZ R184, R148, R150.reuse, R35 ;  /* 0x0000009694b87223 */ /* 0x080fe20000010023 */
[----:B------:R-:W-:Y:S01]  /*3aa0*/  FADD.FTZ R148, -R163, R150 ;  /* 0x00000096a3947221 */ /* 0x000fe20000010100 */
[----:B------:R-:W-:Y:S01]  /*3ab0*/  FFMA.FTZ R165, R94, R150, R161 ;  /* 0x000000965ea57223 */ /* 0x000fe200000100a1 */
[----:B------:R-:W-:Y:S01]  /*3ac0*/  FMUL.FTZ R161, R115, R154 ;  /* 0x0000009a73a17220 */ /* 0x000fe20000410000 */
[----:B------:R-:W-:Y:S02]  /*3ad0*/  FMUL.FTZ R168, R85, R156 ;  /* 0x0000009c55a87220 */ /* 0x000fe40000410000 */
[----:B------:R-:W-:Y:S01]  /*3ae0*/  FFMA.FTZ R32, R96, R184, R165 ;  /* 0x000000b860207223 */ /* 0x000fe200000100a5 */
[-C--:B------:R-:W-:Y:S01]  /*3af0*/  FMUL.FTZ R150, R86, R161.reuse ;  /* 0x000000a156967220 */ /* 0x080fe20000410000 */
[----:B------:R-:W-:Y:S01]  /*3b00*/  FFMA.FTZ R163, R2, R161, RZ ;  /* 0x000000a102a37223 */ /* 0x000fe200000100ff */
[----:B------:R-:W-:-:S03]  /*3b10*/  FMUL.FTZ R161, R117, R186 ;  /* 0x000000ba75a17220 */ /* 0x000fc60000410000 */
[----:B------:R1:W-:Y:S01]  /*3b20*/  STS [R55+0x430], R150 ;  /* 0x0004309637007388 */ /* 0x0003e20000000800 */
[----:B------:R-:W-:Y:S01]  /*3b30*/  FFMA.FTZ R163, R148, R156, R163 ;  /* 0x0000009c94a37223 */ /* 0x000fe200000100a3 */
[----:B------:R-:W-:Y:S02]  /*3b40*/  FMUL.FTZ R156, R88, R161 ;  /* 0x000000a1589c7220 */ /* 0x000fe40000410000 */
[----:B------:R2:W-:Y:S04]  /*3b50*/  STS [R57+0x4], R168 ;  /* 0x000004a839007388 */ /* 0x0005e80000000800 */
[----:B------:R3:W-:Y:S01]  /*3b60*/  STS [R57+0x8], R172 ;  /* 0x000008ac39007388 */ /* 0x0007e20000000800 */
[----:B-1----:R-:W-:-:S03]  /*3b70*/  FADD.FTZ R150, -R35, R184 ;  /* 0x000000b823967221 */ /* 0x002fc60000010100 */
[----:B------:R1:W-:Y:S01]  /*3b80*/  STS [R57+0xc], R156 ;  /* 0x00000c9c39007388 */ /* 0x0003e20000000800 */
[----:B--2---:R-:W-:Y:S01]  /*3b90*/  FMUL.FTZ R168, R92, R169 ;  /* 0x000000a95ca87220 */ /* 0x004fe20000410000 */
[----:B------:R-:W-:Y:S02]  /*3ba0*/  FFMA.FTZ R163, R150, R170, R163 ;  /* 0x000000aa96a37223 */ /* 0x000fe400000100a3 */
[----:B------:R-:W-:Y:S01]  /*3bb0*/  STS [R57+0x10], R176 ;  /* 0x000010b039007388 */ /* 0x000fe20000000800 */
[----:B---3--:R-:W-:Y:S01]  /*3bc0*/  FFMA.FTZ R172, R34, R184, R157 ;  /* 0x000000b822ac7223 */ /* 0x008fe2000001009d */
[----:B------:R-:W-:Y:S02]  /*3bd0*/  IMAD.WIDE.U32 R34, R20, UR4, R18 ;  /* 0x0000000414227c25 */ /* 0x000fe4000f8e0012 */
[----:B------:R-:W-:Y:S02]  /*3be0*/  STS [R57+0x14], R178 ;  /* 0x000014b239007388 */ /* 0x000fe40000000800 */
[-C--:B------:R-:W-:Y:S01]  /*3bf0*/  FFMA.FTZ R170, R140, R172.reuse, R155 ;  /* 0x000000ac8caa7223 */ /* 0x080fe2000001009b */
[----:B------:R-:W-:Y:S01]  /*3c00*/  FADD.FTZ R140, -R157, R172 ;  /* 0x000000ac9d8c7221 */ /* 0x000fe20000010100 */
[----:B------:R-:W-:Y:S01]  /*3c10*/  STS [R57+0x18], R182 ;  /* 0x000018b639007388 */ /* 0x000fe20000000800 */
[----:B------:R-:W-:Y:S01]  /*3c20*/  FFMA.FTZ R157, R93, R172, R32 ;  /* 0x000000ac5d9d7223 */ /* 0x000fe20000010020 */
[----:B------:R-:W-:Y:S01]  /*3c30*/  FFMA.FTZ R138, R138, R170, R153 ;  /* 0x000000aa8a8a7223 */ /* 0x000fe20000010099 */
[----:B------:R-:W-:Y:S01]  /*3c40*/  IMAD R33, R21, UR4, R35 ;  /* 0x0000000415217c24 */ /* 0x000fe2000f8e0223 */
[----:B------:R2:W-:Y:S01]  /*3c50*/  STS [R57+0x1c], R168 ;  /* 0x00001ca839007388 */ /* 0x0005e20000000800 */
[----:B------:R-:W-:Y:S01]  /*3c60*/  BAR.SYNC.DEFER_BLOCKING 0x0 ;  /* 0x0000000000007b1d */ /* 0x000fe20000010000 */
[----:B------:R-:W-:Y:S01]  /*3c70*/  LEA R32, P2, R34, UR8, 0x2 ;  /* 0x0000000822207c11 */ /* 0x000fe2000f8410ff */
[----:B------:R-:W-:Y:S01]  /*3c80*/  FFMA.FTZ R163, R140, R161, R163 ;  /* 0x000000a18ca37223 */ /* 0x000fe200000100a3 */
[----:B-1----:R-:W-:-:S02]  /*3c90*/  FADD.FTZ R156, -R155, R170 ;  /* 0x000000aa9b9c7221 */ /* 0x002fc40000010100 */
[----:B------:R-:W-:Y:S01]  /*3ca0*/  LEA.HI.X R33, R34, UR9, R33, 0x2, P2 ;  /* 0x0000000922217c11 */ /* 0x000fe200090f1421 */
[----:B--2---:R-:W-:Y:S01]  /*3cb0*/  FADD.FTZ R168, -R153, R138 ;  /* 0x0000008a99a87221 */ /* 0x004fe20000010100 */
[----:B------:R-:W-:Y:S01]  /*3cc0*/  IADD3 R153, PT, PT, -R166, UR10, RZ ;  /* 0x0000000aa6997c10 */ /* 0x000fe2000fffe1ff */
[----:B------:R-:W-:Y:S01]  /*3cd0*/  FFMA.FTZ R34, R98, R170, R157 ;  /* 0x000000aa62227223 */ /* 0x000fe2000001009d */
[----:B------:R-:W-:Y:S01]  /*3ce0*/  FFMA.FTZ R163, R156, R174, R163 ;  /* 0x000000ae9ca37223 */ /* 0x000fe200000100a3 */
[-C--:B------:R-:W-:Y:S01]  /*3cf0*/  FFMA.FTZ R170, R142, R138.reuse, R151 ;  /* 0x0000008a8eaa7223 */ /* 0x080fe20000010097 */
[----:B------:R-:W-:Y:S01]  /*3d00*/  ISETP.GE.AND P2, PT, R153, 0x1, PT ;  /* 0x000000019900780c */ /* 0x000fe20003f46270 */
[----:B------:R-:W-:Y:S01]  /*3d10*/  FFMA.FTZ R35, R95, R138, R34 ;  /* 0x0000008a5f237223 */ /* 0x000fe20000010022 */
[----:B------:R-:W-:Y:S01]  /*3d20*/  FFMA.FTZ R163, R168, R167, R163 ;  /* 0x000000a7a8a37223 */ /* 0x000fe200000100a3 */
[----:B------:R-:W-:Y:S01]  /*3d30*/  FADD.FTZ R142, -R151, R170 ;  /* 0x000000aa978e7221 */ /* 0x000fe20000010100 */
[-C--:B------:R-:W-:Y:S01]  /*3d40*/  FFMA.FTZ R138, R144, R170.reuse, R149 ;  /* 0x000000aa908a7223 */ /* 0x080fe20000010095 */
[----:B------:R-:W-:Y:S01]  /*3d50*/  ISETP.GE.AND P3, PT, R153, 0x21, PT ;  /* 0x000000219900780c */ /* 0x000fe20003f66270 */
[----:B------:R-:W-:Y:S01]  /*3d60*/  FFMA.FTZ R34, R100, R170, R35 ;  /* 0x000000aa64227223 */ /* 0x000fe20000010023 */
[----:B------:R-:W-:Y:S01]  /*3d70*/  FFMA.FTZ R163, R142, R180, R163 ;  /* 0x000000b48ea37223 */ /* 0x000fe200000100a3 */
[----:B------:R-:W-:Y:S01]  /*3d80*/  FADD.FTZ R144, -R149, R138 ;  /* 0x0000008a95907221 */ /* 0x000fe20000010100 */
[----:B------:R-:W-:-:S03]  /*3d90*/  ISETP.GE.AND P4, PT, R153, 0x41, PT ;  /* 0x000000419900780c */ /* 0x000fc60003f86270 */
[----:B------:R-:W-:Y:S01]  /*3da0*/  FFMA.FTZ R163, R144, R169, R163 ;  /* 0x000000a990a37223 */ /* 0x000fe200000100a3 */
[----:B------:R1:W2:Y:S01]  /*3db0*/  LDS R171, [R58+0x4b0] ;  /* 0x0004b0003aab7984 */ /* 0x0002a20000000800 */
[----:B------:R-:W-:Y:S08]  /*3dc0*/  @!P2 BRA `(.L_x_8708) ;  /* 0x000000000008a947 */ /* 0x000ff00003800000 */
[----:B------:R-:W3:Y:S04]  /*3dd0*/  LDS R35, [R54+0x430] ;  /* 0x0004300036237984 */ /* 0x000ee80000000800 */
[----:B---3--:R3:W-:Y:S02]  /*3de0*/  REDG.E.ADD.F32.FTZ.RN.STRONG.GPU desc[UR16][R32.64], R35 ;  /* 0x00000023200079a6 */ /* 0x0087e4000c12f310 */
.L_x_8708:
[----:B------:R-:W-:Y:S05]  /*3df0*/  BSYNC.RECONVERGENT B0 ;  /* 0x0000000000007941 */ /* 0x000fea0003800200 */
.L_x_8707:
[----:B------:R-:W-:Y:S04]  /*3e00*/  BSSY.RECONVERGENT B0, `(.L_x_8709) ;  /* 0x0000003000007945 */ /* 0x000fe80003800200 */
[----:B------:R-:W-:Y:S05]  /*3e10*/  @!P3 BRA `(.L_x_8710) ;  /* 0x000000000004b947 */ /* 0x000fea0003800000 */
[----:B--2---:R4:W-:Y:S02]  /*3e20*/  REDG.E.ADD.F32.FTZ.RN.STRONG.GPU desc[UR16][R32.64+0x80], R171 ;  /* 0x000080ab200079a6 */ /* 0x0049e4000c12f310 */
.L_x_8710:
[----:B------:R-:W-:Y:S05]  /*3e30*/  BSYNC.RECONVERGENT B0 ;  /* 0x0000000000007941 */ /* 0x000fea0003800200 */
.L_x_8709:
[----:B---3--:R3:W0:Y:S01]  /*3e40*/  LDS R35, [R59+0x530] ;  /* 0x000530003b237984 */ /* 0x0086220000000800 */
[----:B------:R-:W-:Y:S04]  /*3e50*/  BSSY.RECONVERGENT B0, `(.L_x_8711) ;  /* 0x0000003000007945 */ /* 0x000fe80003800200 */
[----:B------:R-:W-:Y:S05]  /*3e60*/  @!P4 BRA `(.L_x_8712) ;  /* 0x000000000004c947 */ /* 0x000fea0003800000 */
[----:B0-----:R0:W-:Y:S02]  /*3e70*/  REDG.E.ADD.F32.FTZ.RN.STRONG.GPU desc[UR16][R32.64+0x100], R35 ;  /* 0x00010023200079a6 */ /* 0x0011e4000c12f310 */
.L_x_8712:
[----:B------:R-:W-:Y:S05]  /*3e80*/  BSYNC.RECONVERGENT B0 ;  /* 0x0000000000007941 */ /* 0x000fea0003800200 */
.L_x_8711:
        /* <DEDUP_REMOVED lines=9> */
.L_x_8714:
[----:B------:R-:W-:Y:S05]  /*3f20*/  BSYNC.RECONVERGENT B0 ;  /* 0x0000000000007941 */ /* 0x000fea0003800200 */
.L_x_8713:
[----:B0-----:R0:W0:Y:S01]  /*3f30*/  LDS R35, [R61+0x630] ;  /* 0x000630003d237984 */ /* 0x0010220000000800 */
[----:B------:R-:W-:Y:S04]  /*3f40*/  BSSY.RECONVERGENT B0, `(.L_x_8715) ;  /* 0x0000003000007945 */ /* 0x000fe80003800200 */
[----:B------:R-:W-:Y:S05]  /*3f50*/  @!P2 BRA `(.L_x_8716) ;  /* 0x000000000004a947 */ /* 0x000fea0003800000 */
[----:B0-----:R0:W-:Y:S02]  /*3f60*/  REDG.E.ADD.F32.FTZ.RN.STRONG.GPU desc[UR16][R32.64+0x200], R35 ;  /* 0x00020023200079a6 */ /* 0x0011e4000c12f310 */
.L_x_8716:
[----:B------:R-:W-:Y:S05]  /*3f70*/  BSYNC.RECONVERGENT B0 ;  /* 0x0000000000007941 */ /* 0x000fea0003800200 */
.L_x_8715:
[----:B0-----:R0:W0:Y:S01]  /*3f80*/  LDS R35, [R62+0x6b0] ;  /* 0x0006b0003e237984 */ /* 0x0010220000000800 */
[----:B------:R-:W-:Y:S04]  /*3f90*/  BSSY.RECONVERGENT B0, `(.L_x_8717) ;  /* 0x0000003000007945 */ /* 0x000fe80003800200 */
[----:B------:R-:W-:Y:S05]  /*3fa0*/  @!P3 BRA `(.L_x_8718) ;  /* 0x000000000004b947 */ /* 0x000fea0003800000 */
[----:B0-----:R0:W-:Y:S02]  /*3fb0*/  REDG.E.ADD.F32.FTZ.RN.STRONG.GPU desc[UR16][R32.64+0x280], R35 ;  /* 0x00028023200079a6 */ /* 0x0011e4000c12f310 */
.L_x_8718:
[----:B------:R-:W-:Y:S05]  /*3fc0*/  BSYNC.RECONVERGENT B0 ;  /* 0x0000000000007941 */ /* 0x000fea0003800200 */
.L_x_8717:
[----:B0-----:R0:W0:Y:S01]  /*3fd0*/  LDS R35, [R63+0x730] ;  /* 0x000730003f237984 */ /* 0x0010220000000800 */
[----:B------:R-:W-:Y:S04]  /*3fe0*/  BSSY.RECONVERGENT B0, `(.L_x_8719) ;  /* 0x0000003000007945 */ /* 0x000fe80003800200 */
[----:B------:R-:W-:Y:S05]  /*3ff0*/  @!P4 BRA `(.L_x_8720) ;  /* 0x000000000004c947 */ /* 0x000fea0003800000 */
[----:B0-----:R0:W-:Y:S02]  /*4000*/  REDG.E.ADD.F32.FTZ.RN.STRONG.GPU desc[UR16][R32.64+0x300], R35 ;  /* 0x00030023200079a6 */ /* 0x0011e4000c12f310 */
.L_x_8720:
[----:B------:R-:W-:Y:S05]  /*4010*/  BSYNC.RECONVERGENT B0 ;  /* 0x0000000000007941 */ /* 0x000fea0003800200 */
.L_x_8719:
[----:B0-----:R0:W0:Y:S01]  /*4020*/  LDS R35, [R64+0x7b0] ;  /* 0x0007b00040237984 */ /* 0x0010220000000800 */
[----:B------:R-:W-:Y:S04]  /*4030*/  BSSY.RECONVERGENT B0, `(.L_x_8721) ;  /* 0x0000003000007945 */ /* 0x000fe80003800200 */
[----:B------:R-:W-:Y:S05]  /*4040*/  @!P5 BRA `(.L_x_8722) ;  /* 0x000000000004d947 */ /* 0x000fea0003800000 */
[----:B0-----:R0:W-:Y:S02]  /*4050*/  REDG.E.ADD.F32.FTZ.RN.STRONG.GPU desc[UR16][R32.64+0x380], R35 ;  /* 0x00038023200079a6 */ /* 0x0011e4000c12f310 */
.L_x_8722:
[----:B------:R-:W-:Y:S05]  /*4060*/  BSYNC.RECONVERGENT B0 ;  /* 0x0000000000007941 */ /* 0x000fea0003800200 */
.L_x_8721:
[----:B------:R-:W-:Y:S01]  /*4070*/  FFMA.FTZ R170, R97, R138, R34 ;  /* 0x0000008a61aa7223 */ /* 0x000fe20000010022 */
[----:B0---4-:R-:W0:Y:S01]  /*4080*/  SHFL.DOWN PT, R32, R163, 0x1, 0x1f ;  /* 0x08201f00a3207f89 */ /* 0x011e2200000e0000 */
[----:B------:R-:W-:Y:S01]  /*4090*/  ISETP.GT.AND P2, PT, R78, 0x1e, PT ;  /* 0x0000001e4e00780c */ /* 0x000fe20003f44270 */
[-C--:B------:R-:W-:Y:S01]  /*40a0*/  FMUL.FTZ R34, R143, R179.reuse ;  /* 0x000000b38f227220 */ /* 0x080fe20000410000 */
[C---:B------:R-:W-:Y:S01]  /*40b0*/  FMUL.FTZ R143, R124.reuse, R179 ;  /* 0x000000b37c8f7220 */ /* 0x040fe20000410000 */
[----:B------:R-:W4:Y:S01]  /*40c0*/  SHFL.DOWN PT, R33, R170, 0x1, 0x1f ;  /* 0x08201f00aa217f89 */ /* 0x000f2200000e0000 */
[-C--:B------:R-:W-:Y:S01]  /*40d0*/  FMUL.FTZ R35, R124, R186.reuse ;  /* 0x000000ba7c237220 */ /* 0x080fe20000410000 */
[----:B------:R-:W-:Y:S01]  /*40e0*/  FMUL.FTZ R141, R141, R186 ;  /* 0x000000ba8d8d7220 */ /* 0x000fe20000410000 */
[----:B------:R-:W-:Y:S01]  /*40f0*/  FMUL.FTZ R156, R156, R143 ;  /* 0x0000008f9c9c7220 */ /* 0x000fe20000410000 */
[-C--:B------:R-:W-:Y:S01]  /*4100*/  FFMA.FTZ R127, R106, R34.reuse, R127 ;  /* 0x000000226a7f7223 */ /* 0x080fe2000001007f */
[----:B------:R-:W-:Y:S01]  /*4110*/  FMUL.FTZ R35, R140, R35 ;  /* 0x000000238c237220 */ /* 0x000fe20000410000 */
[----:B------:R-:W-:Y:S01]  /*4120*/  FFMA.FTZ R112, R117, R141, R112 ;  /* 0x0000008d75707223 */ /* 0x000fe20000010070 */
[----:B------:R-:W-:Y:S01]  /*4130*/  FFMA.FTZ R156, R89, R34, R156 ;  /* 0x00000022599c7223 */ /* 0x000fe2000001009c */
[----:B------:R-:W-:Y:S01]  /*4140*/  FMUL.FTZ R34, R137, R159 ;  /* 0x0000009f89227220 */ /* 0x000fe20000410000 */
[----:B------:R-:W-:Y:S01]  /*4150*/  FFMA.FTZ R138, R88, R141, R35 ;  /* 0x0000008d588a7223 */ /* 0x000fe20000010023 */
        /* <DEDUP_REMOVED lines=8> */
[-C--:B------:R-:W-:Y:S01]  /*41e0*/  FFMA.FTZ R121, R102, R34.reuse, R121 ;  /* 0x0000002266797223 */ /* 0x080fe20000010079 */
[----:B------:R-:W-:Y:S01]  /*41f0*/  FFMA.FTZ R148, R85, R34, R148 ;  /* 0x0000002255947223 */ /* 0x000fe20000010094 */
[----:B0-----:R-:W-:Y:S01]  /*4200*/  @!P2 FADD.FTZ R163, R163, R32 ;  /* 0x00000020a3a3a221 */ /* 0x001fe20000010000 */
[----:B------:R-:W-:Y:S01]  /*4210*/  FFMA.FTZ R34, R92, R147, R141 ;  /* 0x000000935c227223 */ /* 0x000fe2000001008d */
[----:B------:R-:W-:Y:S01]  /*4220*/  BSSY.RECONVERGENT B0, `(.L_x_8723) ;  /* 0x000003e000007945 */ /* 0x000fe20003800200 */
[----:B------:R-:W-:Y:S01]  /*4230*/  FADD.FTZ R107, R138, R107 ;  /* 0x0000006b8a6b7221 */ /* 0x000fe20000010000 */
[----:B----4-:R-:W-:Y:S01]  /*4240*/  @!P2 FADD.FTZ R170, R170, R33 ;  /* 0x00000021aaaaa221 */ /* 0x010fe20000010000 */
[----:B------:R-:W0:Y:S01]  /*4250*/  SHFL.DOWN PT, R32, R163, 0x2, 0x1f ;  /* 0x08401f00a3207f89 */ /* 0x000e2200000e0000 */
[----:B------:R-:W-:Y:S01]  /*4260*/  ISETP.GT.AND P2, PT, R78, 0x1d, PT ;  /* 0x0000001d4e00780c */ /* 0x000fe20003f44270 */
[----:B------:R-:W-:Y:S01]  /*4270*/  FADD.FTZ R105, R156, R105 ;  /* 0x000000699c697221 */ /* 0x000fe20000010000 */
[----:B------:R-:W-:Y:S01]  /*4280*/  FFMA.FTZ R116, R119, R145, R116 ;  /* 0x0000009177747223 */ /* 0x000fe20000010074 */
[----:B------:R-:W4:Y:S01]  /*4290*/  SHFL.DOWN PT, R33, R170, 0x2, 0x1f ;  /* 0x08401f00aa217f89 */ /* 0x000f2200000e0000 */
[----:B------:R-:W-:Y:S01]  /*42a0*/  FFMA.FTZ R131, R108, R136, R131 ;  /* 0x000000886c837223 */ /* 0x000fe20000010083 */
[----:B------:R-:W-:Y:S01]  /*42b0*/  FFMA.FTZ R110, R115, R125, R110 ;  /* 0x0000007d736e7223 */ /* 0x000fe2000001006e */
[----:B------:R-:W-:Y:S01]  /*42c0*/  FFMA.FTZ R114, R123, R147, R114 ;  /* 0x000000937b727223 */ /* 0x000fe20000010072 */
[----:B------:R-:W-:Y:S01]  /*42d0*/  FADD.FTZ R111, R148, R111 ;  /* 0x0000006f946f7221 */ /* 0x000fe20000010000 */
[----:B------:R-:W-:-:S05]  /*42e0*/  FADD.FTZ R99, R34, R99 ;  /* 0x0000006322637221 */ /* 0x000fca0000010000 */
        /* <DEDUP_REMOVED lines=11> */
[----:B------:R-:W-:Y:S01]  /*43a0*/  FMUL.FTZ R150, R150, R33 ;  /* 0x0000002196967220 */ /* 0x000fe20000410000 */
[----:B------:R-:W-:-:S04]  /*43b0*/  FMUL.FTZ R33, R124, R152 ;  /* 0x000000987c217220 */ /* 0x000fc80000410000 */
[----:B------:R-:W-:-:S03]  /*43c0*/  FMUL.FTZ R35, R168, R33 ;  /* 0x00000021a8237220 */ /* 0x000fc60000410000 */
[----:B0-----:R-:W-:Y:S01]  /*43d0*/  @!P2 FADD.FTZ R163, R163, R32 ;  /* 0x00000020a3a3a221 */ /* 0x001fe20000010000 */
[----:B------:R-:W-:Y:S01]  /*43e0*/  FMUL.FTZ R32, R139, R177 ;  /* 0x000000b18b207220 */ /* 0x000fe20000410000 */
[C---:B------:R-:W-:Y:S01]  /*43f0*/  FMUL.FTZ R139, R124.reuse, R3 ;  /* 0x000000037c8b7220 */ /* 0x040fe20000410000 */
[----:B------:R-:W-:Y:S01]  /*4400*/  FMUL.FTZ R3, R124, R154 ;  /* 0x0000009a7c037220 */ /* 0x000fe20000410000 */
[----:B----4-:R-:W-:Y:S01]  /*4410*/  @!P2 FADD.FTZ R170, R170, R149 ;  /* 0x00000095aaaaa221 */ /* 0x010fe20000010000 */
[----:B------:R-:W0:Y:S01]  /*4420*/  SHFL.DOWN PT, R140, R163, 0x10, 0x1f ;  /* 0x0a001f00a38c7f89 */ /* 0x000e2200000e0000 */
[----:B------:R-:W-:Y:S01]  /*4430*/  ISETP.NE.AND P2, PT, R78, RZ, PT ;  /* 0x000000ff4e00720c */ /* 0x000fe20003f45270 */
[-C--:B------:R-:W-:Y:S01]  /*4440*/  FFMA.FTZ R129, R104, R32.reuse, R129 ;  /* 0x0000002068817223 */ /* 0x080fe20000010081 */
[----:B------:R-:W-:Y:S01]  /*4450*/  FFMA.FTZ R150, R87, R32, R150 ;  /* 0x0000002057967223 */ /* 0x000fe20000010096 */
[----:B------:R-:W4:Y:S01]  /*4460*/  SHFL.DOWN PT, R143, R170, 0x10, 0x1f ;  /* 0x0a001f00aa8f7f89 */ /* 0x000f2200000e0000 */
[----:B------:R-:W-:Y:S01]  /*4470*/  FMUL.FTZ R142, R142, R139 ;  /* 0x0000008b8e8e7220 */ /* 0x000fe20000410000 */
[----:B------:R-:W-:Y:S01]  /*4480*/  FMUL.FTZ R3, R2, R3 ;  /* 0x0000000302037220 */ /* 0x000fe20000410000 */
[----:B------:R-:W-:Y:S01]  /*4490*/  FFMA.FTZ R124, R90, R145, R35 ;  /* 0x000000915a7c7223 */ /* 0x000fe20000010023 */
[----:B------:R-:W-:Y:S01]  /*44a0*/  FADD.FTZ R109, R150, R109 ;  /* 0x0000006d966d7221 */ /* 0x000fe20000010000 */
[----:B------:R-:W-:Y:S01]  /*44b0*/  FFMA.FTZ R142, R91, R136, R142 ;  /* 0x000000885b8e7223 */ /* 0x000fe2000001008e */
[----:B------:R-:W-:Y:S01]  /*44c0*/  FFMA.FTZ R2, R86, R125, R3 ;  /* 0x0000007d56027223 */ /* 0x000fe20000010003 */
[----:B------:R-:W-:-:S02]  /*44d0*/  FADD.FTZ R103, R124, R103 ;  /* 0x000000677c677221 */ /* 0x000fc40000010000 */
[----:B------:R-:W-:Y:S01]  /*44e0*/  FADD.FTZ R101, R142, R101 ;  /* 0x000000658e657221 */ /* 0x000fe20000010000 */
        /* <DEDUP_REMOVED lines=17> */
.L_x_8724:
[----:B------:R-:W-:Y:S05]  /*4600*/  BSYNC.RECONVERGENT B0 ;  /* 0x0000000000007941 */ /* 0x000fea0003800200 */
.L_x_8723:
[----:B------:R-:W-:-:S04]  /*4610*/  UIADD3 UR4, UPT, UPT, UR4, 0x1, URZ ;  /* 0x0000000104047890 */ /* 0x000fc8000fffe0ff */
[----:B------:R-:W-:-:S09]  /*4620*/  UISETP.GE.AND UP0, UPT, UR4, UR11, UPT ;  /* 0x0000000b0400728c */ /* 0x000fd2000bf06270 */
[----:B------:R-:W-:Y:S05]  /*4630*/  BRA.U !UP0, `(.L_x_8725) ;  /* 0xffffffe5082c7547 */ /* 0x000fea000b83ffff */
.L_x_8703:
[----:B------:R-:W-:Y:S01]  /*4640*/  BAR.SYNC.DEFER_BLOCKING 0x0 ;  /* 0x0000000000007b1d */ /* 0x000fe20000010000 */
[----:B------:R-:W-:Y:S02]  /*4650*/  HFMA2 R5, -RZ, RZ, 0, 0 ;  /* 0x00000000ff057431 */ /* 0x000fe400000001ff */
[----:B------:R-:W-:-:S05]  /*4660*/  FADD.FTZ R38, R113, R38 ;  /* 0x0000002671267221 */ /* 0x000fca0000010000 */
        /* <DEDUP_REMOVED lines=55> */
[----:B0-----:R-:W5:Y:S08]  /*49e0*/  LDC.64 R24, c[0x0][0x518] ;  /* 0x00014600ff187b82 */ /* 0x001f700000000a00 */
[----:B------:R-:W-:Y:S01]  /*49f0*/  BAR.SYNC.DEFER_BLOCKING 0x0 ;  /* 0x0000000000007b1d */ /* 0x000fe20000010000 */
[----:B-----5:R-:W-:-:S05]  /*4a00*/  IMAD.WIDE.U32 R2, R24, UR18, R4 ;  /* 0x0000001218027c25 */ /* 0x020fca000f8e0004 */
[----:B------:R-:W-:Y:S01]  /*4a10*/  STS [R84], R113 ;  /* 0x0000007154007388 */ /* 0x000fe20000000800 */
[----:B------:R-:W-:-:S03]  /*4a20*/  IMAD R3, R25, UR18, R3 ;  /* 0x0000001219037c24 */ /* 0x000fc6000f8e0203 */
        /* <DEDUP_REMOVED lines=53> */
.L_x_8701:
[----:B------:R-:W4:Y:S01]  /*4d80*/  LDC.64 R6, c[0x0][0x548] ;  /* 0x00015200ff067b82 */ /* 0x000f220000000a00 */
[----:B------:R-:W0:Y:S01]  /*4d90*/  S2R R13, SR_TID.X ;  /* 0x00000000000d7919 */ /* 0x000e220000002100 */
[----:B------:R-:W0:Y:S06]  /*4da0*/  LDCU UR7, c[0x0][0x38c] ;  /* 0x00007180ff0777ac */ /* 0x000e2c0008000800 */
[----:B------:R-:W1:Y:S01]  /*4db0*/  LDC.64 R8, c[0x0][0x568] ;  /* 0x00015a00ff087b82 */ /* 0x000e620000000a00 */
[----:B----4-:R-:W-:-:S04]  /*4dc0*/  ISETP.NE.U32.AND P1, PT, R6, RZ, PT ;  /* 0x000000ff0600720c */ /* 0x010fc80003f25070 */
[----:B------:R-:W-:Y:S02]  /*4dd0*/  ISETP.NE.AND.EX P1, PT, R7, RZ, PT, P1 ;  /* 0x000000ff0700720c */ /* 0x000fe40003f25310 */
[----:B-1----:R-:W-:Y:S02]  /*4de0*/  ISETP.NE.U32.AND P0, PT, R8, RZ, PT ;  /* 0x000000ff0800720c */ /* 0x002fe40003f05070 */
[----:B0-----:R-:W-:Y:S02]  /*4df0*/  ISETP.GE.AND P2, PT, R13, UR7, PT ;  /* 0x000000070d007c0c */ /* 0x001fe4000bf46270 */
        /* <DEDUP_REMOVED lines=26> */
.L_x_8728:
[----:B------:R-:W-:Y:S05]  /*4fa0*/  BSYNC.RECONVERGENT B0 ;  /* 0x0000000000007941 */ /* 0x000fea0003800200 */
.L_x_8727:
        /* <DEDUP_REMOVED lines=26> */
.L_x_8730:
[----:B------:R-:W-:Y:S05]  /*5150*/  BSYNC.RECONVERGENT B0 ;  /* 0x0000000000007941 */ /* 0x000fea0003800200 */
.L_x_8729:
        /* <DEDUP_REMOVED lines=13> */
.L_x_8732:
[----:B------:R-:W-:Y:S02]  /*5230*/  LEA R0, R13, UR4, 0x2 ;  /* 0x000000040d007c11 */ /* 0x000fe4000f8e10ff */
[----:B------:R-:W-:Y:S02]  /*5240*/  SHF.R.S32.HI R4, RZ, 0x1f, R13 ;  /* 0x0000001fff047819 */ /* 0x000fe4000001140d */
[----:B0-----:R-:W-:Y:S01]  /*5250*/  MOV R6, R2 ;  /* 0x0000000200067202 */ /* 0x001fe20000000f00 */
[----:B------:R-:W0:Y:S01]  /*5260*/  LDS R17, [R0+0x1b08] ;  /* 0x001b080000117984 */ /* 0x000e220000000800 */
[----:B------:R-:W-:Y:S01]  /*5270*/  MOV R7, R37 ;  /* 0x0000002500077202 */ /* 0x000fe20000000f00 */
[C---:B------:R-:W-:Y:S01]  /*5280*/  IMAD R10, R4.reuse, UR10, RZ ;  /* 0x0000000a040a7c24 */ /* 0x040fe2000f8e02ff */
[----:B------:R-:W-:Y:S01]  /*5290*/  MOV R40, R14 ;  /* 0x0000000e00287202 */ /* 0x000fe20000000f00 */
        /* <DEDUP_REMOVED lines=18> */
.L_x_8731:
[----:B------:R-:W-:Y:S05]  /*53c0*/  EXIT ;  /* 0x000000000000794d */ /* 0x000fea0003800000 */
.L_x_8733:
        /* <DEDUP_REMOVED lines=11> */
.L_x_10514:


//--------------------- .text._Z25selective_scan_bwd_kernelI32Selective_Scan_bwd_kernel_traitsILi32ELi8ELb0ELb1ELb0ELb1ELb0EffEEv12SSMParamsBwd --------------------------
	.section	.text._Z25selective_scan_bwd_kernelI32Selective_Scan_bwd_kernel_traitsILi32ELi8ELb0ELb1ELb0ELb1ELb0EffEEv12SSMParamsBwd,"ax",@progbits
	.align	128
        .global         _Z25selective_scan_bwd_kernelI32Selective_Scan_bwd_kernel_traitsILi32ELi8ELb0ELb1ELb0ELb1ELb0EffEEv12SSMParamsBwd
        .type           _Z25selective_scan_bwd_kernelI32Selective_Scan_bwd_kernel_traitsILi32ELi8ELb0ELb1ELb0ELb1ELb0EffEEv12SSMParamsBwd,@function
        .size           _Z25selective_scan_bwd_kernelI32Selective_Scan_bwd_kernel_traitsILi32ELi8ELb0ELb1ELb0ELb1ELb0EffEEv12SSMParamsBwd,(.L_x_10515 - _Z25selective_scan_bwd_kernelI32Selective_Scan_bwd_kernel_traitsILi32ELi8ELb0ELb1ELb0ELb1ELb0EffEEv12SSMParamsBwd)
        .other          _Z25selective_scan_bwd_kernelI32Selective_Scan_bwd_kernel_traitsILi32ELi8ELb0ELb1ELb0ELb1ELb0EffEEv12SSMParamsBwd,@"STO_CUDA_ENTRY STV_DEFAULT"
_Z25selective_scan_bwd_kernelI32Selective_Scan_bwd_kernel_traitsILi32ELi8ELb0ELb1ELb0ELb1ELb0EffEEv12SSMParamsBwd:
.text._Z25selective_scan_bwd_kernelI32Selective_Scan_bwd_kernel_traitsILi32ELi8ELb0ELb1ELb0ELb1ELb0EffEEv12SSMParamsBwd:
        /* <DEDUP_REMOVED lines=47> */
[----:B------:R-:W-:Y:S01]  /*02f0*/  LOP3.LUT R4, R39, R8, RZ, 0x3c, !PT ;  /* 0x0000000827047212 */ /* 0x000fe200078e3cff */
[----:B------:R-:W3:Y:S01]  /*0300*/  @P0 LDC R19, c[0x0][0x38c] ;  /* 0x0000e300ff130b82 */ /* 0x000ee20000000800 */
[----:B------:R-:W-:-:S07]  /*0310*/  ISETP.GE.U32.AND P1, PT, R0, R9, PT ;  /* 0x000000090000720c */ /* 0x000fce0003f26070 */
[----:B------:R-:W4:Y:S01]  /*0320*/  @P0 LDC R0, c[0x0][0x384] ;  /* 0x0000e100ff000b82 */ /* 0x000f220000000800 */
        /* <DEDUP_REMOVED lines=12> */
[----:B------:R-:W-:Y:S02]  /*03f0*/  MOV R23, R7 ;  /* 0x0000000700177202 */ /* 0x000fe40000000f00 */
[----:B------:R-:W0:Y:S01]  /*0400*/  @P0 LDC.64 R6, c[0x0][0x480] ;  /* 0x00012000ff060b82 */ /* 0x000e220000000a00 */
[----:B------:R-:W-:Y:S01]  /*0410*/  ISETP.NE.AND P2, PT, R8, RZ, PT ;  /* 0x000000ff0800720c */ /* 0x000fe20003f45270 */
[----:B----4-:R-:W-:Y:S02]  /*0420*/  @P0 IMAD R0, R0, UR18, R39 ;  /* 0x0000001200000c24 */ /* 0x010fe4000f8e0227 */
[----:B------:R-:W-:Y:S01]  /*0430*/  IMAD.WIDE.U32 R2, R39, UR10, R2 ;  /* 0x0000000a27027c25 */ /* 0x000fe2000f8e0002 */
[----:B------:R-:W-:-:S03]  /*0440*/  MOV R5, UR4 ;  /* 0x0000000400057c02 */ /* 0x000fc60008000f00 */
[----:B------:R-:W-:Y:S01]  /*0450*/  @P0 IMAD R0, R0, R17, RZ ;  /* 0x0000001100000224 */ /* 0x000fe200078e02ff */
[----:B--2---:R-:W-:Y:S01]  /*0460*/  UIMAD.WIDE.U32 UR4, UR18, UR6, URZ ;  /* 0x00000006120472a5 */ /* 0x004fe2000f8e00ff */
[----:B------:R-:W-:Y:S01]  /*0470*/  IMAD R13, R39, UR11, R3 ;  /* 0x0000000b270d7c24 */ /* 0x000fe2000f8e0203 */
[C---:B------:R-:W-:Y:S01]  /*0480*/  LEA R9, R17.reuse, 0xffffff00, 0x8 ;  /* 0xffffff0011097811 */ /* 0x040fe200078e40ff */
[----:B---3--:R-:W-:Y:S01]  /*0490*/  @P0 IMAD R3, R0, R19, RZ ;  /* 0x0000001300030224 */ /* 0x008fe200078e02ff */
[----:B------:R-:W-:Y:S01]  /*04a0*/  ISETP.GE.AND P1, PT, R17, 0x1, PT ;  /* 0x000000011100780c */ /* 0x000fe20003f26270 */
[----:B------:R-:W2:Y:S01]  /*04b0*/  LDC.64 R18, c[0x0][0x528] ;  /* 0x00014a00ff127b82 */ /* 0x000ea20000000a00 */
[----:B------:R-:W-:Y:S01]  /*04c0*/  @!P3 IADD3 R23, PT, PT, -R23, RZ, RZ ;  /* 0x000000ff1717b210 */ /* 0x000fe20007ffe1ff */
[----:B------:R-:W-:Y:S01]  /*04d0*/  UIMAD UR5, UR18, UR7, UR5 ;  /* 0x00000007120572a4 */ /* 0x000fe2000f8e0205 */
[----:B------:R-:W-:Y:S01]  /*04e0*/  @!P2 LOP3.LUT R23, RZ, R8, RZ, 0x33, !PT ;  /* 0x00000008ff17a212 */ /* 0x000fe200078e33ff */
[----:B-1----:R-:W-:-:S04]  /*04f0*/  UIMAD.WIDE.U32 UR6, UR18, UR8, URZ ;  /* 0x00000008120672a5 */ /* 0x002fc8000f8e00ff */
[----:B------:R-:W1:Y:S01]  /*0500*/  LDC.64 R16, c[0x0][0x4a8] ;  /* 0x00012a00ff107b82 */ /* 0x000e620000000a00 */
[----:B------:R-:W-:Y:S01]  /*0510*/  SHF.R.S32.HI R21, RZ, 0x1f, R23 ;  /* 0x0000001fff157819 */ /* 0x000fe20000011417 */
[----:B------:R-:W-:Y:S01]  /*0520*/  IMAD.WIDE.U32 R4, R39, UR14, R4 ;  /* 0x0000000e27047c25 */ /* 0x000fe2000f8e0004 */
[----:B------:R-:W-:Y:S01]  /*0530*/  UIMAD UR7, UR18, UR9, UR7 ;  /* 0x00000009120772a4 */ /* 0x000fe2000f8e0207 */
[----:B------:R-:W-:Y:S02]  /*0540*/  CS2R R32, SRZ ;  /* 0x0000000000207805 */ /* 0x000fe4000001ff00 */
[----:B------:R-:W-:Y:S01]  /*0550*/  IADD3 R44, P2, PT, R9, R2, RZ ;  /* 0x00000002092c7210 */ /* 0x000fe20007f5e0ff */
[----:B------:R-:W-:Y:S01]  /*0560*/  IMAD R0, R21, R14, RZ ;  /* 0x0000000e15007224 */ /* 0x000fe200078e02ff */
[----:B------:R-:W-:Y:S01]  /*0570*/  IADD3 R48, P3, PT, R9, R4, RZ ;  /* 0x0000000409307210 */ /* 0x000fe20007f7e0ff */
[----:B0-----:R-:W-:-:S04]  /*0580*/  @P0 IMAD.WIDE R32, R3, 0x8, R6 ;  /* 0x0000000803200825 */ /* 0x001fc800078e0206 */
        /* <DEDUP_REMOVED lines=8> */
[----:B------:R-:W-:Y:S02]  /*0610*/  IADD3.X R4, PT, PT, R0, R13, RZ, P2, !PT ;  /* 0x0000000d00047210 */ /* 0x000fe400017fe4ff */
        /* <DEDUP_REMOVED lines=80> */
.L_x_8774:
[----:B0-----:R-:W0:Y:S01]  /*0b20*/  LDCU UR4, c[0x0][0x388] ;  /* 0x00007100ff0477ac */ /* 0x001e220008000800 */
[----:B------:R-:W-:Y:S02]  /*0b30*/  IADD3 R75, PT, PT, R54, -0x1, RZ ;  /* 0xffffffff364b7810 */ /* 0x000fe40007ffe0ff */
[----:B------:R-:W-:Y:S02]  /*0b40*/  CS2R R6, SRZ ;  /* 0x0000000000067805 */ /* 0x000fe4000001ff00 */
[----:B------:R-:W-:Y:S02]  /*0b50*/  SHF.L.U32 R5, R58, 0x2, RZ ;  /* 0x000000023a057819 */ /* 0x000fe400000006ff */
[----:B------:R-:W-:Y:S02]  /*0b60*/  CS2R R8, SRZ ;  /* 0x0000000000087805 */ /* 0x000fe4000001ff00 */
[----:B------:R-:W-:Y:S02]  /*0b70*/  SHF.L.U32 R20, R75, 0x8, RZ ;  /* 0x000000084b147819 */ /* 0x000fe400000006ff */
[----:B------:R-:W-:-:S02]  /*0b80*/  CS2R R10, SRZ ;  /* 0x00000000000a7805 */ /* 0x000fc4000001ff00 */
[C---:B------:R-:W-:Y:S02]  /*0b90*/  IADD3 R2, P0, PT, R5.reuse, R42, RZ ;  /* 0x0000002a05027210 */ /* 0x040fe40007f1e0ff */
[C---:B------:R-:W-:Y:S02]  /*0ba0*/  IADD3 R18, P2, PT, R5.reuse, R46, RZ ;  /* 0x0000002e05127210 */ /* 0x040fe40007f5e0ff */
[----:B------:R-:W-:Y:S02]  /*0bb0*/  IADD3 R4, P3, PT, R5, R50, RZ ;  /* 0x0000003205047210 */ /* 0x000fe40007f7e0ff */
[----:B------:R-:W-:Y:S02]  /*0bc0*/  MOV R0, RZ ;  /* 0x000000ff00007202 */ /* 0x000fe40000000f00 */
[----:B------:R-:W-:Y:S02]  /*0bd0*/  IADD3.X R3, PT, PT, RZ, R44, RZ, P0, !PT ;  /* 0x0000002cff037210 */ /* 0x000fe400007fe4ff */
[----:B------:R-:W-:-:S02]  /*0be0*/  IADD3.X R19, PT, PT, RZ, R48, RZ, P2, !PT ;  /* 0x00000030ff137210 */ /* 0x000fc400017fe4ff */
[----:B0-----:R-:W-:Y:S02]  /*0bf0*/  IADD3 R76, PT, PT, -R20, UR4, RZ ;  /* 0x00000004144c7c10 */ /* 0x001fe4000fffe1ff */
[----:B------:R-:W-:Y:S02]  /*0c00*/  IADD3.X R5, PT, PT, RZ, R51, RZ, P3, !PT ;  /* 0x00000033ff057210 */ /* 0x000fe40001ffe4ff */
[-C--:B------:R-:W-:Y:S01]  /*0c10*/  ISETP.GE.AND P6, PT, R58, R76.reuse, PT ;  /* 0x0000004c3a00720c */ /* 0x080fe20003fc6270 */
[----:B------:R-:W-:Y:S01]  /*0c20*/  BAR.SYNC.DEFER_BLOCKING 0x0 ;  /* 0x0000000000007b1d */ /* 0x000fe20000010000 */
[-C--:B------:R-:W-:Y:S02]  /*0c30*/  ISETP.GE.AND P0, PT, R67, R76.reuse, PT ;  /* 0x0000004c4300720c */ /* 0x080fe40003f06270 */
[-C--:B------:R-:W-:Y:S02]  /*0c40*/  ISETP.GE.AND P1, PT, R68, R76.reuse, PT ;  /* 0x0000004c4400720c */ /* 0x080fe40003f26270 */
[----:B------:R-:W-:-:S02]  /*0c50*/  ISETP.GE.AND P2, PT, R69, R76, PT ;  /* 0x0000004c4500720c */ /* 0x000fc40003f46270 */
[-C--:B------:R-:W-:Y:S02]  /*0c60*/  ISETP.GE.AND P3, PT, R70, R76.reuse, PT ;  /* 0x0000004c4600720c */ /* 0x080fe40003f66270 */
[-C--:B------:R-:W-:Y:S02]  /*0c70*/  ISETP.GE.AND P4, PT, R71, R76.reuse, PT ;  /* 0x0000004c4700720c */ /* 0x080fe40003f86270 */
[-C--:B------:R-:W-:Y:S01]  /*0c80*/  ISETP.GE.AND P5, PT, R72, R76.reuse, PT ;  /* 0x0000004c4800720c */ /* 0x080fe20003fa6270 */
        /* <DEDUP_REMOVED lines=36> */
[----:B------:R-:W-:Y:S02]  /*0ed0*/  LEA R82, R13, UR5, 0x2 ;  /* 0x000000050d527c11 */ /* 0x000fe4000f8e10ff */
[----:B------:R-:W-:Y:S02]  /*0ee0*/  LEA R83, R15, UR5, 0x2 ;  /* 0x000000050f537c11 */ /* 0x000fe4000f8e10ff */
[----:B------:R-:W-:Y:S02]  /*0ef0*/  CS2R R14, SRZ ;  /* 0x00000000000e7805 */ /* 0x000fe4000001ff00 */
[----:B------:R-:W-:-:S02]  /*0f00*/  LEA R84, R17, UR5, 0x2 ;  /* 0x0000000511547c11 */ /* 0x000fc4000f8e10ff */
[----:B------:R-:W-:Y:S01]  /*0f10*/  LEA R85, R35, UR5, 0x2 ;  /* 0x0000000523557c11 */ /* 0x000fe2000f8e10ff */
[----:B--2---:R0:W-:Y:S04]  /*0f20*/  STS [R77], R0 ;  /* 0x000000004d007388 */ /* 0x0041e80000000800 */
[----:B---3--:R-:W-:Y:S01]  /*0f30*/  STS [R78+0x80], R7 ;  /* 0x000080074e007388 */ /* 0x008fe20000000800 */
[----:B0-----:R-:W-:-:S03]  /*0f40*/  SHF.L.U32 R0, R80, 0x3, RZ ;  /* 0x0000000350007819 */ /* 0x001fc600000006ff */
[----:B----4-:R0:W-:Y:S01]  /*0f50*/  STS [R79+0x100], R6 ;  /* 0x000100064f007388 */ /* 0x0101e20000000800 */
[----:B------:R-:W-:-:S03]  /*0f60*/  LEA.HI.SX32 R86, R0, R0, 0x1b ;  /* 0x0000000000567211 */ /* 0x000fc600078fdaff */
[----:B------:R-:W-:Y:S01]  /*0f70*/  STS [R81+0x180], R8 ;  /* 0x0001800851007388 */ /* 0x000fe20000000800 */
[----:B------:R-:W-:Y:S02]  /*0f80*/  MOV R0, RZ ;  /* 0x000000ff00007202 */ /* 0x000fe40000000f00 */
[----:B------:R-:W-:Y:S01]  /*0f90*/  LEA R86, R86, UR5, 0x2 ;  /* 0x0000000556567c11 */ /* 0x000fe2000f8e10ff */
[----:B------:R1:W-:Y:S01]  /*0fa0*/  STS [R82+0x200], R9 ;  /* 0x0002000952007388 */ /* 0x0003e20000000800 */
[----:B0-----:R-:W-:-:S03]  /*0fb0*/  CS2R R6, SRZ ;  /* 0x0000000000067805 */ /* 0x001fc6000001ff00 */
[----:B------:R-:W-:Y:S04]  /*0fc0*/  STS [R83+0x280], R10 ;  /* 0x0002800a53007388 */ /* 0x000fe80000000800 */
[----:B------:R-:W-:Y:S01]  /*0fd0*/  STS [R84+0x300], R11 ;  /* 0x0003000b54007388 */ /* 0x000fe20000000800 */
[----:B-1----:R-:W-:-:S03]  /*0fe0*/  CS2R R8, SRZ ;  /* 0x0000000000087805 */ /* 0x002fc6000001ff00 */
        /* <DEDUP_REMOVED lines=17> */
[----:B0-----:R-:W-:-:S03]  /*1100*/  P2R R12, PR, RZ, 0x1 ;  /* 0x00000001ff0c7803 */ /* 0x001fc60000000000 */
[----:B------:R-:W4:Y:S04]  /*1110*/  @!P4 LDG.E R0, desc[UR16][R18.64+0x280] ;  /* 0x000280101200c981 */ /* 0x000f28000c1e1900 */
[----:B------:R-:W4:Y:S04]  /*1120*/  @!P5 LDG.E R9, desc[UR16][R18.64+0x300] ;  /* 0x000300101209d981 */ /* 0x000f28000c1e1900 */
[----:B------:R-:W4:Y:S01]  /*1130*/  @!P6 LDG.E R8, desc[UR16][R18.64+0x380] ;  /* 0x000380101208e981 */ /* 0x000f22000c1e1900 */
[----:B------:R-:W-:Y:S01]  /*1140*/  ISETP.GE.AND P0, PT, R58, R76, PT ;  /* 0x0000004c3a00720c */ /* 0x000fe20003f06270 */
[----:B------:R-:W-:Y:S01]  /*1150*/  HFMA2 R10, -RZ, RZ, 0, 0 ;  /* 0x00000000ff0a7431 */ /* 0x000fe200000001ff */
        /* <DEDUP_REMOVED lines=17> */
[----:B------:R1:W2:Y:S01]  /*1270*/  LDS R107, [R86+0x1c] ;  /* 0x00001c00566b7984 */ /* 0x0002a20000000800 */
[----:B------:R-:W-:Y:S01]  /*1280*/  BAR.SYNC.DEFER_BLOCKING 0x0 ;  /* 0x0000000000007b1d */ /* 0x000fe20000010000 */
[----:B0-----:R-:W-:-:S02]  /*1290*/  CS2R R8, SRZ ;  /* 0x0000000000087805 */ /* 0x001fc4000001ff00 */
[----:B------:R-:W-:Y:S01]  /*12a0*/  MOV R2, RZ ;  /* 0x000000ff00027202 */ /* 0x000fe20000000f00 */
[----:B------:R-:W-:Y:S02]  /*12b0*/  HFMA2 R6, -RZ, RZ, 0, 0 ;  /* 0x00000000ff067431 */ /* 0x000fe400000001ff */
        /* <DEDUP_REMOVED lines=12> */
[--C-:B--2---:R-:W-:Y:S01]  /*1380*/  FADD.FTZ R108, R11, R38.reuse ;  /* 0x000000260b6c7221 */ /* 0x104fe20000010000 */
[--C-:B---3--:R-:W-:Y:S01]  /*1390*/  FADD.FTZ R110, R3, R38.reuse ;  /* 0x00000026036e7221 */ /* 0x108fe20000010000 */
[--C-:B----4-:R-:W-:Y:S01]  /*13a0*/  FADD.FTZ R101, R101, R38.reuse ;  /* 0x0000002665657221 */ /* 0x110fe20000010000 */
        /* <DEDUP_REMOVED lines=57> */
.L_x_8736:
[----:B------:R-:W-:Y:S05]  /*1740*/  BSYNC.RECONVERGENT B0 ;  /* 0x0000000000007941 */ /* 0x000fea0003800200 */
.L_x_8735:
        /* <DEDUP_REMOVED lines=35> */
.L_x_8738:
[----:B------:R-:W-:Y:S05]  /*1980*/  BSYNC.RECONVERGENT B0 ;  /* 0x0000000000007941 */ /* 0x000fea0003800200 */
.L_x_8737:
        /* <DEDUP_REMOVED lines=36> */
.L_x_8740:
[----:B------:R-:W-:Y:S05]  /*1bd0*/  BSYNC.RECONVERGENT B0 ;  /* 0x0000000000007941 */ /* 0x000fea0003800200 */
.L_x_8739:
        /* <DEDUP_REMOVED lines=32> */
.L_x_8742:
[----:B------:R-:W-:Y:S05]  /*1de0*/  BSYNC.RECONVERGENT B0 ;  /* 0x0000000000007941 */ /* 0x000fea0003800200 */
.L_x_8741:
        /* <DEDUP_REMOVED lines=32> */
.L_x_8744:
[----:B------:R-:W-:Y:S05]  /*1ff0*/  BSYNC.RECONVERGENT B0 ;  /* 0x0000000000007941 */ /* 0x000fea0003800200 */
.L_x_8743:
        /* <DEDUP_REMOVED lines=32> */
.L_x_8746:
[----:B------:R-:W-:Y:S05]  /*2200*/  BSYNC.RECONVERGENT B0 ;  /* 0x0000000000007941 */ /* 0x000fea0003800200 */
.L_x_8745:
        /* <DEDUP_REMOVED lines=32> */
.L_x_8748:
[----:B------:R-:W-:Y:S05]  /*2410*/  BSYNC.RECONVERGENT B0 ;  /* 0x0000000000007941 */ /* 0x000fea0003800200 */
.L_x_8747:
        /* <DEDUP_REMOVED lines=32> */
.L_x_8750:
[----:B------:R-:W-:Y:S05]  /*2620*/  BSYNC.RECONVERGENT B0 ;  /* 0x0000000000007941 */ /* 0x000fea0003800200 */
.L_x_8749:
        /* <DEDUP_REMOVED lines=27> */
[C---:B------:R-:W-:Y:S01]  /*27e0*/  ISETP.NE.AND P0, PT, R54.reuse, 0x1, PT ;  /* 0x000000013600780c */ /* 0x040fe20003f05270 */
        /* <DEDUP_REMOVED lines=27> */
.L_x_8773:
        /* <DEDUP_REMOVED lines=8> */
[----:B------:R-:W-:Y:S01]  /*2a20*/  ISETP.GE.AND P3, PT, R70, R76, PT ;  /* 0x0000004c4600720c */ /* 0x000fe20003f66270 */
[----:B------:R-:W-:Y:S01]  /*2a30*/  IMAD R3, R13, UR4, R3 ;  /* 0x000000040d037c24 */ /* 0x000fe2000f8e0203 */
[C---:B------:R-:W-:Y:S02]  /*2a40*/  LEA R36, P2, R2.reuse, R52, 0x2 ;  /* 0x0000003402247211 */ /* 0x040fe400078410ff */
[-C--:B------:R-:W-:Y:S02]  /*2a50*/  ISETP.GE.AND P4, PT, R71, R76.reuse, PT ;  /* 0x0000004c4700720c */ /* 0x080fe40003f86270 */
        /* <DEDUP_REMOVED lines=9> */
[----:B------:R-:W-:-:S03]  /*2af0*/  HFMA2 R146, -RZ, RZ, 0, 0 ;  /* 0x00000000ff927431 */ /* 0x000fc600000001ff */
        /* <DEDUP_REMOVED lines=37> */
[C---:B------:R-:W-:Y:S01]  /*2d50*/  FMUL.FTZ R163, R2.reuse, R105 ;  /* 0x0000006902a37220 */ /* 0x040fe20000410000 */
[----:B------:R-:W4:Y:S01]  /*2d60*/  LDS R141, [R86+0x8] ;  /* 0x00000800568d7984 */ /* 0x000f220000000800 */
[C---:B------:R-:W-:Y:S01]  /*2d70*/  FMUL.FTZ R156, R2.reuse, R108 ;  /* 0x0000006c029c7220 */ /* 0x040fe20000410000 */
[C---:B------:R-:W-:Y:S01]  /*2d80*/  FMUL.FTZ R37, R2.reuse, R110 ;  /* 0x0000006e02257220 */ /* 0x040fe20000410000 */
[C---:B------:R-:W-:Y:S01]  /*2d90*/  FMUL.FTZ R36, R2.reuse, R101 ;  /* 0x0000006502247220 */ /* 0x040fe20000410000 */
[----:B------:R-:W4:Y:S01]  /*2da0*/  LDS R143, [R86+0xc] ;  /* 0x00000c00568f7984 */ /* 0x000f220000000800 */
[----:B------:R-:W0:Y:S01]  /*2db0*/  MUFU.EX2 R163, R163 ;  /* 0x000000a300a37308 */ /* 0x000e220000000800 */
[C---:B-1----:R-:W-:Y:S01]  /*2dc0*/  FMUL.FTZ R142, R2.reuse, R104 ;  /* 0x00000068028e7220 */ /* 0x042fe20000410000 */
[C---:B------:R-:W-:Y:S01]  /*2dd0*/  FMUL.FTZ R140, R2.reuse, R103 ;  /* 0x00000067028c7220 */ /* 0x040fe20000410000 */
[----:B------:R-:W1:Y:S01]  /*2de0*/  LDS R145, [R86+0x10] ;  /* 0x0000100056917984 */ /* 0x000e620000000800 */
[C---:B--2---:R-:W-:Y:S01]  /*2df0*/  FMUL.FTZ R144, R2.reuse, R106 ;  /* 0x0000006a02907220 */ /* 0x044fe20000410000 */
        /* <DEDUP_REMOVED lines=33> */
[----:B------:R-:W-:Y:S02]  /*3010*/  ISETP.NE.AND P1, PT, R54, UR7, PT ;  /* 0x0000000736007c0c */ /* 0x000fe4000bf25270 */
[----:B------:R-:W-:-:S11]  /*3020*/  MOV R173, 0x3f800000 ;  /* 0x3f80000000ad7802 */ /* 0x000fd60000000f00 */
[----:B------:R-:W-:Y:S05]  /*3030*/  @!P1 BRA `(.L_x_8754) ;  /* 0x0000000000149947 */ /* 0x000fea0003800000 */
[----:B------:R-:W-:-:S04]  /*3040*/  IADD3 R2, PT, PT, R137, UR4, RZ ;  /* 0x0000000489027c10 */ /* 0x000fc8000fffe0ff */
[----:B------:R-:W-:-:S05]  /*3050*/  LEA R2, R2, UR5, 0x2 ;  /* 0x0000000502027c11 */ /* 0x000fca000f8e10ff */
[----:B------:R2:W3:Y:S01]  /*3060*/  LDS R173, [R2+0xa88] ;  /* 0x000a880002ad7984 */ /* 0x0004e20000000800 */
[----:B------:R-:W-:Y:S05]  /*3070*/  BRA `(.L_x_8754) ;  /* 0x0000000000047947 */ /* 0x000fea0003800000 */
.L_x_8753:
[----:B------:R0:W1:Y:S02]  /*3080*/  LDS R173, [R162+0x128c] ;  /* 0x00128c00a2ad7984 */ /* 0x0000640000000800 */
.L_x_8754:
[----:B------:R-:W-:Y:S05]  /*3090*/  BSYNC.RECONVERGENT B0 ;  /* 0x0000000000007941 */ /* 0x000fea0003800200 */
.L_x_8752:
[----:B------:R-:W4:Y:S01]  /*30a0*/  @P0 LDC R3, c[0x0][0x38c] ;  /* 0x0000e300ff030b82 */ /* 0x000f220000000800 */
[----:B------:R-:W-:Y:S02]  /*30b0*/  HFMA2 R164, -RZ, RZ, 0, 0 ;  /* 0x00000000ffa47431 */ /* 0x000fe400000001ff */
        /* <DEDUP_REMOVED lines=13> */
[----:B--2---:R-:W-:Y:S01]  /*3190*/  FFMA.FTZ R2, R158, R156, R165 ;  /* 0x0000009c9e027223 */ /* 0x004fe200000100a5 */
[----:B------:R-:W-:Y:S01]  /*31a0*/  ISETP.GT.U32.AND P4, PT, R160, 0x17, PT ;  /* 0x00000017a000780c */ /* 0x000fe20003f84070 */
[C---:B------:R-:W-:Y:S01]  /*31b0*/  FFMA.FTZ R175, R142.reuse, R175, R161 ;  /* 0x000000af8eaf7223 */ /* 0x040fe200000100a1 */
[----:B------:R-:W-:Y:S01]  /*31c0*/  FMUL.FTZ R35, R142, R35 ;  /* 0x000000238e237220 */ /* 0x000fe20000410000 */
[----:B------:R-:W-:-:S02]  /*31d0*/  FFMA.FTZ R2, R37, R2, R148 ;  /* 0x0000000225027223 */ /* 0x000fc40000010094 */
[C---:B------:R-:W-:Y:S01]  /*31e0*/  FFMA.FTZ R175, R36.reuse, R175, R169 ;  /* 0x000000af24af7223 */ /* 0x040fe200000100a9 */
[C---:B------:R-:W-:Y:S01]  /*31f0*/  FMUL.FTZ R34, R36.reuse, R35 ;  /* 0x0000002324227220 */ /* 0x040fe20000410000 */
[----:B------:R-:W-:Y:S02]  /*3200*/  FFMA.FTZ R2, R36, R2, R159 ;  /* 0x0000000224027223 */ /* 0x000fe4000001009f */
[C---:B------:R-:W-:Y:S01]  /*3210*/  FFMA.FTZ R175, R37.reuse, R175, R152 ;  /* 0x000000af25af7223 */ /* 0x040fe20000010098 */
[----:B------:R-:W-:Y:S01]  /*3220*/  FMUL.FTZ R3, R37, R34 ;  /* 0x0000002225037220 */ /* 0x000fe20000410000 */
[----:B------:R-:W-:Y:S02]  /*3230*/  FFMA.FTZ R2, R142, R2, R157 ;  /* 0x000000028e027223 */ /* 0x000fe4000001009d */
[C---:B------:R-:W-:Y:S01]  /*3240*/  FFMA.FTZ R175, R156.reuse, R175, R167 ;  /* 0x000000af9caf7223 */ /* 0x040fe200000100a7 */
[----:B------:R-:W-:Y:S01]  /*3250*/  FMUL.FTZ R172, R156, R3 ;  /* 0x000000039cac7220 */ /* 0x000fe20000410000 */
[----:B------:R-:W-:-:S03]  /*3260*/  FFMA.FTZ R2, R140, R2, R153 ;  /* 0x000000028c027223 */ /* 0x000fc60000010099 */
[----:B------:R-:W1:Y:S01]  /*3270*/  SHFL.DOWN PT, R34, R175, 0x1, 0x1f ;  /* 0x08201f00af227f89 */ /* 0x000e6200000e0000 */
[----:B------:R-:W-:Y:S01]  /*3280*/  FFMA.FTZ R3, R144, R2, R151 ;  /* 0x0000000290037223 */ /* 0x000fe20000010097 */
[----:B------:R-:W-:Y:S01]  /*3290*/  MOV R179, R175 ;  /* 0x000000af00b37202 */ /* 0x000fe20000000f00 */
[----:B------:R-:W-:Y:S01]  /*32a0*/  FMUL.FTZ R2, R163, R156 ;  /* 0x0000009ca3027220 */ /* 0x000fe20000410000 */
[----:B------:R-:W2:Y:S01]  /*32b0*/  SHFL.DOWN PT, R177, R172, 0x1, 0x1f ;  /* 0x08201f00acb17f89 */ /* 0x000ea200000e0000 */
[----:B------:R-:W-:Y:S02]  /*32c0*/  FFMA.FTZ R35, R146, R3, R155 ;  /* 0x0000000392237223 */ /* 0x000fe4000001009b */
[----:B------:R-:W-:-:S04]  /*32d0*/  FMUL.FTZ R3, R37, R2 ;  /* 0x0000000225037220 */ /* 0x000fc80000410000 */
[----:B------:R-:W-:-:S04]  /*32e0*/  FMUL.FTZ R3, R36, R3 ;  /* 0x0000000324037220 */ /* 0x000fc80000410000 */
[----:B------:R-:W-:-:S04]  /*32f0*/  FMUL.FTZ R3, R142, R3 ;  /* 0x000000038e037220 */ /* 0x000fc80000410000 */
[----:B------:R-:W-:-:S04]  /*3300*/  FMUL.FTZ R3, R140, R3 ;  /* 0x000000038c037220 */ /* 0x000fc80000410000 */
[----:B------:R-:W-:Y:S01]  /*3310*/  FMUL.FTZ R3, R144, R3 ;  /* 0x0000000390037220 */ /* 0x000fe20000410000 */
[----:B-1----:R-:W-:Y:S02]  /*3320*/  @P1 FFMA.FTZ R179, R172, R34, R179 ;  /* 0x00000022acb31223 */ /* 0x002fe400000100b3 */
[----:B------:R-:W1:Y:S01]  /*3330*/  SHFL.UP PT, R34, R35, 0x1, RZ ;  /* 0x0420000023227989 */ /* 0x000e6200000e00ff */
[----:B------:R-:W-:Y:S01]  /*3340*/  FMUL.FTZ R2, R146, R3 ;  /* 0x0000000392027220 */ /* 0x000fe20000410000 */
[----:B--2---:R-:W-:Y:S02]  /*3350*/  @P1 FMUL.FTZ R150, R177, R172 ;  /* 0x000000acb1961220 */ /* 0x004fe40000410000 */
[----:B------:R-:W2:Y:S03]  /*3360*/  SHFL.DOWN PT, R154, R179, 0x2, 0x1f ;  /* 0x08401f00b39a7f89 */ /* 0x000ea600000e0000 */
[----:B------:R-:W-:Y:S01]  /*3370*/  @P1 MOV R172, R150 ;  /* 0x0000009600ac1202 */ /* 0x000fe20000000f00 */
[----:B------:R-:W3:Y:S01]  /*3380*/  SHFL.UP PT, R3, R2, 0x1, RZ ;  /* 0x0420000002037989 */ /* 0x000ee200000e00ff */
[----:B------:R-:W-:-:S03]  /*3390*/  ISETP.GE.AND P1, PT, R80, 0x1, PT ;  /* 0x000000015000780c */ /* 0x000fc60003f26270 */
[----:B------:R-:W5:Y:S01]  /*33a0*/  SHFL.DOWN PT, R175, R172, 0x2, 0x1f ;  /* 0x08401f00acaf7f89 */ /* 0x000f6200000e0000 */
[----:B-1----:R-:W-:Y:S01]  /*33b0*/  FFMA.FTZ R34, R2, R34, R35 ;  /* 0x0000002202227223 */ /* 0x002fe20000010023 */
[----:B--2---:R-:W-:-:S04]  /*33c0*/  @!P3 FFMA.FTZ R179, R172, R154, R179 ;  /* 0x0000009aacb3b223 */ /* 0x004fc800000100b3 */
[----:B------:R-:W-:-:S04]  /*33d0*/  FSEL R35, R35, R34, !P1 ;  /* 0x0000002223237208 */ /* 0x000fc80004800000 */
[----:B---3--:R-:W-:Y:S01]  /*33e0*/  @P1 FMUL.FTZ R2, R2, R3 ;  /* 0x0000000302021220 */ /* 0x008fe20000410000 */
[----:B------:R-:W-:Y:S01]  /*33f0*/  ISETP.GE.AND P1, PT, R80, 0x2, PT ;  /* 0x000000025000780c */ /* 0x000fe20003f26270 */
[----:B------:R-:W1:Y:S01]  /*3400*/  SHFL.UP PT, R34, R35, 0x2, RZ ;  /* 0x0440000023227989 */ /* 0x000e6200000e00ff */
[----:B-----5:R-:W-:-:S03]  /*3410*/  @!P3 FMUL.FTZ R150, R172, R175 ;  /* 0x000000afac96b220 */ /* 0x020fc60000410000 */
[----:B------:R-:W2:Y:S02]  /*3420*/  SHFL.UP PT, R3, R2, 0x2, RZ ;  /* 0x0440000002037989 */ /* 0x000ea400000e00ff */
[----:B------:R-:W-:Y:S02]  /*3430*/  @!P3 MOV R172, R150 ;  /* 0x0000009600acb202 */ /* 0x000fe40000000f00 */
[----:B------:R-:W3:Y:S01]  /*3440*/  SHFL.DOWN PT, R150, R179, 0x4, 0x1f ;  /* 0x08801f00b3967f89 */ /* 0x000ee200000e0000 */
[----:B------:R-:W-:-:S03]  /*3450*/  ISETP.GT.U32.AND P3, PT, R160, 0x1b, PT ;  /* 0x0000001ba000780c */ /* 0x000fc60003f64070 */
[----:B------:R-:W5:Y:S01]  /*3460*/  SHFL.DOWN PT, R177, R172, 0x4, 0x1f ;  /* 0x08801f00acb17f89 */ /* 0x000f6200000e0000 */
[C---:B-1----:R-:W-:Y:S01]  /*3470*/  FFMA.FTZ R34, R2.reuse, R34, R35 ;  /* 0x0000002202227223 */ /* 0x042fe20000010023 */
[----:B--2---:R-:W-:-:S04]  /*3480*/  @P1 FMUL.FTZ R2, R2, R3 ;  /* 0x0000000302021220 */ /* 0x004fc80000410000 */
[----:B------:R-:W-:Y:S02]  /*3490*/  FSEL R175, R35, R34, !P1 ;  /* 0x0000002223af7208 */ /* 0x000fe40004800000 */
[----:B------:R-:W-:Y:S02]  /*34a0*/  ISETP.GE.AND P1, PT, R54, UR7, PT ;  /* 0x0000000736007c0c */ /* 0x000fe4000bf26270 */
[----:B---3--:R-:W-:Y:S01]  /*34b0*/  @!P3 FFMA.FTZ R179, R172, R150, R179 ;  /* 0x00000096acb3b223 */ /* 0x008fe200000100b3 */
[----:B------:R-:W1:Y:S01]  /*34c0*/  SHFL.UP PT, R34, R175, 0x4, RZ ;  /* 0x04800000af227989 */ /* 0x000e6200000e00ff */
[----:B------:R-:W-:Y:S01]  /*34d0*/  ISETP.NE.OR P1, PT, R28, RZ, P1 ;  /* 0x000000ff1c00720c */ /* 0x000fe20000f25670 */
[----:B-----5:R-:W-:Y:S02]  /*34e0*/  @!P3 FMUL.FTZ R35, R172, R177 ;  /* 0x000000b1ac23b220 */ /* 0x020fe40000410000 */
[----:B------:R-:W2:Y:S03]  /*34f0*/  SHFL.UP PT, R3, R2, 0x4, RZ ;  /* 0x0480000002037989 */ /* 0x000ea600000e00ff */
[----:B------:R-:W-:Y:S01]  /*3500*/  @!P3 MOV R172, R35 ;  /* 0x0000002300acb202 */ /* 0x000fe20000000f00 */
[----:B------:R-:W3:Y:S01]  /*3510*/  SHFL.DOWN PT, R174, R179, 0x8, 0x1f ;  /* 0x09001f00b3ae7f89 */ /* 0x000ee200000e0000 */
[----:B------:R-:W-:-:S02]  /*3520*/  ISETP.GE.AND P3, PT, R80, 0x4, PT ;  /* 0x000000045000780c */ /* 0x000fc40003f66270 */
[----:B------:R-:W-:Y:S01]  /*3530*/  MOV R35, RZ ;  /* 0x000000ff00237202 */ /* 0x000fe20000000f00 */
[----:B------:R-:W5:Y:S01]  /*3540*/  SHFL.DOWN PT, R177, R172, 0x8, 0x1f ;  /* 0x09001f00acb17f89 */ /* 0x000f6200000e0000 */
[----:B-1----:R-:W-:Y:S01]  /*3550*/  FFMA.FTZ R150, R2, R34, R175 ;  /* 0x0000002202967223 */ /* 0x002fe200000100af */
[----:B------:R-:W-:-:S08]  /*3560*/  HFMA2 R34, -RZ, RZ, 1.875, 0 ;  /* 0x3f800000ff227431 */ /* 0x000fd000000001ff */
[----:B--2---:R-:W-:Y:S01]  /*3570*/  @P3 FMUL.FTZ R2, R2, R3 ;  /* 0x0000000302023220 */ /* 0x004fe20000410000 */
[----:B------:R-:W-:Y:S01]  /*3580*/  FSEL R175, R175, R150, !P3 ;  /* 0x00000096afaf7208 */ /* 0x000fe20005800000 */
[----:B------:R-:W-:Y:S01]  /*3590*/  @!P1 LDS.64 R34, [UR6+0x1308] ;  /* 0x00130806ff229984 */ /* 0x000fe20008000a00 */
[----:B------:R-:W-:Y:S01]  /*35a0*/  ISETP.GE.AND P1, PT, R80, 0x8, PT ;  /* 0x000000085000780c */ /* 0x000fe20003f26270 */
[----:B---3--:R-:W-:Y:S01]  /*35b0*/  @!P4 FFMA.FTZ R179, R172, R174, R179 ;  /* 0x000000aeacb3c223 */ /* 0x008fe200000100b3 */
[----:B------:R-:W-:Y:S01]  /*35c0*/  ISETP.GT.U32.AND P3, PT, R160, 0xf, PT ;  /* 0x0000000fa000780c */ /* 0x000fe20003f64070 */
[----:B------:R-:W1:Y:S01]  /*35d0*/  SHFL.UP PT, R150, R175, 0x8, RZ ;  /* 0x05000000af967989 */ /* 0x000e6200000e00ff */
[----:B-----5:R-:W-:-:S03]  /*35e0*/  @!P4 FMUL.FTZ R154, R172, R177 ;  /* 0x000000b1ac9ac220 */ /* 0x020fc60000410000 */
[----:B------:R-:W2:Y:S02]  /*35f0*/  SHFL.UP PT, R3, R2, 0x8, RZ ;  /* 0x0500000002037989 */ /* 0x000ea400000e00ff */
[----:B------:R-:W-:Y:S02]  /*3600*/  @!P4 MOV R172, R154 ;  /* 0x0000009a00acc202 */ /* 0x000fe40000000f00 */
[----:B------:R-:W3:Y:S04]  /*3610*/  SHFL.DOWN PT, R174, R179, 0x10, 0x1f ;  /* 0x0a001f00b3ae7f89 */ /* 0x000ee800000e0000 */
[----:B------:R-:W5:Y:S01]  /*3620*/  SHFL.DOWN PT, R187, R172, 0x10, 0x1f ;  /* 0x0a001f00acbb7f89 */ /* 0x000f6200000e0000 */
[C---:B-1----:R-:W-:Y:S01]  /*3630*/  FFMA.FTZ R150, R2.reuse, R150, R175 ;  /* 0x0000009602967223 */ /* 0x042fe200000100af */
[----:B--2---:R-:W-:-:S04]  /*3640*/  @P1 FMUL.FTZ R2, R2, R3 ;  /* 0x0000000302021220 */ /* 0x004fc80000410000 */
[----:B------:R-:W-:Y:S02]  /*3650*/  FSEL R177, R175, R150, !P1 ;  /* 0x00000096afb17208 */ /* 0x000fe40004800000 */
[----:B------:R-:W-:Y:S01]  /*3660*/  ISETP.GE.AND P1, PT, R80, 0x10, PT ;  /* 0x000000105000780c */ /* 0x000fe20003f26270 */
[C---:B---3--:R-:W-:Y:S01]  /*3670*/  @!P3 FFMA.FTZ R179, R172.reuse, R174, R179 ;  /* 0x000000aeacb3b223 */ /* 0x048fe200000100b3 */
[----:B------:R-:W-:Y:S01]  /*3680*/  SHFL.UP PT, R3, R2, 0x10, RZ ;  /* 0x0600000002037989 */ /* 0x000fe200000e00ff */
[----:B-----5:R-:W-:-:S03]  /*3690*/  @!P3 FMUL.FTZ R154, R172, R187 ;  /* 0x000000bbac9ab220 */ /* 0x020fc60000410000 */
[----:B------:R-:W1:Y:S02]  /*36a0*/  SHFL.UP PT, R150, R177, 0x10, RZ ;  /* 0x06000000b1967989 */ /* 0x000e6400000e00ff */
[----:B------:R-:W-:Y:S02]  /*36b0*/  @!P3 MOV R172, R154 ;  /* 0x0000009a00acb202 */ /* 0x000fe40000000f00 */
[----:B------:R-:W-:Y:S01]  /*36c0*/  SHFL.IDX PT, R174, R35, RZ, 0x1f ;  /* 0x00001fff23ae7589 */ /* 0x000fe200000e0000 */
[----:B------:R-:W-:-:S03]  /*36d0*/  ISETP.NE.AND P3, PT, R28, 0x1f, PT ;  /* 0x0000001f1c00780c */ /* 0x000fc60003f65270 */
[----:B------:R-:W-:Y:S04]  /*36e0*/  SHFL.DOWN PT, R175, R179, 0x1, 0x1f ;  /* 0x08201f00b3af7f89 */ /* 0x000fe800000e0000 */
[----:B------:R-:W2:Y:S04]  /*36f0*/  SHFL.DOWN PT, R154, R172, 0x1, 0x1f ;  /* 0x08201f00ac9a7f89 */ /* 0x000ea800000e0000 */
[----:B------:R-:W-:Y:S04]  /*3700*/  SHFL.IDX PT, R179, R179, RZ, 0x1f ;  /* 0x00001fffb3b37589 */ /* 0x000fe800000e0000 */
[----:B------:R-:W3:Y:S01]  /*3710*/  SHFL.IDX PT, R172, R172, RZ, 0x1f ;  /* 0x00001fffacac7589 */ /* 0x000ee200000e0000 */
[C---:B-1----:R-:W-:Y:S01]  /*3720*/  FFMA.FTZ R150, R2.reuse, R150, R177 ;  /* 0x0000009602967223 */ /* 0x042fe200000100b1 */
[----:B------:R-:W-:-:S04]  /*3730*/  @P1 FMUL.FTZ R2, R2, R3 ;  /* 0x0000000302021220 */ /* 0x000fc80000410000 */
[----:B------:R-:W-:Y:S02]  /*3740*/  FSEL R177, R177, R150, !P1 ;  /* 0x00000096b1b17208 */ /* 0x000fe40004800000 */
[----:B------:R-:W-:Y:S01]  /*3750*/  SHFL.UP PT, R2, R2, 0x1, RZ ;  /* 0x0420000002027989 */ /* 0x000fe200000e00ff */
[----:B------:R-:W-:-:S03]  /*3760*/  ISETP.NE.AND P1, PT, R28, RZ, PT ;  /* 0x000000ff1c00720c */ /* 0x000fc60003f25270 */
[----:B------:R-:W-:Y:S01]  /*3770*/  SHFL.UP PT, R177, R177, 0x1, RZ ;  /* 0x04200000b1b17989 */ /* 0x000fe200000e00ff */
[----:B--2---:R-:W-:-:S04]  /*3780*/  @P3 FFMA.FTZ R174, R154, R174, R175 ;  /* 0x000000ae9aae3223 */ /* 0x004fc800000100af */
[----:B------:R-:W-:-:S04]  /*3790*/  FFMA.FTZ R150, R174, R173, R185 ;  /* 0x000000adae967223 */ /* 0x000fc800000100b9 */
[----:B------:R-:W-:Y:S01]  /*37a0*/  FFMA.FTZ R3, R146, R150, R183 ;  /* 0x0000009692037223 */ /* 0x000fe200000100b7 */
[C---:B---3--:R-:W-:Y:S01]  /*37b0*/  FFMA.FTZ R35, R172.reuse, R35, R179 ;  /* 0x00000023ac237223 */ /* 0x048fe200000100b3 */
[----:B------:R-:W-:Y:S01]  /*37c0*/  FMUL.FTZ R34, R172, R34 ;  /* 0x00000022ac227220 */ /* 0x000fe20000410000 */
[----:B------:R-:W-:Y:S01]  /*37d0*/  FMUL.FTZ R173, R150, R107 ;  /* 0x0000006b96ad7220 */ /* 0x000fe20000410000 */
[----:B------:R-:W-:Y:S01]  /*37e0*/  FFMA.FTZ R154, R144, R3, R181 ;  /* 0x00000003909a7223 */ /* 0x000fe200000100b5 */
[----:B------:R-:W-:Y:S02]  /*37f0*/  FMUL.FTZ R184, R3, R106 ;  /* 0x0000006a03b87220 */ /* 0x000fe40000410000 */
[----:B------:R-:W-:Y:S01]  /*3800*/  @!P1 STS.64 [UR6+0x1308], R34 ;  /* 0x00130822ff009988 */ /* 0x000fe20008000a06 */
        /* <DEDUP_REMOVED lines=10> */
[----:B------:R-:W-:Y:S01]  /*38b0*/  FMUL.FTZ R167, R186, R101 ;  /* 0x00000065baa77220 */ /* 0x000fe20000410000 */
[----:B------:R-:W-:Y:S01]  /*38c0*/  FMUL.FTZ R176, R89, R174 ;  /* 0x000000ae59b07220 */ /* 0x000fe20000410000 */
[----:B----4-:R-:W1:Y:S02]  /*38d0*/  SHFL.IDX PT, R164, R164, RZ, 0x1f ;  /* 0x00001fffa4a47589 */ /* 0x010e6400000e0000 */
[----:B-1----:R-:W-:-:S04]  /*38e0*/  @P2 FFMA.FTZ R164, R2, R164, R177 ;  /* 0x000000a402a42223 */ /* 0x002fc800000100b1 */
[----:B------:R-:W-:-:S04]  /*38f0*/  FFMA.FTZ R163, R163, R164, R158 ;  /* 0x000000a4a3a37223 */ /* 0x000fc8000001009e */
[-C--:B------:R-:W-:Y:S01]  /*3900*/  FFMA.FTZ R164, R156, R163.reuse, R165 ;  /* 0x000000a39ca47223 */ /* 0x080fe200000100a5 */
[----:B------:R-:W-:Y:S01]  /*3910*/  FADD.FTZ R2, -R158, R163 ;  /* 0x000000a39e027221 */ /* 0x000fe20000010100 */
[----:B------:R-:W-:Y:S02]  /*3920*/  FFMA.FTZ R163, R0, R163, RZ ;  /* 0x000000a300a37223 */ /* 0x000fe400000100ff */
[-C--:B------:R-:W-:Y:S01]  /*3930*/  FFMA.FTZ R177, R37, R164.reuse, R148 ;  /* 0x000000a425b17223 */ /* 0x080fe20000010094 */
[----:B------:R-:W-:Y:S01]  /*3940*/  FADD.FTZ R156, -R165, R164 ;  /* 0x000000a4a59c7221 */ /* 0x000fe20000010100 */
[----:B------:R-:W-:Y:S01]  /*3950*/  FFMA.FTZ R165, R96, R164, R163 ;  /* 0x000000a460a57223 */ /* 0x000fe200000100a3 */
[----:B------:R-:W-:Y:S01]  /*3960*/  FMUL.FTZ R37, R152, R105 ;  /* 0x0000006998257220 */ /* 0x000fe20000410000 */
[----:B------:R-:W-:Y:S01]  /*3970*/  FMUL.FTZ R164, R161, R108 ;  /* 0x0000006ca1a47220 */ /* 0x000fe20000410000 */
[----:B------:R-:W-:Y:S01]  /*3980*/  FADD.FTZ R148, -R148, R177 ;  /* 0x000000b194947221 */ /* 0x000fe20000010100 */
[----:B------:R-:W-:Y:S01]  /*3990*/  FFMA.FTZ R34, R98, R177, R165 ;  /* 0x000000b162227223 */ /* 0x000fe200000100a5 */
[-C--:B------:R-:W-:Y:S01]  /*39a0*/  FMUL.FTZ R158, R88, R37.reuse ;  /* 0x00000025589e7220 */ /* 0x080fe20000410000 */
[----:B------:R-:W-:Y:S01]  /*39b0*/  FMUL.FTZ R172, R87, R164 ;  /* 0x000000a457ac7220 */ /* 0x000fe20000410000 */
[----:B------:R-:W-:-:S03]  /*39c0*/  FFMA.FTZ R163, R2, R37, RZ ;  /* 0x0000002502a37223 */ /* 0x000fc600000100ff */
[----:B------:R1:W-:Y:S01]  /*39d0*/  STS [R57+0x430], R158 ;  /* 0x0004309e39007388 */ /* 0x0003e20000000800 */
[----:B------:R-:W-:Y:S01]  /*39e0*/  FFMA.FTZ R163, R156, R164, R163 ;  /* 0x000000a49ca37223 */ /* 0x000fe200000100a3 */
[----:B------:R-:W-:Y:S02]  /*39f0*/  FMUL.FTZ R164, R90, R167 ;  /* 0x000000a75aa47220 */ /* 0x000fe40000410000 */
[----:B------:R2:W-:Y:S01]  /*3a00*/  STS [R59+0x4], R172 ;  /* 0x000004ac3b007388 */ /* 0x0005e20000000800 */
[----:B------:R-:W-:-:S03]  /*3a10*/  FFMA.FTZ R163, R148, R174, R163 ;  /* 0x000000ae94a37223 */ /* 0x000fc600000100a3 */
[----:B------:R3:W-:Y:S01]  /*3a20*/  STS [R59+0x8], R176 ;  /* 0x000008b03b007388 */ /* 0x0007e20000000800 */
[----:B-1----:R-:W-:-:S03]  /*3a30*/  FMUL.FTZ R158, R93, R184 ;  /* 0x000000b85d9e7220 */ /* 0x002fc60000410000 */
[----:B------:R1:W-:Y:S01]  /*3a40*/  STS [R59+0xc], R164 ;  /* 0x00000ca43b007388 */ /* 0x0003e20000000800 */
[----:B--2---:R-:W-:-:S03]  /*3a50*/  FMUL.FTZ R172, R94, R173 ;  /* 0x000000ad5eac7220 */ /* 0x004fc60000410000 */
[----:B------:R-:W-:Y:S01]  /*3a60*/  STS [R59+0x10], R180 ;  /* 0x000010b43b007388 */ /* 0x000fe20000000800 */
[----:B---3--:R-:W-:Y:S01]  /*3a70*/  FFMA.FTZ R176, R36, R177, R159 ;  /* 0x000000b124b07223 */ /* 0x008fe2000001009f */
[----:B------:R-:W-:Y:S02]  /*3a80*/  IMAD.WIDE.U32 R36, R6, UR4, R4 ;  /* 0x0000000406247c25 */ /* 0x000fe4000f8e0004 */
[----:B------:R-:W-:Y:S02]  /*3a90*/  STS [R59+0x14], R182 ;  /* 0x000014b63b007388 */ /* 0x000fe40000000800 */
[-C--:B-1----:R-:W-:Y:S01]  /*3aa0*/  FFMA.FTZ R164, R142, R176.reuse, R157 ;  /* 0x000000b08ea47223 */ /* 0x082fe2000001009d */
[----:B------:R-:W-:Y:S01]  /*3ab0*/  FADD.FTZ R142, -R159, R176 ;  /* 0x000000b09f8e7221 */ /* 0x000fe20000010100 */
[----:B------:R1:W-:Y:S01]  /*3ac0*/  STS [R59+0x18], R158 ;  /* 0x0000189e3b007388 */ /* 0x0003e20000000800 */
[----:B------:R-:W-:Y:S01]  /*3ad0*/  FFMA.FTZ R159, R95, R176, R34 ;  /* 0x000000b05f9f7223 */ /* 0x000fe20000010022 */
[----:B------:R-:W-:Y:S01]  /*3ae0*/  IMAD R35, R7, UR4, R37 ;  /* 0x0000000407237c24 */ /* 0x000fe2000f8e0225 */
[----:B------:R-:W-:Y:S01]  /*3af0*/  LEA R34, P2, R36, UR8, 0x2 ;  /* 0x0000000824227c11 */ /* 0x000fe2000f8410ff */
[----:B------:R2:W-:Y:S01]  /*3b00*/  STS [R59+0x1c], R172 ;  /* 0x00001cac3b007388 */ /* 0x0005e20000000800 */
[-C--:B------:R-:W-:Y:S01]  /*3b10*/  FFMA.FTZ R140, R140, R164.reuse, R153 ;  /* 0x000000a48c8c7223 */ /* 0x080fe20000010099 */
[----:B------:R-:W-:Y:S01]  /*3b20*/  FFMA.FTZ R163, R142, R167, R163 ;  /* 0x000000a78ea37223 */ /* 0x000fe200000100a3 */
[----:B------:R-:W-:Y:S01]  /*3b30*/  LEA.HI.X R35, R36, UR9, R35, 0x2, P2 ;  /* 0x0000000924237c11 */ /* 0x000fe200090f1423 */
[----:B------:R-:W-:Y:S01]  /*3b40*/  BAR.SYNC.DEFER_BLOCKING 0x0 ;  /* 0x0000000000007b1d */ /* 0x000fe20000010000 */
[----:B------:R-:W-:Y:S01]  /*3b50*/  FFMA.FTZ R36, R100, R164, R159 ;  /* 0x000000a464247223 */ /* 0x000fe2000001009f */
[----:B-1----:R-:W-:Y:S01]  /*3b60*/  FADD.FTZ R158, -R157, R164 ;  /* 0x000000a49d9e7221 */ /* 0x002fe20000010100 */
[----:B------:R-:W-:Y:S01]  /*3b70*/  FADD.FTZ R164, -R153, R140 ;  /* 0x0000008c99a47221 */ /* 0x000fe20000010100 */
[----:B------:R-:W-:Y:S01]  /*3b80*/  IADD3 R153, PT, PT, -R170, UR10, RZ ;  /* 0x0000000aaa997c10 */ /* 0x000fe2000fffe1ff */
[----:B------:R-:W-:Y:S01]  /*3b90*/  FFMA.FTZ R37, R97, R140, R36 ;  /* 0x0000008c61257223 */ /* 0x000fe20000010024 */
[----:B------:R-:W-:Y:S01]  /*3ba0*/  FFMA.FTZ R163, R158, R178, R163 ;  /* 0x000000b29ea37223 */ /* 0x000fe200000100a3 */
[----:B--2---:R-:W-:Y:S01]  /*3bb0*/  FFMA.FTZ R172, R144, R140, R151 ;  /* 0x0000008c90ac7223 */ /* 0x004fe20000010097 */
[----:B------:R-:W-:-:S02]  /*3bc0*/  ISETP.GE.AND P2, PT, R153, 0x1, PT ;  /* 0x000000019900780c */ /* 0x000fc40003f46270 */
        /* <DEDUP_REMOVED lines=13> */
.L_x_8756:
[----:B------:R-:W-:Y:S05]  /*3ca0*/  BSYNC.RECONVERGENT B0 ;  /* 0x0000000000007941 */ /* 0x000fea0003800200 */
.L_x_8755:
[----:B------:R-:W-:Y:S04]  /*3cb0*/  BSSY.RECONVERGENT B0, `(.L_x_8757) ;  /* 0x0000003000007945 */ /* 0x000fe80003800200 */
[----:B------:R-:W-:Y:S05]  /*3cc0*/  @!P3 BRA `(.L_x_8758) ;  /* 0x000000000004b947 */ /* 0x000fea0003800000 */
[----:B--2---:R4:W-:Y:S02]  /*3cd0*/  REDG.E.ADD.F32.FTZ.RN.STRONG.GPU desc[UR16][R34.64+0x80], R175 ;  /* 0x000080af220079a6 */ /* 0x0049e4000c12f310 */
.L_x_8758:
[----:B------:R-:W-:Y:S05]  /*3ce0*/  BSYNC.RECONVERGENT B0 ;  /* 0x0000000000007941 */ /* 0x000fea0003800200 */
.L_x_8757:
[----:B---3--:R3:W0:Y:S01]  /*3cf0*/  LDS R37, [R61+0x530] ;  /* 0x000530003d257984 */ /* 0x0086220000000800 */
[----:B------:R-:W-:Y:S04]  /*3d00*/  BSSY.RECONVERGENT B0, `(.L_x_8759) ;  /* 0x0000003000007945 */ /* 0x000fe80003800200 */
[----:B------:R-:W-:Y:S05]  /*3d10*/  @!P4 BRA `(.L_x_8760) ;  /* 0x000000000004c947 */ /* 0x000fea0003800000 */
[----:B0-----:R0:W-:Y:S02]  /*3d20*/  REDG.E.ADD.F32.FTZ.RN.STRONG.GPU desc[UR16][R34.64+0x100], R37 ;  /* 0x00010025220079a6 */ /* 0x0011e4000c12f310 */
.L_x_8760:
[----:B------:R-:W-:Y:S05]  /*3d30*/  BSYNC.RECONVERGENT B0 ;  /* 0x0000000000007941 */ /* 0x000fea0003800200 */
.L_x_8759:
        /* <DEDUP_REMOVED lines=9> */
.L_x_8762:
[----:B------:R-:W-:Y:S05]  /*3dd0*/  BSYNC.RECONVERGENT B0 ;  /* 0x0000000000007941 */ /* 0x000fea0003800200 */
.L_x_8761:
[----:B0-----:R0:W0:Y:S01]  /*3de0*/  LDS R37, [R63+0x630] ;  /* 0x000630003f257984 */ /* 0x0010220000000800 */
[----:B------:R-:W-:Y:S04]  /*3df0*/  BSSY.RECONVERGENT B0, `(.L_x_8763) ;  /* 0x0000003000007945 */ /* 0x000fe80003800200 */
[----:B------:R-:W-:Y:S05]  /*3e00*/  @!P2 BRA `(.L_x_8764) ;  /* 0x000000000004a947 */ /* 0x000fea0003800000 */
[----:B0-----:R0:W-:Y:S02]  /*3e10*/  REDG.E.ADD.F32.FTZ.RN.STRONG.GPU desc[UR16][R34.64+0x200], R37 ;  /* 0x00020025220079a6 */ /* 0x0011e4000c12f310 */
.L_x_8764:
[----:B------:R-:W-:Y:S05]  /*3e20*/  BSYNC.RECONVERGENT B0 ;  /* 0x0000000000007941 */ /* 0x000fea0003800200 */
.L_x_8763:
[----:B0-----:R0:W0:Y:S01]  /*3e30*/  LDS R37, [R64+0x6b0] ;  /* 0x0006b00040257984 */ /* 0x0010220000000800 */
[----:B------:R-:W-:Y:S04]  /*3e40*/  BSSY.RECONVERGENT B0, `(.L_x_8765) ;  /* 0x0000003000007945 */ /* 0x000fe80003800200 */
[----:B------:R-:W-:Y:S05]  /*3e50*/  @!P3 BRA `(.L_x_8766) ;  /* 0x000000000004b947 */ /* 0x000fea0003800000 */
[----:B0-----:R0:W-:Y:S02]  /*3e60*/  REDG.E.ADD.F32.FTZ.RN.STRONG.GPU desc[UR16][R34.64+0x280], R37 ;  /* 0x00028025220079a6 */ /* 0x0011e4000c12f310 */
.L_x_8766:
[----:B------:R-:W-:Y:S05]  /*3e70*/  BSYNC.RECONVERGENT B0 ;  /* 0x0000000000007941 */ /* 0x000fea0003800200 */
.L_x_8765:
[----:B0-----:R0:W0:Y:S01]  /*3e80*/  LDS R37, [R65+0x730] ;  /* 0x0007300041257984 */ /* 0x0010220000000800 */
[----:B------:R-:W-:Y:S04]  /*3e90*/  BSSY.RECONVERGENT B0, `(.L_x_8767) ;  /* 0x0000003000007945 */ /* 0x000fe80003800200 */
[----:B------:R-:W-:Y:S05]  /*3ea0*/  @!P4 BRA `(.L_x_8768) ;  /* 0x000000000004c947 */ /* 0x000fea0003800000 */
[----:B0-----:R0:W-:Y:S02]  /*3eb0*/  REDG.E.ADD.F32.FTZ.RN.STRONG.GPU desc[UR16][R34.64+0x300], R37 ;  /* 0x00030025220079a6 */ /* 0x0011e4000c12f310 */
.L_x_8768:
[----:B------:R-:W-:Y:S05]  /*3ec0*/  BSYNC.RECONVERGENT B0 ;  /* 0x0000000000007941 */ /* 0x000fea0003800200 */
.L_x_8767:
[----:B0-----:R0:W0:Y:S01]  /*3ed0*/  LDS R37, [R66+0x7b0] ;  /* 0x0007b00042257984 */ /* 0x0010220000000800 */
[----:B------:R-:W-:Y:S04]  /*3ee0*/  BSSY.RECONVERGENT B0, `(.L_x_8769) ;  /* 0x0000003000007945 */ /* 0x000fe80003800200 */
[----:B------:R-:W-:Y:S05]  /*3ef0*/  @!P5 BRA `(.L_x_8770) ;  /* 0x000000000004d947 */ /* 0x000fea0003800000 */
[----:B0-----:R0:W-:Y:S02]  /*3f00*/  REDG.E.ADD.F32.FTZ.RN.STRONG.GPU desc[UR16][R34.64+0x380], R37 ;  /* 0x00038025220079a6 */ /* 0x0011e4000c12f310 */
.L_x_8770:
[----:B------:R-:W-:Y:S05]  /*3f10*/  BSYNC.RECONVERGENT B0 ;  /* 0x0000000000007941 */ /* 0x000fea0003800200 */
.L_x_8769:
[----:B------:R-:W-:Y:S01]  /*3f20*/  FFMA.FTZ R172, R99, R140, R36 ;  /* 0x0000008c63ac7223 */ /* 0x000fe20000010024 */
[----:B0---4-:R-:W0:Y:S01]  /*3f30*/  SHFL.DOWN PT, R34, R163, 0x1, 0x1f ;  /* 0x08201f00a3227f89 */ /* 0x011e2200000e0000 */
[----:B------:R-:W-:Y:S01]  /*3f40*/  ISETP.GT.AND P2, PT, R80, 0x1e, PT ;  /* 0x0000001e5000780c */ /* 0x000fe20003f44270 */
[-C--:B------:R-:W-:Y:S01]  /*3f50*/  FMUL.FTZ R36, R145, R181.reuse ;  /* 0x000000b591247220 */ /* 0x080fe20000410000 */
[----:B------:R-:W-:Y:S01]  /*3f60*/  FMUL.FTZ R37, R112, R181 ;  /* 0x000000b570257220 */ /* 0x000fe20000410000 */
[----:B------:R-:W4:Y:S01]  /*3f70*/  SHFL.DOWN PT, R35, R172, 0x1, 0x1f ;  /* 0x08201f00ac237f89 */ /* 0x000f2200000e0000 */
[----:B------:R-:W-:Y:S01]  /*3f80*/  FMUL.FTZ R143, R143, R186 ;  /* 0x000000ba8f8f7220 */ /* 0x000fe20000410000 */
[----:B------:R-:W-:Y:S01]  /*3f90*/  FFMA.FTZ R129, R36, R104, R129 ;  /* 0x0000006824817223 */ /* 0x000fe20000010081 */
[----:B------:R-:W-:Y:S01]  /*3fa0*/  FMUL.FTZ R158, R158, R37 ;  /* 0x000000259e9e7220 */ /* 0x000fe20000410000 */
[----:B------:R-:W-:Y:S01]  /*3fb0*/  FMUL.FTZ R138, R138, R3 ;  /* 0x000000038a8a7220 */ /* 0x000fe20000410000 */
[----:B------:R-:W-:Y:S01]  /*3fc0*/  FFMA.FTZ R116, R143, R101, R116 ;  /* 0x000000658f747223 */ /* 0x000fe20000010074 */
[C---:B------:R-:W-:Y:S01]  /*3fd0*/  FMUL.FTZ R37, R112.reuse, R154 ;  /* 0x0000009a70257220 */ /* 0x040fe20000410000 */
[----:B------:R-:W-:Y:S01]  /*3fe0*/  FFMA.FTZ R158, R91, R36, R158 ;  /* 0x000000245b9e7223 */ /* 0x000fe2000001009e */
[-C--:B------:R-:W-:Y:S01]  /*3ff0*/  FMUL.FTZ R36, R139, R161.reuse ;  /* 0x000000a18b247220 */ /* 0x080fe20000410000 */
[----:B------:R-:W-:Y:S01]  /*4000*/  FMUL.FTZ R161, R112, R161 ;  /* 0x000000a170a17220 */ /* 0x000fe20000410000 */
[----:B------:R-:W-:Y:S01]  /*4010*/  FMUL.FTZ R147, R147, R154 ;  /* 0x0000009a93937220 */ /* 0x000fe20000410000 */
[----:B------:R-:W-:Y:S01]  /*4020*/  FMUL.FTZ R37, R164, R37 ;  /* 0x00000025a4257220 */ /* 0x000fe20000410000 */
[----:B------:R-:W-:Y:S01]  /*4030*/  FMUL.FTZ R149, R149, R150 ;  /* 0x0000009695957220 */ /* 0x000fe20000410000 */
[----:B------:R-:W-:Y:S01]  /*4040*/  FMUL.FTZ R156, R156, R161 ;  /* 0x000000a19c9c7220 */ /* 0x000fe20000410000 */
[----:B------:R-:W-:Y:S01]  /*4050*/  FMUL.FTZ R113, R113, R152 ;  /* 0x0000009871717220 */ /* 0x000fe20000410000 */
[----:B------:R-:W-:Y:S01]  /*4060*/  FFMA.FTZ R127, R36, R108, R127 ;  /* 0x0000006c247f7223 */ /* 0x000fe2000001007f */
[----:B------:R-:W-:Y:S01]  /*4070*/  BSSY.RECONVERGENT B0, `(.L_x_8771) ;  /* 0x0000044000007945 */ /* 0x000fe20003800200 */
[----:B------:R-:W-:Y:S01]  /*4080*/  FFMA.FTZ R156, R87, R36, R156 ;  /* 0x00000024579c7223 */ /* 0x000fe2000001009c */
[----:B------:R-:W-:Y:S01]  /*4090*/  FADD.FTZ R117, R158, R117 ;  /* 0x000000759e757221 */ /* 0x000fe20000010000 */
[----:B------:R-:W-:Y:S01]  /*40a0*/  FFMA.FTZ R120, R147, R103, R120 ;  /* 0x0000006793787223 */ /* 0x000fe20000010078 */
[----:B0-----:R-:W-:Y:S01]  /*40b0*/  @!P2 FADD.FTZ R163, R163, R34 ;  /* 0x00000022a3a3a221 */ /* 0x001fe20000010000 */
[----:B------:R-:W-:Y:S01]  /*40c0*/  FFMA.FTZ R133, R138, R106, R133 ;  /* 0x0000006a8a857223 */ /* 0x000fe20000010085 */
[----:B------:R-:W-:Y:S01]  /*40d0*/  FFMA.FTZ R114, R113, R105, R114 ;  /* 0x0000006971727223 */ /* 0x000fe20000010072 */
[----:B------:R-:W-:Y:S01]  /*40e0*/  FFMA.FTZ R118, R149, R107, R118 ;  /* 0x0000006b95767223 */ /* 0x000fe20000010076 */
[----:B----4-:R-:W-:Y:S01]  /*40f0*/  @!P2 FADD.FTZ R172, R172, R35 ;  /* 0x00000023acaca221 */ /* 0x010fe20000010000 */
[----:B------:R-:W0:Y:S01]  /*4100*/  SHFL.DOWN PT, R34, R163, 0x2, 0x1f ;  /* 0x08401f00a3227f89 */ /* 0x000e2200000e0000 */
[----:B------:R-:W-:Y:S01]  /*4110*/  ISETP.GT.AND P2, PT, R80, 0x1d, PT ;  /* 0x0000001d5000780c */ /* 0x000fe20003f44270 */
[----:B------:R-:W-:-:S02]  /*4120*/  FADD.FTZ R123, R156, R123 ;  /* 0x0000007b9c7b7221 */ /* 0x000fc40000010000 */
[----:B------:R-:W4:Y:S10]  /*4130*/  SHFL.DOWN PT, R35, R172, 0x2, 0x1f ;  /* 0x08401f00ac237f89 */ /* 0x000f3400000e0000 */
        /* <DEDUP_REMOVED lines=11> */
[----:B------:R-:W-:-:S04]  /*41f0*/  FMUL.FTZ R35, R142, R35 ;  /* 0x000000238e237220 */ /* 0x000fc80000410000 */
[----:B------:R-:W-:Y:S01]  /*4200*/  FFMA.FTZ R140, R90, R143, R35 ;  /* 0x0000008f5a8c7223 */ /* 0x000fe20000010023 */
[----:B------:R-:W-:-:S03]  /*4210*/  FMUL.FTZ R143, R112, R150 ;  /* 0x00000096708f7220 */ /* 0x000fc60000410000 */
[----:B------:R-:W-:Y:S01]  /*4220*/  FADD.FTZ R119, R140, R119 ;  /* 0x000000778c777221 */ /* 0x000fe20000010000 */
[----:B------:R-:W-:-:S04]  /*4230*/  FMUL.FTZ R143, R146, R143 ;  /* 0x0000008f928f7220 */ /* 0x000fc80000410000 */
[----:B------:R-:W-:-:S04]  /*4240*/  FFMA.FTZ R36, R94, R149, R143 ;  /* 0x000000955e247223 */ /* 0x000fc8000001008f */
[----:B------:R-:W-:Y:S01]  /*4250*/  FADD.FTZ R109, R36, R109 ;  /* 0x0000006d246d7221 */ /* 0x000fe20000010000 */
[----:B0-----:R-:W-:Y:S01]  /*4260*/  @!P2 FADD.FTZ R163, R163, R34 ;  /* 0x00000022a3a3a221 */ /* 0x001fe20000010000 */
[-C--:B------:R-:W-:Y:S01]  /*4270*/  FMUL.FTZ R34, R141, R169.reuse ;  /* 0x000000a98d227220 */ /* 0x080fe20000410000 */
[C---:B------:R-:W-:Y:S01]  /*4280*/  FMUL.FTZ R169, R112.reuse, R169 ;  /* 0x000000a970a97220 */ /* 0x040fe20000410000 */
[----:B------:R-:W-:Y:S01]  /*4290*/  FMUL.FTZ R141, R112, R3 ;  /* 0x00000003708d7220 */ /* 0x000fe20000410000 */
[----:B----4-:R-:W-:Y:S01]  /*42a0*/  @!P2 FADD.FTZ R172, R172, R151 ;  /* 0x00000097acaca221 */ /* 0x010fe20000010000 */
[----:B------:R-:W0:Y:S01]  /*42b0*/  SHFL.DOWN PT, R142, R163, 0x10, 0x1f ;  /* 0x0a001f00a38e7f89 */ /* 0x000e2200000e0000 */
[----:B------:R-:W-:Y:S01]  /*42c0*/  ISETP.NE.AND P2, PT, R80, RZ, PT ;  /* 0x000000ff5000720c */ /* 0x000fe20003f45270 */
[----:B------:R-:W-:Y:S01]  /*42d0*/  FMUL.FTZ R148, R148, R169 ;  /* 0x000000a994947220 */ /* 0x000fe20000410000 */
[----:B------:R-:W-:Y:S01]  /*42e0*/  FMUL.FTZ R3, R112, R152 ;  /* 0x0000009870037220 */ /* 0x000fe20000410000 */
[----:B------:R-:W4:Y:S01]  /*42f0*/  SHFL.DOWN PT, R145, R172, 0x10, 0x1f ;  /* 0x0a001f00ac917f89 */ /* 0x000f2200000e0000 */
[----:B------:R-:W-:Y:S01]  /*4300*/  FFMA.FTZ R131, R34, R110, R131 ;  /* 0x0000006e22837223 */ /* 0x000fe20000010083 */
[----:B------:R-:W-:Y:S01]  /*4310*/  FFMA.FTZ R148, R89, R34, R148 ;  /* 0x0000002259947223 */ /* 0x000fe20000010094 */
        /* <DEDUP_REMOVED lines=25> */
.L_x_8772:
[----:B------:R-:W-:Y:S05]  /*44b0*/  BSYNC.RECONVERGENT B0 ;  /* 0x0000000000007941 */ /* 0x000fea0003800200 */
.L_x_8771:
[----:B------:R-:W-:-:S04]  /*44c0*/  UIADD3 UR4, UPT, UPT, UR4, 0x1, URZ ;  /* 0x0000000104047890 */ /* 0x000fc8000fffe0ff */
[----:B------:R-:W-:-:S09]  /*44d0*/  UISETP.GE.AND UP0, UPT, UR4, UR11, UPT ;  /* 0x0000000b0400728c */ /* 0x000fd2000bf06270 */
[----:B------:R-:W-:Y:S05]  /*44e0*/  BRA.U !UP0, `(.L_x_8773) ;  /* 0xffffffe5082c7547 */ /* 0x000fea000b83ffff */
.L_x_8751:
        /* <DEDUP_REMOVED lines=13> */
[----:B------:R-:W4:Y:S01]  /*45c0*/  LDC.64 R88, c[0x0][0x4f8] ;  /* 0x00013e00ff587b82 */ /* 0x000f220000000a00 */
[----:B------:R-:W5:Y:S01]  /*45d0*/  LDCU.64 UR6, c[0x0][0x500] ;  /* 0x0000a000ff0677ac */ /* 0x000f620008000a00 */
[----:B------:R-:W2:Y:S01]  /*45e0*/  @!P6 LDG.E R0, desc[UR16][R18.64] ;  /* 0x000000101200e981 */ /* 0x000ea2000c1e1900 */
[----:B------:R-:W-:Y:S01]  /*45f0*/  ISETP.GE.AND P6, PT, R73, R76, PT ;  /* 0x0000004c4900720c */ /* 0x000fe20003fc6270 */
[----:B------:R-:W1:Y:S02]  /*4600*/  LDCU.64 UR8, c[0x0][0x550] ;  /* 0x0000aa00ff0877ac */ /* 0x000e640008000a00 */
[----:B------:R-:W3:Y:S04]  /*4610*/  @!P5 LDG.E R3, desc[UR16][R18.64+0x80] ;  /* 0x000080101203d981 */ /* 0x000ee8000c1e1900 */
[----:B------:R-:W5:Y:S04]  /*4620*/  @!P4 LDG.E R2, desc[UR16][R18.64+0x100] ;  /* 0x000100101202c981 */ /* 0x000f68000c1e1900 */
[----:B------:R-:W4:Y:S04]  /*4630*/  @!P3 LDG.E R4, desc[UR16][R18.64+0x180] ;  /* 0x000180101204b981 */ /* 0x000f28000c1e1900 */
[----:B------:R-:W4:Y:S04]  /*4640*/  @!P2 LDG.E R5, desc[UR16][R18.64+0x200] ;  /* 0x000200101205a981 */ /* 0x000f28000c1e1900 */
[----:B------:R-:W4:Y:S04]  /*4650*/  @!P1 LDG.E R6, desc[UR16][R18.64+0x280] ;  /* 0x0002801012069981 */ /* 0x000f28000c1e1900 */
[----:B------:R-:W4:Y:S04]  /*4660*/  @!P0 LDG.E R7, desc[UR16][R18.64+0x300] ;  /* 0x0003001012078981 */ /* 0x000f28000c1e1900 */
[----:B------:R-:W4:Y:S01]  /*4670*/  @!P6 LDG.E R8, desc[UR16][R18.64+0x380] ;  /* 0x000380101208e981 */ /* 0x000f22000c1e1900 */
[----:B------:R-:W-:-:S02]  /*4680*/  ISETP.NE.AND P4, PT, R28, RZ, PT ;  /* 0x000000ff1c00720c */ /* 0x000fc40003f85270 */
[----:B------:R-:W-:Y:S01]  /*4690*/  SHF.R.S32.HI R21, RZ, 0x1f, R20 ;  /* 0x0000001fff157819 */ /* 0x000fe20000011414 */
[----:B--2---:R-:W-:Y:S04]  /*46a0*/  STS [R77], R0 ;  /* 0x000000004d007388 */ /* 0x004fe80000000800 */
[----:B---3--:R-:W-:Y:S04]  /*46b0*/  STS [R78+0x80], R3 ;  /* 0x000080034e007388 */ /* 0x008fe80000000800 */
[----:B-----5:R-:W-:Y:S04]  /*46c0*/  STS [R79+0x100], R2 ;  /* 0x000100024f007388 */ /* 0x020fe80000000800 */
        /* <DEDUP_REMOVED lines=24> */
[----:B------:R-:W-:Y:S01]  /*4850*/  @!P1 FMUL.FTZ R4, R11, -1.4426950216293334961 ;  /* 0xbfb8aa3b0b049820 */ /* 0x000fe20000410000 */
[----:B------:R-:W-:Y:S01]  /*4860*/  FSETP.GTU.FTZ.AND P5, PT, R3, 20, PT ;  /* 0x41a000000300780b */ /* 0x000fe20003fbc000 */
[----:B------:R-:W1:Y:S01]  /*4870*/  LDS R11, [R86+0x18] ;  /* 0x00001800560b7984 */ /* 0x000e620000000800 */
[----:B------:R-:W2:Y:S01]  /*4880*/  @!P0 MUFU.EX2 R0, R0 ;  /* 0x0000000000008308 */ /* 0x000ea20000000800 */
[----:B------:R-:W-:Y:S01]  /*4890*/  BAR.SYNC.DEFER_BLOCKING 0x0 ;  /* 0x0000000000007b1d */ /* 0x000fe20000010000 */
[----:B------:R-:W-:-:S05]  /*48a0*/  @!P3 FMUL.FTZ R8, R13, -1.4426950216293334961 ;  /* 0xbfb8aa3b0d08b820 */ /* 0x000fca0000410000 */
[----:B------:R-:W3:Y:S04]  /*48b0*/  @!P1 MUFU.EX2 R4, R4 ;  /* 0x0000000400049308 */ /* 0x000ee80000000800 */
[----:B------:R-:W4:Y:S01]  /*48c0*/  @!P3 MUFU.EX2 R8, R8 ;  /* 0x000000080008b308 */ /* 0x000f220000000800 */
[----:B--2---:R-:W-:Y:S01]  /*48d0*/  @!P0 FADD.FTZ R2, R0, 1 ;  /* 0x3f80000000028421 */ /* 0x004fe20000010000 */
[----:B------:R-:W-:-:S05]  /*48e0*/  @!P5 FMUL.FTZ R0, R3, -1.4426950216293334961 ;  /* 0xbfb8aa3b0300d820 */ /* 0x000fca0000410000 */
[----:B------:R-:W2:Y:S01]  /*48f0*/  @!P0 MUFU.RCP R2, R2 ;  /* 0x0000000200028308 */ /* 0x000ea20000001000 */
[----:B---3--:R-:W-:Y:S01]  /*4900*/  @!P1 FADD.FTZ R6, R4, 1 ;  /* 0x3f80000004069421 */ /* 0x008fe20000010000 */
[----:B------:R-:W-:Y:S06]  /*4910*/  STS [R86], R114 ;  /* 0x0000007256007388 */ /* 0x000fec0000000800 */
[----:B------:R-:W3:Y:S01]  /*4920*/  @!P5 MUFU.EX2 R0, R0 ;  /* 0x000000000000d308 */ /* 0x000ee20000000800 */
[----:B----4-:R-:W-:Y:S01]  /*4930*/  @!P3 FADD.FTZ R8, R8, 1 ;  /* 0x3f8000000808b421 */ /* 0x010fe20000010000 */
[----:B------:R-:W-:Y:S02]  /*4940*/  STS [R86+0x4], R127 ;  /* 0x0000047f56007388 */ /* 0x000fe40000000800 */
[----:B------:R-:W4:Y:S01]  /*4950*/  @!P1 MUFU.RCP R6, R6 ;  /* 0x0000000600069308 */ /* 0x000f220000001000 */
[--C-:B0-----:R-:W-:Y:S01]  /*4960*/  FADD.FTZ R9, R9, R38.reuse ;  /* 0x0000002609097221 */ /* 0x101fe20000010000 */
[----:B------:R-:W-:Y:S01]  /*4970*/  STS [R86+0x8], R131 ;  /* 0x0000088356007388 */ /* 0x000fe20000000800 */
[----:B--2---:R-:W-:Y:S01]  /*4980*/  @!P0 FMUL.FTZ R125, R125, R2 ;  /* 0x000000027d7d8220 */ /* 0x004fe20000410000 */
[----:B-1----:R-:W-:Y:S01]  /*4990*/  FADD.FTZ R11, R11, R38 ;  /* 0x000000260b0b7221 */ /* 0x002fe20000010000 */
[----:B------:R-:W-:Y:S01]  /*49a0*/  @!P6 FMUL.FTZ R2, R5, -1.4426950216293334961 ;  /* 0xbfb8aa3b0502e820 */ /* 0x000fe20000410000 */
[----:B------:R-:W-:Y:S01]  /*49b0*/  STS [R86+0xc], R116 ;  /* 0x00000c7456007388 */ /* 0x000fe20000000800 */
[----:B------:R-:W-:Y:S01]  /*49c0*/  FSETP.GTU.FTZ.AND P0, PT, R7, 20, PT ;  /* 0x41a000000700780b */ /* 0x000fe20003f1c000 */
[----:B---3--:R-:W-:Y:S01]  /*49d0*/  @!P5 FADD.FTZ R0, R0, 1 ;  /* 0x3f8000000000d421 */ /* 0x008fe20000010000 */
[----:B------:R-:W-:Y:S01]  /*49e0*/  FSETP.GTU.FTZ.AND P2, PT, R11, 20, PT ;  /* 0x41a000000b00780b */ /* 0x000fe20003f5c000 */
[----:B------:R-:W-:Y:S01]  /*49f0*/  STS [R86+0x10], R129 ;  /* 0x0000108156007388 */ /* 0x000fe20000000800 */
[----:B------:R-:W0:Y:S01]  /*4a00*/  @!P6 MUFU.EX2 R2, R2 ;  /* 0x000000020002e308 */ /* 0x000e220000000800 */
[----:B------:R-:W-:-:S02]  /*4a10*/  FADD.FTZ R40, R125, R40 ;  /* 0x000000287d287221 */ /* 0x000fc40000010000 */
[----:B------:R-:W-:Y:S01]  /*4a20*/  STS [R86+0x14], R120 ;  /* 0x0000147856007388 */ /* 0x000fe20000000800 */
[----:B----4-:R-:W-:Y:S01]  /*4a30*/  @!P1 FMUL.FTZ R123, R123, R6 ;  /* 0x000000067b7b9220 */ /* 0x010fe20000410000 */
[----:B------:R-:W-:Y:S01]  /*4a40*/  FSETP.GTU.FTZ.AND P1, PT, R9, 20, PT ;  /* 0x41a000000900780b */ /* 0x000fe20003f3c000 */
[----:B------:R-:W1:Y:S01]  /*4a50*/  @!P5 MUFU.RCP R0, R0 ;  /* 0x000000000000d308 */ /* 0x000e620000001000 */
[----:B------:R-:W-:Y:S01]  /*4a60*/  STS [R86+0x18], R133 ;  /* 0x0000188556007388 */ /* 0x000fe20000000800 */
[----:B------:R-:W-:Y:S01]  /*4a70*/  FADD.FTZ R40, R40, R123 ;  /* 0x0000007b28287221 */ /* 0x000fe20000010000 */
[----:B------:R-:W-:Y:S02]  /*4a80*/  @!P0 FMUL.FTZ R3, R7, -1.4426950216293334961 ;  /* 0xbfb8aa3b07038820 */ /* 0x000fe40000410000 */
[----:B------:R-:W-:Y:S01]  /*4a90*/  STS [R86+0x1c], R118 ;  /* 0x00001c7656007388 */ /* 0x000fe20000000800 */
[----:B------:R-:W-:Y:S01]  /*4aa0*/  @!P2 FMUL.FTZ R5, R11, -1.4426950216293334961 ;  /* 0xbfb8aa3b0b05a820 */ /* 0x000fe20000410000 */
[----:B------:R-:W-:-:S05]  /*4ab0*/  NOP ;  /* 0x0000000000007918 */ /* 0x000fca0000000000 */
[----:B------:R-:W-:Y:S01]  /*4ac0*/  @!P1 FMUL.FTZ R4, R9, -1.4426950216293334961 ;  /* 0xbfb8aa3b09049820 */ /* 0x000fe20000410000 */
[----:B------:R-:W-:Y:S01]  /*4ad0*/  LDS R11, [R78+0x80] ;  /* 0x000080004e0b7984 */ /* 0x000fe20000000800 */
[----:B------:R-:W2:Y:S03]  /*4ae0*/  @!P0 MUFU.EX2 R3, R3 ;  /* 0x0000000300038308 */ /* 0x000ea60000000800 */
[----:B------:R-:W-:Y:S01]  /*4af0*/  LDS R9, [R77] ;  /* 0x000000004d097984 */ /* 0x000fe20000000800 */
[----:B------:R0:W3:Y:S01]  /*4b00*/  @!P1 MUFU.EX2 R6, R4 ;  /* 0x0000000400069308 */ /* 0x0000e20000000800 */
[----:B-1----:R-:W-:Y:S02]  /*4b10*/  @!P5 FMUL.FTZ R121, R121, R0 ;  /* 0x000000007979d220 */ /* 0x002fe40000410000 */
[----:B------:R-:W-:Y:S01]  /*4b20*/  LDS R13, [R79+0x100] ;  /* 0x000100004f0d7984 */ /* 0x000fe20000000800 */
[----:B------:R2:W1:Y:S01]  /*4b30*/  @!P2 MUFU.EX2 R7, R5 ;  /* 0x000000050007a308 */ /* 0x0004620000000800 */
[----:B------:R-:W-:-:S02]  /*4b40*/  FADD.FTZ R40, R40, R121 ;  /* 0x0000007928287221 */ /* 0x000fc40000010000 */
[----:B------:R-:W-:Y:S01]  /*4b50*/  LDS R15, [R81+0x180] ;  /* 0x00018000510f7984 */ /* 0x000fe20000000800 */
[----:B------:R-:W4:Y:S01]  /*4b60*/  @!P3 MUFU.RCP R8, R8 ;  /* 0x000000080008b308 */ /* 0x000f220000001000 */
[----:B0-----:R-:W-:Y:S02]  /*4b70*/  @!P6 FADD.FTZ R4, R2, 1 ;  /* 0x3f8000000204e421 */ /* 0x001fe40000010000 */
[----:B------:R-:W-:Y:S01]  /*4b80*/  LDS R17, [R82+0x200] ;  /* 0x0002000052117984 */ /* 0x000fe20000000800 */
[----:B--2---:R-:W-:Y:S01]  /*4b90*/  @!P0 FADD.FTZ R5, R3, 1 ;  /* 0x3f80000003058421 */ /* 0x004fe20000010000 */
[----:B------:R-:W-:Y:S02]  /*4ba0*/  IMAD.WIDE.U32 R2, R88, UR18, R20 ;  /* 0x0000001258027c25 */ /* 0x000fe4000f8e0014 */
[----:B------:R-:W-:Y:S01]  /*4bb0*/  LDS R19, [R83+0x280] ;  /* 0x0002800053137984 */ /* 0x000fe20000000800 */
[----:B------:R-:W0:Y:S01]  /*4bc0*/  @!P6 MUFU.RCP R4, R4 ;  /* 0x000000040004e308 */ /* 0x000e220000001000 */
[----:B---3--:R-:W-:Y:S01]  /*4bd0*/  @!P1 FADD.FTZ R6, R6, 1 ;  /* 0x3f80000006069421 */ /* 0x008fe20000010000 */
[----:B------:R-:W-:Y:S01]  /*4be0*/  IMAD R3, R89, UR18, R3 ;  /* 0x0000001259037c24 */ /* 0x000fe2000f8e0203 */
[----:B------:R-:W-:Y:S01]  /*4bf0*/  LDS R35, [R84+0x300] ;  /* 0x0003000054237984 */ /* 0x000fe20000000800 */
[----:B-1----:R-:W-:Y:S01]  /*4c00*/  @!P2 FADD.FTZ R7, R7, 1 ;  /* 0x3f8000000707a421 */ /* 0x002fe20000010000 */
[----:B------:R-:W-:-:S02]  /*4c10*/  IMAD.WIDE.U32 R2, R39, UR6, R2 ;  /* 0x0000000627027c25 */ /* 0x000fc4000f8e0002 */
[----:B------:R-:W-:Y:S01]  /*4c20*/  LDS R37, [R85+0x380] ;  /* 0x0003800055257984 */ /* 0x000fe20000000800 */
[----:B------:R-:W1:Y:S01]  /*4c30*/  @!P0 MUFU.RCP R12, R5 ;  /* 0x00000005000c8308 */ /* 0x000e620000001000 */
[----:B------:R-:W-:Y:S02]  /*4c40*/  IMAD R0, R39, UR7, R3 ;  /* 0x0000000727007c24 */ /* 0x000fe4000f8e0203 */
[----:B------:R-:W-:Y:S01]  /*4c50*/  @!P4 STS [UR5+0x420], R76 ;  /* 0x0004204cff00c988 */ /* 0x000fe20008000805 */
[----:B------:R-:W-:Y:S01]  /*4c60*/  BAR.SYNC.DEFER_BLOCKING 0x0 ;  /* 0x0000000000007b1d */ /* 0x000fe20000010000 */
[----:B------:R-:W-:Y:S01]  /*4c70*/  IADD3 R3, P5, PT, R58, R2, RZ ;  /* 0x000000023a037210 */ /* 0x000fe20007fbe0ff */
[----:B----4-:R-:W-:Y:S01]  /*4c80*/  @!P3 FMUL.FTZ R109, R109, R8 ;  /* 0x000000086d6db220 */ /* 0x010fe20000410000 */
[----:B0-----:R-:W-:Y:S02]  /*4c90*/  @!P6 FMUL.FTZ R119, R119, R4 ;  /* 0x000000047777e220 */ /* 0x001fe40000410000 */
[----:B------:R-:W-:Y:S01]  /*4ca0*/  IADD3.X R0, PT, PT, RZ, R0, RZ, P5, !PT ;  /* 0x00000000ff007210 */ /* 0x000fe20002ffe4ff */
[----:B------:R-:W0:Y:S01]  /*4cb0*/  @!P1 MUFU.RCP R6, R6 ;  /* 0x0000000600069308 */ /* 0x000e220000001000 */
[----:B------:R-:W-:Y:S01]  /*4cc0*/  LEA R2, P5, R3, UR8, 0x2 ;  /* 0x0000000803027c11 */ /* 0x000fe2000f8a10ff */
[----:B------:R-:W2:Y:S01]  /*4cd0*/  LDCU.64 UR6, c[0x0][0x560] ;  /* 0x0000ac00ff0677ac */ /* 0x000ea20008000a00 */
[----:B------:R-:W-:Y:S01]  /*4ce0*/  FADD.FTZ R40, R40, R119 ;  /* 0x0000007728287221 */ /* 0x000fe20000010000 */
[----:B-1----:R-:W-:Y:S01]  /*4cf0*/  @!P0 FMUL.FTZ R117, R117, R12 ;  /* 0x0000000c75758220 */ /* 0x002fe20000410000 */
[----:B------:R-:W-:-:S03]  /*4d00*/  LEA.HI.X R3, R3, UR9, R0, 0x2, P5 ;  /* 0x0000000903037c11 */ /* 0x000fc6000a8f1400 */
[----:B------:R-:W1:Y:S01]  /*4d10*/  @!P2 MUFU.RCP R14, R7 ;  /* 0x00000007000ea308 */ /* 0x000e620000001000 */
[----:B------:R-:W-:Y:S01]  /*4d20*/  FADD.FTZ R40, R40, R117 ;  /* 0x0000007528287221 */ /* 0x000fe20000010000 */
[----:B------:R-:W3:Y:S01]  /*4d30*/  LDS R10, [UR5+0x420] ;  /* 0x00042005ff0a7984 */ /* 0x000ee20008000800 */
[----:B0-----:R-:W-:-:S04]  /*4d40*/  @!P1 FMUL.FTZ R115, R115, R6 ;  /* 0x0000000673739220 */ /* 0x001fc80000410000 */
[----:B------:R-:W-:Y:S01]  /*4d50*/  FADD.FTZ R40, R40, R115 ;  /* 0x0000007328287221 */ /* 0x000fe20000010000 */
[----:B-1----:R-:W-:-:S04]  /*4d60*/  @!P2 FMUL.FTZ R111, R111, R14 ;  /* 0x0000000e6f6fa220 */ /* 0x002fc80000410000 */
[----:B------:R-:W-:-:S04]  /*4d70*/  FADD.FTZ R40, R40, R111 ;  /* 0x0000006f28287221 */ /* 0x000fc80000010000 */
[----:B------:R-:W-:Y:S01]  /*4d80*/  FADD.FTZ R40, R40, R109 ;  /* 0x0000006d28287221 */ /* 0x000fe20000010000 */
        /* <DEDUP_REMOVED lines=8> */
[----:B------:R0:W-:Y:S01]  /*4e10*/  @!P0 STG.E desc[UR16][R2.64+0x80], R11 ;  /* 0x0000800b02008986 */ /* 0x0001e2000c101910 */
[----:B------:R-:W-:-:S03]  /*4e20*/  ISETP.GE.AND P0, PT, R68, R10, PT ;  /* 0x0000000a4400720c */ /* 0x000fc60003f06270 */
[----:B------:R-:W-:Y:S04]  /*4e30*/  @!P1 STG.E desc[UR16][R2.64+0x180], R15 ;  /* 0x0001800f02009986 */ /* 0x000fe8000c101910 */
[----:B------:R-:W-:Y:S04]  /*4e40*/  @!P2 STG.E desc[UR16][R2.64+0x200], R17 ;  /* 0x000200110200a986 */ /* 0x000fe8000c101910 */
[----:B------:R-:W-:Y:S01]  /*4e50*/  @!P3 STG.E desc[UR16][R2.64+0x280], R19 ;  /* 0x000280130200b986 */ /* 0x000fe2000c101910 */
[----:B0-----:R-:W0:Y:S03]  /*4e60*/  LDC.64 R10, c[0x0][0x518] ;  /* 0x00014600ff0a7b82 */ /* 0x001e260000000a00 */
[----:B------:R-:W-:Y:S04]  /*4e70*/  @!P0 STG.E desc[UR16][R2.64+0x100], R13 ;  /* 0x0001000d02008986 */ /* 0x000fe8000c101910 */
[----:B------:R-:W-:Y:S04]  /*4e80*/  @!P5 STG.E desc[UR16][R2.64+0x300], R35 ;  /* 0x000300230200d986 */ /* 0x000fe8000c101910 */
[----:B------:R1:W-:Y:S01]  /*4e90*/  @!P6 STG.E desc[UR16][R2.64+0x380], R37 ;  /* 0x000380250200e986 */ /* 0x0003e2000c101910 */
        /* <DEDUP_REMOVED lines=57> */
.L_x_8734:
        /* <DEDUP_REMOVED lines=34> */
.L_x_8776:
[----:B------:R-:W-:Y:S05]  /*5450*/  BSYNC.RECONVERGENT B0 ;  /* 0x0000000000007941 */ /* 0x000fea0003800200 */
.L_x_8775:
        /* <DEDUP_REMOVED lines=26> */
.L_x_8778:
[----:B------:R-:W-:Y:S05]  /*5600*/  BSYNC.RECONVERGENT B0 ;  /* 0x0000000000007941 */ /* 0x000fea0003800200 */
.L_x_8777:
        /* <DEDUP_REMOVED lines=13> */
.L_x_8780:
        /* <DEDUP_REMOVED lines=25> */
.L_x_8779:
[----:B------:R-:W-:Y:S05]  /*5870*/  EXIT ;  /* 0x000000000000794d */ /* 0x000fea0003800000 */
.L_x_8781:
        /* <DEDUP_REMOVED lines=16> */
.L_x_10515:


//--------------------- .text._Z25selective_scan_bwd_kernelI32Selective_Scan_bwd_kernel_traitsILi32ELi8ELb0ELb1ELb0ELb1ELb1EffEEv12SSMParamsBwd --------------------------
	.section	.text._Z25selective_scan_bwd_kernelI32Selective_Scan_bwd_kernel_traitsILi32ELi8ELb0ELb1ELb0ELb1ELb1EffEEv12SSMParamsBwd,"ax",@progbits
	.align	128
        .global         _Z25selective_scan_bwd_kernelI32Selective_Scan_bwd_kernel_traitsILi32ELi8ELb0ELb1ELb0ELb1ELb1EffEEv12SSMParamsBwd
        .type           _Z25selective_scan_bwd_kernelI32Selective_Scan_bwd_kernel_traitsILi32ELi8ELb0ELb1ELb0ELb1ELb1EffEEv12SSMParamsBwd,@function
        .size           _Z25selective_scan_bwd_kernelI32Selective_Scan_bwd_kernel_traitsILi32ELi8ELb0ELb1ELb0ELb1ELb1EffEEv12SSMParamsBwd,(.L_x_10516 - _Z25selective_scan_bwd_kernelI32Selective_Scan_bwd_kernel_traitsILi32ELi8ELb0ELb1ELb0ELb1ELb1EffEEv12SSMParamsBwd)
        .other          _Z25selective_scan_bwd_kernelI32Selective_Scan_bwd_kernel_traitsILi32ELi8ELb0ELb1ELb0ELb1ELb1EffEEv12SSMParamsBwd,@"STO_CUDA_ENTRY STV_DEFAULT"
_Z25selective_scan_bwd_kernelI32Selective_Scan_bwd_kernel_traitsILi32ELi8ELb0ELb1ELb0ELb1ELb1EffEEv12SSMParamsBwd:
.text._Z25selective_scan_bwd_kernelI32Selective_Scan_bwd_kernel_traitsILi32ELi8ELb0ELb1ELb0ELb1ELb1EffEEv12SSMParamsBwd:
        /* <DEDUP_REMOVED lines=98> */
[----:B---3--:R-:W-:Y:S02]  /*0620*/  LEA R51, P0, R52, R20, 0x2 ;  /* 0x0000001434337211 */ /* 0x008fe400078010ff */
[----:B------:R-:W-:Y:S02]  /*0630*/  IADD3 R7, PT, PT, R5, R7, RZ ;  /* 0x0000000705077210 */ /* 0x000fe40007ffe0ff */
[C---:B------:R-:W-:Y:S01]  /*0640*/  IADD3.X R46, PT, PT, R0.reuse, R3, RZ, P4, !PT ;  /* 0x00000003002e7210 */ /* 0x040fe200027fe4ff */
[----:B----4-:R-:W-:Y:S01]  /*0650*/  IMAD.WIDE.U32 R16, R39, R42, RZ ;  /* 0x0000002a27107225 */ /* 0x010fe200078e00ff */
[----:B------:R-:W-:-:S02]  /*0660*/  IADD3.X R3, PT, PT, R0, R11, RZ, P3, !PT ;  /* 0x0000000b00037210 */ /* 0x000fc40001ffe4ff */
[----:B------:R-:W-:Y:S02]  /*0670*/  LEA.HI.X R52, R52, R21, R4, 0x2, P0 ;  /* 0x0000001534347211 */ /* 0x000fe400000f1404 */
[----:B------:R-:W-:Y:S02]  /*0680*/  IADD3.X R0, PT, PT, R0, R7, RZ, P5, !PT ;  /* 0x0000000700007210 */ /* 0x000fe40002ffe4ff */
[----:B------:R-:W-:Y:S02]  /*0690*/  LEA R49, P0, R50, R22, 0x2 ;  /* 0x0000001632317211 */ /* 0x000fe400078010ff */
[----:B------:R-:W-:Y:S02]  /*06a0*/  LEA R44, P2, R2, R44, 0x2 ;  /* 0x0000002c022c7211 */ /* 0x000fe400078410ff */
        /* <DEDUP_REMOVED lines=71> */
.L_x_8823:
[----:B0-----:R-:W0:Y:S01]  /*0b20*/  LDC.64 R20, c[0x0][0x410] ;  /* 0x00010400ff147b82 */ /* 0x001e220000000a00 */
[----:B------:R-:W-:Y:S01]  /*0b30*/  IADD3 R42, PT, PT, R74, -0x1, RZ ;  /* 0xffffffff4a2a7810 */ /* 0x000fe20007ffe0ff */
[----:B------:R-:W1:Y:S01]  /*0b40*/  LDCU UR4, c[0x0][0x388] ;  /* 0x00007100ff0477ac */ /* 0x000e620008000800 */
[----:B------:R-:W-:Y:S02]  /*0b50*/  MOV R7, RZ ;  /* 0x000000ff00077202 */ /* 0x000fe40000000f00 */
[----:B------:R-:W-:Y:S02]  /*0b60*/  CS2R R28, SRZ ;  /* 0x00000000001c7805 */ /* 0x000fe4000001ff00 */
[----:B------:R-:W-:Y:S02]  /*0b70*/  SHF.L.U32 R6, R42, 0x8, RZ ;  /* 0x000000082a067819 */ /* 0x000fe400000006ff */
[----:B------:R-:W-:Y:S01]  /*0b80*/  CS2R R30, SRZ ;  /* 0x00000000001e7805 */ /* 0x000fe2000001ff00 */
[----:B------:R-:W2:Y:S08]  /*0b90*/  LDC.64 R24, c[0x0][0x420] ;  /* 0x00010800ff187b82 */ /* 0x000eb00000000a00 */
[----:B------:R-:W3:Y:S01]  /*0ba0*/  LDC.64 R22, c[0x0][0x418] ;  /* 0x00010600ff167b82 */ /* 0x000ee20000000a00 */
[----:B-1----:R-:W-:-:S07]  /*0bb0*/  IADD3 R77, PT, PT, -R6, UR4, RZ ;  /* 0x00000004064d7c10 */ /* 0x002fce000fffe1ff */
[----:B------:R-:W1:Y:S01]  /*0bc0*/  LDC.64 R26, c[0x0][0x428] ;  /* 0x00010a00ff1a7b82 */ /* 0x000e620000000a00 */
[----:B0-----:R-:W-:Y:S01]  /*0bd0*/  IMAD.WIDE.U32 R2, R20, UR18, R6 ;  /* 0x0000001214027c25 */ /* 0x001fe2000f8e0006 */
[----:B------:R-:W-:-:S03]  /*0be0*/  ISETP.GE.AND P6, PT, R66, R77, PT ;  /* 0x0000004d4200720c */ /* 0x000fc60003fc6270 */
[----:B------:R-:W-:Y:S01]  /*0bf0*/  HFMA2 R20, -RZ, RZ, 0, 0 ;  /* 0x00000000ff147431 */ /* 0x000fe200000001ff */
[----:B------:R-:W-:Y:S01]  /*0c00*/  ISETP.GE.AND P5, PT, R67, R77, PT ;  /* 0x0000004d4300720c */ /* 0x000fe20003fa6270 */
[----:B------:R-:W-:Y:S02]  /*0c10*/  IMAD R3, R21, UR18, R3 ;  /* 0x0000001215037c24 */ /* 0x000fe4000f8e0203 */
[----:B--2---:R-:W-:Y:S01]  /*0c20*/  IMAD.WIDE.U32 R4, R24, UR18, R6 ;  /* 0x0000001218047c25 */ /* 0x004fe2000f8e0006 */
[----:B------:R-:W-:Y:S01]  /*0c30*/  CS2R R32, SRZ ;  /* 0x0000000000207805 */ /* 0x000fe2000001ff00 */
[----:B------:R-:W-:Y:S01]  /*0c40*/  BAR.SYNC.DEFER_BLOCKING 0x0 ;  /* 0x0000000000007b1d */ /* 0x000fe20000010000 */
[----:B------:R-:W-:Y:S01]  /*0c50*/  P2R R36, PR, RZ, 0x40 ;  /* 0x00000040ff247803 */ /* 0x000fe20000000000 */
[----:B------:R-:W-:-:S04]  /*0c60*/  IMAD R5, R25, UR18, R5 ;  /* 0x0000001219057c24 */ /* 0x000fc8000f8e0205 */
[----:B------:R-:W0:Y:S01]  /*0c70*/  S2R R80, SR_LANEID ;  /* 0x0000000000507919 */ /* 0x000e220000000000 */
[C---:B---3--:R-:W-:Y:S01]  /*0c80*/  IMAD.WIDE.U32 R2, R39.reuse, R22, R2 ;  /* 0x0000001627027225 */ /* 0x048fe200078e0002 */
[C---:B------:R-:W-:Y:S01]  /*0c90*/  SHF.L.U32 R22, R56.reuse, 0x2, RZ ;  /* 0x0000000238167819 */ /* 0x040fe200000006ff */
[----:B------:R-:W2:Y:S01]  /*0ca0*/  S2UR UR5, SR_CgaCtaId ;  /* 0x00000000000579c3 */ /* 0x000ea20000008800 */
[----:B------:R-:W-:Y:S01]  /*0cb0*/  UMOV UR4, 0x400 ;  /* 0x0000040000047882 */ /* 0x000fe20000000000 */
[C---:B------:R-:W-:Y:S01]  /*0cc0*/  IMAD R21, R39.reuse, R23, R3 ;  /* 0x0000001727157224 */ /* 0x040fe200078e0203 */
[----:B------:R-:W-:Y:S01]  /*0cd0*/  IADD3 R0, P2, PT, R56, R2, RZ ;  /* 0x0000000238007210 */ /* 0x000fe20007f5e0ff */
[C---:B-1----:R-:W-:Y:S01]  /*0ce0*/  IMAD.WIDE.U32 R4, R39.reuse, R26, R4 ;  /* 0x0000001a27047225 */ /* 0x042fe200078e0004 */
[----:B------:R-:W-:Y:S02]  /*0cf0*/  IADD3 R24, P0, PT, R22, R51, RZ ;  /* 0x0000003316187210 */ /* 0x000fe40007f1e0ff */
[----:B------:R-:W-:Y:S01]  /*0d00*/  IADD3.X R21, PT, PT, RZ, R21, RZ, P2, !PT ;  /* 0x00000015ff157210 */ /* 0x000fe200017fe4ff */
[----:B------:R-:W-:Y:S01]  /*0d10*/  IMAD R3, R39, R27, R5 ;  /* 0x0000001b27037224 */ /* 0x000fe200078e0205 */
[----:B------:R-:W-:-:S02]  /*0d20*/  IADD3 R2, P3, PT, R56, R4, RZ ;  /* 0x0000000438027210 */ /* 0x000fc40007f7e0ff */
[----:B------:R-:W-:Y:S02]  /*0d30*/  CS2R R26, SRZ ;  /* 0x00000000001a7805 */ /* 0x000fe4000001ff00 */
[C---:B------:R-:W-:Y:S02]  /*0d40*/  IADD3 R4, P1, PT, R22.reuse, R49, RZ ;  /* 0x0000003116047210 */ /* 0x040fe40007f3e0ff */
[----:B------:R-:W-:Y:S02]  /*0d50*/  IADD3 R22, P4, PT, R22, R44, RZ ;  /* 0x0000002c16167210 */ /* 0x000fe40007f9e0ff */
[----:B------:R-:W-:Y:S02]  /*0d60*/  IADD3.X R25, PT, PT, RZ, R52, RZ, P0, !PT ;  /* 0x00000034ff197210 */ /* 0x000fe400007fe4ff */
[----:B------:R-:W-:Y:S02]  /*0d70*/  IADD3.X R23, PT, PT, RZ, R46, RZ, P4, !PT ;  /* 0x0000002eff177210 */ /* 0x000fe400027fe4ff */
[----:B------:R-:W-:Y:S01]  /*0d80*/  ISETP.GE.AND P4, PT, R56, R77, PT ;  /* 0x0000004d3800720c */ /* 0x000fe20003f86270 */
[----:B------:R-:W3:Y:S01]  /*0d90*/  @!P6 LDG.E R29, desc[UR16][R24.64+0x80] ;  /* 0x00008010181de981 */ /* 0x000ee2000c1e1900 */
[----:B------:R-:W-:-:S02]  /*0da0*/  IADD3.X R5, PT, PT, RZ, R50, RZ, P1, !PT ;  /* 0x00000032ff057210 */ /* 0x000fc40000ffe4ff */
[-C--:B------:R-:W-:Y:S01]  /*0db0*/  ISETP.GE.AND P0, PT, R68, R77.reuse, PT ;  /* 0x0000004d4400720c */ /* 0x080fe20003f06270 */
[----:B------:R-:W4:Y:S01]  /*0dc0*/  @!P5 LDG.E R20, desc[UR16][R24.64+0x100] ;  /* 0x000100101814d981 */ /* 0x000f22000c1e1900 */
[-C--:B------:R-:W-:Y:S02]  /*0dd0*/  ISETP.GE.AND P1, PT, R69, R77.reuse, PT ;  /* 0x0000004d4500720c */ /* 0x080fe40003f26270 */
[----:B------:R-:W-:Y:S02]  /*0de0*/  ISETP.GE.AND P2, PT, R70, R77, PT ;  /* 0x0000004d4600720c */ /* 0x000fe40003f46270 */
[----:B------:R-:W-:Y:S02]  /*0df0*/  IADD3.X R3, PT, PT, RZ, R3, RZ, P3, !PT ;  /* 0x00000003ff037210 */ /* 0x000fe40001ffe4ff */
[----:B------:R-:W-:Y:S01]  /*0e00*/  P2R R34, PR, RZ, 0x10 ;  /* 0x00000010ff227803 */ /* 0x000fe20000000000 */
[----:B------:R-:W3:Y:S01]  /*0e10*/  @!P4 LDG.E R27, desc[UR16][R24.64] ;  /* 0x00000010181bc981 */ /* 0x000ee2000c1e1900 */
[----:B------:R-:W-:-:S02]  /*0e20*/  ISETP.GE.AND P3, PT, R71, R77, PT ;  /* 0x0000004d4700720c */ /* 0x000fc40003f66270 */
[----:B------:R-:W-:Y:S01]  /*0e30*/  ISETP.GE.AND P4, PT, R72, R77, PT ;  /* 0x0000004d4800720c */ /* 0x000fe20003f86270 */
[----:B------:R-:W4:Y:S01]  /*0e40*/  @!P0 LDG.E R26, desc[UR16][R24.64+0x180] ;  /* 0x00018010181a8981 */ /* 0x000f22000c1e1900 */
[----:B------:R-:W-:Y:S02]  /*0e50*/  P2R R95, PR, RZ, 0x40 ;  /* 0x00000040ff5f7803 */ /* 0x000fe40000000000 */
[----:B------:R-:W-:Y:S01]  /*0e60*/  MOV R103, RZ ;  /* 0x000000ff00677202 */ /* 0x000fe20000000f00 */
[----:B------:R-:W4:Y:S01]  /*0e70*/  @!P1 LDG.E R31, desc[UR16][R24.64+0x200] ;  /* 0x00020010181f9981 */ /* 0x000f22000c1e1900 */
[----:B------:R-:W-:-:S03]  /*0e80*/  P2R R104, PR, RZ, 0x20 ;  /* 0x00000020ff687803 */ /* 0x000fc60000000000 */
[----:B------:R-:W4:Y:S04]  /*0e90*/  @!P2 LDG.E R28, desc[UR16][R24.64+0x280] ;  /* 0x00028010181ca981 */ /* 0x000f28000c1e1900 */
[----:B------:R-:W4:Y:S04]  /*0ea0*/  @!P3 LDG.E R33, desc[UR16][R24.64+0x300] ;  /* 0x000300101821b981 */ /* 0x000f28000c1e1900 */
[----:B------:R1:W4:Y:S01]  /*0eb0*/  @!P4 LDG.E R30, desc[UR16][R24.64+0x380] ;  /* 0x00038010181ec981 */ /* 0x000322000c1e1900 */
[C---:B0-----:R-:W-:Y:S01]  /*0ec0*/  IADD3 R35, PT, PT, R80.reuse, 0x20, RZ ;  /* 0x0000002050237810 */ /* 0x041fe20007ffe0ff */
[----:B--2---:R-:W-:Y:S01]  /*0ed0*/  ULEA UR5, UR5, UR4, 0x18 ;  /* 0x0000000405057291 */ /* 0x004fe2000f8ec0ff */
[----:B------:R-:W-:-:S02]  /*0ee0*/  IADD3 R37, PT, PT, R80, 0x40, RZ ;  /* 0x0000004050257810 */ /* 0x000fc40007ffe0ff */
[-C--:B------:R-:W-:Y:S02]  /*0ef0*/  LEA.HI.SX32 R76, R80, R80.reuse, 0x1b ;  /* 0x00000050504c7211 */ /* 0x080fe400078fdaff */
[-C--:B------:R-:W-:Y:S02]  /*0f00*/  LEA.HI.SX32 R35, R35, R80.reuse, 0x1b ;  /* 0x0000005023237211 */ /* 0x080fe400078fdaff */
[----:B------:R-:W-:Y:S02]  /*0f10*/  LEA.HI.SX32 R37, R37, R80, 0x1b ;  /* 0x0000005025257211 */ /* 0x000fe400078fdaff */
[----:B------:R-:W-:Y:S02]  /*0f20*/  LEA R76, R76, UR5, 0x2 ;  /* 0x000000054c4c7c11 */ /* 0x000fe4000f8e10ff */
[----:B------:R-:W-:Y:S02]  /*0f30*/  LEA R78, R35, UR5, 0x2 ;  /* 0x00000005234e7c11 */ /* 0x000fe4000f8e10ff */
[----:B------:R-:W-:-:S02]  /*0f40*/  LEA R79, R37, UR5, 0x2 ;  /* 0x00000005254f7c11 */ /* 0x000fc4000f8e10ff */
[C---:B-1----:R-:W-:Y:S02]  /*0f50*/  IADD3 R25, PT, PT, R80.reuse, 0x60, RZ ;  /* 0x0000006050197810 */ /* 0x042fe40007ffe0ff */
        /* <DEDUP_REMOVED lines=16> */
[----:B---3--:R-:W-:Y:S04]  /*1060*/  STS [R76], R27 ;  /* 0x0000001b4c007388 */ /* 0x008fe80000000800 */
[----:B------:R-:W-:Y:S04]  /*1070*/  STS [R78+0x80], R29 ;  /* 0x0000801d4e007388 */ /* 0x000fe80000000800 */
[----:B----4-:R0:W-:Y:S02]  /*1080*/  STS [R79+0x100], R20 ;  /* 0x000100144f007388 */ /* 0x0101e40000000800 */
[----:B0-----:R-:W-:-:S02]  /*1090*/  SHF.L.U32 R20, R80, 0x3, RZ ;  /* 0x0000000350147819 */ /* 0x001fc400000006ff */
[----:B------:R0:W-:Y:S02]  /*10a0*/  STS [R81+0x180], R26 ;  /* 0x0001801a51007388 */ /* 0x0001e40000000800 */
[----:B------:R-:W-:Y:S02]  /*10b0*/  LEA.HI.SX32 R86, R20, R20, 0x1b ;  /* 0x0000001414567211 */ /* 0x000fe400078fdaff */
[----:B------:R-:W-:Y:S02]  /*10c0*/  STS [R82+0x200], R31 ;  /* 0x0002001f52007388 */ /* 0x000fe40000000800 */
[----:B------:R-:W-:Y:S02]  /*10d0*/  LEA R86, R86, UR5, 0x2 ;  /* 0x0000000556567c11 */ /* 0x000fe4000f8e10ff */
        /* <DEDUP_REMOVED lines=15> */
[----:B------:R-:W-:Y:S02]  /*11d0*/  MOV R20, RZ ;  /* 0x000000ff00147202 */ /* 0x000fe40000000f00 */
[----:B--2---:R-:W-:Y:S01]  /*11e0*/  CS2R R30, SRZ ;  /* 0x00000000001e7805 */ /* 0x004fe2000001ff00 */
        /* <DEDUP_REMOVED lines=11> */
[----:B------:R-:W-:Y:S01]  /*12a0*/  HFMA2 R35, -RZ, RZ, 0, 0 ;  /* 0x00000000ff237431 */ /* 0x000fe200000001ff */
[----:B------:R-:W-:Y:S01]  /*12b0*/  MOV R37, RZ ;  /* 0x000000ff00257202 */ /* 0x000fe20000000f00 */
[----:B--2---:R-:W-:Y:S04]  /*12c0*/  STS [R76], R25 ;  /* 0x000000194c007388 */ /* 0x004fe80000000800 */
        /* <DEDUP_REMOVED lines=17> */
[----:B0-----:R-:W-:Y:S01]  /*13e0*/  CS2R R32, SRZ ;  /* 0x0000000000207805 */ /* 0x001fe2000001ff00 */
[----:B------:R-:W-:-:S05]  /*13f0*/  HFMA2 R24, -RZ, RZ, 0, 0 ;  /* 0x00000000ff187431 */ /* 0x000fca00000001ff */
        /* <DEDUP_REMOVED lines=59> */
.L_x_8784:
[----:B------:R-:W-:Y:S05]  /*17b0*/  BSYNC.RECONVERGENT B0 ;  /* 0x0000000000007941 */ /* 0x000fea0003800200 */
.L_x_8783:
        /* <DEDUP_REMOVED lines=33> */
.L_x_8786:
[----:B------:R-:W-:Y:S05]  /*19d0*/  BSYNC.RECONVERGENT B0 ;  /* 0x0000000000007941 */ /* 0x000fea0003800200 */
.L_x_8785:
        /* <DEDUP_REMOVED lines=33> */
.L_x_8788:
[----:B------:R-:W-:Y:S05]  /*1bf0*/  BSYNC.RECONVERGENT B0 ;  /* 0x0000000000007941 */ /* 0x000fea0003800200 */
.L_x_8787:
        /* <DEDUP_REMOVED lines=33> */
.L_x_8790:
[----:B------:R-:W-:Y:S05]  /*1e10*/  BSYNC.RECONVERGENT B0 ;  /* 0x0000000000007941 */ /* 0x000fea0003800200 */
.L_x_8789:
        /* <DEDUP_REMOVED lines=33> */
.L_x_8792:
[----:B------:R-:W-:Y:S05]  /*2030*/  BSYNC.RECONVERGENT B0 ;  /* 0x0000000000007941 */ /* 0x000fea0003800200 */
.L_x_8791:
        /* <DEDUP_REMOVED lines=33> */
.L_x_8794:
[----:B------:R-:W-:Y:S05]  /*2250*/  BSYNC.RECONVERGENT B0 ;  /* 0x0000000000007941 */ /* 0x000fea0003800200 */
.L_x_8793:
        /* <DEDUP_REMOVED lines=33> */
.L_x_8796:
[----:B------:R-:W-:Y:S05]  /*2470*/  BSYNC.RECONVERGENT B0 ;  /* 0x0000000000007941 */ /* 0x000fea0003800200 */
.L_x_8795:
        /* <DEDUP_REMOVED lines=33> */
.L_x_8798:
[----:B------:R-:W-:Y:S05]  /*2690*/  BSYNC.RECONVERGENT B0 ;  /* 0x0000000000007941 */ /* 0x000fea0003800200 */
.L_x_8797:
[----:B------:R-:W1:Y:S01]  /*26a0*/  LDCU.64 UR6, c[0x0][0x488] ;  /* 0x00009100ff0677ac */ /* 0x000e620008000a00 */
[----:B------:R-:W-:Y:S01]  /*26b0*/  ISETP.NE.AND P6, PT, R104, RZ, PT ;  /* 0x000000ff6800720c */ /* 0x000fe20003fc5270 */
[----:B------:R-:W-:Y:S01]  /*26c0*/  LDS R106, [R86+0x8] ;  /* 0x00000800566a7984 */ /* 0x000fe20000000800 */
[----:B0-----:R-:W-:Y:S02]  /*26d0*/  P2R R30, PR, RZ, 0x10 ;  /* 0x00000010ff1e7803 */ /* 0x001fe40000000000 */
[----:B------:R-:W-:Y:S02]  /*26e0*/  CS2R R24, SRZ ;  /* 0x0000000000187805 */ /* 0x000fe4000001ff00 */
[----:B------:R-:W-:Y:S01]  /*26f0*/  ISETP.NE.AND P4, PT, R34, RZ, PT ;  /* 0x000000ff2200720c */ /* 0x000fe20003f85270 */
[----:B------:R-:W-:Y:S01]  /*2700*/  LDS R104, [R86+0x4] ;  /* 0x0000040056687984 */ /* 0x000fe20000000800 */
[----:B------:R-:W-:Y:S02]  /*2710*/  CS2R R26, SRZ ;  /* 0x00000000001a7805 */ /* 0x000fe4000001ff00 */
[----:B------:R-:W-:Y:S01]  /*2720*/  CS2R R28, SRZ ;  /* 0x00000000001c7805 */ /* 0x000fe2000001ff00 */
[----:B------:R-:W-:Y:S04]  /*2730*/  LDS R103, [R86+0xc] ;  /* 0x00000c0056677984 */ /* 0x000fe80000000800 */
[----:B------:R-:W-:Y:S04]  /*2740*/  LDS R108, [R86+0x10] ;  /* 0x00001000566c7984 */ /* 0x000fe80000000800 */
[----:B------:R-:W-:Y:S01]  /*2750*/  LDS R105, [R86+0x14] ;  /* 0x0000140056697984 */ /* 0x000fe20000000800 */
[----:B-1----:R-:W-:-:S03]  /*2760*/  LEA R20, P5, R0, UR6, 0x2 ;  /* 0x0000000600147c11 */ /* 0x002fc6000f8a10ff */
[----:B------:R-:W-:Y:S01]  /*2770*/  LDS R110, [R86+0x18] ;  /* 0x00001800566e7984 */ /* 0x000fe20000000800 */
[----:B------:R-:W-:Y:S01]  /*2780*/  LEA.HI.X R21, R0, UR7, R21, 0x2, P5 ;  /* 0x0000000700157c11 */ /* 0x000fe2000a8f1415 */
[----:B------:R-:W0:Y:S02]  /*2790*/  LDCU.64 UR6, c[0x0][0x478] ;  /* 0x00008f00ff0677ac */ /* 0x000e240008000a00 */
[----:B------:R-:W-:Y:S01]  /*27a0*/  LDS R107, [R86+0x1c] ;  /* 0x00001c00566b7984 */ /* 0x000fe20000000800 */
[----:B------:R-:W-:Y:S01]  /*27b0*/  HFMA2 R31, -RZ, RZ, 0, 0 ;  /* 0x00000000ff1f7431 */ /* 0x000fe200000001ff */
[----:B------:R-:W1:Y:S01]  /*27c0*/  LDC.64 R134, c[0x0][0x508] ;  /* 0x00014200ff867b82 */ /* 0x000e620000000a00 */
[----:B------:R-:W2:Y:S01]  /*27d0*/  LDCU.64 UR8, c[0x0][0x558] ;  /* 0x0000ab00ff0877ac */ /* 0x000ea20008000a00 */
[----:B------:R-:W-:Y:S06]  /*27e0*/  LDS R0, [R86] ;  /* 0x0000000056007984 */ /* 0x000fec0000000800 */
[----:B------:R-:W-:Y:S01]  /*27f0*/  BAR.SYNC.DEFER_BLOCKING 0x0 ;  /* 0x0000000000007b1d */ /* 0x000fe20000010000 */
[----:B0-----:R-:W-:-:S04]  /*2800*/  LEA R22, P5, R2, UR6, 0x2 ;  /* 0x0000000602167c11 */ /* 0x001fc8000f8a10ff */
[----:B------:R-:W-:Y:S02]  /*2810*/  LEA.HI.X R23, R2, UR7, R3, 0x2, P5 ;  /* 0x0000000702177c11 */ /* 0x000fe4000a8f1403 */
[----:B------:R-:W-:Y:S02]  /*2820*/  CS2R R2, SRZ ;  /* 0x0000000000027805 */ /* 0x000fe4000001ff00 */
[----:B------:R-:W-:Y:S01]  /*2830*/  ISETP.NE.AND P5, PT, R36, RZ, PT ;  /* 0x000000ff2400720c */ /* 0x000fe20003fa5270 */
[----:B------:R-:W0:Y:S03]  /*2840*/  LDCU.64 UR6, c[0x0][0x510] ;  /* 0x0000a200ff0677ac */ /* 0x000e260008000a00 */
[----:B------:R-:W3:Y:S01]  /*2850*/  @!P4 LDG.E R3, desc[UR16][R20.64] ;  /* 0x000000101403c981 */ /* 0x000ee2000c1e1900 */
[----:B------:R-:W-:-:S08]  /*2860*/  ISETP.NE.AND P4, PT, R30, RZ, PT ;  /* 0x000000ff1e00720c */ /* 0x000fd00003f85270 */
        /* <DEDUP_REMOVED lines=8> */
[----:B------:R-:W2:Y:S01]  /*28f0*/  @!P4 LDG.E R28, desc[UR16][R20.64+0x380] ;  /* 0x00038010141cc981 */ /* 0x000ea2000c1e1900 */
[----:B------:R-:W-:-:S03]  /*2900*/  CS2R R34, SRZ ;  /* 0x0000000000227805 */ /* 0x000fc6000001ff00 */
[----:B---3--:R-:W-:Y:S04]  /*2910*/  STS [R76], R3 ;  /* 0x000000034c007388 */ /* 0x008fe80000000800 */
[----:B----4-:R-:W-:Y:S04]  /*2920*/  STS [R78+0x80], R25 ;  /* 0x000080194e007388 */ /* 0x010fe80000000800 */
[----:B-----5:R3:W-:Y:S04]  /*2930*/  STS [R79+0x100], R2 ;  /* 0x000100024f007388 */ /* 0x0207e80000000800 */
[----:B--2---:R-:W-:Y:S04]  /*2940*/  STS [R81+0x180], R24 ;  /* 0x0001801851007388 */ /* 0x004fe80000000800 */
        /* <DEDUP_REMOVED lines=8> */
[----:B------:R-:W5:Y:S04]  /*29d0*/  LDS R30, [R86+0xc] ;  /* 0x00000c00561e7984 */ /* 0x000f680000000800 */
[----:B------:R-:W-:Y:S04]  /*29e0*/  LDS R24, [R86+0x10] ;  /* 0x0000100056187984 */ /* 0x000fe80000000800 */
[----:B------:R-:W-:Y:S04]  /*29f0*/  LDS R27, [R86+0x14] ;  /* 0x00001400561b7984 */ /* 0x000fe80000000800 */
[----:B------:R-:W-:Y:S04]  /*2a00*/  LDS R26, [R86+0x18] ;  /* 0x00001800561a7984 */ /* 0x000fe80000000800 */
[----:B------:R-:W0:Y:S01]  /*2a10*/  LDS R29, [R86+0x1c] ;  /* 0x00001c00561d7984 */ /* 0x000e220000000800 */
[----:B------:R-:W-:Y:S01]  /*2a20*/  BAR.SYNC.DEFER_BLOCKING 0x0 ;  /* 0x0000000000007b1d */ /* 0x000fe20000010000 */
[----:B---3--:R-:W-:-:S02]  /*2a30*/  CS2R R2, SRZ ;  /* 0x0000000000027805 */ /* 0x008fc4000001ff00 */
[----:B--2---:R-:W-:-:S03]  /*2a40*/  MOV R28, RZ ;  /* 0x000000ff001c7202 */ /* 0x004fc60000000f00 */
[----:B------:R-:W2:Y:S01]  /*2a50*/  @!P5 LDG.E R31, desc[UR16][R22.64] ;  /* 0x00000010161fd981 */ /* 0x000ea2000c1e1900 */
[----:B------:R-:W-:Y:S02]  /*2a60*/  ISETP.NE.AND P5, PT, R32, RZ, PT ;  /* 0x000000ff2000720c */ /* 0x000fe40003fa5270 */
[----:B------:R-:W-:Y:S01]  /*2a70*/  CS2R R32, SRZ ;  /* 0x0000000000207805 */ /* 0x000fe2000001ff00 */
[----:B------:R-:W3:Y:S04]  /*2a80*/  @!P6 LDG.E R2, desc[UR16][R22.64+0x100] ;  /* 0x000100101602e981 */ /* 0x000ee8000c1e1900 */
[----:B------:R-:W3:Y:S04]  /*2a90*/  @!P0 LDG.E R28, desc[UR16][R22.64+0x180] ;  /* 0x00018010161c8981 */ /* 0x000ee8000c1e1900 */
[----:B------:R-:W3:Y:S04]  /*2aa0*/  @!P1 LDG.E R33, desc[UR16][R22.64+0x200] ;  /* 0x0002001016219981 */ /* 0x000ee8000c1e1900 */
[----:B------:R-:W3:Y:S04]  /*2ab0*/  @!P5 LDG.E R3, desc[UR16][R22.64+0x80] ;  /* 0x000080101603d981 */ /* 0x000ee8000c1e1900 */
[----:B------:R-:W3:Y:S04]  /*2ac0*/  @!P2 LDG.E R32, desc[UR16][R22.64+0x280] ;  /* 0x000280101620a981 */ /* 0x000ee8000c1e1900 */
[----:B------:R-:W3:Y:S04]  /*2ad0*/  @!P3 LDG.E R35, desc[UR16][R22.64+0x300] ;  /* 0x000300101623b981 */ /* 0x000ee8000c1e1900 */
[----:B------:R0:W3:Y:S01]  /*2ae0*/  @!P4 LDG.E R34, desc[UR16][R22.64+0x380] ;  /* 0x000380101622c981 */ /* 0x0000e2000c1e1900 */
[----:B----4-:R-:W-:-:S06]  /*2af0*/  FMUL.FTZ R37, R21, -1.4426950216293334961 ;  /* 0xbfb8aa3b15257820 */ /* 0x010fcc0000410000 */
[----:B------:R-:W4:Y:S01]  /*2b00*/  MUFU.EX2 R37, R37 ;  /* 0x0000002500257308 */ /* 0x000f220000000800 */
[----:B-----5:R-:W-:Y:S01]  /*2b10*/  FMUL.FTZ R112, R30, -1.4426950216293334961 ;  /* 0xbfb8aa3b1e707820 */ /* 0x020fe20000410000 */
[----:B0-----:R-:W-:Y:S01]  /*2b20*/  FMUL.FTZ R23, R29, -1.4426950216293334961 ;  /* 0xbfb8aa3b1d177820 */ /* 0x001fe20000410000 */
[----:B------:R-:W-:Y:S02]  /*2b30*/  FMUL.FTZ R36, R20, -1.4426950216293334961 ;  /* 0xbfb8aa3b14247820 */ /* 0x000fe40000410000 */
[----:B------:R0:W5:Y:S01]  /*2b40*/  MUFU.EX2 R113, R112 ;  /* 0x0000007000717308 */ /* 0x0001620000000800 */
[----:B------:R-:W-:Y:S01]  /*2b50*/  FMUL.FTZ R22, R26, -1.4426950216293334961 ;  /* 0xbfb8aa3b1a167820 */ /* 0x000fe20000410000 */
[----:B------:R-:W-:Y:S02]  /*2b60*/  FMUL.FTZ R109, R25, -1.4426950216293334961 ;  /* 0xbfb8aa3b196d7820 */ /* 0x000fe40000410000 */
[----:B------:R-:W-:Y:S01]  /*2b70*/  MUFU.EX2 R121, R23 ;  /* 0x0000001700797308 */ /* 0x000fe20000000800 */
[----:B----4-:R-:W-:-:S04]  /*2b80*/  FADD.FTZ R37, R37, 1 ;  /* 0x3f80000025257421 */ /* 0x010fc80000010000 */
[----:B0-----:R-:W-:Y:S01]  /*2b90*/  MUFU.RCP R112, R37 ;  /* 0x0000002500707308 */ /* 0x001fe20000001000 */
[----:B------:R-:W-:-:S07]  /*2ba0*/  FMUL.FTZ R115, R27, -1.4426950216293334961 ;  /* 0xbfb8aa3b1b737820 */ /* 0x000fce0000410000 */
[----:B------:R-:W-:Y:S04]  /*2bb0*/  MUFU.EX2 R120, R22 ;  /* 0x0000001600787308 */ /* 0x000fe80000000800 */
[----:B------:R-:W0:Y:S04]  /*2bc0*/  MUFU.EX2 R36, R36 ;  /* 0x0000002400247308 */ /* 0x000e280000000800 */
[----:B------:R-:W4:Y:S01]  /*2bd0*/  MUFU.EX2 R111, R109 ;  /* 0x0000006d006f7308 */ /* 0x000f220000000800 */
[----:B------:R-:W-:-:S03]  /*2be0*/  FMUL.FTZ R114, R24, -1.4426950216293334961 ;  /* 0xbfb8aa3b18727820 */ /* 0x000fc60000410000 */
[----:B------:R1:W1:Y:S01]  /*2bf0*/  MUFU.EX2 R117, R115 ;  /* 0x0000007300757308 */ /* 0x0002620000000800 */
[----:B-----5:R-:W-:-:S03]  /*2c00*/  FADD.FTZ R113, R113, 1 ;  /* 0x3f80000071717421 */ /* 0x020fc60000010000 */
[----:B------:R5:W5:Y:S01]  /*2c10*/  MUFU.EX2 R116, R114 ;  /* 0x0000007200747308 */ /* 0x000b620000000800 */
[----:B0-----:R-:W-:Y:S01]  /*2c20*/  FADD.FTZ R36, R36, 1 ;  /* 0x3f80000024247421 */ /* 0x001fe20000010000 */
[----:B----4-:R-:W-:Y:S02]  /*2c30*/  FADD.FTZ R111, R111, 1 ;  /* 0x3f8000006f6f7421 */ /* 0x010fe40000010000 */
[----:B-1----:R-:W0:Y:S01]  /*2c40*/  MUFU.RCP R115, R113 ;  /* 0x0000007100737308 */ /* 0x002e220000001000 */
[----:B------:R-:W-:Y:S01]  /*2c50*/  FADD.FTZ R120, R120, 1 ;  /* 0x3f80000078787421 */ /* 0x000fe20000010000 */
[----:B------:R-:W-:Y:S01]  /*2c60*/  FADD.FTZ R121, R121, 1 ;  /* 0x3f80000079797421 */ /* 0x000fe20000010000 */
[----:B------:R-:W-:-:S05]  /*2c70*/  FADD.FTZ R117, R117, 1 ;  /* 0x3f80000075757421 */ /* 0x000fca0000010000 */
[----:B------:R-:W-:Y:S08]  /*2c80*/  MUFU.RCP R109, R36 ;  /* 0x00000024006d7308 */ /* 0x000ff00000001000 */
[----:B-----5:R0:W1:Y:S01]  /*2c90*/  MUFU.RCP R114, R111 ;  /* 0x0000006f00727308 */ /* 0x0200620000001000 */
[----:B------:R-:W-:-:S07]  /*2ca0*/  FADD.FTZ R116, R116, 1 ;  /* 0x3f80000074747421 */ /* 0x000fce0000010000 */
[----:B------:R4:W-:Y:S08]  /*2cb0*/  MUFU.RCP R118, R117 ;  /* 0x0000007500767308 */ /* 0x0009f00000001000 */
[----:B------:R-:W5:Y:S08]  /*2cc0*/  MUFU.RCP R125, R120 ;  /* 0x00000078007d7308 */ /* 0x000f700000001000 */
[----:B------:R-:W-:Y:S01]  /*2cd0*/  MUFU.RCP R122, R121 ;  /* 0x00000079007a7308 */ /* 0x000fe20000001000 */
[----:B0-----:R-:W-:Y:S01]  /*2ce0*/  FADD.FTZ R111, -R115, 1 ;  /* 0x3f800000736f7421 */ /* 0x001fe20000010100 */
[----:B-1----:R-:W-:-:S06]  /*2cf0*/  FADD.FTZ R36, -R114, 1 ;  /* 0x3f80000072247421 */ /* 0x002fcc0000010100 */
[----:B------:R-:W0:Y:S01]  /*2d00*/  MUFU.RCP R119, R116 ;  /* 0x0000007400777308 */ /* 0x000e220000001000 */
[----:B----4-:R-:W-:Y:S01]  /*2d10*/  FFMA.FTZ R117, R30, R111, 1 ;  /* 0x3f8000001e757423 */ /* 0x010fe2000001006f */
[----:B------:R-:W-:Y:S01]  /*2d20*/  FFMA.FTZ R36, R25, R36, 1 ;  /* 0x3f80000019247423 */ /* 0x000fe20000010024 */
[----:B-----5:R-:W-:-:S04]  /*2d30*/  FADD.FTZ R123, -R125, 1 ;  /* 0x3f8000007d7b7421 */ /* 0x020fc80000010100 */
[----:B------:R-:W-:Y:S01]  /*2d40*/  FFMA.FTZ R127, R26, R123, 1 ;  /* 0x3f8000001a7f7423 */ /* 0x000fe2000001007b */
[----:B------:R-:W-:Y:S01]  /*2d50*/  ISETP.NE.AND P0, PT, R14, RZ, PT ;  /* 0x000000ff0e00720c */ /* 0x000fe20003f05270 */
[----:B0-----:R-:W-:-:S04]  /*2d60*/  FADD.FTZ R121, -R119, 1 ;  /* 0x3f80000077797421 */ /* 0x001fc80000010100 */
[----:B------:R-:W-:Y:S01]  /*2d70*/  FFMA.FTZ R121, R24, R121, 1 ;  /* 0x3f80000018797423 */ /* 0x000fe20000010079 */
[----:B--2---:R-:W-:Y:S04]  /*2d80*/  STS [R76], R31 ;  /* 0x0000001f4c007388 */ /* 0x004fe80000000800 */
[----:B---3--:R-:W-:Y:S04]  /*2d90*/  STS [R78+0x80], R3 ;  /* 0x000080034e007388 */ /* 0x008fe80000000800 */
[----:B------:R0:W-:Y:S04]  /*2da0*/  STS [R79+0x100], R2 ;  /* 0x000100024f007388 */ /* 0x0001e80000000800 */
[----:B------:R-:W-:Y:S04]  /*2db0*/  STS [R81+0x180], R28 ;  /* 0x0001801c51007388 */ /* 0x000fe80000000800 */
        /* <DEDUP_REMOVED lines=12> */
[----:B------:R-:W5:Y:S01]  /*2e80*/  LDS R32, [R86+0x1c] ;  /* 0x00001c0056207984 */ /* 0x000f620000000800 */
[----:B0-----:R-:W-:Y:S01]  /*2e90*/  FADD.FTZ R2, -R112, 1 ;  /* 0x3f80000070027421 */ /* 0x001fe20000010100 */
[----:B------:R-:W-:-:S03]  /*2ea0*/  FADD.FTZ R3, -R109, 1 ;  /* 0x3f8000006d037421 */ /* 0x000fc60000010100 */
[----:B-1----:R-:W-:Y:S01]  /*2eb0*/  FFMA.FTZ R34, R21, R2, 1 ;  /* 0x3f80000015227423 */ /* 0x002fe20000010002 */
[----:B------:R-:W-:Y:S01]  /*2ec0*/  FFMA.FTZ R3, R20, R3, 1 ;  /* 0x3f80000014037423 */ /* 0x000fe20000010003 */
[----:B--2---:R-:W-:Y:S01]  /*2ed0*/  FMUL.FTZ R2, R0, R23 ;  /* 0x0000001700027220 */ /* 0x004fe20000410000 */
[----:B---3--:R-:W-:-:S03]  /*2ee0*/  FMUL.FTZ R113, R106, R37 ;  /* 0x000000256a717220 */ /* 0x008fc60000410000 */
[----:B------:R-:W-:Y:S01]  /*2ef0*/  FMUL.FTZ R2, R109, R2 ;  /* 0x000000026d027220 */ /* 0x000fe20000410000 */
[----:B----4-:R-:W-:Y:S01]  /*2f00*/  FMUL.FTZ R111, R104, R31 ;  /* 0x0000001f686f7220 */ /* 0x010fe20000410000 */
[----:B------:R-:W-:Y:S01]  /*2f10*/  FMUL.FTZ R113, R114, R113 ;  /* 0x0000007172717220 */ /* 0x000fe20000410000 */
[----:B-----5:R-:W-:Y:S02]  /*2f20*/  FMUL.FTZ R116, R103, R22 ;  /* 0x0000001667747220 */ /* 0x020fe40000410000 */
        /* <DEDUP_REMOVED lines=144> */
.L_x_8799:
[----:B------:R-:W1:Y:S01]  /*3830*/  LDCU UR4, c[0x0][0x38c] ;  /* 0x00007180ff0477ac */ /* 0x000e620008000800 */
[----:B0-----:R-:W-:Y:S01]  /*3840*/  FFMA.FTZ R3, R89, R106, R34 ;  /* 0x0000006a59037223 */ /* 0x001fe20000010022 */
        /* <DEDUP_REMOVED lines=55> */
.L_x_8822:
        /* <DEDUP_REMOVED lines=10> */
[----:B------:R-:W-:Y:S02]  /*3c60*/  LEA R36, P2, R2, R73, 0x2 ;  /* 0x0000004902247211 */ /* 0x000fe400078410ff */
        /* <DEDUP_REMOVED lines=8> */
[----:B------:R-:W-:Y:S01]  /*3cf0*/  CS2R R144, SRZ ;  /* 0x0000000000907805 */ /* 0x000fe2000001ff00 */
[----:B------:R-:W5:Y:S04]  /*3d00*/  @!P6 LDG.E R139, desc[UR16][R36.64] ;  /* 0x00000010248be981 */ /* 0x000f68000c1e1900 */
        /* <DEDUP_REMOVED lines=21> */
[----:B------:R-:W-:Y:S04]  /*3e60*/  STS [R81+0x180], R140 ;  /* 0x0001808c51007388 */ /* 0x000fe80000000800 */
[----:B------:R-:W-:Y:S04]  /*3e70*/  STS [R82+0x200], R143 ;  /* 0x0002008f52007388 */ /* 0x000fe80000000800 */
[----:B------:R1:W-:Y:S04]  /*3e80*/  STS [R83+0x280], R142 ;  /* 0x0002808e53007388 */ /* 0x0003e80000000800 */
[----:B------:R-:W-:Y:S04]  /*3e90*/  STS [R84+0x300], R145 ;  /* 0x0003009154007388 */ /* 0x000fe80000000800 */
[----:B------:R2:W-:Y:S01]  /*3ea0*/  STS [R85+0x380], R144 ;  /* 0x0003809055007388 */ /* 0x0005e20000000800 */
[----:B------:R-:W-:-:S03]  /*3eb0*/  NOP ;  /* 0x0000000000007918 */ /* 0x000fc60000000000 */
[----:B------:R3:W4:Y:S01]  /*3ec0*/  LDG.E R35, desc[UR16][R34.64] ;  /* 0x0000001022237981 */ /* 0x000722000c1e1900 */
[----:B------:R-:W5:Y:S01]  /*3ed0*/  S2UR UR6, SR_CgaCtaId ;  /* 0x00000000000679c3 */ /* 0x000f620000008800 */
[----:B------:R-:W-:Y:S01]  /*3ee0*/  UMOV UR5, 0x400 ;  /* 0x0000040000057882 */ /* 0x000fe20000000000 */
[----:B------:R-:W-:Y:S01]  /*3ef0*/  ISETP.NE.AND P2, PT, R14, RZ, PT ;  /* 0x000000ff0e00720c */ /* 0x000fe20003f45270 */
[----:B0-----:R-:W0:Y:S01]  /*3f00*/  LDS R113, [R86] ;  /* 0x0000000056717984 */ /* 0x001e220000000800 */
[----:B------:R-:W-:Y:S01]  /*3f10*/  IADD3 R3, PT, PT, R166, UR4, RZ ;  /* 0x00000004a6037c10 */ /* 0x000fe2000fffe0ff */
[----:B------:R-:W-:Y:S01]  /*3f20*/  BSSY.RECONVERGENT B0, `(.L_x_8801) ;  /* 0x0000038000007945 */ /* 0x000fe20003800200 */
[----:B------:R-:W-:Y:S01]  /*3f30*/  FMUL.FTZ R2, R112, 1.4426950216293334961 ;  /* 0x3fb8aa3b70027820 */ /* 0x000fe20000410000 */
[----:B------:R-:W0:Y:S01]  /*3f40*/  LDS R139, [R86+0x4] ;  /* 0x00000400568b7984 */ /* 0x000e220000000800 */
[----:B------:R-:W-:Y:S02]  /*3f50*/  ISETP.NE.AND P0, PT, R14, 0x1f, PT ;  /* 0x0000001f0e00780c */ /* 0x000fe40003f05270 */
[C---:B------:R-:W-:Y:S01]  /*3f60*/  FMUL.FTZ R163, R2.reuse, R101 ;  /* 0x0000006502a37220 */ /* 0x040fe20000410000 */
[----:B------:R-:W0:Y:S01]  /*3f70*/  LDS R141, [R86+0x8] ;  /* 0x00000800568d7984 */ /* 0x000e220000000800 */
[C---:B------:R-:W-:Y:S01]  /*3f80*/  FMUL.FTZ R156, R2.reuse, R96 ;  /* 0x00000060029c7220 */ /* 0x040fe20000410000 */
[C---:B------:R-:W-:Y:S01]  /*3f90*/  FMUL.FTZ R37, R2.reuse, R98 ;  /* 0x0000006202257220 */ /* 0x040fe20000410000 */
[C---:B------:R-:W-:Y:S01]  /*3fa0*/  FMUL.FTZ R36, R2.reuse, R95 ;  /* 0x0000005f02247220 */ /* 0x040fe20000410000 */
[----:B------:R-:W0:Y:S01]  /*3fb0*/  LDS R143, [R86+0xc] ;  /* 0x00000c00568f7984 */ /* 0x000e220000000800 */
[----:B------:R-:W3:Y:S01]  /*3fc0*/  MUFU.EX2 R163, R163 ;  /* 0x000000a300a37308 */ /* 0x000ee20000000800 */
[C---:B-1----:R-:W-:Y:S01]  /*3fd0*/  FMUL.FTZ R142, R2.reuse, R100 ;  /* 0x00000064028e7220 */ /* 0x042fe20000410000 */
[C---:B------:R-:W-:Y:S01]  /*3fe0*/  FMUL.FTZ R140, R2.reuse, R97 ;  /* 0x00000061028c7220 */ /* 0x040fe20000410000 */
[----:B------:R-:W1:Y:S01]  /*3ff0*/  LDS R145, [R86+0x10] ;  /* 0x0000100056917984 */ /* 0x000e620000000800 */
[C---:B--2---:R-:W-:Y:S01]  /*4000*/  FMUL.FTZ R144, R2.reuse, R102 ;  /* 0x0000006602907220 */ /* 0x044fe20000410000 */
[----:B------:R-:W-:Y:S01]  /*4010*/  FMUL.FTZ R146, R2, R99 ;  /* 0x0000006302927220 */ /* 0x000fe20000410000 */
[----:B------:R-:W-:Y:S01]  /*4020*/  SEL R3, R3, R54, !P2 ;  /* 0x0000003603037207 */ /* 0x000fe20005000000 */
[----:B------:R-:W2:Y:S01]  /*4030*/  LDS R147, [R86+0x14] ;  /* 0x0000140056937984 */ /* 0x000ea20000000800 */
[----:B-----5:R-:W-:Y:S01]  /*4040*/  ULEA UR5, UR6, UR5, 0x18 ;  /* 0x0000000506057291 */ /* 0x020fe2000f8ec0ff */
[----:B------:R-:W0:Y:S02]  /*4050*/  MUFU.EX2 R156, R156 ;  /* 0x0000009c009c7308 */ /* 0x000e240000000800 */
[----:B------:R-:W5:Y:S02]  /*4060*/  LDS R138, [R86+0x18] ;  /* 0x00001800568a7984 */ /* 0x000f640000000800 */
[----:B------:R-:W1:Y:S01]  /*4070*/  MUFU.EX2 R37, R37 ;  /* 0x0000002500257308 */ /* 0x000e620000000800 */
[----:B---3--:R-:W-:Y:S01]  /*4080*/  LEA R34, R3, UR5, 0x2 ;  /* 0x0000000503227c11 */ /* 0x008fe2000f8e10ff */
[----:B------:R-:W3:Y:S02]  /*4090*/  LDS R149, [R86+0x1c] ;  /* 0x00001c0056957984 */ /* 0x000ee40000000800 */
[----:B------:R-:W1:Y:S02]  /*40a0*/  MUFU.EX2 R36, R36 ;  /* 0x0000002400247308 */ /* 0x000e640000000800 */
[----:B------:R1:W-:Y:S02]  /*40b0*/  STS [R34+0xa88], R163 ;  /* 0x000a88a322007388 */ /* 0x0003e40000000800 */
[----:B------:R-:W1:Y:S04]  /*40c0*/  MUFU.EX2 R142, R142 ;  /* 0x0000008e008e7308 */ /* 0x000e680000000800 */
[----:B------:R-:W1:Y:S01]  /*40d0*/  MUFU.EX2 R140, R140 ;  /* 0x0000008c008c7308 */ /* 0x000e620000000800 */
[----:B0-----:R-:W-:-:S03]  /*40e0*/  FMUL.FTZ R158, R124, R113 ;  /* 0x000000717c9e7220 */ /* 0x001fc60000410000 */
[----:B------:R-:W0:Y:S01]  /*40f0*/  MUFU.EX2 R144, R144 ;  /* 0x0000009000907308 */ /* 0x000e220000000800 */
[----:B------:R-:W-:-:S03]  /*4100*/  FMUL.FTZ R165, R126, R139 ;  /* 0x0000008b7ea57220 */ /* 0x000fc60000410000 */
[----:B------:R-:W0:Y:S01]  /*4110*/  MUFU.EX2 R146, R146 ;  /* 0x0000009200927308 */ /* 0x000e220000000800 */
[----:B------:R-:W-:Y:S01]  /*4120*/  FMUL.FTZ R148, R128, R141 ;  /* 0x0000008d80947220 */ /* 0x000fe20000410000 */
[----:B------:R-:W-:Y:S01]  /*4130*/  FMUL.FTZ R159, R130, R143 ;  /* 0x0000008f829f7220 */ /* 0x000fe20000410000 */
[----:B-1----:R-:W-:Y:S01]  /*4140*/  FMUL.FTZ R157, R132, R145 ;  /* 0x00000091849d7220 */ /* 0x002fe20000410000 */
[----:B--2---:R-:W-:Y:S01]  /*4150*/  FMUL.FTZ R153, R134, R147 ;  /* 0x0000009386997220 */ /* 0x004fe20000410000 */
[----:B-----5:R-:W-:Y:S01]  /*4160*/  FMUL.FTZ R151, R135, R138 ;  /* 0x0000008a87977220 */ /* 0x020fe20000410000 */
[----:B---3--:R-:W-:Y:S01]  /*4170*/  FMUL.FTZ R155, R136, R149 ;  /* 0x00000095889b7220 */ /* 0x008fe20000410000 */
        /* <DEDUP_REMOVED lines=17> */
.L_x_8802:
[----:B------:R0:W1:Y:S02]  /*4290*/  LDS R173, [R162+0x128c] ;  /* 0x00128c00a2ad7984 */ /* 0x0000640000000800 */
.L_x_8803:
[----:B------:R-:W-:Y:S05]  /*42a0*/  BSYNC.RECONVERGENT B0 ;  /* 0x0000000000007941 */ /* 0x000fea0003800200 */
.L_x_8801:
        /* <DEDUP_REMOVED lines=114> */
[----:B------:R-:W-:Y:S02]  /*49d0*/  FMUL.FTZ R34, R172, R34 ;  /* 0x00000022ac227220 */ /* 0x000fe40000410000 */
[----:B------:R-:W-:Y:S01]  /*49e0*/  FFMA.FTZ R154, R144, R3, R181 ;  /* 0x00000003909a7223 */ /* 0x000fe200000100b5 */
[----:B------:R-:W-:Y:S01]  /*49f0*/  FMUL.FTZ R181, R150, R99 ;  /* 0x0000006396b57220 */ /* 0x000fe20000410000 */
[----:B------:R-:W-:Y:S01]  /*4a00*/  FMUL.FTZ R174, R3, R102 ;  /* 0x0000006603ae7220 */ /* 0x000fe20000410000 */
[----:B------:R-:W-:Y:S01]  /*4a10*/  @!P0 STS.64 [UR6+0x1308], R34 ;  /* 0x00130822ff008988 */ /* 0x000fe20008000a06 */
[----:B------:R-:W-:Y:S01]  /*4a20*/  FFMA.FTZ R187, R140, R154, R171 ;  /* 0x0000009a8cbb7223 */ /* 0x000fe200000100ab */
[----:B------:R-:W-:Y:S01]  /*4a30*/  FMUL.FTZ R175, R154, R97 ;  /* 0x000000619aaf7220 */ /* 0x000fe20000410000 */
[----:B------:R-:W-:Y:S01]  /*4a40*/  FMUL.FTZ R179, R93, R174 ;  /* 0x000000ae5db37220 */ /* 0x000fe20000410000 */
[----:B------:R-:W-:Y:S01]  /*4a50*/  FMUL.FTZ R183, R94, R181 ;  /* 0x000000b55eb77220 */ /* 0x000fe20000410000 */
        /* <DEDUP_REMOVED lines=8> */
[----:B----4-:R-:W1:Y:S02]  /*4ae0*/  SHFL.IDX PT, R164, R164, RZ, 0x1f ;  /* 0x00001fffa4a47589 */ /* 0x010e6400000e0000 */
[----:B-1----:R-:W-:Y:S01]  /*4af0*/  @P2 FFMA.FTZ R164, R2, R164, R177 ;  /* 0x000000a402a42223 */ /* 0x002fe200000100b1 */
[----:B------:R-:W-:-:S03]  /*4b00*/  FMUL.FTZ R177, R92, R175 ;  /* 0x000000af5cb17220 */ /* 0x000fc60000410000 */
[----:B------:R-:W-:-:S04]  /*4b10*/  FFMA.FTZ R163, R163, R164, R158 ;  /* 0x000000a4a3a37223 */ /* 0x000fc8000001009e */
[-C--:B------:R-:W-:Y:S01]  /*4b20*/  FFMA.FTZ R164, R156, R163.reuse, R165 ;  /* 0x000000a39ca47223 */ /* 0x080fe200000100a5 */
[----:B------:R-:W-:Y:S01]  /*4b30*/  FADD.FTZ R2, -R158, R163 ;  /* 0x000000a39e027221 */ /* 0x000fe20000010100 */
[----:B------:R-:W-:Y:S02]  /*4b40*/  FFMA.FTZ R163, R0, R163, RZ ;  /* 0x000000a300a37223 */ /* 0x000fe400000100ff */
[-C--:B------:R-:W-:Y:S01]  /*4b50*/  FFMA.FTZ R185, R37, R164.reuse, R148 ;  /* 0x000000a425b97223 */ /* 0x080fe20000010094 */
[----:B------:R-:W-:Y:S01]  /*4b60*/  FMUL.FTZ R37, R152, R101 ;  /* 0x0000006598257220 */ /* 0x000fe20000410000 */
[----:B------:R-:W-:Y:S01]  /*4b70*/  FADD.FTZ R156, -R165, R164 ;  /* 0x000000a4a59c7221 */ /* 0x000fe20000010100 */
[----:B------:R-:W-:Y:S01]  /*4b80*/  FFMA.FTZ R165, R104, R164, R163 ;  /* 0x000000a468a57223 */ /* 0x000fe200000100a3 */
[----:B------:R-:W-:Y:S01]  /*4b90*/  FMUL.FTZ R164, R161, R96 ;  /* 0x00000060a1a47220 */ /* 0x000fe20000410000 */
[-C--:B------:R-:W-:Y:S01]  /*4ba0*/  FFMA.FTZ R163, R2, R37.reuse, RZ ;  /* 0x0000002502a37223 */ /* 0x080fe200000100ff */
[----:B------:R-:W-:Y:S01]  /*4bb0*/  FMUL.FTZ R158, R88, R37 ;  /* 0x00000025589e7220 */ /* 0x000fe20000410000 */
[----:B------:R-:W-:Y:S01]  /*4bc0*/  FADD.FTZ R148, -R148, R185 ;  /* 0x000000b994947221 */ /* 0x000fe20000010100 */
[-C--:B------:R-:W-:Y:S01]  /*4bd0*/  FMUL.FTZ R37, R87, R164.reuse ;  /* 0x000000a457257220 */ /* 0x080fe20000410000 */
[----:B------:R-:W-:Y:S01]  /*4be0*/  FFMA.FTZ R163, R156, R164, R163 ;  /* 0x000000a49ca37223 */ /* 0x000fe200000100a3 */
[----:B------:R-:W-:Y:S01]  /*4bf0*/  FMUL.FTZ R164, R187, R100 ;  /* 0x00000064bba47220 */ /* 0x000fe20000410000 */
[----:B------:R1:W-:Y:S01]  /*4c00*/  STS [R57+0x430], R158 ;  /* 0x0004309e39007388 */ /* 0x0003e20000000800 */
[-C--:B------:R-:W-:Y:S01]  /*4c10*/  FFMA.FTZ R34, R106, R185.reuse, R165 ;  /* 0x000000b96a227223 */ /* 0x080fe200000100a5 */
[----:B------:R-:W-:Y:S01]  /*4c20*/  FFMA.FTZ R163, R148, R172, R163 ;  /* 0x000000ac94a37223 */ /* 0x000fe200000100a3 */
[----:B------:R-:W-:Y:S01]  /*4c30*/  FMUL.FTZ R35, R91, R164 ;  /* 0x000000a45b237220 */ /* 0x000fe20000410000 */
[----:B------:R2:W-:Y:S04]  /*4c40*/  STS [R58+0x4], R37 ;  /* 0x000004253a007388 */ /* 0x0005e80000000800 */
[----:B------:R-:W-:Y:S01]  /*4c50*/  STS [R58+0x8], R167 ;  /* 0x000008a73a007388 */ /* 0x000fe20000000800 */
[----:B-1----:R-:W-:-:S03]  /*4c60*/  FFMA.FTZ R158, R36, R185, R159 ;  /* 0x000000b9249e7223 */ /* 0x002fc6000001009f */
[----:B------:R-:W-:Y:S01]  /*4c70*/  STS [R58+0xc], R173 ;  /* 0x00000cad3a007388 */ /* 0x000fe20000000800 */
[-C--:B------:R-:W-:Y:S01]  /*4c80*/  FFMA.FTZ R172, R142, R158.reuse, R157 ;  /* 0x0000009e8eac7223 */ /* 0x080fe2000001009d */
[----:B------:R-:W-:Y:S02]  /*4c90*/  FADD.FTZ R142, -R159, R158 ;  /* 0x0000009e9f8e7221 */ /* 0x000fe40000010100 */
[----:B------:R1:W-:Y:S01]  /*4ca0*/  STS [R58+0x10], R35 ;  /* 0x000010233a007388 */ /* 0x0003e20000000800 */
[----:B------:R-:W-:Y:S01]  /*4cb0*/  FFMA.FTZ R159, R103, R158, R34 ;  /* 0x0000009e679f7223 */ /* 0x000fe20000010022 */
[----:B--2---:R-:W-:-:S04]  /*4cc0*/  IMAD.WIDE.U32 R36, R22, UR4, R20 ;  /* 0x0000000416247c25 */ /* 0x004fc8000f8e0014 */
[----:B------:R-:W-:Y:S01]  /*4cd0*/  FFMA.FTZ R163, R142, R171, R163 ;  /* 0x000000ab8ea37223 */ /* 0x000fe200000100a3 */
[----:B------:R2:W-:Y:S01]  /*4ce0*/  STS [R58+0x14], R177 ;  /* 0x000014b13a007388 */ /* 0x0005e20000000800 */
[----:B------:R-:W-:Y:S01]  /*4cf0*/  FADD.FTZ R158, -R157, R172 ;  /* 0x000000ac9d9e7221 */ /* 0x000fe20000010100 */
[----:B------:R-:W-:Y:S01]  /*4d00*/  FFMA.FTZ R140, R140, R172, R153 ;  /* 0x000000ac8c8c7223 */ /* 0x000fe20000010099 */
[----:B------:R-:W-:Y:S01]  /*4d10*/  LEA R34, P2, R36, UR8, 0x2 ;  /* 0x0000000824227c11 */ /* 0x000fe2000f8410ff */
[----:B------:R2:W-:Y:S01]  /*4d20*/  STS [R58+0x18], R179 ;  /* 0x000018b33a007388 */ /* 0x0005e20000000800 */
[----:B------:R-:W-:Y:S01]  /*4d30*/  FFMA.FTZ R163, R158, R164, R163 ;  /* 0x000000a49ea37223 */ /* 0x000fe200000100a3 */
[----:B-1----:R-:W-:Y:S02]  /*4d40*/  IMAD R35, R23, UR4, R37 ;  /* 0x0000000417237c24 */ /* 0x002fe4000f8e0225 */
[----:B------:R-:W-:Y:S01]  /*4d50*/  FADD.FTZ R164, -R153, R140 ;  /* 0x0000008c99a47221 */ /* 0x000fe20000010100 */
[----:B------:R2:W-:Y:S01]  /*4d60*/  STS [R58+0x1c], R183 ;  /* 0x00001cb73a007388 */ /* 0x0005e20000000800 */
[----:B------:R-:W-:-:S02]  /*4d70*/  IADD3 R153, PT, PT, -R168, UR10, RZ ;  /* 0x0000000aa8997c10 */ /* 0x000fc4000fffe1ff */
[----:B------:R-:W-:Y:S01]  /*4d80*/  LEA.HI.X R35, R36, UR9, R35, 0x2, P2 ;  /* 0x0000000924237c11 */ /* 0x000fe200090f1423 */
[----:B------:R-:W-:Y:S01]  /*4d90*/  BAR.SYNC.DEFER_BLOCKING 0x0 ;  /* 0x0000000000007b1d */ /* 0x000fe20000010000 */
[C---:B------:R-:W-:Y:S01]  /*4da0*/  ISETP.GE.AND P2, PT, R153.reuse, 0x1, PT ;  /* 0x000000019900780c */ /* 0x040fe20003f46270 */
[----:B------:R-:W-:Y:S01]  /*4db0*/  FFMA.FTZ R36, R108, R172, R159 ;  /* 0x000000ac6c247223 */ /* 0x000fe2000001009f */
[-C--:B------:R-:W-:Y:S01]  /*4dc0*/  FFMA.FTZ R172, R144, R140.reuse, R151 ;  /* 0x0000008c90ac7223 */ /* 0x080fe20000010097 */
[----:B------:R-:W-:Y:S01]  /*4dd0*/  FFMA.FTZ R163, R164, R175, R163 ;  /* 0x000000afa4a37223 */ /* 0x000fe200000100a3 */
[----:B------:R-:W-:Y:S01]  /*4de0*/  ISETP.GE.AND P3, PT, R153, 0x21, PT ;  /* 0x000000219900780c */ /* 0x000fe20003f66270 */
[----:B------:R-:W-:Y:S01]  /*4df0*/  FFMA.FTZ R37, R105, R140, R36 ;  /* 0x0000008c69257223 */ /* 0x000fe20000010024 */
[----:B------:R-:W-:Y:S01]  /*4e00*/  FADD.FTZ R144, -R151, R172 ;  /* 0x000000ac97907221 */ /* 0x000fe20000010100 */
[-C--:B------:R-:W-:Y:S01]  /*4e10*/  FFMA.FTZ R140, R146, R172.reuse, R155 ;  /* 0x000000ac928c7223 */ /* 0x080fe2000001009b */
[----:B------:R-:W-:Y:S01]  /*4e20*/  ISETP.GE.AND P4, PT, R153, 0x41, PT ;  /* 0x000000419900780c */ /* 0x000fe20003f86270 */
[----:B------:R-:W-:Y:S01]  /*4e30*/  FFMA.FTZ R36, R110, R172, R37 ;  /* 0x000000ac6e247223 */ /* 0x000fe20000010025 */
[----:B------:R-:W-:Y:S01]  /*4e40*/  FFMA.FTZ R163, R144, R174, R163 ;  /* 0x000000ae90a37223 */ /* 0x000fe200000100a3 */
[----:B------:R-:W-:-:S04]  /*4e50*/  FADD.FTZ R146, -R155, R140 ;  /* 0x0000008c9b927221 */ /* 0x000fc80000010100 */
[----:B------:R-:W-:Y:S01]  /*4e60*/  FFMA.FTZ R163, R146, R181, R163 ;  /* 0x000000b592a37223 */ /* 0x000fe200000100a3 */
[----:B------:R2:W1:Y:S01]  /*4e70*/  LDS R167, [R59+0x4b0] ;  /* 0x0004b0003ba77984 */ /* 0x0004620000000800 */
[----:B------:R-:W-:Y:S05]  /*4e80*/  @!P2 BRA `(.L_x_8805) ;  /* 0x000000000008a947 */ /* 0x000fea0003800000 */
[----:B------:R-:W3:Y:S04]  /*4e90*/  LDS R37, [R55+0x430] ;  /* 0x0004300037257984 */ /* 0x000ee80000000800 */
[----:B---3--:R3:W-:Y:S02]  /*4ea0*/  REDG.E.ADD.F32.FTZ.RN.STRONG.GPU desc[UR16][R34.64], R37 ;  /* 0x00000025220079a6 */ /* 0x0087e4000c12f310 */
.L_x_8805:
[----:B------:R-:W-:Y:S05]  /*4eb0*/  BSYNC.RECONVERGENT B0 ;  /* 0x0000000000007941 */ /* 0x000fea0003800200 */
.L_x_8804:
[----:B------:R-:W-:Y:S04]  /*4ec0*/  BSSY.RECONVERGENT B0, `(.L_x_8806) ;  /* 0x0000003000007945 */ /* 0x000fe80003800200 */
[----:B------:R-:W-:Y:S05]  /*4ed0*/  @!P3 BRA `(.L_x_8807) ;  /* 0x000000000004b947 */ /* 0x000fea0003800000 */
[----:B-1----:R4:W-:Y:S02]  /*4ee0*/  REDG.E.ADD.F32.FTZ.RN.STRONG.GPU desc[UR16][R34.64+0x80], R167 ;  /* 0x000080a7220079a6 */ /* 0x0029e4000c12f310 */
.L_x_8807:
[----:B------:R-:W-:Y:S05]  /*4ef0*/  BSYNC.RECONVERGENT B0 ;  /* 0x0000000000007941 */ /* 0x000fea0003800200 */
.L_x_8806:
[----:B---3--:R3:W0:Y:S01]  /*4f00*/  LDS R37, [R60+0x530] ;  /* 0x000530003c257984 */ /* 0x0086220000000800 */
[----:B------:R-:W-:Y:S04]  /*4f10*/  BSSY.RECONVERGENT B0, `(.L_x_8808) ;  /* 0x0000003000007945 */ /* 0x000fe80003800200 */
[----:B------:R-:W-:Y:S05]  /*4f20*/  @!P4 BRA `(.L_x_8809) ;  /* 0x000000000004c947 */ /* 0x000fea0003800000 */
[----:B0-----:R0:W-:Y:S02]  /*4f30*/  REDG.E.ADD.F32.FTZ.RN.STRONG.GPU desc[UR16][R34.64+0x100], R37 ;  /* 0x00010025220079a6 */ /* 0x0011e4000c12f310 */
.L_x_8809:
[----:B------:R-:W-:Y:S05]  /*4f40*/  BSYNC.RECONVERGENT B0 ;  /* 0x0000000000007941 */ /* 0x000fea0003800200 */
.L_x_8808:
        /* <DEDUP_REMOVED lines=9> */
.L_x_8811:
[----:B------:R-:W-:Y:S05]  /*4fe0*/  BSYNC.RECONVERGENT B0 ;  /* 0x0000000000007941 */ /* 0x000fea0003800200 */
.L_x_8810:
[----:B0-----:R0:W0:Y:S01]  /*4ff0*/  LDS R37, [R62+0x630] ;  /* 0x000630003e257984 */ /* 0x0010220000000800 */
[----:B------:R-:W-:Y:S04]  /*5000*/  BSSY.RECONVERGENT B0, `(.L_x_8812) ;  /* 0x0000003000007945 */ /* 0x000fe80003800200 */
[----:B------:R-:W-:Y:S05]  /*5010*/  @!P2 BRA `(.L_x_8813) ;  /* 0x000000000004a947 */ /* 0x000fea0003800000 */
[----:B0-----:R0:W-:Y:S02]  /*5020*/  REDG.E.ADD.F32.FTZ.RN.STRONG.GPU desc[UR16][R34.64+0x200], R37 ;  /* 0x00020025220079a6 */ /* 0x0011e4000c12f310 */
.L_x_8813:
[----:B------:R-:W-:Y:S05]  /*5030*/  BSYNC.RECONVERGENT B0 ;  /* 0x0000000000007941 */ /* 0x000fea0003800200 */
.L_x_8812:
[----:B0-----:R0:W0:Y:S01]  /*5040*/  LDS R37, [R63+0x6b0] ;  /* 0x0006b0003f257984 */ /* 0x0010220000000800 */
[----:B------:R-:W-:Y:S04]  /*5050*/  BSSY.RECONVERGENT B0, `(.L_x_8814) ;  /* 0x0000003000007945 */ /* 0x000fe80003800200 */
[----:B------:R-:W-:Y:S05]  /*5060*/  @!P3 BRA `(.L_x_8815) ;  /* 0x000000000004b947 */ /* 0x000fea0003800000 */
[----:B0-----:R0:W-:Y:S02]  /*5070*/  REDG.E.ADD.F32.FTZ.RN.STRONG.GPU desc[UR16][R34.64+0x280], R37 ;  /* 0x00028025220079a6 */ /* 0x0011e4000c12f310 */
.L_x_8815:
[----:B------:R-:W-:Y:S05]  /*5080*/  BSYNC.RECONVERGENT B0 ;  /* 0x0000000000007941 */ /* 0x000fea0003800200 */
.L_x_8814:
[----:B0-----:R0:W0:Y:S01]  /*5090*/  LDS R37, [R64+0x730] ;  /* 0x0007300040257984 */ /* 0x0010220000000800 */
[----:B------:R-:W-:Y:S04]  /*50a0*/  BSSY.RECONVERGENT B0, `(.L_x_8816) ;  /* 0x0000003000007945 */ /* 0x000fe80003800200 */
[----:B------:R-:W-:Y:S05]  /*50b0*/  @!P4 BRA `(.L_x_8817) ;  /* 0x000000000004c947 */ /* 0x000fea0003800000 */
[----:B0-----:R0:W-:Y:S02]  /*50c0*/  REDG.E.ADD.F32.FTZ.RN.STRONG.GPU desc[UR16][R34.64+0x300], R37 ;  /* 0x00030025220079a6 */ /* 0x0011e4000c12f310 */
.L_x_8817:
[----:B------:R-:W-:Y:S05]  /*50d0*/  BSYNC.RECONVERGENT B0 ;  /* 0x0000000000007941 */ /* 0x000fea0003800200 */
.L_x_8816:
[----:B0-----:R0:W0:Y:S01]  /*50e0*/  LDS R37, [R65+0x7b0] ;  /* 0x0007b00041257984 */ /* 0x0010220000000800 */
[----:B------:R-:W-:Y:S04]  /*50f0*/  BSSY.RECONVERGENT B0, `(.L_x_8818) ;  /* 0x0000003000007945 */ /* 0x000fe80003800200 */
[----:B------:R-:W-:Y:S05]  /*5100*/  @!P5 BRA `(.L_x_8819) ;  /* 0x000000000004d947 */ /* 0x000fea0003800000 */
[----:B0-----:R0:W-:Y:S02]  /*5110*/  REDG.E.ADD.F32.FTZ.RN.STRONG.GPU desc[UR16][R34.64+0x380], R37 ;  /* 0x00038025220079a6 */ /* 0x0011e4000c12f310 */
.L_x_8819:
[----:B------:R-:W-:Y:S05]  /*5120*/  BSYNC.RECONVERGENT B0 ;  /* 0x0000000000007941 */ /* 0x000fea0003800200 */
.L_x_8818:
        /* <DEDUP_REMOVED lines=89> */
.L_x_8821:
[----:B------:R-:W-:Y:S05]  /*56c0*/  BSYNC.RECONVERGENT B0 ;  /* 0x0000000000007941 */ /* 0x000fea0003800200 */
.L_x_8820:
[----:B------:R-:W-:-:S04]  /*56d0*/  UIADD3 UR4, UPT, UPT, UR4, 0x1, URZ ;  /* 0x0000000104047890 */ /* 0x000fc8000fffe0ff */
[----:B------:R-:W-:-:S09]  /*56e0*/  UISETP.GE.AND UP0, UPT, UR4, UR11, UPT ;  /* 0x0000000b0400728c */ /* 0x000fd2000bf06270 */
[----:B------:R-:W-:Y:S05]  /*56f0*/  BRA.U !UP0, `(.L_x_8822) ;  /* 0xffffffe508307547 */ /* 0x000fea000b83ffff */
.L_x_8800:
        /* <DEDUP_REMOVED lines=9> */
[----:B------:R-:W-:Y:S02]  /*5790*/  MOV R0, RZ ;  /* 0x000000ff00007202 */ /* 0x000fe40000000f00 */
[----:B------:R-:W-:Y:S02]  /*57a0*/  CS2R R20, SRZ ;  /* 0x0000000000147805 */ /* 0x000fe4000001ff00 */
[----:B------:R-:W-:Y:S01]  /*57b0*/  CS2R R22, SRZ ;  /* 0x0000000000167805 */ /* 0x000fe2000001ff00 */
[----:B------:R-:W4:Y:S01]  /*57c0*/  LDC.64 R88, c[0x0][0x4f8] ;  /* 0x00013e00ff587b82 */ /* 0x000f220000000a00 */
[----:B------:R-:W5:Y:S01]  /*57d0*/  LDCU.64 UR6, c[0x0][0x500] ;  /* 0x0000a000ff0677ac */ /* 0x000f620008000a00 */
[----:B------:R-:W1:Y:S01]  /*57e0*/  LDCU.64 UR8, c[0x0][0x550] ;  /* 0x0000aa00ff0877ac */ /* 0x000e620008000a00 */
[----:B------:R-:W2:Y:S01]  /*57f0*/  @!P6 LDG.E R3, desc[UR16][R4.64] ;  /* 0x000000100403e981 */ /* 0x000ea2000c1e1900 */
[----:B------:R-:W-:-:S03]  /*5800*/  ISETP.GE.AND P6, PT, R71, R77, PT ;  /* 0x0000004d4700720c */ /* 0x000fc60003fc6270 */
[----:B------:R-:W3:Y:S01]  /*5810*/  @!P1 LDG.E R7, desc[UR16][R4.64+0x80] ;  /* 0x0000801004079981 */ /* 0x000ee2000c1e1900 */
[----:B------:R-:W-:-:S03]  /*5820*/  ISETP.GE.AND P1, PT, R72, R77, PT ;  /* 0x0000004d4800720c */ /* 0x000fc60003f26270 */
[----:B------:R-:W5:Y:S04]  /*5830*/  @!P2 LDG.E R0, desc[UR16][R4.64+0x100] ;  /* 0x000100100400a981 */ /* 0x000f68000c1e1900 */
[----:B------:R-:W4:Y:S04]  /*5840*/  @!P3 LDG.E R2, desc[UR16][R4.64+0x180] ;  /* 0x000180100402b981 */ /* 0x000f28000c1e1900 */
[----:B------:R-:W4:Y:S04]  /*5850*/  @!P4 LDG.E R21, desc[UR16][R4.64+0x200] ;  /* 0x000200100415c981 */ /* 0x000f28000c1e1900 */
[----:B------:R-:W4:Y:S04]  /*5860*/  @!P5 LDG.E R20, desc[UR16][R4.64+0x280] ;  /* 0x000280100414d981 */ /* 0x000f28000c1e1900 */
[----:B------:R-:W4:Y:S04]  /*5870*/  @!P6 LDG.E R23, desc[UR16][R4.64+0x300] ;  /* 0x000300100417e981 */ /* 0x000f28000c1e1900 */
[----:B------:R-:W4:Y:S04]  /*5880*/  @!P1 LDG.E R22, desc[UR16][R4.64+0x380] ;  /* 0x0003801004169981 */ /* 0x000f28000c1e1900 */
        /* <DEDUP_REMOVED lines=18> */
[----:B------:R-:W2:Y:S01]  /*59b0*/  LDS R5, [R86+0xc] ;  /* 0x00000c0056057984 */ /* 0x000ea20000000800 */
[--C-:B----4-:R-:W-:Y:S01]  /*59c0*/  FADD.FTZ R21, R21, R38.reuse ;  /* 0x0000002615157221 */ /* 0x110fe20000010000 */
[----:B------:R-:W-:Y:S01]  /*59d0*/  FSETP.GTU.FTZ.AND P2, PT, R4, 20, PT ;  /* 0x41a000000400780b */ /* 0x000fe20003f5c000 */
[--C-:B-----5:R-:W-:Y:S01]  /*59e0*/  FADD.FTZ R23, R23, R38.reuse ;  /* 0x0000002617177221 */ /* 0x120fe20000010000 */
[----:B0-----:R-:W-:-:S04]  /*59f0*/  FADD.FTZ R3, R3, R38 ;  /* 0x0000002603037221 */ /* 0x001fc80000010000 */
[----:B------:R-:W-:-:S04]  /*5a00*/  FSETP.GTU.FTZ.AND P3, PT, R23, 20, PT ;  /* 0x41a000001700780b */ /* 0x000fc80003f7c000 */
[----:B------:R-:W-:Y:S02]  /*5a10*/  @!P1 FMUL.FTZ R0, R25, -1.4426950216293334961 ;  /* 0xbfb8aa3b19009820 */ /* 0x000fe40000410000 */
[----:B------:R-:W0:Y:S01]  /*5a20*/  LDS R25, [R86+0x1c] ;  /* 0x00001c0056197984 */ /* 0x000e220000000800 */
[----:B-1----:R-:W-:Y:S01]  /*5a30*/  FADD.FTZ R7, R7, R38 ;  /* 0x0000002607077221 */ /* 0x002fe20000010000 */
[----:B------:R-:W-:Y:S01]  /*5a40*/  @!P2 FMUL.FTZ R4, R4, -1.4426950216293334961 ;  /* 0xbfb8aa3b0404a820 */ /* 0x000fe20000410000 */
[----:B------:R-:W-:Y:S01]  /*5a50*/  BAR.SYNC.DEFER_BLOCKING 0x0 ;  /* 0x0000000000007b1d */ /* 0x000fe20000010000 */
[----:B------:R-:W-:-:S05]  /*5a60*/  FSETP.GTU.FTZ.AND P5, PT, R3, 20, PT ;  /* 0x41a000000300780b */ /* 0x000fca0003fbc000 */
[----:B------:R-:W1:Y:S04]  /*5a70*/  @!P2 MUFU.EX2 R4, R4 ;  /* 0x000000040004a308 */ /* 0x000e680000000800 */
[----:B------:R-:W3:Y:S01]  /*5a80*/  @!P1 MUFU.EX2 R0, R0 ;  /* 0x0000000000009308 */ /* 0x000ee20000000800 */
[----:B-1----:R-:W-:Y:S01]  /*5a90*/  @!P2 FADD.FTZ R20, R4, 1 ;  /* 0x3f8000000414a421 */ /* 0x002fe20000010000 */
[--C-:B--2---:R-:W-:Y:S01]  /*5aa0*/  FADD.FTZ R5, R5, R38.reuse ;  /* 0x0000002605057221 */ /* 0x104fe20000010000 */
[----:B---3--:R-:W-:Y:S01]  /*5ab0*/  @!P1 FADD.FTZ R2, R0, 1 ;  /* 0x3f80000000029421 */ /* 0x008fe20000010000 */
[----:B------:R-:W-:Y:S03]  /*5ac0*/  STS [R86], R114 ;  /* 0x0000007256007388 */ /* 0x000fe60000000800 */
[----:B------:R-:W1:Y:S01]  /*5ad0*/  @!P2 MUFU.RCP R20, R20 ;  /* 0x000000140014a308 */ /* 0x000e620000001000 */
[----:B------:R-:W-:Y:S01]  /*5ae0*/  FSETP.GTU.FTZ.AND P6, PT, R5, 20, PT ;  /* 0x41a000000500780b */ /* 0x000fe20003fdc000 */
[----:B------:R-:W-:Y:S01]  /*5af0*/  @!P5 FMUL.FTZ R0, R3, -1.4426950216293334961 ;  /* 0xbfb8aa3b0300d820 */ /* 0x000fe20000410000 */
[----:B------:R-:W-:Y:S04]  /*5b00*/  STS [R86+0x4], R127 ;  /* 0x0000047f56007388 */ /* 0x000fe80000000800 */
[----:B------:R-:W-:Y:S01]  /*5b10*/  STS [R86+0x8], R131 ;  /* 0x0000088356007388 */ /* 0x000fe20000000800 */
[----:B------:R-:W2:Y:S01]  /*5b20*/  @!P1 MUFU.RCP R2, R2 ;  /* 0x0000000200029308 */ /* 0x000ea20000001000 */
[----:B0-----:R-:W-:-:S02]  /*5b30*/  FADD.FTZ R25, R25, R38 ;  /* 0x0000002619197221 */ /* 0x001fc40000010000 */
[----:B------:R-:W-:Y:S03]  /*5b40*/  STS [R86+0xc], R116 ;  /* 0x00000c7456007388 */ /* 0x000fe60000000800 */
[----:B------:R-:W-:Y:S01]  /*5b50*/  FSETP.GTU.FTZ.AND P4, PT, R25, 20, PT ;  /* 0x41a000001900780b */ /* 0x000fe20003f9c000 */
[----:B------:R-:W-:Y:S01]  /*5b60*/  STS [R86+0x10], R129 ;  /* 0x0000108156007388 */ /* 0x000fe20000000800 */
[----:B------:R-:W0:Y:S01]  /*5b70*/  @!P5 MUFU.EX2 R0, R0 ;  /* 0x000000000000d308 */ /* 0x000e220000000800 */
[----:B-1----:R-:W-:Y:S01]  /*5b80*/  @!P2 FMUL.FTZ R123, R123, R20 ;  /* 0x000000147b7ba220 */ /* 0x002fe20000410000 */
[----:B------:R-:W-:Y:S01]  /*5b90*/  FSETP.GTU.FTZ.AND P2, PT, R21, 20, PT ;  /* 0x41a000001500780b */ /* 0x000fe20003f5c000 */
[----:B------:R-:W-:Y:S04]  /*5ba0*/  STS [R86+0x14], R120 ;  /* 0x0000147856007388 */ /* 0x000fe80000000800 */
[----:B------:R-:W-:Y:S01]  /*5bb0*/  STS [R86+0x18], R133 ;  /* 0x0000188556007388 */ /* 0x000fe20000000800 */
[----:B--2---:R-:W-:Y:S01]  /*5bc0*/  @!P1 FMUL.FTZ R125, R125, R2 ;  /* 0x000000027d7d9220 */ /* 0x004fe20000410000 */
[----:B------:R-:W-:-:S02]  /*5bd0*/  @!P6 FMUL.FTZ R2, R5, -1.4426950216293334961 ;  /* 0xbfb8aa3b0502e820 */ /* 0x000fc40000410000 */
[----:B------:R-:W-:Y:S01]  /*5be0*/  STS [R86+0x1c], R118 ;  /* 0x00001c7656007388 */ /* 0x000fe20000000800 */
[----:B------:R-:W-:Y:S01]  /*5bf0*/  @!P3 FMUL.FTZ R5, R23, -1.4426950216293334961 ;  /* 0xbfb8aa3b1705b820 */ /* 0x000fe20000410000 */
[----:B------:R-:W-:Y:S02]  /*5c00*/  NOP ;  /* 0x0000000000007918 */ /* 0x000fe40000000000 */
[----:B------:R-:W-:Y:S01]  /*5c10*/  @!P2 FMUL.FTZ R4, R21, -1.4426950216293334961 ;  /* 0xbfb8aa3b1504a820 */ /* 0x000fe20000410000 */
[----:B------:R-:W-:Y:S01]  /*5c20*/  @!P4 FMUL.FTZ R21, R25, -1.4426950216293334961 ;  /* 0xbfb8aa3b1915c820 */ /* 0x000fe20000410000 */
[----:B------:R-:W-:Y:S01]  /*5c30*/  LDS R23, [R76] ;  /* 0x000000004c177984 */ /* 0x000fe20000000800 */
[----:B------:R-:W-:Y:S01]  /*5c40*/  FSETP.GTU.FTZ.AND P1, PT, R7, 20, PT ;  /* 0x41a000000700780b */ /* 0x000fe20003f3c000 */
[----:B------:R-:W-:Y:S01]  /*5c50*/  @!P6 MUFU.EX2 R2, R2 ;  /* 0x000000020002e308 */ /* 0x000fe20000000800 */
[----:B0-----:R-:W-:Y:S01]  /*5c60*/  @!P5 FADD.FTZ R0, R0, 1 ;  /* 0x3f8000000000d421 */ /* 0x001fe20000010000 */
[----:B------:R-:W-:Y:S01]  /*5c70*/  LDS R25, [R78+0x80] ;  /* 0x000080004e197984 */ /* 0x000fe20000000800 */
[----:B------:R-:W-:Y:S01]  /*5c80*/  FADD.FTZ R40, R125, R40 ;  /* 0x000000287d287221 */ /* 0x000fe20000010000 */
[----:B------:R-:W0:Y:S02]  /*5c90*/  @!P3 MUFU.EX2 R20, R5 ;  /* 0x000000050014b308 */ /* 0x000e240000000800 */
[----:B------:R-:W-:Y:S01]  /*5ca0*/  LDS R27, [R79+0x100] ;  /* 0x000100004f1b7984 */ /* 0x000fe20000000800 */
[----:B------:R-:W-:Y:S01]  /*5cb0*/  FADD.FTZ R40, R40, R123 ;  /* 0x0000007b28287221 */ /* 0x000fe20000010000 */
[----:B------:R-:W1:Y:S02]  /*5cc0*/  @!P4 MUFU.EX2 R21, R21 ;  /* 0x000000150015c308 */ /* 0x000e640000000800 */
[----:B------:R-:W-:Y:S02]  /*5cd0*/  LDS R29, [R81+0x180] ;  /* 0x00018000511d7984 */ /* 0x000fe40000000800 */
[----:B------:R-:W-:Y:S01]  /*5ce0*/  @!P1 FMUL.FTZ R3, R7, -1.4426950216293334961 ;  /* 0xbfb8aa3b07039820 */ /* 0x000fe20000410000 */
[----:B------:R-:W2:Y:S01]  /*5cf0*/  @!P5 MUFU.RCP R0, R0 ;  /* 0x000000000000d308 */ /* 0x000ea20000001000 */
[----:B------:R-:W-:Y:S04]  /*5d00*/  LDS R31, [R82+0x200] ;  /* 0x00020000521f7984 */ /* 0x000fe80000000800 */
[----:B------:R-:W-:Y:S01]  /*5d10*/  LDS R33, [R83+0x280] ;  /* 0x0002800053217984 */ /* 0x000fe20000000800 */
[----:B0-----:R-:W-:-:S02]  /*5d20*/  @!P3 FADD.FTZ R20, R20, 1 ;  /* 0x3f8000001414b421 */ /* 0x001fc40000010000 */
[----:B------:R0:W3:Y:S01]  /*5d30*/  @!P2 MUFU.EX2 R7, R4 ;  /* 0x000000040007a308 */ /* 0x0000e20000000800 */
[----:B------:R-:W-:Y:S01]  /*5d40*/  LDS R35, [R84+0x300] ;  /* 0x0003000054237984 */ /* 0x000fe20000000800 */
[----:B-1----:R-:W-:Y:S02]  /*5d50*/  @!P4 FADD.FTZ R21, R21, 1 ;  /* 0x3f8000001515c421 */ /* 0x002fe40000010000 */
[----:B------:R-:W1:Y:S01]  /*5d60*/  @!P1 MUFU.EX2 R3, R3 ;  /* 0x0000000300039308 */ /* 0x000e620000000800 */
[----:B------:R-:W-:Y:S03]  /*5d70*/  LDS R37, [R85+0x380] ;  /* 0x0003800055257984 */ /* 0x000fe60000000800 */
[----:B------:R-:W4:Y:S01]  /*5d80*/  @!P3 MUFU.RCP R20, R20 ;  /* 0x000000140014b308 */ /* 0x000f220000001000 */
[----:B------:R-:W-:Y:S01]  /*5d90*/  @!P0 STS [UR5+0x420], R77 ;  /* 0x0004204dff008988 */ /* 0x000fe20008000805 */
[----:B0-----:R-:W-:Y:S01]  /*5da0*/  @!P6 FADD.FTZ R4, R2, 1 ;  /* 0x3f8000000204e421 */ /* 0x001fe20000010000 */
[----:B--2---:R-:W-:Y:S01]  /*5db0*/  @!P5 FMUL.FTZ R121, R121, R0 ;  /* 0x000000007979d220 */ /* 0x004fe20000410000 */
[----:B------:R-:W-:Y:S01]  /*5dc0*/  BAR.SYNC.DEFER_BLOCKING 0x0 ;  /* 0x0000000000007b1d */ /* 0x000fe20000010000 */
[----:B---3--:R-:W-:-:S02]  /*5dd0*/  @!P2 FADD.FTZ R7, R7, 1 ;  /* 0x3f8000000707a421 */ /* 0x008fc40000010000 */
[----:B------:R-:W-:Y:S01]  /*5de0*/  FADD.FTZ R40, R40, R121 ;  /* 0x0000007928287221 */ /* 0x000fe20000010000 */
[----:B-1----:R-:W-:Y:S02]  /*5df0*/  @!P1 FADD.FTZ R5, R3, 1 ;  /* 0x3f80000003059421 */ /* 0x002fe40000010000 */
[----:B------:R0:W1:Y:S01]  /*5e00*/  @!P2 MUFU.RCP R24, R7 ;  /* 0x000000070018a308 */ /* 0x0000620000001000 */
[----:B----4-:R-:W-:-:S07]  /*5e10*/  @!P3 FMUL.FTZ R111, R111, R20 ;  /* 0x000000146f6fb220 */ /* 0x010fce0000410000 */
[----:B------:R-:W2:Y:S01]  /*5e20*/  @!P6 MUFU.RCP R4, R4 ;  /* 0x000000040004e308 */ /* 0x000ea20000001000 */
[----:B0-----:R-:W-:-:S03]  /*5e30*/  HFMA2 R7, -RZ, RZ, 0, 0 ;  /* 0x00000000ff077431 */ /* 0x001fc600000001ff */
[----:B------:R-:W-:-:S04]  /*5e40*/  IMAD.WIDE.U32 R2, R88, UR18, R6 ;  /* 0x0000001258027c25 */ /* 0x000fc8000f8e0006 */
[----:B------:R-:W0:Y:S01]  /*5e50*/  @!P1 MUFU.RCP R22, R5 ;  /* 0x0000000500169308 */ /* 0x000e220000001000 */
[----:B------:R-:W3:Y:S01]  /*5e60*/  LDS R87, [UR5+0x420] ;  /* 0x00042005ff577984 */ /* 0x000ee20008000800 */
[----:B------:R-:W-:Y:S02]  /*5e70*/  IMAD R3, R89, UR18, R3 ;  /* 0x0000001259037c24 */ /* 0x000fe4000f8e0203 */
[----:B-1----:R-:W-:Y:S01]  /*5e80*/  @!P2 FMUL.FTZ R115, R115, R24 ;  /* 0x000000187373a220 */ /* 0x002fe20000410000 */
[----:B------:R-:W-:-:S03]  /*5e90*/  IMAD.WIDE.U32 R2, R39, UR6, R2 ;  /* 0x0000000627027c25 */ /* 0x000fc6000f8e0002 */
[----:B------:R-:W1:Y:S01]  /*5ea0*/  @!P4 MUFU.RCP R26, R21 ;  /* 0x00000015001ac308 */ /* 0x000e620000001000 */
[----:B--2---:R-:W-:Y:S01]  /*5eb0*/  @!P6 FMUL.FTZ R119, R119, R4 ;  /* 0x000000047777e220 */ /* 0x004fe20000410000 */
[----:B------:R-:W-:Y:S01]  /*5ec0*/  IMAD R0, R39, UR7, R3 ;  /* 0x0000000727007c24 */ /* 0x000fe2000f8e0203 */
[----:B------:R-:W-:Y:S01]  /*5ed0*/  IADD3 R3, P5, PT, R56, R2, RZ ;  /* 0x0000000238037210 */ /* 0x000fe20007fbe0ff */
[----:B------:R-:W2:Y:S01]  /*5ee0*/  LDCU.64 UR6, c[0x0][0x560] ;  /* 0x0000ac00ff0677ac */ /* 0x000ea20008000a00 */
[----:B------:R-:W-:Y:S02]  /*5ef0*/  FADD.FTZ R40, R40, R119 ;  /* 0x0000007728287221 */ /* 0x000fe40000010000 */
[----:B------:R-:W-:Y:S01]  /*5f00*/  IADD3.X R0, PT, PT, RZ, R0, RZ, P5, !PT ;  /* 0x00000000ff007210 */ /* 0x000fe20002ffe4ff */
[----:B0-----:R-:W-:Y:S01]  /*5f10*/  @!P1 FMUL.FTZ R117, R117, R22 ;  /* 0x0000001675759220 */ /* 0x001fe20000410000 */
[----:B------:R-:W-:-:S03]  /*5f20*/  LEA R2, P5, R3, UR8, 0x2 ;  /* 0x0000000803027c11 */ /* 0x000fc6000f8a10ff */
[----:B------:R-:W-:Y:S01]  /*5f30*/  FADD.FTZ R40, R40, R117 ;  /* 0x0000007528287221 */ /* 0x000fe20000010000 */
[----:B------:R-:W-:Y:S01]  /*5f40*/  LEA.HI.X R3, R3, UR9, R0, 0x2, P5 ;  /* 0x0000000903037c11 */ /* 0x000fe2000a8f1400 */
[----:B-1----:R-:W-:Y:S02]  /*5f50*/  @!P4 FMUL.FTZ R109, R109, R26 ;  /* 0x0000001a6d6dc220 */ /* 0x002fe40000410000 */
[----:B------:R-:W-:-:S04]  /*5f60*/  FADD.FTZ R40, R40, R115 ;  /* 0x0000007328287221 */ /* 0x000fc80000010000 */
        /* <DEDUP_REMOVED lines=12> */
[----:B------:R0:W-:Y:S04]  /*6030*/  @!P2 STG.E desc[UR16][R2.64+0x180], R29 ;  /* 0x0001801d0200a986 */ /* 0x0001e8000c101910 */
[----:B------:R-:W-:Y:S04]  /*6040*/  @!P3 STG.E desc[UR16][R2.64+0x200], R31 ;  /* 0x0002001f0200b986 */ /* 0x000fe8000c101910 */
[----:B------:R-:W-:Y:S04]  /*6050*/  @!P4 STG.E desc[UR16][R2.64+0x280], R33 ;  /* 0x000280210200c986 */ /* 0x000fe8000c101910 */
[----:B------:R-:W-:Y:S01]  /*6060*/  @!P1 STG.E desc[UR16][R2.64+0x100], R27 ;  /* 0x0001001b02009986 */ /* 0x000fe2000c101910 */
[----:B0-----:R-:W0:Y:S03]  /*6070*/  LDC.64 R28, c[0x0][0x518] ;  /* 0x00014600ff1c7b82 */ /* 0x001e260000000a00 */
        /* <DEDUP_REMOVED lines=59> */
.L_x_8782:
        /* <DEDUP_REMOVED lines=34> */
.L_x_8825:
[----:B------:R-:W-:Y:S05]  /*6650*/  BSYNC.RECONVERGENT B0 ;  /* 0x0000000000007941 */ /* 0x000fea0003800200 */
.L_x_8824:
        /* <DEDUP_REMOVED lines=26> */
.L_x_8827:
[----:B------:R-:W-:Y:S05]  /*6800*/  BSYNC.RECONVERGENT B0 ;  /* 0x0000000000007941 */ /* 0x000fea0003800200 */
.L_x_8826:
[----:B------:R-:W-:Y:S05]  /*6810*/  @P2 EXIT ;  /* 0x000000000000294d */ /* 0x000fea0003800000 */
[----:B------:R-:W0:Y:S01]  /*6820*/  LDCU.64 UR8, c[0x0][0x4e8] ;  /* 0x00009d00ff0877ac */ /* 0x000e220008000a00 */
[----:B------:R-:W2:Y:S01]  /*6830*/  S2UR UR5, SR_CgaCtaId ;  /* 0x00000000000579c3 */ /* 0x000ea20000008800 */
[----:B------:R-:W-:Y:S01]  /*6840*/  BSSY.RECONVERGENT B0, `(.L_x_8828) ;  /* 0x0000022000007945 */ /* 0x000fe20003800200 */
[----:B------:R-:W-:Y:S01]  /*6850*/  UMOV UR4, 0x400 ;  /* 0x0000040000047882 */ /* 0x000fe20000000000 */
[----:B------:R-:W3:Y:S01]  /*6860*/  LDCU UR6, c[0x0][0x360] ;  /* 0x00006c00ff0677ac */ /* 0x000ee20008000800 */
[----:B------:R-:W4:Y:S01]  /*6870*/  LDCU.64 UR10, c[0x0][0x4b0] ;  /* 0x00009600ff0a77ac */ /* 0x000f220008000a00 */
[----:B------:R-:W2:Y:S01]  /*6880*/  LDCU.64 UR12, c[0x0][0x530] ;  /* 0x0000a600ff0c77ac */ /* 0x000ea20008000a00 */
[----:B------:R-:W2:Y:S01]  /*6890*/  LDCU.64 UR14, c[0x0][0x4f0] ;  /* 0x00009e00ff0e77ac */ /* 0x000ea20008000a00 */
[C---:B01----:R-:W-:Y:S01]  /*68a0*/  IMAD.WIDE.U32 R2, R39.reuse, UR8, RZ ;  /* 0x0000000827027c25 */ /* 0x043fe2000f8e00ff */
[----:B------:R-:W0:Y:S03]  /*68b0*/  LDCU.64 UR18, c[0x0][0x540] ;  /* 0x0000a800ff1277ac */ /* 0x000e260008000a00 */
[----:B------:R-:W-:Y:S01]  /*68c0*/  IMAD R39, R39, UR9, R3 ;  /* 0x0000000927277c24 */ /* 0x000fe2000f8e0203 */
[----:B--234-:R-:W-:-:S12]  /*68d0*/  ULEA UR4, UR5, UR4, 0x18 ;  /* 0x0000000405047291 */ /* 0x01cfd8000f8ec0ff */
.L_x_8829:
[----:B------:R-:W-:Y:S02]  /*68e0*/  LEA R0, R13, UR4, 0x2 ;  /* 0x000000040d007c11 */ /* 0x000fe4000f8e10ff */
[----:B------:R-:W-:Y:S02]  /*68f0*/  SHF.R.S32.HI R4, RZ, 0x1f, R13 ;  /* 0x0000001fff047819 */ /* 0x000fe4000001140d */
[----:B-1----:R-:W-:Y:S01]  /*6900*/  MOV R6, R2 ;  /* 0x0000000200067202 */ /* 0x002fe20000000f00 */
[----:B------:R-:W1:Y:S01]  /*6910*/  LDS R15, [R0+0x1b08] ;  /* 0x001b0800000f7984 */ /* 0x000e620000000800 */
        /* <DEDUP_REMOVED lines=12> */
[----:B0-----:R-:W-:Y:S02]  /*69e0*/  LEA R10, P1, R8, UR18, 0x2 ;  /* 0x00000012080a7c11 */ /* 0x001fe4000f8210ff */
[----:B------:R-:W-:Y:S02]  /*69f0*/  LEA.HI.X R7, R4, UR13, R7, 0x2, P0 ;  /* 0x0000000d04077c11 */ /* 0x000fe400080f1407 */
[----:B------:R-:W-:-:S02]  /*6a00*/  ISETP.GE.AND P0, PT, R13, UR7, PT ;  /* 0x000000070d007c0c */ /* 0x000fc4000bf06270 */
[----:B------:R-:W-:-:S04]  /*6a10*/  IADD3 R5, PT, PT, R9, R11, RZ ;  /* 0x0000000b09057210 */ /* 0x000fc80007ffe0ff */
[----:B------:R-:W-:Y:S01]  /*6a20*/  LEA.HI.X R11, R8, UR19, R5, 0x2, P1 ;  /* 0x00000013080b7c11 */ /* 0x000fe200088f1405 */
[----:B-1----:R1:W-:Y:S04]  /*6a30*/  REDG.E.ADD.F32.FTZ.RN.STRONG.GPU desc[UR16][R6.64], R15 ;  /* 0x0000000f060079a6 */ /* 0x0023e8000c12f310 */
[----:B--2---:R1:W-:Y:S02]  /*6a40*/  REDG.E.ADD.F32.FTZ.RN.STRONG.GPU desc[UR16][R10.64], R19 ;  /* 0x000000130a0079a6 */ /* 0x0043e4000c12f310 */
[----:B------:R-:W-:Y:S05]  /*6a50*/  @!P0 BRA `(.L_x_8829) ;  /* 0xfffffffc00a08947 */ /* 0x000fea000383ffff */
[----:B------:R-:W-:Y:S05]  /*6a60*/  BSYNC.RECONVERGENT B0 ;  /* 0x0000000000007941 */ /* 0x000fea0003800200 */
.L_x_8828:
[----:B------:R-:W-:Y:S05]  /*6a70*/  EXIT ;  /* 0x000000000000794d */ /* 0x000fea0003800000 */
.L_x_8830:
        /* <DEDUP_REMOVED lines=16> */
.L_x_10516:


//--------------------- .text._Z25selective_scan_bwd_kernelI32Selective_Scan_bwd_kernel_traitsILi32ELi8ELb0ELb1ELb1ELb0ELb0EffEEv12SSMParamsBwd --------------------------
	.section	.text._Z25selective_scan_bwd_kernelI32Selective_Scan_bwd_kernel_traitsILi32ELi8ELb0ELb1ELb1ELb0ELb0EffEEv12SSMParamsBwd,"ax",@progbits
	.align	128
        .global         _Z25selective_scan_bwd_kernelI32Selective_Scan_bwd_kernel_traitsILi32ELi8ELb0ELb1ELb1ELb0ELb0EffEEv12SSMParamsBwd
        .type           _Z25selective_scan_bwd_kernelI32Selective_Scan_bwd_kernel_traitsILi32ELi8ELb0ELb1ELb1ELb0ELb0EffEEv12SSMParamsBwd,@function
        .size           _Z25selective_scan_bwd_kernelI32Selective_Scan_bwd_kernel_traitsILi32ELi8ELb0ELb1ELb1ELb0ELb0EffEEv12SSMParamsBwd,(.L_x_10517 - _Z25selective_scan_bwd_kernelI32Selective_Scan_bwd_kernel_traitsILi32ELi8ELb0ELb1ELb1ELb0ELb0EffEEv12SSMParamsBwd)
        .other          _Z25selective_scan_bwd_kernelI32Selective_Scan_bwd_kernel_traitsILi32ELi8ELb0ELb1ELb1ELb0ELb0EffEEv12SSMParamsBwd,@"STO_CUDA_ENTRY STV_DEFAULT"
_Z25selective_scan_bwd_kernelI32Selective_Scan_bwd_kernel_traitsILi32ELi8ELb0ELb1ELb1ELb0ELb0EffEEv12SSMParamsBwd:
.text._Z25selective_scan_bwd_kernelI32Selective_Scan_bwd_kernel_traitsILi32ELi8ELb0ELb1ELb1ELb0ELb0EffEEv12SSMParamsBwd:
        /* <DEDUP_REMOVED lines=33> */
[----:B0-----:R-:W-:-:S02]  /*0210*/  HFMA2 R6, -RZ, RZ, 0, 0 ;  /* 0x00000000ff067431 */ /* 0x001fc400000001ff */
[----:B----4-:R-:W-:-:S05]  /*0220*/  IMAD.MOV R10, RZ, RZ, -R7 ;  /* 0x000000ffff0a7224 */ /* 0x010fca00078e0a07 */
[----:B------:R-:W0:Y:S01]  /*0230*/  LDC.64 R24, c[0x0][0x528] ;  /* 0x00014a00ff187b82 */ /* 0x000e220000000a00 */
[----:B------:R-:W-:Y:S01]  /*0240*/  IMAD R3, R10, R9, RZ ;  /* 0x000000090a037224 */ /* 0x000fe200078e02ff */
[----:B------:R-:W-:-:S03]  /*0250*/  IABS R2, R41 ;  /* 0x0000002900027213 */ /* 0x000fc60000000000 */
[----:B------:R-:W-:-:S03]  /*0260*/  IMAD.HI.U32 R7, R7, R3, R6 ;  /* 0x0000000307077227 */ /* 0x000fc600078e0006 */
[----:B------:R-:W4:Y:S03]  /*0270*/  LDC.64 R26, c[0x0][0x448] ;  /* 0x00011200ff1a7b82 */ /* 0x000f260000000a00 */
[----:B------:R-:W-:-:S05]  /*0280*/  IMAD.HI.U32 R0, R7, R2, RZ ;  /* 0x0000000207007227 */ /* 0x000fca00078e00ff */
[----:B------:R-:W-:Y:S01]  /*0290*/  IADD3 R3, PT, PT, -R0, RZ, RZ ;  /* 0x000000ff00037210 */ /* 0x000fe20007ffe1ff */
[----:B------:R-:W4:Y:S01]  /*02a0*/  LDC.64 R32, c[0x0][0x450] ;  /* 0x00011400ff207b82 */ /* 0x000f220000000a00 */
[----:B---3--:R-:W-:-:S03]  /*02b0*/  ISETP.NE.U32.AND P0, PT, R4, RZ, PT ;  /* 0x000000ff0400720c */ /* 0x008fc60003f05070 */
[----:B------:R-:W-:Y:S01]  /*02c0*/  IMAD R2, R9, R3, R2 ;  /* 0x0000000309027224 */ /* 0x000fe200078e0202 */
[----:B------:R-:W-:-:S04]  /*02d0*/  ISETP.NE.AND.EX P0, PT, R5, RZ, PT, P0 ;  /* 0x000000ff0500720c */ /* 0x000fc80003f05300 */
[----:B------:R-:W-:Y:S01]  /*02e0*/  ISETP.GT.U32.AND P2, PT, R9, R2, PT ;  /* 0x000000020900720c */ /* 0x000fe20003f44070 */
[----:B------:R-:W-:-:S08]  /*02f0*/  UIMAD.WIDE.U32 UR6, UR18, UR12, URZ ;  /* 0x0000000c120672a5 */ /* 0x000fd0000f8e00ff */
[----:B------:R-:W3:Y:S04]  /*0300*/  @P0 LDC R10, c[0x0][0x384] ;  /* 0x0000e100ff0a0b82 */ /* 0x000ee80000000800 */
[----:B------:R-:W-:Y:S01]  /*0310*/  @!P2 IMAD.IADD R2, R2, 0x1, -R9 ;  /* 0x000000010202a824 */ /* 0x000fe200078e0a09 */
[----:B------:R-:W-:Y:S01]  /*0320*/  UIMAD.WIDE.U32 UR4, UR18, UR8, URZ ;  /* 0x00000008120472a5 */ /* 0x000fe2000f8e00ff */
[----:B------:R-:W-:Y:S02]  /*0330*/  LOP3.LUT R4, R41, R8, RZ, 0x3c, !PT ;  /* 0x0000000829047212 */ /* 0x000fe400078e3cff */
[----:B------:R-:W2:Y:S01]  /*0340*/  @P0 LDC R21, c[0x0][0x38c] ;  /* 0x0000e300ff150b82 */ /* 0x000ea20000000800 */
[----:B------:R-:W-:Y:S01]  /*0350*/  ISETP.GE.U32.AND P1, PT, R2, R9, PT ;  /* 0x000000090200720c */ /* 0x000fe20003f26070 */
[----:B------:R-:W-:Y:S01]  /*0360*/  UIMAD UR8, UR18, UR9, UR5 ;  /* 0x00000009120872a4 */ /* 0x000fe2000f8e0205 */
[----:B------:R-:W-:-:S02]  /*0370*/  @!P2 IADD3 R0, PT, PT, R0, 0x1, RZ ;  /* 0x000000010000a810 */ /* 0x000fc40007ffe0ff */
[----:B------:R-:W-:Y:S01]  /*0380*/  MOV R2, UR4 ;  /* 0x0000000400027c02 */ /* 0x000fe20008000f00 */
[----:B------:R-:W-:Y:S01]  /*0390*/  UIMAD UR4, UR18, UR13, UR7 ;  /* 0x0000000d120472a4 */ /* 0x000fe2000f8e0207 */
[----:B------:R-:W-:Y:S01]  /*03a0*/  ISETP.GE.AND P3, PT, R4, RZ, PT ;  /* 0x000000ff0400720c */ /* 0x000fe20003f66270 */
[----:B------:R-:W1:Y:S01]  /*03b0*/  @P0 LDC.64 R6, c[0x0][0x480] ;  /* 0x00012000ff060b82 */ /* 0x000e620000000a00 */
[----:B------:R-:W-:Y:S02]  /*03c0*/  MOV R4, UR6 ;  /* 0x0000000600047c02 */ /* 0x000fe40008000f00 */
[----:B------:R-:W-:Y:S01]  /*03d0*/  MOV R5, UR7 ;  /* 0x0000000700057c02 */ /* 0x000fe20008000f00 */
[----:B------:R-:W0:Y:S01]  /*03e0*/  LDCU.64 UR6, c[0x0][0x498] ;  /* 0x00009300ff0677ac */ /* 0x000e220008000a00 */
[----:B------:R-:W-:Y:S01]  /*03f0*/  MOV R3, UR5 ;  /* 0x0000000500037c02 */ /* 0x000fe20008000f00 */
[----:B------:R-:W-:Y:S01]  /*0400*/  IMAD.U32 R3, RZ, RZ, UR8 ;  /* 0x00000008ff037e24 */ /* 0x000fe2000f8e00ff */
[----:B------:R-:W-:Y:S01]  /*0410*/  @P1 IADD3 R0, PT, PT, R0, 0x1, RZ ;  /* 0x0000000100001810 */ /* 0x000fe20007ffe0ff */
[----:B------:R-:W4:Y:S01]  /*0420*/  LDCU.64 UR8, c[0x0][0x3b0] ;  /* 0x00007600ff0877ac */ /* 0x000f220008000a00 */
[----:B------:R-:W-:-:S02]  /*0430*/  IMAD.WIDE.U32 R2, R41, UR10, R2 ;  /* 0x0000000a29027c25 */ /* 0x000fc4000f8e0002 */
[----:B------:R-:W-:Y:S02]  /*0440*/  MOV R35, R0 ;  /* 0x0000000000237202 */ /* 0x000fe40000000f00 */
[----:B---3--:R-:W-:Y:S01]  /*0450*/  @P0 IMAD R0, R10, UR18, R41 ;  /* 0x000000120a000c24 */ /* 0x008fe2000f8e0229 */
[----:B------:R-:W-:Y:S01]  /*0460*/  ISETP.NE.AND P2, PT, R8, RZ, PT ;  /* 0x000000ff0800720c */ /* 0x000fe20003f45270 */
[----:B------:R-:W-:Y:S01]  /*0470*/  IMAD R13, R41, UR11, R3 ;  /* 0x0000000b290d7c24 */ /* 0x000fe2000f8e0203 */
[C---:B------:R-:W-:Y:S01]  /*0480*/  LEA R9, R19.reuse, 0xffffff00, 0x8 ;  /* 0xffffff0013097811 */ /* 0x040fe200078e40ff */
[----:B------:R-:W-:Y:S01]  /*0490*/  @P0 IMAD R0, R0, R19, RZ ;  /* 0x0000001300000224 */ /* 0x000fe200078e02ff */
[----:B------:R-:W-:Y:S01]  /*04a0*/  ISETP.GE.AND P1, PT, R19, 0x1, PT ;  /* 0x000000011300780c */ /* 0x000fe20003f26270 */
[----:B------:R-:W3:Y:S01]  /*04b0*/  LDCU.64 UR10, c[0x0][0x3d0] ;  /* 0x00007a00ff0a77ac */ /* 0x000ee20008000a00 */
[----:B------:R-:W3:Y:S01]  /*04c0*/  LDC.64 R18, c[0x0][0x3e8] ;  /* 0x0000fa00ff127b82 */ /* 0x000ee20000000a00 */
[----:B------:R-:W-:Y:S01]  /*04d0*/  IMAD.U32 R5, RZ, RZ, UR4 ;  /* 0x00000004ff057e24 */ /* 0x000fe2000f8e00ff */
[----:B0-----:R-:W-:Y:S01]  /*04e0*/  UIMAD.WIDE.U32 UR4, UR18, UR6, URZ ;  /* 0x00000006120472a5 */ /* 0x001fe2000f8e00ff */
[----:B------:R-:W-:-:S04]  /*04f0*/  @!P3 IMAD.MOV R35, RZ, RZ, -R35 ;  /* 0x000000ffff23b224 */ /* 0x000fc800078e0a23 */
[----:B------:R-:W-:Y:S01]  /*0500*/  @!P2 LOP3.LUT R35, RZ, R8, RZ, 0x33, !PT ;  /* 0x00000008ff23a212 */ /* 0x000fe200078e33ff */
[----:B------:R-:W-:Y:S01]  /*0510*/  UIMAD UR5, UR18, UR7, UR5 ;  /* 0x00000007120572a4 */ /* 0x000fe2000f8e0205 */
[----:B--2---:R-:W-:Y:S02]  /*0520*/  @P0 IMAD R3, R0, R21, RZ ;  /* 0x0000001500030224 */ /* 0x004fe400078e02ff */
[----:B------:R-:W-:Y:S01]  /*0530*/  SHF.R.S32.HI R37, RZ, 0x1f, R35 ;  /* 0x0000001fff257819 */ /* 0x000fe20000011423 */
[----:B------:R-:W0:Y:S01]  /*0540*/  LDC.64 R20, c[0x0][0x4a8] ;  /* 0x00012a00ff147b82 */ /* 0x000e220000000a00 */
[----:B------:R-:W-:Y:S01]  /*0550*/  IADD3 R48, P3, PT, R9, R2, RZ ;  /* 0x0000000209307210 */ /* 0x000fe20007f7e0ff */
[----:B-1----:R-:W-:Y:S01]  /*0560*/  @P0 IMAD.WIDE R30, R3, 0x8, R6 ;  /* 0x00000008031e0825 */ /* 0x002fe200078e0206 */
[----:B----4-:R-:W-:-:S03]  /*0570*/  UIMAD.WIDE.U32 UR6, UR18, UR8, URZ ;  /* 0x00000008120672a5 */ /* 0x010fc6000f8e00ff */
[----:B------:R-:W-:Y:S01]  /*0580*/  IMAD.WIDE.U32 R2, R41, R16, UR4 ;  /* 0x0000000429027e25 */ /* 0x000fe2000f8e0010 */
[----:B---3--:R-:W-:-:S03]  /*0590*/  UIMAD.WIDE.U32 UR4, UR18, UR10, URZ ;  /* 0x0000000a120472a5 */ /* 0x008fc6000f8e00ff */
[----:B------:R-:W-:Y:S01]  /*05a0*/  IMAD R0, R37, R14, RZ ;  /* 0x0000000e25007224 */ /* 0x000fe200078e02ff */
[----:B------:R-:W-:Y:S01]  /*05b0*/  UIMAD UR5, UR18, UR11, UR5 ;  /* 0x0000000b120572a4 */ /* 0x000fe2000f8e0205 */
[----:B------:R-:W-:Y:S01]  /*05c0*/  IMAD.WIDE.U32 R4, R41, UR14, R4 ;  /* 0x0000000e29047c25 */ /* 0x000fe2000f8e0004 */
[----:B------:R-:W-:-:S03]  /*05d0*/  UIMAD UR7, UR18, UR9, UR7 ;  /* 0x00000009120772a4 */ /* 0x000fc6000f8e0207 */
[----:B------:R-:W-:Y:S02]  /*05e0*/  IMAD R15, R35, R15, R0 ;  /* 0x0000000f230f7224 */ /* 0x000fe400078e0200 */
[----:B------:R-:W-:Y:S01]  /*05f0*/  IMAD R0, R37, R18, RZ ;  /* 0x0000001225007224 */ /* 0x000fe200078e02ff */
[----:B------:R-:W-:Y:S01]  /*0600*/  IADD3 R50, P4, PT, R9, R4, RZ ;  /* 0x0000000409327210 */ /* 0x000fe20007f9e0ff */
[----:B------:R-:W-:Y:S01]  /*0610*/  IMAD R11, R41, UR15, R5 ;  /* 0x0000000f290b7c24 */ /* 0x000fe2000f8e0205 */
[----:B------:R-:W-:Y:S01]  /*0620*/  IADD3 R52, P5, PT, R9, R2, RZ ;  /* 0x0000000209347210 */ /* 0x000fe20007fbe0ff */
[----:B------:R-:W-:Y:S02]  /*0630*/  IMAD R7, R41, R17, R3 ;  /* 0x0000001129077224 */ /* 0x000fe400078e0203 */
[----:B------:R-:W-:-:S04]  /*0640*/  IMAD.WIDE.U32 R4, R35, R18, UR4 ;  /* 0x0000000423047e25 */ /* 0x000fc8000f8e0012 */
[C---:B------:R-:W-:Y:S01]  /*0650*/  IMAD R17, R35.reuse, R19, R0 ;  /* 0x0000001323117224 */ /* 0x040fe200078e0200 */
[----:B------:R-:W-:Y:S01]  /*0660*/  SHF.R.S32.HI R0, RZ, 0x1f, R9 ;  /* 0x0000001fff007819 */ /* 0x000fe20000011409 */
[----:B------:R-:W-:-:S03]  /*0670*/  IMAD.WIDE.U32 R2, R35, R14, UR6 ;  /* 0x0000000623027e25 */ /* 0x000fc6000f8e000e */
[----:B------:R-:W-:Y:S01]  /*0680*/  IADD3 R17, PT, PT, R5, R17, RZ ;  /* 0x0000001105117210 */ /* 0x000fe20007ffe0ff */
[----:B------:R-:W-:Y:S01]  /*0690*/  IMAD.X R5, R0, 0x1, R13, P3 ;  /* 0x0000000100057824 */ /* 0x000fe200018e060d */
[----:B------:R-:W-:Y:S02]  /*06a0*/  IADD3 R54, P0, PT, R9, R2, RZ ;  /* 0x0000000209367210 */ /* 0x000fe40007f1e0ff */
[----:B------:R-:W-:Y:S02]  /*06b0*/  IADD3 R15, PT, PT, R3, R15, RZ ;  /* 0x0000000f030f7210 */ /* 0x000fe40007ffe0ff */
[----:B------:R-:W-:Y:S02]  /*06c0*/  IADD3 R9, P2, PT, R9, R4, RZ ;  /* 0x0000000409097210 */ /* 0x000fe40007f5e0ff */
[----:B------:R-:W-:Y:S01]  /*06d0*/  LEA R46, P3, R48, R46, 0x2 ;  /* 0x0000002e302e7211 */ /* 0x000fe200078610ff */
[----:B0-----:R-:W-:Y:S01]  /*06e0*/  IMAD.WIDE.U32 R28, R41, R20, RZ ;  /* 0x00000014291c7225 */ /* 0x001fe200078e00ff */
[----:B------:R-:W-:-:S02]  /*06f0*/  IADD3.X R4, PT, PT, R0, R11, RZ, P4, !PT ;  /* 0x0000000b00047210 */ /* 0x000fc400027fe4ff */
[C---:B------:R-:W-:Y:S02]  /*0700*/  IADD3.X R2, PT, PT, R0.reuse, R15, RZ, P0, !PT ;  /* 0x0000000f00027210 */ /* 0x040fe400007fe4ff */
[----:B------:R-:W-:Y:S02]  /*0710*/  IADD3.X R56, PT, PT, R0, R17, RZ, P2, !PT ;  /* 0x0000001100387210 */ /* 0x000fe400017fe4ff */
[----:B------:R-:W-:Y:S02]  /*0720*/  LEA.HI.X R48, R48, R47, R5, 0x2, P3 ;  /* 0x0000002f30307211 */ /* 0x000fe400018f1405 */
[----:B------:R-:W-:Y:S02]  /*0730*/  IADD3.X R3, PT, PT, R0, R7, RZ, P5, !PT ;  /* 0x0000000700037210 */ /* 0x000fe40002ffe4ff */
[----:B------:R-:W-:Y:S02]  /*0740*/  LEA R49, P4, R50, R22, 0x2 ;  /* 0x0000001632317211 */ /* 0x000fe400078810ff */
[----:B------:R-:W-:-:S02]  /*0750*/  LEA R51, P0, R52, R24, 0x2 ;  /* 0x0000001834337211 */ /* 0x000fc400078010ff */
[----:B------:R-:W-:Y:S02]  /*0760*/  LEA R53, P2, R54, R26, 0x2 ;  /* 0x0000001a36357211 */ /* 0x000fe400078410ff */
[----:B------:R-:W-:Y:S01]  /*0770*/  LEA R55, P3, R9, R32, 0x2 ;  /* 0x0000002009377211 */ /* 0x000fe200078610ff */
[----:B------:R-:W-:Y:S01]  /*0780*/  IMAD R43, R41, R21, R29 ;  /* 0x00000015292b7224 */ /* 0x000fe200078e021d */
[----:B------:R-:W-:Y:S02]  /*0790*/  LEA.HI.X R50, R50, R23, R4, 0x2, P4 ;  /* 0x0000001732327211 */ /* 0x000fe400020f1404 */
[----:B------:R-:W-:Y:S02]  /*07a0*/  CS2R R44, SRZ ;  /* 0x00000000002c7805 */ /* 0x000fe4000001ff00 */
[----:B------:R-:W-:Y:S02]  /*07b0*/  LEA.HI.X R52, R52, R25, R3, 0x2, P0 ;  /* 0x0000001934347211 */ /* 0x000fe400000f1403 */
[----:B------:R-:W-:-:S02]  /*07c0*/  LEA.HI.X R54, R54, R27, R2, 0x2, P2 ;  /* 0x0000001b36367211 */ /* 0x000fc400010f1402 */
[----:B------:R-:W-:Y:S01]  /*07d0*/  LEA.HI.X R56, R9, R33, R56, 0x2, P3 ;  /* 0x0000002109387211 */ /* 0x000fe200018f1438 */
[----:B------:R-:W-:Y:S06]  /*07e0*/  @!P1 BRA `(.L_x_8831) ;  /* 0x0000003400d89947 */ /* 0x000fec0003800000 */
[----:B------:R-:W0:Y:S01]  /*07f0*/  S2R R26, SR_TID.X ;  /* 0x00000000001a7919 */ /* 0x000e220000002100 */
[----:B------:R-:W0:Y:S01]  /*0800*/  LDC.64 R6, c[0x0][0x4b8] ;  /* 0x00012e00ff067b82 */ /* 0x000e220000000a00 */
[----:B------:R-:W1:Y:S01]  /*0810*/  LDCU.64 UR6, c[0x0][0x3a0] ;  /* 0x00007400ff0677ac */ /* 0x000e620008000a00 */
[----:B------:R-:W-:Y:S01]  /*0820*/  IMAD.MOV.U32 R27, RZ, RZ, RZ ;  /* 0x000000ffff1b7224 */ /* 0x000fe200078e00ff */
[----:B------:R-:W-:Y:S01]  /*0830*/  CS2R R44, SRZ ;  /* 0x00000000002c7805 */ /* 0x000fe2000001ff00 */
[----:B------:R-:W2:Y:S04]  /*0840*/  LDCU.64 UR8, c[0x0][0x4c0] ;  /* 0x00009800ff0877ac */ /* 0x000ea80008000a00 */
        /* <DEDUP_REMOVED lines=14> */
[C---:B------:R-:W-:Y:S01]  /*0930*/  LEA.HI R69, R26.reuse, R26, RZ, 0x1b ;  /* 0x0000001a1a457211 */ /* 0x040fe200078fd8ff */
[----:B------:R-:W-:Y:S01]  /*0940*/  IMAD R3, R7, UR18, R3 ;  /* 0x0000001207037c24 */ /* 0x000fe2000f8e0203 */
[----:B----4-:R-:W-:Y:S01]  /*0950*/  ULEA UR4, UR5, UR4, 0x18 ;  /* 0x0000000405047291 */ /* 0x010fe2000f8ec0ff */
[----:B------:R-:W-:Y:S01]  /*0960*/  IMAD R5, R9, UR18, R5 ;  /* 0x0000001209057c24 */ /* 0x000fe2000f8e0205 */
[C---:B------:R-:W-:Y:S01]  /*0970*/  IADD3 R7, PT, PT, R26.reuse, 0x20, RZ ;  /* 0x000000201a077810 */ /* 0x040fe20007ffe0ff */
[C---:B------:R-:W-:Y:S01]  /*0980*/  IMAD.WIDE.U32 R22, R35.reuse, UR8, R2 ;  /* 0x0000000823167c25 */ /* 0x040fe2000f8e0002 */
[C---:B------:R-:W-:Y:S01]  /*0990*/  SHF.L.U32 R3, R26.reuse, 0x3, RZ ;  /* 0x000000031a037819 */ /* 0x040fe200000006ff */
[----:B------:R-:W-:Y:S01]  /*09a0*/  UIADD3 UR5, UPT, UPT, UR4, 0x840, URZ ;  /* 0x0000084004057890 */ /* 0x000fe2000fffe0ff */
[----:B------:R-:W-:Y:S01]  /*09b0*/  IADD3 R9, PT, PT, R26, 0x40, RZ ;  /* 0x000000401a097810 */ /* 0x000fe20007ffe0ff */
[----:B------:R-:W-:Y:S01]  /*09c0*/  IMAD.WIDE.U32 R20, R35, UR10, R4 ;  /* 0x0000000a23147c25 */ /* 0x000fe2000f8e0004 */
[----:B------:R-:W-:-:S02]  /*09d0*/  LOP3.LUT R5, R3, 0x1f00, RZ, 0xc0, !PT ;  /* 0x00001f0003057812 */ /* 0x000fc400078ec0ff */
[CC--:B------:R-:W-:Y:S01]  /*09e0*/  LEA.HI R59, R26.reuse, R3.reuse, RZ, 0x1e ;  /* 0x000000031a3b7211 */ /* 0x0c0fe200078ff0ff */
[C---:B------:R-:W-:Y:S01]  /*09f0*/  VIADD R11, R26.reuse, 0x60 ;  /* 0x000000601a0b7836 */ /* 0x040fe20000000000 */
[----:B------:R-:W-:Y:S01]  /*0a00*/  LEA.HI R61, R3, R3, RZ, 0x1b ;  /* 0x00000003033d7211 */ /* 0x000fe200078fd8ff */
[----:B------:R-:W-:Y:S01]  /*0a10*/  VIADD R19, R26, 0xe0 ;  /* 0x000000e01a137836 */ /* 0x000fe20000000000 */
[-C--:B------:R-:W-:Y:S01]  /*0a20*/  LEA.HI R7, R7, R26.reuse, RZ, 0x1b ;  /* 0x0000001a07077211 */ /* 0x080fe200078fd8ff */
[----:B------:R-:W-:Y:S01]  /*0a30*/  IMAD R6, R37, UR10, RZ ;  /* 0x0000000a25067c24 */ /* 0x000fe2000f8e02ff */
[-C--:B------:R-:W-:Y:S02]  /*0a40*/  LEA.HI R9, R9, R26.reuse, RZ, 0x1b ;  /* 0x0000001a09097211 */ /* 0x080fe400078fd8ff */
[-C--:B------:R-:W-:Y:S01]  /*0a50*/  LEA.HI R11, R11, R26.reuse, RZ, 0x1b ;  /* 0x0000001a0b0b7211 */ /* 0x080fe200078fd8ff */
[----:B------:R-:W-:Y:S01]  /*0a60*/  IMAD R33, R35, UR11, R6 ;  /* 0x0000000b23217c24 */ /* 0x000fe2000f8e0206 */
[----:B------:R-:W-:-:S02]  /*0a70*/  LEA.HI R13, R13, R26, RZ, 0x1b ;  /* 0x0000001a0d0d7211 */ /* 0x000fc400078fd8ff */
[-C--:B------:R-:W-:Y:S01]  /*0a80*/  LEA.HI R15, R15, R26.reuse, RZ, 0x1b ;  /* 0x0000001a0f0f7211 */ /* 0x080fe200078fd8ff */
[----:B------:R-:W-:Y:S01]  /*0a90*/  IMAD.IADD R78, R21, 0x1, R33 ;  /* 0x00000001154e7824 */ /* 0x000fe200078e0221 */
[-C--:B------:R-:W-:Y:S02]  /*0aa0*/  LEA.HI R17, R17, R26.reuse, RZ, 0x1b ;  /* 0x0000001a11117211 */ /* 0x080fe400078fd8ff */
[----:B------:R-:W-:Y:S02]  /*0ab0*/  LEA.HI R19, R19, R26, RZ, 0x1b ;  /* 0x0000001a13137211 */ /* 0x000fe400078fd8ff */
[----:B------:R-:W-:Y:S02]  /*0ac0*/  LOP3.LUT R60, R5, 0x1f, R26, 0xf8, !PT ;  /* 0x0000001f053c7812 */ /* 0x000fe400078ef81a */
[----:B-1----:R-:W-:Y:S02]  /*0ad0*/  MOV R57, UR6 ;  /* 0x0000000600397c02 */ /* 0x002fe40008000f00 */
[----:B------:R-:W-:-:S02]  /*0ae0*/  LOP3.LUT R162, R26, 0x1f, RZ, 0xc0, !PT ;  /* 0x0000001f1aa27812 */ /* 0x000fc400078ec0ff */
[C---:B------:R-:W-:Y:S02]  /*0af0*/  IADD3 R58, PT, PT, R26.reuse, 0x200, RZ ;  /* 0x000002001a3a7810 */ /* 0x040fe40007ffe0ff */
        /* <DEDUP_REMOVED lines=17> */
[----:B------:R-:W-:Y:S02]  /*0c10*/  LOP3.LUT R76, R60, 0xe0, RZ, 0xfc, !PT ;  /* 0x000000e03c4c7812 */ /* 0x000fe400078efcff */
[----:B------:R-:W-:-:S07]  /*0c20*/  IADD3 R77, PT, PT, R23, R77, RZ ;  /* 0x0000004d174d7210 */ /* 0x000fce0007ffe0ff */
.L_x_8855:
[----:B0-----:R-:W0:Y:S01]  /*0c30*/  LDCU UR4, c[0x0][0x388] ;  /* 0x00007100ff0477ac */ /* 0x001e220008000800 */
[----:B------:R-:W-:Y:S02]  /*0c40*/  IADD3 R79, PT, PT, R57, -0x1, RZ ;  /* 0xffffffff394f7810 */ /* 0x000fe40007ffe0ff */
[----:B------:R-:W-:Y:S02]  /*0c50*/  CS2R R8, SRZ ;  /* 0x0000000000087805 */ /* 0x000fe4000001ff00 */
[----:B------:R-:W-:Y:S02]  /*0c60*/  SHF.L.U32 R6, R60, 0x2, RZ ;  /* 0x000000023c067819 */ /* 0x000fe400000006ff */
[----:B------:R-:W-:Y:S02]  /*0c70*/  CS2R R10, SRZ ;  /* 0x00000000000a7805 */ /* 0x000fe4000001ff00 */
[----:B------:R-:W-:Y:S01]  /*0c80*/  SHF.L.U32 R18, R79, 0x8, RZ ;  /* 0x000000084f127819 */ /* 0x000fe200000006ff */
[----:B------:R-:W-:Y:S01]  /*0c90*/  IMAD.MOV.U32 R0, RZ, RZ, RZ ;  /* 0x000000ffff007224 */ /* 0x000fe200078e00ff */
[----:B------:R-:W-:-:S02]  /*0ca0*/  IADD3 R2, P0, PT, R6, R46, RZ ;  /* 0x0000002e06027210 */ /* 0x000fc40007f1e0ff */
[----:B------:R-:W-:Y:S02]  /*0cb0*/  CS2R R12, SRZ ;  /* 0x00000000000c7805 */ /* 0x000fe4000001ff00 */
[C---:B------:R-:W-:Y:S02]  /*0cc0*/  IADD3 R4, P2, PT, R6.reuse, R49, RZ ;  /* 0x0000003106047210 */ /* 0x040fe40007f5e0ff */
[----:B------:R-:W-:Y:S02]  /*0cd0*/  IADD3.X R3, PT, PT, RZ, R48, RZ, P0, !PT ;  /* 0x00000030ff037210 */ /* 0x000fe400007fe4ff */
[----:B------:R-:W-:Y:S02]  /*0ce0*/  IADD3 R6, P3, PT, R6, R51, RZ ;  /* 0x0000003306067210 */ /* 0x000fe40007f7e0ff */
[----:B------:R-:W-:Y:S02]  /*0cf0*/  IADD3.X R5, PT, PT, RZ, R50, RZ, P2, !PT ;  /* 0x00000032ff057210 */ /* 0x000fe400017fe4ff */
[----:B------:R-:W-:-:S02]  /*0d00*/  IADD3.X R7, PT, PT, RZ, R52, RZ, P3, !PT ;  /* 0x00000034ff077210 */ /* 0x000fc40001ffe4ff */
        /* <DEDUP_REMOVED lines=24> */
[----:B------:R-:W-:-:S02]  /*0e90*/  ISETP.GE.AND P0, PT, R60, R81, PT ;  /* 0x000000513c00720c */ /* 0x000fc40003f06270 */
[----:B------:R-:W-:Y:S01]  /*0ea0*/  MOV R39, RZ ;  /* 0x000000ff00277202 */ /* 0x000fe20000000f00 */
[----:B------:R-:W-:Y:S01]  /*0eb0*/  HFMA2 R99, -RZ, RZ, 0, 0 ;  /* 0x00000000ff637431 */ /* 0x000fe200000001ff */
[----:B------:R-:W1:Y:S01]  /*0ec0*/  LDCU UR4, c[0x0][0x38c] ;  /* 0x00007180ff0477ac */ /* 0x000e620008000800 */
[C---:B0-----:R-:W-:Y:S01]  /*0ed0*/  VIADD R17, R84.reuse, 0x20 ;  /* 0x0000002054117836 */ /* 0x041fe20000000000 */
[C---:B------:R-:W-:Y:S02]  /*0ee0*/  IADD3 R33, PT, PT, R84.reuse, 0x40, RZ ;  /* 0x0000004054217810 */ /* 0x040fe40007ffe0ff */
[-C--:B------:R-:W-:Y:S02]  /*0ef0*/  LEA.HI.SX32 R80, R84, R84.reuse, 0x1b ;  /* 0x0000005454507211 */ /* 0x080fe400078fdaff */
[-C--:B------:R-:W-:Y:S02]  /*0f00*/  LEA.HI.SX32 R17, R17, R84.reuse, 0x1b ;  /* 0x0000005411117211 */ /* 0x080fe400078fdaff */
[----:B------:R-:W-:-:S02]  /*0f10*/  LEA.HI.SX32 R33, R33, R84, 0x1b ;  /* 0x0000005421217211 */ /* 0x000fc400078fdaff */
[----:B------:R-:W-:Y:S02]  /*0f20*/  LEA R80, R80, UR5, 0x2 ;  /* 0x0000000550507c11 */ /* 0x000fe4000f8e10ff */
[----:B------:R-:W-:Y:S02]  /*0f30*/  LEA R82, R17, UR5, 0x2 ;  /* 0x0000000511527c11 */ /* 0x000fe4000f8e10ff */
[----:B------:R-:W-:Y:S01]  /*0f40*/  LEA R83, R33, UR5, 0x2 ;  /* 0x0000000521537c11 */ /* 0x000fe2000f8e10ff */
[C---:B------:R-:W-:Y:S01]  /*0f50*/  VIADD R33, R84.reuse, 0xa0 ;  /* 0x000000a054217836 */ /* 0x040fe20000000000 */
        /* <DEDUP_REMOVED lines=13> */
[----:B------:R-:W-:Y:S02]  /*1030*/  LEA R88, R35, UR5, 0x2 ;  /* 0x0000000523587c11 */ /* 0x000fe4000f8e10ff */
[----:B------:R-:W-:Y:S01]  /*1040*/  LEA R89, R37, UR5, 0x2 ;  /* 0x0000000525597c11 */ /* 0x000fe2000f8e10ff */
[----:B--2---:R-:W-:Y:S04]  /*1050*/  STS [R80], R9 ;  /* 0x0000000950007388 */ /* 0x004fe80000000800 */
[----:B---3--:R0:W-:Y:S04]  /*1060*/  STS [R82+0x80], R11 ;  /* 0x0000800b52007388 */ /* 0x0081e80000000800 */
[----:B----4-:R2:W-:Y:S01]  /*1070*/  STS [R83+0x100], R0 ;  /* 0x0001000053007388 */ /* 0x0105e20000000800 */
[----:B0-----:R-:W-:-:S03]  /*1080*/  IMAD.MOV.U32 R11, RZ, RZ, RZ ;  /* 0x000000ffff0b7224 */ /* 0x001fc600078e00ff */
[----:B------:R0:W-:Y:S04]  /*1090*/  STS [R85+0x180], R8 ;  /* 0x0001800855007388 */ /* 0x0001e80000000800 */
[----:B------:R3:W-:Y:S01]  /*10a0*/  STS [R86+0x200], R13 ;  /* 0x0002000d56007388 */ /* 0x0007e20000000800 */
[----:B--2---:R-:W-:-:S03]  /*10b0*/  SHF.L.U32 R0, R84, 0x3, RZ ;  /* 0x0000000354007819 */ /* 0x004fc600000006ff */
[----:B------:R2:W-:Y:S01]  /*10c0*/  STS [R87+0x280], R10 ;  /* 0x0002800a57007388 */ /* 0x0005e20000000800 */
[----:B------:R-:W-:Y:S02]  /*10d0*/  LEA.HI.SX32 R90, R0, R0, 0x1b ;  /* 0x00000000005a7211 */ /* 0x000fe400078fdaff */
[----:B0-----:R-:W-:Y:S01]  /*10e0*/  CS2R R8, SRZ ;  /* 0x0000000000087805 */ /* 0x001fe2000001ff00 */
[----:B------:R-:W-:Y:S01]  /*10f0*/  STS [R88+0x300], R15 ;  /* 0x0003000f58007388 */ /* 0x000fe20000000800 */
[----:B------:R-:W-:Y:S01]  /*1100*/  HFMA2 R0, -RZ, RZ, 0, 0 ;  /* 0x00000000ff007431 */ /* 0x000fe200000001ff */
        /* <DEDUP_REMOVED lines=24> */
[----:B------:R-:W-:-:S02]  /*1290*/  HFMA2 R35, -RZ, RZ, 0, 0 ;  /* 0x00000000ff237431 */ /* 0x000fc400000001ff */
[----:B------:R-:W-:Y:S02]  /*12a0*/  IMAD.MOV.U32 R37, RZ, RZ, RZ ;  /* 0x000000ffff257224 */ /* 0x000fe400078e00ff */
[----:B0-----:R-:W-:Y:S01]  /*12b0*/  IMAD.MOV.U32 R4, RZ, RZ, RZ ;  /* 0x000000ffff047224 */ /* 0x001fe200078e00ff */
[----:B---3--:R-:W-:Y:S04]  /*12c0*/  STS [R80], R3 ;  /* 0x0000000350007388 */ /* 0x008fe80000000800 */
[----:B----4-:R-:W-:Y:S04]  /*12d0*/  STS [R82+0x80], R9 ;  /* 0x0000800952007388 */ /* 0x010fe80000000800 */
[----:B------:R-:W-:Y:S04]  /*12e0*/  STS [R83+0x100], R2 ;  /* 0x0001000253007388 */ /* 0x000fe80000000800 */
[----:B------:R-:W-:Y:S04]  /*12f0*/  STS [R85+0x180], R14 ;  /* 0x0001800e55007388 */ /* 0x000fe80000000800 */
[----:B------:R-:W-:Y:S04]  /*1300*/  STS [R86+0x200], R11 ;  /* 0x0002000b56007388 */ /* 0x000fe80000000800 */
[----:B--2---:R0:W-:Y:S04]  /*1310*/  STS [R87+0x280], R0 ;  /* 0x0002800057007388 */ /* 0x0041e80000000800 */
        /* <DEDUP_REMOVED lines=14> */
[----:B--2---:R-:W-:-:S03]  /*1400*/  MOV R8, RZ ;  /* 0x000000ff00087202 */ /* 0x004fc60000000f00 */
        /* <DEDUP_REMOVED lines=10> */
[----:B------:R-:W-:Y:S01]  /*14b0*/  HFMA2 R107, -RZ, RZ, 0, 0 ;  /* 0x00000000ff6b7431 */ /* 0x000fe200000001ff */
[----:B------:R-:W-:Y:S01]  /*14c0*/  CS2R R100, SRZ ;  /* 0x0000000000647805 */ /* 0x000fe2000001ff00 */
[----:B------:R-:W-:Y:S01]  /*14d0*/  IMAD.MOV.U32 R103, RZ, RZ, RZ ;  /* 0x000000ffff677224 */ /* 0x000fe200078e00ff */
        /* <DEDUP_REMOVED lines=50> */
[----:B------:R-:W-:Y:S01]  /*1800*/  IMAD.MOV.U32 R99, RZ, RZ, RZ ;  /* 0x000000ffff637224 */ /* 0x000fe200078e00ff */
[C---:B------:R-:W-:Y:S01]  /*1810*/  ISETP.NE.AND P0, PT, R57.reuse, 0x1, PT ;  /* 0x000000013900780c */ /* 0x040fe20003f05270 */
[----:B------:R-:W1:Y:S01]  /*1820*/  LDC.64 R14, c[0x0][0x440] ;  /* 0x00011000ff0e7b82 */ /* 0x000e620000000a00 */
[----:B------:R-:W-:Y:S01]  /*1830*/  SHF.L.U32 R126, R57, 0x8, RZ ;  /* 0x00000008397e7819 */ /* 0x000fe200000006ff */
[----:B------:R-:W-:Y:S01]  /*1840*/  FMUL.FTZ R128, R91, R108 ;  /* 0x0000006c5b807220 */ /* 0x000fe20000410000 */
[----:B------:R-:W-:Y:S01]  /*1850*/  IADD3 R4, P1, PT, R18, R22, RZ ;  /* 0x0000001612047210 */ /* 0x000fe20007f3e0ff */
        /* <DEDUP_REMOVED lines=9> */
[----:B------:R-:W-:Y:S01]  /*18f0*/  ISETP.EQ.AND P0, PT, R26, RZ, P0 ;  /* 0x000000ff1a00720c */ /* 0x000fe20000702270 */
[----:B------:R-:W-:Y:S01]  /*1900*/  FMUL.FTZ R142, R96, R118 ;  /* 0x00000076608e7220 */ /* 0x000fe20000410000 */
[----:B------:R-:W-:Y:S01]  /*1910*/  LOP3.LUT R126, R126, 0x100, RZ, 0xc0, !PT ;  /* 0x000001007e7e7812 */ /* 0x000fe200078ec0ff */
[----:B------:R-:W3:Y:S01]  /*1920*/  LDC.64 R10, c[0x0][0x3e0] ;  /* 0x0000f800ff0a7b82 */ /* 0x000ee20000000a00 */
[----:B------:R-:W-:Y:S01]  /*1930*/  IADD3.X R5, PT, PT, RZ, R77, RZ, P1, !PT ;  /* 0x0000004dff057210 */ /* 0x000fe20000ffe4ff */
[----:B------:R-:W-:Y:S01]  /*1940*/  FMUL.FTZ R143, R97, R120 ;  /* 0x00000078618f7220 */ /* 0x000fe20000410000 */
[----:B------:R-:W-:Y:S01]  /*1950*/  IADD3.X R3, PT, PT, RZ, R78, RZ, P2, !PT ;  /* 0x0000004eff037210 */ /* 0x000fe200017fe4ff */
[----:B------:R-:W-:Y:S01]  /*1960*/  FMUL.FTZ R144, R98, R122 ;  /* 0x0000007a62907220 */ /* 0x000fe20000410000 */
[----:B------:R-:W4:Y:S03]  /*1970*/  LDCU UR7, c[0x0][0x394] ;  /* 0x00007280ff0777ac */ /* 0x000f260008000800 */
[----:B------:R-:W0:Y:S01]  /*1980*/  LDC.64 R8, c[0x0][0x4d0] ;  /* 0x00013400ff087b82 */ /* 0x000e220000000a00 */
[----:B------:R-:W0:Y:S01]  /*1990*/  LDCU UR13, c[0x0][0x38c] ;  /* 0x00007180ff0d77ac */ /* 0x000e220008000800 */
[----:B------:R-:W0:Y:S06]  /*19a0*/  LDCU UR12, c[0x0][0x388] ;  /* 0x00007100ff0c77ac */ /* 0x000e2c0008000800 */
[----:B------:R-:W0:Y:S01]  /*19b0*/  LDC.64 R6, c[0x0][0x4f0] ;  /* 0x00013c00ff067b82 */ /* 0x000e220000000a00 */
[----:B------:R-:W0:Y:S01]  /*19c0*/  LDCU.64 UR8, c[0x0][0x538] ;  /* 0x0000a700ff0877ac */ /* 0x000e220008000a00 */
[----:B------:R-:W0:Y:S01]  /*19d0*/  LDCU.64 UR10, c[0x0][0x540] ;  /* 0x0000a800ff0a77ac */ /* 0x000e220008000a00 */
[----:B------:R-:W-:-:S05]  /*19e0*/  UMOV UR4, URZ ;  /* 0x000000ff00047c82 */ /* 0x000fca0008000000 */
.L_x_8854:
[----:B------:R-:W-:Y:S01]  /*19f0*/  MOV R36, R60 ;  /* 0x0000003c00247202 */ /* 0x000fe20000000f00 */
[----:B------:R-:W-:Y:S01]  /*1a00*/  IMAD.MOV.U32 R37, RZ, RZ, RZ ;  /* 0x000000ffff257224 */ /* 0x000fe200078e00ff */
[----:B------:R-:W-:Y:S01]  /*1a10*/  MOV R34, R24 ;  /* 0x0000001800227202 */ /* 0x000fe20000000f00 */
[----:B------:R-:W-:Y:S01]  /*1a20*/  HFMA2 R146, -RZ, RZ, 0, 0 ;  /* 0x00000000ff927431 */ /* 0x000fe200000001ff */
[----:B------:R-:W-:Y:S01]  /*1a30*/  MOV R35, R47 ;  /* 0x0000002f00237202 */ /* 0x000fe20000000f00 */
[--C-:B--2---:R-:W-:Y:S01]  /*1a40*/  IMAD.WIDE.U32 R32, R12, UR4, R36.reuse ;  /* 0x000000040c207c25 */ /* 0x104fe2000f8e0024 */
[----:B------:R-:W-:Y:S02]  /*1a50*/  ISETP.NE.AND P5, PT, R166, RZ, PT ;  /* 0x000000ffa600720c */ /* 0x000fe40003fa5270 */
[----:B------:R-:W-:Y:S01]  /*1a60*/  P2R R148, PR, RZ, 0x1 ;  /* 0x00000001ff947803 */ /* 0x000fe20000000000 */
[----:B---3--:R-:W-:Y:S01]  /*1a70*/  IMAD.WIDE.U32 R138, R10, UR4, R36 ;  /* 0x000000040a8a7c25 */ /* 0x008fe2000f8e0024 */
[----:B------:R-:W-:-:S02]  /*1a80*/  LEA R36, P2, R32, R53, 0x2 ;  /* 0x0000003520247211 */ /* 0x000fc400078410ff */
[----:B------:R-:W-:Y:S01]  /*1a90*/  ISETP.GE.AND P0, PT, R70, R81, PT ;  /* 0x000000514600720c */ /* 0x000fe20003f06270 */
[----:B0-----:R-:W-:Y:S01]  /*1aa0*/  IMAD.WIDE.U32 R140, R16, UR4, R34 ;  /* 0x00000004108c7c25 */ /* 0x001fe2000f8e0022 */
[----:B------:R-:W-:Y:S02]  /*1ab0*/  LEA R34, P3, R138, R55, 0x2 ;  /* 0x000000378a227211 */ /* 0x000fe400078610ff */
[-C--:B------:R-:W-:Y:S01]  /*1ac0*/  ISETP.GE.AND P4, PT, R74, R81.reuse, PT ;  /* 0x000000514a00720c */ /* 0x080fe20003f86270 */
[----:B------:R-:W-:Y:S01]  /*1ad0*/  IMAD R35, R13, UR4, R33 ;  /* 0x000000040d237c24 */ /* 0x000fe2000f8e0221 */
[----:B-1----:R-:W-:Y:S01]  /*1ae0*/  LEA R38, P1, R140, R14, 0x2 ;  /* 0x0000000e8c267211 */ /* 0x002fe200078210ff */
[----:B------:R-:W-:Y:S01]  /*1af0*/  IMAD R33, R11, UR4, R139 ;  /* 0x000000040b217c24 */ /* 0x000fe2000f8e028b */
[----:B------:R-:W-:Y:S01]  /*1b00*/  ISETP.GE.AND P6, PT, R76, R81, PT ;  /* 0x000000514c00720c */ /* 0x000fe20003fc6270 */
[----:B------:R-:W-:Y:S01]  /*1b10*/  IMAD R0, R17, UR4, R141 ;  /* 0x0000000411007c24 */ /* 0x000fe2000f8e028d */
[----:B------:R-:W-:Y:S01]  /*1b20*/  LEA.HI.X R37, R32, R54, R35, 0x2, P2 ;  /* 0x0000003620257211 */ /* 0x000fe200010f1423 */
[----:B------:R-:W-:Y:S01]  /*1b30*/  HFMA2 R139, -RZ, RZ, 0, 0 ;  /* 0x00000000ff8b7431 */ /* 0x000fe200000001ff */
[----:B------:R-:W-:-:S02]  /*1b40*/  LEA.HI.X R35, R138, R56, R33, 0x2, P3 ;  /* 0x000000388a237211 */ /* 0x000fc400018f1421 */
[----:B------:R-:W-:Y:S02]  /*1b50*/  CS2R R32, SRZ ;  /* 0x0000000000207805 */ /* 0x000fe4000001ff00 */
[----:B------:R-:W-:Y:S01]  /*1b60*/  LEA.HI.X R39, R140, R15, R0, 0x2, P1 ;  /* 0x0000000f8c277211 */ /* 0x000fe200008f1400 */
[----:B------:R-:W-:Y:S01]  /*1b70*/  IMAD.MOV.U32 R0, RZ, RZ, RZ ;  /* 0x000000ffff007224 */ /* 0x000fe200078e00ff */
[-C--:B------:R-:W-:Y:S02]  /*1b80*/  ISETP.GE.AND P1, PT, R71, R81.reuse, PT ;  /* 0x000000514700720c */ /* 0x080fe40003f26270 */
[----:B------:R-:W-:Y:S02]  /*1b90*/  CS2R R140, SRZ ;  /* 0x00000000008c7805 */ /* 0x000fe4000001ff00 */
[-C--:B------:R-:W-:Y:S01]  /*1ba0*/  ISETP.GE.AND P2, PT, R72, R81.reuse, PT ;  /* 0x000000514800720c */ /* 0x080fe20003f46270 */
[----:B------:R-:W2:Y:S01]  /*1bb0*/  @!P5 LDG.E R33, desc[UR16][R36.64] ;  /* 0x000000102421d981 */ /* 0x000ea2000c1e1900 */
[----:B------:R-:W-:-:S02]  /*1bc0*/  ISETP.GE.AND P3, PT, R73, R81, PT ;  /* 0x000000514900720c */ /* 0x000fc40003f66270 */
[----:B------:R-:W-:Y:S01]  /*1bd0*/  ISETP.GE.AND P5, PT, R75, R81, PT ;  /* 0x000000514b00720c */ /* 0x000fe20003fa6270 */
[----:B------:R-:W3:Y:S01]  /*1be0*/  @!P0 LDG.E R139, desc[UR16][R36.64+0x80] ;  /* 0x00008010248b8981 */ /* 0x000ee2000c1e1900 */
[----:B------:R-:W-:-:S03]  /*1bf0*/  MOV R145, RZ ;  /* 0x000000ff00917202 */ /* 0x000fc60000000f00 */
[----:B------:R-:W5:Y:S04]  /*1c00*/  @!P4 LDG.E R140, desc[UR16][R36.64+0x280] ;  /* 0x00028010248cc981 */ /* 0x000f68000c1e1900 */
[----:B----4-:R-:W4:Y:S04]  /*1c10*/  @!P1 LDG.E R0, desc[UR16][R36.64+0x100] ;  /* 0x0001001024009981 */ /* 0x010f28000c1e1900 */
[----:B------:R-:W5:Y:S04]  /*1c20*/  @!P2 LDG.E R32, desc[UR16][R36.64+0x180] ;  /* 0x000180102420a981 */ /* 0x000f68000c1e1900 */
[----:B------:R-:W5:Y:S04]  /*1c30*/  @!P3 LDG.E R141, desc[UR16][R36.64+0x200] ;  /* 0x00020010248db981 */ /* 0x000f68000c1e1900 */
[----:B------:R-:W5:Y:S04]  /*1c40*/  @!P5 LDG.E R145, desc[UR16][R36.64+0x300] ;  /* 0x000300102491d981 */ /* 0x000f68000c1e1900 */
[----:B------:R0:W5:Y:S01]  /*1c50*/  @!P6 LDG.E R146, desc[UR16][R36.64+0x380] ;  /* 0x000380102492e981 */ /* 0x000162000c1e1900 */
[----:B------:R-:W-:-:S02]  /*1c60*/  P2R R147, PR, RZ, 0x1 ;  /* 0x00000001ff937803 */ /* 0x000fc40000000000 */
[----:B------:R-:W-:Y:S01]  /*1c70*/  ISETP.GE.AND P0, PT, R60, R81, PT ;  /* 0x000000513c00720c */ /* 0x000fe20003f06270 */
[----:B------:R1:W5:Y:S01]  /*1c80*/  LDG.E R138, desc[UR16][R38.64] ;  /* 0x00000010268a7981 */ /* 0x000362000c1e1900 */
[----:B------:R-:W-:Y:S02]  /*1c90*/  MOV R155, RZ ;  /* 0x000000ff009b7202 */ /* 0x000fe40000000f00 */
[----:B0-----:R-:W-:Y:S02]  /*1ca0*/  CS2R R36, SRZ ;  /* 0x0000000000247805 */ /* 0x001fe4000001ff00 */
[----:B-1----:R-:W-:Y:S01]  /*1cb0*/  CS2R R38, SRZ ;  /* 0x0000000000267805 */ /* 0x002fe2000001ff00 */
[----:B--2---:R-:W-:Y:S04]  /*1cc0*/  STS [R80], R33 ;  /* 0x0000002150007388 */ /* 0x004fe80000000800 */
[----:B---3--:R-:W-:Y:S04]  /*1cd0*/  STS [R82+0x80], R139 ;  /* 0x0000808b52007388 */ /* 0x008fe80000000800 */
[----:B----4-:R-:W-:Y:S04]  /*1ce0*/  STS [R83+0x100], R0 ;  /* 0x0001000053007388 */ /* 0x010fe80000000800 */
[----:B-----5:R0:W-:Y:S04]  /*1cf0*/  STS [R85+0x180], R32 ;  /* 0x0001802055007388 */ /* 0x0201e80000000800 */
[----:B------:R-:W-:Y:S04]  /*1d00*/  STS [R86+0x200], R141 ;  /* 0x0002008d56007388 */ /* 0x000fe80000000800 */
[----:B------:R-:W-:Y:S04]  /*1d10*/  STS [R87+0x280], R140 ;  /* 0x0002808c57007388 */ /* 0x000fe80000000800 */
[----:B------:R-:W-:Y:S04]  /*1d20*/  STS [R88+0x300], R145 ;  /* 0x0003009158007388 */ /* 0x000fe80000000800 */
[----:B------:R1:W-:Y:S01]  /*1d30*/  STS [R89+0x380], R146 ;  /* 0x0003809259007388 */ /* 0x0003e20000000800 */
[----:B------:R-:W-:-:S03]  /*1d40*/  NOP ;  /* 0x0000000000007918 */ /* 0x000fc60000000000 */
[----:B------:R-:W2:Y:S01]  /*1d50*/  @!P0 LDG.E R155, desc[UR16][R34.64] ;  /* 0x00000010229b8981 */ /* 0x000ea2000c1e1900 */
[----:B------:R-:W-:Y:S02]  /*1d60*/  ISETP.NE.AND P0, PT, R147, RZ, PT ;  /* 0x000000ff9300720c */ /* 0x000fe40003f05270 */
[----:B0-----:R-:W-:Y:S01]  /*1d70*/  CS2R R32, SRZ ;  /* 0x0000000000207805 */ /* 0x001fe2000001ff00 */
[----:B------:R-:W-:Y:S01]  /*1d80*/  IMAD.MOV.U32 R0, RZ, RZ, RZ ;  /* 0x000000ffff007224 */ /* 0x000fe200078e00ff */
[----:B------:R-:W3:Y:S04]  /*1d90*/  @!P3 LDG.E R37, desc[UR16][R34.64+0x200] ;  /* 0x000200102225b981 */ /* 0x000ee8000c1e1900 */
[----:B------:R-:W4:Y:S04]  /*1da0*/  @!P2 LDG.E R32, desc[UR16][R34.64+0x180] ;  /* 0x000180102220a981 */ /* 0x000f28000c1e1900 */
[----:B------:R-:W5:Y:S04]  /*1db0*/  @!P1 LDG.E R0, desc[UR16][R34.64+0x100] ;  /* 0x0001001022009981 */ /* 0x000f68000c1e1900 */
[----:B------:R-:W3:Y:S04]  /*1dc0*/  @!P0 LDG.E R33, desc[UR16][R34.64+0x80] ;  /* 0x0000801022218981 */ /* 0x000ee8000c1e1900 */
[----:B------:R-:W4:Y:S04]  /*1dd0*/  @!P4 LDG.E R36, desc[UR16][R34.64+0x280] ;  /* 0x000280102224c981 */ /* 0x000f28000c1e1900 */
[----:B------:R-:W4:Y:S04]  /*1de0*/  @!P5 LDG.E R39, desc[UR16][R34.64+0x300] ;  /* 0x000300102227d981 */ /* 0x000f28000c1e1900 */
[----:B------:R0:W4:Y:S04]  /*1df0*/  @!P6 LDG.E R38, desc[UR16][R34.64+0x380] ;  /* 0x000380102226e981 */ /* 0x000128000c1e1900 */
[----:B------:R-:W1:Y:S04]  /*1e00*/  LDS R139, [R90] ;  /* 0x000000005a8b7984 */ /* 0x000e680000000800 */
[----:B------:R-:W1:Y:S04]  /*1e10*/  LDS R141, [R90+0x4] ;  /* 0x000004005a8d7984 */ /* 0x000e680000000800 */
[----:B------:R-:W-:Y:S04]  /*1e20*/  LDS R145, [R90+0x8] ;  /* 0x000008005a917984 */ /* 0x000fe80000000800 */
[----:B------:R-:W1:Y:S04]  /*1e30*/  LDS R147, [R90+0xc] ;  /* 0x00000c005a937984 */ /* 0x000e680000000800 */
[----:B------:R-:W1:Y:S04]  /*1e40*/  LDS R149, [R90+0x10] ;  /* 0x000010005a957984 */ /* 0x000e680000000800 */
[----:B------:R-:W1:Y:S04]  /*1e50*/  LDS R151, [R90+0x14] ;  /* 0x000014005a977984 */ /* 0x000e680000000800 */
[----:B------:R-:W1:Y:S04]  /*1e60*/  LDS R140, [R90+0x18] ;  /* 0x000018005a8c7984 */ /* 0x000e680000000800 */
[----:B------:R-:W-:Y:S01]  /*1e70*/  LDS R153, [R90+0x1c] ;  /* 0x00001c005a997984 */ /* 0x000fe20000000800 */
[----:B------:R-:W1:Y:S01]  /*1e80*/  S2UR UR6, SR_CgaCtaId ;  /* 0x00000000000679c3 */ /* 0x000e620000008800 */
[----:B0-----:R-:W-:Y:S01]  /*1e90*/  FMUL.FTZ R35, R138, 1.4426950216293334961 ;  /* 0x3fb8aa3b8a237820 */ /* 0x001fe20000410000 */
[----:B------:R-:W-:-:S03]  /*1ea0*/  ISETP.NE.AND P0, PT, R148, RZ, PT ;  /* 0x000000ff9400720c */ /* 0x000fc60003f05270 */
[-C--:B-1----:R-:W-:Y:S01]  /*1eb0*/  FMUL.FTZ R146, R108, R35.reuse ;  /* 0x000000236c927220 */ /* 0x082fe20000410000 */
[-C--:B------:R-:W-:Y:S01]  /*1ec0*/  FMUL.FTZ R148, R114, R35.reuse ;  /* 0x0000002372947220 */ /* 0x080fe20000410000 */
[-C--:B------:R-:W-:Y:S01]  /*1ed0*/  FMUL.FTZ R152, R118, R35.reuse ;  /* 0x0000002376987220 */ /* 0x080fe20000410000 */
[-C--:B------:R-:W-:Y:S01]  /*1ee0*/  FMUL.FTZ R154, R120, R35.reuse ;  /* 0x00000023789a7220 */ /* 0x080fe20000410000 */
[----:B------:R-:W-:Y:S01]  /*1ef0*/  FMUL.FTZ R159, R122, R35 ;  /* 0x000000237a9f7220 */ /* 0x000fe20000410000 */
[----:B------:R-:W-:Y:S01]  /*1f00*/  UMOV UR5, 0x400 ;  /* 0x0000040000057882 */ /* 0x000fe20000000000 */
[C---:B------:R-:W-:Y:S02]  /*1f10*/  ISETP.NE.AND P2, PT, R26.reuse, RZ, PT ;  /* 0x000000ff1a00720c */ /* 0x040fe40003f45270 */
[----:B------:R-:W-:Y:S01]  /*1f20*/  ISETP.NE.AND P1, PT, R26, 0x1f, PT ;  /* 0x0000001f1a00780c */ /* 0x000fe20003f25270 */
[----:B------:R-:W-:Y:S04]  /*1f30*/  MUFU.EX2 R148, R148 ;  /* 0x0000009400947308 */ /* 0x000fe80000000800 */
[----:B------:R-:W-:Y:S01]  /*1f40*/  MUFU.EX2 R152, R152 ;  /* 0x0000009800987308 */ /* 0x000fe20000000800 */
[----:B------:R-:W-:-:S03]  /*1f50*/  ULEA UR5, UR6, UR5, 0x18 ;  /* 0x0000000506057291 */ /* 0x000fc6000f8ec0ff */
[----:B------:R-:W-:Y:S04]  /*1f60*/  MUFU.EX2 R154, R154 ;  /* 0x0000009a009a7308 */ /* 0x000fe80000000800 */
[----:B------:R-:W-:Y:S01]  /*1f70*/  MUFU.EX2 R159, R159 ;  /* 0x0000009f009f7308 */ /* 0x000fe20000000800 */
[-C--:B------:R-:W-:Y:S01]  /*1f80*/  FMUL.FTZ R150, R110, R35.reuse ;  /* 0x000000236e967220 */ /* 0x080fe20000410000 */
[----:B------:R-:W-:Y:S01]  /*1f90*/  FMUL.FTZ R157, R116, R35 ;  /* 0x00000023749d7220 */ /* 0x000fe20000410000 */
[----:B------:R-:W-:Y:S01]  /*1fa0*/  BSSY.RECONVERGENT B0, `(.L_x_8833) ;  /* 0x0000035000007945 */ /* 0x000fe20003800200 */
[----:B------:R-:W-:Y:S01]  /*1fb0*/  FMUL.FTZ R158, R128, R139 ;  /* 0x0000008b809e7220 */ /* 0x000fe20000410000 */
[----:B------:R-:W-:Y:S01]  /*1fc0*/  FMUL.FTZ R169, R130, R141 ;  /* 0x0000008d82a97220 */ /* 0x000fe20000410000 */
[----:B------:R-:W-:Y:S01]  /*1fd0*/  FMUL.FTZ R167, R134, R147 ;  /* 0x0000009386a77220 */ /* 0x000fe20000410000 */
[----:B------:R-:W-:Y:S01]  /*1fe0*/  FMUL.FTZ R165, R136, R149 ;  /* 0x0000009588a57220 */ /* 0x000fe20000410000 */
[----:B------:R-:W-:Y:S01]  /*1ff0*/  FMUL.FTZ R163, R142, R151 ;  /* 0x000000978ea37220 */ /* 0x000fe20000410000 */
[----:B------:R-:W-:Y:S01]  /*2000*/  FMUL.FTZ R161, R143, R140 ;  /* 0x0000008c8fa17220 */ /* 0x000fe20000410000 */
[----:B--2---:R0:W-:Y:S04]  /*2010*/  STS [R80+0x420], R155 ;  /* 0x0004209b50007388 */ /* 0x0041e80000000800 */
[----:B---3--:R-:W-:Y:S04]  /*2020*/  STS [R82+0x4a0], R33 ;  /* 0x0004a02152007388 */ /* 0x008fe80000000800 */
[----:B-----5:R-:W-:Y:S04]  /*2030*/  STS [R83+0x520], R0 ;  /* 0x0005200053007388 */ /* 0x020fe80000000800 */
[----:B----4-:R-:W-:Y:S04]  /*2040*/  STS [R85+0x5a0], R32 ;  /* 0x0005a02055007388 */ /* 0x010fe80000000800 */
[----:B------:R1:W-:Y:S04]  /*2050*/  STS [R86+0x620], R37 ;  /* 0x0006202556007388 */ /* 0x0003e80000000800 */
[----:B------:R-:W-:Y:S04]  /*2060*/  STS [R87+0x6a0], R36 ;  /* 0x0006a02457007388 */ /* 0x000fe80000000800 */
[----:B------:R2:W-:Y:S04]  /*2070*/  STS [R88+0x720], R39 ;  /* 0x0007202758007388 */ /* 0x0005e80000000800 */
        /* <DEDUP_REMOVED lines=10> */
[----:B0-----:R-:W0:Y:S01]  /*2120*/  MUFU.EX2 R155, R146 ;  /* 0x00000092009b7308 */ /* 0x001e220000000800 */
[----:B-1----:R-:W-:Y:S01]  /*2130*/  IADD3 R37, PT, PT, R168, UR4, RZ ;  /* 0x00000004a8257c10 */ /* 0x002fe2000fffe0ff */
[----:B--2---:R-:W-:-:S03]  /*2140*/  FMUL.FTZ R39, R112, R35 ;  /* 0x0000002370277220 */ /* 0x004fc60000410000 */
[----:B------:R-:W-:Y:S01]  /*2150*/  SEL R37, R37, R58, !P2 ;  /* 0x0000003a25257207 */ /* 0x000fe20005000000 */
[----:B------:R-:W1:Y:S03]  /*2160*/  MUFU.EX2 R146, R39 ;  /* 0x0000002700927308 */ /* 0x000e660000000800 */
[----:B------:R-:W-:Y:S01]  /*2170*/  LEA R156, R37, UR5, 0x2 ;  /* 0x00000005259c7c11 */ /* 0x000fe2000f8e10ff */
[----:B------:R-:W2:Y:S01]  /*2180*/  MUFU.EX2 R0, R150 ;  /* 0x0000009600007308 */ /* 0x000ea20000000800 */
[----:B---3--:R-:W-:-:S03]  /*2190*/  FMUL.FTZ R171, R113, R34 ;  /* 0x0000002271ab7220 */ /* 0x008fc60000410000 */
[----:B0-----:R0:W-:Y:S01]  /*21a0*/  STS [R156+0x12b8], R155 ;  /* 0x0012b89b9c007388 */ /* 0x0011e20000000800 */
[----:B------:R3:W1:Y:S01]  /*21b0*/  MUFU.EX2 R150, R157 ;  /* 0x0000009d00967308 */ /* 0x0006620000000800 */
[----:B----4-:R-:W-:Y:S01]  /*21c0*/  FMUL.FTZ R173, R115, R32 ;  /* 0x0000002073ad7220 */ /* 0x010fe20000410000 */
[----:B-----5:R-:W-:Y:S01]  /*21d0*/  FMUL.FTZ R175, R102, R175 ;  /* 0x000000af66af7220 */ /* 0x020fe20000410000 */
[----:B------:R-:W-:Y:S01]  /*21e0*/  FMUL.FTZ R181, R117, R36 ;  /* 0x0000002475b57220 */ /* 0x000fe20000410000 */
[----:B---3--:R-:W-:Y:S01]  /*21f0*/  FMUL.FTZ R157, R132, R145 ;  /* 0x00000091849d7220 */ /* 0x008fe20000410000 */
[----:B0-----:R-:W-:Y:S01]  /*2200*/  FMUL.FTZ R156, R144, R153 ;  /* 0x00000099909c7220 */ /* 0x001fe20000410000 */
[----:B------:R-:W-:Y:S01]  /*2210*/  FMUL.FTZ R183, R104, R183 ;  /* 0x000000b768b77220 */ /* 0x000fe20000410000 */
[----:B------:R-:W-:Y:S01]  /*2220*/  FMUL.FTZ R179, R119, R160 ;  /* 0x000000a077b37220 */ /* 0x000fe20000410000 */
[----:B------:R-:W-:Y:S01]  /*2230*/  FMUL.FTZ R34, R106, R33 ;  /* 0x000000216a227220 */ /* 0x000fe20000410000 */
[----:B------:R-:W-:Y:S01]  /*2240*/  FMUL.FTZ R38, R121, R38 ;  /* 0x0000002679267220 */ /* 0x000fe20000410000 */
[----:B------:R-:W-:Y:S06]  /*2250*/  BAR.SYNC.DEFER_BLOCKING 0x0 ;  /* 0x0000000000007b1d */ /* 0x000fec0000010000 */
[----:B-12---:R-:W-:Y:S05]  /*2260*/  @P1 BRA `(.L_x_8834) ;  /* 0x00000000001c1947 */ /* 0x006fea0003800000 */
[----:B------:R-:W-:Y:S02]  /*2270*/  ISETP.NE.AND P1, PT, R57, UR7, PT ;  /* 0x0000000739007c0c */ /* 0x000fe4000bf25270 */
[----:B------:R-:W-:-:S11]  /*2280*/  MOV R160, 0x3f800000 ;  /* 0x3f80000000a07802 */ /* 0x000fd60000000f00 */
[----:B------:R-:W-:Y:S05]  /*2290*/  @!P1 BRA `(.L_x_8835) ;  /* 0x0000000000149947 */ /* 0x000fea0003800000 */
[----:B------:R-:W-:-:S04]  /*22a0*/  IADD3 R32, PT, PT, R126, UR4, RZ ;  /* 0x000000047e207c10 */ /* 0x000fc8000fffe0ff */
[----:B------:R-:W-:-:S05]  /*22b0*/  LEA R32, R32, UR5, 0x2 ;  /* 0x0000000520207c11 */ /* 0x000fca000f8e10ff */
[----:B------:R2:W3:Y:S01]  /*22c0*/  LDS R160, [R32+0x12b8] ;  /* 0x0012b80020a07984 */ /* 0x0004e20000000800 */
[----:B------:R-:W-:Y:S05]  /*22d0*/  BRA `(.L_x_8835) ;  /* 0x0000000000047947 */ /* 0x000fea0003800000 */
.L_x_8834:
[----:B------:R0:W1:Y:S02]  /*22e0*/  LDS R160, [R164+0x1abc] ;  /* 0x001abc00a4a07984 */ /* 0x0000640000000800 */
.L_x_8835:
[----:B------:R-:W-:Y:S05]  /*22f0*/  BSYNC.RECONVERGENT B0 ;  /* 0x0000000000007941 */ /* 0x000fea0003800200 */
.L_x_8833:
[----:B------:R-:W4:Y:S01]  /*2300*/  @P0 LDC R33, c[0x0][0x38c] ;  /* 0x0000e300ff210b82 */ /* 0x000f220000000800 */
[----:B------:R-:W-:Y:S02]  /*2310*/  IMAD.MOV.U32 R39, RZ, RZ, RZ ;  /* 0x000000ffff277224 */ /* 0x000fe400078e00ff */
[----:B----4-:R-:W-:-:S04]  /*2320*/  @P0 IMAD R33, R124, R33, UR4 ;  /* 0x000000047c210e24 */ /* 0x010fc8000f8e0221 */
[----:B--2---:R-:W-:-:S05]  /*2330*/  @P0 IMAD.WIDE R32, R33, 0x8, R30 ;  /* 0x0000000821200825 */ /* 0x004fca00078e021e */
[----:B------:R2:W4:Y:S01]  /*2340*/  @P0 LDG.E R39, desc[UR16][R32.64+0x4] ;  /* 0x0000041020270981 */ /* 0x000522000c1e1900 */
[C---:B-1-3--:R-:W-:Y:S01]  /*2350*/  FMUL.FTZ R35, R159.reuse, R160 ;  /* 0x000000a09f237220 */ /* 0x04afe20000410000 */
[----:B------:R-:W-:Y:S01]  /*2360*/  FFMA.FTZ R36, R159, R38, R34 ;  /* 0x000000269f247223 */ /* 0x000fe20000010022 */
[----:B------:R-:W-:Y:S01]  /*2370*/  ISETP.NE.AND P1, PT, R162, 0x1f, PT ;  /* 0x0000001fa200780c */ /* 0x000fe20003f25270 */
[----:B------:R-:W-:Y:S01]  /*2380*/  ULEA UR6, UR4, UR5, 0x3 ;  /* 0x0000000504067291 */ /* 0x000fe2000f8e18ff */
[C---:B------:R-:W-:Y:S01]  /*2390*/  FMUL.FTZ R35, R154.reuse, R35 ;  /* 0x000000239a237220 */ /* 0x040fe20000410000 */
[----:B------:R-:W-:Y:S01]  /*23a0*/  FFMA.FTZ R36, R154, R36, R179 ;  /* 0x000000249a247223 */ /* 0x000fe200000100b3 */
[----:B------:R-:W-:Y:S01]  /*23b0*/  ISETP.GT.U32.AND P3, PT, R162, 0x1d, PT ;  /* 0x0000001da200780c */ /* 0x000fe20003f64070 */
[----:B------:R-:W-:Y:S01]  /*23c0*/  BSSY.RECONVERGENT B0, `(.L_x_8836) ;  /* 0x00000cb000007945 */ /* 0x000fe20003800200 */
[C---:B------:R-:W-:Y:S01]  /*23d0*/  FMUL.FTZ R35, R152.reuse, R35 ;  /* 0x0000002398237220 */ /* 0x040fe20000410000 */
[----:B------:R-:W-:Y:S01]  /*23e0*/  FFMA.FTZ R36, R152, R36, R183 ;  /* 0x0000002498247223 */ /* 0x000fe200000100b7 */
[-C--:B--2---:R-:W-:Y:S01]  /*23f0*/  FFMA.FTZ R32, R158, R0.reuse, R169 ;  /* 0x000000009e207223 */ /* 0x084fe200000100a9 */
[----:B------:R-:W-:Y:S01]  /*2400*/  FMUL.FTZ R33, R155, R0 ;  /* 0x000000009b217220 */ /* 0x000fe20000410000 */
[C---:B------:R-:W-:Y:S01]  /*2410*/  FMUL.FTZ R35, R150.reuse, R35 ;  /* 0x0000002396237220 */ /* 0x040fe20000410000 */
[----:B------:R-:W-:Y:S01]  /*2420*/  FFMA.FTZ R36, R150, R36, R181 ;  /* 0x0000002496247223 */ /* 0x000fe200000100b5 */
[C---:B------:R-:W-:Y:S01]  /*2430*/  FFMA.FTZ R32, R146.reuse, R32, R157 ;  /* 0x0000002092207223 */ /* 0x040fe2000001009d */
[----:B------:R-:W-:Y:S01]  /*2440*/  FMUL.FTZ R33, R146, R33 ;  /* 0x0000002192217220 */ /* 0x000fe20000410000 */
[C---:B------:R-:W-:Y:S01]  /*2450*/  FMUL.FTZ R35, R148.reuse, R35 ;  /* 0x0000002394237220 */ /* 0x040fe20000410000 */
[C---:B------:R-:W-:Y:S01]  /*2460*/  FFMA.FTZ R36, R148.reuse, R36, R175 ;  /* 0x0000002494247223 */ /* 0x040fe200000100af */
[C---:B------:R-:W-:Y:S01]  /*2470*/  FFMA.FTZ R32, R148.reuse, R32, R167 ;  /* 0x0000002094207223 */ /* 0x040fe200000100a7 */
[----:B------:R-:W-:Y:S01]  /*2480*/  FMUL.FTZ R33, R148, R33 ;  /* 0x0000002194217220 */ /* 0x000fe20000410000 */
[C---:B------:R-:W-:Y:S01]  /*2490*/  FMUL.FTZ R35, R146.reuse, R35 ;  /* 0x0000002392237220 */ /* 0x040fe20000410000 */
[----:B------:R-:W-:Y:S01]  /*24a0*/  FFMA.FTZ R36, R146, R36, R173 ;  /* 0x0000002492247223 */ /* 0x000fe200000100ad */
[C---:B------:R-:W-:Y:S01]  /*24b0*/  FFMA.FTZ R32, R150.reuse, R32, R165 ;  /* 0x0000002096207223 */ /* 0x040fe200000100a5 */
[----:B------:R-:W-:Y:S01]  /*24c0*/  FMUL.FTZ R33, R150, R33 ;  /* 0x0000002196217220 */ /* 0x000fe20000410000 */
[C---:B------:R-:W-:Y:S01]  /*24d0*/  FMUL.FTZ R178, R0.reuse, R35 ;  /* 0x0000002300b27220 */ /* 0x040fe20000410000 */
[----:B------:R-:W-:Y:S01]  /*24e0*/  FFMA.FTZ R36, R0, R36, R171 ;  /* 0x0000002400247223 */ /* 0x000fe200000100ab */
[C---:B------:R-:W-:Y:S01]  /*24f0*/  FFMA.FTZ R32, R152.reuse, R32, R163 ;  /* 0x0000002098207223 */ /* 0x040fe200000100a3 */
[----:B------:R-:W-:Y:S01]  /*2500*/  FMUL.FTZ R33, R152, R33 ;  /* 0x0000002198217220 */ /* 0x000fe20000410000 */
[----:B------:R-:W-:Y:S01]  /*2510*/  ISETP.GT.U32.AND P4, PT, R162, 0x17, PT ;  /* 0x00000017a200780c */ /* 0x000fe20003f84070 */
[----:B------:R-:W1:Y:S01]  /*2520*/  SHFL.DOWN PT, R37, R178, 0x1, 0x1f ;  /* 0x08201f00b2257f89 */ /* 0x000e6200000e0000 */
[----:B------:R-:W-:Y:S01]  /*2530*/  FFMA.FTZ R32, R154, R32, R161 ;  /* 0x000000209a207223 */ /* 0x000fe200000100a1 */
[----:B------:R-:W-:-:S02]  /*2540*/  MOV R187, R36 ;  /* 0x0000002400bb7202 */ /* 0x000fc40000000f00 */
[----:B------:R-:W2:Y:S01]  /*2550*/  SHFL.DOWN PT, R172, R36, 0x1, 0x1f ;  /* 0x08201f0024ac7f89 */ /* 0x000ea200000e0000 */
[----:B------:R-:W-:-:S05]  /*2560*/  FFMA.FTZ R35, R159, R32, R156 ;  /* 0x000000209f237223 */ /* 0x000fca000001009c */
[----:B------:R-:W3:Y:S01]  /*2570*/  SHFL.UP PT, R36, R35, 0x1, RZ ;  /* 0x0420000023247989 */ /* 0x000ee200000e00ff */
[----:B-1----:R-:W-:Y:S01]  /*2580*/  @P1 FMUL.FTZ R32, R37, R178 ;  /* 0x000000b225201220 */ /* 0x002fe20000410000 */
[----:B--2---:R-:W-:-:S04]  /*2590*/  @P1 FFMA.FTZ R187, R178, R172, R187 ;  /* 0x000000acb2bb1223 */ /* 0x004fc800000100bb */
[----:B------:R-:W-:Y:S01]  /*25a0*/  @P1 MOV R178, R32 ;  /* 0x0000002000b21202 */ /* 0x000fe20000000f00 */
[----:B------:R-:W-:Y:S01]  /*25b0*/  FMUL.FTZ R32, R154, R33 ;  /* 0x000000219a207220 */ /* 0x000fe20000410000 */
[----:B------:R-:W-:Y:S01]  /*25c0*/  ISETP.GE.AND P1, PT, R84, 0x1, PT ;  /* 0x000000015400780c */ /* 0x000fe20003f26270 */
[----:B------:R-:W1:Y:S02]  /*25d0*/  SHFL.DOWN PT, R174, R187, 0x2, 0x1f ;  /* 0x08401f00bbae7f89 */ /* 0x000e6400000e0000 */
[----:B------:R-:W-:Y:S02]  /*25e0*/  FMUL.FTZ R172, R159, R32 ;  /* 0x000000209fac7220 */ /* 0x000fe40000410000 */
[----:B------:R-:W2:Y:S02]  /*25f0*/  SHFL.DOWN PT, R37, R178, 0x2, 0x1f ;  /* 0x08401f00b2257f89 */ /* 0x000ea400000e0000 */
[----:B---3--:R-:W-:Y:S02]  /*2600*/  FFMA.FTZ R36, R172, R36, R35 ;  /* 0x00000024ac247223 */ /* 0x008fe40000010023 */
[----:B------:R-:W3:Y:S03]  /*2610*/  SHFL.UP PT, R33, R172, 0x1, RZ ;  /* 0x04200000ac217989 */ /* 0x000ee600000e00ff */
[----:B------:R-:W-:-:S05]  /*2620*/  FSEL R35, R35, R36, !P1 ;  /* 0x0000002423237208 */ /* 0x000fca0004800000 */
[----:B------:R-:W5:Y:S01]  /*2630*/  SHFL.UP PT, R32, R35, 0x2, RZ ;  /* 0x0440000023207989 */ /* 0x000f6200000e00ff */
[C---:B-1----:R-:W-:Y:S01]  /*2640*/  @!P3 FFMA.FTZ R187, R178.reuse, R174, R187 ;  /* 0x000000aeb2bbb223 */ /* 0x042fe200000100bb */
[----:B--2---:R-:W-:Y:S01]  /*2650*/  @!P3 FMUL.FTZ R36, R178, R37 ;  /* 0x00000025b224b220 */ /* 0x004fe20000410000 */
[----:B---3--:R-:W-:-:S04]  /*2660*/  @P1 FMUL.FTZ R172, R172, R33 ;  /* 0x00000021acac1220 */ /* 0x008fc80000410000 */
[----:B------:R-:W-:Y:S02]  /*2670*/  @!P3 MOV R178, R36 ;  /* 0x0000002400b2b202 */ /* 0x000fe40000000f00 */
[----:B------:R-:W1:Y:S01]  /*2680*/  SHFL.DOWN PT, R36, R187, 0x4, 0x1f ;  /* 0x08801f00bb247f89 */ /* 0x000e6200000e0000 */
[----:B------:R-:W-:Y:S02]  /*2690*/  ISETP.GT.U32.AND P3, PT, R162, 0x1b, PT ;  /* 0x0000001ba200780c */ /* 0x000fe40003f64070 */
[----:B------:R-:W-:Y:S01]  /*26a0*/  ISETP.GE.AND P1, PT, R84, 0x2, PT ;  /* 0x000000025400780c */ /* 0x000fe20003f26270 */
[----:B------:R-:W2:Y:S01]  /*26b0*/  SHFL.DOWN PT, R37, R178, 0x4, 0x1f ;  /* 0x08801f00b2257f89 */ /* 0x000ea200000e0000 */
[----:B-----5:R-:W-:-:S03]  /*26c0*/  FFMA.FTZ R32, R172, R32, R35 ;  /* 0x00000020ac207223 */ /* 0x020fc60000010023 */
[----:B------:R-:W3:Y:S02]  /*26d0*/  SHFL.UP PT, R33, R172, 0x2, RZ ;  /* 0x04400000ac217989 */ /* 0x000ee400000e00ff */
[----:B------:R-:W-:-:S05]  /*26e0*/  FSEL R177, R35, R32, !P1 ;  /* 0x0000002023b17208 */ /* 0x000fca0004800000 */
[----:B------:R-:W5:Y:S01]  /*26f0*/  SHFL.UP PT, R32, R177, 0x4, RZ ;  /* 0x04800000b1207989 */ /* 0x000f6200000e00ff */
[C---:B-1----:R-:W-:Y:S01]  /*2700*/  @!P3 FFMA.FTZ R187, R178.reuse, R36, R187 ;  /* 0x00000024b2bbb223 */ /* 0x042fe200000100bb */
[----:B------:R-:W-:Y:S02]  /*2710*/  HFMA2 R36, -RZ, RZ, 1.875, 0 ;  /* 0x3f800000ff247431 */ /* 0x000fe400000001ff */
[----:B--2---:R-:W-:Y:S02]  /*2720*/  @!P3 FMUL.FTZ R35, R178, R37 ;  /* 0x00000025b223b220 */ /* 0x004fe40000410000 */
[----:B------:R-:W1:Y:S01]  /*2730*/  SHFL.DOWN PT, R174, R187, 0x8, 0x1f ;  /* 0x09001f00bbae7f89 */ /* 0x000e6200000e0000 */
[----:B------:R-:W-:Y:S01]  /*2740*/  MOV R37, RZ ;  /* 0x000000ff00257202 */ /* 0x000fe20000000f00 */
[----:B------:R-:W-:Y:S02]  /*2750*/  @!P3 IMAD.MOV.U32 R178, RZ, RZ, R35 ;  /* 0x000000ffffb2b224 */ /* 0x000fe400078e0023 */
[----:B---3--:R-:W-:Y:S01]  /*2760*/  @P1 FMUL.FTZ R172, R172, R33 ;  /* 0x00000021acac1220 */ /* 0x008fe20000410000 */
[----:B------:R-:W-:-:S02]  /*2770*/  ISETP.GE.AND P1, PT, R57, UR7, PT ;  /* 0x0000000739007c0c */ /* 0x000fc4000bf26270 */
[----:B------:R-:W-:Y:S01]  /*2780*/  ISETP.GE.AND P3, PT, R84, 0x4, PT ;  /* 0x000000045400780c */ /* 0x000fe20003f66270 */
[----:B------:R-:W2:Y:S01]  /*2790*/  SHFL.DOWN PT, R35, R178, 0x8, 0x1f ;  /* 0x09001f00b2237f89 */ /* 0x000ea200000e0000 */
[----:B------:R-:W-:Y:S01]  /*27a0*/  ISETP.NE.OR P1, PT, R26, RZ, P1 ;  /* 0x000000ff1a00720c */ /* 0x000fe20000f25670 */
[----:B-----5:R-:W-:Y:S02]  /*27b0*/  FFMA.FTZ R32, R172, R32, R177 ;  /* 0x00000020ac207223 */ /* 0x020fe400000100b1 */
[----:B------:R-:W3:Y:S03]  /*27c0*/  SHFL.UP PT, R33, R172, 0x4, RZ ;  /* 0x04800000ac217989 */ /* 0x000ee600000e00ff */
[----:B------:R-:W-:-:S05]  /*27d0*/  FSEL R177, R177, R32, !P3 ;  /* 0x00000020b1b17208 */ /* 0x000fca0005800000 */
[----:B------:R-:W5:Y:S04]  /*27e0*/  SHFL.UP PT, R32, R177, 0x8, RZ ;  /* 0x05000000b1207989 */ /* 0x000f6800000e00ff */
[----:B------:R-:W-:Y:S01]  /*27f0*/  @!P1 LDS.64 R36, [UR6+0x1b38] ;  /* 0x001b3806ff249984 */ /* 0x000fe20008000a00 */
[----:B-1----:R-:W-:Y:S01]  /*2800*/  @!P4 FFMA.FTZ R187, R178, R174, R187 ;  /* 0x000000aeb2bbc223 */ /* 0x002fe200000100bb */
[----:B------:R-:W-:-:S04]  /*2810*/  ISETP.GE.AND P1, PT, R84, 0x8, PT ;  /* 0x000000085400780c */ /* 0x000fc80003f26270 */
[----:B------:R-:W1:Y:S01]  /*2820*/  SHFL.DOWN PT, R176, R187, 0x10, 0x1f ;  /* 0x0a001f00bbb07f89 */ /* 0x000e6200000e0000 */
[----:B--2---:R-:W-:Y:S01]  /*2830*/  @!P4 FMUL.FTZ R35, R178, R35 ;  /* 0x00000023b223c220 */ /* 0x004fe20000410000 */
[----:B---3--:R-:W-:-:S04]  /*2840*/  @P3 FMUL.FTZ R172, R172, R33 ;  /* 0x00000021acac3220 */ /* 0x008fc80000410000 */
[----:B------:R-:W-:Y:S02]  /*2850*/  @!P4 MOV R178, R35 ;  /* 0x0000002300b2c202 */ /* 0x000fe40000000f00 */
[----:B------:R-:W-:Y:S01]  /*2860*/  ISETP.GT.U32.AND P3, PT, R162, 0xf, PT ;  /* 0x0000000fa200780c */ /* 0x000fe20003f64070 */
[----:B------:R-:W2:Y:S01]  /*2870*/  SHFL.UP PT, R33, R172, 0x8, RZ ;  /* 0x05000000ac217989 */ /* 0x000ea200000e00ff */
[----:B-----5:R-:W-:-:S03]  /*2880*/  FFMA.FTZ R32, R172, R32, R177 ;  /* 0x00000020ac207223 */ /* 0x020fc600000100b1 */
[----:B------:R-:W3:Y:S02]  /*2890*/  SHFL.DOWN PT, R185, R178, 0x10, 0x1f ;  /* 0x0a001f00b2b97f89 */ /* 0x000ee400000e0000 */
[----:B------:R-:W-:-:S05]  /*28a0*/  FSEL R35, R177, R32, !P1 ;  /* 0x00000020b1237208 */ /* 0x000fca0004800000 */
[----:B------:R-:W5:Y:S01]  /*28b0*/  SHFL.UP PT, R32, R35, 0x10, RZ ;  /* 0x0600000023207989 */ /* 0x000f6200000e00ff */
[----:B-1----:R-:W-:-:S05]  /*28c0*/  @!P3 FFMA.FTZ R187, R178, R176, R187 ;  /* 0x000000b0b2bbb223 */ /* 0x002fca00000100bb */
[----:B------:R-:W-:Y:S04]  /*28d0*/  SHFL.DOWN PT, R177, R187, 0x1, 0x1f ;  /* 0x08201f00bbb17f89 */ /* 0x000fe800000e0000 */
[----:B------:R-:W-:Y:S01]  /*28e0*/  SHFL.IDX PT, R189, R37, RZ, 0x1f ;  /* 0x00001fff25bd7589 */ /* 0x000fe200000e0000 */
[----:B--2---:R-:W-:Y:S01]  /*28f0*/  @P1 FMUL.FTZ R172, R172, R33 ;  /* 0x00000021acac1220 */ /* 0x004fe20000410000 */
[----:B------:R-:W-:Y:S02]  /*2900*/  ISETP.GE.AND P1, PT, R84, 0x10, PT ;  /* 0x000000105400780c */ /* 0x000fe40003f26270 */
[----:B------:R-:W-:Y:S01]  /*2910*/  SHFL.IDX PT, R187, R187, RZ, 0x1f ;  /* 0x00001fffbbbb7589 */ /* 0x000fe200000e0000 */
[----:B---3--:R-:W-:-:S03]  /*2920*/  @!P3 FMUL.FTZ R174, R178, R185 ;  /* 0x000000b9b2aeb220 */ /* 0x008fc60000410000 */
[----:B------:R-:W1:Y:S01]  /*2930*/  SHFL.UP PT, R33, R172, 0x10, RZ ;  /* 0x06000000ac217989 */ /* 0x000e6200000e00ff */
[----:B------:R-:W-:Y:S01]  /*2940*/  @!P3 IMAD.MOV.U32 R178, RZ, RZ, R174 ;  /* 0x000000ffffb2b224 */ /* 0x000fe200078e00ae */
[----:B------:R-:W-:-:S04]  /*2950*/  ISETP.NE.AND P3, PT, R26, 0x1f, PT ;  /* 0x0000001f1a00780c */ /* 0x000fc80003f65270 */
[----:B------:R-:W2:Y:S01]  /*2960*/  SHFL.DOWN PT, R176, R178, 0x1, 0x1f ;  /* 0x08201f00b2b07f89 */ /* 0x000ea200000e0000 */
[----:B-----5:R-:W-:-:S03]  /*2970*/  FFMA.FTZ R32, R172, R32, R35 ;  /* 0x00000020ac207223 */ /* 0x020fc60000010023 */
[----:B------:R-:W3:Y:S02]  /*2980*/  SHFL.IDX PT, R178, R178, RZ, 0x1f ;  /* 0x00001fffb2b27589 */ /* 0x000ee400000e0000 */
[----:B------:R-:W-:-:S05]  /*2990*/  FSEL R174, R35, R32, !P1 ;  /* 0x0000002023ae7208 */ /* 0x000fca0004800000 */
[----:B------:R-:W-:Y:S01]  /*29a0*/  SHFL.UP PT, R185, R174, 0x1, RZ ;  /* 0x04200000aeb97989 */ /* 0x000fe200000e00ff */
[----:B-1----:R-:W-:Y:S01]  /*29b0*/  @P1 FMUL.FTZ R172, R172, R33 ;  /* 0x00000021acac1220 */ /* 0x002fe20000410000 */
[----:B--2---:R-:W-:-:S05]  /*29c0*/  @P3 FFMA.FTZ R189, R176, R189, R177 ;  /* 0x000000bdb0bd3223 */ /* 0x004fca00000100b1 */
[----:B------:R-:W-:Y:S01]  /*29d0*/  SHFL.UP PT, R172, R172, 0x1, RZ ;  /* 0x04200000acac7989 */ /* 0x000fe200000e00ff */
[----:B------:R-:W-:Y:S01]  /*29e0*/  FFMA.FTZ R160, R189, R160, R38 ;  /* 0x000000a0bda07223 */ /* 0x000fe20000010026 */
[C---:B---3--:R-:W-:Y:S01]  /*29f0*/  FFMA.FTZ R37, R178.reuse, R37, R187 ;  /* 0x00000025b2257223 */ /* 0x048fe200000100bb */
[----:B------:R-:W-:Y:S02]  /*2a00*/  FMUL.FTZ R36, R178, R36 ;  /* 0x00000024b2247220 */ /* 0x000fe40000410000 */
[----:B------:R-:W-:Y:S01]  /*2a10*/  FFMA.FTZ R177, R159, R160, R34 ;  /* 0x000000a09fb17223 */ /* 0x000fe20000010022 */
[----:B------:R-:W-:-:S04]  /*2a20*/  IMAD.WIDE.U32 R34, R8, UR4, R4 ;  /* 0x0000000408227c25 */ /* 0x000fc8000f8e0004 */
[----:B------:R-:W-:Y:S01]  /*2a30*/  FFMA.FTZ R179, R154, R177, R179 ;  /* 0x000000b19ab37223 */ /* 0x000fe200000100b3 */
[----:B------:R-:W-:Y:S01]  /*2a40*/  IMAD R33, R9, UR4, R35 ;  /* 0x0000000409217c24 */ /* 0x000fe2000f8e0223 */
[----:B------:R-:W-:Y:S02]  /*2a50*/  LEA R32, P1, R34, UR8, 0x2 ;  /* 0x0000000822207c11 */ /* 0x000fe4000f8210ff */
[----:B------:R-:W-:Y:S02]  /*2a60*/  FFMA.FTZ R183, R152, R179, R183 ;  /* 0x000000b398b77223 */ /* 0x000fe400000100b7 */
[----:B------:R-:W-:Y:S02]  /*2a70*/  LEA.HI.X R33, R34, UR9, R33, 0x2, P1 ;  /* 0x0000000922217c11 */ /* 0x000fe400088f1421 */
[----:B------:R-:W-:Y:S01]  /*2a80*/  FFMA.FTZ R181, R150, R183, R181 ;  /* 0x000000b796b57223 */ /* 0x000fe200000100b5 */
[----:B------:R-:W-:-:S03]  /*2a90*/  ISETP.NE.AND P1, PT, R26, RZ, PT ;  /* 0x000000ff1a00720c */ /* 0x000fc60003f25270 */
[----:B------:R-:W-:-:S04]  /*2aa0*/  FFMA.FTZ R175, R148, R181, R175 ;  /* 0x000000b594af7223 */ /* 0x000fc800000100af */
[----:B------:R-:W-:-:S04]  /*2ab0*/  FFMA.FTZ R173, R146, R175, R173 ;  /* 0x000000af92ad7223 */ /* 0x000fc800000100ad */
[----:B------:R-:W-:Y:S02]  /*2ac0*/  FFMA.FTZ R171, R0, R173, R171 ;  /* 0x000000ad00ab7223 */ /* 0x000fe400000100ab */
[----:B------:R1:W-:Y:S02]  /*2ad0*/  @!P1 STS.64 [UR6+0x1b38], R36 ;  /* 0x001b3824ff009988 */ /* 0x0003e40008000a06 */
[----:B-1----:R-:W-:Y:S02]  /*2ae0*/  FMUL.FTZ R37, R118, R179 ;  /* 0x000000b376257220 */ /* 0x002fe40000410000 */
[----:B----4-:R1:W2:Y:S02]  /*2af0*/  SHFL.IDX PT, R176, R39, RZ, 0x1f ;  /* 0x00001fff27b07589 */ /* 0x0102a400000e0000 */
[----:B-1----:R-:W-:-:S04]  /*2b00*/  IMAD.WIDE.U32 R38, R6, UR4, R2 ;  /* 0x0000000406267c25 */ /* 0x002fc8000f8e0002 */
[----:B------:R-:W-:Y:S02]  /*2b10*/  IMAD R35, R7, UR4, R39 ;  /* 0x0000000407237c24 */ /* 0x000fe4000f8e0227 */
[----:B------:R-:W-:Y:S01]  /*2b20*/  FMUL.FTZ R39, R110, R173 ;  /* 0x000000ad6e277220 */ /* 0x000fe20000410000 */
[----:B--2---:R-:W-:Y:S01]  /*2b30*/  @P2 FFMA.FTZ R176, R172, R176, R185 ;  /* 0x000000b0acb02223 */ /* 0x004fe200000100b9 */
[----:B------:R-:W-:Y:S01]  /*2b40*/  LEA R34, P2, R38, UR10, 0x2 ;  /* 0x0000000a26227c11 */ /* 0x000fe2000f8410ff */
[----:B------:R-:W-:Y:S02]  /*2b50*/  FMUL.FTZ R172, R112, R175 ;  /* 0x000000af70ac7220 */ /* 0x000fe40000410000 */
[----:B------:R-:W-:Y:S01]  /*2b60*/  FFMA.FTZ R176, R155, R176, R158 ;  /* 0x000000b09bb07223 */ /* 0x000fe2000001009e */
[----:B------:R-:W-:Y:S01]  /*2b70*/  LEA.HI.X R35, R38, UR11, R35, 0x2, P2 ;  /* 0x0000000b26237c11 */ /* 0x000fe200090f1423 */
[----:B------:R-:W-:Y:S02]  /*2b80*/  FMUL.FTZ R38, R108, R171 ;  /* 0x000000ab6c267220 */ /* 0x000fe40000410000 */
[----:B------:R-:W-:Y:S01]  /*2b90*/  FFMA.FTZ R174, R0, R176, R169 ;  /* 0x000000b000ae7223 */ /* 0x000fe200000100a9 */
[----:B------:R-:W-:-:S03]  /*2ba0*/  FADD.FTZ R0, -R158, R176 ;  /* 0x000000b09e007221 */ /* 0x000fc60000010100 */
[----:B------:R-:W-:Y:S01]  /*2bb0*/  FADD.FTZ R169, -R169, R174 ;  /* 0x000000aea9a97221 */ /* 0x000fe20000010100 */
[----:B------:R-:W-:Y:S01]  /*2bc0*/  FFMA.FTZ R158, R0, R38, RZ ;  /* 0x00000026009e7223 */ /* 0x000fe200000100ff */
[----:B------:R-:W-:Y:S01]  /*2bd0*/  FFMA.FTZ R155, R146, R174, R157 ;  /* 0x000000ae929b7223 */ /* 0x000fe2000001009d */
[----:B------:R-:W-:Y:S01]  /*2be0*/  FMUL.FTZ R38, R91, R38 ;  /* 0x000000265b267220 */ /* 0x000fe20000410000 */
[-C--:B------:R-:W-:Y:S01]  /*2bf0*/  FMUL.FTZ R146, R92, R39.reuse ;  /* 0x000000275c927220 */ /* 0x080fe20000410000 */
[----:B------:R-:W-:Y:S01]  /*2c00*/  FFMA.FTZ R158, R169, R39, R158 ;  /* 0x00000027a99e7223 */ /* 0x000fe2000001009e */
[----:B------:R-:W-:Y:S01]  /*2c10*/  FADD.FTZ R157, -R157, R155 ;  /* 0x0000009b9d9d7221 */ /* 0x000fe20000010100 */
[----:B------:R-:W-:Y:S01]  /*2c20*/  FFMA.FTZ R178, R148, R155, R167 ;  /* 0x0000009b94b27223 */ /* 0x000fe200000100a7 */
[----:B------:R-:W-:Y:S01]  /*2c30*/  FMUL.FTZ R39, R114, R181 ;  /* 0x000000b572277220 */ /* 0x000fe20000410000 */
[----:B------:R1:W-:Y:S01]  /*2c40*/  STS [R59], R38 ;  /* 0x000000263b007388 */ /* 0x0003e20000000800 */
[----:B------:R-:W-:Y:S01]  /*2c50*/  FFMA.FTZ R158, R157, R172, R158 ;  /* 0x000000ac9d9e7223 */ /* 0x000fe2000001009e */
[----:B------:R-:W-:Y:S01]  /*2c60*/  FFMA.FTZ R180, R150, R178, R165 ;  /* 0x000000b296b47223 */ /* 0x000fe200000100a5 */
[----:B------:R-:W-:Y:S01]  /*2c70*/  FADD.FTZ R167, -R167, R178 ;  /* 0x000000b2a7a77221 */ /* 0x000fe20000010100 */
[----:B------:R-:W-:Y:S01]  /*2c80*/  FMUL.FTZ R172, R93, R172 ;  /* 0x000000ac5dac7220 */ /* 0x000fe20000410000 */
[----:B------:R2:W-:Y:S01]  /*2c90*/  STS [R61+0x4], R146 ;  /* 0x000004923d007388 */ /* 0x0005e20000000800 */
[-C--:B------:R-:W-:Y:S01]  /*2ca0*/  FMUL.FTZ R36, R94, R39.reuse ;  /* 0x000000275e247220 */ /* 0x080fe20000410000 */
[----:B------:R-:W-:Y:S01]  /*2cb0*/  FFMA.FTZ R158, R167, R39, R158 ;  /* 0x00000027a79e7223 */ /* 0x000fe2000001009e */
[----:B------:R-:W-:Y:S01]  /*2cc0*/  FFMA.FTZ R182, R152, R180, R163 ;  /* 0x000000b498b67223 */ /* 0x000fe200000100a3 */
[----:B------:R-:W-:Y:S01]  /*2cd0*/  FMUL.FTZ R148, R116, R183 ;  /* 0x000000b774947220 */ /* 0x000fe20000410000 */
[----:B------:R-:W-:Y:S01]  /*2ce0*/  FMUL.FTZ R39, R122, R160 ;  /* 0x000000a07a277220 */ /* 0x000fe20000410000 */
[----:B------:R3:W-:Y:S01]  /*2cf0*/  STS [R61+0x8], R172 ;  /* 0x000008ac3d007388 */ /* 0x0007e20000000800 */
[----:B------:R-:W-:Y:S01]  /*2d00*/  FMUL.FTZ R150, R96, R37 ;  /* 0x0000002560967220 */ /* 0x000fe20000410000 */
[-C--:B-1----:R-:W-:Y:S01]  /*2d10*/  FMUL.FTZ R38, R95, R148.reuse ;  /* 0x000000945f267220 */ /* 0x082fe20000410000 */
[----:B------:R-:W-:Y:S01]  /*2d20*/  FADD.FTZ R165, -R165, R180 ;  /* 0x000000b4a5a57221 */ /* 0x000fe20000010100 */
[----:B--2---:R-:W-:Y:S01]  /*2d30*/  FMUL.FTZ R146, R120, R177 ;  /* 0x000000b178927220 */ /* 0x004fe20000410000 */
[----:B------:R1:W-:Y:S01]  /*2d40*/  STS [R61+0xc], R36 ;  /* 0x00000c243d007388 */ /* 0x0003e20000000800 */
[----:B------:R-:W-:Y:S01]  /*2d50*/  FADD.FTZ R163, -R163, R182 ;  /* 0x000000b6a3a37221 */ /* 0x000fe20000010100 */
[----:B------:R-:W-:Y:S01]  /*2d60*/  FFMA.FTZ R158, R165, R148, R158 ;  /* 0x00000094a59e7223 */ /* 0x000fe2000001009e */
[----:B------:R-:W-:Y:S01]  /*2d70*/  FMUL.FTZ R152, R97, R146 ;  /* 0x0000009261987220 */ /* 0x000fe20000410000 */
[----:B------:R2:W-:Y:S01]  /*2d80*/  STS [R61+0x10], R38 ;  /* 0x000010263d007388 */ /* 0x0005e20000000800 */
[----:B---3--:R-:W-:Y:S01]  /*2d90*/  FFMA.FTZ R172, R154, R182, R161 ;  /* 0x000000b69aac7223 */ /* 0x008fe200000100a1 */
[----:B------:R-:W-:Y:S01]  /*2da0*/  FMUL.FTZ R154, R98, R39 ;  /* 0x00000027629a7220 */ /* 0x000fe20000410000 */
[----:B------:R-:W-:Y:S01]  /*2db0*/  FFMA.FTZ R158, R163, R37, R158 ;  /* 0x00000025a39e7223 */ /* 0x000fe2000001009e */
[----:B------:R3:W-:Y:S01]  /*2dc0*/  STS [R61+0x14], R150 ;  /* 0x000014963d007388 */ /* 0x0007e20000000800 */
[----:B------:R-:W-:Y:S01]  /*2dd0*/  FFMA.FTZ R184, R159, R172, R156 ;  /* 0x000000ac9fb87223 */ /* 0x000fe2000001009c */
[----:B------:R-:W-:Y:S01]  /*2de0*/  FADD.FTZ R161, -R161, R172 ;  /* 0x000000aca1a17221 */ /* 0x000fe20000010100 */
[----:B-1----:R-:W-:Y:S01]  /*2df0*/  FMUL.FTZ R36, R113, R176 ;  /* 0x000000b071247220 */ /* 0x002fe20000410000 */
[----:B------:R1:W-:Y:S01]  /*2e00*/  STS [R61+0x18], R152 ;  /* 0x000018983d007388 */ /* 0x0003e20000000800 */
[----:B------:R-:W-:Y:S01]  /*2e10*/  FADD.FTZ R37, -R156, R184 ;  /* 0x000000b89c257221 */ /* 0x000fe20000010100 */
[----:B------:R-:W-:Y:S01]  /*2e20*/  IADD3 R156, PT, PT, -R170, UR12, RZ ;  /* 0x0000000caa9c7c10 */ /* 0x000fe2000fffe1ff */
[----:B------:R-:W-:Y:S01]  /*2e30*/  FFMA.FTZ R158, R161, R146, R158 ;  /* 0x00000092a19e7223 */ /* 0x000fe2000001009e */
[----:B------:R4:W-:Y:S01]  /*2e40*/  STS [R61+0x1c], R154 ;  /* 0x00001c9a3d007388 */ /* 0x0009e20000000800 */
[----:B------:R-:W-:Y:S01]  /*2e50*/  FMUL.FTZ R146, R102, R155 ;  /* 0x0000009b66927220 */ /* 0x000fe20000410000 */
[----:B------:R-:W-:Y:S01]  /*2e60*/  ISETP.GE.AND P2, PT, R156, 0x1, PT ;  /* 0x000000019c00780c */ /* 0x000fe20003f46270 */
[----:B------:R-:W-:Y:S01]  /*2e70*/  FFMA.FTZ R158, R37, R39, R158 ;  /* 0x00000027259e7223 */ /* 0x000fe2000001009e */
[----:B------:R-:W-:Y:S01]  /*2e80*/  BAR.SYNC.DEFER_BLOCKING 0x0 ;  /* 0x0000000000007b1d */ /* 0x000fe20000010000 */
[----:B--2---:R-:W-:Y:S01]  /*2e90*/  FMUL.FTZ R38, R115, R174 ;  /* 0x000000ae73267220 */ /* 0x004fe20000410000 */
[----:B------:R-:W-:Y:S01]  /*2ea0*/  FMUL.FTZ R148, R117, R178 ;  /* 0x000000b275947220 */ /* 0x000fe20000410000 */
[----:B---3--:R-:W-:Y:S01]  /*2eb0*/  FMUL.FTZ R150, R104, R180 ;  /* 0x000000b468967220 */ /* 0x008fe20000410000 */
[----:B-1----:R-:W-:Y:S01]  /*2ec0*/  FMUL.FTZ R152, R119, R182 ;  /* 0x000000b677987220 */ /* 0x002fe20000410000 */
[----:B------:R-:W-:Y:S01]  /*2ed0*/  ISETP.GE.AND P3, PT, R156, 0x21, PT ;  /* 0x000000219c00780c */ /* 0x000fe20003f66270 */
[----:B----4-:R-:W-:Y:S01]  /*2ee0*/  FMUL.FTZ R154, R106, R172 ;  /* 0x000000ac6a9a7220 */ /* 0x010fe20000410000 */
[----:B------:R-:W-:-:S02]  /*2ef0*/  ISETP.GE.AND P4, PT, R156, 0x41, PT ;  /* 0x000000419c00780c */ /* 0x000fc40003f86270 */
        /* <DEDUP_REMOVED lines=13> */
[----:B------:R0:W-:Y:S04]  /*2fd0*/  STS [R61+0x42c], R148 ;  /* 0x00042c943d007388 */ /* 0x0001e80000000800 */
[----:B------:R0:W-:Y:S04]  /*2fe0*/  STS [R61+0x430], R150 ;  /* 0x000430963d007388 */ /* 0x0001e80000000800 */
[----:B------:R0:W-:Y:S04]  /*2ff0*/  STS [R61+0x434], R152 ;  /* 0x000434983d007388 */ /* 0x0001e80000000800 */
[----:B------:R0:W-:Y:S04]  /*3000*/  STS [R61+0x438], R154 ;  /* 0x0004389a3d007388 */ /* 0x0001e80000000800 */
[----:B------:R0:W-:Y:S01]  /*3010*/  STS [R61+0x43c], R36 ;  /* 0x00043c243d007388 */ /* 0x0001e20000000800 */
[----:B------:R-:W-:Y:S06]  /*3020*/  BAR.SYNC.DEFER_BLOCKING 0x0 ;  /* 0x0000000000007b1d */ /* 0x000fec0000010000 */
[----:B-1234-:R-:W-:Y:S05]  /*3030*/  @!P2 BRA `(.L_x_8837) ;  /* 0x00000000000ca947 */ /* 0x01efea0003800000 */
[----:B------:R-:W1:Y:S04]  /*3040*/  LDS R195, [R69+0x420] ;  /* 0x0004200045c37984 */ /* 0x000e680000000800 */
[----:B------:R2:W-:Y:S04]  /*3050*/  REDG.E.ADD.F32.FTZ.RN.STRONG.GPU desc[UR16][R32.64], R39 ;  /* 0x00000027200079a6 */ /* 0x0005e8000c12f310 */
[----:B-1----:R2:W-:Y:S02]  /*3060*/  REDG.E.ADD.F32.FTZ.RN.STRONG.GPU desc[UR16][R34.64], R195 ;  /* 0x000000c3220079a6 */ /* 0x0025e4000c12f310 */
.L_x_8837:
[----:B------:R-:W-:Y:S05]  /*3070*/  BSYNC.RECONVERGENT B0 ;  /* 0x0000000000007941 */ /* 0x000fea0003800200 */
.L_x_8836:
[----:B--2---:R1:W2:Y:S01]  /*3080*/  LDS R39, [R62+0x4a0] ;  /* 0x0004a0003e277984 */ /* 0x0042a20000000800 */
[----:B------:R-:W-:Y:S04]  /*3090*/  BSSY.RECONVERGENT B0, `(.L_x_8838) ;  /* 0x0000004000007945 */ /* 0x000fe80003800200 */
[----:B------:R-:W-:Y:S05]  /*30a0*/  @!P3 BRA `(.L_x_8839) ;  /* 0x000000000008b947 */ /* 0x000fea0003800000 */
[----:B------:R3:W-:Y:S04]  /*30b0*/  REDG.E.ADD.F32.FTZ.RN.STRONG.GPU desc[UR16][R32.64+0x80], R155 ;  /* 0x0000809b200079a6 */ /* 0x0007e8000c12f310 */
[----:B--2---:R3:W-:Y:S02]  /*30c0*/  REDG.E.ADD.F32.FTZ.RN.STRONG.GPU desc[UR16][R34.64+0x80], R39 ;  /* 0x00008027220079a6 */ /* 0x0047e4000c12f310 */
.L_x_8839:
[----:B------:R-:W-:Y:S05]  /*30d0*/  BSYNC.RECONVERGENT B0 ;  /* 0x0000000000007941 */ /* 0x000fea0003800200 */
.L_x_8838:
[----:B--23--:R2:W3:Y:S01]  /*30e0*/  LDS R39, [R63+0x520] ;  /* 0x000520003f277984 */ /* 0x00c4e20000000800 */
[----:B------:R-:W-:Y:S04]  /*30f0*/  BSSY.RECONVERGENT B0, `(.L_x_8840) ;  /* 0x0000004000007945 */ /* 0x000fe80003800200 */
[----:B------:R-:W-:Y:S05]  /*3100*/  @!P4 BRA `(.L_x_8841) ;  /* 0x000000000008c947 */ /* 0x000fea0003800000 */
[----:B------:R4:W-:Y:S04]  /*3110*/  REDG.E.ADD.F32.FTZ.RN.STRONG.GPU desc[UR16][R32.64+0x100], R159 ;  /* 0x0001009f200079a6 */ /* 0x0009e8000c12f310 */
[----:B---3--:R4:W-:Y:S02]  /*3120*/  REDG.E.ADD.F32.FTZ.RN.STRONG.GPU desc[UR16][R34.64+0x100], R39 ;  /* 0x00010027220079a6 */ /* 0x0089e4000c12f310 */
.L_x_8841:
[----:B------:R-:W-:Y:S05]  /*3130*/  BSYNC.RECONVERGENT B0 ;  /* 0x0000000000007941 */ /* 0x000fea0003800200 */
.L_x_8840:
[----:B---34-:R3:W4:Y:S01]  /*3140*/  LDS R39, [R64+0x5a0] ;  /* 0x0005a00040277984 */ /* 0x0187220000000800 */
[----:B------:R-:W-:Y:S01]  /*3150*/  BSSY.RECONVERGENT B0, `(.L_x_8842) ;  /* 0x0000008000007945 */ /* 0x000fe20003800200 */
[C---:B------:R-:W-:Y:S02]  /*3160*/  ISETP.GE.AND P2, PT, R156.reuse, 0x81, PT ;  /* 0x000000819c00780c */ /* 0x040fe40003f46270 */
[C---:B------:R-:W-:Y:S02]  /*3170*/  ISETP.GE.AND P3, PT, R156.reuse, 0xa1, PT ;  /* 0x000000a19c00780c */ /* 0x040fe40003f66270 */
[C---:B------:R-:W-:Y:S02]  /*3180*/  ISETP.GE.AND P4, PT, R156.reuse, 0xc1, PT ;  /* 0x000000c19c00780c */ /* 0x040fe40003f86270 */
[----:B------:R-:W-:Y:S01]  /*3190*/  ISETP.GE.AND P5, PT, R156, 0xe1, PT ;  /* 0x000000e19c00780c */ /* 0x000fe20003fa6270 */
[----:B------:R-:W-:-:S12]  /*31a0*/  @!P6 BRA `(.L_x_8843) ;  /* 0x000000000008e947 */ /* 0x000fd80003800000 */
[----:B------:R0:W-:Y:S04]  /*31b0*/  REDG.E.ADD.F32.FTZ.RN.STRONG.GPU desc[UR16][R32.64+0x180], R185 ;  /* 0x000180b9200079a6 */ /* 0x0001e8000c12f310 */
[----:B----4-:R4:W-:Y:S02]  /*31c0*/  REDG.E.ADD.F32.FTZ.RN.STRONG.GPU desc[UR16][R34.64+0x180], R39 ;  /* 0x00018027220079a6 */ /* 0x0109e4000c12f310 */
.L_x_8843:
[----:B------:R-:W-:Y:S05]  /*31d0*/  BSYNC.RECONVERGENT B0 ;  /* 0x0000000000007941 */ /* 0x000fea0003800200 */
.L_x_8842:
[----:B----4-:R4:W0:Y:S01]  /*31e0*/  LDS R39, [R65+0x620] ;  /* 0x0006200041277984 */ /* 0x0108220000000800 */
[----:B------:R-:W-:Y:S04]  /*31f0*/  BSSY.RECONVERGENT B0, `(.L_x_8844) ;  /* 0x0000004000007945 */ /* 0x000fe80003800200 */
[----:B------:R-:W-:Y:S05]  /*3200*/  @!P2 BRA `(.L_x_8845) ;  /* 0x000000000008a947 */ /* 0x000fea0003800000 */
[----:B0-----:R0:W-:Y:S04]  /*3210*/  REDG.E.ADD.F32.FTZ.RN.STRONG.GPU desc[UR16][R32.64+0x200], R187 ;  /* 0x000200bb200079a6 */ /* 0x0011e8000c12f310 */
[----:B------:R0:W-:Y:S02]  /*3220*/  REDG.E.ADD.F32.FTZ.RN.STRONG.GPU desc[UR16][R34.64+0x200], R39 ;  /* 0x00020027220079a6 */ /* 0x0001e4000c12f310 */
.L_x_8845:
[----:B------:R-:W-:Y:S05]  /*3230*/  BSYNC.RECONVERGENT B0 ;  /* 0x0000000000007941 */ /* 0x000fea0003800200 */
.L_x_8844:
[----:B0-----:R0:W0:Y:S01]  /*3240*/  LDS R39, [R66+0x6a0] ;  /* 0x0006a00042277984 */ /* 0x0010220000000800 */
[----:B------:R-:W-:Y:S04]  /*3250*/  BSSY.RECONVERGENT B0, `(.L_x_8846) ;  /* 0x0000004000007945 */ /* 0x000fe80003800200 */
[----:B------:R-:W-:Y:S05]  /*3260*/  @!P3 BRA `(.L_x_8847) ;  /* 0x000000000008b947 */ /* 0x000fea0003800000 */
[----:B------:R1:W-:Y:S04]  /*3270*/  REDG.E.ADD.F32.FTZ.RN.STRONG.GPU desc[UR16][R32.64+0x280], R189 ;  /* 0x000280bd200079a6 */ /* 0x0003e8000c12f310 */
[----:B0-----:R1:W-:Y:S02]  /*3280*/  REDG.E.ADD.F32.FTZ.RN.STRONG.GPU desc[UR16][R34.64+0x280], R39 ;  /* 0x00028027220079a6 */ /* 0x0013e4000c12f310 */
.L_x_8847:
[----:B------:R-:W-:Y:S05]  /*3290*/  BSYNC.RECONVERGENT B0 ;  /* 0x0000000000007941 */ /* 0x000fea0003800200 */
.L_x_8846:
[----:B01----:R0:W1:Y:S01]  /*32a0*/  LDS R39, [R67+0x720] ;  /* 0x0007200043277984 */ /* 0x0030620000000800 */
[----:B------:R-:W-:Y:S04]  /*32b0*/  BSSY.RECONVERGENT B0, `(.L_x_8848) ;  /* 0x0000004000007945 */ /* 0x000fe80003800200 */
[----:B------:R-:W-:Y:S05]  /*32c0*/  @!P4 BRA `(.L_x_8849) ;  /* 0x000000000008c947 */ /* 0x000fea0003800000 */
[----:B------:R0:W-:Y:S04]  /*32d0*/  REDG.E.ADD.F32.FTZ.RN.STRONG.GPU desc[UR16][R32.64+0x300], R191 ;  /* 0x000300bf200079a6 */ /* 0x0001e8000c12f310 */
[----:B-1----:R0:W-:Y:S02]  /*32e0*/  REDG.E.ADD.F32.FTZ.RN.STRONG.GPU desc[UR16][R34.64+0x300], R39 ;  /* 0x00030027220079a6 */ /* 0x0021e4000c12f310 */
.L_x_8849:
[----:B------:R-:W-:Y:S05]  /*32f0*/  BSYNC.RECONVERGENT B0 ;  /* 0x0000000000007941 */ /* 0x000fea0003800200 */
.L_x_8848:
[----:B01----:R0:W1:Y:S01]  /*3300*/  LDS R39, [R68+0x7a0] ;  /* 0x0007a00044277984 */ /* 0x0030620000000800 */
[----:B------:R-:W-:Y:S04]  /*3310*/  BSSY.RECONVERGENT B0, `(.L_x_8850) ;  /* 0x0000004000007945 */ /* 0x000fe80003800200 */
[----:B------:R-:W-:Y:S05]  /*3320*/  @!P5 BRA `(.L_x_8851) ;  /* 0x000000000008d947 */ /* 0x000fea0003800000 */
[----:B------:R0:W-:Y:S04]  /*3330*/  REDG.E.ADD.F32.FTZ.RN.STRONG.GPU desc[UR16][R32.64+0x380], R193 ;  /* 0x000380c1200079a6 */ /* 0x0001e8000c12f310 */
[----:B-1----:R0:W-:Y:S02]  /*3340*/  REDG.E.ADD.F32.FTZ.RN.STRONG.GPU desc[UR16][R34.64+0x380], R39 ;  /* 0x00038027220079a6 */ /* 0x0021e4000c12f310 */
.L_x_8851:
[----:B------:R-:W-:Y:S05]  /*3350*/  BSYNC.RECONVERGENT B0 ;  /* 0x0000000000007941 */ /* 0x000fea0003800200 */
.L_x_8850:
[----:B0-----:R-:W0:Y:S01]  /*3360*/  SHFL.DOWN P2, R33, R158, 0x1, 0x1f ;  /* 0x08201f009e217f89 */ /* 0x001e220000040000 */
        /* <DEDUP_REMOVED lines=8> */
[----:B------:R-:W-:Y:S01]  /*33f0*/  ISETP.NE.AND P3, PT, R84, RZ, PT ;  /* 0x000000ff5400720c */ /* 0x000fe20003f65270 */
[-C--:B------:R-:W-:Y:S01]  /*3400*/  FFMA.FTZ R127, R116, R148.reuse, R127 ;  /* 0x00000094747f7223 */ /* 0x080fe2000001007f */
[----:B------:R-:W-:Y:S01]  /*3410*/  FFMA.FTZ R148, R95, R148, R34 ;  /* 0x000000945f947223 */ /* 0x000fe20000010022 */
[----:B------:R-:W-:Y:S01]  /*3420*/  FMUL.FTZ R163, R163, R32 ;  /* 0x00000020a3a37220 */ /* 0x000fe20000410000 */
[-C--:B------:R-:W-:Y:S01]  /*3430*/  FMUL.FTZ R32, R139, R171.reuse ;  /* 0x000000ab8b207220 */ /* 0x080fe20000410000 */
[-C--:B------:R-:W-:Y:S01]  /*3440*/  FMUL.FTZ R153, R153, R160.reuse ;  /* 0x000000a099997220 */ /* 0x080fe20000410000 */
        /* <DEDUP_REMOVED lines=11> */
[----:B------:R-:W-:Y:S01]  /*3500*/  FMUL.FTZ R169, R169, R34 ;  /* 0x00000022a9a97220 */ /* 0x000fe20000410000 */
[----:B------:R-:W-:Y:S01]  /*3510*/  FMUL.FTZ R150, R161, R150 ;  /* 0x00000096a1967220 */ /* 0x000fe20000410000 */
[----:B------:R-:W-:Y:S01]  /*3520*/  FMUL.FTZ R37, R37, R160 ;  /* 0x000000a025257220 */ /* 0x000fe20000410000 */
[----:B------:R-:W0:Y:S01]  /*3530*/  SHFL.DOWN P2, R146, R33, 0x2, 0x1f ;  /* 0x08401f0021927f89 */ /* 0x000e220000040000 */
[-C--:B------:R-:W-:Y:S01]  /*3540*/  FFMA.FTZ R131, R112, R36.reuse, R131 ;  /* 0x0000002470837223 */ /* 0x080fe20000010083 */
[----:B------:R-:W-:Y:S01]  /*3550*/  FFMA.FTZ R38, R93, R36, R38 ;  /* 0x000000245d267223 */ /* 0x000fe20000010026 */
[----:B------:R-:W-:Y:S01]  /*3560*/  FFMA.FTZ R36, R96, R151, R163 ;  /* 0x0000009760247223 */ /* 0x000fe200000100a3 */
[----:B------:R-:W-:Y:S01]  /*3570*/  FFMA.FTZ R34, R92, R141, R169 ;  /* 0x0000008d5c227223 */ /* 0x000fe200000100a9 */
[-C--:B------:R-:W-:Y:S01]  /*3580*/  FFMA.FTZ R150, R97, R140.reuse, R150 ;  /* 0x0000008c61967223 */ /* 0x080fe20000010096 */
[----:B------:R-:W-:Y:S01]  /*3590*/  BSSY.RECONVERGENT B0, `(.L_x_8852) ;  /* 0x0000021000007945 */ /* 0x000fe20003800200 */
[----:B------:R-:W-:Y:S01]  /*35a0*/  FFMA.FTZ R129, R114, R147, R129 ;  /* 0x0000009372817223 */ /* 0x000fe20000010081 */
[----:B------:R-:W-:Y:S01]  /*35b0*/  FADD.FTZ R105, R148, R105 ;  /* 0x0000006994697221 */ /* 0x000fe20000010000 */
[----:B------:R-:W-:Y:S01]  /*35c0*/  FFMA.FTZ R137, R118, R151, R137 ;  /* 0x0000009776897223 */ /* 0x000fe20000010089 */
[----:B------:R-:W-:Y:S01]  /*35d0*/  FFMA.FTZ R125, R110, R141, R125 ;  /* 0x0000008d6e7d7223 */ /* 0x000fe2000001007d */
[----:B------:R-:W-:Y:S01]  /*35e0*/  FADD.FTZ R109, R38, R109 ;  /* 0x0000006d266d7221 */ /* 0x000fe20000010000 */
[----:B------:R-:W-:Y:S01]  /*35f0*/  FADD.FTZ R103, R36, R103 ;  /* 0x0000006724677221 */ /* 0x000fe20000010000 */
[----:B------:R-:W-:Y:S01]  /*3600*/  FFMA.FTZ R135, R120, R140, R135 ;  /* 0x0000008c78877223 */ /* 0x000fe20000010087 */
[-C--:B------:R-:W-:Y:S01]  /*3610*/  FFMA.FTZ R123, R108, R32.reuse, R123 ;  /* 0x000000206c7b7223 */ /* 0x080fe2000001007b */
[-C--:B------:R-:W-:Y:S01]  /*3620*/  FFMA.FTZ R133, R122, R153.reuse, R133 ;  /* 0x000000997a857223 */ /* 0x080fe20000010085 */
[----:B------:R-:W-:Y:S01]  /*3630*/  FADD.FTZ R111, R34, R111 ;  /* 0x0000006f226f7221 */ /* 0x000fe20000010000 */
[----:B------:R-:W-:Y:S01]  /*3640*/  FADD.FTZ R101, R150, R101 ;  /* 0x0000006596657221 */ /* 0x000fe20000010000 */
[----:B0-----:R-:W-:Y:S01]  /*3650*/  @P2 FADD R146, R33, R146 ;  /* 0x0000009221922221 */ /* 0x001fe20000000000 */
[----:B------:R-:W-:Y:S01]  /*3660*/  FFMA.FTZ R33, R91, R32, R0 ;  /* 0x000000205b217223 */ /* 0x000fe20000010000 */
[----:B------:R-:W-:-:S03]  /*3670*/  FFMA.FTZ R0, R98, R153, R37 ;  /* 0x0000009962007223 */ /* 0x000fc60000010025 */
[----:B------:R-:W0:Y:S01]  /*3680*/  SHFL.DOWN P2, R35, R146, 0x4, 0x1f ;  /* 0x08801f0092237f89 */ /* 0x000e220000040000 */
[----:B------:R-:W-:Y:S01]  /*3690*/  FADD.FTZ R100, R33, R100 ;  /* 0x0000006421647221 */ /* 0x000fe20000010000 */
[----:B------:R-:W-:Y:S01]  /*36a0*/  FADD.FTZ R99, R0, R99 ;  /* 0x0000006300637221 */ /* 0x000fe20000010000 */
[----:B0-----:R-:W-:Y:S01]  /*36b0*/  @P2 FADD R35, R146, R35 ;  /* 0x0000002392232221 */ /* 0x001fe20000000000 */
[----:B------:R-:W-:-:S04]  /*36c0*/  FFMA.FTZ R146, R94, R147, R167 ;  /* 0x000000935e927223 */ /* 0x000fc800000100a7 */
[----:B------:R-:W0:Y:S01]  /*36d0*/  SHFL.DOWN P2, R152, R35, 0x8, 0x1f ;  /* 0x09001f0023987f89 */ /* 0x000e220000040000 */
[----:B------:R-:W-:Y:S01]  /*36e0*/  FADD.FTZ R107, R146, R107 ;  /* 0x0000006b926b7221 */ /* 0x000fe20000010000 */
[----:B0-----:R-:W-:-:S05]  /*36f0*/  @P2 FADD R152, R35, R152 ;  /* 0x0000009823982221 */ /* 0x001fca0000000000 */
[----:B-1----:R-:W0:Y:S02]  /*3700*/  SHFL.DOWN P2, R39, R152, 0x10, 0x1f ;  /* 0x0a001f0098277f89 */ /* 0x002e240000040000 */
[----:B0-----:R-:W-:-:S05]  /*3710*/  @P2 FADD R39, R152, R39 ;  /* 0x0000002798272221 */ /* 0x001fca0000000000 */
        /* <DEDUP_REMOVED lines=8> */
.L_x_8853:
[----:B------:R-:W-:Y:S05]  /*37a0*/  BSYNC.RECONVERGENT B0 ;  /* 0x0000000000007941 */ /* 0x000fea0003800200 */
.L_x_8852:
[----:B------:R-:W-:-:S04]  /*37b0*/  UIADD3 UR4, UPT, UPT, UR4, 0x1, URZ ;  /* 0x0000000104047890 */ /* 0x000fc8000fffe0ff */
[----:B------:R-:W-:-:S09]  /*37c0*/  UISETP.GE.AND UP0, UPT, UR4, UR13, UPT ;  /* 0x0000000d0400728c */ /* 0x000fd2000bf06270 */
[----:B------:R-:W-:Y:S05]  /*37d0*/  BRA.U !UP0, `(.L_x_8854) ;  /* 0xffffffe108847547 */ /* 0x000fea000b83ffff */
.L_x_8832:
[----:B------:R-:W-:Y:S01]  /*37e0*/  BAR.SYNC.DEFER_BLOCKING 0x0 ;  /* 0x0000000000007b1d */ /* 0x000fe20000010000 */
[----:B------:R-:W-:Y:S02]  /*37f0*/  ISETP.NE.AND P0, PT, R26, RZ, PT ;  /* 0x000000ff1a00720c */ /* 0x000fe40003f05270 */
[----:B------:R-:W-:-:S05]  /*3800*/  SHF.R.S32.HI R19, RZ, 0x1f, R18 ;  /* 0x0000001fff137819 */ /* 0x000fca0000011412 */
[----:B------:R-:W5:Y:S01]  /*3810*/  LDC.64 R36, c[0x0][0x4f8] ;  /* 0x00013e00ff247b82 */ /* 0x000f620000000a00 */
[----:B------:R-:W0:Y:S01]  /*3820*/  LDCU.64 UR6, c[0x0][0x500] ;  /* 0x0000a000ff0677ac */ /* 0x000e220008000a00 */
[----:B------:R-:W1:Y:S01]  /*3830*/  LDCU.64 UR8, c[0x0][0x550] ;  /* 0x0000aa00ff0877ac */ /* 0x000e620008000a00 */
[----:B------:R-:W-:Y:S04]  /*3840*/  STS [R90], R123 ;  /* 0x0000007b5a007388 */ /* 0x000fe80000000800 */
[----:B------:R-:W-:Y:S01]  /*3850*/  STS [R90+0x4], R125 ;  /* 0x0000047d5a007388 */ /* 0x000fe20000000800 */
[----:B-----5:R-:W-:-:S03]  /*3860*/  IMAD.WIDE.U32 R2, R36, UR18, R18 ;  /* 0x0000001224027c25 */ /* 0x020fc6000f8e0012 */
[----:B------:R-:W-:Y:S01]  /*3870*/  STS [R90+0x8], R131 ;  /* 0x000008835a007388 */ /* 0x000fe20000000800 */
[----:B------:R-:W-:-:S03]  /*3880*/  IMAD R3, R37, UR18, R3 ;  /* 0x0000001225037c24 */ /* 0x000fc6000f8e0203 */
[----:B------:R-:W-:Y:S01]  /*3890*/  STS [R90+0xc], R129 ;  /* 0x00000c815a007388 */ /* 0x000fe20000000800 */
[----:B0-----:R-:W-:-:S03]  /*38a0*/  IMAD.WIDE.U32 R2, R41, UR6, R2 ;  /* 0x0000000629027c25 */ /* 0x001fc6000f8e0002 */
[----:B------:R-:W-:Y:S01]  /*38b0*/  STS [R90+0x10], R127 ;  /* 0x0000107f5a007388 */ /* 0x000fe20000000800 */
[----:B------:R-:W-:Y:S01]  /*38c0*/  IMAD R0, R41, UR7, R3 ;  /* 0x0000000729007c24 */ /* 0x000fe2000f8e0203 */
[----:B------:R-:W-:Y:S02]  /*38d0*/  IADD3 R3, P1, PT, R60, R2, RZ ;  /* 0x000000023c037210 */ /* 0x000fe40007f3e0ff */
[----:B------:R-:W-:Y:S01]  /*38e0*/  STS [R90+0x14], R137 ;  /* 0x000014895a007388 */ /* 0x000fe20000000800 */
[----:B------:R-:W0:Y:S01]  /*38f0*/  LDCU.64 UR6, c[0x0][0x560] ;  /* 0x0000ac00ff0677ac */ /* 0x000e220008000a00 */
[----:B------:R-:W-:Y:S02]  /*3900*/  IADD3.X R0, PT, PT, RZ, R0, RZ, P1, !PT ;  /* 0x00000000ff007210 */ /* 0x000fe40000ffe4ff */
[----:B------:R-:W-:Y:S01]  /*3910*/  STS [R90+0x18], R135 ;  /* 0x000018875a007388 */ /* 0x000fe20000000800 */
[----:B-1----:R-:W-:-:S03]  /*3920*/  LEA R2, P1, R3, UR8, 0x2 ;  /* 0x0000000803027c11 */ /* 0x002fc6000f8210ff */
        /* <DEDUP_REMOVED lines=30> */
[----:B------:R-:W-:Y:S05]  /*3b10*/  @!P6 STG.E desc[UR16][R2.64+0x380], R33 ;  /* 0x000380210200e986 */ /* 0x000fea000c101910 */
[----:B------:R-:W-:Y:S01]  /*3b20*/  BAR.SYNC.DEFER_BLOCKING 0x0 ;  /* 0x0000000000007b1d */ /* 0x000fe20000010000 */
[----:B-1----:R-:W-:-:S04]  /*3b30*/  IMAD.WIDE.U32 R18, R14, UR18, R18 ;  /* 0x000000120e127c25 */ /* 0x002fc8000f8e0012 */
[----:B------:R-:W-:Y:S01]  /*3b40*/  IMAD R19, R15, UR18, R19 ;  /* 0x000000120f137c24 */ /* 0x000fe2000f8e0213 */
[----:B------:R1:W-:Y:S04]  /*3b50*/  STS [R90], R100 ;  /* 0x000000645a007388 */ /* 0x0003e80000000800 */
        /* <DEDUP_REMOVED lines=26> */
[----:B------:R-:W1:Y:S01]  /*3d00*/  LDS R13, [UR5+0x420] ;  /* 0x00042005ff0d7984 */ /* 0x000e620008000800 */
[----:B------:R-:W5:Y:S02]  /*3d10*/  LDCU.64 UR4, c[0x0][0x520] ;  /* 0x0000a400ff0477ac */ /* 0x000f640008000a00 */
[----:B-----5:R-:W-:-:S04]  /*3d20*/  IMAD.WIDE.U32 R2, R41, UR4, R18 ;  /* 0x0000000429027c25 */ /* 0x020fc8000f8e0012 */
[----:B------:R-:W-:Y:S01]  /*3d30*/  IMAD R0, R41, UR5, R3 ;  /* 0x0000000529007c24 */ /* 0x000fe2000f8e0203 */
[----:B------:R-:W-:-:S04]  /*3d40*/  IADD3 R3, P0, PT, R60, R2, RZ ;  /* 0x000000023c037210 */ /* 0x000fc80007f1e0ff */
[----:B------:R-:W-:Y:S02]  /*3d50*/  IADD3.X R0, PT, PT, RZ, R0, RZ, P0, !PT ;  /* 0x00000000ff007210 */ /* 0x000fe400007fe4ff */
[----:B0-----:R-:W-:-:S04]  /*3d60*/  LEA R2, P0, R3, UR6, 0x2 ;  /* 0x0000000603027c11 */ /* 0x001fc8000f8010ff */
[----:B------:R-:W-:Y:S02]  /*3d70*/  LEA.HI.X R3, R3, UR7, R0, 0x2, P0 ;  /* 0x0000000703037c11 */ /* 0x000fe400080f1400 */
        /* <DEDUP_REMOVED lines=23> */
[----:B------:R-:W-:Y:S01]  /*3ef0*/  IADD3.X R54, PT, PT, R54, -0x1, RZ, P1, !PT ;  /* 0xffffffff36367810 */ /* 0x000fe20000ffe4ff */
[----:B------:R0:W-:Y:S01]  /*3f00*/  @!P5 STG.E desc[UR16][R2.64+0x300], R11 ;  /* 0x0003000b0200d986 */ /* 0x0001e2000c101910 */
[----:B------:R-:W-:-:S02]  /*3f10*/  IADD3 R51, P5, PT, R51, -0x400, RZ ;  /* 0xfffffc0033337810 */ /* 0x000fc40007fbe0ff */
[----:B------:R-:W-:Y:S02]  /*3f20*/  IADD3.X R50, PT, PT, R50, -0x1, RZ, P4, !PT ;  /* 0xffffffff32327810 */ /* 0x000fe400027fe4ff */
[----:B------:R-:W-:Y:S01]  /*3f30*/  IADD3.X R52, PT, PT, R52, -0x1, RZ, P5, !PT ;  /* 0xffffffff34347810 */ /* 0x000fe20002ffe4ff */
[----:B------:R-:W-:Y:S08]  /*3f40*/  @P0 BRA `(.L_x_8855) ;  /* 0xffffffcc00380947 */ /* 0x000ff0000383ffff */
.L_x_8831:
        /* <DEDUP_REMOVED lines=34> */
.L_x_8857:
[----:B------:R-:W-:Y:S05]  /*4170*/  BSYNC.RECONVERGENT B0 ;  /* 0x0000000000007941 */ /* 0x000fea0003800200 */
.L_x_8856:
        /* <DEDUP_REMOVED lines=26> */
.L_x_8859:
[----:B------:R-:W-:Y:S05]  /*4320*/  BSYNC.RECONVERGENT B0 ;  /* 0x0000000000007941 */ /* 0x000fea0003800200 */
.L_x_8858:
[----:B------:R-:W-:Y:S05]  /*4330*/  @P2 EXIT ;  /* 0x000000000000294d */ /* 0x000fea0003800000 */
[----:B------:R-:W2:Y:S01]  /*4340*/  S2UR UR5, SR_CgaCtaId ;  /* 0x00000000000579c3 */ /* 0x000ea20000008800 */
[----:B01----:R-:W-:Y:S01]  /*4350*/  IMAD.MOV.U32 R7, RZ, RZ, R12 ;  /* 0x000000ffff077224 */ /* 0x003fe200078e000c */
[----:B------:R-:W-:Y:S01]  /*4360*/  UMOV UR4, 0x400 ;  /* 0x0000040000047882 */ /* 0x000fe20000000000 */
[----:B------:R-:W0:Y:S01]  /*4370*/  LDCU UR6, c[0x0][0x360] ;  /* 0x00006c00ff0677ac */ /* 0x000e220008000800 */
[----:B------:R-:W1:Y:S01]  /*4380*/  LDCU.64 UR8, c[0x0][0x4b0] ;  /* 0x00009600ff0877ac */ /* 0x000e620008000a00 */
[----:B------:R-:W0:Y:S02]  /*4390*/  LDCU.64 UR10, c[0x0][0x530] ;  /* 0x0000a600ff0a77ac */ /* 0x000e240008000a00 */
[----:B012---:R-:W-:-:S12]  /*43a0*/  ULEA UR4, UR5, UR4, 0x18 ;  /* 0x0000000405047291 */ /* 0x007fd8000f8ec0ff */
.L_x_8860:
[C---:B------:R-:W-:Y:S02]  /*43b0*/  LEA R0, R7.reuse, UR4, 0x2 ;  /* 0x0000000407007c11 */ /* 0x040fe4000f8e10ff */
[----:B------:R-:W-:Y:S02]  /*43c0*/  SHF.R.S32.HI R2, RZ, 0x1f, R7 ;  /* 0x0000001fff027819 */ /* 0x000fe40000011407 */
[----:B-----5:R-:W-:Y:S01]  /*43d0*/  MOV R42, R28 ;  /* 0x0000001c002a7202 */ /* 0x020fe20000000f00 */
        /* <DEDUP_REMOVED lines=12> */
.L_x_8861:
        /* <DEDUP_REMOVED lines=14> */
.L_x_10517:


//--------------------- .text._Z25selective_scan_bwd_kernelI32Selective_Scan_bwd_kernel_traitsILi32ELi8ELb0ELb1ELb1ELb0ELb1EffEEv12SSMParamsBwd --------------------------
	.section	.text._Z25selective_scan_bwd_kernelI32Selective_Scan_bwd_kernel_traitsILi32ELi8ELb0ELb1ELb1ELb0ELb1EffEEv12SSMParamsBwd,"ax",@progbits
	.align	128
        .global         _Z25selective_scan_bwd_kernelI32Selective_Scan_bwd_kernel_traitsILi32ELi8ELb0ELb1ELb1ELb0ELb1EffEEv12SSMParamsBwd
        .type           _Z25selective_scan_bwd_kernelI32Selective_Scan_bwd_kernel_traitsILi32ELi8ELb0ELb1ELb1ELb0ELb1EffEEv12SSMParamsBwd,@function
        .size           _Z25selective_scan_bwd_kernelI32Selective_Scan_bwd_kernel_traitsILi32ELi8ELb0ELb1ELb1ELb0ELb1EffEEv12SSMParamsBwd,(.L_x_10518 - _Z25selective_scan_bwd_kernelI32Selective_Scan_bwd_kernel_traitsILi32ELi8ELb0ELb1ELb1ELb0ELb1EffEEv12SSMParamsBwd)
        .other          _Z25selective_scan_bwd_kernelI32Selective_Scan_bwd_kernel_traitsILi32ELi8ELb0ELb1ELb1ELb0ELb1EffEEv12SSMParamsBwd,@"STO_CUDA_ENTRY STV_DEFAULT"
_Z25selective_scan_bwd_kernelI32Selective_Scan_bwd_kernel_traitsILi32ELi8ELb0ELb1ELb1ELb0ELb1EffEEv12SSMParamsBwd:
.text._Z25selective_scan_bwd_kernelI32Selective_Scan_bwd_kernel_traitsILi32ELi8ELb0ELb1ELb1ELb0ELb1EffEEv12SSMParamsBwd:
        /* <DEDUP_REMOVED lines=40> */
[----:B------:R-:W4:Y:S01]  /*0280*/  LDC.64 R28, c[0x0][0x448] ;  /* 0x00011200ff1c7b82 */ /* 0x000f220000000a00 */
[----:B------:R-:W-:Y:S02]  /*0290*/  IADD3 R3, PT, PT, -R0, RZ, RZ ;  /* 0x000000ff00037210 */ /* 0x000fe40007ffe1ff */
[----:B---3--:R-:W-:-:S03]  /*02a0*/  ISETP.NE.U32.AND P0, PT, R4, RZ, PT ;  /* 0x000000ff0400720c */ /* 0x008fc60003f05070 */
[----:B------:R-:W-:Y:S01]  /*02b0*/  IMAD R2, R9, R3, R2 ;  /* 0x0000000309027224 */ /* 0x000fe200078e0202 */
[----:B------:R-:W-:Y:S01]  /*02c0*/  ISETP.NE.AND.EX P0, PT, R5, RZ, PT, P0 ;  /* 0x000000ff0500720c */ /* 0x000fe20003f05300 */
[----:B------:R-:W3:Y:S03]  /*02d0*/  LDC.64 R30, c[0x0][0x450] ;  /* 0x00011400ff1e7b82 */ /* 0x000ee60000000a00 */
[----:B------:R-:W-:Y:S01]  /*02e0*/  ISETP.GT.U32.AND P2, PT, R9, R2, PT ;  /* 0x000000020900720c */ /* 0x000fe20003f44070 */
[----:B------:R-:W-:Y:S02]  /*02f0*/  UIMAD.WIDE.U32 UR6, UR18, UR12, URZ ;  /* 0x0000000c120672a5 */ /* 0x000fe4000f8e00ff */
[----:B------:R-:W-:Y:S01]  /*0300*/  UIMAD.WIDE.U32 UR4, UR18, UR8, URZ ;  /* 0x00000008120472a5 */ /* 0x000fe2000f8e00ff */
[----:B------:R-:W-:-:S05]  /*0310*/  LOP3.LUT R4, R41, R8, RZ, 0x3c, !PT ;  /* 0x0000000829047212 */ /* 0x000fca00078e3cff */
[----:B------:R-:W2:Y:S01]  /*0320*/  @P0 LDC R10, c[0x0][0x384] ;  /* 0x0000e100ff0a0b82 */ /* 0x000ea20000000800 */
[----:B------:R-:W-:-:S03]  /*0330*/  UIMAD UR8, UR18, UR9, UR5 ;  /* 0x00000009120872a4 */ /* 0x000fc6000f8e0205 */
[-C--:B------:R-:W-:Y:S02]  /*0340*/  @!P2 IADD3 R2, PT, PT, R2, -R9.reuse, RZ ;  /* 0x800000090202a210 */ /* 0x080fe40007ffe0ff */
[----:B------:R-:W-:Y:S02]  /*0350*/  ISETP.GE.AND P3, PT, R4, RZ, PT ;  /* 0x000000ff0400720c */ /* 0x000fe40003f66270 */
[----:B------:R-:W-:Y:S01]  /*0360*/  ISETP.GE.U32.AND P1, PT, R2, R9, PT ;  /* 0x000000090200720c */ /* 0x000fe20003f26070 */
[----:B------:R-:W1:Y:S01]  /*0370*/  @P0 LDC R23, c[0x0][0x38c] ;  /* 0x0000e300ff170b82 */ /* 0x000e620000000800 */
[----:B------:R-:W-:Y:S01]  /*0380*/  MOV R2, UR4 ;  /* 0x0000000400027c02 */ /* 0x000fe20008000f00 */
[----:B------:R-:W-:Y:S01]  /*0390*/  UIMAD UR4, UR18, UR13, UR7 ;  /* 0x0000000d120472a4 */ /* 0x000fe2000f8e0207 */
[----:B------:R-:W-:Y:S02]  /*03a0*/  MOV R4, UR6 ;  /* 0x0000000600047c02 */ /* 0x000fe40008000f00 */
[----:B------:R-:W-:Y:S01]  /*03b0*/  MOV R5, UR7 ;  /* 0x0000000700057c02 */ /* 0x000fe20008000f00 */
[----:B------:R-:W0:Y:S01]  /*03c0*/  LDCU.64 UR6, c[0x0][0x498] ;  /* 0x00009300ff0677ac */ /* 0x000e220008000a00 */
[----:B------:R-:W-:Y:S01]  /*03d0*/  MOV R3, UR5 ;  /* 0x0000000500037c02 */ /* 0x000fe20008000f00 */
[----:B------:R-:W4:Y:S01]  /*03e0*/  @P0 LDC.64 R6, c[0x0][0x480] ;  /* 0x00012000ff060b82 */ /* 0x000f220000000a00 */
[----:B------:R-:W-:Y:S01]  /*03f0*/  MOV R3, UR8 ;  /* 0x0000000800037c02 */ /* 0x000fe20008000f00 */
[----:B------:R-:W3:Y:S01]  /*0400*/  LDCU.64 UR8, c[0x0][0x3b0] ;  /* 0x00007600ff0877ac */ /* 0x000ee20008000a00 */
[----:B------:R-:W-:Y:S01]  /*0410*/  @!P2 IADD3 R0, PT, PT, R0, 0x1, RZ ;  /* 0x000000010000a810 */ /* 0x000fe20007ffe0ff */
[----:B------:R-:W-:Y:S01]  /*0420*/  IMAD.WIDE.U32 R2, R41, UR10, R2 ;  /* 0x0000000a29027c25 */ /* 0x000fe2000f8e0002 */
[----:B------:R-:W-:-:S02]  /*0430*/  ISETP.NE.AND P2, PT, R8, RZ, PT ;  /* 0x000000ff0800720c */ /* 0x000fc40003f45270 */
[----:B------:R-:W-:Y:S01]  /*0440*/  @P1 IADD3 R0, PT, PT, R0, 0x1, RZ ;  /* 0x0000000100001810 */ /* 0x000fe20007ffe0ff */
[----:B------:R-:W-:Y:S01]  /*0450*/  IMAD R13, R41, UR11, R3 ;  /* 0x0000000b290d7c24 */ /* 0x000fe2000f8e0203 */
[----:B------:R-:W3:Y:S02]  /*0460*/  LDCU.64 UR10, c[0x0][0x3d0] ;  /* 0x00007a00ff0a77ac */ /* 0x000ee40008000a00 */
[----:B------:R-:W-:Y:S01]  /*0470*/  MOV R35, R0 ;  /* 0x0000000000237202 */ /* 0x000fe20000000f00 */
[----:B--2---:R-:W-:Y:S01]  /*0480*/  @P0 IMAD R0, R10, UR18, R41 ;  /* 0x000000120a000c24 */ /* 0x004fe2000f8e0229 */
[----:B------:R-:W-:Y:S01]  /*0490*/  MOV R5, UR4 ;  /* 0x0000000400057c02 */ /* 0x000fe20008000f00 */
[----:B0-----:R-:W-:Y:S01]  /*04a0*/  UIMAD.WIDE.U32 UR4, UR18, UR6, URZ ;  /* 0x00000006120472a5 */ /* 0x001fe2000f8e00ff */
[----:B------:R-:W-:Y:S01]  /*04b0*/  @!P3 IADD3 R35, PT, PT, -R35, RZ, RZ ;  /* 0x000000ff2323b210 */ /* 0x000fe20007ffe1ff */
[----:B------:R-:W-:Y:S02]  /*04c0*/  @P0 IMAD R0, R0, R15, RZ ;  /* 0x0000000f00000224 */ /* 0x000fe400078e02ff */
[----:B------:R-:W-:Y:S01]  /*04d0*/  @!P2 LOP3.LUT R35, RZ, R8, RZ, 0x33, !PT ;  /* 0x00000008ff23a212 */ /* 0x000fe200078e33ff */
[----:B------:R-:W-:Y:S01]  /*04e0*/  UIMAD UR5, UR18, UR7, UR5 ;  /* 0x00000007120572a4 */ /* 0x000fe2000f8e0205 */
[C---:B------:R-:W-:Y:S01]  /*04f0*/  LEA R9, R15.reuse, 0xffffff00, 0x8 ;  /* 0xffffff000f097811 */ /* 0x040fe200078e40ff */
[----:B-1----:R-:W-:Y:S01]  /*0500*/  @P0 IMAD R3, R0, R23, RZ ;  /* 0x0000001700030224 */ /* 0x002fe200078e02ff */
[----:B------:R-:W-:-:S02]  /*0510*/  ISETP.GE.AND P1, PT, R15, 0x1, PT ;  /* 0x000000010f00780c */ /* 0x000fc40003f26270 */
[----:B------:R-:W-:Y:S02]  /*0520*/  CS2R R14, SRZ ;  /* 0x00000000000e7805 */ /* 0x000fe4000001ff00 */
[----:B------:R-:W-:Y:S01]  /*0530*/  SHF.R.S32.HI R33, RZ, 0x1f, R35 ;  /* 0x0000001fff217819 */ /* 0x000fe20000011423 */
[----:B----4-:R-:W-:Y:S01]  /*0540*/  @P0 IMAD.WIDE R14, R3, 0x8, R6 ;  /* 0x00000008030e0825 */ /* 0x010fe200078e0206 */
[----:B------:R-:W-:Y:S01]  /*0550*/  IADD3 R56, P3, PT, R9, R2, RZ ;  /* 0x0000000209387210 */ /* 0x000fe20007f7e0ff */
[----:B------:R-:W0:Y:S02]  /*0560*/  LDC.64 R22, c[0x0][0x4a8] ;  /* 0x00012a00ff167b82 */ /* 0x000e240000000a00 */
[----:B------:R-:W-:Y:S01]  /*0570*/  IMAD.WIDE.U32 R2, R41, R18, UR4 ;  /* 0x0000000429027e25 */ /* 0x000fe2000f8e0012 */
[----:B---3--:R-:W-:Y:S02]  /*0580*/  UIMAD.WIDE.U32 UR4, UR18, UR10, URZ ;  /* 0x0000000a120472a5 */ /* 0x008fe4000f8e00ff */
[----:B------:R-:W-:Y:S01]  /*0590*/  UIMAD.WIDE.U32 UR6, UR18, UR8, URZ ;  /* 0x00000008120672a5 */ /* 0x000fe2000f8e00ff */
        /* <DEDUP_REMOVED lines=14> */
[----:B------:R-:W-:Y:S02]  /*0680*/  IADD3 R19, PT, PT, R5, R19, RZ ;  /* 0x0000001305137210 */ /* 0x000fe40007ffe0ff */
[----:B------:R-:W-:Y:S02]  /*0690*/  IADD3 R57, P0, PT, R9, R2, RZ ;  /* 0x0000000209397210 */ /* 0x000fe40007f1e0ff */
[----:B------:R-:W-:Y:S02]  /*06a0*/  IADD3.X R5, PT, PT, R0, R13, RZ, P3, !PT ;  /* 0x0000000d00057210 */ /* 0x000fe40001ffe4ff */
[----:B------:R-:W-:Y:S02]  /*06b0*/  IADD3 R17, PT, PT, R3, R17, RZ ;  /* 0x0000001103117210 */ /* 0x000fe40007ffe0ff */
[----:B------:R-:W-:Y:S02]  /*06c0*/  IADD3 R9, P2, PT, R9, R4, RZ ;  /* 0x0000000409097210 */ /* 0x000fe40007f5e0ff */
[----:B------:R-:W-:Y:S01]  /*06d0*/  LEA R55, P3, R56, R24, 0x2 ;  /* 0x0000001838377211 */ /* 0x000fe200078610ff */
[C---:B------:R-:W-:Y:S01]  /*06e0*/  IMAD.X R3, R0.reuse, 0x1, R7, P5 ;  /* 0x0000000100037824 */ /* 0x040fe200028e0607 */
[C---:B------:R-:W-:Y:S01]  /*06f0*/  IADD3.X R4, PT, PT, R0.reuse, R11, RZ, P4, !PT ;  /* 0x0000000b00047210 */ /* 0x040fe200027fe4ff */
[----:B0-----:R-:W-:Y:S01]  /*0700*/  IMAD.WIDE.U32 R12, R41, R22, RZ ;  /* 0x00000016290c7225 */ /* 0x001fe200078e00ff */
[----:B------:R-:W-:-:S02]  /*0710*/  IADD3.X R2, PT, PT, R0, R17, RZ, P0, !PT ;  /* 0x0000001100027210 */ /* 0x000fc400007fe4ff */
[----:B------:R-:W-:Y:S02]  /*0720*/  IADD3.X R54, PT, PT, R0, R19, RZ, P2, !PT ;  /* 0x0000001300367210 */ /* 0x000fe400017fe4ff */
[----:B------:R-:W-:Y:S02]  /*0730*/  LEA.HI.X R56, R56, R25, R5, 0x2, P3 ;  /* 0x0000001938387211 */ /* 0x000fe400018f1405 */
[----:B------:R-:W-:Y:S02]  /*0740*/  LEA R46, P4, R48, R46, 0x2 ;  /* 0x0000002e302e7211 */ /* 0x000fe400078810ff */
[----:B------:R-:W-:Y:S02]  /*0750*/  LEA R49, P0, R50, R26, 0x2 ;  /* 0x0000001a32317211 */ /* 0x000fe400078010ff */
[----:B------:R-:W-:Y:S02]  /*0760*/  LEA R45, P2, R57, R28, 0x2 ;  /* 0x0000001c392d7211 */ /* 0x000fe400078410ff */
[----:B------:R-:W-:Y:S01]  /*0770*/  LEA R53, P3, R9, R30, 0x2 ;  /* 0x0000001e09357211 */ /* 0x000fe200078610ff */
[----:B------:R-:W-:Y:S01]  /*0780*/  HFMA2 R44, -RZ, RZ, 0, 0 ;  /* 0x00000000ff2c7431 */ /* 0x000fe200000001ff */
[----:B------:R-:W-:Y:S01]  /*0790*/  LEA.HI.X R48, R48, R47, R4, 0x2, P4 ;  /* 0x0000002f30307211 */ /* 0x000fe200020f1404 */
[----:B------:R-:W-:Y:S01]  /*07a0*/  IMAD R43, R41, R23, R13 ;  /* 0x00000017292b7224 */ /* 0x000fe200078e020d */
[----:B------:R-:W-:-:S02]  /*07b0*/  LEA.HI.X R50, R50, R27, R3, 0x2, P0 ;  /* 0x0000001b32327211 */ /* 0x000fc400000f1403 */
[----:B------:R-:W-:Y:S02]  /*07c0*/  LEA.HI.X R57, R57, R29, R2, 0x2, P2 ;  /* 0x0000001d39397211 */ /* 0x000fe400010f1402 */
[----:B------:R-:W-:Y:S02]  /*07d0*/  LEA.HI.X R54, R9, R31, R54, 0x2, P3 ;  /* 0x0000001f09367211 */ /* 0x000fe400018f1436 */
[----:B------:R-:W-:Y:S01]  /*07e0*/  MOV R79, RZ ;  /* 0x000000ff004f7202 */ /* 0x000fe20000000f00 */
        /* <DEDUP_REMOVED lines=11> */
[----:B------:R-:W1:Y:S01]  /*08a0*/  S2UR UR5, SR_CgaCtaId ;  /* 0x00000000000579c3 */ /* 0x000e620000008800 */
[C---:B--2---:R-:W-:Y:S02]  /*08b0*/  IMAD R0, R33.reuse, UR8, RZ ;  /* 0x0000000821007c24 */ /* 0x044fe4000f8e02ff */
[----:B----4-:R-:W-:Y:S02]  /*08c0*/  IMAD R16, R33, UR10, RZ ;  /* 0x0000000a21107c24 */ /* 0x010fe4000f8e02ff */
[----:B------:R-:W-:Y:S02]  /*08d0*/  IMAD R77, R35, UR9, R0 ;  /* 0x00000009234d7c24 */ /* 0x000fe4000f8e0200 */
[--C-:B0-----:R-:W-:Y:S01]  /*08e0*/  IMAD.WIDE.U32 R4, R8, UR18, R10.reuse ;  /* 0x0000001208047c25 */ /* 0x101fe2000f8e000a */
[C---:B------:R-:W-:Y:S02]  /*08f0*/  IADD3 R19, PT, PT, R10.reuse, 0x20, RZ ;  /* 0x000000200a137810 */ /* 0x040fe40007ffe0ff */
[----:B------:R-:W-:Y:S01]  /*0900*/  IADD3 R21, PT, PT, R10, 0x40, RZ ;  /* 0x000000400a157810 */ /* 0x000fe20007ffe0ff */
[----:B---3--:R-:W-:Y:S01]  /*0910*/  IMAD.WIDE.U32 R2, R6, UR18, R10 ;  /* 0x0000001206027c25 */ /* 0x008fe2000f8e000a */
[----:B------:R-:W-:-:S02]  /*0920*/  IADD3 R23, PT, PT, R10, 0x60, RZ ;  /* 0x000000600a177810 */ /* 0x000fc40007ffe0ff */
[C---:B------:R-:W-:Y:S01]  /*0930*/  IADD3 R25, PT, PT, R10.reuse, 0x80, RZ ;  /* 0x000000800a197810 */ /* 0x040fe20007ffe0ff */
[----:B------:R-:W-:Y:S01]  /*0940*/  IMAD R5, R9, UR18, R5 ;  /* 0x0000001209057c24 */ /* 0x000fe2000f8e0205 */
[----:B-1----:R-:W-:Y:S01]  /*0950*/  ULEA UR4, UR5, UR4, 0x18 ;  /* 0x0000000405047291 */ /* 0x002fe2000f8ec0ff */
[----:B------:R-:W-:Y:S01]  /*0960*/  IMAD.WIDE.U32 R8, R41, UR6, RZ ;  /* 0x0000000629087c25 */ /* 0x000fe2000f8e00ff */
[----:B------:R-:W0:Y:S01]  /*0970*/  LDCU UR6, c[0x0][0x394] ;  /* 0x00007280ff0677ac */ /* 0x000e220008000800 */
[C---:B------:R-:W-:Y:S02]  /*0980*/  IADD3 R27, PT, PT, R10.reuse, 0xa0, RZ ;  /* 0x000000a00a1b7810 */ /* 0x040fe40007ffe0ff */
[----:B------:R-:W-:Y:S01]  /*0990*/  IMAD R3, R7, UR18, R3 ;  /* 0x0000001207037c24 */ /* 0x000fe2000f8e0203 */
[C---:B------:R-:W-:Y:S01]  /*09a0*/  IADD3 R29, PT, PT, R10.reuse, 0xc0, RZ ;  /* 0x000000c00a1d7810 */ /* 0x040fe20007ffe0ff */
[C---:B------:R-:W-:Y:S01]  /*09b0*/  VIADD R31, R10.reuse, 0xe0 ;  /* 0x000000e00a1f7836 */ /* 0x040fe20000000000 */
[----:B------:R-:W-:Y:S01]  /*09c0*/  UIADD3 UR5, UPT, UPT, UR4, 0x840, URZ ;  /* 0x0000084004057890 */ /* 0x000fe2000fffe0ff */
[----:B------:R-:W-:Y:S01]  /*09d0*/  IMAD.WIDE.U32 R6, R35, UR8, R2 ;  /* 0x0000000823067c25 */ /* 0x000fe2000f8e0002 */
[----:B------:R-:W-:-:S02]  /*09e0*/  SHF.L.U32 R3, R10, 0x3, RZ ;  /* 0x000000030a037819 */ /* 0x000fc400000006ff */
[CC--:B------:R-:W-:Y:S01]  /*09f0*/  LEA.HI R69, R10.reuse, R10.reuse, RZ, 0x1b ;  /* 0x0000000a0a457211 */ /* 0x0c0fe200078fd8ff */
[----:B------:R-:W-:Y:S01]  /*0a00*/  IMAD R33, R35, UR11, R16 ;  /* 0x0000000b23217c24 */ /* 0x000fe2000f8e0210 */
[----:B------:R-:W-:Y:S01]  /*0a10*/  LOP3.LUT R17, R3, 0x1f00, RZ, 0xc0, !PT ;  /* 0x00001f0003117812 */ /* 0x000fe200078ec0ff */
[----:B------:R-:W-:Y:S01]  /*0a20*/  IMAD.WIDE.U32 R4, R35, UR10, R4 ;  /* 0x0000000a23047c25 */ /* 0x000fe2000f8e0004 */
[-C--:B------:R-:W-:Y:S02]  /*0a30*/  LEA.HI R59, R10, R3.reuse, RZ, 0x1e ;  /* 0x000000030a3b7211 */ /* 0x080fe400078ff0ff */
[----:B------:R-:W-:Y:S01]  /*0a40*/  LEA.HI R61, R3, R3, RZ, 0x1b ;  /* 0x00000003033d7211 */ /* 0x000fe200078fd8ff */
[----:B------:R-:W-:Y:S01]  /*0a50*/  IMAD R47, R41, UR7, R9 ;  /* 0x00000007292f7c24 */ /* 0x000fe2000f8e0209 */
[-C--:B------:R-:W-:Y:S02]  /*0a60*/  LEA.HI R19, R19, R10.reuse, RZ, 0x1b ;  /* 0x0000000a13137211 */ /* 0x080fe400078fd8ff */
[----:B------:R-:W-:-:S02]  /*0a70*/  LEA.HI R21, R21, R10, RZ, 0x1b ;  /* 0x0000000a15157211 */ /* 0x000fc400078fd8ff */
[-C--:B------:R-:W-:Y:S02]  /*0a80*/  LEA.HI R23, R23, R10.reuse, RZ, 0x1b ;  /* 0x0000000a17177211 */ /* 0x080fe400078fd8ff */
[-C--:B------:R-:W-:Y:S02]  /*0a90*/  LEA.HI R25, R25, R10.reuse, RZ, 0x1b ;  /* 0x0000000a19197211 */ /* 0x080fe400078fd8ff */
[-C--:B------:R-:W-:Y:S02]  /*0aa0*/  LEA.HI R27, R27, R10.reuse, RZ, 0x1b ;  /* 0x0000000a1b1b7211 */ /* 0x080fe400078fd8ff */
[-C--:B------:R-:W-:Y:S02]  /*0ab0*/  LEA.HI R29, R29, R10.reuse, RZ, 0x1b ;  /* 0x0000000a1d1d7211 */ /* 0x080fe400078fd8ff */
[----:B------:R-:W-:Y:S02]  /*0ac0*/  LEA.HI R31, R31, R10, RZ, 0x1b ;  /* 0x0000000a1f1f7211 */ /* 0x000fe400078fd8ff */
[----:B------:R-:W-:-:S02]  /*0ad0*/  LOP3.LUT R60, R17, 0x1f, R10, 0xf8, !PT ;  /* 0x0000001f113c7812 */ /* 0x000fc400078ef80a */
[----:B0-----:R-:W-:Y:S02]  /*0ae0*/  MOV R78, UR6 ;  /* 0x00000006004e7c02 */ /* 0x001fe40008000f00 */
[C---:B------:R-:W-:Y:S02]  /*0af0*/  LOP3.LUT R168, R10.reuse, 0x1f, RZ, 0xc0, !PT ;  /* 0x0000001f0aa87812 */ /* 0x040fe400078ec0ff */
[C---:B------:R-:W-:Y:S02]  /*0b00*/  IADD3 R58, PT, PT, R10.reuse, 0x200, RZ ;  /* 0x000002000a3a7810 */ /* 0x040fe40007ffe0ff */
        /* <DEDUP_REMOVED lines=17> */
[----:B------:R-:W-:Y:S02]  /*0c20*/  LOP3.LUT R76, R60, 0xe0, RZ, 0xfc, !PT ;  /* 0x000000e03c4c7812 */ /* 0x000fe400078efcff */
[----:B------:R-:W-:Y:S02]  /*0c30*/  IADD3 R77, PT, PT, R7, R77, RZ ;  /* 0x0000004d074d7210 */ /* 0x000fe40007ffe0ff */
[----:B------:R-:W-:-:S07]  /*0c40*/  IADD3 R52, PT, PT, R5, R33, RZ ;  /* 0x0000002105347210 */ /* 0x000fce0007ffe0ff */
.L_x_8887:
[----:B0-----:R-:W0:Y:S01]  /*0c50*/  LDC.64 R20, c[0x0][0x410] ;  /* 0x00010400ff147b82 */ /* 0x001e220000000a00 */
[----:B------:R-:W-:Y:S01]  /*0c60*/  IADD3 R51, PT, PT, R78, -0x1, RZ ;  /* 0xffffffff4e337810 */ /* 0x000fe20007ffe0ff */
[----:B------:R-:W-:Y:S01]  /*0c70*/  HFMA2 R3, -RZ, RZ, 0, 0 ;  /* 0x00000000ff037431 */ /* 0x000fe200000001ff */
[----:B------:R-:W1:Y:S01]  /*0c80*/  LDCU UR4, c[0x0][0x388] ;  /* 0x00007100ff0477ac */ /* 0x000e620008000800 */
[----:B------:R-:W-:Y:S02]  /*0c90*/  SHF.L.U32 R36, R60, 0x2, RZ ;  /* 0x000000023c247819 */ /* 0x000fe400000006ff */
[----:B------:R-:W-:Y:S02]  /*0ca0*/  CS2R R28, SRZ ;  /* 0x00000000001c7805 */ /* 0x000fe4000001ff00 */
[----:B------:R-:W-:Y:S01]  /*0cb0*/  SHF.L.U32 R2, R51, 0x8, RZ ;  /* 0x0000000833027819 */ /* 0x000fe200000006ff */
[----:B--2---:R-:W2:Y:S01]  /*0cc0*/  LDCU.64 UR6, c[0x0][0x488] ;  /* 0x00009100ff0677ac */ /* 0x004ea20008000a00 */
[----:B---3--:R-:W3:Y:S01]  /*0cd0*/  LDC.64 R24, c[0x0][0x420] ;  /* 0x00010800ff187b82 */ /* 0x008ee20000000a00 */
[----:B----4-:R-:W4:Y:S07]  /*0ce0*/  LDCU.64 UR8, c[0x0][0x478] ;  /* 0x00008f00ff0877ac */ /* 0x010f2e0008000a00 */
        /* <DEDUP_REMOVED lines=9> */
[----:B------:R-:W-:Y:S01]  /*0d80*/  CS2R R30, SRZ ;  /* 0x00000000001e7805 */ /* 0x000fe2000001ff00 */
[----:B------:R-:W-:Y:S02]  /*0d90*/  BAR.SYNC.DEFER_BLOCKING 0x0 ;  /* 0x0000000000007b1d */ /* 0x000fe40000010000 */
[----:B------:R-:W-:Y:S01]  /*0da0*/  IMAD R19, R25, UR18, R19 ;  /* 0x0000001219137c24 */ /* 0x000fe2000f8e0213 */
[----:B------:R-:W-:Y:S01]  /*0db0*/  CS2R R24, SRZ ;  /* 0x0000000000187805 */ /* 0x000fe2000001ff00 */
[C---:B--2---:R-:W-:Y:S01]  /*0dc0*/  IMAD.WIDE.U32 R16, R41.reuse, R22, R16 ;  /* 0x0000001629107225 */ /* 0x044fe200078e0010 */
        /* <DEDUP_REMOVED lines=16> */
[C---:B----4-:R-:W-:Y:S01]  /*0ed0*/  LEA R18, P1, R19.reuse, UR8, 0x2 ;  /* 0x0000000813127c11 */ /* 0x050fe2000f8210ff */
[----:B------:R-:W-:Y:S01]  /*0ee0*/  HFMA2 R101, -RZ, RZ, 0, 0 ;  /* 0x00000000ff657431 */ /* 0x000fe200000001ff */
[C---:B------:R-:W-:Y:S01]  /*0ef0*/  IADD3 R20, P0, PT, R36.reuse, R55, RZ ;  /* 0x0000003724147210 */ /* 0x040fe20007f1e0ff */
[----:B------:R-:W-:Y:S01]  /*0f00*/  HFMA2 R103, -RZ, RZ, 0, 0 ;  /* 0x00000000ff677431 */ /* 0x000fe200000001ff */
[----:B------:R-:W-:Y:S01]  /*0f10*/  LEA.HI.X R19, R19, UR9, R0, 0x2, P1 ;  /* 0x0000000913137c11 */ /* 0x000fe200088f1400 */
[----:B------:R-:W-:Y:S01]  /*0f20*/  HFMA2 R109, -RZ, RZ, 0, 0 ;  /* 0x00000000ff6d7431 */ /* 0x000fe200000001ff */
[----:B------:R-:W-:Y:S01]  /*0f30*/  IADD3 R36, P3, PT, R36, R49, RZ ;  /* 0x0000003124247210 */ /* 0x000fe20007f7e0ff */
[----:B------:R-:W-:Y:S01]  /*0f40*/  IMAD.MOV.U32 R111, RZ, RZ, RZ ;  /* 0x000000ffff6f7224 */ /* 0x000fe200078e00ff */
[----:B------:R-:W-:Y:S01]  /*0f50*/  MOV R0, RZ ;  /* 0x000000ff00007202 */ /* 0x000fe20000000f00 */
[----:B------:R-:W1:Y:S01]  /*0f60*/  LDC.64 R142, c[0x0][0x508] ;  /* 0x00014200ff8e7b82 */ /* 0x000e620000000a00 */
[----:B------:R-:W-:-:S02]  /*0f70*/  IADD3.X R21, PT, PT, RZ, R56, RZ, P0, !PT ;  /* 0x00000038ff157210 */ /* 0x000fc400007fe4ff */
[-C--:B------:R-:W-:Y:S01]  /*0f80*/  ISETP.GE.AND P2, PT, R72, R81.reuse, PT ;  /* 0x000000514800720c */ /* 0x080fe20003f46270 */
[----:B--2---:R-:W-:Y:S01]  /*0f90*/  ULEA UR5, UR5, UR4, 0x18 ;  /* 0x0000000405057291 */ /* 0x004fe2000f8ec0ff */
[-C--:B------:R-:W-:Y:S01]  /*0fa0*/  ISETP.GE.AND P0, PT, R70, R81.reuse, PT ;  /* 0x000000514600720c */ /* 0x080fe20003f06270 */
[----:B------:R-:W2:Y:S01]  /*0fb0*/  @!P6 LDG.E R0, desc[UR16][R20.64] ;  /* 0x000000101400e981 */ /* 0x000ea2000c1e1900 */
[-C--:B------:R-:W-:Y:S01]  /*0fc0*/  ISETP.GE.AND P1, PT, R71, R81.reuse, PT ;  /* 0x000000514700720c */ /* 0x080fe20003f26270 */
[----:B------:R-:W3:Y:S01]  /*0fd0*/  LDCU.64 UR6, c[0x0][0x510] ;  /* 0x0000a200ff0677ac */ /* 0x000ee20008000a00 */
[----:B------:R-:W-:Y:S01]  /*0fe0*/  IADD3.X R37, PT, PT, RZ, R50, RZ, P3, !PT ;  /* 0x00000032ff257210 */ /* 0x000fe20001ffe4ff */
[----:B------:R-:W4:Y:S01]  /*0ff0*/  @!P4 LDG.E R26, desc[UR16][R20.64+0x280] ;  /* 0x00028010141ac981 */ /* 0x000f22000c1e1900 */
[-C--:B------:R-:W-:Y:S01]  /*1000*/  ISETP.GE.AND P3, PT, R73, R81.reuse, PT ;  /* 0x000000514900720c */ /* 0x080fe20003f66270 */
[----:B------:R-:W3:Y:S01]  /*1010*/  LDCU.64 UR8, c[0x0][0x558] ;  /* 0x0000ab00ff0877ac */ /* 0x000ee20008000a00 */
[----:B------:R-:W-:Y:S01]  /*1020*/  ISETP.GE.AND P6, PT, R76, R81, PT ;  /* 0x000000514c00720c */ /* 0x000fe20003fc6270 */
[----:B------:R-:W3:Y:S01]  /*1030*/  @!P5 LDG.E R31, desc[UR16][R20.64+0x300] ;  /* 0x00030010141fd981 */ /* 0x000ee2000c1e1900 */
[C---:B0-----:R-:W-:Y:S01]  /*1040*/  IADD3 R33, PT, PT, R84.reuse, 0x20, RZ ;  /* 0x0000002054217810 */ /* 0x041fe20007ffe0ff */
[----:B------:R-:W0:Y:S02]  /*1050*/  LDCU UR4, c[0x0][0x38c] ;  /* 0x00007180ff0477ac */ /* 0x000e240008000800 */
[----:B------:R-:W4:Y:S04]  /*1060*/  @!P0 LDG.E R25, desc[UR16][R20.64+0x80] ;  /* 0x0000801014198981 */ /* 0x000f28000c1e1900 */
[----:B------:R-:W3:Y:S04]  /*1070*/  @!P1 LDG.E R27, desc[UR16][R20.64+0x100] ;  /* 0x00010010141b9981 */ /* 0x000ee8000c1e1900 */
[----:B------:R-:W3:Y:S04]  /*1080*/  @!P2 LDG.E R24, desc[UR16][R20.64+0x180] ;  /* 0x000180101418a981 */ /* 0x000ee8000c1e1900 */
[----:B------:R-:W3:Y:S04]  /*1090*/  @!P3 LDG.E R29, desc[UR16][R20.64+0x200] ;  /* 0x00020010141db981 */ /* 0x000ee8000c1e1900 */
[----:B------:R0:W3:Y:S01]  /*10a0*/  @!P6 LDG.E R28, desc[UR16][R20.64+0x380] ;  /* 0x00038010141ce981 */ /* 0x0000e2000c1e1900 */
[----:B------:R-:W-:-:S02]  /*10b0*/  IADD3 R35, PT, PT, R84, 0x40, RZ ;  /* 0x0000004054237810 */ /* 0x000fc40007ffe0ff */
[CC--:B------:R-:W-:Y:S02]  /*10c0*/  LEA.HI.SX32 R83, R84.reuse, R84.reuse, 0x1b ;  /* 0x0000005454537211 */ /* 0x0c0fe400078fdaff */
[-C--:B------:R-:W-:Y:S02]  /*10d0*/  LEA.HI.SX32 R33, R33, R84.reuse, 0x1b ;  /* 0x0000005421217211 */ /* 0x080fe400078fdaff */
[----:B------:R-:W-:Y:S02]  /*10e0*/  LEA.HI.SX32 R35, R35, R84, 0x1b ;  /* 0x0000005423237211 */ /* 0x000fe400078fdaff */
[----:B------:R-:W-:Y:S01]  /*10f0*/  LEA R83, R83, UR5, 0x2 ;  /* 0x0000000553537c11 */ /* 0x000fe2000f8e10ff */
[----:B0-----:R-:W-:Y:S01]  /*1100*/  VIADD R21, R84, 0x60 ;  /* 0x0000006054157836 */ /* 0x001fe20000000000 */
[----:B------:R-:W-:Y:S02]  /*1110*/  LEA R82, R33, UR5, 0x2 ;  /* 0x0000000521527c11 */ /* 0x000fe4000f8e10ff */
        /* <DEDUP_REMOVED lines=15> */
[----:B------:R-:W-:Y:S02]  /*1210*/  P2R R32, PR, RZ, 0x1 ;  /* 0x00000001ff207803 */ /* 0x000fe40000000000 */
[----:B------:R-:W-:Y:S02]  /*1220*/  ISETP.GE.AND P0, PT, R60, R81, PT ;  /* 0x000000513c00720c */ /* 0x000fe40003f06270 */
[----:B------:R-:W-:Y:S01]  /*1230*/  CS2R R20, SRZ ;  /* 0x0000000000147805 */ /* 0x000fe2000001ff00 */
[----:B--2---:R0:W-:Y:S02]  /*1240*/  STS [R83], R0 ;  /* 0x0000000053007388 */ /* 0x0041e40000000800 */
[----:B0-----:R-:W-:-:S02]  /*1250*/  SHF.L.U32 R0, R84, 0x3, RZ ;  /* 0x0000000354007819 */ /* 0x001fc400000006ff */
[----:B----4-:R-:W-:Y:S02]  /*1260*/  STS [R82+0x80], R25 ;  /* 0x0000801952007388 */ /* 0x010fe40000000800 */
[----:B------:R-:W-:Y:S02]  /*1270*/  LEA.HI.SX32 R90, R0, R0, 0x1b ;  /* 0x00000000005a7211 */ /* 0x000fe400078fdaff */
[----:B---3--:R-:W-:Y:S02]  /*1280*/  STS [R80+0x100], R27 ;  /* 0x0001001b50007388 */ /* 0x008fe40000000800 */
[----:B------:R-:W-:Y:S02]  /*1290*/  LEA R90, R90, UR5, 0x2 ;  /* 0x000000055a5a7c11 */ /* 0x000fe4000f8e10ff */
        /* <DEDUP_REMOVED lines=16> */
[----:B--2---:R-:W-:Y:S01]  /*13a0*/  CS2R R26, SRZ ;  /* 0x00000000001a7805 */ /* 0x004fe2000001ff00 */
[----:B------:R-:W-:Y:S01]  /*13b0*/  HFMA2 R0, -RZ, RZ, 0, 0 ;  /* 0x00000000ff007431 */ /* 0x000fe200000001ff */
[----:B---3--:R-:W-:Y:S01]  /*13c0*/  CS2R R28, SRZ ;  /* 0x00000000001c7805 */ /* 0x008fe2000001ff00 */
        /* <DEDUP_REMOVED lines=11> */
[----:B------:R-:W-:Y:S02]  /*1480*/  MOV R39, RZ ;  /* 0x000000ff00277202 */ /* 0x000fe40000000f00 */
[----:B0-----:R-:W-:Y:S01]  /*1490*/  MOV R22, RZ ;  /* 0x000000ff00167202 */ /* 0x001fe20000000f00 */
[----:B--2---:R0:W-:Y:S04]  /*14a0*/  STS [R83], R20 ;  /* 0x0000001453007388 */ /* 0x0041e80000000800 */
[----:B---3--:R-:W-:Y:S04]  /*14b0*/  STS [R82+0x80], R21 ;  /* 0x0000801552007388 */ /* 0x008fe80000000800 */
[----:B------:R-:W-:Y:S04]  /*14c0*/  STS [R80+0x100], R25 ;  /* 0x0001001950007388 */ /* 0x000fe80000000800 */
[----:B----4-:R2:W-:Y:S04]  /*14d0*/  STS [R85+0x180], R30 ;  /* 0x0001801e55007388 */ /* 0x0105e80000000800 */
        /* <DEDUP_REMOVED lines=24> */
[----:B--2---:R-:W-:-:S02]  /*1660*/  P2R R30, PR, RZ, 0x1 ;  /* 0x00000001ff1e7803 */ /* 0x004fc40000000000 */
[----:B------:R-:W-:Y:S02]  /*1670*/  ISETP.GE.AND P0, PT, R60, R81, PT ;  /* 0x000000513c00720c */ /* 0x000fe40003f06270 */
[----:B---3--:R-:W-:Y:S02]  /*1680*/  MOV R0, RZ ;  /* 0x000000ff00007202 */ /* 0x008fe40000000f00 */
[----:B----4-:R-:W-:Y:S02]  /*1690*/  MOV R24, RZ ;  /* 0x000000ff00187202 */ /* 0x010fe40000000f00 */
[----:B0-----:R-:W-:Y:S01]  /*16a0*/  CS2R R36, SRZ ;  /* 0x0000000000247805 */ /* 0x001fe2000001ff00 */
[----:B------:R-:W-:Y:S04]  /*16b0*/  STS [R83], R26 ;  /* 0x0000001a53007388 */ /* 0x000fe80000000800 */
[----:B------:R0:W-:Y:S04]  /*16c0*/  STS [R82+0x80], R39 ;  /* 0x0000802752007388 */ /* 0x0001e80000000800 */
        /* <DEDUP_REMOVED lines=18> */
[----:B--2---:R-:W-:-:S03]  /*17f0*/  HFMA2 R20, -RZ, RZ, 0, 0 ;  /* 0x00000000ff147431 */ /* 0x004fc600000001ff */
        /* <DEDUP_REMOVED lines=11> */
[----:B0-----:R-:W-:Y:S01]  /*18b0*/  CS2R R16, SRZ ;  /* 0x0000000000107805 */ /* 0x001fe2000001ff00 */
[----:B--2---:R-:W-:Y:S04]  /*18c0*/  STS [R83], R0 ;  /* 0x0000000053007388 */ /* 0x004fe80000000800 */
        /* <DEDUP_REMOVED lines=14> */
[----:B------:R-:W4:Y:S04]  /*19b0*/  LDS R26, [R90+0x18] ;  /* 0x000018005a1a7984 */ /* 0x000f280000000800 */
[----:B------:R-:W1:Y:S01]  /*19c0*/  LDS R34, [R90+0x1c] ;  /* 0x00001c005a227984 */ /* 0x000e620000000800 */
[----:B------:R-:W-:Y:S01]  /*19d0*/  BAR.SYNC.DEFER_BLOCKING 0x0 ;  /* 0x0000000000007b1d */ /* 0x000fe20000010000 */
[----:B0-----:R-:W-:Y:S01]  /*19e0*/  MOV R37, RZ ;  /* 0x000000ff00257202 */ /* 0x001fe20000000f00 */
[----:B--2---:R-:W-:Y:S01]  /*19f0*/  HFMA2 R20, -RZ, RZ, 0, 0 ;  /* 0x00000000ff147431 */ /* 0x004fe200000001ff */
[----:B------:R-:W-:-:S03]  /*1a00*/  MOV R109, RZ ;  /* 0x000000ff006d7202 */ /* 0x000fc60000000f00 */
[----:B------:R-:W2:Y:S01]  /*1a10*/  @!P0 LDG.E R36, desc[UR16][R18.64] ;  /* 0x0000001012248981 */ /* 0x000ea2000c1e1900 */
[----:B------:R-:W-:Y:S02]  /*1a20*/  ISETP.NE.AND P0, PT, R38, RZ, PT ;  /* 0x000000ff2600720c */ /* 0x000fe40003f05270 */
[----:B------:R-:W-:Y:S01]  /*1a30*/  CS2R R38, SRZ ;  /* 0x0000000000267805 */ /* 0x000fe2000001ff00 */
[----:B------:R-:W2:Y:S04]  /*1a40*/  @!P1 LDG.E R37, desc[UR16][R18.64+0x100] ;  /* 0x0001001012259981 */ /* 0x000ea8000c1e1900 */
[----:B------:R-:W2:Y:S04]  /*1a50*/  @!P2 LDG.E R16, desc[UR16][R18.64+0x180] ;  /* 0x000180101210a981 */ /* 0x000ea8000c1e1900 */
[----:B------:R-:W2:Y:S04]  /*1a60*/  @!P3 LDG.E R39, desc[UR16][R18.64+0x200] ;  /* 0x000200101227b981 */ /* 0x000ea8000c1e1900 */
[----:B------:R-:W2:Y:S04]  /*1a70*/  @!P0 LDG.E R17, desc[UR16][R18.64+0x80] ;  /* 0x0000801012118981 */ /* 0x000ea8000c1e1900 */
[----:B------:R-:W2:Y:S04]  /*1a80*/  @!P4 LDG.E R20, desc[UR16][R18.64+0x280] ;  /* 0x000280101214c981 */ /* 0x000ea8000c1e1900 */
[----:B------:R-:W2:Y:S04]  /*1a90*/  @!P5 LDG.E R109, desc[UR16][R18.64+0x300] ;  /* 0x00030010126dd981 */ /* 0x000ea8000c1e1900 */
[----:B------:R4:W2:Y:S01]  /*1aa0*/  @!P6 LDG.E R38, desc[UR16][R18.64+0x380] ;  /* 0x000380101226e981 */ /* 0x0008a2000c1e1900 */
[----:B---3--:R-:W-:-:S06]  /*1ab0*/  FMUL.FTZ R106, R22, -1.4426950216293334961 ;  /* 0xbfb8aa3b166a7820 */ /* 0x008fcc0000410000 */
[----:B------:R-:W0:Y:S01]  /*1ac0*/  MUFU.EX2 R106, R106 ;  /* 0x0000006a006a7308 */ /* 0x000e220000000800 */
[----:B----4-:R-:W-:Y:S01]  /*1ad0*/  FMUL.FTZ R18, R26, -1.4426950216293334961 ;  /* 0xbfb8aa3b1a127820 */ /* 0x010fe20000410000 */
[----:B-1----:R-:W-:Y:S01]  /*1ae0*/  FMUL.FTZ R19, R34, -1.4426950216293334961 ;  /* 0xbfb8aa3b22137820 */ /* 0x002fe20000410000 */
[----:B------:R-:W-:Y:S01]  /*1af0*/  FMUL.FTZ R108, R0, -1.4426950216293334961 ;  /* 0xbfb8aa3b006c7820 */ /* 0x000fe20000410000 */
[----:B------:R-:W-:Y:S01]  /*1b00*/  FMUL.FTZ R110, R28, -1.4426950216293334961 ;  /* 0xbfb8aa3b1c6e7820 */ /* 0x000fe20000410000 */
[----:B------:R-:W-:Y:S01]  /*1b10*/  FMUL.FTZ R112, R30, -1.4426950216293334961 ;  /* 0xbfb8aa3b1e707820 */ /* 0x000fe20000410000 */
[----:B------:R-:W-:Y:S01]  /*1b20*/  MUFU.EX2 R117, R18 ;  /* 0x0000001200757308 */ /* 0x000fe20000000800 */
[----:B0-----:R-:W-:-:S03]  /*1b30*/  FADD.FTZ R106, R106, 1 ;  /* 0x3f8000006a6a7421 */ /* 0x001fc60000010000 */
[----:B------:R-:W-:Y:S04]  /*1b40*/  MUFU.EX2 R118, R19 ;  /* 0x0000001300767308 */ /* 0x000fe80000000800 */
[----:B------:R-:W-:Y:S01]  /*1b50*/  MUFU.RCP R111, R106 ;  /* 0x0000006a006f7308 */ /* 0x000fe20000001000 */
[----:B------:R-:W-:Y:S01]  /*1b60*/  FMUL.FTZ R114, R24, -1.4426950216293334961 ;  /* 0xbfb8aa3b18727820 */ /* 0x000fe20000410000 */
[----:B------:R-:W-:-:S06]  /*1b70*/  FMUL.FTZ R115, R32, -1.4426950216293334961 ;  /* 0xbfb8aa3b20737820 */ /* 0x000fcc0000410000 */
[----:B------:R-:W0:Y:S04]  /*1b80*/  MUFU.EX2 R108, R108 ;  /* 0x0000006c006c7308 */ /* 0x000e280000000800 */
[----:B------:R-:W1:Y:S04]  /*1b90*/  MUFU.EX2 R110, R110 ;  /* 0x0000006e006e7308 */ /* 0x000e680000000800 */
[----:B------:R-:W3:Y:S04]  /*1ba0*/  MUFU.EX2 R112, R112 ;  /* 0x0000007000707308 */ /* 0x000ee80000000800 */
[----:B------:R-:W4:Y:S04]  /*1bb0*/  MUFU.EX2 R114, R114 ;  /* 0x0000007200727308 */ /* 0x000f280000000800 */
[----:B------:R4:W4:Y:S01]  /*1bc0*/  MUFU.EX2 R116, R115 ;  /* 0x0000007300747308 */ /* 0x0009220000000800 */
[----:B0-----:R-:W-:Y:S01]  /*1bd0*/  FADD.FTZ R108, R108, 1 ;  /* 0x3f8000006c6c7421 */ /* 0x001fe20000010000 */
[----:B-1----:R-:W-:Y:S01]  /*1be0*/  FADD.FTZ R110, R110, 1 ;  /* 0x3f8000006e6e7421 */ /* 0x002fe20000010000 */
[----:B---3--:R-:W-:-:S02]  /*1bf0*/  FADD.FTZ R112, R112, 1 ;  /* 0x3f80000070707421 */ /* 0x008fc40000010000 */
[----:B------:R-:W-:Y:S01]  /*1c00*/  MUFU.RCP R113, R108 ;  /* 0x0000006c00717308 */ /* 0x000fe20000001000 */
[----:B------:R-:W-:Y:S01]  /*1c10*/  FADD.FTZ R118, R118, 1 ;  /* 0x3f80000076767421 */ /* 0x000fe20000010000 */
[----:B----4-:R-:W-:-:S06]  /*1c20*/  FADD.FTZ R114, R114, 1 ;  /* 0x3f80000072727421 */ /* 0x010fcc0000010000 */
[----:B------:R-:W-:Y:S01]  /*1c30*/  MUFU.RCP R115, R110 ;  /* 0x0000006e00737308 */ /* 0x000fe20000001000 */
[----:B------:R-:W-:-:S07]  /*1c40*/  FADD.FTZ R116, R116, 1 ;  /* 0x3f80000074747421 */ /* 0x000fce0000010000 */
[----:B------:R-:W0:Y:S08]  /*1c50*/  MUFU.RCP R119, R112 ;  /* 0x0000007000777308 */ /* 0x000e300000001000 */
[----:B------:R-:W1:Y:S08]  /*1c60*/  MUFU.RCP R123, R114 ;  /* 0x00000072007b7308 */ /* 0x000e700000001000 */
[----:B------:R-:W3:Y:S08]  /*1c70*/  MUFU.RCP R127, R116 ;  /* 0x00000074007f7308 */ /* 0x000ef00000001000 */
[----:B------:R-:W4:Y:S01]  /*1c80*/  MUFU.RCP R135, R118 ;  /* 0x0000007600877308 */ /* 0x000f220000001000 */
[----:B0-----:R-:W-:-:S04]  /*1c90*/  FADD.FTZ R121, -R119, 1 ;  /* 0x3f80000077797421 */ /* 0x001fc80000010100 */
[----:B------:R-:W-:Y:S01]  /*1ca0*/  FFMA.FTZ R121, R30, R121, 1 ;  /* 0x3f8000001e797423 */ /* 0x000fe20000010079 */
[----:B-1----:R-:W-:Y:S01]  /*1cb0*/  FADD.FTZ R125, -R123, 1 ;  /* 0x3f8000007b7d7421 */ /* 0x002fe20000010100 */
[----:B------:R-:W-:Y:S01]  /*1cc0*/  ISETP.NE.AND P1, PT, R10, RZ, PT ;  /* 0x000000ff0a00720c */ /* 0x000fe20003f25270 */
[----:B---3--:R-:W-:Y:S02]  /*1cd0*/  FADD.FTZ R129, -R127, 1 ;  /* 0x3f8000007f817421 */ /* 0x008fe40000010100 */
[----:B------:R-:W-:Y:S02]  /*1ce0*/  FFMA.FTZ R125, R24, R125, 1 ;  /* 0x3f800000187d7423 */ /* 0x000fe4000001007d */
[----:B------:R-:W-:Y:S01]  /*1cf0*/  FFMA.FTZ R129, R32, R129, 1 ;  /* 0x3f80000020817423 */ /* 0x000fe20000010081 */
[----:B----4-:R-:W-:-:S04]  /*1d00*/  FADD.FTZ R137, -R135, 1 ;  /* 0x3f80000087897421 */ /* 0x010fc80000010100 */
[----:B------:R-:W-:Y:S01]  /*1d10*/  FFMA.FTZ R137, R34, R137, 1 ;  /* 0x3f80000022897423 */ /* 0x000fe20000010089 */
[----:B--2---:R-:W-:Y:S04]  /*1d20*/  STS [R83], R36 ;  /* 0x0000002453007388 */ /* 0x004fe80000000800 */
        /* <DEDUP_REMOVED lines=15> */
[----:B------:R-:W4:Y:S01]  /*1e20*/  LDS R38, [R90+0x1c] ;  /* 0x00001c005a267984 */ /* 0x000f220000000800 */
[----:B0-----:R-:W-:-:S04]  /*1e30*/  FADD.FTZ R16, R117, 1 ;  /* 0x3f80000075107421 */ /* 0x001fc80000010000 */
[----:B------:R2:W0:Y:S01]  /*1e40*/  MUFU.RCP R131, R16 ;  /* 0x0000001000837308 */ /* 0x0004220000001000 */
[----:B------:R-:W-:Y:S01]  /*1e50*/  FADD.FTZ R17, -R111, 1 ;  /* 0x3f8000006f117421 */ /* 0x000fe20000010100 */
[----:B-1----:R-:W-:Y:S01]  /*1e60*/  FADD.FTZ R109, -R113, 1 ;  /* 0x3f800000716d7421 */ /* 0x002fe20000010100 */
[----:B------:R-:W-:Y:S02]  /*1e70*/  FADD.FTZ R117, -R115, 1 ;  /* 0x3f80000073757421 */ /* 0x000fe40000010100 */
[----:B------:R-:W-:Y:S01]  /*1e80*/  FFMA.FTZ R17, R22, R17, 1 ;  /* 0x3f80000016117423 */ /* 0x000fe20000010011 */
[----:B--2---:R-:W-:Y:S01]  /*1e90*/  FMUL.FTZ R16, R99, R18 ;  /* 0x0000001263107220 */ /* 0x004fe20000410000 */
[----:B---3--:R-:W-:Y:S01]  /*1ea0*/  FMUL.FTZ R108, R101, R36 ;  /* 0x00000024656c7220 */ /* 0x008fe20000410000 */
[----:B----4-:R-:W-:Y:S01]  /*1eb0*/  FMUL.FTZ R110, R100, R19 ;  /* 0x00000013646e7220 */ /* 0x010fe20000410000 */
        /* <DEDUP_REMOVED lines=101> */
[----:B------:R0:W-:Y:S04]  /*2510*/  STS [R90], R17 ;  /* 0x000000115a007388 */ /* 0x0001e80000000800 */
        /* <DEDUP_REMOVED lines=43> */
.L_x_8863:
        /* <DEDUP_REMOVED lines=46> */
[C---:B------:R-:W-:Y:S01]  /*2ab0*/  IADD3 R16, P2, PT, R2.reuse, R4, RZ ;  /* 0x0000000402107210 */ /* 0x040fe20007f5e0ff */
[----:B------:R-:W-:Y:S01]  /*2ac0*/  FMUL.FTZ R136, R95, R112 ;  /* 0x000000705f887220 */ /* 0x000fe20000410000 */
[----:B------:R-:W-:Y:S01]  /*2ad0*/  LOP3.LUT R174, R2, 0x100, RZ, 0xc0, !PT ;  /* 0x0000010002ae7812 */ /* 0x000fe200078ec0ff */
[----:B------:R-:W-:Y:S01]  /*2ae0*/  FMUL.FTZ R140, R96, R127 ;  /* 0x0000007f608c7220 */ /* 0x000fe20000410000 */
[----:B------:R-:W-:Y:S01]  /*2af0*/  IADD3 R124, PT, PT, R78, -0x2, RZ ;  /* 0xfffffffe4e7c7810 */ /* 0x000fe20007ffe0ff */
[----:B------:R-:W2:Y:S01]  /*2b00*/  LDC.64 R26, c[0x0][0x3c0] ;  /* 0x0000f000ff1a7b82 */ /* 0x000ea20000000a00 */
[----:B------:R-:W-:Y:S01]  /*2b10*/  IADD3 R176, PT, PT, R2, R10, RZ ;  /* 0x0000000a02b07210 */ /* 0x000fe20007ffe0ff */
[----:B------:R-:W-:Y:S01]  /*2b20*/  FMUL.FTZ R142, R97, R114 ;  /* 0x00000072618e7220 */ /* 0x000fe20000410000 */
[----:B------:R-:W-:Y:S01]  /*2b30*/  ISETP.EQ.AND P0, PT, R10, RZ, P0 ;  /* 0x000000ff0a00720c */ /* 0x000fe20000702270 */
[----:B------:R-:W-:Y:S01]  /*2b40*/  FMUL.FTZ R143, R98, R131 ;  /* 0x00000083628f7220 */ /* 0x000fe20000410000 */
[----:B------:R-:W-:Y:S01]  /*2b50*/  IMAD.MOV.U32 R109, RZ, RZ, RZ ;  /* 0x000000ffff6d7224 */ /* 0x000fe200078e00ff */
[----:B------:R-:W-:Y:S01]  /*2b60*/  LOP3.LUT R144, R144, 0x100, RZ, 0xc0, !PT ;  /* 0x0000010090907812 */ /* 0x000fe200078ec0ff */
[----:B------:R-:W3:Y:S01]  /*2b70*/  LDCU UR7, c[0x0][0x394] ;  /* 0x00007280ff0777ac */ /* 0x000ee20008000800 */
[----:B------:R-:W4:Y:S01]  /*2b80*/  LDC.64 R24, c[0x0][0x3e0] ;  /* 0x0000f800ff187b82 */ /* 0x000f220000000a00 */
[----:B------:R-:W-:-:S02]  /*2b90*/  IADD3.X R19, PT, PT, RZ, R77, RZ, P1, !PT ;  /* 0x0000004dff137210 */ /* 0x000fc40000ffe4ff */
[----:B------:R-:W-:Y:S01]  /*2ba0*/  IADD3.X R17, PT, PT, RZ, R52, RZ, P2, !PT ;  /* 0x00000034ff117210 */ /* 0x000fe200017fe4ff */
[----:B------:R-:W0:Y:S04]  /*2bb0*/  LDCU UR13, c[0x0][0x38c] ;  /* 0x00007180ff0d77ac */ /* 0x000e280008000800 */
[----:B------:R-:W0:Y:S01]  /*2bc0*/  LDC.64 R22, c[0x0][0x4d0] ;  /* 0x00013400ff167b82 */ /* 0x000e220000000a00 */
[----:B------:R-:W0:Y:S01]  /*2bd0*/  LDCU UR12, c[0x0][0x388] ;  /* 0x00007100ff0c77ac */ /* 0x000e220008000800 */
[----:B------:R-:W0:Y:S06]  /*2be0*/  LDCU.64 UR8, c[0x0][0x538] ;  /* 0x0000a700ff0877ac */ /* 0x000e2c0008000a00 */
[----:B------:R-:W0:Y:S01]  /*2bf0*/  LDC.64 R20, c[0x0][0x4f0] ;  /* 0x00013c00ff147b82 */ /* 0x000e220000000a00 */
[----:B------:R-:W0:Y:S01]  /*2c00*/  LDCU.64 UR10, c[0x0][0x540] ;  /* 0x0000a800ff0a77ac */ /* 0x000e220008000a00 */
[----:B---3--:R-:W-:-:S05]  /*2c10*/  UMOV UR4, URZ ;  /* 0x000000ff00047c82 */ /* 0x008fca0008000000 */
.L_x_8886:
[----:B------:R-:W-:Y:S01]  /*2c20*/  MOV R36, R60 ;  /* 0x0000003c00247202 */ /* 0x000fe20000000f00 */
[----:B------:R-:W-:Y:S01]  /*2c30*/  HFMA2 R37, -RZ, RZ, 0, 0 ;  /* 0x00000000ff257431 */ /* 0x000fe200000001ff */
[----:B------:R-:W-:Y:S01]  /*2c40*/  MOV R34, R8 ;  /* 0x0000000800227202 */ /* 0x000fe20000000f00 */
[----:B------:R-:W-:Y:S01]  /*2c50*/  HFMA2 R145, -RZ, RZ, 0, 0 ;  /* 0x00000000ff917431 */ /* 0x000fe200000001ff */
[----:B------:R-:W-:Y:S01]  /*2c60*/  MOV R35, R47 ;  /* 0x0000002f00237202 */ /* 0x000fe20000000f00 */
[----:B--2---:R-:W-:Y:S01]  /*2c70*/  IMAD.WIDE.U32 R32, R26, UR4, R36 ;  /* 0x000000041a207c25 */ /* 0x004fe2000f8e0024 */
[----:B------:R-:W-:Y:S02]  /*2c80*/  ISETP.NE.AND P5, PT, R172, RZ, PT ;  /* 0x000000ffac00720c */ /* 0x000fe40003fa5270 */
[----:B------:R-:W-:Y:S01]  /*2c90*/  P2R R149, PR, RZ, 0x1 ;  /* 0x00000001ff957803 */ /* 0x000fe20000000000 */
[----:B0-----:R-:W-:Y:S01]  /*2ca0*/  IMAD.WIDE.U32 R138, R30, UR4, R34 ;  /* 0x000000041e8a7c25 */ /* 0x001fe2000f8e0022 */
[----:B------:R-:W-:-:S02]  /*2cb0*/  ISETP.GE.AND P0, PT, R70, R81, PT ;  /* 0x000000514600720c */ /* 0x000fc40003f06270 */
[----:B------:R-:W-:Y:S01]  /*2cc0*/  ISETP.GE.AND P4, PT, R74, R81, PT ;  /* 0x000000514a00720c */ /* 0x000fe20003f86270 */
[----:B----4-:R-:W-:Y:S01]  /*2cd0*/  IMAD.WIDE.U32 R132, R24, UR4, R36 ;  /* 0x0000000418847c25 */ /* 0x010fe2000f8e0024 */
[----:B------:R-:W-:Y:S02]  /*2ce0*/  LEA R36, P2, R32, R45, 0x2 ;  /* 0x0000002d20247211 */ /* 0x000fe400078410ff */
[----:B-1----:R-:W-:Y:S01]  /*2cf0*/  LEA R38, P1, R138, R28, 0x2 ;  /* 0x0000001c8a267211 */ /* 0x002fe200078210ff */
[----:B------:R-:W-:Y:S01]  /*2d00*/  IMAD R0, R27, UR4, R33 ;  /* 0x000000041b007c24 */ /* 0x000fe2000f8e0221 */
[----:B------:R-:W-:Y:S01]  /*2d10*/  LEA R34, P3, R132, R53, 0x2 ;  /* 0x0000003584227211 */ /* 0x000fe200078610ff */
[----:B------:R-:W-:Y:S01]  /*2d20*/  IMAD R39, R31, UR4, R139 ;  /* 0x000000041f277c24 */ /* 0x000fe2000f8e028b */
[----:B------:R-:W-:Y:S01]  /*2d30*/  MOV R146, RZ ;  /* 0x000000ff00927202 */ /* 0x000fe20000000f00 */
[----:B------:R-:W-:Y:S01]  /*2d40*/  IMAD R33, R25, UR4, R133 ;  /* 0x0000000419217c24 */ /* 0x000fe2000f8e0285 */
[----:B------:R-:W-:Y:S01]  /*2d50*/  LEA.HI.X R37, R32, R57, R0, 0x2, P2 ;  /* 0x0000003920257211 */ /* 0x000fe200010f1400 */
[----:B------:R-:W-:Y:S01]  /*2d60*/  HFMA2 R0, -RZ, RZ, 0, 0 ;  /* 0x00000000ff007431 */ /* 0x000fe200000001ff */
[----:B------:R-:W-:-:S02]  /*2d70*/  LEA.HI.X R39, R138, R29, R39, 0x2, P1 ;  /* 0x0000001d8a277211 */ /* 0x000fc400008f1427 */
[----:B------:R-:W-:Y:S02]  /*2d80*/  CS2R R138, SRZ ;  /* 0x00000000008a7805 */ /* 0x000fe4000001ff00 */
[-C--:B------:R-:W-:Y:S02]  /*2d90*/  ISETP.GE.AND P1, PT, R71, R81.reuse, PT ;  /* 0x000000514700720c */ /* 0x080fe40003f26270 */
[----:B------:R-:W-:Y:S01]  /*2da0*/  LEA.HI.X R35, R132, R54, R33, 0x2, P3 ;  /* 0x0000003684237211 */ /* 0x000fe200018f1421 */
[----:B------:R-:W2:Y:S01]  /*2db0*/  @!P5 LDG.E R0, desc[UR16][R36.64] ;  /* 0x000000102400d981 */ /* 0x000ea2000c1e1900 */
[-C--:B------:R-:W-:Y:S02]  /*2dc0*/  ISETP.GE.AND P2, PT, R72, R81.reuse, PT ;  /* 0x000000514800720c */ /* 0x080fe40003f46270 */
[----:B------:R-:W-:Y:S02]  /*2dd0*/  CS2R R32, SRZ ;  /* 0x0000000000207805 */ /* 0x000fe4000001ff00 */
[-C--:B------:R-:W-:Y:S01]  /*2de0*/  ISETP.GE.AND P3, PT, R73, R81.reuse, PT ;  /* 0x000000514900720c */ /* 0x080fe20003f66270 */
[----:B---3--:R-:W3:Y:S01]  /*2df0*/  @!P4 LDG.E R138, desc[UR16][R36.64+0x280] ;  /* 0x00028010248ac981 */ /* 0x008ee2000c1e1900 */
[----:B------:R-:W-:-:S02]  /*2e00*/  ISETP.GE.AND P5, PT, R75, R81, PT ;  /* 0x000000514b00720c */ /* 0x000fc40003fa6270 */
[-C--:B------:R-:W-:Y:S01]  /*2e10*/  ISETP.GE.AND P6, PT, R76, R81.reuse, PT ;  /* 0x000000514c00720c */ /* 0x080fe20003fc6270 */
[----:B------:R-:W4:Y:S01]  /*2e20*/  @!P0 LDG.E R33, desc[UR16][R36.64+0x80] ;  /* 0x0000801024218981 */ /* 0x000f22000c1e1900 */
[----:B------:R-:W-:Y:S02]  /*2e30*/  MOV R133, RZ ;  /* 0x000000ff00857202 */ /* 0x000fe40000000f00 */
[----:B------:R-:W-:Y:S01]  /*2e40*/  P2R R147, PR, RZ, 0x1 ;  /* 0x00000001ff937803 */ /* 0x000fe20000000000 */
[----:B------:R-:W-:Y:S01]  /*2e50*/  HFMA2 R148, -RZ, RZ, 0, 0 ;  /* 0x00000000ff947431 */ /* 0x000fe200000001ff */
[----:B------:R0:W5:Y:S04]  /*2e60*/  LDG.E R132, desc[UR16][R38.64] ;  /* 0x0000001026847981 */ /* 0x000168000c1e1900 */
[----:B------:R-:W3:Y:S04]  /*2e70*/  @!P1 LDG.E R133, desc[UR16][R36.64+0x100] ;  /* 0x0001001024859981 */ /* 0x000ee8000c1e1900 */
[----:B------:R-:W5:Y:S04]  /*2e80*/  @!P2 LDG.E R32, desc[UR16][R36.64+0x180] ;  /* 0x000180102420a981 */ /* 0x000f68000c1e1900 */
[----:B------:R-:W5:Y:S04]  /*2e90*/  @!P3 LDG.E R139, desc[UR16][R36.64+0x200] ;  /* 0x00020010248bb981 */ /* 0x000f68000c1e1900 */
[----:B------:R-:W5:Y:S04]  /*2ea0*/  @!P5 LDG.E R145, desc[UR16][R36.64+0x300] ;  /* 0x000300102491d981 */ /* 0x000f68000c1e1900 */
[----:B------:R1:W5:Y:S01]  /*2eb0*/  @!P6 LDG.E R146, desc[UR16][R36.64+0x380] ;  /* 0x000380102492e981 */ /* 0x000362000c1e1900 */
[----:B------:R-:W-:Y:S01]  /*2ec0*/  ISETP.GE.AND P0, PT, R60, R81, PT ;  /* 0x000000513c00720c */ /* 0x000fe20003f06270 */
[----:B0-----:R-:W-:Y:S01]  /*2ed0*/  HFMA2 R39, -RZ, RZ, 0, 0 ;  /* 0x00000000ff277431 */ /* 0x001fe200000001ff */
[----:B------:R-:W-:-:S02]  /*2ee0*/  MOV R157, RZ ;  /* 0x000000ff009d7202 */ /* 0x000fc40000000f00 */
[----:B-1----:R-:W-:Y:S01]  /*2ef0*/  CS2R R36, SRZ ;  /* 0x0000000000247805 */ /* 0x002fe2000001ff00 */
[----:B--2---:R-:W-:Y:S04]  /*2f00*/  STS [R83], R0 ;  /* 0x0000000053007388 */ /* 0x004fe80000000800 */
[----:B----4-:R-:W-:Y:S04]  /*2f10*/  STS [R82+0x80], R33 ;  /* 0x0000802152007388 */ /* 0x010fe80000000800 */
[----:B---3--:R-:W-:Y:S04]  /*2f20*/  STS [R80+0x100], R133 ;  /* 0x0001008550007388 */ /* 0x008fe80000000800 */
        /* <DEDUP_REMOVED lines=8> */
[----:B0-----:R-:W-:Y:S02]  /*2fb0*/  CS2R R32, SRZ ;  /* 0x0000000000207805 */ /* 0x001fe4000001ff00 */
[----:B------:R-:W-:Y:S01]  /*2fc0*/  MOV R0, RZ ;  /* 0x000000ff00007202 */ /* 0x000fe20000000f00 */
[----:B------:R-:W3:Y:S04]  /*2fd0*/  @!P1 LDG.E R37, desc[UR16][R34.64+0x100] ;  /* 0x0001001022259981 */ /* 0x000ee8000c1e1900 */
[----:B------:R-:W4:Y:S04]  /*2fe0*/  @!P3 LDG.E R39, desc[UR16][R34.64+0x200] ;  /* 0x000200102227b981 */ /* 0x000f28000c1e1900 */
[----:B------:R-:W5:Y:S04]  /*2ff0*/  @!P2 LDG.E R0, desc[UR16][R34.64+0x180] ;  /* 0x000180102200a981 */ /* 0x000f68000c1e1900 */
[----:B------:R-:W3:Y:S04]  /*3000*/  @!P0 LDG.E R33, desc[UR16][R34.64+0x80] ;  /* 0x0000801022218981 */ /* 0x000ee8000c1e1900 */
[----:B------:R-:W4:Y:S04]  /*3010*/  @!P4 LDG.E R32, desc[UR16][R34.64+0x280] ;  /* 0x000280102220c981 */ /* 0x000f28000c1e1900 */
[----:B------:R-:W4:Y:S04]  /*3020*/  @!P5 LDG.E R157, desc[UR16][R34.64+0x300] ;  /* 0x00030010229dd981 */ /* 0x000f28000c1e1900 */
[----:B------:R0:W4:Y:S01]  /*3030*/  @!P6 LDG.E R36, desc[UR16][R34.64+0x380] ;  /* 0x000380102224e981 */ /* 0x000122000c1e1900 */
[----:B------:R-:W-:-:S03]  /*3040*/  ISETP.NE.AND P0, PT, R149, RZ, PT ;  /* 0x000000ff9500720c */ /* 0x000fc60003f05270 */
        /* <DEDUP_REMOVED lines=9> */
[----:B0-----:R-:W-:-:S04]  /*30e0*/  FMUL.FTZ R34, R132, 1.4426950216293334961 ;  /* 0x3fb8aa3b84227820 */ /* 0x001fc80000410000 */
[-C--:B------:R-:W-:Y:S01]  /*30f0*/  FMUL.FTZ R155, R108, R34.reuse ;  /* 0x000000226c9b7220 */ /* 0x080fe20000410000 */
[-C--:B------:R-:W-:Y:S01]  /*3100*/  FMUL.FTZ R150, R123, R34.reuse ;  /* 0x000000227b967220 */ /* 0x080fe20000410000 */
[-C--:B-1----:R-:W-:Y:S01]  /*3110*/  FMUL.FTZ R146, R110, R34.reuse ;  /* 0x000000226e927220 */ /* 0x082fe20000410000 */
[-C--:B------:R-:W-:Y:S01]  /*3120*/  FMUL.FTZ R152, R127, R34.reuse ;  /* 0x000000227f987220 */ /* 0x080fe20000410000 */
[-C--:B------:R-:W-:Y:S01]  /*3130*/  FMUL.FTZ R154, R114, R34.reuse ;  /* 0x00000022729a7220 */ /* 0x080fe20000410000 */
[----:B------:R-:W-:Y:S01]  /*3140*/  FMUL.FTZ R159, R131, R34 ;  /* 0x00000022839f7220 */ /* 0x000fe20000410000 */
[----:B------:R-:W0:Y:S01]  /*3150*/  MUFU.EX2 R155, R155 ;  /* 0x0000009b009b7308 */ /* 0x000e220000000800 */
[----:B------:R-:W-:Y:S01]  /*3160*/  UMOV UR5, 0x400 ;  /* 0x0000040000057882 */ /* 0x000fe20000000000 */
[----:B------:R-:W-:Y:S02]  /*3170*/  ISETP.NE.AND P2, PT, R10, RZ, PT ;  /* 0x000000ff0a00720c */ /* 0x000fe40003f45270 */
[----:B------:R-:W-:-:S02]  /*3180*/  IADD3 R35, PT, PT, R174, UR4, RZ ;  /* 0x00000004ae237c10 */ /* 0x000fc4000fffe0ff */
[----:B------:R-:W-:Y:S01]  /*3190*/  ISETP.NE.AND P1, PT, R10, 0x1f, PT ;  /* 0x0000001f0a00780c */ /* 0x000fe20003f25270 */
[----:B------:R-:W1:Y:S01]  /*31a0*/  MUFU.EX2 R146, R146 ;  /* 0x0000009200927308 */ /* 0x000e620000000800 */
[----:B------:R-:W-:Y:S01]  /*31b0*/  SEL R35, R35, R58, !P2 ;  /* 0x0000003a23237207 */ /* 0x000fe20005000000 */
[----:B------:R-:W-:Y:S02]  /*31c0*/  ULEA UR5, UR6, UR5, 0x18 ;  /* 0x0000000506057291 */ /* 0x000fe4000f8ec0ff */
[----:B------:R-:W0:Y:S04]  /*31d0*/  MUFU.EX2 R152, R152 ;  /* 0x0000009800987308 */ /* 0x000e280000000800 */
[----:B------:R-:W0:Y:S01]  /*31e0*/  MUFU.EX2 R154, R154 ;  /* 0x0000009a009a7308 */ /* 0x000e220000000800 */
[----:B------:R-:W-:-:S03]  /*31f0*/  LEA R156, R35, UR5, 0x2 ;  /* 0x00000005239c7c11 */ /* 0x000fc6000f8e10ff */
[----:B------:R-:W0:Y:S01]  /*3200*/  MUFU.EX2 R159, R159 ;  /* 0x0000009f009f7308 */ /* 0x000e220000000800 */
        /* <DEDUP_REMOVED lines=9> */
[----:B------:R3:W-:Y:S04]  /*32a0*/  STS [R80+0x520], R37 ;  /* 0x0005202550007388 */ /* 0x0007e80000000800 */
[----:B-----5:R5:W-:Y:S04]  /*32b0*/  STS [R85+0x5a0], R0 ;  /* 0x0005a00055007388 */ /* 0x020be80000000800 */
[----:B----4-:R-:W-:Y:S04]  /*32c0*/  STS [R86+0x620], R39 ;  /* 0x0006202756007388 */ /* 0x010fe80000000800 */
[----:B------:R-:W-:Y:S04]  /*32d0*/  STS [R87+0x6a0], R32 ;  /* 0x0006a02057007388 */ /* 0x000fe80000000800 */
[----:B------:R-:W-:Y:S04]  /*32e0*/  STS [R88+0x720], R157 ;  /* 0x0007209d58007388 */ /* 0x000fe80000000800 */
[----:B------:R-:W-:Y:S01]  /*32f0*/  STS [R89+0x7a0], R36 ;  /* 0x0007a02459007388 */ /* 0x000fe20000000800 */
[----:B------:R-:W-:-:S03]  /*3300*/  NOP ;  /* 0x0000000000007918 */ /* 0x000fc60000000000 */
[----:B------:R-:W4:Y:S04]  /*3310*/  LDS R160, [R90+0x424] ;  /* 0x000424005aa07984 */ /* 0x000f280000000800 */
[----:B------:R-:W1:Y:S04]  /*3320*/  LDS R38, [R90+0x420] ;  /* 0x000420005a267984 */ /* 0x000e680000000800 */
[----:B------:R-:W1:Y:S04]  /*3330*/  LDS R175, [R90+0x428] ;  /* 0x000428005aaf7984 */ /* 0x000e680000000800 */
[----:B------:R-:W1:Y:S04]  /*3340*/  LDS R32, [R90+0x42c] ;  /* 0x00042c005a207984 */ /* 0x000e680000000800 */
[----:B------:R-:W1:Y:S04]  /*3350*/  LDS R179, [R90+0x430] ;  /* 0x000430005ab37984 */ /* 0x000e680000000800 */
[----:B------:R-:W1:Y:S04]  /*3360*/  LDS R162, [R90+0x434] ;  /* 0x000434005aa27984 */ /* 0x000e680000000800 */
[----:B------:R-:W1:Y:S04]  /*3370*/  LDS R33, [R90+0x438] ;  /* 0x000438005a217984 */ /* 0x000e680000000800 */
[----:B------:R-:W1:Y:S01]  /*3380*/  LDS R36, [R90+0x43c] ;  /* 0x00043c005a247984 */ /* 0x000e620000000800 */
[-C--:B--2---:R-:W-:Y:S01]  /*3390*/  FMUL.FTZ R148, R125, R34.reuse ;  /* 0x000000227d947220 */ /* 0x084fe20000410000 */
[----:B---3--:R-:W-:Y:S01]  /*33a0*/  FMUL.FTZ R37, R112, R34 ;  /* 0x0000002270257220 */ /* 0x008fe20000410000 */
[----:B-----5:R2:W3:Y:S04]  /*33b0*/  MUFU.EX2 R0, R150 ;  /* 0x0000009600007308 */ /* 0x0204e80000000800 */
[----:B------:R-:W2:Y:S04]  /*33c0*/  MUFU.EX2 R148, R148 ;  /* 0x0000009400947308 */ /* 0x000ea80000000800 */
[----:B------:R2:W2:Y:S01]  /*33d0*/  MUFU.EX2 R150, R37 ;  /* 0x0000002500967308 */ /* 0x0004a20000000800 */
[----:B0-----:R0:W-:Y:S01]  /*33e0*/  STS [R156+0x12b8], R155 ;  /* 0x0012b89b9c007388 */ /* 0x0011e20000000800 */
[----:B----4-:R-:W-:Y:S01]  /*33f0*/  FMUL.FTZ R173, R101, R160 ;  /* 0x000000a065ad7220 */ /* 0x010fe20000410000 */
[----:B------:R-:W-:Y:S01]  /*3400*/  FMUL.FTZ R157, R130, R145 ;  /* 0x00000091829d7220 */ /* 0x000fe20000410000 */
[----:B-1----:R-:W-:Y:S01]  /*3410*/  FMUL.FTZ R171, R99, R38 ;  /* 0x0000002663ab7220 */ /* 0x002fe20000410000 */
        /* <DEDUP_REMOVED lines=8> */
[----:B--23--:R-:W-:Y:S05]  /*34a0*/  @P1 BRA `(.L_x_8866) ;  /* 0x00000000001c1947 */ /* 0x00cfea0003800000 */
[----:B------:R-:W-:Y:S02]  /*34b0*/  ISETP.NE.AND P1, PT, R78, UR7, PT ;  /* 0x000000074e007c0c */ /* 0x000fe4000bf25270 */
[----:B------:R-:W-:-:S11]  /*34c0*/  MOV R38, 0x3f800000 ;  /* 0x3f80000000267802 */ /* 0x000fd60000000f00 */
[----:B------:R-:W-:Y:S05]  /*34d0*/  @!P1 BRA `(.L_x_8867) ;  /* 0x0000000000149947 */ /* 0x000fea0003800000 */
[----:B------:R-:W-:-:S04]  /*34e0*/  IADD3 R32, PT, PT, R144, UR4, RZ ;  /* 0x0000000490207c10 */ /* 0x000fc8000fffe0ff */
[----:B------:R-:W-:-:S05]  /*34f0*/  LEA R32, R32, UR5, 0x2 ;  /* 0x0000000520207c11 */ /* 0x000fca000f8e10ff */
[----:B------:R2:W3:Y:S01]  /*3500*/  LDS R38, [R32+0x12b8] ;  /* 0x0012b80020267984 */ /* 0x0004e20000000800 */
[----:B------:R-:W-:Y:S05]  /*3510*/  BRA `(.L_x_8867) ;  /* 0x0000000000047947 */ /* 0x000fea0003800000 */
.L_x_8866:
[----:B------:R0:W1:Y:S02]  /*3520*/  LDS R38, [R170+0x1abc] ;  /* 0x001abc00aa267984 */ /* 0x0000640000000800 */
.L_x_8867:
[----:B------:R-:W-:Y:S05]  /*3530*/  BSYNC.RECONVERGENT B0 ;  /* 0x0000000000007941 */ /* 0x000fea0003800200 */
.L_x_8865:
        /* <DEDUP_REMOVED lines=53> */
[----:B--2---:R-:W-:-:S04]  /*3890*/  @!P3 FMUL.FTZ R36, R182, R177 ;  /* 0x000000b1b624b220 */ /* 0x004fc80000410000 */
[----:B------:R-:W1:Y:S01]  /*38a0*/  SHFL.DOWN PT, R164, R183, 0x4, 0x1f ;  /* 0x08801f00b7a47f89 */ /* 0x000e6200000e0000 */
[----:B---3--:R-:W-:Y:S01]  /*38b0*/  @P1 FMUL.FTZ R166, R166, R33 ;  /* 0x00000021a6a61220 */ /* 0x008fe20000410000 */
[----:B------:R-:W-:Y:S02]  /*38c0*/  @!P3 MOV R182, R36 ;  /* 0x0000002400b6b202 */ /* 0x000fe40000000f00 */
[----:B------:R-:W-:Y:S02]  /*38d0*/  ISETP.GT.U32.AND P3, PT, R168, 0x1b, PT ;  /* 0x0000001ba800780c */ /* 0x000fe40003f64070 */
[----:B------:R-:W2:Y:S01]  /*38e0*/  SHFL.UP PT, R33, R166, 0x2, RZ ;  /* 0x04400000a6217989 */ /* 0x000ea200000e00ff */
[----:B------:R-:W-:Y:S01]  /*38f0*/  ISETP.GE.AND P1, PT, R84, 0x2, PT ;  /* 0x000000025400780c */ /* 0x000fe20003f26270 */
[----:B-----5:R-:W-:Y:S02]  /*3900*/  FFMA.FTZ R32, R166, R32, R37 ;  /* 0x00000020a6207223 */ /* 0x020fe40000010025 */
[----:B------:R-:W3:Y:S03]  /*3910*/  SHFL.DOWN PT, R181, R182, 0x4, 0x1f ;  /* 0x08801f00b6b57f89 */ /* 0x000ee600000e0000 */
[----:B------:R-:W-:-:S02]  /*3920*/  FSEL R177, R37, R32, !P1 ;  /* 0x0000002025b17208 */ /* 0x000fc40004800000 */
[----:B------:R-:W-:-:S03]  /*3930*/  MOV R37, RZ ;  /* 0x000000ff00257202 */ /* 0x000fc60000000f00 */
[----:B------:R-:W5:Y:S01]  /*3940*/  SHFL.UP PT, R32, R177, 0x4, RZ ;  /* 0x04800000b1207989 */ /* 0x000f6200000e00ff */
[----:B-1----:R-:W-:-:S05]  /*3950*/  @!P3 FFMA.FTZ R183, R182, R164, R183 ;  /* 0x000000a4b6b7b223 */ /* 0x002fca00000100b7 */
[----:B------:R-:W1:Y:S01]  /*3960*/  SHFL.DOWN PT, R178, R183, 0x8, 0x1f ;  /* 0x09001f00b7b27f89 */ /* 0x000e6200000e0000 */
[----:B--2---:R-:W-:Y:S01]  /*3970*/  @P1 FMUL.FTZ R166, R166, R33 ;  /* 0x00000021a6a61220 */ /* 0x004fe20000410000 */
[----:B------:R-:W-:Y:S01]  /*3980*/  ISETP.GE.AND P1, PT, R78, UR7, PT ;  /* 0x000000074e007c0c */ /* 0x000fe2000bf26270 */
[----:B---3--:R-:W-:-:S03]  /*3990*/  @!P3 FMUL.FTZ R36, R182, R181 ;  /* 0x000000b5b624b220 */ /* 0x008fc60000410000 */
[----:B------:R-:W2:Y:S01]  /*39a0*/  SHFL.UP PT, R33, R166, 0x4, RZ ;  /* 0x04800000a6217989 */ /* 0x000ea200000e00ff */
[----:B------:R-:W-:Y:S02]  /*39b0*/  ISETP.NE.OR P1, PT, R10, RZ, P1 ;  /* 0x000000ff0a00720c */ /* 0x000fe40000f25670 */
[----:B------:R-:W-:Y:S01]  /*39c0*/  @!P3 MOV R182, R36 ;  /* 0x0000002400b6b202 */ /* 0x000fe20000000f00 */
[----:B------:R-:W-:Y:S01]  /*39d0*/  HFMA2 R36, -RZ, RZ, 1.875, 0 ;  /* 0x3f800000ff247431 */ /* 0x000fe200000001ff */
[----:B------:R-:W-:Y:S01]  /*39e0*/  ISETP.GE.AND P3, PT, R84, 0x4, PT ;  /* 0x000000045400780c */ /* 0x000fe20003f66270 */
[----:B-----5:R-:W-:Y:S02]  /*39f0*/  FFMA.FTZ R32, R166, R32, R177 ;  /* 0x00000020a6207223 */ /* 0x020fe400000100b1 */
[----:B------:R-:W3:Y:S03]  /*3a00*/  SHFL.DOWN PT, R181, R182, 0x8, 0x1f ;  /* 0x09001f00b6b57f89 */ /* 0x000ee600000e0000 */
[----:B------:R-:W-:-:S03]  /*3a10*/  FSEL R177, R177, R32, !P3 ;  /* 0x00000020b1b17208 */ /* 0x000fc60005800000 */
[----:B------:R-:W-:Y:S01]  /*3a20*/  @!P1 LDS.64 R36, [UR6+0x1b38] ;  /* 0x001b3806ff249984 */ /* 0x000fe20008000a00 */
[----:B------:R-:W-:Y:S01]  /*3a30*/  ISETP.GE.AND P1, PT, R84, 0x8, PT ;  /* 0x000000085400780c */ /* 0x000fe20003f26270 */
[----:B-1----:R-:W-:Y:S02]  /*3a40*/  @!P4 FFMA.FTZ R183, R182, R178, R183 ;  /* 0x000000b2b6b7c223 */ /* 0x002fe400000100b7 */
[----:B------:R-:W1:Y:S04]  /*3a50*/  SHFL.UP PT, R32, R177, 0x8, RZ ;  /* 0x05000000b1207989 */ /* 0x000e6800000e00ff */
[----:B------:R-:W5:Y:S01]  /*3a60*/  SHFL.DOWN PT, R178, R183, 0x10, 0x1f ;  /* 0x0a001f00b7b27f89 */ /* 0x000f6200000e0000 */
[----:B--2---:R-:W-:Y:S01]  /*3a70*/  @P3 FMUL.FTZ R166, R166, R33 ;  /* 0x00000021a6a63220 */ /* 0x004fe20000410000 */
[----:B------:R-:W-:-:S04]  /*3a80*/  ISETP.GT.U32.AND P3, PT, R168, 0xf, PT ;  /* 0x0000000fa800780c */ /* 0x000fc80003f64070 */
[----:B------:R-:W2:Y:S01]  /*3a90*/  SHFL.UP PT, R33, R166, 0x8, RZ ;  /* 0x05000000a6217989 */ /* 0x000ea200000e00ff */
[----:B---3--:R-:W-:-:S05]  /*3aa0*/  @!P4 FMUL.FTZ R164, R182, R181 ;  /* 0x000000b5b6a4c220 */ /* 0x008fca0000410000 */
[----:B------:R-:W-:Y:S01]  /*3ab0*/  @!P4 MOV R182, R164 ;  /* 0x000000a400b6c202 */ /* 0x000fe20000000f00 */
[----:B-1----:R-:W-:-:S04]  /*3ac0*/  FFMA.FTZ R32, R166, R32, R177 ;  /* 0x00000020a6207223 */ /* 0x002fc800000100b1 */
[----:B------:R-:W1:Y:S01]  /*3ad0*/  SHFL.DOWN PT, R185, R182, 0x10, 0x1f ;  /* 0x0a001f00b6b97f89 */ /* 0x000e6200000e0000 */
[----:B-----5:R-:W-:Y:S01]  /*3ae0*/  @!P3 FFMA.FTZ R183, R182, R178, R183 ;  /* 0x000000b2b6b7b223 */ /* 0x020fe200000100b7 */
[----:B------:R-:W-:-:S04]  /*3af0*/  FSEL R181, R177, R32, !P1 ;  /* 0x00000020b1b57208 */ /* 0x000fc80004800000 */
[----:B------:R-:W-:Y:S01]  /*3b00*/  SHFL.DOWN PT, R177, R183, 0x1, 0x1f ;  /* 0x08201f00b7b17f89 */ /* 0x000fe200000e0000 */
[----:B--2---:R-:W-:Y:S01]  /*3b10*/  @P1 FMUL.FTZ R166, R166, R33 ;  /* 0x00000021a6a61220 */ /* 0x004fe20000410000 */
[----:B------:R-:W-:Y:S02]  /*3b20*/  ISETP.GE.AND P1, PT, R84, 0x10, PT ;  /* 0x000000105400780c */ /* 0x000fe40003f26270 */
[----:B------:R-:W2:Y:S04]  /*3b30*/  SHFL.UP PT, R32, R181, 0x10, RZ ;  /* 0x06000000b5207989 */ /* 0x000ea800000e00ff */
[----:B------:R-:W3:Y:S04]  /*3b40*/  SHFL.UP PT, R33, R166, 0x10, RZ ;  /* 0x06000000a6217989 */ /* 0x000ee800000e00ff */
[----:B------:R-:W-:Y:S01]  /*3b50*/  SHFL.IDX PT, R183, R183, RZ, 0x1f ;  /* 0x00001fffb7b77589 */ /* 0x000fe200000e0000 */
[----:B-1----:R-:W-:-:S03]  /*3b60*/  @!P3 FMUL.FTZ R164, R182, R185 ;  /* 0x000000b9b6a4b220 */ /* 0x002fc60000410000 */
[----:B------:R-:W-:Y:S02]  /*3b70*/  SHFL.IDX PT, R185, R37, RZ, 0x1f ;  /* 0x00001fff25b97589 */ /* 0x000fe400000e0000 */
[----:B------:R-:W-:Y:S02]  /*3b80*/  @!P3 MOV R182, R164 ;  /* 0x000000a400b6b202 */ /* 0x000fe40000000f00 */
[----:B------:R-:W-:-:S03]  /*3b90*/  ISETP.NE.AND P3, PT, R10, 0x1f, PT ;  /* 0x0000001f0a00780c */ /* 0x000fc60003f65270 */
[----:B------:R-:W1:Y:S01]  /*3ba0*/  SHFL.DOWN PT, R164, R182, 0x1, 0x1f ;  /* 0x08201f00b6a47f89 */ /* 0x000e6200000e0000 */
[----:B--2---:R-:W-:-:S03]  /*3bb0*/  FFMA.FTZ R32, R166, R32, R181 ;  /* 0x00000020a6207223 */ /* 0x004fc600000100b5 */
[----:B------:R-:W2:Y:S01]  /*3bc0*/  SHFL.IDX PT, R182, R182, RZ, 0x1f ;  /* 0x00001fffb6b67589 */ /* 0x000ea200000e0000 */
[----:B---3--:R-:W-:Y:S01]  /*3bd0*/  @P1 FMUL.FTZ R166, R166, R33 ;  /* 0x00000021a6a61220 */ /* 0x008fe20000410000 */
[----:B------:R-:W-:-:S04]  /*3be0*/  FSEL R181, R181, R32, !P1 ;  /* 0x00000020b5b57208 */ /* 0x000fc80004800000 */
[----:B------:R3:W-:Y:S04]  /*3bf0*/  SHFL.UP PT, R178, R166, 0x1, RZ ;  /* 0x04200000a6b27989 */ /* 0x0007e800000e00ff */
[----:B------:R-:W-:Y:S01]  /*3c00*/  SHFL.UP PT, R181, R181, 0x1, RZ ;  /* 0x04200000b5b57989 */ /* 0x000fe200000e00ff */
[----:B-1----:R-:W-:-:S04]  /*3c10*/  @P3 FFMA.FTZ R185, R164, R185, R177 ;  /* 0x000000b9a4b93223 */ /* 0x002fc800000100b1 */
[----:B------:R-:W-:Y:S01]  /*3c20*/  FFMA.FTZ R160, R185, R38, R160 ;  /* 0x00000026b9a07223 */ /* 0x000fe200000100a0 */
[C---:B--2---:R-:W-:Y:S01]  /*3c30*/  FFMA.FTZ R37, R182.reuse, R37, R183 ;  /* 0x00000025b6257223 */ /* 0x044fe200000100b7 */
[----:B------:R-:W-:Y:S02]  /*3c40*/  FMUL.FTZ R36, R182, R36 ;  /* 0x00000024b6247220 */ /* 0x000fe40000410000 */
[----:B------:R-:W-:-:S04]  /*3c50*/  FFMA.FTZ R177, R159, R160, R34 ;  /* 0x000000a09fb17223 */ /* 0x000fc80000010022 */
[----:B------:R-:W-:Y:S01]  /*3c60*/  FFMA.FTZ R164, R154, R177, R35 ;  /* 0x000000b19aa47223 */ /* 0x000fe20000010023 */
[----:B------:R-:W-:-:S04]  /*3c70*/  IMAD.WIDE.U32 R34, R22, UR4, R18 ;  /* 0x0000000416227c25 */ /* 0x000fc8000f8e0012 */
[----:B------:R-:W-:Y:S01]  /*3c80*/  FFMA.FTZ R179, R152, R164, R179 ;  /* 0x000000a498b37223 */ /* 0x000fe200000100b3 */
[----:B------:R-:W-:Y:S01]  /*3c90*/  IMAD R33, R23, UR4, R35 ;  /* 0x0000000417217c24 */ /* 0x000fe2000f8e0223 */
[----:B------:R-:W-:Y:S02]  /*3ca0*/  LEA R32, P1, R34, UR8, 0x2 ;  /* 0x0000000822207c11 */ /* 0x000fe4000f8210ff */
[----:B---3--:R-:W-:Y:S01]  /*3cb0*/  FFMA.FTZ R166, R150, R179, R39 ;  /* 0x000000b396a67223 */ /* 0x008fe20000010027 */
[----:B------:R-:W-:Y:S01]  /*3cc0*/  IMAD.WIDE.U32 R38, R20, UR4, R16 ;  /* 0x0000000414267c25 */ /* 0x000fe2000f8e0010 */
[----:B------:R-:W-:-:S03]  /*3cd0*/  LEA.HI.X R33, R34, UR9, R33, 0x2, P1 ;  /* 0x0000000922217c11 */ /* 0x000fc600088f1421 */
[----:B------:R-:W-:Y:S01]  /*3ce0*/  FFMA.FTZ R175, R148, R166, R175 ;  /* 0x000000a694af7223 */ /* 0x000fe200000100af */
[----:B------:R-:W-:Y:S01]  /*3cf0*/  IMAD R35, R21, UR4, R39 ;  /* 0x0000000415237c24 */ /* 0x000fe2000f8e0227 */
[----:B------:R-:W-:-:S13]  /*3d00*/  ISETP.NE.AND P1, PT, R10, RZ, PT ;  /* 0x000000ff0a00720c */ /* 0x000fda0003f25270 */
[----:B------:R1:W-:Y:S02]  /*3d10*/  @!P1 STS.64 [UR6+0x1b38], R36 ;  /* 0x001b3824ff009988 */ /* 0x0003e40008000a06 */
[----:B-1----:R-:W-:Y:S02]  /*3d20*/  FMUL.FTZ R37, R127, R164 ;  /* 0x000000a47f257220 */ /* 0x002fe40000410000 */
[----:B----4-:R1:W2:Y:S02]  /*3d30*/  SHFL.IDX PT, R180, R162, RZ, 0x1f ;  /* 0x00001fffa2b47589 */ /* 0x0102a400000e0000 */
[----:B-1----:R-:W-:-:S04]  /*3d40*/  FFMA.FTZ R162, R146, R175, R173 ;  /* 0x000000af92a27223 */ /* 0x002fc800000100ad */
[-C--:B------:R-:W-:Y:S01]  /*3d50*/  FFMA.FTZ R171, R0, R162.reuse, R171 ;  /* 0x000000a200ab7223 */ /* 0x080fe200000100ab */
        /* <DEDUP_REMOVED lines=85> */
.L_x_8869:
[----:B------:R-:W-:Y:S05]  /*42b0*/  BSYNC.RECONVERGENT B0 ;  /* 0x0000000000007941 */ /* 0x000fea0003800200 */
.L_x_8868:
[----:B--2---:R1:W2:Y:S01]  /*42c0*/  LDS R39, [R62+0x4a0] ;  /* 0x0004a0003e277984 */ /* 0x0042a20000000800 */
[----:B------:R-:W-:Y:S04]  /*42d0*/  BSSY.RECONVERGENT B0, `(.L_x_8870) ;  /* 0x0000004000007945 */ /* 0x000fe80003800200 */
[----:B------:R-:W-:Y:S05]  /*42e0*/  @!P3 BRA `(.L_x_8871) ;  /* 0x000000000008b947 */ /* 0x000fea0003800000 */
[----:B------:R3:W-:Y:S04]  /*42f0*/  REDG.E.ADD.F32.FTZ.RN.STRONG.GPU desc[UR16][R32.64+0x80], R155 ;  /* 0x0000809b200079a6 */ /* 0x0007e8000c12f310 */
[----:B--2---:R3:W-:Y:S02]  /*4300*/  REDG.E.ADD.F32.FTZ.RN.STRONG.GPU desc[UR16][R34.64+0x80], R39 ;  /* 0x00008027220079a6 */ /* 0x0047e4000c12f310 */
.L_x_8871:
[----:B------:R-:W-:Y:S05]  /*4310*/  BSYNC.RECONVERGENT B0 ;  /* 0x0000000000007941 */ /* 0x000fea0003800200 */
.L_x_8870:
[----:B--23--:R2:W3:Y:S01]  /*4320*/  LDS R39, [R63+0x520] ;  /* 0x000520003f277984 */ /* 0x00c4e20000000800 */
[----:B------:R-:W-:Y:S04]  /*4330*/  BSSY.RECONVERGENT B0, `(.L_x_8872) ;  /* 0x0000004000007945 */ /* 0x000fe80003800200 */
[----:B------:R-:W-:Y:S05]  /*4340*/  @!P4 BRA `(.L_x_8873) ;  /* 0x000000000008c947 */ /* 0x000fea0003800000 */
[----:B------:R4:W-:Y:S04]  /*4350*/  REDG.E.ADD.F32.FTZ.RN.STRONG.GPU desc[UR16][R32.64+0x100], R159 ;  /* 0x0001009f200079a6 */ /* 0x0009e8000c12f310 */
[----:B---3--:R4:W-:Y:S02]  /*4360*/  REDG.E.ADD.F32.FTZ.RN.STRONG.GPU desc[UR16][R34.64+0x100], R39 ;  /* 0x00010027220079a6 */ /* 0x0089e4000c12f310 */
.L_x_8873:
[----:B------:R-:W-:Y:S05]  /*4370*/  BSYNC.RECONVERGENT B0 ;  /* 0x0000000000007941 */ /* 0x000fea0003800200 */
.L_x_8872:
        /* <DEDUP_REMOVED lines=9> */
.L_x_8875:
[----:B------:R-:W-:Y:S05]  /*4410*/  BSYNC.RECONVERGENT B0 ;  /* 0x0000000000007941 */ /* 0x000fea0003800200 */
.L_x_8874:
[----:B----4-:R4:W0:Y:S01]  /*4420*/  LDS R39, [R65+0x620] ;  /* 0x0006200041277984 */ /* 0x0108220000000800 */
[----:B------:R-:W-:Y:S04]  /*4430*/  BSSY.RECONVERGENT B0, `(.L_x_8876) ;  /* 0x0000004000007945 */ /* 0x000fe80003800200 */
[----:B------:R-:W-:Y:S05]  /*4440*/  @!P2 BRA `(.L_x_8877) ;  /* 0x000000000008a947 */ /* 0x000fea0003800000 */
[----:B0-----:R0:W-:Y:S04]  /*4450*/  REDG.E.ADD.F32.FTZ.RN.STRONG.GPU desc[UR16][R32.64+0x200], R181 ;  /* 0x000200b5200079a6 */ /* 0x0011e8000c12f310 */
[----:B------:R0:W-:Y:S02]  /*4460*/  REDG.E.ADD.F32.FTZ.RN.STRONG.GPU desc[UR16][R34.64+0x200], R39 ;  /* 0x00020027220079a6 */ /* 0x0001e4000c12f310 */
.L_x_8877:
[----:B------:R-:W-:Y:S05]  /*4470*/  BSYNC.RECONVERGENT B0 ;  /* 0x0000000000007941 */ /* 0x000fea0003800200 */
.L_x_8876:
[----:B0-----:R0:W0:Y:S01]  /*4480*/  LDS R39, [R66+0x6a0] ;  /* 0x0006a00042277984 */ /* 0x0010220000000800 */
[----:B------:R-:W-:Y:S04]  /*4490*/  BSSY.RECONVERGENT B0, `(.L_x_8878) ;  /* 0x0000004000007945 */ /* 0x000fe80003800200 */
[----:B------:R-:W-:Y:S05]  /*44a0*/  @!P3 BRA `(.L_x_8879) ;  /* 0x000000000008b947 */ /* 0x000fea0003800000 */
[----:B------:R1:W-:Y:S04]  /*44b0*/  REDG.E.ADD.F32.FTZ.RN.STRONG.GPU desc[UR16][R32.64+0x280], R183 ;  /* 0x000280b7200079a6 */ /* 0x0003e8000c12f310 */
[----:B0-----:R1:W-:Y:S02]  /*44c0*/  REDG.E.ADD.F32.FTZ.RN.STRONG.GPU desc[UR16][R34.64+0x280], R39 ;  /* 0x00028027220079a6 */ /* 0x0013e4000c12f310 */
.L_x_8879:
[----:B------:R-:W-:Y:S05]  /*44d0*/  BSYNC.RECONVERGENT B0 ;  /* 0x0000000000007941 */ /* 0x000fea0003800200 */
.L_x_8878:
[----:B01----:R0:W1:Y:S01]  /*44e0*/  LDS R39, [R67+0x720] ;  /* 0x0007200043277984 */ /* 0x0030620000000800 */
[----:B------:R-:W-:Y:S04]  /*44f0*/  BSSY.RECONVERGENT B0, `(.L_x_8880) ;  /* 0x0000004000007945 */ /* 0x000fe80003800200 */
[----:B------:R-:W-:Y:S05]  /*4500*/  @!P4 BRA `(.L_x_8881) ;  /* 0x000000000008c947 */ /* 0x000fea0003800000 */
[----:B------:R0:W-:Y:S04]  /*4510*/  REDG.E.ADD.F32.FTZ.RN.STRONG.GPU desc[UR16][R32.64+0x300], R185 ;  /* 0x000300b9200079a6 */ /* 0x0001e8000c12f310 */
[----:B-1----:R0:W-:Y:S02]  /*4520*/  REDG.E.ADD.F32.FTZ.RN.STRONG.GPU desc[UR16][R34.64+0x300], R39 ;  /* 0x00030027220079a6 */ /* 0x0021e4000c12f310 */
.L_x_8881:
[----:B------:R-:W-:Y:S05]  /*4530*/  BSYNC.RECONVERGENT B0 ;  /* 0x0000000000007941 */ /* 0x000fea0003800200 */
.L_x_8880:
[----:B01----:R0:W1:Y:S01]  /*4540*/  LDS R39, [R68+0x7a0] ;  /* 0x0007a00044277984 */ /* 0x0030620000000800 */
[----:B------:R-:W-:Y:S04]  /*4550*/  BSSY.RECONVERGENT B0, `(.L_x_8882) ;  /* 0x0000004000007945 */ /* 0x000fe80003800200 */
[----:B------:R-:W-:Y:S05]  /*4560*/  @!P5 BRA `(.L_x_8883) ;  /* 0x000000000008d947 */ /* 0x000fea0003800000 */
[----:B------:R0:W-:Y:S04]  /*4570*/  REDG.E.ADD.F32.FTZ.RN.STRONG.GPU desc[UR16][R32.64+0x380], R187 ;  /* 0x000380bb200079a6 */ /* 0x0001e8000c12f310 */
[----:B-1----:R0:W-:Y:S02]  /*4580*/  REDG.E.ADD.F32.FTZ.RN.STRONG.GPU desc[UR16][R34.64+0x380], R39 ;  /* 0x00038027220079a6 */ /* 0x0021e4000c12f310 */
.L_x_8883:
[----:B------:R-:W-:Y:S05]  /*4590*/  BSYNC.RECONVERGENT B0 ;  /* 0x0000000000007941 */ /* 0x000fea0003800200 */
.L_x_8882:
[----:B0-----:R-:W0:Y:S01]  /*45a0*/  SHFL.DOWN P2, R33, R158, 0x1, 0x1f ;  /* 0x08201f009e217f89 */ /* 0x001e220000040000 */
[C---:B------:R-:W-:Y:S01]  /*45b0*/  FMUL.FTZ R36, R132.reuse, R179 ;  /* 0x000000b384247220 */ /* 0x040fe20000410000 */
[C---:B------:R-:W-:Y:S01]  /*45c0*/  FMUL.FTZ R32, R132.reuse, R175 ;  /* 0x000000af84207220 */ /* 0x040fe20000410000 */
[-C--:B------:R-:W-:Y:S01]  /*45d0*/  FMUL.FTZ R147, R147, R166.reuse ;  /* 0x000000a693937220 */ /* 0x080fe20000410000 */
[----:B------:R-:W-:Y:S01]  /*45e0*/  FMUL.FTZ R146, R149, R179 ;  /* 0x000000b395927220 */ /* 0x000fe20000410000 */
[----:B------:R-:W-:Y:S01]  /*45f0*/  FMUL.FTZ R166, R132, R166 ;  /* 0x000000a684a67220 */ /* 0x000fe20000410000 */
[----:B------:R-:W-:Y:S01]  /*4600*/  FMUL.FTZ R148, R165, R36 ;  /* 0x00000024a5947220 */ /* 0x000fe20000410000 */
[----:B------:R-:W-:Y:S01]  /*4610*/  ISETP.NE.AND P3, PT, R84, RZ, PT ;  /* 0x000000ff5400720c */ /* 0x000fe20003f65270 */
[----:B------:R-:W-:Y:S01]  /*4620*/  FMUL.FTZ R36, R157, R32 ;  /* 0x000000209d247220 */ /* 0x000fe20000410000 */
[-C--:B------:R-:W-:Y:S01]  /*4630*/  FMUL.FTZ R32, R133, R171.reuse ;  /* 0x000000ab85207220 */ /* 0x080fe20000410000 */
[----:B------:R-:W-:Y:S01]  /*4640*/  FMUL.FTZ R167, R167, R166 ;  /* 0x000000a6a7a77220 */ /* 0x000fe20000410000 */
[----:B------:R-:W-:Y:S01]  /*4650*/  FMUL.FTZ R151, R151, R164 ;  /* 0x000000a497977220 */ /* 0x000fe20000410000 */
[-C--:B------:R-:W-:Y:S01]  /*4660*/  FFMA.FTZ R135, R112, R146.reuse, R135 ;  /* 0x0000009270877223 */ /* 0x080fe20000010087 */
[----:B------:R-:W-:Y:S01]  /*4670*/  FFMA.FTZ R148, R95, R146, R148 ;  /* 0x000000925f947223 */ /* 0x000fe20000010094 */
        /* <DEDUP_REMOVED lines=11> */
[-C--:B------:R-:W-:Y:S01]  /*4730*/  FFMA.FTZ R137, R110, R34.reuse, R137 ;  /* 0x000000226e897223 */ /* 0x080fe20000010089 */
[----:B------:R-:W-:Y:S01]  /*4740*/  FFMA.FTZ R36, R93, R34, R36 ;  /* 0x000000225d247223 */ /* 0x000fe20000010024 */
[----:B------:R-:W-:Y:S01]  /*4750*/  FFMA.FTZ R34, R92, R139, R169 ;  /* 0x0000008b5c227223 */ /* 0x000fe200000100a9 */
[----:B------:R-:W-:Y:S01]  /*4760*/  BSSY.RECONVERGENT B0, `(.L_x_8884) ;  /* 0x0000028000007945 */ /* 0x000fe20003800200 */
[----:B------:R-:W0:Y:S01]  /*4770*/  SHFL.DOWN P2, R38, R33, 0x2, 0x1f ;  /* 0x08401f0021267f89 */ /* 0x000e220000040000 */
[----:B------:R-:W-:Y:S01]  /*4780*/  FFMA.FTZ R118, R125, R147, R118 ;  /* 0x000000937d767223 */ /* 0x000fe20000010076 */
[----:B------:R-:W-:Y:S01]  /*4790*/  FADD.FTZ R115, R148, R115 ;  /* 0x0000007394737221 */ /* 0x000fe20000010000 */
[----:B------:R-:W-:Y:S01]  /*47a0*/  FFMA.FTZ R122, R127, R151, R122 ;  /* 0x000000977f7a7223 */ /* 0x000fe2000001007a */
[----:B------:R-:W-:Y:S01]  /*47b0*/  FFMA.FTZ R116, R123, R139, R116 ;  /* 0x0000008b7b747223 */ /* 0x000fe20000010074 */
[----:B------:R-:W-:Y:S01]  /*47c0*/  FADD.FTZ R119, R36, R119 ;  /* 0x0000007724777221 */ /* 0x000fe20000010000 */
[-C--:B------:R-:W-:Y:S01]  /*47d0*/  FFMA.FTZ R129, R108, R32.reuse, R129 ;  /* 0x000000206c817223 */ /* 0x080fe20000010081 */
[----:B------:R-:W-:Y:S01]  /*47e0*/  FADD.FTZ R121, R34, R121 ;  /* 0x0000007922797221 */ /* 0x000fe20000010000 */
[----:B0-----:R-:W-:Y:S01]  /*47f0*/  @P2 FADD R38, R33, R38 ;  /* 0x0000002621262221 */ /* 0x001fe20000000000 */
[----:B------:R-:W-:-:S04]  /*4800*/  FFMA.FTZ R33, R91, R32, R0 ;  /* 0x000000205b217223 */ /* 0x000fc80000010000 */
[----:B------:R-:W0:Y:S01]  /*4810*/  SHFL.DOWN P2, R35, R38, 0x4, 0x1f ;  /* 0x08801f0026237f89 */ /* 0x000e220000040000 */
[----:B------:R-:W-:Y:S01]  /*4820*/  FADD.FTZ R106, R33, R106 ;  /* 0x0000006a216a7221 */ /* 0x000fe20000010000 */
[----:B0-----:R-:W-:Y:S01]  /*4830*/  @P2 FADD R35, R38, R35 ;  /* 0x0000002326232221 */ /* 0x001fe20000000000 */
[----:B------:R-:W-:-:S04]  /*4840*/  FFMA.FTZ R38, R94, R147, R167 ;  /* 0x000000935e267223 */ /* 0x000fc800000100a7 */
[----:B------:R-:W0:Y:S01]  /*4850*/  SHFL.DOWN P2, R150, R35, 0x8, 0x1f ;  /* 0x09001f0023967f89 */ /* 0x000e220000040000 */
[----:B------:R-:W-:Y:S01]  /*4860*/  FADD.FTZ R117, R38, R117 ;  /* 0x0000007526757221 */ /* 0x000fe20000010000 */
[----:B------:R-:W-:-:S04]  /*4870*/  FFMA.FTZ R38, R96, R151, R163 ;  /* 0x0000009760267223 */ /* 0x000fc800000100a3 */
[----:B------:R-:W-:Y:S01]  /*4880*/  FADD.FTZ R113, R38, R113 ;  /* 0x0000007126717221 */ /* 0x000fe20000010000 */
[----:B0-----:R-:W-:Y:S01]  /*4890*/  @P2 FADD R150, R35, R150 ;  /* 0x0000009623962221 */ /* 0x001fe20000000000 */
[-C--:B------:R-:W-:Y:S01]  /*48a0*/  FMUL.FTZ R35, R138, R160.reuse ;  /* 0x000000a08a237220 */ /* 0x080fe20000410000 */
[----:B------:R-:W-:Y:S01]  /*48b0*/  FMUL.FTZ R160, R132, R160 ;  /* 0x000000a084a07220 */ /* 0x000fe20000410000 */
[----:B------:R-:W-:Y:S02]  /*48c0*/  FMUL.FTZ R138, R153, R177 ;  /* 0x000000b1998a7220 */ /* 0x000fe40000410000 */
[----:B-1----:R-:W0:Y:S01]  /*48d0*/  SHFL.DOWN P2, R39, R150, 0x10, 0x1f ;  /* 0x0a001f0096277f89 */ /* 0x002e220000040000 */
[----:B------:R-:W-:Y:S01]  /*48e0*/  FMUL.FTZ R37, R37, R160 ;  /* 0x000000a025257220 */ /* 0x000fe20000410000 */
[-C--:B------:R-:W-:Y:S01]  /*48f0*/  FFMA.FTZ R146, R97, R138.reuse, R146 ;  /* 0x0000008a61927223 */ /* 0x080fe20000010092 */
[----:B------:R-:W-:Y:S01]  /*4900*/  FFMA.FTZ R141, R114, R138, R141 ;  /* 0x0000008a728d7223 */ /* 0x000fe2000001008d */
[-C--:B------:R-:W-:Y:S01]  /*4910*/  FFMA.FTZ R120, R131, R35.reuse, R120 ;  /* 0x0000002383787223 */ /* 0x080fe20000010078 */
[----:B------:R-:W-:Y:S01]  /*4920*/  FFMA.FTZ R0, R98, R35, R37 ;  /* 0x0000002362007223 */ /* 0x000fe20000010025 */
[----:B------:R-:W-:-:S03]  /*4930*/  FADD.FTZ R111, R146, R111 ;  /* 0x0000006f926f7221 */ /* 0x000fc60000010000 */
[----:B------:R-:W-:Y:S01]  /*4940*/  FADD.FTZ R109, R0, R109 ;  /* 0x0000006d006d7221 */ /* 0x000fe20000010000 */
        /* <DEDUP_REMOVED lines=9> */
.L_x_8885:
[----:B------:R-:W-:Y:S05]  /*49e0*/  BSYNC.RECONVERGENT B0 ;  /* 0x0000000000007941 */ /* 0x000fea0003800200 */
.L_x_8884:
[----:B------:R-:W-:-:S04]  /*49f0*/  UIADD3 UR4, UPT, UPT, UR4, 0x1, URZ ;  /* 0x0000000104047890 */ /* 0x000fc8000fffe0ff */
[----:B------:R-:W-:-:S09]  /*4a00*/  UISETP.GE.AND UP0, UPT, UR4, UR13, UPT ;  /* 0x0000000d0400728c */ /* 0x000fd2000bf06270 */
[----:B------:R-:W-:Y:S05]  /*4a10*/  BRA.U !UP0, `(.L_x_8886) ;  /* 0xffffffe108807547 */ /* 0x000fea000b83ffff */
.L_x_8864:
[----:B------:R-:W-:Y:S01]  /*4a20*/  BAR.SYNC.DEFER_BLOCKING 0x0 ;  /* 0x0000000000007b1d */ /* 0x000fe20000010000 */
[----:B------:R-:W-:Y:S01]  /*4a30*/  MOV R16, R2 ;  /* 0x0000000200107202 */ /* 0x000fe20000000f00 */
[----:B------:R-:W-:-:S06]  /*4a40*/  HFMA2 R17, -RZ, RZ, 0, 0 ;  /* 0x00000000ff117431 */ /* 0x000fcc00000001ff */
        /* <DEDUP_REMOVED lines=116> */
.L_x_8862:
[----:B------:R-:W1:Y:S01]  /*5190*/  LDC.64 R8, c[0x0][0x548] ;  /* 0x00015200ff087b82 */ /* 0x000e620000000a00 */
[----:B------:R-:W0:Y:S01]  /*51a0*/  S2R R14, SR_TID.X ;  /* 0x00000000000e7919 */ /* 0x000e220000002100 */
        /* <DEDUP_REMOVED lines=32> */
.L_x_8889:
[----:B------:R-:W-:Y:S05]  /*53b0*/  BSYNC.RECONVERGENT B0 ;  /* 0x0000000000007941 */ /* 0x000fea0003800200 */
.L_x_8888:
        /* <DEDUP_REMOVED lines=26> */
.L_x_8891:
[----:B------:R-:W-:Y:S05]  /*5560*/  BSYNC.RECONVERGENT B0 ;  /* 0x0000000000007941 */ /* 0x000fea0003800200 */
.L_x_8890:
[----:B------:R-:W-:Y:S05]  /*5570*/  @P2 EXIT ;  /* 0x000000000000294d */ /* 0x000fea0003800000 */
[----:B------:R-:W2:Y:S01]  /*5580*/  S2UR UR5, SR_CgaCtaId ;  /* 0x00000000000579c3 */ /* 0x000ea20000008800 */
[----:B01----:R-:W-:Y:S01]  /*5590*/  MOV R7, R14 ;  /* 0x0000000e00077202 */ /* 0x003fe20000000f00 */
[----:B------:R-:W-:Y:S01]  /*55a0*/  UMOV UR4, 0x400 ;  /* 0x0000040000047882 */ /* 0x000fe20000000000 */
[----:B------:R-:W0:Y:S01]  /*55b0*/  LDCU UR6, c[0x0][0x360] ;  /* 0x00006c00ff0677ac */ /* 0x000e220008000800 */
[----:B------:R-:W1:Y:S01]  /*55c0*/  LDCU.64 UR8, c[0x0][0x4b0] ;  /* 0x00009600ff0877ac */ /* 0x000e620008000a00 */
[----:B------:R-:W0:Y:S02]  /*55d0*/  LDCU.64 UR10, c[0x0][0x530] ;  /* 0x0000a600ff0a77ac */ /* 0x000e240008000a00 */
[----:B012---:R-:W-:-:S12]  /*55e0*/  ULEA UR4, UR5, UR4, 0x18 ;  /* 0x0000000405047291 */ /* 0x007fd8000f8ec0ff */
.L_x_8892:
        /* <DEDUP_REMOVED lines=15> */
.L_x_8893:
        /* <DEDUP_REMOVED lines=10> */
.L_x_10518:


//--------------------- .text._Z25selective_scan_bwd_kernelI32Selective_Scan_bwd_kernel_traitsILi32ELi8ELb0ELb1ELb1ELb1ELb0EffEEv12SSMParamsBwd --------------------------
	.section	.text._Z25selective_scan_bwd_kernelI32Selective_Scan_bwd_kernel_traitsILi32ELi8ELb0ELb1ELb1ELb1ELb0EffEEv12SSMParamsBwd,"ax",@progbits
	.align	128
        .global         _Z25selective_scan_bwd_kernelI32Selective_Scan_bwd_kernel_traitsILi32ELi8ELb0ELb1ELb1ELb1ELb0EffEEv12SSMParamsBwd
        .type           _Z25selective_scan_bwd_kernelI32Selective_Scan_bwd_kernel_traitsILi32ELi8ELb0ELb1ELb1ELb1ELb0EffEEv12SSMParamsBwd,@function
        .size           _Z25selective_scan_bwd_kernelI32Selective_Scan_bwd_kernel_traitsILi32ELi8ELb0ELb1ELb1ELb1ELb0EffEEv12SSMParamsBwd,(.L_x_10519 - _Z25selective_scan_bwd_kernelI32Selective_Scan_bwd_kernel_traitsILi32ELi8ELb0ELb1ELb1ELb1ELb0EffEEv12SSMParamsBwd)
        .other          _Z25selective_scan_bwd_kernelI32Selective_Scan_bwd_kernel_traitsILi32ELi8ELb0ELb1ELb1ELb1ELb0EffEEv12SSMParamsBwd,@"STO_CUDA_ENTRY STV_DEFAULT"
_Z25selective_scan_bwd_kernelI32Selective_Scan_bwd_kernel_traitsILi32ELi8ELb0ELb1ELb1ELb1ELb0EffEEv12SSMParamsBwd:
.text._Z25selective_scan_bwd_kernelI32Selective_Scan_bwd_kernel_traitsILi32ELi8ELb0ELb1ELb1ELb1ELb0EffEEv12SSMParamsBwd:
        /* <DEDUP_REMOVED lines=45> */
[----:B------:R-:W-:-:S04]  /*02d0*/  ISETP.NE.AND.EX P0, PT, R5, RZ, PT, P0 ;  /* 0x000000ff0500720c */ /* 0x000fc80003f05300 */
[----:B------:R-:W-:Y:S01]  /*02e0*/  ISETP.GT.U32.AND P2, PT, R9, R2, PT ;  /* 0x000000020900720c */ /* 0x000fe20003f44070 */
[----:B------:R-:W-:-:S08]  /*02f0*/  UIMAD.WIDE.U32 UR6, UR18, UR12, URZ ;  /* 0x0000000c120672a5 */ /* 0x000fd0000f8e00ff */
[----:B------:R-:W3:Y:S04]  /*0300*/  @P0 LDC R10, c[0x0][0x384] ;  /* 0x0000e100ff0a0b82 */ /* 0x000ee80000000800 */
[----:B------:R-:W-:Y:S01]  /*0310*/  @!P2 IADD3 R2, PT, PT, R2, -R9, RZ ;  /* 0x800000090202a210 */ /* 0x000fe20007ffe0ff */
[----:B------:R-:W-:-:S03]  /*0320*/  UIMAD.WIDE.U32 UR4, UR18, UR8, URZ ;  /* 0x00000008120472a5 */ /* 0x000fc6000f8e00ff */
[----:B------:R-:W-:Y:S01]  /*0330*/  ISETP.GE.U32.AND P1, PT, R2, R9, PT ;  /* 0x000000090200720c */ /* 0x000fe20003f26070 */
[----:B------:R-:W-:Y:S01]  /*0340*/  UIMAD UR8, UR18, UR9, UR5 ;  /* 0x00000009120872a4 */ /* 0x000fe2000f8e0205 */
[----:B------:R-:W-:Y:S01]  /*0350*/  LOP3.LUT R4, R43, R8, RZ, 0x3c, !PT ;  /* 0x000000082b047212 */ /* 0x000fe200078e3cff */
[----:B------:R-:W2:Y:S01]  /*0360*/  @P0 LDC R21, c[0x0][0x38c] ;  /* 0x0000e300ff150b82 */ /* 0x000ea20000000800 */
[----:B------:R-:W-:Y:S02]  /*0370*/  @!P2 IADD3 R0, PT, PT, R0, 0x1, RZ ;  /* 0x000000010000a810 */ /* 0x000fe40007ffe0ff */
[----:B------:R-:W-:Y:S01]  /*0380*/  MOV R2, UR4 ;  /* 0x0000000400027c02 */ /* 0x000fe20008000f00 */
[----:B------:R-:W-:Y:S01]  /*0390*/  UIMAD UR4, UR18, UR13, UR7 ;  /* 0x0000000d120472a4 */ /* 0x000fe2000f8e0207 */
[----:B------:R-:W-:Y:S02]  /*03a0*/  ISETP.GE.AND P3, PT, R4, RZ, PT ;  /* 0x000000ff0400720c */ /* 0x000fe40003f66270 */
[----:B------:R-:W-:Y:S01]  /*03b0*/  MOV R4, UR6 ;  /* 0x0000000600047c02 */ /* 0x000fe20008000f00 */
[----:B------:R-:W1:Y:S01]  /*03c0*/  @P0 LDC.64 R6, c[0x0][0x480] ;  /* 0x00012000ff060b82 */ /* 0x000e620000000a00 */
[----:B------:R-:W-:Y:S01]  /*03d0*/  MOV R5, UR7 ;  /* 0x0000000700057c02 */ /* 0x000fe20008000f00 */
[----:B------:R-:W0:Y:S01]  /*03e0*/  LDCU.64 UR6, c[0x0][0x498] ;  /* 0x00009300ff0677ac */ /* 0x000e220008000a00 */
[----:B------:R-:W-:-:S02]  /*03f0*/  MOV R3, UR5 ;  /* 0x0000000500037c02 */ /* 0x000fc40008000f00 */
[----:B------:R-:W-:Y:S01]  /*0400*/  MOV R3, UR8 ;  /* 0x0000000800037c02 */ /* 0x000fe20008000f00 */
[----:B------:R-:W4:Y:S01]  /*0410*/  LDCU.64 UR8, c[0x0][0x3b0] ;  /* 0x00007600ff0877ac */ /* 0x000f220008000a00 */
[----:B------:R-:W-:Y:S01]  /*0420*/  @P1 IADD3 R0, PT, PT, R0, 0x1, RZ ;  /* 0x0000000100001810 */ /* 0x000fe20007ffe0ff */
[----:B------:R-:W-:-:S03]  /*0430*/  IMAD.WIDE.U32 R2, R43, UR10, R2 ;  /* 0x0000000a2b027c25 */ /* 0x000fc6000f8e0002 */
[----:B------:R-:W-:Y:S01]  /*0440*/  MOV R35, R0 ;  /* 0x0000000000237202 */ /* 0x000fe20000000f00 */
        /* <DEDUP_REMOVED lines=8> */
[----:B------:R-:W-:Y:S01]  /*04d0*/  MOV R5, UR4 ;  /* 0x0000000400057c02 */ /* 0x000fe20008000f00 */
[----:B0-----:R-:W-:Y:S01]  /*04e0*/  UIMAD.WIDE.U32 UR4, UR18, UR6, URZ ;  /* 0x00000006120472a5 */ /* 0x001fe2000f8e00ff */
[----:B------:R-:W-:Y:S01]  /*04f0*/  @!P3 IADD3 R35, PT, PT, -R35, RZ, RZ ;  /* 0x000000ff2323b210 */ /* 0x000fe20007ffe1ff */
[----:B--2---:R-:W-:-:S03]  /*0500*/  @P0 IMAD R3, R0, R21, RZ ;  /* 0x0000001500030224 */ /* 0x004fc600078e02ff */
[----:B------:R-:W-:Y:S01]  /*0510*/  @!P2 LOP3.LUT R35, RZ, R8, RZ, 0x33, !PT ;  /* 0x00000008ff23a212 */ /* 0x000fe200078e33ff */
[----:B------:R-:W-:Y:S01]  /*0520*/  UIMAD UR5, UR18, UR7, UR5 ;  /* 0x00000007120572a4 */ /* 0x000fe2000f8e0205 */
[----:B------:R-:W-:Y:S01]  /*0530*/  IADD3 R50, P3, PT, R9, R2, RZ ;  /* 0x0000000209327210 */ /* 0x000fe20007f7e0ff */
[----:B------:R-:W0:Y:S01]  /*0540*/  LDC.64 R20, c[0x0][0x4a8] ;  /* 0x00012a00ff147b82 */ /* 0x000e220000000a00 */
[----:B------:R-:W-:Y:S01]  /*0550*/  SHF.R.S32.HI R37, RZ, 0x1f, R35 ;  /* 0x0000001fff257819 */ /* 0x000fe20000011423 */
        /* <DEDUP_REMOVED lines=44> */
[----:B------:R-:W-:Y:S02]  /*0820*/  MOV R29, RZ ;  /* 0x000000ff001d7202 */ /* 0x000fe40000000f00 */
[----:B------:R-:W-:Y:S01]  /*0830*/  CS2R R46, SRZ ;  /* 0x00000000002e7805 */ /* 0x000fe2000001ff00 */
[----:B------:R-:W2:Y:S03]  /*0840*/  LDCU.64 UR8, c[0x0][0x4c0] ;  /* 0x00009800ff0877ac */ /* 0x000ea60008000a00 */
        /* <DEDUP_REMOVED lines=17> */
[----:B------:R-:W-:Y:S01]  /*0960*/  IMAD R5, R9, UR18, R5 ;  /* 0x0000001209057c24 */ /* 0x000fe2000f8e0205 */
[C---:B------:R-:W-:Y:S01]  /*0970*/  IADD3 R7, PT, PT, R28.reuse, 0x20, RZ ;  /* 0x000000201c077810 */ /* 0x040fe20007ffe0ff */
[----:B------:R-:W-:Y:S01]  /*0980*/  IMAD.WIDE.U32 R24, R35, UR8, R2 ;  /* 0x0000000823187c25 */ /* 0x000fe2000f8e0002 */
[C---:B------:R-:W-:Y:S01]  /*0990*/  SHF.L.U32 R3, R28.reuse, 0x3, RZ ;  /* 0x000000031c037819 */ /* 0x040fe200000006ff */
[----:B------:R-:W-:Y:S01]  /*09a0*/  UIADD3 UR5, UPT, UPT, UR4, 0x840, URZ ;  /* 0x0000084004057890 */ /* 0x000fe2000fffe0ff */
[C---:B------:R-:W-:Y:S01]  /*09b0*/  IADD3 R9, PT, PT, R28.reuse, 0x40, RZ ;  /* 0x000000401c097810 */ /* 0x040fe20007ffe0ff */
[----:B------:R-:W-:Y:S01]  /*09c0*/  IMAD R6, R37, UR10, RZ ;  /* 0x0000000a25067c24 */ /* 0x000fe2000f8e02ff */
[----:B------:R-:W-:Y:S01]  /*09d0*/  LEA.HI R71, R28, R28, RZ, 0x1b ;  /* 0x0000001c1c477211 */ /* 0x000fe200078fd8ff */
[----:B------:R-:W-:Y:S01]  /*09e0*/  IMAD.WIDE.U32 R22, R35, UR10, R4 ;  /* 0x0000000a23167c25 */ /* 0x000fe2000f8e0004 */
[----:B------:R-:W-:-:S02]  /*09f0*/  LOP3.LUT R5, R3, 0x1f00, RZ, 0xc0, !PT ;  /* 0x00001f0003057812 */ /* 0x000fc400078ec0ff */
[CC--:B------:R-:W-:Y:S01]  /*0a00*/  LEA.HI R61, R28.reuse, R3.reuse, RZ, 0x1e ;  /* 0x000000031c3d7211 */ /* 0x0c0fe200078ff0ff */
[----:B------:R-:W-:Y:S01]  /*0a10*/  VIADD R11, R28, 0x60 ;  /* 0x000000601c0b7836 */ /* 0x000fe20000000000 */
[----:B------:R-:W-:Y:S01]  /*0a20*/  LEA.HI R63, R3, R3, RZ, 0x1b ;  /* 0x00000003033f7211 */ /* 0x000fe200078fd8ff */
[----:B------:R-:W-:Y:S01]  /*0a30*/  IMAD R21, R35, UR11, R6 ;  /* 0x0000000b23157c24 */ /* 0x000fe2000f8e0206 */
[-C--:B------:R-:W-:Y:S02]  /*0a40*/  LEA.HI R7, R7, R28.reuse, RZ, 0x1b ;  /* 0x0000001c07077211 */ /* 0x080fe400078fd8ff */
[-C--:B------:R-:W-:Y:S02]  /*0a50*/  LEA.HI R9, R9, R28.reuse, RZ, 0x1b ;  /* 0x0000001c09097211 */ /* 0x080fe400078fd8ff */
[-C--:B------:R-:W-:Y:S02]  /*0a60*/  LEA.HI R11, R11, R28.reuse, RZ, 0x1b ;  /* 0x0000001c0b0b7211 */ /* 0x080fe400078fd8ff */
[----:B------:R-:W-:-:S02]  /*0a70*/  LEA.HI R13, R13, R28, RZ, 0x1b ;  /* 0x0000001c0d0d7211 */ /* 0x000fc400078fd8ff */
[-C--:B------:R-:W-:Y:S02]  /*0a80*/  LEA.HI R15, R15, R28.reuse, RZ, 0x1b ;  /* 0x0000001c0f0f7211 */ /* 0x080fe400078fd8ff */
        /* <DEDUP_REMOVED lines=24> */
[----:B------:R-:W-:Y:S02]  /*0c10*/  IADD3 R79, PT, PT, R25, R79, RZ ;  /* 0x0000004f194f7210 */ /* 0x000fe40007ffe0ff */
[----:B------:R-:W-:-:S07]  /*0c20*/  IADD3 R80, PT, PT, R23, R21, RZ ;  /* 0x0000001517507210 */ /* 0x000fce0007ffe0ff */
.L_x_8934:
        /* <DEDUP_REMOVED lines=8> */
[----:B------:R-:W-:Y:S01]  /*0cb0*/  CS2R R10, SRZ ;  /* 0x00000000000a7805 */ /* 0x000fe2000001ff00 */
[----:B------:R-:W-:Y:S01]  /*0cc0*/  BAR.SYNC.DEFER_BLOCKING 0x0 ;  /* 0x0000000000007b1d */ /* 0x000fe20000010000 */
[C---:B------:R-:W-:Y:S02]  /*0cd0*/  IADD3 R18, P2, PT, R4.reuse, R51, RZ ;  /* 0x0000003304127210 */ /* 0x040fe40007f5e0ff */
[----:B------:R-:W-:Y:S02]  /*0ce0*/  IADD3.X R3, PT, PT, RZ, R50, RZ, P0, !PT ;  /* 0x00000032ff037210 */ /* 0x000fe400007fe4ff */
[----:B------:R-:W-:Y:S02]  /*0cf0*/  IADD3 R4, P3, PT, R4, R53, RZ ;  /* 0x0000003504047210 */ /* 0x000fe40007f7e0ff */
[----:B------:R-:W-:Y:S02]  /*0d00*/  IADD3.X R19, PT, PT, RZ, R52, RZ, P2, !PT ;  /* 0x00000034ff137210 */ /* 0x000fe400017fe4ff */
[----:B0-----:R-:W-:-:S02]  /*0d10*/  IADD3 R83, PT, PT, -R20, UR4, RZ ;  /* 0x0000000414537c10 */ /* 0x001fc4000fffe1ff */
[----:B------:R-:W-:Y:S02]  /*0d20*/  IADD3.X R5, PT, PT, RZ, R54, RZ, P3, !PT ;  /* 0x00000036ff057210 */ /* 0x000fe40001ffe4ff */
[-C--:B------:R-:W-:Y:S02]  /*0d30*/  ISETP.GE.AND P6, PT, R62, R83.reuse, PT ;  /* 0x000000533e00720c */ /* 0x080fe40003fc6270 */
[-C--:B------:R-:W-:Y:S02]  /*0d40*/  ISETP.GE.AND P0, PT, R72, R83.reuse, PT ;  /* 0x000000534800720c */ /* 0x080fe40003f06270 */
[-C--:B------:R-:W-:Y:S02]  /*0d50*/  ISETP.GE.AND P1, PT, R73, R83.reuse, PT ;  /* 0x000000534900720c */ /* 0x080fe40003f26270 */
[-C--:B------:R-:W-:Y:S02]  /*0d60*/  ISETP.GE.AND P2, PT, R74, R83.reuse, PT ;  /* 0x000000534a00720c */ /* 0x080fe40003f46270 */
[----:B------:R-:W-:-:S02]  /*0d70*/  ISETP.GE.AND P3, PT, R75, R83, PT ;  /* 0x000000534b00720c */ /* 0x000fc40003f66270 */
[-C--:B------:R-:W-:Y:S02]  /*0d80*/  ISETP.GE.AND P4, PT, R76, R83.reuse, PT ;  /* 0x000000534c00720c */ /* 0x080fe40003f86270 */
[-C--:B------:R-:W-:Y:S01]  /*0d90*/  ISETP.GE.AND P5, PT, R77, R83.reuse, PT ;  /* 0x000000534d00720c */ /* 0x080fe20003fa6270 */
[----:B------:R-:W2:Y:S01]  /*0da0*/  @!P6 LDG.E R7, desc[UR16][R2.64] ;  /* 0x000000100207e981 */ /* 0x000ea2000c1e1900 */
[----:B------:R-:W-:-:S03]  /*0db0*/  ISETP.GE.AND P6, PT, R78, R83, PT ;  /* 0x000000534e00720c */ /* 0x000fc60003fc6270 */
[----:B------:R-:W3:Y:S01]  /*0dc0*/  @!P0 LDG.E R9, desc[UR16][R2.64+0x80] ;  /* 0x0000801002098981 */ /* 0x000ee2000c1e1900 */
[----:B------:R-:W-:Y:S01]  /*0dd0*/  CS2R R12, SRZ ;  /* 0x00000000000c7805 */ /* 0x000fe2000001ff00 */
        /* <DEDUP_REMOVED lines=19> */
[----:B------:R-:W-:Y:S02]  /*0f10*/  LEA R85, R17, UR5, 0x2 ;  /* 0x0000000511557c11 */ /* 0x000fe4000f8e10ff */
        /* <DEDUP_REMOVED lines=19> */
[----:B0-----:R-:W-:-:S03]  /*1050*/  MOV R9, RZ ;  /* 0x000000ff00097202 */ /* 0x001fc60000000f00 */
[----:B------:R0:W-:Y:S04]  /*1060*/  STS [R87+0x180], R6 ;  /* 0x0001800657007388 */ /* 0x0001e80000000800 */
[----:B------:R2:W-:Y:S01]  /*1070*/  STS [R88+0x200], R11 ;  /* 0x0002000b58007388 */ /* 0x0005e20000000800 */
[----:B-1----:R-:W-:-:S03]  /*1080*/  IMAD.SHL.U32 R0, R86, 0x8, RZ ;  /* 0x0000000856007824 */ /* 0x002fc600078e00ff */
[----:B------:R1:W-:Y:S01]  /*1090*/  STS [R89+0x280], R8 ;  /* 0x0002800859007388 */ /* 0x0003e20000000800 */
[----:B0-----:R-:W-:Y:S02]  /*10a0*/  CS2R R6, SRZ ;  /* 0x0000000000067805 */ /* 0x001fe4000001ff00 */
[----:B------:R-:W-:Y:S01]  /*10b0*/  LEA.HI.SX32 R92, R0, R0, 0x1b ;  /* 0x00000000005c7211 */ /* 0x000fe200078fdaff */
[----:B------:R-:W-:Y:S01]  /*10c0*/  STS [R90+0x300], R13 ;  /* 0x0003000d5a007388 */ /* 0x000fe20000000800 */
[----:B------:R-:W-:Y:S01]  /*10d0*/  HFMA2 R0, -RZ, RZ, 0, 0 ;  /* 0x00000000ff007431 */ /* 0x000fe200000001ff */
[----:B--2---:R-:W-:Y:S02]  /*10e0*/  MOV R11, RZ ;  /* 0x000000ff000b7202 */ /* 0x004fe40000000f00 */
        /* <DEDUP_REMOVED lines=18> */
[----:B-1----:R-:W-:-:S03]  /*1210*/  P2R R8, PR, RZ, 0x1 ;  /* 0x00000001ff087803 */ /* 0x002fc60000000000 */
[----:B------:R-:W4:Y:S04]  /*1220*/  @!P4 LDG.E R0, desc[UR16][R18.64+0x280] ;  /* 0x000280101200c981 */ /* 0x000f28000c1e1900 */
[----:B------:R-:W4:Y:S04]  /*1230*/  @!P5 LDG.E R11, desc[UR16][R18.64+0x300] ;  /* 0x00030010120bd981 */ /* 0x000f28000c1e1900 */
[----:B------:R-:W4:Y:S01]  /*1240*/  @!P6 LDG.E R6, desc[UR16][R18.64+0x380] ;  /* 0x000380101206e981 */ /* 0x000f22000c1e1900 */
[----:B------:R-:W-:Y:S01]  /*1250*/  ISETP.GE.AND P0, PT, R62, R83, PT ;  /* 0x000000533e00720c */ /* 0x000fe20003f06270 */
[----:B------:R-:W-:-:S02]  /*1260*/  HFMA2 R15, -RZ, RZ, 0, 0 ;  /* 0x00000000ff0f7431 */ /* 0x000fc400000001ff */
[----:B------:R-:W-:Y:S02]  /*1270*/  HFMA2 R17, -RZ, RZ, 0, 0 ;  /* 0x00000000ff117431 */ /* 0x000fe400000001ff */
[----:B------:R-:W-:Y:S01]  /*1280*/  HFMA2 R35, -RZ, RZ, 0, 0 ;  /* 0x00000000ff237431 */ /* 0x000fe200000001ff */
[----:B--2---:R-:W-:Y:S04]  /*1290*/  STS [R82], R3 ;  /* 0x0000000352007388 */ /* 0x004fe80000000800 */
[----:B---3--:R-:W-:Y:S04]  /*12a0*/  STS [R84+0x80], R7 ;  /* 0x0000800754007388 */ /* 0x008fe80000000800 */
[----:B------:R-:W-:Y:S04]  /*12b0*/  STS [R85+0x100], R2 ;  /* 0x0001000255007388 */ /* 0x000fe80000000800 */
[----:B----4-:R-:W-:Y:S04]  /*12c0*/  STS [R87+0x180], R12 ;  /* 0x0001800c57007388 */ /* 0x010fe80000000800 */
[----:B------:R-:W-:Y:S04]  /*12d0*/  STS [R88+0x200], R9 ;  /* 0x0002000958007388 */ /* 0x000fe80000000800 */
[----:B------:R-:W-:Y:S04]  /*12e0*/  STS [R89+0x280], R0 ;  /* 0x0002800059007388 */ /* 0x000fe80000000800 */
[----:B------:R0:W-:Y:S04]  /*12f0*/  STS [R90+0x300], R11 ;  /* 0x0003000b5a007388 */ /* 0x0001e80000000800 */
        /* <DEDUP_REMOVED lines=12> */
[----:B------:R-:W-:Y:S01]  /*13c0*/  HFMA2 R0, -RZ, RZ, 0, 0 ;  /* 0x00000000ff007431 */ /* 0x000fe200000001ff */
[----:B------:R-:W-:-:S02]  /*13d0*/  MOV R2, RZ ;  /* 0x000000ff00027202 */ /* 0x000fc40000000f00 */
[----:B-1----:R-:W-:Y:S01]  /*13e0*/  MOV R6, RZ ;  /* 0x000000ff00067202 */ /* 0x002fe20000000f00 */
        /* <DEDUP_REMOVED lines=72> */
.L_x_8896:
[----:B------:R-:W-:Y:S05]  /*1870*/  BSYNC.RECONVERGENT B0 ;  /* 0x0000000000007941 */ /* 0x000fea0003800200 */
.L_x_8895:
[----:B------:R-:W-:Y:S01]  /*1880*/  BSSY.RECONVERGENT B0, `(.L_x_8897) ;  /* 0x0000023000007945 */ /* 0x000fe20003800200 */
[----:B------:R-:W-:Y:S01]  /*1890*/  FSETP.GTU.FTZ.AND P4, PT, R110, 20, PT ;  /* 0x41a000006e00780b */ /* 0x000fe20003f9c000 */
[----:B------:R-:W-:Y:S01]  /*18a0*/  FADD.FTZ R117, R117, R44 ;  /* 0x0000002c75757221 */ /* 0x000fe20000010000 */
[----:B-1----:R-:W-:Y:S01]  /*18b0*/  FFMA.FTZ R5, R93, R101, R46 ;  /* 0x000000655d057223 */ /* 0x002fe2000001002e */
        /* <DEDUP_REMOVED lines=31> */
.L_x_8898:
[----:B------:R-:W-:Y:S05]  /*1ab0*/  BSYNC.RECONVERGENT B0 ;  /* 0x0000000000007941 */ /* 0x000fea0003800200 */
.L_x_8897:
[----:B0-2---:R-:W-:Y:S01]  /*1ac0*/  FFMA.FTZ R0, R94, R103, R5 ;  /* 0x000000675e007223 */ /* 0x005fe20000010005 */
        /* <DEDUP_REMOVED lines=35> */
.L_x_8900:
[----:B------:R-:W-:Y:S05]  /*1d00*/  BSYNC.RECONVERGENT B0 ;  /* 0x0000000000007941 */ /* 0x000fea0003800200 */
.L_x_8899:
        /* <DEDUP_REMOVED lines=32> */
.L_x_8902:
[----:B------:R-:W-:Y:S05]  /*1f10*/  BSYNC.RECONVERGENT B0 ;  /* 0x0000000000007941 */ /* 0x000fea0003800200 */
.L_x_8901:
        /* <DEDUP_REMOVED lines=32> */
.L_x_8904:
[----:B------:R-:W-:Y:S05]  /*2120*/  BSYNC.RECONVERGENT B0 ;  /* 0x0000000000007941 */ /* 0x000fea0003800200 */
.L_x_8903:
        /* <DEDUP_REMOVED lines=32> */
.L_x_8906:
[----:B------:R-:W-:Y:S05]  /*2330*/  BSYNC.RECONVERGENT B0 ;  /* 0x0000000000007941 */ /* 0x000fea0003800200 */
.L_x_8905:
        /* <DEDUP_REMOVED lines=32> */
.L_x_8908:
[----:B------:R-:W-:Y:S05]  /*2540*/  BSYNC.RECONVERGENT B0 ;  /* 0x0000000000007941 */ /* 0x000fea0003800200 */
.L_x_8907:
        /* <DEDUP_REMOVED lines=32> */
.L_x_8910:
[----:B------:R-:W-:Y:S05]  /*2750*/  BSYNC.RECONVERGENT B0 ;  /* 0x0000000000007941 */ /* 0x000fea0003800200 */
.L_x_8909:
        /* <DEDUP_REMOVED lines=45> */
[----:B------:R-:W-:Y:S01]  /*2a30*/  MOV R119, RZ ;  /* 0x000000ff00777202 */ /* 0x000fe20000000f00 */
[----:B------:R-:W3:Y:S01]  /*2a40*/  LDCU UR7, c[0x0][0x394] ;  /* 0x00007280ff0777ac */ /* 0x000ee20008000800 */
[----:B------:R-:W-:Y:S01]  /*2a50*/  LOP3.LUT R146, R146, 0x100, RZ, 0xc0, !PT ;  /* 0x0000010092927812 */ /* 0x000fe200078ec0ff */
[----:B------:R-:W4:Y:S01]  /*2a60*/  LDC.64 R10, c[0x0][0x3e0] ;  /* 0x0000f800ff0a7b82 */ /* 0x000f220000000a00 */
[----:B------:R-:W-:Y:S01]  /*2a70*/  IADD3.X R5, PT, PT, RZ, R79, RZ, P1, !PT ;  /* 0x0000004fff057210 */ /* 0x000fe20000ffe4ff */
[----:B------:R-:W0:Y:S01]  /*2a80*/  LDCU UR13, c[0x0][0x38c] ;  /* 0x00007180ff0d77ac */ /* 0x000e220008000800 */
[----:B------:R-:W-:Y:S01]  /*2a90*/  IADD3.X R3, PT, PT, RZ, R80, RZ, P2, !PT ;  /* 0x00000050ff037210 */ /* 0x000fe200017fe4ff */
[----:B------:R-:W0:Y:S04]  /*2aa0*/  LDCU UR12, c[0x0][0x388] ;  /* 0x00007100ff0c77ac */ /* 0x000e280008000800 */
[----:B------:R-:W0:Y:S01]  /*2ab0*/  LDC.64 R8, c[0x0][0x4d0] ;  /* 0x00013400ff087b82 */ /* 0x000e220000000a00 */
[----:B------:R-:W0:Y:S01]  /*2ac0*/  LDCU.64 UR8, c[0x0][0x538] ;  /* 0x0000a700ff0877ac */ /* 0x000e220008000a00 */
[----:B------:R-:W0:Y:S06]  /*2ad0*/  LDCU.64 UR10, c[0x0][0x540] ;  /* 0x0000a800ff0a77ac */ /* 0x000e2c0008000a00 */
[----:B------:R-:W0:Y:S01]  /*2ae0*/  LDC.64 R6, c[0x0][0x4f0] ;  /* 0x00013c00ff067b82 */ /* 0x000e220000000a00 */
[----:B---3--:R-:W-:-:S05]  /*2af0*/  UMOV UR4, URZ ;  /* 0x000000ff00047c82 */ /* 0x008fca0008000000 */
.L_x_8933:
[----:B------:R-:W-:Y:S01]  /*2b00*/  MOV R36, R62 ;  /* 0x0000003e00247202 */ /* 0x000fe20000000f00 */
[----:B------:R-:W-:Y:S01]  /*2b10*/  HFMA2 R37, -RZ, RZ, 0, 0 ;  /* 0x00000000ff257431 */ /* 0x000fe200000001ff */
[----:B------:R-:W-:Y:S01]  /*2b20*/  MOV R38, R26 ;  /* 0x0000001a00267202 */ /* 0x000fe20000000f00 */
[----:B------:R-:W-:Y:S01]  /*2b30*/  IMAD.MOV.U32 R147, RZ, RZ, RZ ;  /* 0x000000ffff937224 */ /* 0x000fe200078e00ff */
[----:B------:R-:W-:Y:S01]  /*2b40*/  MOV R39, R49 ;  /* 0x0000003100277202 */ /* 0x000fe20000000f00 */
[--C-:B--2---:R-:W-:Y:S01]  /*2b50*/  IMAD.WIDE.U32 R34, R12, UR4, R36.reuse ;  /* 0x000000040c227c25 */ /* 0x104fe2000f8e0024 */
[----:B------:R-:W-:Y:S02]  /*2b60*/  ISETP.NE.AND P5, PT, R174, RZ, PT ;  /* 0x000000ffae00720c */ /* 0x000fe40003fa5270 */
[----:B------:R-:W-:Y:S01]  /*2b70*/  P2R R149, PR, RZ, 0x1 ;  /* 0x00000001ff957803 */ /* 0x000fe20000000000 */
[----:B----4-:R-:W-:Y:S01]  /*2b80*/  IMAD.WIDE.U32 R36, R10, UR4, R36 ;  /* 0x000000040a247c25 */ /* 0x010fe2000f8e0024 */
[----:B------:R-:W-:-:S02]  /*2b90*/  LEA R40, P2, R34, R55, 0x2 ;  /* 0x0000003722287211 */ /* 0x000fc400078410ff */
[-C--:B------:R-:W-:Y:S01]  /*2ba0*/  ISETP.GE.AND P0, PT, R72, R83.reuse, PT ;  /* 0x000000534800720c */ /* 0x080fe20003f06270 */
[----:B0-----:R-:W-:Y:S01]  /*2bb0*/  IMAD.WIDE.U32 R136, R16, UR4, R38 ;  /* 0x0000000410887c25 */ /* 0x001fe2000f8e0026 */
[----:B------:R-:W-:Y:S02]  /*2bc0*/  LEA R38, P3, R36, R56, 0x2 ;  /* 0x0000003824267211 */ /* 0x000fe400078610ff */
[----:B------:R-:W-:Y:S01]  /*2bd0*/  ISETP.GE.AND P4, PT, R76, R83, PT ;  /* 0x000000534c00720c */ /* 0x000fe20003f86270 */
[----:B------:R-:W-:Y:S01]  /*2be0*/  IMAD R0, R13, UR4, R35 ;  /* 0x000000040d007c24 */ /* 0x000fe2000f8e0223 */
[----:B-1----:R-:W-:Y:S01]  /*2bf0*/  LEA R120, P1, R136, R14, 0x2 ;  /* 0x0000000e88787211 */ /* 0x002fe200078210ff */
[----:B------:R-:W-:Y:S02]  /*2c00*/  IMAD R35, R11, UR4, R37 ;  /* 0x000000040b237c24 */ /* 0x000fe4000f8e0225 */
[----:B------:R-:W-:Y:S01]  /*2c10*/  IMAD R37, R17, UR4, R137 ;  /* 0x0000000411257c24 */ /* 0x000fe2000f8e0289 */
[----:B------:R-:W-:Y:S01]  /*2c20*/  LEA.HI.X R41, R34, R57, R0, 0x2, P2 ;  /* 0x0000003922297211 */ /* 0x000fe200010f1400 */
[----:B------:R-:W-:Y:S01]  /*2c30*/  HFMA2 R0, -RZ, RZ, 0, 0 ;  /* 0x00000000ff007431 */ /* 0x000fe200000001ff */
[----:B------:R-:W-:-:S02]  /*2c40*/  LEA.HI.X R39, R36, R58, R35, 0x2, P3 ;  /* 0x0000003a24277211 */ /* 0x000fc400018f1423 */
[----:B------:R-:W-:Y:S02]  /*2c50*/  CS2R R34, SRZ ;  /* 0x0000000000227805 */ /* 0x000fe4000001ff00 */
[----:B------:R-:W-:Y:S02]  /*2c60*/  LEA.HI.X R121, R136, R15, R37, 0x2, P1 ;  /* 0x0000000f88797211 */ /* 0x000fe400008f1425 */
[----:B------:R-:W-:Y:S02]  /*2c70*/  CS2R R36, SRZ ;  /* 0x0000000000247805 */ /* 0x000fe4000001ff00 */
[-C--:B------:R-:W-:Y:S02]  /*2c80*/  ISETP.GE.AND P1, PT, R73, R83.reuse, PT ;  /* 0x000000534900720c */ /* 0x080fe40003f26270 */
[----:B------:R-:W-:Y:S02]  /*2c90*/  CS2R R136, SRZ ;  /* 0x0000000000887805 */ /* 0x000fe4000001ff00 */
[-C--:B------:R-:W-:Y:S01]  /*2ca0*/  ISETP.GE.AND P2, PT, R74, R83.reuse, PT ;  /* 0x000000534a00720c */ /* 0x080fe20003f46270 */
[----:B------:R-:W2:Y:S01]  /*2cb0*/  @!P5 LDG.E R35, desc[UR16][R40.64] ;  /* 0x000000102823d981 */ /* 0x000ea2000c1e1900 */
[----:B------:R-:W-:-:S02]  /*2cc0*/  ISETP.GE.AND P3, PT, R75, R83, PT ;  /* 0x000000534b00720c */ /* 0x000fc40003f66270 */
[-C--:B------:R-:W-:Y:S01]  /*2cd0*/  ISETP.GE.AND P5, PT, R77, R83.reuse, PT ;  /* 0x000000534d00720c */ /* 0x080fe20003fa6270 */
[----:B---3--:R-:W3:Y:S01]  /*2ce0*/  @!P0 LDG.E R37, desc[UR16][R40.64+0x80] ;  /* 0x0000801028258981 */ /* 0x008ee2000c1e1900 */
[----:B------:R-:W-:-:S03]  /*2cf0*/  ISETP.GE.AND P6, PT, R78, R83, PT ;  /* 0x000000534e00720c */ /* 0x000fc60003fc6270 */
[----:B------:R-:W4:Y:S04]  /*2d00*/  @!P4 LDG.E R36, desc[UR16][R40.64+0x280] ;  /* 0x000280102824c981 */ /* 0x000f28000c1e1900 */
[----:B------:R-:W5:Y:S04]  /*2d10*/  @!P1 LDG.E R0, desc[UR16][R40.64+0x100] ;  /* 0x0001001028009981 */ /* 0x000f68000c1e1900 */
[----:B------:R-:W4:Y:S04]  /*2d20*/  @!P2 LDG.E R34, desc[UR16][R40.64+0x180] ;  /* 0x000180102822a981 */ /* 0x000f28000c1e1900 */
[----:B------:R-:W4:Y:S04]  /*2d30*/  @!P3 LDG.E R137, desc[UR16][R40.64+0x200] ;  /* 0x000200102889b981 */ /* 0x000f28000c1e1900 */
[----:B------:R-:W4:Y:S04]  /*2d40*/  @!P5 LDG.E R147, desc[UR16][R40.64+0x300] ;  /* 0x000300102893d981 */ /* 0x000f28000c1e1900 */
[----:B------:R0:W4:Y:S01]  /*2d50*/  @!P6 LDG.E R136, desc[UR16][R40.64+0x380] ;  /* 0x000380102888e981 */ /* 0x000122000c1e1900 */
[----:B------:R-:W-:-:S02]  /*2d60*/  P2R R148, PR, RZ, 0x1 ;  /* 0x00000001ff947803 */ /* 0x000fc40000000000 */
[----:B------:R-:W-:Y:S01]  /*2d70*/  ISETP.GE.AND P0, PT, R62, R83, PT ;  /* 0x000000533e00720c */ /* 0x000fe20003f06270 */
[----:B------:R1:W4:Y:S01]  /*2d80*/  LDG.E R120, desc[UR16][R120.64] ;  /* 0x0000001078787981 */ /* 0x000322000c1e1900 */
[----:B------:R-:W-:Y:S02]  /*2d90*/  MOV R157, RZ ;  /* 0x000000ff009d7202 */ /* 0x000fe40000000f00 */
[----:B0-----:R-:W-:Y:S01]  /*2da0*/  CS2R R40, SRZ ;  /* 0x0000000000287805 */ /* 0x001fe2000001ff00 */
[----:B--2---:R-:W-:Y:S04]  /*2db0*/  STS [R82], R35 ;  /* 0x0000002352007388 */ /* 0x004fe80000000800 */
[----:B---3--:R-:W-:Y:S04]  /*2dc0*/  STS [R84+0x80], R37 ;  /* 0x0000802554007388 */ /* 0x008fe80000000800 */
[----:B-----5:R-:W-:Y:S04]  /*2dd0*/  STS [R85+0x100], R0 ;  /* 0x0001000055007388 */ /* 0x020fe80000000800 */
[----:B----4-:R0:W-:Y:S04]  /*2de0*/  STS [R87+0x180], R34 ;  /* 0x0001802257007388 */ /* 0x0101e80000000800 */
[----:B------:R-:W-:Y:S04]  /*2df0*/  STS [R88+0x200], R137 ;  /* 0x0002008958007388 */ /* 0x000fe80000000800 */
[----:B------:R2:W-:Y:S04]  /*2e00*/  STS [R89+0x280], R36 ;  /* 0x0002802459007388 */ /* 0x0005e80000000800 */
[----:B------:R-:W-:Y:S04]  /*2e10*/  STS [R90+0x300], R147 ;  /* 0x000300935a007388 */ /* 0x000fe80000000800 */
[----:B------:R-:W-:Y:S01]  /*2e20*/  STS [R91+0x380], R136 ;  /* 0x000380885b007388 */ /* 0x000fe20000000800 */
[----:B------:R-:W-:-:S03]  /*2e30*/  NOP ;  /* 0x0000000000007918 */ /* 0x000fc60000000000 */
[----:B------:R-:W3:Y:S01]  /*2e40*/  @!P0 LDG.E R157, desc[UR16][R38.64] ;  /* 0x00000010269d8981 */ /* 0x000ee2000c1e1900 */
[----:B------:R-:W-:Y:S02]  /*2e50*/  ISETP.NE.AND P0, PT, R148, RZ, PT ;  /* 0x000000ff9400720c */ /* 0x000fe40003f05270 */
[----:B0-----:R-:W-:Y:S01]  /*2e60*/  CS2R R34, SRZ ;  /* 0x0000000000227805 */ /* 0x001fe2000001ff00 */
[----:B------:R-:W-:Y:S01]  /*2e70*/  HFMA2 R0, -RZ, RZ, 0, 0 ;  /* 0x00000000ff007431 */ /* 0x000fe200000001ff */
[----:B--2---:R-:W-:Y:S01]  /*2e80*/  CS2R R36, SRZ ;  /* 0x0000000000247805 */ /* 0x004fe2000001ff00 */
[----:B------:R-:W2:Y:S04]  /*2e90*/  @!P5 LDG.E R41, desc[UR16][R38.64+0x300] ;  /* 0x000300102629d981 */ /* 0x000ea8000c1e1900 */
[----:B------:R-:W4:Y:S04]  /*2ea0*/  @!P1 LDG.E R0, desc[UR16][R38.64+0x100] ;  /* 0x0001001026009981 */ /* 0x000f28000c1e1900 */
[----:B------:R-:W5:Y:S04]  /*2eb0*/  @!P2 LDG.E R34, desc[UR16][R38.64+0x180] ;  /* 0x000180102622a981 */ /* 0x000f68000c1e1900 */
[----:B------:R-:W2:Y:S04]  /*2ec0*/  @!P0 LDG.E R35, desc[UR16][R38.64+0x80] ;  /* 0x0000801026238981 */ /* 0x000ea8000c1e1900 */
[----:B------:R-:W5:Y:S04]  /*2ed0*/  @!P3 LDG.E R37, desc[UR16][R38.64+0x200] ;  /* 0x000200102625b981 */ /* 0x000f68000c1e1900 */
[----:B------:R-:W5:Y:S04]  /*2ee0*/  @!P4 LDG.E R36, desc[UR16][R38.64+0x280] ;  /* 0x000280102624c981 */ /* 0x000f68000c1e1900 */
[----:B------:R0:W5:Y:S01]  /*2ef0*/  @!P6 LDG.E R40, desc[UR16][R38.64+0x380] ;  /* 0x000380102628e981 */ /* 0x000162000c1e1900 */
[----:B------:R-:W-:-:S03]  /*2f00*/  ISETP.NE.AND P0, PT, R149, RZ, PT ;  /* 0x000000ff9500720c */ /* 0x000fc60003f05270 */
[----:B-1----:R-:W1:Y:S04]  /*2f10*/  LDS R121, [R92] ;  /* 0x000000005c797984 */ /* 0x002e680000000800 */
[----:B------:R-:W1:Y:S04]  /*2f20*/  LDS R137, [R92+0x4] ;  /* 0x000004005c897984 */ /* 0x000e680000000800 */
[----:B------:R-:W1:Y:S04]  /*2f30*/  LDS R147, [R92+0x8] ;  /* 0x000008005c937984 */ /* 0x000e680000000800 */
[----:B------:R-:W1:Y:S04]  /*2f40*/  LDS R149, [R92+0xc] ;  /* 0x00000c005c957984 */ /* 0x000e680000000800 */
[----:B------:R-:W1:Y:S04]  /*2f50*/  LDS R151, [R92+0x10] ;  /* 0x000010005c977984 */ /* 0x000e680000000800 */
[----:B------:R-:W1:Y:S04]  /*2f60*/  LDS R153, [R92+0x14] ;  /* 0x000014005c997984 */ /* 0x000e680000000800 */
[----:B------:R-:W1:Y:S04]  /*2f70*/  LDS R155, [R92+0x18] ;  /* 0x000018005c9b7984 */ /* 0x000e680000000800 */
[----:B------:R-:W-:Y:S01]  /*2f80*/  LDS R136, [R92+0x1c] ;  /* 0x00001c005c887984 */ /* 0x000fe20000000800 */
[----:B------:R-:W1:Y:S01]  /*2f90*/  S2UR UR6, SR_CgaCtaId ;  /* 0x00000000000679c3 */ /* 0x000e620000008800 */
[----:B0-----:R-:W-:-:S04]  /*2fa0*/  FMUL.FTZ R38, R120, 1.4426950216293334961 ;  /* 0x3fb8aa3b78267820 */ /* 0x001fc80000410000 */
        /* <DEDUP_REMOVED lines=8> */
[C---:B------:R-:W-:Y:S02]  /*3030*/  ISETP.NE.AND P2, PT, R28.reuse, RZ, PT ;  /* 0x000000ff1c00720c */ /* 0x040fe40003f45270 */
[----:B------:R-:W-:Y:S01]  /*3040*/  ISETP.NE.AND P1, PT, R28, 0x1f, PT ;  /* 0x0000001f1c00780c */ /* 0x000fe20003f25270 */
[----:B------:R-:W-:Y:S04]  /*3050*/  MUFU.EX2 R148, R148 ;  /* 0x0000009400947308 */ /* 0x000fe80000000800 */
[----:B------:R-:W-:Y:S01]  /*3060*/  MUFU.EX2 R150, R150 ;  /* 0x0000009600967308 */ /* 0x000fe20000000800 */
[----:B-1----:R-:W-:-:S03]  /*3070*/  ULEA UR5, UR6, UR5, 0x18 ;  /* 0x0000000506057291 */ /* 0x002fc6000f8ec0ff */
[----:B------:R-:W-:Y:S04]  /*3080*/  MUFU.EX2 R154, R154 ;  /* 0x0000009a009a7308 */ /* 0x000fe80000000800 */
[----:B------:R-:W-:Y:S04]  /*3090*/  MUFU.EX2 R156, R156 ;  /* 0x0000009c009c7308 */ /* 0x000fe80000000800 */
[----:B------:R-:W-:Y:S01]  /*30a0*/  MUFU.EX2 R161, R161 ;  /* 0x000000a100a17308 */ /* 0x000fe20000000800 */
        /* <DEDUP_REMOVED lines=8> */
[----:B---3--:R0:W-:Y:S04]  /*3130*/  STS [R82+0x420], R157 ;  /* 0x0004209d52007388 */ /* 0x0081e80000000800 */
[----:B--2---:R-:W-:Y:S04]  /*3140*/  STS [R84+0x4a0], R35 ;  /* 0x0004a02354007388 */ /* 0x004fe80000000800 */
[----:B----4-:R-:W-:Y:S04]  /*3150*/  STS [R85+0x520], R0 ;  /* 0x0005200055007388 */ /* 0x010fe80000000800 */
[----:B-----5:R-:W-:Y:S04]  /*3160*/  STS [R87+0x5a0], R34 ;  /* 0x0005a02257007388 */ /* 0x020fe80000000800 */
[----:B------:R1:W-:Y:S04]  /*3170*/  STS [R88+0x620], R37 ;  /* 0x0006202558007388 */ /* 0x0003e80000000800 */
[----:B------:R-:W-:Y:S04]  /*3180*/  STS [R89+0x6a0], R36 ;  /* 0x0006a02459007388 */ /* 0x000fe80000000800 */
[----:B------:R-:W-:Y:S04]  /*3190*/  STS [R90+0x720], R41 ;  /* 0x000720295a007388 */ /* 0x000fe80000000800 */
[----:B------:R-:W-:Y:S01]  /*31a0*/  STS [R91+0x7a0], R40 ;  /* 0x0007a0285b007388 */ /* 0x000fe20000000800 */
        /* <DEDUP_REMOVED lines=8> */
[----:B------:R-:W5:Y:S01]  /*3230*/  LDS R40, [R92+0x43c] ;  /* 0x00043c005c287984 */ /* 0x000f620000000800 */
[----:B0-----:R0:W2:Y:S01]  /*3240*/  MUFU.EX2 R157, R39 ;  /* 0x00000027009d7308 */ /* 0x0010a20000000800 */
[----:B-1----:R-:W-:-:S03]  /*3250*/  IADD3 R37, PT, PT, R176, UR4, RZ ;  /* 0x00000004b0257c10 */ /* 0x002fc6000fffe0ff */
[----:B------:R1:W1:Y:S01]  /*3260*/  MUFU.EX2 R0, R152 ;  /* 0x0000009800007308 */ /* 0x0002620000000800 */
[----:B------:R-:W-:Y:S01]  /*3270*/  SEL R37, R37, R60, !P2 ;  /* 0x0000003c25257207 */ /* 0x000fe20005000000 */
[----:B0-----:R-:W-:-:S03]  /*3280*/  FMUL.FTZ R39, R38, R108 ;  /* 0x0000006c26277220 */ /* 0x001fc60000410000 */
[----:B------:R-:W-:Y:S01]  /*3290*/  LEA R158, R37, UR5, 0x2 ;  /* 0x00000005259e7c11 */ /* 0x000fe2000f8e10ff */
[----:B------:R0:W0:Y:S04]  /*32a0*/  MUFU.EX2 R152, R39 ;  /* 0x0000002700987308 */ /* 0x0000280000000800 */
[----:B--2---:R2:W-:Y:S01]  /*32b0*/  STS [R158+0x12b8], R157 ;  /* 0x0012b89d9e007388 */ /* 0x0045e20000000800 */
[----:B------:R-:W-:Y:S01]  /*32c0*/  FMUL.FTZ R41, R105, R36 ;  /* 0x0000002469297220 */ /* 0x000fe20000410000 */
[----:B---3--:R-:W-:Y:S01]  /*32d0*/  FMUL.FTZ R173, R101, R162 ;  /* 0x000000a265ad7220 */ /* 0x008fe20000410000 */
[----:B----4-:R-:W-:Y:S01]  /*32e0*/  FMUL.FTZ R175, R103, R34 ;  /* 0x0000002267af7220 */ /* 0x010fe20000410000 */
[----:B-----5:R-:W-:Y:S01]  /*32f0*/  FMUL.FTZ R177, R102, R177 ;  /* 0x000000b166b17220 */ /* 0x020fe20000410000 */
[----:B--2---:R-:W-:Y:S01]  /*3300*/  FMUL.FTZ R158, R145, R136 ;  /* 0x00000088919e7220 */ /* 0x004fe20000410000 */
[----:B------:R-:W-:Y:S01]  /*3310*/  FMUL.FTZ R181, R104, R181 ;  /* 0x000000b568b57220 */ /* 0x000fe20000410000 */
[----:B------:R-:W-:Y:S01]  /*3320*/  FMUL.FTZ R37, R107, R164 ;  /* 0x000000a46b257220 */ /* 0x000fe20000410000 */
[----:B------:R-:W-:Y:S01]  /*3330*/  FMUL.FTZ R36, R106, R35 ;  /* 0x000000236a247220 */ /* 0x000fe20000410000 */
[----:B------:R-:W-:Y:S01]  /*3340*/  FMUL.FTZ R40, R109, R40 ;  /* 0x000000286d287220 */ /* 0x000fe20000410000 */
[----:B------:R-:W-:Y:S06]  /*3350*/  BAR.SYNC.DEFER_BLOCKING 0x0 ;  /* 0x0000000000007b1d */ /* 0x000fec0000010000 */
[----:B01----:R-:W-:Y:S05]  /*3360*/  @P1 BRA `(.L_x_8913) ;  /* 0x00000000001c1947 */ /* 0x003fea0003800000 */
[----:B------:R-:W-:Y:S02]  /*3370*/  ISETP.NE.AND P1, PT, R59, UR7, PT ;  /* 0x000000073b007c0c */ /* 0x000fe4000bf25270 */
[----:B------:R-:W-:-:S11]  /*3380*/  MOV R162, 0x3f800000 ;  /* 0x3f80000000a27802 */ /* 0x000fd60000000f00 */
[----:B------:R-:W-:Y:S05]  /*3390*/  @!P1 BRA `(.L_x_8914) ;  /* 0x0000000000149947 */ /* 0x000fea0003800000 */
[----:B------:R-:W-:-:S04]  /*33a0*/  IADD3 R34, PT, PT, R146, UR4, RZ ;  /* 0x0000000492227c10 */ /* 0x000fc8000fffe0ff */
[----:B------:R-:W-:-:S05]  /*33b0*/  LEA R34, R34, UR5, 0x2 ;  /* 0x0000000522227c11 */ /* 0x000fca000f8e10ff */
[----:B------:R2:W3:Y:S01]  /*33c0*/  LDS R162, [R34+0x12b8] ;  /* 0x0012b80022a27984 */ /* 0x0004e20000000800 */
[----:B------:R-:W-:Y:S05]  /*33d0*/  BRA `(.L_x_8914) ;  /* 0x0000000000047947 */ /* 0x000fea0003800000 */
.L_x_8913:
[----:B------:R0:W1:Y:S02]  /*33e0*/  LDS R162, [R172+0x1abc] ;  /* 0x001abc00aca27984 */ /* 0x0000640000000800 */
.L_x_8914:
[----:B------:R-:W-:Y:S05]  /*33f0*/  BSYNC.RECONVERGENT B0 ;  /* 0x0000000000007941 */ /* 0x000fea0003800200 */
.L_x_8912:
[----:B------:R-:W4:Y:S01]  /*3400*/  @P0 LDC R35, c[0x0][0x38c] ;  /* 0x0000e300ff230b82 */ /* 0x000f220000000800 */
[----:B------:R-:W-:Y:S01]  /*3410*/  MOV R164, RZ ;  /* 0x000000ff00a47202 */ /* 0x000fe20000000f00 */
        /* <DEDUP_REMOVED lines=127> */
[----:B------:R-:W-:Y:S01]  /*3c10*/  FFMA.FTZ R173, R0, R164, R173 ;  /* 0x000000a400ad7223 */ /* 0x000fe200000100ad */
[----:B------:R-:W-:Y:S01]  /*3c20*/  FMUL.FTZ R41, R164, R115 ;  /* 0x00000073a4297220 */ /* 0x000fe20000410000 */
[----:B--2---:R-:W-:Y:S01]  /*3c30*/  @P2 FFMA.FTZ R182, R180, R182, R183 ;  /* 0x000000b6b4b62223 */ /* 0x004fe200000100b7 */
[C---:B------:R-:W-:Y:S01]  /*3c40*/  LEA R36, P2, R40.reuse, UR10, 0x2 ;  /* 0x0000000a28247c11 */ /* 0x040fe2000f8410ff */
        /* <DEDUP_REMOVED lines=28> */
[----:B-1----:R-:W-:Y:S01]  /*3e10*/  FMUL.FTZ R40, R97, R150 ;  /* 0x0000009661287220 */ /* 0x002fe20000410000 */
        /* <DEDUP_REMOVED lines=53> */
.L_x_8916:
[----:B------:R-:W-:Y:S05]  /*4170*/  BSYNC.RECONVERGENT B0 ;  /* 0x0000000000007941 */ /* 0x000fea0003800200 */
.L_x_8915:
[----:B--2---:R1:W2:Y:S01]  /*4180*/  LDS R41, [R64+0x4a0] ;  /* 0x0004a00040297984 */ /* 0x0042a20000000800 */
[----:B------:R-:W-:Y:S04]  /*4190*/  BSSY.RECONVERGENT B0, `(.L_x_8917) ;  /* 0x0000004000007945 */ /* 0x000fe80003800200 */
[----:B------:R-:W-:Y:S05]  /*41a0*/  @!P3 BRA `(.L_x_8918) ;  /* 0x000000000008b947 */ /* 0x000fea0003800000 */
[----:B------:R3:W-:Y:S04]  /*41b0*/  REDG.E.ADD.F32.FTZ.RN.STRONG.GPU desc[UR16][R34.64+0x80], R157 ;  /* 0x0000809d220079a6 */ /* 0x0007e8000c12f310 */
[----:B--2---:R3:W-:Y:S02]  /*41c0*/  REDG.E.ADD.F32.FTZ.RN.STRONG.GPU desc[UR16][R36.64+0x80], R41 ;  /* 0x00008029240079a6 */ /* 0x0047e4000c12f310 */
.L_x_8918:
[----:B------:R-:W-:Y:S05]  /*41d0*/  BSYNC.RECONVERGENT B0 ;  /* 0x0000000000007941 */ /* 0x000fea0003800200 */
.L_x_8917:
[----:B--23--:R2:W3:Y:S01]  /*41e0*/  LDS R41, [R65+0x520] ;  /* 0x0005200041297984 */ /* 0x00c4e20000000800 */
[----:B------:R-:W-:Y:S04]  /*41f0*/  BSSY.RECONVERGENT B0, `(.L_x_8919) ;  /* 0x0000004000007945 */ /* 0x000fe80003800200 */
[----:B------:R-:W-:Y:S05]  /*4200*/  @!P4 BRA `(.L_x_8920) ;  /* 0x000000000008c947 */ /* 0x000fea0003800000 */
[----:B------:R4:W-:Y:S04]  /*4210*/  REDG.E.ADD.F32.FTZ.RN.STRONG.GPU desc[UR16][R34.64+0x100], R161 ;  /* 0x000100a1220079a6 */ /* 0x0009e8000c12f310 */
[----:B---3--:R4:W-:Y:S02]  /*4220*/  REDG.E.ADD.F32.FTZ.RN.STRONG.GPU desc[UR16][R36.64+0x100], R41 ;  /* 0x00010029240079a6 */ /* 0x0089e4000c12f310 */
.L_x_8920:
[----:B------:R-:W-:Y:S05]  /*4230*/  BSYNC.RECONVERGENT B0 ;  /* 0x0000000000007941 */ /* 0x000fea0003800200 */
.L_x_8919:
        /* <DEDUP_REMOVED lines=9> */
.L_x_8922:
[----:B------:R-:W-:Y:S05]  /*42d0*/  BSYNC.RECONVERGENT B0 ;  /* 0x0000000000007941 */ /* 0x000fea0003800200 */
.L_x_8921:
[----:B----4-:R4:W0:Y:S01]  /*42e0*/  LDS R41, [R67+0x620] ;  /* 0x0006200043297984 */ /* 0x0108220000000800 */
[----:B------:R-:W-:Y:S04]  /*42f0*/  BSSY.RECONVERGENT B0, `(.L_x_8923) ;  /* 0x0000004000007945 */ /* 0x000fe80003800200 */
[----:B------:R-:W-:Y:S05]  /*4300*/  @!P2 BRA `(.L_x_8924) ;  /* 0x000000000008a947 */ /* 0x000fea0003800000 */
[----:B0-----:R0:W-:Y:S04]  /*4310*/  REDG.E.ADD.F32.FTZ.RN.STRONG.GPU desc[UR16][R34.64+0x200], R183 ;  /* 0x000200b7220079a6 */ /* 0x0011e8000c12f310 */
[----:B------:R0:W-:Y:S02]  /*4320*/  REDG.E.ADD.F32.FTZ.RN.STRONG.GPU desc[UR16][R36.64+0x200], R41 ;  /* 0x00020029240079a6 */ /* 0x0001e4000c12f310 */
.L_x_8924:
[----:B------:R-:W-:Y:S05]  /*4330*/  BSYNC.RECONVERGENT B0 ;  /* 0x0000000000007941 */ /* 0x000fea0003800200 */
.L_x_8923:
[----:B0-----:R0:W0:Y:S01]  /*4340*/  LDS R41, [R68+0x6a0] ;  /* 0x0006a00044297984 */ /* 0x0010220000000800 */
[----:B------:R-:W-:Y:S04]  /*4350*/  BSSY.RECONVERGENT B0, `(.L_x_8925) ;  /* 0x0000004000007945 */ /* 0x000fe80003800200 */
[----:B------:R-:W-:Y:S05]  /*4360*/  @!P3 BRA `(.L_x_8926) ;  /* 0x000000000008b947 */ /* 0x000fea0003800000 */
[----:B------:R1:W-:Y:S04]  /*4370*/  REDG.E.ADD.F32.FTZ.RN.STRONG.GPU desc[UR16][R34.64+0x280], R185 ;  /* 0x000280b9220079a6 */ /* 0x0003e8000c12f310 */
[----:B0-----:R1:W-:Y:S02]  /*4380*/  REDG.E.ADD.F32.FTZ.RN.STRONG.GPU desc[UR16][R36.64+0x280], R41 ;  /* 0x00028029240079a6 */ /* 0x0013e4000c12f310 */
.L_x_8926:
[----:B------:R-:W-:Y:S05]  /*4390*/  BSYNC.RECONVERGENT B0 ;  /* 0x0000000000007941 */ /* 0x000fea0003800200 */
.L_x_8925:
[----:B01----:R0:W1:Y:S01]  /*43a0*/  LDS R41, [R69+0x720] ;  /* 0x0007200045297984 */ /* 0x0030620000000800 */
[----:B------:R-:W-:Y:S04]  /*43b0*/  BSSY.RECONVERGENT B0, `(.L_x_8927) ;  /* 0x0000004000007945 */ /* 0x000fe80003800200 */
[----:B------:R-:W-:Y:S05]  /*43c0*/  @!P4 BRA `(.L_x_8928) ;  /* 0x000000000008c947 */ /* 0x000fea0003800000 */
[----:B------:R0:W-:Y:S04]  /*43d0*/  REDG.E.ADD.F32.FTZ.RN.STRONG.GPU desc[UR16][R34.64+0x300], R187 ;  /* 0x000300bb220079a6 */ /* 0x0001e8000c12f310 */
[----:B-1----:R0:W-:Y:S02]  /*43e0*/  REDG.E.ADD.F32.FTZ.RN.STRONG.GPU desc[UR16][R36.64+0x300], R41 ;  /* 0x00030029240079a6 */ /* 0x0021e4000c12f310 */
.L_x_8928:
[----:B------:R-:W-:Y:S05]  /*43f0*/  BSYNC.RECONVERGENT B0 ;  /* 0x0000000000007941 */ /* 0x000fea0003800200 */
.L_x_8927:
[----:B01----:R0:W1:Y:S01]  /*4400*/  LDS R41, [R70+0x7a0] ;  /* 0x0007a00046297984 */ /* 0x0030620000000800 */
[----:B------:R-:W-:Y:S04]  /*4410*/  BSSY.RECONVERGENT B0, `(.L_x_8929) ;  /* 0x0000004000007945 */ /* 0x000fe80003800200 */
[----:B------:R-:W-:Y:S05]  /*4420*/  @!P5 BRA `(.L_x_8930) ;  /* 0x000000000008d947 */ /* 0x000fea0003800000 */
[----:B------:R0:W-:Y:S04]  /*4430*/  REDG.E.ADD.F32.FTZ.RN.STRONG.GPU desc[UR16][R34.64+0x380], R189 ;  /* 0x000380bd220079a6 */ /* 0x0001e8000c12f310 */
[----:B-1----:R0:W-:Y:S02]  /*4440*/  REDG.E.ADD.F32.FTZ.RN.STRONG.GPU desc[UR16][R36.64+0x380], R41 ;  /* 0x00038029240079a6 */ /* 0x0021e4000c12f310 */
.L_x_8930:
[----:B------:R-:W-:Y:S05]  /*4450*/  BSYNC.RECONVERGENT B0 ;  /* 0x0000000000007941 */ /* 0x000fea0003800200 */
.L_x_8929:
        /* <DEDUP_REMOVED lines=12> */
[----:B------:R-:W-:Y:S01]  /*4520*/  FFMA.FTZ R139, R148, R108, R139 ;  /* 0x0000006c948b7223 */ /* 0x000fe2000001008b */
        /* <DEDUP_REMOVED lines=12> */
[----:B------:R-:W-:Y:S01]  /*45f0*/  FFMA.FTZ R141, R36, R114, R141 ;  /* 0x00000072248d7223 */ /* 0x000fe2000001008d */
        /* <DEDUP_REMOVED lines=27> */
[----:B------:R-:W-:Y:S01]  /*47b0*/  FFMA.FTZ R148, R99, R136, R148 ;  /* 0x0000008863947223 */ /* 0x000fe20000010094 */
[----:B------:R-:W-:Y:S01]  /*47c0*/  FFMA.FTZ R143, R136, R110, R143 ;  /* 0x0000006e888f7223 */ /* 0x000fe2000001008f */
[----:B------:R-:W-:Y:S01]  /*47d0*/  FFMA.FTZ R124, R37, R117, R124 ;  /* 0x00000075257c7223 */ /* 0x000fe2000001007c */
        /* <DEDUP_REMOVED lines=12> */
.L_x_8932:
[----:B------:R-:W-:Y:S05]  /*48a0*/  BSYNC.RECONVERGENT B0 ;  /* 0x0000000000007941 */ /* 0x000fea0003800200 */
.L_x_8931:
[----:B------:R-:W-:-:S04]  /*48b0*/  UIADD3 UR4, UPT, UPT, UR4, 0x1, URZ ;  /* 0x0000000104047890 */ /* 0x000fc8000fffe0ff */
[----:B------:R-:W-:-:S09]  /*48c0*/  UISETP.GE.AND UP0, UPT, UR4, UR13, UPT ;  /* 0x0000000d0400728c */ /* 0x000fd2000bf06270 */
[----:B------:R-:W-:Y:S05]  /*48d0*/  BRA.U !UP0, `(.L_x_8933) ;  /* 0xffffffe108887547 */ /* 0x000fea000b83ffff */
.L_x_8911:
        /* <DEDUP_REMOVED lines=8> */
[-C--:B------:R-:W-:Y:S02]  /*4960*/  ISETP.GE.AND P0, PT, R77, R83.reuse, PT ;  /* 0x000000534d00720c */ /* 0x080fe40003f06270 */
[----:B------:R-:W-:Y:S02]  /*4970*/  CS2R R4, SRZ ;  /* 0x0000000000047805 */ /* 0x000fe4000001ff00 */
[----:B------:R-:W-:Y:S02]  /*4980*/  MOV R0, RZ ;  /* 0x000000ff00007202 */ /* 0x000fe40000000f00 */
[----:B------:R-:W-:Y:S02]  /*4990*/  CS2R R6, SRZ ;  /* 0x0000000000067805 */ /* 0x000fe4000001ff00 */
[----:B------:R-:W-:Y:S01]  /*49a0*/  MOV R9, RZ ;  /* 0x000000ff00097202 */ /* 0x000fe20000000f00 */
[----:B01----:R-:W0:Y:S01]  /*49b0*/  LDC.64 R40, c[0x0][0x4f8] ;  /* 0x00013e00ff287b82 */ /* 0x003e220000000a00 */
[----:B------:R-:W1:Y:S01]  /*49c0*/  LDCU.64 UR6, c[0x0][0x500] ;  /* 0x0000a000ff0677ac */ /* 0x000e620008000a00 */
[----:B------:R-:W-:Y:S01]  /*49d0*/  SHF.R.S32.HI R21, RZ, 0x1f, R20 ;  /* 0x0000001fff157819 */ /* 0x000fe20000011414 */
[----:B------:R-:W5:Y:S01]  /*49e0*/  LDCU.64 UR8, c[0x0][0x550] ;  /* 0x0000aa00ff0877ac */ /* 0x000f620008000a00 */
[----:B------:R-:W2:Y:S01]  /*49f0*/  @!P6 LDG.E R3, desc[UR16][R18.64] ;  /* 0x000000101203e981 */ /* 0x000ea2000c1e1900 */
[----:B------:R-:W-:-:S03]  /*4a00*/  ISETP.GE.AND P6, PT, R78, R83, PT ;  /* 0x000000534e00720c */ /* 0x000fc60003fc6270 */
[----:B------:R-:W3:Y:S04]  /*4a10*/  @!P5 LDG.E R5, desc[UR16][R18.64+0x80] ;  /* 0x000080101205d981 */ /* 0x000ee8000c1e1900 */
[----:B------:R-:W4:Y:S04]  /*4a20*/  @!P4 LDG.E R0, desc[UR16][R18.64+0x100] ;  /* 0x000100101200c981 */ /* 0x000f28000c1e1900 */
[----:B------:R-:W5:Y:S04]  /*4a30*/  @!P3 LDG.E R2, desc[UR16][R18.64+0x180] ;  /* 0x000180101202b981 */ /* 0x000f68000c1e1900 */
[----:B------:R-:W5:Y:S04]  /*4a40*/  @!P2 LDG.E R7, desc[UR16][R18.64+0x200] ;  /* 0x000200101207a981 */ /* 0x000f68000c1e1900 */
[----:B------:R-:W5:Y:S04]  /*4a50*/  @!P1 LDG.E R4, desc[UR16][R18.64+0x280] ;  /* 0x0002801012049981 */ /* 0x000f68000c1e1900 */
[----:B------:R-:W5:Y:S04]  /*4a60*/  @!P0 LDG.E R9, desc[UR16][R18.64+0x300] ;  /* 0x0003001012098981 */ /* 0x000f68000c1e1900 */
[----:B------:R-:W5:Y:S01]  /*4a70*/  @!P6 LDG.E R6, desc[UR16][R18.64+0x380] ;  /* 0x000380101206e981 */ /* 0x000f62000c1e1900 */
[----:B------:R-:W-:-:S03]  /*4a80*/  ISETP.NE.AND P4, PT, R28, RZ, PT ;  /* 0x000000ff1c00720c */ /* 0x000fc60003f85270 */
[----:B--2---:R-:W-:Y:S04]  /*4a90*/  STS [R82], R3 ;  /* 0x0000000352007388 */ /* 0x004fe80000000800 */
[----:B---3--:R-:W-:Y:S04]  /*4aa0*/  STS [R84+0x80], R5 ;  /* 0x0000800554007388 */ /* 0x008fe80000000800 */
[----:B----4-:R-:W-:Y:S04]  /*4ab0*/  STS [R85+0x100], R0 ;  /* 0x0001000055007388 */ /* 0x010fe80000000800 */
[----:B-----5:R-:W-:Y:S04]  /*4ac0*/  STS [R87+0x180], R2 ;  /* 0x0001800257007388 */ /* 0x020fe80000000800 */
        /* <DEDUP_REMOVED lines=21> */
[----:B0-----:R-:W-:Y:S01]  /*4c20*/  FADD.FTZ R7, R7, R44 ;  /* 0x0000002c07077221 */ /* 0x001fe20000010000 */
[----:B------:R-:W-:Y:S01]  /*4c30*/  @!P1 FMUL.FTZ R4, R13, -1.4426950216293334961 ;  /* 0xbfb8aa3b0d049820 */ /* 0x000fe20000410000 */
[----:B------:R-:W-:Y:S01]  /*4c40*/  FSETP.GTU.FTZ.AND P5, PT, R3, 20, PT ;  /* 0x41a000000300780b */ /* 0x000fe20003fbc000 */
[----:B------:R-:W0:Y:S01]  /*4c50*/  LDS R13, [R92+0x1c] ;  /* 0x00001c005c0d7984 */ /* 0x000e220000000800 */
[----:B------:R-:W2:Y:S01]  /*4c60*/  @!P0 MUFU.EX2 R0, R0 ;  /* 0x0000000000008308 */ /* 0x000ea20000000800 */
[----:B------:R-:W-:Y:S06]  /*4c70*/  BAR.SYNC.DEFER_BLOCKING 0x0 ;  /* 0x0000000000007b1d */ /* 0x000fec0000010000 */
[----:B------:R-:W3:Y:S01]  /*4c80*/  @!P1 MUFU.EX2 R4, R4 ;  /* 0x0000000400049308 */ /* 0x000ee20000000800 */
[----:B--2---:R-:W-:-:S03]  /*4c90*/  @!P0 FADD.FTZ R2, R0, 1 ;  /* 0x3f80000000028421 */ /* 0x004fc60000010000 */
[----:B------:R-:W-:Y:S01]  /*4ca0*/  @!P5 FMUL.FTZ R0, R3, -1.4426950216293334961 ;  /* 0xbfb8aa3b0300d820 */ /* 0x000fe20000410000 */
[----:B------:R2:W4:Y:S01]  /*4cb0*/  @!P0 MUFU.RCP R15, R2 ;  /* 0x00000002000f8308 */ /* 0x0005220000001000 */
[----:B---3--:R-:W-:-:S07]  /*4cc0*/  @!P1 FADD.FTZ R6, R4, 1 ;  /* 0x3f80000004069421 */ /* 0x008fce0000010000 */
[----:B------:R-:W3:Y:S01]  /*4cd0*/  @!P5 MUFU.EX2 R0, R0 ;  /* 0x000000000000d308 */ /* 0x000ee20000000800 */
[----:B------:R-:W-:Y:S01]  /*4ce0*/  STS [R92], R135 ;  /* 0x000000875c007388 */ /* 0x000fe20000000800 */
[----:B--2---:R-:W-:Y:S02]  /*4cf0*/  @!P6 FMUL.FTZ R2, R5, -1.4426950216293334961 ;  /* 0xbfb8aa3b0502e820 */ /* 0x004fe40000410000 */
[----:B------:R-:W2:Y:S01]  /*4d00*/  @!P1 MUFU.RCP R6, R6 ;  /* 0x0000000600069308 */ /* 0x000ea20000001000 */
[----:B------:R-:W-:Y:S01]  /*4d10*/  STS [R92+0x4], R118 ;  /* 0x000004765c007388 */ /* 0x000fe20000000800 */
[----:B-1----:R-:W-:-:S03]  /*4d20*/  FADD.FTZ R11, R11, R44 ;  /* 0x0000002c0b0b7221 */ /* 0x002fc60000010000 */
[----:B------:R-:W-:Y:S01]  /*4d30*/  STS [R92+0x8], R141 ;  /* 0x0000088d5c007388 */ /* 0x000fe20000000800 */
[----:B----4-:R-:W-:Y:S01]  /*4d40*/  @!P0 FMUL.FTZ R116, R116, R15 ;  /* 0x0000000f74748220 */ /* 0x010fe20000410000 */
[----:B------:R-:W-:Y:S01]  /*4d50*/  FSETP.GTU.FTZ.AND P0, PT, R7, 20, PT ;  /* 0x41a000000700780b */ /* 0x000fe20003f1c000 */
[----:B0-----:R-:W-:Y:S01]  /*4d60*/  FADD.FTZ R13, R13, R44 ;  /* 0x0000002c0d0d7221 */ /* 0x001fe20000010000 */
[----:B------:R-:W-:Y:S01]  /*4d70*/  FSETP.GTU.FTZ.AND P2, PT, R11, 20, PT ;  /* 0x41a000000b00780b */ /* 0x000fe20003f5c000 */
[----:B------:R-:W-:Y:S01]  /*4d80*/  STS [R92+0xc], R122 ;  /* 0x00000c7a5c007388 */ /* 0x000fe20000000800 */
[----:B------:R-:W0:Y:S01]  /*4d90*/  @!P6 MUFU.EX2 R2, R2 ;  /* 0x000000020002e308 */ /* 0x000e220000000800 */
[----:B---3--:R-:W-:Y:S01]  /*4da0*/  @!P5 FADD.FTZ R0, R0, 1 ;  /* 0x3f8000000000d421 */ /* 0x008fe20000010000 */
[----:B------:R-:W-:Y:S01]  /*4db0*/  FSETP.GTU.FTZ.AND P3, PT, R13, 20, PT ;  /* 0x41a000000d00780b */ /* 0x000fe20003f7c000 */
[----:B------:R-:W-:Y:S01]  /*4dc0*/  STS [R92+0x10], R139 ;  /* 0x0000108b5c007388 */ /* 0x000fe20000000800 */
[----:B--2---:R-:W-:Y:S01]  /*4dd0*/  @!P1 FMUL.FTZ R133, R133, R6 ;  /* 0x0000000685859220 */ /* 0x004fe20000410000 */
[----:B------:R-:W-:-:S02]  /*4de0*/  FSETP.GTU.FTZ.AND P1, PT, R9, 20, PT ;  /* 0x41a000000900780b */ /* 0x000fc40003f3c000 */
[----:B------:R-:W-:Y:S02]  /*4df0*/  STS [R92+0x14], R126 ;  /* 0x0000147e5c007388 */ /* 0x000fe40000000800 */
[----:B------:R-:W-:Y:S01]  /*4e00*/  @!P0 FMUL.FTZ R3, R7, -1.4426950216293334961 ;  /* 0xbfb8aa3b07038820 */ /* 0x000fe20000410000 */
[----:B------:R-:W1:Y:S01]  /*4e10*/  @!P5 MUFU.RCP R0, R0 ;  /* 0x000000000000d308 */ /* 0x000e620000001000 */
[----:B------:R-:W-:Y:S01]  /*4e20*/  @!P2 FMUL.FTZ R5, R11, -1.4426950216293334961 ;  /* 0xbfb8aa3b0b05a820 */ /* 0x000fe20000410000 */
[----:B------:R-:W-:Y:S03]  /*4e30*/  STS [R92+0x18], R143 ;  /* 0x0000188f5c007388 */ /* 0x000fe60000000800 */
[----:B------:R-:W-:Y:S01]  /*4e40*/  @!P3 FMUL.FTZ R8, R13, -1.4426950216293334961 ;  /* 0xbfb8aa3b0d08b820 */ /* 0x000fe20000410000 */
[----:B------:R-:W-:Y:S01]  /*4e50*/  STS [R92+0x1c], R124 ;  /* 0x00001c7c5c007388 */ /* 0x000fe20000000800 */
[----:B------:R-:W-:Y:S01]  /*4e60*/  NOP ;  /* 0x0000000000007918 */ /* 0x000fe20000000000 */
[----:B------:R-:W-:-:S02]  /*4e70*/  @!P1 FMUL.FTZ R4, R9, -1.4426950216293334961 ;  /* 0xbfb8aa3b09049820 */ /* 0x000fc40000410000 */
[----:B------:R-:W-:Y:S01]  /*4e80*/  LDS R11, [R84+0x80] ;  /* 0x00008000540b7984 */ /* 0x000fe20000000800 */
[----:B------:R-:W-:Y:S03]  /*4e90*/  @!P0 MUFU.EX2 R3, R3 ;  /* 0x0000000300038308 */ /* 0x000fe60000000800 */
[----:B------:R-:W-:Y:S01]  /*4ea0*/  LDS R9, [R82] ;  /* 0x0000000052097984 */ /* 0x000fe20000000800 */
[----:B------:R0:W2:Y:S01]  /*4eb0*/  @!P1 MUFU.EX2 R6, R4 ;  /* 0x0000000400069308 */ /* 0x0000a20000000800 */
[----:B-1----:R-:W-:Y:S02]  /*4ec0*/  @!P5 FMUL.FTZ R131, R131, R0 ;  /* 0x000000008383d220 */ /* 0x002fe40000410000 */
[----:B------:R-:W-:Y:S01]  /*4ed0*/  LDS R13, [R85+0x100] ;  /* 0x00010000550d7984 */ /* 0x000fe20000000800 */
[----:B------:R-:W1:Y:S03]  /*4ee0*/  @!P3 MUFU.EX2 R8, R8 ;  /* 0x000000080008b308 */ /* 0x000e660000000800 */
[----:B------:R-:W-:Y:S01]  /*4ef0*/  LDS R15, [R87+0x180] ;  /* 0x00018000570f7984 */ /* 0x000fe20000000800 */
[----:B------:R3:W4:Y:S01]  /*4f00*/  @!P2 MUFU.EX2 R7, R5 ;  /* 0x000000050007a308 */ /* 0x0007220000000800 */
[----:B0-----:R-:W-:-:S02]  /*4f10*/  @!P6 FADD.FTZ R4, R2, 1 ;  /* 0x3f8000000204e421 */ /* 0x001fc40000010000 */
[----:B------:R-:W-:Y:S01]  /*4f20*/  LDS R17, [R88+0x200] ;  /* 0x0002000058117984 */ /* 0x000fe20000000800 */
[----:B--2---:R-:W-:-:S03]  /*4f30*/  @!P1 FADD.FTZ R6, R6, 1 ;  /* 0x3f80000006069421 */ /* 0x004fc60000010000 */
[----:B------:R-:W-:Y:S01]  /*4f40*/  LDS R19, [R89+0x280] ;  /* 0x0002800059137984 */ /* 0x000fe20000000800 */
[----:B------:R-:W0:Y:S01]  /*4f50*/  @!P6 MUFU.RCP R4, R4 ;  /* 0x000000040004e308 */ /* 0x000e220000001000 */
[----:B---3--:R-:W-:Y:S01]  /*4f60*/  @!P0 FADD.FTZ R5, R3, 1 ;  /* 0x3f80000003058421 */ /* 0x008fe20000010000 */
[----:B------:R-:W-:Y:S01]  /*4f70*/  IMAD.WIDE.U32 R2, R40, UR18, R20 ;  /* 0x0000001228027c25 */ /* 0x000fe2000f8e0014 */
[----:B------:R-:W-:Y:S03]  /*4f80*/  LDS R35, [R90+0x300] ;  /* 0x000300005a237984 */ /* 0x000fe60000000800 */
[----:B-1----:R-:W-:Y:S01]  /*4f90*/  @!P3 FADD.FTZ R8, R8, 1 ;  /* 0x3f8000000808b421 */ /* 0x002fe20000010000 */
[----:B------:R-:W-:Y:S01]  /*4fa0*/  IMAD R3, R41, UR18, R3 ;  /* 0x0000001229037c24 */ /* 0x000fe2000f8e0203 */
[----:B------:R-:W-:Y:S01]  /*4fb0*/  LDS R37, [R91+0x380] ;  /* 0x000380005b257984 */ /* 0x000fe20000000800 */
[----:B------:R-:W1:Y:S01]  /*4fc0*/  @!P0 MUFU.RCP R10, R5 ;  /* 0x00000005000a8308 */ /* 0x000e620000001000 */
[----:B----4-:R-:W-:Y:S01]  /*4fd0*/  @!P2 FADD.FTZ R7, R7, 1 ;  /* 0x3f8000000707a421 */ /* 0x010fe20000010000 */
[C---:B------:R-:W-:Y:S01]  /*4fe0*/  IMAD.WIDE.U32 R2, R43.reuse, UR6, R2 ;  /* 0x000000062b027c25 */ /* 0x040fe2000f8e0002 */
[----:B------:R-:W-:Y:S03]  /*4ff0*/  @!P4 STS [UR5+0x420], R83 ;  /* 0x00042053ff00c988 */ /* 0x000fe60008000805 */
[----:B------:R-:W-:Y:S01]  /*5000*/  IMAD R0, R43, UR7, R3 ;  /* 0x000000072b007c24 */ /* 0x000fe2000f8e0203 */
[----:B------:R-:W-:Y:S01]  /*5010*/  BAR.SYNC.DEFER_BLOCKING 0x0 ;  /* 0x0000000000007b1d */ /* 0x000fe20000010000 */
[----:B------:R-:W-:Y:S01]  /*5020*/  IADD3 R3, P5, PT, R62, R2, RZ ;  /* 0x000000023e037210 */ /* 0x000fe20007fbe0ff */
[----:B0-----:R-:W-:-:S03]  /*5030*/  @!P6 FMUL.FTZ R129, R129, R4 ;  /* 0x000000048181e220 */ /* 0x001fc60000410000 */
[----:B------:R-:W-:Y:S01]  /*5040*/  IADD3.X R0, PT, PT, RZ, R0, RZ, P5, !PT ;  /* 0x00000000ff007210 */ /* 0x000fe20002ffe4ff */
[----:B------:R-:W0:Y:S01]  /*5050*/  @!P1 MUFU.RCP R6, R6 ;  /* 0x0000000600069308 */ /* 0x000e220000001000 */
[----:B------:R-:W-:Y:S01]  /*5060*/  LEA R2, P5, R3, UR8, 0x2 ;  /* 0x0000000803027c11 */ /* 0x000fe2000f8a10ff */
[----:B------:R-:W2:Y:S01]  /*5070*/  LDCU.64 UR6, c[0x0][0x560] ;  /* 0x0000ac00ff0677ac */ /* 0x000ea20008000a00 */
[----:B-1----:R-:W-:Y:S02]  /*5080*/  @!P0 FMUL.FTZ R127, R127, R10 ;  /* 0x0000000a7f7f8220 */ /* 0x002fe40000410000 */
[----:B------:R-:W-:-:S03]  /*5090*/  LEA.HI.X R3, R3, UR9, R0, 0x2, P5 ;  /* 0x0000000903037c11 */ /* 0x000fc6000a8f1400 */
[----:B------:R-:W1:Y:S08]  /*50a0*/  @!P2 MUFU.RCP R12, R7 ;  /* 0x00000007000ca308 */ /* 0x000e700000001000 */
[----:B------:R-:W3:Y:S01]  /*50b0*/  @!P3 MUFU.RCP R8, R8 ;  /* 0x000000080008b308 */ /* 0x000ee20000001000 */
[----:B------:R-:W4:Y:S01]  /*50c0*/  LDS R39, [UR5+0x420] ;  /* 0x00042005ff277984 */ /* 0x000f220008000800 */
[----:B0-----:R-:W-:Y:S01]  /*50d0*/  @!P1 FMUL.FTZ R125, R125, R6 ;  /* 0x000000067d7d9220 */ /* 0x001fe20000410000 */
[----:B-1----:R-:W-:Y:S01]  /*50e0*/  @!P2 FMUL.FTZ R123, R123, R12 ;  /* 0x0000000c7b7ba220 */ /* 0x002fe20000410000 */
[----:B---3--:R-:W-:Y:S01]  /*50f0*/  @!P3 FMUL.FTZ R119, R119, R8 ;  /* 0x000000087777b220 */ /* 0x008fe20000410000 */
[----:B----4-:R-:W-:-:S02]  /*5100*/  ISETP.GE.AND P6, PT, R62, R39, PT ;  /* 0x000000273e00720c */ /* 0x010fc40003fc6270 */
        /* <DEDUP_REMOVED lines=15> */
[----:B------:R-:W-:Y:S01]  /*5200*/  @!P6 STG.E desc[UR16][R2.64+0x380], R37 ;  /* 0x000380250200e986 */ /* 0x000fe2000c101910 */
        /* <DEDUP_REMOVED lines=67> */
.L_x_8894:
        /* <DEDUP_REMOVED lines=34> */
.L_x_8936:
[----:B------:R-:W-:Y:S05]  /*5860*/  BSYNC.RECONVERGENT B0 ;  /* 0x0000000000007941 */ /* 0x000fea0003800200 */
.L_x_8935:
        /* <DEDUP_REMOVED lines=26> */
.L_x_8938:
[----:B------:R-:W-:Y:S05]  /*5a10*/  BSYNC.RECONVERGENT B0 ;  /* 0x0000000000007941 */ /* 0x000fea0003800200 */
.L_x_8937:
[----:B------:R-:W-:Y:S05]  /*5a20*/  @P2 EXIT ;  /* 0x000000000000294d */ /* 0x000fea0003800000 */
[----:B------:R-:W2:Y:S01]  /*5a30*/  S2UR UR5, SR_CgaCtaId ;  /* 0x00000000000579c3 */ /* 0x000ea20000008800 */
[----:B01----:R-:W-:Y:S01]  /*5a40*/  MOV R7, R12 ;  /* 0x0000000c00077202 */ /* 0x003fe20000000f00 */
[----:B------:R-:W-:Y:S01]  /*5a50*/  UMOV UR4, 0x400 ;  /* 0x0000040000047882 */ /* 0x000fe20000000000 */
[----:B------:R-:W0:Y:S01]  /*5a60*/  LDCU UR6, c[0x0][0x360] ;  /* 0x00006c00ff0677ac */ /* 0x000e220008000800 */
[----:B------:R-:W1:Y:S01]  /*5a70*/  LDCU.64 UR8, c[0x0][0x4b0] ;  /* 0x00009600ff0877ac */ /* 0x000e620008000a00 */
[----:B------:R-:W3:Y:S02]  /*5a80*/  LDCU.64 UR10, c[0x0][0x530] ;  /* 0x0000a600ff0a77ac */ /* 0x000ee40008000a00 */
[----:B0123--:R-:W-:-:S12]  /*5a90*/  ULEA UR4, UR5, UR4, 0x18 ;  /* 0x0000000405047291 */ /* 0x00ffd8000f8ec0ff */
.L_x_8939:
        /* <DEDUP_REMOVED lines=15> */
.L_x_8940:
        /* <DEDUP_REMOVED lines=15> */
.L_x_10519:


//--------------------- .text._Z25selective_scan_bwd_kernelI32Selective_Scan_bwd_kernel_traitsILi32ELi8ELb0ELb1ELb1ELb1ELb1EffEEv12SSMParamsBwd --------------------------
	.section	.text._Z25selective_scan_bwd_kernelI32Selective_Scan_bwd_kernel_traitsILi32ELi8ELb0ELb1ELb1ELb1ELb1EffEEv12SSMParamsBwd,"ax",@progbits
	.align	128
        .global         _Z25selective_scan_bwd_kernelI32Selective_Scan_bwd_kernel_traitsILi32ELi8ELb0ELb1ELb1ELb1ELb1EffEEv12SSMParamsBwd
        .type           _Z25selective_scan_bwd_kernelI32Selective_Scan_bwd_kernel_traitsILi32ELi8ELb0ELb1ELb1ELb1ELb1EffEEv12SSMParamsBwd,@function
        .size           _Z25selective_scan_bwd_kernelI32Selective_Scan_bwd_kernel_traitsILi32ELi8ELb0ELb1ELb1ELb1ELb1EffEEv12SSMParamsBwd,(.L_x_10520 - _Z25selective_scan_bwd_kernelI32Selective_Scan_bwd_kernel_traitsILi32ELi8ELb0ELb1ELb1ELb1ELb1EffEEv12SSMParamsBwd)
        .other          _Z25selective_scan_bwd_kernelI32Selective_Scan_bwd_kernel_traitsILi32ELi8ELb0ELb1ELb1ELb1ELb1EffEEv12SSMParamsBwd,@"STO_CUDA_ENTRY STV_DEFAULT"
_Z25selective_scan_bwd_kernelI32Selective_Scan_bwd_kernel_traitsILi32ELi8ELb0ELb1ELb1ELb1ELb1EffEEv12SSMParamsBwd:
.text._Z25selective_scan_bwd_kernelI32Selective_Scan_bwd_kernel_traitsILi32ELi8ELb0ELb1ELb1ELb1ELb1EffEEv12SSMParamsBwd:
        /* <DEDUP_REMOVED lines=65> */
[----:B------:R-:W-:-:S02]  /*0410*/  @!P2 IADD3 R0, PT, PT, R0, 0x1, RZ ;  /* 0x000000010000a810 */ /* 0x000fc40007ffe0ff */
[----:B------:R-:W-:Y:S01]  /*0420*/  ISETP.NE.AND P2, PT, R8, RZ, PT ;  /* 0x000000ff0800720c */ /* 0x000fe20003f45270 */
[----:B------:R-:W-:Y:S01]  /*0430*/  IMAD.WIDE.U32 R2, R43, UR10, R2 ;  /* 0x0000000a2b027c25 */ /* 0x000fe2000f8e0002 */
[----:B------:R-:W-:-:S03]  /*0440*/  @P1 IADD3 R0, PT, PT, R0, 0x1, RZ ;  /* 0x0000000100001810 */ /* 0x000fc60007ffe0ff */
[----:B------:R-:W-:Y:S01]  /*0450*/  IMAD R13, R43, UR11, R3 ;  /* 0x0000000b2b0d7c24 */ /* 0x000fe2000f8e0203 */
[----:B------:R-:W3:Y:S01]  /*0460*/  LDCU.64 UR10, c[0x0][0x3d0] ;  /* 0x00007a00ff0a77ac */ /* 0x000ee20008000a00 */
[----:B------:R-:W-:Y:S01]  /*0470*/  MOV R35, R0 ;  /* 0x0000000000237202 */ /* 0x000fe20000000f00 */
[----:B--2---:R-:W-:Y:S01]  /*0480*/  @P0 IMAD R0, R10, UR18, R43 ;  /* 0x000000120a000c24 */ /* 0x004fe2000f8e022b */
[----:B------:R-:W-:Y:S01]  /*0490*/  MOV R5, UR4 ;  /* 0x0000000400057c02 */ /* 0x000fe20008000f00 */
[----:B0-----:R-:W-:Y:S01]  /*04a0*/  UIMAD.WIDE.U32 UR4, UR18, UR6, URZ ;  /* 0x00000006120472a5 */ /* 0x001fe2000f8e00ff */
[----:B------:R-:W-:Y:S01]  /*04b0*/  @!P3 IADD3 R35, PT, PT, -R35, RZ, RZ ;  /* 0x000000ff2323b210 */ /* 0x000fe20007ffe1ff */
[----:B------:R-:W-:Y:S01]  /*04c0*/  @P0 IMAD R0, R0, R17, RZ ;  /* 0x0000001100000224 */ /* 0x000fe200078e02ff */
[----:B------:R-:W-:Y:S01]  /*04d0*/  @!P2 LOP3.LUT R35, RZ, R8, RZ, 0x33, !PT ;  /* 0x00000008ff23a212 */ /* 0x000fe200078e33ff */
[----:B------:R-:W-:Y:S01]  /*04e0*/  UIMAD UR5, UR18, UR7, UR5 ;  /* 0x00000007120572a4 */ /* 0x000fe2000f8e0205 */
[C---:B------:R-:W-:Y:S01]  /*04f0*/  LEA R9, R17.reuse, 0xffffff00, 0x8 ;  /* 0xffffff0011097811 */ /* 0x040fe200078e40ff */
[----:B-1----:R-:W-:Y:S01]  /*0500*/  @P0 IMAD R3, R0, R23, RZ ;  /* 0x0000001700030224 */ /* 0x002fe200078e02ff */
[----:B------:R-:W-:-:S02]  /*0510*/  ISETP.GE.AND P1, PT, R17, 0x1, PT ;  /* 0x000000011100780c */ /* 0x000fc40003f26270 */
[----:B------:R-:W-:Y:S02]  /*0520*/  CS2R R16, SRZ ;  /* 0x0000000000107805 */ /* 0x000fe4000001ff00 */
[----:B------:R-:W-:Y:S01]  /*0530*/  SHF.R.S32.HI R33, RZ, 0x1f, R35 ;  /* 0x0000001fff217819 */ /* 0x000fe20000011423 */
[----:B------:R-:W0:Y:S01]  /*0540*/  LDC.64 R22, c[0x0][0x4a8] ;  /* 0x00012a00ff167b82 */ /* 0x000e220000000a00 */
[----:B------:R-:W-:Y:S01]  /*0550*/  IADD3 R49, P3, PT, R9, R2, RZ ;  /* 0x0000000209317210 */ /* 0x000fe20007f7e0ff */
[----:B----4-:R-:W-:Y:S01]  /*0560*/  @P0 IMAD.WIDE R16, R3, 0x8, R6 ;  /* 0x0000000803100825 */ /* 0x010fe200078e0206 */
[----:B---3--:R-:W-:-:S03]  /*0570*/  UIMAD.WIDE.U32 UR6, UR18, UR8, URZ ;  /* 0x00000008120672a5 */ /* 0x008fc6000f8e00ff */
[----:B------:R-:W-:Y:S01]  /*0580*/  IMAD.WIDE.U32 R2, R43, R18, UR4 ;  /* 0x000000042b027e25 */ /* 0x000fe2000f8e0012 */
[----:B------:R-:W-:-:S03]  /*0590*/  UIMAD.WIDE.U32 UR4, UR18, UR10, URZ ;  /* 0x0000000a120472a5 */ /* 0x000fc6000f8e00ff */
[----:B------:R-:W-:Y:S01]  /*05a0*/  IMAD R0, R33, R14, RZ ;  /* 0x0000000e21007224 */ /* 0x000fe200078e02ff */
[----:B------:R-:W-:Y:S01]  /*05b0*/  UIMAD UR7, UR18, UR9, UR7 ;  /* 0x00000009120772a4 */ /* 0x000fe2000f8e0207 */
[----:B------:R-:W-:Y:S01]  /*05c0*/  IMAD.WIDE.U32 R4, R43, UR14, R4 ;  /* 0x0000000e2b047c25 */ /* 0x000fe2000f8e0004 */
[----:B------:R-:W-:-:S03]  /*05d0*/  UIMAD UR5, UR18, UR11, UR5 ;  /* 0x0000000b120572a4 */ /* 0x000fc6000f8e0205 */
[----:B------:R-:W-:Y:S02]  /*05e0*/  IMAD R15, R35, R15, R0 ;  /* 0x0000000f230f7224 */ /* 0x000fe400078e0200 */
[----:B------:R-:W-:Y:S01]  /*05f0*/  IMAD R0, R33, R20, RZ ;  /* 0x0000001421007224 */ /* 0x000fe200078e02ff */
[----:B------:R-:W-:Y:S01]  /*0600*/  IADD3 R53, P5, PT, R9, R2, RZ ;  /* 0x0000000209357210 */ /* 0x000fe20007fbe0ff */
[----:B------:R-:W-:Y:S01]  /*0610*/  IMAD R7, R43, R19, R3 ;  /* 0x000000132b077224 */ /* 0x000fe200078e0203 */
[----:B------:R-:W-:Y:S01]  /*0620*/  IADD3 R51, P4, PT, R9, R4, RZ ;  /* 0x0000000409337210 */ /* 0x000fe20007f9e0ff */
[----:B------:R-:W-:Y:S02]  /*0630*/  IMAD R11, R43, UR15, R5 ;  /* 0x0000000f2b0b7c24 */ /* 0x000fe4000f8e0205 */
        /* <DEDUP_REMOVED lines=13> */
[----:B0-----:R-:W-:Y:S01]  /*0710*/  IMAD.WIDE.U32 R14, R43, R22, RZ ;  /* 0x000000162b0e7225 */ /* 0x001fe200078e00ff */
[----:B------:R-:W-:Y:S02]  /*0720*/  IADD3.X R0, PT, PT, R0, R19, RZ, P2, !PT ;  /* 0x0000001300007210 */ /* 0x000fe400017fe4ff */
[----:B------:R-:W-:-:S02]  /*0730*/  LEA.HI.X R49, R49, R25, R8, 0x2, P3 ;  /* 0x0000001931317211 */ /* 0x000fc400018f1408 */
        /* <DEDUP_REMOVED lines=23> */
[C---:B-1----:R-:W-:Y:S01]  /*08b0*/  IMAD.WIDE.U32 R10, R43.reuse, UR6, RZ ;  /* 0x000000062b0a7c25 */ /* 0x042fe2000f8e00ff */
[----:B------:R-:W1:Y:S03]  /*08c0*/  LDCU UR6, c[0x0][0x394] ;  /* 0x00007280ff0677ac */ /* 0x000e660008000800 */
[----:B------:R-:W-:Y:S02]  /*08d0*/  IMAD R47, R43, UR7, R11 ;  /* 0x000000072b2f7c24 */ /* 0x000fe4000f8e020b */
[----:B----4-:R-:W-:Y:S02]  /*08e0*/  IMAD R0, R33, UR8, RZ ;  /* 0x0000000821007c24 */ /* 0x010fe4000f8e02ff */
[----:B0-----:R-:W-:Y:S01]  /*08f0*/  IMAD.WIDE.U32 R2, R6, UR18, R12 ;  /* 0x0000001206027c25 */ /* 0x001fe2000f8e000c */
[----:B------:R-:W-:-:S02]  /*0900*/  IADD3 R19, PT, PT, R12, 0x20, RZ ;  /* 0x000000200c137810 */ /* 0x000fc40007ffe0ff */
        /* <DEDUP_REMOVED lines=11> */
[C---:B------:R-:W-:Y:S01]  /*09c0*/  SHF.L.U32 R3, R12.reuse, 0x3, RZ ;  /* 0x000000030c037819 */ /* 0x040fe200000006ff */
[----:B------:R-:W-:Y:S01]  /*09d0*/  UIADD3 UR5, UPT, UPT, UR4, 0x840, URZ ;  /* 0x0000084004057890 */ /* 0x000fe2000fffe0ff */
[C---:B------:R-:W-:Y:S01]  /*09e0*/  IADD3 R31, PT, PT, R12.reuse, 0xe0, RZ ;  /* 0x000000e00c1f7810 */ /* 0x040fe20007ffe0ff */
[C---:B------:R-:W-:Y:S01]  /*09f0*/  IMAD R79, R35.reuse, UR11, R6 ;  /* 0x0000000b234f7c24 */ /* 0x040fe2000f8e0206 */
[----:B------:R-:W-:Y:S01]  /*0a00*/  LEA.HI R70, R12, R12, RZ, 0x1b ;  /* 0x0000000c0c467211 */ /* 0x000fe200078fd8ff */
[----:B------:R-:W-:Y:S01]  /*0a10*/  IMAD.WIDE.U32 R6, R35, UR10, R4 ;  /* 0x0000000a23067c25 */ /* 0x000fe2000f8e0004 */
[----:B------:R-:W-:-:S02]  /*0a20*/  LOP3.LUT R5, R3, 0x1f00, RZ, 0xc0, !PT ;  /* 0x00001f0003057812 */ /* 0x000fc400078ec0ff */
[-C--:B------:R-:W-:Y:S01]  /*0a30*/  LEA.HI R60, R12, R3.reuse, RZ, 0x1e ;  /* 0x000000030c3c7211 */ /* 0x080fe200078ff0ff */
[----:B------:R-:W-:Y:S01]  /*0a40*/  IMAD R33, R35, UR9, R0 ;  /* 0x0000000923217c24 */ /* 0x000fe2000f8e0200 */
[----:B------:R-:W-:Y:S02]  /*0a50*/  LEA.HI R62, R3, R3, RZ, 0x1b ;  /* 0x00000003033e7211 */ /* 0x000fe400078fd8ff */
        /* <DEDUP_REMOVED lines=31> */
.L_x_8982:
[----:B0-----:R-:W0:Y:S01]  /*0c50*/  LDC.64 R24, c[0x0][0x420] ;  /* 0x00010800ff187b82 */ /* 0x001e220000000a00 */
[----:B------:R-:W-:Y:S01]  /*0c60*/  IADD3 R80, PT, PT, R54, -0x1, RZ ;  /* 0xffffffff36507810 */ /* 0x000fe20007ffe0ff */
[----:B------:R-:W-:Y:S01]  /*0c70*/  HFMA2 R5, -RZ, RZ, 0, 0 ;  /* 0x00000000ff057431 */ /* 0x000fe200000001ff */
[----:B------:R-:W1:Y:S01]  /*0c80*/  LDCU UR4, c[0x0][0x388] ;  /* 0x00007100ff0477ac */ /* 0x000e620008000800 */
        /* <DEDUP_REMOVED lines=18> */
[----:B------:R-:W-:Y:S01]  /*0db0*/  SHF.L.U32 R19, R58, 0x2, RZ ;  /* 0x000000023a137819 */ /* 0x000fe200000006ff */
[----:B------:R-:W2:Y:S01]  /*0dc0*/  S2UR UR5, SR_CgaCtaId ;  /* 0x00000000000579c3 */ /* 0x000ea20000008800 */
[----:B------:R-:W-:Y:S01]  /*0dd0*/  UMOV UR4, 0x400 ;  /* 0x0000040000047882 */ /* 0x000fe20000000000 */
[----:B------:R-:W-:Y:S01]  /*0de0*/  IMAD R21, R43, R27, R21 ;  /* 0x0000001b2b157224 */ /* 0x000fe200078e0215 */
[----:B------:R-:W-:Y:S01]  /*0df0*/  IADD3 R18, P4, PT, R19, R52, RZ ;  /* 0x0000003413127210 */ /* 0x000fe20007f9e0ff */
[----:B-1----:R-:W-:Y:S01]  /*0e00*/  IMAD.WIDE.U32 R2, R43, R22, R2 ;  /* 0x000000162b027225 */ /* 0x002fe200078e0002 */
[----:B------:R-:W-:Y:S02]  /*0e10*/  IADD3 R24, P0, PT, R19, R48, RZ ;  /* 0x0000003013187210 */ /* 0x000fe40007f1e0ff */
[----:B------:R-:W-:-:S02]  /*0e20*/  CS2R R26, SRZ ;  /* 0x00000000001a7805 */ /* 0x000fc4000001ff00 */
[C---:B------:R-:W-:Y:S01]  /*0e30*/  IADD3 R20, P3, PT, R58.reuse, R20, RZ ;  /* 0x000000143a147210 */ /* 0x040fe20007f7e0ff */
[----:B------:R-:W-:Y:S01]  /*0e40*/  IMAD R23, R43, R23, R3 ;  /* 0x000000172b177224 */ /* 0x000fe200078e0203 */
[C---:B------:R-:W-:Y:S02]  /*0e50*/  IADD3 R0, P2, PT, R58.reuse, R2, RZ ;  /* 0x000000023a007210 */ /* 0x040fe40007f5e0ff */
[----:B------:R-:W-:Y:S02]  /*0e60*/  IADD3 R2, P1, PT, R19, R50, RZ ;  /* 0x0000003213027210 */ /* 0x000fe40007f3e0ff */
[----:B------:R-:W-:Y:S02]  /*0e70*/  IADD3.X R19, PT, PT, RZ, R53, RZ, P4, !PT ;  /* 0x00000035ff137210 */ /* 0x000fe400027fe4ff */
[----:B------:R-:W-:Y:S02]  /*0e80*/  ISETP.GE.AND P4, PT, R58, R83, PT ;  /* 0x000000533a00720c */ /* 0x000fe40003f86270 */
[----:B------:R-:W-:-:S02]  /*0e90*/  IADD3.X R25, PT, PT, RZ, R49, RZ, P0, !PT ;  /* 0x00000031ff197210 */ /* 0x000fc400007fe4ff */
[----:B------:R-:W-:Y:S02]  /*0ea0*/  MOV R22, RZ ;  /* 0x000000ff00167202 */ /* 0x000fe40000000f00 */
[----:B------:R-:W-:Y:S01]  /*0eb0*/  IADD3.X R3, PT, PT, RZ, R51, RZ, P1, !PT ;  /* 0x00000033ff037210 */ /* 0x000fe20000ffe4ff */
[----:B------:R-:W3:Y:S01]  /*0ec0*/  @!P6 LDG.E R29, desc[UR16][R24.64+0x80] ;  /* 0x00008010181de981 */ /* 0x000ee2000c1e1900 */
[-C--:B------:R-:W-:Y:S02]  /*0ed0*/  ISETP.GE.AND P0, PT, R73, R83.reuse, PT ;  /* 0x000000534900720c */ /* 0x080fe40003f06270 */
[----:B------:R-:W-:Y:S01]  /*0ee0*/  ISETP.GE.AND P1, PT, R74, R83, PT ;  /* 0x000000534a00720c */ /* 0x000fe20003f26270 */
[----:B------:R-:W4:Y:S01]  /*0ef0*/  @!P5 LDG.E R22, desc[UR16][R24.64+0x100] ;  /* 0x000100101816d981 */ /* 0x000f22000c1e1900 */
[----:B------:R-:W-:Y:S02]  /*0f00*/  IADD3.X R23, PT, PT, RZ, R23, RZ, P2, !PT ;  /* 0x00000017ff177210 */ /* 0x000fe400017fe4ff */
[----:B------:R-:W-:Y:S01]  /*0f10*/  ISETP.GE.AND P2, PT, R75, R83, PT ;  /* 0x000000534b00720c */ /* 0x000fe20003f46270 */
[----:B------:R-:W3:Y:S01]  /*0f20*/  @!P4 LDG.E R27, desc[UR16][R24.64] ;  /* 0x00000010181bc981 */ /* 0x000ee2000c1e1900 */
[----:B------:R-:W-:-:S02]  /*0f30*/  IADD3.X R21, PT, PT, RZ, R21, RZ, P3, !PT ;  /* 0x00000015ff157210 */ /* 0x000fc40001ffe4ff */
[----:B------:R-:W-:Y:S02]  /*0f40*/  P2R R34, PR, RZ, 0x10 ;  /* 0x00000010ff227803 */ /* 0x000fe40000000000 */
[-C--:B------:R-:W-:Y:S01]  /*0f50*/  ISETP.GE.AND P3, PT, R76, R83.reuse, PT ;  /* 0x000000534c00720c */ /* 0x080fe20003f66270 */
[----:B------:R-:W4:Y:S01]  /*0f60*/  @!P0 LDG.E R26, desc[UR16][R24.64+0x180] ;  /* 0x00018010181a8981 */ /* 0x000f22000c1e1900 */
[----:B------:R-:W-:Y:S02]  /*0f70*/  ISETP.GE.AND P4, PT, R77, R83, PT ;  /* 0x000000534d00720c */ /* 0x000fe40003f86270 */
[----:B------:R-:W-:Y:S01]  /*0f80*/  P2R R40, PR, RZ, 0x40 ;  /* 0x00000040ff287803 */ /* 0x000fe20000000000 */
        /* <DEDUP_REMOVED lines=53> */
[----:B-1----:R-:W-:Y:S01]  /*12e0*/  CS2R R28, SRZ ;  /* 0x00000000001c7805 */ /* 0x002fe2000001ff00 */
[----:B------:R-:W-:Y:S01]  /*12f0*/  HFMA2 R22, -RZ, RZ, 0, 0 ;  /* 0x00000000ff167431 */ /* 0x000fe200000001ff */
        /* <DEDUP_REMOVED lines=11> */
[----:B------:R-:W-:Y:S02]  /*13b0*/  ISETP.NE.AND P6, PT, R34, RZ, PT ;  /* 0x000000ff2200720c */ /* 0x000fe40003fc5270 */
[----:B------:R-:W-:Y:S01]  /*13c0*/  MOV R35, RZ ;  /* 0x000000ff00237202 */ /* 0x000fe20000000f00 */
[----:B------:R-:W-:Y:S02]  /*13d0*/  HFMA2 R37, -RZ, RZ, 0, 0 ;  /* 0x00000000ff257431 */ /* 0x000fe400000001ff */
[----:B------:R-:W-:Y:S01]  /*13e0*/  HFMA2 R39, -RZ, RZ, 0, 0 ;  /* 0x00000000ff277431 */ /* 0x000fe200000001ff */
        /* <DEDUP_REMOVED lines=18> */
[----:B0-----:R-:W-:-:S02]  /*1510*/  CS2R R32, SRZ ;  /* 0x0000000000207805 */ /* 0x001fc4000001ff00 */
[----:B------:R-:W-:-:S04]  /*1520*/  MOV R24, RZ ;  /* 0x000000ff00187202 */ /* 0x000fc80000000f00 */
        /* <DEDUP_REMOVED lines=59> */
.L_x_8943:
[----:B------:R-:W-:Y:S05]  /*18e0*/  BSYNC.RECONVERGENT B0 ;  /* 0x0000000000007941 */ /* 0x000fea0003800200 */
.L_x_8942:
        /* <DEDUP_REMOVED lines=33> */
.L_x_8945:
[----:B------:R-:W-:Y:S05]  /*1b00*/  BSYNC.RECONVERGENT B0 ;  /* 0x0000000000007941 */ /* 0x000fea0003800200 */
.L_x_8944:
        /* <DEDUP_REMOVED lines=33> */
.L_x_8947:
[----:B------:R-:W-:Y:S05]  /*1d20*/  BSYNC.RECONVERGENT B0 ;  /* 0x0000000000007941 */ /* 0x000fea0003800200 */
.L_x_8946:
        /* <DEDUP_REMOVED lines=33> */
.L_x_8949:
[----:B------:R-:W-:Y:S05]  /*1f40*/  BSYNC.RECONVERGENT B0 ;  /* 0x0000000000007941 */ /* 0x000fea0003800200 */
.L_x_8948:
        /* <DEDUP_REMOVED lines=33> */
.L_x_8951:
[----:B------:R-:W-:Y:S05]  /*2160*/  BSYNC.RECONVERGENT B0 ;  /* 0x0000000000007941 */ /* 0x000fea0003800200 */
.L_x_8950:
        /* <DEDUP_REMOVED lines=33> */
.L_x_8953:
[----:B------:R-:W-:Y:S05]  /*2380*/  BSYNC.RECONVERGENT B0 ;  /* 0x0000000000007941 */ /* 0x000fea0003800200 */
.L_x_8952:
        /* <DEDUP_REMOVED lines=33> */
.L_x_8955:
[----:B------:R-:W-:Y:S05]  /*25a0*/  BSYNC.RECONVERGENT B0 ;  /* 0x0000000000007941 */ /* 0x000fea0003800200 */
.L_x_8954:
        /* <DEDUP_REMOVED lines=33> */
.L_x_8957:
[----:B------:R-:W-:Y:S05]  /*27c0*/  BSYNC.RECONVERGENT B0 ;  /* 0x0000000000007941 */ /* 0x000fea0003800200 */
.L_x_8956:
[----:B------:R-:W1:Y:S01]  /*27d0*/  LDCU.64 UR6, c[0x0][0x488] ;  /* 0x00009100ff0677ac */ /* 0x000e620008000a00 */
[----:B------:R-:W-:Y:S01]  /*27e0*/  LDS R109, [R92] ;  /* 0x000000005c6d7984 */ /* 0x000fe20000000800 */
[----:B0-----:R-:W-:Y:S02]  /*27f0*/  P2R R28, PR, RZ, 0x10 ;  /* 0x00000010ff1c7803 */ /* 0x001fe40000000000 */
[----:B------:R-:W-:Y:S02]  /*2800*/  CS2R R24, SRZ ;  /* 0x0000000000187805 */ /* 0x000fe4000001ff00 */
[----:B------:R-:W-:Y:S01]  /*2810*/  ISETP.NE.AND P4, PT, R34, RZ, PT ;  /* 0x000000ff2200720c */ /* 0x000fe20003f85270 */
[----:B------:R-:W-:Y:S01]  /*2820*/  LDS R110, [R92+0x4] ;  /* 0x000004005c6e7984 */ /* 0x000fe20000000800 */
[----:B------:R-:W-:Y:S02]  /*2830*/  ISETP.NE.AND P6, PT, R38, RZ, PT ;  /* 0x000000ff2600720c */ /* 0x000fe40003fc5270 */
[----:B------:R-:W-:-:S02]  /*2840*/  CS2R R26, SRZ ;  /* 0x00000000001a7805 */ /* 0x000fc4000001ff00 */
        /* <DEDUP_REMOVED lines=8> */
[----:B------:R-:W-:Y:S01]  /*28d0*/  HFMA2 R0, -RZ, RZ, 0, 0 ;  /* 0x00000000ff007431 */ /* 0x000fe200000001ff */
[----:B------:R-:W-:Y:S04]  /*28e0*/  LDS R114, [R92+0x18] ;  /* 0x000018005c727984 */ /* 0x000fe80000000800 */
[----:B------:R-:W-:Y:S01]  /*28f0*/  LDS R117, [R92+0x1c] ;  /* 0x00001c005c757984 */ /* 0x000fe20000000800 */
[----:B------:R-:W-:Y:S01]  /*2900*/  HFMA2 R31, -RZ, RZ, 0, 0 ;  /* 0x00000000ff1f7431 */ /* 0x000fe200000001ff */
[----:B------:R-:W-:-:S02]  /*2910*/  CS2R R32, SRZ ;  /* 0x0000000000207805 */ /* 0x000fc4000001ff00 */
[----:B------:R-:W-:Y:S01]  /*2920*/  MOV R35, RZ ;  /* 0x000000ff00237202 */ /* 0x000fe20000000f00 */
[----:B------:R-:W-:Y:S08]  /*2930*/  BAR.SYNC.DEFER_BLOCKING 0x0 ;  /* 0x0000000000007b1d */ /* 0x000ff00000010000 */
[----:B------:R-:W1:Y:S01]  /*2940*/  LDC.64 R134, c[0x0][0x508] ;  /* 0x00014200ff867b82 */ /* 0x000e620000000a00 */
[----:B------:R-:W2:Y:S01]  /*2950*/  LDCU.64 UR8, c[0x0][0x558] ;  /* 0x0000ab00ff0877ac */ /* 0x000ea20008000a00 */
        /* <DEDUP_REMOVED lines=29> */
[----:B------:R-:W-:Y:S04]  /*2b30*/  LDS R0, [R92+0xc] ;  /* 0x00000c005c007984 */ /* 0x000fe80000000800 */
[----:B------:R-:W-:Y:S04]  /*2b40*/  LDS R20, [R92+0x10] ;  /* 0x000010005c147984 */ /* 0x000fe80000000800 */
[----:B------:R-:W-:Y:S04]  /*2b50*/  LDS R27, [R92+0x14] ;  /* 0x000014005c1b7984 */ /* 0x000fe80000000800 */
[----:B------:R-:W5:Y:S04]  /*2b60*/  LDS R24, [R92+0x18] ;  /* 0x000018005c187984 */ /* 0x000f680000000800 */
[----:B------:R-:W1:Y:S01]  /*2b70*/  LDS R29, [R92+0x1c] ;  /* 0x00001c005c1d7984 */ /* 0x000e620000000800 */
[----:B------:R-:W-:Y:S01]  /*2b80*/  BAR.SYNC.DEFER_BLOCKING 0x0 ;  /* 0x0000000000007b1d */ /* 0x000fe20000010000 */
[----:B0-----:R-:W-:-:S05]  /*2b90*/  MOV R26, RZ ;  /* 0x000000ff001a7202 */ /* 0x001fca0000000f00 */
[----:B------:R-:W5:Y:S01]  /*2ba0*/  @!P5 LDG.E R31, desc[UR16][R22.64] ;  /* 0x00000010161fd981 */ /* 0x000f62000c1e1900 */
[----:B------:R-:W-:Y:S01]  /*2bb0*/  ISETP.NE.AND P5, PT, R30, RZ, PT ;  /* 0x000000ff1e00720c */ /* 0x000fe20003fa5270 */
[----:B------:R-:W-:Y:S02]  /*2bc0*/  HFMA2 R30, -RZ, RZ, 0, 0 ;  /* 0x00000000ff1e7431 */ /* 0x000fe400000001ff */
[----:B------:R-:W5:Y:S04]  /*2bd0*/  @!P6 LDG.E R18, desc[UR16][R22.64+0x100] ;  /* 0x000100101612e981 */ /* 0x000f68000c1e1900 */
[----:B------:R-:W5:Y:S04]  /*2be0*/  @!P0 LDG.E R26, desc[UR16][R22.64+0x180] ;  /* 0x00018010161a8981 */ /* 0x000f68000c1e1900 */
[----:B------:R-:W5:Y:S04]  /*2bf0*/  @!P1 LDG.E R33, desc[UR16][R22.64+0x200] ;  /* 0x0002001016219981 */ /* 0x000f68000c1e1900 */
[----:B------:R-:W5:Y:S04]  /*2c00*/  @!P5 LDG.E R19, desc[UR16][R22.64+0x80] ;  /* 0x000080101613d981 */ /* 0x000f68000c1e1900 */
[----:B------:R-:W5:Y:S04]  /*2c10*/  @!P2 LDG.E R30, desc[UR16][R22.64+0x280] ;  /* 0x00028010161ea981 */ /* 0x000f68000c1e1900 */
[----:B------:R-:W5:Y:S04]  /*2c20*/  @!P3 LDG.E R35, desc[UR16][R22.64+0x300] ;  /* 0x000300101623b981 */ /* 0x000f68000c1e1900 */
[----:B------:R5:W5:Y:S01]  /*2c30*/  @!P4 LDG.E R32, desc[UR16][R22.64+0x380] ;  /* 0x000380101620c981 */ /* 0x000b62000c1e1900 */
[----:B--2---:R-:W-:-:S06]  /*2c40*/  FMUL.FTZ R34, R28, -1.4426950216293334961 ;  /* 0xbfb8aa3b1c227820 */ /* 0x004fcc0000410000 */
[----:B------:R-:W0:Y:S01]  /*2c50*/  MUFU.EX2 R34, R34 ;  /* 0x0000002200227308 */ /* 0x000e220000000800 */
[----:B---3--:R-:W-:Y:S01]  /*2c60*/  FMUL.FTZ R36, R21, -1.4426950216293334961 ;  /* 0xbfb8aa3b15247820 */ /* 0x008fe20000410000 */
[----:B----4-:R-:W-:Y:S01]  /*2c70*/  FMUL.FTZ R37, R25, -1.4426950216293334961 ;  /* 0xbfb8aa3b19257820 */ /* 0x010fe20000410000 */
[----:B-----5:R-:W-:Y:S01]  /*2c80*/  FMUL.FTZ R22, R24, -1.4426950216293334961 ;  /* 0xbfb8aa3b18167820 */ /* 0x020fe20000410000 */
[----:B------:R-:W-:Y:S01]  /*2c90*/  FMUL.FTZ R39, R0, -1.4426950216293334961 ;  /* 0xbfb8aa3b00277820 */ /* 0x000fe20000410000 */
[----:B-1----:R-:W-:Y:S01]  /*2ca0*/  FMUL.FTZ R23, R29, -1.4426950216293334961 ;  /* 0xbfb8aa3b1d177820 */ /* 0x002fe20000410000 */
[----:B------:R1:W-:Y:S04]  /*2cb0*/  MUFU.EX2 R38, R37 ;  /* 0x0000002500267308 */ /* 0x0003e80000000800 */
[----:B------:R-:W2:Y:S01]  /*2cc0*/  MUFU.EX2 R36, R36 ;  /* 0x0000002400247308 */ /* 0x000ea20000000800 */
[----:B0-----:R-:W-:-:S03]  /*2cd0*/  FADD.FTZ R34, R34, 1 ;  /* 0x3f80000022227421 */ /* 0x001fc60000010000 */
[----:B------:R-:W-:Y:S04]  /*2ce0*/  MUFU.EX2 R119, R22 ;  /* 0x0000001600777308 */ /* 0x000fe80000000800 */
[----:B-1----:R-:W-:Y:S01]  /*2cf0*/  MUFU.RCP R37, R34 ;  /* 0x0000002200257308 */ /* 0x002fe20000001000 */
[----:B------:R-:W-:-:S07]  /*2d00*/  FMUL.FTZ R41, R27, -1.4426950216293334961 ;  /* 0xbfb8aa3b1b297820 */ /* 0x000fce0000410000 */
[----:B------:R-:W0:Y:S04]  /*2d10*/  MUFU.EX2 R39, R39 ;  /* 0x0000002700277308 */ /* 0x000e280000000800 */
[----:B------:R-:W1:Y:S01]  /*2d20*/  MUFU.EX2 R122, R23 ;  /* 0x00000017007a7308 */ /* 0x000e620000000800 */
[----:B--2---:R-:W-:Y:S01]  /*2d30*/  FADD.FTZ R36, R36, 1 ;  /* 0x3f80000024247421 */ /* 0x004fe20000010000 */
[----:B------:R-:W-:Y:S02]  /*2d40*/  FMUL.FTZ R40, R20, -1.4426950216293334961 ;  /* 0xbfb8aa3b14287820 */ /* 0x000fe40000410000 */
[----:B------:R2:W3:Y:S01]  /*2d50*/  MUFU.EX2 R118, R41 ;  /* 0x0000002900767308 */ /* 0x0004e20000000800 */
[----:B------:R-:W-:-:S03]  /*2d60*/  FADD.FTZ R38, R38, 1 ;  /* 0x3f80000026267421 */ /* 0x000fc60000010000 */
[----:B------:R-:W-:Y:S01]  /*2d70*/  MUFU.RCP R36, R36 ;  /* 0x0000002400247308 */ /* 0x000fe20000001000 */
[----:B0-----:R-:W-:-:S07]  /*2d80*/  FADD.FTZ R39, R39, 1 ;  /* 0x3f80000027277421 */ /* 0x001fce0000010000 */
[----:B------:R0:W4:Y:S04]  /*2d90*/  MUFU.EX2 R116, R40 ;  /* 0x0000002800747308 */ /* 0x0001280000000800 */
[----:B--2---:R-:W-:Y:S01]  /*2da0*/  MUFU.RCP R41, R39 ;  /* 0x0000002700297308 */ /* 0x004fe20000001000 */
[----:B-1----:R-:W-:Y:S01]  /*2db0*/  FADD.FTZ R122, R122, 1 ;  /* 0x3f8000007a7a7421 */ /* 0x002fe20000010000 */
[----:B---3--:R-:W-:Y:S01]  /*2dc0*/  FADD.FTZ R118, R118, 1 ;  /* 0x3f80000076767421 */ /* 0x008fe20000010000 */
[----:B------:R-:W-:-:S05]  /*2dd0*/  FADD.FTZ R119, R119, 1 ;  /* 0x3f80000077777421 */ /* 0x000fca0000010000 */
[----:B0-----:R-:W0:Y:S01]  /*2de0*/  MUFU.RCP R40, R38 ;  /* 0x0000002600287308 */ /* 0x001e220000001000 */
[----:B----4-:R-:W-:-:S07]  /*2df0*/  FADD.FTZ R116, R116, 1 ;  /* 0x3f80000074747421 */ /* 0x010fce0000010000 */
[----:B------:R-:W-:Y:S08]  /*2e00*/  MUFU.RCP R120, R118 ;  /* 0x0000007600787308 */ /* 0x000ff00000001000 */
[----:B------:R-:W1:Y:S08]  /*2e10*/  MUFU.RCP R127, R119 ;  /* 0x00000077007f7308 */ /* 0x000e700000001000 */
[----:B------:R-:W-:Y:S08]  /*2e20*/  MUFU.RCP R122, R122 ;  /* 0x0000007a007a7308 */ /* 0x000ff00000001000 */
[----:B------:R0:W2:Y:S02]  /*2e30*/  MUFU.RCP R121, R116 ;  /* 0x0000007400797308 */ /* 0x0000a40000001000 */
[----:B0-----:R-:W-:-:S04]  /*2e40*/  FADD.FTZ R116, -R40, 1 ;  /* 0x3f80000028747421 */ /* 0x001fc80000010100 */
[----:B------:R-:W-:Y:S01]  /*2e50*/  FFMA.FTZ R116, R25, R116, 1 ;  /* 0x3f80000019747423 */ /* 0x000fe20000010074 */
[----:B-1----:R-:W-:-:S04]  /*2e60*/  FADD.FTZ R125, -R127, 1 ;  /* 0x3f8000007f7d7421 */ /* 0x002fc80000010100 */
[----:B------:R-:W-:Y:S01]  /*2e70*/  FFMA.FTZ R129, R24, R125, 1 ;  /* 0x3f80000018817423 */ /* 0x000fe2000001007d */
[----:B--2---:R-:W-:Y:S01]  /*2e80*/  FADD.FTZ R123, -R121, 1 ;  /* 0x3f800000797b7421 */ /* 0x004fe20000010100 */
[----:B------:R-:W-:-:S03]  /*2e90*/  ISETP.NE.AND P1, PT, R12, RZ, PT ;  /* 0x000000ff0c00720c */ /* 0x000fc60003f25270 */
[----:B------:R-:W-:Y:S01]  /*2ea0*/  FFMA.FTZ R123, R20, R123, 1 ;  /* 0x3f800000147b7423 */ /* 0x000fe2000001007b */
[----:B------:R-:W-:Y:S04]  /*2eb0*/  STS [R82], R31 ;  /* 0x0000001f52007388 */ /* 0x000fe80000000800 */
        /* <DEDUP_REMOVED lines=17> */
[----:B-1----:R-:W-:Y:S01]  /*2fd0*/  FADD.FTZ R35, -R41, 1 ;  /* 0x3f80000029237421 */ /* 0x002fe20000010100 */
[----:B------:R-:W-:-:S02]  /*2fe0*/  FADD.FTZ R19, -R37, 1 ;  /* 0x3f80000025137421 */ /* 0x000fc40000010100 */
[----:B------:R-:W-:Y:S01]  /*2ff0*/  FFMA.FTZ R38, R21, R18, 1 ;  /* 0x3f80000015267423 */ /* 0x000fe20000010012 */
[----:B------:R-:W-:Y:S01]  /*3000*/  FFMA.FTZ R119, R0, R35, 1 ;  /* 0x3f80000000777423 */ /* 0x000fe20000010023 */
        /* <DEDUP_REMOVED lines=106> */
[----:B------:R0:W-:Y:S04]  /*36b0*/  STS [R92], R19 ;  /* 0x000000135c007388 */ /* 0x0001e80000000800 */
[----:B------:R-:W-:Y:S04]  /*36c0*/  STS [R92+0x4], R21 ;  /* 0x000004155c007388 */ /* 0x000fe80000000800 */
[----:B------:R-:W-:Y:S01]  /*36d0*/  STS [R92+0x8], R25 ;  /* 0x000008195c007388 */ /* 0x000fe20000000800 */
[----:B0-----:R-:W-:-:S03]  /*36e0*/  IMAD.WIDE.U32 R18, R38, UR18, R4 ;  /* 0x0000001226127c25 */ /* 0x001fc6000f8e0004 */
[----:B------:R-:W-:Y:S01]  /*36f0*/  STS [R92+0xc], R23 ;  /* 0x00000c175c007388 */ /* 0x000fe20000000800 */
[----:B------:R-:W-:-:S03]  /*3700*/  IMAD R19, R39, UR18, R19 ;  /* 0x0000001227137c24 */ /* 0x000fc6000f8e0213 */
[----:B------:R-:W-:Y:S04]  /*3710*/  STS [R92+0x10], R31 ;  /* 0x0000101f5c007388 */ /* 0x000fe80000000800 */
[----:B------:R-:W-:Y:S04]  /*3720*/  STS [R92+0x14], R27 ;  /* 0x0000141b5c007388 */ /* 0x000fe80000000800 */
[----:B------:R-:W-:Y:S04]  /*3730*/  STS [R92+0x18], R33 ;  /* 0x000018215c007388 */ /* 0x000fe80000000800 */
[----:B------:R0:W-:Y:S01]  /*3740*/  STS [R92+0x1c], R29 ;  /* 0x00001c1d5c007388 */ /* 0x0001e20000000800 */
[----:B------:R-:W-:-:S03]  /*3750*/  NOP ;  /* 0x0000000000007918 */ /* 0x000fc60000000000 */
[----:B------:R-:W-:Y:S01]  /*3760*/  LDS R35, [R82] ;  /* 0x0000000052237984 */ /* 0x000fe20000000800 */
[----:B0-----:R-:W0:Y:S03]  /*3770*/  LDC.64 R28, c[0x0][0x438] ;  /* 0x00010e00ff1c7b82 */ /* 0x001e260000000a00 */
[----:B------:R-:W-:Y:S04]  /*3780*/  LDS R37, [R84+0x80] ;  /* 0x0000800054257984 */ /* 0x000fe80000000800 */
[----:B------:R-:W-:Y:S04]  /*3790*/  LDS R21, [R85+0x100] ;  /* 0x0001000055157984 */ /* 0x000fe80000000800 */
[----:B------:R-:W-:Y:S04]  /*37a0*/  LDS R25, [R87+0x180] ;  /* 0x0001800057197984 */ /* 0x000fe80000000800 */
[----:B------:R-:W-:Y:S04]  /*37b0*/  LDS R23, [R88+0x200] ;  /* 0x0002000058177984 */ /* 0x000fe80000000800 */
[----:B------:R-:W-:Y:S04]  /*37c0*/  LDS R31, [R89+0x280] ;  /* 0x00028000591f7984 */ /* 0x000fe80000000800 */
[----:B------:R-:W-:Y:S01]  /*37d0*/  LDS R27, [R90+0x300] ;  /* 0x000300005a1b7984 */ /* 0x000fe20000000800 */
[----:B0-----:R-:W-:-:S03]  /*37e0*/  IMAD.WIDE.U32 R18, R43, R28, R18 ;  /* 0x0000001c2b127225 */ /* 0x001fc600078e0012 */
[----:B------:R-:W-:Y:S01]  /*37f0*/  LDS R33, [R91+0x380] ;  /* 0x000380005b217984 */ /* 0x000fe20000000800 */
[----:B------:R-:W-:-:S03]  /*3800*/  IMAD R20, R43, R29, R19 ;  /* 0x0000001d2b147224 */ /* 0x000fc600078e0213 */
[----:B------:R-:W-:Y:S01]  /*3810*/  @!P1 STS [UR5+0x420], R83 ;  /* 0x00042053ff009988 */ /* 0x000fe20008000805 */
[----:B------:R-:W-:Y:S01]  /*3820*/  BAR.SYNC.DEFER_BLOCKING 0x0 ;  /* 0x0000000000007b1d */ /* 0x000fe20000010000 */
[----:B------:R-:W-:-:S04]  /*3830*/  IADD3 R19, P0, PT, R58, R18, RZ ;  /* 0x000000123a137210 */ /* 0x000fc80007f1e0ff */
[----:B------:R-:W-:Y:S02]  /*3840*/  IADD3.X R20, PT, PT, RZ, R20, RZ, P0, !PT ;  /* 0x00000014ff147210 */ /* 0x000fe400007fe4ff */
        /* <DEDUP_REMOVED lines=19> */
.L_x_8958:
        /* <DEDUP_REMOVED lines=37> */
[----:B------:R-:W-:Y:S01]  /*3bd0*/  IADD3 R18, P2, PT, R4, R6, RZ ;  /* 0x0000000604127210 */ /* 0x000fe20007f5e0ff */
        /* <DEDUP_REMOVED lines=9> */
[----:B------:R-:W-:Y:S01]  /*3c70*/  FMUL.FTZ R144, R100, R105 ;  /* 0x0000006964907220 */ /* 0x000fe20000410000 */
        /* <DEDUP_REMOVED lines=12> */
.L_x_8981:
[----:B------:R-:W-:Y:S02]  /*3d40*/  MOV R36, R58 ;  /* 0x0000003a00247202 */ /* 0x000fe40000000f00 */
[----:B------:R-:W-:Y:S02]  /*3d50*/  MOV R37, RZ ;  /* 0x000000ff00257202 */ /* 0x000fe40000000f00 */
[----:B------:R-:W-:Y:S02]  /*3d60*/  MOV R38, R10 ;  /* 0x0000000a00267202 */ /* 0x000fe40000000f00 */
[----:B0---4-:R-:W-:Y:S01]  /*3d70*/  MOV R39, R47 ;  /* 0x0000002f00277202 */ /* 0x011fe20000000f00 */
[--C-:B--2---:R-:W-:Y:S01]  /*3d80*/  IMAD.WIDE.U32 R34, R28, UR4, R36.reuse ;  /* 0x000000041c227c25 */ /* 0x104fe2000f8e0024 */
[----:B------:R-:W-:Y:S02]  /*3d90*/  ISETP.NE.AND P5, PT, R170, RZ, PT ;  /* 0x000000ffaa00720c */ /* 0x000fe40003fa5270 */
[----:B------:R-:W-:Y:S01]  /*3da0*/  P2R R149, PR, RZ, 0x1 ;  /* 0x00000001ff957803 */ /* 0x000fe20000000000 */
[----:B----4-:R-:W-:Y:S01]  /*3db0*/  IMAD.WIDE.U32 R36, R26, UR4, R36 ;  /* 0x000000041a247c25 */ /* 0x010fe2000f8e0024 */
[----:B------:R-:W-:-:S02]  /*3dc0*/  LEA R40, P2, R34, R55, 0x2 ;  /* 0x0000003722287211 */ /* 0x000fc400078410ff */
[----:B------:R-:W-:Y:S01]  /*3dd0*/  ISETP.GE.AND P0, PT, R71, R83, PT ;  /* 0x000000534700720c */ /* 0x000fe20003f06270 */
[----:B0-----:R-:W-:Y:S01]  /*3de0*/  IMAD.WIDE.U32 R138, R32, UR4, R38 ;  /* 0x00000004208a7c25 */ /* 0x001fe2000f8e0026 */
[----:B------:R-:W-:Y:S02]  /*3df0*/  LEA R38, P3, R36, R59, 0x2 ;  /* 0x0000003b24267211 */ /* 0x000fe400078610ff */
[----:B------:R-:W-:Y:S01]  /*3e00*/  ISETP.GE.AND P4, PT, R75, R83, PT ;  /* 0x000000534b00720c */ /* 0x000fe20003f86270 */
[----:B------:R-:W-:Y:S01]  /*3e10*/  IMAD R35, R29, UR4, R35 ;  /* 0x000000041d237c24 */ /* 0x000fe2000f8e0223 */
[----:B-1----:R-:W-:Y:S01]  /*3e20*/  LEA R118, P1, R138, R30, 0x2 ;  /* 0x0000001e8a767211 */ /* 0x002fe200078210ff */
[----:B------:R-:W-:Y:S01]  /*3e30*/  IMAD R0, R27, UR4, R37 ;  /* 0x000000041b007c24 */ /* 0x000fe2000f8e0225 */
[----:B------:R-:W-:Y:S01]  /*3e40*/  MOV R147, RZ ;  /* 0x000000ff00937202 */ /* 0x000fe20000000f00 */
[----:B------:R-:W-:Y:S01]  /*3e50*/  IMAD R37, R33, UR4, R139 ;  /* 0x0000000421257c24 */ /* 0x000fe2000f8e028b */
[----:B------:R-:W-:-:S02]  /*3e60*/  LEA.HI.X R41, R34, R57, R35, 0x2, P2 ;  /* 0x0000003922297211 */ /* 0x000fc400010f1423 */
[----:B------:R-:W-:Y:S02]  /*3e70*/  CS2R R34, SRZ ;  /* 0x0000000000227805 */ /* 0x000fe4000001ff00 */
[----:B------:R-:W-:Y:S02]  /*3e80*/  LEA.HI.X R39, R36, R61, R0, 0x2, P3 ;  /* 0x0000003d24277211 */ /* 0x000fe400018f1400 */
[----:B------:R-:W-:Y:S02]  /*3e90*/  LEA.HI.X R119, R138, R31, R37, 0x2, P1 ;  /* 0x0000001f8a777211 */ /* 0x000fe400008f1425 */
[----:B------:R-:W-:Y:S02]  /*3ea0*/  CS2R R36, SRZ ;  /* 0x0000000000247805 */ /* 0x000fe4000001ff00 */
[-C--:B------:R-:W-:Y:S01]  /*3eb0*/  ISETP.GE.AND P1, PT, R72, R83.reuse, PT ;  /* 0x000000534800720c */ /* 0x080fe20003f26270 */
[----:B------:R-:W2:Y:S01]  /*3ec0*/  @!P5 LDG.E R35, desc[UR16][R40.64] ;  /* 0x000000102823d981 */ /* 0x000ea2000c1e1900 */
[----:B------:R-:W-:-:S02]  /*3ed0*/  ISETP.GE.AND P2, PT, R73, R83, PT ;  /* 0x000000534900720c */ /* 0x000fc40003f46270 */
[----:B------:R-:W-:Y:S02]  /*3ee0*/  CS2R R138, SRZ ;  /* 0x00000000008a7805 */ /* 0x000fe4000001ff00 */
[-C--:B------:R-:W-:Y:S01]  /*3ef0*/  ISETP.GE.AND P3, PT, R74, R83.reuse, PT ;  /* 0x000000534a00720c */ /* 0x080fe20003f66270 */
[----:B---3--:R-:W3:Y:S01]  /*3f00*/  @!P0 LDG.E R37, desc[UR16][R40.64+0x80] ;  /* 0x0000801028258981 */ /* 0x008ee2000c1e1900 */
[-C--:B------:R-:W-:Y:S02]  /*3f10*/  ISETP.GE.AND P5, PT, R76, R83.reuse, PT ;  /* 0x000000534c00720c */ /* 0x080fe40003fa6270 */
[-C--:B------:R-:W-:Y:S01]  /*3f20*/  ISETP.GE.AND P6, PT, R77, R83.reuse, PT ;  /* 0x000000534d00720c */ /* 0x080fe20003fc6270 */
[----:B------:R-:W4:Y:S01]  /*3f30*/  @!P4 LDG.E R36, desc[UR16][R40.64+0x280] ;  /* 0x000280102824c981 */ /* 0x000f22000c1e1900 */
[----:B------:R-:W-:Y:S02]  /*3f40*/  MOV R0, RZ ;  /* 0x000000ff00007202 */ /* 0x000fe40000000f00 */
[----:B------:R-:W-:Y:S01]  /*3f50*/  P2R R148, PR, RZ, 0x1 ;  /* 0x00000001ff947803 */ /* 0x000fe20000000000 */
[----:B------:R-:W5:Y:S04]  /*3f60*/  LDG.E R118, desc[UR16][R118.64] ;  /* 0x0000001076767981 */ /* 0x000f68000c1e1900 */
[----:B------:R-:W4:Y:S04]  /*3f70*/  @!P1 LDG.E R0, desc[UR16][R40.64+0x100] ;  /* 0x0001001028009981 */ /* 0x000f28000c1e1900 */
[----:B------:R-:W5:Y:S04]  /*3f80*/  @!P2 LDG.E R34, desc[UR16][R40.64+0x180] ;  /* 0x000180102822a981 */ /* 0x000f68000c1e1900 */
[----:B------:R-:W5:Y:S04]  /*3f90*/  @!P3 LDG.E R139, desc[UR16][R40.64+0x200] ;  /* 0x00020010288bb981 */ /* 0x000f68000c1e1900 */
[----:B------:R-:W5:Y:S04]  /*3fa0*/  @!P5 LDG.E R147, desc[UR16][R40.64+0x300] ;  /* 0x000300102893d981 */ /* 0x000f68000c1e1900 */
[----:B------:R0:W5:Y:S01]  /*3fb0*/  @!P6 LDG.E R138, desc[UR16][R40.64+0x380] ;  /* 0x00038010288ae981 */ /* 0x000162000c1e1900 */
[----:B------:R-:W-:-:S02]  /*3fc0*/  ISETP.GE.AND P0, PT, R58, R83, PT ;  /* 0x000000533a00720c */ /* 0x000fc40003f06270 */
[----:B------:R-:W-:Y:S02]  /*3fd0*/  MOV R159, RZ ;  /* 0x000000ff009f7202 */ /* 0x000fe40000000f00 */
[----:B0-----:R-:W-:Y:S01]  /*3fe0*/  CS2R R40, SRZ ;  /* 0x0000000000287805 */ /* 0x001fe2000001ff00 */
[----:B--2---:R-:W-:Y:S04]  /*3ff0*/  STS [R82], R35 ;  /* 0x0000002352007388 */ /* 0x004fe80000000800 */
[----:B---3--:R-:W-:Y:S04]  /*4000*/  STS [R84+0x80], R37 ;  /* 0x0000802554007388 */ /* 0x008fe80000000800 */
[----:B----4-:R-:W-:Y:S04]  /*4010*/  STS [R85+0x100], R0 ;  /* 0x0001000055007388 */ /* 0x010fe80000000800 */
[----:B-----5:R0:W-:Y:S04]  /*4020*/  STS [R87+0x180], R34 ;  /* 0x0001802257007388 */ /* 0x0201e80000000800 */
[----:B------:R-:W-:Y:S04]  /*4030*/  STS [R88+0x200], R139 ;  /* 0x0002008b58007388 */ /* 0x000fe80000000800 */
[----:B------:R1:W-:Y:S04]  /*4040*/  STS [R89+0x280], R36 ;  /* 0x0002802459007388 */ /* 0x0003e80000000800 */
[----:B------:R-:W-:Y:S04]  /*4050*/  STS [R90+0x300], R147 ;  /* 0x000300935a007388 */ /* 0x000fe80000000800 */
[----:B------:R2:W-:Y:S01]  /*4060*/  STS [R91+0x380], R138 ;  /* 0x0003808a5b007388 */ /* 0x0005e20000000800 */
[----:B------:R-:W-:-:S03]  /*4070*/  NOP ;  /* 0x0000000000007918 */ /* 0x000fc60000000000 */
[----:B------:R-:W3:Y:S01]  /*4080*/  @!P0 LDG.E R159, desc[UR16][R38.64] ;  /* 0x00000010269f8981 */ /* 0x000ee2000c1e1900 */
[----:B------:R-:W-:Y:S02]  /*4090*/  ISETP.NE.AND P0, PT, R148, RZ, PT ;  /* 0x000000ff9400720c */ /* 0x000fe40003f05270 */
[----:B0-----:R-:W-:Y:S02]  /*40a0*/  CS2R R34, SRZ ;  /* 0x0000000000227805 */ /* 0x001fe4000001ff00 */
[----:B------:R-:W-:Y:S02]  /*40b0*/  MOV R0, RZ ;  /* 0x000000ff00007202 */ /* 0x000fe40000000f00 */
[----:B-1----:R-:W-:Y:S01]  /*40c0*/  CS2R R36, SRZ ;  /* 0x0000000000247805 */ /* 0x002fe2000001ff00 */
[----:B------:R-:W4:Y:S04]  /*40d0*/  @!P5 LDG.E R41, desc[UR16][R38.64+0x300] ;  /* 0x000300102629d981 */ /* 0x000f28000c1e1900 */
[----:B------:R-:W5:Y:S04]  /*40e0*/  @!P1 LDG.E R0, desc[UR16][R38.64+0x100] ;  /* 0x0001001026009981 */ /* 0x000f68000c1e1900 */
[----:B------:R-:W4:Y:S04]  /*40f0*/  @!P2 LDG.E R34, desc[UR16][R38.64+0x180] ;  /* 0x000180102622a981 */ /* 0x000f28000c1e1900 */
[----:B------:R-:W5:Y:S04]  /*4100*/  @!P0 LDG.E R35, desc[UR16][R38.64+0x80] ;  /* 0x0000801026238981 */ /* 0x000f68000c1e1900 */
[----:B------:R-:W4:Y:S04]  /*4110*/  @!P3 LDG.E R37, desc[UR16][R38.64+0x200] ;  /* 0x000200102625b981 */ /* 0x000f28000c1e1900 */
[----:B------:R-:W4:Y:S04]  /*4120*/  @!P4 LDG.E R36, desc[UR16][R38.64+0x280] ;  /* 0x000280102624c981 */ /* 0x000f28000c1e1900 */
[----:B------:R0:W4:Y:S01]  /*4130*/  @!P6 LDG.E R40, desc[UR16][R38.64+0x380] ;  /* 0x000380102628e981 */ /* 0x000122000c1e1900 */
[----:B------:R-:W-:-:S03]  /*4140*/  ISETP.NE.AND P0, PT, R149, RZ, PT ;  /* 0x000000ff9500720c */ /* 0x000fc60003f05270 */
[----:B------:R-:W1:Y:S04]  /*4150*/  LDS R119, [R92] ;  /* 0x000000005c777984 */ /* 0x000e680000000800 */
        /* <DEDUP_REMOVED lines=11> */
[C---:B--2---:R-:W-:Y:S01]  /*4210*/  FMUL.FTZ R138, R38.reuse, R104 ;  /* 0x00000068268a7220 */ /* 0x044fe20000410000 */
        /* <DEDUP_REMOVED lines=22> */
[----:B-----5:R-:W-:Y:S04]  /*4380*/  STS [R84+0x4a0], R35 ;  /* 0x0004a02354007388 */ /* 0x020fe80000000800 */
[----:B------:R-:W-:Y:S04]  /*4390*/  STS [R85+0x520], R0 ;  /* 0x0005200055007388 */ /* 0x000fe80000000800 */
[----:B----4-:R-:W-:Y:S04]  /*43a0*/  STS [R87+0x5a0], R34 ;  /* 0x0005a02257007388 */ /* 0x010fe80000000800 */
        /* <DEDUP_REMOVED lines=32> */
[----:B------:R-:W-:Y:S01]  /*45b0*/  ISETP.NE.AND P1, PT, R54, UR7, PT ;  /* 0x0000000736007c0c */ /* 0x000fe2000bf25270 */
[----:B------:R-:W-:-:S12]  /*45c0*/  HFMA2 R160, -RZ, RZ, 1.875, 0 ;  /* 0x3f800000ffa07431 */ /* 0x000fd800000001ff */
[----:B------:R-:W-:Y:S05]  /*45d0*/  @!P1 BRA `(.L_x_8962) ;  /* 0x0000000000149947 */ /* 0x000fea0003800000 */
[----:B------:R-:W-:-:S04]  /*45e0*/  IADD3 R34, PT, PT, R146, UR4, RZ ;  /* 0x0000000492227c10 */ /* 0x000fc8000fffe0ff */
[----:B------:R-:W-:-:S05]  /*45f0*/  LEA R34, R34, UR5, 0x2 ;  /* 0x0000000522227c11 */ /* 0x000fca000f8e10ff */
[----:B------:R2:W3:Y:S01]  /*4600*/  LDS R160, [R34+0x12b8] ;  /* 0x0012b80022a07984 */ /* 0x0004e20000000800 */
[----:B------:R-:W-:Y:S05]  /*4610*/  BRA `(.L_x_8962) ;  /* 0x0000000000047947 */ /* 0x000fea0003800000 */
.L_x_8961:
[----:B------:R0:W1:Y:S02]  /*4620*/  LDS R160, [R168+0x1abc] ;  /* 0x001abc00a8a07984 */ /* 0x0000640000000800 */
.L_x_8962:
[----:B------:R-:W-:Y:S05]  /*4630*/  BSYNC.RECONVERGENT B0 ;  /* 0x0000000000007941 */ /* 0x000fea0003800200 */
.L_x_8960:
        /* <DEDUP_REMOVED lines=106> */
[----:B------:R-:W-:-:S05]  /*4ce0*/  FSEL R185, R185, R34, !P1 ;  /* 0x00000022b9b97208 */ /* 0x000fca0004800000 */
[----:B------:R-:W-:Y:S04]  /*4cf0*/  SHFL.UP PT, R176, R176, 0x1, RZ ;  /* 0x04200000b0b07989 */ /* 0x000fe800000e00ff */
[----:B------:R-:W-:Y:S01]  /*4d00*/  SHFL.UP PT, R185, R185, 0x1, RZ ;  /* 0x04200000b9b97989 */ /* 0x000fe200000e00ff */
[----:B-1----:R-:W-:-:S04]  /*4d10*/  @P3 FFMA.FTZ R189, R162, R189, R181 ;  /* 0x000000bda2bd3223 */ /* 0x002fc800000100b5 */
[----:B------:R-:W-:Y:S01]  /*4d20*/  FFMA.FTZ R160, R189, R160, R40 ;  /* 0x000000a0bda07223 */ /* 0x000fe20000010028 */
[C---:B--2---:R-:W-:Y:S01]  /*4d30*/  FFMA.FTZ R39, R180.reuse, R39, R187 ;  /* 0x00000027b4277223 */ /* 0x044fe200000100bb */
[----:B------:R-:W-:Y:S02]  /*4d40*/  FMUL.FTZ R38, R180, R38 ;  /* 0x00000026b4267220 */ /* 0x000fe40000410000 */
[----:B------:R-:W-:Y:S01]  /*4d50*/  FFMA.FTZ R181, R163, R160, R36 ;  /* 0x000000a0a3b57223 */ /* 0x000fe20000010024 */
[----:B------:R-:W-:-:S03]  /*4d60*/  FMUL.FTZ R191, R160, R105 ;  /* 0x00000069a0bf7220 */ /* 0x000fc60000410000 */
[----:B------:R-:W-:Y:S01]  /*4d70*/  FFMA.FTZ R162, R154, R181, R37 ;  /* 0x000000b59aa27223 */ /* 0x000fe20000010025 */
[----:B------:R-:W-:-:S04]  /*4d80*/  IMAD.WIDE.U32 R36, R24, UR4, R20 ;  /* 0x0000000418247c25 */ /* 0x000fc8000f8e0014 */
[----:B------:R-:W-:Y:S01]  /*4d90*/  FFMA.FTZ R183, R152, R162, R183 ;  /* 0x000000a298b77223 */ /* 0x000fe200000100b7 */
[----:B------:R-:W-:Y:S01]  /*4da0*/  IMAD R35, R25, UR4, R37 ;  /* 0x0000000419237c24 */ /* 0x000fe2000f8e0225 */
[----:B------:R-:W-:-:S04]  /*4db0*/  LEA R34, P1, R36, UR8, 0x2 ;  /* 0x0000000824227c11 */ /* 0x000fc8000f8210ff */
[----:B------:R-:W-:Y:S02]  /*4dc0*/  LEA.HI.X R35, R36, UR9, R35, 0x2, P1 ;  /* 0x0000000924237c11 */ /* 0x000fe400088f1423 */
[----:B------:R-:W-:-:S13]  /*4dd0*/  ISETP.NE.AND P1, PT, R12, RZ, PT ;  /* 0x000000ff0c00720c */ /* 0x000fda0003f25270 */
[----:B------:R1:W-:Y:S02]  /*4de0*/  @!P1 STS.64 [UR6+0x1b38], R38 ;  /* 0x001b3826ff009988 */ /* 0x0003e40008000a06 */
[----:B-1----:R-:W-:Y:S02]  /*4df0*/  FMUL.FTZ R38, R183, R106 ;  /* 0x0000006ab7267220 */ /* 0x002fe40000410000 */
[----:B----4-:R1:W2:Y:S02]  /*4e00*/  SHFL.IDX PT, R178, R164, RZ, 0x1f ;  /* 0x00001fffa4b27589 */ /* 0x0102a400000e0000 */
[----:B-1----:R-:W-:Y:S01]  /*4e10*/  FFMA.FTZ R164, R150, R183, R41 ;  /* 0x000000b796a47223 */ /* 0x002fe20000010029 */
[----:B------:R-:W-:-:S04]  /*4e20*/  IMAD.WIDE.U32 R40, R22, UR4, R18 ;  /* 0x0000000416287c25 */ /* 0x000fc8000f8e0012 */
[----:B------:R-:W-:Y:S01]  /*4e30*/  FFMA.FTZ R179, R148, R164, R179 ;  /* 0x000000a494b37223 */ /* 0x000fe200000100b3 */
[----:B------:R-:W-:-:S03]  /*4e40*/  IMAD R37, R23, UR4, R41 ;  /* 0x0000000417257c24 */ /* 0x000fc6000f8e0229 */
[----:B------:R-:W-:Y:S01]  /*4e50*/  FFMA.FTZ R177, R138, R179, R177 ;  /* 0x000000b38ab17223 */ /* 0x000fe200000100b1 */
[----:B--2---:R-:W-:Y:S01]  /*4e60*/  @P2 FFMA.FTZ R178, R176, R178, R185 ;  /* 0x000000b2b0b22223 */ /* 0x004fe200000100b9 */
[C---:B------:R-:W-:Y:S02]  /*4e70*/  LEA R36, P2, R40.reuse, UR10, 0x2 ;  /* 0x0000000a28247c11 */ /* 0x040fe4000f8410ff */
[----:B------:R-:W-:Y:S01]  /*4e80*/  FMUL.FTZ R176, R177, R102 ;  /* 0x00000066b1b07220 */ /* 0x000fe20000410000 */
[----:B------:R-:W-:Y:S01]  /*4e90*/  FMUL.FTZ R185, R97, R38 ;  /* 0x0000002661b97220 */ /* 0x000fe20000410000 */
[----:B------:R-:W-:Y:S01]  /*4ea0*/  FFMA.FTZ R178, R159, R178, R158 ;  /* 0x000000b29fb27223 */ /* 0x000fe2000001009e */
[----:B------:R-:W-:Y:S01]  /*4eb0*/  LEA.HI.X R37, R40, UR11, R37, 0x2, P2 ;  /* 0x0000000b28257c11 */ /* 0x000fe200090f1425 */
[----:B------:R-:W-:Y:S01]  /*4ec0*/  FFMA.FTZ R40, R0, R177, R175 ;  /* 0x000000b100287223 */ /* 0x000fe200000100af */
[----:B------:R-:W-:Y:S01]  /*4ed0*/  FMUL.FTZ R175, R164, R101 ;  /* 0x00000065a4af7220 */ /* 0x000fe20000410000 */
[----:B------:R-:W-:Y:S01]  /*4ee0*/  FFMA.FTZ R182, R0, R178, R173 ;  /* 0x000000b200b67223 */ /* 0x000fe200000100ad */
[----:B------:R-:W-:Y:S01]  /*4ef0*/  FADD.FTZ R0, -R158, R178 ;  /* 0x000000b29e007221 */ /* 0x000fe20000010100 */
[----:B------:R-:W-:Y:S01]  /*4f00*/  FMUL.FTZ R41, R40, R107 ;  /* 0x0000006b28297220 */ /* 0x000fe20000410000 */
[----:B------:R-:W-:Y:S01]  /*4f10*/  FMUL.FTZ R159, R93, R176 ;  /* 0x000000b05d9f7220 */ /* 0x000fe20000410000 */
[----:B------:R-:W-:Y:S01]  /*4f20*/  FADD.FTZ R173, -R173, R182 ;  /* 0x000000b6adad7221 */ /* 0x000fe20000010100 */
[----:B------:R-:W-:Y:S01]  /*4f30*/  FFMA.FTZ R180, R138, R182, R161 ;  /* 0x000000b68ab47223 */ /* 0x000fe200000100a1 */
[-C--:B------:R-:W-:Y:S01]  /*4f40*/  FFMA.FTZ R158, R0, R41.reuse, RZ ;  /* 0x00000029009e7223 */ /* 0x080fe200000100ff */
[----:B------:R-:W-:Y:S01]  /*4f50*/  FMUL.FTZ R138, R179, R104 ;  /* 0x00000068b38a7220 */ /* 0x000fe20000410000 */
[----:B------:R-:W-:Y:S01]  /*4f60*/  FMUL.FTZ R41, R94, R41 ;  /* 0x000000295e297220 */ /* 0x000fe20000410000 */
[----:B------:R-:W-:Y:S01]  /*4f70*/  FADD.FTZ R161, -R161, R180 ;  /* 0x000000b4a1a17221 */ /* 0x000fe20000010100 */
[----:B------:R-:W-:Y:S01]  /*4f80*/  FFMA.FTZ R158, R173, R176, R158 ;  /* 0x000000b0ad9e7223 */ /* 0x000fe2000001009e */
[----:B------:R-:W-:Y:S01]  /*4f90*/  FFMA.FTZ R148, R148, R180, R171 ;  /* 0x000000b494947223 */ /* 0x000fe200000100ab */
[-C--:B------:R-:W-:Y:S01]  /*4fa0*/  FMUL.FTZ R39, R95, R138.reuse ;  /* 0x0000008a5f277220 */ /* 0x080fe20000410000 */
[----:B------:R1:W-:Y:S01]  /*4fb0*/  STS [R60], R41 ;  /* 0x000000293c007388 */ /* 0x0003e20000000800 */
[----:B------:R-:W-:Y:S01]  /*4fc0*/  FFMA.FTZ R158, R161, R138, R158 ;  /* 0x0000008aa19e7223 */ /* 0x000fe2000001009e */
[----:B------:R-:W-:Y:S01]  /*4fd0*/  FFMA.FTZ R150, R150, R148, R169 ;  /* 0x0000009496967223 */ /* 0x000fe200000100a9 */
[----:B------:R-:W-:Y:S01]  /*4fe0*/  FADD.FTZ R171, -R171, R148 ;  /* 0x00000094abab7221 */ /* 0x000fe20000010100 */
[----:B------:R2:W-:Y:S02]  /*4ff0*/  STS [R62+0x4], R159 ;  /* 0x0000049f3e007388 */ /* 0x0005e40000000800 */
[----:B------:R-:W-:Y:S01]  /*5000*/  FADD.FTZ R169, -R169, R150 ;  /* 0x00000096a9a97221 */ /* 0x000fe20000010100 */
[-C--:B------:R-:W-:Y:S01]  /*5010*/  FFMA.FTZ R158, R171, R175.reuse, R158 ;  /* 0x000000afab9e7223 */ /* 0x080fe2000001009e */
[----:B------:R-:W-:Y:S01]  /*5020*/  FFMA.FTZ R152, R152, R150, R167 ;  /* 0x0000009698987223 */ /* 0x000fe200000100a7 */
[----:B------:R3:W-:Y:S01]  /*5030*/  STS [R62+0x10], R185 ;  /* 0x000010b93e007388 */ /* 0x0007e20000000800 */
[----:B-1----:R-:W-:Y:S01]  /*5040*/  FMUL.FTZ R41, R96, R175 ;  /* 0x000000af60297220 */ /* 0x002fe20000410000 */
[----:B------:R-:W-:Y:S01]  /*5050*/  FFMA.FTZ R158, R169, R38, R158 ;  /* 0x00000026a99e7223 */ /* 0x000fe2000001009e */
[----:B------:R-:W-:Y:S01]  /*5060*/  FFMA.FTZ R154, R154, R152, R165 ;  /* 0x000000989a9a7223 */ /* 0x000fe200000100a5 */
[----:B------:R-:W-:Y:S01]  /*5070*/  FMUL.FTZ R38, R181, R108 ;  /* 0x0000006cb5267220 */ /* 0x000fe20000410000 */
[----:B--2---:R-:W-:Y:S01]  /*5080*/  FMUL.FTZ R159, R162, R103 ;  /* 0x00000067a29f7220 */ /* 0x004fe20000410000 */
[----:B------:R1:W-:Y:S01]  /*5090*/  STS [R62+0x8], R39 ;  /* 0x000008273e007388 */ /* 0x0003e20000000800 */
[----:B------:R-:W-:Y:S01]  /*50a0*/  FADD.FTZ R187, -R165, R154 ;  /* 0x0000009aa5bb7221 */ /* 0x000fe20000010100 */
[----:B------:R-:W-:Y:S01]  /*50b0*/  FMUL.FTZ R165, R99, R38 ;  /* 0x0000002663a57220 */ /* 0x000fe20000410000 */
[----:B------:R-:W-:Y:S01]  /*50c0*/  FMUL.FTZ R175, R98, R159 ;  /* 0x0000009f62af7220 */ /* 0x000fe20000410000 */
[----:B---3--:R-:W-:Y:S01]  /*50d0*/  FMUL.FTZ R185, R100, R191 ;  /* 0x000000bf64b97220 */ /* 0x008fe20000410000 */
[----:B------:R2:W-:Y:S01]  /*50e0*/  STS [R62+0xc], R41 ;  /* 0x00000c293e007388 */ /* 0x0005e20000000800 */
[----:B------:R-:W-:Y:S01]  /*50f0*/  FADD.FTZ R167, -R167, R152 ;  /* 0x00000098a7a77221 */ /* 0x000fe20000010100 */
[----:B------:R-:W-:Y:S01]  /*5100*/  FFMA.FTZ R138, R163, R154, R156 ;  /* 0x0000009aa38a7223 */ /* 0x000fe2000001009c */
[----:B------:R-:W-:Y:S01]  /*5110*/  FMUL.FTZ R163, R113, R148 ;  /* 0x0000009471a37220 */ /* 0x000fe20000410000 */
[----:B------:R3:W-:Y:S01]  /*5120*/  STS [R62+0x14], R175 ;  /* 0x000014af3e007388 */ /* 0x0007e20000000800 */
[----:B------:R-:W-:Y:S01]  /*5130*/  FFMA.FTZ R158, R167, R159, R158 ;  /* 0x0000009fa79e7223 */ /* 0x000fe2000001009e */
[----:B------:R-:W-:Y:S01]  /*5140*/  FADD.FTZ R189, -R156, R138 ;  /* 0x0000008a9cbd7221 */ /* 0x000fe20000010100 */
[----:B-1----:R-:W-:Y:S01]  /*5150*/  FMUL.FTZ R39, R109, R178 ;  /* 0x000000b26d277220 */ /* 0x002fe20000410000 */
[----:B------:R1:W-:Y:S01]  /*5160*/  STS [R62+0x18], R165 ;  /* 0x000018a53e007388 */ /* 0x0003e20000000800 */
[----:B------:R-:W-:Y:S01]  /*5170*/  FFMA.FTZ R158, R187, R38, R158 ;  /* 0x00000026bb9e7223 */ /* 0x000fe2000001009e */
[----:B------:R-:W-:Y:S01]  /*5180*/  IADD3 R38, PT, PT, -R174, UR12, RZ ;  /* 0x0000000cae267c10 */ /* 0x000fe2000fffe1ff */
[----:B--2---:R-:W-:Y:S01]  /*5190*/  FMUL.FTZ R41, R110, R182 ;  /* 0x000000b66e297220 */ /* 0x004fe20000410000 */
[----:B------:R2:W-:Y:S01]  /*51a0*/  STS [R62+0x1c], R185 ;  /* 0x00001cb93e007388 */ /* 0x0005e20000000800 */
[----:B------:R-:W-:Y:S01]  /*51b0*/  FFMA.FTZ R158, R189, R191, R158 ;  /* 0x000000bfbd9e7223 */ /* 0x000fe2000001009e */
[----:B------:R-:W-:Y:S01]  /*51c0*/  ISETP.GE.AND P2, PT, R38, 0x1, PT ;  /* 0x000000012600780c */ /* 0x000fe20003f46270 */
[----:B------:R-:W-:Y:S01]  /*51d0*/  FMUL.FTZ R159, R111, R180 ;  /* 0x000000b46f9f7220 */ /* 0x000fe20000410000 */
[----:B------:R-:W-:Y:S01]  /*51e0*/  BAR.SYNC.DEFER_BLOCKING 0x0 ;  /* 0x0000000000007b1d */ /* 0x000fe20000010000 */
[----:B---3--:R-:W-:Y:S01]  /*51f0*/  FMUL.FTZ R175, R115, R152 ;  /* 0x0000009873af7220 */ /* 0x008fe20000410000 */
[----:B-1----:R-:W-:Y:S01]  /*5200*/  FMUL.FTZ R165, R112, R150 ;  /* 0x0000009670a57220 */ /* 0x002fe20000410000 */
[----:B------:R-:W-:-:S02]  /*5210*/  ISETP.GE.AND P3, PT, R38, 0x21, PT ;  /* 0x000000212600780c */ /* 0x000fc40003f66270 */
[----:B------:R-:W-:Y:S01]  /*5220*/  ISETP.GE.AND P4, PT, R38, 0x41, PT ;  /* 0x000000412600780c */ /* 0x000fe20003f86270 */
[----:B--2---:R-:W-:Y:S01]  /*5230*/  FMUL.FTZ R185, R114, R154 ;  /* 0x0000009a72b97220 */ /* 0x004fe20000410000 */
        /* <DEDUP_REMOVED lines=20> */
[----:B0-----:R-:W0:Y:S04]  /*5380*/  LDS R39, [R70+0x420] ;  /* 0x0004200046277984 */ /* 0x001e280000000800 */
[----:B------:R1:W-:Y:S04]  /*5390*/  REDG.E.ADD.F32.FTZ.RN.STRONG.GPU desc[UR16][R34.64], R191 ;  /* 0x000000bf220079a6 */ /* 0x0003e8000c12f310 */
[----:B0-----:R1:W-:Y:S02]  /*53a0*/  REDG.E.ADD.F32.FTZ.RN.STRONG.GPU desc[UR16][R36.64], R39 ;  /* 0x00000027240079a6 */ /* 0x0013e4000c12f310 */
.L_x_8964:
[----:B------:R-:W-:Y:S05]  /*53b0*/  BSYNC.RECONVERGENT B0 ;  /* 0x0000000000007941 */ /* 0x000fea0003800200 */
.L_x_8963:
[----:B01----:R0:W1:Y:S01]  /*53c0*/  LDS R39, [R63+0x4a0] ;  /* 0x0004a0003f277984 */ /* 0x0030620000000800 */
[----:B------:R-:W-:Y:S04]  /*53d0*/  BSSY.RECONVERGENT B0, `(.L_x_8965) ;  /* 0x0000004000007945 */ /* 0x000fe80003800200 */
[----:B------:R-:W-:Y:S05]  /*53e0*/  @!P3 BRA `(.L_x_8966) ;  /* 0x000000000008b947 */ /* 0x000fea0003800000 */
[----:B------:R2:W-:Y:S04]  /*53f0*/  REDG.E.ADD.F32.FTZ.RN.STRONG.GPU desc[UR16][R34.64+0x80], R193 ;  /* 0x000080c1220079a6 */ /* 0x0005e8000c12f310 */
[----:B-1----:R2:W-:Y:S02]  /*5400*/  REDG.E.ADD.F32.FTZ.RN.STRONG.GPU desc[UR16][R36.64+0x80], R39 ;  /* 0x00008027240079a6 */ /* 0x0025e4000c12f310 */
.L_x_8966:
[----:B------:R-:W-:Y:S05]  /*5410*/  BSYNC.RECONVERGENT B0 ;  /* 0x0000000000007941 */ /* 0x000fea0003800200 */
.L_x_8965:
[----:B-12---:R1:W2:Y:S01]  /*5420*/  LDS R39, [R64+0x520] ;  /* 0x0005200040277984 */ /* 0x0062a20000000800 */
[----:B------:R-:W-:Y:S04]  /*5430*/  BSSY.RECONVERGENT B0, `(.L_x_8967) ;  /* 0x0000004000007945 */ /* 0x000fe80003800200 */
[----:B------:R-:W-:Y:S05]  /*5440*/  @!P4 BRA `(.L_x_8968) ;  /* 0x000000000008c947 */ /* 0x000fea0003800000 */
[----:B------:R3:W-:Y:S04]  /*5450*/  REDG.E.ADD.F32.FTZ.RN.STRONG.GPU desc[UR16][R34.64+0x100], R195 ;  /* 0x000100c3220079a6 */ /* 0x0007e8000c12f310 */
[----:B--2---:R3:W-:Y:S02]  /*5460*/  REDG.E.ADD.F32.FTZ.RN.STRONG.GPU desc[UR16][R36.64+0x100], R39 ;  /* 0x00010027240079a6 */ /* 0x0047e4000c12f310 */
.L_x_8968:
[----:B------:R-:W-:Y:S05]  /*5470*/  BSYNC.RECONVERGENT B0 ;  /* 0x0000000000007941 */ /* 0x000fea0003800200 */
.L_x_8967:
        /* <DEDUP_REMOVED lines=9> */
.L_x_8970:
[----:B------:R-:W-:Y:S05]  /*5510*/  BSYNC.RECONVERGENT B0 ;  /* 0x0000000000007941 */ /* 0x000fea0003800200 */
.L_x_8969:
[----:B---34-:R3:W4:Y:S01]  /*5520*/  LDS R39, [R66+0x620] ;  /* 0x0006200042277984 */ /* 0x0187220000000800 */
[----:B------:R-:W-:Y:S04]  /*5530*/  BSSY.RECONVERGENT B0, `(.L_x_8971) ;  /* 0x0000004000007945 */ /* 0x000fe80003800200 */
[----:B------:R-:W-:Y:S05]  /*5540*/  @!P2 BRA `(.L_x_8972) ;  /* 0x000000000008a947 */ /* 0x000fea0003800000 */
[----:B------:R0:W-:Y:S04]  /*5550*/  REDG.E.ADD.F32.FTZ.RN.STRONG.GPU desc[UR16][R34.64+0x200], R199 ;  /* 0x000200c7220079a6 */ /* 0x0001e8000c12f310 */
[----:B----4-:R0:W-:Y:S02]  /*5560*/  REDG.E.ADD.F32.FTZ.RN.STRONG.GPU desc[UR16][R36.64+0x200], R39 ;  /* 0x00020027240079a6 */ /* 0x0101e4000c12f310 */
.L_x_8972:
[----:B------:R-:W-:Y:S05]  /*5570*/  BSYNC.RECONVERGENT B0 ;  /* 0x0000000000007941 */ /* 0x000fea0003800200 */
.L_x_8971:
[----:B0---4-:R0:W4:Y:S01]  /*5580*/  LDS R39, [R67+0x6a0] ;  /* 0x0006a00043277984 */ /* 0x0111220000000800 */
[----:B------:R-:W-:Y:S04]  /*5590*/  BSSY.RECONVERGENT B0, `(.L_x_8973) ;  /* 0x0000004000007945 */ /* 0x000fe80003800200 */
[----:B------:R-:W-:Y:S05]  /*55a0*/  @!P3 BRA `(.L_x_8974) ;  /* 0x000000000008b947 */ /* 0x000fea0003800000 */
[----:B------:R0:W-:Y:S04]  /*55b0*/  REDG.E.ADD.F32.FTZ.RN.STRONG.GPU desc[UR16][R34.64+0x280], R201 ;  /* 0x000280c9220079a6 */ /* 0x0001e8000c12f310 */
[----:B----4-:R0:W-:Y:S02]  /*55c0*/  REDG.E.ADD.F32.FTZ.RN.STRONG.GPU desc[UR16][R36.64+0x280], R39 ;  /* 0x00028027240079a6 */ /* 0x0101e4000c12f310 */
.L_x_8974:
[----:B------:R-:W-:Y:S05]  /*55d0*/  BSYNC.RECONVERGENT B0 ;  /* 0x0000000000007941 */ /* 0x000fea0003800200 */
.L_x_8973:
[----:B0---4-:R0:W4:Y:S01]  /*55e0*/  LDS R39, [R68+0x720] ;  /* 0x0007200044277984 */ /* 0x0111220000000800 */
[----:B------:R-:W-:Y:S04]  /*55f0*/  BSSY.RECONVERGENT B0, `(.L_x_8975) ;  /* 0x0000004000007945 */ /* 0x000fe80003800200 */
[----:B------:R-:W-:Y:S05]  /*5600*/  @!P4 BRA `(.L_x_8976) ;  /* 0x000000000008c947 */ /* 0x000fea0003800000 */
[----:B------:R0:W-:Y:S04]  /*5610*/  REDG.E.ADD.F32.FTZ.RN.STRONG.GPU desc[UR16][R34.64+0x300], R203 ;  /* 0x000300cb220079a6 */ /* 0x0001e8000c12f310 */
[----:B----4-:R0:W-:Y:S02]  /*5620*/  REDG.E.ADD.F32.FTZ.RN.STRONG.GPU desc[UR16][R36.64+0x300], R39 ;  /* 0x00030027240079a6 */ /* 0x0101e4000c12f310 */
.L_x_8976:
[----:B------:R-:W-:Y:S05]  /*5630*/  BSYNC.RECONVERGENT B0 ;  /* 0x0000000000007941 */ /* 0x000fea0003800200 */
.L_x_8975:
[----:B0---4-:R0:W4:Y:S01]  /*5640*/  LDS R39, [R69+0x7a0] ;  /* 0x0007a00045277984 */ /* 0x0111220000000800 */
[----:B------:R-:W-:Y:S04]  /*5650*/  BSSY.RECONVERGENT B0, `(.L_x_8977) ;  /* 0x0000004000007945 */ /* 0x000fe80003800200 */
[----:B------:R-:W-:Y:S05]  /*5660*/  @!P5 BRA `(.L_x_8978) ;  /* 0x000000000008d947 */ /* 0x000fea0003800000 */
[----:B------:R0:W-:Y:S04]  /*5670*/  REDG.E.ADD.F32.FTZ.RN.STRONG.GPU desc[UR16][R34.64+0x380], R205 ;  /* 0x000380cd220079a6 */ /* 0x0001e8000c12f310 */
[----:B----4-:R0:W-:Y:S02]  /*5680*/  REDG.E.ADD.F32.FTZ.RN.STRONG.GPU desc[UR16][R36.64+0x380], R39 ;  /* 0x00038027240079a6 */ /* 0x0101e4000c12f310 */
.L_x_8978:
[----:B------:R-:W-:Y:S05]  /*5690*/  BSYNC.RECONVERGENT B0 ;  /* 0x0000000000007941 */ /* 0x000fea0003800200 */
.L_x_8977:
[----:B0-----:R-:W0:Y:S01]  /*56a0*/  SHFL.DOWN P2, R35, R158, 0x1, 0x1f ;  /* 0x08201f009e237f89 */ /* 0x001e220000040000 */
[-C--:B------:R-:W-:Y:S01]  /*56b0*/  FMUL.FTZ R138, R118, R183.reuse ;  /* 0x000000b7768a7220 */ /* 0x080fe20000410000 */
[----:B------:R-:W-:Y:S01]  /*56c0*/  FMUL.FTZ R36, R151, R183 ;  /* 0x000000b797247220 */ /* 0x000fe20000410000 */
[----:B------:R-:W-:Y:S01]  /*56d0*/  ISETP.NE.AND P3, PT, R86, RZ, PT ;  /* 0x000000ff5600720c */ /* 0x000fe20003f65270 */
[----:B------:R-:W-:Y:S01]  /*56e0*/  FMUL.FTZ R34, R118, R179 ;  /* 0x000000b376227220 */ /* 0x000fe20000410000 */
[----:B------:R-:W-:Y:S01]  /*56f0*/  FMUL.FTZ R150, R169, R138 ;  /* 0x0000008aa9967220 */ /* 0x000fe20000410000 */
[----:B------:R-:W-:Y:S01]  /*5700*/  FFMA.FTZ R141, R36, R106, R141 ;  /* 0x0000006a248d7223 */ /* 0x000fe2000001008d */
[----:B------:R-:W-:Y:S01]  /*5710*/  FMUL.FTZ R149, R149, R164 ;  /* 0x000000a495957220 */ /* 0x000fe20000410000 */
        /* <DEDUP_REMOVED lines=39> */
[----:B0-----:R-:W-:Y:S01]  /*5990*/  @P2 FADD R148, R35, R148 ;  /* 0x0000009423942221 */ /* 0x001fe20000000000 */
[----:B------:R-:W-:-:S04]  /*59a0*/  FMUL.FTZ R35, R118, R40 ;  /* 0x0000002876237220 */ /* 0x000fc80000410000 */
[----:B------:R-:W0:Y:S01]  /*59b0*/  SHFL.DOWN P2, R37, R148, 0x4, 0x1f ;  /* 0x08801f0094257f89 */ /* 0x000e220000040000 */
[----:B------:R-:W-:-:S04]  /*59c0*/  FMUL.FTZ R35, R0, R35 ;  /* 0x0000002300237220 */ /* 0x000fc80000410000 */
[----:B------:R-:W-:-:S04]  /*59d0*/  FFMA.FTZ R0, R94, R119, R35 ;  /* 0x000000775e007223 */ /* 0x000fc80000010023 */
[----:B------:R-:W-:Y:S01]  /*59e0*/  FADD.FTZ R135, R0, R135 ;  /* 0x0000008700877221 */ /* 0x000fe20000010000 */
[----:B0-----:R-:W-:Y:S01]  /*59f0*/  @P2 FADD R37, R148, R37 ;  /* 0x0000002594252221 */ /* 0x001fe20000000000 */
[----:B------:R-:W-:-:S04]  /*5a00*/  FFMA.FTZ R148, R96, R149, R171 ;  /* 0x0000009560947223 */ /* 0x000fc800000100ab */
[----:B------:R-:W0:Y:S01]  /*5a10*/  SHFL.DOWN P2, R156, R37, 0x8, 0x1f ;  /* 0x09001f00259c7f89 */ /* 0x000e220000040000 */
[----:B------:R-:W-:Y:S01]  /*5a20*/  FADD.FTZ R129, R148, R129 ;  /* 0x0000008194817221 */ /* 0x000fe20000010000 */
[----:B0-----:R-:W-:-:S05]  /*5a30*/  @P2 FADD R156, R37, R156 ;  /* 0x0000009c259c2221 */ /* 0x001fca0000000000 */
[----:B----4-:R-:W0:Y:S02]  /*5a40*/  SHFL.DOWN P2, R39, R156, 0x10, 0x1f ;  /* 0x0a001f009c277f89 */ /* 0x010e240000040000 */
        /* <DEDUP_REMOVED lines=9> */
.L_x_8980:
[----:B------:R-:W-:Y:S05]  /*5ae0*/  BSYNC.RECONVERGENT B0 ;  /* 0x0000000000007941 */ /* 0x000fea0003800200 */
.L_x_8979:
[----:B------:R-:W-:-:S04]  /*5af0*/  UIADD3 UR4, UPT, UPT, UR4, 0x1, URZ ;  /* 0x0000000104047890 */ /* 0x000fc8000fffe0ff */
[----:B------:R-:W-:-:S09]  /*5b00*/  UISETP.GE.AND UP0, UPT, UR4, UR13, UPT ;  /* 0x0000000d0400728c */ /* 0x000fd2000bf06270 */
[----:B------:R-:W-:Y:S05]  /*5b10*/  BRA.U !UP0, `(.L_x_8981) ;  /* 0xffffffe108887547 */ /* 0x000fea000b83ffff */
.L_x_8959:
        /* <DEDUP_REMOVED lines=9> */
[----:B------:R-:W-:Y:S02]  /*5bb0*/  MOV R0, RZ ;  /* 0x000000ff00007202 */ /* 0x000fe40000000f00 */
[----:B------:R-:W-:Y:S02]  /*5bc0*/  CS2R R20, SRZ ;  /* 0x0000000000147805 */ /* 0x000fe4000001ff00 */
[----:B------:R-:W-:Y:S01]  /*5bd0*/  CS2R R22, SRZ ;  /* 0x0000000000167805 */ /* 0x000fe2000001ff00 */
[----:B0---4-:R-:W0:Y:S01]  /*5be0*/  LDC.64 R38, c[0x0][0x4f8] ;  /* 0x00013e00ff267b82 */ /* 0x011e220000000a00 */
[----:B------:R-:W4:Y:S01]  /*5bf0*/  LDCU.64 UR6, c[0x0][0x500] ;  /* 0x0000a000ff0677ac */ /* 0x000f220008000a00 */
[----:B------:R-:W5:Y:S01]  /*5c00*/  LDCU.64 UR8, c[0x0][0x550] ;  /* 0x0000aa00ff0877ac */ /* 0x000f620008000a00 */
[----:B------:R-:W2:Y:S01]  /*5c10*/  @!P6 LDG.E R5, desc[UR16][R2.64] ;  /* 0x000000100205e981 */ /* 0x000ea2000c1e1900 */
[----:B------:R-:W-:-:S03]  /*5c20*/  ISETP.GE.AND P6, PT, R76, R83, PT ;  /* 0x000000534c00720c */ /* 0x000fc60003fc6270 */
[----:B------:R-:W3:Y:S01]  /*5c30*/  @!P0 LDG.E R19, desc[UR16][R2.64+0x80] ;  /* 0x0000801002138981 */ /* 0x000ee2000c1e1900 */
[----:B------:R-:W-:-:S03]  /*5c40*/  ISETP.GE.AND P0, PT, R77, R83, PT ;  /* 0x000000534d00720c */ /* 0x000fc60003f06270 */
[----:B------:R-:W4:Y:S04]  /*5c50*/  @!P2 LDG.E R0, desc[UR16][R2.64+0x100] ;  /* 0x000100100200a981 */ /* 0x000f28000c1e1900 */
[----:B------:R-:W5:Y:S04]  /*5c60*/  @!P3 LDG.E R18, desc[UR16][R2.64+0x180] ;  /* 0x000180100212b981 */ /* 0x000f68000c1e1900 */
[----:B------:R-:W5:Y:S04]  /*5c70*/  @!P4 LDG.E R21, desc[UR16][R2.64+0x200] ;  /* 0x000200100215c981 */ /* 0x000f68000c1e1900 */
[----:B------:R-:W5:Y:S04]  /*5c80*/  @!P5 LDG.E R20, desc[UR16][R2.64+0x280] ;  /* 0x000280100214d981 */ /* 0x000f68000c1e1900 */
[----:B------:R-:W5:Y:S04]  /*5c90*/  @!P6 LDG.E R23, desc[UR16][R2.64+0x300] ;  /* 0x000300100217e981 */ /* 0x000f68000c1e1900 */
[----:B------:R-:W5:Y:S04]  /*5ca0*/  @!P0 LDG.E R22, desc[UR16][R2.64+0x380] ;  /* 0x0003801002168981 */ /* 0x000f68000c1e1900 */
        /* <DEDUP_REMOVED lines=18> */
[----:B------:R-:W2:Y:S01]  /*5dd0*/  LDS R3, [R92+0x8] ;  /* 0x000008005c037984 */ /* 0x000ea20000000800 */
[--C-:B----4-:R-:W-:Y:S01]  /*5de0*/  FADD.FTZ R5, R5, R44.reuse ;  /* 0x0000002c05057221 */ /* 0x110fe20000010000 */
[----:B------:R-:W-:Y:S01]  /*5df0*/  FSETP.GTU.FTZ.AND P2, PT, R2, 20, PT ;  /* 0x41a000000200780b */ /* 0x000fe20003f5c000 */
[----:B-----5:R-:W-:-:S03]  /*5e00*/  FADD.FTZ R21, R21, R44 ;  /* 0x0000002c15157221 */ /* 0x020fc60000010000 */
[----:B------:R-:W-:Y:S01]  /*5e10*/  FSETP.GTU.FTZ.AND P6, PT, R5, 20, PT ;  /* 0x41a000000500780b */ /* 0x000fe20003fdc000 */
[----:B-1----:R-:W-:-:S05]  /*5e20*/  FADD.FTZ R23, R23, R44 ;  /* 0x0000002c17177221 */ /* 0x002fca0000010000 */
[----:B------:R-:W-:Y:S02]  /*5e30*/  @!P0 FMUL.FTZ R0, R25, -1.4426950216293334961 ;  /* 0xbfb8aa3b19008820 */ /* 0x000fe40000410000 */
[----:B------:R-:W1:Y:S01]  /*5e40*/  LDS R25, [R92+0x1c] ;  /* 0x00001c005c197984 */ /* 0x000e620000000800 */
[----:B------:R-:W-:Y:S01]  /*5e50*/  BAR.SYNC.DEFER_BLOCKING 0x0 ;  /* 0x0000000000007b1d */ /* 0x000fe20000010000 */
[----:B------:R-:W-:Y:S01]  /*5e60*/  @!P2 FMUL.FTZ R18, R2, -1.4426950216293334961 ;  /* 0xbfb8aa3b0212a820 */ /* 0x000fe20000410000 */
[----:B------:R-:W-:Y:S01]  /*5e70*/  FSETP.GTU.FTZ.AND P3, PT, R23, 20, PT ;  /* 0x41a000001700780b */ /* 0x000fe20003f7c000 */
[----:B0-----:R-:W-:-:S03]  /*5e80*/  FADD.FTZ R19, R19, R44 ;  /* 0x0000002c13137221 */ /* 0x001fc60000010000 */
[----:B------:R-:W0:Y:S04]  /*5e90*/  @!P0 MUFU.EX2 R0, R0 ;  /* 0x0000000000008308 */ /* 0x000e280000000800 */
[----:B------:R-:W3:Y:S01]  /*5ea0*/  @!P2 MUFU.EX2 R18, R18 ;  /* 0x000000120012a308 */ /* 0x000ee20000000800 */
[----:B0-----:R-:W-:Y:S01]  /*5eb0*/  @!P0 FADD.FTZ R2, R0, 1 ;  /* 0x3f80000000028421 */ /* 0x001fe20000010000 */
[--C-:B--2---:R-:W-:Y:S01]  /*5ec0*/  FADD.FTZ R3, R3, R44.reuse ;  /* 0x0000002c03037221 */ /* 0x104fe20000010000 */
[----:B---3--:R-:W-:Y:S01]  /*5ed0*/  @!P2 FADD.FTZ R20, R18, 1 ;  /* 0x3f8000001214a421 */ /* 0x008fe20000010000 */
[----:B------:R-:W-:Y:S03]  /*5ee0*/  STS [R92], R116 ;  /* 0x000000745c007388 */ /* 0x000fe60000000800 */
[----:B------:R-:W0:Y:S01]  /*5ef0*/  @!P0 MUFU.RCP R2, R2 ;  /* 0x0000000200028308 */ /* 0x000e220000001000 */
[----:B------:R-:W-:Y:S01]  /*5f00*/  @!P3 FMUL.FTZ R18, R23, -1.4426950216293334961 ;  /* 0xbfb8aa3b1712b820 */ /* 0x000fe20000410000 */
[----:B------:R-:W-:Y:S01]  /*5f10*/  FSETP.GTU.FTZ.AND P5, PT, R3, 20, PT ;  /* 0x41a000000300780b */ /* 0x000fe20003fbc000 */
[----:B------:R-:W-:Y:S04]  /*5f20*/  STS [R92+0x4], R137 ;  /* 0x000004895c007388 */ /* 0x000fe80000000800 */
[----:B------:R-:W-:Y:S01]  /*5f30*/  STS [R92+0x8], R143 ;  /* 0x0000088f5c007388 */ /* 0x000fe20000000800 */
[----:B------:R-:W2:Y:S01]  /*5f40*/  @!P2 MUFU.RCP R20, R20 ;  /* 0x000000140014a308 */ /* 0x000ea20000001000 */
[----:B-1----:R-:W-:-:S02]  /*5f50*/  FADD.FTZ R25, R25, R44 ;  /* 0x0000002c19197221 */ /* 0x002fc40000010000 */
[----:B------:R-:W-:Y:S03]  /*5f60*/  STS [R92+0xc], R120 ;  /* 0x00000c785c007388 */ /* 0x000fe60000000800 */
[----:B------:R-:W-:Y:S01]  /*5f70*/  FSETP.GTU.FTZ.AND P4, PT, R25, 20, PT ;  /* 0x41a000001900780b */ /* 0x000fe20003f9c000 */
[----:B------:R-:W-:Y:S01]  /*5f80*/  STS [R92+0x10], R141 ;  /* 0x0000108d5c007388 */ /* 0x000fe20000000800 */
[----:B------:R-:W-:Y:S01]  /*5f90*/  @!P5 FMUL.FTZ R0, R3, -1.4426950216293334961 ;  /* 0xbfb8aa3b0300d820 */ /* 0x000fe20000410000 */
[----:B0-----:R-:W-:Y:S01]  /*5fa0*/  @!P0 FMUL.FTZ R135, R135, R2 ;  /* 0x0000000287878220 */ /* 0x001fe20000410000 */
[----:B------:R-:W-:Y:S01]  /*5fb0*/  @!P6 FMUL.FTZ R2, R5, -1.4426950216293334961 ;  /* 0xbfb8aa3b0502e820 */ /* 0x000fe20000410000 */
[----:B------:R-:W-:Y:S01]  /*5fc0*/  STS [R92+0x14], R124 ;  /* 0x0000147c5c007388 */ /* 0x000fe20000000800 */
[----:B------:R-:W-:Y:S01]  /*5fd0*/  FSETP.GTU.FTZ.AND P0, PT, R19, 20, PT ;  /* 0x41a000001300780b */ /* 0x000fe20003f1c000 */
[----:B------:R-:W-:Y:S01]  /*5fe0*/  FADD.FTZ R46, R135, R46 ;  /* 0x0000002e872e7221 */ /* 0x000fe20000010000 */
[----:B------:R-:W0:Y:S01]  /*5ff0*/  @!P5 MUFU.EX2 R0, R0 ;  /* 0x000000000000d308 */ /* 0x000e220000000800 */
[----:B------:R-:W-:Y:S01]  /*6000*/  STS [R92+0x18], R145 ;  /* 0x000018915c007388 */ /* 0x000fe20000000800 */
[----:B--2---:R-:W-:Y:S01]  /*6010*/  @!P2 FMUL.FTZ R133, R133, R20 ;  /* 0x000000148585a220 */ /* 0x004fe20000410000 */
[----:B------:R-:W-:-:S02]  /*6020*/  FSETP.GTU.FTZ.AND P2, PT, R21, 20, PT ;  /* 0x41a000001500780b */ /* 0x000fc40003f5c000 */
[----:B------:R-:W-:Y:S01]  /*6030*/  STS [R92+0x1c], R122 ;  /* 0x00001c7a5c007388 */ /* 0x000fe20000000800 */
[----:B------:R-:W-:-:S03]  /*6040*/  NOP ;  /* 0x0000000000007918 */ /* 0x000fc60000000000 */
[----:B------:R-:W-:Y:S02]  /*6050*/  LDS R23, [R82] ;  /* 0x0000000052177984 */ /* 0x000fe40000000800 */
[----:B------:R-:W-:Y:S01]  /*6060*/  @!P0 FMUL.FTZ R3, R19, -1.4426950216293334961 ;  /* 0xbfb8aa3b13038820 */ /* 0x000fe20000410000 */
[----:B------:R-:W-:Y:S01]  /*6070*/  @!P6 MUFU.EX2 R2, R2 ;  /* 0x000000020002e308 */ /* 0x000fe20000000800 */
[----:B0-----:R-:W-:Y:S01]  /*6080*/  @!P5 FADD.FTZ R0, R0, 1 ;  /* 0x3f8000000000d421 */ /* 0x001fe20000010000 */
[----:B------:R-:W-:Y:S02]  /*6090*/  LDS R27, [R85+0x100] ;  /* 0x00010000551b7984 */ /* 0x000fe40000000800 */
[----:B------:R-:W-:Y:S01]  /*60a0*/  @!P2 FMUL.FTZ R5, R21, -1.4426950216293334961 ;  /* 0xbfb8aa3b1505a820 */ /* 0x000fe20000410000 */
[----:B------:R-:W-:Y:S01]  /*60b0*/  @!P4 FMUL.FTZ R21, R25, -1.4426950216293334961 ;  /* 0xbfb8aa3b1915c820 */ /* 0x000fe20000410000 */
[----:B------:R-:W0:Y:S01]  /*60c0*/  @!P0 MUFU.EX2 R3, R3 ;  /* 0x0000000300038308 */ /* 0x000e220000000800 */
[----:B------:R-:W-:Y:S01]  /*60d0*/  LDS R25, [R84+0x80] ;  /* 0x0000800054197984 */ /* 0x000fe20000000800 */
[----:B------:R-:W-:-:S02]  /*60e0*/  FADD.FTZ R46, R46, R133 ;  /* 0x000000852e2e7221 */ /* 0x000fc40000010000 */
[----:B------:R0:W1:Y:S01]  /*60f0*/  @!P3 MUFU.EX2 R20, R18 ;  /* 0x000000120014b308 */ /* 0x0000620000000800 */
[----:B------:R-:W-:Y:S03]  /*6100*/  LDS R29, [R87+0x180] ;  /* 0x00018000571d7984 */ /* 0x000fe60000000800 */
[----:B------:R2:W3:Y:S01]  /*6110*/  @!P2 MUFU.EX2 R19, R5 ;  /* 0x000000050013a308 */ /* 0x0004e20000000800 */
[----:B------:R-:W-:Y:S03]  /*6120*/  LDS R31, [R88+0x200] ;  /* 0x00020000581f7984 */ /* 0x000fe60000000800 */
[----:B------:R-:W4:Y:S01]  /*6130*/  @!P4 MUFU.EX2 R21, R21 ;  /* 0x000000150015c308 */ /* 0x000f220000000800 */
[----:B------:R-:W-:Y:S01]  /*6140*/  LDS R33, [R89+0x280] ;  /* 0x0002800059217984 */ /* 0x000fe20000000800 */
[----:B0-----:R-:W-:-:S02]  /*6150*/  @!P0 FADD.FTZ R18, R3, 1 ;  /* 0x3f80000003128421 */ /* 0x001fc40000010000 */
[----:B------:R-:W0:Y:S01]  /*6160*/  @!P5 MUFU.RCP R0, R0 ;  /* 0x000000000000d308 */ /* 0x000e220000001000 */
[----:B------:R-:W-:Y:S01]  /*6170*/  LDS R35, [R90+0x300] ;  /* 0x000300005a237984 */ /* 0x000fe20000000800 */
[----:B--2---:R-:W-:Y:S01]  /*6180*/  @!P6 FADD.FTZ R5, R2, 1 ;  /* 0x3f8000000205e421 */ /* 0x004fe20000010000 */
[----:B-1----:R-:W-:Y:S02]  /*6190*/  @!P3 FADD.FTZ R20, R20, 1 ;  /* 0x3f8000001414b421 */ /* 0x002fe40000010000 */
[----:B------:R-:W-:Y:S01]  /*61a0*/  LDS R37, [R91+0x380] ;  /* 0x000380005b257984 */ /* 0x000fe20000000800 */
[----:B---3--:R-:W-:Y:S02]  /*61b0*/  @!P2 FADD.FTZ R19, R19, 1 ;  /* 0x3f8000001313a421 */ /* 0x008fe40000010000 */
[----:B------:R1:W2:Y:S01]  /*61c0*/  @!P6 MUFU.RCP R24, R5 ;  /* 0x000000050018e308 */ /* 0x0002a20000001000 */
[----:B------:R-:W-:Y:S01]  /*61d0*/  @!P1 STS [UR5+0x420], R83 ;  /* 0x00042053ff009988 */ /* 0x000fe20008000805 */
[----:B----4-:R-:W-:Y:S01]  /*61e0*/  @!P4 FADD.FTZ R21, R21, 1 ;  /* 0x3f8000001515c421 */ /* 0x010fe20000010000 */
[----:B------:R-:W-:Y:S01]  /*61f0*/  BAR.SYNC.DEFER_BLOCKING 0x0 ;  /* 0x0000000000007b1d */ /* 0x000fe20000010000 */
[----:B-1----:R-:W-:-:S02]  /*6200*/  HFMA2 R5, -RZ, RZ, 0, 0 ;  /* 0x00000000ff057431 */ /* 0x002fc400000001ff */
[----:B0-----:R-:W-:-:S03]  /*6210*/  @!P5 FMUL.FTZ R131, R131, R0 ;  /* 0x000000008383d220 */ /* 0x001fc60000410000 */
[----:B------:R-:W0:Y:S01]  /*6220*/  @!P0 MUFU.RCP R18, R18 ;  /* 0x0000001200128308 */ /* 0x000e220000001000 */
[----:B------:R-:W-:-:S04]  /*6230*/  IMAD.WIDE.U32 R2, R38, UR18, R4 ;  /* 0x0000001226027c25 */ /* 0x000fc8000f8e0004 */
[----:B------:R-:W-:Y:S01]  /*6240*/  FADD.FTZ R46, R46, R131 ;  /* 0x000000832e2e7221 */ /* 0x000fe20000010000 */
[----:B------:R-:W-:Y:S02]  /*6250*/  IMAD R3, R39, UR18, R3 ;  /* 0x0000001227037c24 */ /* 0x000fe4000f8e0203 */
[----:B------:R-:W1:Y:S01]  /*6260*/  @!P2 MUFU.RCP R26, R19 ;  /* 0x00000013001aa308 */ /* 0x000e620000001000 */
[----:B--2---:R-:W-:Y:S01]  /*6270*/  @!P6 FMUL.FTZ R129, R129, R24 ;  /* 0x000000188181e220 */ /* 0x004fe20000410000 */
[----:B------:R-:W-:-:S04]  /*6280*/  IMAD.WIDE.U32 R2, R43, UR6, R2 ;  /* 0x000000062b027c25 */ /* 0x000fc8000f8e0002 */
[----:B------:R-:W-:Y:S01]  /*6290*/  FADD.FTZ R46, R46, R129 ;  /* 0x000000812e2e7221 */ /* 0x000fe20000010000 */
[----:B------:R-:W-:Y:S01]  /*62a0*/  IMAD R0, R43, UR7, R3 ;  /* 0x000000072b007c24 */ /* 0x000fe2000f8e0203 */
[----:B------:R-:W2:Y:S01]  /*62b0*/  @!P3 MUFU.RCP R20, R20 ;  /* 0x000000140014b308 */ /* 0x000ea20000001000 */
[----:B------:R-:W-:Y:S01]  /*62c0*/  IADD3 R3, P5, PT, R58, R2, RZ ;  /* 0x000000023a037210 */ /* 0x000fe20007fbe0ff */
[----:B------:R-:W3:Y:S01]  /*62d0*/  LDS R22, [UR5+0x420] ;  /* 0x00042005ff167984 */ /* 0x000ee20008000800 */
[----:B0-----:R-:W-:Y:S01]  /*62e0*/  @!P0 FMUL.FTZ R127, R127, R18 ;  /* 0x000000127f7f8220 */ /* 0x001fe20000410000 */
[----:B------:R-:W0:Y:S01]  /*62f0*/  LDCU.64 UR6, c[0x0][0x560] ;  /* 0x0000ac00ff0677ac */ /* 0x000e220008000a00 */
[----:B------:R-:W-:Y:S02]  /*6300*/  IADD3.X R0, PT, PT, RZ, R0, RZ, P5, !PT ;  /* 0x00000000ff007210 */ /* 0x000fe40002ffe4ff */
[----:B------:R-:W-:Y:S01]  /*6310*/  LEA R2, P5, R3, UR8, 0x2 ;  /* 0x0000000803027c11 */ /* 0x000fe2000f8a10ff */
[----:B------:R-:W4:Y:S01]  /*6320*/  @!P4 MUFU.RCP R28, R21 ;  /* 0x00000015001cc308 */ /* 0x000f220000001000 */
[----:B------:R-:W-:Y:S01]  /*6330*/  FADD.FTZ R46, R46, R127 ;  /* 0x0000007f2e2e7221 */ /* 0x000fe20000010000 */
[----:B-1----:R-:W-:Y:S01]  /*6340*/  @!P2 FMUL.FTZ R125, R125, R26 ;  /* 0x0000001a7d7da220 */ /* 0x002fe20000410000 */
[----:B------:R-:W-:-:S03]  /*6350*/  LEA.HI.X R3, R3, UR9, R0, 0x2, P5 ;  /* 0x0000000903037c11 */ /* 0x000fc6000a8f1400 */
[----:B------:R-:W-:Y:S01]  /*6360*/  FADD.FTZ R46, R46, R125 ;  /* 0x0000007d2e2e7221 */ /* 0x000fe20000010000 */
[----:B--2---:R-:W-:-:S04]  /*6370*/  @!P3 FMUL.FTZ R123, R123, R20 ;  /* 0x000000147b7bb220 */ /* 0x004fc80000410000 */
[----:B------:R-:W-:Y:S01]  /*6380*/  FADD.FTZ R46, R46, R123 ;  /* 0x0000007b2e2e7221 */ /* 0x000fe20000010000 */
[----:B----4-:R-:W-:-:S04]  /*6390*/  @!P4 FMUL.FTZ R121, R121, R28 ;  /* 0x0000001c7979c220 */ /* 0x010fc80000410000 */
        /* <DEDUP_REMOVED lines=18> */
[----:B-1----:R-:W2:Y:S01]  /*64c0*/  LDC.64 R26, c[0x0][0x518] ;  /* 0x00014600ff1a7b82 */ /* 0x002ea20000000a00 */
[----:B------:R-:W-:Y:S04]  /*64d0*/  STS [R92], R135 ;  /* 0x000000875c007388 */ /* 0x000fe80000000800 */
[----:B------:R-:W-:Y:S01]  /*64e0*/  STS [R92+0x4], R133 ;  /* 0x000004855c007388 */ /* 0x000fe20000000800 */
[----:B--2---:R-:W-:-:S03]  /*64f0*/  IMAD.WIDE.U32 R2, R26, UR18, R4 ;  /* 0x000000121a027c25 */ /* 0x004fc6000f8e0004 */
[----:B------:R-:W-:Y:S01]  /*6500*/  STS [R92+0x8], R131 ;  /* 0x000008835c007388 */ /* 0x000fe20000000800 */
[----:B------:R-:W-:-:S03]  /*6510*/  IMAD R3, R27, UR18, R3 ;  /* 0x000000121b037c24 */ /* 0x000fc6000f8e0203 */
        /* <DEDUP_REMOVED lines=17> */
[----:B------:R-:W2:Y:S02]  /*6630*/  LDCU.64 UR4, c[0x0][0x520] ;  /* 0x0000a400ff0477ac */ /* 0x000ea40008000a00 */
[----:B--2---:R-:W-:-:S04]  /*6640*/  IMAD.WIDE.U32 R2, R43, UR4, R2 ;  /* 0x000000042b027c25 */ /* 0x004fc8000f8e0002 */
        /* <DEDUP_REMOVED lines=34> */
.L_x_8941:
        /* <DEDUP_REMOVED lines=34> */
.L_x_8984:
[----:B------:R-:W-:Y:S05]  /*6a90*/  BSYNC.RECONVERGENT B0 ;  /* 0x0000000000007941 */ /* 0x000fea0003800200 */
.L_x_8983:
        /* <DEDUP_REMOVED lines=26> */
.L_x_8986:
[----:B------:R-:W-:Y:S05]  /*6c40*/  BSYNC.RECONVERGENT B0 ;  /* 0x0000000000007941 */ /* 0x000fea0003800200 */
.L_x_8985:
        /* <DEDUP_REMOVED lines=8> */
.L_x_8987:
        /* <DEDUP_REMOVED lines=15> */
.L_x_8988:
        /* <DEDUP_REMOVED lines=12> */
.L_x_10520:


//--------------------- .text._Z25selective_scan_bwd_kernelI32Selective_Scan_bwd_kernel_traitsILi32ELi8ELb1ELb0ELb0ELb0ELb0EffEEv12SSMParamsBwd --------------------------
	.section	.text._Z25selective_scan_bwd_kernelI32Selective_Scan_bwd_kernel_traitsILi32ELi8ELb1ELb0ELb0ELb0ELb0EffEEv12SSMParamsBwd,"ax",@progbits
	.align	128
        .global         _Z25selective_scan_bwd_kernelI32Selective_Scan_bwd_kernel_traitsILi32ELi8ELb1ELb0ELb0ELb0ELb0EffEEv12SSMParamsBwd
        .type           _Z25selective_scan_bwd_kernelI32Selective_Scan_bwd_kernel_traitsILi32ELi8ELb1ELb0ELb0ELb0ELb0EffEEv12SSMParamsBwd,@function
        .size           _Z25selective_scan_bwd_kernelI32Selective_Scan_bwd_kernel_traitsILi32ELi8ELb1ELb0ELb0ELb0ELb0EffEEv12SSMParamsBwd,(.L_x_10521 - _Z25selective_scan_bwd_kernelI32Selective_Scan_bwd_kernel_traitsILi32ELi8ELb1ELb0ELb0ELb0ELb0EffEEv12SSMParamsBwd)
        .other          _Z25selective_scan_bwd_kernelI32Selective_Scan_bwd_kernel_traitsILi32ELi8ELb1ELb0ELb0ELb0ELb0EffEEv12SSMParamsBwd,@"STO_CUDA_ENTRY STV_DEFAULT"
_Z25selective_scan_bwd_kernelI32Selective_Scan_bwd_kernel_traitsILi32ELi8ELb1ELb0ELb0ELb0ELb0EffEEv12SSMParamsBwd:
.text._Z25selective_scan_bwd_kernelI32Selective_Scan_bwd_kernel_traitsILi32ELi8ELb1ELb0ELb0ELb0ELb0EffEEv12SSMParamsBwd:
        /* <DEDUP_REMOVED lines=87> */
[----:B------:R-:W-:Y:S01]  /*0570*/  MOV R67, RZ ;  /* 0x000000ff00437202 */ /* 0x000fe20000000f00 */
[----:B------:R-:W-:Y:S01]  /*0580*/  UMOV UR4, 0x400 ;  /* 0x0000040000047882 */ /* 0x000fe20000000000 */
[----:B------:R-:W3:Y:S04]  /*0590*/  LDCU UR8, c[0x0][0x394] ;  /* 0x00007280ff0877ac */ /* 0x000ee80008000800 */
[----:B------:R-:W4:Y:S01]  /*05a0*/  S2UR UR5, SR_CgaCtaId ;  /* 0x00000000000579c3 */ /* 0x000f220000008800 */
[----:B--2---:R-:W-:-:S04]  /*05b0*/  IMAD.WIDE.U32 R56, R0, UR6, RZ ;  /* 0x0000000600387c25 */ /* 0x004fc8000f8e00ff */
[----:B------:R-:W-:Y:S01]  /*05c0*/  IMAD R2, R0, UR7, R57 ;  /* 0x0000000700027c24 */ /* 0x000fe2000f8e0239 */
[C---:B-1----:R-:W-:Y:S02]  /*05d0*/  LEA R49, P0, R56.reuse, R4, 0x2 ;  /* 0x0000000438317211 */ /* 0x042fe400078010ff */
[----:B------:R-:W-:Y:S02]  /*05e0*/  MOV R57, RZ ;  /* 0x000000ff00397202 */ /* 0x000fe40000000f00 */
[----:B------:R-:W-:Y:S02]  /*05f0*/  LEA.HI.X R56, R56, R5, R2, 0x2, P0 ;  /* 0x0000000538387211 */ /* 0x000fe400000f1402 */
[C---:B0-----:R-:W-:Y:S01]  /*0600*/  SHF.L.U32 R2, R50.reuse, 0x1, RZ ;  /* 0x0000000132027819 */ /* 0x041fe200000006ff */
[----:B----4-:R-:W-:Y:S01]  /*0610*/  ULEA UR4, UR5, UR4, 0x18 ;  /* 0x0000000405047291 */ /* 0x010fe2000f8ec0ff */
[----:B------:R-:W-:Y:S02]  /*0620*/  LOP3.LUT R111, R50, 0x1f, RZ, 0xc0, !PT ;  /* 0x0000001f326f7812 */ /* 0x000fe400078ec0ff */
[----:B------:R-:W-:-:S02]  /*0630*/  LOP3.LUT R3, R2, 0x7c0, RZ, 0xc0, !PT ;  /* 0x000007c002037812 */ /* 0x000fc400078ec0ff */
[C---:B------:R-:W-:Y:S02]  /*0640*/  IADD3 R64, PT, PT, R50.reuse, 0x200, RZ ;  /* 0x0000020032407810 */ /* 0x040fe40007ffe0ff */
[----:B------:R-:W-:Y:S02]  /*0650*/  MOV R65, UR4 ;  /* 0x0000000400417c02 */ /* 0x000fe40008000f00 */
[----:B------:R-:W-:Y:S02]  /*0660*/  LOP3.LUT R66, R3, 0x1f, R50, 0xf8, !PT ;  /* 0x0000001f03427812 */ /* 0x000fe400078ef832 */
[----:B---3--:R-:W-:-:S07]  /*0670*/  LEA R113, R50, R65, 0x2 ;  /* 0x0000004132717211 */ /* 0x008fce00078e10ff */
.L_x_8997:
[----:B------:R-:W-:Y:S01]  /*0680*/  BAR.SYNC.DEFER_BLOCKING 0x0 ;  /* 0x0000000000007b1d */ /* 0x000fe20000010000 */
[----:B-1----:R-:W-:-:S05]  /*0690*/  IMAD.WIDE.U32 R2, R66, 0x10, R58 ;  /* 0x0000001042027825 */ /* 0x002fca00078e003a */
[----:B0-----:R-:W0:Y:S01]  /*06a0*/  S2R R69, SR_LANEID ;  /* 0x0000000000457919 */ /* 0x001e220000000000 */
[----:B------:R-:W-:Y:S01]  /*06b0*/  IMAD.WIDE.U32 R4, R66, 0x10, R60 ;  /* 0x0000001042047825 */ /* 0x000fe200078e003c */
[----:B------:R-:W1:Y:S01]  /*06c0*/  LDCU UR7, c[0x0][0x38c] ;  /* 0x00007180ff0777ac */ /* 0x000e620008000800 */
[----:B------:R-:W2:Y:S04]  /*06d0*/  LDG.E.128 R16, desc[UR16][R2.64] ;  /* 0x0000001002107981 */ /* 0x000ea8000c1e1d00 */
[----:B------:R-:W3:Y:S01]  /*06e0*/  LDG.E.128 R20, desc[UR16][R2.64+0x200] ;  /* 0x0002001002147981 */ /* 0x000ee2000c1e1d00 */
[----:B0-----:R-:W-:-:S04]  /*06f0*/  LEA R68, R69, R65, 0x4 ;  /* 0x0000004145447211 */ /* 0x001fc800078e20ff */
[----:B------:R-:W-:Y:S01]  /*0700*/  LEA R70, R69, R68, 0x4 ;  /* 0x0000004445467211 */ /* 0x000fe200078e20ff */
[----:B--2---:R-:W-:Y:S04]  /*0710*/  STS.128 [R68], R16 ;  /* 0x0000001044007388 */ /* 0x004fe80000000c00 */
[----:B---3--:R0:W-:Y:S01]  /*0720*/  STS.128 [R68+0x200], R20 ;  /* 0x0002001444007388 */ /* 0x0081e20000000c00 */
[----:B------:R-:W-:-:S03]  /*0730*/  NOP ;  /* 0x0000000000007918 */ /* 0x000fc60000000000 */
[----:B------:R-:W-:Y:S04]  /*0740*/  LDS.128 R8, [R70] ;  /* 0x0000000046087984 */ /* 0x000fe80000000c00 */
[----:B------:R-:W-:Y:S01]  /*0750*/  LDS.128 R12, [R70+0x10] ;  /* 0x00001000460c7984 */ /* 0x000fe20000000c00 */
[----:B------:R-:W-:Y:S06]  /*0760*/  BAR.SYNC.DEFER_BLOCKING 0x0 ;  /* 0x0000000000007b1d */ /* 0x000fec0000010000 */
[----:B------:R-:W2:Y:S04]  /*0770*/  LDG.E.128 R24, desc[UR16][R4.64] ;  /* 0x0000001004187981 */ /* 0x000ea8000c1e1d00 */
[----:B------:R-:W3:Y:S01]  /*0780*/  LDG.E.128 R28, desc[UR16][R4.64+0x200] ;  /* 0x00020010041c7981 */ /* 0x000ee2000c1e1d00 */
[----:B------:R-:W-:-:S03]  /*0790*/  IMAD.WIDE.U32 R2, R66, 0x10, R62 ;  /* 0x0000001042027825 */ /* 0x000fc600078e003e */
[----:B--2---:R2:W-:Y:S04]  /*07a0*/  STS.128 [R68], R24 ;  /* 0x0000001844007388 */ /* 0x0045e80000000c00 */
[----:B---3--:R-:W-:Y:S01]  /*07b0*/  STS.128 [R68+0x200], R28 ;  /* 0x0002001c44007388 */ /* 0x008fe20000000c00 */
[----:B------:R-:W-:-:S03]  /*07c0*/  NOP ;  /* 0x0000000000007918 */ /* 0x000fc60000000000 */
[----:B------:R-:W-:Y:S04]  /*07d0*/  LDS.128 R52, [R70] ;  /* 0x0000000046347984 */ /* 0x000fe80000000c00 */
[----:B------:R-:W-:Y:S01]  /*07e0*/  LDS.128 R36, [R70+0x10] ;  /* 0x0000100046247984 */ /* 0x000fe20000000c00 */
[----:B------:R-:W-:Y:S06]  /*07f0*/  BAR.SYNC.DEFER_BLOCKING 0x0 ;  /* 0x0000000000007b1d */ /* 0x000fec0000010000 */
[----:B------:R-:W3:Y:S04]  /*0800*/  LDG.E.128 R32, desc[UR16][R2.64] ;  /* 0x0000001002207981 */ /* 0x000ee8000c1e1d00 */
[----:B------:R-:W4:Y:S01]  /*0810*/  LDG.E.128 R72, desc[UR16][R2.64+0x200] ;  /* 0x0002001002487981 */ /* 0x000f22000c1e1d00 */
[----:B-1----:R-:W-:Y:S01]  /*0820*/  UISETP.GE.AND UP0, UPT, UR7, 0x1, UPT ;  /* 0x000000010700788c */ /* 0x002fe2000bf06270 */
[----:B0-----:R-:W-:-:S02]  /*0830*/  CS2R R22, SRZ ;  /* 0x0000000000167805 */ /* 0x001fc4000001ff00 */
[----:B--2---:R-:W-:Y:S01]  /*0840*/  CS2R R26, SRZ ;  /* 0x00000000001a7805 */ /* 0x004fe2000001ff00 */
[----:B------:R-:W-:Y:S01]  /*0850*/  UIADD3 UR9, UPT, UPT, UR8, -0x1, URZ ;  /* 0xffffffff08097890 */ /* 0x000fe2000fffe0ff */
[----:B---3--:R-:W-:Y:S04]  /*0860*/  STS.128 [R68], R32 ;  /* 0x0000002044007388 */ /* 0x008fe80000000c00 */
[----:B----4-:R-:W-:Y:S01]  /*0870*/  STS.128 [R68+0x200], R72 ;  /* 0x0002004844007388 */ /* 0x010fe20000000c00 */
[----:B------:R-:W-:-:S03]  /*0880*/  NOP ;  /* 0x0000000000007918 */ /* 0x000fc60000000000 */
[----:B------:R-:W0:Y:S04]  /*0890*/  LDS.128 R4, [R70] ;  /* 0x0000000046047984 */ /* 0x000e280000000c00 */
[----:B------:R-:W1:Y:S01]  /*08a0*/  LDS.128 R16, [R70+0x10] ;  /* 0x0000100046107984 */ /* 0x000e620000000c00 */
[----:B0-----:R-:W-:Y:S01]  /*08b0*/  FFMA.FTZ R20, R8, R4, R57 ;  /* 0x0000000408147223 */ /* 0x001fe20000010039 */
[-C--:B-----5:R-:W-:Y:S01]  /*08c0*/  FMUL.FTZ R28, R4, R44.reuse ;  /* 0x0000002c041c7220 */ /* 0x0a0fe20000410000 */
[-C--:B------:R-:W-:Y:S01]  /*08d0*/  FMUL.FTZ R29, R5, R44.reuse ;  /* 0x0000002c051d7220 */ /* 0x080fe20000410000 */
[-C--:B------:R-:W-:Y:S01]  /*08e0*/  FMUL.FTZ R30, R6, R44.reuse ;  /* 0x0000002c061e7220 */ /* 0x080fe20000410000 */
[----:B------:R-:W-:Y:S01]  /*08f0*/  FFMA.FTZ R25, R9, R5, R20 ;  /* 0x0000000509197223 */ /* 0x000fe20000010014 */
[----:B------:R-:W-:Y:S01]  /*0900*/  CS2R R20, SRZ ;  /* 0x0000000000147805 */ /* 0x000fe2000001ff00 */
[-C--:B------:R-:W-:Y:S01]  /*0910*/  FMUL.FTZ R31, R7, R44.reuse ;  /* 0x0000002c071f7220 */ /* 0x080fe20000410000 */
[----:B-1----:R-:W-:Y:S01]  /*0920*/  FMUL.FTZ R32, R16, R44 ;  /* 0x0000002c10207220 */ /* 0x002fe20000410000 */
[----:B------:R-:W-:Y:S01]  /*0930*/  FFMA.FTZ R2, R10, R6, R25 ;  /* 0x000000060a027223 */ /* 0x000fe20000010019 */
[----:B------:R-:W-:Y:S01]  /*0940*/  CS2R R24, SRZ ;  /* 0x0000000000187805 */ /* 0x000fe2000001ff00 */
[-C--:B------:R-:W-:Y:S01]  /*0950*/  FMUL.FTZ R33, R17, R44.reuse ;  /* 0x0000002c11217220 */ /* 0x080fe20000410000 */
[-C--:B------:R-:W-:Y:S01]  /*0960*/  FMUL.FTZ R34, R18, R44.reuse ;  /* 0x0000002c12227220 */ /* 0x080fe20000410000 */
[----:B------:R-:W-:Y:S01]  /*0970*/  FFMA.FTZ R3, R11, R7, R2 ;  /* 0x000000070b037223 */ /* 0x000fe20000010002 */
[----:B------:R-:W-:-:S03]  /*0980*/  FMUL.FTZ R35, R19, R44 ;  /* 0x0000002c13237220 */ /* 0x000fc60000410000 */
        /* <DEDUP_REMOVED lines=15> */
[----:B------:R-:W1:Y:S01]  /*0a80*/  LDC.64 R36, c[0x0][0x3c0] ;  /* 0x0000f000ff247b82 */ /* 0x000e620000000a00 */
[----:B------:R-:W-:Y:S01]  /*0a90*/  USHF.L.U32 UR4, UR9, 0x8, URZ ;  /* 0x0000000809047899 */ /* 0x000fe200080006ff */
[----:B------:R-:W-:Y:S01]  /*0aa0*/  HFMA2 R23, -RZ, RZ, 0, 0 ;  /* 0x00000000ff177431 */ /* 0x000fe200000001ff */
[----:B------:R-:W-:Y:S01]  /*0ab0*/  UIADD3 UR5, UPT, UPT, UR8, -0x2, URZ ;  /* 0xfffffffe08057890 */ /* 0x000fe2000fffe0ff */
[----:B------:R-:W-:Y:S01]  /*0ac0*/  IADD3 R75, PT, PT, R65, 0xee8, RZ ;  /* 0x00000ee8414b7810 */ /* 0x000fe20007ffe0ff */
[----:B------:R-:W-:Y:S01]  /*0ad0*/  ULOP3.LUT UR4, UR4, 0x100, URZ, 0xc0, !UPT ;  /* 0x0000010004047892 */ /* 0x000fe2000f8ec0ff */
[----:B------:R-:W-:Y:S01]  /*0ae0*/  MOV R76, R49 ;  /* 0x00000031004c7202 */ /* 0x000fe20000000f00 */
[----:B------:R-:W-:Y:S01]  /*0af0*/  UIMAD UR5, UR5, UR7, URZ ;  /* 0x00000007050572a4 */ /* 0x000fe2000f8e02ff */
[----:B------:R-:W2:Y:S01]  /*0b00*/  LDC.64 R38, c[0x0][0x3e0] ;  /* 0x0000f800ff267b82 */ /* 0x000ea20000000a00 */
[----:B------:R-:W-:Y:S01]  /*0b10*/  USHF.L.U32 UR6, UR8, 0xa, URZ ;  /* 0x0000000a08067899 */ /* 0x000fe200080006ff */
[----:B------:R-:W-:Y:S01]  /*0b20*/  MOV R77, R56 ;  /* 0x00000038004d7202 */ /* 0x000fe20000000f00 */
[----:B------:R-:W-:Y:S01]  /*0b30*/  FMUL.FTZ R83, R8, R71 ;  /* 0x0000004708537220 */ /* 0x000fe20000410000 */
[----:B------:R-:W-:Y:S01]  /*0b40*/  MOV R78, R46 ;  /* 0x0000002e004e7202 */ /* 0x000fe20000000f00 */
[----:B------:R-:W-:Y:S01]  /*0b50*/  FMUL.FTZ R84, R9, R52 ;  /* 0x0000003409547220 */ /* 0x000fe20000410000 */
[----:B------:R-:W-:Y:S01]  /*0b60*/  MOV R79, R47 ;  /* 0x0000002f004f7202 */ /* 0x000fe20000000f00 */
[----:B------:R-:W-:Y:S01]  /*0b70*/  FMUL.FTZ R85, R10, R53 ;  /* 0x000000350a557220 */ /* 0x000fe20000410000 */
[----:B0-----:R-:W-:Y:S01]  /*0b80*/  ISETP.LE.AND P0, PT, R2, UR8, PT ;  /* 0x0000000802007c0c */ /* 0x001fe2000bf03270 */
[----:B------:R-:W0:Y:S01]  /*0b90*/  LDC R115, c[0x0][0x394] ;  /* 0x0000e500ff737b82 */ /* 0x000e220000000800 */
[----:B------:R-:W-:Y:S01]  /*0ba0*/  MOV R80, R48 ;  /* 0x0000003000507202 */ /* 0x000fe20000000f00 */
[----:B------:R-:W-:Y:S01]  /*0bb0*/  FMUL.FTZ R86, R11, R54 ;  /* 0x000000360b567220 */ /* 0x000fe20000410000 */
[----:B------:R-:W-:Y:S01]  /*0bc0*/  MOV R81, R51 ;  /* 0x0000003300517202 */ /* 0x000fe20000000f00 */
[----:B------:R-:W-:Y:S01]  /*0bd0*/  FMUL.FTZ R87, R12, R55 ;  /* 0x000000370c577220 */ /* 0x000fe20000410000 */
[----:B------:R-:W-:Y:S01]  /*0be0*/  MOV R82, R65 ;  /* 0x0000004100527202 */ /* 0x000fe20000000f00 */
[----:B------:R-:W-:Y:S01]  /*0bf0*/  FMUL.FTZ R88, R13, R72 ;  /* 0x000000480d587220 */ /* 0x000fe20000410000 */
[----:B-1----:R-:W-:Y:S01]  /*0c00*/  SHF.L.U64.HI R94, R36, 0x2, R37 ;  /* 0x00000002245e7819 */ /* 0x002fe20000010225 */
[----:B------:R-:W1:Y:S01]  /*0c10*/  LDC.64 R2, c[0x0][0x3a8] ;  /* 0x0000ea00ff027b82 */ /* 0x000e620000000a00 */
[----:B------:R-:W-:Y:S01]  /*0c20*/  FMUL.FTZ R89, R14, R73 ;  /* 0x000000490e597220 */ /* 0x000fe20000410000 */
[----:B------:R-:W-:Y:S01]  /*0c30*/  ISETP.EQ.AND P0, PT, R50, RZ, !P0 ;  /* 0x000000ff3200720c */ /* 0x000fe20004702270 */
[----:B------:R-:W-:Y:S01]  /*0c40*/  FMUL.FTZ R90, R15, R74 ;  /* 0x0000004a0f5a7220 */ /* 0x000fe20000410000 */
[----:B------:R-:W-:Y:S01]  /*0c50*/  MOV R37, UR4 ;  /* 0x0000000400257c02 */ /* 0x000fe20008000f00 */
[----:B------:R-:W-:Y:S01]  /*0c60*/  UIADD3 UR10, UPT, UPT, -UR7, URZ, URZ ;  /* 0x000000ff070a7290 */ /* 0x000fe2000fffe1ff */
[----:B--2---:R-:W-:Y:S01]  /*0c70*/  SHF.L.U64.HI R92, R38, 0x2, R39 ;  /* 0x00000002265c7819 */ /* 0x004fe20000010227 */
[----:B------:R-:W2:Y:S01]  /*0c80*/  LDCU UR11, c[0x0][0x394] ;  /* 0x00007280ff0b77ac */ /* 0x000ea20008000800 */
[----:B------:R-:W-:Y:S01]  /*0c90*/  MOV R39, UR5 ;  /* 0x0000000500277c02 */ /* 0x000fe20008000f00 */
[----:B------:R-:W-:Y:S01]  /*0ca0*/  ULOP3.LUT UR6, UR6, 0x400, URZ, 0xc0, !UPT ;  /* 0x0000040006067892 */ /* 0x000fe2000f8ec0ff */
[----:B012---:R-:W-:-:S11]  /*0cb0*/  SHF.L.U64.HI R96, R2, 0x2, R3 ;  /* 0x0000000202607819 */ /* 0x007fd60000010203 */
.L_x_8996:
[----:B------:R-:W2:Y:S04]  /*0cc0*/  LDG.E R91, desc[UR16][R76.64] ;  /* 0x000000104c5b7981 */ /* 0x000ea8000c1e1900 */
[----:B0-----:R-:W3:Y:S04]  /*0cd0*/  LDG.E R43, desc[UR16][R78.64] ;  /* 0x000000104e2b7981 */ /* 0x001ee8000c1e1900 */
[----:B------:R-:W3:Y:S01]  /*0ce0*/  LDG.E R100, desc[UR16][R80.64] ;  /* 0x0000001050647981 */ /* 0x000ee2000c1e1900 */
[C---:B------:R-:W-:Y:S01]  /*0cf0*/  ISETP.NE.AND P2, PT, R50.reuse, RZ, PT ;  /* 0x000000ff3200720c */ /* 0x040fe20003f45270 */
[----:B------:R-:W-:Y:S01]  /*0d00*/  BSSY.RECONVERGENT B0, `(.L_x_8991) ;  /* 0x0000027000007945 */ /* 0x000fe20003800200 */
[----:B------:R-:W-:-:S02]  /*0d10*/  ISETP.NE.AND P1, PT, R50, 0x1f, PT ;  /* 0x0000001f3200780c */ /* 0x000fc40003f25270 */
[----:B------:R-:W-:-:S04]  /*0d20*/  SEL R98, R37, R64, !P2 ;  /* 0x0000004025627207 */ /* 0x000fc80005000000 */
[----:B------:R-:W-:Y:S01]  /*0d30*/  LEA R97, R98, R65, 0x2 ;  /* 0x0000004162617211 */ /* 0x000fe200078e10ff */
        /* <DEDUP_REMOVED lines=9> */
[----:B------:R-:W-:Y:S01]  /*0dd0*/  FMUL.FTZ R42, R74, R42 ;  /* 0x0000002a4a2a7220 */ /* 0x000fe20000410000 */
[----:B---3--:R-:W-:Y:S01]  /*0de0*/  FMUL.FTZ R43, R43, R100 ;  /* 0x000000642b2b7220 */ /* 0x008fe20000410000 */
[----:B------:R-:W1:Y:S03]  /*0df0*/  MUFU.EX2 R95, R95 ;  /* 0x0000005f005f7308 */ /* 0x000e660000000800 */
[-C--:B------:R-:W-:Y:S01]  /*0e00*/  FMUL.FTZ R108, R4, R43.reuse ;  /* 0x0000002b046c7220 */ /* 0x080fe20000410000 */
[----:B------:R-:W2:Y:S01]  /*0e10*/  MUFU.EX2 R104, R104 ;  /* 0x0000006800687308 */ /* 0x000ea20000000800 */
[-C--:B------:R-:W-:Y:S01]  /*0e20*/  FMUL.FTZ R101, R5, R43.reuse ;  /* 0x0000002b05657220 */ /* 0x080fe20000410000 */
[-C--:B------:R-:W-:Y:S01]  /*0e30*/  FMUL.FTZ R110, R6, R43.reuse ;  /* 0x0000002b066e7220 */ /* 0x080fe20000410000 */
[-C--:B------:R-:W-:Y:S01]  /*0e40*/  FMUL.FTZ R103, R7, R43.reuse ;  /* 0x0000002b07677220 */ /* 0x080fe20000410000 */
[----:B------:R-:W3:Y:S01]  /*0e50*/  MUFU.EX2 R3, R3 ;  /* 0x0000000300037308 */ /* 0x000ee20000000800 */
[-C--:B------:R-:W-:Y:S01]  /*0e60*/  FMUL.FTZ R112, R16, R43.reuse ;  /* 0x0000002b10707220 */ /* 0x080fe20000410000 */
[----:B0-----:R0:W-:Y:S01]  /*0e70*/  STS [R97+0x668], R102 ;  /* 0x0006686661007388 */ /* 0x0011e20000000800 */
[-C--:B------:R-:W-:Y:S01]  /*0e80*/  FMUL.FTZ R105, R17, R43.reuse ;  /* 0x0000002b11697220 */ /* 0x080fe20000410000 */
[----:B------:R-:W4:Y:S01]  /*0e90*/  MUFU.EX2 R98, R98 ;  /* 0x0000006200627308 */ /* 0x000f220000000800 */
[-C--:B------:R-:W-:Y:S01]  /*0ea0*/  FMUL.FTZ R114, R18, R43.reuse ;  /* 0x0000002b12727220 */ /* 0x080fe20000410000 */
[----:B------:R-:W-:-:S02]  /*0eb0*/  FMUL.FTZ R107, R19, R43 ;  /* 0x0000002b136b7220 */ /* 0x000fc40000410000 */
[----:B------:R-:W1:Y:S04]  /*0ec0*/  MUFU.EX2 R93, R93 ;  /* 0x0000005d005d7308 */ /* 0x000e680000000800 */
[----:B------:R1:W1:Y:S04]  /*0ed0*/  MUFU.EX2 R100, R99 ;  /* 0x0000006300647308 */ /* 0x0002680000000800 */
[----:B0-----:R0:W0:Y:S01]  /*0ee0*/  MUFU.EX2 R97, R42 ;  /* 0x0000002a00617308 */ /* 0x0010220000000800 */
[----:B------:R-:W-:Y:S06]  /*0ef0*/  BAR.SYNC.DEFER_BLOCKING 0x0 ;  /* 0x0000000000007b1d */ /* 0x000fec0000010000 */
[----:B--234-:R-:W-:Y:S05]  /*0f00*/  @P1 BRA `(.L_x_8992) ;  /* 0x0000000000141947 */ /* 0x01cfea0003800000 */
[----:B------:R-:W-:Y:S01]  /*0f10*/  UISETP.NE.AND UP0, UPT, UR8, UR11, UPT ;  /* 0x0000000b0800728c */ /* 0x000fe2000bf05270 */
[----:B------:R-:W-:-:S08]  /*0f20*/  MOV R116, 0x3f800000 ;  /* 0x3f80000000747802 */ /* 0x000fd00000000f00 */
[----:B------:R-:W-:Y:S05]  /*0f30*/  BRA.U !UP0, `(.L_x_8993) ;  /* 0x00000001080c7547 */ /* 0x000fea000b800000 */
[----:B------:R4:W2:Y:S01]  /*0f40*/  LDS R116, [R82+UR6+0x668] ;  /* 0x0006680652747984 */ /* 0x0008a20008000800 */
[----:B------:R-:W-:Y:S05]  /*0f50*/  BRA `(.L_x_8993) ;  /* 0x0000000000047947 */ /* 0x000fea0003800000 */
.L_x_8992:
[----:B------:R2:W3:Y:S02]  /*0f60*/  LDS R116, [R113+0xe6c] ;  /* 0x000e6c0071747984 */ /* 0x0004e40000000800 */
.L_x_8993:
[----:B------:R-:W-:Y:S05]  /*0f70*/  BSYNC.RECONVERGENT B0 ;  /* 0x0000000000007941 */ /* 0x000fea0003800200 */
.L_x_8991:
[----:B------:R-:W-:Y:S01]  /*0f80*/  UISETP.NE.AND UP0, UPT, UR8, 0x1, UPT ;  /* 0x000000010800788c */ /* 0x000fe2000bf05270 */
[----:B------:R-:W-:-:S05]  /*0f90*/  HFMA2 R109, -RZ, RZ, 0, 0 ;  /* 0x00000000ff6d7431 */ /* 0x000fca00000001ff */
[----:B------:R-:W-:-:S04]  /*0fa0*/  PLOP3.LUT P1, PT, PT, PT, UP0, 0x80, 0x8 ;  /* 0x000000000008781c */ /* 0x000fc80003f2f008 */
[----:B------:R-:W-:-:S13]  /*0fb0*/  ISETP.NE.OR P1, PT, R50, RZ, !P1 ;  /* 0x000000ff3200720c */ /* 0x000fda0004f25670 */
[----:B0-----:R-:W-:-:S05]  /*0fc0*/  @!P1 IMAD.WIDE R42, R39, 0x8, R40 ;  /* 0x00000008272a9825 */ /* 0x001fca00078e0228 */
[----:B------:R0:W5:Y:S01]  /*0fd0*/  @!P1 LDG.E R109, desc[UR16][R42.64+0x4] ;  /* 0x000004102a6d9981 */ /* 0x000162000c1e1900 */
[C---:B-123--:R-:W-:Y:S01]  /*0fe0*/  FMUL.FTZ R99, R97.reuse, R116 ;  /* 0x0000007461637220 */ /* 0x04efe20000410000 */
        /* <DEDUP_REMOVED lines=8> */
[----:B0-----:R-:W-:-:S02]  /*1070*/  FMUL.FTZ R43, R102, R95 ;  /* 0x0000005f662b7220 */ /* 0x001fc40000410000 */
        /* <DEDUP_REMOVED lines=11> */
[----:B------:R-:W-:-:S03]  /*1130*/  FFMA.FTZ R42, R98, R42, R87 ;  /* 0x0000002a622a7223 */ /* 0x000fc60000010057 */
[----:B------:R-:W0:Y:S01]  /*1140*/  SHFL.DOWN PT, R120, R99, 0x1, 0x1f ;  /* 0x08201f0063787f89 */ /* 0x000e2200000e0000 */
[----:B------:R-:W-:-:S03]  /*1150*/  FFMA.FTZ R42, R93, R42, R88 ;  /* 0x0000002a5d2a7223 */ /* 0x000fc60000010058 */
[----:B------:R-:W1:Y:S01]  /*1160*/  SHFL.DOWN PT, R121, R106, 0x1, 0x1f ;  /* 0x08201f006a797f89 */ /* 0x000e6200000e0000 */
[----:B------:R-:W-:-:S04]  /*1170*/  FFMA.FTZ R42, R100, R42, R89 ;  /* 0x0000002a642a7223 */ /* 0x000fc80000010059 */
[----:B------:R-:W-:Y:S01]  /*1180*/  FFMA.FTZ R118, R97, R42, R90 ;  /* 0x0000002a61767223 */ /* 0x000fe2000001005a */
[----:B------:R-:W-:-:S04]  /*1190*/  FMUL.FTZ R42, R104, R43 ;  /* 0x0000002b682a7220 */ /* 0x000fc80000410000 */
[----:B------:R-:W2:Y:S01]  /*11a0*/  SHFL.UP PT, R119, R118, 0x1, RZ ;  /* 0x0420000076777989 */ /* 0x000ea200000e00ff */
[----:B------:R-:W-:-:S04]  /*11b0*/  FMUL.FTZ R43, R3, R42 ;  /* 0x0000002a032b7220 */ /* 0x000fc80000410000 */
[----:B------:R-:W-:-:S04]  /*11c0*/  FMUL.FTZ R42, R98, R43 ;  /* 0x0000002b622a7220 */ /* 0x000fc80000410000 */
[----:B------:R-:W-:Y:S01]  /*11d0*/  FMUL.FTZ R43, R93, R42 ;  /* 0x0000002a5d2b7220 */ /* 0x000fe20000410000 */
[----:B0-----:R-:W-:-:S03]  /*11e0*/  @P1 FMUL.FTZ R117, R120, R99 ;  /* 0x0000006378751220 */ /* 0x001fc60000410000 */
[----:B------:R-:W-:Y:S01]  /*11f0*/  FMUL.FTZ R42, R100, R43 ;  /* 0x0000002b642a7220 */ /* 0x000fe20000410000 */
[----:B-1----:R-:W-:Y:S01]  /*1200*/  @P1 FFMA.FTZ R106, R99, R121, R106 ;  /* 0x00000079636a1223 */ /* 0x002fe2000001006a */
[----:B------:R-:W-:Y:S02]  /*1210*/  @P1 MOV R99, R117 ;  /* 0x0000007500631202 */ /* 0x000fe40000000f00 */
[----:B------:R-:W-:Y:S01]  /*1220*/  FMUL.FTZ R117, R97, R42 ;  /* 0x0000002a61757220 */ /* 0x000fe20000410000 */
[----:B------:R-:W-:Y:S01]  /*1230*/  ISETP.GE.AND P1, PT, R69, 0x1, PT ;  /* 0x000000014500780c */ /* 0x000fe20003f26270 */
[----:B------:R-:W0:Y:S04]  /*1240*/  SHFL.DOWN PT, R121, R106, 0x2, 0x1f ;  /* 0x08401f006a797f89 */ /* 0x000e2800000e0000 */
[----:B------:R-:W1:Y:S01]  /*1250*/  SHFL.DOWN PT, R120, R99, 0x2, 0x1f ;  /* 0x08401f0063787f89 */ /* 0x000e6200000e0000 */
[----:B--2---:R-:W-:-:S03]  /*1260*/  FFMA.FTZ R119, R117, R119, R118 ;  /* 0x0000007775777223 */ /* 0x004fc60000010076 */
[----:B------:R-:W2:Y:S02]  /*1270*/  SHFL.UP PT, R42, R117, 0x1, RZ ;  /* 0x04200000752a7989 */ /* 0x000ea400000e00ff */
[----:B------:R-:W-:-:S05]  /*1280*/  FSEL R118, R118, R119, !P1 ;  /* 0x0000007776767208 */ /* 0x000fca0004800000 */
[----:B------:R-:W3:Y:S01]  /*1290*/  SHFL.UP PT, R43, R118, 0x2, RZ ;  /* 0x04400000762b7989 */ /* 0x000ee200000e00ff */
[C---:B0-----:R-:W-:Y:S01]  /*12a0*/  @!P3 FFMA.FTZ R106, R99.reuse, R121, R106 ;  /* 0x00000079636ab223 */ /* 0x041fe2000001006a */
[----:B-1----:R-:W-:-:S04]  /*12b0*/  @!P3 FMUL.FTZ R119, R99, R120 ;  /* 0x000000786377b220 */ /* 0x002fc80000410000 */
[----:B------:R-:W0:Y:S01]  /*12c0*/  SHFL.DOWN PT, R121, R106, 0x4, 0x1f ;  /* 0x08801f006a797f89 */ /* 0x000e2200000e0000 */
[----:B--2---:R-:W-:Y:S01]  /*12d0*/  @P1 FMUL.FTZ R117, R117, R42 ;  /* 0x0000002a75751220 */ /* 0x004fe20000410000 */
[----:B------:R-:W-:Y:S02]  /*12e0*/  @!P3 MOV R99, R119 ;  /* 0x000000770063b202 */ /* 0x000fe40000000f00 */
[----:B------:R-:W-:Y:S02]  /*12f0*/  ISETP.GE.AND P1, PT, R69, 0x2, PT ;  /* 0x000000024500780c */ /* 0x000fe40003f26270 */
[----:B------:R-:W1:Y:S01]  /*1300*/  SHFL.UP PT, R42, R117, 0x2, RZ ;  /* 0x04400000752a7989 */ /* 0x000e6200000e00ff */
[----:B------:R-:W-:Y:S01]  /*1310*/  ISETP.GT.U32.AND P3, PT, R111, 0x1b, PT ;  /* 0x0000001b6f00780c */ /* 0x000fe20003f64070 */
[----:B---3--:R-:W-:Y:S02]  /*1320*/  FFMA.FTZ R43, R117, R43, R118 ;  /* 0x0000002b752b7223 */ /* 0x008fe40000010076 */
[----:B------:R-:W2:Y:S03]  /*1330*/  SHFL.DOWN PT, R120, R99, 0x4, 0x1f ;  /* 0x08801f0063787f89 */ /* 0x000ea600000e0000 */
[----:B------:R-:W-:-:S05]  /*1340*/  FSEL R118, R118, R43, !P1 ;  /* 0x0000002b76767208 */ /* 0x000fca0004800000 */
[----:B------:R-:W3:Y:S02]  /*1350*/  SHFL.UP PT, R43, R118, 0x4, RZ ;  /* 0x04800000762b7989 */ /* 0x000ee400000e00ff */
[----:B0-----:R-:W-:-:S05]  /*1360*/  @!P3 FFMA.FTZ R106, R99, R121, R106 ;  /* 0x00000079636ab223 */ /* 0x001fca000001006a */
[----:B------:R-:W0:Y:S01]  /*1370*/  SHFL.DOWN PT, R123, R106, 0x8, 0x1f ;  /* 0x09001f006a7b7f89 */ /* 0x000e2200000e0000 */
[----:B-1----:R-:W-:Y:S01]  /*1380*/  @P1 FMUL.FTZ R117, R117, R42 ;  /* 0x0000002a75751220 */ /* 0x002fe20000410000 */
[----:B------:R-:W-:Y:S01]  /*1390*/  ISETP.GE.AND P1, PT, R69, 0x4, PT ;  /* 0x000000044500780c */ /* 0x000fe20003f26270 */
[----:B------:R-:W-:Y:S02]  /*13a0*/  HFMA2 R42, -RZ, RZ, 1.875, 0 ;  /* 0x3f800000ff2a7431 */ /* 0x000fe400000001ff */
[----:B--2---:R-:W-:Y:S02]  /*13b0*/  @!P3 FMUL.FTZ R119, R99, R120 ;  /* 0x000000786377b220 */ /* 0x004fe40000410000 */
[----:B------:R-:W1:Y:S03]  /*13c0*/  SHFL.UP PT, R120, R117, 0x4, RZ ;  /* 0x0480000075787989 */ /* 0x000e6600000e00ff */
[----:B------:R-:W-:-:S02]  /*13d0*/  @!P3 MOV R99, R119 ;  /* 0x000000770063b202 */ /* 0x000fc40000000f00 */
[----:B------:R-:W-:Y:S01]  /*13e0*/  ISETP.GT.U32.AND P3, PT, R111, 0x17, PT ;  /* 0x000000176f00780c */ /* 0x000fe20003f64070 */
[----:B---3--:R-:W-:Y:S02]  /*13f0*/  FFMA.FTZ R43, R117, R43, R118 ;  /* 0x0000002b752b7223 */ /* 0x008fe40000010076 */
[----:B------:R-:W2:Y:S03]  /*1400*/  SHFL.DOWN PT, R122, R99, 0x8, 0x1f ;  /* 0x09001f00637a7f89 */ /* 0x000ea600000e0000 */
[----:B------:R-:W-:Y:S02]  /*1410*/  FSEL R118, R118, R43, !P1 ;  /* 0x0000002b76767208 */ /* 0x000fe40004800000 */
[----:B------:R-:W-:-:S03]  /*1420*/  MOV R43, RZ ;  /* 0x000000ff002b7202 */ /* 0x000fc60000000f00 */
[----:B------:R-:W3:Y:S02]  /*1430*/  SHFL.UP PT, R119, R118, 0x8, RZ ;  /* 0x0500000076777989 */ /* 0x000ee400000e00ff */
[----:B0-----:R-:W-:Y:S02]  /*1440*/  @!P3 FFMA.FTZ R106, R99, R123, R106 ;  /* 0x0000007b636ab223 */ /* 0x001fe4000001006a */
[----:B------:R-:W-:Y:S01]  /*1450*/  @P0 LDS.64 R42, [R75] ;  /* 0x000000004b2a0984 */ /* 0x000fe20000000a00 */
[----:B-1----:R-:W-:-:S03]  /*1460*/  @P1 FMUL.FTZ R117, R117, R120 ;  /* 0x0000007875751220 */ /* 0x002fc60000410000 */
[----:B------:R-:W0:Y:S01]  /*1470*/  SHFL.DOWN PT, R123, R106, 0x10, 0x1f ;  /* 0x0a001f006a7b7f89 */ /* 0x000e2200000e0000 */
[----:B------:R-:W-:-:S03]  /*1480*/  ISETP.GE.AND P1, PT, R69, 0x8, PT ;  /* 0x000000084500780c */ /* 0x000fc60003f26270 */
[----:B------:R-:W1:Y:S01]  /*1490*/  SHFL.UP PT, R120, R117, 0x8, RZ ;  /* 0x0500000075787989 */ /* 0x000e6200000e00ff */
[----:B--2---:R-:W-:-:S05]  /*14a0*/  @!P3 FMUL.FTZ R121, R99, R122 ;  /* 0x0000007a6379b220 */ /* 0x004fca0000410000 */
[----:B------:R-:W-:Y:S02]  /*14b0*/  @!P3 MOV R99, R121 ;  /* 0x000000790063b202 */ /* 0x000fe40000000f00 */
[----:B------:R-:W-:Y:S01]  /*14c0*/  ISETP.GT.U32.AND P3, PT, R111, 0xf, PT ;  /* 0x0000000f6f00780c */ /* 0x000fe20003f64070 */
[----:B---3--:R-:W-:Y:S02]  /*14d0*/  FFMA.FTZ R119, R117, R119, R118 ;  /* 0x0000007775777223 */ /* 0x008fe40000010076 */
[----:B------:R-:W2:Y:S03]  /*14e0*/  SHFL.DOWN PT, R122, R99, 0x10, 0x1f ;  /* 0x0a001f00637a7f89 */ /* 0x000ea600000e0000 */
[----:B------:R-:W-:-:S05]  /*14f0*/  FSEL R118, R118, R119, !P1 ;  /* 0x0000007776767208 */ /* 0x000fca0004800000 */
[----:B------:R-:W3:Y:S02]  /*1500*/  SHFL.UP PT, R119, R118, 0x10, RZ ;  /* 0x0600000076777989 */ /* 0x000ee400000e00ff */
[----:B0-----:R-:W-:Y:S01]  /*1510*/  @!P3 FFMA.FTZ R106, R99, R123, R106 ;  /* 0x0000007b636ab223 */ /* 0x001fe2000001006a */
[----:B-1----:R-:W-:Y:S01]  /*1520*/  @P1 FMUL.FTZ R117, R117, R120 ;  /* 0x0000007875751220 */ /* 0x002fe20000410000 */
[----:B------:R-:W-:-:S03]  /*1530*/  ISETP.GE.AND P1, PT, R69, 0x10, PT ;  /* 0x000000104500780c */ /* 0x000fc60003f26270 */
[----:B------:R-:W-:Y:S04]  /*1540*/  SHFL.DOWN PT, R123, R106, 0x1, 0x1f ;  /* 0x08201f006a7b7f89 */ /* 0x000fe800000e0000 */
[----:B------:R-:W0:Y:S04]  /*1550*/  SHFL.UP PT, R120, R117, 0x10, RZ ;  /* 0x0600000075787989 */ /* 0x000e2800000e00ff */
[----:B------:R-:W-:Y:S01]  /*1560*/  SHFL.IDX PT, R124, R43, RZ, 0x1f ;  /* 0x00001fff2b7c7589 */ /* 0x000fe200000e0000 */
[----:B--2---:R-:W-:-:S03]  /*1570*/  @!P3 FMUL.FTZ R121, R99, R122 ;  /* 0x0000007a6379b220 */ /* 0x004fc60000410000 */
[----:B------:R-:W-:Y:S02]  /*1580*/  SHFL.IDX PT, R106, R106, RZ, 0x1f ;  /* 0x00001fff6a6a7589 */ /* 0x000fe400000e0000 */
[----:B------:R-:W-:Y:S02]  /*1590*/  @!P3 MOV R99, R121 ;  /* 0x000000790063b202 */ /* 0x000fe40000000f00 */
[----:B------:R-:W-:Y:S01]  /*15a0*/  ISETP.NE.AND P3, PT, R50, 0x1f, PT ;  /* 0x0000001f3200780c */ /* 0x000fe20003f65270 */
[C---:B---3--:R-:W-:Y:S02]  /*15b0*/  FFMA.FTZ R119, R117.reuse, R119, R118 ;  /* 0x0000007775777223 */ /* 0x048fe40000010076 */
[----:B------:R-:W1:Y:S03]  /*15c0*/  SHFL.DOWN PT, R122, R99, 0x1, 0x1f ;  /* 0x08201f00637a7f89 */ /* 0x000e6600000e0000 */
[----:B------:R-:W-:Y:S01]  /*15d0*/  FSEL R119, R118, R119, !P1 ;  /* 0x0000007776777208 */ /* 0x000fe20004800000 */
[----:B------:R-:W2:Y:S01]  /*15e0*/  SHFL.IDX PT, R99, R99, RZ, 0x1f ;  /* 0x00001fff63637589 */ /* 0x000ea200000e0000 */
[----:B0-----:R-:W-:Y:S01]  /*15f0*/  @P1 FMUL.FTZ R117, R117, R120 ;  /* 0x0000007875751220 */ /* 0x001fe20000410000 */
[----:B------:R-:W-:-:S02]  /*1600*/  ISETP.GT.AND P1, PT, R69, 0x1e, PT ;  /* 0x0000001e4500780c */ /* 0x000fc40003f24270 */
[----:B------:R-:W-:Y:S04]  /*1610*/  SHFL.UP PT, R120, R119, 0x1, RZ ;  /* 0x0420000077787989 */ /* 0x000fe800000e00ff */
[----:B------:R-:W-:Y:S01]  /*1620*/  SHFL.UP PT, R117, R117, 0x1, RZ ;  /* 0x0420000075757989 */ /* 0x000fe200000e00ff */
[----:B-1----:R-:W-:Y:S01]  /*1630*/  @P3 FFMA.FTZ R124, R122, R124, R123 ;  /* 0x0000007c7a7c3223 */ /* 0x002fe2000001007b */
[----:B------:R-:W-:-:S03]  /*1640*/  ISETP.NE.AND P3, PT, R50, RZ, PT ;  /* 0x000000ff3200720c */ /* 0x000fc60003f65270 */
[----:B------:R-:W-:Y:S01]  /*1650*/  FFMA.FTZ R116, R124, R116, R107 ;  /* 0x000000747c747223 */ /* 0x000fe2000001006b */
[C---:B--2---:R-:W-:Y:S01]  /*1660*/  FFMA.FTZ R43, R99.reuse, R43, R106 ;  /* 0x0000002b632b7223 */ /* 0x044fe2000001006a */
[----:B------:R-:W-:Y:S02]  /*1670*/  FMUL.FTZ R42, R99, R42 ;  /* 0x0000002a632a7220 */ /* 0x000fe40000410000 */
[----:B------:R-:W-:-:S04]  /*1680*/  FFMA.FTZ R114, R97, R116, R114 ;  /* 0x0000007461727223 */ /* 0x000fc80000010072 */
[----:B------:R-:W-:Y:S02]  /*1690*/  FFMA.FTZ R118, R100, R114, R105 ;  /* 0x0000007264767223 */ /* 0x000fe40000010069 */
[----:B------:R0:W-:Y:S02]  /*16a0*/  @!P3 STS.64 [R75], R42 ;  /* 0x0000002a4b00b388 */ /* 0x0001e40000000a00 */
[----:B------:R-:W-:-:S04]  /*16b0*/  FFMA.FTZ R112, R93, R118, R112 ;  /* 0x000000765d707223 */ /* 0x000fc80000010070 */
[----:B------:R-:W-:-:S04]  /*16c0*/  FFMA.FTZ R124, R98, R112, R103 ;  /* 0x00000070627c7223 */ /* 0x000fc80000010067 */
[-C--:B------:R-:W-:Y:S01]  /*16d0*/  FFMA.FTZ R122, R3, R124.reuse, R110 ;  /* 0x0000007c037a7223 */ /* 0x080fe2000001006e */
[C---:B------:R-:W-:Y:S01]  /*16e0*/  FMUL.FTZ R106, R91.reuse, R124 ;  /* 0x0000007c5b6a7220 */ /* 0x040fe20000410000 */
[C---:B0-----:R-:W-:Y:S02]  /*16f0*/  FMUL.FTZ R42, R91.reuse, R114 ;  /* 0x000000725b2a7220 */ /* 0x041fe40000410000 */
[----:B------:R-:W-:Y:S01]  /*1700*/  FMUL.FTZ R99, R91, R122 ;  /* 0x0000007a5b637220 */ /* 0x000fe20000410000 */
[----:B-----5:R-:W0:Y:S02]  /*1710*/  SHFL.IDX PT, R121, R109, RZ, 0x1f ;  /* 0x00001fff6d797589 */ /* 0x020e2400000e0000 */
[----:B0-----:R-:W-:Y:S01]  /*1720*/  @P2 FFMA.FTZ R121, R117, R121, R120 ;  /* 0x0000007975792223 */ /* 0x001fe20000010078 */
[----:B------:R-:W-:-:S03]  /*1730*/  ISETP.GT.AND P2, PT, R69, 0x1b, PT ;  /* 0x0000001b4500780c */ /* 0x000fc60003f44270 */
[----:B------:R-:W-:Y:S01]  /*1740*/  FFMA.FTZ R120, R102, R121, R83 ;  /* 0x0000007966787223 */ /* 0x000fe20000010053 */
[----:B------:R-:W-:-:S03]  /*1750*/  FFMA.FTZ R102, R104, R122, R101 ;  /* 0x0000007a68667223 */ /* 0x000fc60000010065 */
[CC--:B------:R-:W-:Y:S01]  /*1760*/  FFMA.FTZ R126, R95.reuse, R120.reuse, R84 ;  /* 0x000000785f7e7223 */ /* 0x0c0fe20000010054 */
[----:B------:R-:W-:Y:S01]  /*1770*/  FFMA.FTZ R110, R4, R120, RZ ;  /* 0x00000078046e7223 */ /* 0x000fe200000100ff */
[----:B------:R-:W-:Y:S01]  /*1780*/  FFMA.FTZ R108, R95, R102, R108 ;  /* 0x000000665f6c7223 */ /* 0x000fe2000001006c */
[----:B------:R-:W-:Y:S01]  /*1790*/  FADD.FTZ R120, -R83, R120 ;  /* 0x0000007853787221 */ /* 0x000fe20000010100 */
[-C--:B------:R-:W-:Y:S01]  /*17a0*/  FFMA.FTZ R104, R104, R126.reuse, R85 ;  /* 0x0000007e68687223 */ /* 0x080fe20000010055 */
[----:B------:R-:W-:Y:S01]  /*17b0*/  FFMA.FTZ R101, R5, R126, R110 ;  /* 0x0000007e05657223 */ /* 0x000fe2000001006e */
[----:B------:R-:W-:Y:S01]  /*17c0*/  FADD.FTZ R103, -R84, R126 ;  /* 0x0000007e54677221 */ /* 0x000fe20000010100 */
[----:B------:R-:W-:Y:S01]  /*17d0*/  FMUL.FTZ R95, R53, R122 ;  /* 0x0000007a355f7220 */ /* 0x000fe20000410000 */
[----:B------:R-:W-:Y:S01]  /*17e0*/  FFMA.FTZ R107, R3, R104, R86 ;  /* 0x00000068036b7223 */ /* 0x000fe20000010056 */
[----:B------:R-:W-:Y:S01]  /*17f0*/  FMUL.FTZ R3, R71, R108 ;  /* 0x0000006c47037220 */ /* 0x000fe20000410000 */
[----:B------:R-:W-:Y:S01]  /*1800*/  FFMA.FTZ R126, R6, R104, R101 ;  /* 0x00000068067e7223 */ /* 0x000fe20000010065 */
[----:B------:R-:W-:Y:S01]  /*1810*/  FADD.FTZ R128, -R85, R104 ;  /* 0x0000006855807221 */ /* 0x000fe20000010100 */
[----:B------:R-:W-:Y:S01]  /*1820*/  FMUL.FTZ R104, R52, R102 ;  /* 0x0000006634687220 */ /* 0x000fe20000410000 */
[----:B------:R-:W-:Y:S01]  /*1830*/  FFMA.FTZ R101, R3, R120, RZ ;  /* 0x0000007803657223 */ /* 0x000fe200000100ff */
[-C--:B------:R-:W-:Y:S01]  /*1840*/  FFMA.FTZ R109, R7, R107.reuse, R126 ;  /* 0x0000006b076d7223 */ /* 0x080fe2000001007e */
[----:B------:R-:W-:Y:S01]  /*1850*/  FFMA.FTZ R132, R98, R107, R87 ;  /* 0x0000006b62847223 */ /* 0x000fe20000010057 */
[----:B------:R-:W-:Y:S01]  /*1860*/  FADD.FTZ R107, -R86, R107 ;  /* 0x0000006b566b7221 */ /* 0x000fe20000010100 */
[----:B------:R-:W-:Y:S01]  /*1870*/  FFMA.FTZ R126, R104, R103, R101 ;  /* 0x00000067687e7223 */ /* 0x000fe20000010065 */
[----:B------:R-:W-:Y:S01]  /*1880*/  FMUL.FTZ R98, R54, R124 ;  /* 0x0000007c36627220 */ /* 0x000fe20000410000 */
[----:B------:R-:W-:Y:S01]  /*1890*/  FFMA.FTZ R130, R16, R132, R109 ;  /* 0x0000008410827223 */ /* 0x000fe2000001006d */
[----:B------:R-:W-:Y:S01]  /*18a0*/  FMUL.FTZ R101, R55, R112 ;  /* 0x0000007037657220 */ /* 0x000fe20000410000 */
[----:B------:R-:W-:Y:S01]  /*18b0*/  FFMA.FTZ R105, R95, R128, R126 ;  /* 0x000000805f697223 */ /* 0x000fe2000001007e */
[----:B------:R-:W-:Y:S01]  /*18c0*/  FFMA.FTZ R93, R93, R132, R88 ;  /* 0x000000845d5d7223 */ /* 0x000fe20000010058 */
[----:B------:R-:W-:Y:S01]  /*18d0*/  FADD.FTZ R109, -R87, R132 ;  /* 0x00000084576d7221 */ /* 0x000fe20000010100 */
[----:B------:R-:W-:Y:S01]  /*18e0*/  FMUL.FTZ R110, R72, R118 ;  /* 0x00000076486e7220 */ /* 0x000fe20000410000 */
[----:B------:R-:W-:Y:S01]  /*18f0*/  FFMA.FTZ R126, R98, R107, R105 ;  /* 0x0000006b627e7223 */ /* 0x000fe20000010069 */
[-C--:B------:R-:W-:Y:S01]  /*1900*/  FFMA.FTZ R100, R100, R93.reuse, R89 ;  /* 0x0000005d64647223 */ /* 0x080fe20000010059 */
[----:B------:R-:W-:Y:S01]  /*1910*/  FADD.FTZ R117, -R88, R93 ;  /* 0x0000005d58757221 */ /* 0x000fe20000010100 */
[----:B------:R-:W-:Y:S01]  /*1920*/  FFMA.FTZ R119, R17, R93, R130 ;  /* 0x0000005d11777223 */ /* 0x000fe20000010082 */
[----:B------:R-:W-:Y:S01]  /*1930*/  FFMA.FTZ R105, R101, R109, R126 ;  /* 0x0000006d65697223 */ /* 0x000fe2000001007e */
[----:B------:R-:W-:Y:S01]  /*1940*/  FMUL.FTZ R93, R73, R114 ;  /* 0x00000072495d7220 */ /* 0x000fe20000410000 */
[-C--:B------:R-:W-:Y:S01]  /*1950*/  FFMA.FTZ R123, R97, R100.reuse, R90 ;  /* 0x00000064617b7223 */ /* 0x080fe2000001005a */
[----:B------:R-:W-:Y:S01]  /*1960*/  FADD.FTZ R121, -R89, R100 ;  /* 0x0000006459797221 */ /* 0x000fe20000010100 */
[----:B------:R-:W-:Y:S01]  /*1970*/  FFMA.FTZ R126, R110, R117, R105 ;  /* 0x000000756e7e7223 */ /* 0x000fe20000010069 */
[----:B------:R-:W-:Y:S01]  /*1980*/  FFMA.FTZ R130, R18, R100, R119 ;  /* 0x0000006412827223 */ /* 0x000fe20000010077 */
[----:B------:R-:W-:Y:S01]  /*1990*/  FMUL.FTZ R100, R74, R116 ;  /* 0x000000744a647220 */ /* 0x000fe20000410000 */
[----:B------:R-:W-:Y:S01]  /*19a0*/  FADD.FTZ R105, -R90, R123 ;  /* 0x0000007b5a697221 */ /* 0x000fe20000010100 */
[----:B------:R-:W-:Y:S01]  /*19b0*/  FFMA.FTZ R97, R93, R121, R126 ;  /* 0x000000795d617223 */ /* 0x000fe2000001007e */
[----:B------:R-:W-:Y:S01]  /*19c0*/  FFMA.FTZ R126, R19, R123, R130 ;  /* 0x0000007b137e7223 */ /* 0x000fe20000010082 */
[C---:B------:R-:W-:Y:S01]  /*19d0*/  FMUL.FTZ R43, R91.reuse, R108 ;  /* 0x0000006c5b2b7220 */ /* 0x040fe20000410000 */
[----:B------:R-:W-:Y:S01]  /*19e0*/  FMUL.FTZ R99, R128, R99 ;  /* 0x0000006380637220 */ /* 0x000fe20000410000 */
[----:B------:R-:W-:Y:S01]  /*19f0*/  FFMA.FTZ R97, R100, R105, R97 ;  /* 0x0000006964617223 */ /* 0x000fe20000010061 */
[----:B------:R-:W-:Y:S01]  /*1a00*/  FMUL.FTZ R128, R91, R118 ;  /* 0x000000765b807220 */ /* 0x000fe20000410000 */
[----:B------:R-:W0:Y:S01]  /*1a10*/  SHFL.DOWN PT, R119, R126, 0x1, 0x1f ;  /* 0x08201f007e777f89 */ /* 0x000e2200000e0000 */
[----:B------:R-:W-:Y:S01]  /*1a20*/  FMUL.FTZ R121, R121, R42 ;  /* 0x0000002a79797220 */ /* 0x000fe20000410000 */
[----:B------:R-:W-:Y:S01]  /*1a30*/  FFMA.FTZ R99, R10, R122, R99 ;  /* 0x0000007a0a637223 */ /* 0x000fe20000010063 */
[----:B------:R-:W-:Y:S01]  /*1a40*/  FMUL.FTZ R128, R117, R128 ;  /* 0x0000008075807220 */ /* 0x000fe20000410000 */
[----:B------:R-:W1:Y:S01]  /*1a50*/  SHFL.DOWN PT, R130, R97, 0x1, 0x1f ;  /* 0x08201f0061827f89 */ /* 0x000e6200000e0000 */
        /* <DEDUP_REMOVED lines=23> */
[----:B------:R-:W2:Y:S01]  /*1bd0*/  @!P1 S2R R132, SR_CgaCtaId ;  /* 0x0000000000849919 */ /* 0x000ea20000008800 */
[----:B------:R-:W-:Y:S01]  /*1be0*/  @!P1 MOV R123, 0x400 ;  /* 0x00000400007b9802 */ /* 0x000fe20000000f00 */
[----:B0-----:R-:W-:Y:S01]  /*1bf0*/  @!P2 FADD.FTZ R126, R126, R119 ;  /* 0x000000777e7ea221 */ /* 0x001fe20000010000 */
[----:B-1----:R-:W-:-:S04]  /*1c00*/  @!P2 FADD.FTZ R97, R97, R130 ;  /* 0x000000826161a221 */ /* 0x002fc80000010000 */
[----:B------:R-:W0:Y:S01]  /*1c10*/  SHFL.DOWN PT, R119, R126, 0x8, 0x1f ;  /* 0x09001f007e777f89 */ /* 0x000e2200000e0000 */
[----:B------:R-:W-:-:S03]  /*1c20*/  ISETP.GT.AND P2, PT, R69, 0x17, PT ;  /* 0x000000174500780c */ /* 0x000fc60003f44270 */
[----:B------:R-:W1:Y:S01]  /*1c30*/  SHFL.DOWN PT, R130, R97, 0x8, 0x1f ;  /* 0x09001f0061827f89 */ /* 0x000e6200000e0000 */
[----:B--2---:R-:W-:Y:S01]  /*1c40*/  @!P1 LEA R65, R132, R123, 0x18 ;  /* 0x0000007b84419211 */ /* 0x004fe200078ec0ff */
[----:B------:R-:W-:-:S04]  /*1c50*/  FMUL.FTZ R132, R91, R112 ;  /* 0x000000705b847220 */ /* 0x000fc80000410000 */
[----:B------:R-:W-:-:S04]  /*1c60*/  FMUL.FTZ R109, R109, R132 ;  /* 0x000000846d6d7220 */ /* 0x000fc80000410000 */
[----:B0-----:R-:W-:Y:S01]  /*1c70*/  @!P2 FADD.FTZ R126, R126, R119 ;  /* 0x000000777e7ea221 */ /* 0x001fe20000010000 */
[----:B------:R-:W-:Y:S01]  /*1c80*/  FFMA.FTZ R109, R12, R112, R109 ;  /* 0x000000700c6d7223 */ /* 0x000fe2000001006d */
[----:B------:R-:W-:Y:S01]  /*1c90*/  FMUL.FTZ R112, R91, R116 ;  /* 0x000000745b707220 */ /* 0x000fe20000410000 */
[----:B-1----:R-:W-:Y:S02]  /*1ca0*/  @!P2 FADD.FTZ R97, R97, R130 ;  /* 0x000000826161a221 */ /* 0x002fe40000010000 */
[----:B------:R-:W0:Y:S01]  /*1cb0*/  SHFL.DOWN PT, R119, R126, 0x10, 0x1f ;  /* 0x0a001f007e777f89 */ /* 0x000e2200000e0000 */
[----:B------:R-:W-:Y:S01]  /*1cc0*/  FMUL.FTZ R130, R107, R106 ;  /* 0x0000006a6b827220 */ /* 0x000fe20000410000 */
[----:B------:R-:W-:Y:S01]  /*1cd0*/  FMUL.FTZ R106, R91, R102 ;  /* 0x000000665b6a7220 */ /* 0x000fe20000410000 */
[----:B------:R-:W-:Y:S01]  /*1ce0*/  FMUL.FTZ R91, R120, R43 ;  /* 0x0000002b785b7220 */ /* 0x000fe20000410000 */
[----:B------:R-:W1:Y:S01]  /*1cf0*/  SHFL.DOWN PT, R134, R97, 0x10, 0x1f ;  /* 0x0a001f0061867f89 */ /* 0x000e6200000e0000 */
[----:B------:R-:W-:Y:S01]  /*1d00*/  FMUL.FTZ R112, R105, R112 ;  /* 0x0000007069707220 */ /* 0x000fe20000410000 */
[----:B------:R-:W-:Y:S01]  /*1d10*/  FMUL.FTZ R106, R103, R106 ;  /* 0x0000006a676a7220 */ /* 0x000fe20000410000 */
        /* <DEDUP_REMOVED lines=10> */
[----:B0-----:R-:W-:Y:S01]  /*1dc0*/  FADD.FTZ R43, R126, R119 ;  /* 0x000000777e2b7221 */ /* 0x001fe20000010000 */
[----:B-1----:R-:W-:-:S04]  /*1dd0*/  FADD.FTZ R42, R97, R134 ;  /* 0x00000086612a7221 */ /* 0x002fc80000010000 */
[----:B------:R-:W-:Y:S01]  /*1de0*/  FSEL R126, R126, R43, P2 ;  /* 0x0000002b7e7e7208 */ /* 0x000fe20001000000 */
[----:B------:R0:W-:Y:S01]  /*1df0*/  @!P1 STS.64 [R65+0x438], R42 ;  /* 0x0004382a41009388 */ /* 0x0001e20000000a00 */
[----:B------:R-:W-:Y:S01]  /*1e00*/  FSEL R97, R97, R42, P2 ;  /* 0x0000002a61617208 */ /* 0x000fe20001000000 */
[----:B------:R-:W-:Y:S06]  /*1e10*/  BAR.SYNC.DEFER_BLOCKING 0x0 ;  /* 0x0000000000007b1d */ /* 0x000fec0000010000 */
[----:B------:R-:W-:Y:S05]  /*1e20*/  @P3 BRA `(.L_x_8995) ;  /* 0x0000000000203947 */ /* 0x000fea0003800000 */
[----:B------:R-:W-:-:S13]  /*1e30*/  ISETP.NE.AND P1, PT, R115, UR8, PT ;  /* 0x0000000873007c0c */ /* 0x000fda000bf25270 */
[----:B------:R-:W1:Y:S04]  /*1e40*/  @P1 LDS R3, [R82+0x1ae8] ;  /* 0x001ae80052031984 */ /* 0x000e680000000800 */
[----:B0-----:R-:W0:Y:S01]  /*1e50*/  @P1 LDS R42, [R82+0x16e8] ;  /* 0x0016e800522a1984 */ /* 0x001e220000000800 */
[----:B-1----:R-:W-:Y:S01]  /*1e60*/  @P1 FADD.FTZ R3, R126, R3 ;  /* 0x000000037e031221 */ /* 0x002fe20000010000 */
[----:B0-----:R-:W-:-:S04]  /*1e70*/  @P1 FADD.FTZ R97, R97, R42 ;  /* 0x0000002a61611221 */ /* 0x001fc80000010000 */
[----:B------:R1:W-:Y:S04]  /*1e80*/  @P1 STS [R82+0x1ae8], R3 ;  /* 0x001ae80352001388 */ /* 0x0003e80000000800 */
[----:B------:R1:W-:Y:S04]  /*1e90*/  STS [R82+0x16e8], R97 ;  /* 0x0016e86152007388 */ /* 0x0003e80000000800 */
[----:B------:R1:W-:Y:S02]  /*1ea0*/  @!P1 STS [R82+0x1ae8], R126 ;  /* 0x001ae87e52009388 */ /* 0x0003e40000000800 */
.L_x_8995:
[----:B------:R-:W-:Y:S05]  /*1eb0*/  BSYNC.RECONVERGENT B0 ;  /* 0x0000000000007941 */ /* 0x000fea0003800200 */
.L_x_8994:
[----:B------:R-:W-:Y:S01]  /*1ec0*/  UIADD3 UR10, UPT, UPT, UR10, 0x1, URZ ;  /* 0x000000010a0a7890 */ /* 0x000fe2000fffe0ff */
[----:B------:R-:W-:Y:S02]  /*1ed0*/  LEA R80, P1, R38, R80, 0x2 ;  /* 0x0000005026507211 */ /* 0x000fe400078210ff */
[----:B------:R-:W-:Y:S01]  /*1ee0*/  LEA R78, P2, R36, R78, 0x2 ;  /* 0x0000004e244e7211 */ /* 0x000fe200078410ff */
[----:B------:R-:W-:Y:S01]  /*1ef0*/  UISETP.NE.AND UP0, UPT, UR10, URZ, UPT ;  /* 0x000000ff0a00728c */ /* 0x000fe2000bf05270 */
[----:B------:R-:W-:Y:S02]  /*1f00*/  LEA R76, P3, R2, R76, 0x2 ;  /* 0x0000004c024c7211 */ /* 0x000fe400078610ff */
[----:B-1--4-:R-:W-:Y:S02]  /*1f10*/  IADD3 R82, PT, PT, R82, 0x4, RZ ;  /* 0x0000000452527810 */ /* 0x012fe40007ffe0ff */
[----:B------:R-:W-:Y:S02]  /*1f20*/  IADD3 R75, PT, PT, R75, 0x8, RZ ;  /* 0x000000084b4b7810 */ /* 0x000fe40007ffe0ff */
[----:B------:R-:W-:-:S02]  /*1f30*/  IADD3 R39, PT, PT, R39, 0x1, RZ ;  /* 0x0000000127277810 */ /* 0x000fc40007ffe0ff */
[----:B------:R-:W-:Y:S02]  /*1f40*/  IADD3 R37, PT, PT, R37, 0x1, RZ ;  /* 0x0000000125257810 */ /* 0x000fe40007ffe0ff */
[----:B------:R-:W-:Y:S02]  /*1f50*/  IADD3.X R81, PT, PT, R81, R92, RZ, P1, !PT ;  /* 0x0000005c51517210 */ /* 0x000fe40000ffe4ff */
[----:B------:R-:W-:Y:S02]  /*1f60*/  IADD3.X R79, PT, PT, R79, R94, RZ, P2, !PT ;  /* 0x0000005e4f4f7210 */ /* 0x000fe400017fe4ff */
[----:B------:R-:W-:Y:S01]  /*1f70*/  IADD3.X R77, PT, PT, R77, R96, RZ, P3, !PT ;  /* 0x000000604d4d7210 */ /* 0x000fe20001ffe4ff */
[----:B------:R-:W-:Y:S06]  /*1f80*/  BRA.U UP0, `(.L_x_8996) ;  /* 0xffffffed004c7547 */ /* 0x000fec000b83ffff */
.L_x_8990:
[----:B------:R-:W-:Y:S01]  /*1f90*/  BAR.SYNC.DEFER_BLOCKING 0x0 ;  /* 0x0000000000007b1d */ /* 0x000fe20000010000 */
[----:B------:R-:W-:Y:S01]  /*1fa0*/  USHF.L.U32 UR6, UR9, 0x8, URZ ;  /* 0x0000000809067899 */ /* 0x000fe200080006ff */
[----:B------:R-:W-:Y:S01]  /*1fb0*/  IADD3 R60, P1, PT, R60, -0x400, RZ ;  /* 0xfffffc003c3c7810 */ /* 0x000fe20007f3e0ff */
[----:B------:R-:W-:Y:S01]  /*1fc0*/  UISETP.GT.AND UP0, UPT, UR8, 0x1, UPT ;  /* 0x000000010800788c */ /* 0x000fe2000bf04270 */
[----:B------:R-:W-:Y:S01]  /*1fd0*/  IADD3 R58, P2, PT, R58, -0x400, RZ ;  /* 0xfffffc003a3a7810 */ /* 0x000fe20007f5e0ff */
[----:B------:R-:W-:-:S03]  /*1fe0*/  USHF.R.S32.HI UR7, URZ, 0x1f, UR6 ;  /* 0x0000001fff077899 */ /* 0x000fc60008011406 */
[----:B------:R-:W1:Y:S01]  /*1ff0*/  LDC.64 R4, c[0x0][0x500] ;  /* 0x00014000ff047b82 */ /* 0x000e620000000a00 */
[----:B------:R-:W2:Y:S01]  /*2000*/  LDCU.64 UR10, c[0x0][0x4f8] ;  /* 0x00009f00ff0a77ac */ /* 0x000ea20008000a00 */
[----:B------:R-:W-:Y:S02]  /*2010*/  IADD3.X R61, PT, PT, R61, -0x1, RZ, P1, !PT ;  /* 0xffffffff3d3d7810 */ /* 0x000fe40000ffe4ff */
[----:B------:R-:W-:Y:S01]  /*2020*/  IADD3.X R59, PT, PT, R59, -0x1, RZ, P2, !PT ;  /* 0xffffffff3b3b7810 */ /* 0x000fe200017fe4ff */
[----:B------:R-:W-:-:S03]  /*2030*/  UMOV UR8, UR9 ;  /* 0x0000000900087c82 */ /* 0x000fc60008000000 */
[----:B------:R-:W3:Y:S01]  /*2040*/  LDC.64 R6, c[0x0][0x550] ;  /* 0x00015400ff067b82 */ /* 0x000ee20000000a00 */
[----:B------:R-:W-:Y:S01]  /*2050*/  STS.128 [R70], R28 ;  /* 0x0000001c46007388 */ /* 0x000fe20000000c00 */
[----:B--2---:R-:W-:-:S03]  /*2060*/  UIMAD.WIDE.U32 UR4, UR18, UR10, UR6 ;  /* 0x0000000a120472a5 */ /* 0x004fc6000f8e0006 */
[----:B------:R2:W-:Y:S01]  /*2070*/  STS.128 [R70+0x10], R32 ;  /* 0x0000102046007388 */ /* 0x0005e20000000c00 */
[----:B------:R-:W-:-:S03]  /*2080*/  NOP ;  /* 0x0000000000007918 */ /* 0x000fc60000000000 */
[----:B------:R-:W4:Y:S01]  /*2090*/  LDS.128 R8, [R68] ;  /* 0x0000000044087984 */ /* 0x000f220000000c00 */
[----:B------:R-:W-:-:S03]  /*20a0*/  UIMAD UR5, UR18, UR11, UR5 ;  /* 0x0000000b120572a4 */ /* 0x000fc6000f8e0205 */
[----:B------:R-:W5:Y:S03]  /*20b0*/  LDS.128 R12, [R68+0x200] ;  /* 0x00020000440c7984 */ /* 0x000f660000000c00 */
[C---:B-1----:R-:W-:Y:S01]  /*20c0*/  IMAD.WIDE.U32 R2, R0.reuse, R4, UR4 ;  /* 0x0000000400027e25 */ /* 0x042fe2000f8e0004 */
[----:B--2---:R-:W1:Y:S03]  /*20d0*/  LDC.64 R32, c[0x0][0x560] ;  /* 0x00015800ff207b82 */ /* 0x004e660000000a00 */
[----:B------:R-:W-:Y:S01]  /*20e0*/  IMAD R3, R0, R5, R3 ;  /* 0x0000000500037224 */ /* 0x000fe200078e0203 */
[C---:B---3--:R-:W-:Y:S01]  /*20f0*/  LEA R4, P0, R2.reuse, R6, 0x2 ;  /* 0x0000000602047211 */ /* 0x048fe200078010ff */
[----:B------:R-:W2:Y:S03]  /*2100*/  LDCU.64 UR4, c[0x0][0x518] ;  /* 0x0000a300ff0477ac */ /* 0x000ea60008000a00 */
[----:B------:R-:W-:-:S02]  /*2110*/  LEA.HI.X R5, R2, R7, R3, 0x2, P0 ;  /* 0x0000000702057211 */ /* 0x000fc400000f1403 */
[----:B------:R-:W3:Y:S01]  /*2120*/  LDC.64 R6, c[0x0][0x520] ;  /* 0x00014800ff067b82 */ /* 0x000ee20000000a00 */
[----:B------:R-:W-:-:S04]  /*2130*/  IMAD.WIDE.U32 R2, R66, 0x10, R4 ;  /* 0x0000001042027825 */ /* 0x000fc800078e0004 */
[----:B------:R-:W-:Y:S01]  /*2140*/  FADD.FTZ R4, R67, R24 ;  /* 0x0000001843047221 */ /* 0x000fe20000010000 */
[----:B--2---:R-:W-:-:S04]  /*2150*/  UIMAD.WIDE.U32 UR6, UR18, UR4, UR6 ;  /* 0x00000004120672a5 */ /* 0x004fc8000f8e0006 */
[----:B------:R-:W-:Y:S01]  /*2160*/  UIMAD UR7, UR18, UR5, UR7 ;  /* 0x00000005120772a4 */ /* 0x000fe2000f8e0207 */
[----:B----4-:R-:W-:Y:S04]  /*2170*/  STG.E.128 desc[UR16][R2.64], R8 ;  /* 0x0000000802007986 */ /* 0x010fe8000c101d10 */
[----:B-----5:R3:W-:Y:S01]  /*2180*/  STG.E.128 desc[UR16][R2.64+0x200], R12 ;  /* 0x0002000c02007986 */ /* 0x0207e2000c101d10 */
[----:B------:R-:W-:Y:S01]  /*2190*/  BAR.SYNC.DEFER_BLOCKING 0x0 ;  /* 0x0000000000007b1d */ /* 0x000fe20000010000 */
[----:B---3--:R-:W-:-:S04]  /*21a0*/  IMAD.WIDE.U32 R2, R0, R6, UR6 ;  /* 0x0000000600027e25 */ /* 0x008fc8000f8e0006 */
[----:B------:R-:W-:Y:S01]  /*21b0*/  IMAD R3, R0, R7, R3 ;  /* 0x0000000700037224 */ /* 0x000fe200078e0203 */
[----:B------:R2:W-:Y:S04]  /*21c0*/  STS.128 [R70], R24 ;  /* 0x0000001846007388 */ /* 0x0005e80000000c00 */
[----:B------:R3:W-:Y:S01]  /*21d0*/  STS.128 [R70+0x10], R20 ;  /* 0x0000101446007388 */ /* 0x0007e20000000c00 */
[----:B------:R-:W-:-:S03]  /*21e0*/  NOP ;  /* 0x0000000000007918 */ /* 0x000fc60000000000 */
[----:B------:R-:W4:Y:S04]  /*21f0*/  LDS.128 R16, [R68] ;  /* 0x0000000044107984 */ /* 0x000f280000000c00 */
[----:B------:R-:W5:Y:S01]  /*2200*/  LDS.128 R28, [R68+0x200] ;  /* 0x00020000441c7984 */ /* 0x000f620000000c00 */
[----:B--2---:R-:W-:Y:S01]  /*2210*/  FADD.FTZ R25, R4, R25 ;  /* 0x0000001904197221 */ /* 0x004fe20000010000 */
[----:B-1----:R-:W-:-:S03]  /*2220*/  LEA R4, P0, R2, R32, 0x2 ;  /* 0x0000002002047211 */ /* 0x002fc600078010ff */
[----:B------:R-:W-:Y:S01]  /*2230*/  FADD.FTZ R26, R25, R26 ;  /* 0x0000001a191a7221 */ /* 0x000fe20000010000 */
[----:B------:R-:W-:Y:S02]  /*2240*/  LEA.HI.X R5, R2, R33, R3, 0x2, P0 ;  /* 0x0000002102057211 */ /* 0x000fe400000f1403 */
[----:B------:R-:W-:Y:S01]  /*2250*/  IADD3 R62, P0, PT, R62, -0x400, RZ ;  /* 0xfffffc003e3e7810 */ /* 0x000fe20007f1e0ff */
[----:B------:R-:W-:Y:S01]  /*2260*/  FADD.FTZ R27, R26, R27 ;  /* 0x0000001b1a1b7221 */ /* 0x000fe20000010000 */
[----:B------:R-:W-:Y:S02]  /*2270*/  IMAD.WIDE.U32 R2, R66, 0x10, R4 ;  /* 0x0000001042027825 */ /* 0x000fe400078e0004 */
[----:B------:R-:W-:Y:S02]  /*2280*/  IADD3.X R63, PT, PT, R63, -0x1, RZ, P0, !PT ;  /* 0xffffffff3f3f7810 */ /* 0x000fe400007fe4ff */
[----:B---3--:R-:W-:-:S04]  /*2290*/  FADD.FTZ R20, R27, R20 ;  /* 0x000000141b147221 */ /* 0x008fc80000010000 */
[----:B------:R-:W-:-:S04]  /*22a0*/  FADD.FTZ R21, R20, R21 ;  /* 0x0000001514157221 */ /* 0x000fc80000010000 */
[----:B------:R-:W-:-:S04]  /*22b0*/  FADD.FTZ R22, R21, R22 ;  /* 0x0000001615167221 */ /* 0x000fc80000010000 */
[----:B------:R-:W-:Y:S01]  /*22c0*/  FADD.FTZ R67, R22, R23 ;  /* 0x0000001716437221 */ /* 0x000fe20000010000 */
[----:B----4-:R1:W-:Y:S04]  /*22d0*/  STG.E.128 desc[UR16][R2.64], R16 ;  /* 0x0000001002007986 */ /* 0x0103e8000c101d10 */
[----:B-----5:R1:W-:Y:S01]  /*22e0*/  STG.E.128 desc[UR16][R2.64+0x200], R28 ;  /* 0x0002001c02007986 */ /* 0x0203e2000c101d10 */
[----:B------:R-:W-:Y:S05]  /*22f0*/  BRA.U UP0, `(.L_x_8997) ;  /* 0xffffffe100e07547 */ /* 0x000fea000b83ffff */
.L_x_8989:
[----:B------:R-:W2:Y:S01]  /*2300*/  LDC.64 R8, c[0x0][0x548] ;  /* 0x00015200ff087b82 */ /* 0x000ea20000000a00 */
[----:B-1----:R-:W1:Y:S01]  /*2310*/  S2R R19, SR_TID.X ;  /* 0x0000000000137919 */ /* 0x002e620000002100 */
[----:B------:R-:W1:Y:S06]  /*2320*/  LDCU UR7, c[0x0][0x38c] ;  /* 0x00007180ff0777ac */ /* 0x000e6c0008000800 */
[----:B------:R-:W3:Y:S01]  /*2330*/  LDC.64 R10, c[0x0][0x568] ;  /* 0x00015a00ff0a7b82 */ /* 0x000ee20000000a00 */
[----:B--2---:R-:W-:-:S04]  /*2340*/  ISETP.NE.U32.AND P1, PT, R8, RZ, PT ;  /* 0x000000ff0800720c */ /* 0x004fc80003f25070 */
[----:B------:R-:W-:Y:S02]  /*2350*/  ISETP.NE.AND.EX P1, PT, R9, RZ, PT, P1 ;  /* 0x000000ff0900720c */ /* 0x000fe40003f25310 */
[----:B---3--:R-:W-:Y:S02]  /*2360*/  ISETP.NE.U32.AND P0, PT, R10, RZ, PT ;  /* 0x000000ff0a00720c */ /* 0x008fe40003f05070 */
[----:B-1----:R-:W-:Y:S02]  /*2370*/  ISETP.GE.AND P2, PT, R19, UR7, PT ;  /* 0x0000000713007c0c */ /* 0x002fe4000bf46270 */
        /* <DEDUP_REMOVED lines=26> */
.L_x_8999:
[----:B------:R-:W-:Y:S05]  /*2520*/  BSYNC.RECONVERGENT B0 ;  /* 0x0000000000007941 */ /* 0x000fea0003800200 */
.L_x_8998:
        /* <DEDUP_REMOVED lines=26> */
.L_x_9001:
[----:B------:R-:W-:Y:S05]  /*26d0*/  BSYNC.RECONVERGENT B0 ;  /* 0x0000000000007941 */ /* 0x000fea0003800200 */
.L_x_9000:
[----:B------:R-:W-:Y:S05]  /*26e0*/  @P2 EXIT ;  /* 0x000000000000294d */ /* 0x000fea0003800000 */
[----:B------:R-:W2:Y:S01]  /*26f0*/  LDCU.64 UR8, c[0x0][0x4e8] ;  /* 0x00009d00ff0877ac */ /* 0x000ea20008000a00 */
[----:B------:R-:W3:Y:S01]  /*2700*/  S2UR UR5, SR_CgaCtaId ;  /* 0x00000000000579c3 */ /* 0x000ee20000008800 */
[----:B------:R-:W-:Y:S01]  /*2710*/  BSSY.RECONVERGENT B0, `(.L_x_9002) ;  /* 0x0000045000007945 */ /* 0x000fe20003800200 */
[----:B------:R-:W4:Y:S01]  /*2720*/  LDCU.64 UR10, c[0x0][0x4c8] ;  /* 0x00009900ff0a77ac */ /* 0x000f220008000a00 */
[----:B------:R-:W1:Y:S01]  /*2730*/  LDCU.64 UR12, c[0x0][0x4a8] ;  /* 0x00009500ff0c77ac */ /* 0x000e620008000a00 */
[----:B------:R-:W-:Y:S01]  /*2740*/  UMOV UR4, 0x400 ;  /* 0x0000040000047882 */ /* 0x000fe20000000000 */
[----:B------:R-:W0:Y:S01]  /*2750*/  LDCU UR6, c[0x0][0x360] ;  /* 0x00006c00ff0677ac */ /* 0x000e220008000800 */
[----:B------:R-:W0:Y:S01]  /*2760*/  LDCU.64 UR28, c[0x0][0x3e0] ;  /* 0x00007c00ff1c77ac */ /* 0x000e220008000a00 */
[C---:B--2---:R-:W-:Y:S01]  /*2770*/  IMAD.WIDE.U32 R2, R0.reuse, UR8, RZ ;  /* 0x0000000800027c25 */ /* 0x044fe2000f8e00ff */
[----:B------:R-:W2:Y:S03]  /*2780*/  LDCU.64 UR30, c[0x0][0x3c0] ;  /* 0x00007800ff1e77ac */ /* 0x000ea60008000a00 */
[C---:B----4-:R-:W-:Y:S01]  /*2790*/  IMAD.WIDE.U32 R4, R0.reuse, UR10, RZ ;  /* 0x0000000a00047c25 */ /* 0x050fe2000f8e00ff */
[----:B------:R-:W4:Y:S03]  /*27a0*/  LDCU.64 UR14, c[0x0][0x4b0] ;  /* 0x00009600ff0e77ac */ /* 0x000f260008000a00 */
[C---:B-1----:R-:W-:Y:S01]  /*27b0*/  IMAD.WIDE.U32 R6, R0.reuse, UR12, RZ ;  /* 0x0000000c00067c25 */ /* 0x042fe2000f8e00ff */
[----:B------:R-:W1:Y:S03]  /*27c0*/  LDCU.64 UR18, c[0x0][0x4d0] ;  /* 0x00009a00ff1277ac */ /* 0x000e660008000a00 */
[----:B------:R-:W-:-:S02]  /*27d0*/  IMAD R27, R0, UR9, R3 ;  /* 0x00000009001b7c24 */ /* 0x000fc4000f8e0203 */
[C---:B------:R-:W-:Y:S01]  /*27e0*/  IMAD R25, R0.reuse, UR11, R5 ;  /* 0x0000000b00197c24 */ /* 0x040fe2000f8e0205 */
[----:B------:R-:W0:Y:S01]  /*27f0*/  LDCU.64 UR24, c[0x0][0x4f0] ;  /* 0x00009e00ff1877ac */ /* 0x000e220008000a00 */
[----:B------:R-:W-:Y:S01]  /*2800*/  IMAD R23, R0, UR13, R7 ;  /* 0x0000000d00177c24 */ /* 0x000fe2000f8e0207 */
[----:B------:R-:W0:Y:S01]  /*2810*/  LDCU.64 UR26, c[0x0][0x540] ;  /* 0x0000a800ff1a77ac */ /* 0x000e220008000a00 */
[----:B------:R-:W0:Y:S01]  /*2820*/  LDCU.128 UR20, c[0x0][0x530] ;  /* 0x0000a600ff1477ac */ /* 0x000e220008000c00 */
[----:B--23--:R-:W-:-:S12]  /*2830*/  ULEA UR4, UR5, UR4, 0x18 ;  /* 0x0000000405047291 */ /* 0x00cfd8000f8ec0ff */
.L_x_9003:
[C---:B------:R-:W-:Y:S01]  /*2840*/  LEA R0, R19.reuse, UR4, 0x2 ;  /* 0x0000000413007c11 */ /* 0x040fe2000f8e10ff */
[C---:B0-2---:R-:W-:Y:S01]  /*2850*/  IMAD.WIDE.U32 R12, R19.reuse, UR28, RZ ;  /* 0x0000001c130c7c25 */ /* 0x045fe2000f8e00ff */
[----:B------:R-:W-:Y:S02]  /*2860*/  SHF.R.S32.HI R18, RZ, 0x1f, R19 ;  /* 0x0000001fff127819 */ /* 0x000fe40000011413 */
[----:B------:R-:W-:Y:S01]  /*2870*/  MOV R8, R6 ;  /* 0x0000000600087202 */ /* 0x000fe20000000f00 */
[----:B------:R-:W0:Y:S01]  /*2880*/  LDS R21, [R0+0x16e8] ;  /* 0x0016e80000157984 */ /* 0x000e220000000800 */
[----:B------:R-:W-:Y:S01]  /*2890*/  MOV R9, R23 ;  /* 0x0000001700097202 */ /* 0x000fe20000000f00 */
[C---:B----4-:R-:W-:Y:S02]  /*28a0*/  IMAD R10, R18.reuse, UR14, RZ ;  /* 0x0000000e120a7c24 */ /* 0x050fe4000f8e02ff */
[----:B------:R-:W-:Y:S01]  /*28b0*/  IMAD R14, R18, UR28, RZ ;  /* 0x0000001c120e7c24 */ /* 0x000fe2000f8e02ff */
[----:B------:R-:W2:Y:S01]  /*28c0*/  LDS R0, [R0+0x1ae8] ;  /* 0x001ae80000007984 */ /* 0x000ea20000000800 */
        /* <DEDUP_REMOVED lines=10> */
[----:B------:R-:W2:Y:S01]  /*2970*/  LDG.E R15, desc[UR16][R14.64] ;  /* 0x000000100e0f7981 */ /* 0x000ea2000c1e1900 */
[----:B------:R-:W-:Y:S01]  /*2980*/  MOV R8, R4 ;  /* 0x0000000400087202 */ /* 0x000fe20000000f00 */
[C---:B-1----:R-:W-:Y:S01]  /*2990*/  IMAD R16, R18.reuse, UR18, RZ ;  /* 0x0000001212107c24 */ /* 0x042fe2000f8e02ff */
        /* <DEDUP_REMOVED lines=29> */
.L_x_9002:
[----:B------:R-:W-:Y:S05]  /*2b70*/  EXIT ;  /* 0x000000000000794d */ /* 0x000fea0003800000 */
.L_x_9004:
        /* <DEDUP_REMOVED lines=16> */
.L_x_10521:


//--------------------- .text._Z25selective_scan_bwd_kernelI32Selective_Scan_bwd_kernel_traitsILi32ELi8ELb1ELb0ELb0ELb0ELb1EffEEv12SSMParamsBwd --------------------------
	.section	.text._Z25selective_scan_bwd_kernelI32Selective_Scan_bwd_kernel_traitsILi32ELi8ELb1ELb0ELb0ELb0ELb1EffEEv12SSMParamsBwd,"ax",@progbits
	.align	128
        .global         _Z25selective_scan_bwd_kernelI32Selective_Scan_bwd_kernel_traitsILi32ELi8ELb1ELb0ELb0ELb0ELb1EffEEv12SSMParamsBwd
        .type           _Z25selective_scan_bwd_kernelI32Selective_Scan_bwd_kernel_traitsILi32ELi8ELb1ELb0ELb0ELb0ELb1EffEEv12SSMParamsBwd,@function
        .size           _Z25selective_scan_bwd_kernelI32Selective_Scan_bwd_kernel_traitsILi32ELi8ELb1ELb0ELb0ELb0ELb1EffEEv12SSMParamsBwd,(.L_x_10522 - _Z25selective_scan_bwd_kernelI32Selective_Scan_bwd_kernel_traitsILi32ELi8ELb1ELb0ELb0ELb0ELb1EffEEv12SSMParamsBwd)
        .other          _Z25selective_scan_bwd_kernelI32Selective_Scan_bwd_kernel_traitsILi32ELi8ELb1ELb0ELb0ELb0ELb1EffEEv12SSMParamsBwd,@"STO_CUDA_ENTRY STV_DEFAULT"
_Z25selective_scan_bwd_kernelI32Selective_Scan_bwd_kernel_traitsILi32ELi8ELb1ELb0ELb0ELb0ELb1EffEEv12SSMParamsBwd:
.text._Z25selective_scan_bwd_kernelI32Selective_Scan_bwd_kernel_traitsILi32ELi8ELb1ELb0ELb0ELb0ELb1EffEEv12SSMParamsBwd:
[----:B------:R-:W-:Y:S08]  /*0000*/  LDC R1, c[0x0][0x37c] ;  /* 0x0000df00ff017b82 */ /* 0x000ff00000000800 */
[----:B------:R-:W0:Y:S01]  /*0010*/  LDC.64 R2, c[0x0][0x458] ;  /* 0x00011600ff027b82 */ /* 0x000e220000000a00 */
[----:B------:R-:W1:Y:S01]  /*0020*/  S2R R73, SR_CTAID.Y ;  /* 0x0000000000497919 */ /* 0x000e620000002600 */
[----:B------:R-:W2:Y:S01]  /*0030*/  LDCU.64 UR16, c[0x0][0x358] ;  /* 0x00006b00ff1077ac */ /* 0x000ea20008000a00 */
[----:B------:R-:W-:Y:S01]  /*0040*/  CS2R R74, SRZ ;  /* 0x00000000004a7805 */ /* 0x000fe2000001ff00 */
[----:B------:R-:W-:Y:S01]  /*0050*/  HFMA2 R72, -RZ, RZ, 0, 0 ;  /* 0x00000000ff487431 */ /* 0x000fe200000001ff */
        /* <DEDUP_REMOVED lines=43> */
[----:B------:R-:W-:Y:S01]  /*0310*/  IMAD.WIDE.U32 R4, R73, UR14, R4 ;  /* 0x0000000e49047c25 */ /* 0x000fe2000f8e0004 */
[----:B------:R-:W-:-:S06]  /*0320*/  ISETP.GE.AND P1, PT, R9, 0x1, PT ;  /* 0x000000010900780c */ /* 0x000fcc0003f26270 */
[----:B------:R-:W4:Y:S01]  /*0330*/  LDC.64 R16, c[0x0][0x528] ;  /* 0x00014a00ff107b82 */ /* 0x000f220000000a00 */
[----:B------:R-:W-:Y:S01]  /*0340*/  @P0 IMAD R0, R0, R9, RZ ;  /* 0x0000000900000224 */ /* 0x000fe200078e02ff */
[----:B------:R-:W-:Y:S01]  /*0350*/  UIMAD UR5, UR19, UR7, UR5 ;  /* 0x00000007130572a4 */ /* 0x000fe2000f8e0205 */
[----:B------:R-:W-:Y:S01]  /*0360*/  LEA R9, R9, 0xffffff00, 0x8 ;  /* 0xffffff0009097811 */ /* 0x000fe200078e40ff */
[----:B0-----:R-:W-:-:S04]  /*0370*/  IMAD.WIDE.U32 R70, R73, UR8, RZ ;  /* 0x0000000849467c25 */ /* 0x001fc8000f8e00ff */
[----:B------:R-:W-:Y:S01]  /*0380*/  IMAD R59, R73, UR15, R5 ;  /* 0x0000000f493b7c24 */ /* 0x000fe2000f8e0205 */
[----:B------:R-:W-:Y:S01]  /*0390*/  IADD3 R61, P3, PT, R9, R2, RZ ;  /* 0x00000002093d7210 */ /* 0x000fe20007f7e0ff */
[----:B-1----:R-:W-:Y:S02]  /*03a0*/  @P0 IMAD R5, R0, R15, RZ ;  /* 0x0000000f00050224 */ /* 0x002fe400078e02ff */
[C---:B------:R-:W-:Y:S01]  /*03b0*/  IMAD R0, R73.reuse, UR9, R71 ;  /* 0x0000000949007c24 */ /* 0x040fe2000f8e0247 */
[C---:B------:R-:W-:Y:S01]  /*03c0*/  LEA R71, P4, R70.reuse, R12, 0x2 ;  /* 0x0000000c46477211 */ /* 0x040fe200078810ff */
[----:B------:R-:W-:Y:S01]  /*03d0*/  IMAD.WIDE.U32 R2, R73, R56, UR4 ;  /* 0x0000000449027e25 */ /* 0x000fe2000f8e0038 */
[----:B------:R-:W-:Y:S02]  /*03e0*/  CS2R R48, SRZ ;  /* 0x0000000000307805 */ /* 0x000fe4000001ff00 */
[----:B------:R-:W-:Y:S01]  /*03f0*/  IADD3 R4, P2, PT, R9, R4, RZ ;  /* 0x0000000409047210 */ /* 0x000fe20007f5e0ff */
[----:B---3--:R-:W-:Y:S01]  /*0400*/  @P0 IMAD.WIDE R48, R5, 0x8, R6 ;  /* 0x0000000805300825 */ /* 0x008fe200078e0206 */
[----:B------:R-:W-:-:S02]  /*0410*/  LEA.HI.X R70, R70, R13, R0, 0x2, P4 ;  /* 0x0000000d46467211 */ /* 0x000fc400020f1400 */
[----:B------:R-:W-:Y:S01]  /*0420*/  SHF.R.S32.HI R0, RZ, 0x1f, R9 ;  /* 0x0000001fff007819 */ /* 0x000fe20000011409 */
[----:B------:R-:W-:Y:S01]  /*0430*/  IMAD R57, R73, R57, R3 ;  /* 0x0000003949397224 */ /* 0x000fe200078e0203 */
[----:B------:R-:W-:Y:S01]  /*0440*/  IADD3 R2, P0, PT, R9, R2, RZ ;  /* 0x0000000209027210 */ /* 0x000fe20007f1e0ff */
[C---:B------:R-:W-:Y:S01]  /*0450*/  IMAD.WIDE.U32 R66, R73.reuse, UR10, RZ ;  /* 0x0000000a49427c25 */ /* 0x040fe2000f8e00ff */
[C---:B------:R-:W-:Y:S02]  /*0460*/  IADD3.X R6, PT, PT, R0.reuse, R11, RZ, P3, !PT ;  /* 0x0000000b00067210 */ /* 0x040fe40001ffe4ff */
[C---:B------:R-:W-:Y:S02]  /*0470*/  IADD3.X R59, PT, PT, R0.reuse, R59, RZ, P2, !PT ;  /* 0x0000003b003b7210 */ /* 0x040fe400017fe4ff */
[----:B------:R-:W-:Y:S01]  /*0480*/  IADD3.X R57, PT, PT, R0, R57, RZ, P0, !PT ;  /* 0x0000003900397210 */ /* 0x000fe200007fe4ff */
[----:B------:R-:W-:Y:S01]  /*0490*/  IMAD R0, R73, UR11, R67 ;  /* 0x0000000b49007c24 */ /* 0x000fe2000f8e0243 */
[----:B------:R-:W-:-:S02]  /*04a0*/  LEA R68, P0, R66, R68, 0x2 ;  /* 0x0000004442447211 */ /* 0x000fc400078010ff */
[C---:B------:R-:W-:Y:S02]  /*04b0*/  LEA R64, P2, R61.reuse, R64, 0x2 ;  /* 0x000000403d407211 */ /* 0x040fe400078410ff */
[----:B--2---:R-:W-:Y:S02]  /*04c0*/  LEA R62, P3, R4, R62, 0x2 ;  /* 0x0000003e043e7211 */ /* 0x004fe400078610ff */
[----:B----4-:R-:W-:Y:S02]  /*04d0*/  LEA R60, P4, R2, R16, 0x2 ;  /* 0x00000010023c7211 */ /* 0x010fe400078810ff */
        /* <DEDUP_REMOVED lines=18> */
[C---:B0-----:R-:W-:Y:S02]  /*0600*/  SHF.L.U32 R0, R67.reuse, 0x1, RZ ;  /* 0x0000000143007819 */ /* 0x041fe400000006ff */
[----:B----4-:R-:W-:Y:S02]  /*0610*/  LEA R65, P0, R2, R4, 0x2 ;  /* 0x0000000402417211 */ /* 0x010fe400078010ff */
[----:B------:R-:W-:Y:S02]  /*0620*/  LOP3.LUT R0, R0, 0x7c0, RZ, 0xc0, !PT ;  /* 0x000007c000007812 */ /* 0x000fe400078ec0ff */
[----:B------:R-:W-:Y:S02]  /*0630*/  LEA.HI.X R63, R2, R5, R63, 0x2, P0 ;  /* 0x00000005023f7211 */ /* 0x000fe400000f143f */
[----:B------:R-:W-:-:S02]  /*0640*/  LOP3.LUT R88, R67, 0x1f, RZ, 0xc0, !PT ;  /* 0x0000001f43587812 */ /* 0x000fc400078ec0ff */
[C---:B------:R-:W-:Y:S02]  /*0650*/  IADD3 R56, PT, PT, R67.reuse, 0x200, RZ ;  /* 0x0000020043387810 */ /* 0x040fe40007ffe0ff */
[----:B------:R-:W-:Y:S02]  /*0660*/  LOP3.LUT R50, R0, 0x1f, R67, 0xf8, !PT ;  /* 0x0000001f00327812 */ /* 0x000fe400078ef843 */
[----:B---3--:R-:W-:-:S07]  /*0670*/  LEA R78, R67, R58, 0x2 ;  /* 0x0000003a434e7211 */ /* 0x008fce00078e10ff */
.L_x_9014:
[----:B------:R-:W-:Y:S01]  /*0680*/  BAR.SYNC.DEFER_BLOCKING 0x0 ;  /* 0x0000000000007b1d */ /* 0x000fe20000010000 */
[----:B0-----:R-:W-:Y:S02]  /*0690*/  MOV R2, R64 ;  /* 0x0000004000027202 */ /* 0x001fe40000000f00 */
[----:B------:R-:W-:-:S03]  /*06a0*/  MOV R3, R61 ;  /* 0x0000003d00037202 */ /* 0x000fc60000000f00 */
[----:B------:R-:W0:Y:S02]  /*06b0*/  LDCU.128 UR12, c[0x0][0x410] ;  /* 0x00008200ff0c77ac */ /* 0x000e240008000c00 */
[----:B------:R-:W1:Y:S01]  /*06c0*/  LDC.64 R76, c[0x0][0x478] ;  /* 0x00011e00ff4c7b82 */ /* 0x000e620000000a00 */
[----:B------:R-:W-:Y:S01]  /*06d0*/  IMAD.WIDE.U32 R4, R50, 0x10, R2 ;  /* 0x0000001032047825 */ /* 0x000fe200078e0002 */
[----:B------:R-:W2:Y:S01]  /*06e0*/  S2R R51, SR_LANEID ;  /* 0x0000000000337919 */ /* 0x000ea20000000000 */
[----:B------:R-:W-:Y:S01]  /*06f0*/  UIADD3 UR18, UPT, UPT, UR8, -0x1, URZ ;  /* 0xffffffff08127890 */ /* 0x000fe2000fffe0ff */
[----:B------:R-:W-:Y:S01]  /*0700*/  UMOV UR5, URZ ;  /* 0x000000ff00057c82 */ /* 0x000fe20008000000 */
[----:B------:R-:W3:Y:S03]  /*0710*/  LDCU.64 UR10, c[0x0][0x508] ;  /* 0x0000a100ff0a77ac */ /* 0x000ee60008000a00 */
[----:B------:R-:W4:Y:S01]  /*0720*/  LDC.64 R96, c[0x0][0x510] ;  /* 0x00014400ff607b82 */ /* 0x000f220000000a00 */
[----:B------:R-:W3:Y:S07]  /*0730*/  LDCU.64 UR20, c[0x0][0x490] ;  /* 0x00009200ff1477ac */ /* 0x000eee0008000a00 */
[----:B------:R-:W4:Y:S01]  /*0740*/  LDC.64 R98, c[0x0][0x558] ;  /* 0x00015600ff627b82 */ /* 0x000f220000000a00 */
[----:B------:R-:W3:Y:S04]  /*0750*/  LDG.E.128 R16, desc[UR16][R4.64] ;  /* 0x0000001004107981 */ /* 0x000ee8000c1e1d00 */
[----:B------:R0:W4:Y:S02]  /*0760*/  LDG.E.128 R20, desc[UR16][R4.64+0x200] ;  /* 0x0002001004147981 */ /* 0x000124000c1e1d00 */
[----:B0-----:R-:W-:-:S02]  /*0770*/  MOV R4, R62 ;  /* 0x0000003e00047202 */ /* 0x001fc40000000f00 */
[----:B------:R-:W-:Y:S02]  /*0780*/  MOV R5, R59 ;  /* 0x0000003b00057202 */ /* 0x000fe40000000f00 */
[----:B--2---:R-:W-:Y:S01]  /*0790*/  LEA R2, R51, R58, 0x4 ;  /* 0x0000003a33027211 */ /* 0x004fe200078e20ff */
[----:B------:R-:W-:-:S03]  /*07a0*/  IMAD.WIDE.U32 R6, R50, 0x10, R4 ;  /* 0x0000001032067825 */ /* 0x000fc600078e0004 */
[----:B------:R-:W-:Y:S01]  /*07b0*/  LEA R0, R51, R2, 0x4 ;  /* 0x0000000233007211 */ /* 0x000fe200078e20ff */
[----:B---3--:R0:W-:Y:S04]  /*07c0*/  STS.128 [R2], R16 ;  /* 0x0000001002007388 */ /* 0x0081e80000000c00 */
[----:B----4-:R-:W-:Y:S01]  /*07d0*/  STS.128 [R2+0x200], R20 ;  /* 0x0002001402007388 */ /* 0x010fe20000000c00 */
[----:B------:R-:W-:-:S03]  /*07e0*/  NOP ;  /* 0x0000000000007918 */ /* 0x000fc60000000000 */
[----:B------:R-:W-:Y:S04]  /*07f0*/  LDS.128 R8, [R0] ;  /* 0x0000000000087984 */ /* 0x000fe80000000c00 */
[----:B------:R-:W-:Y:S01]  /*0800*/  LDS.128 R12, [R0+0x10] ;  /* 0x00001000000c7984 */ /* 0x000fe20000000c00 */
[----:B------:R-:W-:Y:S01]  /*0810*/  MOV R4, R60 ;  /* 0x0000003c00047202 */ /* 0x000fe20000000f00 */
[----:B------:R-:W-:Y:S01]  /*0820*/  USHF.L.U32 UR4, UR18, 0x8, URZ ;  /* 0x0000000812047899 */ /* 0x000fe200080006ff */
[----:B------:R-:W-:Y:S01]  /*0830*/  MOV R5, R57 ;  /* 0x0000003900057202 */ /* 0x000fe20000000f00 */
[----:B------:R-:W-:Y:S08]  /*0840*/  BAR.SYNC.DEFER_BLOCKING 0x0 ;  /* 0x0000000000007b1d */ /* 0x000ff00000010000 */
[----:B0-----:R-:W0:Y:S01]  /*0850*/  LDC.64 R16, c[0x0][0x488] ;  /* 0x00012200ff107b82 */ /* 0x001e220000000a00 */
[----:B------:R-:W2:Y:S04]  /*0860*/  LDG.E.128 R24, desc[UR16][R6.64] ;  /* 0x0000001006187981 */ /* 0x000ea8000c1e1d00 */
[----:B------:R-:W3:Y:S01]  /*0870*/  LDG.E.128 R32, desc[UR16][R6.64+0x200] ;  /* 0x0002001006207981 */ /* 0x000ee2000c1e1d00 */
[----:B------:R-:W-:-:S03]  /*0880*/  IMAD.WIDE.U32 R4, R50, 0x10, R4 ;  /* 0x0000001032047825 */ /* 0x000fc600078e0004 */
[----:B--2---:R-:W-:Y:S04]  /*0890*/  STS.128 [R2], R24 ;  /* 0x0000001802007388 */ /* 0x004fe80000000c00 */
[----:B---3--:R0:W-:Y:S01]  /*08a0*/  STS.128 [R2+0x200], R32 ;  /* 0x0002002002007388 */ /* 0x0081e20000000c00 */
[----:B------:R-:W-:-:S03]  /*08b0*/  NOP ;  /* 0x0000000000007918 */ /* 0x000fc60000000000 */
[----:B------:R-:W-:Y:S04]  /*08c0*/  LDS.128 R52, [R0] ;  /* 0x0000000000347984 */ /* 0x000fe80000000c00 */
[----:B------:R-:W-:Y:S01]  /*08d0*/  LDS.128 R40, [R0+0x10] ;  /* 0x0000100000287984 */ /* 0x000fe20000000c00 */
[----:B------:R-:W-:Y:S06]  /*08e0*/  BAR.SYNC.DEFER_BLOCKING 0x0 ;  /* 0x0000000000007b1d */ /* 0x000fec0000010000 */
[----:B------:R-:W2:Y:S04]  /*08f0*/  LDG.E.128 R28, desc[UR16][R4.64] ;  /* 0x00000010041c7981 */ /* 0x000ea8000c1e1d00 */
[----:B------:R3:W4:Y:S01]  /*0900*/  LDG.E.128 R36, desc[UR16][R4.64+0x200] ;  /* 0x0002001004247981 */ /* 0x000722000c1e1d00 */
[----:B------:R-:W-:-:S04]  /*0910*/  UIMAD.WIDE.U32 UR6, UR19, UR12, UR4 ;  /* 0x0000000c130672a5 */ /* 0x000fc8000f8e0004 */
[----:B------:R-:W-:Y:S02]  /*0920*/  UIMAD UR9, UR19, UR13, UR7 ;  /* 0x0000000d130972a4 */ /* 0x000fe4000f8e0207 */
[----:B------:R-:W-:Y:S02]  /*0930*/  MOV R7, UR7 ;  /* 0x0000000700077c02 */ /* 0x000fe40008000f00 */
[----:B------:R-:W-:Y:S02]  /*0940*/  MOV R6, UR6 ;  /* 0x0000000600067c02 */ /* 0x000fe40008000f00 */
[----:B------:R-:W-:-:S03]  /*0950*/  MOV R7, UR9 ;  /* 0x0000000900077c02 */ /* 0x000fc60008000f00 */
[----:B---3--:R-:W-:-:S04]  /*0960*/  IMAD.WIDE.U32 R4, R73, UR14, R6 ;  /* 0x0000000e49047c25 */ /* 0x008fc8000f8e0006 */
[----:B------:R-:W-:Y:S01]  /*0970*/  IMAD R3, R73, UR15, R5 ;  /* 0x0000000f49037c24 */ /* 0x000fe2000f8e0205 */
[C---:B0-----:R-:W-:Y:S01]  /*0980*/  LEA R32, P0, R4.reuse, R16, 0x2 ;  /* 0x0000001004207211 */ /* 0x041fe200078010ff */
[----:B------:R-:W0:Y:S03]  /*0990*/  LDCU.128 UR12, c[0x0][0x420] ;  /* 0x00008400ff0c77ac */ /* 0x000e260008000c00 */
[----:B------:R-:W-:-:S03]  /*09a0*/  LEA.HI.X R33, R4, R17, R3, 0x2, P0 ;  /* 0x0000001104217211 */ /* 0x000fc600000f1403 */
[----:B------:R-:W-:Y:S01]  /*09b0*/  IMAD.WIDE.U32 R32, R50, 0x10, R32 ;  /* 0x0000001032207825 */ /* 0x000fe200078e0020 */
[----:B--2---:R2:W-:Y:S04]  /*09c0*/  STS.128 [R2], R28 ;  /* 0x0000001c02007388 */ /* 0x0045e80000000c00 */
[----:B----4-:R3:W-:Y:S01]  /*09d0*/  STS.128 [R2+0x200], R36 ;  /* 0x0002002402007388 */ /* 0x0107e20000000c00 */
[----:B------:R-:W-:-:S03]  /*09e0*/  NOP ;  /* 0x0000000000007918 */ /* 0x000fc60000000000 */
[----:B------:R-:W-:Y:S04]  /*09f0*/  LDS.128 R20, [R0] ;  /* 0x0000000000147984 */ /* 0x000fe80000000c00 */
[----:B------:R-:W-:Y:S01]  /*0a00*/  LDS.128 R24, [R0+0x10] ;  /* 0x0000100000187984 */ /* 0x000fe20000000c00 */
[----:B------:R-:W-:Y:S06]  /*0a10*/  BAR.SYNC.DEFER_BLOCKING 0x0 ;  /* 0x0000000000007b1d */ /* 0x000fec0000010000 */
[----:B------:R-:W4:Y:S04]  /*0a20*/  LDG.E.128 R4, desc[UR16][R32.64] ;  /* 0x0000001020047981 */ /* 0x000f28000c1e1d00 */
[----:B------:R-:W3:Y:S01]  /*0a30*/  LDG.E.128 R16, desc[UR16][R32.64+0x200] ;  /* 0x0002001020107981 */ /* 0x000ee2000c1e1d00 */
[----:B0-----:R-:W-:-:S04]  /*0a40*/  UIMAD.WIDE.U32 UR6, UR19, UR12, UR4 ;  /* 0x0000000c130672a5 */ /* 0x001fc8000f8e0004 */
[----:B------:R-:W-:Y:S02]  /*0a50*/  UIMAD UR9, UR19, UR13, UR7 ;  /* 0x0000000d130972a4 */ /* 0x000fe4000f8e0207 */
[----:B--2---:R-:W-:Y:S02]  /*0a60*/  MOV R29, UR7 ;  /* 0x00000007001d7c02 */ /* 0x004fe40008000f00 */
[----:B------:R-:W-:Y:S02]  /*0a70*/  MOV R28, UR6 ;  /* 0x00000006001c7c02 */ /* 0x000fe40008000f00 */
[----:B------:R-:W-:-:S03]  /*0a80*/  MOV R29, UR9 ;  /* 0x00000009001d7c02 */ /* 0x000fc60008000f00 */
[----:B------:R-:W-:-:S04]  /*0a90*/  IMAD.WIDE.U32 R28, R73, UR14, R28 ;  /* 0x0000000e491c7c25 */ /* 0x000fc8000f8e001c */
[----:B------:R-:W-:Y:S01]  /*0aa0*/  IMAD R3, R73, UR15, R29 ;  /* 0x0000000f49037c24 */ /* 0x000fe2000f8e021d */
[----:B-1----:R-:W-:-:S04]  /*0ab0*/  LEA R76, P0, R28, R76, 0x2 ;  /* 0x0000004c1c4c7211 */ /* 0x002fc800078010ff */
[----:B------:R-:W-:-:S03]  /*0ac0*/  LEA.HI.X R77, R28, R77, R3, 0x2, P0 ;  /* 0x0000004d1c4d7211 */ /* 0x000fc600000f1403 */
[----:B------:R-:W-:Y:S01]  /*0ad0*/  IMAD.WIDE.U32 R76, R50, 0x10, R76 ;  /* 0x00000010324c7825 */ /* 0x000fe200078e004c */
[----:B----4-:R-:W-:Y:S04]  /*0ae0*/  STS.128 [R2], R4 ;  /* 0x0000000402007388 */ /* 0x010fe80000000c00 */
[----:B---3--:R-:W-:Y:S01]  /*0af0*/  STS.128 [R2+0x200], R16 ;  /* 0x0002001002007388 */ /* 0x008fe20000000c00 */
[----:B------:R-:W-:-:S03]  /*0b00*/  NOP ;  /* 0x0000000000007918 */ /* 0x000fc60000000000 */
[----:B------:R-:W0:Y:S04]  /*0b10*/  LDS.128 R44, [R0] ;  /* 0x00000000002c7984 */ /* 0x000e280000000c00 */
[----:B------:R-:W1:Y:S01]  /*0b20*/  LDS.128 R28, [R0+0x10] ;  /* 0x00001000001c7984 */ /* 0x000e620000000c00 */
[----:B------:R-:W-:Y:S06]  /*0b30*/  BAR.SYNC.DEFER_BLOCKING 0x0 ;  /* 0x0000000000007b1d */ /* 0x000fec0000010000 */
[----:B------:R-:W2:Y:S04]  /*0b40*/  LDG.E.128 R32, desc[UR16][R76.64] ;  /* 0x000000104c207981 */ /* 0x000ea8000c1e1d00 */
[----:B------:R3:W4:Y:S01]  /*0b50*/  LDG.E.128 R36, desc[UR16][R76.64+0x200] ;  /* 0x000200104c247981 */ /* 0x000722000c1e1d00 */
[----:B------:R-:W-:-:S02]  /*0b60*/  UIMAD.WIDE.U32 UR6, UR19, UR10, UR4 ;  /* 0x0000000a130672a5 */ /* 0x000fc4000f8e0004 */
[----:B------:R-:W-:Y:S01]  /*0b70*/  UISETP.NE.U32.AND UP0, UPT, UR20, URZ, UPT ;  /* 0x000000ff1400728c */ /* 0x000fe2000bf05070 */
[----:B0-----:R-:W-:Y:S01]  /*0b80*/  FMUL.FTZ R79, R45, -1.4426950216293334961 ;  /* 0xbfb8aa3b2d4f7820 */ /* 0x001fe20000410000 */
[----:B------:R-:W-:Y:S01]  /*0b90*/  FMUL.FTZ R4, R46, -1.4426950216293334961 ;  /* 0xbfb8aa3b2e047820 */ /* 0x000fe20000410000 */
[----:B------:R-:W-:Y:S01]  /*0ba0*/  FMUL.FTZ R5, R47, -1.4426950216293334961 ;  /* 0xbfb8aa3b2f057820 */ /* 0x000fe20000410000 */
[----:B------:R-:W-:Y:S01]  /*0bb0*/  FMUL.FTZ R3, R44, -1.4426950216293334961 ;  /* 0xbfb8aa3b2c037820 */ /* 0x000fe20000410000 */
[----:B-1----:R-:W-:Y:S01]  /*0bc0*/  FMUL.FTZ R6, R28, -1.4426950216293334961 ;  /* 0xbfb8aa3b1c067820 */ /* 0x002fe20000410000 */
[----:B------:R-:W-:Y:S01]  /*0bd0*/  FMUL.FTZ R7, R29, -1.4426950216293334961 ;  /* 0xbfb8aa3b1d077820 */ /* 0x000fe20000410000 */
[----:B------:R-:W0:Y:S01]  /*0be0*/  MUFU.EX2 R79, R79 ;  /* 0x0000004f004f7308 */ /* 0x000e220000000800 */
[----:B------:R-:W-:Y:S01]  /*0bf0*/  FMUL.FTZ R80, R30, -1.4426950216293334961 ;  /* 0xbfb8aa3b1e507820 */ /* 0x000fe20000410000 */
[----:B------:R-:W-:Y:S01]  /*0c00*/  FMUL.FTZ R81, R31, -1.4426950216293334961 ;  /* 0xbfb8aa3b1f517820 */ /* 0x000fe20000410000 */
[----:B------:R-:W-:Y:S01]  /*0c10*/  UIMAD UR7, UR19, UR11, UR7 ;  /* 0x0000000b130772a4 */ /* 0x000fe2000f8e0207 */
[----:B------:R-:W3:Y:S01]  /*0c20*/  MUFU.EX2 R4, R4 ;  /* 0x0000000400047308 */ /* 0x000ee20000000800 */
[----:B------:R-:W-:Y:S01]  /*0c30*/  UISETP.NE.AND.EX UP0, UPT, UR21, URZ, UPT, UP0 ;  /* 0x000000ff1500728c */ /* 0x000fe2000bf05300 */
[----:B------:R-:W1:Y:S02]  /*0c40*/  LDCU UR10, c[0x0][0x38c] ;  /* 0x00007180ff0a77ac */ /* 0x000e640008000800 */
[----:B------:R-:W1:Y:S04]  /*0c50*/  MUFU.EX2 R5, R5 ;  /* 0x0000000500057308 */ /* 0x000e680000000800 */
[----:B------:R-:W-:Y:S01]  /*0c60*/  MUFU.EX2 R6, R6 ;  /* 0x0000000600067308 */ /* 0x000fe20000000800 */
[----:B0-----:R-:W-:-:S03]  /*0c70*/  FADD.FTZ R79, R79, 1 ;  /* 0x3f8000004f4f7421 */ /* 0x001fc60000010000 */
[----:B------:R-:W-:Y:S01]  /*0c80*/  MUFU.EX2 R7, R7 ;  /* 0x0000000700077308 */ /* 0x000fe20000000800 */
[----:B---3--:R-:W-:-:S03]  /*0c90*/  FADD.FTZ R77, R4, 1 ;  /* 0x3f800000044d7421 */ /* 0x008fc60000010000 */
[----:B------:R-:W0:Y:S04]  /*0ca0*/  MUFU.EX2 R3, R3 ;  /* 0x0000000300037308 */ /* 0x000e280000000800 */
[----:B------:R1:W3:Y:S04]  /*0cb0*/  MUFU.EX2 R82, R80 ;  /* 0x0000005000527308 */ /* 0x0002e80000000800 */
[----:B------:R0:W3:Y:S04]  /*0cc0*/  MUFU.EX2 R83, R81 ;  /* 0x0000005100537308 */ /* 0x0000e80000000800 */
[----:B------:R-:W4:Y:S01]  /*0cd0*/  MUFU.RCP R76, R79 ;  /* 0x0000004f004c7308 */ /* 0x000f220000001000 */
[----:B-1----:R-:W-:Y:S01]  /*0ce0*/  FADD.FTZ R80, R5, 1 ;  /* 0x3f80000005507421 */ /* 0x002fe20000010000 */
[----:B0-----:R-:W-:Y:S01]  /*0cf0*/  FADD.FTZ R3, R3, 1 ;  /* 0x3f80000003037421 */ /* 0x001fe20000010000 */
[----:B------:R-:W-:Y:S01]  /*0d00*/  FADD.FTZ R81, R6, 1 ;  /* 0x3f80000006517421 */ /* 0x000fe20000010000 */
[----:B---3--:R-:W-:-:S04]  /*0d10*/  FADD.FTZ R82, R82, 1 ;  /* 0x3f80000052527421 */ /* 0x008fc80000010000 */
[----:B------:R0:W1:Y:S01]  /*0d20*/  MUFU.RCP R89, R77 ;  /* 0x0000004d00597308 */ /* 0x0000620000001000 */
[----:B------:R-:W-:-:S07]  /*0d30*/  FADD.FTZ R83, R83, 1 ;  /* 0x3f80000053537421 */ /* 0x000fce0000010000 */
[----:B------:R-:W3:Y:S01]  /*0d40*/  MUFU.RCP R90, R80 ;  /* 0x00000050005a7308 */ /* 0x000ee20000001000 */
[--C-:B0----5:R-:W-:Y:S01]  /*0d50*/  FADD.FTZ R77, R52, R72.reuse ;  /* 0x00000048344d7221 */ /* 0x121fe20000010000 */
[--C-:B------:R-:W-:Y:S01]  /*0d60*/  FADD.FTZ R52, R53, R72.reuse ;  /* 0x0000004835347221 */ /* 0x100fe20000010000 */
[--C-:B------:R-:W-:Y:S01]  /*0d70*/  FADD.FTZ R53, R54, R72.reuse ;  /* 0x0000004836357221 */ /* 0x100fe20000010000 */
[--C-:B------:R-:W-:Y:S01]  /*0d80*/  FADD.FTZ R54, R55, R72.reuse ;  /* 0x0000004837367221 */ /* 0x100fe20000010000 */
[--C-:B------:R-:W-:Y:S01]  /*0d90*/  FADD.FTZ R55, R40, R72.reuse ;  /* 0x0000004828377221 */ /* 0x100fe20000010000 */
[--C-:B------:R-:W-:Y:S01]  /*0da0*/  FADD.FTZ R40, R41, R72.reuse ;  /* 0x0000004829287221 */ /* 0x100fe20000010000 */
[--C-:B------:R-:W-:Y:S01]  /*0db0*/  FADD.FTZ R41, R42, R72.reuse ;  /* 0x000000482a297221 */ /* 0x100fe20000010000 */
[----:B------:R-:W0:Y:S01]  /*0dc0*/  MUFU.RCP R3, R3 ;  /* 0x0000000300037308 */ /* 0x000e220000001000 */
[----:B------:R-:W-:-:S07]  /*0dd0*/  FADD.FTZ R42, R43, R72 ;  /* 0x000000482b2a7221 */ /* 0x000fce0000010000 */
[----:B------:R-:W-:Y:S08]  /*0de0*/  MUFU.RCP R79, R82 ;  /* 0x00000052004f7308 */ /* 0x000ff00000001000 */
[----:B------:R-:W-:Y:S08]  /*0df0*/  MUFU.RCP R94, R83 ;  /* 0x00000053005e7308 */ /* 0x000ff00000001000 */
[----:B------:R-:W-:Y:S01]  /*0e00*/  MUFU.RCP R91, R81 ;  /* 0x00000051005b7308 */ /* 0x000fe20000001000 */
[----:B--2---:R2:W-:Y:S04]  /*0e10*/  STS.128 [R2], R32 ;  /* 0x0000002002007388 */ /* 0x0045e80000000c00 */
[----:B----4-:R3:W-:Y:S01]  /*0e20*/  STS.128 [R2+0x200], R36 ;  /* 0x0002002402007388 */ /* 0x0107e20000000c00 */
[----:B------:R-:W-:-:S03]  /*0e30*/  NOP ;  /* 0x0000000000007918 */ /* 0x000fc60000000000 */
[----:B------:R-:W4:Y:S01]  /*0e40*/  LDS.128 R16, [R0] ;  /* 0x0000000000107984 */ /* 0x000f220000000c00 */
[----:B--2---:R-:W-:Y:S01]  /*0e50*/  FADD.FTZ R34, R7, 1 ;  /* 0x3f80000007227421 */ /* 0x004fe20000010000 */
[----:B------:R-:W-:Y:S02]  /*0e60*/  FADD.FTZ R32, -R76, 1 ;  /* 0x3f8000004c207421 */ /* 0x000fe40000010100 */
[----:B------:R-:W2:Y:S01]  /*0e70*/  LDS.128 R4, [R0+0x10] ;  /* 0x0000100000047984 */ /* 0x000ea20000000c00 */
[----:B-1----:R-:W-:Y:S01]  /*0e80*/  FADD.FTZ R35, -R89, 1 ;  /* 0x3f80000059237421 */ /* 0x002fe20000010100 */
[----:B------:R1:W4:Y:S01]  /*0e90*/  MUFU.RCP R92, R34 ;  /* 0x00000022005c7308 */ /* 0x0003220000001000 */
[----:B---3--:R-:W-:Y:S01]  /*0ea0*/  FADD.FTZ R36, -R90, 1 ;  /* 0x3f8000005a247421 */ /* 0x008fe20000010100 */
[----:B0-----:R-:W-:Y:S01]  /*0eb0*/  FADD.FTZ R33, -R3, 1 ;  /* 0x3f80000003217421 */ /* 0x001fe20000010100 */
[----:B------:R-:W-:Y:S02]  /*0ec0*/  FFMA.FTZ R37, R46, R35, 1 ;  /* 0x3f8000002e257423 */ /* 0x000fe40000010023 */
[----:B------:R-:W-:Y:S01]  /*0ed0*/  FFMA.FTZ R38, R47, R36, 1 ;  /* 0x3f8000002f267423 */ /* 0x000fe20000010024 */
[----:B------:R-:W-:Y:S01]  /*0ee0*/  FFMA.FTZ R33, R44, R33, 1 ;  /* 0x3f8000002c217423 */ /* 0x000fe20000010021 */
[----:B-1----:R-:W-:Y:S01]  /*0ef0*/  FFMA.FTZ R34, R45, R32, 1 ;  /* 0x3f8000002d227423 */ /* 0x002fe20000010020 */
        /* <DEDUP_REMOVED lines=12> */
[----:B------:R-:W-:Y:S01]  /*0fc0*/  FADD.FTZ R35, -R79, 1 ;  /* 0x3f8000004f237421 */ /* 0x000fe20000010100 */
[----:B------:R-:W-:Y:S01]  /*0fd0*/  FADD.FTZ R36, -R94, 1 ;  /* 0x3f8000005e247421 */ /* 0x000fe20000010100 */
[----:B------:R-:W-:Y:S01]  /*0fe0*/  FMUL.FTZ R83, R39, R38 ;  /* 0x0000002627537220 */ /* 0x000fe20000410000 */
[----:B------:R-:W-:Y:S01]  /*0ff0*/  BAR.SYNC.DEFER_BLOCKING 0x0 ;  /* 0x0000000000007b1d */ /* 0x000fe20000010000 */
[----:B------:R-:W-:Y:S01]  /*1000*/  FFMA.FTZ R34, R29, R32, 1 ;  /* 0x3f8000001d227423 */ /* 0x000fe20000010020 */
[----:B------:R-:W-:Y:S01]  /*1010*/  FFMA.FTZ R37, R30, R35, 1 ;  /* 0x3f8000001e257423 */ /* 0x000fe20000010023 */
[----:B------:R-:W-:Y:S01]  /*1020*/  FFMA.FTZ R38, R31, R36, 1 ;  /* 0x3f8000001f267423 */ /* 0x000fe20000010024 */
[----:B------:R-:W-:Y:S01]  /*1030*/  FADD.FTZ R33, -R91, 1 ;  /* 0x3f8000005b217421 */ /* 0x000fe20000010100 */
[----:B--2---:R-:W-:Y:S01]  /*1040*/  FMUL.FTZ R32, R24, R4 ;  /* 0x0000000418207220 */ /* 0x004fe20000410000 */
        /* <DEDUP_REMOVED lines=14> */
[----:B------:R-:W-:-:S04]  /*1130*/  IMAD.WIDE.U32 R46, R73, R96, UR6 ;  /* 0x00000006492e7e25 */ /* 0x000fc8000f8e0060 */
[----:B------:R-:W-:Y:S01]  /*1140*/  FMUL.FTZ R91, R28, R91 ;  /* 0x0000005b1c5b7220 */ /* 0x000fe20000410000 */
[----:B------:R-:W-:Y:S01]  /*1150*/  FMUL.FTZ R92, R29, R92 ;  /* 0x0000005c1d5c7220 */ /* 0x000fe20000410000 */
[----:B------:R-:W-:Y:S01]  /*1160*/  FMUL.FTZ R94, R31, R94 ;  /* 0x0000005e1f5e7220 */ /* 0x000fe20000410000 */
[----:B------:R0:W-:Y:S04]  /*1170*/  STS.128 [R0], R80 ;  /* 0x0000005000007388 */ /* 0x0001e80000000c00 */
[----:B------:R-:W-:Y:S01]  /*1180*/  STS.128 [R0+0x10], R84 ;  /* 0x0000105400007388 */ /* 0x000fe20000000c00 */
[----:B------:R-:W-:-:S03]  /*1190*/  NOP ;  /* 0x0000000000007918 */ /* 0x000fc60000000000 */
[----:B------:R-:W1:Y:S04]  /*11a0*/  LDS.128 R32, [R2] ;  /* 0x0000000002207984 */ /* 0x000e680000000c00 */
[----:B------:R-:W2:Y:S01]  /*11b0*/  LDS.128 R36, [R2+0x200] ;  /* 0x0002000002247984 */ /* 0x000ea20000000c00 */
[----:B0-----:R-:W-:Y:S01]  /*11c0*/  FMUL.FTZ R80, R45, R76 ;  /* 0x0000004c2d507220 */ /* 0x001fe20000410000 */
[----:B------:R-:W-:Y:S01]  /*11d0*/  FMUL.FTZ R81, R44, R3 ;  /* 0x000000032c517220 */ /* 0x000fe20000410000 */
[----:B------:R-:W-:Y:S01]  /*11e0*/  FMUL.FTZ R44, R23, R90 ;  /* 0x0000005a172c7220 */ /* 0x000fe20000410000 */
[----:B------:R-:W-:Y:S01]  /*11f0*/  FMUL.FTZ R23, R30, R79 ;  /* 0x0000004f1e177220 */ /* 0x000fe20000410000 */
[----:B------:R-:W-:Y:S01]  /*1200*/  FMUL.FTZ R43, R21, R80 ;  /* 0x00000050152b7220 */ /* 0x000fe20000410000 */
[----:B------:R-:W-:Y:S01]  /*1210*/  FMUL.FTZ R3, R20, R81 ;  /* 0x0000005114037220 */ /* 0x000fe20000410000 */
[----:B------:R-:W-:Y:S01]  /*1220*/  IMAD R21, R73, R97, R47 ;  /* 0x0000006149157224 */ /* 0x000fe200078e022f */
[----:B------:R-:W-:Y:S01]  /*1230*/  LEA R20, P0, R46, R98, 0x2 ;  /* 0x000000622e147211 */ /* 0x000fe200078010ff */
[----:B------:R-:W-:Y:S01]  /*1240*/  FMUL.FTZ R45, R22, R89 ;  /* 0x00000059162d7220 */ /* 0x000fe20000410000 */
[----:B------:R-:W-:Y:S01]  /*1250*/  FMUL.FTZ R47, R24, R91 ;  /* 0x0000005b182f7220 */ /* 0x000fe20000410000 */
[----:B------:R-:W-:Y:S01]  /*1260*/  FMUL.FTZ R79, R26, R23 ;  /* 0x000000171a4f7220 */ /* 0x000fe20000410000 */
[----:B------:R-:W-:Y:S01]  /*1270*/  LEA.HI.X R21, R46, R99, R21, 0x2, P0 ;  /* 0x000000632e157211 */ /* 0x000fe200000f1415 */
[----:B------:R-:W-:Y:S01]  /*1280*/  FMUL.FTZ R46, R25, R92 ;  /* 0x0000005c192e7220 */ /* 0x000fe20000410000 */
[----:B------:R-:W-:Y:S01]  /*1290*/  FMUL.FTZ R76, R27, R94 ;  /* 0x0000005e1b4c7220 */ /* 0x000fe20000410000 */
[----:B------:R-:W-:Y:S01]  /*12a0*/  FFMA.FTZ R30, R8, R3, R75 ;  /* 0x00000003081e7223 */ /* 0x000fe2000001004b */
[----:B------:R-:W-:-:S05]  /*12b0*/  IMAD.WIDE.U32 R20, R50, 0x10, R20 ;  /* 0x0000001032147825 */ /* 0x000fca00078e0014 */
[----:B-1----:R0:W-:Y:S04]  /*12c0*/  STG.E.128 desc[UR16][R20.64], R32 ;  /* 0x0000002014007986 */ /* 0x0021e8000c101d10 */
[----:B--2---:R0:W-:Y:S01]  /*12d0*/  STG.E.128 desc[UR16][R20.64+0x200], R36 ;  /* 0x0002002414007986 */ /* 0x0041e2000c101d10 */
        /* <DEDUP_REMOVED lines=11> */
[----:B------:R2:W-:Y:S01]  /*1390*/  STS.128 [R0], R16 ;  /* 0x0000001000007388 */ /* 0x0005e20000000c00 */
[----:B-1----:R-:W-:-:S03]  /*13a0*/  UIMAD.WIDE.U32 UR6, UR19, UR12, UR4 ;  /* 0x0000000c130672a5 */ /* 0x002fc6000f8e0004 */
[----:B------:R1:W-:Y:S01]  /*13b0*/  STS.128 [R0+0x10], R4 ;  /* 0x0000100400007388 */ /* 0x0003e20000000c00 */
[----:B------:R-:W-:-:S03]  /*13c0*/  NOP ;  /* 0x0000000000007918 */ /* 0x000fc60000000000 */
[----:B0-----:R-:W0:Y:S01]  /*13d0*/  LDS.128 R20, [R2] ;  /* 0x0000000002147984 */ /* 0x001e220000000c00 */
[----:B------:R-:W-:Y:S02]  /*13e0*/  UIMAD UR9, UR19, UR13, UR7 ;  /* 0x0000000d130972a4 */ /* 0x000fe4000f8e0207 */
[----:B------:R-:W-:Y:S01]  /*13f0*/  MOV R29, UR7 ;  /* 0x00000007001d7c02 */ /* 0x000fe20008000f00 */
[----:B------:R-:W3:Y:S01]  /*1400*/  LDS.128 R24, [R2+0x200] ;  /* 0x0002000002187984 */ /* 0x000ee20000000c00 */
[----:B------:R-:W-:Y:S02]  /*1410*/  MOV R28, UR6 ;  /* 0x00000006001c7c02 */ /* 0x000fe40008000f00 */
[----:B------:R-:W-:-:S03]  /*1420*/  MOV R29, UR9 ;  /* 0x00000009001d7c02 */ /* 0x000fc60008000f00 */
[----:B------:R-:W-:-:S04]  /*1430*/  IMAD.WIDE.U32 R28, R73, UR14, R28 ;  /* 0x0000000e491c7c25 */ /* 0x000fc8000f8e001c */
[----:B--2---:R-:W-:Y:S01]  /*1440*/  IMAD R17, R73, UR15, R29 ;  /* 0x0000000f49117c24 */ /* 0x004fe2000f8e021d */
[----:B-1----:R-:W-:-:S04]  /*1450*/  LEA R4, P0, R28, UR20, 0x2 ;  /* 0x000000141c047c11 */ /* 0x002fc8000f8010ff */
[----:B------:R-:W-:-:S03]  /*1460*/  LEA.HI.X R5, R28, UR21, R17, 0x2, P0 ;  /* 0x000000151c057c11 */ /* 0x000fc600080f1411 */
[----:B------:R-:W-:-:S05]  /*1470*/  IMAD.WIDE.U32 R4, R50, 0x10, R4 ;  /* 0x0000001032047825 */ /* 0x000fca00078e0004 */
[----:B0-----:R1:W-:Y:S04]  /*1480*/  STG.E.128 desc[UR16][R4.64], R20 ;  /* 0x0000001404007986 */ /* 0x0013e8000c101d10 */
[----:B---3--:R1:W-:Y:S02]  /*1490*/  STG.E.128 desc[UR16][R4.64+0x200], R24 ;  /* 0x0002001804007986 */ /* 0x0083e4000c101d10 */
.L_x_9006:
[----:B-1----:R-:W-:Y:S01]  /*14a0*/  FFMA.FTZ R5, R9, R43, R30 ;  /* 0x0000002b09057223 */ /* 0x002fe2000001001e */
[----:B------:R-:W-:Y:S01]  /*14b0*/  BAR.SYNC.DEFER_BLOCKING 0x0 ;  /* 0x0000000000007b1d */ /* 0x000fe20000010000 */
[----:B------:R-:W-:Y:S01]  /*14c0*/  UISETP.GE.AND UP0, UPT, UR10, 0x1, UPT ;  /* 0x000000010a00788c */ /* 0x000fe2000bf06270 */
[----:B------:R-:W-:Y:S01]  /*14d0*/  CS2R R16, SRZ ;  /* 0x0000000000107805 */ /* 0x000fe2000001ff00 */
[----:B------:R-:W-:Y:S01]  /*14e0*/  FFMA.FTZ R4, R10, R45, R5 ;  /* 0x0000002d0a047223 */ /* 0x000fe20000010005 */
[----:B------:R-:W-:Y:S02]  /*14f0*/  CS2R R18, SRZ ;  /* 0x0000000000127805 */ /* 0x000fe4000001ff00 */
[----:B0-----:R-:W-:Y:S02]  /*1500*/  CS2R R20, SRZ ;  /* 0x0000000000147805 */ /* 0x001fe4000001ff00 */
[----:B------:R-:W-:Y:S01]  /*1510*/  CS2R R22, SRZ ;  /* 0x0000000000167805 */ /* 0x000fe2000001ff00 */
        /* <DEDUP_REMOVED lines=37> */
[----:B------:R-:W4:Y:S01]  /*1770*/  LDC R117, c[0x0][0x394] ;  /* 0x0000e500ff757b82 */ /* 0x000f220000000800 */
[----:B0-----:R-:W-:Y:S01]  /*1780*/  ISETP.LE.AND P0, PT, R4, UR8, PT ;  /* 0x0000000804007c0c */ /* 0x001fe2000bf03270 */
[----:B------:R-:W-:Y:S01]  /*1790*/  ULOP3.LUT UR7, UR7, 0x400, URZ, 0xc0, !UPT ;  /* 0x0000040007077892 */ /* 0x000fe2000f8ec0ff */
[----:B------:R-:W-:Y:S02]  /*17a0*/  MOV R91, R68 ;  /* 0x00000044005b7202 */ /* 0x000fe40000000f00 */
[----:B------:R-:W-:Y:S02]  /*17b0*/  MOV R90, R66 ;  /* 0x00000042005a7202 */ /* 0x000fe40000000f00 */
[----:B------:R-:W-:Y:S01]  /*17c0*/  MOV R92, R58 ;  /* 0x0000003a005c7202 */ /* 0x000fe20000000f00 */
[----:B------:R-:W0:Y:S01]  /*17d0*/  LDC.64 R4, c[0x0][0x3e0] ;  /* 0x0000f800ff047b82 */ /* 0x000e220000000a00 */
[----:B-1----:R-:W-:-:S02]  /*17e0*/  SHF.L.U64.HI R94, R6, 0x2, R7 ;  /* 0x00000002065e7819 */ /* 0x002fc40000010207 */
[----:B------:R-:W-:Y:S02]  /*17f0*/  ISETP.EQ.AND P0, PT, R67, RZ, !P0 ;  /* 0x000000ff4300720c */ /* 0x000fe40004702270 */
[----:B------:R-:W-:Y:S02]  /*1800*/  MOV R93, UR9 ;  /* 0x00000009005d7c02 */ /* 0x000fe40008000f00 */
[----:B------:R-:W-:Y:S02]  /*1810*/  MOV R7, UR6 ;  /* 0x0000000600077c02 */ /* 0x000fe40008000f00 */
[----:B--2---:R-:W-:Y:S02]  /*1820*/  SHF.L.U64.HI R96, R32, 0x2, R33 ;  /* 0x0000000220607819 */ /* 0x004fe40000010221 */
[----:B0--34-:R-:W-:-:S07]  /*1830*/  SHF.L.U64.HI R95, R4, 0x2, R5 ;  /* 0x00000002045f7819 */ /* 0x019fce0000010205 */
.L_x_9013:
[----:B0-----:R-:W-:Y:S01]  /*1840*/  MOV R34, R87 ;  /* 0x0000005700227202 */ /* 0x001fe20000000f00 */
[----:B------:R-:W2:Y:S01]  /*1850*/  LDG.E R101, desc[UR16][R36.64] ;  /* 0x0000001024657981 */ /* 0x000ea2000c1e1900 */
[----:B------:R-:W-:-:S05]  /*1860*/  MOV R35, R89 ;  /* 0x0000005900237202 */ /* 0x000fca0000000f00 */
[----:B------:R0:W3:Y:S02]  /*1870*/  LDG.E R33, desc[UR16][R34.64] ;  /* 0x0000001022217981 */ /* 0x0000e4000c1e1900 */
[----:B0-----:R-:W-:Y:S02]  /*1880*/  MOV R34, R91 ;  /* 0x0000005b00227202 */ /* 0x001fe40000000f00 */
[----:B------:R-:W-:-:S05]  /*1890*/  MOV R35, R90 ;  /* 0x0000005a00237202 */ /* 0x000fca0000000f00 */
[----:B------:R0:W2:Y:S01]  /*18a0*/  LDG.E R104, desc[UR16][R34.64] ;  /* 0x0000001022687981 */ /* 0x0000a2000c1e1900 */
        /* <DEDUP_REMOVED lines=12> */
[----:B-1----:R-:W1:Y:S01]  /*1970*/  MUFU.EX2 R5, R5 ;  /* 0x0000000500057308 */ /* 0x002e620000000800 */
[-C--:B0-----:R-:W-:Y:S01]  /*1980*/  FMUL.FTZ R34, R41, R99.reuse ;  /* 0x0000006329227220 */ /* 0x081fe20000410000 */
[----:B--2---:R-:W-:Y:S01]  /*1990*/  FMUL.FTZ R114, R101, R104 ;  /* 0x0000006865727220 */ /* 0x004fe20000410000 */
[----:B------:R-:W-:Y:S01]  /*19a0*/  FMUL.FTZ R104, R42, R99 ;  /* 0x000000632a687220 */ /* 0x000fe20000410000 */
[----:B------:R-:W0:Y:S04]  /*19b0*/  MUFU.EX2 R102, R102 ;  /* 0x0000006600667308 */ /* 0x000e280000000800 */
[----:B------:R-:W2:Y:S04]  /*19c0*/  MUFU.EX2 R103, R103 ;  /* 0x0000006700677308 */ /* 0x000ea80000000800 */
[----:B------:R-:W3:Y:S04]  /*19d0*/  MUFU.EX2 R100, R100 ;  /* 0x0000006400647308 */ /* 0x000ee80000000800 */
[----:B------:R-:W4:Y:S04]  /*19e0*/  MUFU.EX2 R97, R97 ;  /* 0x0000006100617308 */ /* 0x000f280000000800 */
[----:B------:R-:W0:Y:S04]  /*19f0*/  MUFU.EX2 R98, R98 ;  /* 0x0000006200627308 */ /* 0x000e280000000800 */
[----:B------:R0:W0:Y:S04]  /*1a00*/  MUFU.EX2 R99, R34 ;  /* 0x0000002200637308 */ /* 0x0000280000000800 */
[----:B------:R-:W0:Y:S01]  /*1a10*/  MUFU.EX2 R104, R104 ;  /* 0x0000006800687308 */ /* 0x000e220000000800 */
        /* <DEDUP_REMOVED lines=10> */
[----:B-1234-:R-:W-:Y:S05]  /*1ac0*/  @P1 BRA `(.L_x_9009) ;  /* 0x0000000000141947 */ /* 0x01efea0003800000 */
[----:B------:R-:W-:Y:S01]  /*1ad0*/  UISETP.NE.AND UP0, UPT, UR8, UR12, UPT ;  /* 0x0000000c0800728c */ /* 0x000fe2000bf05270 */
[----:B------:R-:W-:-:S08]  /*1ae0*/  MOV R113, 0x3f800000 ;  /* 0x3f80000000717802 */ /* 0x000fd00000000f00 */
[----:B------:R-:W-:Y:S05]  /*1af0*/  BRA.U !UP0, `(.L_x_9010) ;  /* 0x00000001080c7547 */ /* 0x000fea000b800000 */
[----:B------:R3:W4:Y:S01]  /*1b00*/  LDS R113, [R92+UR7+0x668] ;  /* 0x000668075c717984 */ /* 0x0007220008000800 */
[----:B------:R-:W-:Y:S05]  /*1b10*/  BRA `(.L_x_9010) ;  /* 0x0000000000047947 */ /* 0x000fea0003800000 */
.L_x_9009:
[----:B------:R1:W2:Y:S02]  /*1b20*/  LDS R113, [R78+0xe6c] ;  /* 0x000e6c004e717984 */ /* 0x0002a40000000800 */
.L_x_9010:
[----:B------:R-:W-:Y:S05]  /*1b30*/  BSYNC.RECONVERGENT B0 ;  /* 0x0000000000007941 */ /* 0x000fea0003800200 */
.L_x_9008:
[----:B------:R-:W-:Y:S01]  /*1b40*/  UISETP.NE.AND UP0, UPT, UR8, 0x1, UPT ;  /* 0x000000010800788c */ /* 0x000fe2000bf05270 */
[----:B------:R-:W-:-:S05]  /*1b50*/  HFMA2 R115, -RZ, RZ, 0, 0 ;  /* 0x00000000ff737431 */ /* 0x000fca00000001ff */
[----:B------:R-:W-:-:S04]  /*1b60*/  PLOP3.LUT P1, PT, PT, PT, UP0, 0x80, 0x8 ;  /* 0x000000000008781c */ /* 0x000fc80003f2f008 */
[----:B------:R-:W-:-:S13]  /*1b70*/  ISETP.NE.OR P1, PT, R67, RZ, !P1 ;  /* 0x000000ff4300720c */ /* 0x000fda0004f25670 */
[----:B0-----:R-:W-:-:S05]  /*1b80*/  @!P1 IMAD.WIDE R34, R7, 0x8, R48 ;  /* 0x0000000807229825 */ /* 0x001fca00078e0230 */
        /* <DEDUP_REMOVED lines=11> */
[----:B------:R-:W-:Y:S01]  /*1c40*/  FFMA.FTZ R106, R97, R101, R110 ;  /* 0x00000065616a7223 */ /* 0x000fe2000001006e */
[----:B------:R-:W-:Y:S02]  /*1c50*/  FFMA.FTZ R101, R38, R102, R39 ;  /* 0x0000006626657223 */ /* 0x000fe40000010027 */
[C---:B------:R-:W-:Y:S01]  /*1c60*/  FMUL.FTZ R116, R100.reuse, R119 ;  /* 0x0000007764747220 */ /* 0x040fe20000410000 */
[C---:B0-----:R-:W-:Y:S01]  /*1c70*/  FFMA.FTZ R35, R100.reuse, R106, R107 ;  /* 0x0000006a64237223 */ /* 0x041fe2000001006b */
        /* <DEDUP_REMOVED lines=9> */
[----:B------:R-:W2:Y:S01]  /*1d10*/  SHFL.DOWN PT, R121, R106, 0x1, 0x1f ;  /* 0x08201f006a797f89 */ /* 0x000ea200000e0000 */
[----:B------:R-:W-:Y:S01]  /*1d20*/  FFMA.FTZ R35, R99, R34, R84 ;  /* 0x0000002263237223 */ /* 0x000fe20000010054 */
[----:B------:R-:W-:-:S03]  /*1d30*/  FMUL.FTZ R34, R5, R102 ;  /* 0x0000006605227220 */ /* 0x000fc60000410000 */
[----:B------:R-:W-:Y:S01]  /*1d40*/  FFMA.FTZ R116, R104, R35, R85 ;  /* 0x0000002368747223 */ /* 0x000fe20000010055 */
[----:B------:R-:W-:-:S04]  /*1d50*/  FMUL.FTZ R35, R103, R34 ;  /* 0x0000002267237220 */ /* 0x000fc80000410000 */
[----:B------:R-:W4:Y:S01]  /*1d60*/  SHFL.UP PT, R118, R116, 0x1, RZ ;  /* 0x0420000074767989 */ /* 0x000f2200000e00ff */
[----:B------:R-:W-:-:S04]  /*1d70*/  FMUL.FTZ R34, R100, R35 ;  /* 0x0000002364227220 */ /* 0x000fc80000410000 */
[----:B------:R-:W-:-:S04]  /*1d80*/  FMUL.FTZ R35, R97, R34 ;  /* 0x0000002261237220 */ /* 0x000fc80000410000 */
[----:B------:R-:W-:Y:S01]  /*1d90*/  FMUL.FTZ R34, R98, R35 ;  /* 0x0000002362227220 */ /* 0x000fe20000410000 */
[----:B0-----:R-:W-:-:S03]  /*1da0*/  @P1 FMUL.FTZ R119, R120, R101 ;  /* 0x0000006578771220 */ /* 0x001fc60000410000 */
[----:B------:R-:W-:Y:S01]  /*1db0*/  FMUL.FTZ R35, R99, R34 ;  /* 0x0000002263237220 */ /* 0x000fe20000410000 */
[----:B--2---:R-:W-:Y:S01]  /*1dc0*/  @P1 FFMA.FTZ R106, R101, R121, R106 ;  /* 0x00000079656a1223 */ /* 0x004fe2000001006a */
[----:B------:R-:W-:Y:S02]  /*1dd0*/  @P1 MOV R101, R119 ;  /* 0x0000007700651202 */ /* 0x000fe40000000f00 */
[----:B------:R-:W-:Y:S01]  /*1de0*/  FMUL.FTZ R119, R104, R35 ;  /* 0x0000002368777220 */ /* 0x000fe20000410000 */
[----:B------:R-:W-:Y:S01]  /*1df0*/  ISETP.GE.AND P1, PT, R51, 0x1, PT ;  /* 0x000000013300780c */ /* 0x000fe20003f26270 */
[----:B------:R-:W0:Y:S04]  /*1e00*/  SHFL.DOWN PT, R121, R106, 0x2, 0x1f ;  /* 0x08401f006a797f89 */ /* 0x000e2800000e0000 */
[----:B------:R-:W2:Y:S01]  /*1e10*/  SHFL.DOWN PT, R120, R101, 0x2, 0x1f ;  /* 0x08401f0065787f89 */ /* 0x000ea200000e0000 */
[----:B----4-:R-:W-:-:S03]  /*1e20*/  FFMA.FTZ R35, R119, R118, R116 ;  /* 0x0000007677237223 */ /* 0x010fc60000010074 */
[----:B------:R-:W4:Y:S02]  /*1e30*/  SHFL.UP PT, R34, R119, 0x1, RZ ;  /* 0x0420000077227989 */ /* 0x000f2400000e00ff */
[----:B------:R-:W-:-:S05]  /*1e40*/  FSEL R116, R116, R35, !P1 ;  /* 0x0000002374747208 */ /* 0x000fca0004800000 */
[----:B------:R-:W3:Y:S01]  /*1e50*/  SHFL.UP PT, R35, R116, 0x2, RZ ;  /* 0x0440000074237989 */ /* 0x000ee200000e00ff */
[C---:B0-----:R-:W-:Y:S01]  /*1e60*/  @!P3 FFMA.FTZ R106, R101.reuse, R121, R106 ;  /* 0x00000079656ab223 */ /* 0x041fe2000001006a */
[----:B--2---:R-:W-:-:S04]  /*1e70*/  @!P3 FMUL.FTZ R118, R101, R120 ;  /* 0x000000786576b220 */ /* 0x004fc80000410000 */
[----:B------:R-:W0:Y:S01]  /*1e80*/  SHFL.DOWN PT, R120, R106, 0x4, 0x1f ;  /* 0x08801f006a787f89 */ /* 0x000e2200000e0000 */
[----:B----4-:R-:W-:Y:S01]  /*1e90*/  @P1 FMUL.FTZ R119, R119, R34 ;  /* 0x0000002277771220 */ /* 0x010fe20000410000 */
[----:B------:R-:W-:Y:S02]  /*1ea0*/  @!P3 MOV R101, R118 ;  /* 0x000000760065b202 */ /* 0x000fe40000000f00 */
[----:B------:R-:W-:Y:S02]  /*1eb0*/  ISETP.GT.U32.AND P3, PT, R88, 0x1b, PT ;  /* 0x0000001b5800780c */ /* 0x000fe40003f64070 */
[----:B------:R-:W2:Y:S01]  /*1ec0*/  SHFL.UP PT, R34, R119, 0x2, RZ ;  /* 0x0440000077227989 */ /* 0x000ea200000e00ff */
[----:B------:R-:W-:Y:S01]  /*1ed0*/  ISETP.GE.AND P1, PT, R51, 0x2, PT ;  /* 0x000000023300780c */ /* 0x000fe20003f26270 */
[----:B---3--:R-:W-:Y:S02]  /*1ee0*/  FFMA.FTZ R35, R119, R35, R116 ;  /* 0x0000002377237223 */ /* 0x008fe40000010074 */
[----:B------:R-:W3:Y:S03]  /*1ef0*/  SHFL.DOWN PT, R118, R101, 0x4, 0x1f ;  /* 0x08801f0065767f89 */ /* 0x000ee600000e0000 */
[----:B------:R-:W-:-:S05]  /*1f00*/  FSEL R116, R116, R35, !P1 ;  /* 0x0000002374747208 */ /* 0x000fca0004800000 */
[----:B------:R-:W4:Y:S01]  /*1f10*/  SHFL.UP PT, R35, R116, 0x4, RZ ;  /* 0x0480000074237989 */ /* 0x000f2200000e00ff */
[----:B0-----:R-:W-:-:S05]  /*1f20*/  @!P3 FFMA.FTZ R106, R101, R120, R106 ;  /* 0x00000078656ab223 */ /* 0x001fca000001006a */
[----:B------:R-:W0:Y:S01]  /*1f30*/  SHFL.DOWN PT, R123, R106, 0x8, 0x1f ;  /* 0x09001f006a7b7f89 */ /* 0x000e2200000e0000 */
[----:B--2---:R-:W-:Y:S01]  /*1f40*/  @P1 FMUL.FTZ R119, R119, R34 ;  /* 0x0000002277771220 */ /* 0x004fe20000410000 */
[----:B------:R-:W-:Y:S01]  /*1f50*/  ISETP.GE.AND P1, PT, R51, 0x4, PT ;  /* 0x000000043300780c */ /* 0x000fe20003f26270 */
[----:B------:R-:W-:Y:S02]  /*1f60*/  HFMA2 R34, -RZ, RZ, 1.875, 0 ;  /* 0x3f800000ff227431 */ /* 0x000fe400000001ff */
[----:B---3--:R-:W-:-:S05]  /*1f70*/  @!P3 FMUL.FTZ R118, R101, R118 ;  /* 0x000000766576b220 */ /* 0x008fca0000410000 */
[----:B------:R-:W-:Y:S02]  /*1f80*/  @!P3 MOV R101, R118 ;  /* 0x000000760065b202 */ /* 0x000fe40000000f00 */
[----:B------:R-:W2:Y:S01]  /*1f90*/  SHFL.UP PT, R118, R119, 0x4, RZ ;  /* 0x0480000077767989 */ /* 0x000ea200000e00ff */
[----:B------:R-:W-:Y:S01]  /*1fa0*/  ISETP.GT.U32.AND P3, PT, R88, 0x17, PT ;  /* 0x000000175800780c */ /* 0x000fe20003f64070 */
[----:B----4-:R-:W-:Y:S02]  /*1fb0*/  FFMA.FTZ R35, R119, R35, R116 ;  /* 0x0000002377237223 */ /* 0x010fe40000010074 */
[----:B------:R-:W3:Y:S03]  /*1fc0*/  SHFL.DOWN PT, R122, R101, 0x8, 0x1f ;  /* 0x09001f00657a7f89 */ /* 0x000ee600000e0000 */
[----:B------:R-:W-:Y:S02]  /*1fd0*/  FSEL R116, R116, R35, !P1 ;  /* 0x0000002374747208 */ /* 0x000fe40004800000 */
[----:B------:R-:W-:-:S03]  /*1fe0*/  MOV R35, RZ ;  /* 0x000000ff00237202 */ /* 0x000fc60000000f00 */
[----:B------:R-:W4:Y:S02]  /*1ff0*/  SHFL.UP PT, R120, R116, 0x8, RZ ;  /* 0x0500000074787989 */ /* 0x000f2400000e00ff */
[----:B0-----:R-:W-:Y:S02]  /*2000*/  @!P3 FFMA.FTZ R106, R101, R123, R106 ;  /* 0x0000007b656ab223 */ /* 0x001fe4000001006a */
[----:B------:R-:W-:Y:S04]  /*2010*/  @P0 LDS.64 R34, [R86] ;  /* 0x0000000056220984 */ /* 0x000fe80000000a00 */
[----:B------:R-:W0:Y:S01]  /*2020*/  SHFL.DOWN PT, R123, R106, 0x10, 0x1f ;  /* 0x0a001f006a7b7f89 */ /* 0x000e2200000e0000 */
[----:B--2---:R-:W-:Y:S01]  /*2030*/  @P1 FMUL.FTZ R119, R119, R118 ;  /* 0x0000007677771220 */ /* 0x004fe20000410000 */
[----:B------:R-:W-:Y:S01]  /*2040*/  ISETP.GE.AND P1, PT, R51, 0x8, PT ;  /* 0x000000083300780c */ /* 0x000fe20003f26270 */
[----:B---3--:R-:W-:-:S03]  /*2050*/  @!P3 FMUL.FTZ R121, R101, R122 ;  /* 0x0000007a6579b220 */ /* 0x008fc60000410000 */
[----:B------:R-:W2:Y:S02]  /*2060*/  SHFL.UP PT, R118, R119, 0x8, RZ ;  /* 0x0500000077767989 */ /* 0x000ea400000e00ff */
[----:B------:R-:W-:Y:S02]  /*2070*/  @!P3 MOV R101, R121 ;  /* 0x000000790065b202 */ /* 0x000fe40000000f00 */
[----:B------:R-:W-:Y:S01]  /*2080*/  ISETP.GT.U32.AND P3, PT, R88, 0xf, PT ;  /* 0x0000000f5800780c */ /* 0x000fe20003f64070 */
[----:B----4-:R-:W-:Y:S02]  /*2090*/  FFMA.FTZ R121, R119, R120, R116 ;  /* 0x0000007877797223 */ /* 0x010fe40000010074 */
[----:B------:R-:W3:Y:S03]  /*20a0*/  SHFL.DOWN PT, R122, R101, 0x10, 0x1f ;  /* 0x0a001f00657a7f89 */ /* 0x000ee600000e0000 */
[----:B------:R-:W-:-:S05]  /*20b0*/  FSEL R116, R116, R121, !P1 ;  /* 0x0000007974747208 */ /* 0x000fca0004800000 */
[----:B------:R-:W4:Y:S02]  /*20c0*/  SHFL.UP PT, R120, R116, 0x10, RZ ;  /* 0x0600000074787989 */ /* 0x000f2400000e00ff */
[----:B0-----:R-:W-:Y:S01]  /*20d0*/  @!P3 FFMA.FTZ R106, R101, R123, R106 ;  /* 0x0000007b656ab223 */ /* 0x001fe2000001006a */
[----:B--2---:R-:W-:-:S04]  /*20e0*/  @P1 FMUL.FTZ R119, R119, R118 ;  /* 0x0000007677771220 */ /* 0x004fc80000410000 */
[----:B------:R-:W-:Y:S01]  /*20f0*/  SHFL.DOWN PT, R124, R106, 0x1, 0x1f ;  /* 0x08201f006a7c7f89 */ /* 0x000fe200000e0000 */
[----:B------:R-:W-:-:S03]  /*2100*/  ISETP.GE.AND P1, PT, R51, 0x10, PT ;  /* 0x000000103300780c */ /* 0x000fc60003f26270 */
[----:B------:R-:W0:Y:S01]  /*2110*/  SHFL.UP PT, R118, R119, 0x10, RZ ;  /* 0x0600000077767989 */ /* 0x000e2200000e00ff */
[----:B---3--:R-:W-:-:S03]  /*2120*/  @!P3 FMUL.FTZ R121, R101, R122 ;  /* 0x0000007a6579b220 */ /* 0x008fc60000410000 */
[----:B------:R-:W-:Y:S02]  /*2130*/  SHFL.IDX PT, R125, R35, RZ, 0x1f ;  /* 0x00001fff237d7589 */ /* 0x000fe400000e0000 */
[----:B------:R-:W-:Y:S02]  /*2140*/  @!P3 MOV R101, R121 ;  /* 0x000000790065b202 */ /* 0x000fe40000000f00 */
[----:B------:R-:W-:Y:S01]  /*2150*/  SHFL.IDX PT, R106, R106, RZ, 0x1f ;  /* 0x00001fff6a6a7589 */ /* 0x000fe200000e0000 */
[----:B------:R-:W-:Y:S01]  /*2160*/  ISETP.NE.AND P3, PT, R67, 0x1f, PT ;  /* 0x0000001f4300780c */ /* 0x000fe20003f65270 */
[C---:B----4-:R-:W-:Y:S02]  /*2170*/  FFMA.FTZ R121, R119.reuse, R120, R116 ;  /* 0x0000007877797223 */ /* 0x050fe40000010074 */
[----:B------:R-:W2:Y:S03]  /*2180*/  SHFL.DOWN PT, R123, R101, 0x1, 0x1f ;  /* 0x08201f00657b7f89 */ /* 0x000ea600000e0000 */
[----:B------:R-:W-:Y:S01]  /*2190*/  FSEL R121, R116, R121, !P1 ;  /* 0x0000007974797208 */ /* 0x000fe20004800000 */
[----:B------:R-:W3:Y:S04]  /*21a0*/  SHFL.IDX PT, R101, R101, RZ, 0x1f ;  /* 0x00001fff65657589 */ /* 0x000ee800000e0000 */
[----:B------:R-:W-:Y:S01]  /*21b0*/  SHFL.UP PT, R120, R121, 0x1, RZ ;  /* 0x0420000079787989 */ /* 0x000fe200000e00ff */
[----:B0-----:R-:W-:Y:S01]  /*21c0*/  @P1 FMUL.FTZ R119, R119, R118 ;  /* 0x0000007677771220 */ /* 0x001fe20000410000 */
[----:B------:R-:W-:-:S05]  /*21d0*/  ISETP.GT.AND P1, PT, R51, 0x1e, PT ;  /* 0x0000001e3300780c */ /* 0x000fca0003f24270 */
[----:B------:R-:W-:Y:S01]  /*21e0*/  SHFL.UP PT, R119, R119, 0x1, RZ ;  /* 0x0420000077777989 */ /* 0x000fe200000e00ff */
[----:B--2---:R-:W-:Y:S01]  /*21f0*/  @P3 FFMA.FTZ R125, R123, R125, R124 ;  /* 0x0000007d7b7d3223 */ /* 0x004fe2000001007c */
[----:B------:R-:W-:-:S03]  /*2200*/  ISETP.NE.AND P3, PT, R67, RZ, PT ;  /* 0x000000ff4300720c */ /* 0x000fc60003f65270 */
[----:B------:R-:W-:Y:S01]  /*2210*/  FFMA.FTZ R114, R125, R113, R114 ;  /* 0x000000717d727223 */ /* 0x000fe20000010072 */
[C---:B---3--:R-:W-:Y:S01]  /*2220*/  FFMA.FTZ R35, R101.reuse, R35, R106 ;  /* 0x0000002365237223 */ /* 0x048fe2000001006a */
        /* <DEDUP_REMOVED lines=8> */
[----:B0-----:R-:W-:Y:S02]  /*22b0*/  FMUL.FTZ R34, R33, R116 ;  /* 0x0000007421227220 */ /* 0x001fe40000410000 */
[-C--:B------:R-:W-:Y:S01]  /*22c0*/  FFMA.FTZ R108, R103, R124.reuse, R108 ;  /* 0x0000007c676c7223 */ /* 0x080fe2000001006c */
[----:B------:R-:W-:Y:S01]  /*22d0*/  FMUL.FTZ R101, R33, R124 ;  /* 0x0000007c21657220 */ /* 0x000fe20000410000 */
[----:B-----5:R-:W0:Y:S02]  /*22e0*/  SHFL.IDX PT, R122, R115, RZ, 0x1f ;  /* 0x00001fff737a7589 */ /* 0x020e2400000e0000 */
[----:B0-----:R-:W-:Y:S01]  /*22f0*/  @P2 FFMA.FTZ R122, R119, R122, R120 ;  /* 0x0000007a777a2223 */ /* 0x001fe20000010078 */
[----:B------:R-:W-:-:S03]  /*2300*/  ISETP.GT.AND P2, PT, R51, 0x1b, PT ;  /* 0x0000001b3300780c */ /* 0x000fc60003f44270 */
[----:B------:R-:W-:-:S04]  /*2310*/  FFMA.FTZ R122, R5, R122, R38 ;  /* 0x0000007a057a7223 */ /* 0x000fc80000010026 */
        /* <DEDUP_REMOVED lines=10> */
[----:B------:R-:W-:Y:S01]  /*23c0*/  FADD.FTZ R128, -R80, R103 ;  /* 0x0000006750807221 */ /* 0x000fe20000010100 */
[----:B------:R-:W-:Y:S01]  /*23d0*/  FMUL.FTZ R100, R52, R108 ;  /* 0x0000006c34647220 */ /* 0x000fe20000410000 */
[----:B------:R-:W-:Y:S01]  /*23e0*/  FFMA.FTZ R103, R5, R122, RZ ;  /* 0x0000007a05677223 */ /* 0x000fe200000100ff */
[----:B------:R-:W-:Y:S01]  /*23f0*/  FFMA.FTZ R111, R97, R120, R82 ;  /* 0x00000078616f7223 */ /* 0x000fe20000010052 */
[----:B------:R-:W-:Y:S01]  /*2400*/  FMUL.FTZ R97, R53, R124 ;  /* 0x0000007c35617220 */ /* 0x000fe20000410000 */
[----:B------:R-:W-:Y:S01]  /*2410*/  FFMA.FTZ R132, R44, R120, R107 ;  /* 0x000000782c847223 */ /* 0x000fe2000001006b */
[----:B------:R-:W-:Y:S01]  /*2420*/  FFMA.FTZ R130, R100, R105, R103 ;  /* 0x0000006964827223 */ /* 0x000fe20000010067 */
[----:B------:R-:W-:Y:S01]  /*2430*/  FADD.FTZ R109, -R81, R120 ;  /* 0x00000078516d7221 */ /* 0x000fe20000010100 */
[----:B------:R-:W-:Y:S01]  /*2440*/  FMUL.FTZ R120, R54, R126 ;  /* 0x0000007e36787220 */ /* 0x000fe20000410000 */
[-C--:B------:R-:W-:Y:S01]  /*2450*/  FFMA.FTZ R134, R98, R111.reuse, R83 ;  /* 0x0000006f62867223 */ /* 0x080fe20000010053 */
[----:B------:R-:W-:Y:S01]  /*2460*/  FFMA.FTZ R107, R97, R128, R130 ;  /* 0x00000080616b7223 */ /* 0x000fe20000010082 */
        /* <DEDUP_REMOVED lines=19> */
[C---:B------:R-:W-:Y:S01]  /*25a0*/  FMUL.FTZ R128, R33.reuse, R112 ;  /* 0x0000007021807220 */ /* 0x040fe20000410000 */
[----:B------:R-:W-:Y:S01]  /*25b0*/  FFMA.FTZ R107, R98, R121, R107 ;  /* 0x00000079626b7223 */ /* 0x000fe2000001006b */
[----:B------:R-:W-:Y:S01]  /*25c0*/  FMUL.FTZ R35, R33, R102 ;  /* 0x0000006621237220 */ /* 0x000fe20000410000 */
[----:B------:R-:W0:Y:S01]  /*25d0*/  SHFL.DOWN PT, R119, R104, 0x1, 0x1f ;  /* 0x08201f0068777f89 */ /* 0x000e2200000e0000 */
[----:B------:R-:W-:Y:S01]  /*25e0*/  FMUL.FTZ R128, R113, R128 ;  /* 0x0000008071807220 */ /* 0x000fe20000410000 */
[----:B------:R-:W-:Y:S01]  /*25f0*/  FMUL.FTZ R115, R115, R34 ;  /* 0x0000002273737220 */ /* 0x000fe20000410000 */
[----:B------:R-:W-:Y:S01]  /*2600*/  FFMA.FTZ R101, R10, R124, R101 ;  /* 0x0000007c0a657223 */ /* 0x000fe20000010065 */
[----:B------:R-:W2:Y:S01]  /*2610*/  SHFL.DOWN PT, R130, R107, 0x1, 0x1f ;  /* 0x08201f006b827f89 */ /* 0x000ea200000e0000 */
[----:B------:R-:W-:Y:S01]  /*2620*/  FFMA.FTZ R128, R13, R112, R128 ;  /* 0x000000700d807223 */ /* 0x000fe20000010080 */
[----:B------:R-:W-:Y:S01]  /*2630*/  FMUL.FTZ R112, R33, R114 ;  /* 0x0000007221707220 */ /* 0x000fe20000410000 */
[----:B------:R-:W-:Y:S01]  /*2640*/  FFMA.FTZ R115, R14, R116, R115 ;  /* 0x000000740e737223 */ /* 0x000fe20000010073 */
[----:B------:R-:W-:Y:S01]  /*2650*/  FADD.FTZ R31, R98, R31 ;  /* 0x0000001f621f7221 */ /* 0x000fe20000010000 */
        /* <DEDUP_REMOVED lines=14> */
[----:B--2---:R-:W-:-:S04]  /*2740*/  @!P1 FADD.FTZ R107, R107, R130 ;  /* 0x000000826b6b9221 */ /* 0x004fc80000010000 */
[----:B------:R-:W0:Y:S01]  /*2750*/  SHFL.DOWN PT, R119, R104, 0x2, 0x1f ;  /* 0x08401f0068777f89 */ /* 0x000e2200000e0000 */
[----:B------:R-:W-:-:S03]  /*2760*/  ISETP.GT.AND P1, PT, R51, 0x1d, PT ;  /* 0x0000001d3300780c */ /* 0x000fc60003f24270 */
[----:B------:R-:W2:Y:S10]  /*2770*/  SHFL.DOWN PT, R130, R107, 0x2, 0x1f ;  /* 0x08401f006b827f89 */ /* 0x000eb400000e0000 */
[----:B0-----:R-:W-:Y:S01]  /*2780*/  @!P1 FADD.FTZ R104, R104, R119 ;  /* 0x0000007768689221 */ /* 0x001fe20000010000 */
[----:B--2---:R-:W-:-:S04]  /*2790*/  @!P1 FADD.FTZ R107, R107, R130 ;  /* 0x000000826b6b9221 */ /* 0x004fc80000010000 */
[----:B------:R-:W0:Y:S01]  /*27a0*/  SHFL.DOWN PT, R119, R104, 0x4, 0x1f ;  /* 0x08801f0068777f89 */ /* 0x000e2200000e0000 */
[----:B------:R-:W-:-:S03]  /*27b0*/  ISETP.NE.AND P1, PT, R51, RZ, PT ;  /* 0x000000ff3300720c */ /* 0x000fc60003f25270 */
[----:B------:R-:W2:Y:S10]  /*27c0*/  SHFL.DOWN PT, R130, R107, 0x4, 0x1f ;  /* 0x08801f006b827f89 */ /* 0x000eb400000e0000 */
[----:B------:R-:W3:Y:S01]  /*27d0*/  @!P1 S2R R132, SR_CgaCtaId ;  /* 0x0000000000849919 */ /* 0x000ee20000008800 */
[----:B------:R-:W-:Y:S01]  /*27e0*/  @!P1 MOV R123, 0x400 ;  /* 0x00000400007b9802 */ /* 0x000fe20000000f00 */
[----:B0-----:R-:W-:Y:S01]  /*27f0*/  @!P2 FADD.FTZ R104, R104, R119 ;  /* 0x000000776868a221 */ /* 0x001fe20000010000 */
[----:B--2---:R-:W-:-:S04]  /*2800*/  @!P2 FADD.FTZ R107, R107, R130 ;  /* 0x000000826b6ba221 */ /* 0x004fc80000010000 */
[----:B------:R-:W0:Y:S01]  /*2810*/  SHFL.DOWN PT, R119, R104, 0x8, 0x1f ;  /* 0x09001f0068777f89 */ /* 0x000e2200000e0000 */
[----:B------:R-:W-:-:S03]  /*2820*/  ISETP.GT.AND P2, PT, R51, 0x17, PT ;  /* 0x000000173300780c */ /* 0x000fc60003f44270 */
[----:B------:R-:W2:Y:S01]  /*2830*/  SHFL.DOWN PT, R130, R107, 0x8, 0x1f ;  /* 0x09001f006b827f89 */ /* 0x000ea200000e0000 */
[----:B---3--:R-:W-:Y:S01]  /*2840*/  @!P1 LEA R58, R132, R123, 0x18 ;  /* 0x0000007b843a9211 */ /* 0x008fe200078ec0ff */
[----:B------:R-:W-:-:S04]  /*2850*/  FMUL.FTZ R132, R33, R118 ;  /* 0x0000007621847220 */ /* 0x000fc80000410000 */
[----:B------:R-:W-:-:S04]  /*2860*/  FMUL.FTZ R111, R111, R132 ;  /* 0x000000846f6f7220 */ /* 0x000fc80000410000 */
[----:B0-----:R-:W-:Y:S01]  /*2870*/  @!P2 FADD.FTZ R104, R104, R119 ;  /* 0x000000776868a221 */ /* 0x001fe20000010000 */
[----:B------:R-:W-:Y:S01]  /*2880*/  FFMA.FTZ R111, R12, R118, R111 ;  /* 0x000000760c6f7223 */ /* 0x000fe2000001006f */
[----:B--2---:R-:W-:-:S03]  /*2890*/  @!P2 FADD.FTZ R107, R107, R130 ;  /* 0x000000826b6ba221 */ /* 0x004fc60000010000 */
[----:B------:R-:W0:Y:S01]  /*28a0*/  SHFL.DOWN PT, R119, R104, 0x10, 0x1f ;  /* 0x0a001f0068777f89 */ /* 0x000e2200000e0000 */
[----:B------:R-:W-:Y:S01]  /*28b0*/  FMUL.FTZ R130, R109, R106 ;  /* 0x0000006a6d827220 */ /* 0x000fe20000410000 */
[----:B------:R-:W-:Y:S01]  /*28c0*/  FMUL.FTZ R106, R33, R108 ;  /* 0x0000006c216a7220 */ /* 0x000fe20000410000 */
[----:B------:R-:W-:Y:S01]  /*28d0*/  FMUL.FTZ R33, R122, R35 ;  /* 0x000000237a217220 */ /* 0x000fe20000410000 */
[----:B------:R-:W2:Y:S01]  /*28e0*/  SHFL.DOWN PT, R134, R107, 0x10, 0x1f ;  /* 0x0a001f006b867f89 */ /* 0x000ea200000e0000 */
[----:B------:R-:W-:Y:S01]  /*28f0*/  FFMA.FTZ R130, R11, R126, R130 ;  /* 0x0000007e0b827223 */ /* 0x000fe20000010082 */
[----:B------:R-:W-:Y:S01]  /*2900*/  FMUL.FTZ R106, R105, R106 ;  /* 0x0000006a696a7220 */ /* 0x000fe20000410000 */
[----:B------:R-:W-:Y:S01]  /*2910*/  ISETP.GT.AND P2, PT, R51, 0xf, PT ;  /* 0x0000000f3300780c */ /* 0x000fe20003f44270 */
[----:B------:R-:W-:Y:S01]  /*2920*/  FFMA.FTZ R33, R8, R102, R33 ;  /* 0x0000006608217223 */ /* 0x000fe20000010021 */
[----:B------:R-:W-:Y:S01]  /*2930*/  FADD.FTZ R19, R130, R19 ;  /* 0x0000001382137221 */ /* 0x000fe20000010000 */
[----:B------:R-:W-:Y:S01]  /*2940*/  FFMA.FTZ R106, R9, R108, R106 ;  /* 0x0000006c096a7223 */ /* 0x000fe2000001006a */
[----:B------:R-:W-:Y:S01]  /*2950*/  FADD.FTZ R20, R111, R20 ;  /* 0x000000146f147221 */ /* 0x000fe20000010000 */
[----:B------:R-:W-:-:S02]  /*2960*/  FADD.FTZ R16, R33, R16 ;  /* 0x0000001021107221 */ /* 0x000fc40000010000 */
[----:B------:R-:W-:Y:S01]  /*2970*/  FADD.FTZ R17, R106, R17 ;  /* 0x000000116a117221 */ /* 0x000fe20000010000 */
[----:B0-----:R-:W-:Y:S01]  /*2980*/  FADD.FTZ R35, R104, R119 ;  /* 0x0000007768237221 */ /* 0x001fe20000010000 */
[----:B--2---:R-:W-:-:S04]  /*2990*/  FADD.FTZ R34, R107, R134 ;  /* 0x000000866b227221 */ /* 0x004fc80000010000 */
[----:B------:R-:W-:Y:S01]  /*29a0*/  FSEL R104, R104, R35, P2 ;  /* 0x0000002368687208 */ /* 0x000fe20001000000 */
[----:B------:R0:W-:Y:S01]  /*29b0*/  @!P1 STS.64 [R58+0x438], R34 ;  /* 0x000438223a009388 */ /* 0x0001e20000000a00 */
[----:B------:R-:W-:Y:S01]  /*29c0*/  FSEL R107, R107, R34, P2 ;  /* 0x000000226b6b7208 */ /* 0x000fe20001000000 */
        /* <DEDUP_REMOVED lines=10> */
.L_x_9012:
[----:B------:R-:W-:Y:S05]  /*2a70*/  BSYNC.RECONVERGENT B0 ;  /* 0x0000000000007941 */ /* 0x000fea0003800200 */
.L_x_9011:
        /* <DEDUP_REMOVED lines=13> */
.L_x_9007:
[----:B------:R-:W-:Y:S01]  /*2b50*/  BAR.SYNC.DEFER_BLOCKING 0x0 ;  /* 0x0000000000007b1d */ /* 0x000fe20000010000 */
[----:B------:R-:W-:Y:S01]  /*2b60*/  UISETP.GT.AND UP0, UPT, UR8, 0x1, UPT ;  /* 0x000000010800788c */ /* 0x000fe2000bf04270 */
[----:B------:R-:W-:Y:S02]  /*2b70*/  IADD3 R62, P1, PT, R62, -0x400, RZ ;  /* 0xfffffc003e3e7810 */ /* 0x000fe40007f3e0ff */
[----:B------:R-:W-:Y:S02]  /*2b80*/  IADD3 R64, P2, PT, R64, -0x400, RZ ;  /* 0xfffffc0040407810 */ /* 0x000fe40007f5e0ff */
[----:B------:R-:W2:Y:S02]  /*2b90*/  LDCU.64 UR10, c[0x0][0x4f8] ;  /* 0x00009f00ff0a77ac */ /* 0x000ea40008000a00 */
[----:B------:R-:W3:Y:S01]  /*2ba0*/  LDC.64 R6, c[0x0][0x500] ;  /* 0x00014000ff067b82 */ /* 0x000ee20000000a00 */
[----:B------:R-:W-:Y:S01]  /*2bb0*/  IADD3.X R59, PT, PT, R59, -0x1, RZ, P1, !PT ;  /* 0xffffffff3b3b7810 */ /* 0x000fe20000ffe4ff */
[----:B------:R-:W-:Y:S01]  /*2bc0*/  UMOV UR5, URZ ;  /* 0x000000ff00057c82 */ /* 0x000fe20008000000 */
[----:B------:R-:W-:Y:S01]  /*2bd0*/  IADD3.X R61, PT, PT, R61, -0x1, RZ, P2, !PT ;  /* 0xffffffff3d3d7810 */ /* 0x000fe200017fe4ff */
[----:B------:R-:W-:-:S04]  /*2be0*/  UMOV UR8, UR18 ;  /* 0x0000001200087c82 */ /* 0x000fc80008000000 */
[----:B------:R-:W4:Y:S08]  /*2bf0*/  LDC.64 R32, c[0x0][0x550] ;  /* 0x00015400ff207b82 */ /* 0x000f300000000a00 */
[----:B0-----:R-:W0:Y:S01]  /*2c00*/  LDC.64 R34, c[0x0][0x560] ;  /* 0x00015800ff227b82 */ /* 0x001e220000000a00 */
[----:B------:R-:W-:Y:S01]  /*2c10*/  STS.128 [R0], R24 ;  /* 0x0000001800007388 */ /* 0x000fe20000000c00 */
[----:B--2---:R-:W-:-:S03]  /*2c20*/  UIMAD.WIDE.U32 UR6, UR19, UR10, UR4 ;  /* 0x0000000a130672a5 */ /* 0x004fc6000f8e0004 */
[----:B------:R-:W-:Y:S01]  /*2c30*/  STS.128 [R0+0x10], R28 ;  /* 0x0000101c00007388 */ /* 0x000fe20000000c00 */
[----:B------:R-:W-:-:S03]  /*2c40*/  NOP ;  /* 0x0000000000007918 */ /* 0x000fc60000000000 */
[----:B------:R-:W2:Y:S01]  /*2c50*/  LDS.128 R8, [R2] ;  /* 0x0000000002087984 */ /* 0x000ea20000000c00 */
[----:B------:R-:W-:-:S03]  /*2c60*/  UIMAD UR7, UR19, UR11, UR7 ;  /* 0x0000000b130772a4 */ /* 0x000fc6000f8e0207 */
[----:B------:R-:W5:Y:S03]  /*2c70*/  LDS.128 R12, [R2+0x200] ;  /* 0x00020000020c7984 */ /* 0x000f660000000c00 */
[----:B---3--:R-:W-:-:S04]  /*2c80*/  IMAD.WIDE.U32 R4, R73, R6, UR6 ;  /* 0x0000000649047e25 */ /* 0x008fc8000f8e0006 */
[----:B------:R-:W-:Y:S01]  /*2c90*/  IMAD R3, R73, R7, R5 ;  /* 0x0000000749037224 */ /* 0x000fe200078e0205 */
[C---:B----4-:R-:W-:Y:S01]  /*2ca0*/  LEA R6, P0, R4.reuse, R32, 0x2 ;  /* 0x0000002004067211 */ /* 0x050fe200078010ff */
[----:B------:R-:W3:Y:S03]  /*2cb0*/  LDCU.64 UR6, c[0x0][0x518] ;  /* 0x0000a300ff0677ac */ /* 0x000ee60008000a00 */
[----:B------:R-:W-:Y:S02]  /*2cc0*/  LEA.HI.X R7, R4, R33, R3, 0x2, P0 ;  /* 0x0000002104077211 */ /* 0x000fe400000f1403 */
[----:B------:R-:W4:Y:S01]  /*2cd0*/  LDC.64 R32, c[0x0][0x520] ;  /* 0x00014800ff207b82 */ /* 0x000f220000000a00 */
[----:B------:R-:W-:-:S04]  /*2ce0*/  IMAD.WIDE.U32 R4, R50, 0x10, R6 ;  /* 0x0000001032047825 */ /* 0x000fc800078e0006 */
[----:B------:R-:W-:Y:S01]  /*2cf0*/  FADD.FTZ R6, R69, R16 ;  /* 0x0000001045067221 */ /* 0x000fe20000010000 */
[----:B---3--:R-:W-:-:S04]  /*2d00*/  UIMAD.WIDE.U32 UR4, UR19, UR6, UR4 ;  /* 0x00000006130472a5 */ /* 0x008fc8000f8e0004 */
[----:B------:R-:W-:Y:S01]  /*2d10*/  UIMAD UR5, UR19, UR7, UR5 ;  /* 0x00000007130572a4 */ /* 0x000fe2000f8e0205 */
[----:B--2---:R-:W-:Y:S04]  /*2d20*/  STG.E.128 desc[UR16][R4.64], R8 ;  /* 0x0000000804007986 */ /* 0x004fe8000c101d10 */
[----:B-----5:R4:W-:Y:S01]  /*2d30*/  STG.E.128 desc[UR16][R4.64+0x200], R12 ;  /* 0x0002000c04007986 */ /* 0x0209e2000c101d10 */
[----:B------:R-:W-:Y:S01]  /*2d40*/  BAR.SYNC.DEFER_BLOCKING 0x0 ;  /* 0x0000000000007b1d */ /* 0x000fe20000010000 */
[----:B----4-:R-:W-:-:S05]  /*2d50*/  IMAD.WIDE.U32 R4, R73, R32, UR4 ;  /* 0x0000000449047e25 */ /* 0x010fca000f8e0020 */
[----:B------:R2:W-:Y:S04]  /*2d60*/  STS.128 [R0], R16 ;  /* 0x0000001000007388 */ /* 0x0005e80000000c00 */
[----:B------:R3:W-:Y:S01]  /*2d70*/  STS.128 [R0+0x10], R20 ;  /* 0x0000101400007388 */ /* 0x0007e20000000c00 */
[----:B------:R-:W-:-:S03]  /*2d80*/  NOP ;  /* 0x0000000000007918 */ /* 0x000fc60000000000 */
[----:B------:R-:W4:Y:S04]  /*2d90*/  LDS.128 R24, [R2] ;  /* 0x0000000002187984 */ /* 0x000f280000000c00 */
[----:B------:R5:W1:Y:S01]  /*2da0*/  LDS.128 R28, [R2+0x200] ;  /* 0x00020000021c7984 */ /* 0x000a620000000c00 */
[----:B--2---:R-:W-:Y:S01]  /*2db0*/  FADD.FTZ R17, R6, R17 ;  /* 0x0000001106117221 */ /* 0x004fe20000010000 */
[----:B0-----:R-:W-:Y:S01]  /*2dc0*/  LEA R6, P0, R4, R34, 0x2 ;  /* 0x0000002204067211 */ /* 0x001fe200078010ff */
[----:B---3--:R-:W-:Y:S02]  /*2dd0*/  IMAD R0, R73, R33, R5 ;  /* 0x0000002149007224 */ /* 0x008fe400078e0205 */
[----:B------:R-:W-:-:S03]  /*2de0*/  FADD.FTZ R18, R17, R18 ;  /* 0x0000001211127221 */ /* 0x000fc60000010000 */
[----:B------:R-:W-:Y:S01]  /*2df0*/  LEA.HI.X R7, R4, R35, R0, 0x2, P0 ;  /* 0x0000002304077211 */ /* 0x000fe200000f1400 */
[----:B------:R-:W-:Y:S01]  /*2e00*/  FADD.FTZ R19, R18, R19 ;  /* 0x0000001312137221 */ /* 0x000fe20000010000 */
[----:B------:R-:W-:Y:S01]  /*2e10*/  IADD3 R60, P0, PT, R60, -0x400, RZ ;  /* 0xfffffc003c3c7810 */ /* 0x000fe20007f1e0ff */
[----:B-----5:R-:W-:-:S04]  /*2e20*/  IMAD.WIDE.U32 R2, R50, 0x10, R6 ;  /* 0x0000001032027825 */ /* 0x020fc800078e0006 */
[----:B------:R-:W-:Y:S01]  /*2e30*/  FADD.FTZ R20, R19, R20 ;  /* 0x0000001413147221 */ /* 0x000fe20000010000 */
[----:B------:R-:W-:-:S03]  /*2e40*/  IADD3.X R57, PT, PT, R57, -0x1, RZ, P0, !PT ;  /* 0xffffffff39397810 */ /* 0x000fc600007fe4ff */
[----:B------:R-:W-:-:S04]  /*2e50*/  FADD.FTZ R21, R20, R21 ;  /* 0x0000001514157221 */ /* 0x000fc80000010000 */
[----:B------:R-:W-:-:S04]  /*2e60*/  FADD.FTZ R22, R21, R22 ;  /* 0x0000001615167221 */ /* 0x000fc80000010000 */
[----:B------:R-:W-:Y:S01]  /*2e70*/  FADD.FTZ R69, R22, R23 ;  /* 0x0000001716457221 */ /* 0x000fe20000010000 */
[----:B----4-:R0:W-:Y:S04]  /*2e80*/  STG.E.128 desc[UR16][R2.64], R24 ;  /* 0x0000001802007986 */ /* 0x0101e8000c101d10 */
[----:B-1----:R0:W-:Y:S01]  /*2e90*/  STG.E.128 desc[UR16][R2.64+0x200], R28 ;  /* 0x0002001c02007986 */ /* 0x0021e2000c101d10 */
[----:B------:R-:W-:Y:S05]  /*2ea0*/  BRA.U UP0, `(.L_x_9014) ;  /* 0xffffffd500f47547 */ /* 0x000fea000b83ffff */
.L_x_9005:
        /* <DEDUP_REMOVED lines=34> */
.L_x_9016:
[----:B------:R-:W-:Y:S05]  /*30d0*/  BSYNC.RECONVERGENT B0 ;  /* 0x0000000000007941 */ /* 0x000fea0003800200 */
.L_x_9015:
        /* <DEDUP_REMOVED lines=26> */
.L_x_9018:
[----:B------:R-:W-:Y:S05]  /*3280*/  BSYNC.RECONVERGENT B0 ;  /* 0x0000000000007941 */ /* 0x000fea0003800200 */
.L_x_9017:
        /* <DEDUP_REMOVED lines=22> */
.L_x_9020:
        /* <DEDUP_REMOVED lines=51> */
.L_x_9019:
[----:B------:R-:W-:Y:S05]  /*3720*/  EXIT ;  /* 0x000000000000794d */ /* 0x000fea0003800000 */
.L_x_9021:
        /* <DEDUP_REMOVED lines=13> */
.L_x_10522:


//--------------------- .text._Z25selective_scan_bwd_kernelI32Selective_Scan_bwd_kernel_traitsILi32ELi8ELb1ELb0ELb0ELb1ELb0EffEEv12SSMParamsBwd --------------------------
	.section	.text._Z25selective_scan_bwd_kernelI32Selective_Scan_bwd_kernel_traitsILi32ELi8ELb1ELb0ELb0ELb1ELb0EffEEv12SSMParamsBwd,"ax",@progbits
	.align	128
        .global         _Z25selective_scan_bwd_kernelI32Selective_Scan_bwd_kernel_traitsILi32ELi8ELb1ELb0ELb0ELb1ELb0EffEEv12SSMParamsBwd
        .type           _Z25selective_scan_bwd_kernelI32Selective_Scan_bwd_kernel_traitsILi32ELi8ELb1ELb0ELb0ELb1ELb0EffEEv12SSMParamsBwd,@function
        .size           _Z25selective_scan_bwd_kernelI32Selective_Scan_bwd_kernel_traitsILi32ELi8ELb1ELb0ELb0ELb1ELb0EffEEv12SSMParamsBwd,(.L_x_10523 - _Z25selective_scan_bwd_kernelI32Selective_Scan_bwd_kernel_traitsILi32ELi8ELb1ELb0ELb0ELb1ELb0EffEEv12SSMParamsBwd)
        .other          _Z25selective_scan_bwd_kernelI32Selective_Scan_bwd_kernel_traitsILi32ELi8ELb1ELb0ELb0ELb1ELb0EffEEv12SSMParamsBwd,@"STO_CUDA_ENTRY STV_DEFAULT"
_Z25selective_scan_bwd_kernelI32Selective_Scan_bwd_kernel_traitsILi32ELi8ELb1ELb0ELb0ELb1ELb0EffEEv12SSMParamsBwd:
.text._Z25selective_scan_bwd_kernelI32Selective_Scan_bwd_kernel_traitsILi32ELi8ELb1ELb0ELb0ELb1ELb0EffEEv12SSMParamsBwd:
        /* <DEDUP_REMOVED lines=101> */
[----:B------:R-:W-:-:S02]  /*0650*/  MOV R61, UR4 ;  /* 0x00000004003d7c02 */ /* 0x000fc40008000f00 */
[----:B------:R-:W-:Y:S02]  /*0660*/  LOP3.LUT R62, R3, 0x1f, R52, 0xf8, !PT ;  /* 0x0000001f033e7812 */ /* 0x000fe400078ef834 */
[----:B---3--:R-:W-:-:S07]  /*0670*/  LEA R113, R52, R61, 0x2 ;  /* 0x0000003d34717211 */ /* 0x008fce00078e10ff */
.L_x_9046:
[----:B------:R-:W-:Y:S01]  /*0680*/  BAR.SYNC.DEFER_BLOCKING 0x0 ;  /* 0x0000000000007b1d */ /* 0x000fe20000010000 */
[----:B0-----:R-:W-:-:S05]  /*0690*/  IMAD.WIDE.U32 R2, R62, 0x10, R58 ;  /* 0x000000103e027825 */ /* 0x001fca00078e003a */
[----:B------:R-:W2:Y:S04]  /*06a0*/  LDG.E.128 R4, desc[UR16][R2.64] ;  /* 0x0000001002047981 */ /* 0x000ea8000c1e1d00 */
[----:B------:R-:W3:Y:S01]  /*06b0*/  LDG.E.128 R16, desc[UR16][R2.64+0x200] ;  /* 0x0002001002107981 */ /* 0x000ee2000c1e1d00 */
[----:B------:R-:W-:Y:S01]  /*06c0*/  IMAD.WIDE.U32 R36, R62, 0x10, R56 ;  /* 0x000000103e247825 */ /* 0x000fe200078e0038 */
[----:B------:R-:W0:Y:S02]  /*06d0*/  S2R R68, SR_LANEID ;  /* 0x0000000000447919 */ /* 0x000e240000000000 */
[----:B0-----:R-:W-:-:S04]  /*06e0*/  LEA R65, R68, R61, 0x4 ;  /* 0x0000003d44417211 */ /* 0x001fc800078e20ff */
[----:B------:R-:W-:Y:S01]  /*06f0*/  LEA R66, R68, R65, 0x4 ;  /* 0x0000004144427211 */ /* 0x000fe200078e20ff */
[----:B--2---:R-:W-:Y:S04]  /*0700*/  STS.128 [R65], R4 ;  /* 0x0000000441007388 */ /* 0x004fe80000000c00 */
[----:B---3--:R-:W-:Y:S01]  /*0710*/  STS.128 [R65+0x200], R16 ;  /* 0x0002001041007388 */ /* 0x008fe20000000c00 */
[----:B------:R-:W-:-:S03]  /*0720*/  NOP ;  /* 0x0000000000007918 */ /* 0x000fc60000000000 */
[----:B------:R-:W-:Y:S04]  /*0730*/  LDS.128 R8, [R66] ;  /* 0x0000000042087984 */ /* 0x000fe80000000c00 */
[----:B------:R-:W-:Y:S01]  /*0740*/  LDS.128 R12, [R66+0x10] ;  /* 0x00001000420c7984 */ /* 0x000fe20000000c00 */
[----:B------:R-:W-:Y:S06]  /*0750*/  BAR.SYNC.DEFER_BLOCKING 0x0 ;  /* 0x0000000000007b1d */ /* 0x000fec0000010000 */
[----:B------:R-:W2:Y:S04]  /*0760*/  LDG.E.128 R24, desc[UR16][R36.64] ;  /* 0x0000001024187981 */ /* 0x000ea8000c1e1d00 */
[----:B------:R-:W3:Y:S01]  /*0770*/  LDG.E.128 R28, desc[UR16][R36.64+0x200] ;  /* 0x00020010241c7981 */ /* 0x000ee2000c1e1d00 */
[----:B------:R-:W-:-:S02]  /*0780*/  MOV R2, R64 ;  /* 0x0000004000027202 */ /* 0x000fc40000000f00 */
[----:B------:R-:W-:-:S03]  /*0790*/  MOV R3, R53 ;  /* 0x0000003500037202 */ /* 0x000fc60000000f00 */
[----:B------:R-:W-:Y:S01]  /*07a0*/  IMAD.WIDE.U32 R2, R62, 0x10, R2 ;  /* 0x000000103e027825 */ /* 0x000fe200078e0002 */
[----:B--2---:R-:W-:Y:S04]  /*07b0*/  STS.128 [R65], R24 ;  /* 0x0000001841007388 */ /* 0x004fe80000000c00 */
[----:B---3--:R-:W-:Y:S01]  /*07c0*/  STS.128 [R65+0x200], R28 ;  /* 0x0002001c41007388 */ /* 0x008fe20000000c00 */
[----:B------:R-:W-:-:S03]  /*07d0*/  NOP ;  /* 0x0000000000007918 */ /* 0x000fc60000000000 */
[----:B------:R-:W0:Y:S04]  /*07e0*/  LDS.128 R32, [R66] ;  /* 0x0000000042207984 */ /* 0x000e280000000c00 */
[----:B------:R-:W1:Y:S01]  /*07f0*/  LDS.128 R20, [R66+0x10] ;  /* 0x0000100042147984 */ /* 0x000e620000000c00 */
[----:B------:R-:W-:Y:S06]  /*0800*/  BAR.SYNC.DEFER_BLOCKING 0x0 ;  /* 0x0000000000007b1d */ /* 0x000fec0000010000 */
[----:B------:R-:W2:Y:S04]  /*0810*/  LDG.E.128 R40, desc[UR16][R2.64] ;  /* 0x0000001002287981 */ /* 0x000ea8000c1e1d00 */
[----:B------:R-:W3:Y:S01]  /*0820*/  LDG.E.128 R76, desc[UR16][R2.64+0x200] ;  /* 0x00020010024c7981 */ /* 0x000ee2000c1e1d00 */
[----:B------:R-:W-:Y:S01]  /*0830*/  BSSY.RECONVERGENT B0, `(.L_x_9023) ;  /* 0x0000032000007945 */ /* 0x000fe20003800200 */
[--C-:B0----5:R-:W-:Y:S01]  /*0840*/  FADD.FTZ R75, R32, R47.reuse ;  /* 0x0000002f204b7221 */ /* 0x121fe20000010000 */
[--C-:B------:R-:W-:Y:S01]  /*0850*/  FADD.FTZ R70, R33, R47.reuse ;  /* 0x0000002f21467221 */ /* 0x100fe20000010000 */
[--C-:B------:R-:W-:Y:S01]  /*0860*/  FADD.FTZ R69, R34, R47.reuse ;  /* 0x0000002f22457221 */ /* 0x100fe20000010000 */
[--C-:B------:R-:W-:Y:S01]  /*0870*/  FADD.FTZ R72, R35, R47.reuse ;  /* 0x0000002f23487221 */ /* 0x100fe20000010000 */
[--C-:B-1----:R-:W-:Y:S01]  /*0880*/  FADD.FTZ R71, R20, R47.reuse ;  /* 0x0000002f14477221 */ /* 0x102fe20000010000 */
[----:B------:R-:W-:Y:S01]  /*0890*/  FSETP.GTU.FTZ.AND P4, PT, R75, 20, PT ;  /* 0x41a000004b00780b */ /* 0x000fe20003f9c000 */
[--C-:B------:R-:W-:Y:S01]  /*08a0*/  FADD.FTZ R74, R21, R47.reuse ;  /* 0x0000002f154a7221 */ /* 0x100fe20000010000 */
[----:B------:R-:W-:Y:S01]  /*08b0*/  FSETP.GTU.FTZ.AND P5, PT, R70, 20, PT ;  /* 0x41a000004600780b */ /* 0x000fe20003fbc000 */
[----:B------:R-:W-:Y:S01]  /*08c0*/  FADD.FTZ R73, R22, R47 ;  /* 0x0000002f16497221 */ /* 0x000fe20000010000 */
[----:B------:R-:W-:-:S02]  /*08d0*/  FSETP.GTU.FTZ.AND P0, PT, R69, 20, PT ;  /* 0x41a000004500780b */ /* 0x000fc40003f1c000 */
[----:B------:R-:W-:Y:S02]  /*08e0*/  FSETP.GTU.FTZ.AND P1, PT, R72, 20, PT ;  /* 0x41a000004800780b */ /* 0x000fe40003f3c000 */
[----:B------:R-:W-:Y:S02]  /*08f0*/  FSETP.GTU.FTZ.AND P2, PT, R71, 20, PT ;  /* 0x41a000004700780b */ /* 0x000fe40003f5c000 */
[----:B------:R-:W-:Y:S01]  /*0900*/  FSETP.GTU.FTZ.AND P3, PT, R74, 20, PT ;  /* 0x41a000004a00780b */ /* 0x000fe20003f7c000 */
[----:B--2---:R0:W-:Y:S04]  /*0910*/  STS.128 [R65], R40 ;  /* 0x0000002841007388 */ /* 0x0041e80000000c00 */
[----:B---3--:R0:W-:Y:S01]  /*0920*/  STS.128 [R65+0x200], R76 ;  /* 0x0002004c41007388 */ /* 0x0081e20000000c00 */
[----:B------:R-:W-:-:S03]  /*0930*/  NOP ;  /* 0x0000000000007918 */ /* 0x000fc60000000000 */
[----:B------:R0:W1:Y:S04]  /*0940*/  LDS.128 R4, [R66] ;  /* 0x0000000042047984 */ /* 0x0000680000000c00 */
[----:B------:R0:W2:Y:S01]  /*0950*/  LDS.128 R16, [R66+0x10] ;  /* 0x0000100042107984 */ /* 0x0000a20000000c00 */
[----:B------:R-:W-:Y:S05]  /*0960*/  @P4 BRA `(.L_x_9024) ;  /* 0x0000000000784947 */ /* 0x000fea0003800000 */
        /* <DEDUP_REMOVED lines=30> */
.L_x_9024:
[----:B------:R-:W-:Y:S05]  /*0b50*/  BSYNC.RECONVERGENT B0 ;  /* 0x0000000000007941 */ /* 0x000fea0003800200 */
.L_x_9023:
[----:B------:R-:W-:Y:S01]  /*0b60*/  BSSY.RECONVERGENT B0, `(.L_x_9025) ;  /* 0x0000023000007945 */ /* 0x000fe20003800200 */
[----:B------:R-:W-:Y:S01]  /*0b70*/  FSETP.GTU.FTZ.AND P4, PT, R73, 20, PT ;  /* 0x41a000004900780b */ /* 0x000fe20003f9c000 */
[----:B0-----:R-:W-:Y:S01]  /*0b80*/  FADD.FTZ R76, R23, R47 ;  /* 0x0000002f174c7221 */ /* 0x001fe20000010000 */
        /* <DEDUP_REMOVED lines=32> */
.L_x_9026:
[----:B------:R-:W-:Y:S05]  /*0d90*/  BSYNC.RECONVERGENT B0 ;  /* 0x0000000000007941 */ /* 0x000fea0003800200 */
.L_x_9025:
[----:B------:R-:W-:Y:S01]  /*0da0*/  FFMA.FTZ R3, R9, R5, R22 ;  /* 0x0000000509037223 */ /* 0x000fe20000010016 */
[----:B------:R-:W-:Y:S01]  /*0db0*/  UIADD3 UR9, UPT, UPT, UR8, -0x1, URZ ;  /* 0xffffffff08097890 */ /* 0x000fe2000fffe0ff */
[----:B------:R-:W-:Y:S01]  /*0dc0*/  BSSY.RECONVERGENT B0, `(.L_x_9027) ;  /* 0x0000023000007945 */ /* 0x000fe20003800200 */
[----:B------:R-:W-:Y:S01]  /*0dd0*/  HFMA2 R23, -RZ, RZ, 0, 0 ;  /* 0x00000000ff177431 */ /* 0x000fe200000001ff */
[----:B------:R-:W-:Y:S01]  /*0de0*/  FSETP.GTU.FTZ.AND P5, PT, R76, 20, PT ;  /* 0x41a000004c00780b */ /* 0x000fe20003fbc000 */
[----:B------:R-:W-:Y:S01]  /*0df0*/  FFMA.FTZ R2, R10, R6, R3 ;  /* 0x000000060a027223 */ /* 0x000fe20000010003 */
        /* <DEDUP_REMOVED lines=31> */
.L_x_9028:
[----:B------:R-:W-:Y:S05]  /*0ff0*/  BSYNC.RECONVERGENT B0 ;  /* 0x0000000000007941 */ /* 0x000fea0003800200 */
.L_x_9027:
        /* <DEDUP_REMOVED lines=32> */
.L_x_9030:
[----:B------:R-:W-:Y:S05]  /*1200*/  BSYNC.RECONVERGENT B0 ;  /* 0x0000000000007941 */ /* 0x000fea0003800200 */
.L_x_9029:
        /* <DEDUP_REMOVED lines=32> */
.L_x_9032:
[----:B------:R-:W-:Y:S05]  /*1410*/  BSYNC.RECONVERGENT B0 ;  /* 0x0000000000007941 */ /* 0x000fea0003800200 */
.L_x_9031:
        /* <DEDUP_REMOVED lines=32> */
.L_x_9034:
[----:B------:R-:W-:Y:S05]  /*1620*/  BSYNC.RECONVERGENT B0 ;  /* 0x0000000000007941 */ /* 0x000fea0003800200 */
.L_x_9033:
        /* <DEDUP_REMOVED lines=32> */
.L_x_9036:
[----:B------:R-:W-:Y:S05]  /*1830*/  BSYNC.RECONVERGENT B0 ;  /* 0x0000000000007941 */ /* 0x000fea0003800200 */
.L_x_9035:
        /* <DEDUP_REMOVED lines=32> */
.L_x_9038:
[----:B------:R-:W-:Y:S05]  /*1a40*/  BSYNC.RECONVERGENT B0 ;  /* 0x0000000000007941 */ /* 0x000fea0003800200 */
.L_x_9037:
[----:B------:R-:W0:Y:S01]  /*1a50*/  LDCU UR7, c[0x0][0x38c] ;  /* 0x00007180ff0777ac */ /* 0x000e220008000800 */
[----:B------:R-:W-:Y:S01]  /*1a60*/  FFMA.FTZ R3, R11, R7, R2 ;  /* 0x000000070b037223 */ /* 0x000fe20000010002 */
[----:B------:R-:W-:Y:S01]  /*1a70*/  HFMA2 R22, -RZ, RZ, 0, 0 ;  /* 0x00000000ff167431 */ /* 0x000fe200000001ff */
[----:B------:R-:W-:Y:S02]  /*1a80*/  CS2R R20, SRZ ;  /* 0x0000000000147805 */ /* 0x000fe4000001ff00 */
[----:B------:R-:W-:Y:S01]  /*1a90*/  CS2R R26, SRZ ;  /* 0x00000000001a7805 */ /* 0x000fe2000001ff00 */
[----:B--2---:R-:W-:Y:S01]  /*1aa0*/  FFMA.FTZ R2, R12, R16, R3 ;  /* 0x000000100c027223 */ /* 0x004fe20000010003 */
[----:B------:R-:W-:Y:S01]  /*1ab0*/  CS2R R24, SRZ ;  /* 0x0000000000187805 */ /* 0x000fe2000001ff00 */
        /* <DEDUP_REMOVED lines=10> */
[----:B------:R-:W-:Y:S01]  /*1b60*/  FFMA.FTZ R67, R15, R19, R2 ;  /* 0x000000130f437223 */ /* 0x000fe20000010002 */
[----:B0-----:R-:W-:Y:S01]  /*1b70*/  UISETP.GE.AND UP0, UPT, UR7, 0x1, UPT ;  /* 0x000000010700788c */ /* 0x001fe2000bf06270 */
[----:B------:R-:W-:Y:S08]  /*1b80*/  BAR.SYNC.DEFER_BLOCKING 0x0 ;  /* 0x0000000000007b1d */ /* 0x000ff00000010000 */
[----:B------:R-:W-:Y:S05]  /*1b90*/  BRA.U !UP0, `(.L_x_9039) ;  /* 0x0000001508487547 */ /* 0x000fea000b800000 */
[----:B------:R-:W0:Y:S01]  /*1ba0*/  LDC R2, c[0x0][0x394] ;  /* 0x0000e500ff027b82 */ /* 0x000e220000000800 */
[----:B------:R-:W-:Y:S01]  /*1bb0*/  USHF.L.U32 UR4, UR9, 0x8, URZ ;  /* 0x0000000809047899 */ /* 0x000fe200080006ff */
[----:B------:R-:W-:Y:S01]  /*1bc0*/  FMUL.FTZ R77, R8, R75 ;  /* 0x0000004b084d7220 */ /* 0x000fe20000410000 */
        /* <DEDUP_REMOVED lines=28> */
[----:B------:R-:W-:Y:S02]  /*1d90*/  MOV R23, RZ ;  /* 0x000000ff00177202 */ /* 0x000fe40000000f00 */
[----:B------:R-:W-:Y:S02]  /*1da0*/  ISETP.EQ.AND P0, PT, R52, RZ, !P0 ;  /* 0x000000ff3400720c */ /* 0x000fe40004702270 */
[----:B------:R-:W-:Y:S02]  /*1db0*/  MOV R43, UR5 ;  /* 0x00000005002b7c02 */ /* 0x000fe40008000f00 */
[----:B--2---:R-:W-:Y:S02]  /*1dc0*/  SHF.L.U64.HI R96, R40, 0x2, R41 ;  /* 0x0000000228607819 */ /* 0x004fe40000010229 */
[----:B------:R-:W-:Y:S02]  /*1dd0*/  MOV R41, UR4 ;  /* 0x0000000400297c02 */ /* 0x000fe40008000f00 */
[----:B0--34-:R-:W-:-:S07]  /*1de0*/  SHF.L.U64.HI R98, R2, 0x2, R3 ;  /* 0x0000000202627819 */ /* 0x019fce0000010203 */
.L_x_9045:
        /* <DEDUP_REMOVED lines=17> */
[----:B------:R-:W-:Y:S01]  /*1f00*/  FMUL.FTZ R108, R44, R73 ;  /* 0x000000492c6c7220 */ /* 0x000fe20000410000 */
[----:B---3--:R-:W-:Y:S01]  /*1f10*/  FMUL.FTZ R45, R45, R102 ;  /* 0x000000662d2d7220 */ /* 0x008fe20000410000 */
[----:B-1----:R-:W1:Y:S03]  /*1f20*/  MUFU.EX2 R99, R99 ;  /* 0x0000006300637308 */ /* 0x002e660000000800 */
        /* <DEDUP_REMOVED lines=12> */
[----:B------:R-:W0:Y:S04]  /*1ff0*/  MUFU.EX2 R95, R95 ;  /* 0x0000005f005f7308 */ /* 0x000e280000000800 */
[----:B------:R0:W0:Y:S04]  /*2000*/  MUFU.EX2 R102, R108 ;  /* 0x0000006c00667308 */ /* 0x0000280000000800 */
[----:B------:R-:W0:Y:S01]  /*2010*/  MUFU.EX2 R101, R101 ;  /* 0x0000006500657308 */ /* 0x000e220000000800 */
[----:B------:R-:W-:Y:S06]  /*2020*/  BAR.SYNC.DEFER_BLOCKING 0x0 ;  /* 0x0000000000007b1d */ /* 0x000fec0000010000 */
[----:B-1234-:R-:W-:Y:S05]  /*2030*/  @P1 BRA `(.L_x_9041) ;  /* 0x0000000000141947 */ /* 0x01efea0003800000 */
[----:B------:R-:W-:Y:S01]  /*2040*/  UISETP.NE.AND UP0, UPT, UR8, UR11, UPT ;  /* 0x0000000b0800728c */ /* 0x000fe2000bf05270 */
[----:B------:R-:W-:-:S08]  /*2050*/  MOV R118, 0x3f800000 ;  /* 0x3f80000000767802 */ /* 0x000fd00000000f00 */
[----:B------:R-:W-:Y:S05]  /*2060*/  BRA.U !UP0, `(.L_x_9042) ;  /* 0x00000001080c7547 */ /* 0x000fea000b800000 */
[----:B------:R3:W4:Y:S01]  /*2070*/  LDS R118, [R92+UR6+0x668] ;  /* 0x000668065c767984 */ /* 0x0007220008000800 */
[----:B------:R-:W-:Y:S05]  /*2080*/  BRA `(.L_x_9042) ;  /* 0x0000000000047947 */ /* 0x000fea0003800000 */
.L_x_9041:
[----:B------:R1:W2:Y:S02]  /*2090*/  LDS R118, [R113+0xe6c] ;  /* 0x000e6c0071767984 */ /* 0x0002a40000000800 */
.L_x_9042:
[----:B------:R-:W-:Y:S05]  /*20a0*/  BSYNC.RECONVERGENT B0 ;  /* 0x0000000000007941 */ /* 0x000fea0003800200 */
.L_x_9040:
        /* <DEDUP_REMOVED lines=15> */
[----:B-----5:R-:W-:-:S02]  /*21a0*/  FMUL.FTZ R45, R104, R99 ;  /* 0x00000063682d7220 */ /* 0x020fc40000410000 */
        /* <DEDUP_REMOVED lines=15> */
[----:B------:R-:W-:-:S04]  /*22a0*/  FFMA.FTZ R44, R102, R44, R83 ;  /* 0x0000002c662c7223 */ /* 0x000fc80000010053 */
        /* <DEDUP_REMOVED lines=17> */
[----:B------:R-:W5:Y:S01]  /*23c0*/  SHFL.UP PT, R45, R120, 0x2, RZ ;  /* 0x04400000782d7989 */ /* 0x000f6200000e00ff */
[C---:B0-----:R-:W-:Y:S01]  /*23d0*/  @!P3 FFMA.FTZ R108, R97.reuse, R123, R108 ;  /* 0x0000007b616cb223 */ /* 0x041fe2000001006c */
[----:B--2---:R-:W-:-:S04]  /*23e0*/  @!P3 FMUL.FTZ R121, R97, R122 ;  /* 0x0000007a6179b220 */ /* 0x004fc80000410000 */
[----:B------:R-:W0:Y:S01]  /*23f0*/  SHFL.DOWN PT, R123, R108, 0x4, 0x1f ;  /* 0x08801f006c7b7f89 */ /* 0x000e2200000e0000 */
[----:B----4-:R-:W-:Y:S01]  /*2400*/  @P1 FMUL.FTZ R119, R119, R44 ;  /* 0x0000002c77771220 */ /* 0x010fe20000410000 */
[----:B------:R-:W-:Y:S02]  /*2410*/  @!P3 MOV R97, R121 ;  /* 0x000000790061b202 */ /* 0x000fe40000000f00 */
[----:B------:R-:W-:Y:S02]  /*2420*/  ISETP.GE.AND P1, PT, R68, 0x2, PT ;  /* 0x000000024400780c */ /* 0x000fe40003f26270 */
[----:B------:R-:W2:Y:S01]  /*2430*/  SHFL.UP PT, R44, R119, 0x2, RZ ;  /* 0x04400000772c7989 */ /* 0x000ea200000e00ff */
[----:B------:R-:W-:Y:S01]  /*2440*/  ISETP.GT.U32.AND P3, PT, R115, 0x1b, PT ;  /* 0x0000001b7300780c */ /* 0x000fe20003f64070 */
[----:B-----5:R-:W-:Y:S02]  /*2450*/  FFMA.FTZ R45, R119, R45, R120 ;  /* 0x0000002d772d7223 */ /* 0x020fe40000010078 */
[----:B------:R-:W4:Y:S03]  /*2460*/  SHFL.DOWN PT, R122, R97, 0x4, 0x1f ;  /* 0x08801f00617a7f89 */ /* 0x000f2600000e0000 */
[----:B------:R-:W-:-:S05]  /*2470*/  FSEL R120, R120, R45, !P1 ;  /* 0x0000002d78787208 */ /* 0x000fca0004800000 */
[----:B------:R-:W5:Y:S02]  /*2480*/  SHFL.UP PT, R45, R120, 0x4, RZ ;  /* 0x04800000782d7989 */ /* 0x000f6400000e00ff */
[----:B0-----:R-:W-:-:S05]  /*2490*/  @!P3 FFMA.FTZ R108, R97, R123, R108 ;  /* 0x0000007b616cb223 */ /* 0x001fca000001006c */
[----:B------:R-:W0:Y:S01]  /*24a0*/  SHFL.DOWN PT, R125, R108, 0x8, 0x1f ;  /* 0x09001f006c7d7f89 */ /* 0x000e2200000e0000 */
[----:B--2---:R-:W-:Y:S01]  /*24b0*/  @P1 FMUL.FTZ R119, R119, R44 ;  /* 0x0000002c77771220 */ /* 0x004fe20000410000 */
[----:B------:R-:W-:Y:S01]  /*24c0*/  ISETP.GE.AND P1, PT, R68, 0x4, PT ;  /* 0x000000044400780c */ /* 0x000fe20003f26270 */
[----:B------:R-:W-:Y:S02]  /*24d0*/  HFMA2 R44, -RZ, RZ, 1.875, 0 ;  /* 0x3f800000ff2c7431 */ /* 0x000fe400000001ff */
[----:B----4-:R-:W-:Y:S02]  /*24e0*/  @!P3 FMUL.FTZ R121, R97, R122 ;  /* 0x0000007a6179b220 */ /* 0x010fe40000410000 */
[----:B------:R-:W2:Y:S03]  /*24f0*/  SHFL.UP PT, R122, R119, 0x4, RZ ;  /* 0x04800000777a7989 */ /* 0x000ea600000e00ff */
[----:B------:R-:W-:-:S02]  /*2500*/  @!P3 MOV R97, R121 ;  /* 0x000000790061b202 */ /* 0x000fc40000000f00 */
[----:B------:R-:W-:Y:S01]  /*2510*/  ISETP.GT.U32.AND P3, PT, R115, 0x17, PT ;  /* 0x000000177300780c */ /* 0x000fe20003f64070 */
[----:B-----5:R-:W-:Y:S02]  /*2520*/  FFMA.FTZ R45, R119, R45, R120 ;  /* 0x0000002d772d7223 */ /* 0x020fe40000010078 */
[----:B------:R-:W4:Y:S03]  /*2530*/  SHFL.DOWN PT, R124, R97, 0x8, 0x1f ;  /* 0x09001f00617c7f89 */ /* 0x000f2600000e0000 */
[----:B------:R-:W-:Y:S02]  /*2540*/  FSEL R120, R120, R45, !P1 ;  /* 0x0000002d78787208 */ /* 0x000fe40004800000 */
[----:B------:R-:W-:-:S03]  /*2550*/  MOV R45, RZ ;  /* 0x000000ff002d7202 */ /* 0x000fc60000000f00 */
[----:B------:R-:W5:Y:S02]  /*2560*/  SHFL.UP PT, R121, R120, 0x8, RZ ;  /* 0x0500000078797989 */ /* 0x000f6400000e00ff */
[----:B0-----:R-:W-:Y:S02]  /*2570*/  @!P3 FFMA.FTZ R108, R97, R125, R108 ;  /* 0x0000007d616cb223 */ /* 0x001fe4000001006c */
[----:B------:R-:W-:Y:S01]  /*2580*/  @P0 LDS.64 R44, [R85] ;  /* 0x00000000552c0984 */ /* 0x000fe20000000a00 */
[----:B--2---:R-:W-:-:S03]  /*2590*/  @P1 FMUL.FTZ R119, R119, R122 ;  /* 0x0000007a77771220 */ /* 0x004fc60000410000 */
[----:B------:R-:W0:Y:S01]  /*25a0*/  SHFL.DOWN PT, R125, R108, 0x10, 0x1f ;  /* 0x0a001f006c7d7f89 */ /* 0x000e2200000e0000 */
[----:B------:R-:W-:-:S03]  /*25b0*/  ISETP.GE.AND P1, PT, R68, 0x8, PT ;  /* 0x000000084400780c */ /* 0x000fc60003f26270 */
[----:B------:R-:W2:Y:S01]  /*25c0*/  SHFL.UP PT, R122, R119, 0x8, RZ ;  /* 0x05000000777a7989 */ /* 0x000ea200000e00ff */
[----:B----4-:R-:W-:-:S05]  /*25d0*/  @!P3 FMUL.FTZ R123, R97, R124 ;  /* 0x0000007c617bb220 */ /* 0x010fca0000410000 */
[----:B------:R-:W-:Y:S02]  /*25e0*/  @!P3 MOV R97, R123 ;  /* 0x0000007b0061b202 */ /* 0x000fe40000000f00 */
[----:B------:R-:W-:Y:S01]  /*25f0*/  ISETP.GT.U32.AND P3, PT, R115, 0xf, PT ;  /* 0x0000000f7300780c */ /* 0x000fe20003f64070 */
[----:B-----5:R-:W-:Y:S02]  /*2600*/  FFMA.FTZ R121, R119, R121, R120 ;  /* 0x0000007977797223 */ /* 0x020fe40000010078 */
[----:B------:R-:W4:Y:S03]  /*2610*/  SHFL.DOWN PT, R124, R97, 0x10, 0x1f ;  /* 0x0a001f00617c7f89 */ /* 0x000f2600000e0000 */
[----:B------:R-:W-:-:S05]  /*2620*/  FSEL R120, R120, R121, !P1 ;  /* 0x0000007978787208 */ /* 0x000fca0004800000 */
[----:B------:R-:W5:Y:S02]  /*2630*/  SHFL.UP PT, R121, R120, 0x10, RZ ;  /* 0x0600000078797989 */ /* 0x000f6400000e00ff */
[----:B0-----:R-:W-:Y:S01]  /*2640*/  @!P3 FFMA.FTZ R108, R97, R125, R108 ;  /* 0x0000007d616cb223 */ /* 0x001fe2000001006c */
[----:B--2---:R-:W-:Y:S01]  /*2650*/  @P1 FMUL.FTZ R119, R119, R122 ;  /* 0x0000007a77771220 */ /* 0x004fe20000410000 */
[----:B------:R-:W-:-:S03]  /*2660*/  ISETP.GE.AND P1, PT, R68, 0x10, PT ;  /* 0x000000104400780c */ /* 0x000fc60003f26270 */
[----:B------:R-:W-:Y:S04]  /*2670*/  SHFL.DOWN PT, R125, R108, 0x1, 0x1f ;  /* 0x08201f006c7d7f89 */ /* 0x000fe800000e0000 */
[----:B------:R-:W0:Y:S04]  /*2680*/  SHFL.UP PT, R122, R119, 0x10, RZ ;  /* 0x06000000777a7989 */ /* 0x000e2800000e00ff */
[----:B------:R-:W-:Y:S01]  /*2690*/  SHFL.IDX PT, R126, R45, RZ, 0x1f ;  /* 0x00001fff2d7e7589 */ /* 0x000fe200000e0000 */
[----:B----4-:R-:W-:-:S03]  /*26a0*/  @!P3 FMUL.FTZ R123, R97, R124 ;  /* 0x0000007c617bb220 */ /* 0x010fc60000410000 */
[----:B------:R-:W-:Y:S02]  /*26b0*/  SHFL.IDX PT, R108, R108, RZ, 0x1f ;  /* 0x00001fff6c6c7589 */ /* 0x000fe400000e0000 */
[----:B------:R-:W-:Y:S02]  /*26c0*/  @!P3 MOV R97, R123 ;  /* 0x0000007b0061b202 */ /* 0x000fe40000000f00 */
[----:B------:R-:W-:Y:S01]  /*26d0*/  ISETP.NE.AND P3, PT, R52, 0x1f, PT ;  /* 0x0000001f3400780c */ /* 0x000fe20003f65270 */
[C---:B-----5:R-:W-:Y:S02]  /*26e0*/  FFMA.FTZ R121, R119.reuse, R121, R120 ;  /* 0x0000007977797223 */ /* 0x060fe40000010078 */
[----:B------:R-:W2:Y:S03]  /*26f0*/  SHFL.DOWN PT, R124, R97, 0x1, 0x1f ;  /* 0x08201f00617c7f89 */ /* 0x000ea600000e0000 */
[----:B------:R-:W-:Y:S01]  /*2700*/  FSEL R121, R120, R121, !P1 ;  /* 0x0000007978797208 */ /* 0x000fe20004800000 */
[----:B------:R-:W4:Y:S01]  /*2710*/  SHFL.IDX PT, R97, R97, RZ, 0x1f ;  /* 0x00001fff61617589 */ /* 0x000f2200000e0000 */
[----:B0-----:R-:W-:Y:S01]  /*2720*/  @P1 FMUL.FTZ R119, R119, R122 ;  /* 0x0000007a77771220 */ /* 0x001fe20000410000 */
[----:B------:R-:W-:-:S02]  /*2730*/  ISETP.GT.AND P1, PT, R68, 0x1e, PT ;  /* 0x0000001e4400780c */ /* 0x000fc40003f24270 */
[----:B------:R-:W-:Y:S04]  /*2740*/  SHFL.UP PT, R122, R121, 0x1, RZ ;  /* 0x04200000797a7989 */ /* 0x000fe800000e00ff */
[----:B------:R-:W-:Y:S01]  /*2750*/  SHFL.UP PT, R119, R119, 0x1, RZ ;  /* 0x0420000077777989 */ /* 0x000fe200000e00ff */
[----:B--2---:R-:W-:Y:S01]  /*2760*/  @P3 FFMA.FTZ R126, R124, R126, R125 ;  /* 0x0000007e7c7e3223 */ /* 0x004fe2000001007d */
[----:B------:R-:W-:-:S03]  /*2770*/  ISETP.NE.AND P3, PT, R68, RZ, PT ;  /* 0x000000ff4400720c */ /* 0x000fc60003f65270 */
[----:B------:R-:W-:Y:S01]  /*2780*/  FFMA.FTZ R118, R126, R118, R109 ;  /* 0x000000767e767223 */ /* 0x000fe2000001006d */
[C---:B----4-:R-:W-:Y:S01]  /*2790*/  FFMA.FTZ R45, R97.reuse, R45, R108 ;  /* 0x0000002d612d7223 */ /* 0x050fe2000001006c */
[----:B------:R-:W-:Y:S02]  /*27a0*/  FMUL.FTZ R44, R97, R44 ;  /* 0x0000002c612c7220 */ /* 0x000fe40000410000 */
[----:B------:R-:W-:-:S04]  /*27b0*/  FFMA.FTZ R116, R101, R118, R116 ;  /* 0x0000007665747223 */ /* 0x000fc80000010074 */
[----:B------:R-:W-:Y:S02]  /*27c0*/  FFMA.FTZ R120, R102, R116, R107 ;  /* 0x0000007466787223 */ /* 0x000fe4000001006b */
[----:B------:R-:W0:Y:S02]  /*27d0*/  @!P3 S2R R136, SR_CgaCtaId ;  /* 0x000000000088b919 */ /* 0x000e240000008800 */
[----:B------:R-:W-:-:S04]  /*27e0*/  FFMA.FTZ R114, R95, R120, R114 ;  /* 0x000000785f727223 */ /* 0x000fc80000010072 */
[----:B------:R-:W-:-:S04]  /*27f0*/  FFMA.FTZ R126, R100, R114, R105 ;  /* 0x00000072647e7223 */ /* 0x000fc80000010069 */
[-C--:B------:R-:W-:Y:S01]  /*2800*/  FFMA.FTZ R124, R3, R126.reuse, R112 ;  /* 0x0000007e037c7223 */ /* 0x080fe20000010070 */
[----:B------:R-:W-:-:S03]  /*2810*/  FMUL.FTZ R108, R93, R126 ;  /* 0x0000007e5d6c7220 */ /* 0x000fc60000410000 */
[----:B------:R-:W-:Y:S01]  /*2820*/  FMUL.FTZ R97, R93, R124 ;  /* 0x0000007c5d617220 */ /* 0x000fe20000410000 */
[----:B---3--:R-:W2:Y:S02]  /*2830*/  SHFL.IDX PT, R123, R111, RZ, 0x1f ;  /* 0x00001fff6f7b7589 */ /* 0x008ea400000e0000 */
[----:B--2---:R-:W-:Y:S01]  /*2840*/  @P2 FFMA.FTZ R123, R119, R123, R122 ;  /* 0x0000007b777b2223 */ /* 0x004fe2000001007a */
[----:B------:R-:W-:-:S03]  /*2850*/  ISETP.NE.AND P2, PT, R52, RZ, PT ;  /* 0x000000ff3400720c */ /* 0x000fc60003f45270 */
        /* <DEDUP_REMOVED lines=41> */
[----:B------:R-:W-:Y:S01]  /*2af0*/  @!P3 MOV R123, 0x400 ;  /* 0x00000400007bb802 */ /* 0x000fe20000000f00 */
[----:B------:R2:W-:Y:S01]  /*2b00*/  @!P2 STS.64 [R85], R44 ;  /* 0x0000002c5500a388 */ /* 0x0005e20000000a00 */
[----:B------:R-:W-:Y:S01]  /*2b10*/  FFMA.FTZ R101, R102, R107, R101 ;  /* 0x0000006b66657223 */ /* 0x000fe20000010065 */
[----:B------:R-:W-:Y:S01]  /*2b20*/  FMUL.FTZ R97, R130, R97 ;  /* 0x0000006182617220 */ /* 0x000fe20000410000 */
[----:B0-----:R-:W-:Y:S01]  /*2b30*/  @!P3 LEA R61, R136, R123, 0x18 ;  /* 0x0000007b883db211 */ /* 0x001fe200078ec0ff */
[----:B------:R-:W0:Y:S01]  /*2b40*/  SHFL.DOWN PT, R121, R128, 0x1, 0x1f ;  /* 0x08201f0080797f89 */ /* 0x000e2200000e0000 */
[C---:B------:R-:W-:Y:S01]  /*2b50*/  FMUL.FTZ R136, R93.reuse, R114 ;  /* 0x000000725d887220 */ /* 0x040fe20000410000 */
[----:B------:R-:W-:Y:S01]  /*2b60*/  FMUL.FTZ R130, R93, R120 ;  /* 0x000000785d827220 */ /* 0x000fe20000410000 */
[----:B------:R-:W-:Y:S01]  /*2b70*/  FFMA.FTZ R97, R10, R124, R97 ;  /* 0x0000007c0a617223 */ /* 0x000fe20000010061 */
[----:B------:R-:W3:Y:S01]  /*2b80*/  SHFL.DOWN PT, R134, R101, 0x1, 0x1f ;  /* 0x08201f0065867f89 */ /* 0x000ee200000e0000 */
[----:B------:R-:W-:Y:S01]  /*2b90*/  FMUL.FTZ R111, R111, R136 ;  /* 0x000000886f6f7220 */ /* 0x000fe20000410000 */
[----:B------:R-:W-:Y:S01]  /*2ba0*/  FMUL.FTZ R130, R119, R130 ;  /* 0x0000008277827220 */ /* 0x000fe20000410000 */
[----:B------:R-:W-:Y:S01]  /*2bb0*/  FADD.FTZ R35, R102, R35 ;  /* 0x0000002366237221 */ /* 0x000fe20000010000 */
[C---:B--2---:R-:W-:Y:S01]  /*2bc0*/  FMUL.FTZ R45, R93.reuse, R110 ;  /* 0x0000006e5d2d7220 */ /* 0x044fe20000410000 */
[----:B------:R-:W-:Y:S01]  /*2bd0*/  FMUL.FTZ R44, R93, R118 ;  /* 0x000000765d2c7220 */ /* 0x000fe20000410000 */
        /* <DEDUP_REMOVED lines=13> */
[----:B---3--:R-:W-:-:S04]  /*2cb0*/  @!P1 FADD.FTZ R101, R101, R134 ;  /* 0x0000008665659221 */ /* 0x008fc80000010000 */
[----:B------:R-:W0:Y:S01]  /*2cc0*/  SHFL.DOWN PT, R121, R128, 0x2, 0x1f ;  /* 0x08401f0080797f89 */ /* 0x000e2200000e0000 */
[----:B------:R-:W-:-:S03]  /*2cd0*/  ISETP.GT.AND P1, PT, R68, 0x1d, PT ;  /* 0x0000001d4400780c */ /* 0x000fc60003f24270 */
[----:B------:R-:W2:Y:S10]  /*2ce0*/  SHFL.DOWN PT, R134, R101, 0x2, 0x1f ;  /* 0x08401f0065867f89 */ /* 0x000eb400000e0000 */
        /* <DEDUP_REMOVED lines=13> */
[----:B------:R-:W-:Y:S01]  /*2dc0*/  FMUL.FTZ R134, R109, R108 ;  /* 0x0000006c6d867220 */ /* 0x000fe20000410000 */
[----:B------:R-:W-:Y:S01]  /*2dd0*/  FMUL.FTZ R108, R93, R104 ;  /* 0x000000685d6c7220 */ /* 0x000fe20000410000 */
[----:B------:R-:W-:Y:S01]  /*2de0*/  ISETP.GT.AND P1, PT, R68, 0xf, PT ;  /* 0x0000000f4400780c */ /* 0x000fe20003f24270 */
[----:B------:R-:W2:Y:S01]  /*2df0*/  SHFL.DOWN PT, R138, R101, 0x10, 0x1f ;  /* 0x0a001f00658a7f89 */ /* 0x000ea200000e0000 */
        /* <DEDUP_REMOVED lines=30> */
.L_x_9044:
[----:B------:R-:W-:Y:S05]  /*2fe0*/  BSYNC.RECONVERGENT B0 ;  /* 0x0000000000007941 */ /* 0x000fea0003800200 */
.L_x_9043:
        /* <DEDUP_REMOVED lines=13> */
.L_x_9039:
[----:B------:R-:W-:Y:S06]  /*30c0*/  BAR.SYNC.DEFER_BLOCKING 0x0 ;  /* 0x0000000000007b1d */ /* 0x000fec0000010000 */
[----:B------:R-:W2:Y:S01]  /*30d0*/  LDCU.64 UR10, c[0x0][0x4f8] ;  /* 0x00009f00ff0a77ac */ /* 0x000ea20008000a00 */
[----:B------:R-:W3:Y:S04]  /*30e0*/  LDG.E.128 R12, desc[UR16][R36.64] ;  /* 0x00000010240c7981 */ /* 0x000ee8000c1e1d00 */
[----:B------:R-:W4:Y:S01]  /*30f0*/  LDG.E.128 R16, desc[UR16][R36.64+0x200] ;  /* 0x0002001024107981 */ /* 0x000f22000c1e1d00 */
[----:B------:R-:W-:-:S02]  /*3100*/  USHF.L.U32 UR6, UR9, 0x8, URZ ;  /* 0x0000000809067899 */ /* 0x000fc400080006ff */
[----:B------:R-:W-:Y:S02]  /*3110*/  UISETP.GT.AND UP0, UPT, UR8, 0x1, UPT ;  /* 0x000000010800788c */ /* 0x000fe4000bf04270 */
[----:B------:R-:W-:Y:S01]  /*3120*/  USHF.R.S32.HI UR7, URZ, 0x1f, UR6 ;  /* 0x0000001fff077899 */ /* 0x000fe20008011406 */
[----:B------:R-:W-:-:S03]  /*3130*/  UMOV UR8, UR9 ;  /* 0x0000000900087c82 */ /* 0x000fc60008000000 */
[----:B--2---:R-:W-:-:S04]  /*3140*/  UIMAD.WIDE.U32 UR4, UR18, UR10, UR6 ;  /* 0x0000000a120472a5 */ /* 0x004fc8000f8e0006 */
[----:B------:R-:W-:Y:S01]  /*3150*/  UIMAD UR5, UR18, UR11, UR5 ;  /* 0x0000000b120572a4 */ /* 0x000fe2000f8e0205 */
[----:B---3--:R2:W-:Y:S04]  /*3160*/  STS.128 [R65], R12 ;  /* 0x0000000c41007388 */ /* 0x0085e80000000c00 */
[----:B----4-:R3:W-:Y:S01]  /*3170*/  STS.128 [R65+0x200], R16 ;  /* 0x0002001041007388 */ /* 0x0107e20000000c00 */
[----:B------:R-:W-:-:S03]  /*3180*/  NOP ;  /* 0x0000000000007918 */ /* 0x000fc60000000000 */
[----:B------:R-:W4:Y:S04]  /*3190*/  LDS.128 R8, [R66] ;  /* 0x0000000042087984 */ /* 0x000f280000000c00 */
[----:B------:R-:W5:Y:S01]  /*31a0*/  LDS.128 R4, [R66+0x10] ;  /* 0x0000100042047984 */ /* 0x000f620000000c00 */
[----:B--2---:R-:W2:Y:S08]  /*31b0*/  LDC.64 R14, c[0x0][0x500] ;  /* 0x00014000ff0e7b82 */ /* 0x004eb00000000a00 */
[----:B------:R-:W-:Y:S08]  /*31c0*/  BAR.SYNC.DEFER_BLOCKING 0x0 ;  /* 0x0000000000007b1d */ /* 0x000ff00000010000 */
[----:B---3--:R-:W3:Y:S01]  /*31d0*/  LDC.64 R16, c[0x0][0x550] ;  /* 0x00015400ff107b82 */ /* 0x008ee20000000a00 */
[----:B------:R0:W-:Y:S04]  /*31e0*/  STS.128 [R66], R28 ;  /* 0x0000001c42007388 */ /* 0x0001e80000000c00 */
[----:B------:R-:W-:Y:S01]  /*31f0*/  STS.128 [R66+0x10], R32 ;  /* 0x0000102042007388 */ /* 0x000fe20000000c00 */
[--C-:B----4-:R-:W-:Y:S01]  /*3200*/  FADD.FTZ R8, R8, R47.reuse ;  /* 0x0000002f08087221 */ /* 0x110fe20000010000 */
[--C-:B------:R-:W-:Y:S01]  /*3210*/  FADD.FTZ R11, R11, R47.reuse ;  /* 0x0000002f0b0b7221 */ /* 0x100fe20000010000 */
[--C-:B------:R-:W-:Y:S01]  /*3220*/  FADD.FTZ R9, R9, R47.reuse ;  /* 0x0000002f09097221 */ /* 0x100fe20000010000 */
[--C-:B------:R-:W-:Y:S01]  /*3230*/  FADD.FTZ R10, R10, R47.reuse ;  /* 0x0000002f0a0a7221 */ /* 0x100fe20000010000 */
[--C-:B-----5:R-:W-:Y:S01]  /*3240*/  FADD.FTZ R18, R4, R47.reuse ;  /* 0x0000002f04127221 */ /* 0x120fe20000010000 */
[----:B------:R-:W-:Y:S01]  /*3250*/  FSETP.GTU.FTZ.AND P6, PT, R8, 20, PT ;  /* 0x41a000000800780b */ /* 0x000fe20003fdc000 */
[--C-:B------:R-:W-:Y:S01]  /*3260*/  FADD.FTZ R19, R5, R47.reuse ;  /* 0x0000002f05137221 */ /* 0x100fe20000010000 */
[----:B------:R-:W-:Y:S01]  /*3270*/  FSETP.GTU.FTZ.AND P2, PT, R11, 20, PT ;  /* 0x41a000000b00780b */ /* 0x000fe20003f5c000 */
[----:B------:R-:W-:Y:S01]  /*3280*/  FADD.FTZ R7, R7, R47 ;  /* 0x0000002f07077221 */ /* 0x000fe20000010000 */
[----:B------:R-:W-:Y:S01]  /*3290*/  FSETP.GTU.FTZ.AND P0, PT, R9, 20, PT ;  /* 0x41a000000900780b */ /* 0x000fe20003f1c000 */
[----:B0-----:R-:W0:Y:S01]  /*32a0*/  LDC.64 R28, c[0x0][0x560] ;  /* 0x00015800ff1c7b82 */ /* 0x001e220000000a00 */
[----:B------:R-:W-:-:S02]  /*32b0*/  FSETP.GTU.FTZ.AND P1, PT, R10, 20, PT ;  /* 0x41a000000a00780b */ /* 0x000fc40003f3c000 */
[----:B------:R-:W-:Y:S02]  /*32c0*/  FSETP.GTU.FTZ.AND P3, PT, R18, 20, PT ;  /* 0x41a000001200780b */ /* 0x000fe40003f7c000 */
[----:B------:R-:W-:-:S03]  /*32d0*/  FSETP.GTU.FTZ.AND P4, PT, R19, 20, PT ;  /* 0x41a000001300780b */ /* 0x000fc60003f9c000 */
[----:B------:R-:W-:-:S06]  /*32e0*/  @!P6 FMUL.FTZ R2, R8, -1.4426950216293334961 ;  /* 0xbfb8aa3b0802e820 */ /* 0x000fcc0000410000 */
[----:B------:R-:W4:Y:S02]  /*32f0*/  @!P6 MUFU.EX2 R2, R2 ;  /* 0x000000020002e308 */ /* 0x000f240000000800 */
[----:B------:R-:W-:Y:S01]  /*3300*/  @!P3 FMUL.FTZ R5, R18, -1.4426950216293334961 ;  /* 0xbfb8aa3b1205b820 */ /* 0x000fe20000410000 */
[----:B----4-:R-:W-:Y:S01]  /*3310*/  @!P6 FADD.FTZ R8, R2, 1 ;  /* 0x3f8000000208e421 */ /* 0x010fe20000010000 */
[----:B--2---:R-:W-:-:S04]  /*3320*/  IMAD.WIDE.U32 R2, R0, R14, UR4 ;  /* 0x0000000400027e25 */ /* 0x004fc8000f8e000e */
[----:B------:R-:W-:Y:S01]  /*3330*/  FADD.FTZ R14, R6, R47 ;  /* 0x0000002f060e7221 */ /* 0x000fe20000010000 */
[----:B------:R-:W-:Y:S01]  /*3340*/  @!P4 FMUL.FTZ R6, R19, -1.4426950216293334961 ;  /* 0xbfb8aa3b1306c820 */ /* 0x000fe20000410000 */
[----:B------:R-:W2:Y:S01]  /*3350*/  @!P6 MUFU.RCP R13, R8 ;  /* 0x00000008000de308 */ /* 0x000ea20000001000 */
[----:B------:R-:W-:Y:S01]  /*3360*/  IMAD R4, R0, R15, R3 ;  /* 0x0000000f00047224 */ /* 0x000fe200078e0203 */
[----:B---3--:R-:W-:Y:S01]  /*3370*/  LEA R12, P5, R2, R16, 0x2 ;  /* 0x00000010020c7211 */ /* 0x008fe200078a10ff */
[----:B------:R-:W-:Y:S01]  /*3380*/  @!P0 FMUL.FTZ R3, R9, -1.4426950216293334961 ;  /* 0xbfb8aa3b09038820 */ /* 0x000fe20000410000 */
[----:B------:R-:W3:Y:S04]  /*3390*/  LDCU.64 UR4, c[0x0][0x518] ;  /* 0x0000a300ff0477ac */ /* 0x000ee80008000a00 */
[----:B------:R-:W4:Y:S04]  /*33a0*/  @!P3 MUFU.EX2 R15, R5 ;  /* 0x00000005000fb308 */ /* 0x000f280000000800 */
[----:B------:R-:W5:Y:S04]  /*33b0*/  @!P4 MUFU.EX2 R16, R6 ;  /* 0x000000060010c308 */ /* 0x000f680000000800 */
[----:B------:R-:W1:Y:S01]  /*33c0*/  @!P0 MUFU.EX2 R3, R3 ;  /* 0x0000000300038308 */ /* 0x000e620000000800 */
[----:B--2---:R-:W-:Y:S01]  /*33d0*/  @!P6 FMUL.FTZ R24, R24, R13 ;  /* 0x0000000d1818e220 */ /* 0x004fe20000410000 */
[----:B------:R-:W-:Y:S01]  /*33e0*/  LEA.HI.X R13, R2, R17, R4, 0x2, P5 ;  /* 0x00000011020d7211 */ /* 0x000fe200028f1404 */
[----:B------:R-:W-:Y:S01]  /*33f0*/  @!P2 FMUL.FTZ R4, R11, -1.4426950216293334961 ;  /* 0xbfb8aa3b0b04a820 */ /* 0x000fe20000410000 */
[----:B------:R-:W-:Y:S01]  /*3400*/  FSETP.GTU.FTZ.AND P6, PT, R14, 20, PT ;  /* 0x41a000000e00780b */ /* 0x000fe20003fdc000 */
[----:B------:R-:W-:Y:S01]  /*3410*/  @!P1 FMUL.FTZ R2, R10, -1.4426950216293334961 ;  /* 0xbfb8aa3b0a029820 */ /* 0x000fe20000410000 */
[----:B------:R-:W-:Y:S01]  /*3420*/  FSETP.GTU.FTZ.AND P5, PT, R7, 20, PT ;  /* 0x41a000000700780b */ /* 0x000fe20003fbc000 */
[----:B------:R-:W2:Y:S01]  /*3430*/  @!P2 MUFU.EX2 R8, R4 ;  /* 0x000000040008a308 */ /* 0x000ea20000000800 */
[----:B----4-:R-:W-:Y:S01]  /*3440*/  @!P3 FADD.FTZ R15, R15, 1 ;  /* 0x3f8000000f0fb421 */ /* 0x010fe20000010000 */
[----:B-----5:R-:W-:Y:S01]  /*3450*/  @!P4 FADD.FTZ R16, R16, 1 ;  /* 0x3f8000001010c421 */ /* 0x020fe20000010000 */
[----:B---3--:R-:W-:Y:S01]  /*3460*/  UIMAD.WIDE.U32 UR6, UR18, UR4, UR6 ;  /* 0x00000004120672a5 */ /* 0x008fe2000f8e0006 */
[----:B------:R-:W3:Y:S01]  /*3470*/  @!P1 MUFU.EX2 R2, R2 ;  /* 0x0000000200029308 */ /* 0x000ee20000000800 */
[----:B-1----:R-:W-:-:S02]  /*3480*/  @!P0 FADD.FTZ R3, R3, 1 ;  /* 0x3f80000003038421 */ /* 0x002fc40000010000 */
[----:B------:R-:W-:Y:S01]  /*3490*/  UIMAD UR7, UR18, UR5, UR7 ;  /* 0x00000005120772a4 */ /* 0x000fe2000f8e0207 */
[----:B------:R-:W1:Y:S02]  /*34a0*/  @!P3 MUFU.RCP R15, R15 ;  /* 0x0000000f000fb308 */ /* 0x000e640000001000 */
[----:B------:R-:W-:Y:S02]  /*34b0*/  @!P6 FMUL.FTZ R9, R14, -1.4426950216293334961 ;  /* 0xbfb8aa3b0e09e820 */ /* 0x000fe40000410000 */
[----:B------:R-:W-:Y:S01]  /*34c0*/  @!P5 FMUL.FTZ R10, R7, -1.4426950216293334961 ;  /* 0xbfb8aa3b070ad820 */ /* 0x000fe20000410000 */
[----:B------:R-:W-:-:S03]  /*34d0*/  NOP ;  /* 0x0000000000007918 */ /* 0x000fc60000000000 */
[----:B------:R-:W4:Y:S01]  /*34e0*/  @!P6 MUFU.EX2 R17, R9 ;  /* 0x000000090011e308 */ /* 0x000f220000000800 */
[----:B--2---:R-:W-:Y:S01]  /*34f0*/  @!P2 FADD.FTZ R14, R8, 1 ;  /* 0x3f800000080ea421 */ /* 0x004fe20000010000 */
[----:B------:R-:W2:Y:S01]  /*3500*/  LDS.128 R4, [R65] ;  /* 0x0000000041047984 */ /* 0x000ea20000000c00 */
[----:B---3--:R-:W-:Y:S01]  /*3510*/  @!P1 FADD.FTZ R2, R2, 1 ;  /* 0x3f80000002029421 */ /* 0x008fe20000010000 */
[----:B------:R3:W5:Y:S01]  /*3520*/  @!P5 MUFU.EX2 R18, R10 ;  /* 0x0000000a0012d308 */ /* 0x0007620000000800 */
[----:B-1----:R-:W-:-:S03]  /*3530*/  @!P3 FMUL.FTZ R20, R20, R15 ;  /* 0x0000000f1414b220 */ /* 0x002fc60000410000 */
[----:B------:R-:W1:Y:S01]  /*3540*/  @!P0 MUFU.RCP R36, R3 ;  /* 0x0000000300248308 */ /* 0x000e620000001000 */
[----:B---3--:R-:W3:Y:S01]  /*3550*/  LDS.128 R8, [R65+0x200] ;  /* 0x0002000041087984 */ /* 0x008ee20000000c00 */
[----:B----4-:R-:W-:-:S06]  /*3560*/  @!P6 FADD.FTZ R17, R17, 1 ;  /* 0x3f8000001111e421 */ /* 0x010fcc0000010000 */
[----:B------:R4:W0:Y:S01]  /*3570*/  @!P1 MUFU.RCP R19, R2 ;  /* 0x0000000200139308 */ /* 0x0008220000001000 */
[----:B-----5:R-:W-:-:S07]  /*3580*/  @!P5 FADD.FTZ R18, R18, 1 ;  /* 0x3f8000001212d421 */ /* 0x020fce0000010000 */
[----:B------:R-:W5:Y:S01]  /*3590*/  @!P2 MUFU.RCP R14, R14 ;  /* 0x0000000e000ea308 */ /* 0x000f620000001000 */
[----:B----4-:R-:W-:-:S04]  /*35a0*/  IMAD.WIDE.U32 R2, R62, 0x10, R12 ;  /* 0x000000103e027825 */ /* 0x010fc800078e000c */
[----:B-1----:R-:W-:-:S03]  /*35b0*/  @!P0 FMUL.FTZ R25, R25, R36 ;  /* 0x0000002419198220 */ /* 0x002fc60000410000 */
[----:B------:R-:W1:Y:S01]  /*35c0*/  @!P4 MUFU.RCP R16, R16 ;  /* 0x000000100010c308 */ /* 0x000e620000001000 */
[----:B0-----:R-:W-:Y:S01]  /*35d0*/  @!P1 FMUL.FTZ R26, R26, R19 ;  /* 0x000000131a1a9220 */ /* 0x001fe20000410000 */
[----:B------:R-:W-:-:S04]  /*35e0*/  IADD3 R58, P1, PT, R58, -0x400, RZ ;  /* 0xfffffc003a3a7810 */ /* 0x000fc80007f3e0ff */
[----:B------:R-:W-:Y:S02]  /*35f0*/  IADD3.X R59, PT, PT, R59, -0x1, RZ, P1, !PT ;  /* 0xffffffff3b3b7810 */ /* 0x000fe40000ffe4ff */
[----:B------:R-:W0:Y:S01]  /*3600*/  @!P6 MUFU.RCP R17, R17 ;  /* 0x000000110011e308 */ /* 0x000e220000001000 */
[----:B--2---:R2:W-:Y:S01]  /*3610*/  STG.E.128 desc[UR16][R2.64], R4 ;  /* 0x0000000402007986 */ /* 0x0045e2000c101d10 */
[----:B-----5:R-:W-:Y:S01]  /*3620*/  @!P2 FMUL.FTZ R27, R27, R14 ;  /* 0x0000000e1b1ba220 */ /* 0x020fe20000410000 */
[----:B------:R-:W-:-:S05]  /*3630*/  IADD3 R56, P2, PT, R56, -0x400, RZ ;  /* 0xfffffc0038387810 */ /* 0x000fca0007f5e0ff */
[----:B------:R-:W4:Y:S01]  /*3640*/  @!P5 MUFU.RCP R18, R18 ;  /* 0x000000120012d308 */ /* 0x000f220000001000 */
[----:B------:R-:W-:Y:S01]  /*3650*/  IADD3.X R57, PT, PT, R57, -0x1, RZ, P2, !PT ;  /* 0xffffffff39397810 */ /* 0x000fe200017fe4ff */
[----:B-1----:R-:W-:Y:S01]  /*3660*/  @!P4 FMUL.FTZ R21, R21, R16 ;  /* 0x000000101515c220 */ /* 0x002fe20000410000 */
[----:B---3--:R1:W-:Y:S01]  /*3670*/  STG.E.128 desc[UR16][R2.64+0x200], R8 ;  /* 0x0002000802007986 */ /* 0x0083e2000c101d10 */
[----:B------:R-:W-:Y:S01]  /*3680*/  BAR.SYNC.DEFER_BLOCKING 0x0 ;  /* 0x0000000000007b1d */ /* 0x000fe20000010000 */
[----:B0-----:R-:W-:Y:S01]  /*3690*/  @!P6 FMUL.FTZ R22, R22, R17 ;  /* 0x000000111616e220 */ /* 0x001fe20000410000 */
[----:B--2---:R-:W-:-:S06]  /*36a0*/  FADD.FTZ R4, R24, R63 ;  /* 0x0000003f18047221 */ /* 0x004fcc0000010000 */
[----:B------:R-:W1:Y:S01]  /*36b0*/  LDC.64 R6, c[0x0][0x520] ;  /* 0x00014800ff067b82 */ /* 0x000e620000000a00 */
[----:B----4-:R-:W-:Y:S01]  /*36c0*/  @!P5 FMUL.FTZ R23, R23, R18 ;  /* 0x000000121717d220 */ /* 0x010fe20000410000 */
[----:B------:R0:W-:Y:S04]  /*36d0*/  STS.128 [R66], R24 ;  /* 0x0000001842007388 */ /* 0x0001e80000000c00 */
[----:B------:R2:W-:Y:S01]  /*36e0*/  STS.128 [R66+0x10], R20 ;  /* 0x0000101442007388 */ /* 0x0005e20000000c00 */
[----:B------:R-:W-:-:S03]  /*36f0*/  NOP ;  /* 0x0000000000007918 */ /* 0x000fc60000000000 */
[----:B------:R-:W3:Y:S01]  /*3700*/  LDS.128 R12, [R65] ;  /* 0x00000000410c7984 */ /* 0x000ee20000000c00 */
[----:B-1----:R-:W-:-:S03]  /*3710*/  IMAD.WIDE.U32 R2, R0, R6, UR6 ;  /* 0x0000000600027e25 */ /* 0x002fc6000f8e0006 */
[----:B------:R-:W1:Y:S01]  /*3720*/  LDS.128 R16, [R65+0x200] ;  /* 0x0002000041107984 */ /* 0x000e620000000c00 */
[----:B0-----:R-:W-:Y:S01]  /*3730*/  FADD.FTZ R25, R4, R25 ;  /* 0x0000001904197221 */ /* 0x001fe20000010000 */
[----:B------:R-:W-:Y:S01]  /*3740*/  IMAD R3, R0, R7, R3 ;  /* 0x0000000700037224 */ /* 0x000fe200078e0203 */
[C---:B------:R-:W-:Y:S02]  /*3750*/  LEA R4, P0, R2.reuse, R28, 0x2 ;  /* 0x0000001c02047211 */ /* 0x040fe400078010ff */
[----:B------:R-:W-:Y:S02]  /*3760*/  FADD.FTZ R26, R25, R26 ;  /* 0x0000001a191a7221 */ /* 0x000fe40000010000 */
[----:B------:R-:W-:Y:S02]  /*3770*/  LEA.HI.X R5, R2, R29, R3, 0x2, P0 ;  /* 0x0000001d02057211 */ /* 0x000fe400000f1403 */
[----:B------:R-:W-:Y:S01]  /*3780*/  FADD.FTZ R27, R26, R27 ;  /* 0x0000001b1a1b7221 */ /* 0x000fe20000010000 */
[----:B------:R-:W-:Y:S01]  /*3790*/  IADD3 R64, P0, PT, R64, -0x400, RZ ;  /* 0xfffffc0040407810 */ /* 0x000fe20007f1e0ff */
[----:B------:R-:W-:-:S04]  /*37a0*/  IMAD.WIDE.U32 R2, R62, 0x10, R4 ;  /* 0x000000103e027825 */ /* 0x000fc800078e0004 */
[----:B--2---:R-:W-:Y:S01]  /*37b0*/  FADD.FTZ R20, R27, R20 ;  /* 0x000000141b147221 */ /* 0x004fe20000010000 */
[----:B------:R-:W-:-:S03]  /*37c0*/  IADD3.X R53, PT, PT, R53, -0x1, RZ, P0, !PT ;  /* 0xffffffff35357810 */ /* 0x000fc600007fe4ff */
[----:B------:R-:W-:-:S04]  /*37d0*/  FADD.FTZ R21, R20, R21 ;  /* 0x0000001514157221 */ /* 0x000fc80000010000 */
[----:B------:R-:W-:-:S04]  /*37e0*/  FADD.FTZ R22, R21, R22 ;  /* 0x0000001615167221 */ /* 0x000fc80000010000 */
[----:B------:R-:W-:Y:S01]  /*37f0*/  FADD.FTZ R63, R22, R23 ;  /* 0x00000017163f7221 */ /* 0x000fe20000010000 */
[----:B---3--:R0:W-:Y:S04]  /*3800*/  STG.E.128 desc[UR16][R2.64], R12 ;  /* 0x0000000c02007986 */ /* 0x0081e8000c101d10 */
[----:B-1----:R0:W-:Y:S01]  /*3810*/  STG.E.128 desc[UR16][R2.64+0x200], R16 ;  /* 0x0002001002007986 */ /* 0x0021e2000c101d10 */
[----:B------:R-:W-:Y:S05]  /*3820*/  BRA.U UP0, `(.L_x_9046) ;  /* 0xffffffcd00947547 */ /* 0x000fea000b83ffff */
.L_x_9022:
        /* <DEDUP_REMOVED lines=34> */
.L_x_9048:
[----:B------:R-:W-:Y:S05]  /*3a50*/  BSYNC.RECONVERGENT B0 ;  /* 0x0000000000007941 */ /* 0x000fea0003800200 */
.L_x_9047:
        /* <DEDUP_REMOVED lines=26> */
.L_x_9050:
[----:B------:R-:W-:Y:S05]  /*3c00*/  BSYNC.RECONVERGENT B0 ;  /* 0x0000000000007941 */ /* 0x000fea0003800200 */
.L_x_9049:
        /* <DEDUP_REMOVED lines=22> */
.L_x_9052:
        /* <DEDUP_REMOVED lines=51> */
.L_x_9051:
[----:B------:R-:W-:Y:S05]  /*40a0*/  EXIT ;  /* 0x000000000000794d */ /* 0x000fea0003800000 */
.L_x_9053:
        /* <DEDUP_REMOVED lines=13> */
.L_x_10523:


//--------------------- .text._Z25selective_scan_bwd_kernelI32Selective_Scan_bwd_kernel_traitsILi32ELi8ELb1ELb0ELb0ELb1ELb1EffEEv12SSMParamsBwd --------------------------
	.section	.text._Z25selective_scan_bwd_kernelI32Selective_Scan_bwd_kernel_traitsILi32ELi8ELb1ELb0ELb0ELb1ELb1EffEEv12SSMParamsBwd,"ax",@progbits
	.align	128
        .global         _Z25selective_scan_bwd_kernelI32Selective_Scan_bwd_kernel_traitsILi32ELi8ELb1ELb0ELb0ELb1ELb1EffEEv12SSMParamsBwd
        .type           _Z25selective_scan_bwd_kernelI32Selective_Scan_bwd_kernel_traitsILi32ELi8ELb1ELb0ELb0ELb1ELb1EffEEv12SSMParamsBwd,@function
        .size           _Z25selective_scan_bwd_kernelI32Selective_Scan_bwd_kernel_traitsILi32ELi8ELb1ELb0ELb0ELb1ELb1EffEEv12SSMParamsBwd,(.L_x_10524 - _Z25selective_scan_bwd_kernelI32Selective_Scan_bwd_kernel_traitsILi32ELi8ELb1ELb0ELb0ELb1ELb1EffEEv12SSMParamsBwd)
        .other          _Z25selective_scan_bwd_kernelI32Selective_Scan_bwd_kernel_traitsILi32ELi8ELb1ELb0ELb0ELb1ELb1EffEEv12SSMParamsBwd,@"STO_CUDA_ENTRY STV_DEFAULT"
_Z25selective_scan_bwd_kernelI32Selective_Scan_bwd_kernel_traitsILi32ELi8ELb1ELb0ELb0ELb1ELb1EffEEv12SSMParamsBwd:
.text._Z25selective_scan_bwd_kernelI32Selective_Scan_bwd_kernel_traitsILi32ELi8ELb1ELb0ELb0ELb1ELb1EffEEv12SSMParamsBwd:
        /* <DEDUP_REMOVED lines=105> */
.L_x_9079:
[----:B------:R-:W-:Y:S01]  /*0690*/  BAR.SYNC.DEFER_BLOCKING 0x0 ;  /* 0x0000000000007b1d */ /* 0x000fe20000010000 */
[----:B-1----:R-:W-:Y:S02]  /*06a0*/  MOV R2, R70 ;  /* 0x0000004600027202 */ /* 0x002fe40000000f00 */
[----:B------:R-:W-:-:S03]  /*06b0*/  MOV R3, R67 ;  /* 0x0000004300037202 */ /* 0x000fc60000000f00 */
[----:B------:R-:W-:-:S05]  /*06c0*/  IMAD.WIDE.U32 R2, R60, 0x10, R2 ;  /* 0x000000103c027825 */ /* 0x000fca00078e0002 */
[----:B------:R-:W2:Y:S04]  /*06d0*/  LDG.E.128 R4, desc[UR16][R2.64] ;  /* 0x0000001002047981 */ /* 0x000ea8000c1e1d00 */
[----:B------:R0:W3:Y:S01]  /*06e0*/  LDG.E.128 R20, desc[UR16][R2.64+0x200] ;  /* 0x0002001002147981 */ /* 0x0000e2000c1e1d00 */
[----:B------:R-:W1:Y:S01]  /*06f0*/  S2R R61, SR_LANEID ;  /* 0x00000000003d7919 */ /* 0x000e620000000000 */
[----:B0-----:R-:W-:Y:S02]  /*0700*/  MOV R2, R68 ;  /* 0x0000004400027202 */ /* 0x001fe40000000f00 */
[----:B------:R-:W-:-:S03]  /*0710*/  MOV R3, R65 ;  /* 0x0000004100037202 */ /* 0x000fc60000000f00 */
[----:B------:R-:W-:Y:S01]  /*0720*/  IMAD.WIDE.U32 R52, R60, 0x10, R2 ;  /* 0x000000103c347825 */ /* 0x000fe200078e0002 */
[----:B-1----:R-:W-:-:S04]  /*0730*/  LEA R58, R61, R64, 0x4 ;  /* 0x000000403d3a7211 */ /* 0x002fc800078e20ff */
        /* <DEDUP_REMOVED lines=36> */
[----:B------:R-:W-:Y:S01]  /*0980*/  NOP ;  /* 0x0000000000007918 */ /* 0x000fe20000000000 */
[----:B------:R-:W-:Y:S06]  /*0990*/  @P4 BRA `(.L_x_9056) ;  /* 0x0000000000784947 */ /* 0x000fec0003800000 */
        /* <DEDUP_REMOVED lines=30> */
.L_x_9056:
[----:B------:R-:W-:Y:S05]  /*0b80*/  BSYNC.RECONVERGENT B0 ;  /* 0x0000000000007941 */ /* 0x000fea0003800200 */
.L_x_9055:
        /* <DEDUP_REMOVED lines=34> */
.L_x_9058:
[----:B------:R-:W-:Y:S05]  /*0db0*/  BSYNC.RECONVERGENT B0 ;  /* 0x0000000000007941 */ /* 0x000fea0003800200 */
.L_x_9057:
        /* <DEDUP_REMOVED lines=33> */
.L_x_9060:
[----:B------:R-:W-:Y:S05]  /*0fd0*/  BSYNC.RECONVERGENT B0 ;  /* 0x0000000000007941 */ /* 0x000fea0003800200 */
.L_x_9059:
        /* <DEDUP_REMOVED lines=32> */
.L_x_9062:
[----:B------:R-:W-:Y:S05]  /*11e0*/  BSYNC.RECONVERGENT B0 ;  /* 0x0000000000007941 */ /* 0x000fea0003800200 */
.L_x_9061:
        /* <DEDUP_REMOVED lines=32> */
.L_x_9064:
[----:B------:R-:W-:Y:S05]  /*13f0*/  BSYNC.RECONVERGENT B0 ;  /* 0x0000000000007941 */ /* 0x000fea0003800200 */
.L_x_9063:
        /* <DEDUP_REMOVED lines=32> */
.L_x_9066:
[----:B------:R-:W-:Y:S05]  /*1600*/  BSYNC.RECONVERGENT B0 ;  /* 0x0000000000007941 */ /* 0x000fea0003800200 */
.L_x_9065:
        /* <DEDUP_REMOVED lines=32> */
.L_x_9068:
[----:B------:R-:W-:Y:S05]  /*1810*/  BSYNC.RECONVERGENT B0 ;  /* 0x0000000000007941 */ /* 0x000fea0003800200 */
.L_x_9067:
        /* <DEDUP_REMOVED lines=32> */
.L_x_9070:
[----:B------:R-:W-:Y:S05]  /*1a20*/  BSYNC.RECONVERGENT B0 ;  /* 0x0000000000007941 */ /* 0x000fea0003800200 */
.L_x_9069:
[----:B------:R-:W1:Y:S01]  /*1a30*/  LDCU.128 UR12, c[0x0][0x410] ;  /* 0x00008200ff0c77ac */ /* 0x000e620008000c00 */
[----:B------:R-:W2:Y:S01]  /*1a40*/  LDC.64 R20, c[0x0][0x488] ;  /* 0x00012200ff147b82 */ /* 0x000ea20000000a00 */
[----:B------:R-:W-:Y:S01]  /*1a50*/  LDS.128 R16, [R56+0x10] ;  /* 0x0000100038107984 */ /* 0x000fe20000000c00 */
[----:B------:R-:W-:Y:S01]  /*1a60*/  UIADD3 UR18, UPT, UPT, UR8, -0x1, URZ ;  /* 0xffffffff08127890 */ /* 0x000fe2000fffe0ff */
[----:B------:R-:W-:Y:S01]  /*1a70*/  UMOV UR5, URZ ;  /* 0x000000ff00057c82 */ /* 0x000fe20008000000 */
[----:B------:R-:W3:Y:S04]  /*1a80*/  LDCU.64 UR10, c[0x0][0x508] ;  /* 0x0000a100ff0a77ac */ /* 0x000ee80008000a00 */
[----:B------:R-:W4:Y:S01]  /*1a90*/  LDC.64 R44, c[0x0][0x478] ;  /* 0x00011e00ff2c7b82 */ /* 0x000f220000000a00 */
[----:B------:R-:W-:-:S07]  /*1aa0*/  USHF.L.U32 UR4, UR18, 0x8, URZ ;  /* 0x0000000812047899 */ /* 0x000fce00080006ff */
[----:B------:R-:W5:Y:S01]  /*1ab0*/  LDC.64 R96, c[0x0][0x510] ;  /* 0x00014400ff607b82 */ /* 0x000f620000000a00 */
        /* <DEDUP_REMOVED lines=14> */
[----:B0-----:R-:W3:Y:S04]  /*1ba0*/  LDG.E.128 R32, desc[UR16][R20.64] ;  /* 0x0000001014207981 */ /* 0x001ee8000c1e1d00 */
[----:B------:R-:W5:Y:S01]  /*1bb0*/  LDG.E.128 R40, desc[UR16][R20.64+0x200] ;  /* 0x0002001014287981 */ /* 0x000f62000c1e1d00 */
[----:B--2---:R-:W-:-:S04]  /*1bc0*/  UIMAD.WIDE.U32 UR6, UR19, UR12, UR4 ;  /* 0x0000000c130672a5 */ /* 0x004fc8000f8e0004 */
[----:B------:R-:W-:Y:S02]  /*1bd0*/  UIMAD UR9, UR19, UR13, UR7 ;  /* 0x0000000d130972a4 */ /* 0x000fe4000f8e0207 */
[----:B------:R-:W-:Y:S02]  /*1be0*/  MOV R23, UR7 ;  /* 0x0000000700177c02 */ /* 0x000fe40008000f00 */
[----:B------:R-:W-:Y:S02]  /*1bf0*/  MOV R22, UR6 ;  /* 0x0000000600167c02 */ /* 0x000fe40008000f00 */
[----:B------:R-:W-:-:S03]  /*1c00*/  MOV R23, UR9 ;  /* 0x0000000900177c02 */ /* 0x000fc60008000f00 */
[----:B------:R-:W-:-:S04]  /*1c10*/  IMAD.WIDE.U32 R22, R79, UR14, R22 ;  /* 0x0000000e4f167c25 */ /* 0x000fc8000f8e0016 */
[----:B------:R-:W-:Y:S01]  /*1c20*/  IMAD R3, R79, UR15, R23 ;  /* 0x0000000f4f037c24 */ /* 0x000fe2000f8e0217 */
[----:B----4-:R-:W-:-:S04]  /*1c30*/  LEA R44, P0, R22, R44, 0x2 ;  /* 0x0000002c162c7211 */ /* 0x010fc800078010ff */
[----:B------:R-:W-:-:S03]  /*1c40*/  LEA.HI.X R45, R22, R45, R3, 0x2, P0 ;  /* 0x0000002d162d7211 */ /* 0x000fc600000f1403 */
[----:B------:R-:W-:Y:S01]  /*1c50*/  IMAD.WIDE.U32 R44, R60, 0x10, R44 ;  /* 0x000000103c2c7825 */ /* 0x000fe200078e002c */
[----:B---3--:R-:W-:Y:S04]  /*1c60*/  STS.128 [R58], R32 ;  /* 0x000000203a007388 */ /* 0x008fe80000000c00 */
[----:B-----5:R-:W-:Y:S01]  /*1c70*/  STS.128 [R58+0x200], R40 ;  /* 0x000200283a007388 */ /* 0x020fe20000000c00 */
[----:B------:R-:W-:-:S03]  /*1c80*/  NOP ;  /* 0x0000000000007918 */ /* 0x000fc60000000000 */
[----:B------:R-:W0:Y:S04]  /*1c90*/  LDS.128 R28, [R56] ;  /* 0x00000000381c7984 */ /* 0x000e280000000c00 */
[----:B------:R-:W2:Y:S01]  /*1ca0*/  LDS.128 R20, [R56+0x10] ;  /* 0x0000100038147984 */ /* 0x000ea20000000c00 */
[----:B------:R-:W-:Y:S06]  /*1cb0*/  BAR.SYNC.DEFER_BLOCKING 0x0 ;  /* 0x0000000000007b1d */ /* 0x000fec0000010000 */
[----:B------:R-:W3:Y:S04]  /*1cc0*/  LDG.E.128 R24, desc[UR16][R44.64] ;  /* 0x000000102c187981 */ /* 0x000ee8000c1e1d00 */
[----:B------:R4:W5:Y:S01]  /*1cd0*/  LDG.E.128 R36, desc[UR16][R44.64+0x200] ;  /* 0x000200102c247981 */ /* 0x000962000c1e1d00 */
[----:B------:R-:W-:Y:S01]  /*1ce0*/  UIMAD.WIDE.U32 UR6, UR19, UR10, UR4 ;  /* 0x0000000a130672a5 */ /* 0x000fe2000f8e0004 */
[----:B0-----:R-:W-:Y:S01]  /*1cf0*/  FMUL.FTZ R32, R30, -1.4426950216293334961 ;  /* 0xbfb8aa3b1e207820 */ /* 0x001fe20000410000 */
[----:B------:R-:W-:Y:S01]  /*1d00*/  FMUL.FTZ R46, R29, -1.4426950216293334961 ;  /* 0xbfb8aa3b1d2e7820 */ /* 0x000fe20000410000 */
[----:B------:R-:W-:Y:S01]  /*1d10*/  FMUL.FTZ R33, R31, -1.4426950216293334961 ;  /* 0xbfb8aa3b1f217820 */ /* 0x000fe20000410000 */
[----:B------:R-:W-:Y:S01]  /*1d20*/  FMUL.FTZ R3, R28, -1.4426950216293334961 ;  /* 0xbfb8aa3b1c037820 */ /* 0x000fe20000410000 */
[----:B--2---:R-:W-:Y:S01]  /*1d30*/  FMUL.FTZ R34, R20, -1.4426950216293334961 ;  /* 0xbfb8aa3b14227820 */ /* 0x004fe20000410000 */
[----:B------:R-:W-:Y:S01]  /*1d40*/  FMUL.FTZ R35, R21, -1.4426950216293334961 ;  /* 0xbfb8aa3b15237820 */ /* 0x000fe20000410000 */
[----:B------:R-:W0:Y:S01]  /*1d50*/  MUFU.EX2 R32, R32 ;  /* 0x0000002000207308 */ /* 0x000e220000000800 */
[----:B----4-:R-:W-:Y:S01]  /*1d60*/  FMUL.FTZ R44, R22, -1.4426950216293334961 ;  /* 0xbfb8aa3b162c7820 */ /* 0x010fe20000410000 */
[----:B------:R-:W-:Y:S01]  /*1d70*/  FMUL.FTZ R45, R23, -1.4426950216293334961 ;  /* 0xbfb8aa3b172d7820 */ /* 0x000fe20000410000 */
[----:B------:R-:W-:Y:S01]  /*1d80*/  UIMAD UR7, UR19, UR11, UR7 ;  /* 0x0000000b130772a4 */ /* 0x000fe2000f8e0207 */
[----:B------:R-:W2:Y:S01]  /*1d90*/  MUFU.EX2 R46, R46 ;  /* 0x0000002e002e7308 */ /* 0x000ea20000000800 */
[----:B------:R-:W4:Y:S03]  /*1da0*/  LDCU.64 UR10, c[0x0][0x490] ;  /* 0x00009200ff0a77ac */ /* 0x000f260008000a00 */
[----:B------:R-:W1:Y:S04]  /*1db0*/  MUFU.EX2 R41, R33 ;  /* 0x0000002100297308 */ /* 0x000e680000000800 */
[----:B------:R-:W4:Y:S01]  /*1dc0*/  MUFU.EX2 R42, R34 ;  /* 0x00000022002a7308 */ /* 0x000f220000000800 */
[----:B0-----:R-:W-:-:S03]  /*1dd0*/  FADD.FTZ R40, R32, 1 ;  /* 0x3f80000020287421 */ /* 0x001fc60000010000 */
[----:B------:R-:W0:Y:S01]  /*1de0*/  MUFU.EX2 R43, R35 ;  /* 0x00000023002b7308 */ /* 0x000e220000000800 */
[----:B--2---:R-:W-:-:S03]  /*1df0*/  FADD.FTZ R46, R46, 1 ;  /* 0x3f8000002e2e7421 */ /* 0x004fc60000010000 */
[----:B------:R-:W2:Y:S01]  /*1e00*/  MUFU.EX2 R3, R3 ;  /* 0x0000000300037308 */ /* 0x000ea20000000800 */
[----:B-1----:R-:W-:Y:S01]  /*1e10*/  FADD.FTZ R41, R41, 1 ;  /* 0x3f80000029297421 */ /* 0x002fe20000010000 */
[----:B----4-:R-:W-:Y:S02]  /*1e20*/  UISETP.NE.U32.AND UP0, UPT, UR10, URZ, UPT ;  /* 0x000000ff0a00728c */ /* 0x010fe4000bf05070 */
[----:B------:R-:W1:Y:S01]  /*1e30*/  MUFU.EX2 R44, R44 ;  /* 0x0000002c002c7308 */ /* 0x000e620000000800 */
[----:B------:R-:W-:Y:S01]  /*1e40*/  FADD.FTZ R42, R42, 1 ;  /* 0x3f8000002a2a7421 */ /* 0x000fe20000010000 */
[----:B------:R-:W-:Y:S02]  /*1e50*/  UISETP.NE.AND.EX UP0, UPT, UR11, URZ, UPT, UP0 ;  /* 0x000000ff0b00728c */ /* 0x000fe4000bf05300 */
[----:B------:R-:W4:Y:S01]  /*1e60*/  MUFU.EX2 R45, R45 ;  /* 0x0000002d002d7308 */ /* 0x000f220000000800 */
[----:B0-----:R-:W-:-:S03]  /*1e70*/  FADD.FTZ R43, R43, 1 ;  /* 0x3f8000002b2b7421 */ /* 0x001fc60000010000 */
[----:B------:R-:W-:Y:S01]  /*1e80*/  MUFU.RCP R88, R46 ;  /* 0x0000002e00587308 */ /* 0x000fe20000001000 */
[----:B--2---:R-:W-:Y:S01]  /*1e90*/  FADD.FTZ R3, R3, 1 ;  /* 0x3f80000003037421 */ /* 0x004fe20000010000 */
[----:B-1----:R-:W-:-:S06]  /*1ea0*/  FADD.FTZ R44, R44, 1 ;  /* 0x3f8000002c2c7421 */ /* 0x002fcc0000010000 */
[----:B------:R-:W-:Y:S01]  /*1eb0*/  MUFU.RCP R91, R40 ;  /* 0x00000028005b7308 */ /* 0x000fe20000001000 */
[----:B----4-:R-:W-:-:S07]  /*1ec0*/  FADD.FTZ R45, R45, 1 ;  /* 0x3f8000002d2d7421 */ /* 0x010fce0000010000 */
[----:B------:R-:W0:Y:S08]  /*1ed0*/  MUFU.RCP R90, R41 ;  /* 0x00000029005a7308 */ /* 0x000e300000001000 */
[----:B------:R-:W1:Y:S08]  /*1ee0*/  MUFU.RCP R3, R3 ;  /* 0x0000000300037308 */ /* 0x000e700000001000 */
[----:B------:R-:W2:Y:S01]  /*1ef0*/  MUFU.RCP R92, R43 ;  /* 0x0000002b005c7308 */ /* 0x000ea20000001000 */
[----:B0-----:R-:W-:-:S07]  /*1f00*/  FADD.FTZ R40, -R90, 1 ;  /* 0x3f8000005a287421 */ /* 0x001fce0000010100 */
[----:B------:R-:W0:Y:S01]  /*1f10*/  MUFU.RCP R95, R44 ;  /* 0x0000002c005f7308 */ /* 0x000e220000001000 */
[----:B-1----:R-:W-:-:S07]  /*1f20*/  FMUL.FTZ R89, R28, R3 ;  /* 0x000000031c597220 */ /* 0x002fce0000410000 */
[----:B------:R-:W1:Y:S08]  /*1f30*/  MUFU.RCP R94, R45 ;  /* 0x0000002d005e7308 */ /* 0x000e700000001000 */
[----:B------:R4:W1:Y:S02]  /*1f40*/  MUFU.RCP R93, R42 ;  /* 0x0000002a005d7308 */ /* 0x0008640000001000 */
[----:B----4-:R-:W-:Y:S01]  /*1f50*/  FFMA.FTZ R42, R31, R40, 1 ;  /* 0x3f8000001f2a7423 */ /* 0x010fe20000010028 */
[----:B---3--:R-:W-:Y:S04]  /*1f60*/  STS.128 [R58], R24 ;  /* 0x000000183a007388 */ /* 0x008fe80000000c00 */
[----:B-----5:R3:W-:Y:S01]  /*1f70*/  STS.128 [R58+0x200], R36 ;  /* 0x000200243a007388 */ /* 0x0207e20000000c00 */
[----:B------:R-:W-:-:S03]  /*1f80*/  NOP ;  /* 0x0000000000007918 */ /* 0x000fc60000000000 */
[----:B------:R-:W4:Y:S04]  /*1f90*/  LDS.128 R32, [R56] ;  /* 0x0000000038207984 */ /* 0x000f280000000c00 */
[----:B------:R-:W5:Y:S01]  /*1fa0*/  LDS.128 R24, [R56+0x10] ;  /* 0x0000100038187984 */ /* 0x000f620000000c00 */
[----:B---3--:R-:W-:Y:S01]  /*1fb0*/  FADD.FTZ R36, -R88, 1 ;  /* 0x3f80000058247421 */ /* 0x008fe20000010100 */
[----:B------:R-:W-:Y:S01]  /*1fc0*/  FADD.FTZ R39, -R91, 1 ;  /* 0x3f8000005b277421 */ /* 0x000fe20000010100 */
[----:B------:R-:W-:Y:S02]  /*1fd0*/  FADD.FTZ R37, -R3, 1 ;  /* 0x3f80000003257421 */ /* 0x000fe40000010100 */
[----:B------:R-:W-:Y:S01]  /*1fe0*/  FFMA.FTZ R38, R29, R36, 1 ;  /* 0x3f8000001d267423 */ /* 0x000fe20000010024 */
[----:B------:R-:W-:Y:S01]  /*1ff0*/  FFMA.FTZ R41, R30, R39, 1 ;  /* 0x3f8000001e297423 */ /* 0x000fe20000010027 */
        /* <DEDUP_REMOVED lines=13> */
[----:B0-----:R-:W-:Y:S01]  /*20d0*/  FADD.FTZ R39, -R95, 1 ;  /* 0x3f8000005f277421 */ /* 0x001fe20000010100 */
[----:B-1----:R-:W-:Y:S01]  /*20e0*/  FADD.FTZ R40, -R94, 1 ;  /* 0x3f8000005e287421 */ /* 0x002fe20000010100 */
[----:B------:R-:W-:Y:S01]  /*20f0*/  FMUL.FTZ R47, R43, R42 ;  /* 0x0000002a2b2f7220 */ /* 0x000fe20000410000 */
[----:B------:R-:W-:Y:S01]  /*2100*/  BAR.SYNC.DEFER_BLOCKING 0x0 ;  /* 0x0000000000007b1d */ /* 0x000fe20000010000 */
[----:B------:R-:W-:Y:S01]  /*2110*/  FFMA.FTZ R38, R21, R36, 1 ;  /* 0x3f80000015267423 */ /* 0x000fe20000010024 */
[----:B------:R-:W-:Y:S01]  /*2120*/  FFMA.FTZ R41, R22, R39, 1 ;  /* 0x3f80000016297423 */ /* 0x000fe20000010027 */
[----:B------:R-:W-:Y:S01]  /*2130*/  FFMA.FTZ R42, R23, R40, 1 ;  /* 0x3f800000172a7423 */ /* 0x000fe20000010028 */
[----:B------:R-:W-:Y:S01]  /*2140*/  FADD.FTZ R37, -R93, 1 ;  /* 0x3f8000005d257421 */ /* 0x000fe20000010100 */
[----:B-----5:R-:W-:Y:S01]  /*2150*/  FMUL.FTZ R36, R16, R24 ;  /* 0x0000001810247220 */ /* 0x020fe20000410000 */
        /* <DEDUP_REMOVED lines=19> */
[----:B------:R-:W-:Y:S01]  /*2290*/  FMUL.FTZ R95, R22, R95 ;  /* 0x0000005f165f7220 */ /* 0x000fe20000410000 */
[----:B------:R-:W-:-:S02]  /*22a0*/  FMUL.FTZ R94, R23, R94 ;  /* 0x0000005e175e7220 */ /* 0x000fc40000410000 */
[----:B------:R1:W-:Y:S01]  /*22b0*/  STS.128 [R56+0x10], R48 ;  /* 0x0000103038007388 */ /* 0x0003e20000000c00 */
[----:B------:R-:W-:-:S03]  /*22c0*/  NOP ;  /* 0x0000000000007918 */ /* 0x000fc60000000000 */
[----:B------:R-:W2:Y:S04]  /*22d0*/  LDS.128 R36, [R58] ;  /* 0x000000003a247984 */ /* 0x000ea80000000c00 */
[----:B------:R-:W3:Y:S01]  /*22e0*/  LDS.128 R40, [R58+0x200] ;  /* 0x000200003a287984 */ /* 0x000ee20000000c00 */
[----:B0-----:R-:W-:Y:S01]  /*22f0*/  FMUL.FTZ R44, R5, R88 ;  /* 0x00000058052c7220 */ /* 0x001fe20000410000 */
[----:B------:R-:W-:Y:S01]  /*2300*/  FMUL.FTZ R45, R6, R91 ;  /* 0x0000005b062d7220 */ /* 0x000fe20000410000 */
[----:B------:R-:W-:Y:S01]  /*2310*/  FFMA.FTZ R6, R8, R3, R85 ;  /* 0x0000000308067223 */ /* 0x000fe20000010055 */
[----:B------:R-:W-:Y:S01]  /*2320*/  FMUL.FTZ R46, R7, R90 ;  /* 0x0000005a072e7220 */ /* 0x000fe20000410000 */
[----:B-1----:R-:W-:-:S04]  /*2330*/  IMAD.WIDE.U32 R48, R79, R96, UR6 ;  /* 0x000000064f307e25 */ /* 0x002fc8000f8e0060 */
[----:B------:R-:W-:Y:S01]  /*2340*/  FMUL.FTZ R47, R16, R93 ;  /* 0x0000005d102f7220 */ /* 0x000fe20000410000 */
[----:B------:R-:W-:Y:S01]  /*2350*/  FMUL.FTZ R50, R19, R94 ;  /* 0x0000005e13327220 */ /* 0x000fe20000410000 */
[----:B------:R-:W-:Y:S01]  /*2360*/  IMAD R29, R79, R97, R49 ;  /* 0x000000614f1d7224 */ /* 0x000fe200078e0231 */
[----:B------:R-:W-:Y:S01]  /*2370*/  LEA R28, P0, R48, R98, 0x2 ;  /* 0x00000062301c7211 */ /* 0x000fe200078010ff */
[----:B------:R-:W-:-:S03]  /*2380*/  FMUL.FTZ R49, R18, R95 ;  /* 0x0000005f12317220 */ /* 0x000fc60000410000 */
[----:B------:R-:W-:Y:S01]  /*2390*/  LEA.HI.X R29, R48, R99, R29, 0x2, P0 ;  /* 0x00000063301d7211 */ /* 0x000fe200000f141d */
[----:B------:R-:W-:Y:S02]  /*23a0*/  FMUL.FTZ R48, R17, R92 ;  /* 0x0000005c11307220 */ /* 0x000fe40000410000 */
[----:B------:R-:W-:-:S04]  /*23b0*/  IMAD.WIDE.U32 R4, R60, 0x10, R28 ;  /* 0x000000103c047825 */ /* 0x000fc800078e001c */
[----:B------:R-:W-:Y:S01]  /*23c0*/  FFMA.FTZ R29, R9, R44, R6 ;  /* 0x0000002c091d7223 */ /* 0x000fe20000010006 */
        /* <DEDUP_REMOVED lines=13> */
[----:B------:R-:W-:Y:S01]  /*24a0*/  STS.128 [R56], R32 ;  /* 0x0000002038007388 */ /* 0x000fe20000000c00 */
[----:B-1----:R-:W-:-:S03]  /*24b0*/  UIMAD.WIDE.U32 UR6, UR19, UR12, UR4 ;  /* 0x0000000c130672a5 */ /* 0x002fc6000f8e0004 */
[----:B------:R-:W-:Y:S01]  /*24c0*/  STS.128 [R56+0x10], R24 ;  /* 0x0000101838007388 */ /* 0x000fe20000000c00 */
[----:B------:R-:W-:-:S03]  /*24d0*/  NOP ;  /* 0x0000000000007918 */ /* 0x000fc60000000000 */
[----:B0-----:R-:W0:Y:S01]  /*24e0*/  LDS.128 R4, [R58] ;  /* 0x000000003a047984 */ /* 0x001e220000000c00 */
[----:B------:R-:W-:Y:S02]  /*24f0*/  UIMAD UR9, UR19, UR13, UR7 ;  /* 0x0000000d130972a4 */ /* 0x000fe4000f8e0207 */
[----:B------:R-:W-:Y:S01]  /*2500*/  MOV R21, UR7 ;  /* 0x0000000700157c02 */ /* 0x000fe20008000f00 */
[----:B------:R-:W1:Y:S01]  /*2510*/  LDS.128 R16, [R58+0x200] ;  /* 0x000200003a107984 */ /* 0x000e620000000c00 */
[----:B------:R-:W-:Y:S02]  /*2520*/  MOV R20, UR6 ;  /* 0x0000000600147c02 */ /* 0x000fe40008000f00 */
[----:B------:R-:W-:-:S03]  /*2530*/  MOV R21, UR9 ;  /* 0x0000000900157c02 */ /* 0x000fc60008000f00 */
[----:B------:R-:W-:-:S04]  /*2540*/  IMAD.WIDE.U32 R20, R79, UR14, R20 ;  /* 0x0000000e4f147c25 */ /* 0x000fc8000f8e0014 */
[----:B------:R-:W-:Y:S01]  /*2550*/  IMAD R21, R79, UR15, R21 ;  /* 0x0000000f4f157c24 */ /* 0x000fe2000f8e0215 */
[----:B------:R-:W-:-:S04]  /*2560*/  LEA R22, P0, R20, UR10, 0x2 ;  /* 0x0000000a14167c11 */ /* 0x000fc8000f8010ff */
[----:B------:R-:W-:-:S03]  /*2570*/  LEA.HI.X R23, R20, UR11, R21, 0x2, P0 ;  /* 0x0000000b14177c11 */ /* 0x000fc600080f1415 */
[----:B------:R-:W-:-:S05]  /*2580*/  IMAD.WIDE.U32 R20, R60, 0x10, R22 ;  /* 0x000000103c147825 */ /* 0x000fca00078e0016 */
[----:B0-----:R2:W-:Y:S04]  /*2590*/  STG.E.128 desc[UR16][R20.64], R4 ;  /* 0x0000000414007986 */ /* 0x0015e8000c101d10 */
[----:B-1----:R2:W-:Y:S02]  /*25a0*/  STG.E.128 desc[UR16][R20.64+0x200], R16 ;  /* 0x0002001014007986 */ /* 0x0025e4000c101d10 */
.L_x_9071:
[----:B------:R-:W1:Y:S01]  /*25b0*/  LDCU UR9, c[0x0][0x38c] ;  /* 0x00007180ff0977ac */ /* 0x000e620008000800 */
[----:B0-2---:R-:W-:Y:S01]  /*25c0*/  FFMA.FTZ R4, R10, R45, R29 ;  /* 0x0000002d0a047223 */ /* 0x005fe2000001001d */
[----:B------:R-:W-:Y:S02]  /*25d0*/  CS2R R18, SRZ ;  /* 0x0000000000127805 */ /* 0x000fe4000001ff00 */
[----:B------:R-:W-:Y:S02]  /*25e0*/  CS2R R16, SRZ ;  /* 0x0000000000107805 */ /* 0x000fe4000001ff00 */
[----:B------:R-:W-:Y:S01]  /*25f0*/  CS2R R22, SRZ ;  /* 0x0000000000167805 */ /* 0x000fe2000001ff00 */
[----:B------:R-:W-:Y:S01]  /*2600*/  FFMA.FTZ R5, R11, R46, R4 ;  /* 0x0000002e0b057223 */ /* 0x000fe20000010004 */
        /* <DEDUP_REMOVED lines=12> */
[----:B-1----:R-:W-:-:S03]  /*26d0*/  UISETP.GE.AND UP0, UPT, UR9, 0x1, UPT ;  /* 0x000000010900788c */ /* 0x002fc6000bf06270 */
        /* <DEDUP_REMOVED lines=39> */
.L_x_9078:
[----:B------:R-:W2:Y:S01]  /*2950*/  LDG.E R97, desc[UR16][R90.64] ;  /* 0x000000105a617981 */ /* 0x000ea2000c1e1900 */
[----:B-1----:R-:W-:Y:S02]  /*2960*/  MOV R34, R93 ;  /* 0x0000005d00227202 */ /* 0x002fe40000000f00 */
[----:B------:R-:W-:Y:S01]  /*2970*/  MOV R35, R92 ;  /* 0x0000005c00237202 */ /* 0x000fe20000000f00 */
[----:B------:R-:W3:Y:S04]  /*2980*/  LDG.E R103, desc[UR16][R36.64] ;  /* 0x0000001024677981 */ /* 0x000ee8000c1e1900 */
        /* <DEDUP_REMOVED lines=11> */
[----:B---3--:R-:W-:Y:S01]  /*2a40*/  FMUL.FTZ R34, R34, R103 ;  /* 0x0000006722227220 */ /* 0x008fe20000410000 */
[C---:B------:R-:W-:Y:S01]  /*2a50*/  FMUL.FTZ R99, R101.reuse, R81 ;  /* 0x0000005165637220 */ /* 0x040fe20000410000 */
[----:B0-----:R-:W0:Y:S01]  /*2a60*/  MUFU.EX2 R5, R5 ;  /* 0x0000000500057308 */ /* 0x001e220000000800 */
[C---:B------:R-:W-:Y:S01]  /*2a70*/  FMUL.FTZ R100, R101.reuse, R82 ;  /* 0x0000005265647220 */ /* 0x040fe20000410000 */
[C---:B------:R-:W-:Y:S01]  /*2a80*/  FMUL.FTZ R106, R101.reuse, R83 ;  /* 0x00000053656a7220 */ /* 0x040fe20000410000 */
[----:B------:R-:W-:Y:S01]  /*2a90*/  FMUL.FTZ R103, R101, R84 ;  /* 0x0000005465677220 */ /* 0x000fe20000410000 */
[----:B------:R-:W1:Y:S04]  /*2aa0*/  MUFU.EX2 R104, R104 ;  /* 0x0000006800687308 */ /* 0x000e680000000800 */
[----:B------:R-:W2:Y:S04]  /*2ab0*/  MUFU.EX2 R105, R105 ;  /* 0x0000006900697308 */ /* 0x000ea80000000800 */
[----:B------:R-:W3:Y:S04]  /*2ac0*/  MUFU.EX2 R102, R102 ;  /* 0x0000006600667308 */ /* 0x000ee80000000800 */
[----:B------:R-:W4:Y:S04]  /*2ad0*/  MUFU.EX2 R99, R99 ;  /* 0x0000006300637308 */ /* 0x000f280000000800 */
        /* <DEDUP_REMOVED lines=17> */
[----:B------:R3:W4:Y:S01]  /*2bf0*/  LDS R116, [R94+UR7+0x668] ;  /* 0x000668075e747984 */ /* 0x0007220008000800 */
[----:B------:R-:W-:Y:S05]  /*2c00*/  BRA `(.L_x_9075) ;  /* 0x0000000000047947 */ /* 0x000fea0003800000 */
.L_x_9074:
[----:B------:R0:W2:Y:S02]  /*2c10*/  LDS R116, [R86+0xe6c] ;  /* 0x000e6c0056747984 */ /* 0x0000a40000000800 */
.L_x_9075:
[----:B------:R-:W-:Y:S05]  /*2c20*/  BSYNC.RECONVERGENT B0 ;  /* 0x0000000000007941 */ /* 0x000fea0003800200 */
.L_x_9073:
[----:B------:R-:W-:Y:S01]  /*2c30*/  UISETP.NE.AND UP0, UPT, UR8, 0x1, UPT ;  /* 0x000000010800788c */ /* 0x000fe2000bf05270 */
[----:B------:R-:W-:-:S05]  /*2c40*/  HFMA2 R117, -RZ, RZ, 0, 0 ;  /* 0x00000000ff757431 */ /* 0x000fca00000001ff */
[----:B------:R-:W-:-:S04]  /*2c50*/  PLOP3.LUT P1, PT, PT, PT, UP0, 0x80, 0x8 ;  /* 0x000000000008781c */ /* 0x000fc80003f2f008 */
[----:B------:R-:W-:-:S13]  /*2c60*/  ISETP.NE.OR P1, PT, R73, RZ, !P1 ;  /* 0x000000ff4900720c */ /* 0x000fda0004f25670 */
[----:B------:R-:W-:-:S05]  /*2c70*/  @!P1 IMAD.WIDE R34, R33, 0x8, R54 ;  /* 0x0000000821229825 */ /* 0x000fca00078e0236 */
[----:B------:R5:W3:Y:S01]  /*2c80*/  @!P1 LDG.E R117, desc[UR16][R34.64+0x4] ;  /* 0x0000041022759981 */ /* 0x000ae2000c1e1900 */
[C---:B-12-4-:R-:W-:Y:S01]  /*2c90*/  FMUL.FTZ R101, R103.reuse, R116 ;  /* 0x0000007467657220 */ /* 0x056fe20000410000 */
        /* <DEDUP_REMOVED lines=10> */
[----:B------:R-:W-:Y:S01]  /*2d40*/  FMUL.FTZ R118, R102, R101 ;  /* 0x0000006566767220 */ /* 0x000fe20000410000 */
[----:B------:R-:W-:Y:S01]  /*2d50*/  FFMA.FTZ R101, R38, R104, R39 ;  /* 0x0000006826657223 */ /* 0x000fe20000010027 */
[----:B-----5:R-:W-:Y:S02]  /*2d60*/  FFMA.FTZ R35, R102, R108, R109 ;  /* 0x0000006c66237223 */ /* 0x020fe4000001006d */
[C---:B------:R-:W-:Y:S01]  /*2d70*/  FMUL.FTZ R121, R105.reuse, R118 ;  /* 0x0000007669797220 */ /* 0x040fe20000410000 */
[C---:B------:R-:W-:Y:S01]  /*2d80*/  FFMA.FTZ R34, R105.reuse, R101, R40 ;  /* 0x0000006569227223 */ /* 0x040fe20000010028 */
[----:B------:R-:W-:Y:S02]  /*2d90*/  FFMA.FTZ R35, R105, R35, R110 ;  /* 0x0000002369237223 */ /* 0x000fe4000001006e */
[----:B------:R-:W-:Y:S01]  /*2da0*/  FMUL.FTZ R101, R104, R121 ;  /* 0x0000007968657220 */ /* 0x000fe20000410000 */
[----:B------:R-:W-:Y:S01]  /*2db0*/  FFMA.FTZ R34, R102, R34, R41 ;  /* 0x0000002266227223 */ /* 0x000fe20000010029 */
[----:B------:R-:W-:-:S03]  /*2dc0*/  FFMA.FTZ R108, R104, R35, R107 ;  /* 0x00000023686c7223 */ /* 0x000fc6000001006b */
[----:B------:R-:W1:Y:S01]  /*2dd0*/  SHFL.DOWN PT, R122, R101, 0x1, 0x1f ;  /* 0x08201f00657a7f89 */ /* 0x000e6200000e0000 */
[----:B------:R-:W-:-:S03]  /*2de0*/  FFMA.FTZ R34, R99, R34, R42 ;  /* 0x0000002263227223 */ /* 0x000fc6000001002a */
[----:B------:R-:W2:Y:S01]  /*2df0*/  SHFL.DOWN PT, R121, R108, 0x1, 0x1f ;  /* 0x08201f006c797f89 */ /* 0x000ea200000e0000 */
[----:B------:R-:W-:-:S04]  /*2e00*/  FFMA.FTZ R34, R100, R34, R43 ;  /* 0x0000002264227223 */ /* 0x000fc8000001002b */
[----:B------:R-:W-:Y:S01]  /*2e10*/  FFMA.FTZ R35, R106, R34, R51 ;  /* 0x000000226a237223 */ /* 0x000fe20000010033 */
[----:B------:R-:W-:-:S03]  /*2e20*/  FMUL.FTZ R34, R5, R104 ;  /* 0x0000006805227220 */ /* 0x000fc60000410000 */
[----:B------:R-:W-:Y:S01]  /*2e30*/  FFMA.FTZ R118, R103, R35, R88 ;  /* 0x0000002367767223 */ /* 0x000fe20000010058 */
[----:B------:R-:W-:-:S04]  /*2e40*/  FMUL.FTZ R35, R105, R34 ;  /* 0x0000002269237220 */ /* 0x000fc80000410000 */
[----:B------:R-:W-:Y:S01]  /*2e50*/  FMUL.FTZ R34, R102, R35 ;  /* 0x0000002366227220 */ /* 0x000fe20000410000 */
[----:B------:R-:W4:Y:S03]  /*2e60*/  SHFL.UP PT, R120, R118, 0x1, RZ ;  /* 0x0420000076787989 */ /* 0x000f2600000e00ff */
        /* <DEDUP_REMOVED lines=9> */
[----:B------:R-:W2:Y:S04]  /*2f00*/  SHFL.DOWN PT, R122, R101, 0x2, 0x1f ;  /* 0x08401f00657a7f89 */ /* 0x000ea800000e0000 */
[----:B------:R-:W5:Y:S01]  /*2f10*/  SHFL.UP PT, R34, R121, 0x1, RZ ;  /* 0x0420000079227989 */ /* 0x000f6200000e00ff */
[----:B----4-:R-:W-:-:S05]  /*2f20*/  FFMA.FTZ R35, R121, R120, R118 ;  /* 0x0000007879237223 */ /* 0x010fca0000010076 */
[----:B------:R-:W-:-:S05]  /*2f30*/  FSEL R118, R118, R35, !P1 ;  /* 0x0000002376767208 */ /* 0x000fca0004800000 */
[----:B------:R-:W4:Y:S01]  /*2f40*/  SHFL.UP PT, R35, R118, 0x2, RZ ;  /* 0x0440000076237989 */ /* 0x000f2200000e00ff */
[C---:B-1----:R-:W-:Y:S01]  /*2f50*/  @!P3 FFMA.FTZ R108, R101.reuse, R123, R108 ;  /* 0x0000007b656cb223 */ /* 0x042fe2000001006c */
[----:B--2---:R-:W-:-:S04]  /*2f60*/  @!P3 FMUL.FTZ R120, R101, R122 ;  /* 0x0000007a6578b220 */ /* 0x004fc80000410000 */
[----:B------:R-:W1:Y:S01]  /*2f70*/  SHFL.DOWN PT, R122, R108, 0x4, 0x1f ;  /* 0x08801f006c7a7f89 */ /* 0x000e6200000e0000 */
[----:B-----5:R-:W-:Y:S01]  /*2f80*/  @P1 FMUL.FTZ R121, R121, R34 ;  /* 0x0000002279791220 */ /* 0x020fe20000410000 */
[----:B------:R-:W-:Y:S02]  /*2f90*/  @!P3 MOV R101, R120 ;  /* 0x000000780065b202 */ /* 0x000fe40000000f00 */
[----:B------:R-:W-:Y:S02]  /*2fa0*/  ISETP.GT.U32.AND P3, PT, R87, 0x1b, PT ;  /* 0x0000001b5700780c */ /* 0x000fe40003f64070 */
[----:B------:R-:W2:Y:S01]  /*2fb0*/  SHFL.UP PT, R34, R121, 0x2, RZ ;  /* 0x0440000079227989 */ /* 0x000ea200000e00ff */
[----:B------:R-:W-:-:S03]  /*2fc0*/  ISETP.GE.AND P1, PT, R61, 0x2, PT ;  /* 0x000000023d00780c */ /* 0x000fc60003f26270 */
[----:B------:R-:W5:Y:S01]  /*2fd0*/  SHFL.DOWN PT, R120, R101, 0x4, 0x1f ;  /* 0x08801f0065787f89 */ /* 0x000f6200000e0000 */
[----:B----4-:R-:W-:-:S05]  /*2fe0*/  FFMA.FTZ R35, R121, R35, R118 ;  /* 0x0000002379237223 */ /* 0x010fca0000010076 */
[----:B------:R-:W-:-:S05]  /*2ff0*/  FSEL R118, R118, R35, !P1 ;  /* 0x0000002376767208 */ /* 0x000fca0004800000 */
[----:B------:R-:W4:Y:S01]  /*3000*/  SHFL.UP PT, R35, R118, 0x4, RZ ;  /* 0x0480000076237989 */ /* 0x000f2200000e00ff */
[----:B-1----:R-:W-:-:S05]  /*3010*/  @!P3 FFMA.FTZ R108, R101, R122, R108 ;  /* 0x0000007a656cb223 */ /* 0x002fca000001006c */
[----:B------:R-:W1:Y:S01]  /*3020*/  SHFL.DOWN PT, R125, R108, 0x8, 0x1f ;  /* 0x09001f006c7d7f89 */ /* 0x000e6200000e0000 */
[----:B--2---:R-:W-:Y:S01]  /*3030*/  @P1 FMUL.FTZ R121, R121, R34 ;  /* 0x0000002279791220 */ /* 0x004fe20000410000 */
[----:B------:R-:W-:Y:S01]  /*3040*/  ISETP.GE.AND P1, PT, R61, 0x4, PT ;  /* 0x000000043d00780c */ /* 0x000fe20003f26270 */
[----:B------:R-:W-:Y:S02]  /*3050*/  HFMA2 R34, -RZ, RZ, 1.875, 0 ;  /* 0x3f800000ff227431 */ /* 0x000fe400000001ff */
[----:B-----5:R-:W-:-:S05]  /*3060*/  @!P3 FMUL.FTZ R120, R101, R120 ;  /* 0x000000786578b220 */ /* 0x020fca0000410000 */
[----:B------:R-:W-:Y:S02]  /*3070*/  @!P3 MOV R101, R120 ;  /* 0x000000780065b202 */ /* 0x000fe40000000f00 */
[----:B------:R-:W2:Y:S01]  /*3080*/  SHFL.UP PT, R120, R121, 0x4, RZ ;  /* 0x0480000079787989 */ /* 0x000ea200000e00ff */
[----:B------:R-:W-:-:S03]  /*3090*/  ISETP.GT.U32.AND P3, PT, R87, 0x17, PT ;  /* 0x000000175700780c */ /* 0x000fc60003f64070 */
[----:B------:R-:W5:Y:S01]  /*30a0*/  SHFL.DOWN PT, R124, R101, 0x8, 0x1f ;  /* 0x09001f00657c7f89 */ /* 0x000f6200000e0000 */
[----:B----4-:R-:W-:-:S05]  /*30b0*/  FFMA.FTZ R35, R121, R35, R118 ;  /* 0x0000002379237223 */ /* 0x010fca0000010076 */
[----:B------:R-:W-:Y:S02]  /*30c0*/  FSEL R118, R118, R35, !P1 ;  /* 0x0000002376767208 */ /* 0x000fe40004800000 */
[----:B------:R-:W-:Y:S02]  /*30d0*/  MOV R35, RZ ;  /* 0x000000ff00237202 */ /* 0x000fe40000000f00 */
[----:B-1----:R-:W-:Y:S01]  /*30e0*/  @!P3 FFMA.FTZ R108, R101, R125, R108 ;  /* 0x0000007d656cb223 */ /* 0x002fe2000001006c */
[----:B------:R-:W1:Y:S04]  /*30f0*/  SHFL.UP PT, R122, R118, 0x8, RZ ;  /* 0x05000000767a7989 */ /* 0x000e6800000e00ff */
[----:B------:R-:W-:Y:S01]  /*3100*/  @P0 LDS.64 R34, [R89] ;  /* 0x0000000059220984 */ /* 0x000fe20000000a00 */
[----:B--2---:R-:W-:-:S03]  /*3110*/  @P1 FMUL.FTZ R121, R121, R120 ;  /* 0x0000007879791220 */ /* 0x004fc60000410000 */
[----:B------:R-:W2:Y:S01]  /*3120*/  SHFL.DOWN PT, R125, R108, 0x10, 0x1f ;  /* 0x0a001f006c7d7f89 */ /* 0x000ea200000e0000 */
[----:B------:R-:W-:Y:S01]  /*3130*/  ISETP.GE.AND P1, PT, R61, 0x8, PT ;  /* 0x000000083d00780c */ /* 0x000fe20003f26270 */
[----:B-----5:R-:W-:Y:S02]  /*3140*/  @!P3 FMUL.FTZ R123, R101, R124 ;  /* 0x0000007c657bb220 */ /* 0x020fe40000410000 */
[----:B------:R-:W4:Y:S03]  /*3150*/  SHFL.UP PT, R120, R121, 0x8, RZ ;  /* 0x0500000079787989 */ /* 0x000f2600000e00ff */
[----:B------:R-:W-:Y:S02]  /*3160*/  @!P3 MOV R101, R123 ;  /* 0x0000007b0065b202 */ /* 0x000fe40000000f00 */
[----:B------:R-:W-:-:S03]  /*3170*/  ISETP.GT.U32.AND P3, PT, R87, 0xf, PT ;  /* 0x0000000f5700780c */ /* 0x000fc60003f64070 */
[----:B------:R-:W5:Y:S01]  /*3180*/  SHFL.DOWN PT, R124, R101, 0x10, 0x1f ;  /* 0x0a001f00657c7f89 */ /* 0x000f6200000e0000 */
[----:B-1----:R-:W-:-:S05]  /*3190*/  FFMA.FTZ R123, R121, R122, R118 ;  /* 0x0000007a797b7223 */ /* 0x002fca0000010076 */
[----:B------:R-:W-:-:S04]  /*31a0*/  FSEL R118, R118, R123, !P1 ;  /* 0x0000007b76767208 */ /* 0x000fc80004800000 */
[----:B--2---:R-:W-:Y:S01]  /*31b0*/  @!P3 FFMA.FTZ R108, R101, R125, R108 ;  /* 0x0000007d656cb223 */ /* 0x004fe2000001006c */
[----:B------:R-:W1:Y:S01]  /*31c0*/  SHFL.UP PT, R122, R118, 0x10, RZ ;  /* 0x06000000767a7989 */ /* 0x000e6200000e00ff */
[----:B----4-:R-:W-:-:S03]  /*31d0*/  @P1 FMUL.FTZ R121, R121, R120 ;  /* 0x0000007879791220 */ /* 0x010fc60000410000 */
[----:B------:R-:W-:Y:S01]  /*31e0*/  SHFL.DOWN PT, R126, R108, 0x1, 0x1f ;  /* 0x08201f006c7e7f89 */ /* 0x000fe200000e0000 */
[----:B------:R-:W-:-:S03]  /*31f0*/  ISETP.GE.AND P1, PT, R61, 0x10, PT ;  /* 0x000000103d00780c */ /* 0x000fc60003f26270 */
[----:B------:R-:W2:Y:S01]  /*3200*/  SHFL.UP PT, R120, R121, 0x10, RZ ;  /* 0x0600000079787989 */ /* 0x000ea200000e00ff */
[----:B-----5:R-:W-:-:S03]  /*3210*/  @!P3 FMUL.FTZ R123, R101, R124 ;  /* 0x0000007c657bb220 */ /* 0x020fc60000410000 */
[----:B------:R-:W-:Y:S02]  /*3220*/  SHFL.IDX PT, R128, R35, RZ, 0x1f ;  /* 0x00001fff23807589 */ /* 0x000fe400000e0000 */
[----:B------:R-:W-:Y:S02]  /*3230*/  @!P3 MOV R101, R123 ;  /* 0x0000007b0065b202 */ /* 0x000fe40000000f00 */
[----:B------:R-:W-:Y:S01]  /*3240*/  SHFL.IDX PT, R108, R108, RZ, 0x1f ;  /* 0x00001fff6c6c7589 */ /* 0x000fe200000e0000 */
[----:B------:R-:W-:-:S03]  /*3250*/  ISETP.NE.AND P3, PT, R73, 0x1f, PT ;  /* 0x0000001f4900780c */ /* 0x000fc60003f65270 */
[----:B------:R-:W4:Y:S01]  /*3260*/  SHFL.DOWN PT, R125, R101, 0x1, 0x1f ;  /* 0x08201f00657d7f89 */ /* 0x000f2200000e0000 */
[----:B-1----:R-:W-:-:S03]  /*3270*/  FFMA.FTZ R123, R121, R122, R118 ;  /* 0x0000007a797b7223 */ /* 0x002fc60000010076 */
[----:B------:R-:W1:Y:S02]  /*3280*/  SHFL.IDX PT, R101, R101, RZ, 0x1f ;  /* 0x00001fff65657589 */ /* 0x000e6400000e0000 */
[----:B------:R-:W-:Y:S01]  /*3290*/  FSEL R123, R118, R123, !P1 ;  /* 0x0000007b767b7208 */ /* 0x000fe20004800000 */
[----:B--2---:R-:W-:Y:S01]  /*32a0*/  @P1 FMUL.FTZ R121, R121, R120 ;  /* 0x0000007879791220 */ /* 0x004fe20000410000 */
[----:B------:R-:W-:-:S03]  /*32b0*/  ISETP.GT.AND P1, PT, R61, 0x1e, PT ;  /* 0x0000001e3d00780c */ /* 0x000fc60003f24270 */
[----:B------:R-:W-:Y:S04]  /*32c0*/  SHFL.UP PT, R122, R123, 0x1, RZ ;  /* 0x042000007b7a7989 */ /* 0x000fe800000e00ff */
[----:B------:R-:W-:Y:S01]  /*32d0*/  SHFL.UP PT, R121, R121, 0x1, RZ ;  /* 0x0420000079797989 */ /* 0x000fe200000e00ff */
[----:B----4-:R-:W-:Y:S01]  /*32e0*/  @P3 FFMA.FTZ R128, R125, R128, R126 ;  /* 0x000000807d803223 */ /* 0x010fe2000001007e */
[----:B------:R-:W-:-:S03]  /*32f0*/  ISETP.NE.AND P3, PT, R61, RZ, PT ;  /* 0x000000ff3d00720c */ /* 0x000fc60003f65270 */
[----:B------:R-:W-:Y:S01]  /*3300*/  FFMA.FTZ R116, R128, R116, R115 ;  /* 0x0000007480747223 */ /* 0x000fe20000010073 */
[C---:B-1----:R-:W-:Y:S01]  /*3310*/  FFMA.FTZ R35, R101.reuse, R35, R108 ;  /* 0x0000002365237223 */ /* 0x042fe2000001006c */
[----:B------:R-:W-:Y:S02]  /*3320*/  FMUL.FTZ R34, R101, R34 ;  /* 0x0000002265227220 */ /* 0x000fe40000410000 */
[----:B------:R-:W-:-:S04]  /*3330*/  FFMA.FTZ R114, R103, R116, R114 ;  /* 0x0000007467727223 */ /* 0x000fc80000010072 */
[----:B------:R-:W-:-:S04]  /*3340*/  FFMA.FTZ R118, R106, R114, R113 ;  /* 0x000000726a767223 */ /* 0x000fc80000010071 */
[----:B------:R-:W-:-:S04]  /*3350*/  FFMA.FTZ R120, R100, R118, R111 ;  /* 0x0000007664787223 */ /* 0x000fc8000001006f */
[----:B------:R-:W-:-:S04]  /*3360*/  FFMA.FTZ R128, R99, R120, R112 ;  /* 0x0000007863807223 */ /* 0x000fc80000010070 */
[-C--:B------:R-:W-:Y:S01]  /*3370*/  FFMA.FTZ R126, R102, R128.reuse, R109 ;  /* 0x00000080667e7223 */ /* 0x080fe2000001006d */
[----:B------:R-:W-:-:S03]  /*3380*/  FMUL.FTZ R108, R97, R128 ;  /* 0x00000080616c7220 */ /* 0x000fc60000410000 */
[-C--:B------:R-:W-:Y:S01]  /*3390*/  FFMA.FTZ R110, R105, R126.reuse, R110 ;  /* 0x0000007e696e7223 */ /* 0x080fe2000001006e */
[----:B------:R-:W-:Y:S01]  /*33a0*/  FMUL.FTZ R101, R97, R126 ;  /* 0x0000007e61657220 */ /* 0x000fe20000410000 */
[----:B---3--:R-:W1:Y:S02]  /*33b0*/  SHFL.IDX PT, R124, R117, RZ, 0x1f ;  /* 0x00001fff757c7589 */ /* 0x008e6400000e0000 */
[----:B-1----:R-:W-:Y:S01]  /*33c0*/  @P2 FFMA.FTZ R124, R121, R124, R122 ;  /* 0x0000007c797c2223 */ /* 0x002fe2000001007a */
[----:B------:R-:W-:-:S03]  /*33d0*/  ISETP.NE.AND P2, PT, R73, RZ, PT ;  /* 0x000000ff4900720c */ /* 0x000fc60003f45270 */
[----:B------:R-:W-:-:S04]  /*33e0*/  FFMA.FTZ R124, R5, R124, R38 ;  /* 0x0000007c057c7223 */ /* 0x000fc80000010026 */
[CC--:B------:R-:W-:Y:S01]  /*33f0*/  FFMA.FTZ R109, R104.reuse, R124.reuse, R39 ;  /* 0x0000007c686d7223 */ /* 0x0c0fe20000010027 */
[----:B------:R-:W-:Y:S01]  /*3400*/  FFMA.FTZ R5, R3, R124, RZ ;  /* 0x0000007c03057223 */ /* 0x000fe200000100ff */
        /* <DEDUP_REMOVED lines=10> */
[----:B------:R-:W-:Y:S01]  /*34b0*/  FFMA.FTZ R105, R5, R124, RZ ;  /* 0x0000007c05697223 */ /* 0x000fe200000100ff */
[-C--:B------:R-:W-:Y:S01]  /*34c0*/  FFMA.FTZ R115, R99, R122.reuse, R42 ;  /* 0x0000007a63737223 */ /* 0x080fe2000001002a */
        /* <DEDUP_REMOVED lines=13> */
[----:B------:R-:W-:Y:S01]  /*35a0*/  FFMA.FTZ R136, R106, R132, R51 ;  /* 0x000000846a887223 */ /* 0x000fe20000010033 */
[----:B------:R-:W-:Y:S01]  /*35b0*/  FADD.FTZ R117, -R43, R132 ;  /* 0x000000842b757221 */ /* 0x000fe20000010100 */
        /* <DEDUP_REMOVED lines=10> */
[----:B------:R-:W1:Y:S01]  /*3660*/  @!P3 S2R R136, SR_CgaCtaId ;  /* 0x000000000088b919 */ /* 0x000e620000008800 */
[----:B------:R-:W-:Y:S01]  /*3670*/  @!P3 MOV R123, 0x400 ;  /* 0x00000400007bb802 */ /* 0x000fe20000000f00 */
[----:B------:R-:W-:Y:S01]  /*3680*/  FFMA.FTZ R103, R100, R111, R103 ;  /* 0x0000006f64677223 */ /* 0x000fe20000010067 */
[----:B------:R-:W-:Y:S01]  /*3690*/  FMUL.FTZ R101, R130, R101 ;  /* 0x0000006582657220 */ /* 0x000fe20000410000 */
[----:B------:R-:W2:Y:S01]  /*36a0*/  SHFL.DOWN PT, R121, R106, 0x1, 0x1f ;  /* 0x08201f006a797f89 */ /* 0x000ea200000e0000 */
[----:B------:R-:W-:Y:S01]  /*36b0*/  FMUL.FTZ R130, R97, R118 ;  /* 0x0000007661827220 */ /* 0x000fe20000410000 */
[----:B------:R-:W-:Y:S01]  /*36c0*/  FADD.FTZ R31, R100, R31 ;  /* 0x0000001f641f7221 */ /* 0x000fe20000010000 */
[----:B------:R-:W-:Y:S01]  /*36d0*/  FFMA.FTZ R101, R10, R126, R101 ;  /* 0x0000007e0a657223 */ /* 0x000fe20000010065 */
[----:B------:R-:W3:Y:S01]  /*36e0*/  SHFL.DOWN PT, R134, R103, 0x1, 0x1f ;  /* 0x08201f0067867f89 */ /* 0x000ee200000e0000 */
[----:B------:R-:W-:Y:S01]  /*36f0*/  FMUL.FTZ R130, R117, R130 ;  /* 0x0000008275827220 */ /* 0x000fe20000410000 */
[----:B------:R-:W-:Y:S01]  /*3700*/  FADD.FTZ R30, R107, R30 ;  /* 0x0000001e6b1e7221 */ /* 0x000fe20000010000 */
[----:B------:R-:W-:Y:S01]  /*3710*/  FADD.FTZ R29, R112, R29 ;  /* 0x0000001d701d7221 */ /* 0x000fe20000010000 */
[----:B------:R4:W-:Y:S01]  /*3720*/  @!P2 STS.64 [R89], R34 ;  /* 0x000000225900a388 */ /* 0x0009e20000000a00 */
        /* <DEDUP_REMOVED lines=8> */
[C---:B----4-:R-:W-:Y:S01]  /*37b0*/  FMUL.FTZ R35, R97.reuse, R104 ;  /* 0x0000006861237220 */ /* 0x050fe20000410000 */
[----:B------:R-:W-:Y:S01]  /*37c0*/  FMUL.FTZ R34, R97, R116 ;  /* 0x0000007461227220 */ /* 0x000fe20000410000 */
[----:B--2---:R-:W-:Y:S01]  /*37d0*/  @!P1 FADD.FTZ R106, R106, R121 ;  /* 0x000000796a6a9221 */ /* 0x004fe20000010000 */
[----:B---3--:R-:W-:-:S04]  /*37e0*/  @!P1 FADD.FTZ R103, R103, R134 ;  /* 0x0000008667679221 */ /* 0x008fc80000010000 */
[----:B------:R-:W2:Y:S01]  /*37f0*/  SHFL.DOWN PT, R121, R106, 0x2, 0x1f ;  /* 0x08401f006a797f89 */ /* 0x000ea200000e0000 */
[----:B------:R-:W-:Y:S02]  /*3800*/  ISETP.GT.AND P1, PT, R61, 0x1d, PT ;  /* 0x0000001d3d00780c */ /* 0x000fe40003f24270 */
[----:B-1----:R-:W-:Y:S01]  /*3810*/  @!P3 LEA R64, R136, R123, 0x18 ;  /* 0x0000007b8840b211 */ /* 0x002fe200078ec0ff */
[----:B------:R-:W1:Y:S01]  /*3820*/  SHFL.DOWN PT, R134, R103, 0x2, 0x1f ;  /* 0x08401f0067867f89 */ /* 0x000e6200000e0000 */
[----:B------:R-:W-:-:S04]  /*3830*/  FMUL.FTZ R136, R97, R120 ;  /* 0x0000007861887220 */ /* 0x000fc80000410000 */
[----:B------:R-:W-:-:S04]  /*3840*/  FMUL.FTZ R115, R115, R136 ;  /* 0x0000008873737220 */ /* 0x000fc80000410000 */
[----:B------:R-:W-:-:S04]  /*3850*/  FFMA.FTZ R115, R12, R120, R115 ;  /* 0x000000780c737223 */ /* 0x000fc80000010073 */
[----:B------:R-:W-:Y:S01]  /*3860*/  FADD.FTZ R16, R115, R16 ;  /* 0x0000001073107221 */ /* 0x000fe20000010000 */
[----:B--2---:R-:W-:Y:S01]  /*3870*/  @!P1 FADD.FTZ R106, R106, R121 ;  /* 0x000000796a6a9221 */ /* 0x004fe20000010000 */
[----:B-1----:R-:W-:-:S04]  /*3880*/  @!P1 FADD.FTZ R103, R103, R134 ;  /* 0x0000008667679221 */ /* 0x002fc80000010000 */
        /* <DEDUP_REMOVED lines=30> */
[----:B-1----:R-:W-:Y:S01]  /*3a70*/  FADD.FTZ R35, R106, R121 ;  /* 0x000000796a237221 */ /* 0x002fe20000010000 */
        /* <DEDUP_REMOVED lines=8> */
[----:B-1----:R-:W1:Y:S01]  /*3b00*/  @P1 LDS R34, [R94+0x16e8] ;  /* 0x0016e8005e221984 */ /* 0x002e620000000800 */
[----:B--2---:R-:W-:Y:S01]  /*3b10*/  @P1 FADD.FTZ R5, R106, R5 ;  /* 0x000000056a051221 */ /* 0x004fe20000010000 */
[----:B-1----:R-:W-:-:S04]  /*3b20*/  @P1 FADD.FTZ R103, R103, R34 ;  /* 0x0000002267671221 */ /* 0x002fc80000010000 */
[----:B------:R2:W-:Y:S04]  /*3b30*/  @P1 STS [R94+0x1ae8], R5 ;  /* 0x001ae8055e001388 */ /* 0x0005e80000000800 */
[----:B------:R2:W-:Y:S04]  /*3b40*/  STS [R94+0x16e8], R103 ;  /* 0x0016e8675e007388 */ /* 0x0005e80000000800 */
[----:B------:R2:W-:Y:S02]  /*3b50*/  @!P1 STS [R94+0x1ae8], R106 ;  /* 0x001ae86a5e009388 */ /* 0x0005e40000000800 */
.L_x_9077:
[----:B------:R-:W-:Y:S05]  /*3b60*/  BSYNC.RECONVERGENT B0 ;  /* 0x0000000000007941 */ /* 0x000fea0003800200 */
.L_x_9076:
        /* <DEDUP_REMOVED lines=13> */
.L_x_9072:
[----:B------:R-:W-:Y:S06]  /*3c40*/  BAR.SYNC.DEFER_BLOCKING 0x0 ;  /* 0x0000000000007b1d */ /* 0x000fec0000010000 */
[----:B------:R-:W2:Y:S02]  /*3c50*/  LDCU.64 UR10, c[0x0][0x4f8] ;  /* 0x00009f00ff0a77ac */ /* 0x000ea40008000a00 */
[----:B------:R-:W3:Y:S01]  /*3c60*/  LDC.64 R36, c[0x0][0x500] ;  /* 0x00014000ff247b82 */ /* 0x000ee20000000a00 */
[----:B------:R-:W4:Y:S04]  /*3c70*/  LDG.E.128 R12, desc[UR16][R52.64] ;  /* 0x00000010340c7981 */ /* 0x000f28000c1e1d00 */
[----:B-1----:R-:W5:Y:S01]  /*3c80*/  LDG.E.128 R32, desc[UR16][R52.64+0x200] ;  /* 0x0002001034207981 */ /* 0x002f62000c1e1d00 */
[----:B------:R-:W-:Y:S01]  /*3c90*/  UMOV UR5, URZ ;  /* 0x000000ff00057c82 */ /* 0x000fe20008000000 */
[----:B------:R-:W-:-:S02]  /*3ca0*/  UISETP.GT.AND UP0, UPT, UR8, 0x1, UPT ;  /* 0x000000010800788c */ /* 0x000fc4000bf04270 */
[----:B--2---:R-:W-:Y:S01]  /*3cb0*/  UIMAD.WIDE.U32 UR6, UR19, UR10, UR4 ;  /* 0x0000000a130672a5 */ /* 0x004fe2000f8e0004 */
[----:B------:R-:W-:-:S03]  /*3cc0*/  UMOV UR8, UR18 ;  /* 0x0000001200087c82 */ /* 0x000fc60008000000 */
[----:B------:R-:W-:-:S06]  /*3cd0*/  UIMAD UR7, UR19, UR11, UR7 ;  /* 0x0000000b130772a4 */ /* 0x000fcc000f8e0207 */
[----:B---3--:R-:W-:-:S04]  /*3ce0*/  IMAD.WIDE.U32 R2, R79, R36, UR6 ;  /* 0x000000064f027e25 */ /* 0x008fc8000f8e0024 */
[----:B------:R-:W-:Y:S01]  /*3cf0*/  IMAD R3, R79, R37, R3 ;  /* 0x000000254f037224 */ /* 0x000fe200078e0203 */
[----:B------:R-:W1:Y:S02]  /*3d00*/  LDCU.64 UR6, c[0x0][0x518] ;  /* 0x0000a300ff0677ac */ /* 0x000e640008000a00 */
[----:B-1----:R-:W-:-:S04]  /*3d10*/  UIMAD.WIDE.U32 UR4, UR19, UR6, UR4 ;  /* 0x00000006130472a5 */ /* 0x002fc8000f8e0004 */
[----:B------:R-:W-:Y:S01]  /*3d20*/  UIMAD UR5, UR19, UR7, UR5 ;  /* 0x00000007130572a4 */ /* 0x000fe2000f8e0205 */
[----:B----4-:R1:W-:Y:S04]  /*3d30*/  STS.128 [R58], R12 ;  /* 0x0000000c3a007388 */ /* 0x0103e80000000c00 */
[----:B-----5:R-:W-:Y:S01]  /*3d40*/  STS.128 [R58+0x200], R32 ;  /* 0x000200203a007388 */ /* 0x020fe20000000c00 */
[----:B------:R-:W-:-:S03]  /*3d50*/  NOP ;  /* 0x0000000000007918 */ /* 0x000fc60000000000 */
[----:B------:R-:W2:Y:S04]  /*3d60*/  LDS.128 R8, [R56] ;  /* 0x0000000038087984 */ /* 0x000ea80000000c00 */
[----:B------:R-:W3:Y:S01]  /*3d70*/  LDS.128 R4, [R56+0x10] ;  /* 0x0000100038047984 */ /* 0x000ee20000000c00 */
[----:B-1----:R-:W1:Y:S08]  /*3d80*/  LDC.64 R14, c[0x0][0x550] ;  /* 0x00015400ff0e7b82 */ /* 0x002e700000000a00 */
[----:B------:R-:W-:Y:S01]  /*3d90*/  BAR.SYNC.DEFER_BLOCKING 0x0 ;  /* 0x0000000000007b1d */ /* 0x000fe20000010000 */
[----:B-1----:R-:W-:-:S05]  /*3da0*/  LEA R12, P4, R2, R14, 0x2 ;  /* 0x0000000e020c7211 */ /* 0x002fca00078810ff */
[----:B------:R-:W-:Y:S04]  /*3db0*/  STS.128 [R56], R24 ;  /* 0x0000001838007388 */ /* 0x000fe80000000c00 */
[----:B------:R-:W-:Y:S01]  /*3dc0*/  STS.128 [R56+0x10], R28 ;  /* 0x0000101c38007388 */ /* 0x000fe20000000c00 */
[--C-:B--2---:R-:W-:Y:S01]  /*3dd0*/  FADD.FTZ R8, R8, R78.reuse ;  /* 0x0000004e08087221 */ /* 0x104fe20000010000 */
[--C-:B------:R-:W-:Y:S01]  /*3de0*/  FADD.FTZ R9, R9, R78.reuse ;  /* 0x0000004e09097221 */ /* 0x100fe20000010000 */
[--C-:B------:R-:W-:Y:S01]  /*3df0*/  FADD.FTZ R10, R10, R78.reuse ;  /* 0x0000004e0a0a7221 */ /* 0x100fe20000010000 */
[--C-:B------:R-:W-:Y:S01]  /*3e00*/  FADD.FTZ R11, R11, R78.reuse ;  /* 0x0000004e0b0b7221 */ /* 0x100fe20000010000 */
[--C-:B---3--:R-:W-:Y:S01]  /*3e10*/  FADD.FTZ R4, R4, R78.reuse ;  /* 0x0000004e04047221 */ /* 0x108fe20000010000 */
[----:B------:R-:W-:Y:S01]  /*3e20*/  FSETP.GTU.FTZ.AND P6, PT, R8, 20, PT ;  /* 0x41a000000800780b */ /* 0x000fe20003fdc000 */
[--C-:B------:R-:W-:Y:S01]  /*3e30*/  FADD.FTZ R5, R5, R78.reuse ;  /* 0x0000004e05057221 */ /* 0x100fe20000010000 */
[--C-:B------:R-:W-:Y:S01]  /*3e40*/  FADD.FTZ R6, R6, R78.reuse ;  /* 0x0000004e06067221 */ /* 0x100fe20000010000 */
[----:B------:R-:W-:Y:S01]  /*3e50*/  FADD.FTZ R7, R7, R78 ;  /* 0x0000004e07077221 */ /* 0x000fe20000010000 */
[----:B------:R-:W-:-:S02]  /*3e60*/  FSETP.GTU.FTZ.AND P0, PT, R9, 20, PT ;  /* 0x41a000000900780b */ /* 0x000fc40003f1c000 */
[----:B------:R-:W-:Y:S02]  /*3e70*/  FSETP.GTU.FTZ.AND P3, PT, R4, 20, PT ;  /* 0x41a000000400780b */ /* 0x000fe40003f7c000 */
[----:B------:R-:W-:Y:S02]  /*3e80*/  FSETP.GTU.FTZ.AND P5, PT, R5, 20, PT ;  /* 0x41a000000500780b */ /* 0x000fe40003fbc000 */
[----:B------:R-:W-:Y:S02]  /*3e90*/  FSETP.GTU.FTZ.AND P1, PT, R10, 20, PT ;  /* 0x41a000000a00780b */ /* 0x000fe40003f3c000 */
[----:B------:R-:W-:Y:S01]  /*3ea0*/  FSETP.GTU.FTZ.AND P2, PT, R11, 20, PT ;  /* 0x41a000000b00780b */ /* 0x000fe20003f5c000 */
[----:B------:R-:W-:-:S06]  /*3eb0*/  @!P6 FMUL.FTZ R0, R8, -1.4426950216293334961 ;  /* 0xbfb8aa3b0800e820 */ /* 0x000fcc0000410000 */
[----:B------:R-:W1:Y:S01]  /*3ec0*/  @!P6 MUFU.EX2 R0, R0 ;  /* 0x000000000000e308 */ /* 0x000e620000000800 */
[----:B------:R-:W-:Y:S01]  /*3ed0*/  @!P3 FMUL.FTZ R4, R4, -1.4426950216293334961 ;  /* 0xbfb8aa3b0404b820 */ /* 0x000fe20000410000 */
[----:B------:R-:W-:-:S04]  /*3ee0*/  @!P5 FMUL.FTZ R5, R5, -1.4426950216293334961 ;  /* 0xbfb8aa3b0505d820 */ /* 0x000fc80000410000 */
[----:B------:R-:W2:Y:S01]  /*3ef0*/  @!P5 MUFU.EX2 R32, R5 ;  /* 0x000000050020d308 */ /* 0x000ea20000000800 */
[----:B-1----:R-:W-:Y:S01]  /*3f00*/  @!P6 FADD.FTZ R8, R0, 1 ;  /* 0x3f8000000008e421 */ /* 0x002fe20000010000 */
[----:B------:R-:W-:-:S03]  /*3f10*/  @!P0 FMUL.FTZ R0, R9, -1.4426950216293334961 ;  /* 0xbfb8aa3b09008820 */ /* 0x000fc60000410000 */
[----:B------:R-:W1:Y:S01]  /*3f20*/  @!P6 MUFU.RCP R13, R8 ;  /* 0x00000008000de308 */ /* 0x000e620000001000 */
[----:B--2---:R-:W-:-:S07]  /*3f30*/  @!P5 FADD.FTZ R32, R32, 1 ;  /* 0x3f8000002020d421 */ /* 0x004fce0000010000 */
[----:B------:R-:W2:Y:S04]  /*3f40*/  @!P0 MUFU.EX2 R0, R0 ;  /* 0x0000000000008308 */ /* 0x000ea80000000800 */
[----:B------:R-:W3:Y:S01]  /*3f50*/  @!P5 MUFU.RCP R32, R32 ;  /* 0x000000200020d308 */ /* 0x000ee20000001000 */
[----:B-1----:R-:W-:Y:S01]  /*3f60*/  @!P6 FMUL.FTZ R20, R20, R13 ;  /* 0x0000000d1414e220 */ /* 0x002fe20000410000 */
[----:B------:R-:W-:Y:S01]  /*3f70*/  LEA.HI.X R13, R2, R15, R3, 0x2, P4 ;  /* 0x0000000f020d7211 */ /* 0x000fe200020f1403 */
[----:B------:R-:W-:Y:S01]  /*3f80*/  @!P1 FMUL.FTZ R2, R10, -1.4426950216293334961 ;  /* 0xbfb8aa3b0a029820 */ /* 0x000fe20000410000 */
[----:B------:R-:W-:Y:S01]  /*3f90*/  FSETP.GTU.FTZ.AND P6, PT, R6, 20, PT ;  /* 0x41a000000600780b */ /* 0x000fe20003fdc000 */
[----:B------:R-:W-:Y:S01]  /*3fa0*/  @!P2 FMUL.FTZ R3, R11, -1.4426950216293334961 ;  /* 0xbfb8aa3b0b03a820 */ /* 0x000fe20000410000 */
[----:B------:R-:W-:-:S02]  /*3fb0*/  FSETP.GTU.FTZ.AND P4, PT, R7, 20, PT ;  /* 0x41a000000700780b */ /* 0x000fc40003f9c000 */
[----:B------:R1:W-:Y:S01]  /*3fc0*/  @!P3 MUFU.EX2 R15, R4 ;  /* 0x00000004000fb308 */ /* 0x0003e20000000800 */
[----:B--2---:R-:W-:-:S03]  /*3fd0*/  @!P0 FADD.FTZ R0, R0, 1 ;  /* 0x3f80000000008421 */ /* 0x004fc60000010000 */
[----:B------:R-:W2:Y:S01]  /*3fe0*/  @!P1 MUFU.EX2 R2, R2 ;  /* 0x0000000200029308 */ /* 0x000ea20000000800 */
[----:B---3--:R-:W-:-:S03]  /*3ff0*/  @!P5 FMUL.FTZ R17, R17, R32 ;  /* 0x000000201111d220 */ /* 0x008fc60000410000 */
[----:B------:R-:W3:Y:S01]  /*4000*/  @!P2 MUFU.EX2 R3, R3 ;  /* 0x000000030003a308 */ /* 0x000ee20000000800 */
[----:B------:R-:W-:Y:S02]  /*4010*/  @!P6 FMUL.FTZ R8, R6, -1.4426950216293334961 ;  /* 0xbfb8aa3b0608e820 */ /* 0x000fe40000410000 */
[----:B------:R-:W-:Y:S01]  /*4020*/  @!P4 FMUL.FTZ R9, R7, -1.4426950216293334961 ;  /* 0xbfb8aa3b0709c820 */ /* 0x000fe20000410000 */
[----:B------:R-:W-:Y:S01]  /*4030*/  NOP ;  /* 0x0000000000007918 */ /* 0x000fe20000000000 */
[----:B------:R-:W4:Y:S01]  /*4040*/  @!P6 MUFU.EX2 R33, R8 ;  /* 0x000000080021e308 */ /* 0x000f220000000800 */
[----:B-1----:R-:W1:Y:S01]  /*4050*/  LDS.128 R4, [R58] ;  /* 0x000000003a047984 */ /* 0x002e620000000c00 */
[----:B--2---:R-:W-:Y:S01]  /*4060*/  @!P1 FADD.FTZ R2, R2, 1 ;  /* 0x3f80000002029421 */ /* 0x004fe20000010000 */
[----:B---3--:R-:W-:Y:S01]  /*4070*/  @!P2 FADD.FTZ R14, R3, 1 ;  /* 0x3f800000030ea421 */ /* 0x008fe20000010000 */
[----:B------:R2:W3:Y:S01]  /*4080*/  @!P4 MUFU.EX2 R34, R9 ;  /* 0x000000090022c308 */ /* 0x0004e20000000800 */
[----:B------:R-:W-:-:S03]  /*4090*/  @!P3 FADD.FTZ R15, R15, 1 ;  /* 0x3f8000000f0fb421 */ /* 0x000fc60000010000 */
[----:B------:R5:W0:Y:S01]  /*40a0*/  @!P1 MUFU.RCP R35, R2 ;  /* 0x0000000200239308 */ /* 0x000a220000001000 */
[----:B--2---:R-:W2:Y:S01]  /*40b0*/  LDS.128 R8, [R58+0x200] ;  /* 0x000200003a087984 */ /* 0x004ea20000000c00 */
[----:B----4-:R-:W-:-:S06]  /*40c0*/  @!P6 FADD.FTZ R33, R33, 1 ;  /* 0x3f8000002121e421 */ /* 0x010fcc0000010000 */
[----:B------:R-:W4:Y:S01]  /*40d0*/  @!P0 MUFU.RCP R0, R0 ;  /* 0x0000000000008308 */ /* 0x000f220000001000 */
[----:B-----5:R-:W-:-:S04]  /*40e0*/  IMAD.WIDE.U32 R2, R60, 0x10, R12 ;  /* 0x000000103c027825 */ /* 0x020fc800078e000c */
[----:B---3--:R-:W-:-:S03]  /*40f0*/  @!P4 FADD.FTZ R34, R34, 1 ;  /* 0x3f8000002222c421 */ /* 0x008fc60000010000 */
[----:B------:R-:W3:Y:S01]  /*4100*/  @!P2 MUFU.RCP R14, R14 ;  /* 0x0000000e000ea308 */ /* 0x000ee20000001000 */
[----:B0-----:R-:W-:Y:S01]  /*4110*/  @!P1 FMUL.FTZ R22, R22, R35 ;  /* 0x0000002316169220 */ /* 0x001fe20000410000 */
[----:B------:R-:W-:-:S04]  /*4120*/  IADD3 R70, P1, PT, R70, -0x400, RZ ;  /* 0xfffffc0046467810 */ /* 0x000fc80007f3e0ff */
[----:B------:R-:W-:Y:S02]  /*4130*/  IADD3.X R67, PT, PT, R67, -0x1, RZ, P1, !PT ;  /* 0xffffffff43437810 */ /* 0x000fe40000ffe4ff */
[----:B------:R-:W0:Y:S01]  /*4140*/  @!P3 MUFU.RCP R15, R15 ;  /* 0x0000000f000fb308 */ /* 0x000e220000001000 */
[----:B----4-:R-:W-:-:S07]  /*4150*/  @!P0 FMUL.FTZ R21, R21, R0 ;  /* 0x0000000015158220 */ /* 0x010fce0000410000 */
[----:B------:R-:W4:Y:S01]  /*4160*/  @!P6 MUFU.RCP R33, R33 ;  /* 0x000000210021e308 */ /* 0x000f220000001000 */
[----:B-1----:R1:W-:Y:S01]  /*4170*/  STG.E.128 desc[UR16][R2.64], R4 ;  /* 0x0000000402007986 */ /* 0x0023e2000c101d10 */
[----:B---3--:R-:W-:Y:S01]  /*4180*/  @!P2 FMUL.FTZ R23, R23, R14 ;  /* 0x0000000e1717a220 */ /* 0x008fe20000410000 */
[----:B------:R-:W-:-:S04]  /*4190*/  IADD3 R68, P2, PT, R68, -0x400, RZ ;  /* 0xfffffc0044447810 */ /* 0x000fc80007f5e0ff */
[----:B------:R-:W-:Y:S01]  /*41a0*/  IADD3.X R65, PT, PT, R65, -0x1, RZ, P2, !PT ;  /* 0xffffffff41417810 */ /* 0x000fe200017fe4ff */
[----:B------:R-:W3:Y:S01]  /*41b0*/  @!P4 MUFU.RCP R34, R34 ;  /* 0x000000220022c308 */ /* 0x000ee20000001000 */
[----:B0-----:R-:W-:Y:S01]  /*41c0*/  @!P3 FMUL.FTZ R16, R16, R15 ;  /* 0x0000000f1010b220 */ /* 0x001fe20000410000 */
[----:B--2---:R0:W-:Y:S01]  /*41d0*/  STG.E.128 desc[UR16][R2.64+0x200], R8 ;  /* 0x0002000802007986 */ /* 0x0041e2000c101d10 */
[----:B------:R-:W-:Y:S01]  /*41e0*/  BAR.SYNC.DEFER_BLOCKING 0x0 ;  /* 0x0000000000007b1d */ /* 0x000fe20000010000 */
[----:B----4-:R-:W-:-:S07]  /*41f0*/  @!P6 FMUL.FTZ R18, R18, R33 ;  /* 0x000000211212e220 */ /* 0x010fce0000410000 */
[----:B-1----:R-:W0:Y:S01]  /*4200*/  LDC.64 R4, c[0x0][0x520] ;  /* 0x00014800ff047b82 */ /* 0x002e220000000a00 */
[----:B---3--:R-:W-:-:S07]  /*4210*/  @!P4 FMUL.FTZ R19, R19, R34 ;  /* 0x000000221313c220 */ /* 0x008fce0000410000 */
[----:B------:R-:W1:Y:S01]  /*4220*/  LDC.64 R6, c[0x0][0x560] ;  /* 0x00015800ff067b82 */ /* 0x000e620000000a00 */
[----:B------:R2:W-:Y:S04]  /*4230*/  STS.128 [R56], R20 ;  /* 0x0000001438007388 */ /* 0x0005e80000000c00 */
[----:B------:R3:W-:Y:S01]  /*4240*/  STS.128 [R56+0x10], R16 ;  /* 0x0000101038007388 */ /* 0x0007e20000000c00 */
[----:B------:R-:W-:-:S03]  /*4250*/  NOP ;  /* 0x0000000000007918 */ /* 0x000fc60000000000 */
[----:B------:R-:W4:Y:S01]  /*4260*/  LDS.128 R12, [R58] ;  /* 0x000000003a0c7984 */ /* 0x000f220000000c00 */
[----:B0-----:R-:W-:-:S03]  /*4270*/  IMAD.WIDE.U32 R2, R79, R4, UR4 ;  /* 0x000000044f027e25 */ /* 0x001fc6000f8e0004 */
[----:B------:R-:W0:Y:S01]  /*4280*/  LDS.128 R24, [R58+0x200] ;  /* 0x000200003a187984 */ /* 0x000e220000000c00 */
[----:B------:R-:W-:Y:S01]  /*4290*/  IMAD R0, R79, R5, R3 ;  /* 0x000000054f007224 */ /* 0x000fe200078e0203 */
[----:B-1----:R-:W-:Y:S01]  /*42a0*/  LEA R4, P0, R2, R6, 0x2 ;  /* 0x0000000602047211 */ /* 0x002fe200078010ff */
[----:B--2---:R-:W-:-:S03]  /*42b0*/  FADD.FTZ R20, R20, R75 ;  /* 0x0000004b14147221 */ /* 0x004fc60000010000 */
[----:B------:R-:W-:Y:S01]  /*42c0*/  LEA.HI.X R5, R2, R7, R0, 0x2, P0 ;  /* 0x0000000702057211 */ /* 0x000fe200000f1400 */
[----:B------:R-:W-:Y:S01]  /*42d0*/  FADD.FTZ R21, R20, R21 ;  /* 0x0000001514157221 */ /* 0x000fe20000010000 */
[----:B------:R-:W-:Y:S01]  /*42e0*/  IADD3 R66, P0, PT, R66, -0x400, RZ ;  /* 0xfffffc0042427810 */ /* 0x000fe20007f1e0ff */
[----:B------:R-:W-:-:S04]  /*42f0*/  IMAD.WIDE.U32 R2, R60, 0x10, R4 ;  /* 0x000000103c027825 */ /* 0x000fc800078e0004 */
[----:B------:R-:W-:Y:S01]  /*4300*/  FADD.FTZ R22, R21, R22 ;  /* 0x0000001615167221 */ /* 0x000fe20000010000 */
[----:B------:R-:W-:-:S03]  /*4310*/  IADD3.X R63, PT, PT, R63, -0x1, RZ, P0, !PT ;  /* 0xffffffff3f3f7810 */ /* 0x000fc600007fe4ff */
[----:B------:R-:W-:-:S04]  /*4320*/  FADD.FTZ R23, R22, R23 ;  /* 0x0000001716177221 */ /* 0x000fc80000010000 */
[----:B---3--:R-:W-:-:S04]  /*4330*/  FADD.FTZ R16, R23, R16 ;  /* 0x0000001017107221 */ /* 0x008fc80000010000 */
[----:B------:R-:W-:-:S04]  /*4340*/  FADD.FTZ R17, R16, R17 ;  /* 0x0000001110117221 */ /* 0x000fc80000010000 */
[----:B------:R-:W-:-:S04]  /*4350*/  FADD.FTZ R18, R17, R18 ;  /* 0x0000001211127221 */ /* 0x000fc80000010000 */
[----:B------:R-:W-:Y:S01]  /*4360*/  FADD.FTZ R75, R18, R19 ;  /* 0x00000013124b7221 */ /* 0x000fe20000010000 */
[----:B----4-:R1:W-:Y:S04]  /*4370*/  STG.E.128 desc[UR16][R2.64], R12 ;  /* 0x0000000c02007986 */ /* 0x0103e8000c101d10 */
[----:B0-----:R1:W-:Y:S01]  /*4380*/  STG.E.128 desc[UR16][R2.64+0x200], R24 ;  /* 0x0002001802007986 */ /* 0x0013e2000c101d10 */
[----:B------:R-:W-:Y:S05]  /*4390*/  BRA.U UP0, `(.L_x_9079) ;  /* 0xffffffc100bc7547 */ /* 0x000fea000b83ffff */
.L_x_9054:
        /* <DEDUP_REMOVED lines=10> */
[----:B------:R-:W0:Y:S01]  /*4440*/  SHFL.DOWN P1, R0, R85, 0x1, 0x1f ;  /* 0x08201f0055007f89 */ /* 0x000e220000020000 */
[----:B------:R-:W-:Y:S01]  /*4450*/  BSSY.RECONVERGENT B0, `(.L_x_9080) ;  /* 0x0000017000007945 */ /* 0x000fe20003800200 */
[----:B------:R-:W2:Y:S01]  /*4460*/  S2R R4, SR_LANEID ;  /* 0x0000000000047919 */ /* 0x000ea20000000000 */
[----:B------:R-:W3:Y:S01]  /*4470*/  S2R R10, SR_TID.X ;  /* 0x00000000000a7919 */ /* 0x000ee20000002100 */
[----:B0-----:R-:W-:-:S05]  /*4480*/  @P1 FADD R0, R0, R85 ;  /* 0x0000005500001221 */ /* 0x001fca0000000000 */
[----:B-1----:R-:W0:Y:S01]  /*4490*/  SHFL.DOWN P1, R3, R0, 0x2, 0x1f ;  /* 0x08401f0000037f89 */ /* 0x002e220000020000 */
        /* <DEDUP_REMOVED lines=18> */
.L_x_9081:
[----:B------:R-:W-:Y:S05]  /*45c0*/  BSYNC.RECONVERGENT B0 ;  /* 0x0000000000007941 */ /* 0x000fea0003800200 */
.L_x_9080:
        /* <DEDUP_REMOVED lines=26> */
.L_x_9083:
[----:B------:R-:W-:Y:S05]  /*4770*/  BSYNC.RECONVERGENT B0 ;  /* 0x0000000000007941 */ /* 0x000fea0003800200 */
.L_x_9082:
        /* <DEDUP_REMOVED lines=22> */
.L_x_9085:
        /* <DEDUP_REMOVED lines=51> */
.L_x_9084:
[----:B------:R-:W-:Y:S05]  /*4c10*/  EXIT ;  /* 0x000000000000794d */ /* 0x000fea0003800000 */
.L_x_9086:
        /* <DEDUP_REMOVED lines=14> */
.L_x_10524:


//--------------------- .text._Z25selective_scan_bwd_kernelI32Selective_Scan_bwd_kernel_traitsILi32ELi8ELb1ELb0ELb1ELb0ELb0EffEEv12SSMParamsBwd --------------------------
	.section	.text._Z25selective_scan_bwd_kernelI32Selective_Scan_bwd_kernel_traitsILi32ELi8ELb1ELb0ELb1ELb0ELb0EffEEv12SSMParamsBwd,"ax",@progbits
	.align	128
        .global         _Z25selective_scan_bwd_kernelI32Selective_Scan_bwd_kernel_traitsILi32ELi8ELb1ELb0ELb1ELb0ELb0EffEEv12SSMParamsBwd
        .type           _Z25selective_scan_bwd_kernelI32Selective_Scan_bwd_kernel_traitsILi32ELi8ELb1ELb0ELb1ELb0ELb0EffEEv12SSMParamsBwd,@function
        .size           _Z25selective_scan_bwd_kernelI32Selective_Scan_bwd_kernel_traitsILi32ELi8ELb1ELb0ELb1ELb0ELb0EffEEv12SSMParamsBwd,(.L_x_10525 - _Z25selective_scan_bwd_kernelI32Selective_Scan_bwd_kernel_traitsILi32ELi8ELb1ELb0ELb1ELb0ELb0EffEEv12SSMParamsBwd)
        .other          _Z25selective_scan_bwd_kernelI32Selective_Scan_bwd_kernel_traitsILi32ELi8ELb1ELb0ELb1ELb0ELb0EffEEv12SSMParamsBwd,@"STO_CUDA_ENTRY STV_DEFAULT"
_Z25selective_scan_bwd_kernelI32Selective_Scan_bwd_kernel_traitsILi32ELi8ELb1ELb0ELb1ELb0ELb0EffEEv12SSMParamsBwd:
.text._Z25selective_scan_bwd_kernelI32Selective_Scan_bwd_kernel_traitsILi32ELi8ELb1ELb0ELb1ELb0ELb0EffEEv12SSMParamsBwd:
        /* <DEDUP_REMOVED lines=46> */
[----:B------:R-:W3:Y:S01]  /*02e0*/  @P0 LDC R12, c[0x0][0x384] ;  /* 0x0000e100ff0c0b82 */ /* 0x000ee20000000800 */
[----:B------:R-:W-:-:S03]  /*02f0*/  UIMAD UR9, UR18, UR9, UR5 ;  /* 0x00000009120972a4 */ /* 0x000fc6000f8e0205 */
[----:B------:R-:W-:Y:S01]  /*0300*/  @!P2 IADD3 R4, PT, PT, R4, -R11, RZ ;  /* 0x8000000b0404a210 */ /* 0x000fe20007ffe0ff */
[----:B------:R-:W-:-:S03]  /*0310*/  UIMAD UR8, UR18, UR13, UR7 ;  /* 0x0000000d120872a4 */ /* 0x000fc6000f8e0207 */
[----:B------:R-:W-:Y:S01]  /*0320*/  ISETP.GE.U32.AND P1, PT, R4, R11, PT ;  /* 0x0000000b0400720c */ /* 0x000fe20003f26070 */
[----:B------:R-:W4:Y:S01]  /*0330*/  @P0 LDC R22, c[0x0][0x38c] ;  /* 0x0000e300ff160b82 */ /* 0x000f220000000800 */
[----:B------:R-:W-:Y:S02]  /*0340*/  MOV R5, UR5 ;  /* 0x0000000500057c02 */ /* 0x000fe40008000f00 */
[----:B------:R-:W-:Y:S02]  /*0350*/  MOV R4, UR4 ;  /* 0x0000000400047c02 */ /* 0x000fe40008000f00 */
[----:B------:R-:W-:Y:S02]  /*0360*/  MOV R5, UR9 ;  /* 0x0000000900057c02 */ /* 0x000fe40008000f00 */
[----:B------:R-:W-:Y:S02]  /*0370*/  @!P2 IADD3 R3, PT, PT, R3, 0x1, RZ ;  /* 0x000000010303a810 */ /* 0x000fe40007ffe0ff */
[C---:B------:R-:W-:Y:S01]  /*0380*/  LOP3.LUT R8, R67.reuse, R10, RZ, 0x3c, !PT ;  /* 0x0000000a43087212 */ /* 0x040fe200078e3cff */
[----:B------:R-:W-:Y:S01]  /*0390*/  IMAD.WIDE.U32 R4, R67, UR10, R4 ;  /* 0x0000000a43047c25 */ /* 0x000fe2000f8e0004 */
[----:B------:R-:W-:-:S02]  /*03a0*/  MOV R7, UR7 ;  /* 0x0000000700077c02 */ /* 0x000fc40008000f00 */
[----:B------:R-:W-:Y:S01]  /*03b0*/  MOV R7, UR8 ;  /* 0x0000000800077c02 */ /* 0x000fe20008000f00 */
[----:B------:R-:W2:Y:S01]  /*03c0*/  LDCU.64 UR8, c[0x0][0x498] ;  /* 0x00009300ff0877ac */ /* 0x000ea20008000a00 */
[----:B------:R-:W-:Y:S01]  /*03d0*/  @P1 IADD3 R3, PT, PT, R3, 0x1, RZ ;  /* 0x0000000103031810 */ /* 0x000fe20007ffe0ff */
[----:B------:R-:W-:Y:S01]  /*03e0*/  IMAD R14, R67, UR11, R5 ;  /* 0x0000000b430e7c24 */ /* 0x000fe2000f8e0205 */
[----:B------:R-:W-:Y:S01]  /*03f0*/  ISETP.GE.AND P3, PT, R8, RZ, PT ;  /* 0x000000ff0800720c */ /* 0x000fe20003f66270 */
[----:B------:R-:W1:Y:S01]  /*0400*/  LDCU.64 UR10, c[0x0][0x3d0] ;  /* 0x00007a00ff0a77ac */ /* 0x000e620008000a00 */
[----:B------:R-:W0:Y:S01]  /*0410*/  @P0 LDC.64 R8, c[0x0][0x480] ;  /* 0x00012000ff080b82 */ /* 0x000e220000000a00 */
[----:B------:R-:W-:Y:S01]  /*0420*/  MOV R53, R3 ;  /* 0x0000000300357202 */ /* 0x000fe20000000f00 */
[----:B---3--:R-:W-:Y:S01]  /*0430*/  @P0 IMAD R3, R12, UR18, R67 ;  /* 0x000000120c030c24 */ /* 0x008fe2000f8e0243 */
[----:B------:R-:W-:-:S03]  /*0440*/  ISETP.NE.AND P2, PT, R10, RZ, PT ;  /* 0x000000ff0a00720c */ /* 0x000fc60003f45270 */
[----:B------:R-:W-:-:S04]  /*0450*/  @P0 IMAD R3, R3, R20, RZ ;  /* 0x0000001403030224 */ /* 0x000fc800078e02ff */
[----:B----4-:R-:W-:Y:S02]  /*0460*/  @P0 IMAD R3, R3, R22, RZ ;  /* 0x0000001603030224 */ /* 0x010fe400078e02ff */
[----:B------:R-:W3:Y:S01]  /*0470*/  LDC.64 R22, c[0x0][0x460] ;  /* 0x00011800ff167b82 */ /* 0x000ee20000000a00 */
[----:B------:R-:W-:Y:S01]  /*0480*/  @!P3 IADD3 R53, PT, PT, -R53, RZ, RZ ;  /* 0x000000ff3535b210 */ /* 0x000fe20007ffe1ff */
[----:B--2---:R-:W-:Y:S01]  /*0490*/  UIMAD.WIDE.U32 UR4, UR18, UR8, URZ ;  /* 0x00000008120472a5 */ /* 0x004fe2000f8e00ff */
[----:B------:R-:W-:Y:S02]  /*04a0*/  MOV R6, UR6 ;  /* 0x0000000600067c02 */ /* 0x000fe40008000f00 */
[C---:B------:R-:W-:Y:S01]  /*04b0*/  LEA R11, R20.reuse, 0xffffff00, 0x8 ;  /* 0xffffff00140b7811 */ /* 0x040fe200078e40ff */
[----:B-1----:R-:W-:Y:S01]  /*04c0*/  UIMAD.WIDE.U32 UR6, UR18, UR10, URZ ;  /* 0x0000000a120672a5 */ /* 0x002fe2000f8e00ff */
[----:B------:R-:W-:Y:S02]  /*04d0*/  @!P2 LOP3.LUT R53, RZ, R10, RZ, 0x33, !PT ;  /* 0x0000000aff35a212 */ /* 0x000fe400078e33ff */
[----:B------:R-:W-:-:S02]  /*04e0*/  ISETP.GE.AND P1, PT, R20, 0x1, PT ;  /* 0x000000011400780c */ /* 0x000fc40003f26270 */
[----:B------:R-:W1:Y:S01]  /*04f0*/  LDC.64 R20, c[0x0][0x4a8] ;  /* 0x00012a00ff147b82 */ /* 0x000e620000000a00 */
[----:B------:R-:W-:Y:S01]  /*0500*/  UIMAD UR5, UR18, UR9, UR5 ;  /* 0x00000009120572a4 */ /* 0x000fe2000f8e0205 */
[----:B------:R-:W-:Y:S01]  /*0510*/  SHF.R.S32.HI R13, RZ, 0x1f, R53 ;  /* 0x0000001fff0d7819 */ /* 0x000fe20000011435 */
[----:B------:R-:W2:Y:S01]  /*0520*/  LDCU.64 UR8, c[0x0][0x4c8] ;  /* 0x00009900ff0877ac */ /* 0x000ea20008000a00 */
[----:B------:R-:W-:Y:S01]  /*0530*/  IMAD.WIDE.U32 R6, R67, UR14, R6 ;  /* 0x0000000e43067c25 */ /* 0x000fe2000f8e0006 */
[----:B------:R-:W-:Y:S01]  /*0540*/  CS2R R64, SRZ ;  /* 0x0000000000407805 */ /* 0x000fe2000001ff00 */
[----:B------:R-:W-:Y:S02]  /*0550*/  UIMAD UR7, UR18, UR11, UR7 ;  /* 0x0000000b120772a4 */ /* 0x000fe4000f8e0207 */
[----:B0-----:R-:W-:Y:S01]  /*0560*/  @P0 IMAD.WIDE R64, R3, 0x8, R8 ;  /* 0x0000000803400825 */ /* 0x001fe200078e0208 */
[C---:B------:R-:W-:Y:S02]  /*0570*/  IADD3 R81, P2, PT, R11.reuse, R4, RZ ;  /* 0x000000040b517210 */ /* 0x040fe40007f5e0ff */
[----:B------:R-:W-:Y:S01]  /*0580*/  IADD3 R83, P3, PT, R11, R6, RZ ;  /* 0x000000060b537210 */ /* 0x000fe20007f7e0ff */
[----:B------:R-:W-:-:S02]  /*0590*/  IMAD R8, R13, R18, RZ ;  /* 0x000000120d087224 */ /* 0x000fc400078e02ff */
[C---:B------:R-:W-:Y:S02]  /*05a0*/  IMAD R12, R67.reuse, UR15, R7 ;  /* 0x0000000f430c7c24 */ /* 0x040fe4000f8e0207 */
[----:B------:R-:W-:Y:S01]  /*05b0*/  IMAD.WIDE.U32 R4, R67, R16, UR4 ;  /* 0x0000000443047e25 */ /* 0x000fe2000f8e0010 */
[----:B------:R-:W-:-:S03]  /*05c0*/  SHF.R.S32.HI R3, RZ, 0x1f, R11 ;  /* 0x0000001fff037819 */ /* 0x000fc6000001140b */
[----:B------:R-:W-:Y:S01]  /*05d0*/  IMAD.WIDE.U32 R6, R53, R18, UR6 ;  /* 0x0000000635067e25 */ /* 0x000fe2000f8e0012 */
[----:B------:R-:W-:-:S03]  /*05e0*/  IADD3 R4, P4, PT, R11, R4, RZ ;  /* 0x000000040b047210 */ /* 0x000fc60007f9e0ff */
[----:B------:R-:W-:Y:S01]  /*05f0*/  IMAD R9, R53, R19, R8 ;  /* 0x0000001335097224 */ /* 0x000fe200078e0208 */
[----:B------:R-:W-:Y:S02]  /*0600*/  IADD3 R11, P5, PT, R11, R6, RZ ;  /* 0x000000060b0b7210 */ /* 0x000fe40007fbe0ff */
[C---:B------:R-:W-:Y:S02]  /*0610*/  IADD3.X R8, PT, PT, R3.reuse, R14, RZ, P2, !PT ;  /* 0x0000000e03087210 */ /* 0x040fe400017fe4ff */
[----:B------:R-:W-:Y:S02]  /*0620*/  IADD3.X R6, PT, PT, R3, R12, RZ, P3, !PT ;  /* 0x0000000c03067210 */ /* 0x000fe40001ffe4ff */
[----:B------:R-:W-:Y:S01]  /*0630*/  LEA R68, P2, R83, R68, 0x2 ;  /* 0x0000004453447211 */ /* 0x000fe200078410ff */
[----:B------:R-:W-:Y:S01]  /*0640*/  IMAD R10, R67, R17, R5 ;  /* 0x00000011430a7224 */ /* 0x000fe200078e0205 */
[----:B------:R-:W-:Y:S02]  /*0650*/  IADD3 R74, PT, PT, R7, R9, RZ ;  /* 0x00000009074a7210 */ /* 0x000fe40007ffe0ff */
[----:B---3--:R-:W-:Y:S01]  /*0660*/  LEA R66, P0, R81, R22, 0x2 ;  /* 0x0000001651427211 */ /* 0x008fe200078010ff */
[----:B--2---:R-:W-:Y:S01]  /*0670*/  IMAD.WIDE.U32 R62, R67, UR8, RZ ;  /* 0x00000008433e7c25 */ /* 0x004fe2000f8e00ff */
[----:B------:R-:W-:-:S02]  /*0680*/  LEA.HI.X R83, R83, R69, R6, 0x2, P2 ;  /* 0x0000004553537211 */ /* 0x000fc400010f1406 */
[----:B------:R-:W-:Y:S02]  /*0690*/  IADD3.X R74, PT, PT, R3, R74, RZ, P5, !PT ;  /* 0x0000004a034a7210 */ /* 0x000fe40002ffe4ff */
[----:B------:R-:W-:Y:S02]  /*06a0*/  LEA R72, P2, R11, R72, 0x2 ;  /* 0x000000480b487211 */ /* 0x000fe400078410ff */
[----:B------:R-:W-:Y:S01]  /*06b0*/  LEA.HI.X R81, R81, R23, R8, 0x2, P0 ;  /* 0x0000001751517211 */ /* 0x000fe200000f1408 */
[----:B-1----:R-:W-:Y:S01]  /*06c0*/  IMAD.WIDE.U32 R60, R67, R20, RZ ;  /* 0x00000014433c7225 */ /* 0x002fe200078e00ff */
[----:B------:R-:W-:Y:S02]  /*06d0*/  IADD3.X R85, PT, PT, R3, R10, RZ, P4, !PT ;  /* 0x0000000a03557210 */ /* 0x000fe400027fe4ff */
[C---:B------:R-:W-:Y:S01]  /*06e0*/  LEA R70, P0, R4.reuse, R70, 0x2 ;  /* 0x0000004604467211 */ /* 0x040fe200078010ff */
[----:B------:R-:W-:Y:S01]  /*06f0*/  IMAD R69, R67, UR9, R63 ;  /* 0x0000000943457c24 */ /* 0x000fe2000f8e023f */
[----:B------:R-:W-:Y:S01]  /*0700*/  LEA.HI.X R74, R11, R73, R74, 0x2, P2 ;  /* 0x000000490b4a7211 */ /* 0x000fe200010f144a */
[----:B------:R-:W-:Y:S01]  /*0710*/  HFMA2 R73, -RZ, RZ, 0, 0 ;  /* 0x00000000ff497431 */ /* 0x000fe200000001ff */
[----:B------:R-:W-:Y:S01]  /*0720*/  LEA.HI.X R85, R4, R71, R85, 0x2, P0 ;  /* 0x0000004704557211 */ /* 0x000fe200000f1455 */
[----:B------:R-:W-:Y:S01]  /*0730*/  IMAD R71, R67, R21, R61 ;  /* 0x0000001543477224 */ /* 0x000fe200078e023d */
        /* <DEDUP_REMOVED lines=33> */
[C---:B------:R-:W-:Y:S02]  /*0950*/  LEA.HI R80, R58.reuse, R58, RZ, 0x1b ;  /* 0x0000003a3a507211 */ /* 0x040fe400078fd8ff */
[----:B------:R-:W-:Y:S02]  /*0960*/  LOP3.LUT R3, R3, 0x7c0, RZ, 0xc0, !PT ;  /* 0x000007c003037812 */ /* 0x000fe400078ec0ff */
        /* <DEDUP_REMOVED lines=9> */
[----:B--2---:R-:W-:Y:S02]  /*0a00*/  MOV R76, UR6 ;  /* 0x00000006004c7c02 */ /* 0x004fe40008000f00 */
[C---:B------:R-:W-:Y:S02]  /*0a10*/  LOP3.LUT R111, R58.reuse, 0x1f, RZ, 0xc0, !PT ;  /* 0x0000001f3a6f7812 */ /* 0x040fe400078ec0ff */
[----:B------:R-:W-:Y:S02]  /*0a20*/  IADD3 R78, PT, PT, R58, 0x200, RZ ;  /* 0x000002003a4e7810 */ /* 0x000fe40007ffe0ff */
[----:B------:R-:W-:-:S02]  /*0a30*/  LEA R80, R80, UR4, 0x2 ;  /* 0x0000000450507c11 */ /* 0x000fc4000f8e10ff */
[----:B------:R-:W-:Y:S02]  /*0a40*/  LEA R112, R58, UR4, 0x2 ;  /* 0x000000043a707c11 */ /* 0x000fe4000f8e10ff */
[----:B------:R-:W-:Y:S02]  /*0a50*/  LOP3.LUT R82, R3, 0x1f, R58, 0xf8, !PT ;  /* 0x0000001f03527812 */ /* 0x000fe400078ef83a */
        /* <DEDUP_REMOVED lines=9> */
[----:B------:R-:W-:-:S07]  /*0af0*/  IADD3 R94, PT, PT, R53, R21, RZ ;  /* 0x00000015355e7210 */ /* 0x000fce0007ffe0ff */
.L_x_9111:
[----:B------:R-:W-:Y:S01]  /*0b00*/  BAR.SYNC.DEFER_BLOCKING 0x0 ;  /* 0x0000000000007b1d */ /* 0x000fe20000010000 */
[----:B0-----:R-:W-:Y:S02]  /*0b10*/  MOV R4, R66 ;  /* 0x0000004200047202 */ /* 0x001fe40000000f00 */
[----:B------:R-:W-:-:S03]  /*0b20*/  MOV R5, R81 ;  /* 0x0000005100057202 */ /* 0x000fc60000000f00 */
[----:B------:R-:W-:-:S05]  /*0b30*/  IMAD.WIDE.U32 R4, R82, 0x10, R4 ;  /* 0x0000001052047825 */ /* 0x000fca00078e0004 */
[----:B------:R-:W2:Y:S04]  /*0b40*/  LDG.E.128 R20, desc[UR16][R4.64] ;  /* 0x0000001004147981 */ /* 0x000ea8000c1e1d00 */
[----:B------:R0:W3:Y:S01]  /*0b50*/  LDG.E.128 R24, desc[UR16][R4.64+0x200] ;  /* 0x0002001004187981 */ /* 0x0000e2000c1e1d00 */
[----:B------:R-:W1:Y:S01]  /*0b60*/  S2UR UR5, SR_CgaCtaId ;  /* 0x00000000000579c3 */ /* 0x000e620000008800 */
[----:B------:R-:W-:Y:S01]  /*0b70*/  UMOV UR4, 0x400 ;  /* 0x0000040000047882 */ /* 0x000fe20000000000 */
[----:B------:R-:W4:Y:S01]  /*0b80*/  S2R R108, SR_LANEID ;  /* 0x00000000006c7919 */ /* 0x000f220000000000 */
[----:B0-----:R-:W-:Y:S02]  /*0b90*/  MOV R4, R68 ;  /* 0x0000004400047202 */ /* 0x001fe40000000f00 */
[----:B------:R-:W-:-:S03]  /*0ba0*/  MOV R5, R83 ;  /* 0x0000005300057202 */ /* 0x000fc60000000f00 */
[----:B------:R-:W-:Y:S01]  /*0bb0*/  IMAD.WIDE.U32 R32, R82, 0x10, R4 ;  /* 0x0000001052207825 */ /* 0x000fe200078e0004 */
[----:B-1----:R-:W-:-:S06]  /*0bc0*/  ULEA UR4, UR5, UR4, 0x18 ;  /* 0x0000000405047291 */ /* 0x002fcc000f8ec0ff */
[----:B----4-:R-:W-:-:S05]  /*0bd0*/  LEA R95, R108, UR4, 0x4 ;  /* 0x000000046c5f7c11 */ /* 0x010fca000f8e20ff */
[----:B------:R-:W0:Y:S01]  /*0be0*/  LDCU UR4, c[0x0][0x38c] ;  /* 0x00007180ff0477ac */ /* 0x000e220008000800 */
[----:B------:R-:W-:Y:S01]  /*0bf0*/  LEA R109, R108, R95, 0x4 ;  /* 0x0000005f6c6d7211 */ /* 0x000fe200078e20ff */
[----:B--2---:R1:W-:Y:S04]  /*0c00*/  STS.128 [R95], R20 ;  /* 0x000000145f007388 */ /* 0x0043e80000000c00 */
[----:B---3--:R-:W-:Y:S01]  /*0c10*/  STS.128 [R95+0x200], R24 ;  /* 0x000200185f007388 */ /* 0x008fe20000000c00 */
[----:B------:R-:W-:-:S03]  /*0c20*/  NOP ;  /* 0x0000000000007918 */ /* 0x000fc60000000000 */
[----:B------:R-:W-:Y:S04]  /*0c30*/  LDS.128 R8, [R109] ;  /* 0x000000006d087984 */ /* 0x000fe80000000c00 */
[----:B------:R-:W-:Y:S01]  /*0c40*/  LDS.128 R12, [R109+0x10] ;  /* 0x000010006d0c7984 */ /* 0x000fe20000000c00 */
[----:B------:R-:W-:Y:S06]  /*0c50*/  BAR.SYNC.DEFER_BLOCKING 0x0 ;  /* 0x0000000000007b1d */ /* 0x000fec0000010000 */
[----:B------:R-:W2:Y:S04]  /*0c60*/  LDG.E.128 R4, desc[UR16][R32.64] ;  /* 0x0000001020047981 */ /* 0x000ea8000c1e1d00 */
[----:B------:R-:W3:Y:S01]  /*0c70*/  LDG.E.128 R16, desc[UR16][R32.64+0x200] ;  /* 0x0002001020107981 */ /* 0x000ee2000c1e1d00 */
[----:B-1----:R-:W-:-:S02]  /*0c80*/  MOV R20, R70 ;  /* 0x0000004600147202 */ /* 0x002fc40000000f00 */
[----:B------:R-:W-:-:S03]  /*0c90*/  MOV R21, R85 ;  /* 0x0000005500157202 */ /* 0x000fc60000000f00 */
[----:B------:R-:W-:Y:S01]  /*0ca0*/  IMAD.WIDE.U32 R34, R82, 0x10, R20 ;  /* 0x0000001052227825 */ /* 0x000fe200078e0014 */
        /* <DEDUP_REMOVED lines=8> */
[----:B0-----:R-:W-:Y:S01]  /*0d30*/  UISETP.GE.AND UP0, UPT, UR4, 0x1, UPT ;  /* 0x000000010400788c */ /* 0x001fe2000bf06270 */
[----:B------:R-:W-:-:S02]  /*0d40*/  IADD3 R110, PT, PT, R76, -0x1, RZ ;  /* 0xffffffff4c6e7810 */ /* 0x000fc40007ffe0ff */
[----:B-1----:R-:W-:Y:S01]  /*0d50*/  CS2R R18, SRZ ;  /* 0x0000000000127805 */ /* 0x002fe2000001ff00 */
[----:B--2---:R0:W-:Y:S04]  /*0d60*/  STS.128 [R95], R20 ;  /* 0x000000145f007388 */ /* 0x0041e80000000c00 */
[----:B---3--:R-:W-:Y:S01]  /*0d70*/  STS.128 [R95+0x200], R28 ;  /* 0x0002001c5f007388 */ /* 0x008fe20000000c00 */
[----:B------:R-:W-:-:S03]  /*0d80*/  NOP ;  /* 0x0000000000007918 */ /* 0x000fc60000000000 */
[----:B------:R-:W1:Y:S04]  /*0d90*/  LDS.128 R4, [R109] ;  /* 0x000000006d047984 */ /* 0x000e680000000c00 */
[----:B------:R-:W2:Y:S01]  /*0da0*/  LDS.128 R24, [R109+0x10] ;  /* 0x000010006d187984 */ /* 0x000ea20000000c00 */
[----:B0-----:R-:W-:Y:S01]  /*0db0*/  CS2R R22, SRZ ;  /* 0x0000000000167805 */ /* 0x001fe2000001ff00 */
[----:B-1----:R-:W-:Y:S01]  /*0dc0*/  FFMA.FTZ R16, R8, R4, R73 ;  /* 0x0000000408107223 */ /* 0x002fe20000010049 */
[-C--:B-----5:R-:W-:Y:S01]  /*0dd0*/  FMUL.FTZ R28, R4, R0.reuse ;  /* 0x00000000041c7220 */ /* 0x0a0fe20000410000 */
[-C--:B------:R-:W-:Y:S01]  /*0de0*/  FMUL.FTZ R29, R5, R0.reuse ;  /* 0x00000000051d7220 */ /* 0x080fe20000410000 */
[-C--:B------:R-:W-:Y:S01]  /*0df0*/  FMUL.FTZ R31, R7, R0.reuse ;  /* 0x00000000071f7220 */ /* 0x080fe20000410000 */
[----:B------:R-:W-:Y:S01]  /*0e00*/  FFMA.FTZ R3, R9, R5, R16 ;  /* 0x0000000509037223 */ /* 0x000fe20000010010 */
[----:B------:R-:W-:Y:S01]  /*0e10*/  CS2R R16, SRZ ;  /* 0x0000000000107805 */ /* 0x000fe2000001ff00 */
[-C--:B--2---:R-:W-:Y:S01]  /*0e20*/  FMUL.FTZ R32, R24, R0.reuse ;  /* 0x0000000018207220 */ /* 0x084fe20000410000 */
[----:B------:R-:W-:Y:S01]  /*0e30*/  FMUL.FTZ R33, R25, R0 ;  /* 0x0000000019217220 */ /* 0x000fe20000410000 */
[----:B------:R-:W-:Y:S01]  /*0e40*/  FFMA.FTZ R20, R10, R6, R3 ;  /* 0x000000060a147223 */ /* 0x000fe20000010003 */
[-C--:B------:R-:W-:Y:S01]  /*0e50*/  FMUL.FTZ R34, R26, R0.reuse ;  /* 0x000000001a227220 */ /* 0x080fe20000410000 */
[----:B------:R-:W-:-:S02]  /*0e60*/  FMUL.FTZ R35, R27, R0 ;  /* 0x000000001b237220 */ /* 0x000fc40000410000 */
[----:B------:R-:W-:Y:S01]  /*0e70*/  FFMA.FTZ R3, R11, R7, R20 ;  /* 0x000000070b037223 */ /* 0x000fe20000010014 */
[----:B------:R-:W-:-:S03]  /*0e80*/  CS2R R20, SRZ ;  /* 0x0000000000147805 */ /* 0x000fc6000001ff00 */
[----:B------:R-:W-:-:S04]  /*0e90*/  FFMA.FTZ R30, R12, R24, R3 ;  /* 0x000000180c1e7223 */ /* 0x000fc80000010003 */
[----:B------:R-:W-:Y:S01]  /*0ea0*/  FFMA.FTZ R3, R13, R25, R30 ;  /* 0x000000190d037223 */ /* 0x000fe2000001001e */
[----:B------:R-:W-:-:S03]  /*0eb0*/  FMUL.FTZ R30, R6, R0 ;  /* 0x00000000061e7220 */ /* 0x000fc60000410000 */
[----:B------:R-:W-:-:S04]  /*0ec0*/  FFMA.FTZ R44, R14, R26, R3 ;  /* 0x0000001a0e2c7223 */ /* 0x000fc80000010003 */
[----:B------:R-:W-:Y:S01]  /*0ed0*/  FFMA.FTZ R73, R15, R27, R44 ;  /* 0x0000001b0f497223 */ /* 0x000fe2000001002c */
[----:B------:R-:W-:Y:S06]  /*0ee0*/  BAR.SYNC.DEFER_BLOCKING 0x0 ;  /* 0x0000000000007b1d */ /* 0x000fec0000010000 */
[----:B------:R-:W-:Y:S05]  /*0ef0*/  BRA.U !UP0, `(.L_x_9088) ;  /* 0x0000001d08147547 */ /* 0x000fea000b800000 */
[----:B------:R-:W0:Y:S01]  /*0f00*/  LDC.64 R96, c[0x0][0x440] ;  /* 0x00011000ff607b82 */ /* 0x000e220000000a00 */
[----:B------:R-:W-:Y:S01]  /*0f10*/  SHF.L.U32 R107, R110, 0x8, RZ ;  /* 0x000000086e6b7819 */ /* 0x000fe200000006ff */
[--C-:B------:R-:W-:Y:S01]  /*0f20*/  FADD.FTZ R113, R36, R2.reuse ;  /* 0x0000000224717221 */ /* 0x100fe20000010000 */
[--C-:B------:R-:W-:Y:S01]  /*0f30*/  FADD.FTZ R118, R37, R2.reuse ;  /* 0x0000000225767221 */ /* 0x100fe20000010000 */
[--C-:B------:R-:W-:Y:S01]  /*0f40*/  FADD.FTZ R119, R38, R2.reuse ;  /* 0x0000000226777221 */ /* 0x100fe20000010000 */
[--C-:B------:R-:W-:Y:S01]  /*0f50*/  FADD.FTZ R120, R39, R2.reuse ;  /* 0x0000000227787221 */ /* 0x100fe20000010000 */
[--C-:B------:R-:W-:Y:S01]  /*0f60*/  FADD.FTZ R121, R40, R2.reuse ;  /* 0x0000000228797221 */ /* 0x100fe20000010000 */
[--C-:B------:R-:W-:Y:S01]  /*0f70*/  FADD.FTZ R122, R41, R2.reuse ;  /* 0x00000002297a7221 */ /* 0x100fe20000010000 */
[----:B------:R-:W1:Y:S01]  /*0f80*/  LDC.64 R98, c[0x0][0x448] ;  /* 0x00011200ff627b82 */ /* 0x000e620000000a00 */
[--C-:B------:R-:W-:Y:S01]  /*0f90*/  FADD.FTZ R123, R42, R2.reuse ;  /* 0x000000022a7b7221 */ /* 0x100fe20000010000 */
[----:B------:R-:W-:Y:S01]  /*0fa0*/  FADD.FTZ R134, R43, R2 ;  /* 0x000000022b867221 */ /* 0x000fe20000010000 */
[C---:B------:R-:W-:Y:S01]  /*0fb0*/  ISETP.NE.AND P0, PT, R76.reuse, 0x1, PT ;  /* 0x000000014c00780c */ /* 0x040fe20003f05270 */
[----:B------:R-:W-:Y:S01]  /*0fc0*/  HFMA2 R19, -RZ, RZ, 0, 0 ;  /* 0x00000000ff137431 */ /* 0x000fe200000001ff */
[----:B------:R-:W-:Y:S01]  /*0fd0*/  SHF.L.U32 R132, R76, 0x8, RZ ;  /* 0x000000084c847819 */ /* 0x000fe200000006ff */
[----:B------:R-:W-:Y:S01]  /*0fe0*/  FMUL.FTZ R131, R8, R113 ;  /* 0x0000007108837220 */ /* 0x000fe20000410000 */
[C---:B------:R-:W-:Y:S01]  /*0ff0*/  IADD3 R106, P1, PT, R107.reuse, R52, RZ ;  /* 0x000000346b6a7210 */ /* 0x040fe20007f3e0ff */
[----:B------:R-:W2:Y:S01]  /*1000*/  LDC.64 R116, c[0x0][0x3e0] ;  /* 0x0000f800ff747b82 */ /* 0x000ea20000000a00 */
[----:B------:R-:W-:Y:S01]  /*1010*/  LOP3.LUT R137, R107, 0x100, RZ, 0xc0, !PT ;  /* 0x000001006b897812 */ /* 0x000fe200078ec0ff */
[----:B------:R-:W-:Y:S01]  /*1020*/  FMUL.FTZ R130, R9, R118 ;  /* 0x0000007609827220 */ /* 0x000fe20000410000 */
[----:B------:R-:W-:Y:S01]  /*1030*/  IADD3 R136, PT, PT, R107, R58, RZ ;  /* 0x0000003a6b887210 */ /* 0x000fe20007ffe0ff */
[----:B------:R-:W-:Y:S01]  /*1040*/  FMUL.FTZ R129, R10, R119 ;  /* 0x000000770a817220 */ /* 0x000fe20000410000 */
[----:B------:R-:W-:Y:S01]  /*1050*/  IADD3 R133, PT, PT, R76, -0x2, RZ ;  /* 0xfffffffe4c857810 */ /* 0x000fe20007ffe0ff */
[----:B------:R-:W-:Y:S01]  /*1060*/  FMUL.FTZ R128, R11, R120 ;  /* 0x000000780b807220 */ /* 0x000fe20000410000 */
[----:B------:R-:W-:Y:S01]  /*1070*/  ISETP.EQ.AND P0, PT, R58, RZ, P0 ;  /* 0x000000ff3a00720c */ /* 0x000fe20000702270 */
[----:B------:R-:W3:Y:S01]  /*1080*/  LDC.64 R100, c[0x0][0x3c0] ;  /* 0x0000f000ff647b82 */ /* 0x000ee20000000a00 */
[----:B------:R-:W-:Y:S01]  /*1090*/  LOP3.LUT R132, R132, 0x100, RZ, 0xc0, !PT ;  /* 0x0000010084847812 */ /* 0x000fe200078ec0ff */
[----:B------:R-:W-:Y:S01]  /*10a0*/  FMUL.FTZ R127, R12, R121 ;  /* 0x000000790c7f7220 */ /* 0x000fe20000410000 */
[----:B------:R-:W-:Y:S01]  /*10b0*/  FMUL.FTZ R126, R13, R122 ;  /* 0x0000007a0d7e7220 */ /* 0x000fe20000410000 */
[----:B------:R-:W-:Y:S01]  /*10c0*/  FMUL.FTZ R125, R14, R123 ;  /* 0x0000007b0e7d7220 */ /* 0x000fe20000410000 */
[----:B------:R-:W-:Y:S01]  /*10d0*/  FMUL.FTZ R124, R15, R134 ;  /* 0x000000860f7c7220 */ /* 0x000fe20000410000 */
[----:B------:R-:W-:Y:S01]  /*10e0*/  IADD3.X R107, PT, PT, RZ, R94, RZ, P1, !PT ;  /* 0x0000005eff6b7210 */ /* 0x000fe20000ffe4ff */
[----:B------:R-:W4:Y:S01]  /*10f0*/  LDCU UR10, c[0x0][0x394] ;  /* 0x00007280ff0a77ac */ /* 0x000f220008000800 */
[----:B------:R-:W0:Y:S01]  /*1100*/  LDC.64 R102, c[0x0][0x3a8] ;  /* 0x0000ea00ff667b82 */ /* 0x000e220000000a00 */
[----:B------:R-:W0:Y:S01]  /*1110*/  LDCU UR11, c[0x0][0x38c] ;  /* 0x00007180ff0b77ac */ /* 0x000e220008000800 */
[----:B------:R-:W0:Y:S06]  /*1120*/  LDCU UR7, c[0x0][0x388] ;  /* 0x00007100ff0777ac */ /* 0x000e2c0008000800 */
[----:B------:R-:W0:Y:S01]  /*1130*/  LDC.64 R104, c[0x0][0x4f0] ;  /* 0x00013c00ff687b82 */ /* 0x000e220000000a00 */
[----:B------:R-:W0:Y:S01]  /*1140*/  LDCU.64 UR8, c[0x0][0x540] ;  /* 0x0000a800ff0877ac */ /* 0x000e220008000a00 */
[----:B------:R-:W-:-:S05]  /*1150*/  UMOV UR4, URZ ;  /* 0x000000ff00047c82 */ /* 0x000fca0008000000 */
.L_x_9110:
[----:B-12---:R-:W-:-:S04]  /*1160*/  IMAD.WIDE.U32 R36, R116, UR4, RZ ;  /* 0x0000000474247c25 */ /* 0x006fc8000f8e00ff */
[----:B------:R-:W-:Y:S01]  /*1170*/  IMAD R3, R117, UR4, R37 ;  /* 0x0000000475037c24 */ /* 0x000fe2000f8e0225 */
[C---:B------:R-:W-:Y:S02]  /*1180*/  LEA R40, P1, R36.reuse, R72, 0x2 ;  /* 0x0000004824287211 */ /* 0x040fe400078210ff */
[----:B------:R-:W-:Y:S02]  /*1190*/  MOV R37, R77 ;  /* 0x0000004d00257202 */ /* 0x000fe40000000f00 */
[----:B------:R-:W-:Y:S02]  /*11a0*/  LEA.HI.X R41, R36, R74, R3, 0x2, P1 ;  /* 0x0000004a24297211 */ /* 0x000fe400008f1403 */
[----:B------:R-:W-:Y:S01]  /*11b0*/  MOV R36, R56 ;  /* 0x0000003800247202 */ /* 0x000fe20000000f00 */
[----:B------:R-:W-:-:S04]  /*11c0*/  IMAD.WIDE.U32 R40, R82, 0x10, R40 ;  /* 0x0000001052287825 */ /* 0x000fc800078e0028 */
[----:B0-----:R-:W-:Y:S01]  /*11d0*/  IMAD.WIDE.U32 R36, R102, UR4, R36 ;  /* 0x0000000466247c25 */ /* 0x001fe2000f8e0024 */
[----:B------:R-:W2:Y:S04]  /*11e0*/  LDG.E.128 R44, desc[UR16][R40.64] ;  /* 0x00000010282c7981 */ /* 0x000ea8000c1e1d00 */
[----:B------:R-:W5:Y:S01]  /*11f0*/  LDG.E.128 R48, desc[UR16][R40.64+0x200] ;  /* 0x0002001028307981 */ /* 0x000f62000c1e1d00 */
[----:B------:R-:W-:Y:S01]  /*1200*/  IMAD R3, R103, UR4, R37 ;  /* 0x0000000467037c24 */ /* 0x000fe2000f8e0225 */
[----:B------:R-:W-:-:S04]  /*1210*/  LEA R38, P1, R36, R96, 0x2 ;  /* 0x0000006024267211 */ /* 0x000fc800078210ff */
[----:B------:R-:W-:-:S05]  /*1220*/  LEA.HI.X R39, R36, R97, R3, 0x2, P1 ;  /* 0x0000006124277211 */ /* 0x000fca00008f1403 */
[----:B----4-:R0:W4:Y:S01]  /*1230*/  LDG.E R135, desc[UR16][R38.64] ;  /* 0x0000001026877981 */ /* 0x010122000c1e1900 */
[----:B------:R-:W-:Y:S02]  /*1240*/  MOV R36, R54 ;  /* 0x0000003600247202 */ /* 0x000fe40000000f00 */
[----:B------:R-:W-:-:S03]  /*1250*/  MOV R37, R79 ;  /* 0x0000004f00257202 */ /* 0x000fc60000000f00 */
[----:B---3--:R-:W-:-:S04]  /*1260*/  IMAD.WIDE.U32 R36, R100, UR4, R36 ;  /* 0x0000000464247c25 */ /* 0x008fc8000f8e0024 */
[----:B------:R-:W-:Y:S01]  /*1270*/  IMAD R3, R101, UR4, R37 ;  /* 0x0000000465037c24 */ /* 0x000fe2000f8e0225 */
[----:B-1----:R-:W-:-:S04]  /*1280*/  LEA R114, P1, R36, R98, 0x2 ;  /* 0x0000006224727211 */ /* 0x002fc800078210ff */
[----:B------:R-:W-:-:S06]  /*1290*/  LEA.HI.X R115, R36, R99, R3, 0x2, P1 ;  /* 0x0000006324737211 */ /* 0x000fcc00008f1403 */
[----:B------:R-:W3:Y:S01]  /*12a0*/  LDG.E R115, desc[UR16][R114.64] ;  /* 0x0000001072737981 */ /* 0x000ee2000c1e1900 */
[----:B------:R-:W1:Y:S01]  /*12b0*/  S2UR UR6, SR_CgaCtaId ;  /* 0x00000000000679c3 */ /* 0x000e620000008800 */
[C---:B------:R-:W-:Y:S01]  /*12c0*/  ISETP.NE.AND P2, PT, R58.reuse, RZ, PT ;  /* 0x000000ff3a00720c */ /* 0x040fe20003f45270 */
[----:B------:R-:W-:Y:S01]  /*12d0*/  UMOV UR5, 0x400 ;  /* 0x0000040000057882 */ /* 0x000fe20000000000 */
[----:B------:R-:W-:Y:S01]  /*12e0*/  ISETP.NE.AND P1, PT, R58, 0x1f, PT ;  /* 0x0000001f3a00780c */ /* 0x000fe20003f25270 */
[----:B------:R-:W-:Y:S01]  /*12f0*/  BSSY.RECONVERGENT B0, `(.L_x_9089) ;  /* 0x0000036000007945 */ /* 0x000fe20003800200 */
[----:B-1----:R-:W-:Y:S01]  /*1300*/  ULEA UR5, UR6, UR5, 0x18 ;  /* 0x0000000506057291 */ /* 0x002fe2000f8ec0ff */
[----:B--2---:R1:W-:Y:S04]  /*1310*/  STS.128 [R95], R44 ;  /* 0x0000002c5f007388 */ /* 0x0043e80000000c00 */
[----:B-----5:R2:W-:Y:S01]  /*1320*/  STS.128 [R95+0x200], R48 ;  /* 0x000200305f007388 */ /* 0x0205e20000000c00 */
[----:B------:R-:W-:-:S03]  /*1330*/  NOP ;  /* 0x0000000000007918 */ /* 0x000fc60000000000 */
[----:B0-----:R-:W3:Y:S04]  /*1340*/  LDS.128 R36, [R109] ;  /* 0x000000006d247984 */ /* 0x001ee80000000c00 */
[----:B------:R-:W0:Y:S01]  /*1350*/  LDS.128 R40, [R109+0x10] ;  /* 0x000010006d287984 */ /* 0x000e220000000c00 */
[----:B----4-:R-:W-:Y:S01]  /*1360*/  FMUL.FTZ R3, R135, 1.4426950216293334961 ;  /* 0x3fb8aa3b87037820 */ /* 0x010fe20000410000 */
[----:B-1----:R-:W-:-:S03]  /*1370*/  IADD3 R45, PT, PT, R137, UR4, RZ ;  /* 0x00000004892d7c10 */ /* 0x002fc6000fffe0ff */
[-C--:B------:R-:W-:Y:S01]  /*1380*/  FMUL.FTZ R140, R113, R3.reuse ;  /* 0x00000003718c7220 */ /* 0x080fe20000410000 */
[-C--:B--2---:R-:W-:Y:S01]  /*1390*/  FMUL.FTZ R48, R120, R3.reuse ;  /* 0x0000000378307220 */ /* 0x084fe20000410000 */
[-C--:B------:R-:W-:Y:S01]  /*13a0*/  FMUL.FTZ R51, R121, R3.reuse ;  /* 0x0000000379337220 */ /* 0x080fe20000410000 */
[-C--:B------:R-:W-:Y:S01]  /*13b0*/  FMUL.FTZ R139, R122, R3.reuse ;  /* 0x000000037a8b7220 */ /* 0x080fe20000410000 */
[-C--:B------:R-:W-:Y:S01]  /*13c0*/  FMUL.FTZ R144, R123, R3.reuse ;  /* 0x000000037b907220 */ /* 0x080fe20000410000 */
[-C--:B------:R-:W-:Y:S01]  /*13d0*/  FMUL.FTZ R145, R134, R3.reuse ;  /* 0x0000000386917220 */ /* 0x080fe20000410000 */
[----:B------:R-:W1:Y:S01]  /*13e0*/  MUFU.EX2 R140, R140 ;  /* 0x0000008c008c7308 */ /* 0x000e620000000800 */
[----:B------:R-:W-:Y:S01]  /*13f0*/  SEL R45, R45, R78, !P2 ;  /* 0x0000004e2d2d7207 */ /* 0x000fe20005000000 */
[-C--:B------:R-:W-:Y:S01]  /*1400*/  FMUL.FTZ R141, R119, R3.reuse ;  /* 0x00000003778d7220 */ /* 0x080fe20000410000 */
[----:B------:R-:W-:Y:S01]  /*1410*/  FMUL.FTZ R138, R118, R3 ;  /* 0x00000003768a7220 */ /* 0x000fe20000410000 */
[----:B------:R-:W2:Y:S01]  /*1420*/  MUFU.EX2 R48, R48 ;  /* 0x0000003000307308 */ /* 0x000ea20000000800 */
[----:B------:R-:W-:-:S03]  /*1430*/  LEA R45, R45, UR5, 0x2 ;  /* 0x000000052d2d7c11 */ /* 0x000fc6000f8e10ff */
[----:B------:R-:W4:Y:S04]  /*1440*/  MUFU.EX2 R51, R51 ;  /* 0x0000003300337308 */ /* 0x000f280000000800 */
[----:B------:R-:W0:Y:S01]  /*1450*/  MUFU.EX2 R139, R139 ;  /* 0x0000008b008b7308 */ /* 0x000e220000000800 */
[----:B-1----:R1:W-:Y:S03]  /*1460*/  STS [R45+0xa88], R140 ;  /* 0x000a888c2d007388 */ /* 0x0023e60000000800 */
[----:B------:R-:W1:Y:S04]  /*1470*/  MUFU.EX2 R144, R144 ;  /* 0x0000009000907308 */ /* 0x000e680000000800 */
[----:B------:R-:W1:Y:S04]  /*1480*/  MUFU.EX2 R145, R145 ;  /* 0x0000009100917308 */ /* 0x000e680000000800 */
[----:B------:R5:W1:Y:S01]  /*1490*/  MUFU.EX2 R49, R141 ;  /* 0x0000008d00317308 */ /* 0x000a620000000800 */
[C---:B---3--:R-:W-:Y:S01]  /*14a0*/  FMUL.FTZ R47, R115.reuse, R36 ;  /* 0x00000024732f7220 */ /* 0x048fe20000410000 */
[C---:B------:R-:W-:Y:S01]  /*14b0*/  FMUL.FTZ R46, R115.reuse, R37 ;  /* 0x00000025732e7220 */ /* 0x040fe20000410000 */
[C---:B------:R-:W-:Y:S01]  /*14c0*/  FMUL.FTZ R3, R115.reuse, R38 ;  /* 0x0000002673037220 */ /* 0x040fe20000410000 */
[C---:B------:R-:W-:Y:S01]  /*14d0*/  FMUL.FTZ R50, R115.reuse, R39 ;  /* 0x0000002773327220 */ /* 0x040fe20000410000 */
[C---:B0-----:R-:W-:Y:S01]  /*14e0*/  FMUL.FTZ R142, R115.reuse, R41 ;  /* 0x00000029738e7220 */ /* 0x041fe20000410000 */
[C---:B------:R-:W-:Y:S01]  /*14f0*/  FMUL.FTZ R143, R115.reuse, R42 ;  /* 0x0000002a738f7220 */ /* 0x040fe20000410000 */
[C---:B------:R-:W-:Y:S01]  /*1500*/  FMUL.FTZ R146, R115.reuse, R43 ;  /* 0x0000002b73927220 */ /* 0x040fe20000410000 */
[----:B------:R0:W3:Y:S01]  /*1510*/  MUFU.EX2 R114, R138 ;  /* 0x0000008a00727308 */ /* 0x0000e20000000800 */
        /* <DEDUP_REMOVED lines=10> */
[----:B-12-4-:R-:W-:Y:S05]  /*15c0*/  @P1 BRA `(.L_x_9090) ;  /* 0x00000000001c1947 */ /* 0x016fea0003800000 */
[----:B------:R-:W-:Y:S01]  /*15d0*/  ISETP.NE.AND P1, PT, R76, UR10, PT ;  /* 0x0000000a4c007c0c */ /* 0x000fe2000bf25270 */
[----:B------:R-:W-:-:S12]  /*15e0*/  HFMA2 R147, -RZ, RZ, 1.875, 0 ;  /* 0x3f800000ff937431 */ /* 0x000fd800000001ff */
[----:B------:R-:W-:Y:S05]  /*15f0*/  @!P1 BRA `(.L_x_9091) ;  /* 0x0000000000149947 */ /* 0x000fea0003800000 */
[----:B------:R-:W-:-:S04]  /*1600*/  IADD3 R44, PT, PT, R132, UR4, RZ ;  /* 0x00000004842c7c10 */ /* 0x000fc8000fffe0ff */
[----:B------:R-:W-:-:S05]  /*1610*/  LEA R44, R44, UR5, 0x2 ;  /* 0x000000052c2c7c11 */ /* 0x000fca000f8e10ff */
[----:B------:R2:W4:Y:S01]  /*1620*/  LDS R147, [R44+0xa88] ;  /* 0x000a88002c937984 */ /* 0x0005220000000800 */
[----:B------:R-:W-:Y:S05]  /*1630*/  BRA `(.L_x_9091) ;  /* 0x0000000000047947 */ /* 0x000fea0003800000 */
.L_x_9090:
[----:B------:R0:W1:Y:S02]  /*1640*/  LDS R147, [R112+0x128c] ;  /* 0x00128c0070937984 */ /* 0x0000640000000800 */
.L_x_9091:
[----:B------:R-:W-:Y:S05]  /*1650*/  BSYNC.RECONVERGENT B0 ;  /* 0x0000000000007941 */ /* 0x000fea0003800200 */
.L_x_9089:
[----:B--2---:R-:W2:Y:S01]  /*1660*/  @P0 LDC R44, c[0x0][0x38c] ;  /* 0x0000e300ff2c0b82 */ /* 0x004ea20000000800 */
[----:B------:R-:W-:Y:S01]  /*1670*/  MOV R141, RZ ;  /* 0x000000ff008d7202 */ /* 0x000fe20000000f00 */
[----:B--2---:R-:W-:-:S04]  /*1680*/  @P0 IMAD R45, R133, R44, UR4 ;  /* 0x00000004852d0e24 */ /* 0x004fc8000f8e022c */
[----:B------:R-:W-:-:S05]  /*1690*/  @P0 IMAD.WIDE R44, R45, 0x8, R64 ;  /* 0x000000082d2c0825 */ /* 0x000fca00078e0240 */
[----:B------:R2:W5:Y:S01]  /*16a0*/  @P0 LDG.E R141, desc[UR16][R44.64+0x4] ;  /* 0x000004102c8d0981 */ /* 0x000562000c1e1900 */
[----:B---3--:R-:W-:Y:S01]  /*16b0*/  FFMA.FTZ R148, R131, R114, R130 ;  /* 0x0000007283947223 */ /* 0x008fe20000010082 */
[C---:B-1--4-:R-:W-:Y:S01]  /*16c0*/  FMUL.FTZ R149, R145.reuse, R147 ;  /* 0x0000009391957220 */ /* 0x052fe20000410000 */
[----:B------:R-:W-:Y:S01]  /*16d0*/  FFMA.FTZ R151, R145, R146, R152 ;  /* 0x0000009291977223 */ /* 0x000fe20000010098 */
[----:B------:R-:W-:Y:S01]  /*16e0*/  ISETP.GE.AND P1, PT, R108, 0x1, PT ;  /* 0x000000016c00780c */ /* 0x000fe20003f26270 */
[----:B------:R-:W-:Y:S01]  /*16f0*/  FFMA.FTZ R143, R49, R148, R129 ;  /* 0x00000094318f7223 */ /* 0x000fe20000010081 */
[C---:B------:R-:W-:Y:S01]  /*1700*/  FMUL.FTZ R150, R144.reuse, R149 ;  /* 0x0000009590967220 */ /* 0x040fe20000410000 */
[----:B------:R-:W-:Y:S01]  /*1710*/  FFMA.FTZ R151, R144, R151, R142 ;  /* 0x0000009790977223 */ /* 0x000fe2000001008e */
[----:B------:R-:W-:Y:S01]  /*1720*/  ISETP.NE.AND P3, PT, R111, 0x1f, PT ;  /* 0x0000001f6f00780c */ /* 0x000fe20003f65270 */
[C---:B------:R-:W-:Y:S01]  /*1730*/  FFMA.FTZ R148, R48.reuse, R143, R128 ;  /* 0x0000008f30947223 */ /* 0x040fe20000010080 */
[C---:B------:R-:W-:Y:S01]  /*1740*/  FMUL.FTZ R150, R139.reuse, R150 ;  /* 0x000000968b967220 */ /* 0x040fe20000410000 */
[----:B------:R-:W-:Y:S01]  /*1750*/  FFMA.FTZ R151, R139, R151, R138 ;  /* 0x000000978b977223 */ /* 0x000fe2000001008a */
[----:B------:R-:W-:Y:S01]  /*1760*/  ISETP.GT.U32.AND P4, PT, R111, 0x17, PT ;  /* 0x000000176f00780c */ /* 0x000fe20003f84070 */
[C---:B------:R-:W-:Y:S01]  /*1770*/  FFMA.FTZ R148, R51.reuse, R148, R127 ;  /* 0x0000009433947223 */ /* 0x040fe2000001007f */
[C---:B------:R-:W-:Y:S01]  /*1780*/  FMUL.FTZ R149, R51.reuse, R150 ;  /* 0x0000009633957220 */ /* 0x040fe20000410000 */
[----:B------:R-:W-:Y:S01]  /*1790*/  FFMA.FTZ R151, R51, R151, R50 ;  /* 0x0000009733977223 */ /* 0x000fe20000010032 */
[----:B------:R-:W-:Y:S01]  /*17a0*/  ULEA UR6, UR4, UR5, 0x3 ;  /* 0x0000000504067291 */ /* 0x000fe2000f8e18ff */
[----:B------:R-:W-:Y:S01]  /*17b0*/  FFMA.FTZ R148, R139, R148, R126 ;  /* 0x000000948b947223 */ /* 0x000fe2000001007e */
[C---:B------:R-:W-:Y:S01]  /*17c0*/  FMUL.FTZ R150, R48.reuse, R149 ;  /* 0x0000009530967220 */ /* 0x040fe20000410000 */
[----:B------:R-:W-:Y:S01]  /*17d0*/  FFMA.FTZ R151, R48, R151, R3 ;  /* 0x0000009730977223 */ /* 0x000fe20000010003 */
[----:B------:R-:W-:Y:S01]  /*17e0*/  BSSY.RECONVERGENT B0, `(.L_x_9092) ;  /* 0x00000a0000007945 */ /* 0x000fe20003800200 */
[----:B------:R-:W-:Y:S01]  /*17f0*/  FFMA.FTZ R143, R144, R148, R125 ;  /* 0x00000094908f7223 */ /* 0x000fe2000001007d */
[----:B------:R-:W-:Y:S01]  /*1800*/  FMUL.FTZ R148, R140, R114 ;  /* 0x000000728c947220 */ /* 0x000fe20000410000 */
[----:B------:R-:W-:-:S02]  /*1810*/  FFMA.FTZ R151, R49, R151, R46 ;  /* 0x0000009731977223 */ /* 0x000fc4000001002e */
[----:B--2---:R-:W-:Y:S01]  /*1820*/  FFMA.FTZ R45, R145, R143, R124 ;  /* 0x0000008f912d7223 */ /* 0x004fe2000001007c */
[----:B------:R-:W-:Y:S01]  /*1830*/  FMUL.FTZ R143, R49, R148 ;  /* 0x00000094318f7220 */ /* 0x000fe20000410000 */
[----:B------:R-:W-:-:S03]  /*1840*/  FFMA.FTZ R151, R114, R151, R47 ;  /* 0x0000009772977223 */ /* 0x000fc6000001002f */
[----:B------:R-:W1:Y:S01]  /*1850*/  SHFL.UP PT, R44, R45, 0x1, RZ ;  /* 0x042000002d2c7989 */ /* 0x000e6200000e00ff */
[----:B------:R-:W-:Y:S01]  /*1860*/  FMUL.FTZ R148, R48, R143 ;  /* 0x0000008f30947220 */ /* 0x000fe20000410000 */
[----:B------:R-:W-:Y:S01]  /*1870*/  FMUL.FTZ R143, R49, R150 ;  /* 0x00000096318f7220 */ /* 0x000fe20000410000 */
[----:B------:R-:W-:Y:S01]  /*1880*/  MOV R150, R151 ;  /* 0x0000009700967202 */ /* 0x000fe20000000f00 */
[----:B------:R-:W2:Y:S01]  /*1890*/  SHFL.DOWN PT, R155, R151, 0x1, 0x1f ;  /* 0x08201f00979b7f89 */ /* 0x000ea200000e0000 */
[----:B------:R-:W-:Y:S01]  /*18a0*/  FMUL.FTZ R148, R51, R148 ;  /* 0x0000009433947220 */ /* 0x000fe20000410000 */
[----:B------:R-:W-:-:S03]  /*18b0*/  FMUL.FTZ R143, R114, R143 ;  /* 0x0000008f728f7220 */ /* 0x000fc60000410000 */
[----:B------:R-:W-:Y:S02]  /*18c0*/  FMUL.FTZ R149, R139, R148 ;  /* 0x000000948b957220 */ /* 0x000fe40000410000 */
[----:B------:R-:W3:Y:S02]  /*18d0*/  SHFL.DOWN PT, R154, R143, 0x1, 0x1f ;  /* 0x08201f008f9a7f89 */ /* 0x000ee400000e0000 */
[----:B------:R-:W-:-:S04]  /*18e0*/  FMUL.FTZ R148, R144, R149 ;  /* 0x0000009590947220 */ /* 0x000fc80000410000 */
[----:B------:R-:W-:-:S05]  /*18f0*/  FMUL.FTZ R148, R145, R148 ;  /* 0x0000009491947220 */ /* 0x000fca0000410000 */
[----:B------:R-:W4:Y:S01]  /*1900*/  SHFL.UP PT, R149, R148, 0x1, RZ ;  /* 0x0420000094957989 */ /* 0x000f2200000e00ff */
[----:B-1----:R-:W-:Y:S01]  /*1910*/  FFMA.FTZ R44, R148, R44, R45 ;  /* 0x0000002c942c7223 */ /* 0x002fe2000001002d */
[----:B--2---:R-:W-:-:S04]  /*1920*/  @P3 FFMA.FTZ R150, R143, R155, R150 ;  /* 0x0000009b8f963223 */ /* 0x004fc80000010096 */
[----:B------:R-:W-:-:S05]  /*1930*/  FSEL R45, R45, R44, !P1 ;  /* 0x0000002c2d2d7208 */ /* 0x000fca0004800000 */
[----:B------:R-:W1:Y:S01]  /*1940*/  SHFL.UP PT, R44, R45, 0x2, RZ ;  /* 0x044000002d2c7989 */ /* 0x000e6200000e00ff */
[----:B---3--:R-:W-:-:S05]  /*1950*/  @P3 FMUL.FTZ R153, R154, R143 ;  /* 0x0000008f9a993220 */ /* 0x008fca0000410000 */
[----:B------:R-:W-:Y:S02]  /*1960*/  @P3 MOV R143, R153 ;  /* 0x00000099008f3202 */ /* 0x000fe40000000f00 */
[----:B------:R-:W2:Y:S01]  /*1970*/  SHFL.DOWN PT, R153, R150, 0x2, 0x1f ;  /* 0x08401f0096997f89 */ /* 0x000ea200000e0000 */
[----:B------:R-:W-:Y:S01]  /*1980*/  ISETP.GT.U32.AND P3, PT, R111, 0x1d, PT ;  /* 0x0000001d6f00780c */ /* 0x000fe20003f64070 */
[----:B----4-:R-:W-:Y:S02]  /*1990*/  @P1 FMUL.FTZ R148, R148, R149 ;  /* 0x0000009594941220 */ /* 0x010fe40000410000 */
[----:B------:R-:W3:Y:S01]  /*19a0*/  SHFL.DOWN PT, R154, R143, 0x2, 0x1f ;  /* 0x08401f008f9a7f89 */ /* 0x000ee200000e0000 */
[----:B------:R-:W-:-:S03]  /*19b0*/  ISETP.GE.AND P1, PT, R108, 0x2, PT ;  /* 0x000000026c00780c */ /* 0x000fc60003f26270 */
[----:B------:R-:W4:Y:S01]  /*19c0*/  SHFL.UP PT, R149, R148, 0x2, RZ ;  /* 0x0440000094957989 */ /* 0x000f2200000e00ff */
[----:B-1----:R-:W-:-:S05]  /*19d0*/  FFMA.FTZ R44, R148, R44, R45 ;  /* 0x0000002c942c7223 */ /* 0x002fca000001002d */
[----:B------:R-:W-:Y:S01]  /*19e0*/  FSEL R45, R45, R44, !P1 ;  /* 0x0000002c2d2d7208 */ /* 0x000fe20004800000 */
[----:B--2---:R-:W-:-:S04]  /*19f0*/  @!P3 FFMA.FTZ R150, R143, R153, R150 ;  /* 0x000000998f96b223 */ /* 0x004fc80000010096 */
[----:B------:R-:W1:Y:S01]  /*1a00*/  SHFL.UP PT, R44, R45, 0x4, RZ ;  /* 0x048000002d2c7989 */ /* 0x000e6200000e00ff */
[----:B---3--:R-:W-:-:S03]  /*1a10*/  @!P3 FMUL.FTZ R151, R143, R154 ;  /* 0x0000009a8f97b220 */ /* 0x008fc60000410000 */
[----:B------:R-:W2:Y:S01]  /*1a20*/  SHFL.DOWN PT, R153, R150, 0x4, 0x1f ;  /* 0x08801f0096997f89 */ /* 0x000ea200000e0000 */
[----:B----4-:R-:W-:Y:S01]  /*1a30*/  @P1 FMUL.FTZ R148, R148, R149 ;  /* 0x0000009594941220 */ /* 0x010fe20000410000 */
[----:B------:R-:W-:Y:S02]  /*1a40*/  @!P3 MOV R143, R151 ;  /* 0x00000097008fb202 */ /* 0x000fe40000000f00 */
[----:B------:R-:W-:Y:S02]  /*1a50*/  ISETP.GE.AND P1, PT, R108, 0x4, PT ;  /* 0x000000046c00780c */ /* 0x000fe40003f26270 */
[----:B------:R-:W3:Y:S01]  /*1a60*/  SHFL.UP PT, R149, R148, 0x4, RZ ;  /* 0x0480000094957989 */ /* 0x000ee200000e00ff */
[----:B------:R-:W-:-:S03]  /*1a70*/  ISETP.GT.U32.AND P3, PT, R111, 0x1b, PT ;  /* 0x0000001b6f00780c */ /* 0x000fc60003f64070 */
[----:B------:R-:W4:Y:S01]  /*1a80*/  SHFL.DOWN PT, R154, R143, 0x4, 0x1f ;  /* 0x08801f008f9a7f89 */ /* 0x000f2200000e0000 */
[----:B-1----:R-:W-:-:S09]  /*1a90*/  FFMA.FTZ R44, R148, R44, R45 ;  /* 0x0000002c942c7223 */ /* 0x002fd2000001002d */
[----:B--2---:R-:W-:Y:S01]  /*1aa0*/  @!P3 FFMA.FTZ R150, R143, R153, R150 ;  /* 0x000000998f96b223 */ /* 0x004fe20000010096 */
[----:B------:R-:W-:-:S04]  /*1ab0*/  FSEL R151, R45, R44, !P1 ;  /* 0x0000002c2d977208 */ /* 0x000fc80004800000 */
[----:B------:R-:W1:Y:S01]  /*1ac0*/  SHFL.DOWN PT, R155, R150, 0x8, 0x1f ;  /* 0x09001f00969b7f89 */ /* 0x000e6200000e0000 */
[----:B---3--:R-:W-:-:S03]  /*1ad0*/  @P1 FMUL.FTZ R148, R148, R149 ;  /* 0x0000009594941220 */ /* 0x008fc60000410000 */
[----:B------:R-:W2:Y:S01]  /*1ae0*/  SHFL.UP PT, R44, R151, 0x8, RZ ;  /* 0x05000000972c7989 */ /* 0x000ea200000e00ff */
[----:B------:R-:W-:Y:S01]  /*1af0*/  ISETP.GE.AND P1, PT, R76, UR10, PT ;  /* 0x0000000a4c007c0c */ /* 0x000fe2000bf26270 */
[----:B----4-:R-:W-:Y:S02]  /*1b00*/  @!P3 FMUL.FTZ R149, R143, R154 ;  /* 0x0000009a8f95b220 */ /* 0x010fe40000410000 */
[----:B------:R-:W3:Y:S01]  /*1b10*/  SHFL.UP PT, R45, R148, 0x8, RZ ;  /* 0x05000000942d7989 */ /* 0x000ee200000e00ff */
[----:B------:R-:W-:Y:S02]  /*1b20*/  ISETP.NE.OR P1, PT, R58, RZ, P1 ;  /* 0x000000ff3a00720c */ /* 0x000fe40000f25670 */
[----:B------:R-:W-:Y:S02]  /*1b30*/  @!P3 MOV R143, R149 ;  /* 0x00000095008fb202 */ /* 0x000fe40000000f00 */
[----:B------:R-:W-:-:S03]  /*1b40*/  ISETP.GE.AND P3, PT, R108, 0x8, PT ;  /* 0x000000086c00780c */ /* 0x000fc60003f66270 */
[----:B------:R-:W4:Y:S01]  /*1b50*/  SHFL.DOWN PT, R154, R143, 0x8, 0x1f ;  /* 0x09001f008f9a7f89 */ /* 0x000f2200000e0000 */
[----:B-1----:R-:W-:Y:S01]  /*1b60*/  @!P4 FFMA.FTZ R150, R143, R155, R150 ;  /* 0x0000009b8f96c223 */ /* 0x002fe20000010096 */
[----:B--2---:R-:W-:-:S04]  /*1b70*/  FFMA.FTZ R44, R148, R44, R151 ;  /* 0x0000002c942c7223 */ /* 0x004fc80000010097 */
[----:B------:R-:W-:Y:S04]  /*1b80*/  SHFL.DOWN PT, R155, R150, 0x10, 0x1f ;  /* 0x0a001f00969b7f89 */ /* 0x000fe800000e0000 */
[----:B---3--:R-:W-:Y:S01]  /*1b90*/  @P3 FMUL.FTZ R148, R148, R45 ;  /* 0x0000002d94943220 */ /* 0x008fe20000410000 */
[----:B------:R-:W-:Y:S01]  /*1ba0*/  FSEL R151, R151, R44, !P3 ;  /* 0x0000002c97977208 */ /* 0x000fe20005800000 */
[----:B------:R-:W-:Y:S01]  /*1bb0*/  HFMA2 R44, -RZ, RZ, 1.875, 0 ;  /* 0x3f800000ff2c7431 */ /* 0x000fe200000001ff */
[----:B------:R-:W-:Y:S02]  /*1bc0*/  MOV R45, RZ ;  /* 0x000000ff002d7202 */ /* 0x000fe40000000f00 */
[----:B------:R-:W-:Y:S04]  /*1bd0*/  SHFL.UP PT, R149, R148, 0x10, RZ ;  /* 0x0600000094957989 */ /* 0x000fe800000e00ff */
[----:B------:R-:W1:Y:S01]  /*1be0*/  SHFL.UP PT, R153, R151, 0x10, RZ ;  /* 0x0600000097997989 */ /* 0x000e6200000e00ff */
[----:B----4-:R-:W-:-:S03]  /*1bf0*/  @!P4 FMUL.FTZ R154, R143, R154 ;  /* 0x0000009a8f9ac220 */ /* 0x010fc60000410000 */
[----:B------:R-:W-:Y:S01]  /*1c00*/  @!P1 LDS.64 R44, [UR6+0x1308] ;  /* 0x00130806ff2c9984 */ /* 0x000fe20008000a00 */
[----:B------:R-:W-:Y:S02]  /*1c10*/  ISETP.GE.AND P1, PT, R108, 0x10, PT ;  /* 0x000000106c00780c */ /* 0x000fe40003f26270 */
[----:B------:R-:W-:-:S05]  /*1c20*/  @!P4 MOV R143, R154 ;  /* 0x0000009a008fc202 */ /* 0x000fca0000000f00 */
[----:B------:R-:W2:Y:S01]  /*1c30*/  SHFL.DOWN PT, R156, R143, 0x10, 0x1f ;  /* 0x0a001f008f9c7f89 */ /* 0x000ea200000e0000 */
[----:B-1----:R-:W-:-:S05]  /*1c40*/  FFMA.FTZ R154, R148, R153, R151 ;  /* 0x00000099949a7223 */ /* 0x002fca0000010097 */
[----:B------:R-:W-:Y:S01]  /*1c50*/  @P1 FMUL.FTZ R148, R148, R149 ;  /* 0x0000009594941220 */ /* 0x000fe20000410000 */
[----:B------:R-:W-:Y:S02]  /*1c60*/  FSEL R154, R151, R154, !P1 ;  /* 0x0000009a979a7208 */ /* 0x000fe40004800000 */
[----:B------:R-:W-:-:S03]  /*1c70*/  ISETP.GT.U32.AND P1, PT, R111, 0xf, PT ;  /* 0x0000000f6f00780c */ /* 0x000fc60003f24070 */
[----:B------:R-:W-:Y:S04]  /*1c80*/  SHFL.UP PT, R148, R148, 0x1, RZ ;  /* 0x0420000094947989 */ /* 0x000fe800000e00ff */
[----:B------:R-:W-:Y:S06]  /*1c90*/  SHFL.UP PT, R151, R154, 0x1, RZ ;  /* 0x042000009a977989 */ /* 0x000fec00000e00ff */
[C---:B--2---:R-:W-:Y:S01]  /*1ca0*/  @!P1 FMUL.FTZ R149, R143.reuse, R156 ;  /* 0x0000009c8f959220 */ /* 0x044fe20000410000 */
[----:B------:R-:W-:-:S04]  /*1cb0*/  @!P1 FFMA.FTZ R150, R143, R155, R150 ;  /* 0x0000009b8f969223 */ /* 0x000fc80000010096 */
[----:B------:R-:W-:Y:S01]  /*1cc0*/  @!P1 MOV R143, R149 ;  /* 0x00000095008f9202 */ /* 0x000fe20000000f00 */
[----:B------:R-:W-:Y:S01]  /*1cd0*/  SHFL.IDX PT, R156, R150, RZ, 0x1f ;  /* 0x00001fff969c7589 */ /* 0x000fe200000e0000 */
[----:B------:R-:W-:-:S03]  /*1ce0*/  ISETP.NE.AND P1, PT, R58, RZ, PT ;  /* 0x000000ff3a00720c */ /* 0x000fc60003f25270 */
[----:B------:R-:W1:Y:S04]  /*1cf0*/  SHFL.IDX PT, R153, R143, RZ, 0x1f ;  /* 0x00001fff8f997589 */ /* 0x000e6800000e0000 */
[----:B------:R1:W-:Y:S04]  /*1d00*/  SHFL.IDX PT, R149, R45, RZ, 0x1f ;  /* 0x00001fff2d957589 */ /* 0x0003e800000e0000 */
[----:B------:R-:W-:Y:S04]  /*1d10*/  SHFL.DOWN PT, R155, R150, 0x1, 0x1f ;  /* 0x08201f00969b7f89 */ /* 0x000fe800000e0000 */
[----:B------:R-:W-:Y:S01]  /*1d20*/  SHFL.DOWN PT, R158, R143, 0x1, 0x1f ;  /* 0x08201f008f9e7f89 */ /* 0x000fe200000e0000 */
[C---:B-1----:R-:W-:Y:S01]  /*1d30*/  FFMA.FTZ R45, R153.reuse, R45, R156 ;  /* 0x0000002d992d7223 */ /* 0x042fe2000001009c */
[----:B------:R-:W-:-:S05]  /*1d40*/  FMUL.FTZ R44, R153, R44 ;  /* 0x0000002c992c7220 */ /* 0x000fca0000410000 */
[----:B------:R-:W-:Y:S04]  /*1d50*/  @!P1 STS.64 [UR6+0x1308], R44 ;  /* 0x0013082cff009988 */ /* 0x000fe80008000a06 */
[----:B-----5:R-:W1:Y:S02]  /*1d60*/  SHFL.IDX PT, R141, R141, RZ, 0x1f ;  /* 0x00001fff8d8d7589 */ /* 0x020e6400000e0000 */
[----:B-1----:R-:W-:Y:S01]  /*1d70*/  @P2 FFMA.FTZ R141, R148, R141, R151 ;  /* 0x0000008d948d2223 */ /* 0x002fe20000010097 */
[----:B------:R-:W-:-:S03]  /*1d80*/  ISETP.NE.AND P2, PT, R58, 0x1f, PT ;  /* 0x0000001f3a00780c */ /* 0x000fc60003f45270 */
[----:B------:R-:W-:-:S04]  /*1d90*/  FFMA.FTZ R141, R140, R141, R131 ;  /* 0x0000008d8c8d7223 */ /* 0x000fc80000010083 */
[-C--:B------:R-:W-:Y:S01]  /*1da0*/  FFMA.FTZ R140, R114, R141.reuse, R130 ;  /* 0x0000008d728c7223 */ /* 0x080fe20000010082 */
[----:B------:R-:W-:-:S03]  /*1db0*/  FMUL.FTZ R151, R36, R141 ;  /* 0x0000008d24977220 */ /* 0x000fc60000410000 */
[-C--:B------:R-:W-:Y:S01]  /*1dc0*/  FFMA.FTZ R143, R49, R140.reuse, R129 ;  /* 0x0000008c318f7223 */ /* 0x080fe20000010081 */
[-C--:B------:R-:W-:Y:S01]  /*1dd0*/  FMUL.FTZ R37, R37, R140.reuse ;  /* 0x0000008c25257220 */ /* 0x080fe20000410000 */
[----:B------:R-:W-:Y:S01]  /*1de0*/  FFMA.FTZ R36, R4, R151, RZ ;  /* 0x0000009704247223 */ /* 0x000fe200000100ff */
[----:B------:R-:W-:Y:S01]  /*1df0*/  @P2 FFMA.FTZ R149, R158, R149, R155 ;  /* 0x000000959e952223 */ /* 0x000fe2000001009b */
[----:B------:R-:W-:Y:S01]  /*1e00*/  FFMA.FTZ R150, R48, R143, R128 ;  /* 0x0000008f30967223 */ /* 0x000fe20000010080 */
[----:B------:R-:W-:Y:S01]  /*1e10*/  FMUL.FTZ R151, R115, R141 ;  /* 0x0000008d73977220 */ /* 0x000fe20000410000 */
[----:B------:R-:W-:Y:S01]  /*1e20*/  FFMA.FTZ R37, R5, R37, R36 ;  /* 0x0000002505257223 */ /* 0x000fe20000010024 */
[----:B------:R-:W-:Y:S01]  /*1e30*/  FMUL.FTZ R36, R115, R140 ;  /* 0x0000008c73247220 */ /* 0x000fe20000410000 */
[----:B------:R-:W-:Y:S01]  /*1e40*/  FFMA.FTZ R148, R51, R150, R127 ;  /* 0x0000009633947223 */ /* 0x000fe2000001007f */
[----:B------:R-:W-:Y:S01]  /*1e50*/  FFMA.FTZ R146, R149, R147, R146 ;  /* 0x0000009395927223 */ /* 0x000fe20000010092 */
        /* <DEDUP_REMOVED lines=10> */
[-C--:B------:R-:W-:Y:S01]  /*1f00*/  FFMA.FTZ R44, R145, R154.reuse, R124 ;  /* 0x0000009a912c7223 */ /* 0x080fe2000001007c */
[C---:B------:R-:W-:Y:S01]  /*1f10*/  FMUL.FTZ R45, R115.reuse, R154 ;  /* 0x0000009a732d7220 */ /* 0x040fe20000410000 */
[----:B------:R-:W-:Y:S01]  /*1f20*/  STS [R84+0x430], R151 ;  /* 0x0004309754007388 */ /* 0x000fe20000000800 */
[----:B------:R-:W-:Y:S01]  /*1f30*/  FMUL.FTZ R155, R24, R155 ;  /* 0x0000009b189b7220 */ /* 0x000fe20000410000 */
[----:B------:R-:W-:Y:S01]  /*1f40*/  FMUL.FTZ R158, R115, R44 ;  /* 0x0000002c739e7220 */ /* 0x000fe20000410000 */
[----:B------:R-:W-:Y:S01]  /*1f50*/  FMUL.FTZ R115, R25, R36 ;  /* 0x0000002419737220 */ /* 0x000fe20000410000 */
[----:B------:R1:W-:Y:S01]  /*1f60*/  STS [R86+0x4], R147 ;  /* 0x0000049356007388 */ /* 0x0003e20000000800 */
[----:B------:R-:W-:Y:S01]  /*1f70*/  FMUL.FTZ R38, R38, R143 ;  /* 0x0000008f26267220 */ /* 0x000fe20000410000 */
        /* <DEDUP_REMOVED lines=13> */
[----:B------:R-:W-:Y:S01]  /*2050*/  IMAD.WIDE.U32 R38, R104, UR4, R106 ;  /* 0x0000000468267c25 */ /* 0x000fe2000f8e006a */
[----:B------:R3:W-:Y:S03]  /*2060*/  STS [R86+0x14], R115 ;  /* 0x0000147356007388 */ /* 0x0007e60000000800 */
[----:B------:R-:W-:Y:S01]  /*2070*/  FFMA.FTZ R50, R51, R138, R50 ;  /* 0x0000008a33327223 */ /* 0x000fe20000010032 */
[----:B------:R-:W-:Y:S01]  /*2080*/  IADD3 R51, PT, PT, -R136, UR7, RZ ;  /* 0x0000000788337c10 */ /* 0x000fe2000fffe1ff */
[----:B------:R-:W-:Y:S01]  /*2090*/  IMAD R37, R105, UR4, R39 ;  /* 0x0000000469257c24 */ /* 0x000fe2000f8e0227 */
[----:B------:R3:W-:Y:S01]  /*20a0*/  STS [R86+0x18], R147 ;  /* 0x0000189356007388 */ /* 0x0007e20000000800 */
[----:B------:R-:W-:Y:S01]  /*20b0*/  LEA R36, P2, R38, UR8, 0x2 ;  /* 0x0000000826247c11 */ /* 0x000fe2000f8410ff */
[----:B------:R-:W-:Y:S01]  /*20c0*/  FMUL.FTZ R41, R41, R156 ;  /* 0x0000009c29297220 */ /* 0x000fe20000410000 */
[----:B------:R-:W-:Y:S01]  /*20d0*/  FMUL.FTZ R42, R42, R154 ;  /* 0x0000009a2a2a7220 */ /* 0x000fe20000410000 */
[----:B------:R3:W-:Y:S01]  /*20e0*/  STS [R86+0x1c], R149 ;  /* 0x00001c9556007388 */ /* 0x0007e20000000800 */
[----:B------:R-:W-:Y:S01]  /*20f0*/  LEA.HI.X R37, R38, UR9, R37, 0x2, P2 ;  /* 0x0000000926257c11 */ /* 0x000fe200090f1425 */
[----:B------:R-:W-:Y:S01]  /*2100*/  FFMA.FTZ R41, R25, R41, R40 ;  /* 0x0000002919297223 */ /* 0x000fe20000010028 */
[----:B------:R-:W-:Y:S01]  /*2110*/  BAR.SYNC.DEFER_BLOCKING 0x0 ;  /* 0x0000000000007b1d */ /* 0x000fe20000010000 */
[----:B------:R-:W-:Y:S01]  /*2120*/  ISETP.GE.AND P2, PT, R51, 0x1, PT ;  /* 0x000000013300780c */ /* 0x000fe20003f46270 */
[----:B------:R-:W-:Y:S01]  /*2130*/  FFMA.FTZ R48, R48, R50, R3 ;  /* 0x0000003230307223 */ /* 0x000fe20000010003 */
[----:B------:R-:W-:Y:S01]  /*2140*/  FFMA.FTZ R42, R26, R42, R41 ;  /* 0x0000002a1a2a7223 */ /* 0x000fe20000010029 */
[----:B------:R-:W-:Y:S01]  /*2150*/  FMUL.FTZ R38, R43, R44 ;  /* 0x0000002c2b267220 */ /* 0x000fe20000410000 */
[----:B------:R-:W-:Y:S01]  /*2160*/  ISETP.GE.AND P3, PT, R51, 0x21, PT ;  /* 0x000000213300780c */ /* 0x000fe20003f66270 */
[----:B------:R-:W-:-:S02]  /*2170*/  FFMA.FTZ R46, R49, R48, R46 ;  /* 0x00000030312e7223 */ /* 0x000fc4000001002e */
[----:B------:R-:W-:Y:S02]  /*2180*/  FFMA.FTZ R38, R27, R38, R42 ;  /* 0x000000261b267223 */ /* 0x000fe4000001002a */
[----:B------:R-:W-:Y:S01]  /*2190*/  FFMA.FTZ R114, R114, R46, R47 ;  /* 0x0000002e72727223 */ /* 0x000fe2000001002f */
[----:B------:R3:W1:Y:S03]  /*21a0*/  LDS R45, [R87+0x4b0] ;  /* 0x0004b000572d7984 */ /* 0x0006660000000800 */
[----:B------:R-:W-:Y:S05]  /*21b0*/  @!P2 BRA `(.L_x_9093) ;  /* 0x000000000008a947 */ /* 0x000fea0003800000 */
[----:B------:R-:W2:Y:S04]  /*21c0*/  LDS R3, [R80+0x430] ;  /* 0x0004300050037984 */ /* 0x000ea80000000800 */
[----:B--2---:R2:W-:Y:S02]  /*21d0*/  REDG.E.ADD.F32.FTZ.RN.STRONG.GPU desc[UR16][R36.64], R3 ;  /* 0x00000003240079a6 */ /* 0x0045e4000c12f310 */
.L_x_9093:
[----:B------:R-:W-:Y:S05]  /*21e0*/  BSYNC.RECONVERGENT B0 ;  /* 0x0000000000007941 */ /* 0x000fea0003800200 */
.L_x_9092:
[----:B------:R-:W-:Y:S04]  /*21f0*/  BSSY.RECONVERGENT B0, `(.L_x_9094) ;  /* 0x0000003000007945 */ /* 0x000fe80003800200 */
[----:B------:R-:W-:Y:S05]  /*2200*/  @!P3 BRA `(.L_x_9095) ;  /* 0x000000000004b947 */ /* 0x000fea0003800000 */
[----:B-1----:R4:W-:Y:S02]  /*2210*/  REDG.E.ADD.F32.FTZ.RN.STRONG.GPU desc[UR16][R36.64+0x80], R45 ;  /* 0x0000802d240079a6 */ /* 0x0029e4000c12f310 */
.L_x_9095:
[----:B------:R-:W-:Y:S05]  /*2220*/  BSYNC.RECONVERGENT B0 ;  /* 0x0000000000007941 */ /* 0x000fea0003800200 */
.L_x_9094:
[----:B------:R-:W-:Y:S01]  /*2230*/  FADD.FTZ R144, -R131, R141 ;  /* 0x0000008d83907221 */ /* 0x000fe20000010100 */
[----:B--2---:R-:W-:Y:S01]  /*2240*/  FMUL.FTZ R3, R113, R114 ;  /* 0x0000007271037220 */ /* 0x004fe20000410000 */
[----:B-1--4-:R-:W-:Y:S01]  /*2250*/  FADD.FTZ R45, -R130, R140 ;  /* 0x0000008c822d7221 */ /* 0x012fe20000010100 */
[----:B------:R-:W-:Y:S01]  /*2260*/  FMUL.FTZ R40, R118, R46 ;  /* 0x0000002e76287220 */ /* 0x000fe20000410000 */
[----:B------:R-:W-:Y:S01]  /*2270*/  ISETP.GE.AND P6, PT, R51, 0x41, PT ;  /* 0x000000413300780c */ /* 0x000fe20003fc6270 */
[----:B------:R-:W-:Y:S01]  /*2280*/  FFMA.FTZ R41, R3, R144, RZ ;  /* 0x0000009003297223 */ /* 0x000fe200000100ff */
[----:B------:R-:W-:Y:S01]  /*2290*/  ISETP.GE.AND P2, PT, R51, 0x61, PT ;  /* 0x000000613300780c */ /* 0x000fe20003f46270 */
[----:B------:R-:W-:Y:S01]  /*22a0*/  FADD.FTZ R152, -R129, R143 ;  /* 0x0000008f81987221 */ /* 0x000fe20000010100 */
[----:B------:R-:W-:Y:S01]  /*22b0*/  FMUL.FTZ R39, R119, R48 ;  /* 0x0000003077277220 */ /* 0x000fe20000410000 */
[----:B------:R-:W-:Y:S01]  /*22c0*/  FFMA.FTZ R140, R40, R45, R41 ;  /* 0x0000002d288c7223 */ /* 0x000fe20000010029 */
[----:B------:R-:W-:Y:S01]  /*22d0*/  BSSY.RECONVERGENT B0, `(.L_x_9096) ;  /* 0x000000c000007945 */ /* 0x000fe20003800200 */
[----:B------:R1:W2:Y:S01]  /*22e0*/  LDS R41, [R88+0x530] ;  /* 0x0005300058297984 */ /* 0x0002a20000000800 */
[----:B------:R-:W-:Y:S01]  /*22f0*/  P2R R47, PR, RZ, 0x4 ;  /* 0x00000004ff2f7803 */ /* 0x000fe20000000000 */
[----:B---3--:R-:W-:Y:S01]  /*2300*/  FADD.FTZ R115, -R128, R150 ;  /* 0x0000009680737221 */ /* 0x008fe20000010100 */
[C---:B------:R-:W-:Y:S01]  /*2310*/  ISETP.GE.AND P2, PT, R51.reuse, 0x81, PT ;  /* 0x000000813300780c */ /* 0x040fe20003f46270 */
[----:B------:R-:W-:Y:S01]  /*2320*/  FMUL.FTZ R42, R120, R50 ;  /* 0x00000032782a7220 */ /* 0x000fe20000410000 */
[----:B------:R-:W-:Y:S01]  /*2330*/  ISETP.GE.AND P3, PT, R51, 0xa1, PT ;  /* 0x000000a13300780c */ /* 0x000fe20003f66270 */
[----:B------:R-:W-:Y:S01]  /*2340*/  FFMA.FTZ R43, R39, R152, R140 ;  /* 0x00000098272b7223 */ /* 0x000fe2000001008c */
[----:B------:R-:W-:-:S02]  /*2350*/  ISETP.GE.AND P4, PT, R51, 0xc1, PT ;  /* 0x000000c13300780c */ /* 0x000fc40003f86270 */
[----:B------:R-:W-:Y:S01]  /*2360*/  ISETP.GE.AND P5, PT, R51, 0xe1, PT ;  /* 0x000000e13300780c */ /* 0x000fe20003fa6270 */
[----:B-1----:R-:W-:-:S12]  /*2370*/  @!P6 BRA `(.L_x_9097) ;  /* 0x000000000004e947 */ /* 0x002fd80003800000 */
[----:B--2---:R1:W-:Y:S02]  /*2380*/  REDG.E.ADD.F32.FTZ.RN.STRONG.GPU desc[UR16][R36.64+0x100], R41 ;  /* 0x00010029240079a6 */ /* 0x0043e4000c12f310 */
.L_x_9097:
[----:B------:R-:W-:Y:S05]  /*2390*/  BSYNC.RECONVERGENT B0 ;  /* 0x0000000000007941 */ /* 0x000fea0003800200 */
.L_x_9096:
[----:B------:R-:W-:Y:S01]  /*23a0*/  FADD.FTZ R150, -R127, R148 ;  /* 0x000000947f967221 */ /* 0x000fe20000010100 */
[----:B------:R-:W-:Y:S01]  /*23b0*/  FFMA.FTZ R148, R42, R115, R43 ;  /* 0x000000732a947223 */ /* 0x000fe2000001002b */
[----:B------:R-:W-:Y:S01]  /*23c0*/  ISETP.NE.AND P6, PT, R47, RZ, PT ;  /* 0x000000ff2f00720c */ /* 0x000fe20003fc5270 */
[----:B------:R3:W4:Y:S01]  /*23d0*/  LDS R43, [R89+0x5b0] ;  /* 0x0005b000592b7984 */ /* 0x0007220000000800 */
[----:B------:R-:W-:Y:S01]  /*23e0*/  BSSY.RECONVERGENT B0, `(.L_x_9098) ;  /* 0x0000004000007945 */ /* 0x000fe20003800200 */
[----:B-12---:R-:W-:-:S10]  /*23f0*/  FMUL.FTZ R41, R121, R138 ;  /* 0x0000008a79297220 */ /* 0x006fd40000410000 */
[----:B---3--:R-:W-:Y:S05]  /*2400*/  @!P6 BRA `(.L_x_9099) ;  /* 0x000000000004e947 */ /* 0x008fea0003800000 */
[----:B----4-:R1:W-:Y:S02]  /*2410*/  REDG.E.ADD.F32.FTZ.RN.STRONG.GPU desc[UR16][R36.64+0x180], R43 ;  /* 0x0001802b240079a6 */ /* 0x0103e4000c12f310 */
.L_x_9099:
[----:B------:R-:W-:Y:S05]  /*2420*/  BSYNC.RECONVERGENT B0 ;  /* 0x0000000000007941 */ /* 0x000fea0003800200 */
.L_x_9098:
[----:B-1--4-:R1:W2:Y:S01]  /*2430*/  LDS R43, [R90+0x630] ;  /* 0x000630005a2b7984 */ /* 0x0122a20000000800 */
[----:B------:R-:W-:Y:S01]  /*2440*/  BSSY.RECONVERGENT B0, `(.L_x_9100) ;  /* 0x0000006000007945 */ /* 0x000fe20003800200 */
[----:B------:R-:W-:Y:S01]  /*2450*/  FMUL.FTZ R140, R122, R142 ;  /* 0x0000008e7a8c7220 */ /* 0x000fe20000410000 */
[----:B------:R-:W-:Y:S01]  /*2460*/  FADD.FTZ R51, -R126, R156 ;  /* 0x0000009c7e337221 */ /* 0x000fe20000010100 */
[----:B------:R-:W-:Y:S01]  /*2470*/  FFMA.FTZ R47, R41, R150, R148 ;  /* 0x00000096292f7223 */ /* 0x000fe20000010094 */
[----:B------:R-:W-:Y:S06]  /*2480*/  @!P2 BRA `(.L_x_9101) ;  /* 0x000000000004a947 */ /* 0x000fec0003800000 */
[----:B--2---:R3:W-:Y:S02]  /*2490*/  REDG.E.ADD.F32.FTZ.RN.STRONG.GPU desc[UR16][R36.64+0x200], R43 ;  /* 0x0002002b240079a6 */ /* 0x0047e4000c12f310 */
.L_x_9101:
[----:B------:R-:W-:Y:S05]  /*24a0*/  BSYNC.RECONVERGENT B0 ;  /* 0x0000000000007941 */ /* 0x000fea0003800200 */
.L_x_9100:
[----:B------:R-:W-:Y:S01]  /*24b0*/  FFMA.FTZ R156, R140, R51, R47 ;  /* 0x000000338c9c7223 */ /* 0x000fe2000001002f */
[----:B------:R-:W-:Y:S01]  /*24c0*/  BSSY.RECONVERGENT B0, `(.L_x_9102) ;  /* 0x0000006000007945 */ /* 0x000fe20003800200 */
[----:B------:R4:W0:Y:S01]  /*24d0*/  LDS R47, [R91+0x6b0] ;  /* 0x0006b0005b2f7984 */ /* 0x0008220000000800 */
[----:B--23--:R-:W-:Y:S01]  /*24e0*/  FMUL.FTZ R43, R123, R145 ;  /* 0x000000917b2b7220 */ /* 0x00cfe20000410000 */
[----:B------:R-:W-:Y:S01]  /*24f0*/  FADD.FTZ R154, -R125, R154 ;  /* 0x0000009a7d9a7221 */ /* 0x000fe20000010100 */
[----:B------:R-:W-:Y:S06]  /*2500*/  @!P3 BRA `(.L_x_9103) ;  /* 0x000000000004b947 */ /* 0x000fec0003800000 */
[----:B0-----:R2:W-:Y:S02]  /*2510*/  REDG.E.ADD.F32.FTZ.RN.STRONG.GPU desc[UR16][R36.64+0x280], R47 ;  /* 0x0002802f240079a6 */ /* 0x0015e4000c12f310 */
.L_x_9103:
[----:B------:R-:W-:Y:S05]  /*2520*/  BSYNC.RECONVERGENT B0 ;  /* 0x0000000000007941 */ /* 0x000fea0003800200 */
.L_x_9102:
[----:B------:R3:W1:Y:S01]  /*2530*/  LDS R139, [R92+0x730] ;  /* 0x000730005c8b7984 */ /* 0x0006620000000800 */
[----:B------:R-:W-:Y:S01]  /*2540*/  BSSY.RECONVERGENT B0, `(.L_x_9104) ;  /* 0x0000006000007945 */ /* 0x000fe20003800200 */
[----:B------:R-:W-:Y:S01]  /*2550*/  FMUL.FTZ R148, R134, R146 ;  /* 0x0000009286947220 */ /* 0x000fe20000410000 */
[----:B------:R-:W-:Y:S01]  /*2560*/  FADD.FTZ R49, -R124, R44 ;  /* 0x0000002c7c317221 */ /* 0x000fe20000010100 */
[----:B0-2---:R-:W-:Y:S01]  /*2570*/  FFMA.FTZ R47, R43, R154, R156 ;  /* 0x0000009a2b2f7223 */ /* 0x005fe2000001009c */
[----:B------:R-:W-:Y:S06]  /*2580*/  @!P4 BRA `(.L_x_9105) ;  /* 0x000000000004c947 */ /* 0x000fec0003800000 */
[----:B-1----:R0:W-:Y:S02]  /*2590*/  REDG.E.ADD.F32.FTZ.RN.STRONG.GPU desc[UR16][R36.64+0x300], R139 ;  /* 0x0003008b240079a6 */ /* 0x0021e4000c12f310 */
.L_x_9105:
[----:B------:R-:W-:Y:S05]  /*25a0*/  BSYNC.RECONVERGENT B0 ;  /* 0x0000000000007941 */ /* 0x000fea0003800200 */
.L_x_9104:
[----:B01----:R0:W1:Y:S01]  /*25b0*/  LDS R139, [R93+0x7b0] ;  /* 0x0007b0005d8b7984 */ /* 0x0030620000000800 */
[----:B------:R-:W-:Y:S01]  /*25c0*/  BSSY.RECONVERGENT B0, `(.L_x_9106) ;  /* 0x0000004000007945 */ /* 0x000fe20003800200 */
[----:B------:R-:W-:-:S03]  /*25d0*/  FFMA.FTZ R47, R148, R49, R47 ;  /* 0x00000031942f7223 */ /* 0x000fc6000001002f */
[----:B------:R-:W-:Y:S05]  /*25e0*/  @!P5 BRA `(.L_x_9107) ;  /* 0x000000000004d947 */ /* 0x000fea0003800000 */
[----:B-1----:R2:W-:Y:S02]  /*25f0*/  REDG.E.ADD.F32.FTZ.RN.STRONG.GPU desc[UR16][R36.64+0x380], R139 ;  /* 0x0003808b240079a6 */ /* 0x0025e4000c12f310 */
.L_x_9107:
[----:B------:R-:W-:Y:S05]  /*2600*/  BSYNC.RECONVERGENT B0 ;  /* 0x0000000000007941 */ /* 0x000fea0003800200 */
.L_x_9106:
[----:B--2---:R-:W2:Y:S01]  /*2610*/  SHFL.DOWN PT, R36, R47, 0x1, 0x1f ;  /* 0x08201f002f247f89 */ /* 0x004ea200000e0000 */
[----:B------:R-:W-:Y:S01]  /*2620*/  ISETP.GT.AND P2, PT, R108, 0x1e, PT ;  /* 0x0000001e6c00780c */ /* 0x000fe20003f44270 */
[C---:B------:R-:W-:Y:S01]  /*2630*/  FMUL.FTZ R141, R135.reuse, R138 ;  /* 0x0000008a878d7220 */ /* 0x040fe20000410000 */
[C---:B------:R-:W-:Y:S01]  /*2640*/  FMUL.FTZ R44, R135.reuse, R50 ;  /* 0x00000032872c7220 */ /* 0x040fe20000410000 */
[----:B------:R-:W5:Y:S01]  /*2650*/  SHFL.DOWN PT, R37, R38, 0x1, 0x1f ;  /* 0x08201f0026257f89 */ /* 0x000f6200000e0000 */
[----:B-1----:R-:W-:Y:S01]  /*2660*/  FMUL.FTZ R139, R135, R48 ;  /* 0x00000030878b7220 */ /* 0x002fe20000410000 */
[----:B------:R-:W-:Y:S01]  /*2670*/  FMUL.FTZ R141, R150, R141 ;  /* 0x0000008d968d7220 */ /* 0x000fe20000410000 */
[----:B------:R-:W-:Y:S01]  /*2680*/  FMUL.FTZ R156, R115, R44 ;  /* 0x0000002c739c7220 */ /* 0x000fe20000410000 */
[C---:B------:R-:W-:Y:S01]  /*2690*/  FMUL.FTZ R150, R135.reuse, R142 ;  /* 0x0000008e87967220 */ /* 0x040fe20000410000 */
[----:B------:R-:W-:Y:S01]  /*26a0*/  FMUL.FTZ R139, R152, R139 ;  /* 0x0000008b988b7220 */ /* 0x000fe20000410000 */
[----:B------:R-:W-:Y:S01]  /*26b0*/  FMUL.FTZ R44, R135, R46 ;  /* 0x0000002e872c7220 */ /* 0x000fe20000410000 */
[----:B------:R-:W-:Y:S01]  /*26c0*/  ISETP.NE.AND P3, PT, R108, RZ, PT ;  /* 0x000000ff6c00720c */ /* 0x000fe20003f65270 */
[----:B------:R-:W-:Y:S01]  /*26d0*/  FMUL.FTZ R150, R51, R150 ;  /* 0x0000009633967220 */ /* 0x000fe20000410000 */
[----:B------:R-:W-:Y:S01]  /*26e0*/  FFMA.FTZ R139, R10, R48, R139 ;  /* 0x000000300a8b7223 */ /* 0x000fe2000001008b */
        /* <DEDUP_REMOVED lines=10> */
[----:B--2---:R-:W-:Y:S01]  /*2790*/  @!P2 FADD.FTZ R47, R47, R36 ;  /* 0x000000242f2fa221 */ /* 0x004fe20000010000 */
[----:B------:R-:W-:Y:S01]  /*27a0*/  FFMA.FTZ R44, R9, R46, R44 ;  /* 0x0000002e092c7223 */ /* 0x000fe2000001002c */
[----:B------:R-:W-:Y:S01]  /*27b0*/  FFMA.FTZ R51, R14, R145, R51 ;  /* 0x000000910e337223 */ /* 0x000fe20000010033 */
[----:B------:R-:W-:Y:S01]  /*27c0*/  FFMA.FTZ R45, R8, R114, R45 ;  /* 0x00000072082d7223 */ /* 0x000fe2000001002d */
[----:B-----5:R-:W-:Y:S01]  /*27d0*/  @!P2 FADD.FTZ R38, R38, R37 ;  /* 0x000000252626a221 */ /* 0x020fe20000010000 */
[----:B------:R-:W1:Y:S01]  /*27e0*/  SHFL.DOWN PT, R36, R47, 0x2, 0x1f ;  /* 0x08401f002f247f89 */ /* 0x000e6200000e0000 */
[----:B------:R-:W-:Y:S01]  /*27f0*/  ISETP.GT.AND P2, PT, R108, 0x1d, PT ;  /* 0x0000001d6c00780c */ /* 0x000fe20003f44270 */
[----:B------:R-:W-:Y:S01]  /*2800*/  FFMA.FTZ R48, R15, R146, R48 ;  /* 0x000000920f307223 */ /* 0x000fe20000010030 */
[----:B------:R-:W-:Y:S01]  /*2810*/  BSSY.RECONVERGENT B0, `(.L_x_9108) ;  /* 0x0000030000007945 */ /* 0x000fe20003800200 */
        /* <DEDUP_REMOVED lines=35> */
[----:B------:R1:W-:Y:S01]  /*2a50*/  @!P3 STS.64 [UR5+0x858], R36 ;  /* 0x00085824ff00b988 */ /* 0x0003e20008000a05 */
[----:B------:R-:W-:Y:S01]  /*2a60*/  FSEL R38, R38, R37, P2 ;  /* 0x0000002526267208 */ /* 0x000fe20001000000 */
        /* <DEDUP_REMOVED lines=10> */
.L_x_9109:
[----:B------:R-:W-:Y:S05]  /*2b10*/  BSYNC.RECONVERGENT B0 ;  /* 0x0000000000007941 */ /* 0x000fea0003800200 */
.L_x_9108:
[----:B------:R-:W-:-:S04]  /*2b20*/  UIADD3 UR4, UPT, UPT, UR4, 0x1, URZ ;  /* 0x0000000104047890 */ /* 0x000fc8000fffe0ff */
[----:B------:R-:W-:-:S09]  /*2b30*/  UISETP.GE.AND UP0, UPT, UR4, UR11, UPT ;  /* 0x0000000b0400728c */ /* 0x000fd2000bf06270 */
[----:B------:R-:W-:Y:S05]  /*2b40*/  BRA.U !UP0, `(.L_x_9110) ;  /* 0xffffffe508847547 */ /* 0x000fea000b83ffff */
.L_x_9088:
[----:B------:R-:W-:Y:S01]  /*2b50*/  BAR.SYNC.DEFER_BLOCKING 0x0 ;  /* 0x0000000000007b1d */ /* 0x000fe20000010000 */
[----:B-1----:R-:W-:Y:S02]  /*2b60*/  SHF.L.U32 R36, R110, 0x8, RZ ;  /* 0x000000086e247819 */ /* 0x002fe400000006ff */
[----:B------:R-:W-:Y:S02]  /*2b70*/  IADD3 R72, P1, PT, R72, -0x400, RZ ;  /* 0xfffffc0048487810 */ /* 0x000fe40007f3e0ff */
[----:B------:R-:W-:-:S03]  /*2b80*/  SHF.R.S32.HI R37, RZ, 0x1f, R36 ;  /* 0x0000001fff257819 */ /* 0x000fc60000011424 */
[----:B------:R-:W1:Y:S01]  /*2b90*/  LDC.64 R14, c[0x0][0x4f8] ;  /* 0x00013e00ff0e7b82 */ /* 0x000e620000000a00 */
[----:B------:R-:W5:Y:S01]  /*2ba0*/  LDCU.64 UR4, c[0x0][0x500] ;  /* 0x0000a000ff0477ac */ /* 0x000f620008000a00 */
[----:B------:R-:W-:Y:S02]  /*2bb0*/  IADD3 R70, P2, PT, R70, -0x400, RZ ;  /* 0xfffffc0046467810 */ /* 0x000fe40007f5e0ff */
[----:B------:R-:W-:Y:S02]  /*2bc0*/  IADD3 R68, P3, PT, R68, -0x400, RZ ;  /* 0xfffffc0044447810 */ /* 0x000fe40007f7e0ff */
[----:B------:R-:W-:Y:S02]  /*2bd0*/  IADD3 R66, P4, PT, R66, -0x400, RZ ;  /* 0xfffffc0042427810 */ /* 0x000fe40007f9e0ff */
[----:B------:R-:W0:Y:S01]  /*2be0*/  LDC.64 R24, c[0x0][0x550] ;  /* 0x00015400ff187b82 */ /* 0x000e220000000a00 */
[----:B------:R-:W-:Y:S02]  /*2bf0*/  IADD3.X R74, PT, PT, R74, -0x1, RZ, P1, !PT ;  /* 0xffffffff4a4a7810 */ /* 0x000fe40000ffe4ff */
[----:B------:R-:W-:-:S02]  /*2c00*/  IADD3.X R85, PT, PT, R85, -0x1, RZ, P2, !PT ;  /* 0xffffffff55557810 */ /* 0x000fc400017fe4ff */
[----:B------:R-:W-:Y:S02]  /*2c10*/  IADD3.X R83, PT, PT, R83, -0x1, RZ, P3, !PT ;  /* 0xffffffff53537810 */ /* 0x000fe40001ffe4ff */
[----:B------:R-:W-:Y:S01]  /*2c20*/  IADD3.X R81, PT, PT, R81, -0x1, RZ, P4, !PT ;  /* 0xffffffff51517810 */ /* 0x000fe200027fe4ff */
[----:B------:R2:W-:Y:S04]  /*2c30*/  STS.128 [R109], R28 ;  /* 0x0000001c6d007388 */ /* 0x0005e80000000c00 */
[----:B------:R3:W-:Y:S01]  /*2c40*/  STS.128 [R109+0x10], R32 ;  /* 0x000010206d007388 */ /* 0x0007e20000000c00 */
[----:B------:R-:W-:-:S03]  /*2c50*/  NOP ;  /* 0x0000000000007918 */ /* 0x000fc60000000000 */
[----:B------:R-:W4:Y:S01]  /*2c60*/  LDS.128 R4, [R95] ;  /* 0x000000005f047984 */ /* 0x000f220000000c00 */
[----:B-1----:R-:W-:-:S03]  /*2c70*/  IMAD.WIDE.U32 R12, R14, UR18, R36 ;  /* 0x000000120e0c7c25 */ /* 0x002fc6000f8e0024 */
[----:B------:R-:W1:Y:S01]  /*2c80*/  LDS.128 R8, [R95+0x200] ;  /* 0x000200005f087984 */ /* 0x000e620000000c00 */
[----:B------:R-:W-:Y:S01]  /*2c90*/  IMAD R13, R15, UR18, R13 ;  /* 0x000000120f0d7c24 */ /* 0x000fe2000f8e020d */
[----:B--2---:R-:W2:Y:S01]  /*2ca0*/  LDC.64 R30, c[0x0][0x518] ;  /* 0x00014600ff1e7b82 */ /* 0x004ea20000000a00 */
[----:B-----5:R-:W-:-:S04]  /*2cb0*/  IMAD.WIDE.U32 R12, R67, UR4, R12 ;  /* 0x00000004430c7c25 */ /* 0x020fc8000f8e000c */
[----:B------:R-:W-:Y:S01]  /*2cc0*/  IMAD R3, R67, UR5, R13 ;  /* 0x0000000543037c24 */ /* 0x000fe2000f8e020d */
[C---:B0-----:R-:W-:Y:S02]  /*2cd0*/  LEA R28, P0, R12.reuse, R24, 0x2 ;  /* 0x000000180c1c7211 */ /* 0x041fe400078010ff */
[----:B---3--:R-:W0:Y:S01]  /*2ce0*/  LDC.64 R32, c[0x0][0x560] ;  /* 0x00015800ff207b82 */ /* 0x008e220000000a00 */
[----:B------:R-:W3:Y:S01]  /*2cf0*/  LDCU.64 UR4, c[0x0][0x520] ;  /* 0x0000a400ff0477ac */ /* 0x000ee20008000a00 */
[----:B------:R-:W-:-:S03]  /*2d00*/  LEA.HI.X R29, R12, R25, R3, 0x2, P0 ;  /* 0x000000190c1d7211 */ /* 0x000fc600000f1403 */
[----:B------:R-:W-:-:S04]  /*2d10*/  IMAD.WIDE.U32 R28, R82, 0x10, R28 ;  /* 0x00000010521c7825 */ /* 0x000fc800078e001c */
[----:B--2---:R-:W-:-:S04]  /*2d20*/  IMAD.WIDE.U32 R36, R30, UR18, R36 ;  /* 0x000000121e247c25 */ /* 0x004fc8000f8e0024 */
[----:B------:R-:W-:Y:S01]  /*2d30*/  IMAD R37, R31, UR18, R37 ;  /* 0x000000121f257c24 */ /* 0x000fe2000f8e0225 */
[----:B----4-:R2:W-:Y:S04]  /*2d40*/  STG.E.128 desc[UR16][R28.64], R4 ;  /* 0x000000041c007986 */ /* 0x0105e8000c101d10 */
[----:B-1----:R-:W-:Y:S01]  /*2d50*/  STG.E.128 desc[UR16][R28.64+0x200], R8 ;  /* 0x000200081c007986 */ /* 0x002fe2000c101d10 */
[----:B------:R-:W-:Y:S01]  /*2d60*/  BAR.SYNC.DEFER_BLOCKING 0x0 ;  /* 0x0000000000007b1d */ /* 0x000fe20000010000 */
[----:B--2---:R-:W-:Y:S01]  /*2d70*/  FADD.FTZ R6, R75, R20 ;  /* 0x000000144b067221 */ /* 0x004fe20000010000 */
[----:B---3--:R-:W-:-:S04]  /*2d80*/  IMAD.WIDE.U32 R4, R67, UR4, R36 ;  /* 0x0000000443047c25 */ /* 0x008fc8000f8e0024 */
[----:B------:R-:W-:Y:S01]  /*2d90*/  IMAD R3, R67, UR5, R5 ;  /* 0x0000000543037c24 */ /* 0x000fe2000f8e0205 */
[----:B------:R1:W-:Y:S04]  /*2da0*/  STS.128 [R109], R20 ;  /* 0x000000146d007388 */ /* 0x0003e80000000c00 */
[----:B------:R2:W-:Y:S01]  /*2db0*/  STS.128 [R109+0x10], R16 ;  /* 0x000010106d007388 */ /* 0x0005e20000000c00 */
[----:B------:R-:W-:-:S03]  /*2dc0*/  NOP ;  /* 0x0000000000007918 */ /* 0x000fc60000000000 */
[----:B------:R-:W3:Y:S04]  /*2dd0*/  LDS.128 R12, [R95] ;  /* 0x000000005f0c7984 */ /* 0x000ee80000000c00 */
[----:B------:R-:W4:Y:S01]  /*2de0*/  LDS.128 R24, [R95+0x200] ;  /* 0x000200005f187984 */ /* 0x000f220000000c00 */
[----:B-1----:R-:W-:Y:S01]  /*2df0*/  FADD.FTZ R21, R6, R21 ;  /* 0x0000001506157221 */ /* 0x002fe20000010000 */
[----:B0-----:R-:W-:-:S03]  /*2e00*/  LEA R6, P0, R4, R32, 0x2 ;  /* 0x0000002004067211 */ /* 0x001fc600078010ff */
[----:B------:R-:W-:Y:S01]  /*2e10*/  FADD.FTZ R22, R21, R22 ;  /* 0x0000001615167221 */ /* 0x000fe20000010000 */
[----:B------:R-:W-:Y:S02]  /*2e20*/  LEA.HI.X R7, R4, R33, R3, 0x2, P0 ;  /* 0x0000002104077211 */ /* 0x000fe400000f1403 */
[----:B------:R-:W-:Y:S01]  /*2e30*/  ISETP.GT.AND P0, PT, R76, 0x1, PT ;  /* 0x000000014c00780c */ /* 0x000fe20003f04270 */
[----:B------:R-:W-:Y:S01]  /*2e40*/  FADD.FTZ R23, R22, R23 ;  /* 0x0000001716177221 */ /* 0x000fe20000010000 */
[----:B------:R-:W-:Y:S01]  /*2e50*/  MOV R76, R110 ;  /* 0x0000006e004c7202 */ /* 0x000fe20000000f00 */
[----:B------:R-:W-:-:S04]  /*2e60*/  IMAD.WIDE.U32 R4, R82, 0x10, R6 ;  /* 0x0000001052047825 */ /* 0x000fc800078e0006 */
[----:B--2---:R-:W-:-:S04]  /*2e70*/  FADD.FTZ R16, R23, R16 ;  /* 0x0000001017107221 */ /* 0x004fc80000010000 */
[----:B------:R-:W-:-:S04]  /*2e80*/  FADD.FTZ R17, R16, R17 ;  /* 0x0000001110117221 */ /* 0x000fc80000010000 */
[----:B------:R-:W-:-:S04]  /*2e90*/  FADD.FTZ R18, R17, R18 ;  /* 0x0000001211127221 */ /* 0x000fc80000010000 */
[----:B------:R-:W-:Y:S01]  /*2ea0*/  FADD.FTZ R75, R18, R19 ;  /* 0x00000013124b7221 */ /* 0x000fe20000010000 */
[----:B---3--:R0:W-:Y:S04]  /*2eb0*/  STG.E.128 desc[UR16][R4.64], R12 ;  /* 0x0000000c04007986 */ /* 0x0081e8000c101d10 */
[----:B----4-:R0:W-:Y:S01]  /*2ec0*/  STG.E.128 desc[UR16][R4.64+0x200], R24 ;  /* 0x0002001804007986 */ /* 0x0101e2000c101d10 */
[----:B------:R-:W-:Y:S05]  /*2ed0*/  @P0 BRA `(.L_x_9111) ;  /* 0xffffffdc00080947 */ /* 0x000fea000383ffff */
.L_x_9087:
        /* <DEDUP_REMOVED lines=34> */
.L_x_9113:
[----:B------:R-:W-:Y:S05]  /*3100*/  BSYNC.RECONVERGENT B0 ;  /* 0x0000000000007941 */ /* 0x000fea0003800200 */
.L_x_9112:
[----:B------:R-:W-:Y:S05]  /*3110*/  @!P0 BRA `(.L_x_9114) ;  /* 0x0000000000688947 */ /* 0x000fea0003800000 */
[----:B------:R-:W-:Y:S06]  /*3120*/  BAR.SYNC.DEFER_BLOCKING 0x0 ;  /* 0x0000000000007b1d */ /* 0x000fec0000010000 */
[----:B------:R-:W-:Y:S01]  /*3130*/  BSSY.RECONVERGENT B0, `(.L_x_9114) ;  /* 0x0000018000007945 */ /* 0x000fe20003800200 */
[----:B-----5:R-:W2:Y:S01]  /*3140*/  SHFL.DOWN P0, R0, R75, 0x1, 0x1f ;  /* 0x08201f004b007f89 */ /* 0x020ea20000000000 */
        /* <DEDUP_REMOVED lines=22> */
.L_x_9115:
[----:B------:R-:W-:Y:S05]  /*32b0*/  BSYNC.RECONVERGENT B0 ;  /* 0x0000000000007941 */ /* 0x000fea0003800200 */
.L_x_9114:
        /* <DEDUP_REMOVED lines=10> */
.L_x_9117:
[----:B-----5:R-:W-:Y:S02]  /*3360*/  LEA R0, R11, UR4, 0x2 ;  /* 0x000000040b007c11 */ /* 0x020fe4000f8e10ff */
        /* <DEDUP_REMOVED lines=23> */
.L_x_9116:
[----:B------:R-:W-:Y:S05]  /*34e0*/  EXIT ;  /* 0x000000000000794d */ /* 0x000fea0003800000 */
.L_x_9118:
        /* <DEDUP_REMOVED lines=9> */
.L_x_10525:


//--------------------- .text._Z25selective_scan_bwd_kernelI32Selective_Scan_bwd_kernel_traitsILi32ELi8ELb1ELb0ELb1ELb0ELb1EffEEv12SSMParamsBwd --------------------------
	.section	.text._Z25selective_scan_bwd_kernelI32Selective_Scan_bwd_kernel_traitsILi32ELi8ELb1ELb0ELb1ELb0ELb1EffEEv12SSMParamsBwd,"ax",@progbits
	.align	128
        .global         _Z25selective_scan_bwd_kernelI32Selective_Scan_bwd_kernel_traitsILi32ELi8ELb1ELb0ELb1ELb0ELb1EffEEv12SSMParamsBwd
        .type           _Z25selective_scan_bwd_kernelI32Selective_Scan_bwd_kernel_traitsILi32ELi8ELb1ELb0ELb1ELb0ELb1EffEEv12SSMParamsBwd,@function
        .size           _Z25selective_scan_bwd_kernelI32Selective_Scan_bwd_kernel_traitsILi32ELi8ELb1ELb0ELb1ELb0ELb1EffEEv12SSMParamsBwd,(.L_x_10526 - _Z25selective_scan_bwd_kernelI32Selective_Scan_bwd_kernel_traitsILi32ELi8ELb1ELb0ELb1ELb0ELb1EffEEv12SSMParamsBwd)
        .other          _Z25selective_scan_bwd_kernelI32Selective_Scan_bwd_kernel_traitsILi32ELi8ELb1ELb0ELb1ELb0ELb1EffEEv12SSMParamsBwd,@"STO_CUDA_ENTRY STV_DEFAULT"
_Z25selective_scan_bwd_kernelI32Selective_Scan_bwd_kernel_traitsILi32ELi8ELb1ELb0ELb1ELb0ELb1EffEEv12SSMParamsBwd:
.text._Z25selective_scan_bwd_kernelI32Selective_Scan_bwd_kernel_traitsILi32ELi8ELb1ELb0ELb1ELb0ELb1EffEEv12SSMParamsBwd:
        /* <DEDUP_REMOVED lines=44> */
[----:B------:R-:W-:Y:S02]  /*02c0*/  UIMAD.WIDE.U32 UR4, UR18, UR8, URZ ;  /* 0x00000008120472a5 */ /* 0x000fe4000f8e00ff */
[----:B------:R-:W-:Y:S02]  /*02d0*/  UIMAD.WIDE.U32 UR6, UR18, UR12, URZ ;  /* 0x0000000c120672a5 */ /* 0x000fe4000f8e00ff */
[----:B------:R-:W-:-:S06]  /*02e0*/  UIMAD UR9, UR18, UR9, UR5 ;  /* 0x00000009120972a4 */ /* 0x000fcc000f8e0205 */
[-C--:B------:R-:W-:Y:S01]  /*02f0*/  @!P2 IADD3 R4, PT, PT, R4, -R11.reuse, RZ ;  /* 0x8000000b0404a210 */ /* 0x080fe20007ffe0ff */
[----:B------:R-:W-:Y:S01]  /*0300*/  UIMAD UR8, UR18, UR13, UR7 ;  /* 0x0000000d120872a4 */ /* 0x000fe2000f8e0207 */
[----:B------:R-:W3:Y:S02]  /*0310*/  @P0 LDC R22, c[0x0][0x38c] ;  /* 0x0000e300ff160b82 */ /* 0x000ee40000000800 */
[----:B------:R-:W-:-:S06]  /*0320*/  ISETP.GE.U32.AND P1, PT, R4, R11, PT ;  /* 0x0000000b0400720c */ /* 0x000fcc0003f26070 */
[----:B------:R-:W2:Y:S01]  /*0330*/  @P0 LDC R11, c[0x0][0x384] ;  /* 0x0000e100ff0b0b82 */ /* 0x000ea20000000800 */
[----:B------:R-:W-:Y:S02]  /*0340*/  MOV R5, UR5 ;  /* 0x0000000500057c02 */ /* 0x000fe40008000f00 */
[----:B------:R-:W-:Y:S02]  /*0350*/  MOV R4, UR4 ;  /* 0x0000000400047c02 */ /* 0x000fe40008000f00 */
[----:B------:R-:W-:Y:S02]  /*0360*/  MOV R5, UR9 ;  /* 0x0000000900057c02 */ /* 0x000fe40008000f00 */
[C---:B------:R-:W-:Y:S02]  /*0370*/  LOP3.LUT R8, R0.reuse, R13, RZ, 0x3c, !PT ;  /* 0x0000000d00087212 */ /* 0x040fe400078e3cff */
[----:B------:R-:W-:Y:S01]  /*0380*/  MOV R7, UR7 ;  /* 0x0000000700077c02 */ /* 0x000fe20008000f00 */
[----:B------:R-:W-:Y:S01]  /*0390*/  IMAD.WIDE.U32 R4, R0, UR10, R4 ;  /* 0x0000000a00047c25 */ /* 0x000fe2000f8e0004 */
[----:B------:R-:W-:Y:S01]  /*03a0*/  MOV R7, UR8 ;  /* 0x0000000800077c02 */ /* 0x000fe20008000f00 */
[----:B------:R-:W1:Y:S01]  /*03b0*/  LDCU.64 UR8, c[0x0][0x498] ;  /* 0x00009300ff0877ac */ /* 0x000e620008000a00 */
[----:B------:R-:W-:Y:S01]  /*03c0*/  ISETP.GE.AND P3, PT, R8, RZ, PT ;  /* 0x000000ff0800720c */ /* 0x000fe20003f66270 */
[----:B------:R-:W-:Y:S01]  /*03d0*/  IMAD R14, R0, UR11, R5 ;  /* 0x0000000b000e7c24 */ /* 0x000fe2000f8e0205 */
[----:B------:R-:W0:Y:S01]  /*03e0*/  @P0 LDC.64 R8, c[0x0][0x480] ;  /* 0x00012000ff080b82 */ /* 0x000e220000000a00 */
[----:B------:R-:W4:Y:S01]  /*03f0*/  LDCU.64 UR10, c[0x0][0x3d0] ;  /* 0x00007a00ff0a77ac */ /* 0x000f220008000a00 */
[----:B------:R-:W-:-:S02]  /*0400*/  @!P2 IADD3 R10, PT, PT, R10, 0x1, RZ ;  /* 0x000000010a0aa810 */ /* 0x000fc40007ffe0ff */
[----:B------:R-:W-:Y:S02]  /*0410*/  ISETP.NE.AND P2, PT, R13, RZ, PT ;  /* 0x000000ff0d00720c */ /* 0x000fe40003f45270 */
[----:B------:R-:W-:Y:S01]  /*0420*/  @P1 IADD3 R10, PT, PT, R10, 0x1, RZ ;  /* 0x000000010a0a1810 */ /* 0x000fe20007ffe0ff */
[----:B--2---:R-:W-:-:S03]  /*0430*/  @P0 IMAD R5, R11, UR18, R0 ;  /* 0x000000120b050c24 */ /* 0x004fc6000f8e0200 */
[----:B------:R-:W-:Y:S01]  /*0440*/  MOV R95, R10 ;  /* 0x0000000a005f7202 */ /* 0x000fe20000000f00 */
[----:B------:R-:W-:-:S03]  /*0450*/  @P0 IMAD R5, R5, R16, RZ ;  /* 0x0000001005050224 */ /* 0x000fc600078e02ff */
[----:B------:R-:W-:Y:S01]  /*0460*/  @!P3 IADD3 R95, PT, PT, -R95, RZ, RZ ;  /* 0x000000ff5f5fb210 */ /* 0x000fe20007ffe1ff */
[----:B-1----:R-:W-:Y:S02]  /*0470*/  UIMAD.WIDE.U32 UR4, UR18, UR8, URZ ;  /* 0x00000008120472a5 */ /* 0x002fe4000f8e00ff */
[----:B------:R-:W-:Y:S01]  /*0480*/  @!P2 LOP3.LUT R95, RZ, R13, RZ, 0x33, !PT ;  /* 0x0000000dff5fa212 */ /* 0x000fe200078e33ff */
[----:B---3--:R-:W-:Y:S01]  /*0490*/  @P0 IMAD R5, R5, R22, RZ ;  /* 0x0000001605050224 */ /* 0x008fe200078e02ff */
[----:B------:R-:W-:Y:S01]  /*04a0*/  MOV R6, UR6 ;  /* 0x0000000600067c02 */ /* 0x000fe20008000f00 */
[----:B------:R-:W1:Y:S01]  /*04b0*/  LDC.64 R22, c[0x0][0x4a8] ;  /* 0x00012a00ff167b82 */ /* 0x000e620000000a00 */
[----:B----4-:R-:W-:Y:S01]  /*04c0*/  UIMAD.WIDE.U32 UR6, UR18, UR10, URZ ;  /* 0x0000000a120672a5 */ /* 0x010fe2000f8e00ff */
[----:B------:R-:W-:Y:S01]  /*04d0*/  SHF.R.S32.HI R13, RZ, 0x1f, R95 ;  /* 0x0000001fff0d7819 */ /* 0x000fe2000001145f */
[----:B------:R-:W-:Y:S01]  /*04e0*/  UIMAD UR5, UR18, UR9, UR5 ;  /* 0x00000009120572a4 */ /* 0x000fe2000f8e0205 */
[----:B------:R-:W-:Y:S01]  /*04f0*/  LEA R11, R16, 0xffffff00, 0x8 ;  /* 0xffffff00100b7811 */ /* 0x000fe200078e40ff */
[----:B------:R-:W2:Y:S01]  /*0500*/  LDCU.64 UR8, c[0x0][0x4c8] ;  /* 0x00009900ff0877ac */ /* 0x000ea20008000a00 */
[----:B------:R-:W-:Y:S01]  /*0510*/  CS2R R106, SRZ ;  /* 0x00000000006a7805 */ /* 0x000fe2000001ff00 */
[----:B------:R-:W-:Y:S01]  /*0520*/  IMAD.WIDE.U32 R6, R0, UR14, R6 ;  /* 0x0000000e00067c25 */ /* 0x000fe2000f8e0006 */
[----:B------:R-:W-:Y:S01]  /*0530*/  ISETP.GE.AND P1, PT, R16, 0x1, PT ;  /* 0x000000011000780c */ /* 0x000fe20003f26270 */
[----:B------:R-:W-:Y:S01]  /*0540*/  UIMAD UR7, UR18, UR11, UR7 ;  /* 0x0000000b120772a4 */ /* 0x000fe2000f8e0207 */
[----:B------:R-:W-:Y:S01]  /*0550*/  IADD3 R16, P2, PT, R11, R4, RZ ;  /* 0x000000040b107210 */ /* 0x000fe20007f5e0ff */
[----:B0-----:R-:W-:Y:S01]  /*0560*/  @P0 IMAD.WIDE R106, R5, 0x8, R8 ;  /* 0x00000008056a0825 */ /* 0x001fe200078e0208 */
[----:B------:R-:W-:-:S03]  /*0570*/  IADD3 R17, P3, PT, R11, R6, RZ ;  /* 0x000000060b117210 */ /* 0x000fc60007f7e0ff */
[----:B------:R-:W-:Y:S02]  /*0580*/  IMAD R8, R13, R20, RZ ;  /* 0x000000140d087224 */ /* 0x000fe400078e02ff */
[----:B------:R-:W-:-:S04]  /*0590*/  IMAD.WIDE.U32 R4, R0, R18, UR4 ;  /* 0x0000000400047e25 */ /* 0x000fc8000f8e0012 */
        /* <DEDUP_REMOVED lines=9> */
[----:B------:R-:W-:Y:S02]  /*0630*/  IADD3.X R8, PT, PT, R5, R12, RZ, P3, !PT ;  /* 0x0000000c05087210 */ /* 0x000fe40001ffe4ff */
[----:B------:R-:W-:Y:S02]  /*0640*/  LEA R15, P0, R16, R24, 0x2 ;  /* 0x00000018100f7211 */ /* 0x000fe400078010ff */
[----:B------:R-:W-:Y:S01]  /*0650*/  LEA R6, P2, R17, R26, 0x2 ;  /* 0x0000001a11067211 */ /* 0x000fe200078410ff */
[----:B--2---:R-:W-:Y:S01]  /*0660*/  IMAD.WIDE.U32 R98, R0, UR8, RZ ;  /* 0x0000000800627c25 */ /* 0x004fe2000f8e00ff */
[----:B------:R-:W-:Y:S02]  /*0670*/  IADD3.X R19, PT, PT, R5, R10, RZ, P4, !PT ;  /* 0x0000000a05137210 */ /* 0x000fe400027fe4ff */
[----:B------:R-:W-:Y:S01]  /*0680*/  LEA.HI.X R16, R16, R25, R7, 0x2, P0 ;  /* 0x0000001910107211 */ /* 0x000fe200000f1407 */
[----:B-1----:R-:W-:Y:S01]  /*0690*/  IMAD.WIDE.U32 R100, R0, R22, RZ ;  /* 0x0000001600647225 */ /* 0x002fe200078e00ff */
[----:B------:R-:W-:-:S02]  /*06a0*/  LEA.HI.X R17, R17, R27, R8, 0x2, P2 ;  /* 0x0000001b11117211 */ /* 0x000fc400010f1408 */
[----:B------:R-:W-:Y:S01]  /*06b0*/  IADD3.X R12, PT, PT, R5, R18, RZ, P5, !PT ;  /* 0x00000012050c7210 */ /* 0x000fe20002ffe4ff */
[----:B------:R-:W-:Y:S01]  /*06c0*/  IMAD R5, R0, UR9, R99 ;  /* 0x0000000900057c24 */ /* 0x000fe2000f8e0263 */
[C---:B------:R-:W-:Y:S02]  /*06d0*/  LEA R14, P0, R4.reuse, R28, 0x2 ;  /* 0x0000001c040e7211 */ /* 0x040fe400078010ff */
[C---:B------:R-:W-:Y:S01]  /*06e0*/  LEA R10, P2, R11.reuse, R30, 0x2 ;  /* 0x0000001e0b0a7211 */ /* 0x040fe200078410ff */
[----:B------:R-:W-:Y:S01]  /*06f0*/  HFMA2 R93, -RZ, RZ, 0, 0 ;  /* 0x00000000ff5d7431 */ /* 0x000fe200000001ff */
[----:B------:R-:W-:Y:S01]  /*0700*/  LEA.HI.X R19, R4, R29, R19, 0x2, P0 ;  /* 0x0000001d04137211 */ /* 0x000fe200000f1413 */
[----:B------:R-:W-:Y:S01]  /*0710*/  IMAD R7, R0, R23, R101 ;  /* 0x0000001700077224 */ /* 0x000fe200078e0265 */
        /* <DEDUP_REMOVED lines=12> */
[----:B-1----:R-:W-:Y:S01]  /*07e0*/  IMAD.WIDE.U32 R104, R0, UR6, RZ ;  /* 0x0000000600687c25 */ /* 0x002fe2000f8e00ff */
[----:B------:R-:W1:Y:S03]  /*07f0*/  LDCU UR6, c[0x0][0x394] ;  /* 0x00007280ff0677ac */ /* 0x000e660008000800 */
[----:B--2---:R-:W-:-:S02]  /*0800*/  IMAD R4, R13, UR10, RZ ;  /* 0x0000000a0d047c24 */ /* 0x004fc4000f8e02ff */
[C---:B------:R-:W-:Y:S02]  /*0810*/  IMAD R11, R0.reuse, UR7, R105 ;  /* 0x00000007000b7c24 */ /* 0x040fe4000f8e0269 */
[----:B------:R-:W-:Y:S01]  /*0820*/  IMAD R41, R95, UR11, R4 ;  /* 0x0000000b5f297c24 */ /* 0x000fe2000f8e0204 */
[----:B------:R-:W-:Y:S01]  /*0830*/  MOV R4, R15 ;  /* 0x0000000f00047202 */ /* 0x000fe20000000f00 */
[----:B----4-:R-:W-:Y:S01]  /*0840*/  IMAD.WIDE.U32 R102, R0, UR8, RZ ;  /* 0x0000000800667c25 */ /* 0x010fe2000f8e00ff */
[----:B------:R-:W-:Y:S01]  /*0850*/  MOV R15, R16 ;  /* 0x00000010000f7202 */ /* 0x000fe20000000f00 */
[----:B---3--:R-:W-:Y:S02]  /*0860*/  ULEA UR4, UR5, UR4, 0x18 ;  /* 0x0000000405047291 */ /* 0x008fe4000f8ec0ff */
[----:B0-----:R-:W-:Y:S01]  /*0870*/  IMAD.WIDE.U32 R8, R20, UR18, R96 ;  /* 0x0000001214087c25 */ /* 0x001fe2000f8e0060 */
[C---:B------:R-:W-:Y:S02]  /*0880*/  SHF.L.U32 R20, R96.reuse, 0x1, RZ ;  /* 0x0000000160147819 */ /* 0x040fe400000006ff */
[C---:B------:R-:W-:Y:S01]  /*0890*/  IADD3 R27, PT, PT, R96.reuse, 0x20, RZ ;  /* 0x00000020601b7810 */ /* 0x040fe20007ffe0ff */
[----:B------:R-:W-:Y:S01]  /*08a0*/  IMAD R9, R21, UR18, R9 ;  /* 0x0000001215097c24 */ /* 0x000fe2000f8e0209 */
[C---:B------:R-:W-:Y:S01]  /*08b0*/  SHF.L.U32 R21, R96.reuse, 0x3, RZ ;  /* 0x0000000360157819 */ /* 0x040fe200000006ff */
[----:B------:R-:W-:Y:S01]  /*08c0*/  UIADD3 UR5, UPT, UPT, UR4, 0x430, URZ ;  /* 0x0000043004057890 */ /* 0x000fe2000fffe0ff */
[C---:B------:R-:W-:Y:S01]  /*08d0*/  LEA.HI R22, R96.reuse, R96, RZ, 0x1b ;  /* 0x0000006060167211 */ /* 0x040fe200078fd8ff */
[----:B------:R-:W-:Y:S01]  /*08e0*/  IMAD.WIDE.U32 R94, R95, UR10, R8 ;  /* 0x0000000a5f5e7c25 */ /* 0x000fe2000f8e0008 */
[----:B------:R-:W-:-:S02]  /*08f0*/  IADD3 R29, PT, PT, R96, 0x40, RZ ;  /* 0x00000040601d7810 */ /* 0x000fc40007ffe0ff */
[----:B------:R-:W-:Y:S01]  /*0900*/  IADD3 R31, PT, PT, R96, 0x60, RZ ;  /* 0x00000060601f7810 */ /* 0x000fe20007ffe0ff */
[----:B------:R-:W-:Y:S01]  /*0910*/  IMAD R13, R0, UR9, R103 ;  /* 0x00000009000d7c24 */ /* 0x000fe2000f8e0267 */
[----:B------:R-:W-:Y:S02]  /*0920*/  LOP3.LUT R23, R20, 0x7c0, RZ, 0xc0, !PT ;  /* 0x000007c014177812 */ /* 0x000fe400078ec0ff */
[C---:B------:R-:W-:Y:S02]  /*0930*/  IADD3 R33, PT, PT, R96.reuse, 0x80, RZ ;  /* 0x0000008060217810 */ /* 0x040fe40007ffe0ff */
[C---:B------:R-:W-:Y:S02]  /*0940*/  IADD3 R35, PT, PT, R96.reuse, 0xa0, RZ ;  /* 0x000000a060237810 */ /* 0x040fe40007ffe0ff */
[C---:B------:R-:W-:Y:S02]  /*0950*/  IADD3 R37, PT, PT, R96.reuse, 0xc0, RZ ;  /* 0x000000c060257810 */ /* 0x040fe40007ffe0ff */
[----:B------:R-:W-:-:S02]  /*0960*/  IADD3 R39, PT, PT, R96, 0xe0, RZ ;  /* 0x000000e060277810 */ /* 0x000fc40007ffe0ff */
[-C--:B------:R-:W-:Y:S02]  /*0970*/  LEA.HI R24, R96, R21.reuse, RZ, 0x1e ;  /* 0x0000001560187211 */ /* 0x080fe400078ff0ff */
[----:B------:R-:W-:Y:S02]  /*0980*/  LEA.HI R25, R21, R21, RZ, 0x1b ;  /* 0x0000001515197211 */ /* 0x000fe400078fd8ff */
[-C--:B------:R-:W-:Y:S02]  /*0990*/  LEA.HI R27, R27, R96.reuse, RZ, 0x1b ;  /* 0x000000601b1b7211 */ /* 0x080fe400078fd8ff */
[----:B------:R-:W-:Y:S02]  /*09a0*/  LEA R20, R22, UR4, 0x2 ;  /* 0x0000000416147c11 */ /* 0x000fe4000f8e10ff */
[-C--:B------:R-:W-:Y:S02]  /*09b0*/  LEA.HI R26, R29, R96.reuse, RZ, 0x1b ;  /* 0x000000601d1a7211 */ /* 0x080fe400078fd8ff */
[----:B------:R-:W-:-:S02]  /*09c0*/  LEA.HI R31, R31, R96, RZ, 0x1b ;  /* 0x000000601f1f7211 */ /* 0x000fc400078fd8ff */
[----:B------:R-:W-:Y:S02]  /*09d0*/  LOP3.LUT R22, R23, 0x1f, R96, 0xf8, !PT ;  /* 0x0000001f17167812 */ /* 0x000fe400078ef860 */
[-C--:B------:R-:W-:Y:S02]  /*09e0*/  LEA.HI R28, R33, R96.reuse, RZ, 0x1b ;  /* 0x00000060211c7211 */ /* 0x080fe400078fd8ff */
[-C--:B------:R-:W-:Y:S02]  /*09f0*/  LEA.HI R29, R35, R96.reuse, RZ, 0x1b ;  /* 0x00000060231d7211 */ /* 0x080fe400078fd8ff */
[-C--:B------:R-:W-:Y:S02]  /*0a00*/  LEA.HI R30, R37, R96.reuse, RZ, 0x1b ;  /* 0x00000060251e7211 */ /* 0x080fe400078fd8ff */
[----:B------:R-:W-:Y:S02]  /*0a10*/  LEA.HI R39, R39, R96, RZ, 0x1b ;  /* 0x0000006027277211 */ /* 0x000fe400078fd8ff */
[----:B------:R-:W-:-:S02]  /*0a20*/  LEA R23, R24, UR4, 0x2 ;  /* 0x0000000418177c11 */ /* 0x000fc4000f8e10ff */
[----:B------:R-:W-:Y:S02]  /*0a30*/  LEA R24, R25, UR5, 0x2 ;  /* 0x0000000519187c11 */ /* 0x000fe4000f8e10ff */
[----:B------:R-:W-:Y:S02]  /*0a40*/  LEA R25, R27, UR4, 0x2 ;  /* 0x000000041b197c11 */ /* 0x000fe4000f8e10ff */
[----:B------:R-:W-:Y:S02]  /*0a50*/  MOV R8, R14 ;  /* 0x0000000e00087202 */ /* 0x000fe40000000f00 */
[----:B------:R-:W-:Y:S02]  /*0a60*/  LEA R27, R31, UR4, 0x2 ;  /* 0x000000041f1b7c11 */ /* 0x000fe4000f8e10ff */
[----:B------:R-:W-:Y:S02]  /*0a70*/  MOV R9, RZ ;  /* 0x000000ff00097202 */ /* 0x000fe40000000f00 */
[----:B-1----:R-:W-:-:S02]  /*0a80*/  MOV R14, UR6 ;  /* 0x00000006000e7c02 */ /* 0x002fc40008000f00 */
[C---:B------:R-:W-:Y:S02]  /*0a90*/  LOP3.LUT R16, R96.reuse, 0x1f, RZ, 0xc0, !PT ;  /* 0x0000001f60107812 */ /* 0x040fe400078ec0ff */
[C---:B------:R-:W-:Y:S02]  /*0aa0*/  IADD3 R18, PT, PT, R96.reuse, 0x200, RZ ;  /* 0x0000020060127810 */ /* 0x040fe40007ffe0ff */
[----:B------:R-:W-:Y:S02]  /*0ab0*/  LEA R21, R96, UR4, 0x2 ;  /* 0x0000000460157c11 */ /* 0x000fe4000f8e10ff */
[----:B------:R-:W-:Y:S02]  /*0ac0*/  LEA R26, R26, UR4, 0x2 ;  /* 0x000000041a1a7c11 */ /* 0x000fe4000f8e10ff */
[----:B------:R-:W-:Y:S02]  /*0ad0*/  LEA R28, R28, UR4, 0x2 ;  /* 0x000000041c1c7c11 */ /* 0x000fe4000f8e10ff */
[----:B------:R-:W-:-:S02]  /*0ae0*/  LEA R29, R29, UR4, 0x2 ;  /* 0x000000041d1d7c11 */ /* 0x000fc4000f8e10ff */
[----:B------:R-:W-:Y:S02]  /*0af0*/  LEA R30, R30, UR4, 0x2 ;  /* 0x000000041e1e7c11 */ /* 0x000fe4000f8e10ff */
[----:B------:R-:W-:Y:S02]  /*0b00*/  LEA R31, R39, UR4, 0x2 ;  /* 0x00000004271f7c11 */ /* 0x000fe4000f8e10ff */
[----:B------:R-:W-:-:S07]  /*0b10*/  IADD3 R88, PT, PT, R95, R41, RZ ;  /* 0x000000295f587210 */ /* 0x000fce0007ffe0ff */
.L_x_9144:
[----:B------:R-:W-:Y:S01]  /*0b20*/  BAR.SYNC.DEFER_BLOCKING 0x0 ;  /* 0x0000000000007b1d */ /* 0x000fe20000010000 */
[----:B0-----:R-:W-:Y:S02]  /*0b30*/  MOV R32, R4 ;  /* 0x0000000400207202 */ /* 0x001fe40000000f00 */
[----:B------:R-:W-:-:S05]  /*0b40*/  MOV R33, R15 ;  /* 0x0000000f00217202 */ /* 0x000fca0000000f00 */
[----:B------:R-:W0:Y:S01]  /*0b50*/  S2UR UR5, SR_CgaCtaId ;  /* 0x00000000000579c3 */ /* 0x000e220000008800 */
[----:B------:R-:W1:Y:S01]  /*0b60*/  S2R R89, SR_LANEID ;  /* 0x0000000000597919 */ /* 0x000e620000000000 */
[----:B------:R-:W-:Y:S01]  /*0b70*/  IMAD.WIDE.U32 R32, R22, 0x10, R32 ;  /* 0x0000001016207825 */ /* 0x000fe200078e0020 */
[----:B------:R-:W-:-:S05]  /*0b80*/  UMOV UR4, 0x400 ;  /* 0x0000040000047882 */ /* 0x000fca0000000000 */
[----:B------:R-:W2:Y:S01]  /*0b90*/  LDC.64 R64, c[0x0][0x418] ;  /* 0x00010600ff407b82 */ /* 0x000ea20000000a00 */
[----:B------:R-:W-:Y:S01]  /*0ba0*/  IADD3 R92, PT, PT, R14, -0x1, RZ ;  /* 0xffffffff0e5c7810 */ /* 0x000fe20007ffe0ff */
[----:B------:R-:W-:Y:S01]  /*0bb0*/  HFMA2 R109, -RZ, RZ, 0, 0 ;  /* 0x00000000ff6d7431 */ /* 0x000fe200000001ff */
[----:B---3--:R-:W3:Y:S05]  /*0bc0*/  LDCU.64 UR6, c[0x0][0x490] ;  /* 0x00009200ff0677ac */ /* 0x008eea0008000a00 */
[----:B------:R-:W4:Y:S01]  /*0bd0*/  LDC.64 R72, c[0x0][0x428] ;  /* 0x00010a00ff487b82 */ /* 0x000f220000000a00 */
[----:B------:R-:W3:Y:S04]  /*0be0*/  LDG.E.128 R44, desc[UR16][R32.64] ;  /* 0x00000010202c7981 */ /* 0x000ee8000c1e1d00 */
[----:B------:R1:W2:Y:S01]  /*0bf0*/  LDG.E.128 R48, desc[UR16][R32.64+0x200] ;  /* 0x0002001020307981 */ /* 0x0002a2000c1e1d00 */
[----:B0-----:R-:W-:-:S02]  /*0c00*/  ULEA UR4, UR5, UR4, 0x18 ;  /* 0x0000000405047291 */ /* 0x001fc4000f8ec0ff */
[----:B------:R-:W0:Y:S01]  /*0c10*/  LDC.64 R80, c[0x0][0x478] ;  /* 0x00011e00ff507b82 */ /* 0x000e220000000a00 */
[----:B-1----:R-:W-:-:S07]  /*0c20*/  MOV R32, R6 ;  /* 0x0000000600207202 */ /* 0x002fce0000000f00 */
[----:B------:R-:W1:Y:S01]  /*0c30*/  LDC.64 R114, c[0x0][0x508] ;  /* 0x00014200ff727b82 */ /* 0x000e620000000a00 */
[C---:B------:R-:W-:Y:S01]  /*0c40*/  LEA R90, R89.reuse, UR4, 0x4 ;  /* 0x00000004595a7c11 */ /* 0x040fe2000f8e20ff */
[----:B------:R-:W1:Y:S01]  /*0c50*/  LDCU.64 UR4, c[0x0][0x510] ;  /* 0x0000a200ff0477ac */ /* 0x000e620008000a00 */
[----:B------:R-:W-:Y:S02]  /*0c60*/  MOV R33, R17 ;  /* 0x0000001100217202 */ /* 0x000fe40000000f00 */
[----:B------:R-:W-:Y:S01]  /*0c70*/  LEA R91, R89, R90, 0x4 ;  /* 0x0000005a595b7211 */ /* 0x000fe200078e20ff */
[----:B------:R-:W-:Y:S02]  /*0c80*/  IMAD.WIDE.U32 R60, R22, 0x10, R32 ;  /* 0x00000010163c7825 */ /* 0x000fe400078e0020 */
[----:B------:R-:W1:Y:S01]  /*0c90*/  LDC.64 R116, c[0x0][0x558] ;  /* 0x00015600ff747b82 */ /* 0x000e620000000a00 */
[----:B---3--:R3:W-:Y:S04]  /*0ca0*/  STS.128 [R90], R44 ;  /* 0x0000002c5a007388 */ /* 0x0087e80000000c00 */
[----:B--2---:R-:W-:Y:S01]  /*0cb0*/  STS.128 [R90+0x200], R48 ;  /* 0x000200305a007388 */ /* 0x004fe20000000c00 */
[----:B------:R-:W-:-:S03]  /*0cc0*/  NOP ;  /* 0x0000000000007918 */ /* 0x000fc60000000000 */
[----:B------:R-:W-:Y:S04]  /*0cd0*/  LDS.128 R32, [R91] ;  /* 0x000000005b207984 */ /* 0x000fe80000000c00 */
[----:B------:R-:W-:Y:S01]  /*0ce0*/  LDS.128 R36, [R91+0x10] ;  /* 0x000010005b247984 */ /* 0x000fe20000000c00 */
[----:B------:R-:W-:Y:S06]  /*0cf0*/  BAR.SYNC.DEFER_BLOCKING 0x0 ;  /* 0x0000000000007b1d */ /* 0x000fec0000010000 */
[----:B------:R-:W2:Y:S04]  /*0d00*/  LDG.E.128 R40, desc[UR16][R60.64] ;  /* 0x000000103c287981 */ /* 0x000ea8000c1e1d00 */
[----:B------:R4:W2:Y:S01]  /*0d10*/  LDG.E.128 R52, desc[UR16][R60.64+0x200] ;  /* 0x000200103c347981 */ /* 0x0008a2000c1e1d00 */
[----:B---3--:R-:W-:-:S02]  /*0d20*/  MOV R44, R8 ;  /* 0x00000008002c7202 */ /* 0x008fc40000000f00 */
[----:B------:R-:W-:-:S03]  /*0d30*/  MOV R45, R19 ;  /* 0x00000013002d7202 */ /* 0x000fc60000000f00 */
[----:B------:R-:W-:Y:S01]  /*0d40*/  IMAD.WIDE.U32 R62, R22, 0x10, R44 ;  /* 0x00000010163e7825 */ /* 0x000fe200078e002c */
[----:B----4-:R-:W3:Y:S01]  /*0d50*/  LDC.64 R60, c[0x0][0x410] ;  /* 0x00010400ff3c7b82 */ /* 0x010ee20000000a00 */
[----:B--2---:R2:W-:Y:S04]  /*0d60*/  STS.128 [R90], R40 ;  /* 0x000000285a007388 */ /* 0x0045e80000000c00 */
[----:B------:R-:W-:Y:S01]  /*0d70*/  STS.128 [R90+0x200], R52 ;  /* 0x000200345a007388 */ /* 0x000fe20000000c00 */
[----:B------:R-:W-:-:S03]  /*0d80*/  NOP ;  /* 0x0000000000007918 */ /* 0x000fc60000000000 */
[----:B------:R-:W4:Y:S04]  /*0d90*/  LDS.128 R56, [R91] ;  /* 0x000000005b387984 */ /* 0x000f280000000c00 */
[----:B------:R-:W-:Y:S01]  /*0da0*/  LDS.128 R68, [R91+0x10] ;  /* 0x000010005b447984 */ /* 0x000fe20000000c00 */
[----:B------:R-:W-:Y:S01]  /*0db0*/  SHF.L.U32 R108, R92, 0x8, RZ ;  /* 0x000000085c6c7819 */ /* 0x000fe200000006ff */
[----:B--2---:R-:W2:Y:S08]  /*0dc0*/  LDC.64 R42, c[0x0][0x488] ;  /* 0x00012200ff2a7b82 */ /* 0x004eb00000000a00 */
[----:B------:R-:W-:Y:S06]  /*0dd0*/  BAR.SYNC.DEFER_BLOCKING 0x0 ;  /* 0x0000000000007b1d */ /* 0x000fec0000010000 */
[----:B------:R-:W4:Y:S04]  /*0de0*/  LDG.E.128 R44, desc[UR16][R62.64] ;  /* 0x000000103e2c7981 */ /* 0x000f28000c1e1d00 */
[----:B------:R0:W4:Y:S01]  /*0df0*/  LDG.E.128 R48, desc[UR16][R62.64+0x200] ;  /* 0x000200103e307981 */ /* 0x000122000c1e1d00 */
[----:B---3--:R-:W-:-:S04]  /*0e00*/  IMAD.WIDE.U32 R40, R60, UR18, R108 ;  /* 0x000000123c287c25 */ /* 0x008fc8000f8e006c */
[----:B------:R-:W-:Y:S02]  /*0e10*/  IMAD R41, R61, UR18, R41 ;  /* 0x000000123d297c24 */ /* 0x000fe4000f8e0229 */
[C---:B------:R-:W-:Y:S01]  /*0e20*/  IMAD.WIDE.U32 R40, R0.reuse, R64, R40 ;  /* 0x0000004000287225 */ /* 0x040fe200078e0028 */
[----:B0-----:R-:W0:Y:S03]  /*0e30*/  LDC.64 R62, c[0x0][0x420] ;  /* 0x00010800ff3e7b82 */ /* 0x001e260000000a00 */
[----:B------:R-:W-:Y:S01]  /*0e40*/  IMAD R41, R0, R65, R41 ;  /* 0x0000004100297224 */ /* 0x000fe200078e0229 */
[----:B--2---:R-:W-:-:S04]  /*0e50*/  LEA R60, P0, R40, R42, 0x2 ;  /* 0x0000002a283c7211 */ /* 0x004fc800078010ff */
[----:B------:R-:W-:-:S03]  /*0e60*/  LEA.HI.X R61, R40, R43, R41, 0x2, P0 ;  /* 0x0000002b283d7211 */ /* 0x000fc600000f1429 */
[----:B------:R-:W-:Y:S01]  /*0e70*/  IMAD.WIDE.U32 R60, R22, 0x10, R60 ;  /* 0x00000010163c7825 */ /* 0x000fe200078e003c */
[----:B----4-:R0:W-:Y:S04]  /*0e80*/  STS.128 [R90], R44 ;  /* 0x0000002c5a007388 */ /* 0x0101e80000000c00 */
[----:B------:R-:W-:Y:S01]  /*0e90*/  STS.128 [R90+0x200], R48 ;  /* 0x000200305a007388 */ /* 0x000fe20000000c00 */
[----:B------:R-:W-:-:S03]  /*0ea0*/  NOP ;  /* 0x0000000000007918 */ /* 0x000fc60000000000 */
[----:B------:R-:W-:Y:S04]  /*0eb0*/  LDS.128 R64, [R91] ;  /* 0x000000005b407984 */ /* 0x000fe80000000c00 */
[----:B------:R-:W-:Y:S01]  /*0ec0*/  LDS.128 R52, [R91+0x10] ;  /* 0x000010005b347984 */ /* 0x000fe20000000c00 */
[----:B------:R-:W-:Y:S06]  /*0ed0*/  BAR.SYNC.DEFER_BLOCKING 0x0 ;  /* 0x0000000000007b1d */ /* 0x000fec0000010000 */
[----:B------:R-:W2:Y:S04]  /*0ee0*/  LDG.E.128 R40, desc[UR16][R60.64] ;  /* 0x000000103c287981 */ /* 0x000ea8000c1e1d00 */
[----:B------:R-:W3:Y:S01]  /*0ef0*/  LDG.E.128 R76, desc[UR16][R60.64+0x200] ;  /* 0x000200103c4c7981 */ /* 0x000ee2000c1e1d00 */
[----:B0-----:R-:W-:-:S04]  /*0f00*/  IMAD.WIDE.U32 R44, R62, UR18, R108 ;  /* 0x000000123e2c7c25 */ /* 0x001fc8000f8e006c */
[----:B------:R-:W-:Y:S02]  /*0f10*/  IMAD R45, R63, UR18, R45 ;  /* 0x000000123f2d7c24 */ /* 0x000fe4000f8e022d */
[----:B------:R-:W-:-:S04]  /*0f20*/  IMAD.WIDE.U32 R44, R0, R72, R44 ;  /* 0x00000048002c7225 */ /* 0x000fc800078e002c */
[----:B------:R-:W-:Y:S01]  /*0f30*/  IMAD R45, R0, R73, R45 ;  /* 0x00000049002d7224 */ /* 0x000fe200078e022d */
[----:B------:R-:W-:-:S04]  /*0f40*/  LEA R80, P0, R44, R80, 0x2 ;  /* 0x000000502c507211 */ /* 0x000fc800078010ff */
[----:B------:R-:W-:-:S03]  /*0f50*/  LEA.HI.X R81, R44, R81, R45, 0x2, P0 ;  /* 0x000000512c517211 */ /* 0x000fc600000f142d */
[----:B------:R-:W-:Y:S01]  /*0f60*/  IMAD.WIDE.U32 R80, R22, 0x10, R80 ;  /* 0x0000001016507825 */ /* 0x000fe200078e0050 */
[----:B--2---:R-:W-:Y:S04]  /*0f70*/  STS.128 [R90], R40 ;  /* 0x000000285a007388 */ /* 0x004fe80000000c00 */
[----:B---3--:R-:W-:Y:S01]  /*0f80*/  STS.128 [R90+0x200], R76 ;  /* 0x0002004c5a007388 */ /* 0x008fe20000000c00 */
[----:B------:R-:W-:-:S03]  /*0f90*/  NOP ;  /* 0x0000000000007918 */ /* 0x000fc60000000000 */
[----:B------:R-:W0:Y:S04]  /*0fa0*/  LDS.128 R60, [R91] ;  /* 0x000000005b3c7984 */ /* 0x000e280000000c00 */
[----:B------:R-:W2:Y:S01]  /*0fb0*/  LDS.128 R48, [R91+0x10] ;  /* 0x000010005b307984 */ /* 0x000ea20000000c00 */
[----:B------:R-:W-:Y:S06]  /*0fc0*/  BAR.SYNC.DEFER_BLOCKING 0x0 ;  /* 0x0000000000007b1d */ /* 0x000fec0000010000 */
[----:B------:R-:W3:Y:S04]  /*0fd0*/  LDG.E.128 R44, desc[UR16][R80.64] ;  /* 0x00000010502c7981 */ /* 0x000ee8000c1e1d00 */
[----:B------:R4:W3:Y:S01]  /*0fe0*/  LDG.E.128 R72, desc[UR16][R80.64+0x200] ;  /* 0x0002001050487981 */ /* 0x0008e2000c1e1d00 */
[--C-:B-----5:R-:W-:Y:S01]  /*0ff0*/  FADD.FTZ R111, R56, R3.reuse ;  /* 0x00000003386f7221 */ /* 0x120fe20000010000 */
[----:B------:R-:W-:Y:S01]  /*1000*/  FADD.FTZ R110, R57, R3 ;  /* 0x00000003396e7221 */ /* 0x000fe20000010000 */
[----:B-1----:R-:W-:-:S04]  /*1010*/  IMAD.WIDE.U32 R56, R114, UR18, R108 ;  /* 0x0000001272387c25 */ /* 0x002fc8000f8e006c */
[----:B0-----:R-:W-:Y:S01]  /*1020*/  FMUL.FTZ R40, R62, -1.4426950216293334961 ;  /* 0xbfb8aa3b3e287820 */ /* 0x001fe20000410000 */
[----:B------:R-:W-:Y:S01]  /*1030*/  FMUL.FTZ R41, R63, -1.4426950216293334961 ;  /* 0xbfb8aa3b3f297820 */ /* 0x000fe20000410000 */
[----:B------:R-:W-:Y:S01]  /*1040*/  FMUL.FTZ R82, R60, -1.4426950216293334961 ;  /* 0xbfb8aa3b3c527820 */ /* 0x000fe20000410000 */
[----:B------:R-:W-:Y:S01]  /*1050*/  FMUL.FTZ R83, R61, -1.4426950216293334961 ;  /* 0xbfb8aa3b3d537820 */ /* 0x000fe20000410000 */
[----:B--2---:R-:W-:Y:S01]  /*1060*/  FMUL.FTZ R42, R48, -1.4426950216293334961 ;  /* 0xbfb8aa3b302a7820 */ /* 0x004fe20000410000 */
[----:B------:R-:W0:Y:S01]  /*1070*/  MUFU.EX2 R76, R40 ;  /* 0x00000028004c7308 */ /* 0x000e220000000800 */
[----:B----4-:R-:W-:Y:S01]  /*1080*/  FMUL.FTZ R80, R50, -1.4426950216293334961 ;  /* 0xbfb8aa3b32507820 */ /* 0x010fe20000410000 */
[----:B------:R-:W-:Y:S01]  /*1090*/  FMUL.FTZ R79, R49, -1.4426950216293334961 ;  /* 0xbfb8aa3b314f7820 */ /* 0x000fe20000410000 */
[----:B------:R-:W-:Y:S01]  /*10a0*/  FMUL.FTZ R81, R51, -1.4426950216293334961 ;  /* 0xbfb8aa3b33517820 */ /* 0x000fe20000410000 */
[----:B------:R-:W1:Y:S01]  /*10b0*/  MUFU.EX2 R77, R41 ;  /* 0x00000029004d7308 */ /* 0x000e620000000800 */
[----:B------:R-:W-:-:S02]  /*10c0*/  IMAD R57, R115, UR18, R57 ;  /* 0x0000001273397c24 */ /* 0x000fc4000f8e0239 */
[----:B------:R-:W-:Y:S01]  /*10d0*/  FADD.FTZ R113, R58, R3 ;  /* 0x000000033a717221 */ /* 0x000fe20000010000 */
[----:B------:R-:W-:Y:S01]  /*10e0*/  UISETP.NE.U32.AND UP0, UPT, UR6, URZ, UPT ;  /* 0x000000ff0600728c */ /* 0x000fe2000bf05070 */
[----:B------:R-:W2:Y:S01]  /*10f0*/  MUFU.EX2 R78, R42 ;  /* 0x0000002a004e7308 */ /* 0x000ea20000000800 */
[----:B------:R-:W-:-:S04]  /*1100*/  IMAD.WIDE.U32 R56, R0, UR4, R56 ;  /* 0x0000000400387c25 */ /* 0x000fc8000f8e0038 */
[----:B------:R-:W-:Y:S01]  /*1110*/  FADD.FTZ R112, R59, R3 ;  /* 0x000000033b707221 */ /* 0x000fe20000010000 */
[----:B------:R-:W-:Y:S01]  /*1120*/  UISETP.NE.AND.EX UP0, UPT, UR7, URZ, UPT, UP0 ;  /* 0x000000ff0700728c */ /* 0x000fe2000bf05300 */
[----:B------:R-:W4:Y:S01]  /*1130*/  MUFU.EX2 R82, R82 ;  /* 0x0000005200527308 */ /* 0x000f220000000800 */
[----:B------:R-:W3:Y:S01]  /*1140*/  LDCU UR4, c[0x0][0x38c] ;  /* 0x00007180ff0477ac */ /* 0x000ee20008000800 */
[----:B0-----:R-:W-:Y:S01]  /*1150*/  FADD.FTZ R76, R76, 1 ;  /* 0x3f8000004c4c7421 */ /* 0x001fe20000010000 */
[----:B------:R-:W-:Y:S01]  /*1160*/  LEA R116, P0, R56, R116, 0x2 ;  /* 0x0000007438747211 */ /* 0x000fe200078010ff */
[----:B------:R-:W0:Y:S01]  /*1170*/  MUFU.EX2 R83, R83 ;  /* 0x0000005300537308 */ /* 0x000e220000000800 */
[----:B-1----:R-:W-:-:S03]  /*1180*/  FADD.FTZ R77, R77, 1 ;  /* 0x3f8000004d4d7421 */ /* 0x002fc60000010000 */
[----:B------:R-:W1:Y:S01]  /*1190*/  MUFU.EX2 R80, R80 ;  /* 0x0000005000507308 */ /* 0x000e620000000800 */
[----:B--2---:R-:W-:-:S03]  /*11a0*/  FADD.FTZ R78, R78, 1 ;  /* 0x3f8000004e4e7421 */ /* 0x004fc60000010000 */
[----:B------:R-:W2:Y:S01]  /*11b0*/  MUFU.EX2 R79, R79 ;  /* 0x0000004f004f7308 */ /* 0x000ea20000000800 */
[----:B----4-:R-:W-:-:S03]  /*11c0*/  FADD.FTZ R82, R82, 1 ;  /* 0x3f80000052527421 */ /* 0x010fc60000010000 */
[----:B------:R-:W4:Y:S01]  /*11d0*/  MUFU.EX2 R81, R81 ;  /* 0x0000005100517308 */ /* 0x000f220000000800 */
[----:B0-----:R-:W-:-:S03]  /*11e0*/  FADD.FTZ R83, R83, 1 ;  /* 0x3f80000053537421 */ /* 0x001fc60000010000 */
[----:B------:R-:W0:Y:S01]  /*11f0*/  MUFU.RCP R119, R82 ;  /* 0x0000005200777308 */ /* 0x000e220000001000 */
[----:B-1----:R-:W-:Y:S01]  /*1200*/  FADD.FTZ R80, R80, 1 ;  /* 0x3f80000050507421 */ /* 0x002fe20000010000 */
[----:B--2---:R-:W-:-:S06]  /*1210*/  FADD.FTZ R79, R79, 1 ;  /* 0x3f8000004f4f7421 */ /* 0x004fcc0000010000 */
[----:B------:R-:W1:Y:S01]  /*1220*/  MUFU.RCP R118, R83 ;  /* 0x0000005300767308 */ /* 0x000e620000001000 */
[----:B----4-:R-:W-:-:S07]  /*1230*/  FADD.FTZ R81, R81, 1 ;  /* 0x3f80000051517421 */ /* 0x010fce0000010000 */
[----:B------:R-:W-:Y:S01]  /*1240*/  MUFU.RCP R125, R76 ;  /* 0x0000004c007d7308 */ /* 0x000fe20000001000 */
[----:B0-----:R-:W-:-:S07]  /*1250*/  FMUL.FTZ R59, R60, R119 ;  /* 0x000000773c3b7220 */ /* 0x001fce0000410000 */
[----:B------:R-:W0:Y:S01]  /*1260*/  MUFU.RCP R122, R77 ;  /* 0x0000004d007a7308 */ /* 0x000e220000001000 */
[----:B-1----:R-:W-:-:S07]  /*1270*/  FMUL.FTZ R58, R61, R118 ;  /* 0x000000763d3a7220 */ /* 0x002fce0000410000 */
[----:B------:R-:W1:Y:S08]  /*1280*/  MUFU.RCP R123, R78 ;  /* 0x0000004e007b7308 */ /* 0x000e700000001000 */
[----:B------:R-:W-:Y:S01]  /*1290*/  MUFU.RCP R121, R80 ;  /* 0x0000005000797308 */ /* 0x000fe20000001000 */
[----:B0-----:R-:W-:-:S04]  /*12a0*/  FADD.FTZ R76, -R122, 1 ;  /* 0x3f8000007a4c7421 */ /* 0x001fc80000010100 */
[----:B------:R-:W-:-:S03]  /*12b0*/  FFMA.FTZ R76, R63, R76, 1 ;  /* 0x3f8000003f4c7423 */ /* 0x000fc6000001004c */
[----:B------:R1:W0:Y:S08]  /*12c0*/  MUFU.RCP R120, R79 ;  /* 0x0000004f00787308 */ /* 0x0002300000001000 */
[----:B------:R-:W2:Y:S01]  /*12d0*/  MUFU.RCP R124, R81 ;  /* 0x00000051007c7308 */ /* 0x000ea20000001000 */
[----:B-1----:R-:W-:-:S04]  /*12e0*/  FADD.FTZ R79, -R123, 1 ;  /* 0x3f8000007b4f7421 */ /* 0x002fc80000010100 */
[----:B------:R-:W-:Y:S01]  /*12f0*/  FFMA.FTZ R79, R48, R79, 1 ;  /* 0x3f800000304f7423 */ /* 0x000fe2000001004f */
[----:B0-----:R-:W-:-:S04]  /*1300*/  FADD.FTZ R80, -R120, 1 ;  /* 0x3f80000078507421 */ /* 0x001fc80000010100 */
[----:B------:R-:W-:Y:S01]  /*1310*/  FFMA.FTZ R80, R49, R80, 1 ;  /* 0x3f80000031507423 */ /* 0x000fe20000010050 */
[----:B--2---:R-:W-:-:S04]  /*1320*/  FADD.FTZ R82, -R124, 1 ;  /* 0x3f8000007c527421 */ /* 0x004fc80000010100 */
[----:B------:R-:W-:Y:S01]  /*1330*/  FFMA.FTZ R82, R51, R82, 1 ;  /* 0x3f80000033527423 */ /* 0x000fe20000010052 */
[----:B---3--:R-:W-:Y:S04]  /*1340*/  STS.128 [R90], R44 ;  /* 0x0000002c5a007388 */ /* 0x008fe80000000c00 */
[----:B------:R0:W-:Y:S01]  /*1350*/  STS.128 [R90+0x200], R72 ;  /* 0x000200485a007388 */ /* 0x0001e20000000c00 */
[----:B------:R-:W-:-:S03]  /*1360*/  NOP ;  /* 0x0000000000007918 */ /* 0x000fc60000000000 */
[----:B------:R-:W1:Y:S04]  /*1370*/  LDS.128 R40, [R91] ;  /* 0x000000005b287984 */ /* 0x000e680000000c00 */
[----:B------:R-:W2:Y:S01]  /*1380*/  LDS.128 R44, [R91+0x10] ;  /* 0x000010005b2c7984 */ /* 0x000ea20000000c00 */
[----:B0-----:R-:W-:Y:S01]  /*1390*/  FADD.FTZ R73, -R119, 1 ;  /* 0x3f80000077497421 */ /* 0x001fe20000010100 */
[----:B------:R-:W-:-:S03]  /*13a0*/  FADD.FTZ R74, -R118, 1 ;  /* 0x3f800000764a7421 */ /* 0x000fc60000010100 */
[----:B------:R-:W-:Y:S01]  /*13b0*/  FFMA.FTZ R73, R60, R73, 1 ;  /* 0x3f8000003c497423 */ /* 0x000fe20000010049 */
[----:B------:R-:W-:Y:S01]  /*13c0*/  FFMA.FTZ R74, R61, R74, 1 ;  /* 0x3f8000003d4a7423 */ /* 0x000fe2000001004a */
[----:B------:R-:W-:Y:S01]  /*13d0*/  FMUL.FTZ R61, R62, R125 ;  /* 0x0000007d3e3d7220 */ /* 0x000fe20000410000 */
[----:B------:R-:W-:Y:S01]  /*13e0*/  FMUL.FTZ R60, R63, R122 ;  /* 0x0000007a3f3c7220 */ /* 0x000fe20000410000 */
[----:B-1----:R-:W-:Y:S01]  /*13f0*/  FMUL.FTZ R72, R64, R40 ;  /* 0x0000002840487220 */ /* 0x002fe20000410000 */
[----:B------:R-:W-:Y:S01]  /*1400*/  FMUL.FTZ R75, R65, R41 ;  /* 0x00000029414b7220 */ /* 0x000fe20000410000 */
[----:B------:R-:W-:Y:S02]  /*1410*/  FMUL.FTZ R77, R67, R43 ;  /* 0x0000002b434d7220 */ /* 0x000fe40000410000 */
[----:B------:R-:W-:Y:S01]  /*1420*/  FMUL.FTZ R72, R119, R72 ;  /* 0x0000004877487220 */ /* 0x000fe20000410000 */
[----:B------:R-:W-:Y:S01]  /*1430*/  FMUL.FTZ R75, R118, R75 ;  /* 0x0000004b764b7220 */ /* 0x000fe20000410000 */
[----:B--2---:R-:W-:Y:S01]  /*1440*/  FMUL.FTZ R78, R52, R44 ;  /* 0x0000002c344e7220 */ /* 0x004fe20000410000 */
[----:B------:R-:W-:Y:S01]  /*1450*/  FMUL.FTZ R77, R122, R77 ;  /* 0x0000004d7a4d7220 */ /* 0x000fe20000410000 */
        /* <DEDUP_REMOVED lines=8> */
[----:B------:R-:W-:-:S02]  /*14e0*/  IMAD R62, R0, UR5, R57 ;  /* 0x00000005003e7c24 */ /* 0x000fc4000f8e0239 */
[----:B------:R-:W-:Y:S01]  /*14f0*/  FMUL.FTZ R81, R124, R81 ;  /* 0x000000517c517220 */ /* 0x000fe20000410000 */
[----:B------:R-:W-:Y:S01]  /*1500*/  FMUL.FTZ R57, R48, R123 ;  /* 0x0000007b30397220 */ /* 0x000fe20000410000 */
[----:B------:R-:W-:Y:S01]  /*1510*/  FMUL.FTZ R74, R74, R75 ;  /* 0x0000004b4a4a7220 */ /* 0x000fe20000410000 */
[----:B------:R-:W-:Y:S01]  /*1520*/  FMUL.FTZ R75, R77, R76 ;  /* 0x0000004c4d4b7220 */ /* 0x000fe20000410000 */
[----:B------:R-:W-:Y:S01]  /*1530*/  BAR.SYNC.DEFER_BLOCKING 0x0 ;  /* 0x0000000000007b1d */ /* 0x000fe20000010000 */
[----:B------:R-:W-:Y:S01]  /*1540*/  FADD.FTZ R77, -R121, 1 ;  /* 0x3f800000794d7421 */ /* 0x000fe20000010100 */
[----:B------:R-:W-:Y:S01]  /*1550*/  FMUL.FTZ R76, R78, R79 ;  /* 0x0000004f4e4c7220 */ /* 0x000fe20000410000 */
[----:B------:R-:W-:Y:S01]  /*1560*/  FMUL.FTZ R78, R54, R46 ;  /* 0x0000002e364e7220 */ /* 0x000fe20000410000 */
[----:B------:R-:W-:Y:S01]  /*1570*/  LEA.HI.X R117, R56, R117, R62, 0x2, P0 ;  /* 0x0000007538757211 */ /* 0x000fe200000f143e */
[C---:B------:R-:W-:Y:S01]  /*1580*/  FFMA.FTZ R79, R50.reuse, R77, 1 ;  /* 0x3f800000324f7423 */ /* 0x040fe2000001004d */
[----:B------:R-:W-:Y:S01]  /*1590*/  FMUL.FTZ R77, R53, R45 ;  /* 0x0000002d354d7220 */ /* 0x000fe20000410000 */
[----:B------:R-:W-:Y:S01]  /*15a0*/  FMUL.FTZ R78, R121, R78 ;  /* 0x0000004e794e7220 */ /* 0x000fe20000410000 */
[----:B------:R-:W-:Y:S01]  /*15b0*/  FMUL.FTZ R121, R50, R121 ;  /* 0x0000007932797220 */ /* 0x000fe20000410000 */
[----:B------:R-:W-:-:S04]  /*15c0*/  IMAD.WIDE.U32 R116, R22, 0x10, R116 ;  /* 0x0000001016747825 */ /* 0x000fc800078e0074 */
        /* <DEDUP_REMOVED lines=12> */
[----:B------:R0:W-:Y:S04]  /*1690*/  STS.128 [R91], R72 ;  /* 0x000000485b007388 */ /* 0x0001e80000000c00 */
[----:B------:R1:W-:Y:S01]  /*16a0*/  STS.128 [R91+0x10], R76 ;  /* 0x0000104c5b007388 */ /* 0x0003e20000000c00 */
[----:B------:R-:W-:-:S03]  /*16b0*/  NOP ;  /* 0x0000000000007918 */ /* 0x000fc60000000000 */
[----:B------:R-:W2:Y:S04]  /*16c0*/  LDS.128 R80, [R90] ;  /* 0x000000005a507984 */ /* 0x000ea80000000c00 */
[----:B------:R-:W3:Y:S01]  /*16d0*/  LDS.128 R84, [R90+0x200] ;  /* 0x000200005a547984 */ /* 0x000ee20000000c00 */
[----:B0-----:R-:W-:Y:S01]  /*16e0*/  FMUL.FTZ R73, R64, R59 ;  /* 0x0000003b40497220 */ /* 0x001fe20000410000 */
[--C-:B------:R-:W-:Y:S01]  /*16f0*/  FADD.FTZ R75, R68, R3.reuse ;  /* 0x00000003444b7221 */ /* 0x100fe20000010000 */
[--C-:B------:R-:W-:Y:S01]  /*1700*/  FADD.FTZ R72, R69, R3.reuse ;  /* 0x0000000345487221 */ /* 0x100fe20000010000 */
[--C-:B------:R-:W-:Y:S01]  /*1710*/  FADD.FTZ R74, R71, R3.reuse ;  /* 0x00000003474a7221 */ /* 0x100fe20000010000 */
[----:B-1----:R-:W-:Y:S01]  /*1720*/  FADD.FTZ R77, R70, R3 ;  /* 0x00000003464d7221 */ /* 0x002fe20000010000 */
[----:B------:R-:W-:Y:S01]  /*1730*/  FMUL.FTZ R76, R65, R58 ;  /* 0x0000003a414c7220 */ /* 0x000fe20000410000 */
        /* <DEDUP_REMOVED lines=13> */
[----:B------:R-:W-:-:S05]  /*1810*/  FMUL.FTZ R47, R47, R48 ;  /* 0x000000302f2f7220 */ /* 0x000fca0000410000 */
[----:B------:R-:W2:Y:S01]  /*1820*/  LDC.64 R60, c[0x0][0x438] ;  /* 0x00010e00ff3c7b82 */ /* 0x000ea20000000a00 */
[----:B------:R3:W-:Y:S04]  /*1830*/  STS.128 [R91], R40 ;  /* 0x000000285b007388 */ /* 0x0007e80000000c00 */
[----:B------:R-:W-:Y:S01]  /*1840*/  STS.128 [R91+0x10], R44 ;  /* 0x0000102c5b007388 */ /* 0x000fe20000000c00 */
[----:B------:R-:W-:-:S03]  /*1850*/  NOP ;  /* 0x0000000000007918 */ /* 0x000fc60000000000 */
[----:B------:R-:W4:Y:S01]  /*1860*/  LDS.128 R48, [R90] ;  /* 0x000000005a307984 */ /* 0x000f220000000c00 */
[----:B-1----:R-:W-:-:S03]  /*1870*/  IMAD.WIDE.U32 R56, R58, UR18, R108 ;  /* 0x000000123a387c25 */ /* 0x002fc6000f8e006c */
[----:B------:R-:W1:Y:S01]  /*1880*/  LDS.128 R52, [R90+0x200] ;  /* 0x000200005a347984 */ /* 0x000e620000000c00 */
[----:B------:R-:W-:Y:S02]  /*1890*/  IMAD R57, R59, UR18, R57 ;  /* 0x000000123b397c24 */ /* 0x000fe4000f8e0239 */
[----:B--2---:R-:W-:-:S04]  /*18a0*/  IMAD.WIDE.U32 R56, R0, R60, R56 ;  /* 0x0000003c00387225 */ /* 0x004fc800078e0038 */
[----:B------:R-:W-:Y:S01]  /*18b0*/  IMAD R57, R0, R61, R57 ;  /* 0x0000003d00397224 */ /* 0x000fe200078e0239 */
[----:B---3--:R-:W-:-:S04]  /*18c0*/  LEA R40, P0, R56, UR6, 0x2 ;  /* 0x0000000638287c11 */ /* 0x008fc8000f8010ff */
[----:B------:R-:W-:-:S03]  /*18d0*/  LEA.HI.X R41, R56, UR7, R57, 0x2, P0 ;  /* 0x0000000738297c11 */ /* 0x000fc600080f1439 */
[----:B------:R-:W-:-:S05]  /*18e0*/  IMAD.WIDE.U32 R40, R22, 0x10, R40 ;  /* 0x0000001016287825 */ /* 0x000fca00078e0028 */
[----:B----4-:R2:W-:Y:S04]  /*18f0*/  STG.E.128 desc[UR16][R40.64], R48 ;  /* 0x0000003028007986 */ /* 0x0105e8000c101d10 */
[----:B-1----:R2:W-:Y:S02]  /*1900*/  STG.E.128 desc[UR16][R40.64+0x200], R52 ;  /* 0x0002003428007986 */ /* 0x0025e4000c101d10 */
.L_x_9120:
[----:B------:R-:W-:Y:S01]  /*1910*/  FFMA.FTZ R43, R33, R76, R62 ;  /* 0x0000004c212b7223 */ /* 0x000fe2000001003e */
[----:B------:R-:W-:Y:S01]  /*1920*/  BAR.SYNC.DEFER_BLOCKING 0x0 ;  /* 0x0000000000007b1d */ /* 0x000fe20000010000 */
[----:B------:R-:W-:Y:S01]  /*1930*/  UISETP.GE.AND UP0, UPT, UR4, 0x1, UPT ;  /* 0x000000010400788c */ /* 0x000fe2000bf06270 */
[----:B--2---:R-:W-:Y:S01]  /*1940*/  CS2R R40, SRZ ;  /* 0x0000000000287805 */ /* 0x004fe2000001ff00 */
[----:B------:R-:W-:Y:S01]  /*1950*/  FFMA.FTZ R46, R34, R119, R43 ;  /* 0x00000077222e7223 */ /* 0x000fe2000001002b */
[----:B------:R-:W-:Y:S02]  /*1960*/  CS2R R42, SRZ ;  /* 0x00000000002a7805 */ /* 0x000fe4000001ff00 */
[----:B------:R-:W-:Y:S01]  /*1970*/  CS2R R44, SRZ ;  /* 0x00000000002c7805 */ /* 0x000fe2000001ff00 */
[----:B------:R-:W-:Y:S01]  /*1980*/  FMUL.FTZ R48, R73, R2 ;  /* 0x0000000249307220 */ /* 0x000fe20000410000 */
        /* <DEDUP_REMOVED lines=11> */
[----:B------:R-:W-:-:S03]  /*1a40*/  FMUL.FTZ R53, R122, R2 ;  /* 0x000000027a357220 */ /* 0x000fc60000410000 */
[----:B------:R-:W-:Y:S01]  /*1a50*/  FFMA.FTZ R93, R39, R124, R56 ;  /* 0x0000007c275d7223 */ /* 0x000fe20000010038 */
[----:B------:R-:W-:Y:S06]  /*1a60*/  BRA.U !UP0, `(.L_x_9121) ;  /* 0x0000001908f07547 */ /* 0x000fec000b800000 */
[----:B------:R-:W1:Y:S01]  /*1a70*/  LDC.64 R78, c[0x0][0x440] ;  /* 0x00011000ff4e7b82 */ /* 0x000e620000000a00 */
[----:B------:R-:W-:Y:S01]  /*1a80*/  ISETP.NE.AND P0, PT, R14, 0x1, PT ;  /* 0x000000010e00780c */ /* 0x000fe20003f05270 */
[----:B------:R-:W-:Y:S01]  /*1a90*/  FMUL.FTZ R134, R32, R111 ;  /* 0x0000006f20867220 */ /* 0x000fe20000410000 */
[----:B------:R-:W-:Y:S01]  /*1aa0*/  SHF.L.U32 R126, R14, 0x8, RZ ;  /* 0x000000080e7e7819 */ /* 0x000fe200000006ff */
[----:B------:R-:W-:Y:S01]  /*1ab0*/  FMUL.FTZ R133, R33, R110 ;  /* 0x0000006e21857220 */ /* 0x000fe20000410000 */
[----:B0-----:R-:W-:Y:S01]  /*1ac0*/  IADD3 R116, P1, PT, R108, R94, RZ ;  /* 0x0000005e6c747210 */ /* 0x001fe20007f3e0ff */
[----:B------:R-:W-:Y:S01]  /*1ad0*/  FMUL.FTZ R132, R34, R113 ;  /* 0x0000007122847220 */ /* 0x000fe20000410000 */
[----:B------:R-:W-:Y:S01]  /*1ae0*/  LOP3.LUT R137, R108, 0x100, RZ, 0xc0, !PT ;  /* 0x000001006c897812 */ /* 0x000fe200078ec0ff */
[----:B------:R-:W0:Y:S01]  /*1af0*/  LDC.64 R80, c[0x0][0x448] ;  /* 0x00011200ff507b82 */ /* 0x000e220000000a00 */
[----:B------:R-:W-:Y:S01]  /*1b00*/  IADD3 R135, PT, PT, R14, -0x2, RZ ;  /* 0xfffffffe0e877810 */ /* 0x000fe20007ffe0ff */
[----:B------:R-:W-:Y:S01]  /*1b10*/  FMUL.FTZ R131, R35, R112 ;  /* 0x0000007023837220 */ /* 0x000fe20000410000 */
[----:B------:R-:W-:Y:S01]  /*1b20*/  IADD3 R136, PT, PT, R108, R96, RZ ;  /* 0x000000606c887210 */ /* 0x000fe20007ffe0ff */
[----:B------:R-:W-:Y:S01]  /*1b30*/  FMUL.FTZ R130, R36, R75 ;  /* 0x0000004b24827220 */ /* 0x000fe20000410000 */
[----:B------:R-:W-:Y:S01]  /*1b40*/  ISETP.EQ.AND P0, PT, R96, RZ, P0 ;  /* 0x000000ff6000720c */ /* 0x000fe20000702270 */
[----:B------:R-:W-:Y:S01]  /*1b50*/  FMUL.FTZ R129, R37, R72 ;  /* 0x0000004825817220 */ /* 0x000fe20000410000 */
[----:B------:R-:W-:Y:S01]  /*1b60*/  FMUL.FTZ R128, R38, R77 ;  /* 0x0000004d26807220 */ /* 0x000fe20000410000 */
[----:B------:R-:W2:Y:S01]  /*1b70*/  LDC.64 R82, c[0x0][0x3e0] ;  /* 0x0000f800ff527b82 */ /* 0x000ea20000000a00 */
[----:B------:R-:W-:Y:S01]  /*1b80*/  FMUL.FTZ R127, R39, R74 ;  /* 0x0000004a277f7220 */ /* 0x000fe20000410000 */
[----:B------:R-:W-:Y:S01]  /*1b90*/  MOV R40, RZ ;  /* 0x000000ff00287202 */ /* 0x000fe20000000f00 */
[----:B------:R-:W3:Y:S01]  /*1ba0*/  LDCU UR10, c[0x0][0x394] ;  /* 0x00007280ff0a77ac */ /* 0x000ee20008000800 */
[----:B------:R-:W-:-:S02]  /*1bb0*/  LOP3.LUT R126, R126, 0x100, RZ, 0xc0, !PT ;  /* 0x000001007e7e7812 */ /* 0x000fc400078ec0ff */
[----:B------:R-:W-:Y:S01]  /*1bc0*/  IADD3.X R117, PT, PT, RZ, R88, RZ, P1, !PT ;  /* 0x00000058ff757210 */ /* 0x000fe20000ffe4ff */
[----:B------:R-:W4:Y:S01]  /*1bd0*/  LDCU UR11, c[0x0][0x38c] ;  /* 0x00007180ff0b77ac */ /* 0x000f220008000800 */
[----:B------:R-:W0:Y:S01]  /*1be0*/  LDC.64 R84, c[0x0][0x3c0] ;  /* 0x0000f000ff547b82 */ /* 0x000e220000000a00 */
[----:B------:R-:W0:Y:S01]  /*1bf0*/  LDCU UR7, c[0x0][0x388] ;  /* 0x00007100ff0777ac */ /* 0x000e220008000800 */
[----:B------:R-:W0:Y:S06]  /*1c00*/  LDCU.64 UR8, c[0x0][0x540] ;  /* 0x0000a800ff0877ac */ /* 0x000e2c0008000a00 */
[----:B------:R-:W0:Y:S01]  /*1c10*/  LDC.64 R86, c[0x0][0x3a8] ;  /* 0x0000ea00ff567b82 */ /* 0x000e220000000a00 */
[----:B------:R-:W-:-:S07]  /*1c20*/  UMOV UR4, URZ ;  /* 0x000000ff00047c82 */ /* 0x000fce0008000000 */
[----:B---3--:R-:W0:Y:S02]  /*1c30*/  LDC.64 R114, c[0x0][0x4f0] ;  /* 0x00013c00ff727b82 */ /* 0x008e240000000a00 */
.L_x_9143:
[----:B-12---:R-:W-:-:S04]  /*1c40*/  IMAD.WIDE.U32 R56, R82, UR4, RZ ;  /* 0x0000000452387c25 */ /* 0x006fc8000f8e00ff */
[----:B------:R-:W-:Y:S01]  /*1c50*/  IMAD R57, R83, UR4, R57 ;  /* 0x0000000453397c24 */ /* 0x000fe2000f8e0239 */
[----:B------:R-:W-:-:S04]  /*1c60*/  LEA R60, P1, R56, R10, 0x2 ;  /* 0x0000000a383c7211 */ /* 0x000fc800078210ff */
[----:B------:R-:W-:Y:S02]  /*1c70*/  LEA.HI.X R61, R56, R12, R57, 0x2, P1 ;  /* 0x0000000c383d7211 */ /* 0x000fe400008f1439 */
[----:B------:R-:W-:Y:S02]  /*1c80*/  MOV R56, R104 ;  /* 0x0000006800387202 */ /* 0x000fe40000000f00 */
[----:B------:R-:W-:Y:S01]  /*1c90*/  MOV R57, R11 ;  /* 0x0000000b00397202 */ /* 0x000fe20000000f00 */
[----:B------:R-:W-:-:S04]  /*1ca0*/  IMAD.WIDE.U32 R60, R22, 0x10, R60 ;  /* 0x00000010163c7825 */ /* 0x000fc800078e003c */
[----:B0-----:R-:W-:Y:S01]  /*1cb0*/  IMAD.WIDE.U32 R56, R86, UR4, R56 ;  /* 0x0000000456387c25 */ /* 0x001fe2000f8e0038 */
[----:B------:R-:W2:Y:S04]  /*1cc0*/  LDG.E.128 R64, desc[UR16][R60.64] ;  /* 0x000000103c407981 */ /* 0x000ea8000c1e1d00 */
[----:B---3--:R-:W3:Y:S01]  /*1cd0*/  LDG.E.128 R68, desc[UR16][R60.64+0x200] ;  /* 0x000200103c447981 */ /* 0x008ee2000c1e1d00 */
[----:B------:R-:W-:Y:S01]  /*1ce0*/  IMAD R57, R87, UR4, R57 ;  /* 0x0000000457397c24 */ /* 0x000fe2000f8e0239 */
[----:B-1--4-:R-:W-:-:S04]  /*1cf0*/  LEA R58, P1, R56, R78, 0x2 ;  /* 0x0000004e383a7211 */ /* 0x012fc800078210ff */
[----:B------:R-:W-:-:S05]  /*1d00*/  LEA.HI.X R59, R56, R79, R57, 0x2, P1 ;  /* 0x0000004f383b7211 */ /* 0x000fca00008f1439 */
[----:B------:R0:W5:Y:S01]  /*1d10*/  LDG.E R138, desc[UR16][R58.64] ;  /* 0x000000103a8a7981 */ /* 0x000162000c1e1900 */
[----:B------:R-:W-:Y:S02]  /*1d20*/  MOV R56, R102 ;  /* 0x0000006600387202 */ /* 0x000fe40000000f00 */
[----:B------:R-:W-:-:S03]  /*1d30*/  MOV R57, R13 ;  /* 0x0000000d00397202 */ /* 0x000fc60000000f00 */
[----:B------:R-:W-:-:S04]  /*1d40*/  IMAD.WIDE.U32 R56, R84, UR4, R56 ;  /* 0x0000000454387c25 */ /* 0x000fc8000f8e0038 */
[----:B------:R-:W-:Y:S01]  /*1d50*/  IMAD R57, R85, UR4, R57 ;  /* 0x0000000455397c24 */ /* 0x000fe2000f8e0239 */
[----:B------:R-:W-:-:S04]  /*1d60*/  LEA R120, P1, R56, R80, 0x2 ;  /* 0x0000005038787211 */ /* 0x000fc800078210ff */
[----:B------:R-:W-:-:S05]  /*1d70*/  LEA.HI.X R121, R56, R81, R57, 0x2, P1 ;  /* 0x0000005138797211 */ /* 0x000fca00008f1439 */
[----:B------:R-:W4:Y:S01]  /*1d80*/  LDG.E R120, desc[UR16][R120.64] ;  /* 0x0000001078787981 */ /* 0x000f22000c1e1900 */
[----:B------:R-:W1:Y:S01]  /*1d90*/  S2UR UR6, SR_CgaCtaId ;  /* 0x00000000000679c3 */ /* 0x000e620000008800 */
[C---:B------:R-:W-:Y:S01]  /*1da0*/  ISETP.NE.AND P2, PT, R96.reuse, RZ, PT ;  /* 0x000000ff6000720c */ /* 0x040fe20003f45270 */
[----:B------:R-:W-:Y:S01]  /*1db0*/  UMOV UR5, 0x400 ;  /* 0x0000040000057882 */ /* 0x000fe20000000000 */
[----:B------:R-:W-:Y:S01]  /*1dc0*/  ISETP.NE.AND P1, PT, R96, 0x1f, PT ;  /* 0x0000001f6000780c */ /* 0x000fe20003f25270 */
[----:B------:R-:W-:Y:S01]  /*1dd0*/  BSSY.RECONVERGENT B0, `(.L_x_9122) ;  /* 0x0000036000007945 */ /* 0x000fe20003800200 */
[----:B-1----:R-:W-:Y:S01]  /*1de0*/  ULEA UR5, UR6, UR5, 0x18 ;  /* 0x0000000506057291 */ /* 0x002fe2000f8ec0ff */
[----:B--2---:R1:W-:Y:S04]  /*1df0*/  STS.128 [R90], R64 ;  /* 0x000000405a007388 */ /* 0x0043e80000000c00 */
[----:B---3--:R2:W-:Y:S01]  /*1e00*/  STS.128 [R90+0x200], R68 ;  /* 0x000200445a007388 */ /* 0x0085e20000000c00 */
[----:B------:R-:W-:-:S03]  /*1e10*/  NOP ;  /* 0x0000000000007918 */ /* 0x000fc60000000000 */
[----:B0-----:R-:W4:Y:S04]  /*1e20*/  LDS.128 R56, [R91] ;  /* 0x000000005b387984 */ /* 0x001f280000000c00 */
[----:B------:R-:W0:Y:S01]  /*1e30*/  LDS.128 R60, [R91+0x10] ;  /* 0x000010005b3c7984 */ /* 0x000e220000000c00 */
[----:B-----5:R-:W-:Y:S01]  /*1e40*/  FMUL.FTZ R139, R138, 1.4426950216293334961 ;  /* 0x3fb8aa3b8a8b7820 */ /* 0x020fe20000410000 */
        /* <DEDUP_REMOVED lines=13> */
[----:B------:R-:W3:Y:S04]  /*1f20*/  MUFU.EX2 R71, R71 ;  /* 0x0000004700477308 */ /* 0x000ee80000000800 */
[----:B------:R-:W0:Y:S01]  /*1f30*/  MUFU.EX2 R143, R143 ;  /* 0x0000008f008f7308 */ /* 0x000e220000000800 */
[----:B-1----:R1:W-:Y:S03]  /*1f40*/  STS [R64+0xa88], R141 ;  /* 0x000a888d40007388 */ /* 0x0023e60000000800 */
[----:B------:R-:W1:Y:S04]  /*1f50*/  MUFU.EX2 R145, R145 ;  /* 0x0000009100917308 */ /* 0x000e680000000800 */
[----:B------:R-:W1:Y:S04]  /*1f60*/  MUFU.EX2 R146, R146 ;  /* 0x0000009200927308 */ /* 0x000e680000000800 */
[----:B------:R5:W1:Y:S01]  /*1f70*/  MUFU.EX2 R70, R142 ;  /* 0x0000008e00467308 */ /* 0x000a620000000800 */
[C---:B----4-:R-:W-:Y:S01]  /*1f80*/  FMUL.FTZ R68, R120.reuse, R56 ;  /* 0x0000003878447220 */ /* 0x050fe20000410000 */
[C---:B------:R-:W-:Y:S01]  /*1f90*/  FMUL.FTZ R67, R120.reuse, R57 ;  /* 0x0000003978437220 */ /* 0x040fe20000410000 */
[C---:B------:R-:W-:Y:S01]  /*1fa0*/  FMUL.FTZ R66, R120.reuse, R58 ;  /* 0x0000003a78427220 */ /* 0x040fe20000410000 */
[C---:B------:R-:W-:Y:S01]  /*1fb0*/  FMUL.FTZ R65, R120.reuse, R59 ;  /* 0x0000003b78417220 */ /* 0x040fe20000410000 */
[C---:B0-----:R-:W-:Y:S01]  /*1fc0*/  FMUL.FTZ R139, R120.reuse, R61 ;  /* 0x0000003d788b7220 */ /* 0x041fe20000410000 */
[C---:B------:R-:W-:Y:S01]  /*1fd0*/  FMUL.FTZ R148, R120.reuse, R62 ;  /* 0x0000003e78947220 */ /* 0x040fe20000410000 */
[C---:B------:R-:W-:Y:S01]  /*1fe0*/  FMUL.FTZ R151, R120.reuse, R63 ;  /* 0x0000003f78977220 */ /* 0x040fe20000410000 */
[----:B------:R0:W4:Y:S01]  /*1ff0*/  MUFU.EX2 R121, R140 ;  /* 0x0000008c00797308 */ /* 0x0001220000000800 */
        /* <DEDUP_REMOVED lines=18> */
.L_x_9123:
[----:B------:R0:W1:Y:S02]  /*2120*/  LDS R148, [R21+0x128c] ;  /* 0x00128c0015947984 */ /* 0x0000640000000800 */
.L_x_9124:
[----:B------:R-:W-:Y:S05]  /*2130*/  BSYNC.RECONVERGENT B0 ;  /* 0x0000000000007941 */ /* 0x000fea0003800200 */
.L_x_9122:
[----:B--2---:R-:W2:Y:S01]  /*2140*/  @P0 LDC R64, c[0x0][0x38c] ;  /* 0x0000e300ff400b82 */ /* 0x004ea20000000800 */
[----:B------:R-:W-:Y:S01]  /*2150*/  MOV R139, RZ ;  /* 0x000000ff008b7202 */ /* 0x000fe20000000f00 */
[----:B--2---:R-:W-:-:S04]  /*2160*/  @P0 IMAD R65, R135, R64, UR4 ;  /* 0x0000000487410e24 */ /* 0x004fc8000f8e0240 */
[----:B------:R-:W-:-:S05]  /*2170*/  @P0 IMAD.WIDE R64, R65, 0x8, R106 ;  /* 0x0000000841400825 */ /* 0x000fca00078e026a */
[----:B------:R2:W5:Y:S01]  /*2180*/  @P0 LDG.E R139, desc[UR16][R64.64+0x4] ;  /* 0x00000410408b0981 */ /* 0x000562000c1e1900 */
[----:B----4-:R-:W-:Y:S01]  /*2190*/  FFMA.FTZ R149, R134, R121, R133 ;  /* 0x0000007986957223 */ /* 0x010fe20000010085 */
[C---:B-1-3--:R-:W-:Y:S01]  /*21a0*/  FMUL.FTZ R152, R146.reuse, R148 ;  /* 0x0000009492987220 */ /* 0x04afe20000410000 */
[----:B------:R-:W-:Y:S01]  /*21b0*/  FFMA.FTZ R153, R146, R151, R147 ;  /* 0x0000009792997223 */ /* 0x000fe20000010093 */
[----:B------:R-:W-:Y:S01]  /*21c0*/  ISETP.GE.AND P1, PT, R89, 0x1, PT ;  /* 0x000000015900780c */ /* 0x000fe20003f26270 */
[----:B------:R-:W-:Y:S01]  /*21d0*/  FFMA.FTZ R150, R70, R149, R132 ;  /* 0x0000009546967223 */ /* 0x000fe20000010084 */
[----:B------:R-:W-:Y:S01]  /*21e0*/  FMUL.FTZ R152, R145, R152 ;  /* 0x0000009891987220 */ /* 0x000fe20000410000 */
[----:B------:R-:W-:Y:S01]  /*21f0*/  FMUL.FTZ R149, R141, R121 ;  /* 0x000000798d957220 */ /* 0x000fe20000410000 */
[----:B------:R-:W-:Y:S01]  /*2200*/  FFMA.FTZ R153, R145, R153, R144 ;  /* 0x0000009991997223 */ /* 0x000fe20000010090 */
[----:B------:R-:W-:Y:S01]  /*2210*/  FFMA.FTZ R150, R69, R150, R131 ;  /* 0x0000009645967223 */ /* 0x000fe20000010083 */
[C---:B------:R-:W-:Y:S01]  /*2220*/  FMUL.FTZ R152, R143.reuse, R152 ;  /* 0x000000988f987220 */ /* 0x040fe20000410000 */
[C---:B------:R-:W-:Y:S01]  /*2230*/  ISETP.NE.AND P3, PT, R16.reuse, 0x1f, PT ;  /* 0x0000001f1000780c */ /* 0x040fe20003f65270 */
[----:B------:R-:W-:Y:S01]  /*2240*/  FFMA.FTZ R153, R143, R153, R142 ;  /* 0x000000998f997223 */ /* 0x000fe2000001008e */
[C---:B------:R-:W-:Y:S01]  /*2250*/  FFMA.FTZ R150, R71.reuse, R150, R130 ;  /* 0x0000009647967223 */ /* 0x040fe20000010082 */
[C---:B------:R-:W-:Y:S01]  /*2260*/  FMUL.FTZ R152, R71.reuse, R152 ;  /* 0x0000009847987220 */ /* 0x040fe20000410000 */
[----:B------:R-:W-:Y:S01]  /*2270*/  ISETP.GT.U32.AND P4, PT, R16, 0x17, PT ;  /* 0x000000171000780c */ /* 0x000fe20003f84070 */
[----:B------:R-:W-:Y:S01]  /*2280*/  FFMA.FTZ R153, R71, R153, R140 ;  /* 0x0000009947997223 */ /* 0x000fe2000001008c */
[----:B------:R-:W-:Y:S01]  /*2290*/  FFMA.FTZ R150, R143, R150, R129 ;  /* 0x000000968f967223 */ /* 0x000fe20000010081 */
[----:B------:R-:W-:Y:S01]  /*22a0*/  ULEA UR6, UR4, UR5, 0x3 ;  /* 0x0000000504067291 */ /* 0x000fe2000f8e18ff */
[----:B------:R-:W-:Y:S01]  /*22b0*/  BSSY.RECONVERGENT B0, `(.L_x_9125) ;  /* 0x00000a1000007945 */ /* 0x000fe20003800200 */
[----:B------:R-:W-:Y:S01]  /*22c0*/  FFMA.FTZ R153, R69, R153, R66 ;  /* 0x0000009945997223 */ /* 0x000fe20000010042 */
[----:B------:R-:W-:-:S03]  /*22d0*/  FFMA.FTZ R150, R145, R150, R128 ;  /* 0x0000009691967223 */ /* 0x000fc60000010080 */
[----:B------:R-:W-:Y:S01]  /*22e0*/  FFMA.FTZ R154, R70, R153, R67 ;  /* 0x00000099469a7223 */ /* 0x000fe20000010043 */
[----:B--2---:R-:W-:Y:S01]  /*22f0*/  FFMA.FTZ R65, R146, R150, R127 ;  /* 0x0000009692417223 */ /* 0x004fe2000001007f */
[C---:B------:R-:W-:Y:S01]  /*2300*/  FMUL.FTZ R150, R70.reuse, R149 ;  /* 0x0000009546967220 */ /* 0x040fe20000410000 */
[----:B------:R-:W-:Y:S01]  /*2310*/  FMUL.FTZ R149, R69, R152 ;  /* 0x0000009845957220 */ /* 0x000fe20000410000 */
[----:B------:R-:W-:Y:S02]  /*2320*/  FFMA.FTZ R154, R121, R154, R68 ;  /* 0x0000009a799a7223 */ /* 0x000fe40000010044 */
[----:B------:R-:W1:Y:S01]  /*2330*/  SHFL.UP PT, R64, R65, 0x1, RZ ;  /* 0x0420000041407989 */ /* 0x000e6200000e00ff */
[----:B------:R-:W-:Y:S01]  /*2340*/  FMUL.FTZ R150, R69, R150 ;  /* 0x0000009645967220 */ /* 0x000fe20000410000 */
[----:B------:R-:W-:Y:S02]  /*2350*/  FMUL.FTZ R152, R70, R149 ;  /* 0x0000009546987220 */ /* 0x000fe40000410000 */
[----:B------:R-:W2:Y:S01]  /*2360*/  SHFL.DOWN PT, R157, R154, 0x1, 0x1f ;  /* 0x08201f009a9d7f89 */ /* 0x000ea200000e0000 */
[----:B------:R-:W-:Y:S01]  /*2370*/  FMUL.FTZ R150, R71, R150 ;  /* 0x0000009647967220 */ /* 0x000fe20000410000 */
[----:B------:R-:W-:Y:S01]  /*2380*/  FMUL.FTZ R149, R121, R152 ;  /* 0x0000009879957220 */ /* 0x000fe20000410000 */
[----:B------:R-:W-:-:S02]  /*2390*/  MOV R152, R154 ;  /* 0x0000009a00987202 */ /* 0x000fc40000000f00 */
        /* <DEDUP_REMOVED lines=63> */
[----:B------:R-:W-:Y:S01]  /*2790*/  @!P1 FFMA.FTZ R152, R149, R157, R152 ;  /* 0x0000009d95989223 */ /* 0x000fe20000010098 */
[----:B------:R-:W-:Y:S03]  /*27a0*/  SHFL.IDX PT, R154, R65, RZ, 0x1f ;  /* 0x00001fff419a7589 */ /* 0x000fe600000e0000 */
[----:B------:R-:W-:Y:S01]  /*27b0*/  @!P1 MOV R149, R153 ;  /* 0x0000009900959202 */ /* 0x000fe20000000f00 */
[----:B------:R-:W-:Y:S01]  /*27c0*/  SHFL.DOWN PT, R158, R152, 0x1, 0x1f ;  /* 0x08201f00989e7f89 */ /* 0x000fe200000e0000 */
[----:B------:R-:W-:-:S03]  /*27d0*/  ISETP.NE.AND P1, PT, R96, RZ, PT ;  /* 0x000000ff6000720c */ /* 0x000fc60003f25270 */
[----:B------:R-:W-:Y:S04]  /*27e0*/  SHFL.DOWN PT, R157, R149, 0x1, 0x1f ;  /* 0x08201f00959d7f89 */ /* 0x000fe800000e0000 */
[----:B------:R-:W-:Y:S04]  /*27f0*/  SHFL.IDX PT, R156, R152, RZ, 0x1f ;  /* 0x00001fff989c7589 */ /* 0x000fe800000e0000 */
[----:B------:R-:W1:Y:S02]  /*2800*/  SHFL.IDX PT, R153, R149, RZ, 0x1f ;  /* 0x00001fff95997589 */ /* 0x000e6400000e0000 */
        /* <DEDUP_REMOVED lines=9> */
[-C--:B------:R-:W-:Y:S01]  /*28a0*/  FMUL.FTZ R150, R57, R139.reuse ;  /* 0x0000008b39967220 */ /* 0x080fe20000410000 */
[----:B------:R-:W-:Y:S01]  /*28b0*/  FFMA.FTZ R57, R73, R56, RZ ;  /* 0x0000003849397223 */ /* 0x000fe200000100ff */
[----:B------:R-:W-:Y:S01]  /*28c0*/  @P2 FFMA.FTZ R154, R157, R154, R158 ;  /* 0x0000009a9d9a2223 */ /* 0x000fe2000001009e */
[----:B------:R-:W-:Y:S02]  /*28d0*/  FFMA.FTZ R149, R70, R139, R132 ;  /* 0x0000008b46957223 */ /* 0x000fe40000010084 */
[----:B------:R-:W-:Y:S01]  /*28e0*/  FFMA.FTZ R56, R76, R150, R57 ;  /* 0x000000964c387223 */ /* 0x000fe20000010039 */
[----:B------:R-:W-:Y:S01]  /*28f0*/  FMUL.FTZ R150, R120, R141 ;  /* 0x0000008d78967220 */ /* 0x000fe20000410000 */
[----:B------:R-:W-:Y:S01]  /*2900*/  FFMA.FTZ R151, R154, R148, R151 ;  /* 0x000000949a977223 */ /* 0x000fe20000010097 */
[----:B------:R-:W-:Y:S01]  /*2910*/  FFMA.FTZ R148, R69, R149, R131 ;  /* 0x0000009545947223 */ /* 0x000fe20000010083 */
[C---:B------:R-:W-:Y:S01]  /*2920*/  FMUL.FTZ R57, R120.reuse, R139 ;  /* 0x0000008b78397220 */ /* 0x040fe20000410000 */
[----:B------:R-:W-:Y:S01]  /*2930*/  FMUL.FTZ R152, R73, R150 ;  /* 0x0000009649987220 */ /* 0x000fe20000410000 */
[C---:B------:R-:W-:Y:S01]  /*2940*/  FMUL.FTZ R150, R120.reuse, R149 ;  /* 0x0000009578967220 */ /* 0x040fe20000410000 */
[-C--:B------:R-:W-:Y:S01]  /*2950*/  FFMA.FTZ R153, R71, R148.reuse, R130 ;  /* 0x0000009447997223 */ /* 0x080fe20000010082 */
[----:B------:R-:W-:Y:S01]  /*2960*/  FMUL.FTZ R159, R120, R148 ;  /* 0x00000094789f7220 */ /* 0x000fe20000410000 */
[----:B------:R-:W-:Y:S01]  /*2970*/  FMUL.FTZ R57, R76, R57 ;  /* 0x000000394c397220 */ /* 0x000fe20000410000 */
[----:B------:R-:W-:Y:S01]  /*2980*/  FMUL.FTZ R157, R119, R150 ;  /* 0x00000096779d7220 */ /* 0x000fe20000410000 */
[-C--:B------:R-:W-:Y:S01]  /*2990*/  FFMA.FTZ R150, R143, R153.reuse, R129 ;  /* 0x000000998f967223 */ /* 0x080fe20000010081 */
[----:B------:R-:W-:Y:S01]  /*29a0*/  FMUL.FTZ R154, R120, R153 ;  /* 0x00000099789a7220 */ /* 0x000fe20000410000 */
[----:B------:R-:W-:Y:S01]  /*29b0*/  STS [R23+0x430], R152 ;  /* 0x0004309817007388 */ /* 0x000fe20000000800 */
[----:B------:R-:W-:Y:S01]  /*29c0*/  FMUL.FTZ R159, R118, R159 ;  /* 0x0000009f769f7220 */ /* 0x000fe20000410000 */
[-C--:B------:R-:W-:Y:S01]  /*29d0*/  FFMA.FTZ R155, R145, R150.reuse, R128 ;  /* 0x00000096919b7223 */ /* 0x080fe20000010080 */
[----:B------:R-:W-:Y:S01]  /*29e0*/  FMUL.FTZ R65, R120, R150 ;  /* 0x0000009678417220 */ /* 0x000fe20000410000 */
[----:B------:R1:W-:Y:S01]  /*29f0*/  STS [R24+0x8], R157 ;  /* 0x0000089d18007388 */ /* 0x0003e20000000800 */
[----:B------:R-:W-:Y:S01]  /*2a00*/  FMUL.FTZ R161, R123, R154 ;  /* 0x0000009a7ba17220 */ /* 0x000fe20000410000 */
[-C--:B------:R-:W-:Y:S01]  /*2a10*/  FFMA.FTZ R64, R146, R155.reuse, R127 ;  /* 0x0000009b92407223 */ /* 0x080fe2000001007f */
[----:B------:R-:W-:Y:S01]  /*2a20*/  FMUL.FTZ R156, R120, R155 ;  /* 0x0000009b789c7220 */ /* 0x000fe20000410000 */
[----:B------:R-:W-:Y:S01]  /*2a30*/  FMUL.FTZ R163, R122, R65 ;  /* 0x000000417aa37220 */ /* 0x000fe20000410000 */
[----:B------:R2:W-:Y:S01]  /*2a40*/  STS [R24+0x4], R57 ;  /* 0x0000043918007388 */ /* 0x0005e20000000800 */
[----:B------:R-:W-:Y:S01]  /*2a50*/  FMUL.FTZ R120, R120, R64 ;  /* 0x0000004078787220 */ /* 0x000fe20000410000 */
[----:B------:R-:W-:Y:S01]  /*2a60*/  FMUL.FTZ R165, R125, R156 ;  /* 0x0000009c7da57220 */ /* 0x000fe20000410000 */
[----:B------:R-:W-:Y:S01]  /*2a70*/  FMUL.FTZ R58, R58, R149 ;  /* 0x000000953a3a7220 */ /* 0x000fe20000410000 */
[----:B------:R3:W-:Y:S01]  /*2a80*/  STS [R24+0xc], R159 ;  /* 0x00000c9f18007388 */ /* 0x0007e20000000800 */
[----:B-1----:R-:W-:Y:S01]  /*2a90*/  FMUL.FTZ R157, R124, R120 ;  /* 0x000000787c9d7220 */ /* 0x002fe20000410000 */
[----:B------:R-:W-:Y:S01]  /*2aa0*/  FMUL.FTZ R59, R59, R148 ;  /* 0x000000943b3b7220 */ /* 0x000fe20000410000 */
[----:B------:R-:W-:Y:S01]  /*2ab0*/  FFMA.FTZ R147, R146, R151, R147 ;  /* 0x0000009792937223 */ /* 0x000fe20000010093 */
[----:B------:R3:W-:Y:S01]  /*2ac0*/  STS [R24+0x10], R161 ;  /* 0x000010a118007388 */ /* 0x0007e20000000800 */
[----:B------:R-:W-:Y:S01]  /*2ad0*/  FMUL.FTZ R60, R60, R153 ;  /* 0x000000993c3c7220 */ /* 0x000fe20000410000 */
[----:B--2---:R-:W-:Y:S01]  /*2ae0*/  FFMA.FTZ R57, R119, R58, R56 ;  /* 0x0000003a77397223 */ /* 0x004fe20000010038 */
[----:B------:R-:W-:Y:S01]  /*2af0*/  FFMA.FTZ R145, R145, R147, R144 ;  /* 0x0000009391917223 */ /* 0x000fe20000010090 */
[----:B------:R3:W-:Y:S01]  /*2b00*/  STS [R24+0x14], R163 ;  /* 0x000014a318007388 */ /* 0x0007e20000000800 */
[----:B------:R-:W-:Y:S01]  /*2b10*/  FMUL.FTZ R61, R61, R150 ;  /* 0x000000963d3d7220 */ /* 0x000fe20000410000 */
[----:B------:R-:W-:Y:S01]  /*2b20*/  FFMA.FTZ R56, R118, R59, R57 ;  /* 0x0000003b76387223 */ /* 0x000fe20000010039 */
[----:B------:R-:W-:Y:S01]  /*2b30*/  IMAD.WIDE.U32 R58, R114, UR4, R116 ;  /* 0x00000004723a7c25 */ /* 0x000fe2000f8e0074 */
[----:B------:R3:W-:Y:S03]  /*2b40*/  STS [R24+0x18], R165 ;  /* 0x000018a518007388 */ /* 0x0007e60000000800 */
[----:B------:R-:W-:Y:S01]  /*2b50*/  FFMA.FTZ R143, R143, R145, R142 ;  /* 0x000000918f8f7223 */ /* 0x000fe2000001008e */
[----:B------:R-:W-:Y:S01]  /*2b60*/  FFMA.FTZ R57, R123, R60, R56 ;  /* 0x0000003c7b397223 */ /* 0x000fe20000010038 */
[----:B------:R-:W-:Y:S01]  /*2b70*/  FMUL.FTZ R62, R62, R155 ;  /* 0x0000009b3e3e7220 */ /* 0x000fe20000410000 */
[----:B------:R3:W-:Y:S01]  /*2b80*/  STS [R24+0x1c], R157 ;  /* 0x00001c9d18007388 */ /* 0x0007e20000000800 */
[----:B------:R-:W-:Y:S01]  /*2b90*/  BAR.SYNC.DEFER_BLOCKING 0x0 ;  /* 0x0000000000007b1d */ /* 0x000fe20000010000 */
[----:B------:R-:W-:Y:S01]  /*2ba0*/  FFMA.FTZ R60, R122, R61, R57 ;  /* 0x0000003d7a3c7223 */ /* 0x000fe20000010039 */
[----:B------:R-:W-:Y:S01]  /*2bb0*/  IMAD R57, R115, UR4, R59 ;  /* 0x0000000473397c24 */ /* 0x000fe2000f8e023b */
[----:B------:R-:W-:Y:S01]  /*2bc0*/  LEA R56, P2, R58, UR8, 0x2 ;  /* 0x000000083a387c11 */ /* 0x000fe2000f8410ff */
[----:B------:R-:W-:Y:S01]  /*2bd0*/  FFMA.FTZ R71, R71, R143, R140 ;  /* 0x0000008f47477223 */ /* 0x000fe2000001008c */
[----:B------:R-:W-:Y:S01]  /*2be0*/  IADD3 R140, PT, PT, -R136, UR7, RZ ;  /* 0x00000007888c7c10 */ /* 0x000fe2000fffe1ff */
[----:B------:R-:W-:Y:S01]  /*2bf0*/  FFMA.FTZ R59, R125, R62, R60 ;  /* 0x0000003e7d3b7223 */ /* 0x000fe2000001003c */
[----:B------:R-:W-:Y:S01]  /*2c00*/  LEA.HI.X R57, R58, UR9, R57, 0x2, P2 ;  /* 0x000000093a397c11 */ /* 0x000fe200090f1439 */
[----:B------:R-:W-:Y:S01]  /*2c10*/  FFMA.FTZ R69, R69, R71, R66 ;  /* 0x0000004745457223 */ /* 0x000fe20000010042 */
[C---:B------:R-:W-:Y:S01]  /*2c20*/  ISETP.GE.AND P2, PT, R140.reuse, 0x1, PT ;  /* 0x000000018c00780c */ /* 0x040fe20003f46270 */
[----:B------:R-:W-:Y:S01]  /*2c30*/  FMUL.FTZ R58, R63, R64 ;  /* 0x000000403f3a7220 */ /* 0x000fe20000410000 */
[----:B------:R-:W-:Y:S01]  /*2c40*/  ISETP.GE.AND P3, PT, R140, 0x21, PT ;  /* 0x000000218c00780c */ /* 0x000fe20003f66270 */
[----:B------:R-:W-:-:S02]  /*2c50*/  FFMA.FTZ R67, R70, R69, R67 ;  /* 0x0000004546437223 */ /* 0x000fc40000010043 */
[----:B------:R-:W-:Y:S02]  /*2c60*/  FFMA.FTZ R58, R124, R58, R59 ;  /* 0x0000003a7c3a7223 */ /* 0x000fe4000001003b */
[----:B------:R-:W-:Y:S01]  /*2c70*/  FFMA.FTZ R121, R121, R67, R68 ;  /* 0x0000004379797223 */ /* 0x000fe20000010044 */
[----:B------:R3:W1:Y:S05]  /*2c80*/  LDS R65, [R25+0x4b0] ;  /* 0x0004b00019417984 */ /* 0x00066a0000000800 */
[----:B------:R-:W-:Y:S05]  /*2c90*/  @!P2 BRA `(.L_x_9126) ;  /* 0x000000000008a947 */ /* 0x000fea0003800000 */
[----:B------:R-:W2:Y:S04]  /*2ca0*/  LDS R59, [R20+0x430] ;  /* 0x00043000143b7984 */ /* 0x000ea80000000800 */
[----:B--2---:R2:W-:Y:S02]  /*2cb0*/  REDG.E.ADD.F32.FTZ.RN.STRONG.GPU desc[UR16][R56.64], R59 ;  /* 0x0000003b380079a6 */ /* 0x0045e4000c12f310 */
.L_x_9126:
[----:B------:R-:W-:Y:S05]  /*2cc0*/  BSYNC.RECONVERGENT B0 ;  /* 0x0000000000007941 */ /* 0x000fea0003800200 */
.L_x_9125:
[----:B------:R-:W-:Y:S04]  /*2cd0*/  BSSY.RECONVERGENT B0, `(.L_x_9127) ;  /* 0x0000003000007945 */ /* 0x000fe80003800200 */
[----:B------:R-:W-:Y:S05]  /*2ce0*/  @!P3 BRA `(.L_x_9128) ;  /* 0x000000000004b947 */ /* 0x000fea0003800000 */
[----:B-1----:R4:W-:Y:S02]  /*2cf0*/  REDG.E.ADD.F32.FTZ.RN.STRONG.GPU desc[UR16][R56.64+0x80], R65 ;  /* 0x00008041380079a6 */ /* 0x0029e4000c12f310 */
.L_x_9128:
[----:B------:R-:W-:Y:S05]  /*2d00*/  BSYNC.RECONVERGENT B0 ;  /* 0x0000000000007941 */ /* 0x000fea0003800200 */
.L_x_9127:
[----:B------:R-:W-:Y:S01]  /*2d10*/  FADD.FTZ R66, -R134, R141 ;  /* 0x0000008d86427221 */ /* 0x000fe20000010100 */
[----:B--2---:R-:W-:Y:S01]  /*2d20*/  FMUL.FTZ R59, R111, R121 ;  /* 0x000000796f3b7220 */ /* 0x004fe20000410000 */
[----:B------:R-:W-:Y:S01]  /*2d30*/  FADD.FTZ R139, -R133, R139 ;  /* 0x0000008b858b7221 */ /* 0x000fe20000010100 */
[----:B------:R-:W-:Y:S01]  /*2d40*/  FMUL.FTZ R60, R110, R67 ;  /* 0x000000436e3c7220 */ /* 0x000fe20000410000 */
[C---:B------:R-:W-:Y:S01]  /*2d50*/  ISETP.GE.AND P6, PT, R140.reuse, 0x41, PT ;  /* 0x000000418c00780c */ /* 0x040fe20003fc6270 */
[----:B------:R-:W-:Y:S01]  /*2d60*/  FFMA.FTZ R63, R59, R66, RZ ;  /* 0x000000423b3f7223 */ /* 0x000fe200000100ff */
[----:B------:R-:W-:Y:S01]  /*2d70*/  ISETP.GE.AND P2, PT, R140, 0x61, PT ;  /* 0x000000618c00780c */ /* 0x000fe20003f46270 */
[----:B------:R-:W-:Y:S01]  /*2d80*/  FADD.FTZ R120, -R132, R149 ;  /* 0x0000009584787221 */ /* 0x000fe20000010100 */
[----:B------:R-:W-:Y:S01]  /*2d90*/  FMUL.FTZ R61, R113, R69 ;  /* 0x00000045713d7220 */ /* 0x000fe20000410000 */
[----:B------:R-:W-:Y:S01]  /*2da0*/  FFMA.FTZ R68, R60, R139, R63 ;  /* 0x0000008b3c447223 */ /* 0x000fe2000001003f */
[----:B------:R-:W-:Y:S01]  /*2db0*/  BSSY.RECONVERGENT B0, `(.L_x_9129) ;  /* 0x000000c000007945 */ /* 0x000fe20003800200 */
[----:B------:R2:W0:Y:S01]  /*2dc0*/  LDS R63, [R26+0x530] ;  /* 0x000530001a3f7984 */ /* 0x0004220000000800 */
[----:B------:R-:W-:Y:S01]  /*2dd0*/  P2R R70, PR, RZ, 0x4 ;  /* 0x00000004ff467803 */ /* 0x000fe20000000000 */
[----:B---3--:R-:W-:Y:S01]  /*2de0*/  FADD.FTZ R157, -R131, R148 ;  /* 0x00000094839d7221 */ /* 0x008fe20000010100 */
[----:B------:R-:W-:Y:S01]  /*2df0*/  ISETP.GE.AND P2, PT, R140, 0x81, PT ;  /* 0x000000818c00780c */ /* 0x000fe20003f46270 */
[----:B------:R-:W-:Y:S01]  /*2e00*/  FMUL.FTZ R62, R112, R71 ;  /* 0x00000047703e7220 */ /* 0x000fe20000410000 */
[C---:B------:R-:W-:Y:S01]  /*2e10*/  ISETP.GE.AND P3, PT, R140.reuse, 0xa1, PT ;  /* 0x000000a18c00780c */ /* 0x040fe20003f66270 */
[----:B-1--4-:R-:W-:Y:S01]  /*2e20*/  FFMA.FTZ R65, R61, R120, R68 ;  /* 0x000000783d417223 */ /* 0x012fe20000010044 */
[----:B------:R-:W-:-:S02]  /*2e30*/  ISETP.GE.AND P4, PT, R140, 0xc1, PT ;  /* 0x000000c18c00780c */ /* 0x000fc40003f86270 */
[----:B------:R-:W-:Y:S01]  /*2e40*/  ISETP.GE.AND P5, PT, R140, 0xe1, PT ;  /* 0x000000e18c00780c */ /* 0x000fe20003fa6270 */
[----:B--2---:R-:W-:-:S12]  /*2e50*/  @!P6 BRA `(.L_x_9130) ;  /* 0x000000000004e947 */ /* 0x004fd80003800000 */
[----:B0-----:R1:W-:Y:S02]  /*2e60*/  REDG.E.ADD.F32.FTZ.RN.STRONG.GPU desc[UR16][R56.64+0x100], R63 ;  /* 0x0001003f380079a6 */ /* 0x0013e4000c12f310 */
.L_x_9130:
[----:B------:R-:W-:Y:S05]  /*2e70*/  BSYNC.RECONVERGENT B0 ;  /* 0x0000000000007941 */ /* 0x000fea0003800200 */
.L_x_9129:
[----:B------:R-:W-:Y:S01]  /*2e80*/  ISETP.NE.AND P6, PT, R70, RZ, PT ;  /* 0x000000ff4600720c */ /* 0x000fe20003fc5270 */
[----:B------:R-:W-:Y:S01]  /*2e90*/  FFMA.FTZ R70, R62, R157, R65 ;  /* 0x0000009d3e467223 */ /* 0x000fe20000010041 */
[----:B------:R-:W-:Y:S01]  /*2ea0*/  BSSY.RECONVERGENT B0, `(.L_x_9131) ;  /* 0x0000006000007945 */ /* 0x000fe20003800200 */
[----:B------:R2:W3:Y:S01]  /*2eb0*/  LDS R65, [R27+0x5b0] ;  /* 0x0005b0001b417984 */ /* 0x0004e20000000800 */
[----:B01----:R-:W-:Y:S01]  /*2ec0*/  FMUL.FTZ R63, R75, R143 ;  /* 0x0000008f4b3f7220 */ /* 0x003fe20000410000 */
[----:B------:R-:W-:-:S08]  /*2ed0*/  FADD.FTZ R142, -R130, R153 ;  /* 0x00000099828e7221 */ /* 0x000fd00000010100 */
[----:B--2---:R-:W-:Y:S05]  /*2ee0*/  @!P6 BRA `(.L_x_9132) ;  /* 0x000000000004e947 */ /* 0x004fea0003800000 */
[----:B---3--:R0:W-:Y:S02]  /*2ef0*/  REDG.E.ADD.F32.FTZ.RN.STRONG.GPU desc[UR16][R56.64+0x180], R65 ;  /* 0x00018041380079a6 */ /* 0x0081e4000c12f310 */
.L_x_9132:
[----:B------:R-:W-:Y:S05]  /*2f00*/  BSYNC.RECONVERGENT B0 ;  /* 0x0000000000007941 */ /* 0x000fea0003800200 */
.L_x_9131:
[----:B0--3--:R0:W1:Y:S01]  /*2f10*/  LDS R65, [R28+0x630] ;  /* 0x000630001c417984 */ /* 0x0090620000000800 */
[----:B------:R-:W-:Y:S01]  /*2f20*/  BSSY.RECONVERGENT B0, `(.L_x_9133) ;  /* 0x0000006000007945 */ /* 0x000fe20003800200 */
[----:B------:R-:W-:Y:S01]  /*2f30*/  FMUL.FTZ R68, R72, R145 ;  /* 0x0000009148447220 */ /* 0x000fe20000410000 */
[----:B------:R-:W-:Y:S01]  /*2f40*/  FADD.FTZ R153, -R129, R150 ;  /* 0x0000009681997221 */ /* 0x000fe20000010100 */
[----:B------:R-:W-:Y:S01]  /*2f50*/  FFMA.FTZ R141, R63, R142, R70 ;  /* 0x0000008e3f8d7223 */ /* 0x000fe20000010046 */
[----:B------:R-:W-:Y:S06]  /*2f60*/  @!P2 BRA `(.L_x_9134) ;  /* 0x000000000004a947 */ /* 0x000fec0003800000 */
[----:B-1----:R2:W-:Y:S02]  /*2f70*/  REDG.E.ADD.F32.FTZ.RN.STRONG.GPU desc[UR16][R56.64+0x200], R65 ;  /* 0x00020041380079a6 */ /* 0x0025e4000c12f310 */
.L_x_9134:
[----:B------:R-:W-:Y:S05]  /*2f80*/  BSYNC.RECONVERGENT B0 ;  /* 0x0000000000007941 */ /* 0x000fea0003800200 */
.L_x_9133:
[----:B------:R-:W-:Y:S01]  /*2f90*/  FFMA.FTZ R144, R68, R153, R141 ;  /* 0x0000009944907223 */ /* 0x000fe2000001008d */
[----:B------:R-:W-:Y:S01]  /*2fa0*/  BSSY.RECONVERGENT B0, `(.L_x_9135) ;  /* 0x0000006000007945 */ /* 0x000fe20003800200 */
[----:B------:R3:W4:Y:S01]  /*2fb0*/  LDS R141, [R29+0x6b0] ;  /* 0x0006b0001d8d7984 */ /* 0x0007220000000800 */
[----:B-12---:R-:W-:Y:S01]  /*2fc0*/  FMUL.FTZ R65, R77, R147 ;  /* 0x000000934d417220 */ /* 0x006fe20000410000 */
[----:B------:R-:W-:Y:S01]  /*2fd0*/  FADD.FTZ R140, -R128, R155 ;  /* 0x0000009b808c7221 */ /* 0x000fe20000010100 */
[----:B------:R-:W-:Y:S06]  /*2fe0*/  @!P3 BRA `(.L_x_9136) ;  /* 0x000000000004b947 */ /* 0x000fec0003800000 */
[----:B----4-:R1:W-:Y:S02]  /*2ff0*/  REDG.E.ADD.F32.FTZ.RN.STRONG.GPU desc[UR16][R56.64+0x280], R141 ;  /* 0x0002808d380079a6 */ /* 0x0103e4000c12f310 */
.L_x_9136:
[----:B------:R-:W-:Y:S05]  /*3000*/  BSYNC.RECONVERGENT B0 ;  /* 0x0000000000007941 */ /* 0x000fea0003800200 */
.L_x_9135:
[----:B------:R2:W0:Y:S01]  /*3010*/  LDS R155, [R30+0x730] ;  /* 0x000730001e9b7984 */ /* 0x0004220000000800 */
[----:B------:R-:W-:Y:S01]  /*3020*/  BSSY.RECONVERGENT B0, `(.L_x_9137) ;  /* 0x0000006000007945 */ /* 0x000fe20003800200 */
[----:B------:R-:W-:Y:S01]  /*3030*/  FMUL.FTZ R70, R74, R151 ;  /* 0x000000974a467220 */ /* 0x000fe20000410000 */
[----:B------:R-:W-:Y:S01]  /*3040*/  FADD.FTZ R149, -R127, R64 ;  /* 0x000000407f957221 */ /* 0x000fe20000010100 */
[----:B-1--4-:R-:W-:Y:S01]  /*3050*/  FFMA.FTZ R141, R65, R140, R144 ;  /* 0x0000008c418d7223 */ /* 0x012fe20000010090 */
[----:B------:R-:W-:Y:S06]  /*3060*/  @!P4 BRA `(.L_x_9138) ;  /* 0x000000000004c947 */ /* 0x000fec0003800000 */
[----:B0-----:R1:W-:Y:S02]  /*3070*/  REDG.E.ADD.F32.FTZ.RN.STRONG.GPU desc[UR16][R56.64+0x300], R155 ;  /* 0x0003009b380079a6 */ /* 0x0013e4000c12f310 */
.L_x_9138:
[----:B------:R-:W-:Y:S05]  /*3080*/  BSYNC.RECONVERGENT B0 ;  /* 0x0000000000007941 */ /* 0x000fea0003800200 */
.L_x_9137:
[----:B01----:R0:W1:Y:S01]  /*3090*/  LDS R155, [R31+0x7b0] ;  /* 0x0007b0001f9b7984 */ /* 0x0030620000000800 */
[----:B------:R-:W-:Y:S01]  /*30a0*/  BSSY.RECONVERGENT B0, `(.L_x_9139) ;  /* 0x0000004000007945 */ /* 0x000fe20003800200 */
[----:B------:R-:W-:-:S03]  /*30b0*/  FFMA.FTZ R141, R70, R149, R141 ;  /* 0x00000095468d7223 */ /* 0x000fc6000001008d */
[----:B------:R-:W-:Y:S05]  /*30c0*/  @!P5 BRA `(.L_x_9140) ;  /* 0x000000000004d947 */ /* 0x000fea0003800000 */
[----:B-1----:R4:W-:Y:S02]  /*30d0*/  REDG.E.ADD.F32.FTZ.RN.STRONG.GPU desc[UR16][R56.64+0x380], R155 ;  /* 0x0003809b380079a6 */ /* 0x0029e4000c12f310 */
.L_x_9140:
[----:B------:R-:W-:Y:S05]  /*30e0*/  BSYNC.RECONVERGENT B0 ;  /* 0x0000000000007941 */ /* 0x000fea0003800200 */
.L_x_9139:
[----:B----4-:R-:W4:Y:S01]  /*30f0*/  SHFL.DOWN PT, R56, R141, 0x1, 0x1f ;  /* 0x08201f008d387f89 */ /* 0x010f2200000e0000 */
[----:B------:R-:W-:Y:S01]  /*3100*/  ISETP.GT.AND P2, PT, R89, 0x1e, PT ;  /* 0x0000001e5900780c */ /* 0x000fe20003f44270 */
[C---:B------:R-:W-:Y:S01]  /*3110*/  FMUL.FTZ R64, R138.reuse, R71 ;  /* 0x000000478a407220 */ /* 0x040fe20000410000 */
[C---:B-1----:R-:W-:Y:S01]  /*3120*/  FMUL.FTZ R155, R138.reuse, R69 ;  /* 0x000000458a9b7220 */ /* 0x042fe20000410000 */
[----:B------:R-:W1:Y:S01]  /*3130*/  SHFL.DOWN PT, R57, R58, 0x1, 0x1f ;  /* 0x08201f003a397f89 */ /* 0x000e6200000e0000 */
[----:B------:R-:W-:Y:S01]  /*3140*/  FMUL.FTZ R159, R138, R143 ;  /* 0x0000008f8a9f7220 */ /* 0x000fe20000410000 */
[----:B------:R-:W-:Y:S01]  /*3150*/  FMUL.FTZ R64, R157, R64 ;  /* 0x000000409d407220 */ /* 0x000fe20000410000 */
[----:B------:R-:W-:Y:S01]  /*3160*/  FMUL.FTZ R155, R120, R155 ;  /* 0x0000009b789b7220 */ /* 0x000fe20000410000 */
[----:B------:R-:W-:Y:S01]  /*3170*/  ISETP.NE.AND P3, PT, R89, RZ, PT ;  /* 0x000000ff5900720c */ /* 0x000fe20003f65270 */
[----:B------:R-:W-:Y:S01]  /*3180*/  FMUL.FTZ R159, R142, R159 ;  /* 0x0000009f8e9f7220 */ /* 0x000fe20000410000 */
[----:B------:R-:W-:Y:S01]  /*3190*/  FFMA.FTZ R64, R35, R71, R64 ;  /* 0x0000004723407223 */ /* 0x000fe20000010040 */
[----:B------:R-:W-:Y:S01]  /*31a0*/  FFMA.FTZ R155, R34, R69, R155 ;  /* 0x00000045229b7223 */ /* 0x000fe2000001009b */
        /* <DEDUP_REMOVED lines=12> */
[----:B----4-:R-:W-:Y:S01]  /*3270*/  @!P2 FADD.FTZ R141, R141, R56 ;  /* 0x000000388d8da221 */ /* 0x010fe20000010000 */
[----:B------:R-:W-:Y:S01]  /*3280*/  FFMA.FTZ R120, R33, R67, R120 ;  /* 0x0000004321787223 */ /* 0x000fe20000010078 */
[----:B------:R-:W-:Y:S01]  /*3290*/  FFMA.FTZ R71, R38, R147, R71 ;  /* 0x0000009326477223 */ /* 0x000fe20000010047 */
[----:B------:R-:W-:Y:S01]  /*32a0*/  FFMA.FTZ R69, R32, R121, R69 ;  /* 0x0000007920457223 */ /* 0x000fe20000010045 */
[----:B-1----:R-:W-:Y:S01]  /*32b0*/  @!P2 FADD.FTZ R58, R58, R57 ;  /* 0x000000393a3aa221 */ /* 0x002fe20000010000 */
[----:B------:R-:W1:Y:S01]  /*32c0*/  SHFL.DOWN PT, R56, R141, 0x2, 0x1f ;  /* 0x08401f008d387f89 */ /* 0x000e6200000e0000 */
[----:B------:R-:W-:Y:S01]  /*32d0*/  ISETP.GT.AND P2, PT, R89, 0x1d, PT ;  /* 0x0000001d5900780c */ /* 0x000fe20003f44270 */
[----:B------:R-:W-:Y:S01]  /*32e0*/  FFMA.FTZ R138, R39, R151, R138 ;  /* 0x00000097278a7223 */ /* 0x000fe2000001008a */
[----:B------:R-:W-:Y:S01]  /*32f0*/  BSSY.RECONVERGENT B0, `(.L_x_9141) ;  /* 0x0000030000007945 */ /* 0x000fe20003800200 */
[----:B------:R-:W4:Y:S01]  /*3300*/  SHFL.DOWN PT, R57, R58, 0x2, 0x1f ;  /* 0x08401f003a397f89 */ /* 0x000f2200000e0000 */
        /* <DEDUP_REMOVED lines=17> */
[----:B----4-:R-:W-:-:S04]  /*3420*/  @!P2 FADD.FTZ R58, R58, R57 ;  /* 0x000000393a3aa221 */ /* 0x010fc80000010000 */
[----:B------:R-:W1:Y:S01]  /*3430*/  SHFL.DOWN PT, R56, R141, 0x4, 0x1f ;  /* 0x08801f008d387f89 */ /* 0x000e6200000e0000 */
[----:B------:R-:W-:-:S03]  /*3440*/  ISETP.GT.AND P2, PT, R89, 0x1b, PT ;  /* 0x0000001b5900780c */ /* 0x000fc60003f44270 */
[----:B------:R-:W4:Y:S10]  /*3450*/  SHFL.DOWN PT, R57, R58, 0x4, 0x1f ;  /* 0x08801f003a397f89 */ /* 0x000f3400000e0000 */
        /* <DEDUP_REMOVED lines=9> */
[----:B------:R-:W4:Y:S01]  /*34f0*/  SHFL.DOWN PT, R57, R58, 0x10, 0x1f ;  /* 0x0a001f003a397f89 */ /* 0x000f2200000e0000 */
[----:B-1----:R-:W-:Y:S01]  /*3500*/  FADD.FTZ R56, R141, R56 ;  /* 0x000000388d387221 */ /* 0x002fe20000010000 */
[----:B----4-:R-:W-:-:S04]  /*3510*/  FADD.FTZ R57, R58, R57 ;  /* 0x000000393a397221 */ /* 0x010fc80000010000 */
[----:B------:R-:W-:Y:S01]  /*3520*/  FSEL R141, R141, R56, P2 ;  /* 0x000000388d8d7208 */ /* 0x000fe20001000000 */
[----:B------:R1:W-:Y:S01]  /*3530*/  @!P3 STS.64 [UR5+0x858], R56 ;  /* 0x00085838ff00b988 */ /* 0x0003e20008000a05 */
[----:B------:R-:W-:Y:S01]  /*3540*/  FSEL R58, R58, R57, P2 ;  /* 0x000000393a3a7208 */ /* 0x000fe20001000000 */
[----:B------:R-:W-:Y:S06]  /*3550*/  BAR.SYNC.DEFER_BLOCKING 0x0 ;  /* 0x0000000000007b1d */ /* 0x000fec0000010000 */
[----:B------:R-:W-:Y:S05]  /*3560*/  @P1 BRA `(.L_x_9142) ;  /* 0x0000000000201947 */ /* 0x000fea0003800000 */
[----:B------:R-:W-:Y:S01]  /*3570*/  ISETP.NE.AND P1, PT, R14, UR10, PT ;  /* 0x0000000a0e007c0c */ /* 0x000fe2000bf25270 */
[----:B------:R-:W-:-:S12]  /*3580*/  ULEA UR6, UR4, UR5, 0x2 ;  /* 0x0000000504067291 */ /* 0x000fd8000f8e10ff */
[----:B-1----:R-:W1:Y:S04]  /*3590*/  @P1 LDS R57, [UR6+0x1f08] ;  /* 0x001f0806ff391984 */ /* 0x002e680008000800 */
[----:B------:R-:W4:Y:S01]  /*35a0*/  @P1 LDS R56, [UR6+0x1b08] ;  /* 0x001b0806ff381984 */ /* 0x000f220008000800 */
[----:B-1----:R-:W-:Y:S01]  /*35b0*/  @P1 FADD.FTZ R58, R58, R57 ;  /* 0x000000393a3a1221 */ /* 0x002fe20000010000 */
[----:B----4-:R-:W-:-:S04]  /*35c0*/  @P1 FADD.FTZ R141, R141, R56 ;  /* 0x000000388d8d1221 */ /* 0x010fc80000010000 */
[----:B------:R4:W-:Y:S04]  /*35d0*/  STS [UR6+0x1f08], R58 ;  /* 0x001f083aff007988 */ /* 0x0009e80008000806 */
[----:B------:R4:W-:Y:S02]  /*35e0*/  STS [UR6+0x1b08], R141 ;  /* 0x001b088dff007988 */ /* 0x0009e40008000806 */
.L_x_9142:
[----:B------:R-:W-:Y:S05]  /*35f0*/  BSYNC.RECONVERGENT B0 ;  /* 0x0000000000007941 */ /* 0x000fea0003800200 */
.L_x_9141:
[----:B------:R-:W-:-:S04]  /*3600*/  UIADD3 UR4, UPT, UPT, UR4, 0x1, URZ ;  /* 0x0000000104047890 */ /* 0x000fc8000fffe0ff */
[----:B------:R-:W-:-:S09]  /*3610*/  UISETP.GE.AND UP0, UPT, UR4, UR11, UPT ;  /* 0x0000000b0400728c */ /* 0x000fd2000bf06270 */
[----:B------:R-:W-:Y:S05]  /*3620*/  BRA.U !UP0, `(.L_x_9143) ;  /* 0xffffffe508847547 */ /* 0x000fea000b83ffff */
.L_x_9121:
[----:B------:R-:W-:Y:S01]  /*3630*/  BAR.SYNC.DEFER_BLOCKING 0x0 ;  /* 0x0000000000007b1d */ /* 0x000fe20000010000 */
[----:B----4-:R-:W-:Y:S01]  /*3640*/  MOV R58, R108 ;  /* 0x0000006c003a7202 */ /* 0x010fe20000000f00 */
[----:B------:R-:W-:Y:S01]  /*3650*/  HFMA2 R59, -RZ, RZ, 0, 0 ;  /* 0x00000000ff3b7431 */ /* 0x000fe200000001ff */
[----:B------:R-:W-:Y:S02]  /*3660*/  IADD3 R10, P1, PT, R10, -0x400, RZ ;  /* 0xfffffc000a0a7810 */ /* 0x000fe40007f3e0ff */
[----:B------:R-:W-:-:S03]  /*3670*/  IADD3 R8, P2, PT, R8, -0x400, RZ ;  /* 0xfffffc0008087810 */ /* 0x000fc60007f5e0ff */
[----:B------:R-:W1:Y:S01]  /*3680*/  LDC.64 R60, c[0x0][0x4f8] ;  /* 0x00013e00ff3c7b82 */ /* 0x000e620000000a00 */
[----:B------:R-:W4:Y:S01]  /*3690*/  LDCU.64 UR4, c[0x0][0x500] ;  /* 0x0000a000ff0477ac */ /* 0x000f220008000a00 */
[----:B------:R-:W-:Y:S02]  /*36a0*/  IADD3 R6, P3, PT, R6, -0x400, RZ ;  /* 0xfffffc0006067810 */ /* 0x000fe40007f7e0ff */
[----:B------:R-:W-:Y:S02]  /*36b0*/  IADD3 R4, P4, PT, R4, -0x400, RZ ;  /* 0xfffffc0004047810 */ /* 0x000fe40007f9e0ff */
[----:B------:R-:W-:Y:S02]  /*36c0*/  IADD3.X R12, PT, PT, R12, -0x1, RZ, P1, !PT ;  /* 0xffffffff0c0c7810 */ /* 0x000fe40000ffe4ff */
[----:B------:R-:W5:Y:S01]  /*36d0*/  LDC.64 R62, c[0x0][0x550] ;  /* 0x00015400ff3e7b82 */ /* 0x000f620000000a00 */
[----:B------:R-:W-:Y:S02]  /*36e0*/  IADD3.X R19, PT, PT, R19, -0x1, RZ, P2, !PT ;  /* 0xffffffff13137810 */ /* 0x000fe400017fe4ff */
[----:B------:R-:W-:-:S02]  /*36f0*/  IADD3.X R17, PT, PT, R17, -0x1, RZ, P3, !PT ;  /* 0xffffffff11117810 */ /* 0x000fc40001ffe4ff */
[----:B------:R-:W-:Y:S01]  /*3700*/  IADD3.X R15, PT, PT, R15, -0x1, RZ, P4, !PT ;  /* 0xffffffff0f0f7810 */ /* 0x000fe200027fe4ff */
[----:B------:R4:W-:Y:S04]  /*3710*/  STS.128 [R91], R48 ;  /* 0x000000305b007388 */ /* 0x0009e80000000c00 */
[----:B------:R-:W-:Y:S01]  /*3720*/  STS.128 [R91+0x10], R52 ;  /* 0x000010345b007388 */ /* 0x000fe20000000c00 */
[----:B------:R-:W-:-:S03]  /*3730*/  NOP ;  /* 0x0000000000007918 */ /* 0x000fc60000000000 */
[----:B------:R-:W0:Y:S01]  /*3740*/  LDS.128 R32, [R90] ;  /* 0x000000005a207984 */ /* 0x000e220000000c00 */
[----:B-1----:R-:W-:-:S03]  /*3750*/  IMAD.WIDE.U32 R56, R60, UR18, R58 ;  /* 0x000000123c387c25 */ /* 0x002fc6000f8e003a */
[----:B------:R-:W1:Y:S01]  /*3760*/  LDS.128 R36, [R90+0x200] ;  /* 0x000200005a247984 */ /* 0x000e620000000c00 */
[----:B------:R-:W-:Y:S02]  /*3770*/  IMAD R57, R61, UR18, R57 ;  /* 0x000000123d397c24 */ /* 0x000fe4000f8e0239 */
[----:B------:R-:W2:Y:S01]  /*3780*/  LDC.64 R60, c[0x0][0x518] ;  /* 0x00014600ff3c7b82 */ /* 0x000ea20000000a00 */
[----:B----4-:R-:W-:-:S04]  /*3790*/  IMAD.WIDE.U32 R48, R0, UR4, R56 ;  /* 0x0000000400307c25 */ /* 0x010fc8000f8e0038 */
[----:B------:R-:W-:Y:S01]  /*37a0*/  IMAD R49, R0, UR5, R49 ;  /* 0x0000000500317c24 */ /* 0x000fe2000f8e0231 */
[C---:B-----5:R-:W-:Y:S01]  /*37b0*/  LEA R56, P0, R48.reuse, R62, 0x2 ;  /* 0x0000003e30387211 */ /* 0x060fe200078010ff */
[----:B------:R-:W4:Y:S03]  /*37c0*/  LDCU.64 UR4, c[0x0][0x520] ;  /* 0x0000a400ff0477ac */ /* 0x000f260008000a00 */
[----:B------:R-:W-:Y:S02]  /*37d0*/  LEA.HI.X R57, R48, R63, R49, 0x2, P0 ;  /* 0x0000003f30397211 */ /* 0x000fe400000f1431 */
[----:B------:R-:W5:Y:S01]  /*37e0*/  LDC.64 R62, c[0x0][0x560] ;  /* 0x00015800ff3e7b82 */ /* 0x000f620000000a00 */
[----:B------:R-:W-:-:S04]  /*37f0*/  IMAD.WIDE.U32 R56, R22, 0x10, R56 ;  /* 0x0000001016387825 */ /* 0x000fc800078e0038 */
[----:B--2---:R-:W-:-:S04]  /*3800*/  IMAD.WIDE.U32 R58, R60, UR18, R58 ;  /* 0x000000123c3a7c25 */ /* 0x004fc8000f8e003a */
[----:B------:R-:W-:Y:S01]  /*3810*/  IMAD R59, R61, UR18, R59 ;  /* 0x000000123d3b7c24 */ /* 0x000fe2000f8e023b */
[----:B0-----:R0:W-:Y:S04]  /*3820*/  STG.E.128 desc[UR16][R56.64], R32 ;  /* 0x0000002038007986 */ /* 0x0011e8000c101d10 */
[----:B-1----:R-:W-:Y:S01]  /*3830*/  STG.E.128 desc[UR16][R56.64+0x200], R36 ;  /* 0x0002002438007986 */ /* 0x002fe2000c101d10 */
[----:B------:R-:W-:Y:S01]  /*3840*/  BAR.SYNC.DEFER_BLOCKING 0x0 ;  /* 0x0000000000007b1d */ /* 0x000fe20000010000 */
[----:B0-----:R-:W-:Y:S01]  /*3850*/  FADD.FTZ R34, R9, R40 ;  /* 0x0000002809227221 */ /* 0x001fe20000010000 */
[----:B----4-:R-:W-:-:S04]  /*3860*/  IMAD.WIDE.U32 R32, R0, UR4, R58 ;  /* 0x0000000400207c25 */ /* 0x010fc8000f8e003a */
[----:B------:R-:W-:Y:S01]  /*3870*/  IMAD R9, R0, UR5, R33 ;  /* 0x0000000500097c24 */ /* 0x000fe2000f8e0221 */
[----:B------:R0:W-:Y:S04]  /*3880*/  STS.128 [R91], R40 ;  /* 0x000000285b007388 */ /* 0x0001e80000000c00 */
[----:B------:R1:W-:Y:S01]  /*3890*/  STS.128 [R91+0x10], R44 ;  /* 0x0000102c5b007388 */ /* 0x0003e20000000c00 */
[----:B------:R-:W-:-:S03]  /*38a0*/  NOP ;  /* 0x0000000000007918 */ /* 0x000fc60000000000 */
[----:B------:R-:W2:Y:S04]  /*38b0*/  LDS.128 R48, [R90] ;  /* 0x000000005a307984 */ /* 0x000ea80000000c00 */
[----:B------:R-:W4:Y:S01]  /*38c0*/  LDS.128 R52, [R90+0x200] ;  /* 0x000200005a347984 */ /* 0x000f220000000c00 */
[----:B0-----:R-:W-:Y:S01]  /*38d0*/  FADD.FTZ R41, R34, R41 ;  /* 0x0000002922297221 */ /* 0x001fe20000010000 */
[----:B-----5:R-:W-:-:S03]  /*38e0*/  LEA R34, P0, R32, R62, 0x2 ;  /* 0x0000003e20227211 */ /* 0x020fc600078010ff */
[----:B------:R-:W-:Y:S01]  /*38f0*/  FADD.FTZ R42, R41, R42 ;  /* 0x0000002a292a7221 */ /* 0x000fe20000010000 */
[----:B------:R-:W-:Y:S02]  /*3900*/  LEA.HI.X R35, R32, R63, R9, 0x2, P0 ;  /* 0x0000003f20237211 */ /* 0x000fe400000f1409 */
[----:B------:R-:W-:Y:S01]  /*3910*/  ISETP.GT.AND P0, PT, R14, 0x1, PT ;  /* 0x000000010e00780c */ /* 0x000fe20003f04270 */
[----:B------:R-:W-:Y:S01]  /*3920*/  FADD.FTZ R43, R42, R43 ;  /* 0x0000002b2a2b7221 */ /* 0x000fe20000010000 */
[----:B------:R-:W-:Y:S01]  /*3930*/  MOV R14, R92 ;  /* 0x0000005c000e7202 */ /* 0x000fe20000000f00 */
[----:B------:R-:W-:-:S04]  /*3940*/  IMAD.WIDE.U32 R32, R22, 0x10, R34 ;  /* 0x0000001016207825 */ /* 0x000fc800078e0022 */
[----:B-1----:R-:W-:-:S04]  /*3950*/  FADD.FTZ R44, R43, R44 ;  /* 0x0000002c2b2c7221 */ /* 0x002fc80000010000 */
[----:B------:R-:W-:-:S04]  /*3960*/  FADD.FTZ R45, R44, R45 ;  /* 0x0000002d2c2d7221 */ /* 0x000fc80000010000 */
[----:B------:R-:W-:-:S04]  /*3970*/  FADD.FTZ R46, R45, R46 ;  /* 0x0000002e2d2e7221 */ /* 0x000fc80000010000 */
[----:B------:R-:W-:Y:S01]  /*3980*/  FADD.FTZ R9, R46, R47 ;  /* 0x0000002f2e097221 */ /* 0x000fe20000010000 */
[----:B--2---:R0:W-:Y:S04]  /*3990*/  STG.E.128 desc[UR16][R32.64], R48 ;  /* 0x0000003020007986 */ /* 0x0041e8000c101d10 */
[----:B----4-:R0:W-:Y:S01]  /*39a0*/  STG.E.128 desc[UR16][R32.64+0x200], R52 ;  /* 0x0002003420007986 */ /* 0x0101e2000c101d10 */
[----:B------:R-:W-:Y:S05]  /*39b0*/  @P0 BRA `(.L_x_9144) ;  /* 0xffffffd000580947 */ /* 0x000fea000383ffff */
.L_x_9119:
[----:B------:R-:W1:Y:S01]  /*39c0*/  LDC.64 R12, c[0x0][0x548] ;  /* 0x00015200ff0c7b82 */ /* 0x000e620000000a00 */
[----:B------:R-:W2:Y:S01]  /*39d0*/  S2R R10, SR_TID.X ;  /* 0x00000000000a7919 */ /* 0x000ea20000002100 */
[----:B------:R-:W2:Y:S06]  /*39e0*/  LDCU UR7, c[0x0][0x38c] ;  /* 0x00007180ff0777ac */ /* 0x000eac0008000800 */
[----:B------:R-:W4:Y:S01]  /*39f0*/  LDC.64 R14, c[0x0][0x568] ;  /* 0x00015a00ff0e7b82 */ /* 0x000f220000000a00 */
[----:B-1----:R-:W-:-:S04]  /*3a00*/  ISETP.NE.U32.AND P1, PT, R12, RZ, PT ;  /* 0x000000ff0c00720c */ /* 0x002fc80003f25070 */
[----:B------:R-:W-:Y:S02]  /*3a10*/  ISETP.NE.AND.EX P1, PT, R13, RZ, PT, P1 ;  /* 0x000000ff0d00720c */ /* 0x000fe40003f25310 */
[----:B----4-:R-:W-:Y:S02]  /*3a20*/  ISETP.NE.U32.AND P0, PT, R14, RZ, PT ;  /* 0x000000ff0e00720c */ /* 0x010fe40003f05070 */
[----:B--2---:R-:W-:Y:S02]  /*3a30*/  ISETP.GE.AND P2, PT, R10, UR7, PT ;  /* 0x000000070a007c0c */ /* 0x004fe4000bf46270 */
[----:B------:R-:W-:-:S07]  /*3a40*/  ISETP.NE.AND.EX P0, PT, R15, RZ, PT, P0 ;  /* 0x000000ff0f00720c */ /* 0x000fce0003f05300 */
[----:B------:R-:W-:Y:S06]  /*3a50*/  @!P1 BRA `(.L_x_9145) ;  /* 0x0000000000649947 */ /* 0x000fec0003800000 */
[----:B-----5:R-:W1:Y:S01]  /*3a60*/  SHFL.DOWN P1, R2, R93, 0x1, 0x1f ;  /* 0x08201f005d027f89 */ /* 0x020e620000020000 */
[----:B------:R-:W-:Y:S01]  /*3a70*/  BSSY.RECONVERGENT B0, `(.L_x_9145) ;  /* 0x0000017000007945 */ /* 0x000fe20003800200 */
[----:B------:R-:W2:Y:S01]  /*3a80*/  S2R R6, SR_LANEID ;  /* 0x0000000000067919 */ /* 0x000ea20000000000 */
[----:B------:R-:W4:Y:S01]  /*3a90*/  S2R R8, SR_TID.X ;  /* 0x0000000000087919 */ /* 0x000f220000002100 */
        /* <DEDUP_REMOVED lines=20> */
.L_x_9146:
[----:B------:R-:W-:Y:S05]  /*3be0*/  BSYNC.RECONVERGENT B0 ;  /* 0x0000000000007941 */ /* 0x000fea0003800200 */
.L_x_9145:
[----:B------:R-:W-:Y:S05]  /*3bf0*/  @!P0 BRA `(.L_x_9147) ;  /* 0x0000000000688947 */ /* 0x000fea0003800000 */
[----:B------:R-:W-:Y:S06]  /*3c00*/  BAR.SYNC.DEFER_BLOCKING 0x0 ;  /* 0x0000000000007b1d */ /* 0x000fec0000010000 */
[----:B------:R-:W-:Y:S01]  /*3c10*/  BSSY.RECONVERGENT B0, `(.L_x_9147) ;  /* 0x0000018000007945 */ /* 0x000fe20003800200 */
[----:B--2--5:R-:W2:Y:S01]  /*3c20*/  SHFL.DOWN P0, R2, R9, 0x1, 0x1f ;  /* 0x08201f0009027f89 */ /* 0x024ea20000000000 */
[----:B-1----:R-:W1:Y:S01]  /*3c30*/  S2R R6, SR_LANEID ;  /* 0x0000000000067919 */ /* 0x002e620000000000 */
[----:B------:R-:W4:Y:S01]  /*3c40*/  S2R R8, SR_TID.X ;  /* 0x0000000000087919 */ /* 0x000f220000002100 */
        /* <DEDUP_REMOVED lines=20> */
.L_x_9148:
[----:B------:R-:W-:Y:S05]  /*3d90*/  BSYNC.RECONVERGENT B0 ;  /* 0x0000000000007941 */ /* 0x000fea0003800200 */
.L_x_9147:
[----:B------:R-:W-:Y:S05]  /*3da0*/  @P2 EXIT ;  /* 0x000000000000294d */ /* 0x000fea0003800000 */
[----:B------:R-:W4:Y:S01]  /*3db0*/  S2UR UR5, SR_CgaCtaId ;  /* 0x00000000000579c3 */ /* 0x000f220000008800 */
[----:B------:R-:W-:Y:S01]  /*3dc0*/  BSSY.RECONVERGENT B0, `(.L_x_9149) ;  /* 0x000001f000007945 */ /* 0x000fe20003800200 */
[----:B------:R-:W-:Y:S01]  /*3dd0*/  MOV R15, R10 ;  /* 0x0000000a000f7202 */ /* 0x000fe20000000f00 */
[----:B------:R-:W-:Y:S01]  /*3de0*/  UMOV UR4, 0x400 ;  /* 0x0000040000047882 */ /* 0x000fe20000000000 */
[----:B------:R-:W0:Y:S01]  /*3df0*/  LDCU UR6, c[0x0][0x360] ;  /* 0x00006c00ff0677ac */ /* 0x000e220008000800 */
[----:B------:R-:W0:Y:S01]  /*3e00*/  LDCU.64 UR8, c[0x0][0x4b0] ;  /* 0x00009600ff0877ac */ /* 0x000e220008000a00 */
[----:B------:R-:W0:Y:S01]  /*3e10*/  LDCU.64 UR10, c[0x0][0x4d0] ;  /* 0x00009a00ff0a77ac */ /* 0x000e220008000a00 */
[----:B------:R-:W0:Y:S01]  /*3e20*/  LDCU.128 UR12, c[0x0][0x530] ;  /* 0x0000a600ff0c77ac */ /* 0x000e220008000c00 */
[----:B----4-:R-:W-:-:S12]  /*3e30*/  ULEA UR4, UR5, UR4, 0x18 ;  /* 0x0000000405047291 */ /* 0x010fd8000f8ec0ff */
.L_x_9150:
[----:B------:R-:W-:Y:S02]  /*3e40*/  LEA R0, R15, UR4, 0x2 ;  /* 0x000000040f007c11 */ /* 0x000fe4000f8e10ff */
[----:B--2--5:R-:W-:Y:S02]  /*3e50*/  SHF.R.S32.HI R2, RZ, 0x1f, R15 ;  /* 0x0000001fff027819 */ /* 0x024fe4000001140f */
[----:B-1----:R-:W-:Y:S01]  /*3e60*/  MOV R6, R100 ;  /* 0x0000006400067202 */ /* 0x002fe20000000f00 */
[----:B----4-:R-:W1:Y:S01]  /*3e70*/  LDS R17, [R0+0x1b08] ;  /* 0x001b080000117984 */ /* 0x010e620000000800 */
        /* <DEDUP_REMOVED lines=20> */
.L_x_9149:
[----:B------:R-:W-:Y:S05]  /*3fc0*/  EXIT ;  /* 0x000000000000794d */ /* 0x000fea0003800000 */
.L_x_9151:
        /* <DEDUP_REMOVED lines=11> */
.L_x_10526:


//--------------------- .text._Z25selective_scan_bwd_kernelI32Selective_Scan_bwd_kernel_traitsILi32ELi8ELb1ELb0ELb1ELb1ELb0EffEEv12SSMParamsBwd --------------------------
	.section	.text._Z25selective_scan_bwd_kernelI32Selective_Scan_bwd_kernel_traitsILi32ELi8ELb1ELb0ELb1ELb1ELb0EffEEv12SSMParamsBwd,"ax",@progbits
	.align	128
        .global         _Z25selective_scan_bwd_kernelI32Selective_Scan_bwd_kernel_traitsILi32ELi8ELb1ELb0ELb1ELb1ELb0EffEEv12SSMParamsBwd
        .type           _Z25selective_scan_bwd_kernelI32Selective_Scan_bwd_kernel_traitsILi32ELi8ELb1ELb0ELb1ELb1ELb0EffEEv12SSMParamsBwd,@function
        .size           _Z25selective_scan_bwd_kernelI32Selective_Scan_bwd_kernel_traitsILi32ELi8ELb1ELb0ELb1ELb1ELb0EffEEv12SSMParamsBwd,(.L_x_10527 - _Z25selective_scan_bwd_kernelI32Selective_Scan_bwd_kernel_traitsILi32ELi8ELb1ELb0ELb1ELb1ELb0EffEEv12SSMParamsBwd)
        .other          _Z25selective_scan_bwd_kernelI32Selective_Scan_bwd_kernel_traitsILi32ELi8ELb1ELb0ELb1ELb1ELb0EffEEv12SSMParamsBwd,@"STO_CUDA_ENTRY STV_DEFAULT"
_Z25selective_scan_bwd_kernelI32Selective_Scan_bwd_kernel_traitsILi32ELi8ELb1ELb0ELb1ELb1ELb0EffEEv12SSMParamsBwd:
.text._Z25selective_scan_bwd_kernelI32Selective_Scan_bwd_kernel_traitsILi32ELi8ELb1ELb0ELb1ELb1ELb0EffEEv12SSMParamsBwd:
        /* <DEDUP_REMOVED lines=47> */
[----:B------:R-:W3:Y:S01]  /*02f0*/  @P0 LDC R10, c[0x0][0x384] ;  /* 0x0000e100ff0a0b82 */ /* 0x000ee20000000800 */
[----:B------:R-:W-:-:S03]  /*0300*/  UIMAD UR8, UR18, UR13, UR7 ;  /* 0x0000000d120872a4 */ /* 0x000fc6000f8e0207 */
[-C--:B------:R-:W-:Y:S02]  /*0310*/  @!P2 IADD3 R2, PT, PT, R2, -R9.reuse, RZ ;  /* 0x800000090202a210 */ /* 0x080fe40007ffe0ff */
[----:B------:R-:W-:Y:S02]  /*0320*/  MOV R3, UR5 ;  /* 0x0000000500037c02 */ /* 0x000fe40008000f00 */
[----:B------:R-:W-:Y:S01]  /*0330*/  ISETP.GE.U32.AND P1, PT, R2, R9, PT ;  /* 0x000000090200720c */ /* 0x000fe20003f26070 */
[----:B------:R-:W4:Y:S01]  /*0340*/  @P0 LDC R19, c[0x0][0x38c] ;  /* 0x0000e300ff130b82 */ /* 0x000f220000000800 */
[----:B------:R-:W-:Y:S02]  /*0350*/  MOV R2, UR4 ;  /* 0x0000000400027c02 */ /* 0x000fe40008000f00 */
[----:B------:R-:W-:Y:S02]  /*0360*/  MOV R3, UR9 ;  /* 0x0000000900037c02 */ /* 0x000fe40008000f00 */
[----:B------:R-:W-:-:S02]  /*0370*/  MOV R5, UR7 ;  /* 0x0000000700057c02 */ /* 0x000fc40008000f00 */
[----:B------:R-:W-:Y:S01]  /*0380*/  MOV R5, UR8 ;  /* 0x0000000800057c02 */ /* 0x000fe20008000f00 */
[C---:B------:R-:W-:Y:S01]  /*0390*/  IMAD.WIDE.U32 R2, R99.reuse, UR10, R2 ;  /* 0x0000000a63027c25 */ /* 0x040fe2000f8e0002 */
[----:B------:R-:W2:Y:S01]  /*03a0*/  LDCU.64 UR8, c[0x0][0x498] ;  /* 0x00009300ff0877ac */ /* 0x000ea20008000a00 */
[C---:B------:R-:W-:Y:S02]  /*03b0*/  LOP3.LUT R6, R99.reuse, R8, RZ, 0x3c, !PT ;  /* 0x0000000863067212 */ /* 0x040fe400078e3cff */
[----:B------:R-:W-:Y:S01]  /*03c0*/  @!P2 IADD3 R0, PT, PT, R0, 0x1, RZ ;  /* 0x000000010000a810 */ /* 0x000fe20007ffe0ff */
[----:B------:R-:W-:Y:S01]  /*03d0*/  IMAD R13, R99, UR11, R3 ;  /* 0x0000000b630d7c24 */ /* 0x000fe2000f8e0203 */
[----:B------:R-:W1:Y:S01]  /*03e0*/  LDCU.64 UR10, c[0x0][0x3d0] ;  /* 0x00007a00ff0a77ac */ /* 0x000e620008000a00 */
[----:B------:R-:W-:Y:S02]  /*03f0*/  ISETP.GE.AND P3, PT, R6, RZ, PT ;  /* 0x000000ff0600720c */ /* 0x000fe40003f66270 */
[----:B------:R-:W-:Y:S01]  /*0400*/  @P1 IADD3 R0, PT, PT, R0, 0x1, RZ ;  /* 0x0000000100001810 */ /* 0x000fe20007ffe0ff */
[----:B------:R-:W0:Y:S01]  /*0410*/  @P0 LDC.64 R6, c[0x0][0x480] ;  /* 0x00012000ff060b82 */ /* 0x000e220000000a00 */
[----:B------:R-:W-:-:S02]  /*0420*/  ISETP.NE.AND P2, PT, R8, RZ, PT ;  /* 0x000000ff0800720c */ /* 0x000fc40003f45270 */
[----:B------:R-:W-:Y:S01]  /*0430*/  MOV R23, R0 ;  /* 0x0000000000177202 */ /* 0x000fe20000000f00 */
[----:B---3--:R-:W-:Y:S01]  /*0440*/  @P0 IMAD R0, R10, UR18, R99 ;  /* 0x000000120a000c24 */ /* 0x008fe2000f8e0263 */
[C---:B------:R-:W-:Y:S02]  /*0450*/  LEA R9, R17.reuse, 0xffffff00, 0x8 ;  /* 0xffffff0011097811 */ /* 0x040fe400078e40ff */
[----:B------:R-:W-:Y:S01]  /*0460*/  ISETP.GE.AND P1, PT, R17, 0x1, PT ;  /* 0x000000011100780c */ /* 0x000fe20003f26270 */
[----:B------:R-:W-:Y:S02]  /*0470*/  @P0 IMAD R0, R0, R17, RZ ;  /* 0x0000001100000224 */ /* 0x000fe400078e02ff */
[----:B------:R-:W3:Y:S01]  /*0480*/  LDC.64 R16, c[0x0][0x468] ;  /* 0x00011a00ff107b82 */ /* 0x000ee20000000a00 */
[----:B--2---:R-:W-:Y:S01]  /*0490*/  UIMAD.WIDE.U32 UR4, UR18, UR8, URZ ;  /* 0x00000008120472a5 */ /* 0x004fe2000f8e00ff */
[----:B------:R-:W-:Y:S01]  /*04a0*/  @!P3 IADD3 R23, PT, PT, -R23, RZ, RZ ;  /* 0x000000ff1717b210 */ /* 0x000fe20007ffe1ff */
[----:B----4-:R-:W-:Y:S01]  /*04b0*/  @P0 IMAD R3, R0, R19, RZ ;  /* 0x0000001300030224 */ /* 0x010fe200078e02ff */
[----:B------:R-:W-:Y:S01]  /*04c0*/  @!P2 LOP3.LUT R23, RZ, R8, RZ, 0x33, !PT ;  /* 0x00000008ff17a212 */ /* 0x000fe200078e33ff */
[----:B------:R-:W-:Y:S01]  /*04d0*/  UIMAD UR5, UR18, UR9, UR5 ;  /* 0x00000009120572a4 */ /* 0x000fe2000f8e0205 */
[----:B------:R-:W-:-:S02]  /*04e0*/  MOV R4, UR6 ;  /* 0x0000000600047c02 */ /* 0x000fc40008000f00 */
[----:B------:R-:W2:Y:S01]  /*04f0*/  LDC.64 R18, c[0x0][0x528] ;  /* 0x00014a00ff127b82 */ /* 0x000ea20000000a00 */
[----:B-1----:R-:W-:Y:S01]  /*0500*/  UIMAD.WIDE.U32 UR6, UR18, UR10, URZ ;  /* 0x0000000a120672a5 */ /* 0x002fe2000f8e00ff */
[----:B------:R-:W-:Y:S01]  /*0510*/  SHF.R.S32.HI R21, RZ, 0x1f, R23 ;  /* 0x0000001fff157819 */ /* 0x000fe20000011417 */
[----:B------:R-:W1:Y:S01]  /*0520*/  LDCU.64 UR8, c[0x0][0x4c8] ;  /* 0x00009900ff0877ac */ /* 0x000e620008000a00 */
[----:B------:R-:W-:Y:S01]  /*0530*/  IMAD.WIDE.U32 R4, R99, UR14, R4 ;  /* 0x0000000e63047c25 */ /* 0x000fe2000f8e0004 */
[----:B------:R-:W-:Y:S01]  /*0540*/  CS2R R42, SRZ ;  /* 0x00000000002a7805 */ /* 0x000fe2000001ff00 */
[----:B------:R-:W-:Y:S02]  /*0550*/  UIMAD UR7, UR18, UR11, UR7 ;  /* 0x0000000b120772a4 */ /* 0x000fe4000f8e0207 */
        /* <DEDUP_REMOVED lines=14> */
[----:B------:R-:W-:-:S02]  /*0640*/  LEA R86, P0, R85, R86, 0x2 ;  /* 0x0000005655567211 */ /* 0x000fc400078010ff */
[----:B---3--:R-:W-:Y:S01]  /*0650*/  LEA R84, P2, R83, R16, 0x2 ;  /* 0x0000001053547211 */ /* 0x008fe200078410ff */
[----:B-1----:R-:W-:Y:S01]  /*0660*/  IMAD.WIDE.U32 R40, R99, UR8, RZ ;  /* 0x0000000863287c25 */ /* 0x002fe2000f8e00ff */
[----:B------:R-:W-:Y:S02]  /*0670*/  IADD3 R7, PT, PT, R5, R7, RZ ;  /* 0x0000000705077210 */ /* 0x000fe40007ffe0ff */
[C---:B------:R-:W-:Y:S01]  /*0680*/  IADD3.X R81, PT, PT, R0.reuse, R81, RZ, P4, !PT ;  /* 0x0000005100517210 */ /* 0x040fe200027fe4ff */
[----:B------:R-:W-:Y:S01]  /*0690*/  IMAD.WIDE.U32 R38, R99, R94, RZ ;  /* 0x0000005e63267225 */ /* 0x000fe200078e00ff */
[----:B------:R-:W-:Y:S02]  /*06a0*/  LEA.HI.X R85, R85, R87, R6, 0x2, P0 ;  /* 0x0000005755557211 */ /* 0x000fe400000f1406 */
[----:B------:R-:W-:Y:S01]  /*06b0*/  LEA.HI.X R83, R83, R17, R4, 0x2, P2 ;  /* 0x0000001153537211 */ /* 0x000fe200010f1404 */
[----:B------:R-:W-:Y:S01]  /*06c0*/  IMAD R97, R99, UR9, R41 ;  /* 0x0000000963617c24 */ /* 0x000fe2000f8e0229 */
[----:B------:R-:W-:-:S02]  /*06d0*/  IADD3.X R0, PT, PT, R0, R7, RZ, P5, !PT ;  /* 0x0000000700007210 */ /* 0x000fc40002ffe4ff */
[C---:B--2---:R-:W-:Y:S02]  /*06e0*/  LEA R82, P0, R2.reuse, R18, 0x2 ;  /* 0x0000001202527211 */ /* 0x044fe400078010ff */
        /* <DEDUP_REMOVED lines=37> */
[----:B------:R-:W-:Y:S02]  /*0940*/  LEA.HI R76, R36, R36, RZ, 0x1b ;  /* 0x00000024244c7211 */ /* 0x000fe400078fd8ff */
        /* <DEDUP_REMOVED lines=26> */
.L_x_9192:
        /* <DEDUP_REMOVED lines=13> */
[----:B----4-:R-:W-:-:S04]  /*0bc0*/  LEA R92, R113, UR4, 0x4 ;  /* 0x00000004715c7c11 */ /* 0x010fc8000f8e20ff */
        /* <DEDUP_REMOVED lines=9> */
[----:B0-----:R-:W-:-:S02]  /*0c60*/  MOV R8, R82 ;  /* 0x0000005200087202 */ /* 0x001fc40000000f00 */
        /* <DEDUP_REMOVED lines=60> */
.L_x_9154:
[----:B------:R-:W-:Y:S05]  /*1030*/  BSYNC.RECONVERGENT B0 ;  /* 0x0000000000007941 */ /* 0x000fea0003800200 */
.L_x_9153:
        /* <DEDUP_REMOVED lines=35> */
.L_x_9156:
[----:B------:R-:W-:Y:S05]  /*1270*/  BSYNC.RECONVERGENT B0 ;  /* 0x0000000000007941 */ /* 0x000fea0003800200 */
.L_x_9155:
[----:B------:R-:W-:Y:S01]  /*1280*/  FFMA.FTZ R9, R17, R5, R12 ;  /* 0x0000000511097223 */ /* 0x000fe2000001000c */
[----:B------:R-:W-:Y:S01]  /*1290*/  BSSY.RECONVERGENT B0, `(.L_x_9157) ;  /* 0x0000024000007945 */ /* 0x000fe20003800200 */
[----:B------:R-:W-:Y:S01]  /*12a0*/  HFMA2 R11, -RZ, RZ, 0, 0 ;  /* 0x00000000ff0b7431 */ /* 0x000fe200000001ff */
[----:B------:R-:W-:Y:S01]  /*12b0*/  FSETP.GTU.FTZ.AND P5, PT, R136, 20, PT ;  /* 0x41a000008800780b */ /* 0x000fe20003fbc000 */
[----:B------:R-:W-:Y:S01]  /*12c0*/  FFMA.FTZ R12, R18, R6, R9 ;  /* 0x00000006120c7223 */ /* 0x000fe20000010009 */
[----:B------:R-:W-:Y:S01]  /*12d0*/  IADD3 R112, PT, PT, R78, -0x1, RZ ;  /* 0xffffffff4e707810 */ /* 0x000fe20007ffe0ff */
        /* <DEDUP_REMOVED lines=31> */
.L_x_9158:
[----:B------:R-:W-:Y:S05]  /*14d0*/  BSYNC.RECONVERGENT B0 ;  /* 0x0000000000007941 */ /* 0x000fea0003800200 */
.L_x_9157:
        /* <DEDUP_REMOVED lines=32> */
.L_x_9160:
[----:B------:R-:W-:Y:S05]  /*16e0*/  BSYNC.RECONVERGENT B0 ;  /* 0x0000000000007941 */ /* 0x000fea0003800200 */
.L_x_9159:
        /* <DEDUP_REMOVED lines=32> */
.L_x_9162:
[----:B------:R-:W-:Y:S05]  /*18f0*/  BSYNC.RECONVERGENT B0 ;  /* 0x0000000000007941 */ /* 0x000fea0003800200 */
.L_x_9161:
        /* <DEDUP_REMOVED lines=32> */
.L_x_9164:
[----:B------:R-:W-:Y:S05]  /*1b00*/  BSYNC.RECONVERGENT B0 ;  /* 0x0000000000007941 */ /* 0x000fea0003800200 */
.L_x_9163:
        /* <DEDUP_REMOVED lines=32> */
.L_x_9166:
[----:B------:R-:W-:Y:S05]  /*1d10*/  BSYNC.RECONVERGENT B0 ;  /* 0x0000000000007941 */ /* 0x000fea0003800200 */
.L_x_9165:
        /* <DEDUP_REMOVED lines=32> */
.L_x_9168:
[----:B------:R-:W-:Y:S05]  /*1f20*/  BSYNC.RECONVERGENT B0 ;  /* 0x0000000000007941 */ /* 0x000fea0003800200 */
.L_x_9167:
[----:B------:R-:W1:Y:S01]  /*1f30*/  LDCU UR4, c[0x0][0x38c] ;  /* 0x00007180ff0477ac */ /* 0x000e620008000800 */
[----:B0-----:R-:W-:Y:S01]  /*1f40*/  FFMA.FTZ R25, R19, R7, R12 ;  /* 0x0000000713197223 */ /* 0x001fe2000001000c */
        /* <DEDUP_REMOVED lines=16> */
[----:B-1----:R-:W-:Y:S01]  /*2050*/  UISETP.GE.AND UP0, UPT, UR4, 0x1, UPT ;  /* 0x000000010400788c */ /* 0x002fe2000bf06270 */
[----:B------:R-:W-:Y:S08]  /*2060*/  BAR.SYNC.DEFER_BLOCKING 0x0 ;  /* 0x0000000000007b1d */ /* 0x000ff00000010000 */
[----:B------:R-:W-:Y:S05]  /*2070*/  BRA.U !UP0, `(.L_x_9169) ;  /* 0x0000001908f47547 */ /* 0x000fea000b800000 */
[----:B------:R-:W0:Y:S01]  /*2080*/  LDC.64 R100, c[0x0][0x440] ;  /* 0x00011000ff647b82 */ /* 0x000e220000000a00 */
[----:B------:R-:W-:Y:S01]  /*2090*/  SHF.L.U32 R49, R112, 0x8, RZ ;  /* 0x0000000870317819 */ /* 0x000fe200000006ff */
[----:B------:R-:W-:Y:S01]  /*20a0*/  FMUL.FTZ R134, R16, R119 ;  /* 0x0000007710867220 */ /* 0x000fe20000410000 */
[C---:B------:R-:W-:Y:S01]  /*20b0*/  ISETP.NE.AND P0, PT, R78.reuse, 0x1, PT ;  /* 0x000000014e00780c */ /* 0x040fe20003f05270 */
[----:B------:R-:W-:Y:S01]  /*20c0*/  FMUL.FTZ R133, R17, R118 ;  /* 0x0000007611857220 */ /* 0x000fe20000410000 */
[----:B------:R-:W-:Y:S01]  /*20d0*/  SHF.L.U32 R124, R78, 0x8, RZ ;  /* 0x000000084e7c7819 */ /* 0x000fe200000006ff */
[----:B------:R-:W-:Y:S01]  /*20e0*/  FMUL.FTZ R132, R18, R121 ;  /* 0x0000007912847220 */ /* 0x000fe20000410000 */
[----:B------:R-:W-:Y:S01]  /*20f0*/  IADD3 R110, P1, PT, R49, R2, RZ ;  /* 0x00000002316e7210 */ /* 0x000fe20007f3e0ff */
[----:B------:R-:W1:Y:S01]  /*2100*/  LDC.64 R102, c[0x0][0x448] ;  /* 0x00011200ff667b82 */ /* 0x000e620000000a00 */
[----:B------:R-:W-:Y:S01]  /*2110*/  IADD3 R135, PT, PT, R78, -0x2, RZ ;  /* 0xfffffffe4e877810 */ /* 0x000fe20007ffe0ff */
[----:B------:R-:W-:Y:S01]  /*2120*/  FMUL.FTZ R131, R19, R120 ;  /* 0x0000007813837220 */ /* 0x000fe20000410000 */
[----:B------:R-:W-:Y:S01]  /*2130*/  FMUL.FTZ R130, R20, R123 ;  /* 0x0000007b14827220 */ /* 0x000fe20000410000 */
[----:B------:R-:W-:Y:S01]  /*2140*/  FMUL.FTZ R129, R21, R122 ;  /* 0x0000007a15817220 */ /* 0x000fe20000410000 */
[----:B------:R-:W-:Y:S01]  /*2150*/  FMUL.FTZ R128, R22, R125 ;  /* 0x0000007d16807220 */ /* 0x000fe20000410000 */
[----:B------:R-:W-:Y:S01]  /*2160*/  ISETP.EQ.AND P0, PT, R36, RZ, P0 ;  /* 0x000000ff2400720c */ /* 0x000fe20000702270 */
[----:B------:R-:W-:Y:S01]  /*2170*/  FMUL.FTZ R127, R23, R136 ;  /* 0x00000088177f7220 */ /* 0x000fe20000410000 */
[----:B------:R-:W2:Y:S01]  /*2180*/  LDC.64 R116, c[0x0][0x3e0] ;  /* 0x0000f800ff747b82 */ /* 0x000ea20000000a00 */
[----:B------:R-:W-:Y:S01]  /*2190*/  MOV R11, RZ ;  /* 0x000000ff000b7202 */ /* 0x000fe20000000f00 */
[----:B------:R-:W3:Y:S01]  /*21a0*/  LDCU UR10, c[0x0][0x394] ;  /* 0x00007280ff0a77ac */ /* 0x000ee20008000800 */
[----:B------:R-:W-:-:S02]  /*21b0*/  LOP3.LUT R137, R49, 0x100, RZ, 0xc0, !PT ;  /* 0x0000010031897812 */ /* 0x000fc400078ec0ff */
[----:B------:R-:W-:Y:S01]  /*21c0*/  IADD3 R126, PT, PT, R49, R36, RZ ;  /* 0x00000024317e7210 */ /* 0x000fe20007ffe0ff */
[----:B------:R-:W4:Y:S01]  /*21d0*/  LDCU UR11, c[0x0][0x38c] ;  /* 0x00007180ff0b77ac */ /* 0x000f220008000800 */
[----:B------:R-:W-:Y:S01]  /*21e0*/  LOP3.LUT R124, R124, 0x100, RZ, 0xc0, !PT ;  /* 0x000001007c7c7812 */ /* 0x000fe200078ec0ff */
[----:B------:R-:W0:Y:S01]  /*21f0*/  LDC.64 R104, c[0x0][0x3c0] ;  /* 0x0000f000ff687b82 */ /* 0x000e220000000a00 */
[----:B------:R-:W-:Y:S01]  /*2200*/  IADD3.X R111, PT, PT, RZ, R0, RZ, P1, !PT ;  /* 0x00000000ff6f7210 */ /* 0x000fe20000ffe4ff */
[----:B------:R-:W0:Y:S01]  /*2210*/  LDCU UR7, c[0x0][0x388] ;  /* 0x00007100ff0777ac */ /* 0x000e220008000800 */
[----:B------:R-:W0:Y:S05]  /*2220*/  LDCU.64 UR8, c[0x0][0x540] ;  /* 0x0000a800ff0877ac */ /* 0x000e2a0008000a00 */
[----:B------:R-:W0:Y:S01]  /*2230*/  LDC.64 R106, c[0x0][0x3a8] ;  /* 0x0000ea00ff6a7b82 */ /* 0x000e220000000a00 */
[----:B------:R-:W-:-:S07]  /*2240*/  UMOV UR4, URZ ;  /* 0x000000ff00047c82 */ /* 0x000fce0008000000 */
[----:B---34-:R-:W0:Y:S02]  /*2250*/  LDC.64 R108, c[0x0][0x4f0] ;  /* 0x00013c00ff6c7b82 */ /* 0x018e240000000a00 */
.L_x_9191:
        /* <DEDUP_REMOVED lines=11> */
[----:B------:R-:W-:-:S04]  /*2310*/  LEA R50, P1, R48, R100, 0x2 ;  /* 0x0000006430327211 */ /* 0x000fc800078210ff */
[----:B------:R-:W-:-:S05]  /*2320*/  LEA.HI.X R51, R48, R101, R49, 0x2, P1 ;  /* 0x0000006530337211 */ /* 0x000fca00008f1431 */
[----:B----4-:R0:W4:Y:S01]  /*2330*/  LDG.E R138, desc[UR16][R50.64] ;  /* 0x00000010328a7981 */ /* 0x010122000c1e1900 */
[----:B------:R-:W-:Y:S02]  /*2340*/  MOV R48, R32 ;  /* 0x0000002000307202 */ /* 0x000fe40000000f00 */
[----:B------:R-:W-:-:S03]  /*2350*/  MOV R49, R87 ;  /* 0x0000005700317202 */ /* 0x000fc60000000f00 */
[----:B------:R-:W-:-:S04]  /*2360*/  IMAD.WIDE.U32 R48, R104, UR4, R48 ;  /* 0x0000000468307c25 */ /* 0x000fc8000f8e0030 */
[----:B------:R-:W-:Y:S01]  /*2370*/  IMAD R49, R105, UR4, R49 ;  /* 0x0000000469317c24 */ /* 0x000fe2000f8e0231 */
[----:B-1----:R-:W-:-:S04]  /*2380*/  LEA R114, P1, R48, R102, 0x2 ;  /* 0x0000006630727211 */ /* 0x002fc800078210ff */
[----:B------:R-:W-:-:S05]  /*2390*/  LEA.HI.X R115, R48, R103, R49, 0x2, P1 ;  /* 0x0000006730737211 */ /* 0x000fca00008f1431 */
[----:B------:R1:W5:Y:S01]  /*23a0*/  LDG.E R114, desc[UR16][R114.64] ;  /* 0x0000001072727981 */ /* 0x000362000c1e1900 */
[----:B------:R-:W0:Y:S01]  /*23b0*/  S2UR UR6, SR_CgaCtaId ;  /* 0x00000000000679c3 */ /* 0x000e220000008800 */
[C---:B------:R-:W-:Y:S01]  /*23c0*/  ISETP.NE.AND P2, PT, R36.reuse, RZ, PT ;  /* 0x000000ff2400720c */ /* 0x040fe20003f45270 */
[----:B------:R-:W-:Y:S01]  /*23d0*/  UMOV UR5, 0x400 ;  /* 0x0000040000057882 */ /* 0x000fe20000000000 */
[----:B------:R-:W-:Y:S01]  /*23e0*/  ISETP.NE.AND P1, PT, R36, 0x1f, PT ;  /* 0x0000001f2400780c */ /* 0x000fe20003f25270 */
[----:B------:R-:W-:Y:S01]  /*23f0*/  BSSY.RECONVERGENT B0, `(.L_x_9170) ;  /* 0x0000036000007945 */ /* 0x000fe20003800200 */
[----:B0-----:R-:W-:Y:S01]  /*2400*/  ULEA UR5, UR6, UR5, 0x18 ;  /* 0x0000000506057291 */ /* 0x001fe2000f8ec0ff */
[----:B--2---:R0:W-:Y:S04]  /*2410*/  STS.128 [R92], R56 ;  /* 0x000000385c007388 */ /* 0x0041e80000000c00 */
[----:B---3--:R2:W-:Y:S01]  /*2420*/  STS.128 [R92+0x200], R60 ;  /* 0x0002003c5c007388 */ /* 0x0085e20000000c00 */
[----:B------:R-:W-:-:S03]  /*2430*/  NOP ;  /* 0x0000000000007918 */ /* 0x000fc60000000000 */
[----:B------:R-:W5:Y:S04]  /*2440*/  LDS.128 R48, [R94] ;  /* 0x000000005e307984 */ /* 0x000f680000000c00 */
[----:B------:R-:W3:Y:S01]  /*2450*/  LDS.128 R52, [R94+0x10] ;  /* 0x000010005e347984 */ /* 0x000ee20000000c00 */
[----:B----4-:R-:W-:Y:S01]  /*2460*/  FMUL.FTZ R139, R138, 1.4426950216293334961 ;  /* 0x3fb8aa3b8a8b7820 */ /* 0x010fe20000410000 */
[----:B0-----:R-:W-:-:S03]  /*2470*/  IADD3 R56, PT, PT, R137, UR4, RZ ;  /* 0x0000000489387c10 */ /* 0x001fc6000fffe0ff */
[C---:B------:R-:W-:Y:S01]  /*2480*/  FMUL.FTZ R141, R139.reuse, R119 ;  /* 0x000000778b8d7220 */ /* 0x040fe20000410000 */
[C---:B--2---:R-:W-:Y:S01]  /*2490*/  FMUL.FTZ R61, R139.reuse, R120 ;  /* 0x000000788b3d7220 */ /* 0x044fe20000410000 */
[C---:B------:R-:W-:Y:S01]  /*24a0*/  FMUL.FTZ R63, R139.reuse, R123 ;  /* 0x0000007b8b3f7220 */ /* 0x040fe20000410000 */
[C---:B------:R-:W-:Y:S01]  /*24b0*/  FMUL.FTZ R143, R139.reuse, R122 ;  /* 0x0000007a8b8f7220 */ /* 0x040fe20000410000 */
[C---:B------:R-:W-:Y:S01]  /*24c0*/  FMUL.FTZ R145, R139.reuse, R125 ;  /* 0x0000007d8b917220 */ /* 0x040fe20000410000 */
[C---:B------:R-:W-:Y:S01]  /*24d0*/  FMUL.FTZ R146, R139.reuse, R136 ;  /* 0x000000888b927220 */ /* 0x040fe20000410000 */
[----:B------:R-:W0:Y:S01]  /*24e0*/  MUFU.EX2 R141, R141 ;  /* 0x0000008d008d7308 */ /* 0x000e220000000800 */
[----:B------:R-:W-:Y:S01]  /*24f0*/  SEL R56, R56, R77, !P2 ;  /* 0x0000004d38387207 */ /* 0x000fe20005000000 */
[C---:B------:R-:W-:Y:S01]  /*2500*/  FMUL.FTZ R140, R139.reuse, R118 ;  /* 0x000000768b8c7220 */ /* 0x040fe20000410000 */
[----:B------:R-:W-:Y:S01]  /*2510*/  FMUL.FTZ R142, R139, R121 ;  /* 0x000000798b8e7220 */ /* 0x000fe20000410000 */
[----:B------:R-:W2:Y:S01]  /*2520*/  MUFU.EX2 R61, R61 ;  /* 0x0000003d003d7308 */ /* 0x000ea20000000800 */
[----:B------:R-:W-:-:S03]  /*2530*/  LEA R56, R56, UR5, 0x2 ;  /* 0x0000000538387c11 */ /* 0x000fc6000f8e10ff */
[----:B------:R-:W4:Y:S04]  /*2540*/  MUFU.EX2 R63, R63 ;  /* 0x0000003f003f7308 */ /* 0x000f280000000800 */
[----:B------:R-:W2:Y:S01]  /*2550*/  MUFU.EX2 R143, R143 ;  /* 0x0000008f008f7308 */ /* 0x000ea20000000800 */
[----:B0-----:R0:W-:Y:S03]  /*2560*/  STS [R56+0xa88], R141 ;  /* 0x000a888d38007388 */ /* 0x0011e60000000800 */
[----:B------:R-:W0:Y:S04]  /*2570*/  MUFU.EX2 R145, R145 ;  /* 0x0000009100917308 */ /* 0x000e280000000800 */
[----:B------:R-:W2:Y:S04]  /*2580*/  MUFU.EX2 R146, R146 ;  /* 0x0000009200927308 */ /* 0x000ea80000000800 */
[----:B-1----:R1:W2:Y:S01]  /*2590*/  MUFU.EX2 R115, R140 ;  /* 0x0000008c00737308 */ /* 0x0022a20000000800 */
[C---:B-----5:R-:W-:Y:S01]  /*25a0*/  FMUL.FTZ R58, R114.reuse, R49 ;  /* 0x00000031723a7220 */ /* 0x060fe20000410000 */
[C---:B------:R-:W-:Y:S01]  /*25b0*/  FMUL.FTZ R57, R114.reuse, R48 ;  /* 0x0000003072397220 */ /* 0x040fe20000410000 */
[C---:B------:R-:W-:Y:S01]  /*25c0*/  FMUL.FTZ R139, R114.reuse, R50 ;  /* 0x00000032728b7220 */ /* 0x040fe20000410000 */
[----:B------:R5:W2:Y:S01]  /*25d0*/  MUFU.EX2 R62, R142 ;  /* 0x0000008e003e7308 */ /* 0x000aa20000000800 */
[C---:B---3--:R-:W-:Y:S01]  /*25e0*/  FMUL.FTZ R147, R114.reuse, R52 ;  /* 0x0000003472937220 */ /* 0x048fe20000410000 */
[C---:B------:R-:W-:Y:S01]  /*25f0*/  FMUL.FTZ R144, R114.reuse, R53 ;  /* 0x0000003572907220 */ /* 0x040fe20000410000 */
[C---:B------:R-:W-:Y:S01]  /*2600*/  FMUL.FTZ R149, R114.reuse, R54 ;  /* 0x0000003672957220 */ /* 0x040fe20000410000 */
[C---:B0-----:R-:W-:Y:S01]  /*2610*/  FMUL.FTZ R56, R114.reuse, R55 ;  /* 0x0000003772387220 */ /* 0x041fe20000410000 */
[----:B-1----:R-:W-:Y:S01]  /*2620*/  FMUL.FTZ R140, R114, R51 ;  /* 0x00000033728c7220 */ /* 0x002fe20000410000 */
[----:B------:R-:W-:Y:S01]  /*2630*/  FMUL.FTZ R59, R5, R58 ;  /* 0x0000003a053b7220 */ /* 0x000fe20000410000 */
[----:B------:R-:W-:Y:S01]  /*2640*/  FMUL.FTZ R60, R4, R57 ;  /* 0x00000039043c7220 */ /* 0x000fe20000410000 */
[----:B------:R-:W-:Y:S01]  /*2650*/  FMUL.FTZ R58, R6, R139 ;  /* 0x0000008b063a7220 */ /* 0x000fe20000410000 */
[----:B-----5:R-:W-:Y:S01]  /*2660*/  FMUL.FTZ R142, R44, R147 ;  /* 0x000000932c8e7220 */ /* 0x020fe20000410000 */
[----:B------:R-:W-:Y:S01]  /*2670*/  FMUL.FTZ R140, R7, R140 ;  /* 0x0000008c078c7220 */ /* 0x000fe20000410000 */
[----:B------:R-:W-:Y:S01]  /*2680*/  FMUL.FTZ R144, R45, R144 ;  /* 0x000000902d907220 */ /* 0x000fe20000410000 */
[----:B------:R-:W-:Y:S01]  /*2690*/  FMUL.FTZ R147, R46, R149 ;  /* 0x000000952e937220 */ /* 0x000fe20000410000 */
[----:B------:R-:W-:Y:S01]  /*26a0*/  FMUL.FTZ R151, R47, R56 ;  /* 0x000000382f977220 */ /* 0x000fe20000410000 */
[----:B------:R-:W-:Y:S06]  /*26b0*/  BAR.SYNC.DEFER_BLOCKING 0x0 ;  /* 0x0000000000007b1d */ /* 0x000fec0000010000 */
[----:B--2-4-:R-:W-:Y:S05]  /*26c0*/  @P1 BRA `(.L_x_9171) ;  /* 0x00000000001c1947 */ /* 0x014fea0003800000 */
[----:B------:R-:W-:Y:S01]  /*26d0*/  ISETP.NE.AND P1, PT, R78, UR10, PT ;  /* 0x0000000a4e007c0c */ /* 0x000fe2000bf25270 */
[----:B------:R-:W-:-:S12]  /*26e0*/  HFMA2 R148, -RZ, RZ, 1.875, 0 ;  /* 0x3f800000ff947431 */ /* 0x000fd800000001ff */
[----:B------:R-:W-:Y:S05]  /*26f0*/  @!P1 BRA `(.L_x_9172) ;  /* 0x0000000000149947 */ /* 0x000fea0003800000 */
[----:B------:R-:W-:-:S04]  /*2700*/  IADD3 R56, PT, PT, R124, UR4, RZ ;  /* 0x000000047c387c10 */ /* 0x000fc8000fffe0ff */
[----:B------:R-:W-:-:S05]  /*2710*/  LEA R56, R56, UR5, 0x2 ;  /* 0x0000000538387c11 */ /* 0x000fca000f8e10ff */
[----:B------:R2:W3:Y:S01]  /*2720*/  LDS R148, [R56+0xa88] ;  /* 0x000a880038947984 */ /* 0x0004e20000000800 */
[----:B------:R-:W-:Y:S05]  /*2730*/  BRA `(.L_x_9172) ;  /* 0x0000000000047947 */ /* 0x000fea0003800000 */
.L_x_9171:
[----:B------:R0:W1:Y:S02]  /*2740*/  LDS R148, [R96+0x128c] ;  /* 0x00128c0060947984 */ /* 0x0000640000000800 */
.L_x_9172:
[----:B------:R-:W-:Y:S05]  /*2750*/  BSYNC.RECONVERGENT B0 ;  /* 0x0000000000007941 */ /* 0x000fea0003800200 */
.L_x_9170:
[----:B--2---:R-:W2:Y:S01]  /*2760*/  @P0 LDC R56, c[0x0][0x38c] ;  /* 0x0000e300ff380b82 */ /* 0x004ea20000000800 */
[----:B------:R-:W-:Y:S01]  /*2770*/  MOV R139, RZ ;  /* 0x000000ff008b7202 */ /* 0x000fe20000000f00 */
[----:B--2---:R-:W-:-:S04]  /*2780*/  @P0 IMAD R57, R135, R56, UR4 ;  /* 0x0000000487390e24 */ /* 0x004fc8000f8e0238 */
[----:B------:R-:W-:-:S05]  /*2790*/  @P0 IMAD.WIDE R56, R57, 0x8, R42 ;  /* 0x0000000839380825 */ /* 0x000fca00078e022a */
[----:B------:R2:W4:Y:S01]  /*27a0*/  @P0 LDG.E R139, desc[UR16][R56.64+0x4] ;  /* 0x00000410388b0981 */ /* 0x000522000c1e1900 */
[----:B------:R-:W-:Y:S01]  /*27b0*/  FFMA.FTZ R149, R134, R115, R133 ;  /* 0x0000007386957223 */ /* 0x000fe20000010085 */
        /* <DEDUP_REMOVED lines=36> */
[----:B------:R-:W5:Y:S01]  /*2a00*/  SHFL.UP PT, R153, R150, 0x1, RZ ;  /* 0x0420000096997989 */ /* 0x000f6200000e00ff */
        /* <DEDUP_REMOVED lines=8> */
[----:B-----5:R-:W-:Y:S02]  /*2a90*/  @P1 FMUL.FTZ R150, R150, R153 ;  /* 0x0000009996961220 */ /* 0x020fe40000410000 */
[----:B------:R-:W3:Y:S01]  /*2aa0*/  SHFL.DOWN PT, R154, R149, 0x2, 0x1f ;  /* 0x08401f00959a7f89 */ /* 0x000ee200000e0000 */
[----:B------:R-:W-:-:S03]  /*2ab0*/  ISETP.GE.AND P1, PT, R113, 0x2, PT ;  /* 0x000000027100780c */ /* 0x000fc60003f26270 */
        /* <DEDUP_REMOVED lines=9> */
[----:B------:R-:W-:Y:S02]  /*2b50*/  ISETP.GE.AND P1, PT, R113, 0x4, PT ;  /* 0x000000047100780c */ /* 0x000fe40003f26270 */
[----:B------:R-:W3:Y:S01]  /*2b60*/  SHFL.UP PT, R153, R150, 0x4, RZ ;  /* 0x0480000096997989 */ /* 0x000ee200000e00ff */
[----:B------:R-:W-:-:S03]  /*2b70*/  ISETP.GT.U32.AND P3, PT, R98, 0x1b, PT ;  /* 0x0000001b6200780c */ /* 0x000fc60003f64070 */
[----:B------:R-:W5:Y:S01]  /*2b80*/  SHFL.DOWN PT, R154, R149, 0x4, 0x1f ;  /* 0x08801f00959a7f89 */ /* 0x000f6200000e0000 */
[----:B-1----:R-:W-:-:S09]  /*2b90*/  FFMA.FTZ R56, R150, R56, R57 ;  /* 0x0000003896387223 */ /* 0x002fd20000010039 */
[----:B--2---:R-:W-:Y:S01]  /*2ba0*/  @!P3 FFMA.FTZ R152, R149, R156, R152 ;  /* 0x0000009c9598b223 */ /* 0x004fe20000010098 */
[----:B------:R-:W-:-:S04]  /*2bb0*/  FSEL R155, R57, R56, !P1 ;  /* 0x00000038399b7208 */ /* 0x000fc80004800000 */
[----:B------:R-:W1:Y:S01]  /*2bc0*/  SHFL.DOWN PT, R157, R152, 0x8, 0x1f ;  /* 0x09001f00989d7f89 */ /* 0x000e6200000e0000 */
[----:B---3--:R-:W-:-:S03]  /*2bd0*/  @P1 FMUL.FTZ R150, R150, R153 ;  /* 0x0000009996961220 */ /* 0x008fc60000410000 */
[----:B------:R-:W2:Y:S01]  /*2be0*/  SHFL.UP PT, R56, R155, 0x8, RZ ;  /* 0x050000009b387989 */ /* 0x000ea200000e00ff */
[----:B------:R-:W-:Y:S01]  /*2bf0*/  ISETP.GE.AND P1, PT, R78, UR10, PT ;  /* 0x0000000a4e007c0c */ /* 0x000fe2000bf26270 */
[----:B-----5:R-:W-:Y:S02]  /*2c00*/  @!P3 FMUL.FTZ R153, R149, R154 ;  /* 0x0000009a9599b220 */ /* 0x020fe40000410000 */
[----:B------:R-:W3:Y:S01]  /*2c10*/  SHFL.UP PT, R57, R150, 0x8, RZ ;  /* 0x0500000096397989 */ /* 0x000ee200000e00ff */
[----:B------:R-:W-:Y:S02]  /*2c20*/  ISETP.NE.OR P1, PT, R36, RZ, P1 ;  /* 0x000000ff2400720c */ /* 0x000fe40000f25670 */
[----:B------:R-:W-:Y:S02]  /*2c30*/  @!P3 MOV R149, R153 ;  /* 0x000000990095b202 */ /* 0x000fe40000000f00 */
[----:B------:R-:W-:-:S03]  /*2c40*/  ISETP.GE.AND P3, PT, R113, 0x8, PT ;  /* 0x000000087100780c */ /* 0x000fc60003f66270 */
[----:B------:R-:W5:Y:S01]  /*2c50*/  SHFL.DOWN PT, R156, R149, 0x8, 0x1f ;  /* 0x09001f00959c7f89 */ /* 0x000f6200000e0000 */
        /* <DEDUP_REMOVED lines=9> */
[----:B-----5:R-:W-:-:S03]  /*2cf0*/  @!P4 FMUL.FTZ R156, R149, R156 ;  /* 0x0000009c959cc220 */ /* 0x020fc60000410000 */
        /* <DEDUP_REMOVED lines=22> */
[----:B----4-:R-:W1:Y:S02]  /*2e60*/  SHFL.IDX PT, R139, R139, RZ, 0x1f ;  /* 0x00001fff8b8b7589 */ /* 0x010e6400000e0000 */
[----:B-1----:R-:W-:Y:S01]  /*2e70*/  @P2 FFMA.FTZ R139, R150, R139, R155 ;  /* 0x0000008b968b2223 */ /* 0x002fe2000001009b */
[----:B------:R-:W-:-:S03]  /*2e80*/  ISETP.NE.AND P2, PT, R36, 0x1f, PT ;  /* 0x0000001f2400780c */ /* 0x000fc60003f45270 */
[----:B------:R-:W-:-:S04]  /*2e90*/  FFMA.FTZ R141, R141, R139, R134 ;  /* 0x0000008b8d8d7223 */ /* 0x000fc80000010086 */
[-C--:B------:R-:W-:Y:S01]  /*2ea0*/  FFMA.FTZ R139, R115, R141.reuse, R133 ;  /* 0x0000008d738b7223 */ /* 0x080fe20000010085 */
[----:B------:R-:W-:-:S03]  /*2eb0*/  FMUL.FTZ R155, R48, R141 ;  /* 0x0000008d309b7220 */ /* 0x000fc60000410000 */
[----:B------:R-:W-:Y:S01]  /*2ec0*/  FFMA.FTZ R149, R62, R139, R132 ;  /* 0x0000008b3e957223 */ /* 0x000fe20000010084 */
[----:B------:R-:W-:Y:S01]  /*2ed0*/  FFMA.FTZ R48, R4, R155, RZ ;  /* 0x0000009b04307223 */ /* 0x000fe200000100ff */
[----:B------:R-:W-:Y:S01]  /*2ee0*/  @P2 FFMA.FTZ R154, R157, R154, R158 ;  /* 0x0000009a9d9a2223 */ /* 0x000fe2000001009e */
[----:B------:R-:W-:Y:S01]  /*2ef0*/  FMUL.FTZ R155, R114, R141 ;  /* 0x0000008d729b7220 */ /* 0x000fe20000410000 */
[----:B------:R-:W-:Y:S01]  /*2f00*/  FMUL.FTZ R49, R49, R139 ;  /* 0x0000008b31317220 */ /* 0x000fe20000410000 */
[-C--:B------:R-:W-:Y:S01]  /*2f10*/  FMUL.FTZ R50, R50, R149.reuse ;  /* 0x0000009532327220 */ /* 0x080fe20000410000 */
[----:B------:R-:W-:Y:S01]  /*2f20*/  FFMA.FTZ R151, R154, R148, R151 ;  /* 0x000000949a977223 */ /* 0x000fe20000010097 */
[----:B------:R-:W-:Y:S01]  /*2f30*/  FFMA.FTZ R148, R61, R149, R131 ;  /* 0x000000953d947223 */ /* 0x000fe20000010083 */
[----:B------:R-:W-:Y:S01]  /*2f40*/  FMUL.FTZ R157, R4, R155 ;  /* 0x0000009b049d7220 */ /* 0x000fe20000410000 */
[C---:B------:R-:W-:Y:S01]  /*2f50*/  FMUL.FTZ R155, R114.reuse, R149 ;  /* 0x00000095729b7220 */ /* 0x040fe20000410000 */
[----:B------:R-:W-:Y:S01]  /*2f60*/  FFMA.FTZ R49, R5, R49, R48 ;  /* 0x0000003105317223 */ /* 0x000fe20000010030 */
[-C--:B------:R-:W-:Y:S01]  /*2f70*/  FFMA.FTZ R153, R63, R148.reuse, R130 ;  /* 0x000000943f997223 */ /* 0x080fe20000010082 */
[----:B------:R-:W-:Y:S01]  /*2f80*/  FMUL.FTZ R48, R114, R139 ;  /* 0x0000008b72307220 */ /* 0x000fe20000410000 */
[----:B------:R-:W-:Y:S01]  /*2f90*/  FMUL.FTZ R152, R6, R155 ;  /* 0x0000009b06987220 */ /* 0x000fe20000410000 */
[C---:B------:R-:W-:Y:S01]  /*2fa0*/  FMUL.FTZ R154, R114.reuse, R148 ;  /* 0x00000094729a7220 */ /* 0x040fe20000410000 */
[-C--:B------:R-:W-:Y:S01]  /*2fb0*/  FFMA.FTZ R150, R143, R153.reuse, R129 ;  /* 0x000000998f967223 */ /* 0x080fe20000010081 */
[----:B------:R-:W-:Y:S01]  /*2fc0*/  FMUL.FTZ R48, R5, R48 ;  /* 0x0000003005307220 */ /* 0x000fe20000410000 */
[C---:B------:R-:W-:Y:S01]  /*2fd0*/  FMUL.FTZ R159, R114.reuse, R153 ;  /* 0x00000099729f7220 */ /* 0x040fe20000410000 */
[----:B------:R-:W-:Y:S01]  /*2fe0*/  STS [R74+0x430], R157 ;  /* 0x0004309d4a007388 */ /* 0x000fe20000000800 */
[-C--:B------:R-:W-:Y:S01]  /*2ff0*/  FFMA.FTZ R155, R145, R150.reuse, R128 ;  /* 0x00000096919b7223 */ /* 0x080fe20000010080 */
[----:B------:R-:W-:Y:S01]  /*3000*/  FMUL.FTZ R158, R114, R150 ;  /* 0x00000096729e7220 */ /* 0x000fe20000410000 */
[----:B------:R-:W-:Y:S01]  /*3010*/  FMUL.FTZ R154, R7, R154 ;  /* 0x0000009a079a7220 */ /* 0x000fe20000410000 */
[----:B------:R1:W-:Y:S01]  /*3020*/  STS [R73+0x4], R48 ;  /* 0x0000043049007388 */ /* 0x0003e20000000800 */
[-C--:B------:R-:W-:Y:S01]  /*3030*/  FFMA.FTZ R56, R146, R155.reuse, R127 ;  /* 0x0000009b92387223 */ /* 0x080fe2000001007f */
[----:B------:R-:W-:Y:S01]  /*3040*/  FMUL.FTZ R57, R114, R155 ;  /* 0x0000009b72397220 */ /* 0x000fe20000410000 */
[----:B------:R-:W-:Y:S01]  /*3050*/  FMUL.FTZ R156, R44, R159 ;  /* 0x0000009f2c9c7220 */ /* 0x000fe20000410000 */
[----:B------:R-:W-:Y:S01]  /*3060*/  FMUL.FTZ R158, R45, R158 ;  /* 0x0000009e2d9e7220 */ /* 0x000fe20000410000 */
[----:B------:R-:W-:Y:S01]  /*3070*/  FMUL.FTZ R114, R114, R56 ;  /* 0x0000003872727220 */ /* 0x000fe20000410000 */
[----:B------:R-:W-:Y:S01]  /*3080*/  STS [R73+0x8], R152 ;  /* 0x0000089849007388 */ /* 0x000fe20000000800 */
[----:B------:R-:W-:Y:S01]  /*3090*/  FFMA.FTZ R50, R6, R50, R49 ;  /* 0x0000003206327223 */ /* 0x000fe20000010031 */
[----:B------:R-:W-:Y:S01]  /*30a0*/  FMUL.FTZ R51, R51, R148 ;  /* 0x0000009433337220 */ /* 0x000fe20000410000 */
[----:B------:R-:W-:Y:S01]  /*30b0*/  FMUL.FTZ R114, R47, R114 ;  /* 0x000000722f727220 */ /* 0x000fe20000410000 */
[----:B-1----:R-:W-:Y:S01]  /*30c0*/  FMUL.FTZ R48, R46, R57 ;  /* 0x000000392e307220 */ /* 0x002fe20000410000 */
[----:B------:R-:W-:Y:S01]  /*30d0*/  STS [R73+0xc], R154 ;  /* 0x00000c9a49007388 */ /* 0x000fe20000000800 */
[----:B------:R-:W-:Y:S01]  /*30e0*/  FFMA.FTZ R147, R146, R151, R147 ;  /* 0x0000009792937223 */ /* 0x000fe20000010093 */
        /* <DEDUP_REMOVED lines=8> */
[----:B------:R-:W-:Y:S01]  /*3170*/  FFMA.FTZ R143, R143, R145, R142 ;  /* 0x000000918f8f7223 */ /* 0x000fe2000001008e */
[----:B------:R-:W-:Y:S01]  /*3180*/  FFMA.FTZ R53, R45, R53, R52 ;  /* 0x000000352d357223 */ /* 0x000fe20000010034 */
[----:B------:R1:W-:Y:S01]  /*3190*/  STS [R73+0x18], R48 ;  /* 0x0000183049007388 */ /* 0x0003e20000000800 */
[----:B------:R-:W-:Y:S02]  /*31a0*/  IMAD R49, R109, UR4, R51 ;  /* 0x000000046d317c24 */ /* 0x000fe4000f8e0233 */
[----:B------:R-:W-:Y:S01]  /*31b0*/  FFMA.FTZ R63, R63, R143, R140 ;  /* 0x0000008f3f3f7223 */ /* 0x000fe2000001008c */
[----:B------:R-:W-:Y:S01]  /*31c0*/  IADD3 R140, PT, PT, -R126, UR7, RZ ;  /* 0x000000077e8c7c10 */ /* 0x000fe2000fffe1ff */
[----:B------:R2:W-:Y:S01]  /*31d0*/  STS [R73+0x1c], R114 ;  /* 0x00001c7249007388 */ /* 0x0005e20000000800 */
[----:B------:R-:W-:Y:S01]  /*31e0*/  FMUL.FTZ R54, R54, R155 ;  /* 0x0000009b36367220 */ /* 0x000fe20000410000 */
[----:B------:R-:W-:Y:S01]  /*31f0*/  FFMA.FTZ R61, R61, R63, R58 ;  /* 0x0000003f3d3d7223 */ /* 0x000fe2000001003a */
[----:B------:R-:W-:Y:S02]  /*3200*/  BAR.SYNC.DEFER_BLOCKING 0x0 ;  /* 0x0000000000007b1d */ /* 0x000fe40000010000 */
[----:B------:R-:W-:Y:S01]  /*3210*/  FFMA.FTZ R54, R46, R54, R53 ;  /* 0x000000362e367223 */ /* 0x000fe20000010035 */
[----:B-1----:R-:W-:Y:S01]  /*3220*/  LEA R48, P2, R50, UR8, 0x2 ;  /* 0x0000000832307c11 */ /* 0x002fe2000f8410ff */
[----:B------:R-:W-:Y:S01]  /*3230*/  FFMA.FTZ R59, R62, R61, R59 ;  /* 0x0000003d3e3b7223 */ /* 0x000fe2000001003b */
[----:B------:R-:W-:-:S02]  /*3240*/  ISETP.GE.AND P3, PT, R140, 0x21, PT ;  /* 0x000000218c00780c */ /* 0x000fc40003f66270 */
[----:B------:R-:W-:Y:S01]  /*3250*/  LEA.HI.X R49, R50, UR9, R49, 0x2, P2 ;  /* 0x0000000932317c11 */ /* 0x000fe200090f1431 */
[----:B------:R-:W-:Y:S01]  /*3260*/  FMUL.FTZ R50, R55, R56 ;  /* 0x0000003837327220 */ /* 0x000fe20000410000 */
[----:B------:R-:W-:Y:S01]  /*3270*/  ISETP.GE.AND P2, PT, R140, 0x1, PT ;  /* 0x000000018c00780c */ /* 0x000fe20003f46270 */
[----:B------:R-:W-:Y:S02]  /*3280*/  FFMA.FTZ R115, R115, R59, R60 ;  /* 0x0000003b73737223 */ /* 0x000fe4000001003c */
[----:B------:R-:W-:Y:S01]  /*3290*/  FFMA.FTZ R50, R47, R50, R54 ;  /* 0x000000322f327223 */ /* 0x000fe20000010036 */
[----:B------:R2:W1:Y:S09]  /*32a0*/  LDS R57, [R72+0x4b0] ;  /* 0x0004b00048397984 */ /* 0x0004720000000800 */
[----:B--2---:R-:W-:Y:S05]  /*32b0*/  @!P2 BRA `(.L_x_9174) ;  /* 0x000000000008a947 */ /* 0x004fea0003800000 */
[----:B------:R-:W2:Y:S04]  /*32c0*/  LDS R51, [R76+0x430] ;  /* 0x000430004c337984 */ /* 0x000ea80000000800 */
[----:B--2---:R2:W-:Y:S02]  /*32d0*/  REDG.E.ADD.F32.FTZ.RN.STRONG.GPU desc[UR16][R48.64], R51 ;  /* 0x00000033300079a6 */ /* 0x0045e4000c12f310 */
.L_x_9174:
[----:B------:R-:W-:Y:S05]  /*32e0*/  BSYNC.RECONVERGENT B0 ;  /* 0x0000000000007941 */ /* 0x000fea0003800200 */
.L_x_9173:
[----:B------:R-:W-:Y:S04]  /*32f0*/  BSSY.RECONVERGENT B0, `(.L_x_9175) ;  /* 0x0000003000007945 */ /* 0x000fe80003800200 */
[----:B------:R-:W-:Y:S05]  /*3300*/  @!P3 BRA `(.L_x_9176) ;  /* 0x000000000004b947 */ /* 0x000fea0003800000 */
[----:B-1----:R3:W-:Y:S02]  /*3310*/  REDG.E.ADD.F32.FTZ.RN.STRONG.GPU desc[UR16][R48.64+0x80], R57 ;  /* 0x00008039300079a6 */ /* 0x0027e4000c12f310 */
.L_x_9176:
[----:B------:R-:W-:Y:S05]  /*3320*/  BSYNC.RECONVERGENT B0 ;  /* 0x0000000000007941 */ /* 0x000fea0003800200 */
.L_x_9175:
        /* <DEDUP_REMOVED lines=11> */
[----:B------:R2:W4:Y:S01]  /*33e0*/  LDS R55, [R71+0x530] ;  /* 0x0005300047377984 */ /* 0x0005220000000800 */
[----:B------:R-:W-:Y:S01]  /*33f0*/  P2R R62, PR, RZ, 0x4 ;  /* 0x00000004ff3e7803 */ /* 0x000fe20000000000 */
[----:B------:R-:W-:Y:S01]  /*3400*/  FADD.FTZ R157, -R131, R148 ;  /* 0x00000094839d7221 */ /* 0x000fe20000010100 */
[C---:B------:R-:W-:Y:S01]  /*3410*/  ISETP.GE.AND P2, PT, R140.reuse, 0x81, PT ;  /* 0x000000818c00780c */ /* 0x040fe20003f46270 */
[----:B------:R-:W-:Y:S01]  /*3420*/  FMUL.FTZ R54, R63, R120 ;  /* 0x000000783f367220 */ /* 0x000fe20000410000 */
[C---:B------:R-:W-:Y:S01]  /*3430*/  ISETP.GE.AND P3, PT, R140.reuse, 0xa1, PT ;  /* 0x000000a18c00780c */ /* 0x040fe20003f66270 */
[----:B-1-3--:R-:W-:Y:S01]  /*3440*/  FFMA.FTZ R57, R53, R114, R60 ;  /* 0x0000007235397223 */ /* 0x00afe2000001003c */
[----:B------:R-:W-:-:S02]  /*3450*/  ISETP.GE.AND P4, PT, R140, 0xc1, PT ;  /* 0x000000c18c00780c */ /* 0x000fc40003f86270 */
[----:B------:R-:W-:Y:S01]  /*3460*/  ISETP.GE.AND P5, PT, R140, 0xe1, PT ;  /* 0x000000e18c00780c */ /* 0x000fe20003fa6270 */
[----:B--2---:R-:W-:-:S12]  /*3470*/  @!P6 BRA `(.L_x_9178) ;  /* 0x000000000004e947 */ /* 0x004fd80003800000 */
[----:B----4-:R1:W-:Y:S02]  /*3480*/  REDG.E.ADD.F32.FTZ.RN.STRONG.GPU desc[UR16][R48.64+0x100], R55 ;  /* 0x00010037300079a6 */ /* 0x0103e4000c12f310 */
.L_x_9178:
[----:B------:R-:W-:Y:S05]  /*3490*/  BSYNC.RECONVERGENT B0 ;  /* 0x0000000000007941 */ /* 0x000fea0003800200 */
.L_x_9177:
[----:B------:R-:W-:Y:S01]  /*34a0*/  ISETP.NE.AND P6, PT, R62, RZ, PT ;  /* 0x000000ff3e00720c */ /* 0x000fe20003fc5270 */
[----:B------:R-:W-:Y:S01]  /*34b0*/  FFMA.FTZ R62, R54, R157, R57 ;  /* 0x0000009d363e7223 */ /* 0x000fe20000010039 */
[----:B------:R-:W-:Y:S01]  /*34c0*/  BSSY.RECONVERGENT B0, `(.L_x_9179) ;  /* 0x0000006000007945 */ /* 0x000fe20003800200 */
[----:B------:R2:W3:Y:S01]  /*34d0*/  LDS R57, [R70+0x5b0] ;  /* 0x0005b00046397984 */ /* 0x0004e20000000800 */
[----:B-1--4-:R-:W-:Y:S01]  /*34e0*/  FMUL.FTZ R55, R143, R123 ;  /* 0x0000007b8f377220 */ /* 0x012fe20000410000 */
[----:B------:R-:W-:-:S08]  /*34f0*/  FADD.FTZ R142, -R130, R153 ;  /* 0x00000099828e7221 */ /* 0x000fd00000010100 */
[----:B--2---:R-:W-:Y:S05]  /*3500*/  @!P6 BRA `(.L_x_9180) ;  /* 0x000000000004e947 */ /* 0x004fea0003800000 */
[----:B---3--:R1:W-:Y:S02]  /*3510*/  REDG.E.ADD.F32.FTZ.RN.STRONG.GPU desc[UR16][R48.64+0x180], R57 ;  /* 0x00018039300079a6 */ /* 0x0083e4000c12f310 */
.L_x_9180:
[----:B------:R-:W-:Y:S05]  /*3520*/  BSYNC.RECONVERGENT B0 ;  /* 0x0000000000007941 */ /* 0x000fea0003800200 */
.L_x_9179:
[----:B-1-3--:R1:W2:Y:S01]  /*3530*/  LDS R57, [R69+0x630] ;  /* 0x0006300045397984 */ /* 0x00a2a20000000800 */
[----:B------:R-:W-:Y:S01]  /*3540*/  BSSY.RECONVERGENT B0, `(.L_x_9181) ;  /* 0x0000006000007945 */ /* 0x000fe20003800200 */
[----:B------:R-:W-:Y:S01]  /*3550*/  FMUL.FTZ R60, R145, R122 ;  /* 0x0000007a913c7220 */ /* 0x000fe20000410000 */
[----:B------:R-:W-:Y:S01]  /*3560*/  FADD.FTZ R153, -R129, R150 ;  /* 0x0000009681997221 */ /* 0x000fe20000010100 */
[----:B------:R-:W-:Y:S01]  /*3570*/  FFMA.FTZ R141, R55, R142, R62 ;  /* 0x0000008e378d7223 */ /* 0x000fe2000001003e */
[----:B------:R-:W-:Y:S06]  /*3580*/  @!P2 BRA `(.L_x_9182) ;  /* 0x000000000004a947 */ /* 0x000fec0003800000 */
[----:B--2---:R3:W-:Y:S02]  /*3590*/  REDG.E.ADD.F32.FTZ.RN.STRONG.GPU desc[UR16][R48.64+0x200], R57 ;  /* 0x00020039300079a6 */ /* 0x0047e4000c12f310 */
.L_x_9182:
[----:B------:R-:W-:Y:S05]  /*35a0*/  BSYNC.RECONVERGENT B0 ;  /* 0x0000000000007941 */ /* 0x000fea0003800200 */
.L_x_9181:
[----:B------:R-:W-:Y:S01]  /*35b0*/  FFMA.FTZ R144, R60, R153, R141 ;  /* 0x000000993c907223 */ /* 0x000fe2000001008d */
[----:B------:R-:W-:Y:S01]  /*35c0*/  BSSY.RECONVERGENT B0, `(.L_x_9183) ;  /* 0x0000006000007945 */ /* 0x000fe20003800200 */
[----:B------:R4:W0:Y:S01]  /*35d0*/  LDS R141, [R68+0x6b0] ;  /* 0x0006b000448d7984 */ /* 0x0008220000000800 */
[----:B--23--:R-:W-:Y:S01]  /*35e0*/  FMUL.FTZ R57, R147, R125 ;  /* 0x0000007d93397220 */ /* 0x00cfe20000410000 */
[----:B------:R-:W-:Y:S01]  /*35f0*/  FADD.FTZ R140, -R128, R155 ;  /* 0x0000009b808c7221 */ /* 0x000fe20000010100 */
[----:B------:R-:W-:Y:S06]  /*3600*/  @!P3 BRA `(.L_x_9184) ;  /* 0x000000000004b947 */ /* 0x000fec0003800000 */
[----:B0-----:R2:W-:Y:S02]  /*3610*/  REDG.E.ADD.F32.FTZ.RN.STRONG.GPU desc[UR16][R48.64+0x280], R141 ;  /* 0x0002808d300079a6 */ /* 0x0015e4000c12f310 */
.L_x_9184:
[----:B------:R-:W-:Y:S05]  /*3620*/  BSYNC.RECONVERGENT B0 ;  /* 0x0000000000007941 */ /* 0x000fea0003800200 */
.L_x_9183:
[----:B------:R3:W1:Y:S01]  /*3630*/  LDS R155, [R67+0x730] ;  /* 0x00073000439b7984 */ /* 0x0006620000000800 */
[----:B------:R-:W-:Y:S01]  /*3640*/  BSSY.RECONVERGENT B0, `(.L_x_9185) ;  /* 0x0000006000007945 */ /* 0x000fe20003800200 */
[----:B------:R-:W-:Y:S01]  /*3650*/  FMUL.FTZ R62, R151, R136 ;  /* 0x00000088973e7220 */ /* 0x000fe20000410000 */
[----:B------:R-:W-:Y:S01]  /*3660*/  FADD.FTZ R149, -R127, R56 ;  /* 0x000000387f957221 */ /* 0x000fe20000010100 */
[----:B0-2---:R-:W-:Y:S01]  /*3670*/  FFMA.FTZ R141, R57, R140, R144 ;  /* 0x0000008c398d7223 */ /* 0x005fe20000010090 */
[----:B------:R-:W-:Y:S06]  /*3680*/  @!P4 BRA `(.L_x_9186) ;  /* 0x000000000004c947 */ /* 0x000fec0003800000 */
[----:B-1----:R0:W-:Y:S02]  /*3690*/  REDG.E.ADD.F32.FTZ.RN.STRONG.GPU desc[UR16][R48.64+0x300], R155 ;  /* 0x0003009b300079a6 */ /* 0x0021e4000c12f310 */
.L_x_9186:
[----:B------:R-:W-:Y:S05]  /*36a0*/  BSYNC.RECONVERGENT B0 ;  /* 0x0000000000007941 */ /* 0x000fea0003800200 */
.L_x_9185:
[----:B01----:R0:W1:Y:S01]  /*36b0*/  LDS R155, [R66+0x7b0] ;  /* 0x0007b000429b7984 */ /* 0x0030620000000800 */
[----:B------:R-:W-:Y:S01]  /*36c0*/  BSSY.RECONVERGENT B0, `(.L_x_9187) ;  /* 0x0000004000007945 */ /* 0x000fe20003800200 */
[----:B------:R-:W-:-:S03]  /*36d0*/  FFMA.FTZ R141, R62, R149, R141 ;  /* 0x000000953e8d7223 */ /* 0x000fc6000001008d */
[----:B------:R-:W-:Y:S05]  /*36e0*/  @!P5 BRA `(.L_x_9188) ;  /* 0x000000000004d947 */ /* 0x000fea0003800000 */
[----:B-1----:R2:W-:Y:S02]  /*36f0*/  REDG.E.ADD.F32.FTZ.RN.STRONG.GPU desc[UR16][R48.64+0x380], R155 ;  /* 0x0003809b300079a6 */ /* 0x0025e4000c12f310 */
.L_x_9188:
[----:B------:R-:W-:Y:S05]  /*3700*/  BSYNC.RECONVERGENT B0 ;  /* 0x0000000000007941 */ /* 0x000fea0003800200 */
.L_x_9187:
[----:B--2---:R-:W2:Y:S01]  /*3710*/  SHFL.DOWN PT, R48, R141, 0x1, 0x1f ;  /* 0x08201f008d307f89 */ /* 0x004ea200000e0000 */
        /* <DEDUP_REMOVED lines=74> */
[----:B------:R-:W2:Y:S01]  /*3bc0*/  @P1 LDS R48, [UR6+0x1b08] ;  /* 0x001b0806ff301984 */ /* 0x000ea20008000800 */
[----:B-1----:R-:W-:Y:S01]  /*3bd0*/  @P1 FADD.FTZ R50, R50, R49 ;  /* 0x0000003132321221 */ /* 0x002fe20000010000 */
[----:B--2---:R-:W-:-:S04]  /*3be0*/  @P1 FADD.FTZ R141, R141, R48 ;  /* 0x000000308d8d1221 */ /* 0x004fc80000010000 */
[----:B------:R2:W-:Y:S04]  /*3bf0*/  STS [UR6+0x1f08], R50 ;  /* 0x001f0832ff007988 */ /* 0x0005e80008000806 */
[----:B------:R2:W-:Y:S02]  /*3c00*/  STS [UR6+0x1b08], R141 ;  /* 0x001b088dff007988 */ /* 0x0005e40008000806 */
.L_x_9190:
[----:B------:R-:W-:Y:S05]  /*3c10*/  BSYNC.RECONVERGENT B0 ;  /* 0x0000000000007941 */ /* 0x000fea0003800200 */
.L_x_9189:
[----:B------:R-:W-:-:S04]  /*3c20*/  UIADD3 UR4, UPT, UPT, UR4, 0x1, URZ ;  /* 0x0000000104047890 */ /* 0x000fc8000fffe0ff */
[----:B------:R-:W-:-:S09]  /*3c30*/  UISETP.GE.AND UP0, UPT, UR4, UR11, UPT ;  /* 0x0000000b0400728c */ /* 0x000fd2000bf06270 */
[----:B------:R-:W-:Y:S05]  /*3c40*/  BRA.U !UP0, `(.L_x_9191) ;  /* 0xffffffe508847547 */ /* 0x000fea000b83ffff */
.L_x_9169:
[----:B------:R-:W-:Y:S08]  /*3c50*/  BAR.SYNC.DEFER_BLOCKING 0x0 ;  /* 0x0000000000007b1d */ /* 0x000ff00000010000 */
[----:B--2---:R-:W2:Y:S01]  /*3c60*/  LDC.64 R50, c[0x0][0x4f8] ;  /* 0x00013e00ff327b82 */ /* 0x004ea20000000a00 */
[----:B------:R-:W5:Y:S07]  /*3c70*/  LDCU.64 UR4, c[0x0][0x500] ;  /* 0x0000a000ff0477ac */ /* 0x000f6e0008000a00 */
[----:B------:R-:W0:Y:S01]  /*3c80*/  LDC.64 R52, c[0x0][0x550] ;  /* 0x00015400ff347b82 */ /* 0x000e220000000a00 */
[----:B------:R-:W3:Y:S04]  /*3c90*/  LDG.E.128 R4, desc[UR16][R64.64] ;  /* 0x0000001040047981 */ /* 0x000ee8000c1e1d00 */
[----:B------:R-:W4:Y:S04]  /*3ca0*/  LDG.E.128 R16, desc[UR16][R64.64+0x200] ;  /* 0x0002001040107981 */ /* 0x000f28000c1e1d00 */
[----:B---3--:R-:W-:Y:S04]  /*3cb0*/  STS.128 [R92], R4 ;  /* 0x000000045c007388 */ /* 0x008fe80000000c00 */
[----:B----4-:R-:W-:Y:S01]  /*3cc0*/  STS.128 [R92+0x200], R16 ;  /* 0x000200105c007388 */ /* 0x010fe20000000c00 */
[----:B------:R-:W-:-:S03]  /*3cd0*/  NOP ;  /* 0x0000000000007918 */ /* 0x000fc60000000000 */
[----:B------:R-:W3:Y:S04]  /*3ce0*/  LDS.128 R20, [R94] ;  /* 0x000000005e147984 */ /* 0x000ee80000000c00 */
[----:B------:R-:W4:Y:S01]  /*3cf0*/  LDS.128 R44, [R94+0x10] ;  /* 0x000010005e2c7984 */ /* 0x000f220000000c00 */
[----:B------:R-:W-:Y:S06]  /*3d00*/  BAR.SYNC.DEFER_BLOCKING 0x0 ;  /* 0x0000000000007b1d */ /* 0x000fec0000010000 */
[----:B------:R-:W-:Y:S04]  /*3d10*/  STS.128 [R94], R24 ;  /* 0x000000185e007388 */ /* 0x000fe80000000c00 */
[----:B------:R1:W-:Y:S01]  /*3d20*/  STS.128 [R94+0x10], R28 ;  /* 0x0000101c5e007388 */ /* 0x0003e20000000c00 */
        /* <DEDUP_REMOVED lines=12> */
[----:B-1----:R-:W1:Y:S01]  /*3df0*/  LDC.64 R30, c[0x0][0x518] ;  /* 0x00014600ff1e7b82 */ /* 0x002e620000000a00 */
[----:B------:R-:W-:-:S02]  /*3e00*/  FSETP.GTU.FTZ.AND P3, PT, R44, 20, PT ;  /* 0x41a000002c00780b */ /* 0x000fc40003f7c000 */
[----:B------:R-:W-:Y:S02]  /*3e10*/  FSETP.GTU.FTZ.AND P4, PT, R45, 20, PT ;  /* 0x41a000002d00780b */ /* 0x000fe40003f9c000 */
[----:B------:R-:W-:Y:S01]  /*3e20*/  FSETP.GTU.FTZ.AND P5, PT, R46, 20, PT ;  /* 0x41a000002e00780b */ /* 0x000fe20003fbc000 */
[----:B------:R-:W-:Y:S02]  /*3e30*/  @!P6 FMUL.FTZ R20, R20, -1.4426950216293334961 ;  /* 0xbfb8aa3b1414e820 */ /* 0x000fe40000410000 */
[----:B------:R-:W-:-:S04]  /*3e40*/  @!P0 FMUL.FTZ R4, R21, -1.4426950216293334961 ;  /* 0xbfb8aa3b15048820 */ /* 0x000fc80000410000 */
[----:B------:R-:W3:Y:S01]  /*3e50*/  @!P6 MUFU.EX2 R20, R20 ;  /* 0x000000140014e308 */ /* 0x000ee20000000800 */
[----:B------:R-:W-:Y:S01]  /*3e60*/  @!P2 FMUL.FTZ R6, R23, -1.4426950216293334961 ;  /* 0xbfb8aa3b1706a820 */ /* 0x000fe20000410000 */
[----:B------:R-:W-:Y:S01]  /*3e70*/  @!P3 FMUL.FTZ R7, R44, -1.4426950216293334961 ;  /* 0xbfb8aa3b2c07b820 */ /* 0x000fe20000410000 */
[----:B------:R-:W-:Y:S01]  /*3e80*/  SHF.L.U32 R44, R112, 0x8, RZ ;  /* 0x00000008702c7819 */ /* 0x000fe200000006ff */
[----:B------:R-:W4:Y:S01]  /*3e90*/  @!P0 MUFU.EX2 R4, R4 ;  /* 0x0000000400048308 */ /* 0x000f220000000800 */
[----:B------:R-:W-:Y:S01]  /*3ea0*/  @!P4 FMUL.FTZ R17, R45, -1.4426950216293334961 ;  /* 0xbfb8aa3b2d11c820 */ /* 0x000fe20000410000 */
[----:B------:R-:W-:Y:S01]  /*3eb0*/  @!P5 FMUL.FTZ R18, R46, -1.4426950216293334961 ;  /* 0xbfb8aa3b2e12d820 */ /* 0x000fe20000410000 */
[----:B------:R-:W-:Y:S01]  /*3ec0*/  SHF.R.S32.HI R45, RZ, 0x1f, R44 ;  /* 0x0000001fff2d7819 */ /* 0x000fe2000001142c */
[----:B------:R-:W-:Y:S04]  /*3ed0*/  @!P2 MUFU.EX2 R6, R6 ;  /* 0x000000060006a308 */ /* 0x000fe80000000800 */
[----:B------:R-:W5:Y:S01]  /*3ee0*/  @!P3 MUFU.EX2 R7, R7 ;  /* 0x000000070007b308 */ /* 0x000f620000000800 */
[----:B---3--:R-:W-:-:S03]  /*3ef0*/  @!P6 FADD.FTZ R48, R20, 1 ;  /* 0x3f8000001430e421 */ /* 0x008fc60000010000 */
[----:B------:R-:W3:Y:S01]  /*3f00*/  @!P4 MUFU.EX2 R20, R17 ;  /* 0x000000110014c308 */ /* 0x000ee20000000800 */
[----:B----4-:R-:W-:-:S03]  /*3f10*/  @!P0 FADD.FTZ R4, R4, 1 ;  /* 0x3f80000004048421 */ /* 0x010fc60000010000 */
[----:B------:R-:W4:Y:S01]  /*3f20*/  @!P6 MUFU.RCP R5, R48 ;  /* 0x000000300005e308 */ /* 0x000f220000001000 */
[----:B-----5:R-:W-:-:S07]  /*3f30*/  @!P3 FADD.FTZ R23, R7, 1 ;  /* 0x3f8000000717b421 */ /* 0x020fce0000010000 */
[----:B------:R-:W5:Y:S01]  /*3f40*/  @!P5 MUFU.EX2 R46, R18 ;  /* 0x00000012002ed308 */ /* 0x000f620000000800 */
[----:B---3--:R-:W-:Y:S01]  /*3f50*/  @!P4 FADD.FTZ R24, R20, 1 ;  /* 0x3f8000001418c421 */ /* 0x008fe20000010000 */
[----:B--2---:R-:W-:Y:S02]  /*3f60*/  IMAD.WIDE.U32 R20, R50, UR18, R44 ;  /* 0x0000001232147c25 */ /* 0x004fe4000f8e002c */
[----:B------:R-:W2:Y:S02]  /*3f70*/  @!P0 MUFU.RCP R48, R4 ;  /* 0x0000000400308308 */ /* 0x000ea40000001000 */
[----:B------:R-:W-:Y:S02]  /*3f80*/  IMAD R21, R51, UR18, R21 ;  /* 0x0000001233157c24 */ /* 0x000fe4000f8e0215 */
[----:B-1----:R-:W-:-:S04]  /*3f90*/  IMAD.WIDE.U32 R44, R30, UR18, R44 ;  /* 0x000000121e2c7c25 */ /* 0x002fc8000f8e002c */
[----:B----4-:R-:W-:Y:S01]  /*3fa0*/  @!P6 FMUL.FTZ R12, R12, R5 ;  /* 0x000000050c0ce220 */ /* 0x010fe20000410000 */
[----:B------:R-:W-:Y:S01]  /*3fb0*/  @!P1 FMUL.FTZ R5, R22, -1.4426950216293334961 ;  /* 0xbfb8aa3b16059820 */ /* 0x000fe20000410000 */
[----:B------:R-:W-:Y:S01]  /*3fc0*/  FSETP.GTU.FTZ.AND P6, PT, R47, 20, PT ;  /* 0x41a000002f00780b */ /* 0x000fe20003fdc000 */
[----:B------:R-:W-:Y:S01]  /*3fd0*/  @!P2 FADD.FTZ R22, R6, 1 ;  /* 0x3f8000000616a421 */ /* 0x000fe20000010000 */
[----:B------:R-:W-:-:S04]  /*3fe0*/  IMAD.WIDE.U32 R20, R99, UR4, R20 ;  /* 0x0000000463147c25 */ /* 0x000fc8000f8e0014 */
[----:B-----5:R-:W-:Y:S01]  /*3ff0*/  @!P5 FADD.FTZ R46, R46, 1 ;  /* 0x3f8000002e2ed421 */ /* 0x020fe20000010000 */
[----:B------:R-:W1:Y:S01]  /*4000*/  @!P3 MUFU.RCP R23, R23 ;  /* 0x000000170017b308 */ /* 0x000e620000001000 */
[----:B------:R-:W-:Y:S01]  /*4010*/  IMAD R21, R99, UR5, R21 ;  /* 0x0000000563157c24 */ /* 0x000fe2000f8e0215 */
[----:B------:R-:W3:Y:S01]  /*4020*/  LDCU.64 UR4, c[0x0][0x520] ;  /* 0x0000a400ff0477ac */ /* 0x000ee20008000a00 */
[----:B------:R-:W-:Y:S02]  /*4030*/  IMAD R45, R31, UR18, R45 ;  /* 0x000000121f2d7c24 */ /* 0x000fe4000f8e022d */
[----:B--2---:R-:W-:Y:S01]  /*4040*/  @!P0 FMUL.FTZ R13, R13, R48 ;  /* 0x000000300d0d8220 */ /* 0x004fe20000410000 */
[C---:B0-----:R-:W-:Y:S02]  /*4050*/  LEA R28, P0, R20.reuse, R52, 0x2 ;  /* 0x00000034141c7211 */ /* 0x041fe400078010ff */
[----:B------:R-:W0:Y:S01]  /*4060*/  @!P1 MUFU.EX2 R5, R5 ;  /* 0x0000000500059308 */ /* 0x000e220000000800 */
[----:B------:R-:W-:Y:S01]  /*4070*/  @!P6 FMUL.FTZ R19, R47, -1.4426950216293334961 ;  /* 0xbfb8aa3b2f13e820 */ /* 0x000fe20000410000 */
[----:B------:R-:W-:-:S02]  /*4080*/  LEA.HI.X R29, R20, R53, R21, 0x2, P0 ;  /* 0x00000035141d7211 */ /* 0x000fc400000f1415 */
[----:B------:R-:W2:Y:S01]  /*4090*/  @!P2 MUFU.RCP R22, R22 ;  /* 0x000000160016a308 */ /* 0x000ea20000001000 */
[----:B------:R-:W-:-:S04]  /*40a0*/  IMAD.WIDE.U32 R28, R75, 0x10, R28 ;  /* 0x000000104b1c7825 */ /* 0x000fc800078e001c */
[----:B-1----:R-:W-:Y:S01]  /*40b0*/  @!P3 FMUL.FTZ R8, R8, R23 ;  /* 0x000000170808b220 */ /* 0x002fe20000410000 */
[----:B------:R-:W-:Y:S02]  /*40c0*/  IADD3 R86, P3, PT, R86, -0x400, RZ ;  /* 0xfffffc0056567810 */ /* 0x000fe40007f7e0ff */
[----:B------:R-:W1:Y:S01]  /*40d0*/  @!P6 MUFU.EX2 R47, R19 ;  /* 0x00000013002fe308 */ /* 0x000e620000000800 */
[----:B0-----:R-:W-:Y:S01]  /*40e0*/  @!P1 FADD.FTZ R16, R5, 1 ;  /* 0x3f80000005109421 */ /* 0x001fe20000010000 */
[----:B------:R-:W-:-:S03]  /*40f0*/  NOP ;  /* 0x0000000000007918 */ /* 0x000fc60000000000 */
[----:B------:R0:W4:Y:S01]  /*4100*/  @!P1 MUFU.RCP R49, R16 ;  /* 0x0000001000319308 */ /* 0x0001220000001000 */
[----:B------:R-:W5:Y:S01]  /*4110*/  LDS.128 R4, [R92] ;  /* 0x000000005c047984 */ /* 0x000f620000000c00 */
[----:B--2---:R-:W-:Y:S01]  /*4120*/  @!P2 FMUL.FTZ R15, R15, R22 ;  /* 0x000000160f0fa220 */ /* 0x004fe20000410000 */
[----:B------:R-:W-:Y:S01]  /*4130*/  IADD3 R82, P2, PT, R82, -0x400, RZ ;  /* 0xfffffc0052527810 */ /* 0x000fe20007f5e0ff */
[----:B-1----:R-:W-:Y:S01]  /*4140*/  @!P6 FADD.FTZ R47, R47, 1 ;  /* 0x3f8000002f2fe421 */ /* 0x002fe20000010000 */
[----:B------:R-:W-:-:S03]  /*4150*/  IADD3.X R85, PT, PT, R85, -0x1, RZ, P3, !PT ;  /* 0xffffffff55557810 */ /* 0x000fc60001ffe4ff */
[----:B------:R-:W1:Y:S01]  /*4160*/  @!P4 MUFU.RCP R24, R24 ;  /* 0x000000180018c308 */ /* 0x000e620000001000 */
[----:B0-----:R-:W0:Y:S01]  /*4170*/  LDS.128 R16, [R92+0x200] ;  /* 0x000200005c107984 */ /* 0x001e220000000c00 */
[----:B------:R-:W-:-:S06]  /*4180*/  IADD3.X R81, PT, PT, R81, -0x1, RZ, P2, !PT ;  /* 0xffffffff51517810 */ /* 0x000fcc00017fe4ff */
[----:B------:R-:W2:Y:S01]  /*4190*/  @!P5 MUFU.RCP R25, R46 ;  /* 0x0000002e0019d308 */ /* 0x000ea20000001000 */
[----:B----4-:R-:W-:Y:S01]  /*41a0*/  @!P1 FMUL.FTZ R14, R14, R49 ;  /* 0x000000310e0e9220 */ /* 0x010fe20000410000 */
[----:B------:R-:W-:-:S04]  /*41b0*/  IADD3 R80, P1, PT, R80, -0x400, RZ ;  /* 0xfffffc0050507810 */ /* 0x000fc80007f3e0ff */
[----:B------:R-:W-:Y:S02]  /*41c0*/  IADD3.X R79, PT, PT, R79, -0x1, RZ, P1, !PT ;  /* 0xffffffff4f4f7810 */ /* 0x000fe40000ffe4ff */
[----:B------:R4:W3:Y:S01]  /*41d0*/  @!P6 MUFU.RCP R26, R47 ;  /* 0x0000002f001ae308 */ /* 0x0008e20000001000 */
[----:B-1----:R-:W-:Y:S01]  /*41e0*/  @!P4 FMUL.FTZ R9, R9, R24 ;  /* 0x000000180909c220 */ /* 0x002fe20000410000 */
[----:B------:R-:W-:-:S04]  /*41f0*/  IADD3 R84, P4, PT, R84, -0x400, RZ ;  /* 0xfffffc0054547810 */ /* 0x000fc80007f9e0ff */
[----:B------:R-:W-:Y:S01]  /*4200*/  IADD3.X R83, PT, PT, R83, -0x1, RZ, P4, !PT ;  /* 0xffffffff53537810 */ /* 0x000fe200027fe4ff */
[----:B----4-:R-:W1:Y:S01]  /*4210*/  LDC.64 R46, c[0x0][0x560] ;  /* 0x00015800ff2e7b82 */ /* 0x010e620000000a00 */
[----:B--2---:R-:W-:Y:S01]  /*4220*/  @!P5 FMUL.FTZ R10, R10, R25 ;  /* 0x000000190a0ad220 */ /* 0x004fe20000410000 */
[----:B-----5:R2:W-:Y:S01]  /*4230*/  STG.E.128 desc[UR16][R28.64], R4 ;  /* 0x000000041c007986 */ /* 0x0205e2000c101d10 */
[----:B---3--:R-:W-:-:S03]  /*4240*/  @!P6 FMUL.FTZ R11, R11, R26 ;  /* 0x0000001a0b0be220 */ /* 0x008fc60000410000 */
[----:B0-----:R-:W-:Y:S02]  /*4250*/  STG.E.128 desc[UR16][R28.64+0x200], R16 ;  /* 0x000200101c007986 */ /* 0x001fe4000c101d10 */
[----:B------:R-:W-:Y:S01]  /*4260*/  BAR.SYNC.DEFER_BLOCKING 0x0 ;  /* 0x0000000000007b1d */ /* 0x000fe20000010000 */
[----:B--2---:R-:W-:Y:S01]  /*4270*/  FADD.FTZ R6, R12, R91 ;  /* 0x0000005b0c067221 */ /* 0x004fe20000010000 */
[----:B------:R-:W-:-:S04]  /*4280*/  IMAD.WIDE.U32 R4, R99, UR4, R44 ;  /* 0x0000000463047c25 */ /* 0x000fc8000f8e002c */
[----:B------:R-:W-:Y:S01]  /*4290*/  IMAD R5, R99, UR5, R5 ;  /* 0x0000000563057c24 */ /* 0x000fe2000f8e0205 */
[----:B------:R0:W-:Y:S04]  /*42a0*/  STS.128 [R94], R12 ;  /* 0x0000000c5e007388 */ /* 0x0001e80000000c00 */
[----:B------:R2:W-:Y:S01]  /*42b0*/  STS.128 [R94+0x10], R8 ;  /* 0x000010085e007388 */ /* 0x0005e20000000c00 */
[----:B------:R-:W-:-:S03]  /*42c0*/  NOP ;  /* 0x0000000000007918 */ /* 0x000fc60000000000 */
[----:B------:R-:W3:Y:S04]  /*42d0*/  LDS.128 R20, [R92] ;  /* 0x000000005c147984 */ /* 0x000ee80000000c00 */
[----:B------:R-:W4:Y:S01]  /*42e0*/  LDS.128 R24, [R92+0x200] ;  /* 0x000200005c187984 */ /* 0x000f220000000c00 */
[----:B0-----:R-:W-:Y:S01]  /*42f0*/  FADD.FTZ R13, R6, R13 ;  /* 0x0000000d060d7221 */ /* 0x001fe20000010000 */
[----:B-1----:R-:W-:-:S03]  /*4300*/  LEA R6, P0, R4, R46, 0x2 ;  /* 0x0000002e04067211 */ /* 0x002fc600078010ff */
        /* <DEDUP_REMOVED lines=13> */
.L_x_9152:
        /* <DEDUP_REMOVED lines=34> */
.L_x_9194:
[----:B------:R-:W-:Y:S05]  /*4600*/  BSYNC.RECONVERGENT B0 ;  /* 0x0000000000007941 */ /* 0x000fea0003800200 */
.L_x_9193:
        /* <DEDUP_REMOVED lines=26> */
.L_x_9196:
[----:B------:R-:W-:Y:S05]  /*47b0*/  BSYNC.RECONVERGENT B0 ;  /* 0x0000000000007941 */ /* 0x000fea0003800200 */
.L_x_9195:
        /* <DEDUP_REMOVED lines=10> */
.L_x_9198:
        /* <DEDUP_REMOVED lines=24> */
.L_x_9197:
[----:B------:R-:W-:Y:S05]  /*49e0*/  EXIT ;  /* 0x000000000000794d */ /* 0x000fea0003800000 */
.L_x_9199:
        /* <DEDUP_REMOVED lines=9> */
.L_x_10527:


//--------------------- .text._Z25selective_scan_bwd_kernelI32Selective_Scan_bwd_kernel_traitsILi32ELi8ELb1ELb0ELb1ELb1ELb1EffEEv12SSMParamsBwd --------------------------
	.section	.text._Z25selective_scan_bwd_kernelI32Selective_Scan_bwd_kernel_traitsILi32ELi8ELb1ELb0ELb1ELb1ELb1EffEEv12SSMParamsBwd,"ax",@progbits
	.align	128
        .global         _Z25selective_scan_bwd_kernelI32Selective_Scan_bwd_kernel_traitsILi32ELi8ELb1ELb0ELb1ELb1ELb1EffEEv12SSMParamsBwd
        .type           _Z25selective_scan_bwd_kernelI32Selective_Scan_bwd_kernel_traitsILi32ELi8ELb1ELb0ELb1ELb1ELb1EffEEv12SSMParamsBwd,@function
        .size           _Z25selective_scan_bwd_kernelI32Selective_Scan_bwd_kernel_traitsILi32ELi8ELb1ELb0ELb1ELb1ELb1EffEEv12SSMParamsBwd,(.L_x_10528 - _Z25selective_scan_bwd_kernelI32Selective_Scan_bwd_kernel_traitsILi32ELi8ELb1ELb0ELb1ELb1ELb1EffEEv12SSMParamsBwd)
        .other          _Z25selective_scan_bwd_kernelI32Selective_Scan_bwd_kernel_traitsILi32ELi8ELb1ELb0ELb1ELb1ELb1EffEEv12SSMParamsBwd,@"STO_CUDA_ENTRY STV_DEFAULT"
_Z25selective_scan_bwd_kernelI32Selective_Scan_bwd_kernel_traitsILi32ELi8ELb1ELb0ELb1ELb1ELb1EffEEv12SSMParamsBwd:
.text._Z25selective_scan_bwd_kernelI32Selective_Scan_bwd_kernel_traitsILi32ELi8ELb1ELb0ELb1ELb1ELb1EffEEv12SSMParamsBwd:
        /* <DEDUP_REMOVED lines=178> */
.L_x_9241:
[----:B------:R-:W-:Y:S01]  /*0b20*/  BAR.SYNC.DEFER_BLOCKING 0x0 ;  /* 0x0000000000007b1d */ /* 0x000fe20000010000 */
[----:B0-----:R-:W-:Y:S02]  /*0b30*/  MOV R32, R4 ;  /* 0x0000000400207202 */ /* 0x001fe40000000f00 */
[----:B------:R-:W-:-:S05]  /*0b40*/  MOV R33, R15 ;  /* 0x0000000f00217202 */ /* 0x000fca0000000f00 */
[----:B------:R-:W0:Y:S01]  /*0b50*/  S2UR UR5, SR_CgaCtaId ;  /* 0x00000000000579c3 */ /* 0x000e220000008800 */
[----:B------:R-:W-:Y:S01]  /*0b60*/  IMAD.WIDE.U32 R32, R22, 0x10, R32 ;  /* 0x0000001016207825 */ /* 0x000fe200078e0020 */
[----:B------:R-:W1:Y:S01]  /*0b70*/  S2R R86, SR_LANEID ;  /* 0x0000000000567919 */ /* 0x000e620000000000 */
[----:B------:R-:W-:-:S05]  /*0b80*/  UMOV UR4, 0x400 ;  /* 0x0000040000047882 */ /* 0x000fca0000000000 */
[----:B------:R-:W2:Y:S01]  /*0b90*/  LDC.64 R70, c[0x0][0x410] ;  /* 0x00010400ff467b82 */ /* 0x000ea20000000a00 */
[----:B------:R-:W-:-:S07]  /*0ba0*/  IADD3 R84, PT, PT, R14, -0x1, RZ ;  /* 0xffffffff0e547810 */ /* 0x000fce0007ffe0ff */
[----:B------:R-:W3:Y:S01]  /*0bb0*/  LDC.64 R66, c[0x0][0x418] ;  /* 0x00010600ff427b82 */ /* 0x000ee20000000a00 */
[----:B------:R-:W4:Y:S04]  /*0bc0*/  LDG.E.128 R40, desc[UR16][R32.64] ;  /* 0x0000001020287981 */ /* 0x000f28000c1e1d00 */
[----:B------:R1:W2:Y:S01]  /*0bd0*/  LDG.E.128 R44, desc[UR16][R32.64+0x200] ;  /* 0x00020010202c7981 */ /* 0x0002a2000c1e1d00 */
[----:B0-----:R-:W-:Y:S02]  /*0be0*/  ULEA UR4, UR5, UR4, 0x18 ;  /* 0x0000000405047291 */ /* 0x001fe4000f8ec0ff */
[----:B------:R-:W0:Y:S01]  /*0bf0*/  LDC.64 R64, c[0x0][0x488] ;  /* 0x00012200ff407b82 */ /* 0x000e220000000a00 */
[----:B-1----:R-:W-:Y:S02]  /*0c00*/  MOV R32, R6 ;  /* 0x0000000600207202 */ /* 0x002fe40000000f00 */
[----:B------:R-:W-:-:S02]  /*0c10*/  MOV R33, R17 ;  /* 0x0000001100217202 */ /* 0x000fc40000000f00 */
[----:B------:R-:W-:Y:S01]  /*0c20*/  LEA R81, R86, UR4, 0x4 ;  /* 0x0000000456517c11 */ /* 0x000fe2000f8e20ff */
[----:B------:R-:W-:-:S03]  /*0c30*/  IMAD.WIDE.U32 R110, R22, 0x10, R32 ;  /* 0x00000010166e7825 */ /* 0x000fc600078e0020 */
[----:B------:R-:W-:Y:S01]  /*0c40*/  LEA R82, R86, R81, 0x4 ;  /* 0x0000005156527211 */ /* 0x000fe200078e20ff */
[----:B----4-:R1:W-:Y:S04]  /*0c50*/  STS.128 [R81], R40 ;  /* 0x0000002851007388 */ /* 0x0103e80000000c00 */
[----:B--2---:R-:W-:Y:S01]  /*0c60*/  STS.128 [R81+0x200], R44 ;  /* 0x0002002c51007388 */ /* 0x004fe20000000c00 */
[----:B------:R-:W-:-:S03]  /*0c70*/  NOP ;  /* 0x0000000000007918 */ /* 0x000fc60000000000 */
[----:B------:R-:W-:Y:S04]  /*0c80*/  LDS.128 R32, [R82] ;  /* 0x0000000052207984 */ /* 0x000fe80000000c00 */
[----:B------:R-:W-:Y:S01]  /*0c90*/  LDS.128 R36, [R82+0x10] ;  /* 0x0000100052247984 */ /* 0x000fe20000000c00 */
[----:B------:R-:W-:Y:S06]  /*0ca0*/  BAR.SYNC.DEFER_BLOCKING 0x0 ;  /* 0x0000000000007b1d */ /* 0x000fec0000010000 */
[----:B------:R-:W2:Y:S04]  /*0cb0*/  LDG.E.128 R52, desc[UR16][R110.64] ;  /* 0x000000106e347981 */ /* 0x000ea8000c1e1d00 */
[----:B------:R-:W4:Y:S01]  /*0cc0*/  LDG.E.128 R56, desc[UR16][R110.64+0x200] ;  /* 0x000200106e387981 */ /* 0x000f22000c1e1d00 */
[----:B-1----:R-:W-:-:S02]  /*0cd0*/  MOV R40, R8 ;  /* 0x0000000800287202 */ /* 0x002fc40000000f00 */
[----:B------:R-:W-:-:S03]  /*0ce0*/  MOV R41, R19 ;  /* 0x0000001300297202 */ /* 0x000fc60000000f00 */
[----:B------:R-:W-:Y:S01]  /*0cf0*/  IMAD.WIDE.U32 R68, R22, 0x10, R40 ;  /* 0x0000001016447825 */ /* 0x000fe200078e0028 */
[----:B--2---:R-:W-:Y:S04]  /*0d00*/  STS.128 [R81], R52 ;  /* 0x0000003451007388 */ /* 0x004fe80000000c00 */
[----:B----4-:R-:W-:Y:S01]  /*0d10*/  STS.128 [R81+0x200], R56 ;  /* 0x0002003851007388 */ /* 0x010fe20000000c00 */
[----:B------:R-:W-:-:S03]  /*0d20*/  NOP ;  /* 0x0000000000007918 */ /* 0x000fc60000000000 */
[----:B------:R-:W1:Y:S04]  /*0d30*/  LDS.128 R40, [R82] ;  /* 0x0000000052287984 */ /* 0x000e680000000c00 */
[----:B------:R-:W2:Y:S01]  /*0d40*/  LDS.128 R44, [R82+0x10] ;  /* 0x00001000522c7984 */ /* 0x000ea20000000c00 */
[----:B------:R-:W-:Y:S06]  /*0d50*/  BAR.SYNC.DEFER_BLOCKING 0x0 ;  /* 0x0000000000007b1d */ /* 0x000fec0000010000 */
[----:B------:R-:W4:Y:S04]  /*0d60*/  LDG.E.128 R48, desc[UR16][R68.64] ;  /* 0x0000001044307981 */ /* 0x000f28000c1e1d00 */
[----:B------:R3:W4:Y:S01]  /*0d70*/  LDG.E.128 R60, desc[UR16][R68.64+0x200] ;  /* 0x00020010443c7981 */ /* 0x000722000c1e1d00 */
[----:B------:R-:W-:Y:S01]  /*0d80*/  SHF.L.U32 R112, R84, 0x8, RZ ;  /* 0x0000000854707819 */ /* 0x000fe200000006ff */
[----:B------:R-:W-:Y:S01]  /*0d90*/  HFMA2 R113, -RZ, RZ, 0, 0 ;  /* 0x00000000ff717431 */ /* 0x000fe200000001ff */
[----:B------:R-:W-:Y:S01]  /*0da0*/  BSSY.RECONVERGENT B0, `(.L_x_9201) ;  /* 0x0000035000007945 */ /* 0x000fe20003800200 */
[--C-:B-1---5:R-:W-:Y:S01]  /*0db0*/  FADD.FTZ R85, R40, R3.reuse ;  /* 0x0000000328557221 */ /* 0x122fe20000010000 */
[--C-:B------:R-:W-:Y:S01]  /*0dc0*/  FADD.FTZ R96, R41, R3.reuse ;  /* 0x0000000329607221 */ /* 0x100fe20000010000 */
[--C-:B------:R-:W-:Y:S01]  /*0dd0*/  FADD.FTZ R87, R42, R3.reuse ;  /* 0x000000032a577221 */ /* 0x100fe20000010000 */
[--C-:B------:R-:W-:Y:S01]  /*0de0*/  FADD.FTZ R98, R43, R3.reuse ;  /* 0x000000032b627221 */ /* 0x100fe20000010000 */
[----:B--2---:R-:W-:Y:S01]  /*0df0*/  FADD.FTZ R97, R44, R3 ;  /* 0x000000032c617221 */ /* 0x004fe20000010000 */
[----:B------:R-:W-:Y:S01]  /*0e00*/  FSETP.GTU.FTZ.AND P4, PT, R85, 20, PT ;  /* 0x41a000005500780b */ /* 0x000fe20003f9c000 */
[----:B---3--:R-:W-:-:S04]  /*0e10*/  IMAD.WIDE.U32 R68, R70, UR18, R112 ;  /* 0x0000001246447c25 */ /* 0x008fc8000f8e0070 */
[--C-:B------:R-:W-:Y:S01]  /*0e20*/  FADD.FTZ R100, R45, R3.reuse ;  /* 0x000000032d647221 */ /* 0x100fe20000010000 */
[----:B------:R-:W-:Y:S01]  /*0e30*/  FSETP.GTU.FTZ.AND P5, PT, R96, 20, PT ;  /* 0x41a000006000780b */ /* 0x000fe20003fbc000 */
[----:B------:R-:W-:Y:S01]  /*0e40*/  FADD.FTZ R99, R46, R3 ;  /* 0x000000032e637221 */ /* 0x000fe20000010000 */
[----:B------:R-:W-:Y:S01]  /*0e50*/  IMAD R69, R71, UR18, R69 ;  /* 0x0000001247457c24 */ /* 0x000fe2000f8e0245 */
[----:B------:R-:W-:Y:S02]  /*0e60*/  FSETP.GTU.FTZ.AND P0, PT, R87, 20, PT ;  /* 0x41a000005700780b */ /* 0x000fe40003f1c000 */
[----:B------:R-:W-:Y:S01]  /*0e70*/  FSETP.GTU.FTZ.AND P1, PT, R98, 20, PT ;  /* 0x41a000006200780b */ /* 0x000fe20003f3c000 */
[----:B------:R-:W-:Y:S01]  /*0e80*/  IMAD.WIDE.U32 R40, R0, R66, R68 ;  /* 0x0000004200287225 */ /* 0x000fe200078e0044 */
[----:B------:R-:W-:Y:S02]  /*0e90*/  FSETP.GTU.FTZ.AND P2, PT, R97, 20, PT ;  /* 0x41a000006100780b */ /* 0x000fe40003f5c000 */
[----:B------:R-:W-:Y:S01]  /*0ea0*/  FSETP.GTU.FTZ.AND P3, PT, R100, 20, PT ;  /* 0x41a000006400780b */ /* 0x000fe20003f7c000 */
[----:B----4-:R1:W-:Y:S04]  /*0eb0*/  STS.128 [R81], R48 ;  /* 0x0000003051007388 */ /* 0x0103e80000000c00 */
[----:B------:R1:W-:Y:S01]  /*0ec0*/  STS.128 [R81+0x200], R60 ;  /* 0x0002003c51007388 */ /* 0x0003e20000000c00 */
[----:B------:R-:W-:-:S03]  /*0ed0*/  NOP ;  /* 0x0000000000007918 */ /* 0x000fc60000000000 */
[----:B------:R1:W2:Y:S04]  /*0ee0*/  LDS.128 R52, [R82] ;  /* 0x0000000052347984 */ /* 0x0002a80000000c00 */
[----:B------:R1:W3:Y:S01]  /*0ef0*/  LDS.128 R56, [R82+0x10] ;  /* 0x0000100052387984 */ /* 0x0002e20000000c00 */
[----:B0-----:R-:W-:Y:S05]  /*0f00*/  @P4 BRA `(.L_x_9202) ;  /* 0x0000000000784947 */ /* 0x001fea0003800000 */
[----:B------:R-:W-:Y:S01]  /*0f10*/  FMUL.FTZ R85, R85, 1.4426950216293334961 ;  /* 0x3fb8aa3b55557820 */ /* 0x000fe20000410000 */
[----:B------:R-:W-:Y:S02]  /*0f20*/  MOV R45, 0x3e800000 ;  /* 0x3e800000002d7802 */ /* 0x000fe40000000f00 */
[----:B------:R-:W-:Y:S01]  /*0f30*/  MOV R46, 0x3d39bf78 ;  /* 0x3d39bf78002e7802 */ /* 0x000fe20000000f00 */
[----:B-1----:R-:W0:Y:S02]  /*0f40*/  MUFU.EX2 R49, R85 ;  /* 0x0000005500317308 */ /* 0x002e240000000800 */
        /* <DEDUP_REMOVED lines=26> */
.L_x_9202:
[----:B------:R-:W-:Y:S05]  /*10f0*/  BSYNC.RECONVERGENT B0 ;  /* 0x0000000000007941 */ /* 0x000fea0003800200 */
.L_x_9201:
        /* <DEDUP_REMOVED lines=37> */
.L_x_9204:
[----:B------:R-:W-:Y:S05]  /*1350*/  BSYNC.RECONVERGENT B0 ;  /* 0x0000000000007941 */ /* 0x000fea0003800200 */
.L_x_9203:
        /* <DEDUP_REMOVED lines=34> */
.L_x_9206:
[----:B------:R-:W-:Y:S05]  /*1580*/  BSYNC.RECONVERGENT B0 ;  /* 0x0000000000007941 */ /* 0x000fea0003800200 */
.L_x_9205:
        /* <DEDUP_REMOVED lines=32> */
.L_x_9208:
[----:B------:R-:W-:Y:S05]  /*1790*/  BSYNC.RECONVERGENT B0 ;  /* 0x0000000000007941 */ /* 0x000fea0003800200 */
.L_x_9207:
        /* <DEDUP_REMOVED lines=32> */
.L_x_9210:
[----:B------:R-:W-:Y:S05]  /*19a0*/  BSYNC.RECONVERGENT B0 ;  /* 0x0000000000007941 */ /* 0x000fea0003800200 */
.L_x_9209:
        /* <DEDUP_REMOVED lines=32> */
.L_x_9212:
[----:B------:R-:W-:Y:S05]  /*1bb0*/  BSYNC.RECONVERGENT B0 ;  /* 0x0000000000007941 */ /* 0x000fea0003800200 */
.L_x_9211:
        /* <DEDUP_REMOVED lines=32> */
.L_x_9214:
[----:B------:R-:W-:Y:S05]  /*1dc0*/  BSYNC.RECONVERGENT B0 ;  /* 0x0000000000007941 */ /* 0x000fea0003800200 */
.L_x_9213:
        /* <DEDUP_REMOVED lines=32> */
.L_x_9216:
[----:B------:R-:W-:Y:S05]  /*1fd0*/  BSYNC.RECONVERGENT B0 ;  /* 0x0000000000007941 */ /* 0x000fea0003800200 */
.L_x_9215:
[----:B------:R-:W-:Y:S08]  /*1fe0*/  BAR.SYNC.DEFER_BLOCKING 0x0 ;  /* 0x0000000000007b1d */ /* 0x000ff00000010000 */
[----:B------:R-:W0:Y:S01]  /*1ff0*/  LDC.64 R46, c[0x0][0x420] ;  /* 0x00010800ff2e7b82 */ /* 0x000e220000000a00 */
[----:B------:R-:W4:Y:S01]  /*2000*/  LDCU.64 UR4, c[0x0][0x510] ;  /* 0x0000a200ff0477ac */ /* 0x000f220008000a00 */
[----:B------:R-:W5:Y:S06]  /*2010*/  LDCU.64 UR6, c[0x0][0x490] ;  /* 0x00009200ff0677ac */ /* 0x000f6c0008000a00 */
[----:B-1----:R-:W1:Y:S08]  /*2020*/  LDC.64 R48, c[0x0][0x428] ;  /* 0x00010a00ff307b82 */ /* 0x002e700000000a00 */
[----:B------:R-:W2:Y:S01]  /*2030*/  LDC.64 R72, c[0x0][0x478] ;  /* 0x00011e00ff487b82 */ /* 0x000ea20000000a00 */
[----:B------:R-:W3:Y:S04]  /*2040*/  LDG.E.128 R40, desc[UR16][R64.64] ;  /* 0x0000001040287981 */ /* 0x000ee8000c1e1d00 */
[----:B------:R-:W4:Y:S01]  /*2050*/  LDG.E.128 R68, desc[UR16][R64.64+0x200] ;  /* 0x0002001040447981 */ /* 0x000f22000c1e1d00 */
[----:B0-----:R-:W-:-:S02]  /*2060*/  IMAD.WIDE.U32 R44, R46, UR18, R112 ;  /* 0x000000122e2c7c25 */ /* 0x001fc4000f8e0070 */
[----:B------:R-:W0:Y:S02]  /*2070*/  LDC.64 R116, c[0x0][0x508] ;  /* 0x00014200ff747b82 */ /* 0x000e240000000a00 */
[----:B------:R-:W-:Y:S02]  /*2080*/  IMAD R45, R47, UR18, R45 ;  /* 0x000000122f2d7c24 */ /* 0x000fe4000f8e022d */
[----:B-1----:R-:W-:-:S04]  /*2090*/  IMAD.WIDE.U32 R44, R0, R48, R44 ;  /* 0x00000030002c7225 */ /* 0x002fc800078e002c */
[----:B------:R-:W1:Y:S01]  /*20a0*/  LDC.64 R114, c[0x0][0x558] ;  /* 0x00015600ff727b82 */ /* 0x000e620000000a00 */
[----:B------:R-:W-:Y:S01]  /*20b0*/  IMAD R45, R0, R49, R45 ;  /* 0x00000031002d7224 */ /* 0x000fe200078e022d */
[----:B--2---:R-:W-:-:S04]  /*20c0*/  LEA R72, P0, R44, R72, 0x2 ;  /* 0x000000482c487211 */ /* 0x004fc800078010ff */
[----:B------:R-:W-:-:S03]  /*20d0*/  LEA.HI.X R73, R44, R73, R45, 0x2, P0 ;  /* 0x000000492c497211 */ /* 0x000fc600000f142d */
[----:B------:R-:W-:Y:S01]  /*20e0*/  IMAD.WIDE.U32 R72, R22, 0x10, R72 ;  /* 0x0000001016487825 */ /* 0x000fe200078e0048 */
[----:B---3--:R-:W-:Y:S04]  /*20f0*/  STS.128 [R81], R40 ;  /* 0x0000002851007388 */ /* 0x008fe80000000c00 */
[----:B----4-:R-:W-:Y:S01]  /*2100*/  STS.128 [R81+0x200], R68 ;  /* 0x0002004451007388 */ /* 0x010fe20000000c00 */
[----:B------:R-:W-:-:S03]  /*2110*/  NOP ;  /* 0x0000000000007918 */ /* 0x000fc60000000000 */
[----:B------:R-:W2:Y:S04]  /*2120*/  LDS.128 R60, [R82] ;  /* 0x00000000523c7984 */ /* 0x000ea80000000c00 */
[----:B------:R-:W3:Y:S01]  /*2130*/  LDS.128 R48, [R82+0x10] ;  /* 0x0000100052307984 */ /* 0x000ee20000000c00 */
[----:B------:R-:W-:Y:S06]  /*2140*/  BAR.SYNC.DEFER_BLOCKING 0x0 ;  /* 0x0000000000007b1d */ /* 0x000fec0000010000 */
[----:B------:R-:W4:Y:S04]  /*2150*/  LDG.E.128 R44, desc[UR16][R72.64] ;  /* 0x00000010482c7981 */ /* 0x000f28000c1e1d00 */
[----:B------:R1:W4:Y:S01]  /*2160*/  LDG.E.128 R64, desc[UR16][R72.64+0x200] ;  /* 0x0002001048407981 */ /* 0x000322000c1e1d00 */
[----:B0-----:R-:W-:Y:S01]  /*2170*/  IMAD.WIDE.U32 R118, R116, UR18, R112 ;  /* 0x0000001274767c25 */ /* 0x001fe2000f8e0070 */
[----:B-----5:R-:W-:-:S03]  /*2180*/  UISETP.NE.U32.AND UP0, UPT, UR6, URZ, UPT ;  /* 0x000000ff0600728c */ /* 0x020fc6000bf05070 */
[----:B--2---:R-:W-:Y:S01]  /*2190*/  FMUL.FTZ R75, R61, -1.4426950216293334961 ;  /* 0xbfb8aa3b3d4b7820 */ /* 0x004fe20000410000 */
[----:B------:R-:W-:Y:S01]  /*21a0*/  FMUL.FTZ R40, R62, -1.4426950216293334961 ;  /* 0xbfb8aa3b3e287820 */ /* 0x000fe20000410000 */
[----:B------:R-:W-:Y:S01]  /*21b0*/  FMUL.FTZ R41, R63, -1.4426950216293334961 ;  /* 0xbfb8aa3b3f297820 */ /* 0x000fe20000410000 */
[----:B------:R-:W-:Y:S01]  /*21c0*/  FMUL.FTZ R74, R60, -1.4426950216293334961 ;  /* 0xbfb8aa3b3c4a7820 */ /* 0x000fe20000410000 */
[----:B---3--:R-:W-:Y:S01]  /*21d0*/  FMUL.FTZ R42, R48, -1.4426950216293334961 ;  /* 0xbfb8aa3b302a7820 */ /* 0x008fe20000410000 */
[----:B------:R-:W-:Y:S01]  /*21e0*/  FMUL.FTZ R43, R49, -1.4426950216293334961 ;  /* 0xbfb8aa3b312b7820 */ /* 0x000fe20000410000 */
[----:B------:R-:W0:Y:S01]  /*21f0*/  MUFU.EX2 R75, R75 ;  /* 0x0000004b004b7308 */ /* 0x000e220000000800 */
[----:B-1----:R-:W-:Y:S01]  /*2200*/  FMUL.FTZ R72, R50, -1.4426950216293334961 ;  /* 0xbfb8aa3b32487820 */ /* 0x002fe20000410000 */
[----:B------:R-:W-:Y:S01]  /*2210*/  FMUL.FTZ R73, R51, -1.4426950216293334961 ;  /* 0xbfb8aa3b33497820 */ /* 0x000fe20000410000 */
[----:B------:R-:W-:Y:S01]  /*2220*/  IMAD R119, R117, UR18, R119 ;  /* 0x0000001275777c24 */ /* 0x000fe2000f8e0277 */
[----:B------:R-:W1:Y:S01]  /*2230*/  MUFU.EX2 R68, R40 ;  /* 0x0000002800447308 */ /* 0x000e620000000800 */
[----:B------:R-:W-:-:S03]  /*2240*/  UISETP.NE.AND.EX UP0, UPT, UR7, URZ, UPT, UP0 ;  /* 0x000000ff0700728c */ /* 0x000fc6000bf05300 */
[----:B------:R-:W2:Y:S04]  /*2250*/  MUFU.EX2 R69, R41 ;  /* 0x0000002900457308 */ /* 0x000ea80000000800 */
[----:B------:R-:W3:Y:S01]  /*2260*/  MUFU.EX2 R70, R42 ;  /* 0x0000002a00467308 */ /* 0x000ee20000000800 */
[----:B0-----:R-:W-:-:S03]  /*2270*/  FADD.FTZ R75, R75, 1 ;  /* 0x3f8000004b4b7421 */ /* 0x001fc60000010000 */
[----:B------:R-:W0:Y:S01]  /*2280*/  MUFU.EX2 R71, R43 ;  /* 0x0000002b00477308 */ /* 0x000e220000000800 */
[----:B-1----:R-:W-:-:S03]  /*2290*/  FADD.FTZ R68, R68, 1 ;  /* 0x3f80000044447421 */ /* 0x002fc60000010000 */
[----:B------:R-:W1:Y:S01]  /*22a0*/  MUFU.EX2 R74, R74 ;  /* 0x0000004a004a7308 */ /* 0x000e620000000800 */
[----:B--2---:R-:W-:-:S03]  /*22b0*/  FADD.FTZ R69, R69, 1 ;  /* 0x3f80000045457421 */ /* 0x004fc60000010000 */
[----:B------:R-:W2:Y:S01]  /*22c0*/  MUFU.EX2 R72, R72 ;  /* 0x0000004800487308 */ /* 0x000ea20000000800 */
[----:B---3--:R-:W-:-:S03]  /*22d0*/  FADD.FTZ R70, R70, 1 ;  /* 0x3f80000046467421 */ /* 0x008fc60000010000 */
[----:B------:R-:W3:Y:S01]  /*22e0*/  MUFU.EX2 R73, R73 ;  /* 0x0000004900497308 */ /* 0x000ee20000000800 */
[----:B0-----:R-:W-:-:S03]  /*22f0*/  FADD.FTZ R71, R71, 1 ;  /* 0x3f80000047477421 */ /* 0x001fc60000010000 */
[----:B------:R-:W-:Y:S01]  /*2300*/  MUFU.RCP R120, R75 ;  /* 0x0000004b00787308 */ /* 0x000fe20000001000 */
[----:B-1----:R-:W-:Y:S01]  /*2310*/  FADD.FTZ R74, R74, 1 ;  /* 0x3f8000004a4a7421 */ /* 0x002fe20000010000 */
[----:B--2---:R-:W-:-:S06]  /*2320*/  FADD.FTZ R72, R72, 1 ;  /* 0x3f80000048487421 */ /* 0x004fcc0000010000 */
[----:B------:R-:W-:Y:S01]  /*2330*/  MUFU.RCP R103, R68 ;  /* 0x0000004400677308 */ /* 0x000fe20000001000 */
[----:B---3--:R-:W-:-:S07]  /*2340*/  FADD.FTZ R73, R73, 1 ;  /* 0x3f80000049497421 */ /* 0x008fce0000010000 */
[----:B------:R-:W0:Y:S08]  /*2350*/  MUFU.RCP R126, R69 ;  /* 0x00000045007e7308 */ /* 0x000e300000001000 */
[----:B------:R-:W1:Y:S08]  /*2360*/  MUFU.RCP R101, R74 ;  /* 0x0000004a00657308 */ /* 0x000e700000001000 */
[----:B------:R-:W-:Y:S01]  /*2370*/  MUFU.RCP R122, R71 ;  /* 0x00000047007a7308 */ /* 0x000fe20000001000 */
[----:B0-----:R-:W-:-:S07]  /*2380*/  FADD.FTZ R68, -R126, 1 ;  /* 0x3f8000007e447421 */ /* 0x001fce0000010100 */
[----:B------:R-:W-:Y:S01]  /*2390*/  MUFU.RCP R125, R72 ;  /* 0x00000048007d7308 */ /* 0x000fe20000001000 */
[----:B-1----:R-:W-:-:S07]  /*23a0*/  FMUL.FTZ R117, R60, R101 ;  /* 0x000000653c757220 */ /* 0x002fce0000410000 */
[----:B------:R-:W0:Y:S08]  /*23b0*/  MUFU.RCP R124, R73 ;  /* 0x00000049007c7308 */ /* 0x000e300000001000 */
[----:B------:R1:W2:Y:S02]  /*23c0*/  MUFU.RCP R123, R70 ;  /* 0x00000046007b7308 */ /* 0x0002a40000001000 */
[----:B-1----:R-:W-:Y:S01]  /*23d0*/  FFMA.FTZ R70, R63, R68, 1 ;  /* 0x3f8000003f467423 */ /* 0x002fe20000010044 */
[----:B0-----:R-:W-:-:S04]  /*23e0*/  FADD.FTZ R72, -R124, 1 ;  /* 0x3f8000007c487421 */ /* 0x001fc80000010100 */
[----:B------:R-:W-:Y:S01]  /*23f0*/  FFMA.FTZ R74, R51, R72, 1 ;  /* 0x3f800000334a7423 */ /* 0x000fe20000010048 */
[----:B----4-:R-:W-:Y:S04]  /*2400*/  STS.128 [R81], R44 ;  /* 0x0000002c51007388 */ /* 0x010fe80000000c00 */
[----:B------:R0:W-:Y:S01]  /*2410*/  STS.128 [R81+0x200], R64 ;  /* 0x0002004051007388 */ /* 0x0001e20000000c00 */
[----:B------:R-:W-:-:S03]  /*2420*/  NOP ;  /* 0x0000000000007918 */ /* 0x000fc60000000000 */
[----:B------:R-:W1:Y:S04]  /*2430*/  LDS.128 R40, [R82] ;  /* 0x0000000052287984 */ /* 0x000e680000000c00 */
[----:B------:R-:W3:Y:S01]  /*2440*/  LDS.128 R44, [R82+0x10] ;  /* 0x00001000522c7984 */ /* 0x000ee20000000c00 */
[----:B0-----:R-:W-:Y:S01]  /*2450*/  FADD.FTZ R64, -R120, 1 ;  /* 0x3f80000078407421 */ /* 0x001fe20000010100 */
[----:B------:R-:W-:Y:S01]  /*2460*/  FADD.FTZ R67, -R103, 1 ;  /* 0x3f80000067437421 */ /* 0x000fe20000010100 */
[----:B------:R-:W-:Y:S02]  /*2470*/  FADD.FTZ R65, -R101, 1 ;  /* 0x3f80000065417421 */ /* 0x000fe40000010100 */
[C---:B------:R-:W-:Y:S01]  /*2480*/  FFMA.FTZ R66, R61.reuse, R64, 1 ;  /* 0x3f8000003d427423 */ /* 0x040fe20000010040 */
[----:B------:R-:W-:Y:S01]  /*2490*/  FFMA.FTZ R69, R62, R67, 1 ;  /* 0x3f8000003e457423 */ /* 0x000fe20000010043 */
[----:B------:R-:W-:Y:S01]  /*24a0*/  FFMA.FTZ R65, R60, R65, 1 ;  /* 0x3f8000003c417423 */ /* 0x000fe20000010041 */
[----:B------:R-:W-:Y:S01]  /*24b0*/  FMUL.FTZ R60, R61, R120 ;  /* 0x000000783d3c7220 */ /* 0x000fe20000410000 */
[----:B------:R-:W-:Y:S01]  /*24c0*/  FMUL.FTZ R61, R62, R103 ;  /* 0x000000673e3d7220 */ /* 0x000fe20000410000 */
[----:B------:R-:W-:-:S03]  /*24d0*/  FMUL.FTZ R62, R63, R126 ;  /* 0x0000007e3f3e7220 */ /* 0x000fc60000410000 */
        /* <DEDUP_REMOVED lines=13> */
[----:B------:R-:W-:Y:S01]  /*25b0*/  BAR.SYNC.DEFER_BLOCKING 0x0 ;  /* 0x0000000000007b1d */ /* 0x000fe20000010000 */
[----:B------:R-:W-:Y:S01]  /*25c0*/  FADD.FTZ R68, -R122, 1 ;  /* 0x3f8000007a447421 */ /* 0x000fe20000010100 */
[----:B------:R-:W-:Y:S01]  /*25d0*/  FADD.FTZ R71, -R125, 1 ;  /* 0x3f8000007d477421 */ /* 0x000fe20000010100 */
[----:B--2---:R-:W-:Y:S01]  /*25e0*/  FADD.FTZ R69, -R123, 1 ;  /* 0x3f8000007b457421 */ /* 0x004fe20000010100 */
[----:B---3--:R-:W-:Y:S01]  /*25f0*/  FMUL.FTZ R72, R58, R46 ;  /* 0x0000002e3a487220 */ /* 0x008fe20000410000 */
        /* <DEDUP_REMOVED lines=21> */
[----:B------:R-:W-:Y:S01]  /*2750*/  FFMA.FTZ R50, R32, R101, R83 ;  /* 0x0000006520327223 */ /* 0x000fe20000010053 */
[----:B------:R-:W-:Y:S01]  /*2760*/  FMUL.FTZ R126, R59, R48 ;  /* 0x000000303b7e7220 */ /* 0x000fe20000410000 */
[----:B------:R-:W-:Y:S01]  /*2770*/  STS.128 [R82+0x10], R68 ;  /* 0x0000104452007388 */ /* 0x000fe20000000c00 */
[----:B------:R-:W-:-:S03]  /*2780*/  NOP ;  /* 0x0000000000007918 */ /* 0x000fc60000000000 */
[----:B------:R-:W1:Y:S01]  /*2790*/  LDS.128 R72, [R81] ;  /* 0x0000000051487984 */ /* 0x000e620000000c00 */
[----:B------:R-:W-:Y:S01]  /*27a0*/  FMUL.FTZ R120, R55, R62 ;  /* 0x0000003e37787220 */ /* 0x000fe20000410000 */
[----:B------:R-:W-:Y:S01]  /*27b0*/  FMUL.FTZ R125, R56, R123 ;  /* 0x0000007b387d7220 */ /* 0x000fe20000410000 */
[----:B------:R-:W-:Y:S01]  /*27c0*/  FMUL.FTZ R124, R57, R122 ;  /* 0x0000007a397c7220 */ /* 0x000fe20000410000 */
[----:B------:R-:W2:Y:S01]  /*27d0*/  LDS.128 R76, [R81+0x200] ;  /* 0x00020000514c7984 */ /* 0x000ea20000000c00 */
[----:B0-----:R-:W-:-:S04]  /*27e0*/  IMAD.WIDE.U32 R64, R0, UR4, R118 ;  /* 0x0000000400407c25 */ /* 0x001fc8000f8e0076 */
[----:B------:R-:W-:Y:S01]  /*27f0*/  FMUL.FTZ R127, R58, R49 ;  /* 0x000000313a7f7220 */ /* 0x000fe20000410000 */
[----:B------:R-:W-:Y:S01]  /*2800*/  FFMA.FTZ R59, R33, R103, R50 ;  /* 0x00000067213b7223 */ /* 0x000fe20000010032 */
[----:B------:R-:W-:Y:S01]  /*2810*/  IMAD R63, R0, UR5, R65 ;  /* 0x00000005003f7c24 */ /* 0x000fe2000f8e0241 */
[----:B------:R-:W-:-:S04]  /*2820*/  LEA R114, P0, R64, R114, 0x2 ;  /* 0x0000007240727211 */ /* 0x000fc800078010ff */
[----:B------:R-:W-:-:S03]  /*2830*/  LEA.HI.X R115, R64, R115, R63, 0x2, P0 ;  /* 0x0000007340737211 */ /* 0x000fc600000f143f */
        /* <DEDUP_REMOVED lines=29> */
.L_x_9217:
[----:B------:R-:W1:Y:S01]  /*2a10*/  LDCU UR4, c[0x0][0x38c] ;  /* 0x00007180ff0477ac */ /* 0x000e620008000800 */
[----:B------:R-:W-:Y:S01]  /*2a20*/  FFMA.FTZ R44, R34, R121, R59 ;  /* 0x00000079222c7223 */ /* 0x000fe2000001003b */
[----:B------:R-:W-:Y:S02]  /*2a30*/  CS2R R42, SRZ ;  /* 0x00000000002a7805 */ /* 0x000fe4000001ff00 */
[----:B--2---:R-:W-:Y:S02]  /*2a40*/  CS2R R40, SRZ ;  /* 0x0000000000287805 */ /* 0x004fe4000001ff00 */
        /* <DEDUP_REMOVED lines=13> */
[----:B-1----:R-:W-:Y:S01]  /*2b20*/  UISETP.GE.AND UP0, UPT, UR4, 0x1, UPT ;  /* 0x000000010400788c */ /* 0x002fe2000bf06270 */
[----:B------:R-:W-:Y:S02]  /*2b30*/  FMUL.FTZ R53, R124, R2 ;  /* 0x000000027c357220 */ /* 0x000fe40000410000 */
[----:B------:R-:W-:Y:S01]  /*2b40*/  FFMA.FTZ R83, R39, R126, R56 ;  /* 0x0000007e27537223 */ /* 0x000fe20000010038 */
[----:B------:R-:W-:Y:S06]  /*2b50*/  BAR.SYNC.DEFER_BLOCKING 0x0 ;  /* 0x0000000000007b1d */ /* 0x000fec0000010000 */
[----:B------:R-:W-:Y:S05]  /*2b60*/  BRA.U !UP0, `(.L_x_9218) ;  /* 0x0000001908f07547 */ /* 0x000fea000b800000 */
[----:B0-----:R-:W0:Y:S01]  /*2b70*/  LDC.64 R72, c[0x0][0x440] ;  /* 0x00011000ff487b82 */ /* 0x001e220000000a00 */
[C---:B------:R-:W-:Y:S01]  /*2b80*/  ISETP.NE.AND P0, PT, R14.reuse, 0x1, PT ;  /* 0x000000010e00780c */ /* 0x040fe20003f05270 */
[----:B------:R-:W-:Y:S01]  /*2b90*/  HFMA2 R43, -RZ, RZ, 0, 0 ;  /* 0x00000000ff2b7431 */ /* 0x000fe200000001ff */
[----:B------:R-:W-:Y:S01]  /*2ba0*/  SHF.L.U32 R137, R14, 0x8, RZ ;  /* 0x000000080e897819 */ /* 0x000fe200000006ff */
[----:B------:R-:W-:Y:S01]  /*2bb0*/  FMUL.FTZ R129, R32, R85 ;  /* 0x0000005520817220 */ /* 0x000fe20000410000 */
[C---:B------:R-:W-:Y:S01]  /*2bc0*/  IADD3 R118, P1, PT, R112.reuse, R88, RZ ;  /* 0x0000005870767210 */ /* 0x040fe20007f3e0ff */
[----:B------:R-:W-:Y:S01]  /*2bd0*/  FMUL.FTZ R130, R33, R96 ;  /* 0x0000006021827220 */ /* 0x000fe20000410000 */
[----:B------:R-:W-:Y:S01]  /*2be0*/  LOP3.LUT R138, R112, 0x100, RZ, 0xc0, !PT ;  /* 0x00000100708a7812 */ /* 0x000fe200078ec0ff */
[----:B------:R-:W1:Y:S01]  /*2bf0*/  LDC.64 R74, c[0x0][0x448] ;  /* 0x00011200ff4a7b82 */ /* 0x000e620000000a00 */
[----:B------:R-:W-:Y:S01]  /*2c00*/  IADD3 R128, PT, PT, R14, -0x2, RZ ;  /* 0xfffffffe0e807810 */ /* 0x000fe20007ffe0ff */
[----:B------:R-:W-:Y:S01]  /*2c10*/  FMUL.FTZ R131, R34, R87 ;  /* 0x0000005722837220 */ /* 0x000fe20000410000 */
[----:B------:R-:W-:Y:S01]  /*2c20*/  IADD3 R139, PT, PT, R112, R90, RZ ;  /* 0x0000005a708b7210 */ /* 0x000fe20007ffe0ff */
[----:B------:R-:W-:Y:S01]  /*2c30*/  FMUL.FTZ R132, R35, R98 ;  /* 0x0000006223847220 */ /* 0x000fe20000410000 */
[----:B------:R-:W-:Y:S01]  /*2c40*/  FMUL.FTZ R133, R36, R97 ;  /* 0x0000006124857220 */ /* 0x000fe20000410000 */
[----:B------:R-:W-:Y:S01]  /*2c50*/  ISETP.EQ.AND P0, PT, R90, RZ, P0 ;  /* 0x000000ff5a00720c */ /* 0x000fe20000702270 */
[----:B------:R-:W-:Y:S01]  /*2c60*/  FMUL.FTZ R134, R37, R100 ;  /* 0x0000006425867220 */ /* 0x000fe20000410000 */
[----:B------:R-:W2:Y:S01]  /*2c70*/  LDC.64 R76, c[0x0][0x3e0] ;  /* 0x0000f800ff4c7b82 */ /* 0x000ea20000000a00 */
[----:B------:R-:W-:Y:S01]  /*2c80*/  FMUL.FTZ R135, R38, R99 ;  /* 0x0000006326877220 */ /* 0x000fe20000410000 */
[----:B------:R-:W-:Y:S01]  /*2c90*/  FMUL.FTZ R136, R39, R102 ;  /* 0x0000006627887220 */ /* 0x000fe20000410000 */
[----:B------:R-:W-:Y:S01]  /*2ca0*/  LOP3.LUT R137, R137, 0x100, RZ, 0xc0, !PT ;  /* 0x0000010089897812 */ /* 0x000fe200078ec0ff */
[----:B------:R-:W3:Y:S01]  /*2cb0*/  LDCU UR10, c[0x0][0x394] ;  /* 0x00007280ff0a77ac */ /* 0x000ee20008000800 */
[----:B------:R-:W-:-:S03]  /*2cc0*/  IADD3.X R119, PT, PT, RZ, R80, RZ, P1, !PT ;  /* 0x00000050ff777210 */ /* 0x000fc60000ffe4ff */
[----:B------:R-:W4:Y:S01]  /*2cd0*/  LDC.64 R78, c[0x0][0x3c0] ;  /* 0x0000f000ff4e7b82 */ /* 0x000f220000000a00 */
[----:B------:R-:W0:Y:S01]  /*2ce0*/  LDCU UR11, c[0x0][0x38c] ;  /* 0x00007180ff0b77ac */ /* 0x000e220008000800 */
[----:B------:R-:W0:Y:S06]  /*2cf0*/  LDCU UR7, c[0x0][0x388] ;  /* 0x00007100ff0777ac */ /* 0x000e2c0008000800 */
[----:B------:R-:W0:Y:S01]  /*2d00*/  LDC.64 R114, c[0x0][0x3a8] ;  /* 0x0000ea00ff727b82 */ /* 0x000e220000000a00 */
[----:B------:R-:W0:Y:S01]  /*2d10*/  LDCU.64 UR8, c[0x0][0x540] ;  /* 0x0000a800ff0877ac */ /* 0x000e220008000a00 */
[----:B------:R-:W-:-:S06]  /*2d20*/  UMOV UR4, URZ ;  /* 0x000000ff00047c82 */ /* 0x000fcc0008000000 */
[----:B---3--:R-:W0:Y:S02]  /*2d30*/  LDC.64 R116, c[0x0][0x4f0] ;  /* 0x00013c00ff747b82 */ /* 0x008e240000000a00 */
.L_x_9240:
        /* <DEDUP_REMOVED lines=13> */
[----:B------:R0:W5:Y:S01]  /*2e10*/  LDG.E R140, desc[UR16][R58.64] ;  /* 0x000000103a8c7981 */ /* 0x000162000c1e1900 */
[----:B------:R-:W-:Y:S02]  /*2e20*/  MOV R56, R104 ;  /* 0x0000006800387202 */ /* 0x000fe40000000f00 */
[----:B------:R-:W-:-:S03]  /*2e30*/  MOV R57, R13 ;  /* 0x0000000d00397202 */ /* 0x000fc60000000f00 */
[----:B----4-:R-:W-:-:S04]  /*2e40*/  IMAD.WIDE.U32 R56, R78, UR4, R56 ;  /* 0x000000044e387c25 */ /* 0x010fc8000f8e0038 */
[----:B------:R-:W-:Y:S01]  /*2e50*/  IMAD R57, R79, UR4, R57 ;  /* 0x000000044f397c24 */ /* 0x000fe2000f8e0239 */
[----:B-1----:R-:W-:-:S04]  /*2e60*/  LEA R122, P1, R56, R74, 0x2 ;  /* 0x0000004a387a7211 */ /* 0x002fc800078210ff */
[----:B------:R-:W-:-:S05]  /*2e70*/  LEA.HI.X R123, R56, R75, R57, 0x2, P1 ;  /* 0x0000004b387b7211 */ /* 0x000fca00008f1439 */
[----:B------:R1:W4:Y:S01]  /*2e80*/  LDG.E R122, desc[UR16][R122.64] ;  /* 0x000000107a7a7981 */ /* 0x000322000c1e1900 */
        /* <DEDUP_REMOVED lines=9> */
[----:B------:R-:W4:Y:S04]  /*2f20*/  LDS.128 R56, [R82] ;  /* 0x0000000052387984 */ /* 0x000f280000000c00 */
[----:B------:R-:W3:Y:S01]  /*2f30*/  LDS.128 R60, [R82+0x10] ;  /* 0x00001000523c7984 */ /* 0x000ee20000000c00 */
[----:B-----5:R-:W-:Y:S01]  /*2f40*/  FMUL.FTZ R141, R140, 1.4426950216293334961 ;  /* 0x3fb8aa3b8c8d7820 */ /* 0x020fe20000410000 */
[----:B0-----:R-:W-:-:S03]  /*2f50*/  IADD3 R65, PT, PT, R138, UR4, RZ ;  /* 0x000000048a417c10 */ /* 0x001fc6000fffe0ff */
[C---:B------:R-:W-:Y:S01]  /*2f60*/  FMUL.FTZ R144, R141.reuse, R85 ;  /* 0x000000558d907220 */ /* 0x040fe20000410000 */
[C---:B------:R-:W-:Y:S01]  /*2f70*/  FMUL.FTZ R142, R141.reuse, R96 ;  /* 0x000000608d8e7220 */ /* 0x040fe20000410000 */
[C---:B-1----:R-:W-:Y:S01]  /*2f80*/  FMUL.FTZ R123, R141.reuse, R87 ;  /* 0x000000578d7b7220 */ /* 0x042fe20000410000 */
[C---:B--2---:R-:W-:Y:S01]  /*2f90*/  FMUL.FTZ R71, R141.reuse, R98 ;  /* 0x000000628d477220 */ /* 0x044fe20000410000 */
[C---:B------:R-:W-:Y:S01]  /*2fa0*/  FMUL.FTZ R70, R141.reuse, R97 ;  /* 0x000000618d467220 */ /* 0x040fe20000410000 */
[C---:B------:R-:W-:Y:S01]  /*2fb0*/  FMUL.FTZ R145, R141.reuse, R100 ;  /* 0x000000648d917220 */ /* 0x040fe20000410000 */
[----:B------:R-:W0:Y:S01]  /*2fc0*/  MUFU.EX2 R144, R144 ;  /* 0x0000009000907308 */ /* 0x000e220000000800 */
[C---:B------:R-:W-:Y:S01]  /*2fd0*/  FMUL.FTZ R148, R141.reuse, R99 ;  /* 0x000000638d947220 */ /* 0x040fe20000410000 */
[----:B------:R-:W-:Y:S01]  /*2fe0*/  FMUL.FTZ R151, R141, R102 ;  /* 0x000000668d977220 */ /* 0x000fe20000410000 */
[----:B------:R-:W-:Y:S01]  /*2ff0*/  SEL R65, R65, R18, !P2 ;  /* 0x0000001241417207 */ /* 0x000fe20005000000 */
[----:B------:R-:W1:Y:S03]  /*3000*/  MUFU.EX2 R142, R142 ;  /* 0x0000008e008e7308 */ /* 0x000e660000000800 */
[----:B------:R-:W-:Y:S01]  /*3010*/  LEA R65, R65, UR5, 0x2 ;  /* 0x0000000541417c11 */ /* 0x000fe2000f8e10ff */
[----:B------:R-:W2:Y:S04]  /*3020*/  MUFU.EX2 R123, R123 ;  /* 0x0000007b007b7308 */ /* 0x000ea80000000800 */
[----:B------:R-:W1:Y:S01]  /*3030*/  MUFU.EX2 R71, R71 ;  /* 0x0000004700477308 */ /* 0x000e620000000800 */
[----:B0-----:R0:W-:Y:S03]  /*3040*/  STS [R65+0xa88], R144 ;  /* 0x000a889041007388 */ /* 0x0011e60000000800 */
[----:B------:R-:W0:Y:S04]  /*3050*/  MUFU.EX2 R70, R70 ;  /* 0x0000004600467308 */ /* 0x000e280000000800 */
[----:B------:R-:W0:Y:S04]  /*3060*/  MUFU.EX2 R145, R145 ;  /* 0x0000009100917308 */ /* 0x000e280000000800 */
[----:B------:R-:W0:Y:S01]  /*3070*/  MUFU.EX2 R148, R148 ;  /* 0x0000009400947308 */ /* 0x000e220000000800 */
[C---:B----4-:R-:W-:Y:S01]  /*3080*/  FMUL.FTZ R66, R122.reuse, R58 ;  /* 0x0000003a7a427220 */ /* 0x050fe20000410000 */
[C---:B------:R-:W-:Y:S01]  /*3090*/  FMUL.FTZ R64, R122.reuse, R56 ;  /* 0x000000387a407220 */ /* 0x040fe20000410000 */
[C---:B------:R-:W-:Y:S01]  /*30a0*/  FMUL.FTZ R68, R122.reuse, R57 ;  /* 0x000000397a447220 */ /* 0x040fe20000410000 */
[----:B------:R-:W4:Y:S01]  /*30b0*/  MUFU.EX2 R151, R151 ;  /* 0x0000009700977308 */ /* 0x000f220000000800 */
        /* <DEDUP_REMOVED lines=18> */
[----:B------:R-:W-:-:S04]  /*31e0*/  IADD3 R64, PT, PT, R137, UR4, RZ ;  /* 0x0000000489407c10 */ /* 0x000fc8000fffe0ff */
[----:B------:R-:W-:-:S05]  /*31f0*/  LEA R64, R64, UR5, 0x2 ;  /* 0x0000000540407c11 */ /* 0x000fca000f8e10ff */
[----:B------:R2:W3:Y:S01]  /*3200*/  LDS R152, [R64+0xa88] ;  /* 0x000a880040987984 */ /* 0x0004e20000000800 */
[----:B------:R-:W-:Y:S05]  /*3210*/  BRA `(.L_x_9221) ;  /* 0x0000000000047947 */ /* 0x000fea0003800000 */
.L_x_9220:
[----:B------:R0:W1:Y:S02]  /*3220*/  LDS R152, [R21+0x128c] ;  /* 0x00128c0015987984 */ /* 0x0000640000000800 */
.L_x_9221:
[----:B------:R-:W-:Y:S05]  /*3230*/  BSYNC.RECONVERGENT B0 ;  /* 0x0000000000007941 */ /* 0x000fea0003800200 */
.L_x_9219:
[----:B------:R-:W4:Y:S01]  /*3240*/  @P0 LDC R65, c[0x0][0x38c] ;  /* 0x0000e300ff410b82 */ /* 0x000f220000000800 */
[----:B------:R-:W-:Y:S01]  /*3250*/  MOV R141, RZ ;  /* 0x000000ff008d7202 */ /* 0x000fe20000000f00 */
[----:B----4-:R-:W-:-:S04]  /*3260*/  @P0 IMAD R65, R128, R65, UR4 ;  /* 0x0000000480410e24 */ /* 0x010fc8000f8e0241 */
[----:B--2---:R-:W-:-:S05]  /*3270*/  @P0 IMAD.WIDE R64, R65, 0x8, R108 ;  /* 0x0000000841400825 */ /* 0x004fca00078e026c */
[----:B------:R2:W4:Y:S01]  /*3280*/  @P0 LDG.E R141, desc[UR16][R64.64+0x4] ;  /* 0x00000410408d0981 */ /* 0x000522000c1e1900 */
[----:B------:R-:W-:Y:S01]  /*3290*/  FFMA.FTZ R154, R129, R142, R130 ;  /* 0x0000008e819a7223 */ /* 0x000fe20000010082 */
[C---:B-1-3--:R-:W-:Y:S01]  /*32a0*/  FMUL.FTZ R153, R151.reuse, R152 ;  /* 0x0000009897997220 */ /* 0x04afe20000410000 */
[----:B------:R-:W-:Y:S01]  /*32b0*/  FFMA.FTZ R155, R151, R149, R150 ;  /* 0x00000095979b7223 */ /* 0x000fe20000010096 */
[----:B------:R-:W-:Y:S01]  /*32c0*/  ISETP.GE.AND P1, PT, R86, 0x1, PT ;  /* 0x000000015600780c */ /* 0x000fe20003f26270 */
[----:B------:R-:W-:Y:S01]  /*32d0*/  FFMA.FTZ R154, R123, R154, R131 ;  /* 0x0000009a7b9a7223 */ /* 0x000fe20000010083 */
[C---:B------:R-:W-:Y:S01]  /*32e0*/  FMUL.FTZ R156, R148.reuse, R153 ;  /* 0x00000099949c7220 */ /* 0x040fe20000410000 */
[----:B------:R-:W-:Y:S01]  /*32f0*/  FFMA.FTZ R158, R148, R155, R146 ;  /* 0x0000009b949e7223 */ /* 0x000fe20000010092 */
[C---:B------:R-:W-:Y:S01]  /*3300*/  ISETP.NE.AND P3, PT, R16.reuse, 0x1f, PT ;  /* 0x0000001f1000780c */ /* 0x040fe20003f65270 */
[----:B------:R-:W-:Y:S01]  /*3310*/  FFMA.FTZ R154, R71, R154, R132 ;  /* 0x0000009a479a7223 */ /* 0x000fe20000010084 */
[----:B------:R-:W-:Y:S01]  /*3320*/  ISETP.GT.U32.AND P4, PT, R16, 0x17, PT ;  /* 0x000000171000780c */ /* 0x000fe20003f84070 */
[----:B------:R-:W-:Y:S01]  /*3330*/  FFMA.FTZ R153, R145, R158, R143 ;  /* 0x0000009e91997223 */ /* 0x000fe2000001008f */
[----:B------:R-:W-:Y:S01]  /*3340*/  ULEA UR6, UR4, UR5, 0x3 ;  /* 0x0000000504067291 */ /* 0x000fe2000f8e18ff */
[C---:B------:R-:W-:Y:S01]  /*3350*/  FFMA.FTZ R154, R70.reuse, R154, R133 ;  /* 0x0000009a469a7223 */ /* 0x040fe20000010085 */
[----:B------:R-:W-:Y:S01]  /*3360*/  BSSY.RECONVERGENT B0, `(.L_x_9222) ;  /* 0x00000a6000007945 */ /* 0x000fe20003800200 */
[----:B------:R-:W-:-:S02]  /*3370*/  FFMA.FTZ R158, R70, R153, R66 ;  /* 0x00000099469e7223 */ /* 0x000fc40000010042 */
[----:B------:R-:W-:Y:S02]  /*3380*/  FFMA.FTZ R154, R145, R154, R134 ;  /* 0x0000009a919a7223 */ /* 0x000fe40000010086 */
[----:B------:R-:W-:Y:S02]  /*3390*/  FFMA.FTZ R158, R71, R158, R67 ;  /* 0x0000009e479e7223 */ /* 0x000fe40000010043 */
[----:B------:R-:W-:Y:S01]  /*33a0*/  FFMA.FTZ R147, R148, R154, R135 ;  /* 0x0000009a94937223 */ /* 0x000fe20000010087 */
[----:B------:R-:W-:Y:S01]  /*33b0*/  FMUL.FTZ R154, R144, R142 ;  /* 0x0000008e909a7220 */ /* 0x000fe20000410000 */
[----:B------:R-:W-:Y:S02]  /*33c0*/  FFMA.FTZ R158, R123, R158, R68 ;  /* 0x0000009e7b9e7223 */ /* 0x000fe40000010044 */
[----:B--2---:R-:W-:Y:S01]  /*33d0*/  FFMA.FTZ R64, R151, R147, R136 ;  /* 0x0000009397407223 */ /* 0x004fe20000010088 */
[----:B------:R-:W-:Y:S01]  /*33e0*/  FMUL.FTZ R147, R145, R156 ;  /* 0x0000009c91937220 */ /* 0x000fe20000410000 */
[----:B------:R-:W-:Y:S01]  /*33f0*/  FMUL.FTZ R154, R123, R154 ;  /* 0x0000009a7b9a7220 */ /* 0x000fe20000410000 */
[----:B------:R-:W-:-:S02]  /*3400*/  FFMA.FTZ R158, R142, R158, R69 ;  /* 0x0000009e8e9e7223 */ /* 0x000fc40000010045 */
[----:B------:R-:W1:Y:S01]  /*3410*/  SHFL.UP PT, R65, R64, 0x1, RZ ;  /* 0x0420000040417989 */ /* 0x000e6200000e00ff */
[C---:B------:R-:W-:Y:S01]  /*3420*/  FMUL.FTZ R156, R70.reuse, R147 ;  /* 0x00000093469c7220 */ /* 0x040fe20000410000 */
[C---:B------:R-:W-:Y:S02]  /*3430*/  FMUL.FTZ R147, R71.reuse, R154 ;  /* 0x0000009a47937220 */ /* 0x040fe40000410000 */
[----:B------:R-:W2:Y:S01]  /*3440*/  SHFL.DOWN PT, R157, R158, 0x1, 0x1f ;  /* 0x08201f009e9d7f89 */ /* 0x000ea200000e0000 */
[----:B------:R-:W-:Y:S01]  /*3450*/  FMUL.FTZ R156, R71, R156 ;  /* 0x0000009c479c7220 */ /* 0x000fe20000410000 */
[----:B------:R-:W-:-:S03]  /*3460*/  FMUL.FTZ R154, R70, R147 ;  /* 0x00000093469a7220 */ /* 0x000fc60000410000 */
[----:B------:R-:W-:Y:S01]  /*3470*/  FMUL.FTZ R147, R123, R156 ;  /* 0x0000009c7b937220 */ /* 0x000fe20000410000 */
[----:B------:R-:W-:-:S03]  /*3480*/  FMUL.FTZ R153, R145, R154 ;  /* 0x0000009a91997220 */ /* 0x000fc60000410000 */
[----:B------:R-:W-:Y:S01]  /*3490*/  FMUL.FTZ R147, R142, R147 ;  /* 0x000000938e937220 */ /* 0x000fe20000410000 */
[----:B------:R-:W-:-:S04]  /*34a0*/  FMUL.FTZ R154, R148, R153 ;  /* 0x00000099949a7220 */ /* 0x000fc80000410000 */
[----:B------:R-:W3:Y:S01]  /*34b0*/  SHFL.DOWN PT, R160, R147, 0x1, 0x1f ;  /* 0x08201f0093a07f89 */ /* 0x000ee200000e0000 */
[----:B------:R-:W-:Y:S01]  /*34c0*/  FMUL.FTZ R153, R151, R154 ;  /* 0x0000009a97997220 */ /* 0x000fe20000410000 */
[----:B------:R-:W-:-:S03]  /*34d0*/  MOV R154, R158 ;  /* 0x0000009e009a7202 */ /* 0x000fc60000000f00 */
[----:B-1----:R-:W-:Y:S01]  /*34e0*/  FFMA.FTZ R65, R153, R65, R64 ;  /* 0x0000004199417223 */ /* 0x002fe20000010040 */
[----:B------:R-:W1:Y:S01]  /*34f0*/  SHFL.UP PT, R156, R153, 0x1, RZ ;  /* 0x04200000999c7989 */ /* 0x000e6200000e00ff */
[----:B--2---:R-:W-:-:S03]  /*3500*/  @P3 FFMA.FTZ R154, R147, R157, R154 ;  /* 0x0000009d939a3223 */ /* 0x004fc6000001009a */
[----:B------:R-:W-:Y:S02]  /*3510*/  FSEL R64, R64, R65, !P1 ;  /* 0x0000004140407208 */ /* 0x000fe40004800000 */
[----:B------:R-:W-:Y:S04]  /*3520*/  SHFL.DOWN PT, R157, R154, 0x2, 0x1f ;  /* 0x08401f009a9d7f89 */ /* 0x000fe800000e0000 */
[----:B------:R-:W2:Y:S01]  /*3530*/  SHFL.UP PT, R65, R64, 0x2, RZ ;  /* 0x0440000040417989 */ /* 0x000ea200000e00ff */
[----:B---3--:R-:W-:-:S05]  /*3540*/  @P3 FMUL.FTZ R155, R160, R147 ;  /* 0x00000093a09b3220 */ /* 0x008fca0000410000 */
[----:B------:R-:W-:Y:S01]  /*3550*/  @P3 MOV R147, R155 ;  /* 0x0000009b00933202 */ /* 0x000fe20000000f00 */
[----:B-1----:R-:W-:Y:S01]  /*3560*/  @P1 FMUL.FTZ R153, R153, R156 ;  /* 0x0000009c99991220 */ /* 0x002fe20000410000 */
[----:B------:R-:W-:-:S03]  /*3570*/  ISETP.GE.AND P1, PT, R86, 0x2, PT ;  /* 0x000000025600780c */ /* 0x000fc60003f26270 */
[----:B------:R-:W1:Y:S01]  /*3580*/  SHFL.DOWN PT, R158, R147, 0x2, 0x1f ;  /* 0x08401f00939e7f89 */ /* 0x000e6200000e0000 */
[----:B------:R-:W-:-:S03]  /*3590*/  ISETP.GT.U32.AND P3, PT, R16, 0x1d, PT ;  /* 0x0000001d1000780c */ /* 0x000fc60003f64070 */
[----:B------:R-:W3:Y:S01]  /*35a0*/  SHFL.UP PT, R156, R153, 0x2, RZ ;  /* 0x04400000999c7989 */ /* 0x000ee200000e00ff */
[----:B--2---:R-:W-:-:S05]  /*35b0*/  FFMA.FTZ R65, R153, R65, R64 ;  /* 0x0000004199417223 */ /* 0x004fca0000010040 */
[----:B------:R-:W-:-:S04]  /*35c0*/  FSEL R64, R64, R65, !P1 ;  /* 0x0000004140407208 */ /* 0x000fc80004800000 */
[C---:B------:R-:W-:Y:S01]  /*35d0*/  @!P3 FFMA.FTZ R154, R147.reuse, R157, R154 ;  /* 0x0000009d939ab223 */ /* 0x040fe2000001009a */
[----:B------:R-:W2:Y:S04]  /*35e0*/  SHFL.UP PT, R65, R64, 0x4, RZ ;  /* 0x0480000040417989 */ /* 0x000ea800000e00ff */
[----:B------:R-:W5:Y:S01]  /*35f0*/  SHFL.DOWN PT, R157, R154, 0x4, 0x1f ;  /* 0x08801f009a9d7f89 */ /* 0x000f6200000e0000 */
[----:B-1----:R-:W-:Y:S01]  /*3600*/  @!P3 FMUL.FTZ R155, R147, R158 ;  /* 0x0000009e939bb220 */ /* 0x002fe20000410000 */
[----:B---3--:R-:W-:-:S04]  /*3610*/  @P1 FMUL.FTZ R153, R153, R156 ;  /* 0x0000009c99991220 */ /* 0x008fc80000410000 */
[----:B------:R-:W-:Y:S02]  /*3620*/  @!P3 MOV R147, R155 ;  /* 0x0000009b0093b202 */ /* 0x000fe40000000f00 */
[----:B------:R-:W-:Y:S01]  /*3630*/  ISETP.GE.AND P1, PT, R86, 0x4, PT ;  /* 0x000000045600780c */ /* 0x000fe20003f26270 */
[----:B------:R-:W1:Y:S01]  /*3640*/  SHFL.UP PT, R156, R153, 0x4, RZ ;  /* 0x04800000999c7989 */ /* 0x000e6200000e00ff */
[----:B------:R-:W-:-:S03]  /*3650*/  ISETP.GT.U32.AND P3, PT, R16, 0x1b, PT ;  /* 0x0000001b1000780c */ /* 0x000fc60003f64070 */
[----:B------:R-:W3:Y:S01]  /*3660*/  SHFL.DOWN PT, R160, R147, 0x4, 0x1f ;  /* 0x08801f0093a07f89 */ /* 0x000ee200000e0000 */
[----:B--2---:R-:W-:-:S09]  /*3670*/  FFMA.FTZ R65, R153, R65, R64 ;  /* 0x0000004199417223 */ /* 0x004fd20000010040 */
[----:B-----5:R-:W-:Y:S01]  /*3680*/  @!P3 FFMA.FTZ R154, R147, R157, R154 ;  /* 0x0000009d939ab223 */ /* 0x020fe2000001009a */
[----:B------:R-:W-:-:S04]  /*3690*/  FSEL R158, R64, R65, !P1 ;  /* 0x00000041409e7208 */ /* 0x000fc80004800000 */
[----:B------:R-:W2:Y:S04]  /*36a0*/  SHFL.DOWN PT, R159, R154, 0x8, 0x1f ;  /* 0x09001f009a9f7f89 */ /* 0x000ea800000e0000 */
[----:B------:R-:W5:Y:S01]  /*36b0*/  SHFL.UP PT, R65, R158, 0x8, RZ ;  /* 0x050000009e417989 */ /* 0x000f6200000e00ff */
[----:B-1----:R-:W-:Y:S01]  /*36c0*/  @P1 FMUL.FTZ R153, R153, R156 ;  /* 0x0000009c99991220 */ /* 0x002fe20000410000 */
[----:B------:R-:W-:Y:S01]  /*36d0*/  ISETP.GE.AND P1, PT, R14, UR10, PT ;  /* 0x0000000a0e007c0c */ /* 0x000fe2000bf26270 */
[----:B---3--:R-:W-:-:S03]  /*36e0*/  @!P3 FMUL.FTZ R155, R147, R160 ;  /* 0x000000a0939bb220 */ /* 0x008fc60000410000 */
[----:B------:R-:W1:Y:S01]  /*36f0*/  SHFL.UP PT, R64, R153, 0x8, RZ ;  /* 0x0500000099407989 */ /* 0x000e6200000e00ff */
[----:B------:R-:W-:Y:S02]  /*3700*/  ISETP.NE.OR P1, PT, R90, RZ, P1 ;  /* 0x000000ff5a00720c */ /* 0x000fe40000f25670 */
[----:B------:R-:W-:Y:S02]  /*3710*/  @!P3 MOV R147, R155 ;  /* 0x0000009b0093b202 */ /* 0x000fe40000000f00 */
[----:B------:R-:W-:-:S03]  /*3720*/  ISETP.GE.AND P3, PT, R86, 0x8, PT ;  /* 0x000000085600780c */ /* 0x000fc60003f66270 */
[----:B------:R-:W3:Y:S01]  /*3730*/  SHFL.DOWN PT, R160, R147, 0x8, 0x1f ;  /* 0x09001f0093a07f89 */ /* 0x000ee200000e0000 */
[----:B--2---:R-:W-:Y:S01]  /*3740*/  @!P4 FFMA.FTZ R154, R147, R159, R154 ;  /* 0x0000009f939ac223 */ /* 0x004fe2000001009a */
[----:B-----5:R-:W-:-:S04]  /*3750*/  FFMA.FTZ R65, R153, R65, R158 ;  /* 0x0000004199417223 */ /* 0x020fc8000001009e */
[----:B------:R-:W-:Y:S01]  /*3760*/  SHFL.DOWN PT, R159, R154, 0x10, 0x1f ;  /* 0x0a001f009a9f7f89 */ /* 0x000fe200000e0000 */
[----:B------:R-:W-:-:S03]  /*3770*/  FSEL R158, R158, R65, !P3 ;  /* 0x000000419e9e7208 */ /* 0x000fc60005800000 */
[----:B-1----:R-:W-:Y:S01]  /*3780*/  @P3 FMUL.FTZ R153, R153, R64 ;  /* 0x0000004099993220 */ /* 0x002fe20000410000 */
[----:B------:R-:W-:Y:S01]  /*3790*/  HFMA2 R64, -RZ, RZ, 1.875, 0 ;  /* 0x3f800000ff407431 */ /* 0x000fe200000001ff */
[----:B------:R-:W-:Y:S01]  /*37a0*/  MOV R65, RZ ;  /* 0x000000ff00417202 */ /* 0x000fe20000000f00 */
[----:B------:R-:W1:Y:S04]  /*37b0*/  SHFL.UP PT, R155, R158, 0x10, RZ ;  /* 0x060000009e9b7989 */ /* 0x000e6800000e00ff */
[----:B------:R-:W2:Y:S01]  /*37c0*/  SHFL.UP PT, R156, R153, 0x10, RZ ;  /* 0x06000000999c7989 */ /* 0x000ea200000e00ff */
[----:B---3--:R-:W-:-:S03]  /*37d0*/  @!P4 FMUL.FTZ R157, R147, R160 ;  /* 0x000000a0939dc220 */ /* 0x008fc60000410000 */
[----:B------:R-:W-:Y:S01]  /*37e0*/  @!P1 LDS.64 R64, [UR6+0x1308] ;  /* 0x00130806ff409984 */ /* 0x000fe20008000a00 */
[----:B------:R-:W-:Y:S02]  /*37f0*/  ISETP.GE.AND P1, PT, R86, 0x10, PT ;  /* 0x000000105600780c */ /* 0x000fe40003f26270 */
[----:B------:R-:W-:-:S05]  /*3800*/  @!P4 MOV R147, R157 ;  /* 0x0000009d0093c202 */ /* 0x000fca0000000f00 */
[----:B------:R-:W3:Y:S01]  /*3810*/  SHFL.DOWN PT, R162, R147, 0x10, 0x1f ;  /* 0x0a001f0093a27f89 */ /* 0x000ee200000e0000 */
[----:B-1----:R-:W-:-:S05]  /*3820*/  FFMA.FTZ R155, R153, R155, R158 ;  /* 0x0000009b999b7223 */ /* 0x002fca000001009e */
[----:B--2---:R-:W-:Y:S01]  /*3830*/  @P1 FMUL.FTZ R153, R153, R156 ;  /* 0x0000009c99991220 */ /* 0x004fe20000410000 */
[----:B------:R-:W-:Y:S02]  /*3840*/  FSEL R157, R158, R155, !P1 ;  /* 0x0000009b9e9d7208 */ /* 0x000fe40004800000 */
[----:B------:R-:W-:-:S03]  /*3850*/  ISETP.GT.U32.AND P1, PT, R16, 0xf, PT ;  /* 0x0000000f1000780c */ /* 0x000fc60003f24070 */
[----:B------:R-:W-:Y:S04]  /*3860*/  SHFL.UP PT, R153, R153, 0x1, RZ ;  /* 0x0420000099997989 */ /* 0x000fe800000e00ff */
[----:B------:R-:W-:Y:S06]  /*3870*/  SHFL.UP PT, R160, R157, 0x1, RZ ;  /* 0x042000009da07989 */ /* 0x000fec00000e00ff */
[C---:B---3--:R-:W-:Y:S01]  /*3880*/  @!P1 FMUL.FTZ R155, R147.reuse, R162 ;  /* 0x000000a2939b9220 */ /* 0x048fe20000410000 */
[----:B------:R-:W-:Y:S01]  /*3890*/  @!P1 FFMA.FTZ R154, R147, R159, R154 ;  /* 0x0000009f939a9223 */ /* 0x000fe2000001009a */
[----:B------:R-:W-:Y:S03]  /*38a0*/  SHFL.IDX PT, R156, R65, RZ, 0x1f ;  /* 0x00001fff419c7589 */ /* 0x000fe600000e0000 */
[----:B------:R-:W-:-:S02]  /*38b0*/  @!P1 MOV R147, R155 ;  /* 0x0000009b00939202 */ /* 0x000fc40000000f00 */
[----:B------:R-:W-:Y:S01]  /*38c0*/  ISETP.NE.AND P1, PT, R90, RZ, PT ;  /* 0x000000ff5a00720c */ /* 0x000fe20003f25270 */
[----:B------:R-:W-:Y:S04]  /*38d0*/  SHFL.IDX PT, R158, R154, RZ, 0x1f ;  /* 0x00001fff9a9e7589 */ /* 0x000fe800000e0000 */
[----:B------:R-:W1:Y:S04]  /*38e0*/  SHFL.IDX PT, R155, R147, RZ, 0x1f ;  /* 0x00001fff939b7589 */ /* 0x000e6800000e0000 */
[----:B------:R-:W-:Y:S04]  /*38f0*/  SHFL.DOWN PT, R162, R154, 0x1, 0x1f ;  /* 0x08201f009aa27f89 */ /* 0x000fe800000e0000 */
[----:B------:R-:W-:Y:S01]  /*3900*/  SHFL.DOWN PT, R159, R147, 0x1, 0x1f ;  /* 0x08201f00939f7f89 */ /* 0x000fe200000e0000 */
        /* <DEDUP_REMOVED lines=8> */
[-C--:B------:R-:W-:Y:S01]  /*3990*/  FMUL.FTZ R56, R56, R141.reuse ;  /* 0x0000008d38387220 */ /* 0x080fe20000410000 */
[----:B------:R-:W-:Y:S02]  /*39a0*/  FMUL.FTZ R154, R122, R141 ;  /* 0x0000008d7a9a7220 */ /* 0x000fe40000410000 */
[-C--:B------:R-:W-:Y:S01]  /*39b0*/  FFMA.FTZ R147, R123, R144.reuse, R131 ;  /* 0x000000907b937223 */ /* 0x080fe20000010083 */
[----:B------:R-:W-:Y:S01]  /*39c0*/  FMUL.FTZ R57, R57, R144 ;  /* 0x0000009039397220 */ /* 0x000fe20000410000 */
[----:B------:R-:W-:Y:S01]  /*39d0*/  @P2 FFMA.FTZ R156, R159, R156, R162 ;  /* 0x0000009c9f9c2223 */ /* 0x000fe200000100a2 */
[----:B------:R-:W-:Y:S01]  /*39e0*/  FFMA.FTZ R56, R101, R56, RZ ;  /* 0x0000003865387223 */ /* 0x000fe200000100ff */
[----:B------:R-:W-:Y:S01]  /*39f0*/  FFMA.FTZ R155, R71, R147, R132 ;  /* 0x00000093479b7223 */ /* 0x000fe20000010084 */
[----:B------:R-:W-:Y:S01]  /*3a00*/  FMUL.FTZ R154, R101, R154 ;  /* 0x0000009a659a7220 */ /* 0x000fe20000410000 */
[----:B------:R-:W-:Y:S01]  /*3a10*/  FFMA.FTZ R149, R156, R152, R149 ;  /* 0x000000989c957223 */ /* 0x000fe20000010095 */
[----:B------:R-:W-:Y:S01]  /*3a20*/  FMUL.FTZ R152, R122, R144 ;  /* 0x000000907a987220 */ /* 0x000fe20000410000 */
[----:B------:R-:W-:Y:S01]  /*3a30*/  FFMA.FTZ R153, R70, R155, R133 ;  /* 0x0000009b46997223 */ /* 0x000fe20000010085 */
[C---:B------:R-:W-:Y:S01]  /*3a40*/  FMUL.FTZ R156, R122.reuse, R147 ;  /* 0x000000937a9c7220 */ /* 0x040fe20000410000 */
[C---:B------:R-:W-:Y:S01]  /*3a50*/  FFMA.FTZ R56, R103.reuse, R57, R56 ;  /* 0x0000003967387223 */ /* 0x040fe20000010038 */
[----:B------:R-:W-:Y:S01]  /*3a60*/  FMUL.FTZ R57, R103, R152 ;  /* 0x0000009867397220 */ /* 0x000fe20000410000 */
[----:B------:R-:W-:Y:S01]  /*3a70*/  FFMA.FTZ R159, R145, R153, R134 ;  /* 0x00000099919f7223 */ /* 0x000fe20000010086 */
[----:B------:R-:W-:Y:S01]  /*3a80*/  FMUL.FTZ R161, R121, R156 ;  /* 0x0000009c79a17220 */ /* 0x000fe20000410000 */
[C---:B------:R-:W-:Y:S01]  /*3a90*/  FMUL.FTZ R163, R122.reuse, R155 ;  /* 0x0000009b7aa37220 */ /* 0x040fe20000410000 */
        /* <DEDUP_REMOVED lines=21> */
[----:B------:R-:W-:Y:S01]  /*3bf0*/  FMUL.FTZ R62, R62, R157 ;  /* 0x0000009d3e3e7220 */ /* 0x000fe20000410000 */
[----:B-1----:R-:W-:Y:S01]  /*3c00*/  FFMA.FTZ R57, R121, R58, R56 ;  /* 0x0000003a79397223 */ /* 0x002fe20000010038 */
[----:B------:R-:W-:Y:S01]  /*3c10*/  FFMA.FTZ R143, R145, R146, R143 ;  /* 0x00000092918f7223 */ /* 0x000fe2000001008f */
[----:B------:R2:W-:Y:S02]  /*3c20*/  STS [R24+0x10], R165 ;  /* 0x000010a518007388 */ /* 0x0005e40000000800 */
[----:B------:R-:W-:Y:S01]  /*3c30*/  FFMA.FTZ R56, R120, R59, R57 ;  /* 0x0000003b78387223 */ /* 0x000fe20000010039 */
[----:B------:R-:W-:Y:S01]  /*3c40*/  IMAD.WIDE.U32 R58, R116, UR4, R118 ;  /* 0x00000004743a7c25 */ /* 0x000fe2000f8e0076 */
[----:B------:R2:W-:Y:S03]  /*3c50*/  STS [R24+0x14], R64 ;  /* 0x0000144018007388 */ /* 0x0005e60000000800 */
[----:B------:R-:W-:Y:S01]  /*3c60*/  FFMA.FTZ R66, R70, R143, R66 ;  /* 0x0000008f46427223 */ /* 0x000fe20000010042 */
[----:B------:R-:W-:Y:S01]  /*3c70*/  FFMA.FTZ R57, R125, R60, R56 ;  /* 0x0000003c7d397223 */ /* 0x000fe20000010038 */
[----:B------:R-:W-:Y:S01]  /*3c80*/  IADD3 R70, PT, PT, -R139, UR7, RZ ;  /* 0x000000078b467c10 */ /* 0x000fe2000fffe1ff */
[----:B------:R2:W-:Y:S01]  /*3c90*/  STS [R24+0x18], R156 ;  /* 0x0000189c18007388 */ /* 0x0005e20000000800 */
[----:B------:R-:W-:Y:S01]  /*3ca0*/  LEA R56, P2, R58, UR8, 0x2 ;  /* 0x000000083a387c11 */ /* 0x000fe2000f8410ff */
[----:B------:R-:W-:Y:S01]  /*3cb0*/  FFMA.FTZ R60, R124, R61, R57 ;  /* 0x0000003d7c3c7223 */ /* 0x000fe20000010039 */
[----:B------:R-:W-:Y:S01]  /*3cc0*/  IMAD R57, R117, UR4, R59 ;  /* 0x0000000475397c24 */ /* 0x000fe2000f8e023b */
[----:B------:R2:W-:Y:S01]  /*3cd0*/  STS [R24+0x1c], R122 ;  /* 0x00001c7a18007388 */ /* 0x0005e20000000800 */
[----:B------:R-:W-:Y:S01]  /*3ce0*/  FFMA.FTZ R67, R71, R66, R67 ;  /* 0x0000004247437223 */ /* 0x000fe20000010043 */
[----:B------:R-:W-:Y:S01]  /*3cf0*/  FFMA.FTZ R59, R127, R62, R60 ;  /* 0x0000003e7f3b7223 */ /* 0x000fe2000001003c */
[----:B------:R-:W-:Y:S01]  /*3d00*/  BAR.SYNC.DEFER_BLOCKING 0x0 ;  /* 0x0000000000007b1d */ /* 0x000fe20000010000 */
[----:B------:R-:W-:Y:S01]  /*3d10*/  LEA.HI.X R57, R58, UR9, R57, 0x2, P2 ;  /* 0x000000093a397c11 */ /* 0x000fe200090f1439 */
[----:B------:R-:W-:Y:S01]  /*3d20*/  FMUL.FTZ R58, R63, R65 ;  /* 0x000000413f3a7220 */ /* 0x000fe20000410000 */
[C---:B------:R-:W-:Y:S01]  /*3d30*/  ISETP.GE.AND P2, PT, R70.reuse, 0x1, PT ;  /* 0x000000014600780c */ /* 0x040fe20003f46270 */
[----:B------:R-:W-:Y:S01]  /*3d40*/  FFMA.FTZ R123, R123, R67, R68 ;  /* 0x000000437b7b7223 */ /* 0x000fe20000010044 */
[----:B------:R-:W-:Y:S01]  /*3d50*/  ISETP.GE.AND P3, PT, R70, 0x21, PT ;  /* 0x000000214600780c */ /* 0x000fe20003f66270 */
[----:B------:R-:W-:-:S02]  /*3d60*/  FFMA.FTZ R58, R126, R58, R59 ;  /* 0x0000003a7e3a7223 */ /* 0x000fc4000001003b */
[----:B------:R-:W-:Y:S01]  /*3d70*/  FFMA.FTZ R69, R142, R123, R69 ;  /* 0x0000007b8e457223 */ /* 0x000fe20000010045 */
[----:B------:R2:W1:Y:S07]  /*3d80*/  LDS R161, [R25+0x4b0] ;  /* 0x0004b00019a17984 */ /* 0x00046e0000000800 */
[----:B------:R-:W-:Y:S05]  /*3d90*/  @!P2 BRA `(.L_x_9223) ;  /* 0x000000000008a947 */ /* 0x000fea0003800000 */
[----:B------:R-:W3:Y:S04]  /*3da0*/  LDS R59, [R20+0x430] ;  /* 0x00043000143b7984 */ /* 0x000ee80000000800 */
[----:B---3--:R3:W-:Y:S02]  /*3db0*/  REDG.E.ADD.F32.FTZ.RN.STRONG.GPU desc[UR16][R56.64], R59 ;  /* 0x0000003b380079a6 */ /* 0x0087e4000c12f310 */
.L_x_9223:
[----:B------:R-:W-:Y:S05]  /*3dc0*/  BSYNC.RECONVERGENT B0 ;  /* 0x0000000000007941 */ /* 0x000fea0003800200 */
.L_x_9222:
[----:B------:R-:W-:Y:S04]  /*3dd0*/  BSSY.RECONVERGENT B0, `(.L_x_9224) ;  /* 0x0000003000007945 */ /* 0x000fe80003800200 */
[----:B------:R-:W-:Y:S05]  /*3de0*/  @!P3 BRA `(.L_x_9225) ;  /* 0x000000000004b947 */ /* 0x000fea0003800000 */
[----:B-1----:R4:W-:Y:S02]  /*3df0*/  REDG.E.ADD.F32.FTZ.RN.STRONG.GPU desc[UR16][R56.64+0x80], R161 ;  /* 0x000080a1380079a6 */ /* 0x0029e4000c12f310 */
.L_x_9225:
[----:B------:R-:W-:Y:S05]  /*3e00*/  BSYNC.RECONVERGENT B0 ;  /* 0x0000000000007941 */ /* 0x000fea0003800200 */
.L_x_9224:
[----:B--2---:R-:W-:Y:S01]  /*3e10*/  FADD.FTZ R64, -R129, R141 ;  /* 0x0000008d81407221 */ /* 0x004fe20000010100 */
[----:B---3--:R-:W-:Y:S01]  /*3e20*/  FMUL.FTZ R59, R69, R85 ;  /* 0x00000055453b7220 */ /* 0x008fe20000410000 */
        /* <DEDUP_REMOVED lines=9> */
[----:B------:R2:W3:Y:S01]  /*3ec0*/  LDS R63, [R26+0x530] ;  /* 0x000530001a3f7984 */ /* 0x0004e20000000800 */
[----:B------:R-:W-:Y:S01]  /*3ed0*/  P2R R142, PR, RZ, 0x4 ;  /* 0x00000004ff8e7803 */ /* 0x000fe20000000000 */
[----:B------:R-:W-:Y:S01]  /*3ee0*/  FADD.FTZ R155, -R132, R155 ;  /* 0x0000009b849b7221 */ /* 0x000fe20000010100 */
[----:B------:R-:W-:Y:S01]  /*3ef0*/  ISETP.GE.AND P2, PT, R70, 0x81, PT ;  /* 0x000000814600780c */ /* 0x000fe20003f46270 */
[----:B------:R-:W-:Y:S01]  /*3f00*/  FMUL.FTZ R62, R66, R98 ;  /* 0x00000062423e7220 */ /* 0x000fe20000410000 */
[C---:B------:R-:W-:Y:S01]  /*3f10*/  ISETP.GE.AND P3, PT, R70.reuse, 0xa1, PT ;  /* 0x000000a14600780c */ /* 0x040fe20003f66270 */
[----:B------:R-:W-:Y:S01]  /*3f20*/  FFMA.FTZ R71, R61, R122, R68 ;  /* 0x0000007a3d477223 */ /* 0x000fe20000010044 */
[----:B------:R-:W-:-:S02]  /*3f30*/  ISETP.GE.AND P4, PT, R70, 0xc1, PT ;  /* 0x000000c14600780c */ /* 0x000fc40003f86270 */
[----:B------:R-:W-:Y:S01]  /*3f40*/  ISETP.GE.AND P5, PT, R70, 0xe1, PT ;  /* 0x000000e14600780c */ /* 0x000fe20003fa6270 */
[----:B--2---:R-:W-:-:S12]  /*3f50*/  @!P6 BRA `(.L_x_9227) ;  /* 0x000000000004e947 */ /* 0x004fd80003800000 */
[----:B---3--:R2:W-:Y:S02]  /*3f60*/  REDG.E.ADD.F32.FTZ.RN.STRONG.GPU desc[UR16][R56.64+0x100], R63 ;  /* 0x0001003f380079a6 */ /* 0x0085e4000c12f310 */
.L_x_9227:
[----:B------:R-:W-:Y:S05]  /*3f70*/  BSYNC.RECONVERGENT B0 ;  /* 0x0000000000007941 */ /* 0x000fea0003800200 */
.L_x_9226:
[----:B------:R-:W-:Y:S01]  /*3f80*/  FFMA.FTZ R70, R62, R155, R71 ;  /* 0x0000009b3e467223 */ /* 0x000fe20000010047 */
[----:B------:R-:W-:Y:S01]  /*3f90*/  ISETP.NE.AND P6, PT, R142, RZ, PT ;  /* 0x000000ff8e00720c */ /* 0x000fe20003fc5270 */
[----:B------:R0:W0:Y:S01]  /*3fa0*/  LDS R71, [R27+0x5b0] ;  /* 0x0005b0001b477984 */ /* 0x0000220000000800 */
[----:B------:R-:W-:Y:S01]  /*3fb0*/  BSSY.RECONVERGENT B0, `(.L_x_9228) ;  /* 0x0000005000007945 */ /* 0x000fe20003800200 */
[----:B--23--:R-:W-:Y:S01]  /*3fc0*/  FMUL.FTZ R63, R143, R97 ;  /* 0x000000618f3f7220 */ /* 0x00cfe20000410000 */
[----:B------:R-:W-:-:S09]  /*3fd0*/  FADD.FTZ R144, -R133, R153 ;  /* 0x0000009985907221 */ /* 0x000fd20000010100 */
[----:B------:R-:W-:Y:S05]  /*3fe0*/  @!P6 BRA `(.L_x_9229) ;  /* 0x000000000004e947 */ /* 0x000fea0003800000 */
[----:B0-----:R2:W-:Y:S02]  /*3ff0*/  REDG.E.ADD.F32.FTZ.RN.STRONG.GPU desc[UR16][R56.64+0x180], R71 ;  /* 0x00018047380079a6 */ /* 0x0015e4000c12f310 */
.L_x_9229:
[----:B------:R-:W-:Y:S05]  /*4000*/  BSYNC.RECONVERGENT B0 ;  /* 0x0000000000007941 */ /* 0x000fea0003800200 */
.L_x_9228:
[----:B0-2---:R0:W2:Y:S01]  /*4010*/  LDS R71, [R28+0x630] ;  /* 0x000630001c477984 */ /* 0x0050a20000000800 */
[----:B------:R-:W-:Y:S01]  /*4020*/  BSSY.RECONVERGENT B0, `(.L_x_9230) ;  /* 0x0000006000007945 */ /* 0x000fe20003800200 */
[----:B------:R-:W-:Y:S01]  /*4030*/  FMUL.FTZ R68, R146, R100 ;  /* 0x0000006492447220 */ /* 0x000fe20000410000 */
[----:B------:R-:W-:Y:S01]  /*4040*/  FADD.FTZ R159, -R134, R159 ;  /* 0x0000009f869f7221 */ /* 0x000fe20000010100 */
[----:B------:R-:W-:Y:S01]  /*4050*/  FFMA.FTZ R145, R63, R144, R70 ;  /* 0x000000903f917223 */ /* 0x000fe20000010046 */
[----:B------:R-:W-:Y:S06]  /*4060*/  @!P2 BRA `(.L_x_9231) ;  /* 0x000000000004a947 */ /* 0x000fec0003800000 */
[----:B--2---:R3:W-:Y:S02]  /*4070*/  REDG.E.ADD.F32.FTZ.RN.STRONG.GPU desc[UR16][R56.64+0x200], R71 ;  /* 0x00020047380079a6 */ /* 0x0047e4000c12f310 */
.L_x_9231:
[----:B------:R-:W-:Y:S05]  /*4080*/  BSYNC.RECONVERGENT B0 ;  /* 0x0000000000007941 */ /* 0x000fea0003800200 */
.L_x_9230:
[----:B------:R-:W-:Y:S01]  /*4090*/  FFMA.FTZ R148, R68, R159, R145 ;  /* 0x0000009f44947223 */ /* 0x000fe20000010091 */
[----:B------:R-:W-:Y:S01]  /*40a0*/  BSSY.RECONVERGENT B0, `(.L_x_9232) ;  /* 0x0000006000007945 */ /* 0x000fe20003800200 */
[----:B------:R0:W0:Y:S01]  /*40b0*/  LDS R145, [R29+0x6b0] ;  /* 0x0006b0001d917984 */ /* 0x0000220000000800 */
[----:B--23--:R-:W-:Y:S01]  /*40c0*/  FMUL.FTZ R71, R151, R99 ;  /* 0x0000006397477220 */ /* 0x00cfe20000410000 */
[----:B------:R-:W-:Y:S01]  /*40d0*/  FADD.FTZ R142, -R135, R157 ;  /* 0x0000009d878e7221 */ /* 0x000fe20000010100 */
[----:B------:R-:W-:Y:S06]  /*40e0*/  @!P3 BRA `(.L_x_9233) ;  /* 0x000000000004b947 */ /* 0x000fec0003800000 */
[----:B0-----:R2:W-:Y:S02]  /*40f0*/  REDG.E.ADD.F32.FTZ.RN.STRONG.GPU desc[UR16][R56.64+0x280], R145 ;  /* 0x00028091380079a6 */ /* 0x0015e4000c12f310 */
.L_x_9233:
[----:B------:R-:W-:Y:S05]  /*4100*/  BSYNC.RECONVERGENT B0 ;  /* 0x0000000000007941 */ /* 0x000fea0003800200 */
.L_x_9232:
[----:B------:R3:W1:Y:S01]  /*4110*/  LDS R147, [R30+0x730] ;  /* 0x000730001e937984 */ /* 0x0006620000000800 */
[----:B------:R-:W-:Y:S01]  /*4120*/  BSSY.RECONVERGENT B0, `(.L_x_9234) ;  /* 0x0000006000007945 */ /* 0x000fe20003800200 */
[----:B0-2---:R-:W-:Y:S01]  /*4130*/  FADD.FTZ R145, -R136, R65 ;  /* 0x0000004188917221 */ /* 0x005fe20000010100 */
[----:B------:R-:W-:Y:S01]  /*4140*/  FMUL.FTZ R70, R149, R102 ;  /* 0x0000006695467220 */ /* 0x000fe20000410000 */
[----:B------:R-:W-:Y:S01]  /*4150*/  FFMA.FTZ R65, R71, R142, R148 ;  /* 0x0000008e47417223 */ /* 0x000fe20000010094 */
[----:B------:R-:W-:Y:S06]  /*4160*/  @!P4 BRA `(.L_x_9235) ;  /* 0x000000000004c947 */ /* 0x000fec0003800000 */
[----:B-1----:R0:W-:Y:S02]  /*4170*/  REDG.E.ADD.F32.FTZ.RN.STRONG.GPU desc[UR16][R56.64+0x300], R147 ;  /* 0x00030093380079a6 */ /* 0x0021e4000c12f310 */
.L_x_9235:
[----:B------:R-:W-:Y:S05]  /*4180*/  BSYNC.RECONVERGENT B0 ;  /* 0x0000000000007941 */ /* 0x000fea0003800200 */
.L_x_9234:
[----:B01----:R0:W1:Y:S01]  /*4190*/  LDS R147, [R31+0x7b0] ;  /* 0x0007b0001f937984 */ /* 0x0030620000000800 */
[----:B------:R-:W-:Y:S01]  /*41a0*/  BSSY.RECONVERGENT B0, `(.L_x_9236) ;  /* 0x0000004000007945 */ /* 0x000fe20003800200 */
[----:B------:R-:W-:-:S03]  /*41b0*/  FFMA.FTZ R65, R70, R145, R65 ;  /* 0x0000009146417223 */ /* 0x000fc60000010041 */
[----:B------:R-:W-:Y:S05]  /*41c0*/  @!P5 BRA `(.L_x_9237) ;  /* 0x000000000004d947 */ /* 0x000fea0003800000 */
[----:B-1----:R2:W-:Y:S02]  /*41d0*/  REDG.E.ADD.F32.FTZ.RN.STRONG.GPU desc[UR16][R56.64+0x380], R147 ;  /* 0x00038093380079a6 */ /* 0x0025e4000c12f310 */
.L_x_9237:
[----:B------:R-:W-:Y:S05]  /*41e0*/  BSYNC.RECONVERGENT B0 ;  /* 0x0000000000007941 */ /* 0x000fea0003800200 */
.L_x_9236:
[----:B--2-4-:R-:W2:Y:S01]  /*41f0*/  SHFL.DOWN PT, R56, R65, 0x1, 0x1f ;  /* 0x08201f0041387f89 */ /* 0x014ea200000e0000 */
[----:B------:R-:W-:Y:S01]  /*4200*/  ISETP.GT.AND P2, PT, R86, 0x1e, PT ;  /* 0x0000001e5600780c */ /* 0x000fe20003f44270 */
[C---:B-1----:R-:W-:Y:S01]  /*4210*/  FMUL.FTZ R147, R140.reuse, R67 ;  /* 0x000000438c937220 */ /* 0x042fe20000410000 */
[----:B------:R-:W-:Y:S01]  /*4220*/  FMUL.FTZ R153, R140, R143 ;  /* 0x0000008f8c997220 */ /* 0x000fe20000410000 */
[----:B------:R-:W1:Y:S01]  /*4230*/  SHFL.DOWN PT, R57, R58, 0x1, 0x1f ;  /* 0x08201f003a397f89 */ /* 0x000e6200000e0000 */
[----:B------:R-:W-:Y:S01]  /*4240*/  ISETP.NE.AND P3, PT, R86, RZ, PT ;  /* 0x000000ff5600720c */ /* 0x000fe20003f65270 */
[----:B------:R-:W-:Y:S01]  /*4250*/  FMUL.FTZ R147, R122, R147 ;  /* 0x000000937a937220 */ /* 0x000fe20000410000 */
[----:B------:R-:W-:Y:S01]  /*4260*/  FMUL.FTZ R122, R140, R123 ;  /* 0x0000007b8c7a7220 */ /* 0x000fe20000410000 */
[----:B------:R-:W-:Y:S01]  /*4270*/  FMUL.FTZ R153, R144, R153 ;  /* 0x0000009990997220 */ /* 0x000fe20000410000 */
[----:B------:R-:W-:Y:S01]  /*4280*/  FMUL.FTZ R148, R140, R66 ;  /* 0x000000428c947220 */ /* 0x000fe20000410000 */
        /* <DEDUP_REMOVED lines=70> */
.L_x_9239:
[----:B------:R-:W-:Y:S05]  /*46f0*/  BSYNC.RECONVERGENT B0 ;  /* 0x0000000000007941 */ /* 0x000fea0003800200 */
.L_x_9238:
[----:B------:R-:W-:-:S04]  /*4700*/  UIADD3 UR4, UPT, UPT, UR4, 0x1, URZ ;  /* 0x0000000104047890 */ /* 0x000fc8000fffe0ff */
[----:B------:R-:W-:-:S09]  /*4710*/  UISETP.GE.AND UP0, UPT, UR4, UR11, UPT ;  /* 0x0000000b0400728c */ /* 0x000fd2000bf06270 */
[----:B------:R-:W-:Y:S05]  /*4720*/  BRA.U !UP0, `(.L_x_9240) ;  /* 0xffffffe508847547 */ /* 0x000fea000b83ffff */
.L_x_9218:
[----:B------:R-:W-:Y:S08]  /*4730*/  BAR.SYNC.DEFER_BLOCKING 0x0 ;  /* 0x0000000000007b1d */ /* 0x000ff00000010000 */
[----:B------:R-:W4:Y:S01]  /*4740*/  LDC.64 R66, c[0x0][0x4f8] ;  /* 0x00013e00ff427b82 */ /* 0x000f220000000a00 */
[----:B------:R-:W5:Y:S07]  /*4750*/  LDCU.64 UR4, c[0x0][0x500] ;  /* 0x0000a000ff0477ac */ /* 0x000f6e0008000a00 */
[----:B------:R-:W0:Y:S01]  /*4760*/  LDC.64 R68, c[0x0][0x550] ;  /* 0x00015400ff447b82 */ /* 0x000e220000000a00 */
[----:B------:R-:W2:Y:S04]  /*4770*/  LDG.E.128 R32, desc[UR16][R110.64] ;  /* 0x000000106e207981 */ /* 0x000ea8000c1e1d00 */
[----:B------:R-:W3:Y:S04]  /*4780*/  LDG.E.128 R36, desc[UR16][R110.64+0x200] ;  /* 0x000200106e247981 */ /* 0x000ee8000c1e1d00 */
[----:B--2---:R-:W-:Y:S04]  /*4790*/  STS.128 [R81], R32 ;  /* 0x0000002051007388 */ /* 0x004fe80000000c00 */
[----:B---3--:R-:W-:Y:S01]  /*47a0*/  STS.128 [R81+0x200], R36 ;  /* 0x0002002451007388 */ /* 0x008fe20000000c00 */
[----:B------:R-:W-:-:S03]  /*47b0*/  NOP ;  /* 0x0000000000007918 */ /* 0x000fc60000000000 */
[----:B-1----:R-:W1:Y:S04]  /*47c0*/  LDS.128 R56, [R82] ;  /* 0x0000000052387984 */ /* 0x002e680000000c00 */
[----:B------:R-:W2:Y:S01]  /*47d0*/  LDS.128 R60, [R82+0x10] ;  /* 0x00001000523c7984 */ /* 0x000ea20000000c00 */
[----:B------:R-:W-:Y:S06]  /*47e0*/  BAR.SYNC.DEFER_BLOCKING 0x0 ;  /* 0x0000000000007b1d */ /* 0x000fec0000010000 */
[----:B------:R3:W-:Y:S04]  /*47f0*/  STS.128 [R82], R48 ;  /* 0x0000003052007388 */ /* 0x0007e80000000c00 */
[----:B------:R0:W-:Y:S01]  /*4800*/  STS.128 [R82+0x10], R52 ;  /* 0x0000103452007388 */ /* 0x0001e20000000c00 */
        /* <DEDUP_REMOVED lines=15> */
[----:B------:R-:W-:Y:S02]  /*4900*/  @!P6 FMUL.FTZ R56, R56, -1.4426950216293334961 ;  /* 0xbfb8aa3b3838e820 */ /* 0x000fe40000410000 */
[----:B------:R-:W-:-:S04]  /*4910*/  @!P0 FMUL.FTZ R32, R57, -1.4426950216293334961 ;  /* 0xbfb8aa3b39208820 */ /* 0x000fc80000410000 */
[----:B------:R-:W1:Y:S01]  /*4920*/  @!P6 MUFU.EX2 R56, R56 ;  /* 0x000000380038e308 */ /* 0x000e620000000800 */
[----:B------:R-:W-:Y:S01]  /*4930*/  @!P2 FMUL.FTZ R34, R59, -1.4426950216293334961 ;  /* 0xbfb8aa3b3b22a820 */ /* 0x000fe20000410000 */
[----:B------:R-:W-:Y:S01]  /*4940*/  @!P3 FMUL.FTZ R35, R60, -1.4426950216293334961 ;  /* 0xbfb8aa3b3c23b820 */ /* 0x000fe20000410000 */
[----:B------:R-:W-:Y:S01]  /*4950*/  HFMA2 R59, -RZ, RZ, 0, 0 ;  /* 0x00000000ff3b7431 */ /* 0x000fe200000001ff */
[----:B------:R-:W2:Y:S01]  /*4960*/  @!P0 MUFU.EX2 R32, R32 ;  /* 0x0000002000208308 */ /* 0x000ea20000000800 */
[----:B------:R-:W-:Y:S01]  /*4970*/  @!P4 FMUL.FTZ R37, R61, -1.4426950216293334961 ;  /* 0xbfb8aa3b3d25c820 */ /* 0x000fe20000410000 */
[----:B------:R-:W-:Y:S02]  /*4980*/  @!P5 FMUL.FTZ R38, R62, -1.4426950216293334961 ;  /* 0xbfb8aa3b3e26d820 */ /* 0x000fe40000410000 */
[----:B------:R-:W5:Y:S04]  /*4990*/  @!P2 MUFU.EX2 R34, R34 ;  /* 0x000000220022a308 */ /* 0x000f680000000800 */
[----:B------:R-:W4:Y:S01]  /*49a0*/  @!P3 MUFU.EX2 R35, R35 ;  /* 0x000000230023b308 */ /* 0x000f220000000800 */
[----:B-1----:R-:W-:-:S03]  /*49b0*/  @!P6 FADD.FTZ R64, R56, 1 ;  /* 0x3f8000003840e421 */ /* 0x002fc60000010000 */
[----:B------:R-:W1:Y:S01]  /*49c0*/  @!P5 MUFU.EX2 R60, R38 ;  /* 0x00000026003cd308 */ /* 0x000e620000000800 */
[----:B--2---:R-:W-:-:S03]  /*49d0*/  @!P0 FADD.FTZ R32, R32, 1 ;  /* 0x3f80000020208421 */ /* 0x004fc60000010000 */
[----:B------:R-:W2:Y:S01]  /*49e0*/  @!P6 MUFU.RCP R33, R64 ;  /* 0x000000400021e308 */ /* 0x000ea20000001000 */
[----:B-----5:R-:W-:Y:S01]  /*49f0*/  @!P2 FADD.FTZ R56, R34, 1 ;  /* 0x3f8000002238a421 */ /* 0x020fe20000010000 */
[----:B----4-:R-:W-:-:S06]  /*4a00*/  @!P3 FADD.FTZ R57, R35, 1 ;  /* 0x3f8000002339b421 */ /* 0x010fcc0000010000 */
[----:B------:R-:W4:Y:S01]  /*4a10*/  @!P0 MUFU.RCP R62, R32 ;  /* 0x00000020003e8308 */ /* 0x000f220000001000 */
[----:B-1----:R-:W-:-:S07]  /*4a20*/  @!P5 FADD.FTZ R60, R60, 1 ;  /* 0x3f8000003c3cd421 */ /* 0x002fce0000010000 */
[----:B------:R-:W1:Y:S01]  /*4a30*/  @!P2 MUFU.RCP R64, R56 ;  /* 0x000000380040a308 */ /* 0x000e620000001000 */
[----:B--2---:R-:W-:Y:S01]  /*4a40*/  @!P6 FMUL.FTZ R44, R44, R33 ;  /* 0x000000212c2ce220 */ /* 0x004fe20000410000 */
[----:B------:R-:W-:Y:S01]  /*4a50*/  @!P1 FMUL.FTZ R33, R58, -1.4426950216293334961 ;  /* 0xbfb8aa3b3a219820 */ /* 0x000fe20000410000 */
[----:B------:R-:W-:-:S05]  /*4a60*/  FSETP.GTU.FTZ.AND P6, PT, R63, 20, PT ;  /* 0x41a000003f00780b */ /* 0x000fca0003fdc000 */
[----:B------:R-:W3:Y:S01]  /*4a70*/  @!P4 MUFU.EX2 R58, R37 ;  /* 0x00000025003ac308 */ /* 0x000ee20000000800 */
[----:B----4-:R-:W-:-:S03]  /*4a80*/  @!P0 FMUL.FTZ R45, R45, R62 ;  /* 0x0000003e2d2d8220 */ /* 0x010fc60000410000 */
[----:B------:R-:W2:Y:S04]  /*4a90*/  @!P1 MUFU.EX2 R33, R33 ;  /* 0x0000002100219308 */ /* 0x000ea80000000800 */
[----:B------:R-:W4:Y:S01]  /*4aa0*/  @!P3 MUFU.RCP R65, R57 ;  /* 0x000000390041b308 */ /* 0x000f220000001000 */
[----:B------:R-:W-:Y:S01]  /*4ab0*/  @!P6 FMUL.FTZ R39, R63, -1.4426950216293334961 ;  /* 0xbfb8aa3b3f27e820 */ /* 0x000fe20000410000 */
[----:B-1----:R-:W-:Y:S01]  /*4ac0*/  @!P2 FMUL.FTZ R47, R47, R64 ;  /* 0x000000402f2fa220 */ /* 0x002fe20000410000 */
[----:B------:R-:W-:Y:S01]  /*4ad0*/  IADD3 R8, P2, PT, R8, -0x400, RZ ;  /* 0xfffffc0008087810 */ /* 0x000fe20007f5e0ff */
[----:B---3--:R-:W-:Y:S01]  /*4ae0*/  @!P4 FADD.FTZ R50, R58, 1 ;  /* 0x3f8000003a32c421 */ /* 0x008fe20000010000 */
[----:B------:R-:W-:-:S03]  /*4af0*/  MOV R58, R112 ;  /* 0x00000070003a7202 */ /* 0x000fc60000000f00 */
[----:B------:R-:W1:Y:S01]  /*4b00*/  @!P6 MUFU.EX2 R61, R39 ;  /* 0x00000027003de308 */ /* 0x000e620000000800 */
[----:B------:R-:W-:Y:S01]  /*4b10*/  IADD3.X R19, PT, PT, R19, -0x1, RZ, P2, !PT ;  /* 0xffffffff13137810 */ /* 0x000fe200017fe4ff */
[----:B--2---:R-:W-:Y:S01]  /*4b20*/  @!P1 FADD.FTZ R36, R33, 1 ;  /* 0x3f80000021249421 */ /* 0x004fe20000010000 */
[----:B------:R-:W-:-:S03]  /*4b30*/  NOP ;  /* 0x0000000000007918 */ /* 0x000fc60000000000 */
[----:B------:R2:W3:Y:S01]  /*4b40*/  @!P1 MUFU.RCP R63, R36 ;  /* 0x00000024003f9308 */ /* 0x0004e20000001000 */
[----:B------:R-:W5:Y:S01]  /*4b50*/  LDS.128 R32, [R81] ;  /* 0x0000000051207984 */ /* 0x000f620000000c00 */
[----:B------:R-:W-:-:S04]  /*4b60*/  IMAD.WIDE.U32 R48, R66, UR18, R58 ;  /* 0x0000001242307c25 */ /* 0x000fc8000f8e003a */
[----:B----4-:R-:W-:Y:S01]  /*4b70*/  @!P3 FMUL.FTZ R40, R40, R65 ;  /* 0x000000412828b220 */ /* 0x010fe20000410000 */
[----:B------:R-:W-:Y:S01]  /*4b80*/  IADD3 R4, P3, PT, R4, -0x400, RZ ;  /* 0xfffffc0004047810 */ /* 0x000fe20007f7e0ff */
[----:B-1----:R-:W-:Y:S01]  /*4b90*/  @!P6 FADD.FTZ R61, R61, 1 ;  /* 0x3f8000003d3de421 */ /* 0x002fe20000010000 */
[----:B------:R-:W-:Y:S01]  /*4ba0*/  IMAD R49, R67, UR18, R49 ;  /* 0x0000001243317c24 */ /* 0x000fe2000f8e0231 */
[----:B------:R-:W1:Y:S01]  /*4bb0*/  @!P4 MUFU.RCP R50, R50 ;  /* 0x000000320032c308 */ /* 0x000e620000001000 */
[----:B--2---:R-:W2:Y:S01]  /*4bc0*/  LDS.128 R36, [R81+0x200] ;  /* 0x0002000051247984 */ /* 0x004ea20000000c00 */
[----:B------:R-:W-:Y:S01]  /*4bd0*/  IMAD.WIDE.U32 R48, R0, UR4, R48 ;  /* 0x0000000400307c25 */ /* 0x000fe2000f8e0030 */
[----:B------:R-:W-:-:S03]  /*4be0*/  IADD3.X R15, PT, PT, R15, -0x1, RZ, P3, !PT ;  /* 0xffffffff0f0f7810 */ /* 0x000fc60001ffe4ff */
[----:B------:R-:W-:Y:S01]  /*4bf0*/  IMAD R49, R0, UR5, R49 ;  /* 0x0000000500317c24 */ /* 0x000fe2000f8e0231 */
[----:B0-----:R-:W-:Y:S01]  /*4c00*/  LEA R56, P0, R48, R68, 0x2 ;  /* 0x0000004430387211 */ /* 0x001fe200078010ff */
[----:B------:R-:W0:Y:S01]  /*4c10*/  @!P5 MUFU.RCP R51, R60 ;  /* 0x0000003c0033d308 */ /* 0x000e220000001000 */
[----:B------:R-:W4:Y:S01]  /*4c20*/  LDCU.64 UR4, c[0x0][0x520] ;  /* 0x0000a400ff0477ac */ /* 0x000f220008000a00 */
[----:B---3--:R-:W-:Y:S01]  /*4c30*/  @!P1 FMUL.FTZ R46, R46, R63 ;  /* 0x0000003f2e2e9220 */ /* 0x008fe20000410000 */
[----:B------:R-:W-:Y:S01]  /*4c40*/  LEA.HI.X R57, R48, R69, R49, 0x2, P0 ;  /* 0x0000004530397211 */ /* 0x000fe200000f1431 */
[----:B------:R-:W3:Y:S01]  /*4c50*/  LDC.64 R62, c[0x0][0x560] ;  /* 0x00015800ff3e7b82 */ /* 0x000ee20000000a00 */
[----:B------:R-:W-:Y:S01]  /*4c60*/  IADD3 R10, P1, PT, R10, -0x400, RZ ;  /* 0xfffffc000a0a7810 */ /* 0x000fe20007f3e0ff */
[----:B------:R-:W-:Y:S02]  /*4c70*/  IMAD.WIDE.U32 R56, R22, 0x10, R56 ;  /* 0x0000001016387825 */ /* 0x000fe400078e0038 */
[----:B------:R0:W4:Y:S02]  /*4c80*/  @!P6 MUFU.RCP R52, R61 ;  /* 0x0000003d0034e308 */ /* 0x0001240000001000 */
[----:B-1----:R-:W-:Y:S01]  /*4c90*/  @!P4 FMUL.FTZ R41, R41, R50 ;  /* 0x000000322929c220 */ /* 0x002fe20000410000 */
[----:B------:R-:W-:-:S02]  /*4ca0*/  IADD3 R6, P4, PT, R6, -0x400, RZ ;  /* 0xfffffc0006067810 */ /* 0x000fc40007f9e0ff */
[----:B------:R-:W-:Y:S02]  /*4cb0*/  IADD3.X R12, PT, PT, R12, -0x1, RZ, P1, !PT ;  /* 0xffffffff0c0c7810 */ /* 0x000fe40000ffe4ff */
[----:B------:R-:W-:Y:S01]  /*4cc0*/  IADD3.X R17, PT, PT, R17, -0x1, RZ, P4, !PT ;  /* 0xffffffff11117810 */ /* 0x000fe200027fe4ff */
[----:B0-----:R-:W0:Y:S01]  /*4cd0*/  LDC.64 R60, c[0x0][0x518] ;  /* 0x00014600ff3c7b82 */ /* 0x001e220000000a00 */
[----:B------:R-:W-:Y:S01]  /*4ce0*/  @!P5 FMUL.FTZ R42, R42, R51 ;  /* 0x000000332a2ad220 */ /* 0x000fe20000410000 */
[----:B-----5:R1:W-:Y:S01]  /*4cf0*/  STG.E.128 desc[UR16][R56.64], R32 ;  /* 0x0000002038007986 */ /* 0x0203e2000c101d10 */
[----:B----4-:R-:W-:-:S03]  /*4d00*/  @!P6 FMUL.FTZ R43, R43, R52 ;  /* 0x000000342b2be220 */ /* 0x010fc60000410000 */
[----:B--2---:R-:W-:Y:S02]  /*4d10*/  STG.E.128 desc[UR16][R56.64+0x200], R36 ;  /* 0x0002002438007986 */ /* 0x004fe4000c101d10 */
[----:B------:R-:W-:Y:S01]  /*4d20*/  BAR.SYNC.DEFER_BLOCKING 0x0 ;  /* 0x0000000000007b1d */ /* 0x000fe20000010000 */
[----:B0-----:R-:W-:-:S04]  /*4d30*/  IMAD.WIDE.U32 R58, R60, UR18, R58 ;  /* 0x000000123c3a7c25 */ /* 0x001fc8000f8e003a */
[----:B------:R-:W-:Y:S02]  /*4d40*/  IMAD R59, R61, UR18, R59 ;  /* 0x000000123d3b7c24 */ /* 0x000fe4000f8e023b */
[----:B-1----:R-:W-:-:S03]  /*4d50*/  IMAD.WIDE.U32 R32, R0, UR4, R58 ;  /* 0x0000000400207c25 */ /* 0x002fc6000f8e003a */
[----:B---3--:R-:W-:Y:S01]  /*4d60*/  LEA R34, P0, R32, R62, 0x2 ;  /* 0x0000003e20227211 */ /* 0x008fe200078010ff */
[----:B------:R0:W-:Y:S04]  /*4d70*/  STS.128 [R82], R44 ;  /* 0x0000002c52007388 */ /* 0x0001e80000000c00 */
[----:B------:R1:W-:Y:S01]  /*4d80*/  STS.128 [R82+0x10], R40 ;  /* 0x0000102852007388 */ /* 0x0003e20000000c00 */
[----:B------:R-:W-:-:S03]  /*4d90*/  NOP ;  /* 0x0000000000007918 */ /* 0x000fc60000000000 */
[----:B------:R-:W2:Y:S04]  /*4da0*/  LDS.128 R48, [R81] ;  /* 0x0000000051307984 */ /* 0x000ea80000000c00 */
[----:B------:R-:W3:Y:S01]  /*4db0*/  LDS.128 R52, [R81+0x200] ;  /* 0x0002000051347984 */ /* 0x000ee20000000c00 */
[----:B0-----:R-:W-:Y:S01]  /*4dc0*/  FADD.FTZ R44, R44, R9 ;  /* 0x000000092c2c7221 */ /* 0x001fe20000010000 */
[----:B------:R-:W-:-:S03]  /*4dd0*/  IMAD R9, R0, UR5, R33 ;  /* 0x0000000500097c24 */ /* 0x000fc6000f8e0221 */
[----:B------:R-:W-:Y:S02]  /*4de0*/  FADD.FTZ R45, R44, R45 ;  /* 0x0000002d2c2d7221 */ /* 0x000fe40000010000 */
[----:B------:R-:W-:Y:S02]  /*4df0*/  LEA.HI.X R35, R32, R63, R9, 0x2, P0 ;  /* 0x0000003f20237211 */ /* 0x000fe400000f1409 */
[----:B------:R-:W-:Y:S01]  /*4e00*/  FADD.FTZ R46, R45, R46 ;  /* 0x0000002e2d2e7221 */ /* 0x000fe20000010000 */
[----:B------:R-:W-:Y:S01]  /*4e10*/  ISETP.GT.AND P0, PT, R14, 0x1, PT ;  /* 0x000000010e00780c */ /* 0x000fe20003f04270 */
[----:B------:R-:W-:-:S04]  /*4e20*/  IMAD.WIDE.U32 R32, R22, 0x10, R34 ;  /* 0x0000001016207825 */ /* 0x000fc800078e0022 */
[----:B------:R-:W-:Y:S01]  /*4e30*/  FADD.FTZ R47, R46, R47 ;  /* 0x0000002f2e2f7221 */ /* 0x000fe20000010000 */
[----:B------:R-:W-:-:S03]  /*4e40*/  MOV R14, R84 ;  /* 0x00000054000e7202 */ /* 0x000fc60000000f00 */
[----:B-1----:R-:W-:-:S04]  /*4e50*/  FADD.FTZ R40, R47, R40 ;  /* 0x000000282f287221 */ /* 0x002fc80000010000 */
[----:B------:R-:W-:-:S04]  /*4e60*/  FADD.FTZ R41, R40, R41 ;  /* 0x0000002928297221 */ /* 0x000fc80000010000 */
[----:B------:R-:W-:-:S04]  /*4e70*/  FADD.FTZ R42, R41, R42 ;  /* 0x0000002a292a7221 */ /* 0x000fc80000010000 */
[----:B------:R-:W-:Y:S01]  /*4e80*/  FADD.FTZ R9, R42, R43 ;  /* 0x0000002b2a097221 */ /* 0x000fe20000010000 */
[----:B--2---:R0:W-:Y:S04]  /*4e90*/  STG.E.128 desc[UR16][R32.64], R48 ;  /* 0x0000003020007986 */ /* 0x0041e8000c101d10 */
[----:B---3--:R0:W-:Y:S01]  /*4ea0*/  STG.E.128 desc[UR16][R32.64+0x200], R52 ;  /* 0x0002003420007986 */ /* 0x0081e2000c101d10 */
[----:B------:R-:W-:Y:S05]  /*4eb0*/  @P0 BRA `(.L_x_9241) ;  /* 0xffffffbc00180947 */ /* 0x000fea000383ffff */
.L_x_9200:
        /* <DEDUP_REMOVED lines=34> */
.L_x_9243:
[----:B------:R-:W-:Y:S05]  /*50e0*/  BSYNC.RECONVERGENT B0 ;  /* 0x0000000000007941 */ /* 0x000fea0003800200 */
.L_x_9242:
[----:B------:R-:W-:Y:S05]  /*50f0*/  @!P0 BRA `(.L_x_9244) ;  /* 0x0000000000688947 */ /* 0x000fea0003800000 */
[----:B------:R-:W-:Y:S06]  /*5100*/  BAR.SYNC.DEFER_BLOCKING 0x0 ;  /* 0x0000000000007b1d */ /* 0x000fec0000010000 */
[----:B------:R-:W-:Y:S01]  /*5110*/  BSSY.RECONVERGENT B0, `(.L_x_9244) ;  /* 0x0000018000007945 */ /* 0x000fe20003800200 */
[----:B--2--5:R-:W2:Y:S01]  /*5120*/  SHFL.DOWN P0, R2, R9, 0x1, 0x1f ;  /* 0x08201f0009027f89 */ /* 0x024ea20000000000 */
        /* <DEDUP_REMOVED lines=22> */
.L_x_9245:
[----:B------:R-:W-:Y:S05]  /*5290*/  BSYNC.RECONVERGENT B0 ;  /* 0x0000000000007941 */ /* 0x000fea0003800200 */
.L_x_9244:
[----:B------:R-:W-:Y:S05]  /*52a0*/  @P2 EXIT ;  /* 0x000000000000294d */ /* 0x000fea0003800000 */
[----:B------:R-:W3:Y:S01]  /*52b0*/  S2UR UR5, SR_CgaCtaId ;  /* 0x00000000000579c3 */ /* 0x000ee20000008800 */
[----:B------:R-:W-:Y:S01]  /*52c0*/  BSSY.RECONVERGENT B0, `(.L_x_9246) ;  /* 0x000001f000007945 */ /* 0x000fe20003800200 */
[----:B------:R-:W-:Y:S01]  /*52d0*/  MOV R15, R10 ;  /* 0x0000000a000f7202 */ /* 0x000fe20000000f00 */
[----:B------:R-:W-:Y:S01]  /*52e0*/  UMOV UR4, 0x400 ;  /* 0x0000040000047882 */ /* 0x000fe20000000000 */
[----:B------:R-:W4:Y:S01]  /*52f0*/  LDCU UR6, c[0x0][0x360] ;  /* 0x00006c00ff0677ac */ /* 0x000f220008000800 */
[----:B------:R-:W0:Y:S01]  /*5300*/  LDCU.64 UR8, c[0x0][0x4b0] ;  /* 0x00009600ff0877ac */ /* 0x000e220008000a00 */
[----:B------:R-:W0:Y:S01]  /*5310*/  LDCU.64 UR10, c[0x0][0x4d0] ;  /* 0x00009a00ff0a77ac */ /* 0x000e220008000a00 */
[----:B------:R-:W0:Y:S01]  /*5320*/  LDCU.128 UR12, c[0x0][0x530] ;  /* 0x0000a600ff0c77ac */ /* 0x000e220008000c00 */
[----:B---34-:R-:W-:-:S12]  /*5330*/  ULEA UR4, UR5, UR4, 0x18 ;  /* 0x0000000405047291 */ /* 0x018fd8000f8ec0ff */
.L_x_9247:
[----:B------:R-:W-:Y:S02]  /*5340*/  LEA R0, R15, UR4, 0x2 ;  /* 0x000000040f007c11 */ /* 0x000fe4000f8e10ff */
[----:B--2--5:R-:W-:Y:S02]  /*5350*/  SHF.R.S32.HI R2, RZ, 0x1f, R15 ;  /* 0x0000001fff027819 */ /* 0x024fe4000001140f */
[----:B-1----:R-:W-:Y:S01]  /*5360*/  MOV R6, R94 ;  /* 0x0000005e00067202 */ /* 0x002fe20000000f00 */
[----:B---3--:R-:W1:Y:S01]  /*5370*/  LDS R17, [R0+0x1b08] ;  /* 0x001b080000117984 */ /* 0x008e620000000800 */
        /* <DEDUP_REMOVED lines=20> */
.L_x_9246:
[----:B------:R-:W-:Y:S05]  /*54c0*/  EXIT ;  /* 0x000000000000794d */ /* 0x000fea0003800000 */
.L_x_9248:
        /* <DEDUP_REMOVED lines=11> */
.L_x_10528:


//--------------------- .text._Z25selective_scan_bwd_kernelI32Selective_Scan_bwd_kernel_traitsILi32ELi8ELb1ELb1ELb0ELb0ELb0EffEEv12SSMParamsBwd --------------------------
	.section	.text._Z25selective_scan_bwd_kernelI32Selective_Scan_bwd_kernel_traitsILi32ELi8ELb1ELb1ELb0ELb0ELb0EffEEv12SSMParamsBwd,"ax",@progbits
	.align	128
        .global         _Z25selective_scan_bwd_kernelI32Selective_Scan_bwd_kernel_traitsILi32ELi8ELb1ELb1ELb0ELb0ELb0EffEEv12SSMParamsBwd
        .type           _Z25selective_scan_bwd_kernelI32Selective_Scan_bwd_kernel_traitsILi32ELi8ELb1ELb1ELb0ELb0ELb0EffEEv12SSMParamsBwd,@function
        .size           _Z25selective_scan_bwd_kernelI32Selective_Scan_bwd_kernel_traitsILi32ELi8ELb1ELb1ELb0ELb0ELb0EffEEv12SSMParamsBwd,(.L_x_10529 - _Z25selective_scan_bwd_kernelI32Selective_Scan_bwd_kernel_traitsILi32ELi8ELb1ELb1ELb0ELb0ELb0EffEEv12SSMParamsBwd)
        .other          _Z25selective_scan_bwd_kernelI32Selective_Scan_bwd_kernel_traitsILi32ELi8ELb1ELb1ELb0ELb0ELb0EffEEv12SSMParamsBwd,@"STO_CUDA_ENTRY STV_DEFAULT"
_Z25selective_scan_bwd_kernelI32Selective_Scan_bwd_kernel_traitsILi32ELi8ELb1ELb1ELb0ELb0ELb0EffEEv12SSMParamsBwd:
.text._Z25selective_scan_bwd_kernelI32Selective_Scan_bwd_kernel_traitsILi32ELi8ELb1ELb1ELb0ELb0ELb0EffEEv12SSMParamsBwd:
        /* <DEDUP_REMOVED lines=46> */
[----:B------:R-:W-:-:S08]  /*02e0*/  UIMAD.WIDE.U32 UR4, UR18, UR8, URZ ;  /* 0x00000008120472a5 */ /* 0x000fd0000f8e00ff */
[-C--:B------:R-:W-:Y:S02]  /*02f0*/  @!P2 IADD3 R0, PT, PT, R0, -R9.reuse, RZ ;  /* 0x800000090000a210 */ /* 0x080fe40007ffe0ff */
[----:B------:R-:W-:Y:S01]  /*0300*/  LOP3.LUT R4, R63, R8, RZ, 0x3c, !PT ;  /* 0x000000083f047212 */ /* 0x000fe200078e3cff */
[----:B------:R-:W3:Y:S01]  /*0310*/  @P0 LDC R19, c[0x0][0x38c] ;  /* 0x0000e300ff130b82 */ /* 0x000ee20000000800 */
[----:B------:R-:W-:Y:S01]  /*0320*/  ISETP.GE.U32.AND P1, PT, R0, R9, PT ;  /* 0x000000090000720c */ /* 0x000fe20003f26070 */
[----:B------:R-:W-:-:S06]  /*0330*/  UIMAD UR8, UR18, UR9, UR5 ;  /* 0x00000009120872a4 */ /* 0x000fcc000f8e0205 */
[----:B------:R-:W2:Y:S01]  /*0340*/  @P0 LDC R0, c[0x0][0x384] ;  /* 0x0000e100ff000b82 */ /* 0x000ea20000000800 */
        /* <DEDUP_REMOVED lines=11> */
[----:B------:R-:W-:Y:S02]  /*0400*/  ISETP.NE.AND P2, PT, R8, RZ, PT ;  /* 0x000000ff0800720c */ /* 0x000fe40003f45270 */
[----:B------:R-:W-:Y:S02]  /*0410*/  MOV R21, R7 ;  /* 0x0000000700157202 */ /* 0x000fe40000000f00 */
[----:B------:R-:W4:Y:S01]  /*0420*/  @P0 LDC.64 R6, c[0x0][0x480] ;  /* 0x00012000ff060b82 */ /* 0x000f220000000a00 */
[----:B--2---:R-:W-:Y:S01]  /*0430*/  @P0 IMAD R0, R0, UR18, R63 ;  /* 0x0000001200000c24 */ /* 0x004fe2000f8e023f */
[----:B------:R-:W-:Y:S01]  /*0440*/  MOV R5, UR4 ;  /* 0x0000000400057c02 */ /* 0x000fe20008000f00 */
[----:B------:R-:W-:Y:S01]  /*0450*/  IMAD.WIDE.U32 R2, R63, UR10, R2 ;  /* 0x0000000a3f027c25 */ /* 0x000fe2000f8e0002 */
[----:B------:R-:W-:Y:S01]  /*0460*/  @!P3 IADD3 R21, PT, PT, -R21, RZ, RZ ;  /* 0x000000ff1515b210 */ /* 0x000fe20007ffe1ff */
[----:B-1----:R-:W-:Y:S01]  /*0470*/  UIMAD.WIDE.U32 UR4, UR18, UR6, URZ ;  /* 0x00000006120472a5 */ /* 0x002fe2000f8e00ff */
[C---:B------:R-:W-:Y:S01]  /*0480*/  LEA R9, R17.reuse, 0xffffff00, 0x8 ;  /* 0xffffff0011097811 */ /* 0x040fe200078e40ff */
[----:B------:R-:W-:Y:S01]  /*0490*/  @P0 IMAD R0, R0, R17, RZ ;  /* 0x0000001100000224 */ /* 0x000fe200078e02ff */
[----:B------:R-:W-:-:S02]  /*04a0*/  ISETP.GE.AND P1, PT, R17, 0x1, PT ;  /* 0x000000011100780c */ /* 0x000fc40003f26270 */
[----:B------:R-:W-:Y:S01]  /*04b0*/  @!P2 LOP3.LUT R21, RZ, R8, RZ, 0x33, !PT ;  /* 0x00000008ff15a212 */ /* 0x000fe200078e33ff */
[----:B------:R-:W1:Y:S01]  /*04c0*/  LDC.64 R16, c[0x0][0x4a8] ;  /* 0x00012a00ff107b82 */ /* 0x000e620000000a00 */
[C---:B------:R-:W-:Y:S01]  /*04d0*/  IMAD R13, R63.reuse, UR11, R3 ;  /* 0x0000000b3f0d7c24 */ /* 0x040fe2000f8e0203 */
[----:B------:R-:W-:Y:S01]  /*04e0*/  UIMAD UR5, UR18, UR7, UR5 ;  /* 0x00000007120572a4 */ /* 0x000fe2000f8e0205 */
[----:B---3--:R-:W-:Y:S01]  /*04f0*/  @P0 IMAD R3, R0, R19, RZ ;  /* 0x0000001300030224 */ /* 0x008fe200078e02ff */
[----:B------:R-:W-:Y:S01]  /*0500*/  SHF.R.S32.HI R19, RZ, 0x1f, R21 ;  /* 0x0000001fff137819 */ /* 0x000fe20000011415 */
[----:B0-----:R-:W-:Y:S01]  /*0510*/  UIMAD.WIDE.U32 UR6, UR18, UR8, URZ ;  /* 0x00000008120672a5 */ /* 0x001fe2000f8e00ff */
[----:B------:R-:W-:Y:S01]  /*0520*/  IMAD.WIDE.U32 R4, R63, UR14, R4 ;  /* 0x0000000e3f047c25 */ /* 0x000fe2000f8e0004 */
[----:B------:R-:W-:Y:S02]  /*0530*/  CS2R R60, SRZ ;  /* 0x00000000003c7805 */ /* 0x000fe4000001ff00 */
[----:B------:R-:W-:Y:S01]  /*0540*/  UIMAD UR7, UR18, UR9, UR7 ;  /* 0x00000009120772a4 */ /* 0x000fe2000f8e0207 */
[----:B------:R-:W-:Y:S01]  /*0550*/  IMAD R0, R19, R14, RZ ;  /* 0x0000000e13007224 */ /* 0x000fe200078e02ff */
[----:B------:R-:W-:Y:S01]  /*0560*/  IADD3 R75, P2, PT, R9, R2, RZ ;  /* 0x00000002094b7210 */ /* 0x000fe20007f5e0ff */
[----:B----4-:R-:W-:Y:S01]  /*0570*/  @P0 IMAD.WIDE R60, R3, 0x8, R6 ;  /* 0x00000008033c0825 */ /* 0x010fe200078e0206 */
[----:B------:R-:W-:-:S03]  /*0580*/  IADD3 R77, P3, PT, R9, R4, RZ ;  /* 0x00000004094d7210 */ /* 0x000fc60007f7e0ff */
[----:B------:R-:W-:Y:S01]  /*0590*/  IMAD R7, R21, R15, R0 ;  /* 0x0000000f15077224 */ /* 0x000fe200078e0200 */
[----:B------:R-:W-:Y:S01]  /*05a0*/  SHF.R.S32.HI R0, RZ, 0x1f, R9 ;  /* 0x0000001fff007819 */ /* 0x000fe20000011409 */
[C---:B------:R-:W-:Y:S02]  /*05b0*/  IMAD R11, R63.reuse, UR15, R5 ;  /* 0x0000000f3f0b7c24 */ /* 0x040fe4000f8e0205 */
[----:B------:R-:W-:Y:S01]  /*05c0*/  IMAD.WIDE.U32 R2, R63, R78, UR4 ;  /* 0x000000043f027e25 */ /* 0x000fe2000f8e004e */
[----:B------:R-:W-:-:S03]  /*05d0*/  IADD3.X R6, PT, PT, R0, R13, RZ, P2, !PT ;  /* 0x0000000d00067210 */ /* 0x000fc600017fe4ff */
[----:B------:R-:W-:Y:S01]  /*05e0*/  IMAD.WIDE.U32 R4, R21, R14, UR6 ;  /* 0x0000000615047e25 */ /* 0x000fe2000f8e000e */
[----:B------:R-:W-:Y:S02]  /*05f0*/  LEA R66, P0, R75, R66, 0x2 ;  /* 0x000000424b427211 */ /* 0x000fe400078010ff */
[----:B------:R-:W-:Y:S01]  /*0600*/  IADD3 R2, P4, PT, R9, R2, RZ ;  /* 0x0000000209027210 */ /* 0x000fe20007f9e0ff */
[----:B------:R-:W-:Y:S01]  /*0610*/  IMAD R79, R63, R79, R3 ;  /* 0x0000004f3f4f7224 */ /* 0x000fe200078e0203 */
[----:B------:R-:W-:Y:S02]  /*0620*/  IADD3 R9, P5, PT, R9, R4, RZ ;  /* 0x0000000409097210 */ /* 0x000fe40007fbe0ff */
[----:B------:R-:W-:Y:S02]  /*0630*/  IADD3 R7, PT, PT, R5, R7, RZ ;  /* 0x0000000705077210 */ /* 0x000fe40007ffe0ff */
[----:B------:R-:W-:Y:S01]  /*0640*/  LEA.HI.X R75, R75, R67, R6, 0x2, P0 ;  /* 0x000000434b4b7211 */ /* 0x000fe200000f1406 */
[----:B-1----:R-:W-:Y:S01]  /*0650*/  IMAD.WIDE.U32 R58, R63, R16, RZ ;  /* 0x000000103f3a7225 */ /* 0x002fe200078e00ff */
[----:B------:R-:W-:-:S02]  /*0660*/  IADD3.X R4, PT, PT, R0, R11, RZ, P3, !PT ;  /* 0x0000000b00047210 */ /* 0x000fc40001ffe4ff */
[----:B------:R-:W-:Y:S02]  /*0670*/  LEA R68, P0, R77, R68, 0x2 ;  /* 0x000000444d447211 */ /* 0x000fe400078010ff */
[C---:B------:R-:W-:Y:S02]  /*0680*/  IADD3.X R79, PT, PT, R0.reuse, R79, RZ, P4, !PT ;  /* 0x0000004f004f7210 */ /* 0x040fe400027fe4ff */
[----:B------:R-:W-:Y:S02]  /*0690*/  IADD3.X R74, PT, PT, R0, R7, RZ, P5, !PT ;  /* 0x00000007004a7210 */ /* 0x000fe40002ffe4ff */
        /* <DEDUP_REMOVED lines=67> */
.L_x_9273:
        /* <DEDUP_REMOVED lines=37> */
[----:B-1----:R-:W-:Y:S02]  /*0d20*/  CS2R R18, SRZ ;  /* 0x0000000000127805 */ /* 0x002fe4000001ff00 */
[----:B------:R-:W-:Y:S01]  /*0d30*/  CS2R R16, SRZ ;  /* 0x0000000000107805 */ /* 0x000fe2000001ff00 */
[----:B--2---:R0:W-:Y:S04]  /*0d40*/  STS.128 [R92], R20 ;  /* 0x000000145c007388 */ /* 0x0041e80000000c00 */
[----:B---3--:R-:W-:Y:S01]  /*0d50*/  STS.128 [R92+0x200], R28 ;  /* 0x0002001c5c007388 */ /* 0x008fe20000000c00 */
[----:B------:R-:W-:-:S03]  /*0d60*/  NOP ;  /* 0x0000000000007918 */ /* 0x000fc60000000000 */
[----:B------:R-:W1:Y:S04]  /*0d70*/  LDS.128 R4, [R106] ;  /* 0x000000006a047984 */ /* 0x000e680000000c00 */
[----:B------:R-:W2:Y:S01]  /*0d80*/  LDS.128 R24, [R106+0x10] ;  /* 0x000010006a187984 */ /* 0x000ea20000000c00 */
[----:B0-----:R-:W-:Y:S02]  /*0d90*/  CS2R R22, SRZ ;  /* 0x0000000000167805 */ /* 0x001fe4000001ff00 */
[----:B------:R-:W-:Y:S01]  /*0da0*/  CS2R R20, SRZ ;  /* 0x0000000000147805 */ /* 0x000fe2000001ff00 */
[----:B-1----:R-:W-:Y:S01]  /*0db0*/  FFMA.FTZ R0, R8, R4, R67 ;  /* 0x0000000408007223 */ /* 0x002fe20000010043 */
[-C--:B-----5:R-:W-:Y:S01]  /*0dc0*/  FMUL.FTZ R28, R4, R62.reuse ;  /* 0x0000003e041c7220 */ /* 0x0a0fe20000410000 */
[-C--:B------:R-:W-:Y:S01]  /*0dd0*/  FMUL.FTZ R30, R6, R62.reuse ;  /* 0x0000003e061e7220 */ /* 0x080fe20000410000 */
[-C--:B------:R-:W-:Y:S01]  /*0de0*/  FMUL.FTZ R31, R7, R62.reuse ;  /* 0x0000003e071f7220 */ /* 0x080fe20000410000 */
[----:B------:R-:W-:Y:S01]  /*0df0*/  FFMA.FTZ R33, R9, R5, R0 ;  /* 0x0000000509217223 */ /* 0x000fe20000010000 */
[-C--:B--2---:R-:W-:Y:S01]  /*0e00*/  FMUL.FTZ R32, R24, R62.reuse ;  /* 0x0000003e18207220 */ /* 0x084fe20000410000 */
[-C--:B------:R-:W-:Y:S01]  /*0e10*/  FMUL.FTZ R34, R26, R62.reuse ;  /* 0x0000003e1a227220 */ /* 0x080fe20000410000 */
[----:B------:R-:W-:Y:S01]  /*0e20*/  FMUL.FTZ R35, R27, R62 ;  /* 0x0000003e1b237220 */ /* 0x000fe20000410000 */
[----:B------:R-:W-:-:S04]  /*0e30*/  FFMA.FTZ R0, R10, R6, R33 ;  /* 0x000000060a007223 */ /* 0x000fc80000010021 */
        /* <DEDUP_REMOVED lines=47> */
.L_x_9272:
[----:B0-----:R-:W-:-:S04]  /*1130*/  IMAD.WIDE.U32 R36, R112, UR4, RZ ;  /* 0x0000000470247c25 */ /* 0x001fc8000f8e00ff */
[----:B------:R-:W-:Y:S01]  /*1140*/  IMAD R37, R113, UR4, R37 ;  /* 0x0000000471257c24 */ /* 0x000fe2000f8e0225 */
[----:B------:R-:W-:-:S04]  /*1150*/  LEA R40, P1, R36, R72, 0x2 ;  /* 0x0000004824287211 */ /* 0x000fc800078210ff */
[----:B------:R-:W-:-:S03]  /*1160*/  LEA.HI.X R41, R36, R74, R37, 0x2, P1 ;  /* 0x0000004a24297211 */ /* 0x000fc600008f1425 */
[----:B------:R-:W-:-:S05]  /*1170*/  IMAD.WIDE.U32 R40, R81, 0x10, R40 ;  /* 0x0000001051287825 */ /* 0x000fca00078e0028 */
[----:B------:R-:W5:Y:S04]  /*1180*/  LDG.E.128 R44, desc[UR16][R40.64] ;  /* 0x00000010282c7981 */ /* 0x000f68000c1e1d00 */
[----:B----4-:R-:W4:Y:S01]  /*1190*/  LDG.E.128 R48, desc[UR16][R40.64+0x200] ;  /* 0x0002001028307981 */ /* 0x010f22000c1e1d00 */
[----:B------:R-:W-:Y:S02]  /*11a0*/  MOV R36, R54 ;  /* 0x0000003600247202 */ /* 0x000fe40000000f00 */
[----:B------:R-:W-:-:S03]  /*11b0*/  MOV R37, R71 ;  /* 0x0000004700257202 */ /* 0x000fc60000000f00 */
[----:B--2---:R-:W-:-:S04]  /*11c0*/  IMAD.WIDE.U32 R36, R96, UR4, R36 ;  /* 0x0000000460247c25 */ /* 0x004fc8000f8e0024 */
[----:B------:R-:W-:Y:S01]  /*11d0*/  IMAD R0, R97, UR4, R37 ;  /* 0x0000000461007c24 */ /* 0x000fe2000f8e0225 */
[----:B-1----:R-:W-:-:S04]  /*11e0*/  LEA R38, P1, R36, R94, 0x2 ;  /* 0x0000005e24267211 */ /* 0x002fc800078210ff */
[----:B------:R-:W-:-:S05]  /*11f0*/  LEA.HI.X R39, R36, R95, R0, 0x2, P1 ;  /* 0x0000005f24277211 */ /* 0x000fca00008f1400 */
[----:B------:R0:W2:Y:S01]  /*1200*/  LDG.E R131, desc[UR16][R38.64] ;  /* 0x0000001026837981 */ /* 0x0000a2000c1e1900 */
[----:B------:R-:W-:Y:S02]  /*1210*/  MOV R36, R52 ;  /* 0x0000003400247202 */ /* 0x000fe40000000f00 */
[----:B------:R-:W-:-:S03]  /*1220*/  MOV R37, R73 ;  /* 0x0000004900257202 */ /* 0x000fc60000000f00 */
[----:B------:R-:W-:-:S04]  /*1230*/  IMAD.WIDE.U32 R36, R100, UR4, R36 ;  /* 0x0000000464247c25 */ /* 0x000fc8000f8e0024 */
[----:B------:R-:W-:Y:S01]  /*1240*/  IMAD R0, R101, UR4, R37 ;  /* 0x0000000465007c24 */ /* 0x000fe2000f8e0225 */
[----:B---3--:R-:W-:-:S04]  /*1250*/  LEA R110, P1, R36, R98, 0x2 ;  /* 0x00000062246e7211 */ /* 0x008fc800078210ff */
[----:B------:R-:W-:Y:S01]  /*1260*/  LEA.HI.X R111, R36, R99, R0, 0x2, P1 ;  /* 0x00000063246f7211 */ /* 0x000fe200008f1400 */
[----:B-----5:R1:W-:Y:S04]  /*1270*/  STS.128 [R92], R44 ;  /* 0x0000002c5c007388 */ /* 0x0203e80000000c00 */
[----:B----4-:R3:W-:Y:S01]  /*1280*/  STS.128 [R92+0x200], R48 ;  /* 0x000200305c007388 */ /* 0x0107e20000000c00 */
[----:B------:R-:W-:-:S03]  /*1290*/  NOP ;  /* 0x0000000000007918 */ /* 0x000fc60000000000 */
[----:B------:R4:W5:Y:S01]  /*12a0*/  LDG.E R110, desc[UR16][R110.64] ;  /* 0x000000106e6e7981 */ /* 0x000962000c1e1900 */
[----:B------:R-:W3:Y:S01]  /*12b0*/  S2UR UR6, SR_CgaCtaId ;  /* 0x00000000000679c3 */ /* 0x000ee20000008800 */
[----:B------:R-:W-:Y:S01]  /*12c0*/  ISETP.NE.AND P2, PT, R56, RZ, PT ;  /* 0x000000ff3800720c */ /* 0x000fe20003f45270 */
[----:B------:R-:W-:Y:S01]  /*12d0*/  UMOV UR5, 0x400 ;  /* 0x0000040000057882 */ /* 0x000fe20000000000 */
[----:B0-----:R-:W0:Y:S01]  /*12e0*/  LDS.128 R36, [R106] ;  /* 0x000000006a247984 */ /* 0x001e220000000c00 */
[----:B-1----:R-:W-:Y:S01]  /*12f0*/  IADD3 R45, PT, PT, R134, UR4, RZ ;  /* 0x00000004862d7c10 */ /* 0x002fe2000fffe0ff */
[----:B------:R-:W-:Y:S01]  /*1300*/  BSSY.RECONVERGENT B0, `(.L_x_9251) ;  /* 0x0000032000007945 */ /* 0x000fe20003800200 */
[----:B------:R-:W-:Y:S01]  /*1310*/  ISETP.NE.AND P1, PT, R56, 0x1f, PT ;  /* 0x0000001f3800780c */ /* 0x000fe20003f25270 */
[----:B------:R-:W1:Y:S01]  /*1320*/  LDS.128 R40, [R106+0x10] ;  /* 0x000010006a287984 */ /* 0x000e620000000c00 */
[----:B------:R-:W-:Y:S01]  /*1330*/  SEL R45, R45, R78, !P2 ;  /* 0x0000004e2d2d7207 */ /* 0x000fe20005000000 */
[----:B--2---:R-:W-:-:S04]  /*1340*/  FMUL.FTZ R136, R131, 1.4426950216293334961 ;  /* 0x3fb8aa3b83887820 */ /* 0x004fc80000410000 */
[-C--:B------:R-:W-:Y:S01]  /*1350*/  FMUL.FTZ R147, R115, R136.reuse ;  /* 0x0000008873937220 */ /* 0x080fe20000410000 */
[-C--:B------:R-:W-:Y:S01]  /*1360*/  FMUL.FTZ R0, R114, R136.reuse ;  /* 0x0000008872007220 */ /* 0x080fe20000410000 */
[-C--:B------:R-:W-:Y:S01]  /*1370*/  FMUL.FTZ R139, R117, R136.reuse ;  /* 0x00000088758b7220 */ /* 0x080fe20000410000 */
[-C--:B------:R-:W-:Y:S01]  /*1380*/  FMUL.FTZ R47, R116, R136.reuse ;  /* 0x00000088742f7220 */ /* 0x080fe20000410000 */
[-C--:B------:R-:W-:Y:S01]  /*1390*/  FMUL.FTZ R135, R119, R136.reuse ;  /* 0x0000008877877220 */ /* 0x080fe20000410000 */
[-C--:B----4-:R-:W-:Y:S01]  /*13a0*/  FMUL.FTZ R111, R118, R136.reuse ;  /* 0x00000088766f7220 */ /* 0x090fe20000410000 */
[----:B------:R-:W2:Y:S01]  /*13b0*/  MUFU.EX2 R147, R147 ;  /* 0x0000009300937308 */ /* 0x000ea20000000800 */
[-C--:B---3--:R-:W-:Y:S01]  /*13c0*/  FMUL.FTZ R49, R121, R136.reuse ;  /* 0x0000008879317220 */ /* 0x088fe20000410000 */
[----:B------:R-:W-:Y:S01]  /*13d0*/  FMUL.FTZ R48, R132, R136 ;  /* 0x0000008884307220 */ /* 0x000fe20000410000 */
[----:B------:R-:W-:Y:S01]  /*13e0*/  ULEA UR5, UR6, UR5, 0x18 ;  /* 0x0000000506057291 */ /* 0x000fe2000f8ec0ff */
[----:B------:R-:W3:Y:S04]  /*13f0*/  MUFU.EX2 R0, R0 ;  /* 0x0000000000007308 */ /* 0x000ee80000000800 */
[----:B------:R-:W4:Y:S01]  /*1400*/  MUFU.EX2 R139, R139 ;  /* 0x0000008b008b7308 */ /* 0x000f220000000800 */
[----:B------:R-:W-:-:S03]  /*1410*/  LEA R44, R45, UR5, 0x2 ;  /* 0x000000052d2c7c11 */ /* 0x000fc6000f8e10ff */
[----:B------:R-:W1:Y:S02]  /*1420*/  MUFU.EX2 R47, R47 ;  /* 0x0000002f002f7308 */ /* 0x000e640000000800 */
[----:B--2---:R2:W-:Y:S02]  /*1430*/  STS [R44+0xa88], R147 ;  /* 0x000a88932c007388 */ /* 0x0045e40000000800 */
[----:B------:R-:W2:Y:S01]  /*1440*/  MUFU.EX2 R135, R135 ;  /* 0x0000008700877308 */ /* 0x000ea20000000800 */
[----:B0-----:R-:W-:-:S03]  /*1450*/  FMUL.FTZ R144, R129, R36 ;  /* 0x0000002481907220 */ /* 0x001fc60000410000 */
[----:B------:R-:W0:Y:S01]  /*1460*/  MUFU.EX2 R111, R111 ;  /* 0x0000006f006f7308 */ /* 0x000e220000000800 */
[----:B------:R-:W-:Y:S01]  /*1470*/  FMUL.FTZ R141, R126, R37 ;  /* 0x000000257e8d7220 */ /* 0x000fe20000410000 */
[----:B------:R-:W-:Y:S01]  /*1480*/  FMUL.FTZ R138, R127, R38 ;  /* 0x000000267f8a7220 */ /* 0x000fe20000410000 */
[----:B------:R-:W-:Y:S01]  /*1490*/  FMUL.FTZ R46, R124, R39 ;  /* 0x000000277c2e7220 */ /* 0x000fe20000410000 */
[----:B------:R-:W0:Y:S01]  /*14a0*/  MUFU.EX2 R49, R49 ;  /* 0x0000003100317308 */ /* 0x000e220000000800 */
[----:B-1----:R-:W-:Y:S01]  /*14b0*/  FMUL.FTZ R136, R125, R40 ;  /* 0x000000287d887220 */ /* 0x002fe20000410000 */
[----:B------:R-:W-:Y:S01]  /*14c0*/  FMUL.FTZ R50, R122, R41 ;  /* 0x000000297a327220 */ /* 0x000fe20000410000 */
[----:B------:R-:W-:Y:S01]  /*14d0*/  FMUL.FTZ R51, R120, R43 ;  /* 0x0000002b78337220 */ /* 0x000fe20000410000 */
[----:B------:R-:W1:Y:S01]  /*14e0*/  MUFU.EX2 R48, R48 ;  /* 0x0000003000307308 */ /* 0x000e620000000800 */
        /* <DEDUP_REMOVED lines=10> */
[----:B01234-:R-:W-:Y:S06]  /*1590*/  @P1 BRA `(.L_x_9252) ;  /* 0x00000000001c1947 */ /* 0x01ffec0003800000 */
[----:B------:R-:W-:Y:S01]  /*15a0*/  ISETP.NE.AND P1, PT, R76, UR10, PT ;  /* 0x0000000a4c007c0c */ /* 0x000fe2000bf25270 */
[----:B------:R-:W-:-:S12]  /*15b0*/  HFMA2 R140, -RZ, RZ, 1.875, 0 ;  /* 0x3f800000ff8c7431 */ /* 0x000fd800000001ff */
[----:B------:R-:W-:Y:S05]  /*15c0*/  @!P1 BRA `(.L_x_9253) ;  /* 0x0000000000149947 */ /* 0x000fea0003800000 */
[----:B------:R-:W-:-:S04]  /*15d0*/  IADD3 R44, PT, PT, R128, UR4, RZ ;  /* 0x00000004802c7c10 */ /* 0x000fc8000fffe0ff */
[----:B------:R-:W-:-:S05]  /*15e0*/  LEA R44, R44, UR5, 0x2 ;  /* 0x000000052c2c7c11 */ /* 0x000fca000f8e10ff */
[----:B------:R2:W3:Y:S01]  /*15f0*/  LDS R140, [R44+0xa88] ;  /* 0x000a88002c8c7984 */ /* 0x0004e20000000800 */
[----:B------:R-:W-:Y:S05]  /*1600*/  BRA `(.L_x_9253) ;  /* 0x0000000000047947 */ /* 0x000fea0003800000 */
.L_x_9252:
[----:B------:R0:W1:Y:S02]  /*1610*/  LDS R140, [R109+0x128c] ;  /* 0x00128c006d8c7984 */ /* 0x0000640000000800 */
.L_x_9253:
[----:B------:R-:W-:Y:S05]  /*1620*/  BSYNC.RECONVERGENT B0 ;  /* 0x0000000000007941 */ /* 0x000fea0003800200 */
.L_x_9251:
[----:B------:R-:W4:Y:S01]  /*1630*/  @P0 LDC R45, c[0x0][0x38c] ;  /* 0x0000e300ff2d0b82 */ /* 0x000f220000000800 */
[----:B------:R-:W-:Y:S01]  /*1640*/  MOV R151, RZ ;  /* 0x000000ff00977202 */ /* 0x000fe20000000f00 */
[----:B----4-:R-:W-:-:S04]  /*1650*/  @P0 IMAD R45, R130, R45, UR4 ;  /* 0x00000004822d0e24 */ /* 0x010fc8000f8e022d */
[----:B--2---:R-:W-:-:S05]  /*1660*/  @P0 IMAD.WIDE R44, R45, 0x8, R60 ;  /* 0x000000082d2c0825 */ /* 0x004fca00078e023c */
[----:B------:R2:W4:Y:S01]  /*1670*/  @P0 LDG.E R151, desc[UR16][R44.64+0x4] ;  /* 0x000004102c970981 */ /* 0x000522000c1e1900 */
[C---:B------:R-:W-:Y:S01]  /*1680*/  FFMA.FTZ R149, R48.reuse, R137, R143 ;  /* 0x0000008930957223 */ /* 0x040fe2000001008f */
[----:B-1-3--:R-:W-:Y:S01]  /*1690*/  FMUL.FTZ R154, R48, R140 ;  /* 0x0000008c309a7220 */ /* 0x00afe20000410000 */
[C---:B------:R-:W-:Y:S01]  /*16a0*/  ISETP.NE.AND P1, PT, R108.reuse, 0x1f, PT ;  /* 0x0000001f6c00780c */ /* 0x040fe20003f25270 */
[----:B------:R-:W-:Y:S01]  /*16b0*/  FMUL.FTZ R156, R147, R0 ;  /* 0x00000000939c7220 */ /* 0x000fe20000410000 */
[C---:B------:R-:W-:Y:S01]  /*16c0*/  FFMA.FTZ R149, R49.reuse, R149, R142 ;  /* 0x0000009531957223 */ /* 0x040fe2000001008e */
[----:B------:R-:W-:Y:S01]  /*16d0*/  FMUL.FTZ R154, R49, R154 ;  /* 0x0000009a319a7220 */ /* 0x000fe20000410000 */
[----:B------:R-:W-:Y:S01]  /*16e0*/  ISETP.GT.U32.AND P3, PT, R108, 0x1d, PT ;  /* 0x0000001d6c00780c */ /* 0x000fe20003f64070 */
[----:B------:R-:W-:Y:S01]  /*16f0*/  FMUL.FTZ R156, R139, R156 ;  /* 0x0000009c8b9c7220 */ /* 0x000fe20000410000 */
[C---:B------:R-:W-:Y:S01]  /*1700*/  FFMA.FTZ R149, R111.reuse, R149, R146 ;  /* 0x000000956f957223 */ /* 0x040fe20000010092 */
[----:B------:R-:W-:Y:S01]  /*1710*/  FMUL.FTZ R154, R111, R154 ;  /* 0x0000009a6f9a7220 */ /* 0x000fe20000410000 */
[----:B--2---:R-:W-:Y:S01]  /*1720*/  FFMA.FTZ R44, R144, R0, R141 ;  /* 0x00000000902c7223 */ /* 0x004fe2000001008d */
[----:B------:R-:W-:Y:S01]  /*1730*/  FMUL.FTZ R156, R47, R156 ;  /* 0x0000009c2f9c7220 */ /* 0x000fe20000410000 */
[C---:B------:R-:W-:Y:S01]  /*1740*/  FFMA.FTZ R149, R135.reuse, R149, R148 ;  /* 0x0000009587957223 */ /* 0x040fe20000010094 */
[----:B------:R-:W-:Y:S01]  /*1750*/  FMUL.FTZ R154, R135, R154 ;  /* 0x0000009a879a7220 */ /* 0x000fe20000410000 */
[----:B------:R-:W-:Y:S01]  /*1760*/  FFMA.FTZ R44, R139, R44, R138 ;  /* 0x0000002c8b2c7223 */ /* 0x000fe2000001008a */
[----:B------:R-:W-:Y:S01]  /*1770*/  FMUL.FTZ R156, R135, R156 ;  /* 0x0000009c879c7220 */ /* 0x000fe20000410000 */
[C---:B------:R-:W-:Y:S01]  /*1780*/  FFMA.FTZ R149, R47.reuse, R149, R150 ;  /* 0x000000952f957223 */ /* 0x040fe20000010096 */
[C---:B------:R-:W-:Y:S01]  /*1790*/  FMUL.FTZ R154, R47.reuse, R154 ;  /* 0x0000009a2f9a7220 */ /* 0x040fe20000410000 */
[----:B------:R-:W-:Y:S01]  /*17a0*/  FFMA.FTZ R44, R47, R44, R46 ;  /* 0x0000002c2f2c7223 */ /* 0x000fe2000001002e */
[----:B------:R-:W-:Y:S01]  /*17b0*/  FMUL.FTZ R156, R111, R156 ;  /* 0x0000009c6f9c7220 */ /* 0x000fe20000410000 */
[C---:B------:R-:W-:Y:S01]  /*17c0*/  FFMA.FTZ R153, R139.reuse, R149, R152 ;  /* 0x000000958b997223 */ /* 0x040fe20000010098 */
[----:B------:R-:W-:Y:S01]  /*17d0*/  FMUL.FTZ R45, R139, R154 ;  /* 0x0000009a8b2d7220 */ /* 0x000fe20000410000 */
[----:B------:R-:W-:Y:S01]  /*17e0*/  FFMA.FTZ R44, R135, R44, R136 ;  /* 0x0000002c872c7223 */ /* 0x000fe20000010088 */
[----:B------:R-:W-:Y:S01]  /*17f0*/  ISETP.GT.U32.AND P4, PT, R108, 0x17, PT ;  /* 0x000000176c00780c */ /* 0x000fe20003f84070 */
[C---:B------:R-:W-:Y:S01]  /*1800*/  FFMA.FTZ R153, R0.reuse, R153, R145 ;  /* 0x0000009900997223 */ /* 0x040fe20000010091 */
[----:B------:R-:W-:Y:S01]  /*1810*/  FMUL.FTZ R149, R0, R45 ;  /* 0x0000002d00957220 */ /* 0x000fe20000410000 */
[----:B------:R-:W-:Y:S01]  /*1820*/  FFMA.FTZ R44, R111, R44, R50 ;  /* 0x0000002c6f2c7223 */ /* 0x000fe20000010032 */
[----:B------:R-:W-:Y:S01]  /*1830*/  ULEA UR6, UR4, UR5, 0x3 ;  /* 0x0000000504067291 */ /* 0x000fe2000f8e18ff */
[----:B------:R-:W-:Y:S01]  /*1840*/  BSSY.RECONVERGENT B0, `(.L_x_9254) ;  /* 0x000009f000007945 */ /* 0x000fe20003800200 */
[----:B------:R1:W2:Y:S01]  /*1850*/  SHFL.DOWN PT, R45, R153, 0x1, 0x1f ;  /* 0x08201f00992d7f89 */ /* 0x0002a200000e0000 */
[----:B------:R-:W-:Y:S01]  /*1860*/  FFMA.FTZ R44, R49, R44, R110 ;  /* 0x0000002c312c7223 */ /* 0x000fe2000001006e */
[----:B------:R-:W-:-:S02]  /*1870*/  MOV R154, R153 ;  /* 0x00000099009a7202 */ /* 0x000fc40000000f00 */
[----:B------:R-:W3:Y:S01]  /*1880*/  SHFL.DOWN PT, R158, R149, 0x1, 0x1f ;  /* 0x08201f00959e7f89 */ /* 0x000ee200000e0000 */
[----:B------:R-:W-:Y:S01]  /*1890*/  FFMA.FTZ R44, R48, R44, R51 ;  /* 0x0000002c302c7223 */ /* 0x000fe20000010033 */
[----:B-1----:R-:W-:-:S04]  /*18a0*/  FMUL.FTZ R153, R49, R156 ;  /* 0x0000009c31997220 */ /* 0x002fc80000410000 */
[----:B------:R-:W-:-:S05]  /*18b0*/  FMUL.FTZ R153, R48, R153 ;  /* 0x0000009930997220 */ /* 0x000fca0000410000 */
[----:B------:R-:W-:Y:S01]  /*18c0*/  SHFL.UP PT, R156, R153, 0x1, RZ ;  /* 0x04200000999c7989 */ /* 0x000fe200000e00ff */
[----:B--2---:R-:W-:-:S03]  /*18d0*/  @P1 FFMA.FTZ R154, R149, R45, R154 ;  /* 0x0000002d959a1223 */ /* 0x004fc6000001009a */
[----:B------:R-:W1:Y:S01]  /*18e0*/  SHFL.UP PT, R45, R44, 0x1, RZ ;  /* 0x042000002c2d7989 */ /* 0x000e6200000e00ff */
[----:B---3--:R-:W-:-:S03]  /*18f0*/  @P1 FMUL.FTZ R155, R158, R149 ;  /* 0x000000959e9b1220 */ /* 0x008fc60000410000 */
[----:B------:R-:W2:Y:S02]  /*1900*/  SHFL.DOWN PT, R157, R154, 0x2, 0x1f ;  /* 0x08401f009a9d7f89 */ /* 0x000ea400000e0000 */
[----:B------:R-:W-:Y:S02]  /*1910*/  @P1 MOV R149, R155 ;  /* 0x0000009b00951202 */ /* 0x000fe40000000f00 */
[----:B------:R-:W-:-:S03]  /*1920*/  ISETP.GE.AND P1, PT, R93, 0x1, PT ;  /* 0x000000015d00780c */ /* 0x000fc60003f26270 */
[----:B------:R-:W3:Y:S01]  /*1930*/  SHFL.DOWN PT, R158, R149, 0x2, 0x1f ;  /* 0x08401f00959e7f89 */ /* 0x000ee200000e0000 */
[----:B-1----:R-:W-:-:S09]  /*1940*/  FFMA.FTZ R45, R153, R45, R44 ;  /* 0x0000002d992d7223 */ /* 0x002fd2000001002c */
[----:B------:R-:W-:Y:S01]  /*1950*/  @P1 FMUL.FTZ R153, R153, R156 ;  /* 0x0000009c99991220 */ /* 0x000fe20000410000 */
[----:B--2---:R-:W-:Y:S01]  /*1960*/  @!P3 FFMA.FTZ R154, R149, R157, R154 ;  /* 0x0000009d959ab223 */ /* 0x004fe2000001009a */
[----:B------:R-:W-:-:S03]  /*1970*/  FSEL R44, R44, R45, !P1 ;  /* 0x0000002d2c2c7208 */ /* 0x000fc60004800000 */
[----:B------:R-:W-:Y:S01]  /*1980*/  SHFL.UP PT, R156, R153, 0x2, RZ ;  /* 0x04400000999c7989 */ /* 0x000fe200000e00ff */
[----:B------:R-:W-:-:S03]  /*1990*/  ISETP.GE.AND P1, PT, R93, 0x2, PT ;  /* 0x000000025d00780c */ /* 0x000fc60003f26270 */
[----:B------:R-:W1:Y:S01]  /*19a0*/  SHFL.UP PT, R45, R44, 0x2, RZ ;  /* 0x044000002c2d7989 */ /* 0x000e6200000e00ff */
[----:B---3--:R-:W-:-:S05]  /*19b0*/  @!P3 FMUL.FTZ R155, R149, R158 ;  /* 0x0000009e959bb220 */ /* 0x008fca0000410000 */
[----:B------:R-:W-:Y:S02]  /*19c0*/  @!P3 MOV R149, R155 ;  /* 0x0000009b0095b202 */ /* 0x000fe40000000f00 */
[----:B------:R-:W2:Y:S01]  /*19d0*/  SHFL.DOWN PT, R155, R154, 0x4, 0x1f ;  /* 0x08801f009a9b7f89 */ /* 0x000ea200000e0000 */
[----:B------:R-:W-:-:S03]  /*19e0*/  ISETP.GT.U32.AND P3, PT, R108, 0x1b, PT ;  /* 0x0000001b6c00780c */ /* 0x000fc60003f64070 */
[----:B------:R-:W3:Y:S01]  /*19f0*/  SHFL.DOWN PT, R160, R149, 0x4, 0x1f ;  /* 0x08801f0095a07f89 */ /* 0x000ee200000e0000 */
[C---:B-1----:R-:W-:Y:S01]  /*1a00*/  FFMA.FTZ R45, R153.reuse, R45, R44 ;  /* 0x0000002d992d7223 */ /* 0x042fe2000001002c */
[----:B------:R-:W-:-:S04]  /*1a10*/  @P1 FMUL.FTZ R153, R153, R156 ;  /* 0x0000009c99991220 */ /* 0x000fc80000410000 */
[----:B------:R-:W-:Y:S01]  /*1a20*/  FSEL R158, R44, R45, !P1 ;  /* 0x0000002d2c9e7208 */ /* 0x000fe20004800000 */
[----:B------:R-:W-:Y:S01]  /*1a30*/  SHFL.UP PT, R156, R153, 0x4, RZ ;  /* 0x04800000999c7989 */ /* 0x000fe200000e00ff */
[----:B------:R-:W-:Y:S02]  /*1a40*/  ISETP.GE.AND P1, PT, R76, UR10, PT ;  /* 0x0000000a4c007c0c */ /* 0x000fe4000bf26270 */
[C---:B--2---:R-:W-:Y:S01]  /*1a50*/  @!P3 FFMA.FTZ R154, R149.reuse, R155, R154 ;  /* 0x0000009b959ab223 */ /* 0x044fe2000001009a */
[----:B------:R-:W1:Y:S01]  /*1a60*/  SHFL.UP PT, R44, R158, 0x4, RZ ;  /* 0x048000009e2c7989 */ /* 0x000e6200000e00ff */
[----:B------:R-:W-:Y:S01]  /*1a70*/  ISETP.NE.OR P1, PT, R56, RZ, P1 ;  /* 0x000000ff3800720c */ /* 0x000fe20000f25670 */
[----:B---3--:R-:W-:Y:S02]  /*1a80*/  @!P3 FMUL.FTZ R45, R149, R160 ;  /* 0x000000a0952db220 */ /* 0x008fe40000410000 */
[----:B------:R-:W2:Y:S03]  /*1a90*/  SHFL.DOWN PT, R159, R154, 0x8, 0x1f ;  /* 0x09001f009a9f7f89 */ /* 0x000ea600000e0000 */
[----:B------:R-:W-:-:S02]  /*1aa0*/  @!P3 MOV R149, R45 ;  /* 0x0000002d0095b202 */ /* 0x000fc40000000f00 */
[----:B------:R-:W-:Y:S02]  /*1ab0*/  ISETP.GE.AND P3, PT, R93, 0x4, PT ;  /* 0x000000045d00780c */ /* 0x000fe40003f66270 */
[----:B------:R-:W-:Y:S01]  /*1ac0*/  MOV R45, RZ ;  /* 0x000000ff002d7202 */ /* 0x000fe20000000f00 */
[----:B------:R-:W3:Y:S01]  /*1ad0*/  SHFL.DOWN PT, R160, R149, 0x8, 0x1f ;  /* 0x09001f0095a07f89 */ /* 0x000ee200000e0000 */
[----:B-1----:R-:W-:Y:S01]  /*1ae0*/  FFMA.FTZ R155, R153, R44, R158 ;  /* 0x0000002c999b7223 */ /* 0x002fe2000001009e */
[----:B------:R-:W-:-:S08]  /*1af0*/  HFMA2 R44, -RZ, RZ, 1.875, 0 ;  /* 0x3f800000ff2c7431 */ /* 0x000fd000000001ff */
[----:B------:R-:W-:Y:S01]  /*1b00*/  @P3 FMUL.FTZ R153, R153, R156 ;  /* 0x0000009c99993220 */ /* 0x000fe20000410000 */
[----:B--2---:R-:W-:Y:S01]  /*1b10*/  @!P4 FFMA.FTZ R154, R149, R159, R154 ;  /* 0x0000009f959ac223 */ /* 0x004fe2000001009a */
[----:B------:R-:W-:Y:S01]  /*1b20*/  FSEL R158, R158, R155, !P3 ;  /* 0x0000009b9e9e7208 */ /* 0x000fe20005800000 */
[----:B------:R-:W-:Y:S01]  /*1b30*/  @!P1 LDS.64 R44, [UR6+0x1308] ;  /* 0x00130806ff2c9984 */ /* 0x000fe20008000a00 */
[----:B------:R-:W-:Y:S02]  /*1b40*/  ISETP.GT.U32.AND P3, PT, R108, 0xf, PT ;  /* 0x0000000f6c00780c */ /* 0x000fe40003f64070 */
[----:B------:R-:W-:Y:S01]  /*1b50*/  ISETP.GE.AND P1, PT, R93, 0x8, PT ;  /* 0x000000085d00780c */ /* 0x000fe20003f26270 */
[----:B------:R-:W1:Y:S01]  /*1b60*/  SHFL.UP PT, R155, R158, 0x8, RZ ;  /* 0x050000009e9b7989 */ /* 0x000e6200000e00ff */
[----:B---3--:R-:W-:-:S03]  /*1b70*/  @!P4 FMUL.FTZ R157, R149, R160 ;  /* 0x000000a0959dc220 */ /* 0x008fc60000410000 */
        /* <DEDUP_REMOVED lines=21> */
[----:B------:R-:W-:Y:S01]  /*1cd0*/  FSEL R155, R160, R155, !P1 ;  /* 0x0000009ba09b7208 */ /* 0x000fe20004800000 */
[----:B------:R1:W-:Y:S01]  /*1ce0*/  SHFL.UP PT, R156, R153, 0x1, RZ ;  /* 0x04200000999c7989 */ /* 0x0003e200000e00ff */
[----:B------:R-:W-:-:S04]  /*1cf0*/  ISETP.NE.AND P1, PT, R56, RZ, PT ;  /* 0x000000ff3800720c */ /* 0x000fc80003f25270 */
[----:B------:R-:W-:Y:S01]  /*1d00*/  SHFL.UP PT, R155, R155, 0x1, RZ ;  /* 0x042000009b9b7989 */ /* 0x000fe200000e00ff */
[----:B--2---:R-:W-:-:S04]  /*1d10*/  @P3 FFMA.FTZ R162, R157, R162, R158 ;  /* 0x000000a29da23223 */ /* 0x004fc8000001009e */
[----:B------:R-:W-:-:S04]  /*1d20*/  FFMA.FTZ R137, R162, R140, R137 ;  /* 0x0000008ca2897223 */ /* 0x000fc80000010089 */
[----:B------:R-:W-:Y:S01]  /*1d30*/  FFMA.FTZ R140, R48, R137, R143 ;  /* 0x00000089308c7223 */ /* 0x000fe2000001008f */
[C---:B---3--:R-:W-:Y:S01]  /*1d40*/  FFMA.FTZ R45, R149.reuse, R45, R154 ;  /* 0x0000002d952d7223 */ /* 0x048fe2000001009a */
[----:B------:R-:W-:Y:S02]  /*1d50*/  FMUL.FTZ R44, R149, R44 ;  /* 0x0000002c952c7220 */ /* 0x000fe40000410000 */
[-C--:B------:R-:W-:Y:S01]  /*1d60*/  FFMA.FTZ R142, R49, R140.reuse, R142 ;  /* 0x0000008c318e7223 */ /* 0x080fe2000001008e */
[----:B------:R-:W-:Y:S02]  /*1d70*/  FMUL.FTZ R149, R121, R140 ;  /* 0x0000008c79957220 */ /* 0x000fe40000410000 */
[----:B------:R-:W-:Y:S01]  /*1d80*/  @!P1 STS.64 [UR6+0x1308], R44 ;  /* 0x0013082cff009988 */ /* 0x000fe20008000a06 */
[----:B------:R-:W-:Y:S01]  /*1d90*/  FFMA.FTZ R146, R111, R142, R146 ;  /* 0x0000008e6f927223 */ /* 0x000fe20000010092 */
[----:B------:R-:W-:-:S03]  /*1da0*/  FMUL.FTZ R157, R14, R149 ;  /* 0x000000950e9d7220 */ /* 0x000fc60000410000 */
[----:B------:R-:W-:-:S04]  /*1db0*/  FFMA.FTZ R148, R135, R146, R148 ;  /* 0x0000009287947223 */ /* 0x000fc80000010094 */
[----:B------:R-:W-:-:S04]  /*1dc0*/  FFMA.FTZ R150, R47, R148, R150 ;  /* 0x000000942f967223 */ /* 0x000fc80000010096 */
[-C--:B------:R-:W-:Y:S01]  /*1dd0*/  FFMA.FTZ R143, R139, R150.reuse, R152 ;  /* 0x000000968b8f7223 */ /* 0x080fe20000010098 */
[----:B-1----:R-:W-:-:S03]  /*1de0*/  FMUL.FTZ R153, R117, R150 ;  /* 0x0000009675997220 */ /* 0x002fc60000410000 */
[-C--:B------:R-:W-:Y:S01]  /*1df0*/  FFMA.FTZ R152, R0, R143.reuse, R145 ;  /* 0x0000008f00987223 */ /* 0x080fe20000010091 */
[----:B------:R-:W-:Y:S01]  /*1e00*/  FMUL.FTZ R154, R114, R143 ;  /* 0x0000008f729a7220 */ /* 0x000fe20000410000 */
[----:B------:R-:W-:-:S03]  /*1e10*/  FMUL.FTZ R160, R10, R153 ;  /* 0x000000990aa07220 */ /* 0x000fc60000410000 */
[----:B------:R-:W-:Y:S01]  /*1e20*/  FMUL.FTZ R158, R9, R154 ;  /* 0x0000009a099e7220 */ /* 0x000fe20000410000 */
[----:B----4-:R-:W1:Y:S02]  /*1e30*/  SHFL.IDX PT, R151, R151, RZ, 0x1f ;  /* 0x00001fff97977589 */ /* 0x010e6400000e0000 */
[----:B-1----:R-:W-:-:S04]  /*1e40*/  @P2 FFMA.FTZ R151, R156, R151, R155 ;  /* 0x000000979c972223 */ /* 0x002fc8000001009b */
[----:B------:R-:W-:Y:S01]  /*1e50*/  FFMA.FTZ R147, R147, R151, R144 ;  /* 0x0000009793937223 */ /* 0x000fe20000010090 */
[----:B------:R-:W-:-:S03]  /*1e60*/  FMUL.FTZ R151, R119, R146 ;  /* 0x0000009277977220 */ /* 0x000fc60000410000 */
[-C--:B------:R-:W-:Y:S01]  /*1e70*/  FFMA.FTZ R156, R0, R147.reuse, R141 ;  /* 0x00000093009c7223 */ /* 0x080fe2000001008d */
[----:B------:R-:W-:Y:S01]  /*1e80*/  FADD.FTZ R0, -R144, R147 ;  /* 0x0000009390007221 */ /* 0x000fe20000010100 */
[----:B------:R-:W-:Y:S01]  /*1e90*/  FFMA.FTZ R144, R4, R147, RZ ;  /* 0x0000009304907223 */ /* 0x000fe200000100ff */
[----:B------:R-:W-:Y:S01]  /*1ea0*/  FMUL.FTZ R147, R115, R152 ;  /* 0x0000009873937220 */ /* 0x000fe20000410000 */
[----:B------:R-:W-:Y:S01]  /*1eb0*/  FADD.FTZ R141, -R141, R156 ;  /* 0x0000009c8d8d7221 */ /* 0x000fe20000010100 */
[-C--:B------:R-:W-:Y:S01]  /*1ec0*/  FFMA.FTZ R139, R139, R156.reuse, R138 ;  /* 0x0000009c8b8b7223 */ /* 0x080fe2000001008a */
[----:B------:R-:W-:Y:S01]  /*1ed0*/  FFMA.FTZ R145, R5, R156, R144 ;  /* 0x0000009c05917223 */ /* 0x000fe20000010090 */
[-C--:B------:R-:W-:Y:S01]  /*1ee0*/  FFMA.FTZ R144, R0, R147.reuse, RZ ;  /* 0x0000009300907223 */ /* 0x080fe200000100ff */
[----:B------:R-:W-:Y:S01]  /*1ef0*/  FMUL.FTZ R156, R116, R148 ;  /* 0x00000094749c7220 */ /* 0x000fe20000410000 */
[----:B------:R-:W-:Y:S01]  /*1f00*/  FMUL.FTZ R147, R8, R147 ;  /* 0x0000009308937220 */ /* 0x000fe20000410000 */
[----:B------:R-:W-:Y:S01]  /*1f10*/  FMUL.FTZ R164, R12, R151 ;  /* 0x000000970ca47220 */ /* 0x000fe20000410000 */
[----:B------:R-:W-:Y:S01]  /*1f20*/  FFMA.FTZ R155, R141, R154, R144 ;  /* 0x0000009a8d9b7223 */ /* 0x000fe20000010090 */
[----:B------:R-:W-:Y:S01]  /*1f30*/  FMUL.FTZ R144, R132, R137 ;  /* 0x0000008984907220 */ /* 0x000fe20000410000 */
[----:B------:R-:W-:Y:S01]  /*1f40*/  FMUL.FTZ R154, R118, R142 ;  /* 0x0000008e769a7220 */ /* 0x000fe20000410000 */
[----:B------:R-:W-:Y:S01]  /*1f50*/  FMUL.FTZ R162, R11, R156 ;  /* 0x0000009c0ba27220 */ /* 0x000fe20000410000 */
[----:B------:R-:W-:Y:S01]  /*1f60*/  STS [R82+0x430], R147 ;  /* 0x0004309352007388 */ /* 0x000fe20000000800 */
[----:B------:R-:W-:Y:S01]  /*1f70*/  FMUL.FTZ R159, R15, R144 ;  /* 0x000000900f9f7220 */ /* 0x000fe20000410000 */
[----:B------:R-:W-:Y:S01]  /*1f80*/  FMUL.FTZ R45, R13, R154 ;  /* 0x0000009a0d2d7220 */ /* 0x000fe20000410000 */
[----:B------:R-:W-:Y:S01]  /*1f90*/  FADD.FTZ R138, -R138, R139 ;  /* 0x0000008b8a8a7221 */ /* 0x000fe20000010100 */
[----:B------:R1:W-:Y:S01]  /*1fa0*/  STS [R83+0x4], R158 ;  /* 0x0000049e53007388 */ /* 0x0003e20000000800 */
[----:B------:R-:W-:-:S02]  /*1fb0*/  FFMA.FTZ R161, R47, R139, R46 ;  /* 0x0000008b2fa17223 */ /* 0x000fc4000001002e */
[----:B------:R-:W-:Y:S01]  /*1fc0*/  FFMA.FTZ R44, R138, R153, R155 ;  /* 0x000000998a2c7223 */ /* 0x000fe2000001009b */
[----:B------:R-:W-:Y:S01]  /*1fd0*/  STS [R83+0x8], R160 ;  /* 0x000008a053007388 */ /* 0x000fe20000000800 */
[----:B------:R-:W-:-:S03]  /*1fe0*/  FFMA.FTZ R153, R135, R161, R136 ;  /* 0x000000a187997223 */ /* 0x000fc60000010088 */
[----:B------:R-:W-:Y:S01]  /*1ff0*/  STS [R83+0xc], R162 ;  /* 0x00000ca253007388 */ /* 0x000fe20000000800 */
[----:B------:R-:W-:Y:S01]  /*2000*/  FADD.FTZ R136, -R136, R153 ;  /* 0x0000009988887221 */ /* 0x000fe20000010100 */
[----:B-1----:R-:W-:Y:S01]  /*2010*/  FFMA.FTZ R158, R6, R139, R145 ;  /* 0x0000008b069e7223 */ /* 0x002fe20000010091 */
[----:B------:R-:W-:Y:S01]  /*2020*/  FADD.FTZ R139, -R46, R161 ;  /* 0x000000a12e8b7221 */ /* 0x000fe20000010100 */
[----:B------:R-:W-:Y:S01]  /*2030*/  STS [R83+0x10], R164 ;  /* 0x000010a453007388 */ /* 0x000fe20000000800 */
[----:B------:R-:W-:-:S04]  /*2040*/  IMAD.WIDE.U32 R46, R102, UR4, R104 ;  /* 0x00000004662e7c25 */ /* 0x000fc8000f8e0068 */
[----:B------:R-:W-:Y:S01]  /*2050*/  FFMA.FTZ R135, R7, R161, R158 ;  /* 0x000000a107877223 */ /* 0x000fe2000001009e */
[-C--:B------:R-:W-:Y:S01]  /*2060*/  FFMA.FTZ R111, R111, R153.reuse, R50 ;  /* 0x000000996f6f7223 */ /* 0x080fe20000010032 */
[----:B------:R1:W-:Y:S01]  /*2070*/  STS [R83+0x14], R45 ;  /* 0x0000142d53007388 */ /* 0x0003e20000000800 */
[----:B------:R-:W-:Y:S02]  /*2080*/  IMAD R145, R103, UR4, R47 ;  /* 0x0000000467917c24 */ /* 0x000fe4000f8e022f */
[----:B------:R-:W-:Y:S01]  /*2090*/  FFMA.FTZ R158, R24, R153, R135 ;  /* 0x00000099189e7223 */ /* 0x000fe20000010087 */
[----:B------:R-:W-:Y:S01]  /*20a0*/  FADD.FTZ R47, -R50, R111 ;  /* 0x0000006f322f7221 */ /* 0x000fe20000010100 */
[----:B------:R2:W-:Y:S01]  /*20b0*/  STS [R83+0x18], R157 ;  /* 0x0000189d53007388 */ /* 0x0005e20000000800 */
[-C--:B------:R-:W-:Y:S01]  /*20c0*/  FFMA.FTZ R135, R49, R111.reuse, R110 ;  /* 0x0000006f31877223 */ /* 0x080fe2000001006e */
[----:B------:R-:W-:Y:S02]  /*20d0*/  FFMA.FTZ R111, R25, R111, R158 ;  /* 0x0000006f196f7223 */ /* 0x000fe4000001009e */
[----:B------:R2:W-:Y:S01]  /*20e0*/  STS [R83+0x1c], R159 ;  /* 0x00001c9f53007388 */ /* 0x0005e20000000800 */
[----:B------:R-:W-:Y:S01]  /*20f0*/  FFMA.FTZ R50, R48, R135, R51 ;  /* 0x0000008730327223 */ /* 0x000fe20000010033 */
[----:B-1----:R-:W-:Y:S01]  /*2100*/  FFMA.FTZ R45, R139, R156, R44 ;  /* 0x0000009c8b2d7223 */ /* 0x002fe2000001002c */
[----:B------:R-:W-:Y:S01]  /*2110*/  BAR.SYNC.DEFER_BLOCKING 0x0 ;  /* 0x0000000000007b1d */ /* 0x000fe20000010000 */
[----:B------:R-:W-:-:S02]  /*2120*/  LEA R44, P2, R46, UR8, 0x2 ;  /* 0x000000082e2c7c11 */ /* 0x000fc4000f8410ff */
[----:B------:R-:W-:Y:S01]  /*2130*/  FFMA.FTZ R156, R136, R151, R45 ;  /* 0x00000097889c7223 */ /* 0x000fe2000001002d */
[----:B------:R-:W-:Y:S01]  /*2140*/  FADD.FTZ R110, -R110, R135 ;  /* 0x000000876e6e7221 */ /* 0x000fe20000010100 */
[----:B------:R-:W-:Y:S01]  /*2150*/  FADD.FTZ R51, -R51, R50 ;  /* 0x0000003233337221 */ /* 0x000fe20000010100 */
[----:B------:R-:W-:Y:S01]  /*2160*/  LEA.HI.X R45, R46, UR9, R145, 0x2, P2 ;  /* 0x000000092e2d7c11 */ /* 0x000fe200090f1491 */
[----:B------:R-:W-:Y:S01]  /*2170*/  FFMA.FTZ R49, R47, R154, R156 ;  /* 0x0000009a2f317223 */ /* 0x000fe2000001009c */
[----:B------:R-:W-:Y:S01]  /*2180*/  IADD3 R145, PT, PT, -R133, UR7, RZ ;  /* 0x0000000785917c10 */ /* 0x000fe2000fffe1ff */
[----:B------:R-:W-:Y:S02]  /*2190*/  FFMA.FTZ R46, R26, R135, R111 ;  /* 0x000000871a2e7223 */ /* 0x000fe4000001006f */
[----:B------:R-:W-:Y:S01]  /*21a0*/  FFMA.FTZ R48, R110, R149, R49 ;  /* 0x000000956e307223 */ /* 0x000fe20000010031 */
[----:B------:R-:W-:Y:S01]  /*21b0*/  ISETP.GE.AND P2, PT, R145, 0x1, PT ;  /* 0x000000019100780c */ /* 0x000fe20003f46270 */
[----:B------:R-:W-:Y:S01]  /*21c0*/  FFMA.FTZ R46, R27, R50, R46 ;  /* 0x000000321b2e7223 */ /* 0x000fe2000001002e */
[----:B------:R-:W-:Y:S01]  /*21d0*/  ISETP.GE.AND P3, PT, R145, 0x21, PT ;  /* 0x000000219100780c */ /* 0x000fe20003f66270 */
[----:B------:R-:W-:Y:S01]  /*21e0*/  FFMA.FTZ R49, R51, R144, R48 ;  /* 0x0000009033317223 */ /* 0x000fe20000010030 */
[----:B------:R2:W1:Y:S09]  /*21f0*/  LDS R147, [R84+0x4b0] ;  /* 0x0004b00054937984 */ /* 0x0004720000000800 */
[----:B--2---:R-:W-:Y:S05]  /*2200*/  @!P2 BRA `(.L_x_9255) ;  /* 0x000000000008a947 */ /* 0x004fea0003800000 */
[----:B------:R-:W2:Y:S04]  /*2210*/  LDS R111, [R80+0x430] ;  /* 0x00043000506f7984 */ /* 0x000ea80000000800 */
[----:B--2---:R2:W-:Y:S02]  /*2220*/  REDG.E.ADD.F32.FTZ.RN.STRONG.GPU desc[UR16][R44.64], R111 ;  /* 0x0000006f2c0079a6 */ /* 0x0045e4000c12f310 */
.L_x_9255:
[----:B------:R-:W-:Y:S05]  /*2230*/  BSYNC.RECONVERGENT B0 ;  /* 0x0000000000007941 */ /* 0x000fea0003800200 */
.L_x_9254:
[----:B------:R-:W-:Y:S04]  /*2240*/  BSSY.RECONVERGENT B0, `(.L_x_9256) ;  /* 0x0000003000007945 */ /* 0x000fe80003800200 */
[----:B------:R-:W-:Y:S05]  /*2250*/  @!P3 BRA `(.L_x_9257) ;  /* 0x000000000004b947 */ /* 0x000fea0003800000 */
[----:B-1----:R3:W-:Y:S02]  /*2260*/  REDG.E.ADD.F32.FTZ.RN.STRONG.GPU desc[UR16][R44.64+0x80], R147 ;  /* 0x000080932c0079a6 */ /* 0x0027e4000c12f310 */
.L_x_9257:
[----:B------:R-:W-:Y:S05]  /*2270*/  BSYNC.RECONVERGENT B0 ;  /* 0x0000000000007941 */ /* 0x000fea0003800200 */
.L_x_9256:
[----:B--2---:R2:W4:Y:S01]  /*2280*/  LDS R111, [R85+0x530] ;  /* 0x00053000556f7984 */ /* 0x0045220000000800 */
[C---:B------:R-:W-:Y:S01]  /*2290*/  ISETP.GE.AND P6, PT, R145.reuse, 0x41, PT ;  /* 0x000000419100780c */ /* 0x040fe20003fc6270 */
[----:B------:R-:W-:Y:S01]  /*22a0*/  BSSY.RECONVERGENT B0, `(.L_x_9258) ;  /* 0x0000009000007945 */ /* 0x000fe20003800200 */
[C---:B------:R-:W-:Y:S02]  /*22b0*/  ISETP.GE.AND P4, PT, R145.reuse, 0x61, PT ;  /* 0x000000619100780c */ /* 0x040fe40003f86270 */
[C---:B------:R-:W-:Y:S02]  /*22c0*/  ISETP.GE.AND P2, PT, R145.reuse, 0x81, PT ;  /* 0x000000819100780c */ /* 0x040fe40003f46270 */
[----:B------:R-:W-:Y:S02]  /*22d0*/  P2R R48, PR, RZ, 0x10 ;  /* 0x00000010ff307803 */ /* 0x000fe40000000000 */
[C---:B------:R-:W-:Y:S02]  /*22e0*/  ISETP.GE.AND P3, PT, R145.reuse, 0xa1, PT ;  /* 0x000000a19100780c */ /* 0x040fe40003f66270 */
[----:B------:R-:W-:-:S02]  /*22f0*/  ISETP.GE.AND P4, PT, R145, 0xc1, PT ;  /* 0x000000c19100780c */ /* 0x000fc40003f86270 */
[----:B------:R-:W-:Y:S01]  /*2300*/  ISETP.GE.AND P5, PT, R145, 0xe1, PT ;  /* 0x000000e19100780c */ /* 0x000fe20003fa6270 */
[----:B--2---:R-:W-:-:S12]  /*2310*/  @!P6 BRA `(.L_x_9259) ;  /* 0x000000000004e947 */ /* 0x004fd80003800000 */
[----:B----4-:R2:W-:Y:S02]  /*2320*/  REDG.E.ADD.F32.FTZ.RN.STRONG.GPU desc[UR16][R44.64+0x100], R111 ;  /* 0x0001006f2c0079a6 */ /* 0x0105e4000c12f310 */
.L_x_9259:
[----:B------:R-:W-:Y:S05]  /*2330*/  BSYNC.RECONVERGENT B0 ;  /* 0x0000000000007941 */ /* 0x000fea0003800200 */
.L_x_9258:
[----:B--2-4-:R2:W4:Y:S01]  /*2340*/  LDS R111, [R86+0x5b0] ;  /* 0x0005b000566f7984 */ /* 0x0145220000000800 */
[----:B------:R-:W-:Y:S01]  /*2350*/  ISETP.NE.AND P6, PT, R48, RZ, PT ;  /* 0x000000ff3000720c */ /* 0x000fe20003fc5270 */
[----:B------:R-:W-:-:S12]  /*2360*/  BSSY.RECONVERGENT B0, `(.L_x_9260) ;  /* 0x0000003000007945 */ /* 0x000fd80003800200 */
[----:B--2---:R-:W-:Y:S05]  /*2370*/  @!P6 BRA `(.L_x_9261) ;  /* 0x000000000004e947 */ /* 0x004fea0003800000 */
[----:B----4-:R2:W-:Y:S02]  /*2380*/  REDG.E.ADD.F32.FTZ.RN.STRONG.GPU desc[UR16][R44.64+0x180], R111 ;  /* 0x0001806f2c0079a6 */ /* 0x0105e4000c12f310 */
.L_x_9261:
[----:B------:R-:W-:Y:S05]  /*2390*/  BSYNC.RECONVERGENT B0 ;  /* 0x0000000000007941 */ /* 0x000fea0003800200 */
.L_x_9260:
[----:B--2-4-:R2:W4:Y:S01]  /*23a0*/  LDS R111, [R87+0x630] ;  /* 0x00063000576f7984 */ /* 0x0145220000000800 */
[----:B------:R-:W-:Y:S04]  /*23b0*/  BSSY.RECONVERGENT B0, `(.L_x_9262) ;  /* 0x0000003000007945 */ /* 0x000fe80003800200 */
[----:B------:R-:W-:Y:S05]  /*23c0*/  @!P2 BRA `(.L_x_9263) ;  /* 0x000000000004a947 */ /* 0x000fea0003800000 */
[----:B----4-:R4:W-:Y:S02]  /*23d0*/  REDG.E.ADD.F32.FTZ.RN.STRONG.GPU desc[UR16][R44.64+0x200], R111 ;  /* 0x0002006f2c0079a6 */ /* 0x0109e4000c12f310 */
.L_x_9263:
[----:B------:R-:W-:Y:S05]  /*23e0*/  BSYNC.RECONVERGENT B0 ;  /* 0x0000000000007941 */ /* 0x000fea0003800200 */
.L_x_9262:
[----:B----4-:R4:W0:Y:S01]  /*23f0*/  LDS R111, [R88+0x6b0] ;  /* 0x0006b000586f7984 */ /* 0x0108220000000800 */
[----:B------:R-:W-:Y:S04]  /*2400*/  BSSY.RECONVERGENT B0, `(.L_x_9264) ;  /* 0x0000003000007945 */ /* 0x000fe80003800200 */
[----:B------:R-:W-:Y:S05]  /*2410*/  @!P3 BRA `(.L_x_9265) ;  /* 0x000000000004b947 */ /* 0x000fea0003800000 */
[----:B0-----:R0:W-:Y:S02]  /*2420*/  REDG.E.ADD.F32.FTZ.RN.STRONG.GPU desc[UR16][R44.64+0x280], R111 ;  /* 0x0002806f2c0079a6 */ /* 0x0011e4000c12f310 */
.L_x_9265:
[----:B------:R-:W-:Y:S05]  /*2430*/  BSYNC.RECONVERGENT B0 ;  /* 0x0000000000007941 */ /* 0x000fea0003800200 */
.L_x_9264:
[----:B0-----:R0:W0:Y:S01]  /*2440*/  LDS R111, [R89+0x730] ;  /* 0x00073000596f7984 */ /* 0x0010220000000800 */
[----:B------:R-:W-:Y:S04]  /*2450*/  BSSY.RECONVERGENT B0, `(.L_x_9266) ;  /* 0x0000003000007945 */ /* 0x000fe80003800200 */
[----:B------:R-:W-:Y:S05]  /*2460*/  @!P4 BRA `(.L_x_9267) ;  /* 0x000000000004c947 */ /* 0x000fea0003800000 */
[----:B0-----:R0:W-:Y:S02]  /*2470*/  REDG.E.ADD.F32.FTZ.RN.STRONG.GPU desc[UR16][R44.64+0x300], R111 ;  /* 0x0003006f2c0079a6 */ /* 0x0011e4000c12f310 */
.L_x_9267:
[----:B------:R-:W-:Y:S05]  /*2480*/  BSYNC.RECONVERGENT B0 ;  /* 0x0000000000007941 */ /* 0x000fea0003800200 */
.L_x_9266:
[----:B0-----:R0:W0:Y:S01]  /*2490*/  LDS R111, [R90+0x7b0] ;  /* 0x0007b0005a6f7984 */ /* 0x0010220000000800 */
[----:B------:R-:W-:Y:S04]  /*24a0*/  BSSY.RECONVERGENT B0, `(.L_x_9268) ;  /* 0x0000003000007945 */ /* 0x000fe80003800200 */
[----:B------:R-:W-:Y:S05]  /*24b0*/  @!P5 BRA `(.L_x_9269) ;  /* 0x000000000004d947 */ /* 0x000fea0003800000 */
[----:B0-----:R0:W-:Y:S02]  /*24c0*/  REDG.E.ADD.F32.FTZ.RN.STRONG.GPU desc[UR16][R44.64+0x380], R111 ;  /* 0x0003806f2c0079a6 */ /* 0x0011e4000c12f310 */
.L_x_9269:
[----:B------:R-:W-:Y:S05]  /*24d0*/  BSYNC.RECONVERGENT B0 ;  /* 0x0000000000007941 */ /* 0x000fea0003800200 */
.L_x_9268:
[----:B0--3--:R-:W0:Y:S01]  /*24e0*/  SHFL.DOWN PT, R44, R49, 0x1, 0x1f ;  /* 0x08201f00312c7f89 */ /* 0x009e2200000e0000 */
[----:B------:R-:W-:Y:S01]  /*24f0*/  ISETP.GT.AND P2, PT, R93, 0x1e, PT ;  /* 0x0000001e5d00780c */ /* 0x000fe20003f44270 */
[----:B------:R-:W-:Y:S01]  /*2500*/  FMUL.FTZ R111, R131, R146 ;  /* 0x00000092836f7220 */ /* 0x000fe20000410000 */
[----:B------:R-:W-:Y:S01]  /*2510*/  ISETP.NE.AND P3, PT, R93, RZ, PT ;  /* 0x000000ff5d00720c */ /* 0x000fe20003f65270 */
[----:B------:R-:W3:Y:S01]  /*2520*/  SHFL.DOWN PT, R45, R46, 0x1, 0x1f ;  /* 0x08201f002e2d7f89 */ /* 0x000ee200000e0000 */
[----:B------:R-:W-:Y:S01]  /*2530*/  FMUL.FTZ R50, R131, R137 ;  /* 0x0000008983327220 */ /* 0x000fe20000410000 */
[----:B------:R-:W-:Y:S01]  /*2540*/  FMUL.FTZ R135, R136, R111 ;  /* 0x0000006f88877220 */ /* 0x000fe20000410000 */
[----:B------:R-:W-:Y:S02]  /*2550*/  BSSY.RECONVERGENT B0, `(.L_x_9270) ;  /* 0x0000051000007945 */ /* 0x000fe40003800200 */
[----:B------:R-:W-:-:S05]  /*2560*/  FMUL.FTZ R50, R51, R50 ;  /* 0x0000003233327220 */ /* 0x000fca0000410000 */
        /* <DEDUP_REMOVED lines=21> */
[C---:B------:R-:W-:Y:S01]  /*26c0*/  FMUL.FTZ R45, R131.reuse, R150 ;  /* 0x00000096832d7220 */ /* 0x040fe20000410000 */
[----:B------:R-:W-:Y:S01]  /*26d0*/  FMUL.FTZ R142, R131, R142 ;  /* 0x0000008e838e7220 */ /* 0x000fe20000410000 */
[----:B------:R-:W-:Y:S01]  /*26e0*/  FMUL.FTZ R41, R40, R146 ;  /* 0x0000009228297220 */ /* 0x000fe20000410000 */
[----:B------:R-:W3:Y:S01]  /*26f0*/  SHFL.DOWN PT, R145, R46, 0x10, 0x1f ;  /* 0x0a001f002e917f89 */ /* 0x000ee200000e0000 */
[----:B------:R-:W-:Y:S01]  /*2700*/  FMUL.FTZ R111, R138, R45 ;  /* 0x0000002d8a6f7220 */ /* 0x000fe20000410000 */
[----:B------:R-:W-:Y:S01]  /*2710*/  FMUL.FTZ R45, R36, R152 ;  /* 0x00000098242d7220 */ /* 0x000fe20000410000 */
[----:B------:R-:W-:Y:S01]  /*2720*/  FMUL.FTZ R40, R39, R148 ;  /* 0x0000009427287220 */ /* 0x000fe20000410000 */
[----:B------:R-:W-:Y:S01]  /*2730*/  FMUL.FTZ R142, R47, R142 ;  /* 0x0000008e2f8e7220 */ /* 0x000fe20000410000 */
[CC--:B------:R-:W-:Y:S01]  /*2740*/  FMUL.FTZ R36, R131.reuse, R143.reuse ;  /* 0x0000008f83247220 */ /* 0x0c0fe20000410000 */
        /* <DEDUP_REMOVED lines=18> */
[----:B---3--:R-:W-:Y:S01]  /*2870*/  FADD.FTZ R37, R46, R145 ;  /* 0x000000912e257221 */ /* 0x008fe20000010000 */
[----:B------:R-:W-:Y:S01]  /*2880*/  FFMA.FTZ R131, R8, R45, R131 ;  /* 0x0000002d08837223 */ /* 0x000fe20000010083 */
[----:B------:R-:W-:Y:S01]  /*2890*/  FSEL R49, R49, R36, P2 ;  /* 0x0000002431317208 */ /* 0x000fe20001000000 */
[----:B------:R-:W-:Y:S01]  /*28a0*/  FFMA.FTZ R35, R132, R44, R35 ;  /* 0x0000002c84237223 */ /* 0x000fe20000010023 */
[----:B------:R-:W-:Y:S01]  /*28b0*/  FFMA.FTZ R34, R121, R43, R34 ;  /* 0x0000002b79227223 */ /* 0x000fe20000010022 */
[----:B------:R0:W-:Y:S01]  /*28c0*/  @!P3 STS.64 [UR5+0x858], R36 ;  /* 0x00085824ff00b988 */ /* 0x0001e20008000a05 */
[----:B------:R-:W-:Y:S01]  /*28d0*/  FSEL R46, R46, R37, P2 ;  /* 0x000000252e2e7208 */ /* 0x000fe20001000000 */
        /* <DEDUP_REMOVED lines=19> */
[----:B------:R-:W3:Y:S01]  /*2a10*/  @P1 LDS R0, [UR6+0x1b08] ;  /* 0x001b0806ff001984 */ /* 0x000ee20008000800 */
[----:B0-----:R-:W-:Y:S01]  /*2a20*/  @P1 FADD.FTZ R46, R46, R37 ;  /* 0x000000252e2e1221 */ /* 0x001fe20000010000 */
[----:B---3--:R-:W-:-:S04]  /*2a30*/  @P1 FADD.FTZ R49, R49, R0 ;  /* 0x0000000031311221 */ /* 0x008fc80000010000 */
[----:B------:R0:W-:Y:S04]  /*2a40*/  STS [UR6+0x1f08], R46 ;  /* 0x001f082eff007988 */ /* 0x0001e80008000806 */
[----:B------:R0:W-:Y:S02]  /*2a50*/  STS [UR6+0x1b08], R49 ;  /* 0x001b0831ff007988 */ /* 0x0001e40008000806 */
.L_x_9271:
[----:B------:R-:W-:Y:S05]  /*2a60*/  BSYNC.RECONVERGENT B0 ;  /* 0x0000000000007941 */ /* 0x000fea0003800200 */
.L_x_9270:
[----:B------:R-:W-:-:S04]  /*2a70*/  UIADD3 UR4, UPT, UPT, UR4, 0x1, URZ ;  /* 0x0000000104047890 */ /* 0x000fc8000fffe0ff */
[----:B------:R-:W-:-:S09]  /*2a80*/  UISETP.GE.AND UP0, UPT, UR4, UR11, UPT ;  /* 0x0000000b0400728c */ /* 0x000fd2000bf06270 */
[----:B------:R-:W-:Y:S05]  /*2a90*/  BRA.U !UP0, `(.L_x_9272) ;  /* 0xffffffe508a47547 */ /* 0x000fea000b83ffff */
.L_x_9250:
[----:B------:R-:W-:Y:S01]  /*2aa0*/  BAR.SYNC.DEFER_BLOCKING 0x0 ;  /* 0x0000000000007b1d */ /* 0x000fe20000010000 */
[----:B------:R-:W-:Y:S02]  /*2ab0*/  SHF.L.U32 R36, R107, 0x8, RZ ;  /* 0x000000086b247819 */ /* 0x000fe400000006ff */
[----:B------:R-:W-:Y:S02]  /*2ac0*/  IADD3 R72, P1, PT, R72, -0x400, RZ ;  /* 0xfffffc0048487810 */ /* 0x000fe40007f3e0ff */
[----:B------:R-:W-:-:S03]  /*2ad0*/  SHF.R.S32.HI R37, RZ, 0x1f, R36 ;  /* 0x0000001fff257819 */ /* 0x000fc60000011424 */
[----:B------:R-:W3:Y:S01]  /*2ae0*/  LDC.64 R14, c[0x0][0x4f8] ;  /* 0x00013e00ff0e7b82 */ /* 0x000ee20000000a00 */
        /* <DEDUP_REMOVED lines=13> */
[----:B---3--:R-:W-:-:S03]  /*2bc0*/  IMAD.WIDE.U32 R12, R14, UR18, R36 ;  /* 0x000000120e0c7c25 */ /* 0x008fc6000f8e0024 */
[----:B------:R-:W3:Y:S01]  /*2bd0*/  LDS.128 R8, [R92+0x200] ;  /* 0x000200005c087984 */ /* 0x000ee20000000c00 */
[----:B------:R-:W-:Y:S01]  /*2be0*/  IMAD R13, R15, UR18, R13 ;  /* 0x000000120f0d7c24 */ /* 0x000fe2000f8e020d */
[----:B-1----:R-:W1:Y:S01]  /*2bf0*/  LDC.64 R30, c[0x0][0x518] ;  /* 0x00014600ff1e7b82 */ /* 0x002e620000000a00 */
[----:B-----5:R-:W-:-:S04]  /*2c00*/  IMAD.WIDE.U32 R12, R63, UR4, R12 ;  /* 0x000000043f0c7c25 */ /* 0x020fc8000f8e000c */
[----:B------:R-:W-:Y:S01]  /*2c10*/  IMAD R0, R63, UR5, R13 ;  /* 0x000000053f007c24 */ /* 0x000fe2000f8e020d */
[C---:B0-----:R-:W-:Y:S02]  /*2c20*/  LEA R28, P0, R12.reuse, R24, 0x2 ;  /* 0x000000180c1c7211 */ /* 0x041fe400078010ff */
[----:B--2---:R-:W0:Y:S01]  /*2c30*/  LDC.64 R32, c[0x0][0x560] ;  /* 0x00015800ff207b82 */ /* 0x004e220000000a00 */
[----:B------:R-:W2:Y:S01]  /*2c40*/  LDCU.64 UR4, c[0x0][0x520] ;  /* 0x0000a400ff0477ac */ /* 0x000ea20008000a00 */
[----:B------:R-:W-:Y:S01]  /*2c50*/  LEA.HI.X R29, R12, R25, R0, 0x2, P0 ;  /* 0x000000190c1d7211 */ /* 0x000fe200000f1400 */
[----:B------:R-:W-:Y:S02]  /*2c60*/  FADD.FTZ R0, R69, R20 ;  /* 0x0000001445007221 */ /* 0x000fe40000010000 */
[----:B------:R-:W-:-:S04]  /*2c70*/  IMAD.WIDE.U32 R28, R81, 0x10, R28 ;  /* 0x00000010511c7825 */ /* 0x000fc800078e001c */
[----:B-1----:R-:W-:-:S04]  /*2c80*/  IMAD.WIDE.U32 R36, R30, UR18, R36 ;  /* 0x000000121e247c25 */ /* 0x002fc8000f8e0024 */
[----:B------:R-:W-:Y:S01]  /*2c90*/  IMAD R37, R31, UR18, R37 ;  /* 0x000000121f257c24 */ /* 0x000fe2000f8e0225 */
[----:B----4-:R2:W-:Y:S04]  /*2ca0*/  STG.E.128 desc[UR16][R28.64], R4 ;  /* 0x000000041c007986 */ /* 0x0105e8000c101d10 */
[----:B---3--:R-:W-:Y:S01]  /*2cb0*/  STG.E.128 desc[UR16][R28.64+0x200], R8 ;  /* 0x000200081c007986 */ /* 0x008fe2000c101d10 */
[----:B------:R-:W-:Y:S01]  /*2cc0*/  BAR.SYNC.DEFER_BLOCKING 0x0 ;  /* 0x0000000000007b1d */ /* 0x000fe20000010000 */
[----:B--2---:R-:W-:-:S03]  /*2cd0*/  IMAD.WIDE.U32 R4, R63, UR4, R36 ;  /* 0x000000043f047c25 */ /* 0x004fc6000f8e0024 */
[----:B0-----:R-:W-:Y:S02]  /*2ce0*/  LEA R6, P0, R4, R32, 0x2 ;  /* 0x0000002004067211 */ /* 0x001fe400078010ff */
        /* <DEDUP_REMOVED lines=12> */
[----:B-1----:R-:W-:Y:S01]  /*2db0*/  FADD.FTZ R16, R23, R16 ;  /* 0x0000001017107221 */ /* 0x002fe20000010000 */
[----:B------:R-:W-:-:S03]  /*2dc0*/  MOV R76, R107 ;  /* 0x0000006b004c7202 */ /* 0x000fc60000000f00 */
[----:B------:R-:W-:-:S04]  /*2dd0*/  FADD.FTZ R17, R16, R17 ;  /* 0x0000001110117221 */ /* 0x000fc80000010000 */
[----:B------:R-:W-:-:S04]  /*2de0*/  FADD.FTZ R18, R17, R18 ;  /* 0x0000001211127221 */ /* 0x000fc80000010000 */
[----:B------:R-:W-:Y:S01]  /*2df0*/  FADD.FTZ R69, R18, R19 ;  /* 0x0000001312457221 */ /* 0x000fe20000010000 */
[----:B--2---:R0:W-:Y:S04]  /*2e00*/  STG.E.128 desc[UR16][R4.64], R12 ;  /* 0x0000000c04007986 */ /* 0x0041e8000c101d10 */
[----:B---3--:R0:W-:Y:S01]  /*2e10*/  STG.E.128 desc[UR16][R4.64+0x200], R24 ;  /* 0x0002001804007986 */ /* 0x0081e2000c101d10 */
[----:B------:R-:W-:Y:S05]  /*2e20*/  @P0 BRA `(.L_x_9273) ;  /* 0xffffffdc00280947 */ /* 0x000fea000383ffff */
.L_x_9249:
        /* <DEDUP_REMOVED lines=34> */
.L_x_9275:
[----:B------:R-:W-:Y:S05]  /*3050*/  BSYNC.RECONVERGENT B0 ;  /* 0x0000000000007941 */ /* 0x000fea0003800200 */
.L_x_9274:
        /* <DEDUP_REMOVED lines=26> */
.L_x_9277:
[----:B------:R-:W-:Y:S05]  /*3200*/  BSYNC.RECONVERGENT B0 ;  /* 0x0000000000007941 */ /* 0x000fea0003800200 */
.L_x_9276:
        /* <DEDUP_REMOVED lines=13> */
.L_x_9279:
        /* <DEDUP_REMOVED lines=25> */
.L_x_9278:
[----:B------:R-:W-:Y:S05]  /*3470*/  EXIT ;  /* 0x000000000000794d */ /* 0x000fea0003800000 */
.L_x_9280:
        /* <DEDUP_REMOVED lines=16> */
.L_x_10529:


//--------------------- .text._Z25selective_scan_bwd_kernelI32Selective_Scan_bwd_kernel_traitsILi32ELi8ELb1ELb1ELb0ELb0ELb1EffEEv12SSMParamsBwd --------------------------
	.section	.text._Z25selective_scan_bwd_kernelI32Selective_Scan_bwd_kernel_traitsILi32ELi8ELb1ELb1ELb0ELb0ELb1EffEEv12SSMParamsBwd,"ax",@progbits
	.align	128
        .global         _Z25selective_scan_bwd_kernelI32Selective_Scan_bwd_kernel_traitsILi32ELi8ELb1ELb1ELb0ELb0ELb1EffEEv12SSMParamsBwd
        .type           _Z25selective_scan_bwd_kernelI32Selective_Scan_bwd_kernel_traitsILi32ELi8ELb1ELb1ELb0ELb0ELb1EffEEv12SSMParamsBwd,@function
        .size           _Z25selective_scan_bwd_kernelI32Selective_Scan_bwd_kernel_traitsILi32ELi8ELb1ELb1ELb0ELb0ELb1EffEEv12SSMParamsBwd,(.L_x_10530 - _Z25selective_scan_bwd_kernelI32Selective_Scan_bwd_kernel_traitsILi32ELi8ELb1ELb1ELb0ELb0ELb1EffEEv12SSMParamsBwd)
        .other          _Z25selective_scan_bwd_kernelI32Selective_Scan_bwd_kernel_traitsILi32ELi8ELb1ELb1ELb0ELb0ELb1EffEEv12SSMParamsBwd,@"STO_CUDA_ENTRY STV_DEFAULT"
_Z25selective_scan_bwd_kernelI32Selective_Scan_bwd_kernel_traitsILi32ELi8ELb1ELb1ELb0ELb0ELb1EffEEv12SSMParamsBwd:
.text._Z25selective_scan_bwd_kernelI32Selective_Scan_bwd_kernel_traitsILi32ELi8ELb1ELb1ELb0ELb0ELb1EffEEv12SSMParamsBwd:
        /* <DEDUP_REMOVED lines=133> */
[C---:B------:R-:W-:Y:S02]  /*0850*/  IADD3 R25, PT, PT, R96.reuse, 0x20, RZ ;  /* 0x0000002060197810 */ /* 0x040fe40007ffe0ff */
[C---:B------:R-:W-:Y:S01]  /*0860*/  SHF.L.U32 R23, R96.reuse, 0x3, RZ ;  /* 0x0000000360177819 */ /* 0x040fe200000006ff */
[----:B------:R-:W-:Y:S01]  /*0870*/  IMAD R7, R19, UR18, R7 ;  /* 0x0000001213077c24 */ /* 0x000fe2000f8e0207 */
[C---:B------:R-:W-:Y:S01]  /*0880*/  IADD3 R27, PT, PT, R96.reuse, 0x40, RZ ;  /* 0x00000040601b7810 */ /* 0x040fe20007ffe0ff */
[----:B------:R-:W-:Y:S01]  /*0890*/  UIADD3 UR5, UPT, UPT, UR4, 0x430, URZ ;  /* 0x0000043004057890 */ /* 0x000fe2000fffe0ff */
[C---:B------:R-:W-:Y:S01]  /*08a0*/  IADD3 R29, PT, PT, R96.reuse, 0x60, RZ ;  /* 0x00000060601d7810 */ /* 0x040fe20007ffe0ff */
[----:B------:R-:W-:Y:S01]  /*08b0*/  IMAD.WIDE.U32 R88, R89, UR10, R6 ;  /* 0x0000000a59587c25 */ /* 0x000fe2000f8e0006 */
[----:B------:R-:W-:-:S02]  /*08c0*/  SHF.L.U32 R19, R96, 0x1, RZ ;  /* 0x0000000160137819 */ /* 0x000fc400000006ff */
[----:B------:R-:W-:Y:S01]  /*08d0*/  IADD3 R31, PT, PT, R96, 0x80, RZ ;  /* 0x00000080601f7810 */ /* 0x000fe20007ffe0ff */
[----:B------:R-:W-:Y:S01]  /*08e0*/  IMAD R11, R0, UR9, R101 ;  /* 0x00000009000b7c24 */ /* 0x000fe2000f8e0265 */
[C---:B------:R-:W-:Y:S02]  /*08f0*/  IADD3 R33, PT, PT, R96.reuse, 0xa0, RZ ;  /* 0x000000a060217810 */ /* 0x040fe40007ffe0ff */
[C---:B------:R-:W-:Y:S02]  /*0900*/  IADD3 R35, PT, PT, R96.reuse, 0xc0, RZ ;  /* 0x000000c060237810 */ /* 0x040fe40007ffe0ff */
[C---:B------:R-:W-:Y:S02]  /*0910*/  IADD3 R37, PT, PT, R96.reuse, 0xe0, RZ ;  /* 0x000000e060257810 */ /* 0x040fe40007ffe0ff */
[-C--:B------:R-:W-:Y:S02]  /*0920*/  LEA.HI R24, R25, R96.reuse, RZ, 0x1b ;  /* 0x0000006019187211 */ /* 0x080fe400078fd8ff */
[----:B------:R-:W-:-:S02]  /*0930*/  LEA.HI R20, R96, R96, RZ, 0x1b ;  /* 0x0000006060147211 */ /* 0x000fc400078fd8ff */
[-C--:B------:R-:W-:Y:S02]  /*0940*/  LEA.HI R22, R96, R23.reuse, RZ, 0x1e ;  /* 0x0000001760167211 */ /* 0x080fe400078ff0ff */
[-C--:B------:R-:W-:Y:S02]  /*0950*/  LEA.HI R25, R27, R96.reuse, RZ, 0x1b ;  /* 0x000000601b197211 */ /* 0x080fe400078fd8ff */
[-C--:B------:R-:W-:Y:S02]  /*0960*/  LEA.HI R26, R29, R96.reuse, RZ, 0x1b ;  /* 0x000000601d1a7211 */ /* 0x080fe400078fd8ff */
[----:B------:R-:W-:Y:S02]  /*0970*/  LOP3.LUT R21, R19, 0x7c0, RZ, 0xc0, !PT ;  /* 0x000007c013157812 */ /* 0x000fe400078ec0ff */
[----:B------:R-:W-:Y:S02]  /*0980*/  LEA.HI R23, R23, R23, RZ, 0x1b ;  /* 0x0000001717177211 */ /* 0x000fe400078fd8ff */
[----:B------:R-:W-:-:S02]  /*0990*/  LEA.HI R27, R31, R96, RZ, 0x1b ;  /* 0x000000601f1b7211 */ /* 0x000fc400078fd8ff */
[-C--:B------:R-:W-:Y:S02]  /*09a0*/  LEA.HI R28, R33, R96.reuse, RZ, 0x1b ;  /* 0x00000060211c7211 */ /* 0x080fe400078fd8ff */
[-C--:B------:R-:W-:Y:S02]  /*09b0*/  LEA.HI R29, R35, R96.reuse, RZ, 0x1b ;  /* 0x00000060231d7211 */ /* 0x080fe400078fd8ff */
[----:B------:R-:W-:Y:S02]  /*09c0*/  LEA.HI R30, R37, R96, RZ, 0x1b ;  /* 0x00000060251e7211 */ /* 0x000fe400078fd8ff */
[----:B------:R-:W-:Y:S02]  /*09d0*/  MOV R6, R14 ;  /* 0x0000000e00067202 */ /* 0x000fe40000000f00 */
[----:B------:R-:W-:Y:S02]  /*09e0*/  LEA R19, R20, UR4, 0x2 ;  /* 0x0000000414137c11 */ /* 0x000fe4000f8e10ff */
[----:B------:R-:W-:-:S02]  /*09f0*/  MOV R7, RZ ;  /* 0x000000ff00077202 */ /* 0x000fc40000000f00 */
[----:B-1----:R-:W-:Y:S02]  /*0a00*/  MOV R14, UR6 ;  /* 0x00000006000e7c02 */ /* 0x002fe40008000f00 */
[C---:B------:R-:W-:Y:S02]  /*0a10*/  LOP3.LUT R16, R96.reuse, 0x1f, RZ, 0xc0, !PT ;  /* 0x0000001f60107812 */ /* 0x040fe400078ec0ff */
[C---:B------:R-:W-:Y:S02]  /*0a20*/  IADD3 R18, PT, PT, R96.reuse, 0x200, RZ ;  /* 0x0000020060127810 */ /* 0x040fe40007ffe0ff */
        /* <DEDUP_REMOVED lines=11> */
[----:B------:R-:W-:-:S07]  /*0ae0*/  IADD3 R31, PT, PT, R89, R39, RZ ;  /* 0x00000027591f7210 */ /* 0x000fce0007ffe0ff */
.L_x_9306:
        /* <DEDUP_REMOVED lines=90> */
[----:B------:R-:W-:Y:S01]  /*1090*/  IMAD R57, R115, UR18, R57 ;  /* 0x0000001273397c24 */ /* 0x000fe2000f8e0239 */
[----:B------:R-:W-:Y:S01]  /*10a0*/  UISETP.NE.U32.AND UP0, UPT, UR6, URZ, UPT ;  /* 0x000000ff0600728c */ /* 0x000fe2000bf05070 */
[----:B------:R-:W-:Y:S01]  /*10b0*/  FADD.FTZ R111, R58, R3 ;  /* 0x000000033a6f7221 */ /* 0x000fe20000010000 */
[----:B------:R-:W2:Y:S01]  /*10c0*/  MUFU.EX2 R78, R42 ;  /* 0x0000002a004e7308 */ /* 0x000ea20000000800 */
[----:B------:R-:W-:Y:S01]  /*10d0*/  IMAD.WIDE.U32 R56, R0, UR4, R56 ;  /* 0x0000000400387c25 */ /* 0x000fe2000f8e0038 */
[----:B------:R-:W-:-:S03]  /*10e0*/  UISETP.NE.AND.EX UP0, UPT, UR7, URZ, UPT, UP0 ;  /* 0x000000ff0700728c */ /* 0x000fc6000bf05300 */
[----:B------:R-:W-:Y:S01]  /*10f0*/  FADD.FTZ R108, R59, R3 ;  /* 0x000000033b6c7221 */ /* 0x000fe20000010000 */
[----:B------:R-:W4:Y:S01]  /*1100*/  MUFU.EX2 R82, R82 ;  /* 0x0000005200527308 */ /* 0x000f220000000800 */
[----:B------:R-:W-:Y:S02]  /*1110*/  IMAD R57, R0, UR5, R57 ;  /* 0x0000000500397c24 */ /* 0x000fe4000f8e0239 */
[----:B0-----:R-:W-:Y:S01]  /*1120*/  FADD.FTZ R76, R76, 1 ;  /* 0x3f8000004c4c7421 */ /* 0x001fe20000010000 */
[C---:B------:R-:W-:Y:S01]  /*1130*/  LEA R112, P0, R56.reuse, R112, 0x2 ;  /* 0x0000007038707211 */ /* 0x040fe200078010ff */
[----:B------:R-:W0:Y:S01]  /*1140*/  MUFU.EX2 R83, R83 ;  /* 0x0000005300537308 */ /* 0x000e220000000800 */
[----:B------:R-:W3:Y:S01]  /*1150*/  LDCU UR4, c[0x0][0x38c] ;  /* 0x00007180ff0477ac */ /* 0x000ee20008000800 */
[----:B-1----:R-:W-:Y:S01]  /*1160*/  FADD.FTZ R77, R77, 1 ;  /* 0x3f8000004d4d7421 */ /* 0x002fe20000010000 */
[----:B------:R-:W-:Y:S01]  /*1170*/  LEA.HI.X R113, R56, R113, R57, 0x2, P0 ;  /* 0x0000007138717211 */ /* 0x000fe200000f1439 */
[----:B------:R-:W1:Y:S01]  /*1180*/  MUFU.EX2 R80, R80 ;  /* 0x0000005000507308 */ /* 0x000e620000000800 */
[----:B--2---:R-:W-:-:S03]  /*1190*/  FADD.FTZ R78, R78, 1 ;  /* 0x3f8000004e4e7421 */ /* 0x004fc60000010000 */
[----:B------:R-:W2:Y:S01]  /*11a0*/  MUFU.EX2 R79, R79 ;  /* 0x0000004f004f7308 */ /* 0x000ea20000000800 */
[----:B------:R-:W-:-:S04]  /*11b0*/  IMAD.WIDE.U32 R112, R21, 0x10, R112 ;  /* 0x0000001015707825 */ /* 0x000fc800078e0070 */
[----:B----4-:R-:W-:Y:S01]  /*11c0*/  FADD.FTZ R82, R82, 1 ;  /* 0x3f80000052527421 */ /* 0x010fe20000010000 */
[----:B------:R-:W4:Y:S01]  /*11d0*/  MUFU.EX2 R81, R81 ;  /* 0x0000005100517308 */ /* 0x000f220000000800 */
[----:B0-----:R-:W-:-:S03]  /*11e0*/  FADD.FTZ R83, R83, 1 ;  /* 0x3f80000053537421 */ /* 0x001fc60000010000 */
[----:B------:R-:W-:Y:S01]  /*11f0*/  MUFU.RCP R121, R82 ;  /* 0x0000005200797308 */ /* 0x000fe20000001000 */
[----:B-1----:R-:W-:Y:S01]  /*1200*/  FADD.FTZ R80, R80, 1 ;  /* 0x3f80000050507421 */ /* 0x002fe20000010000 */
[----:B--2---:R-:W-:-:S06]  /*1210*/  FADD.FTZ R79, R79, 1 ;  /* 0x3f8000004f4f7421 */ /* 0x004fcc0000010000 */
[----:B------:R-:W-:Y:S01]  /*1220*/  MUFU.RCP R116, R83 ;  /* 0x0000005300747308 */ /* 0x000fe20000001000 */
[----:B----4-:R-:W-:-:S07]  /*1230*/  FADD.FTZ R81, R81, 1 ;  /* 0x3f80000051517421 */ /* 0x010fce0000010000 */
[----:B------:R-:W0:Y:S08]  /*1240*/  MUFU.RCP R123, R76 ;  /* 0x0000004c007b7308 */ /* 0x000e300000001000 */
[----:B------:R-:W1:Y:S08]  /*1250*/  MUFU.RCP R118, R77 ;  /* 0x0000004d00767308 */ /* 0x000e700000001000 */
[----:B------:R-:W2:Y:S01]  /*1260*/  MUFU.RCP R117, R78 ;  /* 0x0000004e00757308 */ /* 0x000ea20000001000 */
[----:B0-----:R-:W-:-:S07]  /*1270*/  FMUL.FTZ R59, R62, R123 ;  /* 0x0000007b3e3b7220 */ /* 0x001fce0000410000 */
[----:B------:R-:W-:Y:S01]  /*1280*/  MUFU.RCP R119, R80 ;  /* 0x0000005000777308 */ /* 0x000fe20000001000 */
[----:B-1----:R-:W-:Y:S01]  /*1290*/  FADD.FTZ R76, -R118, 1 ;  /* 0x3f800000764c7421 */ /* 0x002fe20000010100 */
[----:B------:R-:W-:-:S03]  /*12a0*/  FMUL.FTZ R58, R63, R118 ;  /* 0x000000763f3a7220 */ /* 0x000fc60000410000 */
[----:B------:R-:W-:-:S03]  /*12b0*/  FFMA.FTZ R76, R63, R76, 1 ;  /* 0x3f8000003f4c7423 */ /* 0x000fc6000001004c */
[----:B------:R2:W0:Y:S08]  /*12c0*/  MUFU.RCP R110, R79 ;  /* 0x0000004f006e7308 */ /* 0x0004300000001000 */
[----:B------:R-:W1:Y:S01]  /*12d0*/  MUFU.RCP R120, R81 ;  /* 0x0000005100787308 */ /* 0x000e620000001000 */
[----:B--2---:R-:W-:-:S04]  /*12e0*/  FADD.FTZ R79, -R117, 1 ;  /* 0x3f800000754f7421 */ /* 0x004fc80000010100 */
[----:B------:R-:W-:Y:S01]  /*12f0*/  FFMA.FTZ R79, R48, R79, 1 ;  /* 0x3f800000304f7423 */ /* 0x000fe2000001004f */
[----:B0-----:R-:W-:-:S04]  /*1300*/  FADD.FTZ R80, -R110, 1 ;  /* 0x3f8000006e507421 */ /* 0x001fc80000010100 */
[----:B------:R-:W-:Y:S01]  /*1310*/  FFMA.FTZ R80, R49, R80, 1 ;  /* 0x3f80000031507423 */ /* 0x000fe20000010050 */
[----:B-1----:R-:W-:-:S04]  /*1320*/  FADD.FTZ R82, -R120, 1 ;  /* 0x3f80000078527421 */ /* 0x002fc80000010100 */
        /* <DEDUP_REMOVED lines=34> */
[----:B------:R-:W-:Y:S01]  /*1550*/  FMUL.FTZ R48, R49, R110 ;  /* 0x0000006e31307220 */ /* 0x000fe20000410000 */
[C---:B------:R-:W-:Y:S01]  /*1560*/  FFMA.FTZ R79, R50.reuse, R77, 1 ;  /* 0x3f800000324f7423 */ /* 0x040fe2000001004d */
        /* <DEDUP_REMOVED lines=24> */
[----:B------:R-:W-:Y:S01]  /*16f0*/  FMUL.FTZ R79, R66, R59 ;  /* 0x0000003b424f7220 */ /* 0x000fe20000410000 */
        /* <DEDUP_REMOVED lines=30> */
.L_x_9282:
        /* <DEDUP_REMOVED lines=22> */
[----:B0-----:R-:W0:Y:S01]  /*1a40*/  LDC.64 R80, c[0x0][0x3c0] ;  /* 0x0000f000ff507b82 */ /* 0x001e220000000a00 */
[----:B------:R-:W-:Y:S01]  /*1a50*/  ISETP.NE.AND P0, PT, R14, 0x1, PT ;  /* 0x000000010e00780c */ /* 0x000fe20003f05270 */
[----:B------:R-:W-:Y:S01]  /*1a60*/  FMUL.FTZ R131, R32, R109 ;  /* 0x0000006d20837220 */ /* 0x000fe20000410000 */
[----:B------:R-:W-:Y:S01]  /*1a70*/  SHF.L.U32 R122, R14, 0x8, RZ ;  /* 0x000000080e7a7819 */ /* 0x000fe200000006ff */
[----:B------:R-:W-:Y:S01]  /*1a80*/  FMUL.FTZ R130, R33, R94 ;  /* 0x0000005e21827220 */ /* 0x000fe20000410000 */
[----:B------:R-:W-:Y:S01]  /*1a90*/  IADD3 R116, P1, PT, R106, R88, RZ ;  /* 0x000000586a747210 */ /* 0x000fe20007f3e0ff */
[----:B------:R-:W-:Y:S01]  /*1aa0*/  FMUL.FTZ R129, R34, R111 ;  /* 0x0000006f22817220 */ /* 0x000fe20000410000 */
[----:B------:R-:W-:Y:S01]  /*1ab0*/  LOP3.LUT R135, R106, 0x100, RZ, 0xc0, !PT ;  /* 0x000001006a877812 */ /* 0x000fe200078ec0ff */
[----:B------:R-:W1:Y:S01]  /*1ac0*/  LDC.64 R82, c[0x0][0x440] ;  /* 0x00011000ff527b82 */ /* 0x000e620000000a00 */
        /* <DEDUP_REMOVED lines=20> */
.L_x_9305:
[----:B0-----:R-:W-:-:S04]  /*1c10*/  IMAD.WIDE.U32 R56, R80, UR4, RZ ;  /* 0x0000000450387c25 */ /* 0x001fc8000f8e00ff */
[----:B------:R-:W-:Y:S01]  /*1c20*/  IMAD R57, R81, UR4, R57 ;  /* 0x0000000451397c24 */ /* 0x000fe2000f8e0239 */
[----:B------:R-:W-:-:S04]  /*1c30*/  LEA R60, P1, R56, R10, 0x2 ;  /* 0x0000000a383c7211 */ /* 0x000fc800078210ff */
[----:B------:R-:W-:-:S03]  /*1c40*/  LEA.HI.X R61, R56, R12, R57, 0x2, P1 ;  /* 0x0000000c383d7211 */ /* 0x000fc600008f1439 */
[----:B------:R-:W-:-:S05]  /*1c50*/  IMAD.WIDE.U32 R60, R21, 0x10, R60 ;  /* 0x00000010153c7825 */ /* 0x000fca00078e003c */
[----:B---3--:R-:W3:Y:S04]  /*1c60*/  LDG.E.128 R64, desc[UR16][R60.64] ;  /* 0x000000103c407981 */ /* 0x008ee8000c1e1d00 */
[----:B------:R-:W5:Y:S01]  /*1c70*/  LDG.E.128 R68, desc[UR16][R60.64+0x200] ;  /* 0x000200103c447981 */ /* 0x000f62000c1e1d00 */
        /* <DEDUP_REMOVED lines=13> */
[----:B---3--:R1:W-:Y:S04]  /*1d50*/  STS.128 [R91], R64 ;  /* 0x000000405b007388 */ /* 0x0083e80000000c00 */
[----:B-----5:R3:W-:Y:S01]  /*1d60*/  STS.128 [R91+0x200], R68 ;  /* 0x000200445b007388 */ /* 0x0207e20000000c00 */
[----:B------:R-:W-:-:S03]  /*1d70*/  NOP ;  /* 0x0000000000007918 */ /* 0x000fc60000000000 */
[----:B------:R5:W4:Y:S01]  /*1d80*/  LDG.E R120, desc[UR16][R120.64] ;  /* 0x0000001078787981 */ /* 0x000b22000c1e1900 */
[----:B------:R-:W5:Y:S01]  /*1d90*/  S2UR UR6, SR_CgaCtaId ;  /* 0x00000000000679c3 */ /* 0x000f620000008800 */
[C---:B------:R-:W-:Y:S01]  /*1da0*/  ISETP.NE.AND P2, PT, R96.reuse, RZ, PT ;  /* 0x000000ff6000720c */ /* 0x040fe20003f45270 */
        /* <DEDUP_REMOVED lines=13> */
[-C--:B------:R-:W-:Y:S01]  /*1e80*/  FMUL.FTZ R137, R72, R136.reuse ;  /* 0x0000008848897220 */ /* 0x080fe20000410000 */
[----:B------:R-:W2:Y:S01]  /*1e90*/  MUFU.EX2 R147, R147 ;  /* 0x0000009300937308 */ /* 0x000ea20000000800 */
[-C--:B---3--:R-:W-:Y:S01]  /*1ea0*/  FMUL.FTZ R71, R77, R136.reuse ;  /* 0x000000884d477220 */ /* 0x088fe20000410000 */
[----:B------:R-:W-:Y:S01]  /*1eb0*/  FMUL.FTZ R69, R74, R136 ;  /* 0x000000884a457220 */ /* 0x000fe20000410000 */
[----:B-----5:R-:W-:Y:S01]  /*1ec0*/  ULEA UR5, UR6, UR5, 0x18 ;  /* 0x0000000506057291 */ /* 0x020fe2000f8ec0ff */
[----:B------:R-:W3:Y:S04]  /*1ed0*/  MUFU.EX2 R145, R145 ;  /* 0x0000009100917308 */ /* 0x000ee80000000800 */
[----:B------:R-:W1:Y:S01]  /*1ee0*/  MUFU.EX2 R152, R152 ;  /* 0x0000009800987308 */ /* 0x000e620000000800 */
        /* <DEDUP_REMOVED lines=24> */
[----:B0123--:R-:W-:Y:S06]  /*2070*/  @P1 BRA `(.L_x_9285) ;  /* 0x00000000001c1947 */ /* 0x00ffec0003800000 */
[----:B------:R-:W-:Y:S01]  /*2080*/  ISETP.NE.AND P1, PT, R14, UR10, PT ;  /* 0x0000000a0e007c0c */ /* 0x000fe2000bf25270 */
[----:B------:R-:W-:-:S12]  /*2090*/  HFMA2 R139, -RZ, RZ, 1.875, 0 ;  /* 0x3f800000ff8b7431 */ /* 0x000fd800000001ff */
[----:B------:R-:W-:Y:S05]  /*20a0*/  @!P1 BRA `(.L_x_9286) ;  /* 0x0000000000149947 */ /* 0x000fea0003800000 */
[----:B------:R-:W-:-:S04]  /*20b0*/  IADD3 R64, PT, PT, R122, UR4, RZ ;  /* 0x000000047a407c10 */ /* 0x000fc8000fffe0ff */
[----:B------:R-:W-:-:S05]  /*20c0*/  LEA R64, R64, UR5, 0x2 ;  /* 0x0000000540407c11 */ /* 0x000fca000f8e10ff */
[----:B------:R2:W3:Y:S01]  /*20d0*/  LDS R139, [R64+0xa88] ;  /* 0x000a8800408b7984 */ /* 0x0004e20000000800 */
[----:B------:R-:W-:Y:S05]  /*20e0*/  BRA `(.L_x_9286) ;  /* 0x0000000000047947 */ /* 0x000fea0003800000 */
.L_x_9285:
[----:B------:R0:W1:Y:S02]  /*20f0*/  LDS R139, [R20+0x128c] ;  /* 0x00128c00148b7984 */ /* 0x0000640000000800 */
.L_x_9286:
[----:B------:R-:W-:Y:S05]  /*2100*/  BSYNC.RECONVERGENT B0 ;  /* 0x0000000000007941 */ /* 0x000fea0003800200 */
.L_x_9284:
        /* <DEDUP_REMOVED lines=28> */
[----:B------:R-:W-:Y:S01]  /*22d0*/  FFMA.FTZ R64, R137, R64, R70 ;  /* 0x0000004089407223 */ /* 0x000fe20000010046 */
[----:B------:R-:W-:-:S02]  /*22e0*/  FMUL.FTZ R155, R147, R145 ;  /* 0x00000091939b7220 */ /* 0x000fc40000410000 */
[----:B------:R-:W1:Y:S01]  /*22f0*/  SHFL.DOWN PT, R158, R157, 0x1, 0x1f ;  /* 0x08201f009d9e7f89 */ /* 0x000e6200000e0000 */
[----:B------:R-:W-:-:S03]  /*2300*/  FFMA.FTZ R64, R71, R64, R136 ;  /* 0x0000004047407223 */ /* 0x000fc60000010088 */
[----:B------:R-:W2:Y:S01]  /*2310*/  SHFL.DOWN PT, R159, R156, 0x1, 0x1f ;  /* 0x08201f009c9f7f89 */ /* 0x000ea200000e0000 */
[----:B------:R-:W-:Y:S01]  /*2320*/  FFMA.FTZ R65, R69, R64, R120 ;  /* 0x0000004045417223 */ /* 0x000fe20000010078 */
[----:B------:R-:W-:-:S04]  /*2330*/  FMUL.FTZ R64, R152, R155 ;  /* 0x0000009b98407220 */ /* 0x000fc80000410000 */
[----:B------:R-:W-:-:S04]  /*2340*/  FMUL.FTZ R155, R67, R64 ;  /* 0x00000040439b7220 */ /* 0x000fc80000410000 */
[----:B------:R-:W-:-:S04]  /*2350*/  FMUL.FTZ R64, R144, R155 ;  /* 0x0000009b90407220 */ /* 0x000fc80000410000 */
[----:B------:R-:W-:-:S04]  /*2360*/  FMUL.FTZ R64, R137, R64 ;  /* 0x0000004089407220 */ /* 0x000fc80000410000 */
[----:B------:R-:W-:Y:S01]  /*2370*/  FMUL.FTZ R64, R71, R64 ;  /* 0x0000004047407220 */ /* 0x000fe20000410000 */
[----:B-1----:R-:W-:Y:S02]  /*2380*/  @P1 FFMA.FTZ R157, R156, R158, R157 ;  /* 0x0000009e9c9d1223 */ /* 0x002fe4000001009d */
        /* <DEDUP_REMOVED lines=52> */
[----:B------:R-:W-:-:S03]  /*26d0*/  ISETP.GE.AND P1, PT, R90, 0x10, PT ;  /* 0x000000105a00780c */ /* 0x000fc60003f26270 */
[----:B------:R-:W1:Y:S04]  /*26e0*/  SHFL.UP PT, R158, R155, 0x10, RZ ;  /* 0x060000009b9e7989 */ /* 0x000e6800000e00ff */
[----:B------:R-:W2:Y:S01]  /*26f0*/  SHFL.UP PT, R161, R150, 0x10, RZ ;  /* 0x0600000096a17989 */ /* 0x000ea200000e00ff */
[----:B-----5:R-:W-:-:S03]  /*2700*/  @!P3 FMUL.FTZ R159, R156, R163 ;  /* 0x000000a39c9fb220 */ /* 0x020fc60000410000 */
[----:B------:R-:W-:Y:S02]  /*2710*/  SHFL.DOWN PT, R163, R157, 0x1, 0x1f ;  /* 0x08201f009da37f89 */ /* 0x000fe400000e0000 */
[----:B------:R-:W-:Y:S02]  /*2720*/  @!P3 MOV R156, R159 ;  /* 0x0000009f009cb202 */ /* 0x000fe40000000f00 */
[----:B------:R-:W-:Y:S01]  /*2730*/  SHFL.IDX PT, R159, R65, RZ, 0x1f ;  /* 0x00001fff419f7589 */ /* 0x000fe200000e0000 */
[----:B------:R-:W-:-:S03]  /*2740*/  ISETP.NE.AND P3, PT, R96, 0x1f, PT ;  /* 0x0000001f6000780c */ /* 0x000fc60003f65270 */
        /* <DEDUP_REMOVED lines=15> */
[----:B------:R-:W-:Y:S01]  /*2840*/  @!P1 STS.64 [UR6+0x1308], R64 ;  /* 0x00130840ff009988 */ /* 0x000fe20008000a06 */
[-C--:B------:R-:W-:Y:S01]  /*2850*/  FFMA.FTZ R139, R137, R138.reuse, R146 ;  /* 0x0000008a898b7223 */ /* 0x080fe20000010092 */
[----:B------:R-:W-:-:S03]  /*2860*/  FMUL.FTZ R156, R72, R138 ;  /* 0x0000008a489c7220 */ /* 0x000fc60000410000 */
[----:B------:R-:W-:Y:S01]  /*2870*/  FFMA.FTZ R146, R144, R139, R153 ;  /* 0x0000008b90927223 */ /* 0x000fe20000010099 */
[----:B------:R-:W-:-:S03]  /*2880*/  FMUL.FTZ R159, R37, R156 ;  /* 0x0000009c259f7220 */ /* 0x000fc60000410000 */
[-C--:B------:R-:W-:Y:S01]  /*2890*/  FFMA.FTZ R148, R67, R146.reuse, R148 ;  /* 0x0000009243947223 */ /* 0x080fe20000010094 */
[----:B------:R-:W-:-:S04]  /*28a0*/  FMUL.FTZ R162, R108, R146 ;  /* 0x000000926ca27220 */ /* 0x000fc80000410000 */
[----:B------:R-:W-:Y:S01]  /*28b0*/  FMUL.FTZ R157, R35, R162 ;  /* 0x000000a2239d7220 */ /* 0x000fe20000410000 */
[----:B----4-:R-:W1:Y:S02]  /*28c0*/  SHFL.IDX PT, R151, R151, RZ, 0x1f ;  /* 0x00001fff97977589 */ /* 0x010e6400000e0000 */
[----:B-1----:R-:W-:Y:S01]  /*28d0*/  @P2 FFMA.FTZ R151, R150, R151, R155 ;  /* 0x0000009796972223 */ /* 0x002fe2000001009b */
[----:B------:R-:W-:Y:S01]  /*28e0*/  FFMA.FTZ R150, R152, R148, R149 ;  /* 0x0000009498967223 */ /* 0x000fe20000010095 */
[----:B------:R-:W-:Y:S02]  /*28f0*/  FMUL.FTZ R149, R77, R140 ;  /* 0x0000008c4d957220 */ /* 0x000fe40000410000 */
[----:B------:R-:W-:Y:S01]  /*2900*/  FFMA.FTZ R158, R147, R151, R68 ;  /* 0x00000097939e7223 */ /* 0x000fe20000010044 */
[----:B------:R-:W-:Y:S01]  /*2910*/  FFMA.FTZ R154, R145, R150, R154 ;  /* 0x00000096919a7223 */ /* 0x000fe2000001009a */
[----:B------:R-:W-:Y:S01]  /*2920*/  FMUL.FTZ R147, R111, R148 ;  /* 0x000000946f937220 */ /* 0x000fe20000410000 */
[----:B------:R-:W-:Y:S01]  /*2930*/  FMUL.FTZ R151, R75, R139 ;  /* 0x0000008b4b977220 */ /* 0x000fe20000410000 */
[-C--:B------:R-:W-:Y:S01]  /*2940*/  FFMA.FTZ R160, R145, R158.reuse, R143 ;  /* 0x0000009e91a07223 */ /* 0x080fe2000001008f */
[----:B------:R-:W-:Y:S01]  /*2950*/  FFMA.FTZ R145, R73, R158, RZ ;  /* 0x0000009e49917223 */ /* 0x000fe200000100ff */
[----:B------:R-:W-:Y:S01]  /*2960*/  FADD.FTZ R68, -R68, R158 ;  /* 0x0000009e44447221 */ /* 0x000fe20000010100 */
[----:B------:R-:W-:Y:S01]  /*2970*/  FMUL.FTZ R155, R34, R147 ;  /* 0x00000093229b7220 */ /* 0x000fe20000410000 */
[-C--:B------:R-:W-:Y:S01]  /*2980*/  FFMA.FTZ R158, R152, R160.reuse, R141 ;  /* 0x000000a0989e7223 */ /* 0x080fe2000001008d */
[----:B------:R-:W-:Y:S01]  /*2990*/  FADD.FTZ R143, -R143, R160 ;  /* 0x000000a08f8f7221 */ /* 0x000fe20000010100 */
[----:B------:R-:W-:Y:S01]  /*29a0*/  FFMA.FTZ R160, R76, R160, R145 ;  /* 0x000000a04ca07223 */ /* 0x000fe20000010091 */
[----:B------:R-:W-:Y:S01]  /*29b0*/  FMUL.FTZ R145, R109, R154 ;  /* 0x0000009a6d917220 */ /* 0x000fe20000410000 */
[----:B------:R-:W-:Y:S01]  /*29c0*/  FMUL.FTZ R152, R94, R150 ;  /* 0x000000965e987220 */ /* 0x000fe20000410000 */
[----:B------:R-:W-:Y:S01]  /*29d0*/  FMUL.FTZ R64, R36, R151 ;  /* 0x0000009724407220 */ /* 0x000fe20000410000 */
[----:B------:R-:W-:Y:S01]  /*29e0*/  FMUL.FTZ R161, R38, R149 ;  /* 0x0000009526a17220 */ /* 0x000fe20000410000 */
[-C--:B------:R-:W-:Y:S01]  /*29f0*/  FFMA.FTZ R164, R68, R145.reuse, RZ ;  /* 0x0000009144a47223 */ /* 0x080fe200000100ff */
[----:B------:R-:W-:Y:S01]  /*2a00*/  FMUL.FTZ R145, R32, R145 ;  /* 0x0000009120917220 */ /* 0x000fe20000410000 */
[----:B------:R-:W-:Y:S01]  /*2a10*/  FMUL.FTZ R153, R33, R152 ;  /* 0x0000009821997220 */ /* 0x000fe20000410000 */
[----:B------:R-:W-:Y:S01]  /*2a20*/  FFMA.FTZ R65, R79, R158, R160 ;  /* 0x0000009e4f417223 */ /* 0x000fe200000100a0 */
[----:B------:R-:W-:Y:S01]  /*2a30*/  FFMA.FTZ R164, R143, R152, R164 ;  /* 0x000000988fa47223 */ /* 0x000fe200000100a4 */
[----:B------:R-:W-:Y:S01]  /*2a40*/  FMUL.FTZ R152, R74, R142 ;  /* 0x0000008e4a987220 */ /* 0x000fe20000410000 */
[----:B------:R1:W-:Y:S04]  /*2a50*/  STS [R22+0x430], R145 ;  /* 0x0004309116007388 */ /* 0x0003e80000000800 */
[----:B------:R2:W-:Y:S04]  /*2a60*/  STS [R23+0x4], R153 ;  /* 0x0000049917007388 */ /* 0x0005e80000000800 */
[----:B------:R3:W-:Y:S01]  /*2a70*/  STS [R23+0x8], R155 ;  /* 0x0000089b17007388 */ /* 0x0007e20000000800 */
[----:B-1----:R-:W-:-:S03]  /*2a80*/  FADD.FTZ R145, -R141, R158 ;  /* 0x0000009e8d917221 */ /* 0x002fc60000010100 */
[----:B------:R-:W-:Y:S01]  /*2a90*/  STS [R23+0xc], R157 ;  /* 0x00000c9d17007388 */ /* 0x000fe20000000800 */
[----:B--2---:R-:W-:Y:S01]  /*2aa0*/  FMUL.FTZ R153, R39, R152 ;  /* 0x0000009827997220 */ /* 0x004fe20000410000 */
[----:B------:R-:W-:Y:S02]  /*2ab0*/  FFMA.FTZ R164, R145, R147, R164 ;  /* 0x0000009391a47223 */ /* 0x000fe400000100a4 */
[----:B------:R1:W-:Y:S01]  /*2ac0*/  STS [R23+0x10], R64 ;  /* 0x0000104017007388 */ /* 0x0003e20000000800 */
[----:B---3--:R-:W-:-:S03]  /*2ad0*/  FFMA.FTZ R155, R67, R158, R66 ;  /* 0x0000009e439b7223 */ /* 0x008fc60000010042 */
[----:B------:R-:W-:Y:S01]  /*2ae0*/  STS [R23+0x14], R159 ;  /* 0x0000149f17007388 */ /* 0x000fe20000000800 */
[----:B------:R-:W-:Y:S01]  /*2af0*/  FADD.FTZ R147, -R66, R155 ;  /* 0x0000009b42937221 */ /* 0x000fe20000010100 */
[----:B------:R-:W-:Y:S02]  /*2b00*/  IMAD.WIDE.U32 R66, R114, UR4, R116 ;  /* 0x0000000472427c25 */ /* 0x000fe4000f8e0074 */
[----:B------:R-:W-:Y:S02]  /*2b10*/  STS [R23+0x18], R161 ;  /* 0x000018a117007388 */ /* 0x000fe40000000800 */
[-C--:B------:R-:W-:Y:S01]  /*2b20*/  FFMA.FTZ R158, R144, R155.reuse, R121 ;  /* 0x0000009b909e7223 */ /* 0x080fe20000010079 */
[----:B------:R-:W-:Y:S01]  /*2b30*/  FFMA.FTZ R144, R78, R155, R65 ;  /* 0x0000009b4e907223 */ /* 0x000fe20000010041 */
[----:B------:R-:W-:Y:S01]  /*2b40*/  IMAD R65, R115, UR4, R67 ;  /* 0x0000000473417c24 */ /* 0x000fe2000f8e0243 */
[----:B------:R2:W-:Y:S01]  /*2b50*/  STS [R23+0x1c], R153 ;  /* 0x00001c9917007388 */ /* 0x0005e20000000800 */
[----:B------:R-:W-:Y:S01]  /*2b60*/  BAR.SYNC.DEFER_BLOCKING 0x0 ;  /* 0x0000000000007b1d */ /* 0x000fe20000010000 */
[----:B-1----:R-:W-:Y:S01]  /*2b70*/  LEA R64, P2, R66, UR8, 0x2 ;  /* 0x0000000842407c11 */ /* 0x002fe2000f8410ff */
[----:B------:R-:W-:Y:S01]  /*2b80*/  FFMA.FTZ R67, R119, R158, R144 ;  /* 0x0000009e77437223 */ /* 0x000fe20000010090 */
[----:B------:R-:W-:Y:S01]  /*2b90*/  IADD3 R144, PT, PT, -R134, UR7, RZ ;  /* 0x0000000786907c10 */ /* 0x000fe2000fffe1ff */
[----:B------:R-:W-:Y:S01]  /*2ba0*/  FFMA.FTZ R164, R147, R162, R164 ;  /* 0x000000a293a47223 */ /* 0x000fe200000100a4 */
[----:B------:R-:W-:Y:S01]  /*2bb0*/  FADD.FTZ R121, -R121, R158 ;  /* 0x0000009e79797221 */ /* 0x000fe20000010100 */
[----:B--2---:R-:W-:Y:S01]  /*2bc0*/  FFMA.FTZ R153, R137, R158, R70 ;  /* 0x0000009e89997223 */ /* 0x004fe20000010046 */
[----:B------:R-:W-:-:S02]  /*2bd0*/  LEA.HI.X R65, R66, UR9, R65, 0x2, P2 ;  /* 0x0000000942417c11 */ /* 0x000fc400090f1441 */
[----:B------:R-:W-:Y:S01]  /*2be0*/  ISETP.GE.AND P2, PT, R144, 0x1, PT ;  /* 0x000000019000780c */ /* 0x000fe20003f46270 */
[----:B------:R-:W-:Y:S01]  /*2bf0*/  FFMA.FTZ R164, R121, R151, R164 ;  /* 0x0000009779a47223 */ /* 0x000fe200000100a4 */
[----:B------:R-:W-:Y:S01]  /*2c00*/  FADD.FTZ R137, -R70, R153 ;  /* 0x0000009946897221 */ /* 0x000fe20000010100 */
[-C--:B------:R-:W-:Y:S01]  /*2c10*/  FFMA.FTZ R71, R71, R153.reuse, R136 ;  /* 0x0000009947477223 */ /* 0x080fe20000010088 */
[----:B------:R-:W-:Y:S01]  /*2c20*/  FFMA.FTZ R66, R110, R153, R67 ;  /* 0x000000996e427223 */ /* 0x000fe20000010043 */
[----:B------:R-:W-:Y:S01]  /*2c30*/  ISETP.GE.AND P3, PT, R144, 0x21, PT ;  /* 0x000000219000780c */ /* 0x000fe20003f66270 */
[----:B------:R-:W-:Y:S01]  /*2c40*/  FFMA.FTZ R67, R137, R156, R164 ;  /* 0x0000009c89437223 */ /* 0x000fe200000100a4 */
[----:B------:R-:W-:Y:S01]  /*2c50*/  FADD.FTZ R136, -R136, R71 ;  /* 0x0000004788887221 */ /* 0x000fe20000010100 */
[-C--:B------:R-:W-:Y:S01]  /*2c60*/  FFMA.FTZ R151, R69, R71.reuse, R120 ;  /* 0x0000004745977223 */ /* 0x080fe20000010078 */
[----:B------:R-:W-:Y:S02]  /*2c70*/  FFMA.FTZ R69, R123, R71, R66 ;  /* 0x000000477b457223 */ /* 0x000fe40000010042 */
[----:B------:R-:W-:Y:S01]  /*2c80*/  FFMA.FTZ R70, R136, R149, R67 ;  /* 0x0000009588467223 */ /* 0x000fe20000010043 */
[----:B------:R-:W-:Y:S01]  /*2c90*/  FADD.FTZ R67, -R120, R151 ;  /* 0x0000009778437221 */ /* 0x000fe20000010100 */
[----:B------:R-:W-:Y:S01]  /*2ca0*/  FFMA.FTZ R66, R118, R151, R69 ;  /* 0x0000009776427223 */ /* 0x000fe20000010045 */
[----:B------:R1:W2:Y:S02]  /*2cb0*/  LDS R141, [R24+0x4b0] ;  /* 0x0004b000188d7984 */ /* 0x0002a40000000800 */
[----:B------:R-:W-:Y:S01]  /*2cc0*/  FFMA.FTZ R69, R67, R152, R70 ;  /* 0x0000009843457223 */ /* 0x000fe20000010046 */
[----:B------:R-:W-:Y:S06]  /*2cd0*/  @!P2 BRA `(.L_x_9288) ;  /* 0x000000000008a947 */ /* 0x000fec0003800000 */
[----:B------:R-:W3:Y:S04]  /*2ce0*/  LDS R71, [R19+0x430] ;  /* 0x0004300013477984 */ /* 0x000ee80000000800 */
[----:B---3--:R3:W-:Y:S02]  /*2cf0*/  REDG.E.ADD.F32.FTZ.RN.STRONG.GPU desc[UR16][R64.64], R71 ;  /* 0x00000047400079a6 */ /* 0x0087e4000c12f310 */
.L_x_9288:
[----:B------:R-:W-:Y:S05]  /*2d00*/  BSYNC.RECONVERGENT B0 ;  /* 0x0000000000007941 */ /* 0x000fea0003800200 */
.L_x_9287:
[----:B------:R-:W-:Y:S04]  /*2d10*/  BSSY.RECONVERGENT B0, `(.L_x_9289) ;  /* 0x0000003000007945 */ /* 0x000fe80003800200 */
[----:B------:R-:W-:Y:S05]  /*2d20*/  @!P3 BRA `(.L_x_9290) ;  /* 0x000000000004b947 */ /* 0x000fea0003800000 */
[----:B--2---:R4:W-:Y:S02]  /*2d30*/  REDG.E.ADD.F32.FTZ.RN.STRONG.GPU desc[UR16][R64.64+0x80], R141 ;  /* 0x0000808d400079a6 */ /* 0x0049e4000c12f310 */
.L_x_9290:
[----:B------:R-:W-:Y:S05]  /*2d40*/  BSYNC.RECONVERGENT B0 ;  /* 0x0000000000007941 */ /* 0x000fea0003800200 */
.L_x_9289:
[----:B---3--:R3:W0:Y:S01]  /*2d50*/  LDS R71, [R25+0x530] ;  /* 0x0005300019477984 */ /* 0x0086220000000800 */
        /* <DEDUP_REMOVED lines=8> */
[----:B---3--:R-:W-:-:S12]  /*2de0*/  @!P6 BRA `(.L_x_9292) ;  /* 0x000000000004e947 */ /* 0x008fd80003800000 */
[----:B0-----:R3:W-:Y:S02]  /*2df0*/  REDG.E.ADD.F32.FTZ.RN.STRONG.GPU desc[UR16][R64.64+0x100], R71 ;  /* 0x00010047400079a6 */ /* 0x0017e4000c12f310 */
.L_x_9292:
[----:B------:R-:W-:Y:S05]  /*2e00*/  BSYNC.RECONVERGENT B0 ;  /* 0x0000000000007941 */ /* 0x000fea0003800200 */
.L_x_9291:
[----:B0--3--:R0:W3:Y:S01]  /*2e10*/  LDS R71, [R26+0x5b0] ;  /* 0x0005b0001a477984 */ /* 0x0090e20000000800 */
[----:B------:R-:W-:Y:S01]  /*2e20*/  ISETP.NE.AND P6, PT, R70, RZ, PT ;  /* 0x000000ff4600720c */ /* 0x000fe20003fc5270 */
[----:B------:R-:W-:-:S12]  /*2e30*/  BSSY.RECONVERGENT B0, `(.L_x_9293) ;  /* 0x0000003000007945 */ /* 0x000fd80003800200 */
[----:B0-----:R-:W-:Y:S05]  /*2e40*/  @!P6 BRA `(.L_x_9294) ;  /* 0x000000000004e947 */ /* 0x001fea0003800000 */
[----:B---3--:R0:W-:Y:S02]  /*2e50*/  REDG.E.ADD.F32.FTZ.RN.STRONG.GPU desc[UR16][R64.64+0x180], R71 ;  /* 0x00018047400079a6 */ /* 0x0081e4000c12f310 */
.L_x_9294:
[----:B------:R-:W-:Y:S05]  /*2e60*/  BSYNC.RECONVERGENT B0 ;  /* 0x0000000000007941 */ /* 0x000fea0003800200 */
.L_x_9293:
[----:B0--3--:R0:W3:Y:S01]  /*2e70*/  LDS R71, [R27+0x630] ;  /* 0x000630001b477984 */ /* 0x0090e20000000800 */
[----:B------:R-:W-:Y:S04]  /*2e80*/  BSSY.RECONVERGENT B0, `(.L_x_9295) ;  /* 0x0000003000007945 */ /* 0x000fe80003800200 */
[----:B------:R-:W-:Y:S05]  /*2e90*/  @!P2 BRA `(.L_x_9296) ;  /* 0x000000000004a947 */ /* 0x000fea0003800000 */
[----:B---3--:R3:W-:Y:S02]  /*2ea0*/  REDG.E.ADD.F32.FTZ.RN.STRONG.GPU desc[UR16][R64.64+0x200], R71 ;  /* 0x00020047400079a6 */ /* 0x0087e4000c12f310 */
.L_x_9296:
[----:B------:R-:W-:Y:S05]  /*2eb0*/  BSYNC.RECONVERGENT B0 ;  /* 0x0000000000007941 */ /* 0x000fea0003800200 */
.L_x_9295:
[----:B---3--:R3:W0:Y:S01]  /*2ec0*/  LDS R71, [R28+0x6b0] ;  /* 0x0006b0001c477984 */ /* 0x0086220000000800 */
[----:B------:R-:W-:Y:S04]  /*2ed0*/  BSSY.RECONVERGENT B0, `(.L_x_9297) ;  /* 0x0000003000007945 */ /* 0x000fe80003800200 */
[----:B------:R-:W-:Y:S05]  /*2ee0*/  @!P3 BRA `(.L_x_9298) ;  /* 0x000000000004b947 */ /* 0x000fea0003800000 */
[----:B0-----:R0:W-:Y:S02]  /*2ef0*/  REDG.E.ADD.F32.FTZ.RN.STRONG.GPU desc[UR16][R64.64+0x280], R71 ;  /* 0x00028047400079a6 */ /* 0x0011e4000c12f310 */
.L_x_9298:
[----:B------:R-:W-:Y:S05]  /*2f00*/  BSYNC.RECONVERGENT B0 ;  /* 0x0000000000007941 */ /* 0x000fea0003800200 */
.L_x_9297:
[----:B0-----:R0:W0:Y:S01]  /*2f10*/  LDS R71, [R29+0x730] ;  /* 0x000730001d477984 */ /* 0x0010220000000800 */
[----:B------:R-:W-:Y:S04]  /*2f20*/  BSSY.RECONVERGENT B0, `(.L_x_9299) ;  /* 0x0000003000007945 */ /* 0x000fe80003800200 */
[----:B------:R-:W-:Y:S05]  /*2f30*/  @!P4 BRA `(.L_x_9300) ;  /* 0x000000000004c947 */ /* 0x000fea0003800000 */
[----:B0-----:R0:W-:Y:S02]  /*2f40*/  REDG.E.ADD.F32.FTZ.RN.STRONG.GPU desc[UR16][R64.64+0x300], R71 ;  /* 0x00030047400079a6 */ /* 0x0011e4000c12f310 */
.L_x_9300:
[----:B------:R-:W-:Y:S05]  /*2f50*/  BSYNC.RECONVERGENT B0 ;  /* 0x0000000000007941 */ /* 0x000fea0003800200 */
.L_x_9299:
[----:B0-----:R0:W0:Y:S01]  /*2f60*/  LDS R71, [R30+0x7b0] ;  /* 0x0007b0001e477984 */ /* 0x0010220000000800 */
[----:B------:R-:W-:Y:S04]  /*2f70*/  BSSY.RECONVERGENT B0, `(.L_x_9301) ;  /* 0x0000003000007945 */ /* 0x000fe80003800200 */
[----:B------:R-:W-:Y:S05]  /*2f80*/  @!P5 BRA `(.L_x_9302) ;  /* 0x000000000004d947 */ /* 0x000fea0003800000 */
[----:B0-----:R0:W-:Y:S02]  /*2f90*/  REDG.E.ADD.F32.FTZ.RN.STRONG.GPU desc[UR16][R64.64+0x380], R71 ;  /* 0x00038047400079a6 */ /* 0x0011e4000c12f310 */
.L_x_9302:
[----:B------:R-:W-:Y:S05]  /*2fa0*/  BSYNC.RECONVERGENT B0 ;  /* 0x0000000000007941 */ /* 0x000fea0003800200 */
.L_x_9301:
[----:B0---4-:R-:W0:Y:S01]  /*2fb0*/  SHFL.DOWN PT, R64, R69, 0x1, 0x1f ;  /* 0x08201f0045407f89 */ /* 0x011e2200000e0000 */
[C---:B------:R-:W-:Y:S01]  /*2fc0*/  ISETP.GT.AND P2, PT, R90.reuse, 0x1e, PT ;  /* 0x0000001e5a00780c */ /* 0x040fe20003f44270 */
[----:B------:R-:W-:Y:S01]  /*2fd0*/  FMUL.FTZ R70, R133, R139 ;  /* 0x0000008b85467220 */ /* 0x000fe20000410000 */
[----:B------:R-:W-:Y:S01]  /*2fe0*/  ISETP.NE.AND P3, PT, R90, RZ, PT ;  /* 0x000000ff5a00720c */ /* 0x000fe20003f65270 */
[----:B------:R-:W4:Y:S01]  /*2ff0*/  SHFL.DOWN PT, R65, R66, 0x1, 0x1f ;  /* 0x08201f0042417f89 */ /* 0x000f2200000e0000 */
[----:B------:R-:W-:Y:S01]  /*3000*/  FMUL.FTZ R71, R56, R154 ;  /* 0x0000009a38477220 */ /* 0x000fe20000410000 */
[----:B------:R-:W-:Y:S01]  /*3010*/  FMUL.FTZ R121, R121, R70 ;  /* 0x0000004679797220 */ /* 0x000fe20000410000 */
[----:B------:R-:W-:Y:S02]  /*3020*/  BSSY.RECONVERGENT B0, `(.L_x_9303) ;  /* 0x0000051000007945 */ /* 0x000fe40003800200 */
[----:B------:R-:W-:-:S05]  /*3030*/  FFMA.FTZ R48, R109, R71, R48 ;  /* 0x000000476d307223 */ /* 0x000fca0000010030 */
        /* <DEDUP_REMOVED lines=18> */
[-C--:B------:R-:W-:Y:S01]  /*3160*/  FMUL.FTZ R62, R61, R138.reuse ;  /* 0x0000008a3d3e7220 */ /* 0x080fe20000410000 */
[----:B----4-:R-:W-:Y:S01]  /*3170*/  @!P2 FADD.FTZ R66, R66, R65 ;  /* 0x000000414242a221 */ /* 0x010fe20000010000 */
[----:B------:R-:W0:Y:S01]  /*3180*/  SHFL.DOWN PT, R120, R69, 0x10, 0x1f ;  /* 0x0a001f0045787f89 */ /* 0x000e2200000e0000 */
[----:B------:R-:W-:Y:S01]  /*3190*/  FMUL.FTZ R138, R133, R138 ;  /* 0x0000008a858a7220 */ /* 0x000fe20000410000 */
[----:B------:R-:W-:Y:S01]  /*31a0*/  FMUL.FTZ R61, R60, R139 ;  /* 0x0000008b3c3d7220 */ /* 0x000fe20000410000 */
[----:B------:R-:W-:Y:S01]  /*31b0*/  FMUL.FTZ R60, R59, R146 ;  /* 0x000000923b3c7220 */ /* 0x000fe20000410000 */
[----:B------:R-:W4:Y:S01]  /*31c0*/  SHFL.DOWN PT, R65, R66, 0x10, 0x1f ;  /* 0x0a001f0042417f89 */ /* 0x000f2200000e0000 */
        /* <DEDUP_REMOVED lines=26> */
[----:B------:R-:W-:Y:S01]  /*3370*/  FSEL R69, R69, R56, P2 ;  /* 0x0000003845457208 */ /* 0x000fe20001000000 */
        /* <DEDUP_REMOVED lines=27> */
.L_x_9304:
[----:B------:R-:W-:Y:S05]  /*3530*/  BSYNC.RECONVERGENT B0 ;  /* 0x0000000000007941 */ /* 0x000fea0003800200 */
.L_x_9303:
[----:B------:R-:W-:-:S04]  /*3540*/  UIADD3 UR4, UPT, UPT, UR4, 0x1, URZ ;  /* 0x0000000104047890 */ /* 0x000fc8000fffe0ff */
[----:B------:R-:W-:-:S09]  /*3550*/  UISETP.GE.AND UP0, UPT, UR4, UR11, UPT ;  /* 0x0000000b0400728c */ /* 0x000fd2000bf06270 */
[----:B------:R-:W-:Y:S05]  /*3560*/  BRA.U !UP0, `(.L_x_9305) ;  /* 0xffffffe508a87547 */ /* 0x000fea000b83ffff */
.L_x_9283:
[----:B------:R-:W-:Y:S01]  /*3570*/  BAR.SYNC.DEFER_BLOCKING 0x0 ;  /* 0x0000000000007b1d */ /* 0x000fe20000010000 */
[----:B------:R-:W-:Y:S01]  /*3580*/  MOV R58, R106 ;  /* 0x0000006a003a7202 */ /* 0x000fe20000000f00 */
[----:B------:R-:W-:Y:S01]  /*3590*/  HFMA2 R59, -RZ, RZ, 0, 0 ;  /* 0x00000000ff3b7431 */ /* 0x000fe200000001ff */
[----:B------:R-:W-:Y:S02]  /*35a0*/  IADD3 R10, P1, PT, R10, -0x400, RZ ;  /* 0xfffffc000a0a7810 */ /* 0x000fe40007f3e0ff */
[----:B------:R-:W-:-:S03]  /*35b0*/  IADD3 R8, P2, PT, R8, -0x400, RZ ;  /* 0xfffffc0008087810 */ /* 0x000fc60007f5e0ff */
        /* <DEDUP_REMOVED lines=11> */
[----:B------:R-:W-:-:S03]  /*3670*/  NOP ;  /* 0x0000000000007918 */ /* 0x000fc60000000000 */
[----:B------:R-:W1:Y:S01]  /*3680*/  LDS.128 R32, [R91] ;  /* 0x000000005b207984 */ /* 0x000e620000000c00 */
[----:B----4-:R-:W-:-:S03]  /*3690*/  IMAD.WIDE.U32 R56, R60, UR18, R58 ;  /* 0x000000123c387c25 */ /* 0x010fc6000f8e003a */
[----:B------:R-:W4:Y:S01]  /*36a0*/  LDS.128 R36, [R91+0x200] ;  /* 0x000200005b247984 */ /* 0x000f220000000c00 */
[----:B------:R-:W-:Y:S02]  /*36b0*/  IMAD R57, R61, UR18, R57 ;  /* 0x000000123d397c24 */ /* 0x000fe4000f8e0239 */
[----:B------:R-:W2:Y:S01]  /*36c0*/  LDC.64 R60, c[0x0][0x518] ;  /* 0x00014600ff3c7b82 */ /* 0x000ea20000000a00 */
[----:B-----5:R-:W-:-:S04]  /*36d0*/  IMAD.WIDE.U32 R48, R0, UR4, R56 ;  /* 0x0000000400307c25 */ /* 0x020fc8000f8e0038 */
[----:B------:R-:W-:Y:S01]  /*36e0*/  IMAD R49, R0, UR5, R49 ;  /* 0x0000000500317c24 */ /* 0x000fe2000f8e0231 */
[C---:B0-----:R-:W-:Y:S01]  /*36f0*/  LEA R56, P0, R48.reuse, R62, 0x2 ;  /* 0x0000003e30387211 */ /* 0x041fe200078010ff */
[----:B------:R-:W0:Y:S03]  /*3700*/  LDCU.64 UR4, c[0x0][0x520] ;  /* 0x0000a400ff0477ac */ /* 0x000e260008000a00 */
[----:B------:R-:W-:Y:S02]  /*3710*/  LEA.HI.X R57, R48, R63, R49, 0x2, P0 ;  /* 0x0000003f30397211 */ /* 0x000fe400000f1431 */
[----:B------:R-:W5:Y:S01]  /*3720*/  LDC.64 R62, c[0x0][0x560] ;  /* 0x00015800ff3e7b82 */ /* 0x000f620000000a00 */
[----:B------:R-:W-:-:S04]  /*3730*/  IMAD.WIDE.U32 R56, R21, 0x10, R56 ;  /* 0x0000001015387825 */ /* 0x000fc800078e0038 */
[----:B--2---:R-:W-:-:S04]  /*3740*/  IMAD.WIDE.U32 R58, R60, UR18, R58 ;  /* 0x000000123c3a7c25 */ /* 0x004fc8000f8e003a */
[----:B------:R-:W-:Y:S01]  /*3750*/  IMAD R59, R61, UR18, R59 ;  /* 0x000000123d3b7c24 */ /* 0x000fe2000f8e023b */
[----:B-1----:R1:W-:Y:S04]  /*3760*/  STG.E.128 desc[UR16][R56.64], R32 ;  /* 0x0000002038007986 */ /* 0x0023e8000c101d10 */
[----:B----4-:R-:W-:Y:S01]  /*3770*/  STG.E.128 desc[UR16][R56.64+0x200], R36 ;  /* 0x0002002438007986 */ /* 0x010fe2000c101d10 */
[----:B------:R-:W-:Y:S01]  /*3780*/  BAR.SYNC.DEFER_BLOCKING 0x0 ;  /* 0x0000000000007b1d */ /* 0x000fe20000010000 */
[----:B-1----:R-:W-:Y:S01]  /*3790*/  FADD.FTZ R34, R7, R40 ;  /* 0x0000002807227221 */ /* 0x002fe20000010000 */
[----:B0-----:R-:W-:-:S04]  /*37a0*/  IMAD.WIDE.U32 R32, R0, UR4, R58 ;  /* 0x0000000400207c25 */ /* 0x001fc8000f8e003a */
        /* <DEDUP_REMOVED lines=21> */
.L_x_9281:
        /* <DEDUP_REMOVED lines=34> */
.L_x_9308:
[----:B------:R-:W-:Y:S05]  /*3b20*/  BSYNC.RECONVERGENT B0 ;  /* 0x0000000000007941 */ /* 0x000fea0003800200 */
.L_x_9307:
[----:B------:R-:W-:Y:S05]  /*3b30*/  @!P0 BRA `(.L_x_9309) ;  /* 0x0000000000688947 */ /* 0x000fea0003800000 */
[----:B------:R-:W-:Y:S06]  /*3b40*/  BAR.SYNC.DEFER_BLOCKING 0x0 ;  /* 0x0000000000007b1d */ /* 0x000fec0000010000 */
[----:B------:R-:W-:Y:S01]  /*3b50*/  BSSY.RECONVERGENT B0, `(.L_x_9309) ;  /* 0x0000018000007945 */ /* 0x000fe20003800200 */
[----:B--2--5:R-:W2:Y:S01]  /*3b60*/  SHFL.DOWN P0, R2, R7, 0x1, 0x1f ;  /* 0x08201f0007027f89 */ /* 0x024ea20000000000 */
[----:B-1----:R-:W1:Y:S01]  /*3b70*/  S2R R6, SR_LANEID ;  /* 0x0000000000067919 */ /* 0x002e620000000000 */
[----:B--2---:R-:W-:Y:S02]  /*3b80*/  @P0 FADD R2, R2, R7 ;  /* 0x0000000702020221 */ /* 0x004fe40000000000 */
[----:B------:R-:W2:Y:S03]  /*3b90*/  S2R R7, SR_TID.X ;  /* 0x0000000000077919 */ /* 0x000ea60000002100 */
        /* <DEDUP_REMOVED lines=19> */
.L_x_9310:
[----:B------:R-:W-:Y:S05]  /*3cd0*/  BSYNC.RECONVERGENT B0 ;  /* 0x0000000000007941 */ /* 0x000fea0003800200 */
.L_x_9309:
[----:B------:R-:W-:Y:S05]  /*3ce0*/  @P2 EXIT ;  /* 0x000000000000294d */ /* 0x000fea0003800000 */
[----:B------:R-:W2:Y:S01]  /*3cf0*/  LDCU.64 UR8, c[0x0][0x4e8] ;  /* 0x00009d00ff0877ac */ /* 0x000ea20008000a00 */
[----:B------:R-:W4:Y:S01]  /*3d00*/  S2UR UR5, SR_CgaCtaId ;  /* 0x00000000000579c3 */ /* 0x000f220000008800 */
[----:B------:R-:W-:Y:S01]  /*3d10*/  BSSY.RECONVERGENT B0, `(.L_x_9311) ;  /* 0x0000023000007945 */ /* 0x000fe20003800200 */
[----:B-1----:R-:W-:Y:S01]  /*3d20*/  MOV R15, R14 ;  /* 0x0000000e000f7202 */ /* 0x002fe20000000f00 */
[----:B------:R-:W-:Y:S01]  /*3d30*/  UMOV UR4, 0x400 ;  /* 0x0000040000047882 */ /* 0x000fe20000000000 */
[----:B------:R-:W1:Y:S01]  /*3d40*/  LDCU UR6, c[0x0][0x360] ;  /* 0x00006c00ff0677ac */ /* 0x000e620008000800 */
[----:B------:R-:W0:Y:S01]  /*3d50*/  LDCU.64 UR10, c[0x0][0x4b0] ;  /* 0x00009600ff0a77ac */ /* 0x000e220008000a00 */
[----:B------:R-:W0:Y:S01]  /*3d60*/  LDCU.64 UR12, c[0x0][0x530] ;  /* 0x0000a600ff0c77ac */ /* 0x000e220008000a00 */
[----:B------:R-:W0:Y:S01]  /*3d70*/  LDCU.64 UR14, c[0x0][0x4f0] ;  /* 0x00009e00ff0e77ac */ /* 0x000e220008000a00 */
[C---:B--2--5:R-:W-:Y:S01]  /*3d80*/  IMAD.WIDE.U32 R2, R0.reuse, UR8, RZ ;  /* 0x0000000800027c25 */ /* 0x064fe2000f8e00ff */
[----:B------:R-:W2:Y:S03]  /*3d90*/  LDCU.64 UR18, c[0x0][0x540] ;  /* 0x0000a800ff1277ac */ /* 0x000ea60008000a00 */
[----:B------:R-:W-:Y:S01]  /*3da0*/  IMAD R21, R0, UR9, R3 ;  /* 0x0000000900157c24 */ /* 0x000fe2000f8e0203 */
[----:B-1--4-:R-:W-:-:S12]  /*3db0*/  ULEA UR4, UR5, UR4, 0x18 ;  /* 0x0000000405047291 */ /* 0x012fd8000f8ec0ff */
.L_x_9312:
[----:B------:R-:W-:Y:S02]  /*3dc0*/  LEA R0, R15, UR4, 0x2 ;  /* 0x000000040f007c11 */ /* 0x000fe4000f8e10ff */
[----:B------:R-:W-:Y:S02]  /*3dd0*/  SHF.R.S32.HI R6, RZ, 0x1f, R15 ;  /* 0x0000001fff067819 */ /* 0x000fe4000001140f */
[----:B-1----:R-:W-:Y:S01]  /*3de0*/  MOV R8, R2 ;  /* 0x0000000200087202 */ /* 0x002fe20000000f00 */
[----:B------:R-:W1:Y:S01]  /*3df0*/  LDS R17, [R0+0x1b08] ;  /* 0x001b080000117984 */ /* 0x000e620000000800 */
[----:B------:R-:W-:Y:S01]  /*3e00*/  MOV R9, R21 ;  /* 0x0000001500097202 */ /* 0x000fe20000000f00 */
[C---:B0-----:R-:W-:Y:S01]  /*3e10*/  IMAD R12, R6.reuse, UR10, RZ ;  /* 0x0000000a060c7c24 */ /* 0x041fe2000f8e02ff */
[----:B------:R-:W-:Y:S01]  /*3e20*/  MOV R4, R98 ;  /* 0x0000006200047202 */ /* 0x000fe20000000f00 */
[----:B------:R-:W0:Y:S01]  /*3e30*/  LDS R19, [R0+0x1f08] ;  /* 0x001f080000137984 */ /* 0x000e220000000800 */
        /* <DEDUP_REMOVED lines=14> */
[----:B0-----:R1:W-:Y:S02]  /*3f20*/  REDG.E.ADD.F32.FTZ.RN.STRONG.GPU desc[UR16][R12.64], R19 ;  /* 0x000000130c0079a6 */ /* 0x0013e4000c12f310 */
[----:B------:R-:W-:Y:S05]  /*3f30*/  @!P0 BRA `(.L_x_9312) ;  /* 0xfffffffc00a08947 */ /* 0x000fea000383ffff */
[----:B------:R-:W-:Y:S05]  /*3f40*/  BSYNC.RECONVERGENT B0 ;  /* 0x0000000000007941 */ /* 0x000fea0003800200 */
.L_x_9311:
[----:B------:R-:W-:Y:S05]  /*3f50*/  EXIT ;  /* 0x000000000000794d */ /* 0x000fea0003800000 */
.L_x_9313:
        /* <DEDUP_REMOVED lines=10> */
.L_x_10530:


//--------------------- .text._Z25selective_scan_bwd_kernelI32Selective_Scan_bwd_kernel_traitsILi32ELi8ELb1ELb1ELb0ELb1ELb0EffEEv12SSMParamsBwd --------------------------
	.section	.text._Z25selective_scan_bwd_kernelI32Selective_Scan_bwd_kernel_traitsILi32ELi8ELb1ELb1ELb0ELb1ELb0EffEEv12SSMParamsBwd,"ax",@progbits
	.align	128
        .global         _Z25selective_scan_bwd_kernelI32Selective_Scan_bwd_kernel_traitsILi32ELi8ELb1ELb1ELb0ELb1ELb0EffEEv12SSMParamsBwd
        .type           _Z25selective_scan_bwd_kernelI32Selective_Scan_bwd_kernel_traitsILi32ELi8ELb1ELb1ELb0ELb1ELb0EffEEv12SSMParamsBwd,@function
        .size           _Z25selective_scan_bwd_kernelI32Selective_Scan_bwd_kernel_traitsILi32ELi8ELb1ELb1ELb0ELb1ELb0EffEEv12SSMParamsBwd,(.L_x_10531 - _Z25selective_scan_bwd_kernelI32Selective_Scan_bwd_kernel_traitsILi32ELi8ELb1ELb1ELb0ELb1ELb0EffEEv12SSMParamsBwd)
        .other          _Z25selective_scan_bwd_kernelI32Selective_Scan_bwd_kernel_traitsILi32ELi8ELb1ELb1ELb0ELb1ELb0EffEEv12SSMParamsBwd,@"STO_CUDA_ENTRY STV_DEFAULT"
_Z25selective_scan_bwd_kernelI32Selective_Scan_bwd_kernel_traitsILi32ELi8ELb1ELb1ELb0ELb1ELb0EffEEv12SSMParamsBwd:
.text._Z25selective_scan_bwd_kernelI32Selective_Scan_bwd_kernel_traitsILi32ELi8ELb1ELb1ELb0ELb1ELb0EffEEv12SSMParamsBwd:
        /* <DEDUP_REMOVED lines=134> */
[C---:B------:R-:W-:Y:S02]  /*0860*/  SHF.L.U32 R7, R36.reuse, 0x3, RZ ;  /* 0x0000000324077819 */ /* 0x040fe400000006ff */
[C---:B------:R-:W-:Y:S01]  /*0870*/  IADD3 R9, PT, PT, R36.reuse, 0x20, RZ ;  /* 0x0000002024097810 */ /* 0x040fe20007ffe0ff */
[----:B------:R-:W-:Y:S01]  /*0880*/  IMAD R3, R5, UR18, R3 ;  /* 0x0000001205037c24 */ /* 0x000fe2000f8e0203 */
[C---:B------:R-:W-:Y:S01]  /*0890*/  IADD3 R11, PT, PT, R36.reuse, 0x40, RZ ;  /* 0x00000040240b7810 */ /* 0x040fe20007ffe0ff */
        /* <DEDUP_REMOVED lines=35> */
.L_x_9354:
[----:B------:R-:W-:Y:S01]  /*0ad0*/  BAR.SYNC.DEFER_BLOCKING 0x0 ;  /* 0x0000000000007b1d */ /* 0x000fe20000010000 */
[----:B0-----:R-:W-:-:S05]  /*0ae0*/  IMAD.WIDE.U32 R4, R74, 0x10, R84 ;  /* 0x000000104a047825 */ /* 0x001fca00078e0054 */
[----:B------:R-:W2:Y:S04]  /*0af0*/  LDG.E.128 R8, desc[UR16][R4.64] ;  /* 0x0000001004087981 */ /* 0x000ea8000c1e1d00 */
[----:B------:R-:W3:Y:S01]  /*0b00*/  LDG.E.128 R12, desc[UR16][R4.64+0x200] ;  /* 0x00020010040c7981 */ /* 0x000ee2000c1e1d00 */
[----:B------:R-:W0:Y:S01]  /*0b10*/  S2UR UR5, SR_CgaCtaId ;  /* 0x00000000000579c3 */ /* 0x000e220000008800 */
[----:B------:R-:W-:Y:S01]  /*0b20*/  UMOV UR4, 0x400 ;  /* 0x0000040000047882 */ /* 0x000fe20000000000 */
[----:B------:R-:W-:Y:S01]  /*0b30*/  IMAD.WIDE.U32 R42, R74, 0x10, R82 ;  /* 0x000000104a2a7825 */ /* 0x000fe200078e0052 */
[----:B------:R-:W1:Y:S01]  /*0b40*/  S2R R111, SR_LANEID ;  /* 0x00000000006f7919 */ /* 0x000e620000000000 */
[----:B0-----:R-:W-:-:S06]  /*0b50*/  ULEA UR4, UR5, UR4, 0x18 ;  /* 0x0000000405047291 */ /* 0x001fcc000f8ec0ff */
[----:B-1----:R-:W-:-:S04]  /*0b60*/  LEA R90, R111, UR4, 0x4 ;  /* 0x000000046f5a7c11 */ /* 0x002fc8000f8e20ff */
        /* <DEDUP_REMOVED lines=9> */
[----:B------:R-:W-:-:S03]  /*0c00*/  IMAD.WIDE.U32 R48, R74, 0x10, R80 ;  /* 0x000000104a307825 */ /* 0x000fc600078e0050 */
        /* <DEDUP_REMOVED lines=58> */
.L_x_9316:
[----:B------:R-:W-:Y:S05]  /*0fb0*/  BSYNC.RECONVERGENT B0 ;  /* 0x0000000000007941 */ /* 0x000fea0003800200 */
.L_x_9315:
        /* <DEDUP_REMOVED lines=35> */
.L_x_9318:
[----:B------:R-:W-:Y:S05]  /*11f0*/  BSYNC.RECONVERGENT B0 ;  /* 0x0000000000007941 */ /* 0x000fea0003800200 */
.L_x_9317:
        /* <DEDUP_REMOVED lines=37> */
.L_x_9320:
[----:B------:R-:W-:Y:S05]  /*1450*/  BSYNC.RECONVERGENT B0 ;  /* 0x0000000000007941 */ /* 0x000fea0003800200 */
.L_x_9319:
        /* <DEDUP_REMOVED lines=32> */
.L_x_9322:
[----:B------:R-:W-:Y:S05]  /*1660*/  BSYNC.RECONVERGENT B0 ;  /* 0x0000000000007941 */ /* 0x000fea0003800200 */
.L_x_9321:
        /* <DEDUP_REMOVED lines=32> */
.L_x_9324:
[----:B------:R-:W-:Y:S05]  /*1870*/  BSYNC.RECONVERGENT B0 ;  /* 0x0000000000007941 */ /* 0x000fea0003800200 */
.L_x_9323:
        /* <DEDUP_REMOVED lines=32> */
.L_x_9326:
[----:B------:R-:W-:Y:S05]  /*1a80*/  BSYNC.RECONVERGENT B0 ;  /* 0x0000000000007941 */ /* 0x000fea0003800200 */
.L_x_9325:
        /* <DEDUP_REMOVED lines=32> */
.L_x_9328:
[----:B------:R-:W-:Y:S05]  /*1c90*/  BSYNC.RECONVERGENT B0 ;  /* 0x0000000000007941 */ /* 0x000fea0003800200 */
.L_x_9327:
        /* <DEDUP_REMOVED lines=32> */
.L_x_9330:
[----:B------:R-:W-:Y:S05]  /*1ea0*/  BSYNC.RECONVERGENT B0 ;  /* 0x0000000000007941 */ /* 0x000fea0003800200 */
.L_x_9329:
        /* <DEDUP_REMOVED lines=24> */
[----:B------:R-:W-:Y:S01]  /*2030*/  ISETP.NE.AND P0, PT, R77, 0x1, PT ;  /* 0x000000014d00780c */ /* 0x000fe20003f05270 */
        /* <DEDUP_REMOVED lines=26> */
.L_x_9353:
[----:B0-----:R-:W-:-:S04]  /*21e0*/  IMAD.WIDE.U32 R48, R114, UR4, RZ ;  /* 0x0000000472307c25 */ /* 0x001fc8000f8e00ff */
[----:B------:R-:W-:Y:S01]  /*21f0*/  IMAD R49, R115, UR4, R49 ;  /* 0x0000000473317c24 */ /* 0x000fe2000f8e0231 */
[----:B------:R-:W-:-:S04]  /*2200*/  LEA R52, P1, R48, R79, 0x2 ;  /* 0x0000004f30347211 */ /* 0x000fc800078210ff */
[----:B------:R-:W-:-:S03]  /*2210*/  LEA.HI.X R53, R48, R78, R49, 0x2, P1 ;  /* 0x0000004e30357211 */ /* 0x000fc600008f1431 */
[----:B------:R-:W-:-:S05]  /*2220*/  IMAD.WIDE.U32 R52, R74, 0x10, R52 ;  /* 0x000000104a347825 */ /* 0x000fca00078e0034 */
[----:B---3--:R-:W3:Y:S04]  /*2230*/  LDG.E.128 R56, desc[UR16][R52.64] ;  /* 0x0000001034387981 */ /* 0x008ee8000c1e1d00 */
[----:B------:R-:W4:Y:S01]  /*2240*/  LDG.E.128 R60, desc[UR16][R52.64+0x200] ;  /* 0x00020010343c7981 */ /* 0x000f22000c1e1d00 */
        /* <DEDUP_REMOVED lines=14> */
[----:B----4-:R3:W-:Y:S01]  /*2330*/  STS.128 [R90+0x200], R60 ;  /* 0x0002003c5a007388 */ /* 0x0107e20000000c00 */
[----:B------:R-:W-:-:S03]  /*2340*/  NOP ;  /* 0x0000000000007918 */ /* 0x000fc60000000000 */
[----:B------:R4:W5:Y:S01]  /*2350*/  LDG.E R112, desc[UR16][R112.64] ;  /* 0x0000001070707981 */ /* 0x000962000c1e1900 */
[----:B------:R-:W4:Y:S01]  /*2360*/  S2UR UR6, SR_CgaCtaId ;  /* 0x00000000000679c3 */ /* 0x000f220000008800 */
        /* <DEDUP_REMOVED lines=9> */
[C---:B------:R-:W-:Y:S01]  /*2400*/  FMUL.FTZ R149, R0.reuse, R117 ;  /* 0x0000007500957220 */ /* 0x040fe20000410000 */
[C---:B------:R-:W-:Y:S01]  /*2410*/  FMUL.FTZ R147, R0.reuse, R116 ;  /* 0x0000007400937220 */ /* 0x040fe20000410000 */
[C---:B------:R-:W-:Y:S01]  /*2420*/  FMUL.FTZ R150, R0.reuse, R119 ;  /* 0x0000007700967220 */ /* 0x040fe20000410000 */
[C---:B------:R-:W-:Y:S01]  /*2430*/  FMUL.FTZ R59, R0.reuse, R118 ;  /* 0x00000076003b7220 */ /* 0x040fe20000410000 */
[C---:B------:R-:W-:Y:S01]  /*2440*/  FMUL.FTZ R142, R0.reuse, R121 ;  /* 0x00000079008e7220 */ /* 0x040fe20000410000 */
[C---:B------:R-:W-:Y:S01]  /*2450*/  FMUL.FTZ R140, R0.reuse, R120 ;  /* 0x00000078008c7220 */ /* 0x040fe20000410000 */
[----:B------:R-:W2:Y:S01]  /*2460*/  MUFU.EX2 R149, R149 ;  /* 0x0000009500957308 */ /* 0x000ea20000000800 */
[C---:B---3--:R-:W-:Y:S01]  /*2470*/  FMUL.FTZ R62, R0.reuse, R123 ;  /* 0x0000007b003e7220 */ /* 0x048fe20000410000 */
[----:B------:R-:W-:Y:S01]  /*2480*/  FMUL.FTZ R60, R0, R134 ;  /* 0x00000086003c7220 */ /* 0x000fe20000410000 */
[----:B----4-:R-:W-:Y:S01]  /*2490*/  ULEA UR5, UR6, UR5, 0x18 ;  /* 0x0000000506057291 */ /* 0x010fe2000f8ec0ff */
        /* <DEDUP_REMOVED lines=34> */
.L_x_9333:
[----:B------:R0:W1:Y:S02]  /*26c0*/  LDS R163, [R94+0x128c] ;  /* 0x00128c005ea37984 */ /* 0x0000640000000800 */
.L_x_9334:
[----:B------:R-:W-:Y:S05]  /*26d0*/  BSYNC.RECONVERGENT B0 ;  /* 0x0000000000007941 */ /* 0x000fea0003800200 */
.L_x_9332:
[----:B--2---:R-:W2:Y:S01]  /*26e0*/  @P0 LDC R56, c[0x0][0x38c] ;  /* 0x0000e300ff380b82 */ /* 0x004ea20000000800 */
[----:B------:R-:W-:Y:S01]  /*26f0*/  MOV R153, RZ ;  /* 0x000000ff00997202 */ /* 0x000fe20000000f00 */
[----:B--2---:R-:W-:-:S04]  /*2700*/  @P0 IMAD R57, R133, R56, UR4 ;  /* 0x0000000485390e24 */ /* 0x004fc8000f8e0238 */
[----:B------:R-:W-:-:S05]  /*2710*/  @P0 IMAD.WIDE R56, R57, 0x8, R40 ;  /* 0x0000000839380825 */ /* 0x000fca00078e0228 */
        /* <DEDUP_REMOVED lines=21> */
[----:B------:R-:W-:Y:S01]  /*2870*/  FFMA.FTZ R56, R142, R56, R139 ;  /* 0x000000388e387223 */ /* 0x000fe2000001008b */
[----:B------:R-:W-:Y:S01]  /*2880*/  FMUL.FTZ R157, R149, R147 ;  /* 0x00000093959d7220 */ /* 0x000fe20000410000 */
[C---:B------:R-:W-:Y:S01]  /*2890*/  FMUL.FTZ R154, R147.reuse, R154 ;  /* 0x0000009a939a7220 */ /* 0x040fe20000410000 */
[----:B------:R-:W-:Y:S01]  /*28a0*/  FFMA.FTZ R112, R147, R112, R152 ;  /* 0x0000007093707223 */ /* 0x000fe20000010098 */
[----:B------:R-:W-:-:S03]  /*28b0*/  FFMA.FTZ R56, R140, R56, R61 ;  /* 0x000000388c387223 */ /* 0x000fc6000001003d */
[----:B------:R-:W1:Y:S01]  /*28c0*/  SHFL.DOWN PT, R165, R154, 0x1, 0x1f ;  /* 0x08201f009aa57f89 */ /* 0x000e6200000e0000 */
[----:B------:R-:W-:Y:S01]  /*28d0*/  FFMA.FTZ R56, R62, R56, R113 ;  /* 0x000000383e387223 */ /* 0x000fe20000010071 */
[----:B------:R-:W-:Y:S02]  /*28e0*/  MOV R161, R112 ;  /* 0x0000007000a17202 */ /* 0x000fe40000000f00 */
[----:B------:R-:W2:Y:S01]  /*28f0*/  SHFL.DOWN PT, R148, R112, 0x1, 0x1f ;  /* 0x08201f0070947f89 */ /* 0x000ea200000e0000 */
[----:B------:R-:W-:Y:S01]  /*2900*/  FFMA.FTZ R57, R60, R56, R63 ;  /* 0x000000383c397223 */ /* 0x000fe2000001003f */
[----:B------:R-:W-:-:S04]  /*2910*/  FMUL.FTZ R56, R150, R157 ;  /* 0x0000009d96387220 */ /* 0x000fc80000410000 */
[----:B------:R-:W3:Y:S01]  /*2920*/  SHFL.UP PT, R112, R57, 0x1, RZ ;  /* 0x0420000039707989 */ /* 0x000ee200000e00ff */
[----:B------:R-:W-:-:S04]  /*2930*/  FMUL.FTZ R157, R59, R56 ;  /* 0x000000383b9d7220 */ /* 0x000fc80000410000 */
[----:B------:R-:W-:-:S04]  /*2940*/  FMUL.FTZ R157, R142, R157 ;  /* 0x0000009d8e9d7220 */ /* 0x000fc80000410000 */
[----:B------:R-:W-:-:S04]  /*2950*/  FMUL.FTZ R157, R140, R157 ;  /* 0x0000009d8c9d7220 */ /* 0x000fc80000410000 */
[----:B------:R-:W-:Y:S01]  /*2960*/  FMUL.FTZ R157, R62, R157 ;  /* 0x0000009d3e9d7220 */ /* 0x000fe20000410000 */
[----:B-1----:R-:W-:Y:S01]  /*2970*/  @P1 FMUL.FTZ R144, R165, R154 ;  /* 0x0000009aa5901220 */ /* 0x002fe20000410000 */
[----:B--2---:R-:W-:-:S04]  /*2980*/  @P1 FFMA.FTZ R161, R154, R148, R161 ;  /* 0x000000949aa11223 */ /* 0x004fc800000100a1 */
[----:B------:R-:W-:Y:S01]  /*2990*/  @P1 MOV R154, R144 ;  /* 0x00000090009a1202 */ /* 0x000fe20000000f00 */
[----:B------:R-:W-:Y:S01]  /*29a0*/  FMUL.FTZ R148, R60, R157 ;  /* 0x0000009d3c947220 */ /* 0x000fe20000410000 */
[----:B------:R-:W-:Y:S01]  /*29b0*/  ISETP.GE.AND P1, PT, R111, 0x1, PT ;  /* 0x000000016f00780c */ /* 0x000fe20003f26270 */
[----:B------:R-:W1:Y:S02]  /*29c0*/  SHFL.DOWN PT, R144, R161, 0x2, 0x1f ;  /* 0x08401f00a1907f89 */ /* 0x000e6400000e0000 */
[----:B---3--:R-:W-:Y:S02]  /*29d0*/  FFMA.FTZ R112, R148, R112, R57 ;  /* 0x0000007094707223 */ /* 0x008fe40000010039 */
[----:B------:R-:W2:Y:S03]  /*29e0*/  SHFL.DOWN PT, R165, R154, 0x2, 0x1f ;  /* 0x08401f009aa57f89 */ /* 0x000ea600000e0000 */
[----:B------:R-:W-:Y:S01]  /*29f0*/  FSEL R57, R57, R112, !P1 ;  /* 0x0000007039397208 */ /* 0x000fe20004800000 */
[----:B------:R-:W3:Y:S04]  /*2a00*/  SHFL.UP PT, R157, R148, 0x1, RZ ;  /* 0x04200000949d7989 */ /* 0x000ee800000e00ff */
[----:B------:R-:W5:Y:S01]  /*2a10*/  SHFL.UP PT, R56, R57, 0x2, RZ ;  /* 0x0440000039387989 */ /* 0x000f6200000e00ff */
[C---:B-1----:R-:W-:Y:S01]  /*2a20*/  @!P3 FFMA.FTZ R161, R154.reuse, R144, R161 ;  /* 0x000000909aa1b223 */ /* 0x042fe200000100a1 */
[----:B--2---:R-:W-:-:S04]  /*2a30*/  @!P3 FMUL.FTZ R112, R154, R165 ;  /* 0x000000a59a70b220 */ /* 0x004fc80000410000 */
[----:B------:R-:W1:Y:S01]  /*2a40*/  SHFL.DOWN PT, R144, R161, 0x4, 0x1f ;  /* 0x08801f00a1907f89 */ /* 0x000e6200000e0000 */
[----:B---3--:R-:W-:Y:S01]  /*2a50*/  @P1 FMUL.FTZ R148, R148, R157 ;  /* 0x0000009d94941220 */ /* 0x008fe20000410000 */
[----:B------:R-:W-:Y:S02]  /*2a60*/  @!P3 MOV R154, R112 ;  /* 0x00000070009ab202 */ /* 0x000fe40000000f00 */
[----:B------:R-:W-:Y:S01]  /*2a70*/  ISETP.GT.U32.AND P3, PT, R96, 0x1b, PT ;  /* 0x0000001b6000780c */ /* 0x000fe20003f64070 */
[----:B-----5:R-:W-:Y:S01]  /*2a80*/  FFMA.FTZ R56, R148, R56, R57 ;  /* 0x0000003894387223 */ /* 0x020fe20000010039 */
        /* <DEDUP_REMOVED lines=8> */
[----:B------:R-:W-:Y:S01]  /*2b10*/  ISETP.GE.AND P1, PT, R77, UR10, PT ;  /* 0x0000000a4d007c0c */ /* 0x000fe2000bf26270 */
[----:B---3--:R-:W-:-:S03]  /*2b20*/  @!P3 FMUL.FTZ R57, R154, R112 ;  /* 0x000000709a39b220 */ /* 0x008fc60000410000 */
[----:B------:R-:W-:Y:S01]  /*2b30*/  ISETP.NE.OR P1, PT, R36, RZ, P1 ;  /* 0x000000ff2400720c */ /* 0x000fe20000f25670 */
[----:B------:R-:W2:Y:S01]  /*2b40*/  SHFL.UP PT, R112, R148, 0x4, RZ ;  /* 0x0480000094707989 */ /* 0x000ea200000e00ff */
[----:B------:R-:W-:Y:S01]  /*2b50*/  @!P3 MOV R154, R57 ;  /* 0x00000039009ab202 */ /* 0x000fe20000000f00 */
[----:B-----5:R-:W-:Y:S01]  /*2b60*/  FFMA.FTZ R144, R148, R56, R157 ;  /* 0x0000003894907223 */ /* 0x020fe2000001009d */
[----:B------:R-:W-:Y:S01]  /*2b70*/  ISETP.GE.AND P3, PT, R111, 0x4, PT ;  /* 0x000000046f00780c */ /* 0x000fe20003f66270 */
[----:B------:R-:W-:Y:S01]  /*2b80*/  HFMA2 R56, -RZ, RZ, 1.875, 0 ;  /* 0x3f800000ff387431 */ /* 0x000fe200000001ff */
[----:B------:R-:W-:Y:S01]  /*2b90*/  MOV R57, RZ ;  /* 0x000000ff00397202 */ /* 0x000fe20000000f00 */
[----:B------:R-:W3:Y:S01]  /*2ba0*/  SHFL.DOWN PT, R156, R154, 0x8, 0x1f ;  /* 0x09001f009a9c7f89 */ /* 0x000ee200000e0000 */
[----:B------:R-:W-:-:S05]  /*2bb0*/  FSEL R165, R157, R144, !P3 ;  /* 0x000000909da57208 */ /* 0x000fca0005800000 */
        /* <DEDUP_REMOVED lines=15> */
[----:B--2---:R-:W-:-:S03]  /*2cb0*/  @P1 FMUL.FTZ R148, R148, R112 ;  /* 0x0000007094941220 */ /* 0x004fc60000410000 */
[----:B------:R-:W2:Y:S01]  /*2cc0*/  SHFL.UP PT, R144, R157, 0x10, RZ ;  /* 0x060000009d907989 */ /* 0x000ea200000e00ff */
[----:B------:R-:W-:-:S03]  /*2cd0*/  ISETP.GE.AND P1, PT, R111, 0x10, PT ;  /* 0x000000106f00780c */ /* 0x000fc60003f26270 */
[----:B------:R-:W3:Y:S04]  /*2ce0*/  SHFL.UP PT, R112, R148, 0x10, RZ ;  /* 0x0600000094707989 */ /* 0x000ee800000e00ff */
[----:B------:R-:W-:Y:S01]  /*2cf0*/  SHFL.IDX PT, R165, R57, RZ, 0x1f ;  /* 0x00001fff39a57589 */ /* 0x000fe200000e0000 */
[----:B-1----:R-:W-:-:S05]  /*2d00*/  @!P3 FMUL.FTZ R156, R154, R156 ;  /* 0x0000009c9a9cb220 */ /* 0x002fca0000410000 */
[----:B------:R-:W-:Y:S02]  /*2d10*/  @!P3 MOV R154, R156 ;  /* 0x0000009c009ab202 */ /* 0x000fe40000000f00 */
[----:B------:R-:W-:-:S03]  /*2d20*/  ISETP.NE.AND P3, PT, R36, 0x1f, PT ;  /* 0x0000001f2400780c */ /* 0x000fc60003f65270 */
[----:B------:R-:W1:Y:S01]  /*2d30*/  SHFL.DOWN PT, R156, R154, 0x1, 0x1f ;  /* 0x08201f009a9c7f89 */ /* 0x000e6200000e0000 */
[----:B--2---:R-:W-:-:S03]  /*2d40*/  FFMA.FTZ R144, R148, R144, R157 ;  /* 0x0000009094907223 */ /* 0x004fc6000001009d */
[----:B------:R-:W2:Y:S01]  /*2d50*/  SHFL.IDX PT, R154, R154, RZ, 0x1f ;  /* 0x00001fff9a9a7589 */ /* 0x000ea200000e0000 */
[----:B---3--:R-:W-:Y:S01]  /*2d60*/  @P1 FMUL.FTZ R148, R148, R112 ;  /* 0x0000007094941220 */ /* 0x008fe20000410000 */
[----:B------:R-:W-:Y:S02]  /*2d70*/  FSEL R157, R157, R144, !P1 ;  /* 0x000000909d9d7208 */ /* 0x000fe40004800000 */
[----:B------:R-:W-:-:S03]  /*2d80*/  ISETP.NE.AND P1, PT, R36, RZ, PT ;  /* 0x000000ff2400720c */ /* 0x000fc60003f25270 */
[----:B------:R-:W-:Y:S04]  /*2d90*/  SHFL.UP PT, R148, R148, 0x1, RZ ;  /* 0x0420000094947989 */ /* 0x000fe800000e00ff */
[----:B------:R-:W-:Y:S01]  /*2da0*/  SHFL.UP PT, R157, R157, 0x1, RZ ;  /* 0x042000009d9d7989 */ /* 0x000fe200000e00ff */
[----:B-1----:R-:W-:-:S04]  /*2db0*/  @P3 FFMA.FTZ R165, R156, R165, R158 ;  /* 0x000000a59ca53223 */ /* 0x002fc8000001009e */
[----:B------:R-:W-:Y:S01]  /*2dc0*/  FFMA.FTZ R138, R165, R163, R138 ;  /* 0x000000a3a58a7223 */ /* 0x000fe2000001008a */
[----:B--2---:R-:W-:-:S03]  /*2dd0*/  FMUL.FTZ R56, R154, R56 ;  /* 0x000000389a387220 */ /* 0x004fc60000410000 */
[----:B------:R-:W-:-:S04]  /*2de0*/  FFMA.FTZ R137, R60, R138, R137 ;  /* 0x0000008a3c897223 */ /* 0x000fc80000010089 */
[----:B------:R-:W-:Y:S02]  /*2df0*/  FFMA.FTZ R112, R62, R137, R159 ;  /* 0x000000893e707223 */ /* 0x000fe4000001009f */
[----:B------:R-:W1:Y:S02]  /*2e00*/  SHFL.IDX PT, R159, R161, RZ, 0x1f ;  /* 0x00001fffa19f7589 */ /* 0x000e6400000e0000 */
[----:B------:R-:W-:-:S04]  /*2e10*/  FFMA.FTZ R141, R140, R112, R141 ;  /* 0x000000708c8d7223 */ /* 0x000fc8000001008d */
[----:B------:R-:W-:-:S04]  /*2e20*/  FFMA.FTZ R144, R142, R141, R155 ;  /* 0x0000008d8e907223 */ /* 0x000fc8000001009b */
[----:B------:R-:W-:-:S04]  /*2e30*/  FFMA.FTZ R146, R59, R144, R146 ;  /* 0x000000903b927223 */ /* 0x000fc80000010092 */
[----:B------:R-:W-:Y:S01]  /*2e40*/  FMUL.FTZ R155, R146, R119 ;  /* 0x00000077929b7220 */ /* 0x000fe20000410000 */
[----:B-1----:R-:W-:Y:S01]  /*2e50*/  FFMA.FTZ R57, R154, R57, R159 ;  /* 0x000000399a397223 */ /* 0x002fe2000001009f */
[----:B------:R-:W-:-:S04]  /*2e60*/  FMUL.FTZ R154, R112, R120 ;  /* 0x00000078709a7220 */ /* 0x000fc80000410000 */
[----:B------:R-:W-:Y:S01]  /*2e70*/  @!P1 STS.64 [UR6+0x1308], R56 ;  /* 0x00130838ff009988 */ /* 0x000fe20008000a06 */
[----:B------:R-:W-:-:S03]  /*2e80*/  FMUL.FTZ R161, R21, R154 ;  /* 0x0000009a15a17220 */ /* 0x000fc60000410000 */
[----:B----4-:R-:W1:Y:S02]  /*2e90*/  SHFL.IDX PT, R153, R153, RZ, 0x1f ;  /* 0x00001fff99997589 */ /* 0x010e6400000e0000 */
[----:B-1----:R-:W-:Y:S01]  /*2ea0*/  @P2 FFMA.FTZ R153, R148, R153, R157 ;  /* 0x0000009994992223 */ /* 0x002fe2000001009d */
[----:B------:R-:W-:Y:S01]  /*2eb0*/  FFMA.FTZ R148, R150, R146, R151 ;  /* 0x0000009296947223 */ /* 0x000fe20000010097 */
[----:B------:R-:W-:Y:S02]  /*2ec0*/  FMUL.FTZ R157, R18, R155 ;  /* 0x0000009b129d7220 */ /* 0x000fe40000410000 */
[----:B------:R-:W-:Y:S01]  /*2ed0*/  FFMA.FTZ R156, R149, R153, R0 ;  /* 0x00000099959c7223 */ /* 0x000fe20000010000 */
[----:B------:R-:W-:Y:S01]  /*2ee0*/  FFMA.FTZ R152, R147, R148, R152 ;  /* 0x0000009493987223 */ /* 0x000fe20000010098 */
[----:B------:R-:W-:Y:S02]  /*2ef0*/  FMUL.FTZ R153, R137, R123 ;  /* 0x0000007b89997220 */ /* 0x000fe40000410000 */
[-C--:B------:R-:W-:Y:S01]  /*2f00*/  FFMA.FTZ R158, R147, R156.reuse, R145 ;  /* 0x0000009c939e7223 */ /* 0x080fe20000010091 */
[----:B------:R-:W-:Y:S01]  /*2f10*/  FADD.FTZ R0, -R0, R156 ;  /* 0x0000009c00007221 */ /* 0x000fe20000010100 */
[----:B------:R-:W-:Y:S01]  /*2f20*/  FMUL.FTZ R147, R152, R117 ;  /* 0x0000007598937220 */ /* 0x000fe20000410000 */
[----:B------:R-:W-:Y:S01]  /*2f30*/  FFMA.FTZ R156, R4, R156, RZ ;  /* 0x0000009c049c7223 */ /* 0x000fe200000100ff */
[----:B------:R-:W-:Y:S01]  /*2f40*/  FFMA.FTZ R149, R150, R158, R143 ;  /* 0x0000009e96957223 */ /* 0x000fe2000001008f */
[----:B------:R-:W-:Y:S01]  /*2f50*/  FADD.FTZ R145, -R145, R158 ;  /* 0x0000009e91917221 */ /* 0x000fe20000010100 */
[----:B------:R-:W-:Y:S01]  /*2f60*/  FMUL.FTZ R150, R148, R116 ;  /* 0x0000007494967220 */ /* 0x000fe20000410000 */
[-C--:B------:R-:W-:Y:S01]  /*2f70*/  FFMA.FTZ R160, R0, R147.reuse, RZ ;  /* 0x0000009300a07223 */ /* 0x080fe200000100ff */
[----:B------:R-:W-:Y:S01]  /*2f80*/  FMUL.FTZ R162, R16, R147 ;  /* 0x0000009310a27220 */ /* 0x000fe20000410000 */
[----:B------:R-:W-:Y:S01]  /*2f90*/  FFMA.FTZ R151, R5, R158, R156 ;  /* 0x0000009e05977223 */ /* 0x000fe2000001009c */
[-C--:B------:R-:W-:Y:S01]  /*2fa0*/  FMUL.FTZ R147, R17, R150.reuse ;  /* 0x0000009611937220 */ /* 0x080fe20000410000 */
        /* <DEDUP_REMOVED lines=8> */
[----:B------:R-:W-:Y:S01]  /*3030*/  STS [R73+0x430], R162 ;  /* 0x000430a249007388 */ /* 0x000fe20000000800 */
[----:B------:R-:W-:-:S03]  /*3040*/  FFMA.FTZ R56, R6, R149, R151 ;  /* 0x0000009506387223 */ /* 0x000fc60000010097 */
[----:B------:R1:W-:Y:S04]  /*3050*/  STS [R72+0x4], R147 ;  /* 0x0000049348007388 */ /* 0x0003e80000000800 */
[----:B------:R2:W-:Y:S04]  /*3060*/  STS [R72+0x8], R157 ;  /* 0x0000089d48007388 */ /* 0x0005e80000000800 */
[----:B------:R-:W-:Y:S01]  /*3070*/  STS [R72+0xc], R159 ;  /* 0x00000c9f48007388 */ /* 0x000fe20000000800 */
[----:B-1----:R-:W-:-:S03]  /*3080*/  FADD.FTZ R147, -R143, R149 ;  /* 0x000000958f937221 */ /* 0x002fc60000010100 */
[----:B------:R1:W-:Y:S01]  /*3090*/  STS [R72+0x10], R57 ;  /* 0x0000103948007388 */ /* 0x0003e20000000800 */
[----:B--2---:R-:W-:Y:S01]  /*30a0*/  FFMA.FTZ R157, R59, R149, R58 ;  /* 0x000000953b9d7223 */ /* 0x004fe2000001003a */
[----:B------:R-:W-:Y:S02]  /*30b0*/  FFMA.FTZ R160, R147, R155, R160 ;  /* 0x0000009b93a07223 */ /* 0x000fe400000100a0 */
[----:B------:R2:W-:Y:S01]  /*30c0*/  STS [R72+0x14], R161 ;  /* 0x000014a148007388 */ /* 0x0005e20000000800 */
[----:B------:R-:W-:Y:S01]  /*30d0*/  FADD.FTZ R149, -R58, R157 ;  /* 0x0000009d3a957221 */ /* 0x000fe20000010100 */
[----:B------:R-:W-:Y:S02]  /*30e0*/  IMAD.WIDE.U32 R58, R106, UR4, R108 ;  /* 0x000000046a3a7c25 */ /* 0x000fe4000f8e006c */
[----:B------:R2:W-:Y:S02]  /*30f0*/  STS [R72+0x18], R163 ;  /* 0x000018a348007388 */ /* 0x0005e40000000800 */
[-C--:B------:R-:W-:Y:S01]  /*3100*/  FFMA.FTZ R142, R142, R157.reuse, R139 ;  /* 0x0000009d8e8e7223 */ /* 0x080fe2000001008b */
[----:B-1----:R-:W-:Y:S01]  /*3110*/  FFMA.FTZ R57, R7, R157, R56 ;  /* 0x0000009d07397223 */ /* 0x002fe20000010038 */
[----:B------:R-:W-:Y:S01]  /*3120*/  FFMA.FTZ R160, R149, R158, R160 ;  /* 0x0000009e95a07223 */ /* 0x000fe200000100a0 */
[----:B------:R2:W-:Y:S01]  /*3130*/  STS [R72+0x1c], R165 ;  /* 0x00001ca548007388 */ /* 0x0005e20000000800 */
[----:B------:R-:W-:-:S02]  /*3140*/  IMAD R59, R107, UR4, R59 ;  /* 0x000000046b3b7c24 */ /* 0x000fc4000f8e023b */
[-C--:B------:R-:W-:Y:S01]  /*3150*/  FFMA.FTZ R158, R140, R142.reuse, R61 ;  /* 0x0000008e8c9e7223 */ /* 0x080fe2000001003d */
[----:B------:R-:W-:Y:S01]  /*3160*/  FADD.FTZ R139, -R139, R142 ;  /* 0x0000008e8b8b7221 */ /* 0x000fe20000010100 */
[----:B------:R-:W-:Y:S01]  /*3170*/  BAR.SYNC.DEFER_BLOCKING 0x0 ;  /* 0x0000000000007b1d */ /* 0x000fe20000010000 */
[----:B------:R-:W-:Y:S01]  /*3180*/  LEA R56, P2, R58, UR8, 0x2 ;  /* 0x000000083a387c11 */ /* 0x000fe2000f8410ff */
[----:B------:R-:W-:Y:S01]  /*3190*/  FFMA.FTZ R140, R44, R142, R57 ;  /* 0x0000008e2c8c7223 */ /* 0x000fe20000010039 */
[----:B------:R-:W-:Y:S01]  /*31a0*/  IADD3 R142, PT, PT, -R124, UR7, RZ ;  /* 0x000000077c8e7c10 */ /* 0x000fe2000fffe1ff */
[----:B------:R-:W-:Y:S01]  /*31b0*/  FFMA.FTZ R160, R139, R156, R160 ;  /* 0x0000009c8ba07223 */ /* 0x000fe200000100a0 */
[----:B------:R-:W-:Y:S01]  /*31c0*/  LEA.HI.X R57, R58, UR9, R59, 0x2, P2 ;  /* 0x000000093a397c11 */ /* 0x000fe200090f143b */
[----:B------:R-:W-:Y:S01]  /*31d0*/  FADD.FTZ R61, -R61, R158 ;  /* 0x0000009e3d3d7221 */ /* 0x000fe20000010100 */
[----:B------:R-:W-:Y:S01]  /*31e0*/  ISETP.GE.AND P2, PT, R142, 0x1, PT ;  /* 0x000000018e00780c */ /* 0x000fe20003f46270 */
[-C--:B------:R-:W-:Y:S01]  /*31f0*/  FFMA.FTZ R62, R62, R158.reuse, R113 ;  /* 0x0000009e3e3e7223 */ /* 0x080fe20000010071 */
[----:B------:R-:W-:Y:S01]  /*3200*/  FFMA.FTZ R151, R45, R158, R140 ;  /* 0x0000009e2d977223 */ /* 0x000fe2000001008c */
[----:B------:R-:W-:Y:S01]  /*3210*/  FFMA.FTZ R59, R61, R154, R160 ;  /* 0x0000009a3d3b7223 */ /* 0x000fe200000100a0 */
[----:B------:R-:W-:Y:S01]  /*3220*/  ISETP.GE.AND P3, PT, R142, 0x21, PT ;  /* 0x000000218e00780c */ /* 0x000fe20003f66270 */
[-C--:B------:R-:W-:Y:S01]  /*3230*/  FFMA.FTZ R140, R60, R62.reuse, R63 ;  /* 0x0000003e3c8c7223 */ /* 0x080fe2000001003f */
[----:B------:R-:W-:Y:S01]  /*3240*/  FADD.FTZ R58, -R113, R62 ;  /* 0x0000003e713a7221 */ /* 0x000fe20000010100 */
[----:B------:R-:W-:-:S02]  /*3250*/  FFMA.FTZ R60, R46, R62, R151 ;  /* 0x0000003e2e3c7223 */ /* 0x000fc40000010097 */
[----:B------:R-:W-:Y:S01]  /*3260*/  FADD.FTZ R63, -R63, R140 ;  /* 0x0000008c3f3f7221 */ /* 0x000fe20000010100 */
[----:B------:R-:W-:Y:S01]  /*3270*/  FFMA.FTZ R62, R58, R153, R59 ;  /* 0x000000993a3e7223 */ /* 0x000fe2000001003b */
[----:B------:R-:W-:-:S03]  /*3280*/  FFMA.FTZ R60, R47, R140, R60 ;  /* 0x0000008c2f3c7223 */ /* 0x000fc6000001003c */
[----:B------:R-:W-:Y:S01]  /*3290*/  FFMA.FTZ R59, R63, R150, R62 ;  /* 0x000000963f3b7223 */ /* 0x000fe2000001003e */
[----:B------:R2:W1:Y:S01]  /*32a0*/  LDS R143, [R71+0x4b0] ;  /* 0x0004b000478f7984 */ /* 0x0004620000000800 */
[----:B------:R-:W-:Y:S05]  /*32b0*/  @!P2 BRA `(.L_x_9336) ;  /* 0x000000000008a947 */ /* 0x000fea0003800000 */
[----:B------:R-:W3:Y:S04]  /*32c0*/  LDS R113, [R75+0x430] ;  /* 0x000430004b717984 */ /* 0x000ee80000000800 */
[----:B---3--:R3:W-:Y:S02]  /*32d0*/  REDG.E.ADD.F32.FTZ.RN.STRONG.GPU desc[UR16][R56.64], R113 ;  /* 0x00000071380079a6 */ /* 0x0087e4000c12f310 */
.L_x_9336:
[----:B------:R-:W-:Y:S05]  /*32e0*/  BSYNC.RECONVERGENT B0 ;  /* 0x0000000000007941 */ /* 0x000fea0003800200 */
.L_x_9335:
[----:B------:R-:W-:Y:S04]  /*32f0*/  BSSY.RECONVERGENT B0, `(.L_x_9337) ;  /* 0x0000003000007945 */ /* 0x000fe80003800200 */
[----:B------:R-:W-:Y:S05]  /*3300*/  @!P3 BRA `(.L_x_9338) ;  /* 0x000000000004b947 */ /* 0x000fea0003800000 */
[----:B-1----:R4:W-:Y:S02]  /*3310*/  REDG.E.ADD.F32.FTZ.RN.STRONG.GPU desc[UR16][R56.64+0x80], R143 ;  /* 0x0000808f380079a6 */ /* 0x0029e4000c12f310 */
.L_x_9338:
[----:B------:R-:W-:Y:S05]  /*3320*/  BSYNC.RECONVERGENT B0 ;  /* 0x0000000000007941 */ /* 0x000fea0003800200 */
.L_x_9337:
        /* <DEDUP_REMOVED lines=11> */
.L_x_9340:
[----:B------:R-:W-:Y:S05]  /*33e0*/  BSYNC.RECONVERGENT B0 ;  /* 0x0000000000007941 */ /* 0x000fea0003800200 */
.L_x_9339:
[----:B0--3--:R0:W3:Y:S01]  /*33f0*/  LDS R113, [R69+0x5b0] ;  /* 0x0005b00045717984 */ /* 0x0090e20000000800 */
[----:B------:R-:W-:Y:S01]  /*3400*/  ISETP.NE.AND P6, PT, R62, RZ, PT ;  /* 0x000000ff3e00720c */ /* 0x000fe20003fc5270 */
[----:B------:R-:W-:-:S12]  /*3410*/  BSSY.RECONVERGENT B0, `(.L_x_9341) ;  /* 0x0000003000007945 */ /* 0x000fd80003800200 */
[----:B0-----:R-:W-:Y:S05]  /*3420*/  @!P6 BRA `(.L_x_9342) ;  /* 0x000000000004e947 */ /* 0x001fea0003800000 */
[----:B---3--:R0:W-:Y:S02]  /*3430*/  REDG.E.ADD.F32.FTZ.RN.STRONG.GPU desc[UR16][R56.64+0x180], R113 ;  /* 0x00018071380079a6 */ /* 0x0081e4000c12f310 */
.L_x_9342:
[----:B------:R-:W-:Y:S05]  /*3440*/  BSYNC.RECONVERGENT B0 ;  /* 0x0000000000007941 */ /* 0x000fea0003800200 */
.L_x_9341:
[----:B0--3--:R0:W3:Y:S01]  /*3450*/  LDS R113, [R68+0x630] ;  /* 0x0006300044717984 */ /* 0x0090e20000000800 */
[----:B------:R-:W-:Y:S04]  /*3460*/  BSSY.RECONVERGENT B0, `(.L_x_9343) ;  /* 0x0000003000007945 */ /* 0x000fe80003800200 */
[----:B------:R-:W-:Y:S05]  /*3470*/  @!P2 BRA `(.L_x_9344) ;  /* 0x000000000004a947 */ /* 0x000fea0003800000 */
[----:B---3--:R3:W-:Y:S02]  /*3480*/  REDG.E.ADD.F32.FTZ.RN.STRONG.GPU desc[UR16][R56.64+0x200], R113 ;  /* 0x00020071380079a6 */ /* 0x0087e4000c12f310 */
.L_x_9344:
[----:B------:R-:W-:Y:S05]  /*3490*/  BSYNC.RECONVERGENT B0 ;  /* 0x0000000000007941 */ /* 0x000fea0003800200 */
.L_x_9343:
[----:B---3--:R3:W0:Y:S01]  /*34a0*/  LDS R113, [R67+0x6b0] ;  /* 0x0006b00043717984 */ /* 0x0086220000000800 */
[----:B------:R-:W-:Y:S04]  /*34b0*/  BSSY.RECONVERGENT B0, `(.L_x_9345) ;  /* 0x0000003000007945 */ /* 0x000fe80003800200 */
[----:B------:R-:W-:Y:S05]  /*34c0*/  @!P3 BRA `(.L_x_9346) ;  /* 0x000000000004b947 */ /* 0x000fea0003800000 */
[----:B0-----:R0:W-:Y:S02]  /*34d0*/  REDG.E.ADD.F32.FTZ.RN.STRONG.GPU desc[UR16][R56.64+0x280], R113 ;  /* 0x00028071380079a6 */ /* 0x0011e4000c12f310 */
.L_x_9346:
[----:B------:R-:W-:Y:S05]  /*34e0*/  BSYNC.RECONVERGENT B0 ;  /* 0x0000000000007941 */ /* 0x000fea0003800200 */
.L_x_9345:
[----:B0-----:R0:W0:Y:S01]  /*34f0*/  LDS R113, [R66+0x730] ;  /* 0x0007300042717984 */ /* 0x0010220000000800 */
[----:B------:R-:W-:Y:S04]  /*3500*/  BSSY.RECONVERGENT B0, `(.L_x_9347) ;  /* 0x0000003000007945 */ /* 0x000fe80003800200 */
[----:B------:R-:W-:Y:S05]  /*3510*/  @!P4 BRA `(.L_x_9348) ;  /* 0x000000000004c947 */ /* 0x000fea0003800000 */
[----:B0-----:R0:W-:Y:S02]  /*3520*/  REDG.E.ADD.F32.FTZ.RN.STRONG.GPU desc[UR16][R56.64+0x300], R113 ;  /* 0x00030071380079a6 */ /* 0x0011e4000c12f310 */
.L_x_9348:
[----:B------:R-:W-:Y:S05]  /*3530*/  BSYNC.RECONVERGENT B0 ;  /* 0x0000000000007941 */ /* 0x000fea0003800200 */
.L_x_9347:
[----:B0-----:R0:W0:Y:S01]  /*3540*/  LDS R113, [R65+0x7b0] ;  /* 0x0007b00041717984 */ /* 0x0010220000000800 */
[----:B------:R-:W-:Y:S04]  /*3550*/  BSSY.RECONVERGENT B0, `(.L_x_9349) ;  /* 0x0000003000007945 */ /* 0x000fe80003800200 */
[----:B------:R-:W-:Y:S05]  /*3560*/  @!P5 BRA `(.L_x_9350) ;  /* 0x000000000004d947 */ /* 0x000fea0003800000 */
[----:B0-----:R0:W-:Y:S02]  /*3570*/  REDG.E.ADD.F32.FTZ.RN.STRONG.GPU desc[UR16][R56.64+0x380], R113 ;  /* 0x00038071380079a6 */ /* 0x0011e4000c12f310 */
.L_x_9350:
[----:B------:R-:W-:Y:S05]  /*3580*/  BSYNC.RECONVERGENT B0 ;  /* 0x0000000000007941 */ /* 0x000fea0003800200 */
.L_x_9349:
[----:B0---4-:R-:W0:Y:S01]  /*3590*/  SHFL.DOWN PT, R56, R59, 0x1, 0x1f ;  /* 0x08201f003b387f89 */ /* 0x011e2200000e0000 */
[----:B------:R-:W-:Y:S01]  /*35a0*/  ISETP.GT.AND P2, PT, R111, 0x1e, PT ;  /* 0x0000001e6f00780c */ /* 0x000fe20003f44270 */
[----:B------:R-:W-:Y:S01]  /*35b0*/  FMUL.FTZ R62, R135, R141 ;  /* 0x0000008d873e7220 */ /* 0x000fe20000410000 */
[----:B------:R-:W-:Y:S01]  /*35c0*/  ISETP.NE.AND P3, PT, R111, RZ, PT ;  /* 0x000000ff6f00720c */ /* 0x000fe20003f65270 */
[----:B------:R-:W4:Y:S01]  /*35d0*/  SHFL.DOWN PT, R57, R60, 0x1, 0x1f ;  /* 0x08201f003c397f89 */ /* 0x000f2200000e0000 */
[----:B------:R-:W-:Y:S01]  /*35e0*/  BSSY.RECONVERGENT B0, `(.L_x_9351) ;  /* 0x0000053000007945 */ /* 0x000fe20003800200 */
[----:B------:R-:W-:-:S08]  /*35f0*/  FMUL.FTZ R139, R139, R62 ;  /* 0x0000003e8b8b7220 */ /* 0x000fd00000410000 */
        /* <DEDUP_REMOVED lines=81> */
.L_x_9352:
[----:B------:R-:W-:Y:S05]  /*3b10*/  BSYNC.RECONVERGENT B0 ;  /* 0x0000000000007941 */ /* 0x000fea0003800200 */
.L_x_9351:
[----:B------:R-:W-:-:S04]  /*3b20*/  UIADD3 UR4, UPT, UPT, UR4, 0x1, URZ ;  /* 0x0000000104047890 */ /* 0x000fc8000fffe0ff */
[----:B------:R-:W-:-:S09]  /*3b30*/  UISETP.GE.AND UP0, UPT, UR4, UR11, UPT ;  /* 0x0000000b0400728c */ /* 0x000fd2000bf06270 */
[----:B------:R-:W-:Y:S05]  /*3b40*/  BRA.U !UP0, `(.L_x_9353) ;  /* 0xffffffe508a47547 */ /* 0x000fea000b83ffff */
.L_x_9331:
[----:B------:R-:W-:Y:S08]  /*3b50*/  BAR.SYNC.DEFER_BLOCKING 0x0 ;  /* 0x0000000000007b1d */ /* 0x000ff00000010000 */
[----:B------:R-:W4:Y:S01]  /*3b60*/  LDC.64 R48, c[0x0][0x4f8] ;  /* 0x00013e00ff307b82 */ /* 0x000f220000000a00 */
[----:B------:R-:W5:Y:S07]  /*3b70*/  LDCU.64 UR4, c[0x0][0x500] ;  /* 0x0000a000ff0477ac */ /* 0x000f6e0008000a00 */
[----:B------:R-:W0:Y:S01]  /*3b80*/  LDC.64 R50, c[0x0][0x550] ;  /* 0x00015400ff327b82 */ /* 0x000e220000000a00 */
[----:B------:R-:W2:Y:S04]  /*3b90*/  LDG.E.128 R4, desc[UR16][R42.64] ;  /* 0x000000102a047981 */ /* 0x000ea8000c1e1d00 */
[----:B------:R1:W3:Y:S02]  /*3ba0*/  LDG.E.128 R16, desc[UR16][R42.64+0x200] ;  /* 0x000200102a107981 */ /* 0x0002e4000c1e1d00 */
[----:B-1----:R-:W-:-:S04]  /*3bb0*/  SHF.L.U32 R42, R110, 0x8, RZ ;  /* 0x000000086e2a7819 */ /* 0x002fc800000006ff */
[----:B------:R-:W-:Y:S01]  /*3bc0*/  SHF.R.S32.HI R43, RZ, 0x1f, R42 ;  /* 0x0000001fff2b7819 */ /* 0x000fe2000001142a */
[----:B--2---:R-:W-:Y:S04]  /*3bd0*/  STS.128 [R90], R4 ;  /* 0x000000045a007388 */ /* 0x004fe80000000c00 */
[----:B---3--:R-:W-:Y:S01]  /*3be0*/  STS.128 [R90+0x200], R16 ;  /* 0x000200105a007388 */ /* 0x008fe20000000c00 */
[----:B------:R-:W-:-:S03]  /*3bf0*/  NOP ;  /* 0x0000000000007918 */ /* 0x000fc60000000000 */
[----:B------:R-:W1:Y:S04]  /*3c00*/  LDS.128 R20, [R92] ;  /* 0x000000005c147984 */ /* 0x000e680000000c00 */
[----:B------:R-:W2:Y:S01]  /*3c10*/  LDS.128 R44, [R92+0x10] ;  /* 0x000010005c2c7984 */ /* 0x000ea20000000c00 */
[----:B------:R-:W-:Y:S06]  /*3c20*/  BAR.SYNC.DEFER_BLOCKING 0x0 ;  /* 0x0000000000007b1d */ /* 0x000fec0000010000 */
[----:B------:R-:W-:Y:S04]  /*3c30*/  STS.128 [R92], R24 ;  /* 0x000000185c007388 */ /* 0x000fe80000000c00 */
        /* <DEDUP_REMOVED lines=12> */
[----:B------:R-:W-:Y:S01]  /*3d00*/  FSETP.GTU.FTZ.AND P2, PT, R23, 20, PT ;  /* 0x41a000001700780b */ /* 0x000fe20003f5c000 */
[----:B---3--:R-:W1:Y:S01]  /*3d10*/  LDC.64 R30, c[0x0][0x518] ;  /* 0x00014600ff1e7b82 */ /* 0x008e620000000a00 */
[----:B------:R-:W-:-:S02]  /*3d20*/  FSETP.GTU.FTZ.AND P3, PT, R44, 20, PT ;  /* 0x41a000002c00780b */ /* 0x000fc40003f7c000 */
[----:B------:R-:W-:Y:S02]  /*3d30*/  FSETP.GTU.FTZ.AND P4, PT, R45, 20, PT ;  /* 0x41a000002d00780b */ /* 0x000fe40003f9c000 */
[----:B------:R-:W-:Y:S01]  /*3d40*/  FSETP.GTU.FTZ.AND P5, PT, R46, 20, PT ;  /* 0x41a000002e00780b */ /* 0x000fe20003fbc000 */
[----:B------:R-:W-:-:S04]  /*3d50*/  @!P6 FMUL.FTZ R0, R20, -1.4426950216293334961 ;  /* 0xbfb8aa3b1400e820 */ /* 0x000fc80000410000 */
[----:B------:R-:W-:Y:S02]  /*3d60*/  @!P1 FMUL.FTZ R4, R22, -1.4426950216293334961 ;  /* 0xbfb8aa3b16049820 */ /* 0x000fe40000410000 */
[----:B------:R-:W2:Y:S02]  /*3d70*/  @!P6 MUFU.EX2 R0, R0 ;  /* 0x000000000000e308 */ /* 0x000ea40000000800 */
[----:B------:R-:W-:Y:S02]  /*3d80*/  @!P3 FMUL.FTZ R6, R44, -1.4426950216293334961 ;  /* 0xbfb8aa3b2c06b820 */ /* 0x000fe40000410000 */
[----:B------:R-:W3:Y:S01]  /*3d90*/  @!P1 MUFU.EX2 R4, R4 ;  /* 0x0000000400049308 */ /* 0x000ee20000000800 */
[----:B------:R-:W-:Y:S01]  /*3da0*/  @!P4 FMUL.FTZ R7, R45, -1.4426950216293334961 ;  /* 0xbfb8aa3b2d07c820 */ /* 0x000fe20000410000 */
[----:B------:R-:W-:Y:S02]  /*3db0*/  @!P5 FMUL.FTZ R17, R46, -1.4426950216293334961 ;  /* 0xbfb8aa3b2e11d820 */ /* 0x000fe40000410000 */
[----:B------:R-:W-:Y:S04]  /*3dc0*/  @!P3 MUFU.EX2 R6, R6 ;  /* 0x000000060006b308 */ /* 0x000fe80000000800 */
[----:B------:R-:W5:Y:S01]  /*3dd0*/  @!P5 MUFU.EX2 R44, R17 ;  /* 0x00000011002cd308 */ /* 0x000f620000000800 */
[----:B--2---:R-:W-:Y:S01]  /*3de0*/  @!P6 FADD.FTZ R20, R0, 1 ;  /* 0x3f8000000014e421 */ /* 0x004fe20000010000 */
[----:B------:R-:W-:-:S03]  /*3df0*/  @!P0 FMUL.FTZ R0, R21, -1.4426950216293334961 ;  /* 0xbfb8aa3b15008820 */ /* 0x000fc60000410000 */
[----:B------:R2:W4:Y:S01]  /*3e00*/  @!P6 MUFU.RCP R5, R20 ;  /* 0x000000140005e308 */ /* 0x0005220000001000 */
[----:B---3--:R-:W-:-:S07]  /*3e10*/  @!P1 FADD.FTZ R16, R4, 1 ;  /* 0x3f80000004109421 */ /* 0x008fce0000010000 */
[----:B------:R-:W3:Y:S01]  /*3e20*/  @!P0 MUFU.EX2 R0, R0 ;  /* 0x0000000000008308 */ /* 0x000ee20000000800 */
[----:B-----5:R-:W-:-:S03]  /*3e30*/  @!P5 FADD.FTZ R44, R44, 1 ;  /* 0x3f8000002c2cd421 */ /* 0x020fc60000010000 */
[----:B--2---:R-:W2:Y:S04]  /*3e40*/  @!P4 MUFU.EX2 R20, R7 ;  /* 0x000000070014c308 */ /* 0x004ea80000000800 */
[----:B------:R-:W5:Y:S01]  /*3e50*/  @!P5 MUFU.RCP R27, R44 ;  /* 0x0000002c001bd308 */ /* 0x000f620000001000 */
[----:B----4-:R-:W-:Y:S01]  /*3e60*/  @!P6 FMUL.FTZ R12, R12, R5 ;  /* 0x000000050c0ce220 */ /* 0x010fe20000410000 */
[----:B------:R-:W-:Y:S01]  /*3e70*/  @!P2 FMUL.FTZ R5, R23, -1.4426950216293334961 ;  /* 0xbfb8aa3b1705a820 */ /* 0x000fe20000410000 */
[----:B------:R-:W-:Y:S01]  /*3e80*/  FSETP.GTU.FTZ.AND P6, PT, R47, 20, PT ;  /* 0x41a000002f00780b */ /* 0x000fe20003fdc000 */
[----:B---3--:R-:W-:-:S04]  /*3e90*/  @!P0 FADD.FTZ R0, R0, 1 ;  /* 0x3f80000000008421 */ /* 0x008fc80000010000 */
[----:B------:R-:W3:Y:S01]  /*3ea0*/  @!P2 MUFU.EX2 R5, R5 ;  /* 0x000000050005a308 */ /* 0x000ee20000000800 */
[----:B--2---:R-:W-:Y:S01]  /*3eb0*/  @!P4 FADD.FTZ R23, R20, 1 ;  /* 0x3f8000001417c421 */ /* 0x004fe20000010000 */
[----:B------:R-:W-:Y:S02]  /*3ec0*/  IMAD.WIDE.U32 R20, R48, UR18, R42 ;  /* 0x0000001230147c25 */ /* 0x000fe4000f8e002a */
[----:B------:R2:W4:Y:S02]  /*3ed0*/  @!P0 MUFU.RCP R46, R0 ;  /* 0x00000000002e8308 */ /* 0x0005240000001000 */
[----:B------:R-:W-:Y:S02]  /*3ee0*/  IMAD R21, R49, UR18, R21 ;  /* 0x0000001231157c24 */ /* 0x000fe4000f8e0215 */
[----:B------:R-:W-:Y:S01]  /*3ef0*/  @!P6 FMUL.FTZ R18, R47, -1.4426950216293334961 ;  /* 0xbfb8aa3b2f12e820 */ /* 0x000fe20000410000 */
[----:B-----5:R-:W-:Y:S01]  /*3f00*/  @!P5 FMUL.FTZ R10, R10, R27 ;  /* 0x0000001b0a0ad220 */ /* 0x020fe20000410000 */
[----:B------:R-:W-:-:S02]  /*3f10*/  IMAD.WIDE.U32 R20, R97, UR4, R20 ;  /* 0x0000000461147c25 */ /* 0x000fc4000f8e0014 */
[----:B------:R-:W5:Y:S02]  /*3f20*/  @!P6 MUFU.EX2 R45, R18 ;  /* 0x00000012002de308 */ /* 0x000f640000000800 */
[----:B--2---:R-:W-:Y:S01]  /*3f30*/  @!P3 FADD.FTZ R0, R6, 1 ;  /* 0x3f8000000600b421 */ /* 0x004fe20000010000 */
[----:B---3--:R-:W-:Y:S01]  /*3f40*/  @!P2 FADD.FTZ R22, R5, 1 ;  /* 0x3f8000000516a421 */ /* 0x008fe20000010000 */
[----:B------:R-:W-:Y:S01]  /*3f50*/  NOP ;  /* 0x0000000000007918 */ /* 0x000fe20000000000 */
[----:B------:R2:W3:Y:S01]  /*3f60*/  @!P1 MUFU.RCP R47, R16 ;  /* 0x00000010002f9308 */ /* 0x0004e20000001000 */
[----:B------:R-:W3:Y:S01]  /*3f70*/  LDS.128 R4, [R90] ;  /* 0x000000005a047984 */ /* 0x000ee20000000c00 */
[----:B------:R-:W-:Y:S02]  /*3f80*/  IMAD R21, R97, UR5, R21 ;  /* 0x0000000561157c24 */ /* 0x000fe4000f8e0215 */
[----:B----4-:R-:W-:Y:S01]  /*3f90*/  @!P0 FMUL.FTZ R13, R13, R46 ;  /* 0x0000002e0d0d8220 */ /* 0x010fe20000410000 */
[----:B0-----:R-:W-:Y:S01]  /*3fa0*/  LEA R28, P0, R20, R50, 0x2 ;  /* 0x00000032141c7211 */ /* 0x001fe200078010ff */
[----:B-----5:R-:W-:Y:S01]  /*3fb0*/  @!P6 FADD.FTZ R45, R45, 1 ;  /* 0x3f8000002d2de421 */ /* 0x020fe20000010000 */
[----:B------:R-:W0:Y:S01]  /*3fc0*/  LDCU.64 UR4, c[0x0][0x520] ;  /* 0x0000a400ff0477ac */ /* 0x000e220008000a00 */
[----:B-1----:R-:W-:Y:S01]  /*3fd0*/  IMAD.WIDE.U32 R42, R30, UR18, R42 ;  /* 0x000000121e2a7c25 */ /* 0x002fe2000f8e002a */
[----:B------:R-:W-:Y:S01]  /*3fe0*/  LEA.HI.X R29, R20, R51, R21, 0x2, P0 ;  /* 0x00000033141d7211 */ /* 0x000fe200000f1415 */
[----:B--2---:R-:W1:Y:S01]  /*3ff0*/  LDS.128 R16, [R90+0x200] ;  /* 0x000200005a107984 */ /* 0x004e620000000c00 */
[----:B------:R-:W2:Y:S01]  /*4000*/  @!P3 MUFU.RCP R25, R0 ;  /* 0x000000000019b308 */ /* 0x000ea20000001000 */
[----:B------:R-:W-:-:S02]  /*4010*/  IMAD R43, R31, UR18, R43 ;  /* 0x000000121f2b7c24 */ /* 0x000fc4000f8e022b */
[----:B------:R-:W-:-:S05]  /*4020*/  IMAD.WIDE.U32 R28, R74, 0x10, R28 ;  /* 0x000000104a1c7825 */ /* 0x000fca00078e001c */
[----:B------:R-:W4:Y:S01]  /*4030*/  @!P2 MUFU.RCP R22, R22 ;  /* 0x000000160016a308 */ /* 0x000f220000001000 */
[----:B---3--:R-:W-:Y:S01]  /*4040*/  @!P1 FMUL.FTZ R14, R14, R47 ;  /* 0x0000002f0e0e9220 */ /* 0x008fe20000410000 */
[----:B------:R-:W-:-:S04]  /*4050*/  IADD3 R79, P1, PT, R79, -0x400, RZ ;  /* 0xfffffc004f4f7810 */ /* 0x000fc80007f3e0ff */
[----:B------:R-:W-:Y:S02]  /*4060*/  IADD3.X R78, PT, PT, R78, -0x1, RZ, P1, !PT ;  /* 0xffffffff4e4e7810 */ /* 0x000fe40000ffe4ff */
[----:B------:R-:W3:Y:S01]  /*4070*/  @!P4 MUFU.RCP R24, R23 ;  /* 0x000000170018c308 */ /* 0x000ee20000001000 */
[----:B--2---:R-:W-:Y:S01]  /*4080*/  @!P3 FMUL.FTZ R8, R8, R25 ;  /* 0x000000190808b220 */ /* 0x004fe20000410000 */
[----:B------:R-:W-:-:S04]  /*4090*/  IADD3 R84, P3, PT, R84, -0x400, RZ ;  /* 0xfffffc0054547810 */ /* 0x000fc80007f7e0ff */
[----:B------:R-:W-:Y:S02]  /*40a0*/  IADD3.X R85, PT, PT, R85, -0x1, RZ, P3, !PT ;  /* 0xffffffff55557810 */ /* 0x000fe40001ffe4ff */
[----:B------:R2:W5:Y:S01]  /*40b0*/  @!P6 MUFU.RCP R0, R45 ;  /* 0x0000002d0000e308 */ /* 0x0005620000001000 */
[----:B----4-:R-:W-:Y:S01]  /*40c0*/  @!P2 FMUL.FTZ R15, R15, R22 ;  /* 0x000000160f0fa220 */ /* 0x010fe20000410000 */
[----:B------:R-:W-:Y:S01]  /*40d0*/  IADD3 R80, P2, PT, R80, -0x400, RZ ;  /* 0xfffffc0050507810 */ /* 0x000fe20007f5e0ff */
[----:B------:R0:W-:Y:S03]  /*40e0*/  STG.E.128 desc[UR16][R28.64], R4 ;  /* 0x000000041c007986 */ /* 0x0001e6000c101d10 */
[----:B------:R-:W-:Y:S01]  /*40f0*/  IADD3.X R81, PT, PT, R81, -0x1, RZ, P2, !PT ;  /* 0xffffffff51517810 */ /* 0x000fe200017fe4ff */
[----:B--2---:R-:W2:Y:S01]  /*4100*/  LDC.64 R44, c[0x0][0x560] ;  /* 0x00015800ff2c7b82 */ /* 0x004ea20000000a00 */
[----:B---3--:R-:W-:Y:S01]  /*4110*/  @!P4 FMUL.FTZ R9, R9, R24 ;  /* 0x000000180909c220 */ /* 0x008fe20000410000 */
[----:B------:R-:W-:Y:S01]  /*4120*/  IADD3 R82, P4, PT, R82, -0x400, RZ ;  /* 0xfffffc0052527810 */ /* 0x000fe20007f9e0ff */
[----:B-1----:R-:W-:Y:S03]  /*4130*/  STG.E.128 desc[UR16][R28.64+0x200], R16 ;  /* 0x000200101c007986 */ /* 0x002fe6000c101d10 */
[----:B------:R-:W-:Y:S01]  /*4140*/  IADD3.X R83, PT, PT, R83, -0x1, RZ, P4, !PT ;  /* 0xffffffff53537810 */ /* 0x000fe200027fe4ff */
[----:B-----5:R-:W-:Y:S01]  /*4150*/  @!P6 FMUL.FTZ R11, R11, R0 ;  /* 0x000000000b0be220 */ /* 0x020fe20000410000 */
[----:B------:R-:W-:Y:S01]  /*4160*/  BAR.SYNC.DEFER_BLOCKING 0x0 ;  /* 0x0000000000007b1d */ /* 0x000fe20000010000 */
[----:B------:R-:W-:Y:S01]  /*4170*/  FADD.FTZ R0, R12, R91 ;  /* 0x0000005b0c007221 */ /* 0x000fe20000010000 */
[----:B0-----:R-:W-:-:S03]  /*4180*/  IMAD.WIDE.U32 R4, R97, UR4, R42 ;  /* 0x0000000461047c25 */ /* 0x001fc6000f8e002a */
[----:B--2---:R-:W-:Y:S01]  /*4190*/  LEA R6, P0, R4, R44, 0x2 ;  /* 0x0000002c04067211 */ /* 0x004fe200078010ff */
        /* <DEDUP_REMOVED lines=20> */
.L_x_9314:
        /* <DEDUP_REMOVED lines=34> */
.L_x_9356:
[----:B------:R-:W-:Y:S05]  /*4500*/  BSYNC.RECONVERGENT B0 ;  /* 0x0000000000007941 */ /* 0x000fea0003800200 */
.L_x_9355:
        /* <DEDUP_REMOVED lines=26> */
.L_x_9358:
[----:B------:R-:W-:Y:S05]  /*46b0*/  BSYNC.RECONVERGENT B0 ;  /* 0x0000000000007941 */ /* 0x000fea0003800200 */
.L_x_9357:
        /* <DEDUP_REMOVED lines=13> */
.L_x_9360:
        /* <DEDUP_REMOVED lines=25> */
.L_x_9359:
[----:B------:R-:W-:Y:S05]  /*4920*/  EXIT ;  /* 0x000000000000794d */ /* 0x000fea0003800000 */
.L_x_9361:
        /* <DEDUP_REMOVED lines=13> */
.L_x_10531:


//--------------------- .text._Z25selective_scan_bwd_kernelI32Selective_Scan_bwd_kernel_traitsILi32ELi8ELb1ELb1ELb0ELb1ELb1EffEEv12SSMParamsBwd --------------------------
	.section	.text._Z25selective_scan_bwd_kernelI32Selective_Scan_bwd_kernel_traitsILi32ELi8ELb1ELb1ELb0ELb1ELb1EffEEv12SSMParamsBwd,"ax",@progbits
	.align	128
        .global         _Z25selective_scan_bwd_kernelI32Selective_Scan_bwd_kernel_traitsILi32ELi8ELb1ELb1ELb0ELb1ELb1EffEEv12SSMParamsBwd
        .type           _Z25selective_scan_bwd_kernelI32Selective_Scan_bwd_kernel_traitsILi32ELi8ELb1ELb1ELb0ELb1ELb1EffEEv12SSMParamsBwd,@function
        .size           _Z25selective_scan_bwd_kernelI32Selective_Scan_bwd_kernel_traitsILi32ELi8ELb1ELb1ELb0ELb1ELb1EffEEv12SSMParamsBwd,(.L_x_10532 - _Z25selective_scan_bwd_kernelI32Selective_Scan_bwd_kernel_traitsILi32ELi8ELb1ELb1ELb0ELb1ELb1EffEEv12SSMParamsBwd)
        .other          _Z25selective_scan_bwd_kernelI32Selective_Scan_bwd_kernel_traitsILi32ELi8ELb1ELb1ELb0ELb1ELb1EffEEv12SSMParamsBwd,@"STO_CUDA_ENTRY STV_DEFAULT"
_Z25selective_scan_bwd_kernelI32Selective_Scan_bwd_kernel_traitsILi32ELi8ELb1ELb1ELb0ELb1ELb1EffEEv12SSMParamsBwd:
.text._Z25selective_scan_bwd_kernelI32Selective_Scan_bwd_kernel_traitsILi32ELi8ELb1ELb1ELb0ELb1ELb1EffEEv12SSMParamsBwd:
        /* <DEDUP_REMOVED lines=50> */
[----:B------:R-:W-:-:S03]  /*0320*/  @!P2 IADD3 R7, PT, PT, R7, 0x1, RZ ;  /* 0x000000010707a810 */ /* 0x000fc60007ffe0ff */
[----:B------:R-:W-:Y:S01]  /*0330*/  UIMAD UR8, UR18, UR9, UR5 ;  /* 0x00000009120872a4 */ /* 0x000fe2000f8e0205 */
[----:B------:R-:W-:Y:S02]  /*0340*/  LOP3.LUT R0, R30, R15, RZ, 0x3c, !PT ;  /* 0x0000000f1e007212 */ /* 0x000fe400078e3cff */
[----:B------:R-:W-:Y:S01]  /*0350*/  MOV R2, UR4 ;  /* 0x0000000400027c02 */ /* 0x000fe20008000f00 */
[----:B------:R-:W-:Y:S01]  /*0360*/  UIMAD UR4, UR18, UR13, UR7 ;  /* 0x0000000d120472a4 */ /* 0x000fe2000f8e0207 */
[----:B------:R-:W-:Y:S02]  /*0370*/  MOV R4, UR6 ;  /* 0x0000000600047c02 */ /* 0x000fe40008000f00 */
[----:B------:R-:W-:Y:S01]  /*0380*/  MOV R5, UR7 ;  /* 0x0000000700057c02 */ /* 0x000fe20008000f00 */
[----:B------:R-:W2:Y:S01]  /*0390*/  LDCU.64 UR6, c[0x0][0x498] ;  /* 0x00009300ff0677ac */ /* 0x000ea20008000a00 */
[----:B------:R-:W-:Y:S02]  /*03a0*/  MOV R3, UR5 ;  /* 0x0000000500037c02 */ /* 0x000fe40008000f00 */
[----:B------:R-:W-:-:S02]  /*03b0*/  @P1 IADD3 R7, PT, PT, R7, 0x1, RZ ;  /* 0x0000000107071810 */ /* 0x000fc40007ffe0ff */
[----:B------:R-:W-:Y:S01]  /*03c0*/  MOV R3, UR8 ;  /* 0x0000000800037c02 */ /* 0x000fe20008000f00 */
[----:B------:R-:W1:Y:S01]  /*03d0*/  LDCU.64 UR8, c[0x0][0x3b0] ;  /* 0x00007600ff0877ac */ /* 0x000e620008000a00 */
[----:B------:R-:W-:Y:S02]  /*03e0*/  ISETP.GE.AND P3, PT, R0, RZ, PT ;  /* 0x000000ff0000720c */ /* 0x000fe40003f66270 */
[----:B------:R-:W-:Y:S01]  /*03f0*/  ISETP.NE.AND P2, PT, R15, RZ, PT ;  /* 0x000000ff0f00720c */ /* 0x000fe20003f45270 */
[----:B----4-:R-:W-:Y:S01]  /*0400*/  @P0 IMAD R0, R9, UR18, R30 ;  /* 0x0000001209000c24 */ /* 0x010fe2000f8e021e */
[----:B------:R-:W-:Y:S01]  /*0410*/  MOV R27, R7 ;  /* 0x00000007001b7202 */ /* 0x000fe20000000f00 */
[----:B------:R-:W-:Y:S01]  /*0420*/  IMAD.WIDE.U32 R2, R30, UR10, R2 ;  /* 0x0000000a1e027c25 */ /* 0x000fe2000f8e0002 */
[----:B------:R-:W4:Y:S03]  /*0430*/  @P0 LDC.64 R6, c[0x0][0x480] ;  /* 0x00012000ff060b82 */ /* 0x000f260000000a00 */
[----:B------:R-:W-:-:S02]  /*0440*/  @P0 IMAD R0, R0, R21, RZ ;  /* 0x0000001500000224 */ /* 0x000fc400078e02ff */
[----:B------:R-:W-:Y:S02]  /*0450*/  IMAD R13, R30, UR11, R3 ;  /* 0x0000000b1e0d7c24 */ /* 0x000fe4000f8e0203 */
[----:B---3--:R-:W-:Y:S02]  /*0460*/  @P0 IMAD R3, R0, R25, RZ ;  /* 0x0000001900030224 */ /* 0x008fe400078e02ff */
[----:B------:R-:W3:Y:S01]  /*0470*/  LDC.64 R24, c[0x0][0x460] ;  /* 0x00011800ff187b82 */ /* 0x000ee20000000a00 */
[----:B------:R-:W-:Y:S02]  /*0480*/  @!P3 IADD3 R27, PT, PT, -R27, RZ, RZ ;  /* 0x000000ff1b1bb210 */ /* 0x000fe40007ffe1ff */
[----:B------:R-:W-:Y:S01]  /*0490*/  MOV R5, UR4 ;  /* 0x0000000400057c02 */ /* 0x000fe20008000f00 */
[----:B--2---:R-:W-:Y:S01]  /*04a0*/  UIMAD.WIDE.U32 UR4, UR18, UR6, URZ ;  /* 0x00000006120472a5 */ /* 0x004fe2000f8e00ff */
[----:B------:R-:W-:-:S03]  /*04b0*/  @!P2 LOP3.LUT R27, RZ, R15, RZ, 0x33, !PT ;  /* 0x0000000fff1ba212 */ /* 0x000fc600078e33ff */
[----:B------:R-:W2:Y:S01]  /*04c0*/  LDC.64 R14, c[0x0][0x468] ;  /* 0x00011a00ff0e7b82 */ /* 0x000ea20000000a00 */
[----:B------:R-:W-:Y:S01]  /*04d0*/  UIMAD UR5, UR18, UR7, UR5 ;  /* 0x00000007120572a4 */ /* 0x000fe2000f8e0205 */
[----:B------:R-:W-:Y:S01]  /*04e0*/  SHF.R.S32.HI R39, RZ, 0x1f, R27 ;  /* 0x0000001fff277819 */ /* 0x000fe2000001141b */
[----:B-1----:R-:W-:Y:S01]  /*04f0*/  UIMAD.WIDE.U32 UR6, UR18, UR8, URZ ;  /* 0x00000008120672a5 */ /* 0x002fe2000f8e00ff */
[----:B------:R-:W-:Y:S01]  /*0500*/  IMAD.WIDE.U32 R4, R30, UR14, R4 ;  /* 0x0000000e1e047c25 */ /* 0x000fe2000f8e0004 */
[----:B------:R-:W-:Y:S02]  /*0510*/  LEA R9, R21, 0xffffff00, 0x8 ;  /* 0xffffff0015097811 */ /* 0x000fe400078e40ff */
[----:B------:R-:W-:Y:S01]  /*0520*/  UIMAD UR7, UR18, UR9, UR7 ;  /* 0x00000009120772a4 */ /* 0x000fe2000f8e0207 */
[----:B------:R-:W-:Y:S01]  /*0530*/  IMAD R0, R39, R16, RZ ;  /* 0x0000001027007224 */ /* 0x000fe200078e02ff */
[----:B------:R-:W-:Y:S02]  /*0540*/  CS2R R104, SRZ ;  /* 0x0000000000687805 */ /* 0x000fe4000001ff00 */
[----:B------:R-:W-:Y:S01]  /*0550*/  ISETP.GE.AND P1, PT, R21, 0x1, PT ;  /* 0x000000011500780c */ /* 0x000fe20003f26270 */
[----:B----4-:R-:W-:Y:S01]  /*0560*/  @P0 IMAD.WIDE R104, R3, 0x8, R6 ;  /* 0x0000000803680825 */ /* 0x010fe200078e0206 */
[----:B------:R-:W-:-:S02]  /*0570*/  IADD3 R23, P2, PT, R9, R2, RZ ;  /* 0x0000000209177210 */ /* 0x000fc40007f5e0ff */
[----:B------:R-:W-:Y:S01]  /*0580*/  IADD3 R21, P3, PT, R9, R4, RZ ;  /* 0x0000000409157210 */ /* 0x000fe20007f7e0ff */
[C---:B------:R-:W-:Y:S02]  /*0590*/  IMAD R11, R30.reuse, UR15, R5 ;  /* 0x0000000f1e0b7c24 */ /* 0x040fe4000f8e0205 */
[----:B------:R-:W-:-:S04]  /*05a0*/  IMAD.WIDE.U32 R2, R30, R18, UR4 ;  /* 0x000000041e027e25 */ /* 0x000fc8000f8e0012 */
[C---:B------:R-:W-:Y:S01]  /*05b0*/  IMAD R7, R27.reuse, R17, R0 ;  /* 0x000000111b077224 */ /* 0x040fe200078e0200 */
[----:B------:R-:W-:Y:S01]  /*05c0*/  SHF.R.S32.HI R0, RZ, 0x1f, R9 ;  /* 0x0000001fff007819 */ /* 0x000fe20000011409 */
[----:B------:R-:W-:Y:S01]  /*05d0*/  IMAD.WIDE.U32 R4, R27, R16, UR6 ;  /* 0x000000061b047e25 */ /* 0x000fe2000f8e0010 */
[----:B------:R-:W-:Y:S02]  /*05e0*/  IADD3 R2, P4, PT, R9, R2, RZ ;  /* 0x0000000209027210 */ /* 0x000fe40007f9e0ff */
[----:B------:R-:W-:Y:S01]  /*05f0*/  IADD3.X R6, PT, PT, R0, R13, RZ, P2, !PT ;  /* 0x0000000d00067210 */ /* 0x000fe200017fe4ff */
[C---:B------:R-:W-:Y:S01]  /*0600*/  IMAD R19, R30.reuse, R19, R3 ;  /* 0x000000131e137224 */ /* 0x040fe200078e0203 */
[----:B---3--:R-:W-:Y:S02]  /*0610*/  LEA R24, P0, R23, R24, 0x2 ;  /* 0x0000001817187211 */ /* 0x008fe400078010ff */
[----:B------:R-:W-:Y:S02]  /*0620*/  IADD3 R9, P5, PT, R9, R4, RZ ;  /* 0x0000000409097210 */ /* 0x000fe40007fbe0ff */
[----:B------:R-:W-:Y:S01]  /*0630*/  IADD3 R7, PT, PT, R5, R7, RZ ;  /* 0x0000000705077210 */ /* 0x000fe20007ffe0ff */
[----:B0-----:R-:W-:Y:S01]  /*0640*/  IMAD.WIDE.U32 R90, R30, R32, RZ ;  /* 0x000000201e5a7225 */ /* 0x001fe200078e00ff */
[----:B------:R-:W-:-:S02]  /*0650*/  IADD3.X R19, PT, PT, R0, R19, RZ, P4, !PT ;  /* 0x0000001300137210 */ /* 0x000fc400027fe4ff */
[C---:B------:R-:W-:Y:S02]  /*0660*/  IADD3.X R4, PT, PT, R0.reuse, R11, RZ, P3, !PT ;  /* 0x0000000b00047210 */ /* 0x040fe40001ffe4ff */
[----:B------:R-:W-:Y:S02]  /*0670*/  LEA.HI.X R23, R23, R25, R6, 0x2, P0 ;  /* 0x0000001917177211 */ /* 0x000fe400000f1406 */
[----:B------:R-:W-:Y:S02]  /*0680*/  IADD3.X R0, PT, PT, R0, R7, RZ, P5, !PT ;  /* 0x0000000700007210 */ /* 0x000fe40002ffe4ff */
[----:B--2---:R-:W-:Y:S02]  /*0690*/  LEA R22, P0, R21, R14, 0x2 ;  /* 0x0000000e15167211 */ /* 0x004fe400078010ff */
        /* <DEDUP_REMOVED lines=36> */
[----:B------:R-:W-:Y:S01]  /*08e0*/  IADD3 R43, PT, PT, R88, 0xc0, RZ ;  /* 0x000000c0582b7810 */ /* 0x000fe20007ffe0ff */
[----:B------:R-:W-:Y:S01]  /*08f0*/  IMAD R25, R30, UR9, R93 ;  /* 0x000000091e197c24 */ /* 0x000fe2000f8e025d */
[C---:B------:R-:W-:Y:S02]  /*0900*/  IADD3 R45, PT, PT, R88.reuse, 0xe0, RZ ;  /* 0x000000e0582d7810 */ /* 0x040fe40007ffe0ff */
[-C--:B------:R-:W-:Y:S02]  /*0910*/  LEA.HI R10, R88, R3.reuse, RZ, 0x1e ;  /* 0x00000003580a7211 */ /* 0x080fe400078ff0ff */
[----:B------:R-:W-:Y:S02]  /*0920*/  LEA.HI R9, R3, R3, RZ, 0x1b ;  /* 0x0000000303097211 */ /* 0x000fe400078fd8ff */
        /* <DEDUP_REMOVED lines=8> */
[----:B------:R-:W-:Y:S02]  /*09b0*/  LEA.HI R2, R45, R88, RZ, 0x1b ;  /* 0x000000582d027211 */ /* 0x000fe400078fd8ff */
[----:B------:R-:W-:Y:S02]  /*09c0*/  LEA R8, R5, UR4, 0x2 ;  /* 0x0000000405087c11 */ /* 0x000fe4000f8e10ff */
[----:B--2---:R-:W-:Y:S02]  /*09d0*/  MOV R16, UR6 ;  /* 0x0000000600107c02 */ /* 0x004fe40008000f00 */
[C---:B------:R-:W-:Y:S02]  /*09e0*/  LOP3.LUT R15, R88.reuse, 0x1f, RZ, 0xc0, !PT ;  /* 0x0000001f580f7812 */ /* 0x040fe400078ec0ff */
[----:B------:R-:W-:-:S02]  /*09f0*/  IADD3 R14, PT, PT, R88, 0x200, RZ ;  /* 0x00000200580e7810 */ /* 0x000fc40007ffe0ff */
[----:B------:R-:W-:Y:S02]  /*0a00*/  LEA R13, R13, UR4, 0x2 ;  /* 0x000000040d0d7c11 */ /* 0x000fe4000f8e10ff */
[----:B------:R-:W-:Y:S02]  /*0a10*/  LEA R12, R88, UR4, 0x2 ;  /* 0x00000004580c7c11 */ /* 0x000fe4000f8e10ff */
[----:B------:R-:W-:Y:S02]  /*0a20*/  LOP3.LUT R11, R11, 0x1f, R88, 0xf8, !PT ;  /* 0x0000001f0b0b7812 */ /* 0x000fe400078ef858 */
        /* <DEDUP_REMOVED lines=9> */
.L_x_9403:
        /* <DEDUP_REMOVED lines=93> */
.L_x_9364:
[----:B------:R-:W-:Y:S05]  /*1090*/  BSYNC.RECONVERGENT B0 ;  /* 0x0000000000007941 */ /* 0x000fea0003800200 */
.L_x_9363:
        /* <DEDUP_REMOVED lines=37> */
.L_x_9366:
[----:B------:R-:W-:Y:S05]  /*12f0*/  BSYNC.RECONVERGENT B0 ;  /* 0x0000000000007941 */ /* 0x000fea0003800200 */
.L_x_9365:
        /* <DEDUP_REMOVED lines=34> */
.L_x_9368:
[----:B------:R-:W-:Y:S05]  /*1520*/  BSYNC.RECONVERGENT B0 ;  /* 0x0000000000007941 */ /* 0x000fea0003800200 */
.L_x_9367:
        /* <DEDUP_REMOVED lines=32> */
.L_x_9370:
[----:B------:R-:W-:Y:S05]  /*1730*/  BSYNC.RECONVERGENT B0 ;  /* 0x0000000000007941 */ /* 0x000fea0003800200 */
.L_x_9369:
        /* <DEDUP_REMOVED lines=32> */
.L_x_9372:
[----:B------:R-:W-:Y:S05]  /*1940*/  BSYNC.RECONVERGENT B0 ;  /* 0x0000000000007941 */ /* 0x000fea0003800200 */
.L_x_9371:
        /* <DEDUP_REMOVED lines=32> */
.L_x_9374:
[----:B------:R-:W-:Y:S05]  /*1b50*/  BSYNC.RECONVERGENT B0 ;  /* 0x0000000000007941 */ /* 0x000fea0003800200 */
.L_x_9373:
        /* <DEDUP_REMOVED lines=32> */
.L_x_9376:
[----:B------:R-:W-:Y:S05]  /*1d60*/  BSYNC.RECONVERGENT B0 ;  /* 0x0000000000007941 */ /* 0x000fea0003800200 */
.L_x_9375:
        /* <DEDUP_REMOVED lines=32> */
.L_x_9378:
[----:B------:R-:W-:Y:S05]  /*1f70*/  BSYNC.RECONVERGENT B0 ;  /* 0x0000000000007941 */ /* 0x000fea0003800200 */
.L_x_9377:
        /* <DEDUP_REMOVED lines=56> */
[----:B------:R-:W-:Y:S08]  /*2300*/  MUFU.RCP R117, R78 ;  /* 0x0000004e00757308 */ /* 0x000ff00000001000 */
[----:B------:R-:W-:Y:S01]  /*2310*/  MUFU.RCP R116, R75 ;  /* 0x0000004b00747308 */ /* 0x000fe20000001000 */
[----:B0-----:R-:W-:-:S07]  /*2320*/  FADD.FTZ R72, -R120, 1 ;  /* 0x3f80000078487421 */ /* 0x001fce0000010100 */
[----:B------:R-:W-:Y:S08]  /*2330*/  MUFU.RCP R121, R76 ;  /* 0x0000004c00797308 */ /* 0x000ff00000001000 */
        /* <DEDUP_REMOVED lines=54> */
[----:B------:R-:W-:Y:S01]  /*26a0*/  FMUL.FTZ R66, R67, R120 ;  /* 0x0000007843427220 */ /* 0x000fe20000410000 */
[----:B------:R-:W-:Y:S01]  /*26b0*/  FMUL.FTZ R100, R57, R64 ;  /* 0x0000004039647220 */ /* 0x000fe20000410000 */
[----:B------:R-:W-:Y:S01]  /*26c0*/  STS.128 [R84+0x10], R72 ;  /* 0x0000104854007388 */ /* 0x000fe20000000c00 */
[----:B------:R-:W-:-:S03]  /*26d0*/  NOP ;  /* 0x0000000000007918 */ /* 0x000fc60000000000 */
[----:B------:R-:W1:Y:S01]  /*26e0*/  LDS.128 R76, [R32] ;  /* 0x00000000204c7984 */ /* 0x000e620000000c00 */
[----:B------:R-:W-:Y:S01]  /*26f0*/  FMUL.FTZ R53, R54, R121 ;  /* 0x0000007936357220 */ /* 0x000fe20000410000 */
[----:B------:R-:W-:Y:S01]  /*2700*/  FMUL.FTZ R118, R55, R118 ;  /* 0x0000007637767220 */ /* 0x000fe20000410000 */
[----:B------:R-:W-:Y:S01]  /*2710*/  FFMA.FTZ R52, R36, R111, R31 ;  /* 0x0000006f24347223 */ /* 0x000fe2000001001f */
[----:B------:R-:W2:Y:S01]  /*2720*/  LDS.128 R80, [R32+0x200] ;  /* 0x0002000020507984 */ /* 0x000ea20000000c00 */
[----:B0-----:R-:W-:-:S04]  /*2730*/  IMAD.WIDE.U32 R68, R30, UR4, R112 ;  /* 0x000000041e447c25 */ /* 0x001fc8000f8e0070 */
[----:B------:R-:W-:Y:S01]  /*2740*/  FMUL.FTZ R113, R58, R123 ;  /* 0x0000007b3a717220 */ /* 0x000fe20000410000 */
[----:B------:R-:W-:Y:S01]  /*2750*/  FMUL.FTZ R110, R59, R66 ;  /* 0x000000423b6e7220 */ /* 0x000fe20000410000 */
[----:B------:R-:W-:Y:S01]  /*2760*/  FMUL.FTZ R121, R60, R119 ;  /* 0x000000773c797220 */ /* 0x000fe20000410000 */
[----:B------:R-:W-:Y:S01]  /*2770*/  IMAD R65, R30, UR5, R69 ;  /* 0x000000051e417c24 */ /* 0x000fe2000f8e0245 */
[----:B------:R-:W-:Y:S01]  /*2780*/  LEA R114, P0, R68, R114, 0x2 ;  /* 0x0000007244727211 */ /* 0x000fe200078010ff */
[----:B------:R-:W-:Y:S01]  /*2790*/  FMUL.FTZ R112, R61, R116 ;  /* 0x000000743d707220 */ /* 0x000fe20000410000 */
[----:B------:R-:W-:Y:S01]  /*27a0*/  FMUL.FTZ R125, R62, R53 ;  /* 0x000000353e7d7220 */ /* 0x000fe20000410000 */
[----:B------:R-:W-:Y:S01]  /*27b0*/  FMUL.FTZ R120, R63, R118 ;  /* 0x000000763f787220 */ /* 0x000fe20000410000 */
[----:B------:R-:W-:Y:S01]  /*27c0*/  LEA.HI.X R115, R68, R115, R65, 0x2, P0 ;  /* 0x0000007344737211 */ /* 0x000fe200000f1441 */
[----:B------:R-:W-:Y:S02]  /*27d0*/  FFMA.FTZ R31, R37, R100, R52 ;  /* 0x00000064251f7223 */ /* 0x000fe40000010034 */
        /* <DEDUP_REMOVED lines=29> */
.L_x_9379:
        /* <DEDUP_REMOVED lines=51> */
.L_x_9402:
        /* <DEDUP_REMOVED lines=18> */
[----:B----4-:R-:W-:-:S04]  /*2e00*/  LEA R122, P1, R60, R82, 0x2 ;  /* 0x000000523c7a7211 */ /* 0x010fc800078210ff */
[----:B------:R-:W-:Y:S01]  /*2e10*/  LEA.HI.X R123, R60, R83, R61, 0x2, P1 ;  /* 0x000000533c7b7211 */ /* 0x000fe200008f143d */
[----:B---3--:R1:W-:Y:S04]  /*2e20*/  STS.128 [R32], R68 ;  /* 0x0000004420007388 */ /* 0x0083e80000000c00 */
[----:B-----5:R3:W-:Y:S01]  /*2e30*/  STS.128 [R32+0x200], R72 ;  /* 0x0002004820007388 */ /* 0x0207e20000000c00 */
        /* <DEDUP_REMOVED lines=17> */
[C---:B----4-:R-:W-:Y:S01]  /*2f50*/  FMUL.FTZ R123, R138.reuse, R96 ;  /* 0x000000608a7b7220 */ /* 0x050fe20000410000 */
[----:B------:R-:W2:Y:S01]  /*2f60*/  MUFU.EX2 R147, R147 ;  /* 0x0000009300937308 */ /* 0x000ea20000000800 */
[C---:B---3--:R-:W-:Y:S01]  /*2f70*/  FMUL.FTZ R75, R138.reuse, R101 ;  /* 0x000000658a4b7220 */ /* 0x048fe20000410000 */
        /* <DEDUP_REMOVED lines=36> */
.L_x_9382:
[----:B------:R0:W1:Y:S02]  /*31c0*/  LDS R150, [R12+0x128c] ;  /* 0x00128c000c967984 */ /* 0x0000640000000800 */
.L_x_9383:
[----:B------:R-:W-:Y:S05]  /*31d0*/  BSYNC.RECONVERGENT B0 ;  /* 0x0000000000007941 */ /* 0x000fea0003800200 */
.L_x_9381:
        /* <DEDUP_REMOVED lines=8> */
[----:B------:R-:W-:Y:S01]  /*3260*/  FMUL.FTZ R162, R147, R156 ;  /* 0x0000009c93a27220 */ /* 0x000fe20000410000 */
[C---:B------:R-:W-:Y:S01]  /*3270*/  FMUL.FTZ R158, R75.reuse, R158 ;  /* 0x0000009e4b9e7220 */ /* 0x040fe20000410000 */
[----:B------:R-:W-:Y:S01]  /*3280*/  FFMA.FTZ R149, R75, R149, R142 ;  /* 0x000000954b957223 */ /* 0x000fe2000001008e */
[----:B------:R-:W-:Y:S01]  /*3290*/  ISETP.GT.U32.AND P3, PT, R15, 0x1d, PT ;  /* 0x0000001d0f00780c */ /* 0x000fe20003f64070 */
[----:B------:R-:W-:Y:S01]  /*32a0*/  FMUL.FTZ R162, R143, R162 ;  /* 0x000000a28fa27220 */ /* 0x000fe20000410000 */
[C---:B------:R-:W-:Y:S01]  /*32b0*/  FMUL.FTZ R155, R123.reuse, R158 ;  /* 0x0000009e7b9b7220 */ /* 0x040fe20000410000 */
[----:B------:R-:W-:Y:S01]  /*32c0*/  FFMA.FTZ R149, R123, R149, R140 ;  /* 0x000000957b957223 */ /* 0x000fe2000001008c */
[----:B------:R-:W-:Y:S01]  /*32d0*/  ISETP.GT.U32.AND P4, PT, R15, 0x17, PT ;  /* 0x000000170f00780c */ /* 0x000fe20003f84070 */
[----:B------:R-:W-:Y:S01]  /*32e0*/  ULEA UR6, UR4, UR5, 0x3 ;  /* 0x0000000504067291 */ /* 0x000fe2000f8e18ff */
[C---:B------:R-:W-:Y:S01]  /*32f0*/  FMUL.FTZ R158, R148.reuse, R155 ;  /* 0x0000009b949e7220 */ /* 0x040fe20000410000 */
[----:B------:R-:W-:Y:S01]  /*3300*/  FFMA.FTZ R149, R148, R149, R153 ;  /* 0x0000009594957223 */ /* 0x000fe20000010099 */
[----:B------:R-:W-:Y:S02]  /*3310*/  BSSY.RECONVERGENT B0, `(.L_x_9384) ;  /* 0x00000ac000007945 */ /* 0x000fe40003800200 */
[C---:B------:R-:W-:Y:S01]  /*3320*/  FMUL.FTZ R158, R71.reuse, R158 ;  /* 0x0000009e479e7220 */ /* 0x040fe20000410000 */
[----:B------:R-:W-:-:S03]  /*3330*/  FFMA.FTZ R149, R71, R149, R154 ;  /* 0x0000009547957223 */ /* 0x000fc6000001009a */
[C---:B--2---:R-:W-:Y:S01]  /*3340*/  FMUL.FTZ R69, R143.reuse, R158 ;  /* 0x0000009e8f457220 */ /* 0x044fe20000410000 */
[----:B------:R-:W-:-:S03]  /*3350*/  FFMA.FTZ R68, R143, R149, R160 ;  /* 0x000000958f447223 */ /* 0x000fc600000100a0 */
[----:B------:R-:W-:Y:S01]  /*3360*/  FMUL.FTZ R149, R156, R69 ;  /* 0x000000459c957220 */ /* 0x000fe20000410000 */
[----:B------:R-:W-:Y:S01]  /*3370*/  FFMA.FTZ R69, R72, R156, R141 ;  /* 0x0000009c48457223 */ /* 0x000fe2000001008d */
[----:B------:R-:W-:-:S03]  /*3380*/  FFMA.FTZ R158, R156, R68, R145 ;  /* 0x000000449c9e7223 */ /* 0x000fc60000010091 */
[----:B------:R-:W1:Y:S01]  /*3390*/  SHFL.DOWN PT, R68, R149, 0x1, 0x1f ;  /* 0x08201f0095447f89 */ /* 0x000e6200000e0000 */
[----:B------:R-:W-:-:S03]  /*33a0*/  FFMA.FTZ R69, R143, R69, R70 ;  /* 0x000000458f457223 */ /* 0x000fc60000010046 */
[----:B------:R-:W2:Y:S01]  /*33b0*/  SHFL.DOWN PT, R155, R158, 0x1, 0x1f ;  /* 0x08201f009e9b7f89 */ /* 0x000ea200000e0000 */
[----:B------:R-:W-:-:S04]  /*33c0*/  FFMA.FTZ R69, R71, R69, R152 ;  /* 0x0000004547457223 */ /* 0x000fc80000010098 */
[----:B------:R-:W-:-:S04]  /*33d0*/  FFMA.FTZ R69, R148, R69, R139 ;  /* 0x0000004594457223 */ /* 0x000fc8000001008b */
[----:B------:R-:W-:-:S04]  /*33e0*/  FFMA.FTZ R69, R123, R69, R74 ;  /* 0x000000457b457223 */ /* 0x000fc8000001004a */
[----:B------:R-:W-:-:S04]  /*33f0*/  FFMA.FTZ R69, R75, R69, R138 ;  /* 0x000000454b457223 */ /* 0x000fc8000001008a */
[----:B------:R-:W-:Y:S01]  /*3400*/  FFMA.FTZ R69, R73, R69, R122 ;  /* 0x0000004549457223 */ /* 0x000fe2000001007a */
[----:B-1----:R-:W-:-:S04]  /*3410*/  @P1 FMUL.FTZ R157, R68, R149 ;  /* 0x00000095449d1220 */ /* 0x002fc80000410000 */
[----:B------:R-:W1:Y:S01]  /*3420*/  SHFL.UP PT, R68, R69, 0x1, RZ ;  /* 0x0420000045447989 */ /* 0x000e6200000e00ff */
[----:B--2---:R-:W-:Y:S01]  /*3430*/  @P1 FFMA.FTZ R158, R149, R155, R158 ;  /* 0x0000009b959e1223 */ /* 0x004fe2000001009e */
[----:B------:R-:W-:Y:S01]  /*3440*/  FMUL.FTZ R155, R71, R162 ;  /* 0x000000a2479b7220 */ /* 0x000fe20000410000 */
[----:B------:R-:W-:Y:S02]  /*3450*/  @P1 MOV R149, R157 ;  /* 0x0000009d00951202 */ /* 0x000fe40000000f00 */
[----:B------:R-:W-:Y:S01]  /*3460*/  ISETP.GE.AND P1, PT, R87, 0x1, PT ;  /* 0x000000015700780c */ /* 0x000fe20003f26270 */
[----:B------:R-:W-:Y:S02]  /*3470*/  FMUL.FTZ R162, R148, R155 ;  /* 0x0000009b94a27220 */ /* 0x000fe40000410000 */
[----:B------:R-:W2:Y:S02]  /*3480*/  SHFL.DOWN PT, R164, R149, 0x2, 0x1f ;  /* 0x08401f0095a47f89 */ /* 0x000ea400000e0000 */
[----:B------:R-:W-:-:S02]  /*3490*/  FMUL.FTZ R162, R123, R162 ;  /* 0x000000a27ba27220 */ /* 0x000fc40000410000 */
[----:B------:R-:W3:Y:S02]  /*34a0*/  SHFL.DOWN PT, R155, R158, 0x2, 0x1f ;  /* 0x08401f009e9b7f89 */ /* 0x000ee400000e0000 */
[----:B------:R-:W-:-:S04]  /*34b0*/  FMUL.FTZ R162, R75, R162 ;  /* 0x000000a24ba27220 */ /* 0x000fc80000410000 */
[----:B------:R-:W-:-:S05]  /*34c0*/  FMUL.FTZ R162, R73, R162 ;  /* 0x000000a249a27220 */ /* 0x000fca0000410000 */
[----:B------:R-:W5:Y:S01]  /*34d0*/  SHFL.UP PT, R157, R162, 0x1, RZ ;  /* 0x04200000a29d7989 */ /* 0x000f6200000e00ff */
[----:B-1----:R-:W-:-:S05]  /*34e0*/  FFMA.FTZ R68, R162, R68, R69 ;  /* 0x00000044a2447223 */ /* 0x002fca0000010045 */
[----:B------:R-:W-:Y:S01]  /*34f0*/  FSEL R69, R69, R68, !P1 ;  /* 0x0000004445457208 */ /* 0x000fe20004800000 */
[----:B--2---:R-:W-:-:S04]  /*3500*/  @!P3 FMUL.FTZ R164, R149, R164 ;  /* 0x000000a495a4b220 */ /* 0x004fc80000410000 */
[----:B------:R-:W1:Y:S01]  /*3510*/  SHFL.UP PT, R159, R69, 0x2, RZ ;  /* 0x04400000459f7989 */ /* 0x000e6200000e00ff */
[----:B---3--:R-:W-:Y:S01]  /*3520*/  @!P3 FFMA.FTZ R158, R149, R155, R158 ;  /* 0x0000009b959eb223 */ /* 0x008fe2000001009e */
[----:B------:R-:W-:Y:S02]  /*3530*/  @!P3 MOV R149, R164 ;  /* 0x000000a40095b202 */ /* 0x000fe40000000f00 */
        /* <DEDUP_REMOVED lines=8> */
[----:B--2---:R-:W-:Y:S01]  /*35c0*/  @!P3 FFMA.FTZ R158, R149, R68, R158 ;  /* 0x00000044959eb223 */ /* 0x004fe2000001009e */
[----:B------:R-:W-:-:S03]  /*35d0*/  HFMA2 R68, -RZ, RZ, 1.875, 0 ;  /* 0x3f800000ff447431 */ /* 0x000fc600000001ff */
[----:B------:R-:W1:Y:S01]  /*35e0*/  SHFL.UP PT, R69, R155, 0x4, RZ ;  /* 0x048000009b457989 */ /* 0x000e6200000e00ff */
[----:B---3--:R-:W-:-:S05]  /*35f0*/  @!P3 FMUL.FTZ R159, R149, R161 ;  /* 0x000000a1959fb220 */ /* 0x008fca0000410000 */
[----:B------:R-:W-:Y:S01]  /*3600*/  @!P3 MOV R149, R159 ;  /* 0x0000009f0095b202 */ /* 0x000fe20000000f00 */
[----:B-----5:R-:W-:Y:S01]  /*3610*/  @P1 FMUL.FTZ R162, R162, R157 ;  /* 0x0000009da2a21220 */ /* 0x020fe20000410000 */
[----:B------:R-:W-:Y:S01]  /*3620*/  ISETP.GE.AND P1, PT, R16, UR10, PT ;  /* 0x0000000a10007c0c */ /* 0x000fe2000bf26270 */
[----:B------:R-:W2:Y:S01]  /*3630*/  SHFL.DOWN PT, R157, R158, 0x8, 0x1f ;  /* 0x09001f009e9d7f89 */ /* 0x000ea200000e0000 */
[----:B------:R-:W-:Y:S02]  /*3640*/  ISETP.GE.AND P3, PT, R87, 0x4, PT ;  /* 0x000000045700780c */ /* 0x000fe40003f66270 */
[----:B------:R-:W-:Y:S01]  /*3650*/  ISETP.NE.OR P1, PT, R88, RZ, P1 ;  /* 0x000000ff5800720c */ /* 0x000fe20000f25670 */
[----:B------:R-:W3:Y:S04]  /*3660*/  SHFL.DOWN PT, R164, R149, 0x8, 0x1f ;  /* 0x09001f0095a47f89 */ /* 0x000ee800000e0000 */
[----:B------:R-:W5:Y:S01]  /*3670*/  SHFL.UP PT, R159, R162, 0x4, RZ ;  /* 0x04800000a29f7989 */ /* 0x000f6200000e00ff */
[----:B-1----:R-:W-:Y:S01]  /*3680*/  FFMA.FTZ R161, R162, R69, R155 ;  /* 0x00000045a2a17223 */ /* 0x002fe2000001009b */
[----:B------:R-:W-:-:S04]  /*3690*/  MOV R69, RZ ;  /* 0x000000ff00457202 */ /* 0x000fc80000000f00 */
[----:B------:R-:W-:Y:S02]  /*36a0*/  FSEL R155, R155, R161, !P3 ;  /* 0x000000a19b9b7208 */ /* 0x000fe40005800000 */
[----:B------:R-:W-:Y:S01]  /*36b0*/  @!P1 LDS.64 R68, [UR6+0x1308] ;  /* 0x00130806ff449984 */ /* 0x000fe20008000a00 */
[----:B------:R-:W-:Y:S01]  /*36c0*/  ISETP.GE.AND P1, PT, R87, 0x8, PT ;  /* 0x000000085700780c */ /* 0x000fe20003f26270 */
[C---:B--2---:R-:W-:Y:S02]  /*36d0*/  @!P4 FFMA.FTZ R158, R149.reuse, R157, R158 ;  /* 0x0000009d959ec223 */ /* 0x044fe4000001009e */
[----:B------:R-:W1:Y:S01]  /*36e0*/  SHFL.UP PT, R161, R155, 0x8, RZ ;  /* 0x050000009ba17989 */ /* 0x000e6200000e00ff */
[----:B---3--:R-:W-:-:S03]  /*36f0*/  @!P4 FMUL.FTZ R164, R149, R164 ;  /* 0x000000a495a4c220 */ /* 0x008fc60000410000 */
[----:B------:R-:W2:Y:S01]  /*3700*/  SHFL.DOWN PT, R157, R158, 0x10, 0x1f ;  /* 0x0a001f009e9d7f89 */ /* 0x000ea200000e0000 */
[----:B-----5:R-:W-:Y:S01]  /*3710*/  @P3 FMUL.FTZ R162, R162, R159 ;  /* 0x0000009fa2a23220 */ /* 0x020fe20000410000 */
[----:B------:R-:W-:Y:S02]  /*3720*/  @!P4 MOV R149, R164 ;  /* 0x000000a40095c202 */ /* 0x000fe40000000f00 */
[----:B------:R-:W-:Y:S02]  /*3730*/  ISETP.GT.U32.AND P3, PT, R15, 0xf, PT ;  /* 0x0000000f0f00780c */ /* 0x000fe40003f64070 */
[----:B------:R-:W3:Y:S04]  /*3740*/  SHFL.UP PT, R163, R162, 0x8, RZ ;  /* 0x05000000a2a37989 */ /* 0x000ee800000e00ff */
[----:B------:R-:W5:Y:S01]  /*3750*/  SHFL.DOWN PT, R165, R149, 0x10, 0x1f ;  /* 0x0a001f0095a57f89 */ /* 0x000f6200000e0000 */
[----:B-1----:R-:W-:-:S06]  /*3760*/  FFMA.FTZ R164, R162, R161, R155 ;  /* 0x000000a1a2a47223 */ /* 0x002fcc000001009b */
[----:B--2---:R-:W-:Y:S01]  /*3770*/  @!P3 FFMA.FTZ R158, R149, R157, R158 ;  /* 0x0000009d959eb223 */ /* 0x004fe2000001009e */
[----:B------:R-:W-:-:S05]  /*3780*/  FSEL R159, R155, R164, !P1 ;  /* 0x000000a49b9f7208 */ /* 0x000fca0004800000 */
[----:B------:R-:W1:Y:S01]  /*3790*/  SHFL.UP PT, R161, R159, 0x10, RZ ;  /* 0x060000009fa17989 */ /* 0x000e6200000e00ff */
[----:B---3--:R-:W-:Y:S01]  /*37a0*/  @P1 FMUL.FTZ R162, R162, R163 ;  /* 0x000000a3a2a21220 */ /* 0x008fe20000410000 */
[----:B------:R-:W-:Y:S02]  /*37b0*/  ISETP.GE.AND P1, PT, R87, 0x10, PT ;  /* 0x000000105700780c */ /* 0x000fe40003f26270 */
[----:B------:R-:W-:Y:S01]  /*37c0*/  SHFL.IDX PT, R157, R69, RZ, 0x1f ;  /* 0x00001fff459d7589 */ /* 0x000fe200000e0000 */
[----:B-----5:R-:W-:-:S03]  /*37d0*/  @!P3 FMUL.FTZ R155, R149, R165 ;  /* 0x000000a5959bb220 */ /* 0x020fc60000410000 */
[----:B------:R-:W2:Y:S02]  /*37e0*/  SHFL.UP PT, R163, R162, 0x10, RZ ;  /* 0x06000000a2a37989 */ /* 0x000ea400000e00ff */
[----:B------:R-:W-:Y:S02]  /*37f0*/  @!P3 MOV R149, R155 ;  /* 0x0000009b0095b202 */ /* 0x000fe40000000f00 */
[----:B------:R-:W-:Y:S01]  /*3800*/  SHFL.DOWN PT, R155, R158, 0x1, 0x1f ;  /* 0x08201f009e9b7f89 */ /* 0x000fe200000e0000 */
[----:B------:R-:W-:-:S03]  /*3810*/  ISETP.NE.AND P3, PT, R88, 0x1f, PT ;  /* 0x0000001f5800780c */ /* 0x000fc60003f65270 */
[----:B------:R-:W3:Y:S04]  /*3820*/  SHFL.DOWN PT, R164, R149, 0x1, 0x1f ;  /* 0x08201f0095a47f89 */ /* 0x000ee800000e0000 */
[----:B------:R-:W-:Y:S01]  /*3830*/  SHFL.IDX PT, R158, R158, RZ, 0x1f ;  /* 0x00001fff9e9e7589 */ /* 0x000fe200000e0000 */
[----:B-1----:R-:W-:-:S03]  /*3840*/  FFMA.FTZ R161, R162, R161, R159 ;  /* 0x000000a1a2a17223 */ /* 0x002fc6000001009f */
[----:B------:R-:W1:Y:S02]  /*3850*/  SHFL.IDX PT, R149, R149, RZ, 0x1f ;  /* 0x00001fff95957589 */ /* 0x000e6400000e0000 */
[----:B------:R-:W-:Y:S01]  /*3860*/  FSEL R161, R159, R161, !P1 ;  /* 0x000000a19fa17208 */ /* 0x000fe20004800000 */
[----:B--2---:R-:W-:Y:S01]  /*3870*/  @P1 FMUL.FTZ R162, R162, R163 ;  /* 0x000000a3a2a21220 */ /* 0x004fe20000410000 */
[----:B------:R-:W-:-:S05]  /*3880*/  ISETP.NE.AND P1, PT, R88, RZ, PT ;  /* 0x000000ff5800720c */ /* 0x000fca0003f25270 */
[----:B------:R-:W-:Y:S01]  /*3890*/  SHFL.UP PT, R162, R162, 0x1, RZ ;  /* 0x04200000a2a27989 */ /* 0x000fe200000e00ff */
[----:B---3--:R-:W-:-:S03]  /*38a0*/  @P3 FFMA.FTZ R157, R164, R157, R155 ;  /* 0x0000009da49d3223 */ /* 0x008fc6000001009b */
        /* <DEDUP_REMOVED lines=9> */
[----:B------:R-:W-:-:S03]  /*3940*/  FMUL.FTZ R153, R140, R99 ;  /* 0x000000638c997220 */ /* 0x000fc60000410000 */
[----:B------:R-:W-:Y:S01]  /*3950*/  FFMA.FTZ R154, R71, R150, R154 ;  /* 0x00000096479a7223 */ /* 0x000fe2000001009a */
[----:B-1----:R-:W-:-:S03]  /*3960*/  FMUL.FTZ R68, R40, R153 ;  /* 0x0000009928447220 */ /* 0x002fc60000410000 */
[----:B------:R-:W-:Y:S01]  /*3970*/  FFMA.FTZ R160, R143, R154, R160 ;  /* 0x0000009a8fa07223 */ /* 0x000fe200000100a0 */
[----:B------:R-:W-:-:S03]  /*3980*/  FMUL.FTZ R149, R154, R97 ;  /* 0x000000619a957220 */ /* 0x000fc60000410000 */
[----:B------:R-:W-:Y:S01]  /*3990*/  FMUL.FTZ R158, R160, R86 ;  /* 0x00000056a09e7220 */ /* 0x000fe20000410000 */
[----:B------:R-:W-:Y:S01]  /*39a0*/  FMUL.FTZ R159, R38, R149 ;  /* 0x00000095269f7220 */ /* 0x000fe20000410000 */
[----:B----4-:R-:W1:Y:S02]  /*39b0*/  SHFL.IDX PT, R151, R151, RZ, 0x1f ;  /* 0x00001fff97977589 */ /* 0x010e6400000e0000 */
[----:B-1----:R-:W-:Y:S01]  /*39c0*/  @P2 FFMA.FTZ R151, R162, R151, R155 ;  /* 0x00000097a2972223 */ /* 0x002fe2000001009b */
[----:B------:R-:W-:Y:S01]  /*39d0*/  FFMA.FTZ R162, R156, R160, R145 ;  /* 0x000000a09ca27223 */ /* 0x000fe20000010091 */
[----:B------:R-:W-:Y:S02]  /*39e0*/  FMUL.FTZ R155, R150, R94 ;  /* 0x0000005e969b7220 */ /* 0x000fe40000410000 */
[----:B------:R-:W-:Y:S01]  /*39f0*/  FFMA.FTZ R164, R147, R151, R72 ;  /* 0x0000009793a47223 */ /* 0x000fe20000010048 */
[----:B------:R-:W-:Y:S01]  /*3a00*/  FMUL.FTZ R147, R144, R101 ;  /* 0x0000006590937220 */ /* 0x000fe20000410000 */
[----:B------:R-:W-:-:S02]  /*3a10*/  FMUL.FTZ R161, R39, R155 ;  /* 0x0000009b27a17220 */ /* 0x000fc40000410000 */
[-C--:B------:R-:W-:Y:S01]  /*3a20*/  FFMA.FTZ R156, R156, R164.reuse, R141 ;  /* 0x000000a49c9c7223 */ /* 0x080fe2000001008d */
[----:B------:R-:W-:Y:S01]  /*3a30*/  FFMA.FTZ R145, R111, R164, RZ ;  /* 0x000000a46f917223 */ /* 0x000fe200000100ff */
[----:B------:R-:W-:Y:S01]  /*3a40*/  FADD.FTZ R72, -R72, R164 ;  /* 0x000000a448487221 */ /* 0x000fe20000010100 */
[----:B------:R-:W-:Y:S01]  /*3a50*/  FMUL.FTZ R163, R42, R147 ;  /* 0x000000932aa37220 */ /* 0x000fe20000410000 */
[-C--:B------:R-:W-:Y:S01]  /*3a60*/  FFMA.FTZ R151, R143, R156.reuse, R70 ;  /* 0x0000009c8f977223 */ /* 0x080fe20000010046 */
[----:B------:R-:W-:Y:S01]  /*3a70*/  FMUL.FTZ R143, R162, R95 ;  /* 0x0000005fa28f7220 */ /* 0x000fe20000410000 */
[----:B------:R-:W-:Y:S01]  /*3a80*/  FADD.FTZ R141, -R141, R156 ;  /* 0x0000009c8d8d7221 */ /* 0x000fe20000010100 */
[----:B------:R-:W-:Y:S01]  /*3a90*/  FFMA.FTZ R164, R100, R156, R145 ;  /* 0x0000009c64a47223 */ /* 0x000fe20000010091 */
[----:B------:R-:W-:Y:S01]  /*3aa0*/  FMUL.FTZ R145, R37, R158 ;  /* 0x0000009e25917220 */ /* 0x000fe20000410000 */
[-C--:B------:R-:W-:Y:S01]  /*3ab0*/  FFMA.FTZ R156, R72, R143.reuse, RZ ;  /* 0x0000008f489c7223 */ /* 0x080fe200000100ff */
[----:B------:R-:W-:-:S03]  /*3ac0*/  FMUL.FTZ R143, R36, R143 ;  /* 0x0000008f248f7220 */ /* 0x000fc60000410000 */
[----:B------:R-:W-:Y:S01]  /*3ad0*/  FFMA.FTZ R157, R141, R158, R156 ;  /* 0x0000009e8d9d7223 */ /* 0x000fe2000001009c */
[----:B------:R-:W-:Y:S01]  /*3ae0*/  FMUL.FTZ R156, R146, R98 ;  /* 0x00000062929c7220 */ /* 0x000fe20000410000 */
[----:B------:R-:W-:Y:S01]  /*3af0*/  FMUL.FTZ R158, R142, R96 ;  /* 0x000000608e9e7220 */ /* 0x000fe20000410000 */
[----:B------:R-:W-:Y:S02]  /*3b00*/  STS [R10+0x430], R143 ;  /* 0x0004308f0a007388 */ /* 0x000fe40000000800 */
[----:B------:R-:W-:Y:S01]  /*3b10*/  FMUL.FTZ R165, R43, R156 ;  /* 0x0000009c2ba57220 */ /* 0x000fe20000410000 */
[----:B------:R-:W-:Y:S01]  /*3b20*/  FMUL.FTZ R69, R41, R158 ;  /* 0x0000009e29457220 */ /* 0x000fe20000410000 */
[----:B------:R1:W-:Y:S04]  /*3b30*/  STS [R9+0x4], R145 ;  /* 0x0000049109007388 */ /* 0x0003e80000000800 */
[----:B------:R2:W-:Y:S04]  /*3b40*/  STS [R9+0x8], R159 ;  /* 0x0000089f09007388 */ /* 0x0005e80000000800 */
[----:B------:R-:W-:Y:S01]  /*3b50*/  STS [R9+0xc], R161 ;  /* 0x00000ca109007388 */ /* 0x000fe20000000800 */
[----:B-1----:R-:W-:-:S03]  /*3b60*/  FADD.FTZ R145, -R70, R151 ;  /* 0x0000009746917221 */ /* 0x002fc60000010100 */
[----:B------:R-:W-:Y:S01]  /*3b70*/  STS [R9+0x10], R68 ;  /* 0x0000104409007388 */ /* 0x000fe20000000800 */
[-C--:B--2---:R-:W-:Y:S01]  /*3b80*/  FFMA.FTZ R159, R71, R151.reuse, R152 ;  /* 0x00000097479f7223 */ /* 0x084fe20000010098 */
[----:B------:R-:W-:Y:S02]  /*3b90*/  FFMA.FTZ R151, R113, R151, R164 ;  /* 0x0000009771977223 */ /* 0x000fe400000100a4 */
[----:B------:R1:W-:Y:S01]  /*3ba0*/  STS [R9+0x14], R69 ;  /* 0x0000144509007388 */ /* 0x0003e20000000800 */
[----:B------:R-:W-:Y:S01]  /*3bb0*/  FFMA.FTZ R157, R145, R149, R157 ;  /* 0x00000095919d7223 */ /* 0x000fe2000001009d */
[----:B------:R-:W-:Y:S01]  /*3bc0*/  FADD.FTZ R152, -R152, R159 ;  /* 0x0000009f98987221 */ /* 0x000fe20000010100 */
[----:B------:R-:W-:Y:S01]  /*3bd0*/  FFMA.FTZ R149, R148, R159, R139 ;  /* 0x0000009f94957223 */ /* 0x000fe2000001008b */
[----:B------:R2:W-:Y:S01]  /*3be0*/  STS [R9+0x18], R163 ;  /* 0x000018a309007388 */ /* 0x0005e20000000800 */
[----:B------:R-:W-:-:S04]  /*3bf0*/  IMAD.WIDE.U32 R70, R116, UR4, R118 ;  /* 0x0000000474467c25 */ /* 0x000fc8000f8e0076 */
[----:B------:R-:W-:Y:S01]  /*3c00*/  FFMA.FTZ R164, R110, R159, R151 ;  /* 0x0000009f6ea47223 */ /* 0x000fe20000010097 */
[----:B------:R-:W-:Y:S01]  /*3c10*/  FFMA.FTZ R148, R152, R155, R157 ;  /* 0x0000009b98947223 */ /* 0x000fe2000001009d */
[----:B------:R2:W-:Y:S01]  /*3c20*/  STS [R9+0x1c], R165 ;  /* 0x00001ca509007388 */ /* 0x0005e20000000800 */
[----:B------:R-:W-:Y:S01]  /*3c30*/  FADD.FTZ R139, -R139, R149 ;  /* 0x000000958b8b7221 */ /* 0x000fe20000010100 */
[----:B------:R-:W-:Y:S01]  /*3c40*/  FFMA.FTZ R151, R123, R149, R74 ;  /* 0x000000957b977223 */ /* 0x000fe2000001004a */
[----:B-1----:R-:W-:Y:S01]  /*3c50*/  IMAD R69, R117, UR4, R71 ;  /* 0x0000000475457c24 */ /* 0x002fe2000f8e0247 */
[----:B------:R-:W-:Y:S01]  /*3c60*/  BAR.SYNC.DEFER_BLOCKING 0x0 ;  /* 0x0000000000007b1d */ /* 0x000fe20000010000 */
[----:B------:R-:W-:Y:S01]  /*3c70*/  FFMA.FTZ R148, R139, R153, R148 ;  /* 0x000000998b947223 */ /* 0x000fe20000010094 */
[----:B------:R-:W-:Y:S01]  /*3c80*/  FADD.FTZ R71, -R74, R151 ;  /* 0x000000974a477221 */ /* 0x000fe20000010100 */
[----:B------:R-:W-:Y:S01]  /*3c90*/  FFMA.FTZ R123, R121, R149, R164 ;  /* 0x00000095797b7223 */ /* 0x000fe200000100a4 */
[-C--:B------:R-:W-:Y:S01]  /*3ca0*/  FFMA.FTZ R149, R75, R151.reuse, R138 ;  /* 0x000000974b957223 */ /* 0x080fe2000001008a */
[----:B------:R-:W-:Y:S01]  /*3cb0*/  LEA R68, P2, R70, UR8, 0x2 ;  /* 0x0000000846447c11 */ /* 0x000fe2000f8410ff */
[----:B------:R-:W-:Y:S01]  /*3cc0*/  FFMA.FTZ R75, R71, R158, R148 ;  /* 0x0000009e474b7223 */ /* 0x000fe20000010094 */
[----:B------:R-:W-:Y:S01]  /*3cd0*/  IADD3 R148, PT, PT, -R135, UR7, RZ ;  /* 0x0000000787947c10 */ /* 0x000fe2000fffe1ff */
[----:B------:R-:W-:Y:S01]  /*3ce0*/  FADD.FTZ R138, -R138, R149 ;  /* 0x000000958a8a7221 */ /* 0x000fe20000010100 */
[----:B------:R-:W-:Y:S01]  /*3cf0*/  LEA.HI.X R69, R70, UR9, R69, 0x2, P2 ;  /* 0x0000000946457c11 */ /* 0x000fe200090f1445 */
[----:B------:R-:W-:Y:S01]  /*3d00*/  FFMA.FTZ R70, R112, R151, R123 ;  /* 0x0000009770467223 */ /* 0x000fe2000001007b */
[----:B------:R-:W-:Y:S01]  /*3d10*/  ISETP.GE.AND P2, PT, R148, 0x1, PT ;  /* 0x000000019400780c */ /* 0x000fe20003f46270 */
[----:B------:R-:W-:Y:S01]  /*3d20*/  FFMA.FTZ R151, R73, R149, R122 ;  /* 0x0000009549977223 */ /* 0x000fe2000001007a */
[----:B------:R-:W-:Y:S01]  /*3d30*/  FFMA.FTZ R74, R138, R147, R75 ;  /* 0x000000938a4a7223 */ /* 0x000fe2000001004b */
[----:B------:R-:W-:Y:S01]  /*3d40*/  FFMA.FTZ R123, R125, R149, R70 ;  /* 0x000000957d7b7223 */ /* 0x000fe20000010046 */
[----:B------:R-:W-:Y:S01]  /*3d50*/  ISETP.GE.AND P3, PT, R148, 0x21, PT ;  /* 0x000000219400780c */ /* 0x000fe20003f66270 */
[----:B------:R-:W-:-:S02]  /*3d60*/  FADD.FTZ R73, -R122, R151 ;  /* 0x000000977a497221 */ /* 0x000fc40000010100 */
[----:B------:R-:W-:Y:S02]  /*3d70*/  FFMA.FTZ R70, R120, R151, R123 ;  /* 0x0000009778467223 */ /* 0x000fe4000001007b */
[----:B------:R-:W-:Y:S01]  /*3d80*/  FFMA.FTZ R75, R73, R156, R74 ;  /* 0x0000009c494b7223 */ /* 0x000fe2000001004a */
[----:B------:R2:W1:Y:S03]  /*3d90*/  LDS R143, [R8+0x4b0] ;  /* 0x0004b000088f7984 */ /* 0x0004660000000800 */
[----:B------:R-:W-:Y:S05]  /*3da0*/  @!P2 BRA `(.L_x_9385) ;  /* 0x000000000008a947 */ /* 0x000fea0003800000 */
[----:B------:R-:W3:Y:S04]  /*3db0*/  LDS R123, [R13+0x430] ;  /* 0x000430000d7b7984 */ /* 0x000ee80000000800 */
[----:B---3--:R3:W-:Y:S02]  /*3dc0*/  REDG.E.ADD.F32.FTZ.RN.STRONG.GPU desc[UR16][R68.64], R123 ;  /* 0x0000007b440079a6 */ /* 0x0087e4000c12f310 */
.L_x_9385:
[----:B------:R-:W-:Y:S05]  /*3dd0*/  BSYNC.RECONVERGENT B0 ;  /* 0x0000000000007941 */ /* 0x000fea0003800200 */
.L_x_9384:
[----:B------:R-:W-:Y:S04]  /*3de0*/  BSSY.RECONVERGENT B0, `(.L_x_9386) ;  /* 0x0000003000007945 */ /* 0x000fe80003800200 */
[----:B------:R-:W-:Y:S05]  /*3df0*/  @!P3 BRA `(.L_x_9387) ;  /* 0x000000000004b947 */ /* 0x000fea0003800000 */
[----:B-1----:R4:W-:Y:S02]  /*3e00*/  REDG.E.ADD.F32.FTZ.RN.STRONG.GPU desc[UR16][R68.64+0x80], R143 ;  /* 0x0000808f440079a6 */ /* 0x0029e4000c12f310 */
.L_x_9387:
[----:B------:R-:W-:Y:S05]  /*3e10*/  BSYNC.RECONVERGENT B0 ;  /* 0x0000000000007941 */ /* 0x000fea0003800200 */
.L_x_9386:
        /* <DEDUP_REMOVED lines=11> */
.L_x_9389:
[----:B------:R-:W-:Y:S05]  /*3ed0*/  BSYNC.RECONVERGENT B0 ;  /* 0x0000000000007941 */ /* 0x000fea0003800200 */
.L_x_9388:
[----:B0--3--:R0:W3:Y:S01]  /*3ee0*/  LDS R123, [R6+0x5b0] ;  /* 0x0005b000067b7984 */ /* 0x0090e20000000800 */
[----:B------:R-:W-:Y:S01]  /*3ef0*/  ISETP.NE.AND P6, PT, R74, RZ, PT ;  /* 0x000000ff4a00720c */ /* 0x000fe20003fc5270 */
[----:B------:R-:W-:-:S12]  /*3f00*/  BSSY.RECONVERGENT B0, `(.L_x_9390) ;  /* 0x0000003000007945 */ /* 0x000fd80003800200 */
[----:B0-----:R-:W-:Y:S05]  /*3f10*/  @!P6 BRA `(.L_x_9391) ;  /* 0x000000000004e947 */ /* 0x001fea0003800000 */
[----:B---3--:R0:W-:Y:S02]  /*3f20*/  REDG.E.ADD.F32.FTZ.RN.STRONG.GPU desc[UR16][R68.64+0x180], R123 ;  /* 0x0001807b440079a6 */ /* 0x0081e4000c12f310 */
.L_x_9391:
[----:B------:R-:W-:Y:S05]  /*3f30*/  BSYNC.RECONVERGENT B0 ;  /* 0x0000000000007941 */ /* 0x000fea0003800200 */
.L_x_9390:
[----:B0--3--:R0:W3:Y:S01]  /*3f40*/  LDS R123, [R5+0x630] ;  /* 0x00063000057b7984 */ /* 0x0090e20000000800 */
[----:B------:R-:W-:Y:S04]  /*3f50*/  BSSY.RECONVERGENT B0, `(.L_x_9392) ;  /* 0x0000003000007945 */ /* 0x000fe80003800200 */
[----:B------:R-:W-:Y:S05]  /*3f60*/  @!P2 BRA `(.L_x_9393) ;  /* 0x000000000004a947 */ /* 0x000fea0003800000 */
[----:B---3--:R3:W-:Y:S02]  /*3f70*/  REDG.E.ADD.F32.FTZ.RN.STRONG.GPU desc[UR16][R68.64+0x200], R123 ;  /* 0x0002007b440079a6 */ /* 0x0087e4000c12f310 */
.L_x_9393:
[----:B------:R-:W-:Y:S05]  /*3f80*/  BSYNC.RECONVERGENT B0 ;  /* 0x0000000000007941 */ /* 0x000fea0003800200 */
.L_x_9392:
[----:B---3--:R3:W0:Y:S01]  /*3f90*/  LDS R123, [R4+0x6b0] ;  /* 0x0006b000047b7984 */ /* 0x0086220000000800 */
[----:B------:R-:W-:Y:S04]  /*3fa0*/  BSSY.RECONVERGENT B0, `(.L_x_9394) ;  /* 0x0000003000007945 */ /* 0x000fe80003800200 */
[----:B------:R-:W-:Y:S05]  /*3fb0*/  @!P3 BRA `(.L_x_9395) ;  /* 0x000000000004b947 */ /* 0x000fea0003800000 */
[----:B0-----:R0:W-:Y:S02]  /*3fc0*/  REDG.E.ADD.F32.FTZ.RN.STRONG.GPU desc[UR16][R68.64+0x280], R123 ;  /* 0x0002807b440079a6 */ /* 0x0011e4000c12f310 */
.L_x_9395:
[----:B------:R-:W-:Y:S05]  /*3fd0*/  BSYNC.RECONVERGENT B0 ;  /* 0x0000000000007941 */ /* 0x000fea0003800200 */
.L_x_9394:
[----:B0-----:R0:W0:Y:S01]  /*3fe0*/  LDS R123, [R3+0x730] ;  /* 0x00073000037b7984 */ /* 0x0010220000000800 */
[----:B------:R-:W-:Y:S04]  /*3ff0*/  BSSY.RECONVERGENT B0, `(.L_x_9396) ;  /* 0x0000003000007945 */ /* 0x000fe80003800200 */
[----:B------:R-:W-:Y:S05]  /*4000*/  @!P4 BRA `(.L_x_9397) ;  /* 0x000000000004c947 */ /* 0x000fea0003800000 */
[----:B0-----:R0:W-:Y:S02]  /*4010*/  REDG.E.ADD.F32.FTZ.RN.STRONG.GPU desc[UR16][R68.64+0x300], R123 ;  /* 0x0003007b440079a6 */ /* 0x0011e4000c12f310 */
.L_x_9397:
[----:B------:R-:W-:Y:S05]  /*4020*/  BSYNC.RECONVERGENT B0 ;  /* 0x0000000000007941 */ /* 0x000fea0003800200 */
.L_x_9396:
[----:B0-----:R0:W0:Y:S01]  /*4030*/  LDS R123, [R2+0x7b0] ;  /* 0x0007b000027b7984 */ /* 0x0010220000000800 */
[----:B------:R-:W-:Y:S04]  /*4040*/  BSSY.RECONVERGENT B0, `(.L_x_9398) ;  /* 0x0000003000007945 */ /* 0x000fe80003800200 */
[----:B------:R-:W-:Y:S05]  /*4050*/  @!P5 BRA `(.L_x_9399) ;  /* 0x000000000004d947 */ /* 0x000fea0003800000 */
[----:B0-----:R0:W-:Y:S02]  /*4060*/  REDG.E.ADD.F32.FTZ.RN.STRONG.GPU desc[UR16][R68.64+0x380], R123 ;  /* 0x0003807b440079a6 */ /* 0x0011e4000c12f310 */
.L_x_9399:
[----:B------:R-:W-:Y:S05]  /*4070*/  BSYNC.RECONVERGENT B0 ;  /* 0x0000000000007941 */ /* 0x000fea0003800200 */
.L_x_9398:
[----:B0---4-:R-:W0:Y:S01]  /*4080*/  SHFL.DOWN PT, R68, R75, 0x1, 0x1f ;  /* 0x08201f004b447f89 */ /* 0x011e2200000e0000 */
[----:B------:R-:W-:Y:S01]  /*4090*/  ISETP.GT.AND P2, PT, R87, 0x1e, PT ;  /* 0x0000001e5700780c */ /* 0x000fe20003f44270 */
[----:B------:R-:W-:Y:S01]  /*40a0*/  FMUL.FTZ R123, R137, R150 ;  /* 0x00000096897b7220 */ /* 0x000fe20000410000 */
[----:B------:R-:W-:Y:S01]  /*40b0*/  ISETP.NE.AND P3, PT, R87, RZ, PT ;  /* 0x000000ff5700720c */ /* 0x000fe20003f65270 */
[----:B------:R-:W4:Y:S01]  /*40c0*/  SHFL.DOWN PT, R69, R70, 0x1, 0x1f ;  /* 0x08201f0046457f89 */ /* 0x000f2200000e0000 */
[----:B------:R-:W-:Y:S01]  /*40d0*/  BSSY.RECONVERGENT B0, `(.L_x_9400) ;  /* 0x0000053000007945 */ /* 0x000fe20003800200 */
[----:B------:R-:W-:Y:S01]  /*40e0*/  FMUL.FTZ R152, R152, R123 ;  /* 0x0000007b98987220 */ /* 0x000fe20000410000 */
[----:B------:R-:W-:-:S04]  /*40f0*/  FMUL.FTZ R123, R137, R144 ;  /* 0x00000090897b7220 */ /* 0x000fc80000410000 */
[----:B------:R-:W-:-:S03]  /*4100*/  FMUL.FTZ R123, R138, R123 ;  /* 0x0000007b8a7b7220 */ /* 0x000fc60000410000 */
        /* <DEDUP_REMOVED lines=79> */
.L_x_9401:
[----:B------:R-:W-:Y:S05]  /*4600*/  BSYNC.RECONVERGENT B0 ;  /* 0x0000000000007941 */ /* 0x000fea0003800200 */
.L_x_9400:
[----:B------:R-:W-:-:S04]  /*4610*/  UIADD3 UR4, UPT, UPT, UR4, 0x1, URZ ;  /* 0x0000000104047890 */ /* 0x000fc8000fffe0ff */
[----:B------:R-:W-:-:S09]  /*4620*/  UISETP.GE.AND UP0, UPT, UR4, UR11, UPT ;  /* 0x0000000b0400728c */ /* 0x000fd2000bf06270 */
[----:B------:R-:W-:Y:S05]  /*4630*/  BRA.U !UP0, `(.L_x_9402) ;  /* 0xffffffe508a87547 */ /* 0x000fea000b83ffff */
.L_x_9380:
[----:B------:R-:W-:Y:S08]  /*4640*/  BAR.SYNC.DEFER_BLOCKING 0x0 ;  /* 0x0000000000007b1d */ /* 0x000ff00000010000 */
[----:B0-----:R-:W0:Y:S01]  /*4650*/  LDC.64 R70, c[0x0][0x4f8] ;  /* 0x00013e00ff467b82 */ /* 0x001e220000000a00 */
[----:B------:R-:W4:Y:S07]  /*4660*/  LDCU.64 UR4, c[0x0][0x500] ;  /* 0x0000a000ff0477ac */ /* 0x000f2e0008000a00 */
[----:B------:R-:W5:Y:S01]  /*4670*/  LDC.64 R72, c[0x0][0x550] ;  /* 0x00015400ff487b82 */ /* 0x000f620000000a00 */
[----:B------:R-:W2:Y:S04]  /*4680*/  LDG.E.128 R36, desc[UR16][R106.64] ;  /* 0x000000106a247981 */ /* 0x000ea8000c1e1d00 */
[----:B------:R-:W3:Y:S04]  /*4690*/  LDG.E.128 R40, desc[UR16][R106.64+0x200] ;  /* 0x000200106a287981 */ /* 0x000ee8000c1e1d00 */
[----:B--2---:R-:W-:Y:S04]  /*46a0*/  STS.128 [R32], R36 ;  /* 0x0000002420007388 */ /* 0x004fe80000000c00 */
[----:B---3--:R-:W-:Y:S01]  /*46b0*/  STS.128 [R32+0x200], R40 ;  /* 0x0002002820007388 */ /* 0x008fe20000000c00 */
[----:B------:R-:W-:-:S03]  /*46c0*/  NOP ;  /* 0x0000000000007918 */ /* 0x000fc60000000000 */
[----:B------:R-:W2:Y:S04]  /*46d0*/  LDS.128 R60, [R84] ;  /* 0x00000000543c7984 */ /* 0x000ea80000000c00 */
[----:B------:R-:W3:Y:S01]  /*46e0*/  LDS.128 R64, [R84+0x10] ;  /* 0x0000100054407984 */ /* 0x000ee20000000c00 */
[----:B------:R-:W-:Y:S06]  /*46f0*/  BAR.SYNC.DEFER_BLOCKING 0x0 ;  /* 0x0000000000007b1d */ /* 0x000fec0000010000 */
[----:B------:R1:W-:Y:S04]  /*4700*/  STS.128 [R84], R52 ;  /* 0x0000003454007388 */ /* 0x0003e80000000c00 */
[----:B------:R5:W-:Y:S01]  /*4710*/  STS.128 [R84+0x10], R56 ;  /* 0x0000103854007388 */ /* 0x000be20000000c00 */
        /* <DEDUP_REMOVED lines=17> */
[----:B------:R-:W2:Y:S01]  /*4830*/  @!P6 MUFU.EX2 R60, R60 ;  /* 0x0000003c003ce308 */ /* 0x000ea20000000800 */
[----:B------:R-:W-:Y:S01]  /*4840*/  @!P2 FMUL.FTZ R38, R63, -1.4426950216293334961 ;  /* 0xbfb8aa3b3f26a820 */ /* 0x000fe20000410000 */
[----:B------:R-:W-:Y:S01]  /*4850*/  @!P3 FMUL.FTZ R39, R64, -1.4426950216293334961 ;  /* 0xbfb8aa3b4027b820 */ /* 0x000fe20000410000 */
[----:B------:R-:W-:Y:S01]  /*4860*/  HFMA2 R63, -RZ, RZ, 0, 0 ;  /* 0x00000000ff3f7431 */ /* 0x000fe200000001ff */
[----:B------:R-:W3:Y:S01]  /*4870*/  @!P0 MUFU.EX2 R36, R36 ;  /* 0x0000002400248308 */ /* 0x000ee20000000800 */
[----:B------:R-:W-:Y:S01]  /*4880*/  @!P4 FMUL.FTZ R41, R65, -1.4426950216293334961 ;  /* 0xbfb8aa3b4129c820 */ /* 0x000fe20000410000 */
[----:B------:R-:W-:Y:S02]  /*4890*/  @!P5 FMUL.FTZ R42, R66, -1.4426950216293334961 ;  /* 0xbfb8aa3b422ad820 */ /* 0x000fe40000410000 */
[----:B------:R-:W4:Y:S04]  /*48a0*/  @!P2 MUFU.EX2 R38, R38 ;  /* 0x000000260026a308 */ /* 0x000f280000000800 */
[----:B------:R-:W0:Y:S01]  /*48b0*/  @!P3 MUFU.EX2 R39, R39 ;  /* 0x000000270027b308 */ /* 0x000e220000000800 */
[----:B--2---:R-:W-:-:S03]  /*48c0*/  @!P6 FADD.FTZ R68, R60, 1 ;  /* 0x3f8000003c44e421 */ /* 0x004fc60000010000 */
[----:B------:R-:W2:Y:S01]  /*48d0*/  @!P5 MUFU.EX2 R64, R42 ;  /* 0x0000002a0040d308 */ /* 0x000ea20000000800 */
[----:B---3--:R-:W-:-:S03]  /*48e0*/  @!P0 FADD.FTZ R36, R36, 1 ;  /* 0x3f80000024248421 */ /* 0x008fc60000010000 */
[----:B------:R-:W3:Y:S01]  /*48f0*/  @!P6 MUFU.RCP R37, R68 ;  /* 0x000000440025e308 */ /* 0x000ee20000001000 */
[----:B----4-:R-:W-:Y:S01]  /*4900*/  @!P2 FADD.FTZ R60, R38, 1 ;  /* 0x3f800000263ca421 */ /* 0x010fe20000010000 */
[----:B0-----:R-:W-:-:S06]  /*4910*/  @!P3 FADD.FTZ R61, R39, 1 ;  /* 0x3f800000273db421 */ /* 0x001fcc0000010000 */
[----:B------:R-:W0:Y:S01]  /*4920*/  @!P0 MUFU.RCP R66, R36 ;  /* 0x0000002400428308 */ /* 0x000e220000001000 */
[----:B--2---:R-:W-:-:S07]  /*4930*/  @!P5 FADD.FTZ R64, R64, 1 ;  /* 0x3f8000004040d421 */ /* 0x004fce0000010000 */
[----:B------:R-:W2:Y:S01]  /*4940*/  @!P2 MUFU.RCP R68, R60 ;  /* 0x0000003c0044a308 */ /* 0x000ea20000001000 */
[----:B---3--:R-:W-:Y:S01]  /*4950*/  @!P6 FMUL.FTZ R48, R48, R37 ;  /* 0x000000253030e220 */ /* 0x008fe20000410000 */
[----:B------:R-:W-:Y:S01]  /*4960*/  @!P1 FMUL.FTZ R37, R62, -1.4426950216293334961 ;  /* 0xbfb8aa3b3e259820 */ /* 0x000fe20000410000 */
[----:B------:R-:W-:-:S05]  /*4970*/  FSETP.GTU.FTZ.AND P6, PT, R67, 20, PT ;  /* 0x41a000004300780b */ /* 0x000fca0003fdc000 */
[----:B------:R-:W1:Y:S01]  /*4980*/  @!P4 MUFU.EX2 R62, R41 ;  /* 0x00000029003ec308 */ /* 0x000e620000000800 */
[----:B0-----:R-:W-:-:S03]  /*4990*/  @!P0 FMUL.FTZ R49, R49, R66 ;  /* 0x0000004231318220 */ /* 0x001fc60000410000 */
[----:B------:R-:W0:Y:S04]  /*49a0*/  @!P1 MUFU.EX2 R37, R37 ;  /* 0x0000002500259308 */ /* 0x000e280000000800 */
[----:B------:R-:W3:Y:S01]  /*49b0*/  @!P3 MUFU.RCP R69, R61 ;  /* 0x0000003d0045b308 */ /* 0x000ee20000001000 */
[----:B------:R-:W-:Y:S01]  /*49c0*/  @!P6 FMUL.FTZ R43, R67, -1.4426950216293334961 ;  /* 0xbfb8aa3b432be820 */ /* 0x000fe20000410000 */
[----:B--2---:R-:W-:Y:S01]  /*49d0*/  @!P2 FMUL.FTZ R51, R51, R68 ;  /* 0x000000443333a220 */ /* 0x004fe20000410000 */
[----:B------:R-:W-:Y:S01]  /*49e0*/  IADD3 R20, P2, PT, R20, -0x400, RZ ;  /* 0xfffffc0014147810 */ /* 0x000fe20007f5e0ff */
[----:B-1----:R-:W-:Y:S01]  /*49f0*/  @!P4 FADD.FTZ R54, R62, 1 ;  /* 0x3f8000003e36c421 */ /* 0x002fe20000010000 */
[----:B------:R-:W-:-:S03]  /*4a00*/  MOV R62, R108 ;  /* 0x0000006c003e7202 */ /* 0x000fc60000000f00 */
[----:B------:R-:W1:Y:S01]  /*4a10*/  @!P6 MUFU.EX2 R65, R43 ;  /* 0x0000002b0041e308 */ /* 0x000e620000000800 */
[----:B------:R-:W-:Y:S01]  /*4a20*/  IADD3.X R19, PT, PT, R19, -0x1, RZ, P2, !PT ;  /* 0xffffffff13137810 */ /* 0x000fe200017fe4ff */
[----:B0-----:R-:W-:Y:S01]  /*4a30*/  @!P1 FADD.FTZ R40, R37, 1 ;  /* 0x3f80000025289421 */ /* 0x001fe20000010000 */
[----:B------:R-:W-:-:S03]  /*4a40*/  NOP ;  /* 0x0000000000007918 */ /* 0x000fc60000000000 */
[----:B------:R0:W2:Y:S01]  /*4a50*/  @!P1 MUFU.RCP R67, R40 ;  /* 0x0000002800439308 */ /* 0x0000a20000001000 */
[----:B------:R-:W4:Y:S01]  /*4a60*/  LDS.128 R36, [R32] ;  /* 0x0000000020247984 */ /* 0x000f220000000c00 */
[----:B------:R-:W-:-:S04]  /*4a70*/  IMAD.WIDE.U32 R52, R70, UR18, R62 ;  /* 0x0000001246347c25 */ /* 0x000fc8000f8e003e */
[----:B---3--:R-:W-:Y:S01]  /*4a80*/  @!P3 FMUL.FTZ R44, R44, R69 ;  /* 0x000000452c2cb220 */ /* 0x008fe20000410000 */
[----:B------:R-:W-:Y:S01]  /*4a90*/  IADD3 R24, P3, PT, R24, -0x400, RZ ;  /* 0xfffffc0018187810 */ /* 0x000fe20007f7e0ff */
[----:B-1----:R-:W-:Y:S01]  /*4aa0*/  @!P6 FADD.FTZ R65, R65, 1 ;  /* 0x3f8000004141e421 */ /* 0x002fe20000010000 */
[----:B------:R-:W-:Y:S01]  /*4ab0*/  IMAD R53, R71, UR18, R53 ;  /* 0x0000001247357c24 */ /* 0x000fe2000f8e0235 */
[----:B------:R-:W1:Y:S01]  /*4ac0*/  @!P4 MUFU.RCP R54, R54 ;  /* 0x000000360036c308 */ /* 0x000e620000001000 */
[----:B0-----:R-:W0:Y:S01]  /*4ad0*/  LDS.128 R40, [R32+0x200] ;  /* 0x0002000020287984 */ /* 0x001e220000000c00 */
[----:B------:R-:W-:Y:S01]  /*4ae0*/  IMAD.WIDE.U32 R52, R30, UR4, R52 ;  /* 0x000000041e347c25 */ /* 0x000fe2000f8e0034 */
[----:B------:R-:W-:-:S03]  /*4af0*/  IADD3.X R23, PT, PT, R23, -0x1, RZ, P3, !PT ;  /* 0xffffffff17177810 */ /* 0x000fc60001ffe4ff */
[----:B------:R-:W-:Y:S01]  /*4b00*/  IMAD R53, R30, UR5, R53 ;  /* 0x000000051e357c24 */ /* 0x000fe2000f8e0235 */
[----:B-----5:R-:W-:Y:S01]  /*4b10*/  LEA R60, P0, R52, R72, 0x2 ;  /* 0x00000048343c7211 */ /* 0x020fe200078010ff */
[----:B------:R-:W3:Y:S01]  /*4b20*/  @!P5 MUFU.RCP R55, R64 ;  /* 0x000000400037d308 */ /* 0x000ee20000001000 */
[----:B------:R-:W5:Y:S01]  /*4b30*/  LDCU.64 UR4, c[0x0][0x520] ;  /* 0x0000a400ff0477ac */ /* 0x000f620008000a00 */
[----:B--2---:R-:W-:Y:S01]  /*4b40*/  @!P1 FMUL.FTZ R50, R50, R67 ;  /* 0x0000004332329220 */ /* 0x004fe20000410000 */
[----:B------:R-:W-:Y:S01]  /*4b50*/  LEA.HI.X R61, R52, R73, R53, 0x2, P0 ;  /* 0x00000049343d7211 */ /* 0x000fe200000f1435 */
[----:B------:R-:W2:Y:S01]  /*4b60*/  LDC.64 R66, c[0x0][0x560] ;  /* 0x00015800ff427b82 */ /* 0x000ea20000000a00 */
[----:B------:R-:W-:Y:S01]  /*4b70*/  IADD3 R18, P1, PT, R18, -0x400, RZ ;  /* 0xfffffc0012127810 */ /* 0x000fe20007f3e0ff */
[----:B------:R-:W-:Y:S02]  /*4b80*/  IMAD.WIDE.U32 R60, R11, 0x10, R60 ;  /* 0x000000100b3c7825 */ /* 0x000fe400078e003c */
[----:B------:R3:W5:Y:S02]  /*4b90*/  @!P6 MUFU.RCP R56, R65 ;  /* 0x000000410038e308 */ /* 0x0007640000001000 */
[----:B-1----:R-:W-:Y:S01]  /*4ba0*/  @!P4 FMUL.FTZ R45, R45, R54 ;  /* 0x000000362d2dc220 */ /* 0x002fe20000410000 */
[----:B------:R-:W-:-:S02]  /*4bb0*/  IADD3 R22, P4, PT, R22, -0x400, RZ ;  /* 0xfffffc0016167810 */ /* 0x000fc40007f9e0ff */
[----:B------:R-:W-:Y:S02]  /*4bc0*/  IADD3.X R17, PT, PT, R17, -0x1, RZ, P1, !PT ;  /* 0xffffffff11117810 */ /* 0x000fe40000ffe4ff */
[----:B------:R-:W-:Y:S01]  /*4bd0*/  IADD3.X R21, PT, PT, R21, -0x1, RZ, P4, !PT ;  /* 0xffffffff15157810 */ /* 0x000fe200027fe4ff */
[----:B---3--:R-:W1:Y:S01]  /*4be0*/  LDC.64 R64, c[0x0][0x518] ;  /* 0x00014600ff407b82 */ /* 0x008e620000000a00 */
[----:B------:R-:W-:Y:S01]  /*4bf0*/  @!P5 FMUL.FTZ R46, R46, R55 ;  /* 0x000000372e2ed220 */ /* 0x000fe20000410000 */
[----:B----4-:R3:W-:Y:S01]  /*4c00*/  STG.E.128 desc[UR16][R60.64], R36 ;  /* 0x000000243c007986 */ /* 0x0107e2000c101d10 */
[----:B-----5:R-:W-:-:S03]  /*4c10*/  @!P6 FMUL.FTZ R47, R47, R56 ;  /* 0x000000382f2fe220 */ /* 0x020fc60000410000 */
[----:B0-----:R-:W-:Y:S02]  /*4c20*/  STG.E.128 desc[UR16][R60.64+0x200], R40 ;  /* 0x000200283c007986 */ /* 0x001fe4000c101d10 */
[----:B------:R-:W-:Y:S01]  /*4c30*/  BAR.SYNC.DEFER_BLOCKING 0x0 ;  /* 0x0000000000007b1d */ /* 0x000fe20000010000 */
[----:B-1----:R-:W-:-:S04]  /*4c40*/  IMAD.WIDE.U32 R62, R64, UR18, R62 ;  /* 0x00000012403e7c25 */ /* 0x002fc8000f8e003e */
[----:B------:R-:W-:Y:S02]  /*4c50*/  IMAD R63, R65, UR18, R63 ;  /* 0x00000012413f7c24 */ /* 0x000fe4000f8e023f */
[----:B---3--:R-:W-:-:S03]  /*4c60*/  IMAD.WIDE.U32 R36, R30, UR4, R62 ;  /* 0x000000041e247c25 */ /* 0x008fc6000f8e003e */
        /* <DEDUP_REMOVED lines=22> */
.L_x_9362:
        /* <DEDUP_REMOVED lines=34> */
.L_x_9405:
[----:B------:R-:W-:Y:S05]  /*4ff0*/  BSYNC.RECONVERGENT B0 ;  /* 0x0000000000007941 */ /* 0x000fea0003800200 */
.L_x_9404:
[----:B------:R-:W-:Y:S05]  /*5000*/  @!P0 BRA `(.L_x_9406) ;  /* 0x0000000000688947 */ /* 0x000fea0003800000 */
[----:B------:R-:W-:Y:S06]  /*5010*/  BAR.SYNC.DEFER_BLOCKING 0x0 ;  /* 0x0000000000007b1d */ /* 0x000fec0000010000 */
[----:B------:R-:W-:Y:S01]  /*5020*/  BSSY.RECONVERGENT B0, `(.L_x_9406) ;  /* 0x0000018000007945 */ /* 0x000fe20003800200 */
[----:B------:R-:W3:Y:S01]  /*5030*/  SHFL.DOWN P0, R0, R29, 0x1, 0x1f ;  /* 0x08201f001d007f89 */ /* 0x000ee20000000000 */
[----:B-12---:R-:W1:Y:S01]  /*5040*/  S2R R4, SR_LANEID ;  /* 0x0000000000047919 */ /* 0x006e620000000000 */
[----:B------:R-:W2:Y:S01]  /*5050*/  S2R R6, SR_TID.X ;  /* 0x0000000000067919 */ /* 0x000ea20000002100 */
[----:B---3--:R-:W-:-:S05]  /*5060*/  @P0 FADD R0, R0, R29 ;  /* 0x0000001d00000221 */ /* 0x008fca0000000000 */
        /* <DEDUP_REMOVED lines=19> */
.L_x_9407:
[----:B------:R-:W-:Y:S05]  /*51a0*/  BSYNC.RECONVERGENT B0 ;  /* 0x0000000000007941 */ /* 0x000fea0003800200 */
.L_x_9406:
[----:B------:R-:W-:Y:S05]  /*51b0*/  @P2 EXIT ;  /* 0x000000000000294d */ /* 0x000fea0003800000 */
[----:B------:R-:W2:Y:S01]  /*51c0*/  LDCU.64 UR8, c[0x0][0x4e8] ;  /* 0x00009d00ff0877ac */ /* 0x000ea20008000a00 */
[----:B------:R-:W3:Y:S01]  /*51d0*/  S2UR UR5, SR_CgaCtaId ;  /* 0x00000000000579c3 */ /* 0x000ee20000008800 */
[----:B------:R-:W-:Y:S01]  /*51e0*/  BSSY.RECONVERGENT B0, `(.L_x_9408) ;  /* 0x0000022000007945 */ /* 0x000fe20003800200 */
[----:B------:R-:W-:Y:S01]  /*51f0*/  UMOV UR4, 0x400 ;  /* 0x0000040000047882 */ /* 0x000fe20000000000 */
[----:B------:R-:W4:Y:S01]  /*5200*/  LDCU UR6, c[0x0][0x360] ;  /* 0x00006c00ff0677ac */ /* 0x000f220008000800 */
[----:B------:R-:W0:Y:S01]  /*5210*/  LDCU.64 UR10, c[0x0][0x4b0] ;  /* 0x00009600ff0a77ac */ /* 0x000e220008000a00 */
[----:B------:R-:W0:Y:S01]  /*5220*/  LDCU.64 UR12, c[0x0][0x530] ;  /* 0x0000a600ff0c77ac */ /* 0x000e220008000a00 */
[----:B------:R-:W0:Y:S01]  /*5230*/  LDCU.64 UR14, c[0x0][0x4f0] ;  /* 0x00009e00ff0e77ac */ /* 0x000e220008000a00 */
[C---:B--2---:R-:W-:Y:S01]  /*5240*/  IMAD.WIDE.U32 R2, R30.reuse, UR8, RZ ;  /* 0x000000081e027c25 */ /* 0x044fe2000f8e00ff */
[----:B------:R-:W2:Y:S03]  /*5250*/  LDCU.64 UR18, c[0x0][0x540] ;  /* 0x0000a800ff1277ac */ /* 0x000ea60008000a00 */
[----:B------:R-:W-:Y:S01]  /*5260*/  IMAD R19, R30, UR9, R3 ;  /* 0x000000091e137c24 */ /* 0x000fe2000f8e0203 */
[----:B0--34-:R-:W-:-:S12]  /*5270*/  ULEA UR4, UR5, UR4, 0x18 ;  /* 0x0000000405047291 */ /* 0x019fd8000f8ec0ff */
.L_x_9409:
[----:B------:R-:W-:Y:S02]  /*5280*/  LEA R0, R13, UR4, 0x2 ;  /* 0x000000040d007c11 */ /* 0x000fe4000f8e10ff */
[----:B-1----:R-:W-:Y:S02]  /*5290*/  SHF.R.S32.HI R4, RZ, 0x1f, R13 ;  /* 0x0000001fff047819 */ /* 0x002fe4000001140d */
[----:B0-----:R-:W-:Y:S01]  /*52a0*/  MOV R6, R2 ;  /* 0x0000000200067202 */ /* 0x001fe20000000f00 */
[----:B------:R-:W0:Y:S01]  /*52b0*/  LDS R15, [R0+0x1b08] ;  /* 0x001b0800000f7984 */ /* 0x000e220000000800 */
[----:B------:R-:W-:Y:S01]  /*52c0*/  MOV R7, R19 ;  /* 0x0000001300077202 */ /* 0x000fe20000000f00 */
[C---:B------:R-:W-:Y:S01]  /*52d0*/  IMAD R10, R4.reuse, UR10, RZ ;  /* 0x0000000a040a7c24 */ /* 0x040fe2000f8e02ff */
[----:B------:R-:W-:Y:S01]  /*52e0*/  MOV R32, R90 ;  /* 0x0000005a00207202 */ /* 0x000fe20000000f00 */
[----:B------:R-:W1:Y:S01]  /*52f0*/  LDS R17, [R0+0x1f08] ;  /* 0x001f080000117984 */ /* 0x000e620000000800 */
        /* <DEDUP_REMOVED lines=13> */
[----:B0-----:R0:W-:Y:S04]  /*53d0*/  REDG.E.ADD.F32.FTZ.RN.STRONG.GPU desc[UR16][R6.64], R15 ;  /* 0x0000000f060079a6 */ /* 0x0011e8000c12f310 */
[----:B-1----:R0:W-:Y:S02]  /*53e0*/  REDG.E.ADD.F32.FTZ.RN.STRONG.GPU desc[UR16][R10.64], R17 ;  /* 0x000000110a0079a6 */ /* 0x0021e4000c12f310 */
[----:B------:R-:W-:Y:S05]  /*53f0*/  @!P0 BRA `(.L_x_9409) ;  /* 0xfffffffc00a08947 */ /* 0x000fea000383ffff */
[----:B------:R-:W-:Y:S05]  /*5400*/  BSYNC.RECONVERGENT B0 ;  /* 0x0000000000007941 */ /* 0x000fea0003800200 */
.L_x_9408:
[----:B------:R-:W-:Y:S05]  /*5410*/  EXIT ;  /* 0x000000000000794d */ /* 0x000fea0003800000 */
.L_x_9410:
        /* <DEDUP_REMOVED lines=14> */
.L_x_10532:


//--------------------- .text._Z25selective_scan_bwd_kernelI32Selective_Scan_bwd_kernel_traitsILi32ELi8ELb1ELb1ELb1ELb0ELb0EffEEv12SSMParamsBwd --------------------------
	.section	.text._Z25selective_scan_bwd_kernelI32Selective_Scan_bwd_kernel_traitsILi32ELi8ELb1ELb1ELb1ELb0ELb0EffEEv12SSMParamsBwd,"ax",@progbits
	.align	128
        .global         _Z25selective_scan_bwd_kernelI32Selective_Scan_bwd_kernel_traitsILi32ELi8ELb1ELb1ELb1ELb0ELb0EffEEv12SSMParamsBwd
        .type           _Z25selective_scan_bwd_kernelI32Selective_Scan_bwd_kernel_traitsILi32ELi8ELb1ELb1ELb1ELb0ELb0EffEEv12SSMParamsBwd,@function
        .size           _Z25selective_scan_bwd_kernelI32Selective_Scan_bwd_kernel_traitsILi32ELi8ELb1ELb1ELb1ELb0ELb0EffEEv12SSMParamsBwd,(.L_x_10533 - _Z25selective_scan_bwd_kernelI32Selective_Scan_bwd_kernel_traitsILi32ELi8ELb1ELb1ELb1ELb0ELb0EffEEv12SSMParamsBwd)
        .other          _Z25selective_scan_bwd_kernelI32Selective_Scan_bwd_kernel_traitsILi32ELi8ELb1ELb1ELb1ELb0ELb0EffEEv12SSMParamsBwd,@"STO_CUDA_ENTRY STV_DEFAULT"
_Z25selective_scan_bwd_kernelI32Selective_Scan_bwd_kernel_traitsILi32ELi8ELb1ELb1ELb1ELb0ELb0EffEEv12SSMParamsBwd:
.text._Z25selective_scan_bwd_kernelI32Selective_Scan_bwd_kernel_traitsILi32ELi8ELb1ELb1ELb1ELb0ELb0EffEEv12SSMParamsBwd:
        /* <DEDUP_REMOVED lines=48> */
[----:B------:R-:W-:-:S08]  /*0300*/  UIMAD.WIDE.U32 UR6, UR18, UR12, URZ ;  /* 0x0000000c120672a5 */ /* 0x000fd0000f8e00ff */
[----:B------:R-:W2:Y:S04]  /*0310*/  @P0 LDC R10, c[0x0][0x384] ;  /* 0x0000e100ff0a0b82 */ /* 0x000ea80000000800 */
[----:B------:R-:W-:-:S04]  /*0320*/  @!P2 IADD3 R2, PT, PT, R2, -R9, RZ ;  /* 0x800000090202a210 */ /* 0x000fc80007ffe0ff */
[----:B------:R-:W-:Y:S01]  /*0330*/  ISETP.GE.U32.AND P1, PT, R2, R9, PT ;  /* 0x000000090200720c */ /* 0x000fe20003f26070 */
[----:B------:R-:W-:Y:S01]  /*0340*/  UIMAD.WIDE.U32 UR4, UR18, UR8, URZ ;  /* 0x00000008120472a5 */ /* 0x000fe2000f8e00ff */
[----:B------:R-:W-:Y:S01]  /*0350*/  LOP3.LUT R4, R105, R8, RZ, 0x3c, !PT ;  /* 0x0000000869047212 */ /* 0x000fe200078e3cff */
[----:B------:R-:W1:Y:S01]  /*0360*/  @P0 LDC R21, c[0x0][0x38c] ;  /* 0x0000e300ff150b82 */ /* 0x000e620000000800 */
[----:B------:R-:W-:Y:S01]  /*0370*/  @!P2 IADD3 R0, PT, PT, R0, 0x1, RZ ;  /* 0x000000010000a810 */ /* 0x000fe20007ffe0ff */
[----:B------:R-:W-:Y:S01]  /*0380*/  UIMAD UR8, UR18, UR9, UR5 ;  /* 0x00000009120872a4 */ /* 0x000fe2000f8e0205 */
[----:B------:R-:W-:Y:S02]  /*0390*/  ISETP.GE.AND P3, PT, R4, RZ, PT ;  /* 0x000000ff0400720c */ /* 0x000fe40003f66270 */
[----:B------:R-:W-:Y:S01]  /*03a0*/  MOV R2, UR4 ;  /* 0x0000000400027c02 */ /* 0x000fe20008000f00 */
[----:B------:R-:W-:Y:S01]  /*03b0*/  UIMAD UR4, UR18, UR13, UR7 ;  /* 0x0000000d120472a4 */ /* 0x000fe2000f8e0207 */
[----:B------:R-:W-:Y:S01]  /*03c0*/  MOV R4, UR6 ;  /* 0x0000000600047c02 */ /* 0x000fe20008000f00 */
[----:B------:R-:W0:Y:S01]  /*03d0*/  @P0 LDC.64 R6, c[0x0][0x480] ;  /* 0x00012000ff060b82 */ /* 0x000e220000000a00 */
[----:B------:R-:W-:Y:S01]  /*03e0*/  MOV R5, UR7 ;  /* 0x0000000700057c02 */ /* 0x000fe20008000f00 */
[----:B------:R-:W4:Y:S01]  /*03f0*/  LDCU.64 UR6, c[0x0][0x498] ;  /* 0x00009300ff0677ac */ /* 0x000f220008000a00 */
[----:B------:R-:W-:-:S02]  /*0400*/  MOV R3, UR5 ;  /* 0x0000000500037c02 */ /* 0x000fc40008000f00 */
[----:B------:R-:W-:Y:S02]  /*0410*/  @P1 IADD3 R0, PT, PT, R0, 0x1, RZ ;  /* 0x0000000100001810 */ /* 0x000fe40007ffe0ff */
[----:B------:R-:W-:Y:S01]  /*0420*/  MOV R3, UR8 ;  /* 0x0000000800037c02 */ /* 0x000fe20008000f00 */
[----:B------:R-:W3:Y:S01]  /*0430*/  LDCU.64 UR8, c[0x0][0x3b0] ;  /* 0x00007600ff0877ac */ /* 0x000ee20008000a00 */
[----:B------:R-:W-:Y:S01]  /*0440*/  MOV R101, R0 ;  /* 0x0000000000657202 */ /* 0x000fe20000000f00 */
[----:B--2---:R-:W-:Y:S01]  /*0450*/  @P0 IMAD R0, R10, UR18, R105 ;  /* 0x000000120a000c24 */ /* 0x004fe2000f8e0269 */
[----:B------:R-:W-:Y:S01]  /*0460*/  ISETP.NE.AND P2, PT, R8, RZ, PT ;  /* 0x000000ff0800720c */ /* 0x000fe20003f45270 */
[----:B------:R-:W-:Y:S01]  /*0470*/  IMAD.WIDE.U32 R2, R105, UR10, R2 ;  /* 0x0000000a69027c25 */ /* 0x000fe2000f8e0002 */
[C---:B------:R-:W-:Y:S02]  /*0480*/  LEA R9, R19.reuse, 0xffffff00, 0x8 ;  /* 0xffffff0013097811 */ /* 0x040fe400078e40ff */
[----:B------:R-:W-:Y:S01]  /*0490*/  ISETP.GE.AND P1, PT, R19, 0x1, PT ;  /* 0x000000011300780c */ /* 0x000fe20003f26270 */
[----:B------:R-:W-:-:S02]  /*04a0*/  @P0 IMAD R0, R0, R19, RZ ;  /* 0x0000001300000224 */ /* 0x000fc400078e02ff */
[----:B------:R-:W-:Y:S01]  /*04b0*/  IMAD R13, R105, UR11, R3 ;  /* 0x0000000b690d7c24 */ /* 0x000fe2000f8e0203 */
[----:B------:R-:W2:Y:S01]  /*04c0*/  LDC.64 R18, c[0x0][0x3e8] ;  /* 0x0000fa00ff127b82 */ /* 0x000ea20000000a00 */
[----:B------:R-:W3:Y:S01]  /*04d0*/  LDCU.64 UR10, c[0x0][0x3d0] ;  /* 0x00007a00ff0a77ac */ /* 0x000ee20008000a00 */
[----:B------:R-:W-:Y:S02]  /*04e0*/  MOV R5, UR4 ;  /* 0x0000000400057c02 */ /* 0x000fe40008000f00 */
[----:B------:R-:W-:Y:S01]  /*04f0*/  @!P3 IADD3 R101, PT, PT, -R101, RZ, RZ ;  /* 0x000000ff6565b210 */ /* 0x000fe20007ffe1ff */
[----:B----4-:R-:W-:Y:S01]  /*0500*/  UIMAD.WIDE.U32 UR4, UR18, UR6, URZ ;  /* 0x00000006120472a5 */ /* 0x010fe2000f8e00ff */
[----:B------:R-:W-:Y:S01]  /*0510*/  @!P2 LOP3.LUT R101, RZ, R8, RZ, 0x33, !PT ;  /* 0x00000008ff65a212 */ /* 0x000fe200078e33ff */
[----:B-1----:R-:W-:Y:S02]  /*0520*/  @P0 IMAD R3, R0, R21, RZ ;  /* 0x0000001500030224 */ /* 0x002fe400078e02ff */
[----:B------:R-:W-:Y:S01]  /*0530*/  UIMAD UR5, UR18, UR7, UR5 ;  /* 0x00000007120572a4 */ /* 0x000fe2000f8e0205 */
[----:B------:R-:W-:Y:S01]  /*0540*/  SHF.R.S32.HI R29, RZ, 0x1f, R101 ;  /* 0x0000001fff1d7819 */ /* 0x000fe20000011465 */
[----:B0-----:R-:W-:Y:S01]  /*0550*/  @P0 IMAD.WIDE R90, R3, 0x8, R6 ;  /* 0x00000008035a0825 */ /* 0x001fe200078e0206 */
[----:B------:R-:W-:Y:S01]  /*0560*/  IADD3 R27, P3, PT, R9, R2, RZ ;  /* 0x00000002091b7210 */ /* 0x000fe20007f7e0ff */
[----:B---3--:R-:W-:-:S02]  /*0570*/  UIMAD.WIDE.U32 UR6, UR18, UR8, URZ ;  /* 0x00000008120672a5 */ /* 0x008fc4000f8e00ff */
[----:B------:R-:W-:-:S04]  /*0580*/  IMAD.WIDE.U32 R2, R105, R16, UR4 ;  /* 0x0000000469027e25 */ /* 0x000fc8000f8e0010 */
[----:B------:R-:W-:Y:S01]  /*0590*/  IMAD R0, R29, R14, RZ ;  /* 0x0000000e1d007224 */ /* 0x000fe200078e02ff */
[----:B------:R-:W-:Y:S01]  /*05a0*/  UIMAD.WIDE.U32 UR4, UR18, UR10, URZ ;  /* 0x0000000a120472a5 */ /* 0x000fe2000f8e00ff */
[----:B------:R-:W-:Y:S01]  /*05b0*/  IMAD.WIDE.U32 R4, R105, UR14, R4 ;  /* 0x0000000e69047c25 */ /* 0x000fe2000f8e0004 */
[----:B------:R-:W-:Y:S02]  /*05c0*/  UIMAD UR7, UR18, UR9, UR7 ;  /* 0x00000009120772a4 */ /* 0x000fe4000f8e0207 */
[----:B------:R-:W-:Y:S01]  /*05d0*/  UIMAD UR5, UR18, UR11, UR5 ;  /* 0x0000000b120572a4 */ /* 0x000fe2000f8e0205 */
[----:B------:R-:W-:Y:S02]  /*05e0*/  IMAD R15, R101, R15, R0 ;  /* 0x0000000f650f7224 */ /* 0x000fe400078e0200 */
[----:B--2---:R-:W-:Y:S01]  /*05f0*/  IMAD R0, R29, R18, RZ ;  /* 0x000000121d007224 */ /* 0x004fe200078e02ff */
[----:B------:R-:W-:Y:S01]  /*0600*/  IADD3 R23, P5, PT, R9, R2, RZ ;  /* 0x0000000209177210 */ /* 0x000fe20007fbe0ff */
[----:B------:R-:W-:Y:S01]  /*0610*/  IMAD R7, R105, R17, R3 ;  /* 0x0000001169077224 */ /* 0x000fe200078e0203 */
[----:B------:R-:W-:Y:S01]  /*0620*/  IADD3 R25, P4, PT, R9, R4, RZ ;  /* 0x0000000409197210 */ /* 0x000fe20007f9e0ff */
[----:B------:R-:W-:-:S02]  /*0630*/  IMAD R11, R105, UR15, R5 ;  /* 0x0000000f690b7c24 */ /* 0x000fc4000f8e0205 */
[----:B------:R-:W-:-:S04]  /*0640*/  IMAD.WIDE.U32 R2, R101, R14, UR6 ;  /* 0x0000000665027e25 */ /* 0x000fc8000f8e000e */
[C---:B------:R-:W-:Y:S01]  /*0650*/  IMAD R17, R101.reuse, R19, R0 ;  /* 0x0000001365117224 */ /* 0x040fe200078e0200 */
[----:B------:R-:W-:Y:S01]  /*0660*/  SHF.R.S32.HI R0, RZ, 0x1f, R9 ;  /* 0x0000001fff007819 */ /* 0x000fe20000011409 */
[----:B------:R-:W-:Y:S01]  /*0670*/  IMAD.WIDE.U32 R4, R101, R18, UR4 ;  /* 0x0000000465047e25 */ /* 0x000fe2000f8e0012 */
[----:B------:R-:W-:Y:S02]  /*0680*/  IADD3 R20, P0, PT, R9, R2, RZ ;  /* 0x0000000209147210 */ /* 0x000fe40007f1e0ff */
[----:B------:R-:W-:Y:S02]  /*0690*/  IADD3.X R8, PT, PT, R0, R13, RZ, P3, !PT ;  /* 0x0000000d00087210 */ /* 0x000fe40001ffe4ff */
[----:B------:R-:W-:Y:S02]  /*06a0*/  IADD3 R15, PT, PT, R3, R15, RZ ;  /* 0x0000000f030f7210 */ /* 0x000fe40007ffe0ff */
[----:B------:R-:W-:Y:S02]  /*06b0*/  IADD3 R9, P2, PT, R9, R4, RZ ;  /* 0x0000000409097210 */ /* 0x000fe40007f5e0ff */
[----:B------:R-:W-:-:S02]  /*06c0*/  IADD3 R17, PT, PT, R5, R17, RZ ;  /* 0x0000001105117210 */ /* 0x000fc40007ffe0ff */
[----:B------:R-:W-:Y:S01]  /*06d0*/  LEA R26, P3, R27, R32, 0x2 ;  /* 0x000000201b1a7211 */ /* 0x000fe200078610ff */
[----:B------:R-:W-:Y:S01]  /*06e0*/  IMAD.WIDE.U32 R92, R105, R102, RZ ;  /* 0x00000066695c7225 */ /* 0x000fe200078e00ff */
[C---:B------:R-:W-:Y:S02]  /*06f0*/  IADD3.X R6, PT, PT, R0.reuse, R11, RZ, P4, !PT ;  /* 0x0000000b00067210 */ /* 0x040fe400027fe4ff */
[C---:B------:R-:W-:Y:S02]  /*0700*/  IADD3.X R2, PT, PT, R0.reuse, R15, RZ, P0, !PT ;  /* 0x0000000f00027210 */ /* 0x040fe400007fe4ff */
[C---:B------:R-:W-:Y:S02]  /*0710*/  IADD3.X R18, PT, PT, R0.reuse, R17, RZ, P2, !PT ;  /* 0x0000001100127210 */ /* 0x040fe400017fe4ff */
[----:B------:R-:W-:Y:S02]  /*0720*/  LEA.HI.X R27, R27, R33, R8, 0x2, P3 ;  /* 0x000000211b1b7211 */ /* 0x000fe400018f1408 */
[----:B------:R-:W-:-:S02]  /*0730*/  IADD3.X R4, PT, PT, R0, R7, RZ, P5, !PT ;  /* 0x0000000700047210 */ /* 0x000fc40002ffe4ff */
        /* <DEDUP_REMOVED lines=24> */
[----:B--2---:R-:W-:-:S04]  /*08c0*/  IMAD R0, R29, UR8, RZ ;  /* 0x000000081d007c24 */ /* 0x004fc8000f8e02ff */
[----:B------:R-:W-:Y:S02]  /*08d0*/  IMAD R41, R101, UR9, R0 ;  /* 0x0000000965297c24 */ /* 0x000fe4000f8e0200 */
[--C-:B0-----:R-:W-:Y:S01]  /*08e0*/  IMAD.WIDE.U32 R2, R6, UR18, R94.reuse ;  /* 0x0000001206027c25 */ /* 0x101fe2000f8e005e */
[C---:B------:R-:W-:Y:S02]  /*08f0*/  SHF.L.U32 R0, R94.reuse, 0x1, RZ ;  /* 0x000000015e007819 */ /* 0x040fe400000006ff */
        /* <DEDUP_REMOVED lines=15> */
[C---:B------:R-:W-:Y:S01]  /*09f0*/  LEA.HI R2, R94.reuse, R94, RZ, 0x1b ;  /* 0x0000005e5e027211 */ /* 0x040fe200078fd8ff */
[----:B------:R-:W-:Y:S01]  /*0a00*/  IMAD.WIDE.U32 R100, R101, UR10, R4 ;  /* 0x0000000a65647c25 */ /* 0x000fe2000f8e0004 */
[----:B------:R-:W-:-:S02]  /*0a10*/  IADD3 R5, PT, PT, R94, 0x20, RZ ;  /* 0x000000205e057810 */ /* 0x000fc40007ffe0ff */
[-C--:B------:R-:W-:Y:S01]  /*0a20*/  LEA.HI R7, R7, R94.reuse, RZ, 0x1b ;  /* 0x0000005e07077211 */ /* 0x080fe200078fd8ff */
[----:B------:R-:W-:Y:S01]  /*0a30*/  IMAD R29, R105, UR7, R97 ;  /* 0x00000007691d7c24 */ /* 0x000fe2000f8e0261 */
        /* <DEDUP_REMOVED lines=8> */
[----:B------:R-:W-:Y:S02]  /*0ac0*/  LEA.HI R4, R39, R94, RZ, 0x1b ;  /* 0x0000005e27047211 */ /* 0x000fe400078fd8ff */
[----:B------:R-:W-:Y:S02]  /*0ad0*/  LEA R10, R5, UR5, 0x2 ;  /* 0x00000005050a7c11 */ /* 0x000fe4000f8e10ff */
[----:B------:R-:W-:-:S02]  /*0ae0*/  LEA R9, R7, UR5, 0x2 ;  /* 0x0000000507097c11 */ /* 0x000fc4000f8e10ff */
[----:B------:R-:W-:Y:S02]  /*0af0*/  LEA R3, R2, UR5, 0x2 ;  /* 0x0000000502037c11 */ /* 0x000fe4000f8e10ff */
[----:B-1----:R-:W-:Y:S02]  /*0b00*/  MOV R17, UR6 ;  /* 0x0000000600117c02 */ /* 0x002fe40008000f00 */
[C---:B------:R-:W-:Y:S02]  /*0b10*/  LOP3.LUT R16, R94.reuse, 0x1f, RZ, 0xc0, !PT ;  /* 0x0000001f5e107812 */ /* 0x040fe400078ec0ff */
[C---:B------:R-:W-:Y:S02]  /*0b20*/  IADD3 R15, PT, PT, R94.reuse, 0x200, RZ ;  /* 0x000002005e0f7810 */ /* 0x040fe40007ffe0ff */
[----:B------:R-:W-:Y:S02]  /*0b30*/  LEA R14, R94, UR4, 0x2 ;  /* 0x000000045e0e7c11 */ /* 0x000fe4000f8e10ff */
[----:B------:R-:W-:-:S02]  /*0b40*/  LOP3.LUT R13, R13, 0x1f, R94, 0xf8, !PT ;  /* 0x0000001f0d0d7812 */ /* 0x000fc400078ef85e */
[----:B------:R-:W-:Y:S02]  /*0b50*/  LEA R12, R12, UR5, 0x2 ;  /* 0x000000050c0c7c11 */ /* 0x000fe4000f8e10ff */
[----:B------:R-:W-:Y:S02]  /*0b60*/  LEA R11, R11, UR5, 0x2 ;  /* 0x000000050b0b7c11 */ /* 0x000fe4000f8e10ff */
[----:B------:R-:W-:Y:S02]  /*0b70*/  LEA R8, R8, UR5, 0x2 ;  /* 0x0000000508087c11 */ /* 0x000fe4000f8e10ff */
[----:B------:R-:W-:Y:S02]  /*0b80*/  LEA R7, R33, UR5, 0x2 ;  /* 0x0000000521077c11 */ /* 0x000fe4000f8e10ff */
[----:B------:R-:W-:Y:S02]  /*0b90*/  LEA R6, R6, UR5, 0x2 ;  /* 0x0000000506067c11 */ /* 0x000fe4000f8e10ff */
[----:B------:R-:W-:-:S02]  /*0ba0*/  LEA R5, R37, UR5, 0x2 ;  /* 0x0000000525057c11 */ /* 0x000fc4000f8e10ff */
[----:B------:R-:W-:Y:S02]  /*0bb0*/  LEA R4, R4, UR5, 0x2 ;  /* 0x0000000504047c11 */ /* 0x000fe4000f8e10ff */
[----:B------:R-:W-:Y:S02]  /*0bc0*/  IADD3 R2, PT, PT, R99, R41, RZ ;  /* 0x0000002963027210 */ /* 0x000fe40007ffe0ff */
[----:B------:R-:W-:-:S07]  /*0bd0*/  IADD3 R0, PT, PT, R101, R43, RZ ;  /* 0x0000002b65007210 */ /* 0x000fce0007ffe0ff */
.L_x_9435:
        /* <DEDUP_REMOVED lines=9> */
[----:B-1----:R-:W-:Y:S01]  /*0c70*/  LEA R88, R123, UR4, 0x4 ;  /* 0x000000047b587c11 */ /* 0x002fe2000f8e20ff */
[----:B------:R-:W-:-:S04]  /*0c80*/  IMAD.WIDE.U32 R62, R13, 0x10, R22 ;  /* 0x000000100d3e7825 */ /* 0x000fc800078e0016 */
[----:B------:R-:W0:Y:S01]  /*0c90*/  LDCU UR4, c[0x0][0x38c] ;  /* 0x00007180ff0477ac */ /* 0x000e220008000800 */
        /* <DEDUP_REMOVED lines=8> */
[----:B------:R-:W3:Y:S04]  /*0d20*/  LDG.E.128 R44, desc[UR16][R60.64+0x200] ;  /* 0x000200103c2c7981 */ /* 0x000ee8000c1e1d00 */
[----:B--2---:R-:W-:Y:S04]  /*0d30*/  STS.128 [R88], R40 ;  /* 0x0000002858007388 */ /* 0x004fe80000000c00 */
[----:B---3--:R-:W-:Y:S01]  /*0d40*/  STS.128 [R88+0x200], R44 ;  /* 0x0002002c58007388 */ /* 0x008fe20000000c00 */
[----:B------:R-:W-:-:S03]  /*0d50*/  NOP ;  /* 0x0000000000007918 */ /* 0x000fc60000000000 */
[----:B------:R-:W-:Y:S04]  /*0d60*/  LDS.128 R64, [R102] ;  /* 0x0000000066407984 */ /* 0x000fe80000000c00 */
[----:B------:R-:W-:Y:S01]  /*0d70*/  LDS.128 R68, [R102+0x10] ;  /* 0x0000100066447984 */ /* 0x000fe20000000c00 */
[----:B------:R-:W-:Y:S06]  /*0d80*/  BAR.SYNC.DEFER_BLOCKING 0x0 ;  /* 0x0000000000007b1d */ /* 0x000fec0000010000 */
[----:B-1----:R-:W2:Y:S04]  /*0d90*/  LDG.E.128 R52, desc[UR16][R62.64] ;  /* 0x000000103e347981 */ /* 0x002ea8000c1e1d00 */
[----:B------:R-:W3:Y:S01]  /*0da0*/  LDG.E.128 R56, desc[UR16][R62.64+0x200] ;  /* 0x000200103e387981 */ /* 0x000ee2000c1e1d00 */
[----:B0-----:R-:W-:Y:S01]  /*0db0*/  UISETP.GE.AND UP0, UPT, UR4, 0x1, UPT ;  /* 0x000000010400788c */ /* 0x001fe2000bf06270 */
[----:B------:R-:W-:-:S02]  /*0dc0*/  IADD3 R104, PT, PT, R17, -0x1, RZ ;  /* 0xffffffff11687810 */ /* 0x000fc40007ffe0ff */
[----:B------:R-:W-:Y:S01]  /*0dd0*/  CS2R R50, SRZ ;  /* 0x0000000000327805 */ /* 0x000fe2000001ff00 */
        /* <DEDUP_REMOVED lines=8> */
[-C--:B------:R-:W-:Y:S02]  /*0e60*/  FMUL.FTZ R59, R43, R30.reuse ;  /* 0x0000001e2b3b7220 */ /* 0x080fe40000410000 */
[----:B------:R-:W-:Y:S01]  /*0e70*/  FFMA.FTZ R61, R33, R41, R48 ;  /* 0x00000029213d7223 */ /* 0x000fe20000010030 */
[----:B------:R-:W-:Y:S01]  /*0e80*/  CS2R R48, SRZ ;  /* 0x0000000000307805 */ /* 0x000fe2000001ff00 */
[-C--:B--2---:R-:W-:Y:S01]  /*0e90*/  FMUL.FTZ R60, R44, R30.reuse ;  /* 0x0000001e2c3c7220 */ /* 0x084fe20000410000 */
[----:B------:R-:W-:Y:S01]  /*0ea0*/  FMUL.FTZ R62, R46, R30 ;  /* 0x0000001e2e3e7220 */ /* 0x000fe20000410000 */
[----:B------:R-:W-:Y:S01]  /*0eb0*/  FFMA.FTZ R52, R34, R42, R61 ;  /* 0x0000002a22347223 */ /* 0x000fe2000001003d */
[----:B------:R-:W-:-:S03]  /*0ec0*/  FMUL.FTZ R63, R47, R30 ;  /* 0x0000001e2f3f7220 */ /* 0x000fc60000410000 */
[----:B------:R-:W-:Y:S01]  /*0ed0*/  FFMA.FTZ R57, R35, R43, R52 ;  /* 0x0000002b23397223 */ /* 0x000fe20000010034 */
[----:B------:R-:W-:-:S03]  /*0ee0*/  CS2R R52, SRZ ;  /* 0x0000000000347805 */ /* 0x000fc6000001ff00 */
        /* <DEDUP_REMOVED lines=21> */
[----:B------:R-:W-:Y:S01]  /*1040*/  FMUL.FTZ R139, R32, R125 ;  /* 0x0000007d208b7220 */ /* 0x000fe20000410000 */
[----:B------:R-:W-:Y:S01]  /*1050*/  SHF.L.U32 R138, R17, 0x8, RZ ;  /* 0x00000008118a7819 */ /* 0x000fe200000006ff */
[----:B------:R-:W-:Y:S01]  /*1060*/  FMUL.FTZ R136, R33, R122 ;  /* 0x0000007a21887220 */ /* 0x000fe20000410000 */
[C---:B------:R-:W-:Y:S01]  /*1070*/  IADD3 R118, P1, PT, R121.reuse, R98, RZ ;  /* 0x0000006279767210 */ /* 0x040fe20007f3e0ff */
[----:B------:R-:W2:Y:S01]  /*1080*/  LDC.64 R110, c[0x0][0x3a8] ;  /* 0x0000ea00ff6e7b82 */ /* 0x000ea20000000a00 */
[C---:B------:R-:W-:Y:S01]  /*1090*/  IADD3 R120, P2, PT, R121.reuse, R100, RZ ;  /* 0x0000006479787210 */ /* 0x040fe20007f5e0ff */
[----:B------:R-:W-:Y:S01]  /*10a0*/  FMUL.FTZ R137, R34, R127 ;  /* 0x0000007f22897220 */ /* 0x000fe20000410000 */
[----:B------:R-:W-:Y:S01]  /*10b0*/  LOP3.LUT R141, R121, 0x100, RZ, 0xc0, !PT ;  /* 0x00000100798d7812 */ /* 0x000fe200078ec0ff */
[----:B------:R-:W-:Y:S01]  /*10c0*/  FMUL.FTZ R134, R35, R124 ;  /* 0x0000007c23867220 */ /* 0x000fe20000410000 */
[----:B------:R-:W-:Y:S01]  /*10d0*/  IADD3 R140, PT, PT, R121, R94, RZ ;  /* 0x0000005e798c7210 */ /* 0x000fe20007ffe0ff */
[----:B------:R-:W-:Y:S01]  /*10e0*/  FMUL.FTZ R135, R36, R129 ;  /* 0x0000008124877220 */ /* 0x000fe20000410000 */
[----:B------:R-:W-:Y:S01]  /*10f0*/  IADD3 R142, PT, PT, R17, -0x2, RZ ;  /* 0xfffffffe118e7810 */ /* 0x000fe20007ffe0ff */
[----:B------:R-:W3:Y:S01]  /*1100*/  LDC.64 R112, c[0x0][0x3e0] ;  /* 0x0000f800ff707b82 */ /* 0x000ee20000000a00 */
[----:B------:R-:W-:Y:S01]  /*1110*/  MOV R51, RZ ;  /* 0x000000ff00337202 */ /* 0x000fe20000000f00 */
[----:B------:R-:W-:Y:S01]  /*1120*/  FMUL.FTZ R132, R37, R126 ;  /* 0x0000007e25847220 */ /* 0x000fe20000410000 */
[----:B------:R-:W-:Y:S01]  /*1130*/  ISETP.EQ.AND P0, PT, R94, RZ, P0 ;  /* 0x000000ff5e00720c */ /* 0x000fe20000702270 */
[----:B------:R-:W-:Y:S01]  /*1140*/  FMUL.FTZ R133, R38, R131 ;  /* 0x0000008326857220 */ /* 0x000fe20000410000 */
[----:B------:R-:W-:Y:S01]  /*1150*/  LOP3.LUT R138, R138, 0x100, RZ, 0xc0, !PT ;  /* 0x000001008a8a7812 */ /* 0x000fe200078ec0ff */
[----:B------:R-:W-:Y:S01]  /*1160*/  FMUL.FTZ R130, R39, R144 ;  /* 0x0000009027827220 */ /* 0x000fe20000410000 */
[----:B------:R-:W-:Y:S01]  /*1170*/  IADD3.X R119, PT, PT, RZ, R2, RZ, P1, !PT ;  /* 0x00000002ff777210 */ /* 0x000fe20000ffe4ff */
[----:B------:R-:W4:Y:S01]  /*1180*/  LDC.64 R114, c[0x0][0x4d0] ;  /* 0x00013400ff727b82 */ /* 0x000f220000000a00 */
[----:B------:R-:W-:Y:S01]  /*1190*/  IADD3.X R121, PT, PT, RZ, R0, RZ, P2, !PT ;  /* 0x00000000ff797210 */ /* 0x000fe200017fe4ff */
[----:B------:R-:W0:Y:S01]  /*11a0*/  LDCU UR12, c[0x0][0x394] ;  /* 0x00007280ff0c77ac */ /* 0x000e220008000800 */
[----:B------:R-:W0:Y:S05]  /*11b0*/  LDCU UR13, c[0x0][0x38c] ;  /* 0x00007180ff0d77ac */ /* 0x000e2a0008000800 */
[----:B------:R-:W0:Y:S01]  /*11c0*/  LDC.64 R116, c[0x0][0x4f0] ;  /* 0x00013c00ff747b82 */ /* 0x000e220000000a00 */
[----:B------:R-:W0:Y:S01]  /*11d0*/  LDCU UR7, c[0x0][0x388] ;  /* 0x00007100ff0777ac */ /* 0x000e220008000800 */
[----:B------:R-:W0:Y:S01]  /*11e0*/  LDCU.64 UR8, c[0x0][0x538] ;  /* 0x0000a700ff0877ac */ /* 0x000e220008000a00 */
[----:B------:R-:W0:Y:S01]  /*11f0*/  LDCU.64 UR10, c[0x0][0x540] ;  /* 0x0000a800ff0a77ac */ /* 0x000e220008000a00 */
[----:B------:R-:W-:-:S05]  /*1200*/  UMOV UR4, URZ ;  /* 0x000000ff00047c82 */ /* 0x000fca0008000000 */
.L_x_9434:
[----:B0-----:R-:W-:-:S04]  /*1210*/  IMAD.WIDE.U32 R64, R106, UR4, RZ ;  /* 0x000000046a407c25 */ /* 0x001fc8000f8e00ff */
[----:B------:R-:W-:Y:S01]  /*1220*/  IMAD R65, R107, UR4, R65 ;  /* 0x000000046b417c24 */ /* 0x000fe2000f8e0241 */
[----:B------:R-:W-:-:S04]  /*1230*/  LEA R68, P1, R64, R21, 0x2 ;  /* 0x0000001540447211 */ /* 0x000fc800078210ff */
[----:B------:R-:W-:-:S03]  /*1240*/  LEA.HI.X R69, R64, R20, R65, 0x2, P1 ;  /* 0x0000001440457211 */ /* 0x000fc600008f1441 */
[----:B------:R-:W-:-:S05]  /*1250*/  IMAD.WIDE.U32 R68, R13, 0x10, R68 ;  /* 0x000000100d447825 */ /* 0x000fca00078e0044 */
[----:B------:R-:W5:Y:S04]  /*1260*/  LDG.E.128 R80, desc[UR16][R68.64] ;  /* 0x0000001044507981 */ /* 0x000f68000c1e1d00 */
[----:B----4-:R-:W4:Y:S01]  /*1270*/  LDG.E.128 R84, desc[UR16][R68.64+0x200] ;  /* 0x0002001044547981 */ /* 0x010f22000c1e1d00 */
[----:B------:R-:W-:Y:S01]  /*1280*/  MOV R64, R96 ;  /* 0x0000006000407202 */ /* 0x000fe20000000f00 */
[----:B---3--:R-:W-:Y:S01]  /*1290*/  IMAD.WIDE.U32 R66, R112, UR4, RZ ;  /* 0x0000000470427c25 */ /* 0x008fe2000f8e00ff */
        /* <DEDUP_REMOVED lines=11> */
[----:B----4-:R-:W-:Y:S01]  /*1350*/  STS.128 [R88+0x200], R84 ;  /* 0x0002005458007388 */ /* 0x010fe20000000c00 */
[----:B------:R-:W-:-:S03]  /*1360*/  NOP ;  /* 0x0000000000007918 */ /* 0x000fc60000000000 */
[----:B------:R-:W3:Y:S04]  /*1370*/  LDG.E.128 R72, desc[UR16][R148.64] ;  /* 0x0000001094487981 */ /* 0x000ee8000c1e1d00 */
[----:B------:R-:W4:Y:S04]  /*1380*/  LDG.E.128 R76, desc[UR16][R148.64+0x200] ;  /* 0x00020010944c7981 */ /* 0x000f28000c1e1d00 */
[----:B------:R-:W0:Y:S04]  /*1390*/  LDS.128 R64, [R102] ;  /* 0x0000000066407984 */ /* 0x000e280000000c00 */
[----:B------:R-:W1:Y:S01]  /*13a0*/  LDS.128 R68, [R102+0x10] ;  /* 0x0000100066447984 */ /* 0x000e620000000c00 */
[----:B------:R-:W5:Y:S01]  /*13b0*/  S2UR UR6, SR_CgaCtaId ;  /* 0x00000000000679c3 */ /* 0x000f620000008800 */
[----:B--2---:R-:W-:-:S04]  /*13c0*/  FMUL.FTZ R150, R128, 1.4426950216293334961 ;  /* 0x3fb8aa3b80967820 */ /* 0x004fc80000410000 */
[-C--:B------:R-:W-:Y:S01]  /*13d0*/  FMUL.FTZ R147, R125, R150.reuse ;  /* 0x000000967d937220 */ /* 0x080fe20000410000 */
[-C--:B------:R-:W-:Y:S01]  /*13e0*/  FMUL.FTZ R146, R122, R150.reuse ;  /* 0x000000967a927220 */ /* 0x080fe20000410000 */
[-C--:B------:R-:W-:Y:S01]  /*13f0*/  FMUL.FTZ R145, R127, R150.reuse ;  /* 0x000000967f917220 */ /* 0x080fe20000410000 */
[-C--:B------:R-:W-:Y:S01]  /*1400*/  FMUL.FTZ R143, R124, R150.reuse ;  /* 0x000000967c8f7220 */ /* 0x080fe20000410000 */
[----:B------:R-:W-:Y:S01]  /*1410*/  FMUL.FTZ R151, R144, R150 ;  /* 0x0000009690977220 */ /* 0x000fe20000410000 */
[C---:B------:R-:W-:Y:S01]  /*1420*/  ISETP.NE.AND P2, PT, R94.reuse, RZ, PT ;  /* 0x000000ff5e00720c */ /* 0x040fe20003f45270 */
[----:B------:R-:W2:Y:S01]  /*1430*/  MUFU.EX2 R147, R147 ;  /* 0x0000009300937308 */ /* 0x000ea20000000800 */
[----:B------:R-:W-:Y:S01]  /*1440*/  UMOV UR5, 0x400 ;  /* 0x0000040000057882 */ /* 0x000fe20000000000 */
[----:B------:R-:W-:Y:S02]  /*1450*/  ISETP.NE.AND P1, PT, R94, 0x1f, PT ;  /* 0x0000001f5e00780c */ /* 0x000fe40003f25270 */
[----:B------:R-:W0:Y:S04]  /*1460*/  MUFU.EX2 R146, R146 ;  /* 0x0000009200927308 */ /* 0x000e280000000800 */
[----:B------:R-:W0:Y:S01]  /*1470*/  MUFU.EX2 R145, R145 ;  /* 0x0000009100917308 */ /* 0x000e220000000800 */
[----:B-----5:R-:W-:-:S03]  /*1480*/  ULEA UR5, UR6, UR5, 0x18 ;  /* 0x0000000506057291 */ /* 0x020fc6000f8ec0ff */
[----:B------:R-:W2:Y:S04]  /*1490*/  MUFU.EX2 R143, R143 ;  /* 0x0000008f008f7308 */ /* 0x000ea80000000800 */
[----:B------:R-:W2:Y:S01]  /*14a0*/  MUFU.EX2 R151, R151 ;  /* 0x0000009700977308 */ /* 0x000ea20000000800 */
[----:B------:R-:W-:Y:S01]  /*14b0*/  BSSY.RECONVERGENT B0, `(.L_x_9413) ;  /* 0x000002a000007945 */ /* 0x000fe20003800200 */
[----:B0-----:R-:W-:Y:S01]  /*14c0*/  FMUL.FTZ R158, R139, R64 ;  /* 0x000000408b9e7220 */ /* 0x001fe20000410000 */
[----:B------:R-:W-:Y:S01]  /*14d0*/  FMUL.FTZ R153, R136, R65 ;  /* 0x0000004188997220 */ /* 0x000fe20000410000 */
[----:B------:R-:W-:Y:S01]  /*14e0*/  FMUL.FTZ R156, R137, R66 ;  /* 0x00000042899c7220 */ /* 0x000fe20000410000 */
[----:B------:R-:W-:Y:S01]  /*14f0*/  FMUL.FTZ R154, R134, R67 ;  /* 0x00000043869a7220 */ /* 0x000fe20000410000 */
[----:B-1----:R-:W-:Y:S01]  /*1500*/  FMUL.FTZ R152, R135, R68 ;  /* 0x0000004487987220 */ /* 0x002fe20000410000 */
[----:B------:R-:W-:Y:S01]  /*1510*/  FMUL.FTZ R155, R132, R69 ;  /* 0x00000045849b7220 */ /* 0x000fe20000410000 */
[----:B---3--:R0:W-:Y:S04]  /*1520*/  STS.128 [R88+0x420], R72 ;  /* 0x0004204858007388 */ /* 0x0081e80000000c00 */
[----:B----4-:R1:W-:Y:S01]  /*1530*/  STS.128 [R88+0x620], R76 ;  /* 0x0006204c58007388 */ /* 0x0103e20000000c00 */
[----:B------:R-:W-:-:S03]  /*1540*/  NOP ;  /* 0x0000000000007918 */ /* 0x000fc60000000000 */
[----:B------:R-:W3:Y:S04]  /*1550*/  LDS.128 R80, [R102+0x420] ;  /* 0x0004200066507984 */ /* 0x000ee80000000c00 */
[----:B------:R-:W4:Y:S01]  /*1560*/  LDS.128 R84, [R102+0x430] ;  /* 0x0004300066547984 */ /* 0x000f220000000c00 */
[----:B0-----:R-:W-:Y:S01]  /*1570*/  IADD3 R72, PT, PT, R141, UR4, RZ ;  /* 0x000000048d487c10 */ /* 0x001fe2000fffe0ff */
[-C--:B------:R-:W-:Y:S01]  /*1580*/  FMUL.FTZ R73, R131, R150.reuse ;  /* 0x0000009683497220 */ /* 0x080fe20000410000 */
[-C--:B-1----:R-:W-:Y:S01]  /*1590*/  FMUL.FTZ R79, R129, R150.reuse ;  /* 0x00000096814f7220 */ /* 0x082fe20000410000 */
[----:B------:R-:W-:Y:S01]  /*15a0*/  FMUL.FTZ R78, R126, R150 ;  /* 0x000000967e4e7220 */ /* 0x000fe20000410000 */
[----:B------:R-:W-:-:S04]  /*15b0*/  SEL R72, R72, R15, !P2 ;  /* 0x0000000f48487207 */ /* 0x000fc80005000000 */
[----:B------:R-:W0:Y:S01]  /*15c0*/  MUFU.EX2 R79, R79 ;  /* 0x0000004f004f7308 */ /* 0x000e220000000800 */
[----:B------:R-:W-:-:S03]  /*15d0*/  LEA R72, R72, UR5, 0x2 ;  /* 0x0000000548487c11 */ /* 0x000fc6000f8e10ff */
[----:B------:R-:W1:Y:S02]  /*15e0*/  MUFU.EX2 R78, R78 ;  /* 0x0000004e004e7308 */ /* 0x000e640000000800 */
[----:B--2---:R2:W-:Y:S01]  /*15f0*/  STS [R72+0x12b8], R147 ;  /* 0x0012b89348007388 */ /* 0x0045e20000000800 */
[----:B------:R-:W-:Y:S01]  /*1600*/  FMUL.FTZ R150, R133, R70 ;  /* 0x0000004685967220 */ /* 0x000fe20000410000 */
[----:B---3--:R-:W-:Y:S01]  /*1610*/  FMUL.FTZ R149, R40, R80 ;  /* 0x0000005028957220 */ /* 0x008fe20000410000 */
[----:B------:R-:W-:Y:S02]  /*1620*/  FMUL.FTZ R80, R41, R81 ;  /* 0x0000005129507220 */ /* 0x000fe40000410000 */
[----:B------:R2:W3:Y:S01]  /*1630*/  MUFU.EX2 R81, R73 ;  /* 0x0000004900517308 */ /* 0x0004e20000000800 */
[----:B----4-:R-:W-:Y:S01]  /*1640*/  FMUL.FTZ R163, R44, R84 ;  /* 0x000000542ca37220 */ /* 0x010fe20000410000 */
        /* <DEDUP_REMOVED lines=8> */
[----:B------:R-:W-:Y:S01]  /*16d0*/  ISETP.NE.AND P1, PT, R17, UR12, PT ;  /* 0x0000000c11007c0c */ /* 0x000fe2000bf25270 */
[----:B------:R-:W-:-:S12]  /*16e0*/  HFMA2 R162, -RZ, RZ, 1.875, 0 ;  /* 0x3f800000ffa27431 */ /* 0x000fd800000001ff */
[----:B------:R-:W-:Y:S05]  /*16f0*/  @!P1 BRA `(.L_x_9415) ;  /* 0x0000000000149947 */ /* 0x000fea0003800000 */
[----:B------:R-:W-:-:S04]  /*1700*/  IADD3 R72, PT, PT, R138, UR4, RZ ;  /* 0x000000048a487c10 */ /* 0x000fc8000fffe0ff */
[----:B------:R-:W-:-:S05]  /*1710*/  LEA R72, R72, UR5, 0x2 ;  /* 0x0000000548487c11 */ /* 0x000fca000f8e10ff */
[----:B------:R2:W4:Y:S01]  /*1720*/  LDS R162, [R72+0x12b8] ;  /* 0x0012b80048a27984 */ /* 0x0005220000000800 */
[----:B------:R-:W-:Y:S05]  /*1730*/  BRA `(.L_x_9415) ;  /* 0x0000000000047947 */ /* 0x000fea0003800000 */
.L_x_9414:
[----:B------:R0:W1:Y:S02]  /*1740*/  LDS R162, [R14+0x1abc] ;  /* 0x001abc000ea27984 */ /* 0x0000640000000800 */
.L_x_9415:
[----:B------:R-:W-:Y:S05]  /*1750*/  BSYNC.RECONVERGENT B0 ;  /* 0x0000000000007941 */ /* 0x000fea0003800200 */
.L_x_9413:
[----:B------:R-:W5:Y:S01]  /*1760*/  @P0 LDC R73, c[0x0][0x38c] ;  /* 0x0000e300ff490b82 */ /* 0x000f620000000800 */
[----:B------:R-:W-:Y:S01]  /*1770*/  MOV R159, RZ ;  /* 0x000000ff009f7202 */ /* 0x000fe20000000f00 */
[----:B-----5:R-:W-:-:S04]  /*1780*/  @P0 IMAD R73, R142, R73, UR4 ;  /* 0x000000048e490e24 */ /* 0x020fc8000f8e0249 */
[----:B--2---:R-:W-:-:S05]  /*1790*/  @P0 IMAD.WIDE R72, R73, 0x8, R90 ;  /* 0x0000000849480825 */ /* 0x004fca00078e025a */
[----:B------:R2:W5:Y:S01]  /*17a0*/  @P0 LDG.E R159, desc[UR16][R72.64+0x4] ;  /* 0x00000410489f0981 */ /* 0x000562000c1e1900 */
[C---:B-1--4-:R-:W-:Y:S01]  /*17b0*/  FMUL.FTZ R74, R151.reuse, R162 ;  /* 0x000000a2974a7220 */ /* 0x052fe20000410000 */
[----:B------:R-:W-:Y:S01]  /*17c0*/  FFMA.FTZ R75, R151, R87, R84 ;  /* 0x00000057974b7223 */ /* 0x000fe20000010054 */
[C---:B------:R-:W-:Y:S01]  /*17d0*/  ISETP.NE.AND P1, PT, R16.reuse, 0x1f, PT ;  /* 0x0000001f1000780c */ /* 0x040fe20003f25270 */
[----:B------:R-:W-:Y:S01]  /*17e0*/  FMUL.FTZ R160, R147, R146 ;  /* 0x0000009293a07220 */ /* 0x000fe20000410000 */
[C---:B---3--:R-:W-:Y:S01]  /*17f0*/  FMUL.FTZ R77, R81.reuse, R74 ;  /* 0x0000004a514d7220 */ /* 0x048fe20000410000 */
[----:B------:R-:W-:Y:S01]  /*1800*/  FFMA.FTZ R75, R81, R75, R76 ;  /* 0x0000004b514b7223 */ /* 0x000fe2000001004c */
[----:B------:R-:W-:Y:S01]  /*1810*/  ISETP.GT.U32.AND P3, PT, R16, 0x1d, PT ;  /* 0x0000001d1000780c */ /* 0x000fe20003f64070 */
[----:B------:R-:W-:Y:S01]  /*1820*/  FMUL.FTZ R160, R145, R160 ;  /* 0x000000a091a07220 */ /* 0x000fe20000410000 */
[C---:B------:R-:W-:Y:S01]  /*1830*/  FMUL.FTZ R74, R78.reuse, R77 ;  /* 0x0000004d4e4a7220 */ /* 0x040fe20000410000 */
[----:B------:R-:W-:Y:S01]  /*1840*/  FFMA.FTZ R75, R78, R75, R163 ;  /* 0x0000004b4e4b7223 */ /* 0x000fe200000100a3 */
[----:B--2---:R-:W-:Y:S01]  /*1850*/  FFMA.FTZ R72, R158, R146, R153 ;  /* 0x000000929e487223 */ /* 0x004fe20000010099 */
[----:B------:R-:W-:Y:S01]  /*1860*/  FMUL.FTZ R160, R143, R160 ;  /* 0x000000a08fa07220 */ /* 0x000fe20000410000 */
[C---:B------:R-:W-:Y:S01]  /*1870*/  FMUL.FTZ R74, R79.reuse, R74 ;  /* 0x0000004a4f4a7220 */ /* 0x040fe20000410000 */
[----:B------:R-:W-:Y:S01]  /*1880*/  FFMA.FTZ R75, R79, R75, R148 ;  /* 0x0000004b4f4b7223 */ /* 0x000fe20000010094 */
[----:B------:R-:W-:Y:S01]  /*1890*/  FFMA.FTZ R72, R145, R72, R156 ;  /* 0x0000004891487223 */ /* 0x000fe2000001009c */
[----:B------:R-:W-:Y:S01]  /*18a0*/  ISETP.GT.U32.AND P4, PT, R16, 0x17, PT ;  /* 0x000000171000780c */ /* 0x000fe20003f84070 */
[C---:B------:R-:W-:Y:S01]  /*18b0*/  FMUL.FTZ R74, R143.reuse, R74 ;  /* 0x0000004a8f4a7220 */ /* 0x040fe20000410000 */
[C---:B------:R-:W-:Y:S01]  /*18c0*/  FFMA.FTZ R75, R143.reuse, R75, R82 ;  /* 0x0000004b8f4b7223 */ /* 0x040fe20000010052 */
[----:B------:R-:W-:Y:S01]  /*18d0*/  FFMA.FTZ R72, R143, R72, R154 ;  /* 0x000000488f487223 */ /* 0x000fe2000001009a */
[----:B------:R-:W-:Y:S01]  /*18e0*/  ULEA UR6, UR4, UR5, 0x3 ;  /* 0x0000000504067291 */ /* 0x000fe2000f8e18ff */
[C---:B------:R-:W-:Y:S01]  /*18f0*/  FMUL.FTZ R157, R145.reuse, R74 ;  /* 0x0000004a919d7220 */ /* 0x040fe20000410000 */
[----:B------:R-:W-:Y:S01]  /*1900*/  FFMA.FTZ R75, R145, R75, R80 ;  /* 0x0000004b914b7223 */ /* 0x000fe20000010050 */
[----:B------:R-:W-:Y:S01]  /*1910*/  FFMA.FTZ R72, R79, R72, R152 ;  /* 0x000000484f487223 */ /* 0x000fe20000010098 */
[----:B------:R-:W-:Y:S01]  /*1920*/  BSSY.RECONVERGENT B0, `(.L_x_9416) ;  /* 0x00000ba000007945 */ /* 0x000fe20003800200 */
[C---:B------:R-:W-:Y:S01]  /*1930*/  FMUL.FTZ R157, R146.reuse, R157 ;  /* 0x0000009d929d7220 */ /* 0x040fe20000410000 */
[----:B------:R-:W-:Y:S01]  /*1940*/  FFMA.FTZ R75, R146, R75, R149 ;  /* 0x0000004b924b7223 */ /* 0x000fe20000010095 */
[----:B------:R-:W-:-:S03]  /*1950*/  FFMA.FTZ R72, R78, R72, R155 ;  /* 0x000000484e487223 */ /* 0x000fc6000001009b */
[----:B------:R-:W1:Y:S01]  /*1960*/  SHFL.DOWN PT, R74, R157, 0x1, 0x1f ;  /* 0x08201f009d4a7f89 */ /* 0x000e6200000e0000 */
[----:B------:R-:W-:Y:S01]  /*1970*/  FFMA.FTZ R72, R81, R72, R150 ;  /* 0x0000004851487223 */ /* 0x000fe20000010096 */
[----:B------:R-:W-:Y:S02]  /*1980*/  MOV R164, R75 ;  /* 0x0000004b00a47202 */ /* 0x000fe40000000f00 */
[----:B------:R2:W3:Y:S01]  /*1990*/  SHFL.DOWN PT, R73, R75, 0x1, 0x1f ;  /* 0x08201f004b497f89 */ /* 0x0004e200000e0000 */
[----:B------:R-:W-:Y:S01]  /*19a0*/  FFMA.FTZ R72, R151, R72, R86 ;  /* 0x0000004897487223 */ /* 0x000fe20000010056 */
[----:B--2---:R-:W-:-:S04]  /*19b0*/  FMUL.FTZ R75, R79, R160 ;  /* 0x000000a04f4b7220 */ /* 0x004fc80000410000 */
[----:B------:R-:W-:-:S04]  /*19c0*/  FMUL.FTZ R160, R78, R75 ;  /* 0x0000004b4ea07220 */ /* 0x000fc80000410000 */
[----:B------:R-:W-:Y:S01]  /*19d0*/  FMUL.FTZ R160, R81, R160 ;  /* 0x000000a051a07220 */ /* 0x000fe20000410000 */
[----:B-1----:R-:W-:-:S03]  /*19e0*/  @P1 FMUL.FTZ R74, R74, R157 ;  /* 0x0000009d4a4a1220 */ /* 0x002fc60000410000 */
[----:B------:R-:W-:Y:S01]  /*19f0*/  FMUL.FTZ R161, R151, R160 ;  /* 0x000000a097a17220 */ /* 0x000fe20000410000 */
[----:B---3--:R-:W-:Y:S01]  /*1a00*/  @P1 FFMA.FTZ R164, R157, R73, R164 ;  /* 0x000000499da41223 */ /* 0x008fe200000100a4 */
[----:B------:R-:W-:Y:S01]  /*1a10*/  @P1 MOV R157, R74 ;  /* 0x0000004a009d1202 */ /* 0x000fe20000000f00 */
[----:B------:R-:W1:Y:S01]  /*1a20*/  SHFL.UP PT, R73, R72, 0x1, RZ ;  /* 0x0420000048497989 */ /* 0x000e6200000e00ff */
[----:B------:R-:W-:-:S03]  /*1a30*/  ISETP.GE.AND P1, PT, R123, 0x1, PT ;  /* 0x000000017b00780c */ /* 0x000fc60003f26270 */
[----:B------:R-:W2:Y:S04]  /*1a40*/  SHFL.DOWN PT, R74, R157, 0x2, 0x1f ;  /* 0x08401f009d4a7f89 */ /* 0x000ea800000e0000 */
[----:B------:R-:W3:Y:S04]  /*1a50*/  SHFL.DOWN PT, R75, R164, 0x2, 0x1f ;  /* 0x08401f00a44b7f89 */ /* 0x000ee800000e0000 */
[----:B------:R-:W4:Y:S01]  /*1a60*/  SHFL.UP PT, R160, R161, 0x1, RZ ;  /* 0x04200000a1a07989 */ /* 0x000f2200000e00ff */
[----:B-1----:R-:W-:Y:S01]  /*1a70*/  FFMA.FTZ R73, R161, R73, R72 ;  /* 0x00000049a1497223 */ /* 0x002fe20000010048 */
[----:B--2---:R-:W-:-:S04]  /*1a80*/  @!P3 FMUL.FTZ R74, R157, R74 ;  /* 0x0000004a9d4ab220 */ /* 0x004fc80000410000 */
[----:B------:R-:W-:Y:S01]  /*1a90*/  FSEL R72, R72, R73, !P1 ;  /* 0x0000004948487208 */ /* 0x000fe20004800000 */
[----:B---3--:R-:W-:Y:S01]  /*1aa0*/  @!P3 FFMA.FTZ R164, R157, R75, R164 ;  /* 0x0000004b9da4b223 */ /* 0x008fe200000100a4 */
[----:B------:R-:W-:-:S03]  /*1ab0*/  @!P3 MOV R157, R74 ;  /* 0x0000004a009db202 */ /* 0x000fc60000000f00 */
[----:B------:R-:W1:Y:S01]  /*1ac0*/  SHFL.UP PT, R77, R72, 0x2, RZ ;  /* 0x04400000484d7989 */ /* 0x000e6200000e00ff */
[----:B------:R-:W-:Y:S01]  /*1ad0*/  ISETP.GT.U32.AND P3, PT, R16, 0x1b, PT ;  /* 0x0000001b1000780c */ /* 0x000fe20003f64070 */
[----:B----4-:R-:W-:Y:S01]  /*1ae0*/  @P1 FMUL.FTZ R161, R161, R160 ;  /* 0x000000a0a1a11220 */ /* 0x010fe20000410000 */
[----:B------:R-:W-:Y:S01]  /*1af0*/  ISETP.GE.AND P1, PT, R123, 0x2, PT ;  /* 0x000000027b00780c */ /* 0x000fe20003f26270 */
[----:B------:R-:W2:Y:S04]  /*1b00*/  SHFL.DOWN PT, R75, R157, 0x4, 0x1f ;  /* 0x08801f009d4b7f89 */ /* 0x000ea800000e0000 */
[----:B------:R-:W3:Y:S04]  /*1b10*/  SHFL.DOWN PT, R73, R164, 0x4, 0x1f ;  /* 0x08801f00a4497f89 */ /* 0x000ee800000e0000 */
[----:B------:R-:W4:Y:S01]  /*1b20*/  SHFL.UP PT, R74, R161, 0x2, RZ ;  /* 0x04400000a14a7989 */ /* 0x000f2200000e00ff */
[----:B-1----:R-:W-:-:S05]  /*1b30*/  FFMA.FTZ R77, R161, R77, R72 ;  /* 0x0000004da14d7223 */ /* 0x002fca0000010048 */
[----:B------:R-:W-:Y:S01]  /*1b40*/  FSEL R160, R72, R77, !P1 ;  /* 0x0000004d48a07208 */ /* 0x000fe20004800000 */
[C---:B--2---:R-:W-:Y:S01]  /*1b50*/  @!P3 FMUL.FTZ R72, R157.reuse, R75 ;  /* 0x0000004b9d48b220 */ /* 0x044fe20000410000 */
[----:B---3--:R-:W-:-:S03]  /*1b60*/  @!P3 FFMA.FTZ R164, R157, R73, R164 ;  /* 0x000000499da4b223 */ /* 0x008fc600000100a4 */
[----:B------:R-:W1:Y:S01]  /*1b70*/  SHFL.UP PT, R75, R160, 0x4, RZ ;  /* 0x04800000a04b7989 */ /* 0x000e6200000e00ff */
[----:B------:R-:W-:Y:S01]  /*1b80*/  @!P3 MOV R157, R72 ;  /* 0x00000048009db202 */ /* 0x000fe20000000f00 */
[----:B----4-:R-:W-:Y:S01]  /*1b90*/  @P1 FMUL.FTZ R161, R161, R74 ;  /* 0x0000004aa1a11220 */ /* 0x010fe20000410000 */
[----:B------:R-:W-:Y:S01]  /*1ba0*/  ISETP.GE.AND P1, PT, R17, UR12, PT ;  /* 0x0000000c11007c0c */ /* 0x000fe2000bf26270 */
[----:B------:R-:W2:Y:S01]  /*1bb0*/  SHFL.DOWN PT, R72, R164, 0x8, 0x1f ;  /* 0x09001f00a4487f89 */ /* 0x000ea200000e0000 */
[----:B------:R-:W-:Y:S01]  /*1bc0*/  ISETP.GE.AND P3, PT, R123, 0x4, PT ;  /* 0x000000047b00780c */ /* 0x000fe20003f66270 */
[----:B------:R-:W-:Y:S01]  /*1bd0*/  HFMA2 R74, -RZ, RZ, 1.875, 0 ;  /* 0x3f800000ff4a7431 */ /* 0x000fe200000001ff */
[----:B------:R-:W-:Y:S01]  /*1be0*/  ISETP.NE.OR P1, PT, R94, RZ, P1 ;  /* 0x000000ff5e00720c */ /* 0x000fe20000f25670 */
[----:B------:R-:W3:Y:S04]  /*1bf0*/  SHFL.DOWN PT, R73, R157, 0x8, 0x1f ;  /* 0x09001f009d497f89 */ /* 0x000ee800000e0000 */
[----:B------:R-:W4:Y:S01]  /*1c00*/  SHFL.UP PT, R77, R161, 0x4, RZ ;  /* 0x04800000a14d7989 */ /* 0x000f2200000e00ff */
[----:B-1----:R-:W-:Y:S01]  /*1c10*/  FFMA.FTZ R83, R161, R75, R160 ;  /* 0x0000004ba1537223 */ /* 0x002fe200000100a0 */
[----:B------:R-:W-:Y:S01]  /*1c20*/  MOV R75, RZ ;  /* 0x000000ff004b7202 */ /* 0x000fe20000000f00 */
[----:B--2---:R-:W-:-:S03]  /*1c30*/  @!P4 FFMA.FTZ R164, R157, R72, R164 ;  /* 0x000000489da4c223 */ /* 0x004fc600000100a4 */
[----:B------:R-:W-:Y:S02]  /*1c40*/  FSEL R160, R160, R83, !P3 ;  /* 0x00000053a0a07208 */ /* 0x000fe40005800000 */
[----:B------:R-:W-:Y:S01]  /*1c50*/  @!P1 LDS.64 R74, [UR6+0x1b38] ;  /* 0x001b3806ff4a9984 */ /* 0x000fe20008000a00 */
[----:B---3--:R-:W-:Y:S01]  /*1c60*/  @!P4 FMUL.FTZ R83, R157, R73 ;  /* 0x000000499d53c220 */ /* 0x008fe20000410000 */
[----:B------:R-:W-:Y:S02]  /*1c70*/  ISETP.GE.AND P1, PT, R123, 0x8, PT ;  /* 0x000000087b00780c */ /* 0x000fe40003f26270 */
[----:B------:R-:W1:Y:S01]  /*1c80*/  SHFL.UP PT, R73, R160, 0x8, RZ ;  /* 0x05000000a0497989 */ /* 0x000e6200000e00ff */
[----:B----4-:R-:W-:Y:S01]  /*1c90*/  @P3 FMUL.FTZ R161, R161, R77 ;  /* 0x0000004da1a13220 */ /* 0x010fe20000410000 */
[----:B------:R-:W-:Y:S02]  /*1ca0*/  @!P4 MOV R157, R83 ;  /* 0x00000053009dc202 */ /* 0x000fe40000000f00 */
[----:B------:R-:W2:Y:S01]  /*1cb0*/  SHFL.DOWN PT, R72, R164, 0x10, 0x1f ;  /* 0x0a001f00a4487f89 */ /* 0x000ea200000e0000 */
[----:B------:R-:W-:-:S03]  /*1cc0*/  ISETP.GT.U32.AND P3, PT, R16, 0xf, PT ;  /* 0x0000000f1000780c */ /* 0x000fc60003f64070 */
[----:B------:R-:W3:Y:S04]  /*1cd0*/  SHFL.DOWN PT, R85, R157, 0x10, 0x1f ;  /* 0x0a001f009d557f89 */ /* 0x000ee800000e0000 */
[----:B------:R-:W4:Y:S01]  /*1ce0*/  SHFL.UP PT, R77, R161, 0x8, RZ ;  /* 0x05000000a14d7989 */ /* 0x000f2200000e00ff */
[----:B-1----:R-:W-:-:S05]  /*1cf0*/  FFMA.FTZ R73, R161, R73, R160 ;  /* 0x00000049a1497223 */ /* 0x002fca00000100a0 */
[C---:B--2---:R-:W-:Y:S01]  /*1d00*/  @!P3 FFMA.FTZ R164, R157.reuse, R72, R164 ;  /* 0x000000489da4b223 */ /* 0x044fe200000100a4 */
[----:B------:R-:W-:Y:S01]  /*1d10*/  FSEL R73, R160, R73, !P1 ;  /* 0x00000049a0497208 */ /* 0x000fe20004800000 */
[----:B---3--:R-:W-:-:S03]  /*1d20*/  @!P3 FMUL.FTZ R85, R157, R85 ;  /* 0x000000559d55b220 */ /* 0x008fc60000410000 */
[----:B------:R-:W-:Y:S01]  /*1d30*/  SHFL.DOWN PT, R160, R164, 0x1, 0x1f ;  /* 0x08201f00a4a07f89 */ /* 0x000fe200000e0000 */
[----:B----4-:R-:W-:-:S03]  /*1d40*/  @P1 FMUL.FTZ R161, R161, R77 ;  /* 0x0000004da1a11220 */ /* 0x010fc60000410000 */
[----:B------:R-:W1:Y:S01]  /*1d50*/  SHFL.UP PT, R83, R73, 0x10, RZ ;  /* 0x0600000049537989 */ /* 0x000e6200000e00ff */
[----:B------:R-:W-:Y:S02]  /*1d60*/  @!P3 MOV R157, R85 ;  /* 0x00000055009db202 */ /* 0x000fe40000000f00 */
[----:B------:R-:W-:Y:S01]  /*1d70*/  ISETP.GE.AND P1, PT, R123, 0x10, PT ;  /* 0x000000107b00780c */ /* 0x000fe20003f26270 */
[----:B------:R-:W2:Y:S01]  /*1d80*/  SHFL.UP PT, R85, R161, 0x10, RZ ;  /* 0x06000000a1557989 */ /* 0x000ea200000e00ff */
[----:B------:R-:W-:-:S03]  /*1d90*/  ISETP.NE.AND P3, PT, R94, 0x1f, PT ;  /* 0x0000001f5e00780c */ /* 0x000fc60003f65270 */
[----:B------:R-:W-:Y:S04]  /*1da0*/  SHFL.IDX PT, R72, R75, RZ, 0x1f ;  /* 0x00001fff4b487589 */ /* 0x000fe800000e0000 */
[----:B------:R-:W3:Y:S04]  /*1db0*/  SHFL.DOWN PT, R77, R157, 0x1, 0x1f ;  /* 0x08201f009d4d7f89 */ /* 0x000ee800000e0000 */
[----:B------:R-:W4:Y:S01]  /*1dc0*/  SHFL.IDX PT, R157, R157, RZ, 0x1f ;  /* 0x00001fff9d9d7589 */ /* 0x000f2200000e0000 */
[C---:B-1----:R-:W-:Y:S01]  /*1dd0*/  FFMA.FTZ R83, R161.reuse, R83, R73 ;  /* 0x00000053a1537223 */ /* 0x042fe20000010049 */
[----:B--2---:R-:W-:-:S04]  /*1de0*/  @P1 FMUL.FTZ R161, R161, R85 ;  /* 0x00000055a1a11220 */ /* 0x004fc80000410000 */
[----:B------:R-:W-:Y:S02]  /*1df0*/  FSEL R165, R73, R83, !P1 ;  /* 0x0000005349a57208 */ /* 0x000fe40004800000 */
[----:B------:R-:W-:Y:S01]  /*1e00*/  SHFL.UP PT, R161, R161, 0x1, RZ ;  /* 0x04200000a1a17989 */ /* 0x000fe200000e00ff */
[----:B---3--:R-:W-:-:S03]  /*1e10*/  @P3 FFMA.FTZ R72, R77, R72, R160 ;  /* 0x000000484d483223 */ /* 0x008fc600000100a0 */
[----:B------:R-:W-:Y:S01]  /*1e20*/  SHFL.UP PT, R160, R165, 0x1, RZ ;  /* 0x04200000a5a07989 */ /* 0x000fe200000e00ff */
[----:B------:R-:W-:Y:S01]  /*1e30*/  FFMA.FTZ R83, R72, R162, R87 ;  /* 0x000000a248537223 */ /* 0x000fe20000010057 */
[----:B----4-:R-:W-:Y:S02]  /*1e40*/  FMUL.FTZ R74, R157, R74 ;  /* 0x0000004a9d4a7220 */ /* 0x010fe40000410000 */
[----:B------:R1:W2:Y:S01]  /*1e50*/  SHFL.IDX PT, R162, R164, RZ, 0x1f ;  /* 0x00001fffa4a27589 */ /* 0x0002a200000e0000 */
[----:B------:R-:W-:-:S04]  /*1e60*/  FFMA.FTZ R84, R151, R83, R84 ;  /* 0x0000005397547223 */ /* 0x000fc80000010054 */
[----:B------:R-:W-:Y:S01]  /*1e70*/  FFMA.FTZ R85, R81, R84, R76 ;  /* 0x0000005451557223 */ /* 0x000fe2000001004c */
[----:B------:R-:W-:-:S04]  /*1e80*/  IMAD.WIDE.U32 R76, R114, UR4, R118 ;  /* 0x00000004724c7c25 */ /* 0x000fc8000f8e0076 */
[----:B------:R-:W-:Y:S01]  /*1e90*/  FFMA.FTZ R87, R78, R85, R163 ;  /* 0x000000554e577223 */ /* 0x000fe200000100a3 */
[----:B------:R-:W-:Y:S01]  /*1ea0*/  IMAD R73, R115, UR4, R77 ;  /* 0x0000000473497c24 */ /* 0x000fe2000f8e024d */
[----:B------:R-:W-:Y:S01]  /*1eb0*/  LEA R72, P1, R76, UR8, 0x2 ;  /* 0x000000084c487c11 */ /* 0x000fe2000f8210ff */
[----:B-1----:R-:W-:-:S04]  /*1ec0*/  IMAD.WIDE.U32 R164, R116, UR4, R120 ;  /* 0x0000000474a47c25 */ /* 0x002fc8000f8e0078 */
[----:B------:R-:W-:Y:S01]  /*1ed0*/  FFMA.FTZ R77, R79, R87, R148 ;  /* 0x000000574f4d7223 */ /* 0x000fe20000010094 */
[----:B------:R-:W-:-:S03]  /*1ee0*/  LEA.HI.X R73, R76, UR9, R73, 0x2, P1 ;  /* 0x000000094c497c11 */ /* 0x000fc600088f1449 */
[----:B------:R-:W-:Y:S01]  /*1ef0*/  FFMA.FTZ R163, R143, R77, R82 ;  /* 0x0000004d8fa37223 */ /* 0x000fe20000010052 */
[----:B------:R-:W-:Y:S01]  /*1f00*/  ISETP.NE.AND P1, PT, R94, RZ, PT ;  /* 0x000000ff5e00720c */ /* 0x000fe20003f25270 */
[----:B--2---:R-:W-:-:S12]  /*1f10*/  FFMA.FTZ R75, R157, R75, R162 ;  /* 0x0000004b9d4b7223 */ /* 0x004fd800000100a2 */
[----:B------:R1:W-:Y:S02]  /*1f20*/  @!P1 STS.64 [UR6+0x1b38], R74 ;  /* 0x001b384aff009988 */ /* 0x0003e40008000a06 */
[----:B-1----:R-:W-:Y:S01]  /*1f30*/  FMUL.FTZ R75, R129, R87 ;  /* 0x00000057814b7220 */ /* 0x002fe20000410000 */
[----:B------:R-:W-:-:S03]  /*1f40*/  FMUL.FTZ R74, R144, R83 ;  /* 0x00000053904a7220 */ /* 0x000fc60000410000 */
[----:B------:R-:W-:Y:S01]  /*1f50*/  FMUL.FTZ R162, R36, R75 ;  /* 0x0000004b24a27220 */ /* 0x000fe20000410000 */
[----:B-----5:R-:W1:Y:S02]  /*1f60*/  SHFL.IDX PT, R159, R159, RZ, 0x1f ;  /* 0x00001fff9f9f7589 */ /* 0x020e6400000e0000 */
[----:B-1----:R-:W-:Y:S01]  /*1f70*/  @P2 FFMA.FTZ R159, R161, R159, R160 ;  /* 0x0000009fa19f2223 */ /* 0x002fe200000100a0 */
[----:B------:R-:W-:Y:S02]  /*1f80*/  IMAD R161, R117, UR4, R165 ;  /* 0x0000000475a17c24 */ /* 0x000fe4000f8e02a5 */
[----:B------:R-:W-:Y:S01]  /*1f90*/  FFMA.FTZ R165, R145, R163, R80 ;  /* 0x000000a391a57223 */ /* 0x000fe20000010050 */
[----:B------:R-:W-:Y:S01]  /*1fa0*/  LEA R160, P2, R164, UR10, 0x2 ;  /* 0x0000000aa4a07c11 */ /* 0x000fe2000f8410ff */
[----:B------:R-:W-:Y:S02]  /*1fb0*/  FFMA.FTZ R147, R147, R159, R158 ;  /* 0x0000009f93937223 */ /* 0x000fe4000001009e */
[-C--:B------:R-:W-:Y:S01]  /*1fc0*/  FFMA.FTZ R149, R146, R165.reuse, R149 ;  /* 0x000000a592957223 */ /* 0x080fe20000010095 */
        /* <DEDUP_REMOVED lines=9> */
[----:B------:R-:W-:Y:S01]  /*2060*/  LEA.HI.X R161, R164, UR11, R161, 0x2, P2 ;  /* 0x0000000ba4a17c11 */ /* 0x000fe200090f14a1 */
[----:B------:R-:W-:Y:S01]  /*2070*/  FADD.FTZ R156, -R156, R145 ;  /* 0x000000919c9c7221 */ /* 0x000fe20000010100 */
[----:B------:R-:W-:Y:S01]  /*2080*/  FFMA.FTZ R157, R153, R80, R76 ;  /* 0x00000050999d7223 */ /* 0x000fe2000001004c */
[----:B------:R-:W-:Y:S01]  /*2090*/  FMUL.FTZ R76, R127, R163 ;  /* 0x000000a37f4c7220 */ /* 0x000fe20000410000 */
[----:B------:R-:W-:Y:S01]  /*20a0*/  FFMA.FTZ R143, R143, R145, R154 ;  /* 0x000000918f8f7223 */ /* 0x000fe2000001009a */
[----:B------:R-:W-:Y:S01]  /*20b0*/  FMUL.FTZ R80, R124, R77 ;  /* 0x0000004d7c507220 */ /* 0x000fe20000410000 */
[----:B------:R-:W-:Y:S01]  /*20c0*/  STS [R12], R159 ;  /* 0x0000009f0c007388 */ /* 0x000fe20000000800 */
[----:B------:R-:W-:Y:S01]  /*20d0*/  FFMA.FTZ R157, R156, R76, R157 ;  /* 0x0000004c9c9d7223 */ /* 0x000fe2000001009d */
[----:B------:R-:W-:Y:S01]  /*20e0*/  FFMA.FTZ R79, R79, R143, R152 ;  /* 0x0000008f4f4f7223 */ /* 0x000fe20000010098 */
[----:B------:R-:W-:Y:S01]  /*20f0*/  FADD.FTZ R154, -R154, R143 ;  /* 0x0000008f9a9a7221 */ /* 0x000fe20000010100 */
[----:B------:R1:W-:Y:S01]  /*2100*/  STS [R11+0x4], R82 ;  /* 0x000004520b007388 */ /* 0x0003e20000000800 */
[-C--:B------:R-:W-:Y:S01]  /*2110*/  FMUL.FTZ R148, R35, R80.reuse ;  /* 0x0000005023947220 */ /* 0x080fe20000410000 */
[----:B------:R-:W-:Y:S01]  /*2120*/  FADD.FTZ R152, -R152, R79 ;  /* 0x0000004f98987221 */ /* 0x000fe20000010100 */
[----:B------:R-:W-:Y:S01]  /*2130*/  FFMA.FTZ R157, R154, R80, R157 ;  /* 0x000000509a9d7223 */ /* 0x000fe2000001009d */
[----:B------:R-:W-:Y:S01]  /*2140*/  FFMA.FTZ R78, R78, R79, R155 ;  /* 0x0000004f4e4e7223 */ /* 0x000fe2000001009b */
[----:B------:R-:W-:Y:S01]  /*2150*/  FMUL.FTZ R76, R34, R76 ;  /* 0x0000004c224c7220 */ /* 0x000fe20000410000 */
[----:B------:R2:W-:Y:S01]  /*2160*/  STS [R11+0xc], R148 ;  /* 0x00000c940b007388 */ /* 0x0005e20000000800 */
[----:B------:R-:W-:Y:S01]  /*2170*/  FFMA.FTZ R80, R152, R75, R157 ;  /* 0x0000004b98507223 */ /* 0x000fe2000001009d */
[----:B------:R-:W-:Y:S01]  /*2180*/  FADD.FTZ R155, -R155, R78 ;  /* 0x0000004e9b9b7221 */ /* 0x000fe20000010100 */
[----:B------:R-:W-:Y:S01]  /*2190*/  FMUL.FTZ R157, R131, R84 ;  /* 0x00000054839d7220 */ /* 0x000fe20000410000 */
[----:B-1----:R-:W-:Y:S01]  /*21a0*/  FMUL.FTZ R82, R126, R85 ;  /* 0x000000557e527220 */ /* 0x002fe20000410000 */
[----:B------:R1:W-:Y:S01]  /*21b0*/  STS [R11+0x8], R76 ;  /* 0x0000084c0b007388 */ /* 0x0003e20000000800 */
[----:B------:R-:W-:Y:S01]  /*21c0*/  FFMA.FTZ R81, R81, R78, R150 ;  /* 0x0000004e51517223 */ /* 0x000fe20000010096 */
[----:B------:R-:W-:Y:S01]  /*21d0*/  FMUL.FTZ R147, R40, R147 ;  /* 0x0000009328937220 */ /* 0x000fe20000410000 */
[-C--:B------:R-:W-:Y:S01]  /*21e0*/  FFMA.FTZ R75, R155, R82.reuse, R80 ;  /* 0x000000529b4b7223 */ /* 0x080fe20000010050 */
[----:B------:R-:W-:Y:S01]  /*21f0*/  FMUL.FTZ R82, R37, R82 ;  /* 0x0000005225527220 */ /* 0x000fe20000410000 */
[----:B------:R-:W-:Y:S01]  /*2200*/  FMUL.FTZ R80, R38, R157 ;  /* 0x0000009d26507220 */ /* 0x000fe20000410000 */
[----:B--2---:R-:W-:Y:S01]  /*2210*/  FMUL.FTZ R148, R39, R74 ;  /* 0x0000004a27947220 */ /* 0x004fe20000410000 */
        /* <DEDUP_REMOVED lines=9> */
[----:B------:R-:W-:Y:S01]  /*22b0*/  FMUL.FTZ R164, R43, R143 ;  /* 0x0000008f2ba47220 */ /* 0x000fe20000410000 */
[----:B--2---:R-:W-:Y:S01]  /*22c0*/  IADD3 R162, PT, PT, -R140, UR7, RZ ;  /* 0x000000078ca27c10 */ /* 0x004fe2000fffe1ff */
[----:B------:R-:W-:Y:S01]  /*22d0*/  FMUL.FTZ R79, R44, R79 ;  /* 0x0000004f2c4f7220 */ /* 0x000fe20000410000 */
[----:B------:R3:W-:Y:S01]  /*22e0*/  STS [R11+0x1c], R148 ;  /* 0x00001c940b007388 */ /* 0x0007e20000000800 */
[----:B------:R-:W-:Y:S01]  /*22f0*/  FMUL.FTZ R78, R45, R78 ;  /* 0x0000004e2d4e7220 */ /* 0x000fe20000410000 */
[----:B------:R-:W-:Y:S01]  /*2300*/  BAR.SYNC.DEFER_BLOCKING 0x0 ;  /* 0x0000000000007b1d */ /* 0x000fe20000010000 */
[----:B------:R-:W-:Y:S01]  /*2310*/  ISETP.GE.AND P2, PT, R162, 0x1, PT ;  /* 0x00000001a200780c */ /* 0x000fe20003f46270 */
[----:B------:R-:W-:Y:S01]  /*2320*/  FMUL.FTZ R81, R46, R81 ;  /* 0x000000512e517220 */ /* 0x000fe20000410000 */
[----:B------:R-:W-:Y:S01]  /*2330*/  FMUL.FTZ R151, R47, R151 ;  /* 0x000000972f977220 */ /* 0x000fe20000410000 */
[----:B------:R-:W-:Y:S01]  /*2340*/  FFMA.FTZ R74, R86, R74, R75 ;  /* 0x0000004a564a7223 */ /* 0x000fe2000001004b */
[----:B------:R-:W-:-:S02]  /*2350*/  ISETP.GE.AND P3, PT, R162, 0x21, PT ;  /* 0x00000021a200780c */ /* 0x000fc40003f66270 */
[----:B------:R-:W-:Y:S01]  /*2360*/  ISETP.GE.AND P6, PT, R162, 0x41, PT ;  /* 0x00000041a200780c */ /* 0x000fe20003fc6270 */
[----:B------:R3:W1:Y:S04]  /*2370*/  LDS R75, [R3] ;  /* 0x00000000034b7984 */ /* 0x0006680000000800 */
[----:B------:R3:W2:Y:S04]  /*2380*/  LDS R143, [R10+0x80] ;  /* 0x000080000a8f7984 */ /* 0x0006a80000000800 */
[----:B------:R3:W4:Y:S04]  /*2390*/  LDS R145, [R9+0x100] ;  /* 0x0001000009917984 */ /* 0x0007280000000800 */
[----:B------:R3:W0:Y:S04]  /*23a0*/  LDS R157, [R8+0x180] ;  /* 0x00018000089d7984 */ /* 0x0006280000000800 */
[----:B------:R3:W0:Y:S04]  /*23b0*/  LDS R159, [R7+0x200] ;  /* 0x00020000079f7984 */ /* 0x0006280000000800 */
[----:B------:R3:W0:Y:S04]  /*23c0*/  LDS R80, [R6+0x280] ;  /* 0x0002800006507984 */ /* 0x0006280000000800 */
[----:B------:R3:W0:Y:S04]  /*23d0*/  LDS R82, [R5+0x300] ;  /* 0x0003000005527984 */ /* 0x0006280000000800 */
[----:B------:R3:W0:Y:S04]  /*23e0*/  LDS R148, [R4+0x380] ;  /* 0x0003800004947984 */ /* 0x0006280000000800 */
        /* <DEDUP_REMOVED lines=9> */
[----:B-12-4-:R-:W-:Y:S05]  /*2480*/  @!P2 BRA `(.L_x_9417) ;  /* 0x00000000000ca947 */ /* 0x016fea0003800000 */
[----:B---3--:R-:W1:Y:S04]  /*2490*/  LDS R79, [R3+0x420] ;  /* 0x00042000034f7984 */ /* 0x008e680000000800 */
[----:B------:R2:W-:Y:S04]  /*24a0*/  REDG.E.ADD.F32.FTZ.RN.STRONG.GPU desc[UR16][R72.64], R75 ;  /* 0x0000004b480079a6 */ /* 0x0005e8000c12f310 */
[----:B-1----:R2:W-:Y:S02]  /*24b0*/  REDG.E.ADD.F32.FTZ.RN.STRONG.GPU desc[UR16][R160.64], R79 ;  /* 0x0000004fa00079a6 */ /* 0x0025e4000c12f310 */
.L_x_9417:
[----:B------:R-:W-:Y:S05]  /*24c0*/  BSYNC.RECONVERGENT B0 ;  /* 0x0000000000007941 */ /* 0x000fea0003800200 */
.L_x_9416:
[----:B--2---:R1:W2:Y:S01]  /*24d0*/  LDS R75, [R10+0x4a0] ;  /* 0x0004a0000a4b7984 */ /* 0x0042a20000000800 */
[----:B------:R-:W-:Y:S04]  /*24e0*/  BSSY.RECONVERGENT B0, `(.L_x_9418) ;  /* 0x0000004000007945 */ /* 0x000fe80003800200 */
[----:B------:R-:W-:Y:S05]  /*24f0*/  @!P3 BRA `(.L_x_9419) ;  /* 0x000000000008b947 */ /* 0x000fea0003800000 */
[----:B------:R4:W-:Y:S04]  /*2500*/  REDG.E.ADD.F32.FTZ.RN.STRONG.GPU desc[UR16][R72.64+0x80], R143 ;  /* 0x0000808f480079a6 */ /* 0x0009e8000c12f310 */
[----:B--2---:R4:W-:Y:S02]  /*2510*/  REDG.E.ADD.F32.FTZ.RN.STRONG.GPU desc[UR16][R160.64+0x80], R75 ;  /* 0x0000804ba00079a6 */ /* 0x0049e4000c12f310 */
.L_x_9419:
[----:B------:R-:W-:Y:S05]  /*2520*/  BSYNC.RECONVERGENT B0 ;  /* 0x0000000000007941 */ /* 0x000fea0003800200 */
.L_x_9418:
[----:B--2-4-:R2:W4:Y:S01]  /*2530*/  LDS R75, [R9+0x520] ;  /* 0x00052000094b7984 */ /* 0x0145220000000800 */
[C---:B------:R-:W-:Y:S01]  /*2540*/  ISETP.GE.AND P4, PT, R162.reuse, 0x61, PT ;  /* 0x00000061a200780c */ /* 0x040fe20003f86270 */
[----:B------:R-:W-:Y:S01]  /*2550*/  BSSY.RECONVERGENT B0, `(.L_x_9420) ;  /* 0x0000009000007945 */ /* 0x000fe20003800200 */
[C---:B------:R-:W-:Y:S02]  /*2560*/  ISETP.GE.AND P2, PT, R162.reuse, 0x81, PT ;  /* 0x00000081a200780c */ /* 0x040fe40003f46270 */
[----:B---3--:R-:W-:Y:S02]  /*2570*/  P2R R76, PR, RZ, 0x10 ;  /* 0x00000010ff4c7803 */ /* 0x008fe40000000000 */
[C---:B------:R-:W-:Y:S02]  /*2580*/  ISETP.GE.AND P3, PT, R162.reuse, 0xa1, PT ;  /* 0x000000a1a200780c */ /* 0x040fe40003f66270 */
[C---:B------:R-:W-:Y:S02]  /*2590*/  ISETP.GE.AND P4, PT, R162.reuse, 0xc1, PT ;  /* 0x000000c1a200780c */ /* 0x040fe40003f86270 */
[----:B------:R-:W-:Y:S01]  /*25a0*/  ISETP.GE.AND P5, PT, R162, 0xe1, PT ;  /* 0x000000e1a200780c */ /* 0x000fe20003fa6270 */
[----:B------:R-:W-:-:S12]  /*25b0*/  @!P6 BRA `(.L_x_9421) ;  /* 0x000000000008e947 */ /* 0x000fd80003800000 */
[----:B------:R3:W-:Y:S04]  /*25c0*/  REDG.E.ADD.F32.FTZ.RN.STRONG.GPU desc[UR16][R72.64+0x100], R145 ;  /* 0x00010091480079a6 */ /* 0x0007e8000c12f310 */
[----:B----4-:R3:W-:Y:S02]  /*25d0*/  REDG.E.ADD.F32.FTZ.RN.STRONG.GPU desc[UR16][R160.64+0x100], R75 ;  /* 0x0001004ba00079a6 */ /* 0x0107e4000c12f310 */
.L_x_9421:
[----:B------:R-:W-:Y:S05]  /*25e0*/  BSYNC.RECONVERGENT B0 ;  /* 0x0000000000007941 */ /* 0x000fea0003800200 */
.L_x_9420:
[----:B---34-:R3:W4:Y:S01]  /*25f0*/  LDS R75, [R8+0x5a0] ;  /* 0x0005a000084b7984 */ /* 0x0187220000000800 */
[----:B------:R-:W-:Y:S01]  /*2600*/  ISETP.NE.AND P6, PT, R76, RZ, PT ;  /* 0x000000ff4c00720c */ /* 0x000fe20003fc5270 */
[----:B------:R-:W-:-:S12]  /*2610*/  BSSY.RECONVERGENT B0, `(.L_x_9422) ;  /* 0x0000004000007945 */ /* 0x000fd80003800200 */
[----:B---3--:R-:W-:Y:S05]  /*2620*/  @!P6 BRA `(.L_x_9423) ;  /* 0x000000000008e947 */ /* 0x008fea0003800000 */
[----:B0-----:R3:W-:Y:S04]  /*2630*/  REDG.E.ADD.F32.FTZ.RN.STRONG.GPU desc[UR16][R72.64+0x180], R157 ;  /* 0x0001809d480079a6 */ /* 0x0017e8000c12f310 */
[----:B----4-:R3:W-:Y:S02]  /*2640*/  REDG.E.ADD.F32.FTZ.RN.STRONG.GPU desc[UR16][R160.64+0x180], R75 ;  /* 0x0001804ba00079a6 */ /* 0x0107e4000c12f310 */
.L_x_9423:
[----:B------:R-:W-:Y:S05]  /*2650*/  BSYNC.RECONVERGENT B0 ;  /* 0x0000000000007941 */ /* 0x000fea0003800200 */
.L_x_9422:
[----:B---34-:R3:W4:Y:S01]  /*2660*/  LDS R75, [R7+0x620] ;  /* 0x00062000074b7984 */ /* 0x0187220000000800 */
[----:B------:R-:W-:Y:S04]  /*2670*/  BSSY.RECONVERGENT B0, `(.L_x_9424) ;  /* 0x0000004000007945 */ /* 0x000fe80003800200 */
[----:B------:R-:W-:Y:S05]  /*2680*/  @!P2 BRA `(.L_x_9425) ;  /* 0x000000000008a947 */ /* 0x000fea0003800000 */
[----:B0-----:R0:W-:Y:S04]  /*2690*/  REDG.E.ADD.F32.FTZ.RN.STRONG.GPU desc[UR16][R72.64+0x200], R159 ;  /* 0x0002009f480079a6 */ /* 0x0011e8000c12f310 */
[----:B----4-:R0:W-:Y:S02]  /*26a0*/  REDG.E.ADD.F32.FTZ.RN.STRONG.GPU desc[UR16][R160.64+0x200], R75 ;  /* 0x0002004ba00079a6 */ /* 0x0101e4000c12f310 */
.L_x_9425:
[----:B------:R-:W-:Y:S05]  /*26b0*/  BSYNC.RECONVERGENT B0 ;  /* 0x0000000000007941 */ /* 0x000fea0003800200 */
.L_x_9424:
[----:B0---4-:R0:W4:Y:S01]  /*26c0*/  LDS R75, [R6+0x6a0] ;  /* 0x0006a000064b7984 */ /* 0x0111220000000800 */
[----:B------:R-:W-:Y:S04]  /*26d0*/  BSSY.RECONVERGENT B0, `(.L_x_9426) ;  /* 0x0000004000007945 */ /* 0x000fe80003800200 */
[----:B------:R-:W-:Y:S05]  /*26e0*/  @!P3 BRA `(.L_x_9427) ;  /* 0x000000000008b947 */ /* 0x000fea0003800000 */
[----:B------:R0:W-:Y:S04]  /*26f0*/  REDG.E.ADD.F32.FTZ.RN.STRONG.GPU desc[UR16][R72.64+0x280], R80 ;  /* 0x00028050480079a6 */ /* 0x0001e8000c12f310 */
[----:B----4-:R0:W-:Y:S02]  /*2700*/  REDG.E.ADD.F32.FTZ.RN.STRONG.GPU desc[UR16][R160.64+0x280], R75 ;  /* 0x0002804ba00079a6 */ /* 0x0101e4000c12f310 */
.L_x_9427:
[----:B------:R-:W-:Y:S05]  /*2710*/  BSYNC.RECONVERGENT B0 ;  /* 0x0000000000007941 */ /* 0x000fea0003800200 */
.L_x_9426:
[----:B0---4-:R0:W4:Y:S01]  /*2720*/  LDS R75, [R5+0x720] ;  /* 0x00072000054b7984 */ /* 0x0111220000000800 */
[----:B------:R-:W-:Y:S04]  /*2730*/  BSSY.RECONVERGENT B0, `(.L_x_9428) ;  /* 0x0000004000007945 */ /* 0x000fe80003800200 */
[----:B------:R-:W-:Y:S05]  /*2740*/  @!P4 BRA `(.L_x_9429) ;  /* 0x000000000008c947 */ /* 0x000fea0003800000 */
[----:B------:R0:W-:Y:S04]  /*2750*/  REDG.E.ADD.F32.FTZ.RN.STRONG.GPU desc[UR16][R72.64+0x300], R82 ;  /* 0x00030052480079a6 */ /* 0x0001e8000c12f310 */
[----:B----4-:R0:W-:Y:S02]  /*2760*/  REDG.E.ADD.F32.FTZ.RN.STRONG.GPU desc[UR16][R160.64+0x300], R75 ;  /* 0x0003004ba00079a6 */ /* 0x0101e4000c12f310 */
.L_x_9429:
[----:B------:R-:W-:Y:S05]  /*2770*/  BSYNC.RECONVERGENT B0 ;  /* 0x0000000000007941 */ /* 0x000fea0003800200 */
.L_x_9428:
[----:B0---4-:R0:W4:Y:S01]  /*2780*/  LDS R75, [R4+0x7a0] ;  /* 0x0007a000044b7984 */ /* 0x0111220000000800 */
[----:B------:R-:W-:Y:S04]  /*2790*/  BSSY.RECONVERGENT B0, `(.L_x_9430) ;  /* 0x0000004000007945 */ /* 0x000fe80003800200 */
[----:B------:R-:W-:Y:S05]  /*27a0*/  @!P5 BRA `(.L_x_9431) ;  /* 0x000000000008d947 */ /* 0x000fea0003800000 */
[----:B------:R0:W-:Y:S04]  /*27b0*/  REDG.E.ADD.F32.FTZ.RN.STRONG.GPU desc[UR16][R72.64+0x380], R148 ;  /* 0x00038094480079a6 */ /* 0x0001e8000c12f310 */
[----:B----4-:R0:W-:Y:S02]  /*27c0*/  REDG.E.ADD.F32.FTZ.RN.STRONG.GPU desc[UR16][R160.64+0x380], R75 ;  /* 0x0003804ba00079a6 */ /* 0x0101e4000c12f310 */
.L_x_9431:
[----:B------:R-:W-:Y:S05]  /*27d0*/  BSYNC.RECONVERGENT B0 ;  /* 0x0000000000007941 */ /* 0x000fea0003800200 */
.L_x_9430:
[----:B0---4-:R-:W0:Y:S01]  /*27e0*/  SHFL.DOWN P2, R75, R74, 0x1, 0x1f ;  /* 0x08201f004a4b7f89 */ /* 0x011e220000040000 */
[-C--:B------:R-:W-:Y:S01]  /*27f0*/  FMUL.FTZ R72, R71, R83.reuse ;  /* 0x0000005347487220 */ /* 0x080fe20000410000 */
[----:B------:R-:W-:Y:S01]  /*2800*/  FMUL.FTZ R71, R70, R84 ;  /* 0x0000005446477220 */ /* 0x000fe20000410000 */
[----:B------:R-:W-:Y:S01]  /*2810*/  ISETP.NE.AND P3, PT, R123, RZ, PT ;  /* 0x000000ff7b00720c */ /* 0x000fe20003f65270 */
[----:B------:R-:W-:Y:S01]  /*2820*/  FMUL.FTZ R83, R128, R83 ;  /* 0x0000005380537220 */ /* 0x000fe20000410000 */
[----:B------:R-:W-:Y:S01]  /*2830*/  BSSY.RECONVERGENT B0, `(.L_x_9432) ;  /* 0x000003f000007945 */ /* 0x000fe20003800200 */
[----:B------:R-:W-:Y:S01]  /*2840*/  FFMA.FTZ R63, R144, R72, R63 ;  /* 0x00000048903f7223 */ /* 0x000fe2000001003f */
[----:B------:R-:W-:Y:S01]  /*2850*/  FFMA.FTZ R62, R131, R71, R62 ;  /* 0x00000047833e7223 */ /* 0x000fe2000001003e */
[----:B------:R-:W-:-:S04]  /*2860*/  FMUL.FTZ R86, R86, R83 ;  /* 0x0000005356567220 */ /* 0x000fc80000410000 */
[----:B------:R-:W-:-:S04]  /*2870*/  FFMA.FTZ R86, R39, R72, R86 ;  /* 0x0000004827567223 */ /* 0x000fc80000010056 */
[----:B------:R-:W-:Y:S01]  /*2880*/  FADD.FTZ R51, R86, R51 ;  /* 0x0000003356337221 */ /* 0x000fe20000010000 */
[----:B0-----:R-:W-:Y:S01]  /*2890*/  @P2 FADD R75, R74, R75 ;  /* 0x0000004b4a4b2221 */ /* 0x001fe20000000000 */
[----:B------:R-:W-:Y:S01]  /*28a0*/  FMUL.FTZ R74, R69, R85 ;  /* 0x00000055454a7220 */ /* 0x000fe20000410000 */
[----:B------:R-:W-:Y:S01]  /*28b0*/  FMUL.FTZ R69, R68, R87 ;  /* 0x0000005744457220 */ /* 0x000fe20000410000 */
[----:B------:R-:W-:Y:S01]  /*28c0*/  FMUL.FTZ R68, R67, R77 ;  /* 0x0000004d43447220 */ /* 0x000fe20000410000 */
[----:B------:R-:W-:Y:S01]  /*28d0*/  FMUL.FTZ R67, R66, R163 ;  /* 0x000000a342437220 */ /* 0x000fe20000410000 */
[----:B------:R-:W0:Y:S01]  /*28e0*/  SHFL.DOWN P2, R76, R75, 0x2, 0x1f ;  /* 0x08401f004b4c7f89 */ /* 0x000e220000040000 */
[C---:B------:R-:W-:Y:S01]  /*28f0*/  FMUL.FTZ R66, R128.reuse, R85 ;  /* 0x0000005580427220 */ /* 0x040fe20000410000 */
[C---:B------:R-:W-:Y:S01]  /*2900*/  FMUL.FTZ R87, R128.reuse, R87 ;  /* 0x0000005780577220 */ /* 0x040fe20000410000 */
[C---:B------:R-:W-:Y:S01]  /*2910*/  FMUL.FTZ R77, R128.reuse, R77 ;  /* 0x0000004d804d7220 */ /* 0x040fe20000410000 */
[----:B------:R-:W-:Y:S01]  /*2920*/  FMUL.FTZ R163, R128, R163 ;  /* 0x000000a380a37220 */ /* 0x000fe20000410000 */
[----:B------:R-:W-:Y:S01]  /*2930*/  FFMA.FTZ R61, R126, R74, R61 ;  /* 0x0000004a7e3d7223 */ /* 0x000fe2000001003d */
[----:B------:R-:W-:Y:S01]  /*2940*/  FMUL.FTZ R87, R152, R87 ;  /* 0x0000005798577220 */ /* 0x000fe20000410000 */
[----:B------:R-:W-:Y:S01]  /*2950*/  FMUL.FTZ R154, R154, R77 ;  /* 0x0000004d9a9a7220 */ /* 0x000fe20000410000 */
[----:B------:R-:W-:Y:S01]  /*2960*/  FMUL.FTZ R163, R156, R163 ;  /* 0x000000a39ca37220 */ /* 0x000fe20000410000 */
[-C--:B------:R-:W-:Y:S01]  /*2970*/  FFMA.FTZ R60, R129, R69.reuse, R60 ;  /* 0x00000045813c7223 */ /* 0x080fe2000001003c */
[----:B------:R-:W-:Y:S01]  /*2980*/  FFMA.FTZ R87, R36, R69, R87 ;  /* 0x0000004524577223 */ /* 0x000fe20000010057 */
[-C--:B------:R-:W-:Y:S01]  /*2990*/  FFMA.FTZ R154, R35, R68.reuse, R154 ;  /* 0x00000044239a7223 */ /* 0x080fe2000001009a */
[-C--:B------:R-:W-:Y:S01]  /*29a0*/  FFMA.FTZ R163, R34, R67.reuse, R163 ;  /* 0x0000004322a37223 */ /* 0x080fe200000100a3 */
        /* <DEDUP_REMOVED lines=12> */
[----:B------:R-:W-:Y:S01]  /*2a70*/  FMUL.FTZ R76, R155, R66 ;  /* 0x000000429b4c7220 */ /* 0x000fe20000410000 */
[----:B------:R-:W-:Y:S01]  /*2a80*/  FMUL.FTZ R66, R65, R165 ;  /* 0x000000a541427220 */ /* 0x000fe20000410000 */
[----:B------:R-:W-:Y:S01]  /*2a90*/  FMUL.FTZ R65, R64, R149 ;  /* 0x0000009540417220 */ /* 0x000fe20000410000 */
[C---:B------:R-:W-:Y:S01]  /*2aa0*/  FMUL.FTZ R64, R128.reuse, R165 ;  /* 0x000000a580407220 */ /* 0x040fe20000410000 */
[----:B------:R-:W0:Y:S01]  /*2ab0*/  SHFL.DOWN P2, R73, R78, 0x8, 0x1f ;  /* 0x09001f004e497f89 */ /* 0x000e220000040000 */
[----:B------:R-:W-:Y:S01]  /*2ac0*/  FMUL.FTZ R149, R128, R149 ;  /* 0x0000009580957220 */ /* 0x000fe20000410000 */
[----:B------:R-:W-:Y:S01]  /*2ad0*/  FFMA.FTZ R76, R37, R74, R76 ;  /* 0x0000004a254c7223 */ /* 0x000fe2000001004c */
[----:B------:R-:W-:Y:S01]  /*2ae0*/  FMUL.FTZ R64, R153, R64 ;  /* 0x0000004099407220 */ /* 0x000fe20000410000 */
[-C--:B------:R-:W-:Y:S01]  /*2af0*/  FFMA.FTZ R57, R122, R66.reuse, R57 ;  /* 0x000000427a397223 */ /* 0x080fe20000010039 */
[----:B------:R-:W-:Y:S01]  /*2b00*/  FMUL.FTZ R149, R158, R149 ;  /* 0x000000959e957220 */ /* 0x000fe20000410000 */
[-C--:B------:R-:W-:Y:S01]  /*2b10*/  FFMA.FTZ R56, R125, R65.reuse, R56 ;  /* 0x000000417d387223 */ /* 0x080fe20000010038 */
[----:B------:R-:W-:Y:S01]  /*2b20*/  FFMA.FTZ R64, R33, R66, R64 ;  /* 0x0000004221407223 */ /* 0x000fe20000010040 */
[----:B------:R-:W-:Y:S01]  /*2b30*/  FADD.FTZ R49, R76, R49 ;  /* 0x000000314c317221 */ /* 0x000fe20000010000 */
[----:B------:R-:W-:-:S02]  /*2b40*/  FFMA.FTZ R149, R32, R65, R149 ;  /* 0x0000004120957223 */ /* 0x000fc40000010095 */
[----:B------:R-:W-:Y:S02]  /*2b50*/  FADD.FTZ R53, R64, R53 ;  /* 0x0000003540357221 */ /* 0x000fe40000010000 */
[----:B------:R-:W-:Y:S01]  /*2b60*/  FADD.FTZ R52, R149, R52 ;  /* 0x0000003495347221 */ /* 0x000fe20000010000 */
[----:B0-----:R-:W-:-:S05]  /*2b70*/  @P2 FADD R73, R78, R73 ;  /* 0x000000494e492221 */ /* 0x001fca0000000000 */
[----:B------:R-:W0:Y:S02]  /*2b80*/  SHFL.DOWN P2, R70, R73, 0x10, 0x1f ;  /* 0x0a001f0049467f89 */ /* 0x000e240000040000 */
        /* <DEDUP_REMOVED lines=9> */
.L_x_9433:
[----:B------:R-:W-:Y:S05]  /*2c20*/  BSYNC.RECONVERGENT B0 ;  /* 0x0000000000007941 */ /* 0x000fea0003800200 */
.L_x_9432:
[----:B------:R-:W-:-:S04]  /*2c30*/  UIADD3 UR4, UPT, UPT, UR4, 0x1, URZ ;  /* 0x0000000104047890 */ /* 0x000fc8000fffe0ff */
[----:B------:R-:W-:-:S09]  /*2c40*/  UISETP.GE.AND UP0, UPT, UR4, UR13, UPT ;  /* 0x0000000d0400728c */ /* 0x000fd2000bf06270 */
[----:B------:R-:W-:Y:S05]  /*2c50*/  BRA.U !UP0, `(.L_x_9434) ;  /* 0xffffffe5086c7547 */ /* 0x000fea000b83ffff */
.L_x_9412:
[----:B------:R-:W-:Y:S01]  /*2c60*/  BAR.SYNC.DEFER_BLOCKING 0x0 ;  /* 0x0000000000007b1d */ /* 0x000fe20000010000 */
[----:B------:R-:W-:Y:S02]  /*2c70*/  SHF.L.U32 R64, R104, 0x8, RZ ;  /* 0x0000000868407819 */ /* 0x000fe400000006ff */
[----:B------:R-:W-:Y:S02]  /*2c80*/  IADD3 R21, P1, PT, R21, -0x400, RZ ;  /* 0xfffffc0015157810 */ /* 0x000fe40007f3e0ff */
[----:B------:R-:W-:-:S03]  /*2c90*/  SHF.R.S32.HI R65, RZ, 0x1f, R64 ;  /* 0x0000001fff417819 */ /* 0x000fc60000011440 */
[----:B------:R-:W5:Y:S01]  /*2ca0*/  LDC.64 R42, c[0x0][0x4f8] ;  /* 0x00013e00ff2a7b82 */ /* 0x000f620000000a00 */
[----:B------:R-:W0:Y:S01]  /*2cb0*/  LDCU.64 UR4, c[0x0][0x500] ;  /* 0x0000a000ff0477ac */ /* 0x000e220008000a00 */
[----:B------:R-:W-:Y:S02]  /*2cc0*/  IADD3 R19, P2, PT, R19, -0x400, RZ ;  /* 0xfffffc0013137810 */ /* 0x000fe40007f5e0ff */
[----:B------:R-:W-:Y:S02]  /*2cd0*/  IADD3 R22, P3, PT, R22, -0x400, RZ ;  /* 0xfffffc0016167810 */ /* 0x000fe40007f7e0ff */
[----:B------:R-:W-:Y:S02]  /*2ce0*/  IADD3 R24, P4, PT, R24, -0x400, RZ ;  /* 0xfffffc0018187810 */ /* 0x000fe40007f9e0ff */
[----:B------:R-:W1:Y:S01]  /*2cf0*/  LDC.64 R44, c[0x0][0x550] ;  /* 0x00015400ff2c7b82 */ /* 0x000e620000000a00 */
[----:B------:R-:W-:Y:S02]  /*2d00*/  IADD3 R26, P5, PT, R26, -0x400, RZ ;  /* 0xfffffc001a1a7810 */ /* 0x000fe40007fbe0ff */
[----:B------:R-:W-:-:S02]  /*2d10*/  IADD3.X R20, PT, PT, R20, -0x1, RZ, P1, !PT ;  /* 0xffffffff14147810 */ /* 0x000fc40000ffe4ff */
[----:B------:R-:W-:Y:S02]  /*2d20*/  IADD3.X R18, PT, PT, R18, -0x1, RZ, P2, !PT ;  /* 0xffffffff12127810 */ /* 0x000fe400017fe4ff */
[----:B------:R-:W-:Y:S02]  /*2d30*/  IADD3.X R23, PT, PT, R23, -0x1, RZ, P3, !PT ;  /* 0xffffffff17177810 */ /* 0x000fe40001ffe4ff */
[----:B------:R-:W-:Y:S01]  /*2d40*/  IADD3.X R25, PT, PT, R25, -0x1, RZ, P4, !PT ;  /* 0xffffffff19197810 */ /* 0x000fe200027fe4ff */
[----:B------:R2:W-:Y:S01]  /*2d50*/  STS.128 [R102], R56 ;  /* 0x0000003866007388 */ /* 0x0005e20000000c00 */
[----:B------:R-:W-:-:S03]  /*2d60*/  IADD3.X R27, PT, PT, R27, -0x1, RZ, P5, !PT ;  /* 0xffffffff1b1b7810 */ /* 0x000fc60002ffe4ff */
[----:B------:R3:W-:Y:S01]  /*2d70*/  STS.128 [R102+0x10], R60 ;  /* 0x0000103c66007388 */ /* 0x0007e20000000c00 */
[----:B------:R-:W-:-:S03]  /*2d80*/  NOP ;  /* 0x0000000000007918 */ /* 0x000fc60000000000 */
[----:B------:R-:W4:Y:S01]  /*2d90*/  LDS.128 R32, [R88] ;  /* 0x0000000058207984 */ /* 0x000f220000000c00 */
[----:B-----5:R-:W-:-:S03]  /*2da0*/  IMAD.WIDE.U32 R40, R42, UR18, R64 ;  /* 0x000000122a287c25 */ /* 0x020fc6000f8e0040 */
[----:B------:R-:W5:Y:S01]  /*2db0*/  LDS.128 R36, [R88+0x200] ;  /* 0x0002000058247984 */ /* 0x000f620000000c00 */
[----:B------:R-:W-:Y:S01]  /*2dc0*/  IMAD R41, R43, UR18, R41 ;  /* 0x000000122b297c24 */ /* 0x000fe2000f8e0229 */
[----:B--2---:R-:W2:Y:S01]  /*2dd0*/  LDC.64 R58, c[0x0][0x518] ;  /* 0x00014600ff3a7b82 */ /* 0x004ea20000000a00 */
[----:B0-----:R-:W-:-:S04]  /*2de0*/  IMAD.WIDE.U32 R40, R105, UR4, R40 ;  /* 0x0000000469287c25 */ /* 0x001fc8000f8e0028 */
[----:B------:R-:W-:Y:S01]  /*2df0*/  IMAD R41, R105, UR5, R41 ;  /* 0x0000000569297c24 */ /* 0x000fe2000f8e0229 */
[C---:B-1----:R-:W-:Y:S02]  /*2e00*/  LEA R56, P0, R40.reuse, R44, 0x2 ;  /* 0x0000002c28387211 */ /* 0x042fe400078010ff */
[----:B---3--:R-:W0:Y:S01]  /*2e10*/  LDC.64 R60, c[0x0][0x560] ;  /* 0x00015800ff3c7b82 */ /* 0x008e220000000a00 */
[----:B------:R-:W1:Y:S01]  /*2e20*/  LDCU.64 UR4, c[0x0][0x520] ;  /* 0x0000a400ff0477ac */ /* 0x000e620008000a00 */
[----:B------:R-:W-:-:S03]  /*2e30*/  LEA.HI.X R57, R40, R45, R41, 0x2, P0 ;  /* 0x0000002d28397211 */ /* 0x000fc600000f1429 */
[----:B------:R-:W-:-:S04]  /*2e40*/  IMAD.WIDE.U32 R56, R13, 0x10, R56 ;  /* 0x000000100d387825 */ /* 0x000fc800078e0038 */
[----:B--2---:R-:W-:-:S04]  /*2e50*/  IMAD.WIDE.U32 R64, R58, UR18, R64 ;  /* 0x000000123a407c25 */ /* 0x004fc8000f8e0040 */
[----:B------:R-:W-:Y:S01]  /*2e60*/  IMAD R65, R59, UR18, R65 ;  /* 0x000000123b417c24 */ /* 0x000fe2000f8e0241 */
[----:B----4-:R2:W-:Y:S04]  /*2e70*/  STG.E.128 desc[UR16][R56.64], R32 ;  /* 0x0000002038007986 */ /* 0x0105e8000c101d10 */
[----:B-----5:R-:W-:Y:S01]  /*2e80*/  STG.E.128 desc[UR16][R56.64+0x200], R36 ;  /* 0x0002002438007986 */ /* 0x020fe2000c101d10 */
[----:B------:R-:W-:Y:S01]  /*2e90*/  BAR.SYNC.DEFER_BLOCKING 0x0 ;  /* 0x0000000000007b1d */ /* 0x000fe20000010000 */
[----:B--2---:R-:W-:-:S04]  /*2ea0*/  FADD.FTZ R32, R31, R52 ;  /* 0x000000341f207221 */ /* 0x004fc80000010000 */
[----:B------:R-:W-:Y:S01]  /*2eb0*/  FADD.FTZ R31, R32, R53 ;  /* 0x00000035201f7221 */ /* 0x000fe20000010000 */
[----:B-1----:R-:W-:-:S03]  /*2ec0*/  IMAD.WIDE.U32 R32, R105, UR4, R64 ;  /* 0x0000000469207c25 */ /* 0x002fc6000f8e0040 */
[----:B0-----:R-:W-:Y:S01]  /*2ed0*/  LEA R34, P0, R32, R60, 0x2 ;  /* 0x0000003c20227211 */ /* 0x001fe200078010ff */
        /* <DEDUP_REMOVED lines=9> */
[----:B------:R-:W-:Y:S01]  /*2f70*/  ISETP.GT.AND P0, PT, R17, 0x1, PT ;  /* 0x000000011100780c */ /* 0x000fe20003f04270 */
[----:B-1----:R-:W-:Y:S01]  /*2f80*/  FADD.FTZ R48, R55, R48 ;  /* 0x0000003037307221 */ /* 0x002fe20000010000 */
[----:B------:R-:W-:Y:S01]  /*2f90*/  MOV R17, R104 ;  /* 0x0000006800117202 */ /* 0x000fe20000000f00 */
[----:B------:R-:W-:-:S04]  /*2fa0*/  IMAD.WIDE.U32 R32, R13, 0x10, R34 ;  /* 0x000000100d207825 */ /* 0x000fc800078e0022 */
[----:B------:R-:W-:-:S04]  /*2fb0*/  FADD.FTZ R49, R48, R49 ;  /* 0x0000003130317221 */ /* 0x000fc80000010000 */
[----:B------:R-:W-:-:S04]  /*2fc0*/  FADD.FTZ R50, R49, R50 ;  /* 0x0000003231327221 */ /* 0x000fc80000010000 */
[----:B------:R-:W-:Y:S01]  /*2fd0*/  FADD.FTZ R31, R50, R51 ;  /* 0x00000033321f7221 */ /* 0x000fe20000010000 */
[----:B--2---:R0:W-:Y:S04]  /*2fe0*/  STG.E.128 desc[UR16][R32.64], R40 ;  /* 0x0000002820007986 */ /* 0x0041e8000c101d10 */
[----:B---3--:R0:W-:Y:S01]  /*2ff0*/  STG.E.128 desc[UR16][R32.64+0x200], R44 ;  /* 0x0002002c20007986 */ /* 0x0081e2000c101d10 */
[----:B------:R-:W-:Y:S05]  /*3000*/  @P0 BRA `(.L_x_9435) ;  /* 0xffffffd800f40947 */ /* 0x000fea000383ffff */
.L_x_9411:
        /* <DEDUP_REMOVED lines=34> */
.L_x_9437:
[----:B------:R-:W-:Y:S05]  /*3230*/  BSYNC.RECONVERGENT B0 ;  /* 0x0000000000007941 */ /* 0x000fea0003800200 */
.L_x_9436:
        /* <DEDUP_REMOVED lines=26> */
.L_x_9439:
[----:B------:R-:W-:Y:S05]  /*33e0*/  BSYNC.RECONVERGENT B0 ;  /* 0x0000000000007941 */ /* 0x000fea0003800200 */
.L_x_9438:
[----:B------:R-:W-:Y:S05]  /*33f0*/  @P2 EXIT ;  /* 0x000000000000294d */ /* 0x000fea0003800000 */
[----:B------:R-:W3:Y:S01]  /*3400*/  S2UR UR5, SR_CgaCtaId ;  /* 0x00000000000579c3 */ /* 0x000ee20000008800 */
[----:B-1----:R-:W-:Y:S01]  /*3410*/  MOV R7, R12 ;  /* 0x0000000c00077202 */ /* 0x002fe20000000f00 */
[----:B------:R-:W-:Y:S01]  /*3420*/  UMOV UR4, 0x400 ;  /* 0x0000040000047882 */ /* 0x000fe20000000000 */
[----:B------:R-:W1:Y:S01]  /*3430*/  LDCU UR6, c[0x0][0x360] ;  /* 0x00006c00ff0677ac */ /* 0x000e620008000800 */
[----:B------:R-:W4:Y:S01]  /*3440*/  LDCU.64 UR8, c[0x0][0x4b0] ;  /* 0x00009600ff0877ac */ /* 0x000f220008000a00 */
[----:B------:R-:W0:Y:S02]  /*3450*/  LDCU.64 UR10, c[0x0][0x530] ;  /* 0x0000a600ff0a77ac */ /* 0x000e240008000a00 */
[----:B01-34-:R-:W-:-:S12]  /*3460*/  ULEA UR4, UR5, UR4, 0x18 ;  /* 0x0000000405047291 */ /* 0x01bfd8000f8ec0ff */
.L_x_9440:
[C---:B------:R-:W-:Y:S02]  /*3470*/  LEA R0, R7.reuse, UR4, 0x2 ;  /* 0x0000000407007c11 */ /* 0x040fe4000f8e10ff */
[----:B--2---:R-:W-:Y:S02]  /*3480*/  SHF.R.S32.HI R2, RZ, 0x1f, R7 ;  /* 0x0000001fff027819 */ /* 0x004fe40000011407 */
        /* <DEDUP_REMOVED lines=13> */
.L_x_9441:
        /* <DEDUP_REMOVED lines=10> */
.L_x_10533:


//--------------------- .text._Z25selective_scan_bwd_kernelI32Selective_Scan_bwd_kernel_traitsILi32ELi8ELb1ELb1ELb1ELb0ELb1EffEEv12SSMParamsBwd --------------------------
	.section	.text._Z25selective_scan_bwd_kernelI32Selective_Scan_bwd_kernel_traitsILi32ELi8ELb1ELb1ELb1ELb0ELb1EffEEv12SSMParamsBwd,"ax",@progbits
	.align	128
        .global         _Z25selective_scan_bwd_kernelI32Selective_Scan_bwd_kernel_traitsILi32ELi8ELb1ELb1ELb1ELb0ELb1EffEEv12SSMParamsBwd
        .type           _Z25selective_scan_bwd_kernelI32Selective_Scan_bwd_kernel_traitsILi32ELi8ELb1ELb1ELb1ELb0ELb1EffEEv12SSMParamsBwd,@function
        .size           _Z25selective_scan_bwd_kernelI32Selective_Scan_bwd_kernel_traitsILi32ELi8ELb1ELb1ELb1ELb0ELb1EffEEv12SSMParamsBwd,(.L_x_10534 - _Z25selective_scan_bwd_kernelI32Selective_Scan_bwd_kernel_traitsILi32ELi8ELb1ELb1ELb1ELb0ELb1EffEEv12SSMParamsBwd)
        .other          _Z25selective_scan_bwd_kernelI32Selective_Scan_bwd_kernel_traitsILi32ELi8ELb1ELb1ELb1ELb0ELb1EffEEv12SSMParamsBwd,@"STO_CUDA_ENTRY STV_DEFAULT"
_Z25selective_scan_bwd_kernelI32Selective_Scan_bwd_kernel_traitsILi32ELi8ELb1ELb1ELb1ELb0ELb1EffEEv12SSMParamsBwd:
.text._Z25selective_scan_bwd_kernelI32Selective_Scan_bwd_kernel_traitsILi32ELi8ELb1ELb1ELb1ELb0ELb1EffEEv12SSMParamsBwd:
        /* <DEDUP_REMOVED lines=113> */
[----:B--2---:R-:W-:Y:S01]  /*0710*/  IMAD.WIDE.U32 R52, R77, R20, RZ ;  /* 0x000000144d347225 */ /* 0x004fe200078e00ff */
        /* <DEDUP_REMOVED lines=43> */
[C---:B------:R-:W-:Y:S01]  /*09d0*/  IADD3 R19, PT, PT, R54.reuse, 0xc0, RZ ;  /* 0x000000c036137810 */ /* 0x040fe20007ffe0ff */
[----:B------:R-:W-:Y:S01]  /*09e0*/  UIADD3 UR5, UPT, UPT, UR4, 0x840, URZ ;  /* 0x0000084004057890 */ /* 0x000fe2000fffe0ff */
[C---:B------:R-:W-:Y:S01]  /*09f0*/  IADD3 R21, PT, PT, R54.reuse, 0xe0, RZ ;  /* 0x000000e036157810 */ /* 0x040fe20007ffe0ff */
[C---:B------:R-:W-:Y:S01]  /*0a00*/  IMAD R23, R61.reuse, UR11, R8 ;  /* 0x0000000b3d177c24 */ /* 0x040fe2000f8e0208 */
[C---:B------:R-:W-:Y:S01]  /*0a10*/  LEA.HI R104, R54.reuse, R54, RZ, 0x1b ;  /* 0x0000003636687211 */ /* 0x040fe200078fd8ff */
[----:B------:R-:W-:Y:S01]  /*0a20*/  IMAD.WIDE.U32 R60, R61, UR10, R6 ;  /* 0x0000000a3d3c7c25 */ /* 0x000fe2000f8e0006 */
[----:B------:R-:W-:-:S02]  /*0a30*/  SHF.L.U32 R7, R54, 0x3, RZ ;  /* 0x0000000336077819 */ /* 0x000fc400000006ff */
        /* <DEDUP_REMOVED lines=10> */
[----:B-1----:R-:W-:Y:S02]  /*0ae0*/  MOV R92, UR6 ;  /* 0x00000006005c7c02 */ /* 0x002fe40008000f00 */
[----:B------:R-:W-:-:S02]  /*0af0*/  LOP3.LUT R148, R54, 0x1f, RZ, 0xc0, !PT ;  /* 0x0000001f36947812 */ /* 0x000fc400078ec0ff */
[C---:B------:R-:W-:Y:S02]  /*0b00*/  IADD3 R93, PT, PT, R54.reuse, 0x200, RZ ;  /* 0x00000200365d7810 */ /* 0x040fe40007ffe0ff */
        /* <DEDUP_REMOVED lines=14> */
.L_x_9467:
[----:B------:R-:W-:Y:S01]  /*0bf0*/  BAR.SYNC.DEFER_BLOCKING 0x0 ;  /* 0x0000000000007b1d */ /* 0x000fe20000010000 */
[----:B0-----:R-:W-:Y:S02]  /*0c00*/  MOV R4, R80 ;  /* 0x0000005000047202 */ /* 0x001fe40000000f00 */
[----:B------:R-:W-:-:S05]  /*0c10*/  MOV R5, R85 ;  /* 0x0000005500057202 */ /* 0x000fca0000000f00 */
[----:B------:R-:W0:Y:S01]  /*0c20*/  S2UR UR5, SR_CgaCtaId ;  /* 0x00000000000579c3 */ /* 0x000e220000008800 */
[----:B------:R-:W1:Y:S01]  /*0c30*/  S2R R107, SR_LANEID ;  /* 0x00000000006b7919 */ /* 0x000e620000000000 */
[----:B------:R-:W-:Y:S01]  /*0c40*/  IMAD.WIDE.U32 R4, R94, 0x10, R4 ;  /* 0x000000105e047825 */ /* 0x000fe200078e0004 */
[----:B------:R-:W-:Y:S01]  /*0c50*/  UMOV UR4, 0x400 ;  /* 0x0000040000047882 */ /* 0x000fe20000000000 */
[----:B------:R-:W-:Y:S02]  /*0c60*/  IADD3 R110, PT, PT, R92, -0x1, RZ ;  /* 0xffffffff5c6e7810 */ /* 0x000fe40007ffe0ff */
[----:B------:R-:W-:Y:S01]  /*0c70*/  HFMA2 R63, -RZ, RZ, 0, 0 ;  /* 0x00000000ff3f7431 */ /* 0x000fe200000001ff */
[----:B------:R-:W2:Y:S01]  /*0c80*/  LDCU.64 UR6, c[0x0][0x490] ;  /* 0x00009200ff0677ac */ /* 0x000ea20008000a00 */
[----:B------:R-:W3:Y:S08]  /*0c90*/  LDC.64 R40, c[0x0][0x478] ;  /* 0x00011e00ff287b82 */ /* 0x000ef00000000a00 */
[----:B----4-:R-:W4:Y:S01]  /*0ca0*/  LDC.64 R120, c[0x0][0x508] ;  /* 0x00014200ff787b82 */ /* 0x010f220000000a00 */
[----:B------:R-:W2:Y:S04]  /*0cb0*/  LDG.E.128 R16, desc[UR16][R4.64] ;  /* 0x0000001004107981 */ /* 0x000ea8000c1e1d00 */
[----:B------:R1:W3:Y:S01]  /*0cc0*/  LDG.E.128 R20, desc[UR16][R4.64+0x200] ;  /* 0x0002001004147981 */ /* 0x0002e2000c1e1d00 */
[----:B0-----:R-:W-:-:S02]  /*0cd0*/  ULEA UR4, UR5, UR4, 0x18 ;  /* 0x0000000405047291 */ /* 0x001fc4000f8ec0ff */
[----:B------:R-:W0:Y:S01]  /*0ce0*/  LDC.64 R128, c[0x0][0x558] ;  /* 0x00015600ff807b82 */ /* 0x000e220000000a00 */
[----:B-1----:R-:W-:-:S03]  /*0cf0*/  MOV R4, R82 ;  /* 0x0000005200047202 */ /* 0x002fc60000000f00 */
[----:B------:R-:W-:-:S05]  /*0d00*/  LEA R108, R107, UR4, 0x4 ;  /* 0x000000046b6c7c11 */ /* 0x000fca000f8e20ff */
[----:B------:R-:W1:Y:S01]  /*0d10*/  LDCU.64 UR4, c[0x0][0x510] ;  /* 0x0000a200ff0477ac */ /* 0x000e620008000a00 */
[----:B------:R-:W-:Y:S02]  /*0d20*/  MOV R5, R87 ;  /* 0x0000005700057202 */ /* 0x000fe40000000f00 */
[----:B------:R-:W-:Y:S01]  /*0d30*/  LEA R109, R107, R108, 0x4 ;  /* 0x0000006c6b6d7211 */ /* 0x000fe200078e20ff */
[----:B------:R-:W-:Y:S01]  /*0d40*/  IMAD.WIDE.U32 R12, R94, 0x10, R4 ;  /* 0x000000105e0c7825 */ /* 0x000fe200078e0004 */
[----:B--2---:R2:W-:Y:S04]  /*0d50*/  STS.128 [R108], R16 ;  /* 0x000000106c007388 */ /* 0x0045e80000000c00 */
[----:B---3--:R3:W-:Y:S01]  /*0d60*/  STS.128 [R108+0x200], R20 ;  /* 0x000200146c007388 */ /* 0x0087e20000000c00 */
[----:B------:R-:W-:-:S03]  /*0d70*/  NOP ;  /* 0x0000000000007918 */ /* 0x000fc60000000000 */
[----:B------:R-:W-:Y:S04]  /*0d80*/  LDS.128 R4, [R109] ;  /* 0x000000006d047984 */ /* 0x000fe80000000c00 */
[----:B------:R-:W-:Y:S01]  /*0d90*/  LDS.128 R8, [R109+0x10] ;  /* 0x000010006d087984 */ /* 0x000fe20000000c00 */
[----:B--2---:R-:W2:Y:S08]  /*0da0*/  LDC.64 R16, c[0x0][0x410] ;  /* 0x00010400ff107b82 */ /* 0x004eb00000000a00 */
[----:B------:R-:W-:Y:S08]  /*0db0*/  BAR.SYNC.DEFER_BLOCKING 0x0 ;  /* 0x0000000000007b1d */ /* 0x000ff00000010000 */
[----:B------:R-:W1:Y:S01]  /*0dc0*/  LDC.64 R18, c[0x0][0x418] ;  /* 0x00010600ff127b82 */ /* 0x000e620000000a00 */
[----:B------:R-:W-:-:S07]  /*0dd0*/  SHF.L.U32 R62, R110, 0x8, RZ ;  /* 0x000000086e3e7819 */ /* 0x000fce00000006ff */
[----:B---3--:R-:W3:Y:S01]  /*0de0*/  LDC.64 R20, c[0x0][0x488] ;  /* 0x00012200ff147b82 */ /* 0x008ee20000000a00 */
[----:B------:R-:W4:Y:S04]  /*0df0*/  LDG.E.128 R24, desc[UR16][R12.64] ;  /* 0x000000100c187981 */ /* 0x000f28000c1e1d00 */
[----:B------:R0:W2:Y:S02]  /*0e00*/  LDG.E.128 R28, desc[UR16][R12.64+0x200] ;  /* 0x000200100c1c7981 */ /* 0x0000a4000c1e1d00 */
[----:B0-----:R-:W-:Y:S02]  /*0e10*/  MOV R12, R84 ;  /* 0x00000054000c7202 */ /* 0x001fe40000000f00 */
[----:B------:R-:W-:-:S03]  /*0e20*/  MOV R13, R89 ;  /* 0x00000059000d7202 */ /* 0x000fc60000000f00 */
[----:B------:R-:W-:Y:S01]  /*0e30*/  IMAD.WIDE.U32 R14, R94, 0x10, R12 ;  /* 0x000000105e0e7825 */ /* 0x000fe200078e000c */
[----:B----4-:R-:W-:Y:S04]  /*0e40*/  STS.128 [R108], R24 ;  /* 0x000000186c007388 */ /* 0x010fe80000000c00 */
[----:B--2---:R0:W-:Y:S01]  /*0e50*/  STS.128 [R108+0x200], R28 ;  /* 0x0002001c6c007388 */ /* 0x0041e20000000c00 */
[----:B------:R-:W-:-:S03]  /*0e60*/  NOP ;  /* 0x0000000000007918 */ /* 0x000fc60000000000 */
[----:B------:R-:W2:Y:S04]  /*0e70*/  LDS.128 R48, [R109] ;  /* 0x000000006d307984 */ /* 0x000ea80000000c00 */
[----:B------:R-:W-:Y:S01]  /*0e80*/  LDS.128 R44, [R109+0x10] ;  /* 0x000010006d2c7984 */ /* 0x000fe20000000c00 */
[----:B------:R-:W-:Y:S01]  /*0e90*/  BAR.SYNC.DEFER_BLOCKING 0x0 ;  /* 0x0000000000007b1d */ /* 0x000fe20000010000 */
[----:B------:R-:W-:-:S07]  /*0ea0*/  IMAD.WIDE.U32 R12, R16, UR18, R62 ;  /* 0x00000012100c7c25 */ /* 0x000fce000f8e003e */
[----:B0-----:R-:W0:Y:S08]  /*0eb0*/  LDC.64 R28, c[0x0][0x420] ;  /* 0x00010800ff1c7b82 */ /* 0x001e300000000a00 */
[----:B------:R-:W4:Y:S01]  /*0ec0*/  LDC.64 R30, c[0x0][0x428] ;  /* 0x00010a00ff1e7b82 */ /* 0x000f220000000a00 */
[----:B------:R-:W2:Y:S04]  /*0ed0*/  LDG.E.128 R32, desc[UR16][R14.64] ;  /* 0x000000100e207981 */ /* 0x000ea8000c1e1d00 */
[----:B------:R3:W4:Y:S01]  /*0ee0*/  LDG.E.128 R36, desc[UR16][R14.64+0x200] ;  /* 0x000200100e247981 */ /* 0x000722000c1e1d00 */
[----:B------:R-:W-:-:S02]  /*0ef0*/  IMAD R13, R17, UR18, R13 ;  /* 0x00000012110d7c24 */ /* 0x000fc4000f8e020d */
[----:B-1----:R-:W-:-:S04]  /*0f00*/  IMAD.WIDE.U32 R12, R77, R18, R12 ;  /* 0x000000124d0c7225 */ /* 0x002fc800078e000c */
[----:B------:R-:W-:Y:S01]  /*0f10*/  IMAD R0, R77, R19, R13 ;  /* 0x000000134d007224 */ /* 0x000fe200078e020d */
[----:B---3--:R-:W-:-:S04]  /*0f20*/  LEA R14, P0, R12, R20, 0x2 ;  /* 0x000000140c0e7211 */ /* 0x008fc800078010ff */
[----:B------:R-:W-:-:S03]  /*0f30*/  LEA.HI.X R15, R12, R21, R0, 0x2, P0 ;  /* 0x000000150c0f7211 */ /* 0x000fc600000f1400 */
[----:B------:R-:W-:Y:S01]  /*0f40*/  IMAD.WIDE.U32 R12, R94, 0x10, R14 ;  /* 0x000000105e0c7825 */ /* 0x000fe200078e000e */
[----:B--2---:R-:W-:Y:S04]  /*0f50*/  STS.128 [R108], R32 ;  /* 0x000000206c007388 */ /* 0x004fe80000000c00 */
[----:B----4-:R1:W-:Y:S01]  /*0f60*/  STS.128 [R108+0x200], R36 ;  /* 0x000200246c007388 */ /* 0x0103e20000000c00 */
        /* <DEDUP_REMOVED lines=20> */
[----:B-1----:R1:W4:Y:S01]  /*10b0*/  LDG.E.128 R36, desc[UR16][R40.64+0x200] ;  /* 0x0002001028247981 */ /* 0x002322000c1e1d00 */
[--C-:B-----5:R-:W-:Y:S01]  /*10c0*/  FADD.FTZ R113, R48, R78.reuse ;  /* 0x0000004e30717221 */ /* 0x120fe20000010000 */
[----:B------:R-:W-:Y:S01]  /*10d0*/  FADD.FTZ R112, R49, R78 ;  /* 0x0000004e31707221 */ /* 0x000fe20000010000 */
[----:B------:R-:W-:-:S04]  /*10e0*/  IMAD.WIDE.U32 R48, R120, UR18, R62 ;  /* 0x0000001278307c25 */ /* 0x000fc8000f8e003e */
[----:B0-----:R-:W-:Y:S01]  /*10f0*/  FMUL.FTZ R16, R30, -1.4426950216293334961 ;  /* 0xbfb8aa3b1e107820 */ /* 0x001fe20000410000 */
[----:B------:R-:W-:Y:S01]  /*1100*/  FMUL.FTZ R17, R31, -1.4426950216293334961 ;  /* 0xbfb8aa3b1f117820 */ /* 0x000fe20000410000 */
[----:B------:R-:W-:Y:S01]  /*1110*/  FMUL.FTZ R0, R28, -1.4426950216293334961 ;  /* 0xbfb8aa3b1c007820 */ /* 0x000fe20000410000 */
[----:B------:R-:W-:Y:S01]  /*1120*/  FMUL.FTZ R42, R29, -1.4426950216293334961 ;  /* 0xbfb8aa3b1d2a7820 */ /* 0x000fe20000410000 */
[----:B--2---:R-:W-:Y:S01]  /*1130*/  FMUL.FTZ R18, R32, -1.4426950216293334961 ;  /* 0xbfb8aa3b20127820 */ /* 0x004fe20000410000 */
[----:B------:R-:W0:Y:S01]  /*1140*/  MUFU.EX2 R43, R16 ;  /* 0x00000010002b7308 */ /* 0x000e220000000800 */
[----:B-1----:R-:W-:Y:S01]  /*1150*/  FMUL.FTZ R41, R34, -1.4426950216293334961 ;  /* 0xbfb8aa3b22297820 */ /* 0x002fe20000410000 */
[----:B------:R-:W-:Y:S01]  /*1160*/  FMUL.FTZ R65, R33, -1.4426950216293334961 ;  /* 0xbfb8aa3b21417820 */ /* 0x000fe20000410000 */
[----:B------:R-:W-:Y:S01]  /*1170*/  FMUL.FTZ R66, R35, -1.4426950216293334961 ;  /* 0xbfb8aa3b23427820 */ /* 0x000fe20000410000 */
[----:B------:R-:W1:Y:S01]  /*1180*/  MUFU.EX2 R64, R17 ;  /* 0x0000001100407308 */ /* 0x000e620000000800 */
[----:B------:R-:W-:Y:S01]  /*1190*/  IMAD R49, R121, UR18, R49 ;  /* 0x0000001279317c24 */ /* 0x000fe2000f8e0231 */
[----:B------:R-:W-:Y:S01]  /*11a0*/  UISETP.NE.U32.AND UP0, UPT, UR6, URZ, UPT ;  /* 0x000000ff0600728c */ /* 0x000fe2000bf05070 */
[--C-:B------:R-:W-:Y:S01]  /*11b0*/  FADD.FTZ R115, R50, R78.reuse ;  /* 0x0000004e32737221 */ /* 0x100fe20000010000 */
[----:B------:R-:W2:Y:S01]  /*11c0*/  MUFU.EX2 R40, R18 ;  /* 0x0000001200287308 */ /* 0x000ea20000000800 */
[--C-:B------:R-:W-:Y:S01]  /*11d0*/  FADD.FTZ R114, R51, R78.reuse ;  /* 0x0000004e33727221 */ /* 0x100fe20000010000 */
[----:B------:R-:W-:Y:S01]  /*11e0*/  UISETP.NE.AND.EX UP0, UPT, UR7, URZ, UPT, UP0 ;  /* 0x000000ff0700728c */ /* 0x000fe2000bf05300 */
[--C-:B------:R-:W-:Y:S01]  /*11f0*/  FADD.FTZ R117, R44, R78.reuse ;  /* 0x0000004e2c757221 */ /* 0x100fe20000010000 */
[----:B------:R-:W2:Y:S01]  /*1200*/  MUFU.EX2 R0, R0 ;  /* 0x0000000000007308 */ /* 0x000ea20000000800 */
[--C-:B------:R-:W-:Y:S01]  /*1210*/  FADD.FTZ R116, R45, R78.reuse ;  /* 0x0000004e2d747221 */ /* 0x100fe20000010000 */
[----:B0-----:R-:W-:Y:S01]  /*1220*/  FADD.FTZ R43, R43, 1 ;  /* 0x3f8000002b2b7421 */ /* 0x001fe20000010000 */
[--C-:B------:R-:W-:Y:S01]  /*1230*/  FADD.FTZ R119, R46, R78.reuse ;  /* 0x0000004e2e777221 */ /* 0x100fe20000010000 */
[----:B------:R-:W0:Y:S01]  /*1240*/  MUFU.EX2 R42, R42 ;  /* 0x0000002a002a7308 */ /* 0x000e220000000800 */
[----:B------:R-:W-:Y:S01]  /*1250*/  FADD.FTZ R118, R47, R78 ;  /* 0x0000004e2f767221 */ /* 0x000fe20000010000 */
[----:B-1----:R-:W-:-:S02]  /*1260*/  FADD.FTZ R64, R64, 1 ;  /* 0x3f80000040407421 */ /* 0x002fc40000010000 */
[----:B------:R-:W1:Y:S01]  /*1270*/  MUFU.EX2 R41, R41 ;  /* 0x0000002900297308 */ /* 0x000e620000000800 */
[----:B--2---:R-:W-:-:S03]  /*1280*/  FADD.FTZ R40, R40, 1 ;  /* 0x3f80000028287421 */ /* 0x004fc60000010000 */
[----:B------:R-:W2:Y:S01]  /*1290*/  MUFU.EX2 R65, R65 ;  /* 0x0000004100417308 */ /* 0x000ea20000000800 */
[----:B------:R-:W-:-:S03]  /*12a0*/  FADD.FTZ R0, R0, 1 ;  /* 0x3f80000000007421 */ /* 0x000fc60000010000 */
[----:B------:R-:W2:Y:S01]  /*12b0*/  MUFU.EX2 R66, R66 ;  /* 0x0000004200427308 */ /* 0x000ea20000000800 */
[----:B0-----:R-:W-:-:S03]  /*12c0*/  FADD.FTZ R42, R42, 1 ;  /* 0x3f8000002a2a7421 */ /* 0x001fc60000010000 */
[----:B------:R-:W-:Y:S01]  /*12d0*/  MUFU.RCP R73, R0 ;  /* 0x0000000000497308 */ /* 0x000fe20000001000 */
[----:B-1----:R-:W-:Y:S01]  /*12e0*/  FADD.FTZ R41, R41, 1 ;  /* 0x3f80000029297421 */ /* 0x002fe20000010000 */
[----:B--2---:R-:W-:-:S06]  /*12f0*/  FADD.FTZ R65, R65, 1 ;  /* 0x3f80000041417421 */ /* 0x004fcc0000010000 */
[----:B------:R-:W-:Y:S01]  /*1300*/  MUFU.RCP R72, R42 ;  /* 0x0000002a00487308 */ /* 0x000fe20000001000 */
[----:B------:R-:W-:-:S07]  /*1310*/  FADD.FTZ R66, R66, 1 ;  /* 0x3f80000042427421 */ /* 0x000fce0000010000 */
[----:B------:R-:W-:Y:S08]  /*1320*/  MUFU.RCP R75, R43 ;  /* 0x0000002b004b7308 */ /* 0x000ff00000001000 */
[----:B------:R-:W-:Y:S08]  /*1330*/  MUFU.RCP R74, R64 ;  /* 0x00000040004a7308 */ /* 0x000ff00000001000 */
[----:B------:R-:W0:Y:S08]  /*1340*/  MUFU.RCP R125, R40 ;  /* 0x00000028007d7308 */ /* 0x000e300000001000 */
[----:B------:R0:W1:Y:S08]  /*1350*/  MUFU.RCP R127, R41 ;  /* 0x00000029007f7308 */ /* 0x0000700000001000 */
[----:B------:R2:W1:Y:S01]  /*1360*/  MUFU.RCP R124, R65 ;  /* 0x00000041007c7308 */ /* 0x0004620000001000 */
[----:B0-----:R-:W-:-:S04]  /*1370*/  FADD.FTZ R41, -R125, 1 ;  /* 0x3f8000007d297421 */ /* 0x001fc80000010100 */
[----:B------:R-:W-:-:S03]  /*1380*/  FFMA.FTZ R41, R32, R41, 1 ;  /* 0x3f80000020297423 */ /* 0x000fc60000010029 */
[----:B------:R0:W1:Y:S01]  /*1390*/  MUFU.RCP R126, R66 ;  /* 0x00000042007e7308 */ /* 0x0000620000001000 */
[----:B---3--:R-:W-:Y:S04]  /*13a0*/  STS.128 [R108], R12 ;  /* 0x0000000c6c007388 */ /* 0x008fe80000000c00 */
[----:B----4-:R3:W-:Y:S01]  /*13b0*/  STS.128 [R108+0x200], R36 ;  /* 0x000200246c007388 */ /* 0x0107e20000000c00 */
[----:B------:R-:W-:-:S03]  /*13c0*/  NOP ;  /* 0x0000000000007918 */ /* 0x000fc60000000000 */
[----:B------:R-:W4:Y:S04]  /*13d0*/  LDS.128 R16, [R109] ;  /* 0x000000006d107984 */ /* 0x000f280000000c00 */
[----:B------:R-:W2:Y:S01]  /*13e0*/  LDS.128 R12, [R109+0x10] ;  /* 0x000010006d0c7984 */ /* 0x000ea20000000c00 */
[----:B---3--:R-:W-:Y:S01]  /*13f0*/  FADD.FTZ R37, -R73, 1 ;  /* 0x3f80000049257421 */ /* 0x008fe20000010100 */
[----:B------:R-:W-:-:S03]  /*1400*/  FADD.FTZ R36, -R72, 1 ;  /* 0x3f80000048247421 */ /* 0x000fc60000010100 */
[----:B------:R-:W-:Y:S01]  /*1410*/  FFMA.FTZ R37, R28, R37, 1 ;  /* 0x3f8000001c257423 */ /* 0x000fe20000010025 */
[----:B------:R-:W-:Y:S01]  /*1420*/  FFMA.FTZ R36, R29, R36, 1 ;  /* 0x3f8000001d247423 */ /* 0x000fe20000010024 */
[----:B----4-:R-:W-:Y:S01]  /*1430*/  FMUL.FTZ R0, R20, R16 ;  /* 0x0000001014007220 */ /* 0x010fe20000410000 */
[----:B------:R-:W-:-:S03]  /*1440*/  FMUL.FTZ R39, R21, R17 ;  /* 0x0000001115277220 */ /* 0x000fc60000410000 */
[----:B------:R-:W-:Y:S01]  /*1450*/  FMUL.FTZ R0, R73, R0 ;  /* 0x0000000049007220 */ /* 0x000fe20000410000 */
[----:B------:R-:W-:Y:S01]  /*1460*/  FMUL.FTZ R39, R72, R39 ;  /* 0x0000002748277220 */ /* 0x000fe20000410000 */
[----:B--2---:R-:W-:Y:S01]  /*1470*/  FMUL.FTZ R38, R24, R12 ;  /* 0x0000000c18267220 */ /* 0x004fe20000410000 */
[----:B------:R-:W-:Y:S01]  /*1480*/  FMUL.FTZ R73, R28, R73 ;  /* 0x000000491c497220 */ /* 0x000fe20000410000 */
        /* <DEDUP_REMOVED lines=11> */
[----:B0-----:R-:W-:Y:S01]  /*1540*/  FMUL.FTZ R66, R0, R37 ;  /* 0x0000002500427220 */ /* 0x001fe20000410000 */
[----:B-1----:R-:W-:Y:S01]  /*1550*/  FADD.FTZ R37, -R127, 1 ;  /* 0x3f8000007f257421 */ /* 0x002fe20000010100 */
[----:B------:R-:W-:Y:S01]  /*1560*/  FMUL.FTZ R68, R38, R41 ;  /* 0x0000002926447220 */ /* 0x000fe20000410000 */
[----:B------:R-:W-:Y:S01]  /*1570*/  FMUL.FTZ R67, R39, R36 ;  /* 0x0000002427437220 */ /* 0x000fe20000410000 */
[----:B------:R-:W-:Y:S01]  /*1580*/  BAR.SYNC.DEFER_BLOCKING 0x0 ;  /* 0x0000000000007b1d */ /* 0x000fe20000010000 */
[----:B------:R-:W-:Y:S01]  /*1590*/  FFMA.FTZ R39, R34, R37, 1 ;  /* 0x3f80000022277423 */ /* 0x000fe20000010025 */
[----:B------:R-:W-:Y:S01]  /*15a0*/  FADD.FTZ R0, -R124, 1 ;  /* 0x3f8000007c007421 */ /* 0x000fe20000010100 */
[----:B------:R-:W-:Y:S01]  /*15b0*/  FADD.FTZ R38, -R126, 1 ;  /* 0x3f8000007e267421 */ /* 0x000fe20000010100 */
        /* <DEDUP_REMOVED lines=12> */
[----:B------:R-:W-:-:S04]  /*1680*/  IMAD.WIDE.U32 R28, R77, UR4, R48 ;  /* 0x000000044d1c7c25 */ /* 0x000fc8000f8e0030 */
[----:B------:R-:W-:Y:S01]  /*1690*/  FMUL.FTZ R120, R21, R72 ;  /* 0x0000004815787220 */ /* 0x000fe20000410000 */
[----:B------:R-:W-:Y:S01]  /*16a0*/  FMUL.FTZ R121, R20, R73 ;  /* 0x0000004914797220 */ /* 0x000fe20000410000 */
[----:B------:R-:W-:Y:S01]  /*16b0*/  FMUL.FTZ R75, R30, R75 ;  /* 0x0000004b1e4b7220 */ /* 0x000fe20000410000 */
[----:B------:R-:W-:Y:S01]  /*16c0*/  IMAD R21, R77, UR5, R29 ;  /* 0x000000054d157c24 */ /* 0x000fe2000f8e021d */
[----:B------:R-:W-:Y:S01]  /*16d0*/  LEA R20, P0, R28, R128, 0x2 ;  /* 0x000000801c147211 */ /* 0x000fe200078010ff */
[----:B------:R-:W-:Y:S01]  /*16e0*/  FMUL.FTZ R74, R31, R74 ;  /* 0x0000004a1f4a7220 */ /* 0x000fe20000410000 */
[----:B------:R-:W-:Y:S01]  /*16f0*/  FMUL.FTZ R123, R22, R75 ;  /* 0x0000004b167b7220 */ /* 0x000fe20000410000 */
[----:B------:R-:W-:Y:S01]  /*1700*/  STS.128 [R109], R64 ;  /* 0x000000406d007388 */ /* 0x000fe20000000c00 */
[----:B------:R-:W-:Y:S01]  /*1710*/  LEA.HI.X R21, R28, R129, R21, 0x2, P0 ;  /* 0x000000811c157211 */ /* 0x000fe200000f1415 */
[----:B------:R-:W-:Y:S01]  /*1720*/  FMUL.FTZ R122, R23, R74 ;  /* 0x0000004a177a7220 */ /* 0x000fe20000410000 */
[----:B------:R-:W-:Y:S01]  /*1730*/  FMUL.FTZ R23, R32, R125 ;  /* 0x0000007d20177220 */ /* 0x000fe20000410000 */
[----:B------:R-:W-:Y:S01]  /*1740*/  STS.128 [R109+0x10], R68 ;  /* 0x000010446d007388 */ /* 0x000fe20000000c00 */
[----:B------:R-:W-:-:S03]  /*1750*/  NOP ;  /* 0x0000000000007918 */ /* 0x000fc60000000000 */
[----:B------:R-:W0:Y:S01]  /*1760*/  LDS.128 R36, [R108] ;  /* 0x000000006c247984 */ /* 0x000e220000000c00 */
[----:B------:R-:W-:-:S04]  /*1770*/  IMAD.WIDE.U32 R20, R94, 0x10, R20 ;  /* 0x000000105e147825 */ /* 0x000fc800078e0014 */
[----:B------:R-:W-:Y:S01]  /*1780*/  FMUL.FTZ R0, R33, R124 ;  /* 0x0000007c21007220 */ /* 0x000fe20000410000 */
[----:B------:R-:W-:Y:S01]  /*1790*/  FMUL.FTZ R29, R34, R127 ;  /* 0x0000007f221d7220 */ /* 0x000fe20000410000 */
[----:B------:R-:W1:Y:S01]  /*17a0*/  LDS.128 R40, [R108+0x200] ;  /* 0x000200006c287984 */ /* 0x000e620000000c00 */
[----:B------:R-:W-:Y:S01]  /*17b0*/  FMUL.FTZ R22, R35, R126 ;  /* 0x0000007e23167220 */ /* 0x000fe20000410000 */
[----:B------:R-:W-:Y:S01]  /*17c0*/  FMUL.FTZ R125, R24, R23 ;  /* 0x00000017187d7220 */ /* 0x000fe20000410000 */
[----:B------:R-:W-:Y:S01]  /*17d0*/  FMUL.FTZ R124, R25, R0 ;  /* 0x00000000197c7220 */ /* 0x000fe20000410000 */
[----:B------:R-:W-:Y:S01]  /*17e0*/  FMUL.FTZ R127, R26, R29 ;  /* 0x0000001d1a7f7220 */ /* 0x000fe20000410000 */
[----:B------:R-:W-:Y:S01]  /*17f0*/  FMUL.FTZ R126, R27, R22 ;  /* 0x000000161b7e7220 */ /* 0x000fe20000410000 */
[----:B------:R-:W-:Y:S01]  /*1800*/  FFMA.FTZ R30, R4, R121, R111 ;  /* 0x00000079041e7223 */ /* 0x000fe2000001006f */
[----:B------:R-:W2:Y:S01]  /*1810*/  LDCU UR4, c[0x0][0x38c] ;  /* 0x00007180ff0477ac */ /* 0x000ea20008000800 */
[----:B0-----:R0:W-:Y:S04]  /*1820*/  STG.E.128 desc[UR16][R20.64], R36 ;  /* 0x0000002414007986 */ /* 0x0011e8000c101d10 */
[----:B-1----:R0:W-:Y:S01]  /*1830*/  STG.E.128 desc[UR16][R20.64+0x200], R40 ;  /* 0x0002002814007986 */ /* 0x0021e2000c101d10 */
[----:B--2---:R-:W-:Y:S05]  /*1840*/  BRA.U !UP0, `(.L_x_9443) ;  /* 0x0000000108647547 */ /* 0x004fea000b800000 */
        /* <DEDUP_REMOVED lines=12> */
[----:B------:R4:W-:Y:S01]  /*1910*/  STS.128 [R109+0x10], R12 ;  /* 0x0000100c6d007388 */ /* 0x0009e20000000c00 */
[----:B------:R-:W-:-:S03]  /*1920*/  NOP ;  /* 0x0000000000007918 */ /* 0x000fc60000000000 */
[----:B0-----:R-:W0:Y:S01]  /*1930*/  LDS.128 R20, [R108] ;  /* 0x000000006c147984 */ /* 0x001e220000000c00 */
[----:B-1----:R-:W-:-:S03]  /*1940*/  IMAD.WIDE.U32 R28, R32, UR18, R62 ;  /* 0x00000012201c7c25 */ /* 0x002fc6000f8e003e */
[----:B------:R-:W1:Y:S01]  /*1950*/  LDS.128 R24, [R108+0x200] ;  /* 0x000200006c187984 */ /* 0x000e620000000c00 */
[----:B------:R-:W-:Y:S02]  /*1960*/  IMAD R29, R33, UR18, R29 ;  /* 0x00000012211d7c24 */ /* 0x000fe4000f8e021d */
[----:B--2---:R-:W-:-:S04]  /*1970*/  IMAD.WIDE.U32 R28, R77, R34, R28 ;  /* 0x000000224d1c7225 */ /* 0x004fc800078e001c */
[----:B------:R-:W-:Y:S01]  /*1980*/  IMAD R29, R77, R35, R29 ;  /* 0x000000234d1d7224 */ /* 0x000fe200078e021d */
[----:B---3--:R-:W-:-:S04]  /*1990*/  LEA R16, P0, R28, UR6, 0x2 ;  /* 0x000000061c107c11 */ /* 0x008fc8000f8010ff */
[----:B------:R-:W-:-:S03]  /*19a0*/  LEA.HI.X R17, R28, UR7, R29, 0x2, P0 ;  /* 0x000000071c117c11 */ /* 0x000fc600080f141d */
[----:B----4-:R-:W-:-:S05]  /*19b0*/  IMAD.WIDE.U32 R12, R94, 0x10, R16 ;  /* 0x000000105e0c7825 */ /* 0x010fca00078e0010 */
[----:B0-----:R2:W-:Y:S04]  /*19c0*/  STG.E.128 desc[UR16][R12.64], R20 ;  /* 0x000000140c007986 */ /* 0x0015e8000c101d10 */
[----:B-1----:R2:W-:Y:S02]  /*19d0*/  STG.E.128 desc[UR16][R12.64+0x200], R24 ;  /* 0x000200180c007986 */ /* 0x0025e4000c101d10 */
.L_x_9443:
[----:B------:R-:W-:Y:S01]  /*19e0*/  FFMA.FTZ R15, R5, R120, R30 ;  /* 0x00000078050f7223 */ /* 0x000fe2000001001e */
[----:B------:R-:W-:Y:S01]  /*19f0*/  BAR.SYNC.DEFER_BLOCKING 0x0 ;  /* 0x0000000000007b1d */ /* 0x000fe20000010000 */
[----:B------:R-:W-:Y:S01]  /*1a00*/  UISETP.GE.AND UP0, UPT, UR4, 0x1, UPT ;  /* 0x000000010400788c */ /* 0x000fe2000bf06270 */
[----:B--2---:R-:W-:Y:S01]  /*1a10*/  CS2R R12, SRZ ;  /* 0x00000000000c7805 */ /* 0x004fe2000001ff00 */
[----:B------:R-:W-:Y:S01]  /*1a20*/  FFMA.FTZ R0, R6, R123, R15 ;  /* 0x0000007b06007223 */ /* 0x000fe2000001000f */
[----:B------:R-:W-:Y:S02]  /*1a30*/  CS2R R14, SRZ ;  /* 0x00000000000e7805 */ /* 0x000fe4000001ff00 */
[----:B------:R-:W-:Y:S02]  /*1a40*/  CS2R R16, SRZ ;  /* 0x0000000000107805 */ /* 0x000fe4000001ff00 */
[----:B------:R-:W-:Y:S01]  /*1a50*/  CS2R R18, SRZ ;  /* 0x0000000000127805 */ /* 0x000fe2000001ff00 */
[----:B0-----:R-:W-:Y:S01]  /*1a60*/  FFMA.FTZ R21, R7, R122, R0 ;  /* 0x0000007a07157223 */ /* 0x001fe20000010000 */
        /* <DEDUP_REMOVED lines=13> */
[----:B------:R-:W0:Y:S01]  /*1b40*/  LDC.64 R146, c[0x0][0x3c0] ;  /* 0x0000f000ff927b82 */ /* 0x000e220000000a00 */
[----:B------:R-:W-:Y:S01]  /*1b50*/  ISETP.NE.AND P0, PT, R92, 0x1, PT ;  /* 0x000000015c00780c */ /* 0x000fe20003f05270 */
[----:B------:R-:W-:Y:S01]  /*1b60*/  FMUL.FTZ R129, R4, R113 ;  /* 0x0000007104817220 */ /* 0x000fe20000410000 */
[----:B------:R-:W-:Y:S01]  /*1b70*/  SHF.L.U32 R137, R92, 0x8, RZ ;  /* 0x000000085c897819 */ /* 0x000fe200000006ff */
[----:B------:R-:W-:Y:S01]  /*1b80*/  FMUL.FTZ R130, R5, R112 ;  /* 0x0000007005827220 */ /* 0x000fe20000410000 */
[----:B------:R-:W-:Y:S01]  /*1b90*/  IADD3 R66, P1, PT, R62, R58, RZ ;  /* 0x0000003a3e427210 */ /* 0x000fe20007f3e0ff */
[----:B------:R-:W-:Y:S01]  /*1ba0*/  FMUL.FTZ R131, R6, R115 ;  /* 0x0000007306837220 */ /* 0x000fe20000410000 */
[C---:B------:R-:W-:Y:S01]  /*1bb0*/  IADD3 R64, P2, PT, R62.reuse, R60, RZ ;  /* 0x0000003c3e407210 */ /* 0x040fe20007f5e0ff */
[----:B------:R-:W1:Y:S01]  /*1bc0*/  LDC.64 R74, c[0x0][0x440] ;  /* 0x00011000ff4a7b82 */ /* 0x000e620000000a00 */
[----:B------:R-:W-:Y:S01]  /*1bd0*/  LOP3.LUT R160, R62, 0x100, RZ, 0xc0, !PT ;  /* 0x000001003ea07812 */ /* 0x000fe200078ec0ff */
[----:B------:R-:W-:Y:S01]  /*1be0*/  FMUL.FTZ R132, R7, R114 ;  /* 0x0000007207847220 */ /* 0x000fe20000410000 */
[----:B------:R-:W-:Y:S01]  /*1bf0*/  IADD3 R128, PT, PT, R92, -0x2, RZ ;  /* 0xfffffffe5c807810 */ /* 0x000fe20007ffe0ff */
[----:B------:R-:W-:Y:S01]  /*1c00*/  FMUL.FTZ R133, R8, R117 ;  /* 0x0000007508857220 */ /* 0x000fe20000410000 */
[----:B------:R-:W-:Y:S01]  /*1c10*/  IADD3 R161, PT, PT, R62, R54, RZ ;  /* 0x000000363ea17210 */ /* 0x000fe20007ffe0ff */
[----:B------:R-:W-:Y:S01]  /*1c20*/  FMUL.FTZ R134, R9, R116 ;  /* 0x0000007409867220 */ /* 0x000fe20000410000 */
[----:B------:R-:W-:Y:S01]  /*1c30*/  ISETP.EQ.AND P0, PT, R54, RZ, P0 ;  /* 0x000000ff3600720c */ /* 0x000fe20000702270 */
[----:B------:R-:W2:Y:S01]  /*1c40*/  LDC.64 R72, c[0x0][0x3a8] ;  /* 0x0000ea00ff487b82 */ /* 0x000ea20000000a00 */
[----:B------:R-:W-:Y:S01]  /*1c50*/  FMUL.FTZ R135, R10, R119 ;  /* 0x000000770a877220 */ /* 0x000fe20000410000 */
[----:B------:R-:W-:Y:S01]  /*1c60*/  FMUL.FTZ R136, R11, R118 ;  /* 0x000000760b887220 */ /* 0x000fe20000410000 */
[----:B------:R-:W-:Y:S01]  /*1c70*/  MOV R12, RZ ;  /* 0x000000ff000c7202 */ /* 0x000fe20000000f00 */
[----:B------:R-:W3:Y:S01]  /*1c80*/  LDCU UR12, c[0x0][0x394] ;  /* 0x00007280ff0c77ac */ /* 0x000ee20008000800 */
[----:B------:R-:W-:-:S02]  /*1c90*/  LOP3.LUT R137, R137, 0x100, RZ, 0xc0, !PT ;  /* 0x0000010089897812 */ /* 0x000fc400078ec0ff */
[----:B------:R-:W-:Y:S01]  /*1ca0*/  IADD3.X R67, PT, PT, RZ, R105, RZ, P1, !PT ;  /* 0x00000069ff437210 */ /* 0x000fe20000ffe4ff */
[----:B------:R-:W4:Y:S01]  /*1cb0*/  LDC.64 R144, c[0x0][0x3e0] ;  /* 0x0000f800ff907b82 */ /* 0x000f220000000a00 */
[----:B------:R-:W-:Y:S01]  /*1cc0*/  IADD3.X R65, PT, PT, RZ, R106, RZ, P2, !PT ;  /* 0x0000006aff417210 */ /* 0x000fe200017fe4ff */
[----:B------:R-:W0:Y:S01]  /*1cd0*/  LDCU UR13, c[0x0][0x38c] ;  /* 0x00007180ff0d77ac */ /* 0x000e220008000800 */
[----:B------:R-:W0:Y:S05]  /*1ce0*/  LDCU UR7, c[0x0][0x388] ;  /* 0x00007100ff0777ac */ /* 0x000e2a0008000800 */
[----:B------:R-:W0:Y:S01]  /*1cf0*/  LDC.64 R70, c[0x0][0x4d0] ;  /* 0x00013400ff467b82 */ /* 0x000e220000000a00 */
[----:B------:R-:W0:Y:S01]  /*1d00*/  LDCU.64 UR8, c[0x0][0x538] ;  /* 0x0000a700ff0877ac */ /* 0x000e220008000a00 */
[----:B------:R-:W0:Y:S06]  /*1d10*/  LDCU.64 UR10, c[0x0][0x540] ;  /* 0x0000a800ff0a77ac */ /* 0x000e2c0008000a00 */
[----:B------:R-:W0:Y:S01]  /*1d20*/  LDC.64 R68, c[0x0][0x4f0] ;  /* 0x00013c00ff447b82 */ /* 0x000e220000000a00 */
[----:B---3--:R-:W-:-:S05]  /*1d30*/  UMOV UR4, URZ ;  /* 0x000000ff00047c82 */ /* 0x008fca0008000000 */
.L_x_9466:
[----:B0-----:R-:W-:-:S04]  /*1d40*/  IMAD.WIDE.U32 R28, R146, UR4, RZ ;  /* 0x00000004921c7c25 */ /* 0x001fc8000f8e00ff */
[----:B------:R-:W-:Y:S01]  /*1d50*/  IMAD R29, R147, UR4, R29 ;  /* 0x00000004931d7c24 */ /* 0x000fe2000f8e021d */
[----:B------:R-:W-:-:S04]  /*1d60*/  LEA R30, P1, R28, R86, 0x2 ;  /* 0x000000561c1e7211 */ /* 0x000fc800078210ff */
[----:B------:R-:W-:-:S03]  /*1d70*/  LEA.HI.X R31, R28, R88, R29, 0x2, P1 ;  /* 0x000000581c1f7211 */ /* 0x000fc600008f141d */
[----:B------:R-:W-:-:S05]  /*1d80*/  IMAD.WIDE.U32 R28, R94, 0x10, R30 ;  /* 0x000000105e1c7825 */ /* 0x000fca00078e001e */
[----:B---34-:R-:W3:Y:S04]  /*1d90*/  LDG.E.128 R44, desc[UR16][R28.64] ;  /* 0x000000101c2c7981 */ /* 0x018ee8000c1e1d00 */
[----:B------:R0:W5:Y:S01]  /*1da0*/  LDG.E.128 R48, desc[UR16][R28.64+0x200] ;  /* 0x000200101c307981 */ /* 0x000162000c1e1d00 */
[----:B----4-:R-:W-:Y:S01]  /*1db0*/  IMAD.WIDE.U32 R32, R144, UR4, RZ ;  /* 0x0000000490207c25 */ /* 0x010fe2000f8e00ff */
[----:B0-----:R-:W-:Y:S02]  /*1dc0*/  MOV R28, R56 ;  /* 0x00000038001c7202 */ /* 0x001fe40000000f00 */
        /* <DEDUP_REMOVED lines=10> */
[----:B---3--:R-:W-:Y:S04]  /*1e70*/  STS.128 [R108], R44 ;  /* 0x0000002c6c007388 */ /* 0x008fe80000000c00 */
[----:B-----5:R-:W-:Y:S01]  /*1e80*/  STS.128 [R108+0x200], R48 ;  /* 0x000200306c007388 */ /* 0x020fe20000000c00 */
[----:B------:R-:W-:-:S03]  /*1e90*/  NOP ;  /* 0x0000000000007918 */ /* 0x000fc60000000000 */
[----:B------:R-:W3:Y:S04]  /*1ea0*/  LDG.E.128 R36, desc[UR16][R140.64] ;  /* 0x000000108c247981 */ /* 0x000ee8000c1e1d00 */
[----:B------:R0:W4:Y:S04]  /*1eb0*/  LDG.E.128 R40, desc[UR16][R140.64+0x200] ;  /* 0x000200108c287981 */ /* 0x000128000c1e1d00 */
[----:B------:R-:W1:Y:S04]  /*1ec0*/  LDS.128 R28, [R109] ;  /* 0x000000006d1c7984 */ /* 0x000e680000000c00 */
[----:B------:R-:W-:Y:S01]  /*1ed0*/  LDS.128 R32, [R109+0x10] ;  /* 0x000010006d207984 */ /* 0x000fe20000000c00 */
[----:B------:R-:W5:Y:S01]  /*1ee0*/  S2UR UR6, SR_CgaCtaId ;  /* 0x00000000000679c3 */ /* 0x000f620000008800 */
[----:B------:R-:W-:Y:S01]  /*1ef0*/  ISETP.NE.AND P2, PT, R54, RZ, PT ;  /* 0x000000ff3600720c */ /* 0x000fe20003f45270 */
[----:B------:R-:W-:Y:S01]  /*1f00*/  UMOV UR5, 0x400 ;  /* 0x0000040000057882 */ /* 0x000fe20000000000 */
[----:B--2---:R-:W-:-:S04]  /*1f10*/  FMUL.FTZ R149, R138, 1.4426950216293334961 ;  /* 0x3fb8aa3b8a957820 */ /* 0x004fc80000410000 */
[-C--:B------:R-:W-:Y:S01]  /*1f20*/  FMUL.FTZ R142, R113, R149.reuse ;  /* 0x00000095718e7220 */ /* 0x080fe20000410000 */
[-C--:B------:R-:W-:Y:S01]  /*1f30*/  FMUL.FTZ R0, R112, R149.reuse ;  /* 0x0000009570007220 */ /* 0x080fe20000410000 */
[-C--:B------:R-:W-:Y:S01]  /*1f40*/  FMUL.FTZ R139, R115, R149.reuse ;  /* 0x00000095738b7220 */ /* 0x080fe20000410000 */
[-C--:B0-----:R-:W-:Y:S01]  /*1f50*/  FMUL.FTZ R140, R114, R149.reuse ;  /* 0x00000095728c7220 */ /* 0x081fe20000410000 */
[----:B------:R-:W0:Y:S01]  /*1f60*/  MUFU.EX2 R141, R142 ;  /* 0x0000008e008d7308 */ /* 0x000e220000000800 */
[----:B------:R-:W-:Y:S01]  /*1f70*/  FMUL.FTZ R143, R116, R149 ;  /* 0x00000095748f7220 */ /* 0x000fe20000410000 */
[----:B------:R-:W-:Y:S01]  /*1f80*/  ISETP.NE.AND P1, PT, R54, 0x1f, PT ;  /* 0x0000001f3600780c */ /* 0x000fe20003f25270 */
[----:B-----5:R-:W-:Y:S01]  /*1f90*/  ULEA UR5, UR6, UR5, 0x18 ;  /* 0x0000000506057291 */ /* 0x020fe2000f8ec0ff */
[----:B------:R-:W2:Y:S04]  /*1fa0*/  MUFU.EX2 R0, R0 ;  /* 0x0000000000007308 */ /* 0x000ea80000000800 */
[----:B------:R-:W0:Y:S04]  /*1fb0*/  MUFU.EX2 R139, R139 ;  /* 0x0000008b008b7308 */ /* 0x000e280000000800 */
[----:B------:R-:W0:Y:S04]  /*1fc0*/  MUFU.EX2 R140, R140 ;  /* 0x0000008c008c7308 */ /* 0x000e280000000800 */
[----:B------:R-:W0:Y:S01]  /*1fd0*/  MUFU.EX2 R143, R143 ;  /* 0x0000008f008f7308 */ /* 0x000e220000000800 */
[----:B------:R-:W-:Y:S01]  /*1fe0*/  BSSY.RECONVERGENT B0, `(.L_x_9445) ;  /* 0x000002a000007945 */ /* 0x000fe20003800200 */
[----:B-1----:R-:W-:Y:S01]  /*1ff0*/  FMUL.FTZ R154, R129, R28 ;  /* 0x0000001c819a7220 */ /* 0x002fe20000410000 */
[----:B------:R-:W-:Y:S01]  /*2000*/  FMUL.FTZ R155, R130, R29 ;  /* 0x0000001d829b7220 */ /* 0x000fe20000410000 */
[----:B---3--:R1:W-:Y:S04]  /*2010*/  STS.128 [R108+0x420], R36 ;  /* 0x000420246c007388 */ /* 0x0083e80000000c00 */
[----:B----4-:R-:W-:Y:S01]  /*2020*/  STS.128 [R108+0x620], R40 ;  /* 0x000620286c007388 */ /* 0x010fe20000000c00 */
[----:B------:R-:W-:-:S03]  /*2030*/  NOP ;  /* 0x0000000000007918 */ /* 0x000fc60000000000 */
[----:B------:R-:W3:Y:S04]  /*2040*/  LDS.128 R44, [R109+0x420] ;  /* 0x000420006d2c7984 */ /* 0x000ee80000000c00 */
[----:B------:R-:W4:Y:S01]  /*2050*/  LDS.128 R48, [R109+0x430] ;  /* 0x000430006d307984 */ /* 0x000f220000000c00 */
[----:B-1----:R-:W-:Y:S01]  /*2060*/  IADD3 R36, PT, PT, R160, UR4, RZ ;  /* 0x00000004a0247c10 */ /* 0x002fe2000fffe0ff */
[-C--:B------:R-:W-:Y:S01]  /*2070*/  FMUL.FTZ R37, R117, R149.reuse ;  /* 0x0000009575257220 */ /* 0x080fe20000410000 */
[----:B------:R-:W-:Y:S02]  /*2080*/  FMUL.FTZ R38, R119, R149 ;  /* 0x0000009577267220 */ /* 0x000fe40000410000 */
[----:B------:R-:W-:Y:S01]  /*2090*/  SEL R36, R36, R93, !P2 ;  /* 0x0000005d24247207 */ /* 0x000fe20005000000 */
[----:B------:R1:W1:Y:S03]  /*20a0*/  MUFU.EX2 R142, R37 ;  /* 0x00000025008e7308 */ /* 0x0002660000000800 */
[----:B------:R-:W-:-:S05]  /*20b0*/  LEA R36, R36, UR5, 0x2 ;  /* 0x0000000524247c11 */ /* 0x000fca000f8e10ff */
[----:B0-----:R0:W-:Y:S01]  /*20c0*/  STS [R36+0x12b8], R141 ;  /* 0x0012b88d24007388 */ /* 0x0011e20000000800 */
[----:B---3--:R-:W-:Y:S01]  /*20d0*/  FMUL.FTZ R157, R123, R46 ;  /* 0x0000002e7b9d7220 */ /* 0x008fe20000410000 */
[----:B------:R-:W-:Y:S01]  /*20e0*/  FMUL.FTZ R46, R118, R149 ;  /* 0x00000095762e7220 */ /* 0x000fe20000410000 */
[----:B------:R-:W-:Y:S02]  /*20f0*/  FMUL.FTZ R153, R121, R44 ;  /* 0x0000002c79997220 */ /* 0x000fe40000410000 */
[----:B------:R0:W3:Y:S04]  /*2100*/  MUFU.EX2 R44, R38 ;  /* 0x00000026002c7308 */ /* 0x0000e80000000800 */
[----:B------:R-:W0:Y:S01]  /*2110*/  MUFU.EX2 R46, R46 ;  /* 0x0000002e002e7308 */ /* 0x000e220000000800 */
        /* <DEDUP_REMOVED lines=13> */
[----:B0123--:R-:W-:Y:S05]  /*21f0*/  @P1 BRA `(.L_x_9446) ;  /* 0x00000000001c1947 */ /* 0x00ffea0003800000 */
[----:B------:R-:W-:Y:S01]  /*2200*/  ISETP.NE.AND P1, PT, R92, UR12, PT ;  /* 0x0000000c5c007c0c */ /* 0x000fe2000bf25270 */
[----:B------:R-:W-:-:S12]  /*2210*/  HFMA2 R40, -RZ, RZ, 1.875, 0 ;  /* 0x3f800000ff287431 */ /* 0x000fd800000001ff */
[----:B------:R-:W-:Y:S05]  /*2220*/  @!P1 BRA `(.L_x_9447) ;  /* 0x0000000000149947 */ /* 0x000fea0003800000 */
[----:B------:R-:W-:-:S04]  /*2230*/  IADD3 R36, PT, PT, R137, UR4, RZ ;  /* 0x0000000489247c10 */ /* 0x000fc8000fffe0ff */
[----:B------:R-:W-:-:S05]  /*2240*/  LEA R36, R36, UR5, 0x2 ;  /* 0x0000000524247c11 */ /* 0x000fca000f8e10ff */
[----:B------:R2:W3:Y:S01]  /*2250*/  LDS R40, [R36+0x12b8] ;  /* 0x0012b80024287984 */ /* 0x0004e20000000800 */
[----:B------:R-:W-:Y:S05]  /*2260*/  BRA `(.L_x_9447) ;  /* 0x0000000000047947 */ /* 0x000fea0003800000 */
.L_x_9446:
[----:B------:R0:W1:Y:S02]  /*2270*/  LDS R40, [R150+0x1abc] ;  /* 0x001abc0096287984 */ /* 0x0000640000000800 */
.L_x_9447:
[----:B------:R-:W-:Y:S05]  /*2280*/  BSYNC.RECONVERGENT B0 ;  /* 0x0000000000007941 */ /* 0x000fea0003800200 */
.L_x_9445:
        /* <DEDUP_REMOVED lines=28> */
[----:B------:R-:W-:-:S03]  /*2450*/  FFMA.FTZ R36, R143, R36, R48 ;  /* 0x000000248f247223 */ /* 0x000fc60000010030 */
[----:B------:R-:W1:Y:S01]  /*2460*/  SHFL.DOWN PT, R156, R163, 0x1, 0x1f ;  /* 0x08201f00a39c7f89 */ /* 0x000e6200000e0000 */
[----:B------:R-:W-:Y:S01]  /*2470*/  FFMA.FTZ R37, R44, R36, R47 ;  /* 0x000000242c257223 */ /* 0x000fe2000001002f */
[----:B------:R-:W-:Y:S01]  /*2480*/  FMUL.FTZ R36, R141, R0 ;  /* 0x000000008d247220 */ /* 0x000fe20000410000 */
[----:B------:R-:W-:Y:S01]  /*2490*/  MOV R164, R39 ;  /* 0x0000002700a47202 */ /* 0x000fe20000000f00 */
        /* <DEDUP_REMOVED lines=20> */
[----:B--2---:R-:W-:Y:S01]  /*25e0*/  @!P3 FMUL.FTZ R39, R163, R156 ;  /* 0x0000009ca327b220 */ /* 0x004fe20000410000 */
[----:B---3--:R-:W-:-:S04]  /*25f0*/  @P1 FMUL.FTZ R159, R159, R36 ;  /* 0x000000249f9f1220 */ /* 0x008fc80000410000 */
[----:B------:R-:W-:Y:S02]  /*2600*/  @!P3 MOV R163, R39 ;  /* 0x0000002700a3b202 */ /* 0x000fe40000000f00 */
[----:B------:R-:W1:Y:S01]  /*2610*/  SHFL.DOWN PT, R39, R164, 0x4, 0x1f ;  /* 0x08801f00a4277f89 */ /* 0x000e6200000e0000 */
[----:B------:R-:W-:Y:S01]  /*2620*/  ISETP.GT.U32.AND P3, PT, R148, 0x1b, PT ;  /* 0x0000001b9400780c */ /* 0x000fe20003f64070 */
[----:B-----5:R-:W-:Y:S01]  /*2630*/  FFMA.FTZ R37, R159, R37, R38 ;  /* 0x000000259f257223 */ /* 0x020fe20000010026 */
[----:B------:R-:W-:Y:S01]  /*2640*/  ISETP.GE.AND P1, PT, R107, 0x2, PT ;  /* 0x000000026b00780c */ /* 0x000fe20003f26270 */
[----:B------:R-:W2:Y:S03]  /*2650*/  SHFL.DOWN PT, R162, R163, 0x4, 0x1f ;  /* 0x08801f00a3a27f89 */ /* 0x000ea600000e0000 */
[----:B------:R-:W-:Y:S01]  /*2660*/  FSEL R156, R38, R37, !P1 ;  /* 0x00000025269c7208 */ /* 0x000fe20004800000 */
[----:B------:R-:W3:Y:S04]  /*2670*/  SHFL.UP PT, R36, R159, 0x2, RZ ;  /* 0x044000009f247989 */ /* 0x000ee800000e00ff */
[----:B------:R-:W5:Y:S02]  /*2680*/  SHFL.UP PT, R37, R156, 0x4, RZ ;  /* 0x048000009c257989 */ /* 0x000f6400000e00ff */
[C---:B-1----:R-:W-:Y:S01]  /*2690*/  @!P3 FFMA.FTZ R164, R163.reuse, R39, R164 ;  /* 0x00000027a3a4b223 */ /* 0x042fe200000100a4 */
[----:B------:R-:W-:Y:S01]  /*26a0*/  MOV R39, RZ ;  /* 0x000000ff00277202 */ /* 0x000fe20000000f00 */
[----:B--2---:R-:W-:-:S03]  /*26b0*/  @!P3 FMUL.FTZ R38, R163, R162 ;  /* 0x000000a2a326b220 */ /* 0x004fc60000410000 */
[----:B------:R-:W1:Y:S01]  /*26c0*/  SHFL.DOWN PT, R165, R164, 0x8, 0x1f ;  /* 0x09001f00a4a57f89 */ /* 0x000e6200000e0000 */
[----:B---3--:R-:W-:Y:S01]  /*26d0*/  @P1 FMUL.FTZ R159, R159, R36 ;  /* 0x000000249f9f1220 */ /* 0x008fe20000410000 */
[----:B------:R-:W-:Y:S01]  /*26e0*/  @!P3 MOV R163, R38 ;  /* 0x0000002600a3b202 */ /* 0x000fe20000000f00 */
[----:B------:R-:W-:Y:S01]  /*26f0*/  HFMA2 R38, -RZ, RZ, 1.875, 0 ;  /* 0x3f800000ff267431 */ /* 0x000fe200000001ff */
[----:B------:R-:W-:Y:S01]  /*2700*/  ISETP.GE.AND P1, PT, R92, UR12, PT ;  /* 0x0000000c5c007c0c */ /* 0x000fe2000bf26270 */
[----:B-----5:R-:W-:Y:S01]  /*2710*/  FFMA.FTZ R37, R159, R37, R156 ;  /* 0x000000259f257223 */ /* 0x020fe2000001009c */
[----:B------:R-:W2:Y:S01]  /*2720*/  SHFL.UP PT, R36, R159, 0x4, RZ ;  /* 0x048000009f247989 */ /* 0x000ea200000e00ff */
[----:B------:R-:W-:Y:S02]  /*2730*/  ISETP.GE.AND P3, PT, R107, 0x4, PT ;  /* 0x000000046b00780c */ /* 0x000fe40003f66270 */
[----:B------:R-:W-:Y:S01]  /*2740*/  ISETP.NE.OR P1, PT, R54, RZ, P1 ;  /* 0x000000ff3600720c */ /* 0x000fe20000f25670 */
[----:B------:R-:W3:Y:S01]  /*2750*/  SHFL.DOWN PT, R162, R163, 0x8, 0x1f ;  /* 0x09001f00a3a27f89 */ /* 0x000ee200000e0000 */
[----:B------:R-:W-:-:S05]  /*2760*/  FSEL R156, R156, R37, !P3 ;  /* 0x000000259c9c7208 */ /* 0x000fca0005800000 */
[----:B------:R-:W5:Y:S06]  /*2770*/  SHFL.UP PT, R37, R156, 0x8, RZ ;  /* 0x050000009c257989 */ /* 0x000f6c00000e00ff */
[----:B------:R-:W-:Y:S01]  /*2780*/  @!P1 LDS.64 R38, [UR6+0x1b38] ;  /* 0x001b3806ff269984 */ /* 0x000fe20008000a00 */
[----:B-1----:R-:W-:Y:S01]  /*2790*/  @!P4 FFMA.FTZ R164, R163, R165, R164 ;  /* 0x000000a5a3a4c223 */ /* 0x002fe200000100a4 */
[----:B------:R-:W-:-:S04]  /*27a0*/  ISETP.GE.AND P1, PT, R107, 0x8, PT ;  /* 0x000000086b00780c */ /* 0x000fc80003f26270 */
[----:B------:R-:W1:Y:S01]  /*27b0*/  SHFL.DOWN PT, R165, R164, 0x10, 0x1f ;  /* 0x0a001f00a4a57f89 */ /* 0x000e6200000e0000 */
[----:B--2---:R-:W-:Y:S01]  /*27c0*/  @P3 FMUL.FTZ R159, R159, R36 ;  /* 0x000000249f9f3220 */ /* 0x004fe20000410000 */
[----:B------:R-:W-:Y:S01]  /*27d0*/  ISETP.GT.U32.AND P3, PT, R148, 0xf, PT ;  /* 0x0000000f9400780c */ /* 0x000fe20003f64070 */
[----:B---3--:R-:W-:-:S03]  /*27e0*/  @!P4 FMUL.FTZ R162, R163, R162 ;  /* 0x000000a2a3a2c220 */ /* 0x008fc60000410000 */
[----:B------:R-:W2:Y:S02]  /*27f0*/  SHFL.UP PT, R36, R159, 0x8, RZ ;  /* 0x050000009f247989 */ /* 0x000ea400000e00ff */
[----:B------:R-:W-:Y:S01]  /*2800*/  @!P4 MOV R163, R162 ;  /* 0x000000a200a3c202 */ /* 0x000fe20000000f00 */
[----:B-----5:R-:W-:-:S04]  /*2810*/  FFMA.FTZ R37, R159, R37, R156 ;  /* 0x000000259f257223 */ /* 0x020fc8000001009c */
[----:B------:R-:W3:Y:S01]  /*2820*/  SHFL.DOWN PT, R166, R163, 0x10, 0x1f ;  /* 0x0a001f00a3a67f89 */ /* 0x000ee200000e0000 */
[----:B------:R-:W-:-:S05]  /*2830*/  FSEL R162, R156, R37, !P1 ;  /* 0x000000259ca27208 */ /* 0x000fca0004800000 */
[----:B------:R-:W5:Y:S01]  /*2840*/  SHFL.UP PT, R37, R162, 0x10, RZ ;  /* 0x06000000a2257989 */ /* 0x000f6200000e00ff */
[----:B-1----:R-:W-:-:S05]  /*2850*/  @!P3 FFMA.FTZ R164, R163, R165, R164 ;  /* 0x000000a5a3a4b223 */ /* 0x002fca00000100a4 */
[----:B------:R-:W-:Y:S01]  /*2860*/  SHFL.DOWN PT, R165, R164, 0x1, 0x1f ;  /* 0x08201f00a4a57f89 */ /* 0x000fe200000e0000 */
[----:B--2---:R-:W-:Y:S01]  /*2870*/  @P1 FMUL.FTZ R159, R159, R36 ;  /* 0x000000249f9f1220 */ /* 0x004fe20000410000 */
[----:B------:R-:W-:Y:S02]  /*2880*/  ISETP.GE.AND P1, PT, R107, 0x10, PT ;  /* 0x000000106b00780c */ /* 0x000fe40003f26270 */
[----:B------:R-:W-:Y:S04]  /*2890*/  SHFL.IDX PT, R164, R164, RZ, 0x1f ;  /* 0x00001fffa4a47589 */ /* 0x000fe800000e0000 */
[----:B------:R-:W1:Y:S01]  /*28a0*/  SHFL.UP PT, R36, R159, 0x10, RZ ;  /* 0x060000009f247989 */ /* 0x000e6200000e00ff */
[----:B---3--:R-:W-:-:S03]  /*28b0*/  @!P3 FMUL.FTZ R156, R163, R166 ;  /* 0x000000a6a39cb220 */ /* 0x008fc60000410000 */
[----:B------:R-:W-:Y:S02]  /*28c0*/  SHFL.IDX PT, R166, R39, RZ, 0x1f ;  /* 0x00001fff27a67589 */ /* 0x000fe400000e0000 */
[----:B------:R-:W-:Y:S01]  /*28d0*/  @!P3 MOV R163, R156 ;  /* 0x0000009c00a3b202 */ /* 0x000fe20000000f00 */
[----:B-----5:R-:W-:Y:S01]  /*28e0*/  FFMA.FTZ R37, R159, R37, R162 ;  /* 0x000000259f257223 */ /* 0x020fe200000100a2 */
[----:B------:R-:W-:-:S03]  /*28f0*/  ISETP.NE.AND P3, PT, R54, 0x1f, PT ;  /* 0x0000001f3600780c */ /* 0x000fc60003f65270 */
[----:B------:R-:W2:Y:S01]  /*2900*/  SHFL.DOWN PT, R156, R163, 0x1, 0x1f ;  /* 0x08201f00a39c7f89 */ /* 0x000ea200000e0000 */
[----:B------:R-:W-:-:S03]  /*2910*/  FSEL R162, R162, R37, !P1 ;  /* 0x00000025a2a27208 */ /* 0x000fc60004800000 */
[----:B------:R-:W3:Y:S04]  /*2920*/  SHFL.IDX PT, R163, R163, RZ, 0x1f ;  /* 0x00001fffa3a37589 */ /* 0x000ee800000e0000 */
[----:B------:R-:W-:Y:S01]  /*2930*/  SHFL.UP PT, R162, R162, 0x1, RZ ;  /* 0x04200000a2a27989 */ /* 0x000fe200000e00ff */
[----:B-1----:R-:W-:-:S06]  /*2940*/  @P1 FMUL.FTZ R159, R159, R36 ;  /* 0x000000249f9f1220 */ /* 0x002fcc0000410000 */
[----:B------:R-:W-:Y:S01]  /*2950*/  SHFL.UP PT, R159, R159, 0x1, RZ ;  /* 0x042000009f9f7989 */ /* 0x000fe200000e00ff */
[----:B--2---:R-:W-:-:S04]  /*2960*/  @P3 FFMA.FTZ R166, R156, R166, R165 ;  /* 0x000000a69ca63223 */ /* 0x004fc800000100a5 */
[----:B------:R-:W-:Y:S01]  /*2970*/  FFMA.FTZ R149, R166, R40, R149 ;  /* 0x00000028a6957223 */ /* 0x000fe20000010095 */
[C---:B---3--:R-:W-:Y:S01]  /*2980*/  FFMA.FTZ R39, R163.reuse, R39, R164 ;  /* 0x00000027a3277223 */ /* 0x048fe200000100a4 */
[----:B------:R-:W-:Y:S02]  /*2990*/  FMUL.FTZ R38, R163, R38 ;  /* 0x00000026a3267220 */ /* 0x000fe40000410000 */
[----:B------:R-:W-:-:S04]  /*29a0*/  FFMA.FTZ R151, R46, R149, R151 ;  /* 0x000000952e977223 */ /* 0x000fc80000010097 */
[----:B------:R-:W-:Y:S01]  /*29b0*/  FFMA.FTZ R156, R44, R151, R41 ;  /* 0x000000972c9c7223 */ /* 0x000fe20000010029 */
[----:B------:R-:W-:-:S04]  /*29c0*/  IMAD.WIDE.U32 R40, R70, UR4, R66 ;  /* 0x0000000446287c25 */ /* 0x000fc8000f8e0042 */
[----:B------:R-:W-:Y:S01]  /*29d0*/  FFMA.FTZ R185, R143, R156, R42 ;  /* 0x0000009c8fb97223 */ /* 0x000fe2000001002a */
[----:B------:R-:W-:Y:S01]  /*29e0*/  IMAD R37, R71, UR4, R41 ;  /* 0x0000000447257c24 */ /* 0x000fe2000f8e0229 */
[----:B------:R-:W-:Y:S02]  /*29f0*/  LEA R36, P1, R40, UR8, 0x2 ;  /* 0x0000000828247c11 */ /* 0x000fe4000f8210ff */
[----:B------:R-:W-:Y:S01]  /*2a00*/  FFMA.FTZ R187, R142, R185, R43 ;  /* 0x000000b98ebb7223 */ /* 0x000fe2000001002b */
[----:B------:R-:W-:Y:S01]  /*2a10*/  IMAD.WIDE.U32 R42, R68, UR4, R64 ;  /* 0x00000004442a7c25 */ /* 0x000fe2000f8e0040 */
[----:B------:R-:W-:-:S03]  /*2a20*/  LEA.HI.X R37, R40, UR9, R37, 0x2, P1 ;  /* 0x0000000928257c11 */ /* 0x000fc600088f1425 */
[----:B------:R-:W-:Y:S01]  /*2a30*/  FFMA.FTZ R189, R140, R187, R157 ;  /* 0x000000bb8cbd7223 */ /* 0x000fe2000001009d */
[----:B------:R-:W-:Y:S01]  /*2a40*/  IMAD R41, R69, UR4, R43 ;  /* 0x0000000445297c24 */ /* 0x000fe2000f8e022b */
[----:B------:R-:W-:Y:S01]  /*2a50*/  ISETP.NE.AND P1, PT, R54, RZ, PT ;  /* 0x000000ff3600720c */ /* 0x000fe20003f25270 */
[----:B------:R-:W-:Y:S01]  /*2a60*/  FMUL.FTZ R157, R117, R185 ;  /* 0x000000b9759d7220 */ /* 0x000fe20000410000 */
[----:B------:R-:W-:-:S04]  /*2a70*/  FFMA.FTZ R43, R139, R189, R152 ;  /* 0x000000bd8b2b7223 */ /* 0x000fc80000010098 */
[----:B------:R-:W-:Y:S01]  /*2a80*/  FFMA.FTZ R191, R0, R43, R153 ;  /* 0x0000002b00bf7223 */ /* 0x000fe20000010099 */
[----:B------:R-:W-:-:S06]  /*2a90*/  FMUL.FTZ R153, R115, R189 ;  /* 0x000000bd73997220 */ /* 0x000fcc0000410000 */
[----:B------:R1:W-:Y:S02]  /*2aa0*/  @!P1 STS.64 [UR6+0x1b38], R38 ;  /* 0x001b3826ff009988 */ /* 0x0003e40008000a06 */
[----:B-1----:R-:W-:Y:S02]  /*2ab0*/  FMUL.FTZ R38, R116, R156 ;  /* 0x0000009c74267220 */ /* 0x002fe40000410000 */
[----:B----4-:R-:W1:Y:S02]  /*2ac0*/  SHFL.IDX PT, R158, R158, RZ, 0x1f ;  /* 0x00001fff9e9e7589 */ /* 0x010e6400000e0000 */
[----:B-1----:R-:W-:Y:S01]  /*2ad0*/  @P2 FFMA.FTZ R158, R159, R158, R162 ;  /* 0x0000009e9f9e2223 */ /* 0x002fe200000100a2 */
[----:B------:R-:W-:Y:S01]  /*2ae0*/  LEA R40, P2, R42, UR10, 0x2 ;  /* 0x0000000a2a287c11 */ /* 0x000fe2000f8410ff */
[----:B------:R-:W-:Y:S02]  /*2af0*/  FMUL.FTZ R159, R8, R157 ;  /* 0x0000009d089f7220 */ /* 0x000fe40000410000 */
[----:B------:R-:W-:Y:S01]  /*2b00*/  FFMA.FTZ R158, R141, R158, R154 ;  /* 0x0000009e8d9e7223 */ /* 0x000fe2000001009a */
[----:B------:R-:W-:Y:S01]  /*2b10*/  FMUL.FTZ R141, R113, R191 ;  /* 0x000000bf718d7220 */ /* 0x000fe20000410000 */
[----:B------:R-:W-:-:S02]  /*2b20*/  LEA.HI.X R41, R42, UR11, R41, 0x2, P2 ;  /* 0x0000000b2a297c11 */ /* 0x000fc400090f1429 */
[----:B------:R-:W-:Y:S01]  /*2b30*/  FFMA.FTZ R162, R0, R158, R155 ;  /* 0x0000009e00a27223 */ /* 0x000fe2000001009b */
[----:B------:R-:W-:Y:S01]  /*2b40*/  FADD.FTZ R0, -R154, R158 ;  /* 0x0000009e9a007221 */ /* 0x000fe20000010100 */
[----:B------:R-:W-:Y:S01]  /*2b50*/  FMUL.FTZ R154, R112, R43 ;  /* 0x0000002b709a7220 */ /* 0x000fe20000410000 */
[-C--:B------:R-:W-:Y:S01]  /*2b60*/  FMUL.FTZ R152, R4, R141.reuse ;  /* 0x0000008d04987220 */ /* 0x080fe20000410000 */
[----:B------:R-:W-:Y:S01]  /*2b70*/  FFMA.FTZ R164, R139, R162, R50 ;  /* 0x000000a28ba47223 */ /* 0x000fe20000010032 */
[----:B------:R-:W-:Y:S01]  /*2b80*/  FADD.FTZ R155, -R155, R162 ;  /* 0x000000a29b9b7221 */ /* 0x000fe20000010100 */
[----:B------:R-:W-:Y:S01]  /*2b90*/  FFMA.FTZ R42, R0, R141, RZ ;  /* 0x0000008d002a7223 */ /* 0x000fe200000100ff */
[----:B------:R-:W-:Y:S01]  /*2ba0*/  FMUL.FTZ R139, R5, R154 ;  /* 0x0000009a058b7220 */ /* 0x000fe20000410000 */
[----:B------:R-:W-:Y:S01]  /*2bb0*/  FFMA.FTZ R140, R140, R164, R51 ;  /* 0x000000a48c8c7223 */ /* 0x000fe20000010033 */
[----:B------:R-:W-:Y:S01]  /*2bc0*/  FADD.FTZ R141, -R50, R164 ;  /* 0x000000a4328d7221 */ /* 0x000fe20000010100 */
[----:B------:R-:W-:Y:S01]  /*2bd0*/  FFMA.FTZ R42, R155, R154, R42 ;  /* 0x0000009a9b2a7223 */ /* 0x000fe2000001002a */
[----:B------:R-:W-:Y:S01]  /*2be0*/  STS [R95], R152 ;  /* 0x000000985f007388 */ /* 0x000fe20000000800 */
[----:B------:R-:W-:Y:S01]  /*2bf0*/  FFMA.FTZ R142, R142, R140, R49 ;  /* 0x0000008c8e8e7223 */ /* 0x000fe20000010031 */
[----:B------:R-:W-:Y:S01]  /*2c00*/  FMUL.FTZ R50, R114, R187 ;  /* 0x000000bb72327220 */ /* 0x000fe20000410000 */
[-C--:B------:R-:W-:Y:S01]  /*2c10*/  FFMA.FTZ R42, R141, R153.reuse, R42 ;  /* 0x000000998d2a7223 */ /* 0x080fe2000001002a */
[----:B------:R-:W-:Y:S01]  /*2c20*/  FMUL.FTZ R153, R6, R153 ;  /* 0x0000009906997220 */ /* 0x000fe20000410000 */
[----:B------:R-:W-:Y:S01]  /*2c30*/  FFMA.FTZ R183, R143, R142, R48 ;  /* 0x0000008e8fb77223 */ /* 0x000fe20000010030 */
[----:B------:R-:W-:Y:S01]  /*2c40*/  FADD.FTZ R51, -R51, R140 ;  /* 0x0000008c33337221 */ /* 0x000fe20000010100 */
[----:B------:R1:W-:Y:S01]  /*2c50*/  STS [R96+0x4], R139 ;  /* 0x0000048b60007388 */ /* 0x0003e20000000800 */
[-C--:B------:R-:W-:Y:S01]  /*2c60*/  FMUL.FTZ R39, R7, R50.reuse ;  /* 0x0000003207277220 */ /* 0x080fe20000410000 */
[----:B------:R-:W-:Y:S01]  /*2c70*/  FADD.FTZ R143, -R48, R183 ;  /* 0x000000b7308f7221 */ /* 0x000fe20000010100 */
[----:B------:R-:W-:Y:S01]  /*2c80*/  FMUL.FTZ R48, R118, R149 ;  /* 0x0000009576307220 */ /* 0x000fe20000410000 */
[----:B------:R2:W-:Y:S01]  /*2c90*/  STS [R96+0x8], R153 ;  /* 0x0000089960007388 */ /* 0x0005e20000000800 */
[----:B------:R-:W-:Y:S01]  /*2ca0*/  FFMA.FTZ R42, R51, R50, R42 ;  /* 0x00000032332a7223 */ /* 0x000fe2000001002a */
[----:B------:R-:W-:Y:S01]  /*2cb0*/  FADD.FTZ R49, -R49, R142 ;  /* 0x0000008e31317221 */ /* 0x000fe20000010100 */
[----:B------:R-:W-:Y:S01]  /*2cc0*/  FMUL.FTZ R165, R11, R48 ;  /* 0x000000300ba57220 */ /* 0x000fe20000410000 */
[----:B------:R3:W-:Y:S01]  /*2cd0*/  STS [R96+0x10], R159 ;  /* 0x0000109f60007388 */ /* 0x0007e20000000800 */
[----:B------:R-:W-:Y:S01]  /*2ce0*/  FFMA.FTZ R44, R44, R183, R47 ;  /* 0x000000b72c2c7223 */ /* 0x000fe2000001002f */
[-C--:B-1----:R-:W-:Y:S01]  /*2cf0*/  FMUL.FTZ R139, R9, R38.reuse ;  /* 0x00000026098b7220 */ /* 0x082fe20000410000 */
[----:B------:R-:W-:Y:S01]  /*2d00*/  FFMA.FTZ R42, R49, R157, R42 ;  /* 0x0000009d312a7223 */ /* 0x000fe2000001002a */
[----:B------:R1:W-:Y:S01]  /*2d10*/  STS [R96+0xc], R39 ;  /* 0x00000c2760007388 */ /* 0x0003e20000000800 */
[----:B------:R-:W-:Y:S01]  /*2d20*/  FADD.FTZ R157, -R47, R44 ;  /* 0x0000002c2f9d7221 */ /* 0x000fe20000010100 */
[----:B--2---:R-:W-:Y:S01]  /*2d30*/  FMUL.FTZ R153, R119, R151 ;  /* 0x0000009777997220 */ /* 0x004fe20000410000 */
[----:B------:R-:W-:Y:S01]  /*2d40*/  FFMA.FTZ R42, R143, R38, R42 ;  /* 0x000000268f2a7223 */ /* 0x000fe2000001002a */
[----:B------:R2:W-:Y:S01]  /*2d50*/  STS [R96+0x14], R139 ;  /* 0x0000148b60007388 */ /* 0x0005e20000000800 */
[----:B------:R-:W-:Y:S01]  /*2d60*/  FFMA.FTZ R46, R46, R44, R45 ;  /* 0x0000002c2e2e7223 */ /* 0x000fe2000001002d */
[-C--:B---3--:R-:W-:Y:S01]  /*2d70*/  FMUL.FTZ R159, R10, R153.reuse ;  /* 0x000000990a9f7220 */ /* 0x088fe20000410000 */
[----:B------:R-:W-:Y:S01]  /*2d80*/  FFMA.FTZ R42, R157, R153, R42 ;  /* 0x000000999d2a7223 */ /* 0x000fe2000001002a */
[----:B------:R3:W-:Y:S01]  /*2d90*/  STS [R96+0x1c], R165 ;  /* 0x00001ca560007388 */ /* 0x0007e20000000800 */
[----:B------:R-:W-:Y:S01]  /*2da0*/  FADD.FTZ R163, -R45, R46 ;  /* 0x0000002e2da37221 */ /* 0x000fe20000010100 */
[----:B------:R-:W-:Y:S01]  /*2db0*/  FMUL.FTZ R38, R121, R158 ;  /* 0x0000009e79267220 */ /* 0x000fe20000410000 */
[----:B-1----:R-:W-:Y:S01]  /*2dc0*/  FMUL.FTZ R39, R120, R162 ;  /* 0x000000a278277220 */ /* 0x002fe20000410000 */
[----:B------:R1:W-:Y:S01]  /*2dd0*/  STS [R96+0x18], R159 ;  /* 0x0000189f60007388 */ /* 0x0003e20000000800 */
[----:B------:R-:W-:Y:S01]  /*2de0*/  FFMA.FTZ R193, R163, R48, R42 ;  /* 0x00000030a3c17223 */ /* 0x000fe2000001002a */
[----:B------:R-:W-:Y:S01]  /*2df0*/  IADD3 R42, PT, PT, -R161, UR7, RZ ;  /* 0x00000007a12a7c10 */ /* 0x000fe2000fffe1ff */
[----:B------:R-:W-:Y:S01]  /*2e00*/  FMUL.FTZ R45, R123, R164 ;  /* 0x000000a47b2d7220 */ /* 0x000fe20000410000 */
[----:B------:R-:W-:Y:S01]  /*2e10*/  BAR.SYNC.DEFER_BLOCKING 0x0 ;  /* 0x0000000000007b1d */ /* 0x000fe20000010000 */
[----:B------:R-:W-:Y:S01]  /*2e20*/  FMUL.FTZ R47, R122, R140 ;  /* 0x0000008c7a2f7220 */ /* 0x000fe20000410000 */
[----:B------:R-:W-:Y:S01]  /*2e30*/  ISETP.GE.AND P2, PT, R42, 0x1, PT ;  /* 0x000000012a00780c */ /* 0x000fe20003f46270 */
[----:B--2---:R-:W-:Y:S01]  /*2e40*/  FMUL.FTZ R139, R125, R142 ;  /* 0x0000008e7d8b7220 */ /* 0x004fe20000410000 */
[----:B------:R-:W-:Y:S01]  /*2e50*/  FMUL.FTZ R153, R124, R183 ;  /* 0x000000b77c997220 */ /* 0x000fe20000410000 */
[----:B---3--:R-:W-:Y:S01]  /*2e60*/  FMUL.FTZ R165, R126, R46 ;  /* 0x0000002e7ea57220 */ /* 0x008fe20000410000 */
[----:B-1----:R-:W-:Y:S01]  /*2e70*/  FMUL.FTZ R159, R127, R44 ;  /* 0x0000002c7f9f7220 */ /* 0x002fe20000410000 */
[----:B------:R-:W-:-:S02]  /*2e80*/  ISETP.GE.AND P3, PT, R42, 0x21, PT ;  /* 0x000000212a00780c */ /* 0x000fc40003f66270 */
[----:B------:R-:W-:Y:S01]  /*2e90*/  ISETP.GE.AND P6, PT, R42, 0x41, PT ;  /* 0x000000412a00780c */ /* 0x000fe20003fc6270 */
[----:B------:R1:W2:Y:S04]  /*2ea0*/  LDS R167, [R104] ;  /* 0x0000000068a77984 */ /* 0x0002a80000000800 */
[----:B------:R1:W3:Y:S04]  /*2eb0*/  LDS R169, [R97+0x80] ;  /* 0x0000800061a97984 */ /* 0x0002e80000000800 */
        /* <DEDUP_REMOVED lines=15> */
[----:B--234-:R-:W-:Y:S05]  /*2fb0*/  @!P2 BRA `(.L_x_9449) ;  /* 0x00000000000ca947 */ /* 0x01cfea0003800000 */
[----:B-1----:R-:W1:Y:S04]  /*2fc0*/  LDS R39, [R104+0x420] ;  /* 0x0004200068277984 */ /* 0x002e680000000800 */
[----:B------:R2:W-:Y:S04]  /*2fd0*/  REDG.E.ADD.F32.FTZ.RN.STRONG.GPU desc[UR16][R36.64], R167 ;  /* 0x000000a7240079a6 */ /* 0x0005e8000c12f310 */
[----:B-1----:R2:W-:Y:S02]  /*2fe0*/  REDG.E.ADD.F32.FTZ.RN.STRONG.GPU desc[UR16][R40.64], R39 ;  /* 0x00000027280079a6 */ /* 0x0025e4000c12f310 */
.L_x_9449:
[----:B------:R-:W-:Y:S05]  /*2ff0*/  BSYNC.RECONVERGENT B0 ;  /* 0x0000000000007941 */ /* 0x000fea0003800200 */
.L_x_9448:
[----:B-12---:R1:W2:Y:S01]  /*3000*/  LDS R39, [R97+0x4a0] ;  /* 0x0004a00061277984 */ /* 0x0062a20000000800 */
[----:B------:R-:W-:Y:S04]  /*3010*/  BSSY.RECONVERGENT B0, `(.L_x_9450) ;  /* 0x0000004000007945 */ /* 0x000fe80003800200 */
[----:B------:R-:W-:Y:S05]  /*3020*/  @!P3 BRA `(.L_x_9451) ;  /* 0x000000000008b947 */ /* 0x000fea0003800000 */
[----:B------:R3:W-:Y:S04]  /*3030*/  REDG.E.ADD.F32.FTZ.RN.STRONG.GPU desc[UR16][R36.64+0x80], R169 ;  /* 0x000080a9240079a6 */ /* 0x0007e8000c12f310 */
[----:B--2---:R3:W-:Y:S02]  /*3040*/  REDG.E.ADD.F32.FTZ.RN.STRONG.GPU desc[UR16][R40.64+0x80], R39 ;  /* 0x00008027280079a6 */ /* 0x0047e4000c12f310 */
.L_x_9451:
[----:B------:R-:W-:Y:S05]  /*3050*/  BSYNC.RECONVERGENT B0 ;  /* 0x0000000000007941 */ /* 0x000fea0003800200 */
.L_x_9450:
[----:B--23--:R2:W3:Y:S01]  /*3060*/  LDS R39, [R98+0x520] ;  /* 0x0005200062277984 */ /* 0x00c4e20000000800 */
[C---:B------:R-:W-:Y:S01]  /*3070*/  ISETP.GE.AND P4, PT, R42.reuse, 0x61, PT ;  /* 0x000000612a00780c */ /* 0x040fe20003f86270 */
[----:B------:R-:W-:Y:S01]  /*3080*/  BSSY.RECONVERGENT B0, `(.L_x_9452) ;  /* 0x0000009000007945 */ /* 0x000fe20003800200 */
[C---:B------:R-:W-:Y:S02]  /*3090*/  ISETP.GE.AND P2, PT, R42.reuse, 0x81, PT ;  /* 0x000000812a00780c */ /* 0x040fe40003f46270 */
[----:B------:R-:W-:Y:S02]  /*30a0*/  P2R R38, PR, RZ, 0x10 ;  /* 0x00000010ff267803 */ /* 0x000fe40000000000 */
[C---:B------:R-:W-:Y:S02]  /*30b0*/  ISETP.GE.AND P3, PT, R42.reuse, 0xa1, PT ;  /* 0x000000a12a00780c */ /* 0x040fe40003f66270 */
[C---:B------:R-:W-:Y:S02]  /*30c0*/  ISETP.GE.AND P4, PT, R42.reuse, 0xc1, PT ;  /* 0x000000c12a00780c */ /* 0x040fe40003f86270 */
[----:B------:R-:W-:Y:S01]  /*30d0*/  ISETP.GE.AND P5, PT, R42, 0xe1, PT ;  /* 0x000000e12a00780c */ /* 0x000fe20003fa6270 */
[----:B------:R-:W-:-:S12]  /*30e0*/  @!P6 BRA `(.L_x_9453) ;  /* 0x000000000008e947 */ /* 0x000fd80003800000 */
[----:B------:R4:W-:Y:S04]  /*30f0*/  REDG.E.ADD.F32.FTZ.RN.STRONG.GPU desc[UR16][R36.64+0x100], R171 ;  /* 0x000100ab240079a6 */ /* 0x0009e8000c12f310 */
[----:B---3--:R4:W-:Y:S02]  /*3100*/  REDG.E.ADD.F32.FTZ.RN.STRONG.GPU desc[UR16][R40.64+0x100], R39 ;  /* 0x00010027280079a6 */ /* 0x0089e4000c12f310 */
.L_x_9453:
[----:B------:R-:W-:Y:S05]  /*3110*/  BSYNC.RECONVERGENT B0 ;  /* 0x0000000000007941 */ /* 0x000fea0003800200 */
.L_x_9452:
[----:B---34-:R3:W4:Y:S01]  /*3120*/  LDS R39, [R99+0x5a0] ;  /* 0x0005a00063277984 */ /* 0x0187220000000800 */
[----:B------:R-:W-:Y:S01]  /*3130*/  ISETP.NE.AND P6, PT, R38, RZ, PT ;  /* 0x000000ff2600720c */ /* 0x000fe20003fc5270 */
[----:B------:R-:W-:-:S12]  /*3140*/  BSSY.RECONVERGENT B0, `(.L_x_9454) ;  /* 0x0000004000007945 */ /* 0x000fd80003800200 */
[----:B---3--:R-:W-:Y:S05]  /*3150*/  @!P6 BRA `(.L_x_9455) ;  /* 0x000000000008e947 */ /* 0x008fea0003800000 */
[----:B0-----:R3:W-:Y:S04]  /*3160*/  REDG.E.ADD.F32.FTZ.RN.STRONG.GPU desc[UR16][R36.64+0x180], R173 ;  /* 0x000180ad240079a6 */ /* 0x0017e8000c12f310 */
[----:B----4-:R3:W-:Y:S02]  /*3170*/  REDG.E.ADD.F32.FTZ.RN.STRONG.GPU desc[UR16][R40.64+0x180], R39 ;  /* 0x00018027280079a6 */ /* 0x0107e4000c12f310 */
.L_x_9455:
[----:B------:R-:W-:Y:S05]  /*3180*/  BSYNC.RECONVERGENT B0 ;  /* 0x0000000000007941 */ /* 0x000fea0003800200 */
.L_x_9454:
[----:B---34-:R3:W4:Y:S01]  /*3190*/  LDS R39, [R100+0x620] ;  /* 0x0006200064277984 */ /* 0x0187220000000800 */
[----:B------:R-:W-:Y:S04]  /*31a0*/  BSSY.RECONVERGENT B0, `(.L_x_9456) ;  /* 0x0000004000007945 */ /* 0x000fe80003800200 */
[----:B------:R-:W-:Y:S05]  /*31b0*/  @!P2 BRA `(.L_x_9457) ;  /* 0x000000000008a947 */ /* 0x000fea0003800000 */
[----:B0-----:R0:W-:Y:S04]  /*31c0*/  REDG.E.ADD.F32.FTZ.RN.STRONG.GPU desc[UR16][R36.64+0x200], R175 ;  /* 0x000200af240079a6 */ /* 0x0011e8000c12f310 */
[----:B----4-:R0:W-:Y:S02]  /*31d0*/  REDG.E.ADD.F32.FTZ.RN.STRONG.GPU desc[UR16][R40.64+0x200], R39 ;  /* 0x00020027280079a6 */ /* 0x0101e4000c12f310 */
.L_x_9457:
[----:B------:R-:W-:Y:S05]  /*31e0*/  BSYNC.RECONVERGENT B0 ;  /* 0x0000000000007941 */ /* 0x000fea0003800200 */
.L_x_9456:
[----:B0---4-:R0:W4:Y:S01]  /*31f0*/  LDS R39, [R101+0x6a0] ;  /* 0x0006a00065277984 */ /* 0x0111220000000800 */
[----:B------:R-:W-:Y:S04]  /*3200*/  BSSY.RECONVERGENT B0, `(.L_x_9458) ;  /* 0x0000004000007945 */ /* 0x000fe80003800200 */
[----:B------:R-:W-:Y:S05]  /*3210*/  @!P3 BRA `(.L_x_9459) ;  /* 0x000000000008b947 */ /* 0x000fea0003800000 */
[----:B------:R0:W-:Y:S04]  /*3220*/  REDG.E.ADD.F32.FTZ.RN.STRONG.GPU desc[UR16][R36.64+0x280], R177 ;  /* 0x000280b1240079a6 */ /* 0x0001e8000c12f310 */
[----:B----4-:R0:W-:Y:S02]  /*3230*/  REDG.E.ADD.F32.FTZ.RN.STRONG.GPU desc[UR16][R40.64+0x280], R39 ;  /* 0x00028027280079a6 */ /* 0x0101e4000c12f310 */
.L_x_9459:
[----:B------:R-:W-:Y:S05]  /*3240*/  BSYNC.RECONVERGENT B0 ;  /* 0x0000000000007941 */ /* 0x000fea0003800200 */
.L_x_9458:
[----:B0---4-:R0:W4:Y:S01]  /*3250*/  LDS R39, [R102+0x720] ;  /* 0x0007200066277984 */ /* 0x0111220000000800 */
[----:B------:R-:W-:Y:S04]  /*3260*/  BSSY.RECONVERGENT B0, `(.L_x_9460) ;  /* 0x0000004000007945 */ /* 0x000fe80003800200 */
[----:B------:R-:W-:Y:S05]  /*3270*/  @!P4 BRA `(.L_x_9461) ;  /* 0x000000000008c947 */ /* 0x000fea0003800000 */
[----:B------:R0:W-:Y:S04]  /*3280*/  REDG.E.ADD.F32.FTZ.RN.STRONG.GPU desc[UR16][R36.64+0x300], R179 ;  /* 0x000300b3240079a6 */ /* 0x0001e8000c12f310 */
[----:B----4-:R0:W-:Y:S02]  /*3290*/  REDG.E.ADD.F32.FTZ.RN.STRONG.GPU desc[UR16][R40.64+0x300], R39 ;  /* 0x00030027280079a6 */ /* 0x0101e4000c12f310 */
.L_x_9461:
[----:B------:R-:W-:Y:S05]  /*32a0*/  BSYNC.RECONVERGENT B0 ;  /* 0x0000000000007941 */ /* 0x000fea0003800200 */
.L_x_9460:
[----:B0---4-:R0:W4:Y:S01]  /*32b0*/  LDS R39, [R103+0x7a0] ;  /* 0x0007a00067277984 */ /* 0x0111220000000800 */
[----:B------:R-:W-:Y:S04]  /*32c0*/  BSSY.RECONVERGENT B0, `(.L_x_9462) ;  /* 0x0000004000007945 */ /* 0x000fe80003800200 */
[----:B------:R-:W-:Y:S05]  /*32d0*/  @!P5 BRA `(.L_x_9463) ;  /* 0x000000000008d947 */ /* 0x000fea0003800000 */
[----:B------:R0:W-:Y:S04]  /*32e0*/  REDG.E.ADD.F32.FTZ.RN.STRONG.GPU desc[UR16][R36.64+0x380], R181 ;  /* 0x000380b5240079a6 */ /* 0x0001e8000c12f310 */
[----:B----4-:R0:W-:Y:S02]  /*32f0*/  REDG.E.ADD.F32.FTZ.RN.STRONG.GPU desc[UR16][R40.64+0x380], R39 ;  /* 0x00038027280079a6 */ /* 0x0101e4000c12f310 */
.L_x_9463:
[----:B------:R-:W-:Y:S05]  /*3300*/  BSYNC.RECONVERGENT B0 ;  /* 0x0000000000007941 */ /* 0x000fea0003800200 */
.L_x_9462:
[----:B0-----:R-:W0:Y:S01]  /*3310*/  SHFL.DOWN P2, R36, R193, 0x1, 0x1f ;  /* 0x08201f00c1247f89 */ /* 0x001e220000040000 */
        /* <DEDUP_REMOVED lines=23> */
[----:B0-----:R-:W-:Y:S01]  /*3490*/  @P2 FADD R36, R193, R36 ;  /* 0x00000024c1242221 */ /* 0x001fe20000000000 */
[----:B------:R-:W-:Y:S01]  /*34a0*/  FFMA.FTZ R31, R4, R29, R31 ;  /* 0x0000001d041f7223 */ /* 0x000fe2000001001f */
[----:B------:R-:W-:Y:S01]  /*34b0*/  BSSY.RECONVERGENT B0, `(.L_x_9464) ;  /* 0x000002a000007945 */ /* 0x000fe20003800200 */
[----:B------:R-:W-:Y:S01]  /*34c0*/  FFMA.FTZ R27, R118, R40, R27 ;  /* 0x00000028761b7223 */ /* 0x000fe2000001001b */
[----:B------:R-:W-:Y:S01]  /*34d0*/  FFMA.FTZ R26, R119, R37, R26 ;  /* 0x00000025771a7223 */ /* 0x000fe2000001001a */
[----:B----4-:R-:W0:Y:S01]  /*34e0*/  SHFL.DOWN P2, R39, R36, 0x2, 0x1f ;  /* 0x08401f0024277f89 */ /* 0x010e220000040000 */
        /* <DEDUP_REMOVED lines=21> */
[----:B0-----:R-:W-:-:S05]  /*3640*/  @P2 FADD R42, R39, R42 ;  /* 0x0000002a272a2221 */ /* 0x001fca0000000000 */
[----:B------:R-:W0:Y:S02]  /*3650*/  SHFL.DOWN P2, R41, R42, 0x8, 0x1f ;  /* 0x09001f002a297f89 */ /* 0x000e240000040000 */
[----:B0-----:R-:W-:Y:S01]  /*3660*/  @P2 FADD R41, R42, R41 ;  /* 0x000000292a292221 */ /* 0x001fe20000000000 */
[----:B------:R-:W-:-:S04]  /*3670*/  FMUL.FTZ R42, R138, R149 ;  /* 0x000000958a2a7220 */ /* 0x000fc80000410000 */
[----:B------:R-:W0:Y:S01]  /*3680*/  SHFL.DOWN P2, R44, R41, 0x10, 0x1f ;  /* 0x0a001f00292c7f89 */ /* 0x000e220000040000 */
[----:B------:R-:W-:-:S04]  /*3690*/  FMUL.FTZ R42, R163, R42 ;  /* 0x0000002aa32a7220 */ /* 0x000fc80000410000 */
[----:B------:R-:W-:-:S04]  /*36a0*/  FFMA.FTZ R42, R11, R40, R42 ;  /* 0x000000280b2a7223 */ /* 0x000fc8000001002a */
        /* <DEDUP_REMOVED lines=10> */
.L_x_9465:
[----:B------:R-:W-:Y:S05]  /*3750*/  BSYNC.RECONVERGENT B0 ;  /* 0x0000000000007941 */ /* 0x000fea0003800200 */
.L_x_9464:
[----:B------:R-:W-:-:S04]  /*3760*/  UIADD3 UR4, UPT, UPT, UR4, 0x1, URZ ;  /* 0x0000000104047890 */ /* 0x000fc8000fffe0ff */
[----:B------:R-:W-:-:S09]  /*3770*/  UISETP.GE.AND UP0, UPT, UR4, UR13, UPT ;  /* 0x0000000d0400728c */ /* 0x000fd2000bf06270 */
[----:B------:R-:W-:Y:S05]  /*3780*/  BRA.U !UP0, `(.L_x_9466) ;  /* 0xffffffe5086c7547 */ /* 0x000fea000b83ffff */
.L_x_9444:
[----:B------:R-:W-:Y:S01]  /*3790*/  BAR.SYNC.DEFER_BLOCKING 0x0 ;  /* 0x0000000000007b1d */ /* 0x000fe20000010000 */
[----:B------:R-:W-:Y:S01]  /*37a0*/  HFMA2 R63, -RZ, RZ, 0, 0 ;  /* 0x00000000ff3f7431 */ /* 0x000fe200000001ff */
[----:B------:R-:W-:Y:S02]  /*37b0*/  IADD3 R86, P1, PT, R86, -0x400, RZ ;  /* 0xfffffc0056567810 */ /* 0x000fe40007f3e0ff */
[----:B------:R-:W-:-:S04]  /*37c0*/  IADD3 R90, P2, PT, R90, -0x400, RZ ;  /* 0xfffffc005a5a7810 */ /* 0x000fc80007f5e0ff */
[----:B------:R-:W5:Y:S01]  /*37d0*/  LDC.64 R6, c[0x0][0x4f8] ;  /* 0x00013e00ff067b82 */ /* 0x000f620000000a00 */
[----:B------:R-:W0:Y:S01]  /*37e0*/  LDCU.64 UR4, c[0x0][0x500] ;  /* 0x0000a000ff0477ac */ /* 0x000e220008000a00 */
[----:B------:R-:W-:Y:S02]  /*37f0*/  IADD3 R84, P3, PT, R84, -0x400, RZ ;  /* 0xfffffc0054547810 */ /* 0x000fe40007f7e0ff */
[----:B------:R-:W-:Y:S02]  /*3800*/  IADD3 R82, P4, PT, R82, -0x400, RZ ;  /* 0xfffffc0052527810 */ /* 0x000fe40007f9e0ff */
[----:B------:R-:W-:Y:S02]  /*3810*/  IADD3 R80, P5, PT, R80, -0x400, RZ ;  /* 0xfffffc0050507810 */ /* 0x000fe40007fbe0ff */
[----:B------:R-:W1:Y:S01]  /*3820*/  LDC.64 R32, c[0x0][0x550] ;  /* 0x00015400ff207b82 */ /* 0x000e620000000a00 */
[----:B------:R-:W-:Y:S02]  /*3830*/  IADD3.X R88, PT, PT, R88, -0x1, RZ, P1, !PT ;  /* 0xffffffff58587810 */ /* 0x000fe40000ffe4ff */
[----:B------:R-:W-:-:S02]  /*3840*/  IADD3.X R91, PT, PT, R91, -0x1, RZ, P2, !PT ;  /* 0xffffffff5b5b7810 */ /* 0x000fc400017fe4ff */
[----:B------:R-:W-:Y:S02]  /*3850*/  IADD3.X R89, PT, PT, R89, -0x1, RZ, P3, !PT ;  /* 0xffffffff59597810 */ /* 0x000fe40001ffe4ff */
[----:B------:R-:W-:Y:S01]  /*3860*/  IADD3.X R87, PT, PT, R87, -0x1, RZ, P4, !PT ;  /* 0xffffffff57577810 */ /* 0x000fe200027fe4ff */
[----:B------:R-:W2:Y:S01]  /*3870*/  LDC.64 R34, c[0x0][0x560] ;  /* 0x00015800ff227b82 */ /* 0x000ea20000000a00 */
[----:B------:R-:W-:Y:S01]  /*3880*/  IADD3.X R85, PT, PT, R85, -0x1, RZ, P5, !PT ;  /* 0xffffffff55557810 */ /* 0x000fe20002ffe4ff */
[----:B------:R-:W-:Y:S04]  /*3890*/  STS.128 [R109], R20 ;  /* 0x000000146d007388 */ /* 0x000fe80000000c00 */
[----:B------:R-:W-:Y:S01]  /*38a0*/  STS.128 [R109+0x10], R24 ;  /* 0x000010186d007388 */ /* 0x000fe20000000c00 */
[----:B------:R-:W-:-:S03]  /*38b0*/  NOP ;  /* 0x0000000000007918 */ /* 0x000fc60000000000 */
[----:B------:R-:W3:Y:S01]  /*38c0*/  LDS.128 R8, [R108] ;  /* 0x000000006c087984 */ /* 0x000ee20000000c00 */
[----:B-----5:R-:W-:-:S03]  /*38d0*/  IMAD.WIDE.U32 R4, R6, UR18, R62 ;  /* 0x0000001206047c25 */ /* 0x020fc6000f8e003e */
[----:B------:R-:W5:Y:S01]  /*38e0*/  LDS.128 R28, [R108+0x200] ;  /* 0x000200006c1c7984 */ /* 0x000f620000000c00 */
[----:B------:R-:W-:Y:S02]  /*38f0*/  IMAD R5, R7, UR18, R5 ;  /* 0x0000001207057c24 */ /* 0x000fe4000f8e0205 */
[----:B0-----:R-:W-:-:S04]  /*3900*/  IMAD.WIDE.U32 R4, R77, UR4, R4 ;  /* 0x000000044d047c25 */ /* 0x001fc8000f8e0004 */
[----:B------:R-:W-:Y:S01]  /*3910*/  IMAD R0, R77, UR5, R5 ;  /* 0x000000054d007c24 */ /* 0x000fe2000f8e0205 */
[C---:B-1----:R-:W-:Y:S01]  /*3920*/  LEA R6, P0, R4.reuse, R32, 0x2 ;  /* 0x0000002004067211 */ /* 0x042fe200078010ff */
[----:B------:R-:W0:Y:S03]  /*3930*/  LDCU.64 UR4, c[0x0][0x520] ;  /* 0x0000a400ff0477ac */ /* 0x000e260008000a00 */
[----:B------:R-:W-:Y:S01]  /*3940*/  LEA.HI.X R7, R4, R33, R0, 0x2, P0 ;  /* 0x0000002104077211 */ /* 0x000fe200000f1400 */
[----:B------:R-:W-:Y:S01]  /*3950*/  FADD.FTZ R0, R81, R12 ;  /* 0x0000000c51007221 */ /* 0x000fe20000010000 */
[----:B------:R-:W1:Y:S01]  /*3960*/  LDC.64 R32, c[0x0][0x518] ;  /* 0x00014600ff207b82 */ /* 0x000e620000000a00 */
[----:B------:R-:W-:-:S05]  /*3970*/  IMAD.WIDE.U32 R4, R94, 0x10, R6 ;  /* 0x000000105e047825 */ /* 0x000fca00078e0006 */
[----:B---3--:R3:W-:Y:S04]  /*3980*/  STG.E.128 desc[UR16][R4.64], R8 ;  /* 0x0000000804007986 */ /* 0x0087e8000c101d10 */
[----:B-----5:R0:W-:Y:S01]  /*3990*/  STG.E.128 desc[UR16][R4.64+0x200], R28 ;  /* 0x0002001c04007986 */ /* 0x0201e2000c101d10 */
[----:B-1----:R-:W-:Y:S01]  /*39a0*/  IMAD.WIDE.U32 R6, R32, UR18, R62 ;  /* 0x0000001220067c25 */ /* 0x002fe2000f8e003e */
[----:B------:R-:W-:Y:S03]  /*39b0*/  BAR.SYNC.DEFER_BLOCKING 0x0 ;  /* 0x0000000000007b1d */ /* 0x000fe60000010000 */
[----:B------:R-:W-:Y:S02]  /*39c0*/  IMAD R7, R33, UR18, R7 ;  /* 0x0000001221077c24 */ /* 0x000fe4000f8e0207 */
[----:B---3--:R-:W-:Y:S01]  /*39d0*/  FADD.FTZ R9, R0, R13 ;  /* 0x0000000d00097221 */ /* 0x008fe20000010000 */
[----:B0-----:R-:W-:-:S04]  /*39e0*/  IMAD.WIDE.U32 R4, R77, UR4, R6 ;  /* 0x000000044d047c25 */ /* 0x001fc8000f8e0006 */
[----:B------:R-:W-:Y:S01]  /*39f0*/  IMAD R0, R77, UR5, R5 ;  /* 0x000000054d007c24 */ /* 0x000fe2000f8e0205 */
[----:B--2---:R-:W-:-:S04]  /*3a00*/  LEA R6, P0, R4, R34, 0x2 ;  /* 0x0000002204067211 */ /* 0x004fc800078010ff */
[----:B------:R-:W-:Y:S01]  /*3a10*/  LEA.HI.X R7, R4, R35, R0, 0x2, P0 ;  /* 0x0000002304077211 */ /* 0x000fe200000f1400 */
[----:B------:R0:W-:Y:S01]  /*3a20*/  STS.128 [R109], R12 ;  /* 0x0000000c6d007388 */ /* 0x0001e20000000c00 */
[----:B------:R-:W-:Y:S02]  /*3a30*/  ISETP.GT.AND P0, PT, R92, 0x1, PT ;  /* 0x000000015c00780c */ /* 0x000fe40003f04270 */
[----:B------:R-:W-:Y:S01]  /*3a40*/  MOV R92, R110 ;  /* 0x0000006e005c7202 */ /* 0x000fe20000000f00 */
[----:B------:R1:W-:Y:S01]  /*3a50*/  STS.128 [R109+0x10], R16 ;  /* 0x000010106d007388 */ /* 0x0003e20000000c00 */
[----:B------:R-:W-:-:S03]  /*3a60*/  NOP ;  /* 0x0000000000007918 */ /* 0x000fc60000000000 */
[----:B------:R-:W2:Y:S01]  /*3a70*/  LDS.128 R20, [R108] ;  /* 0x000000006c147984 */ /* 0x000ea20000000c00 */
[----:B------:R-:W-:-:S03]  /*3a80*/  IMAD.WIDE.U32 R4, R94, 0x10, R6 ;  /* 0x000000105e047825 */ /* 0x000fc600078e0006 */
[----:B------:R-:W3:Y:S01]  /*3a90*/  LDS.128 R24, [R108+0x200] ;  /* 0x000200006c187984 */ /* 0x000ee20000000c00 */
[----:B0-----:R-:W-:-:S04]  /*3aa0*/  FADD.FTZ R14, R9, R14 ;  /* 0x0000000e090e7221 */ /* 0x001fc80000010000 */
[----:B------:R-:W-:-:S04]  /*3ab0*/  FADD.FTZ R15, R14, R15 ;  /* 0x0000000f0e0f7221 */ /* 0x000fc80000010000 */
[----:B-1----:R-:W-:-:S04]  /*3ac0*/  FADD.FTZ R16, R15, R16 ;  /* 0x000000100f107221 */ /* 0x002fc80000010000 */
[----:B------:R-:W-:-:S04]  /*3ad0*/  FADD.FTZ R17, R16, R17 ;  /* 0x0000001110117221 */ /* 0x000fc80000010000 */
[----:B------:R-:W-:-:S04]  /*3ae0*/  FADD.FTZ R18, R17, R18 ;  /* 0x0000001211127221 */ /* 0x000fc80000010000 */
[----:B------:R-:W-:Y:S01]  /*3af0*/  FADD.FTZ R81, R18, R19 ;  /* 0x0000001312517221 */ /* 0x000fe20000010000 */
[----:B--2---:R0:W-:Y:S04]  /*3b00*/  STG.E.128 desc[UR16][R4.64], R20 ;  /* 0x0000001404007986 */ /* 0x0041e8000c101d10 */
[----:B---3--:R0:W-:Y:S01]  /*3b10*/  STG.E.128 desc[UR16][R4.64+0x200], R24 ;  /* 0x0002001804007986 */ /* 0x0081e2000c101d10 */
[----:B------:R-:W-:Y:S05]  /*3b20*/  @P0 BRA `(.L_x_9467) ;  /* 0xffffffd000300947 */ /* 0x000fea000383ffff */
.L_x_9442:
        /* <DEDUP_REMOVED lines=34> */
.L_x_9469:
[----:B------:R-:W-:Y:S05]  /*3d50*/  BSYNC.RECONVERGENT B0 ;  /* 0x0000000000007941 */ /* 0x000fea0003800200 */
.L_x_9468:
        /* <DEDUP_REMOVED lines=26> */
.L_x_9471:
[----:B------:R-:W-:Y:S05]  /*3f00*/  BSYNC.RECONVERGENT B0 ;  /* 0x0000000000007941 */ /* 0x000fea0003800200 */
.L_x_9470:
[----:B------:R-:W-:Y:S05]  /*3f10*/  @P2 EXIT ;  /* 0x000000000000294d */ /* 0x000fea0003800000 */
[----:B------:R-:W2:Y:S01]  /*3f20*/  S2UR UR5, SR_CgaCtaId ;  /* 0x00000000000579c3 */ /* 0x000ea20000008800 */
[----:B0-----:R-:W-:Y:S01]  /*3f30*/  MOV R7, R12 ;  /* 0x0000000c00077202 */ /* 0x001fe20000000f00 */
[----:B------:R-:W-:Y:S01]  /*3f40*/  UMOV UR4, 0x400 ;  /* 0x0000040000047882 */ /* 0x000fe20000000000 */
[----:B------:R-:W0:Y:S01]  /*3f50*/  LDCU UR6, c[0x0][0x360] ;  /* 0x00006c00ff0677ac */ /* 0x000e220008000800 */
[----:B------:R-:W3:Y:S01]  /*3f60*/  LDCU.64 UR8, c[0x0][0x4b0] ;  /* 0x00009600ff0877ac */ /* 0x000ee20008000a00 */
[----:B------:R-:W0:Y:S02]  /*3f70*/  LDCU.64 UR10, c[0x0][0x530] ;  /* 0x0000a600ff0a77ac */ /* 0x000e240008000a00 */
[----:B0-23--:R-:W-:-:S12]  /*3f80*/  ULEA UR4, UR5, UR4, 0x18 ;  /* 0x0000000405047291 */ /* 0x00dfd8000f8ec0ff */
.L_x_9472:
[C---:B------:R-:W-:Y:S02]  /*3f90*/  LEA R0, R7.reuse, UR4, 0x2 ;  /* 0x0000000407007c11 */ /* 0x040fe4000f8e10ff */
[----:B-1----:R-:W-:Y:S02]  /*3fa0*/  SHF.R.S32.HI R2, RZ, 0x1f, R7 ;  /* 0x0000001fff027819 */ /* 0x002fe40000011407 */
        /* <DEDUP_REMOVED lines=13> */
.L_x_9473:
        /* <DEDUP_REMOVED lines=16> */
.L_x_10534:


//--------------------- .text._Z25selective_scan_bwd_kernelI32Selective_Scan_bwd_kernel_traitsILi32ELi8ELb1ELb1ELb1ELb1ELb0EffEEv12SSMParamsBwd --------------------------
	.section	.text._Z25selective_scan_bwd_kernelI32Selective_Scan_bwd_kernel_traitsILi32ELi8ELb1ELb1ELb1ELb1ELb0EffEEv12SSMParamsBwd,"ax",@progbits
	.align	128
        .global         _Z25selective_scan_bwd_kernelI32Selective_Scan_bwd_kernel_traitsILi32ELi8ELb1ELb1ELb1ELb1ELb0EffEEv12SSMParamsBwd
        .type           _Z25selective_scan_bwd_kernelI32Selective_Scan_bwd_kernel_traitsILi32ELi8ELb1ELb1ELb1ELb1ELb0EffEEv12SSMParamsBwd,@function
        .size           _Z25selective_scan_bwd_kernelI32Selective_Scan_bwd_kernel_traitsILi32ELi8ELb1ELb1ELb1ELb1ELb0EffEEv12SSMParamsBwd,(.L_x_10535 - _Z25selective_scan_bwd_kernelI32Selective_Scan_bwd_kernel_traitsILi32ELi8ELb1ELb1ELb1ELb1ELb0EffEEv12SSMParamsBwd)
        .other          _Z25selective_scan_bwd_kernelI32Selective_Scan_bwd_kernel_traitsILi32ELi8ELb1ELb1ELb1ELb1ELb0EffEEv12SSMParamsBwd,@"STO_CUDA_ENTRY STV_DEFAULT"
_Z25selective_scan_bwd_kernelI32Selective_Scan_bwd_kernel_traitsILi32ELi8ELb1ELb1ELb1ELb1ELb0EffEEv12SSMParamsBwd:
.text._Z25selective_scan_bwd_kernelI32Selective_Scan_bwd_kernel_traitsILi32ELi8ELb1ELb1ELb1ELb1ELb0EffEEv12SSMParamsBwd:
        /* <DEDUP_REMOVED lines=62> */
[----:B------:R-:W0:Y:S01]  /*03e0*/  LDCU.64 UR6, c[0x0][0x498] ;  /* 0x00009300ff0677ac */ /* 0x000e220008000a00 */
[----:B------:R-:W-:-:S02]  /*03f0*/  MOV R3, UR5 ;  /* 0x0000000500037c02 */ /* 0x000fc40008000f00 */
[----:B------:R-:W-:Y:S02]  /*0400*/  @P1 IADD3 R0, PT, PT, R0, 0x1, RZ ;  /* 0x0000000100001810 */ /* 0x000fe40007ffe0ff */
[----:B------:R-:W-:Y:S01]  /*0410*/  MOV R3, UR8 ;  /* 0x0000000800037c02 */ /* 0x000fe20008000f00 */
[----:B------:R-:W4:Y:S01]  /*0420*/  LDCU.64 UR8, c[0x0][0x3b0] ;  /* 0x00007600ff0877ac */ /* 0x000f220008000a00 */
        /* <DEDUP_REMOVED lines=9> */
[----:B------:R-:W4:Y:S01]  /*04c0*/  LDCU.64 UR10, c[0x0][0x3d0] ;  /* 0x00007a00ff0a77ac */ /* 0x000f220008000a00 */
[----:B------:R-:W-:Y:S02]  /*04d0*/  MOV R5, UR4 ;  /* 0x0000000400057c02 */ /* 0x000fe40008000f00 */
[----:B------:R-:W-:Y:S01]  /*04e0*/  @!P3 IADD3 R33, PT, PT, -R33, RZ, RZ ;  /* 0x000000ff2121b210 */ /* 0x000fe20007ffe1ff */
[----:B0-----:R-:W-:Y:S01]  /*04f0*/  UIMAD.WIDE.U32 UR4, UR18, UR6, URZ ;  /* 0x00000006120472a5 */ /* 0x001fe2000f8e00ff */
[----:B------:R-:W-:Y:S01]  /*0500*/  @!P2 LOP3.LUT R33, RZ, R8, RZ, 0x33, !PT ;  /* 0x00000008ff21a212 */ /* 0x000fe200078e33ff */
[----:B--2---:R-:W-:Y:S02]  /*0510*/  @P0 IMAD R3, R0, R21, RZ ;  /* 0x0000001500030224 */ /* 0x004fe400078e02ff */
[----:B------:R-:W-:Y:S01]  /*0520*/  UIMAD UR5, UR18, UR7, UR5 ;  /* 0x00000007120572a4 */ /* 0x000fe2000f8e0205 */
[----:B------:R-:W-:Y:S01]  /*0530*/  SHF.R.S32.HI R35, RZ, 0x1f, R33 ;  /* 0x0000001fff237819 */ /* 0x000fe20000011421 */
[----:B------:R-:W0:Y:S01]  /*0540*/  LDC.64 R20, c[0x0][0x4a8] ;  /* 0x00012a00ff147b82 */ /* 0x000e220000000a00 */
[----:B------:R-:W-:Y:S01]  /*0550*/  IADD3 R99, P3, PT, R9, R2, RZ ;  /* 0x0000000209637210 */ /* 0x000fe20007f7e0ff */
[----:B-1----:R-:W-:Y:S01]  /*0560*/  @P0 IMAD.WIDE R68, R3, 0x8, R6 ;  /* 0x0000000803440825 */ /* 0x002fe200078e0206 */
[----:B----4-:R-:W-:-:S03]  /*0570*/  UIMAD.WIDE.U32 UR6, UR18, UR8, URZ ;  /* 0x00000008120672a5 */ /* 0x010fc6000f8e00ff */
[----:B------:R-:W-:Y:S01]  /*0580*/  IMAD.WIDE.U32 R2, R85, R16, UR4 ;  /* 0x0000000455027e25 */ /* 0x000fe2000f8e0010 */
[----:B------:R-:W-:-:S03]  /*0590*/  UIMAD.WIDE.U32 UR4, UR18, UR10, URZ ;  /* 0x0000000a120472a5 */ /* 0x000fc6000f8e00ff */
[----:B------:R-:W-:Y:S01]  /*05a0*/  IMAD R0, R35, R14, RZ ;  /* 0x0000000e23007224 */ /* 0x000fe200078e02ff */
[----:B------:R-:W-:Y:S01]  /*05b0*/  UIMAD UR7, UR18, UR9, UR7 ;  /* 0x00000009120772a4 */ /* 0x000fe2000f8e0207 */
[----:B------:R-:W-:Y:S01]  /*05c0*/  IMAD.WIDE.U32 R4, R85, UR14, R4 ;  /* 0x0000000e55047c25 */ /* 0x000fe2000f8e0004 */
[----:B------:R-:W-:-:S03]  /*05d0*/  UIMAD UR5, UR18, UR11, UR5 ;  /* 0x0000000b120572a4 */ /* 0x000fc6000f8e0205 */
[----:B------:R-:W-:Y:S02]  /*05e0*/  IMAD R15, R33, R15, R0 ;  /* 0x0000000f210f7224 */ /* 0x000fe400078e0200 */
[----:B---3--:R-:W-:Y:S01]  /*05f0*/  IMAD R0, R35, R18, RZ ;  /* 0x0000001223007224 */ /* 0x008fe200078e02ff */
        /* <DEDUP_REMOVED lines=14> */
[----:B0-----:R-:W-:Y:S01]  /*06e0*/  IMAD.WIDE.U32 R66, R85, R20, RZ ;  /* 0x0000001455427225 */ /* 0x001fe200078e00ff */
        /* <DEDUP_REMOVED lines=41> */
[----:B------:R-:W-:Y:S01]  /*0980*/  IMAD R5, R9, UR18, R5 ;  /* 0x0000001209057c24 */ /* 0x000fe2000f8e0205 */
[C---:B------:R-:W-:Y:S01]  /*0990*/  SHF.L.U32 R7, R64.reuse, 0x3, RZ ;  /* 0x0000000340077819 */ /* 0x040fe200000006ff */
        /* <DEDUP_REMOVED lines=37> */
.L_x_9514:
        /* <DEDUP_REMOVED lines=78> */
.L_x_9476:
[----:B------:R-:W-:Y:S05]  /*10d0*/  BSYNC.RECONVERGENT B0 ;  /* 0x0000000000007941 */ /* 0x000fea0003800200 */
.L_x_9475:
        /* <DEDUP_REMOVED lines=35> */
.L_x_9478:
[----:B------:R-:W-:Y:S05]  /*1310*/  BSYNC.RECONVERGENT B0 ;  /* 0x0000000000007941 */ /* 0x000fea0003800200 */
.L_x_9477:
        /* <DEDUP_REMOVED lines=37> */
.L_x_9480:
[----:B------:R-:W-:Y:S05]  /*1570*/  BSYNC.RECONVERGENT B0 ;  /* 0x0000000000007941 */ /* 0x000fea0003800200 */
.L_x_9479:
        /* <DEDUP_REMOVED lines=32> */
.L_x_9482:
[----:B------:R-:W-:Y:S05]  /*1780*/  BSYNC.RECONVERGENT B0 ;  /* 0x0000000000007941 */ /* 0x000fea0003800200 */
.L_x_9481:
        /* <DEDUP_REMOVED lines=32> */
.L_x_9484:
[----:B------:R-:W-:Y:S05]  /*1990*/  BSYNC.RECONVERGENT B0 ;  /* 0x0000000000007941 */ /* 0x000fea0003800200 */
.L_x_9483:
        /* <DEDUP_REMOVED lines=32> */
.L_x_9486:
[----:B------:R-:W-:Y:S05]  /*1ba0*/  BSYNC.RECONVERGENT B0 ;  /* 0x0000000000007941 */ /* 0x000fea0003800200 */
.L_x_9485:
        /* <DEDUP_REMOVED lines=32> */
.L_x_9488:
[----:B------:R-:W-:Y:S05]  /*1db0*/  BSYNC.RECONVERGENT B0 ;  /* 0x0000000000007941 */ /* 0x000fea0003800200 */
.L_x_9487:
        /* <DEDUP_REMOVED lines=32> */
.L_x_9490:
[----:B------:R-:W-:Y:S05]  /*1fc0*/  BSYNC.RECONVERGENT B0 ;  /* 0x0000000000007941 */ /* 0x000fea0003800200 */
.L_x_9489:
[----:B------:R-:W1:Y:S01]  /*1fd0*/  LDCU UR4, c[0x0][0x38c] ;  /* 0x00007180ff0477ac */ /* 0x000e620008000800 */
        /* <DEDUP_REMOVED lines=20> */
[----:B------:R-:W1:Y:S01]  /*2120*/  LDC.64 R150, c[0x0][0x3c0] ;  /* 0x0000f000ff967b82 */ /* 0x000e620000000a00 */
[----:B------:R-:W-:Y:S01]  /*2130*/  SHF.L.U32 R137, R122, 0x8, RZ ;  /* 0x000000087a897819 */ /* 0x000fe200000006ff */
[----:B------:R-:W-:Y:S01]  /*2140*/  FMUL.FTZ R129, R4, R127 ;  /* 0x0000007f04817220 */ /* 0x000fe20000410000 */
[----:B------:R-:W-:Y:S01]  /*2150*/  ISETP.NE.AND P0, PT, R89, 0x1, PT ;  /* 0x000000015900780c */ /* 0x000fe20003f05270 */
[----:B------:R-:W-:Y:S01]  /*2160*/  FMUL.FTZ R130, R5, R124 ;  /* 0x0000007c05827220 */ /* 0x000fe20000410000 */
[----:B------:R-:W-:Y:S01]  /*2170*/  SHF.L.U32 R138, R89, 0x8, RZ ;  /* 0x00000008598a7819 */ /* 0x000fe200000006ff */
[----:B------:R-:W-:Y:S01]  /*2180*/  FMUL.FTZ R131, R6, R121 ;  /* 0x0000007906837220 */ /* 0x000fe20000410000 */
[C---:B------:R-:W-:Y:S01]  /*2190*/  IADD3 R74, P1, PT, R137.reuse, R60, RZ ;  /* 0x0000003c894a7210 */ /* 0x040fe20007f3e0ff */
[----:B------:R-:W2:Y:S01]  /*21a0*/  LDC.64 R82, c[0x0][0x440] ;  /* 0x00011000ff527b82 */ /* 0x000ea20000000a00 */
[----:B------:R-:W-:Y:S01]  /*21b0*/  IADD3 R72, P2, PT, R137, R2, RZ ;  /* 0x0000000289487210 */ /* 0x000fe20007f5e0ff */
[----:B------:R-:W-:Y:S01]  /*21c0*/  FMUL.FTZ R132, R7, R118 ;  /* 0x0000007607847220 */ /* 0x000fe20000410000 */
[----:B------:R-:W-:Y:S01]  /*21d0*/  LOP3.LUT R160, R137, 0x100, RZ, 0xc0, !PT ;  /* 0x0000010089a07812 */ /* 0x000fe200078ec0ff */
[----:B------:R-:W-:Y:S01]  /*21e0*/  FMUL.FTZ R133, R8, R123 ;  /* 0x0000007b08857220 */ /* 0x000fe20000410000 */
[----:B------:R-:W-:Y:S01]  /*21f0*/  IADD3 R128, PT, PT, R89, -0x2, RZ ;  /* 0xfffffffe59807810 */ /* 0x000fe20007ffe0ff */
[----:B------:R-:W-:Y:S01]  /*2200*/  FMUL.FTZ R134, R9, R120 ;  /* 0x0000007809867220 */ /* 0x000fe20000410000 */
[----:B------:R-:W-:Y:S01]  /*2210*/  FMUL.FTZ R135, R10, R125 ;  /* 0x0000007d0a877220 */ /* 0x000fe20000410000 */
[----:B------:R-:W3:Y:S01]  /*2220*/  LDC.64 R80, c[0x0][0x3a8] ;  /* 0x0000ea00ff507b82 */ /* 0x000ee20000000a00 */
[----:B------:R-:W-:Y:S01]  /*2230*/  FMUL.FTZ R136, R11, R126 ;  /* 0x0000007e0b887220 */ /* 0x000fe20000410000 */
[----:B------:R-:W-:Y:S01]  /*2240*/  ISETP.EQ.AND P0, PT, R64, RZ, P0 ;  /* 0x000000ff4000720c */ /* 0x000fe20000702270 */
[----:B------:R-:W4:Y:S01]  /*2250*/  LDCU UR12, c[0x0][0x394] ;  /* 0x00007280ff0c77ac */ /* 0x000f220008000800 */
[----:B------:R-:W-:-:S02]  /*2260*/  MOV R23, RZ ;  /* 0x000000ff00177202 */ /* 0x000fc40000000f00 */
[----:B------:R-:W-:Y:S01]  /*2270*/  IADD3 R137, PT, PT, R137, R64, RZ ;  /* 0x0000004089897210 */ /* 0x000fe20007ffe0ff */
[----:B------:R-:W0:Y:S01]  /*2280*/  LDCU UR13, c[0x0][0x38c] ;  /* 0x00007180ff0d77ac */ /* 0x000e220008000800 */
[----:B------:R-:W0:Y:S01]  /*2290*/  LDC.64 R148, c[0x0][0x3e0] ;  /* 0x0000f800ff947b82 */ /* 0x000e220000000a00 */
[----:B------:R-:W-:Y:S02]  /*22a0*/  LOP3.LUT R138, R138, 0x100, RZ, 0xc0, !PT ;  /* 0x000001008a8a7812 */ /* 0x000fe400078ec0ff */
[----:B------:R-:W-:Y:S01]  /*22b0*/  IADD3.X R75, PT, PT, RZ, R114, RZ, P1, !PT ;  /* 0x00000072ff4b7210 */ /* 0x000fe20000ffe4ff */
[----:B------:R-:W0:Y:S01]  /*22c0*/  LDCU UR7, c[0x0][0x388] ;  /* 0x00007100ff0777ac */ /* 0x000e220008000800 */
[----:B------:R-:W-:-:S03]  /*22d0*/  IADD3.X R73, PT, PT, RZ, R115, RZ, P2, !PT ;  /* 0x00000073ff497210 */ /* 0x000fc600017fe4ff */
[----:B------:R-:W0:Y:S01]  /*22e0*/  LDC.64 R78, c[0x0][0x4d0] ;  /* 0x00013400ff4e7b82 */ /* 0x000e220000000a00 */
[----:B------:R-:W0:Y:S01]  /*22f0*/  LDCU.64 UR8, c[0x0][0x538] ;  /* 0x0000a700ff0877ac */ /* 0x000e220008000a00 */
[----:B------:R-:W0:Y:S06]  /*2300*/  LDCU.64 UR10, c[0x0][0x540] ;  /* 0x0000a800ff0a77ac */ /* 0x000e2c0008000a00 */
[----:B------:R-:W0:Y:S01]  /*2310*/  LDC.64 R76, c[0x0][0x4f0] ;  /* 0x00013c00ff4c7b82 */ /* 0x000e220000000a00 */
[----:B----4-:R-:W-:-:S05]  /*2320*/  UMOV UR4, URZ ;  /* 0x000000ff00047c82 */ /* 0x010fca0008000000 */
.L_x_9513:
[----:B-1----:R-:W-:-:S04]  /*2330*/  IMAD.WIDE.U32 R36, R150, UR4, RZ ;  /* 0x0000000496247c25 */ /* 0x002fc8000f8e00ff */
[----:B------:R-:W-:Y:S01]  /*2340*/  IMAD R37, R151, UR4, R37 ;  /* 0x0000000497257c24 */ /* 0x000fe2000f8e0225 */
[----:B------:R-:W-:-:S04]  /*2350*/  LEA R38, P1, R36, R93, 0x2 ;  /* 0x0000005d24267211 */ /* 0x000fc800078210ff */
[----:B------:R-:W-:-:S03]  /*2360*/  LEA.HI.X R39, R36, R92, R37, 0x2, P1 ;  /* 0x0000005c24277211 */ /* 0x000fc600008f1425 */
[----:B------:R-:W-:-:S05]  /*2370*/  IMAD.WIDE.U32 R36, R100, 0x10, R38 ;  /* 0x0000001064247825 */ /* 0x000fca00078e0026 */
[----:B0---4-:R-:W4:Y:S04]  /*2380*/  LDG.E.128 R52, desc[UR16][R36.64] ;  /* 0x0000001024347981 */ /* 0x011f28000c1e1d00 */
[----:B------:R1:W5:Y:S01]  /*2390*/  LDG.E.128 R56, desc[UR16][R36.64+0x200] ;  /* 0x0002001024387981 */ /* 0x000362000c1e1d00 */
[----:B0-----:R-:W-:Y:S01]  /*23a0*/  IMAD.WIDE.U32 R40, R148, UR4, RZ ;  /* 0x0000000494287c25 */ /* 0x001fe2000f8e00ff */
[----:B-1----:R-:W-:Y:S02]  /*23b0*/  MOV R36, R62 ;  /* 0x0000003e00247202 */ /* 0x002fe40000000f00 */
[----:B------:R-:W-:-:S03]  /*23c0*/  MOV R37, R101 ;  /* 0x0000006500257202 */ /* 0x000fc60000000f00 */
[----:B---3--:R-:W-:-:S04]  /*23d0*/  IMAD.WIDE.U32 R38, R80, UR4, R36 ;  /* 0x0000000450267c25 */ /* 0x008fc8000f8e0024 */
[----:B------:R-:W-:Y:S01]  /*23e0*/  IMAD R0, R81, UR4, R39 ;  /* 0x0000000451007c24 */ /* 0x000fe2000f8e0227 */
[----:B--2---:R-:W-:Y:S01]  /*23f0*/  LEA R142, P1, R38, R82, 0x2 ;  /* 0x00000052268e7211 */ /* 0x004fe200078210ff */
[----:B------:R-:W-:-:S03]  /*2400*/  IMAD R39, R149, UR4, R41 ;  /* 0x0000000495277c24 */ /* 0x000fc6000f8e0229 */
[----:B------:R-:W-:Y:S02]  /*2410*/  LEA.HI.X R143, R38, R83, R0, 0x2, P1 ;  /* 0x00000053268f7211 */ /* 0x000fe400008f1400 */
[----:B------:R-:W-:-:S03]  /*2420*/  LEA R140, P1, R40, R91, 0x2 ;  /* 0x0000005b288c7211 */ /* 0x000fc600078210ff */
[----:B------:R-:W2:Y:S01]  /*2430*/  LDG.E R139, desc[UR16][R142.64] ;  /* 0x000000108e8b7981 */ /* 0x000ea2000c1e1900 */
[----:B------:R-:W-:-:S03]  /*2440*/  LEA.HI.X R141, R40, R90, R39, 0x2, P1 ;  /* 0x0000005a288d7211 */ /* 0x000fc600008f1427 */
[----:B------:R-:W-:Y:S01]  /*2450*/  IMAD.WIDE.U32 R140, R100, 0x10, R140 ;  /* 0x00000010648c7825 */ /* 0x000fe200078e008c */
[----:B----4-:R-:W-:Y:S04]  /*2460*/  STS.128 [R116], R52 ;  /* 0x0000003474007388 */ /* 0x010fe80000000c00 */
        /* <DEDUP_REMOVED lines=10> */
[C---:B------:R-:W-:Y:S01]  /*2510*/  FMUL.FTZ R143, R145.reuse, R127 ;  /* 0x0000007f918f7220 */ /* 0x040fe20000410000 */
[C---:B------:R-:W-:Y:S01]  /*2520*/  FMUL.FTZ R0, R145.reuse, R124 ;  /* 0x0000007c91007220 */ /* 0x040fe20000410000 */
[C---:B0-----:R-:W-:Y:S01]  /*2530*/  FMUL.FTZ R140, R145.reuse, R121 ;  /* 0x00000079918c7220 */ /* 0x041fe20000410000 */
[C---:B------:R-:W-:Y:S01]  /*2540*/  FMUL.FTZ R142, R145.reuse, R118 ;  /* 0x00000076918e7220 */ /* 0x040fe20000410000 */
[----:B------:R-:W0:Y:S01]  /*2550*/  MUFU.EX2 R141, R143 ;  /* 0x0000008f008d7308 */ /* 0x000e220000000800 */
[----:B-----5:R-:W-:Y:S01]  /*2560*/  ULEA UR5, UR6, UR5, 0x18 ;  /* 0x0000000506057291 */ /* 0x020fe2000f8ec0ff */
[----:B------:R-:W-:Y:S01]  /*2570*/  FMUL.FTZ R144, R145, R120 ;  /* 0x0000007891907220 */ /* 0x000fe20000410000 */
[----:B------:R-:W-:Y:S01]  /*2580*/  ISETP.NE.AND P1, PT, R64, 0x1f, PT ;  /* 0x0000001f4000780c */ /* 0x000fe20003f25270 */
[----:B------:R-:W2:Y:S04]  /*2590*/  MUFU.EX2 R0, R0 ;  /* 0x0000000000007308 */ /* 0x000ea80000000800 */
[----:B------:R-:W0:Y:S04]  /*25a0*/  MUFU.EX2 R140, R140 ;  /* 0x0000008c008c7308 */ /* 0x000e280000000800 */
[----:B------:R-:W0:Y:S04]  /*25b0*/  MUFU.EX2 R142, R142 ;  /* 0x0000008e008e7308 */ /* 0x000e280000000800 */
[----:B------:R-:W0:Y:S01]  /*25c0*/  MUFU.EX2 R144, R144 ;  /* 0x0000009000907308 */ /* 0x000e220000000800 */
[----:B------:R-:W-:Y:S01]  /*25d0*/  BSSY.RECONVERGENT B0, `(.L_x_9492) ;  /* 0x000002a000007945 */ /* 0x000fe20003800200 */
[----:B-1----:R-:W-:Y:S01]  /*25e0*/  FMUL.FTZ R146, R129, R36 ;  /* 0x0000002481927220 */ /* 0x002fe20000410000 */
[----:B------:R-:W-:Y:S01]  /*25f0*/  FMUL.FTZ R157, R130, R37 ;  /* 0x00000025829d7220 */ /* 0x000fe20000410000 */
[----:B------:R-:W-:Y:S01]  /*2600*/  FMUL.FTZ R147, R131, R38 ;  /* 0x0000002683937220 */ /* 0x000fe20000410000 */
[----:B---3--:R1:W-:Y:S04]  /*2610*/  STS.128 [R116+0x420], R44 ;  /* 0x0004202c74007388 */ /* 0x0083e80000000c00 */
[----:B----4-:R-:W-:Y:S01]  /*2620*/  STS.128 [R116+0x620], R48 ;  /* 0x0006203074007388 */ /* 0x010fe20000000c00 */
[----:B------:R-:W-:-:S03]  /*2630*/  NOP ;  /* 0x0000000000007918 */ /* 0x000fc60000000000 */
[----:B------:R-:W3:Y:S04]  /*2640*/  LDS.128 R52, [R117+0x420] ;  /* 0x0004200075347984 */ /* 0x000ee80000000c00 */
[----:B------:R-:W4:Y:S01]  /*2650*/  LDS.128 R56, [R117+0x430] ;  /* 0x0004300075387984 */ /* 0x000f220000000c00 */
[----:B-1----:R-:W-:-:S04]  /*2660*/  IADD3 R45, PT, PT, R160, UR4, RZ ;  /* 0x00000004a02d7c10 */ /* 0x002fc8000fffe0ff */
[----:B------:R-:W-:Y:S01]  /*2670*/  SEL R45, R45, R88, !P2 ;  /* 0x000000582d2d7207 */ /* 0x000fe20005000000 */
[----:B------:R-:W-:-:S03]  /*2680*/  FMUL.FTZ R46, R145, R125 ;  /* 0x0000007d912e7220 */ /* 0x000fc60000410000 */
[----:B------:R-:W-:Y:S01]  /*2690*/  LEA R44, R45, UR5, 0x2 ;  /* 0x000000052d2c7c11 */ /* 0x000fe2000f8e10ff */
[----:B------:R-:W-:-:S04]  /*26a0*/  FMUL.FTZ R45, R145, R123 ;  /* 0x0000007b912d7220 */ /* 0x000fc80000410000 */
[----:B------:R1:W1:Y:S01]  /*26b0*/  MUFU.EX2 R143, R45 ;  /* 0x0000002d008f7308 */ /* 0x0002620000000800 */
[----:B0-----:R0:W-:Y:S01]  /*26c0*/  STS [R44+0x12b8], R141 ;  /* 0x0012b88d2c007388 */ /* 0x0011e20000000800 */
[----:B---3--:R-:W-:Y:S01]  /*26d0*/  FMUL.FTZ R159, R14, R54 ;  /* 0x000000360e9f7220 */ /* 0x008fe20000410000 */
[----:B------:R-:W-:Y:S01]  /*26e0*/  FMUL.FTZ R54, R145, R126 ;  /* 0x0000007e91367220 */ /* 0x000fe20000410000 */
[----:B------:R-:W-:Y:S02]  /*26f0*/  FMUL.FTZ R153, R12, R52 ;  /* 0x000000340c997220 */ /* 0x000fe40000410000 */
[----:B------:R0:W3:Y:S04]  /*2700*/  MUFU.EX2 R52, R46 ;  /* 0x0000002e00347308 */ /* 0x0000e80000000800 */
[----:B------:R-:W0:Y:S01]  /*2710*/  MUFU.EX2 R54, R54 ;  /* 0x0000003600367308 */ /* 0x000e220000000800 */
        /* <DEDUP_REMOVED lines=16> */
[----:B0-----:R-:W-:-:S04]  /*2820*/  IADD3 R44, PT, PT, R138, UR4, RZ ;  /* 0x000000048a2c7c10 */ /* 0x001fc8000fffe0ff */
[----:B------:R-:W-:-:S05]  /*2830*/  LEA R44, R44, UR5, 0x2 ;  /* 0x000000052c2c7c11 */ /* 0x000fca000f8e10ff */
[----:B------:R3:W4:Y:S01]  /*2840*/  LDS R51, [R44+0x12b8] ;  /* 0x0012b8002c337984 */ /* 0x0007220000000800 */
[----:B------:R-:W-:Y:S05]  /*2850*/  BRA `(.L_x_9494) ;  /* 0x0000000000047947 */ /* 0x000fea0003800000 */
.L_x_9493:
[----:B------:R1:W2:Y:S02]  /*2860*/  LDS R51, [R158+0x1abc] ;  /* 0x001abc009e337984 */ /* 0x0002a40000000800 */
.L_x_9494:
[----:B------:R-:W-:Y:S05]  /*2870*/  BSYNC.RECONVERGENT B0 ;  /* 0x0000000000007941 */ /* 0x000fea0003800200 */
.L_x_9492:
[----:B------:R-:W5:Y:S01]  /*2880*/  @P0 LDC R45, c[0x0][0x38c] ;  /* 0x0000e300ff2d0b82 */ /* 0x000f620000000800 */
[----:B0-----:R-:W-:Y:S01]  /*2890*/  MOV R46, RZ ;  /* 0x000000ff002e7202 */ /* 0x001fe20000000f00 */
[----:B-----5:R-:W-:-:S04]  /*28a0*/  @P0 IMAD R45, R128, R45, UR4 ;  /* 0x00000004802d0e24 */ /* 0x020fc8000f8e022d */
[----:B---3--:R-:W-:-:S05]  /*28b0*/  @P0 IMAD.WIDE R44, R45, 0x8, R68 ;  /* 0x000000082d2c0825 */ /* 0x008fca00078e0244 */
[----:B------:R0:W3:Y:S01]  /*28c0*/  @P0 LDG.E R46, desc[UR16][R44.64+0x4] ;  /* 0x000004102c2e0981 */ /* 0x0000e2000c1e1900 */
[C---:B--2-4-:R-:W-:Y:S01]  /*28d0*/  FMUL.FTZ R161, R54.reuse, R51 ;  /* 0x0000003336a17220 */ /* 0x054fe20000410000 */
        /* <DEDUP_REMOVED lines=9> */
[-C--:B0-----:R-:W-:Y:S01]  /*2970*/  FFMA.FTZ R44, R146, R0.reuse, R157 ;  /* 0x00000000922c7223 */ /* 0x081fe2000001009d */
[----:B------:R-:W-:Y:S01]  /*2980*/  FMUL.FTZ R45, R141, R0 ;  /* 0x000000008d2d7220 */ /* 0x000fe20000410000 */
[C---:B------:R-:W-:Y:S01]  /*2990*/  FMUL.FTZ R161, R143.reuse, R152 ;  /* 0x000000988fa17220 */ /* 0x040fe20000410000 */
[C---:B------:R-:W-:Y:S01]  /*29a0*/  FFMA.FTZ R48, R143.reuse, R48, R50 ;  /* 0x000000308f307223 */ /* 0x040fe20000010032 */
[C---:B------:R-:W-:Y:S01]  /*29b0*/  FFMA.FTZ R44, R140.reuse, R44, R147 ;  /* 0x0000002c8c2c7223 */ /* 0x040fe20000010093 */
[----:B------:R-:W-:Y:S01]  /*29c0*/  FMUL.FTZ R45, R140, R45 ;  /* 0x0000002d8c2d7220 */ /* 0x000fe20000410000 */
[C---:B------:R-:W-:Y:S01]  /*29d0*/  FMUL.FTZ R161, R142.reuse, R161 ;  /* 0x000000a18ea17220 */ /* 0x040fe20000410000 */
[C---:B------:R-:W-:Y:S01]  /*29e0*/  FFMA.FTZ R48, R142.reuse, R48, R159 ;  /* 0x000000308e307223 */ /* 0x040fe2000001009f */
[----:B------:R-:W-:Y:S01]  /*29f0*/  FFMA.FTZ R44, R142, R44, R59 ;  /* 0x0000002c8e2c7223 */ /* 0x000fe2000001003b */
[----:B------:R-:W-:Y:S01]  /*2a00*/  ISETP.GT.U32.AND P4, PT, R156, 0x17, PT ;  /* 0x000000179c00780c */ /* 0x000fe20003f84070 */
[C---:B------:R-:W-:Y:S01]  /*2a10*/  FMUL.FTZ R161, R140.reuse, R161 ;  /* 0x000000a18ca17220 */ /* 0x040fe20000410000 */
[----:B------:R-:W-:Y:S01]  /*2a20*/  FFMA.FTZ R48, R140, R48, R155 ;  /* 0x000000308c307223 */ /* 0x000fe2000001009b */
[----:B------:R-:W-:-:S02]  /*2a30*/  FFMA.FTZ R44, R143, R44, R56 ;  /* 0x0000002c8f2c7223 */ /* 0x000fc40000010038 */
[C---:B------:R-:W-:Y:S01]  /*2a40*/  FMUL.FTZ R162, R0.reuse, R161 ;  /* 0x000000a100a27220 */ /* 0x040fe20000410000 */
[----:B------:R-:W-:Y:S01]  /*2a50*/  FFMA.FTZ R48, R0, R48, R153 ;  /* 0x0000003000307223 */ /* 0x000fe20000010099 */
[----:B------:R-:W-:-:S03]  /*2a60*/  FFMA.FTZ R44, R144, R44, R57 ;  /* 0x0000002c902c7223 */ /* 0x000fc60000010039 */
[----:B------:R-:W0:Y:S01]  /*2a70*/  SHFL.DOWN PT, R163, R162, 0x1, 0x1f ;  /* 0x08201f00a2a37f89 */ /* 0x000e2200000e0000 */
[----:B------:R-:W-:Y:S01]  /*2a80*/  FFMA.FTZ R44, R52, R44, R55 ;  /* 0x0000002c342c7223 */ /* 0x000fe20000010037 */
[----:B------:R-:W-:Y:S02]  /*2a90*/  MOV R167, R48 ;  /* 0x0000003000a77202 */ /* 0x000fe40000000f00 */
[----:B------:R-:W2:Y:S01]  /*2aa0*/  SHFL.DOWN PT, R152, R48, 0x1, 0x1f ;  /* 0x08201f0030987f89 */ /* 0x000ea200000e0000 */
[----:B------:R-:W-:-:S05]  /*2ab0*/  FFMA.FTZ R161, R54, R44, R53 ;  /* 0x0000002c36a17223 */ /* 0x000fca0000010035 */
[----:B------:R-:W4:Y:S01]  /*2ac0*/  SHFL.UP PT, R48, R161, 0x1, RZ ;  /* 0x04200000a1307989 */ /* 0x000f2200000e00ff */
[----:B0-----:R-:W-:Y:S01]  /*2ad0*/  @P1 FMUL.FTZ R44, R163, R162 ;  /* 0x000000a2a32c1220 */ /* 0x001fe20000410000 */
[----:B--2---:R-:W-:-:S04]  /*2ae0*/  @P1 FFMA.FTZ R167, R162, R152, R167 ;  /* 0x00000098a2a71223 */ /* 0x004fc800000100a7 */
[----:B------:R-:W-:Y:S01]  /*2af0*/  @P1 MOV R162, R44 ;  /* 0x0000002c00a21202 */ /* 0x000fe20000000f00 */
[----:B------:R-:W-:Y:S01]  /*2b00*/  FMUL.FTZ R44, R142, R45 ;  /* 0x0000002d8e2c7220 */ /* 0x000fe20000410000 */
[----:B------:R-:W-:Y:S01]  /*2b10*/  ISETP.GE.AND P1, PT, R119, 0x1, PT ;  /* 0x000000017700780c */ /* 0x000fe20003f26270 */
[----:B------:R-:W0:Y:S02]  /*2b20*/  SHFL.DOWN PT, R152, R167, 0x2, 0x1f ;  /* 0x08401f00a7987f89 */ /* 0x000e2400000e0000 */
[----:B------:R-:W-:Y:S02]  /*2b30*/  FMUL.FTZ R45, R143, R44 ;  /* 0x0000002c8f2d7220 */ /* 0x000fe40000410000 */
[----:B------:R-:W2:Y:S02]  /*2b40*/  SHFL.DOWN PT, R163, R162, 0x2, 0x1f ;  /* 0x08401f00a2a37f89 */ /* 0x000ea400000e0000 */
[----:B------:R-:W-:-:S04]  /*2b50*/  FMUL.FTZ R45, R144, R45 ;  /* 0x0000002d902d7220 */ /* 0x000fc80000410000 */
[----:B------:R-:W-:-:S04]  /*2b60*/  FMUL.FTZ R45, R52, R45 ;  /* 0x0000002d342d7220 */ /* 0x000fc80000410000 */
[----:B------:R-:W-:-:S04]  /*2b70*/  FMUL.FTZ R154, R54, R45 ;  /* 0x0000002d369a7220 */ /* 0x000fc80000410000 */
[----:B----4-:R-:W-:Y:S01]  /*2b80*/  FFMA.FTZ R48, R154, R48, R161 ;  /* 0x000000309a307223 */ /* 0x010fe200000100a1 */
[----:B------:R-:W4:Y:S04]  /*2b90*/  SHFL.UP PT, R45, R154, 0x1, RZ ;  /* 0x042000009a2d7989 */ /* 0x000f2800000e00ff */
[----:B------:R-:W-:Y:S01]  /*2ba0*/  FSEL R161, R161, R48, !P1 ;  /* 0x00000030a1a17208 */ /* 0x000fe20004800000 */
[----:B0-----:R-:W-:-:S04]  /*2bb0*/  @!P3 FFMA.FTZ R167, R162, R152, R167 ;  /* 0x00000098a2a7b223 */ /* 0x001fc800000100a7 */
[----:B------:R-:W0:Y:S01]  /*2bc0*/  SHFL.UP PT, R44, R161, 0x2, RZ ;  /* 0x04400000a12c7989 */ /* 0x000e2200000e00ff */
[----:B--2---:R-:W-:-:S03]  /*2bd0*/  @!P3 FMUL.FTZ R48, R162, R163 ;  /* 0x000000a3a230b220 */ /* 0x004fc60000410000 */
[----:B------:R-:W2:Y:S02]  /*2be0*/  SHFL.DOWN PT, R152, R167, 0x4, 0x1f ;  /* 0x08801f00a7987f89 */ /* 0x000ea400000e0000 */
[----:B------:R-:W-:Y:S02]  /*2bf0*/  @!P3 MOV R162, R48 ;  /* 0x0000003000a2b202 */ /* 0x000fe40000000f00 */
[----:B------:R-:W-:-:S03]  /*2c00*/  ISETP.GT.U32.AND P3, PT, R156, 0x1b, PT ;  /* 0x0000001b9c00780c */ /* 0x000fc60003f64070 */
[----:B------:R-:W5:Y:S01]  /*2c10*/  SHFL.DOWN PT, R165, R162, 0x4, 0x1f ;  /* 0x08801f00a2a57f89 */ /* 0x000f6200000e0000 */
[----:B----4-:R-:W-:Y:S01]  /*2c20*/  @P1 FMUL.FTZ R154, R154, R45 ;  /* 0x0000002d9a9a1220 */ /* 0x010fe20000410000 */
[----:B------:R-:W-:-:S04]  /*2c30*/  ISETP.GE.AND P1, PT, R119, 0x2, PT ;  /* 0x000000027700780c */ /* 0x000fc80003f26270 */
[----:B------:R-:W4:Y:S01]  /*2c40*/  SHFL.UP PT, R45, R154, 0x2, RZ ;  /* 0x044000009a2d7989 */ /* 0x000f2200000e00ff */
[----:B0-----:R-:W-:-:S03]  /*2c50*/  FFMA.FTZ R44, R154, R44, R161 ;  /* 0x0000002c9a2c7223 */ /* 0x001fc600000100a1 */
[----:B--2---:R-:W-:Y:S02]  /*2c60*/  @!P3 FFMA.FTZ R167, R162, R152, R167 ;  /* 0x00000098a2a7b223 */ /* 0x004fe400000100a7 */
[----:B------:R-:W-:-:S03]  /*2c70*/  FSEL R163, R161, R44, !P1 ;  /* 0x0000002ca1a37208 */ /* 0x000fc60004800000 */
[----:B------:R-:W0:Y:S01]  /*2c80*/  SHFL.DOWN PT, R164, R167, 0x8, 0x1f ;  /* 0x09001f00a7a47f89 */ /* 0x000e2200000e0000 */
[----:B-----5:R-:W-:-:S03]  /*2c90*/  @!P3 FMUL.FTZ R48, R162, R165 ;  /* 0x000000a5a230b220 */ /* 0x020fc60000410000 */
[----:B------:R-:W2:Y:S02]  /*2ca0*/  SHFL.UP PT, R44, R163, 0x4, RZ ;  /* 0x04800000a32c7989 */ /* 0x000ea400000e00ff */
[----:B------:R-:W-:Y:S02]  /*2cb0*/  @!P3 MOV R162, R48 ;  /* 0x0000003000a2b202 */ /* 0x000fe40000000f00 */
[----:B------:R-:W-:Y:S01]  /*2cc0*/  ISETP.GE.AND P3, PT, R119, 0x4, PT ;  /* 0x000000047700780c */ /* 0x000fe20003f66270 */
[----:B----4-:R-:W-:Y:S02]  /*2cd0*/  @P1 FMUL.FTZ R154, R154, R45 ;  /* 0x0000002d9a9a1220 */ /* 0x010fe40000410000 */
[----:B------:R-:W4:Y:S01]  /*2ce0*/  SHFL.DOWN PT, R165, R162, 0x8, 0x1f ;  /* 0x09001f00a2a57f89 */ /* 0x000f2200000e0000 */
[----:B------:R-:W-:Y:S02]  /*2cf0*/  ISETP.GE.AND P1, PT, R89, UR12, PT ;  /* 0x0000000c59007c0c */ /* 0x000fe4000bf26270 */
[----:B------:R-:W-:Y:S01]  /*2d00*/  MOV R45, RZ ;  /* 0x000000ff002d7202 */ /* 0x000fe20000000f00 */
[----:B------:R-:W5:Y:S01]  /*2d10*/  SHFL.UP PT, R161, R154, 0x4, RZ ;  /* 0x048000009aa17989 */ /* 0x000f6200000e00ff */
[----:B------:R-:W-:Y:S01]  /*2d20*/  ISETP.NE.OR P1, PT, R64, RZ, P1 ;  /* 0x000000ff4000720c */ /* 0x000fe20000f25670 */
[----:B0-----:R-:W-:Y:S01]  /*2d30*/  @!P4 FFMA.FTZ R167, R162, R164, R167 ;  /* 0x000000a4a2a7c223 */ /* 0x001fe200000100a7 */
[----:B--2---:R-:W-:Y:S01]  /*2d40*/  FFMA.FTZ R48, R154, R44, R163 ;  /* 0x0000002c9a307223 */ /* 0x004fe200000100a3 */
[----:B------:R-:W-:-:S03]  /*2d50*/  HFMA2 R44, -RZ, RZ, 1.875, 0 ;  /* 0x3f800000ff2c7431 */ /* 0x000fc600000001ff */
[----:B------:R-:W0:Y:S01]  /*2d60*/  SHFL.DOWN PT, R164, R167, 0x10, 0x1f ;  /* 0x0a001f00a7a47f89 */ /* 0x000e2200000e0000 */
[----:B------:R-:W-:-:S06]  /*2d70*/  FSEL R163, R163, R48, !P3 ;  /* 0x00000030a3a37208 */ /* 0x000fcc0005800000 */
[----:B------:R-:W-:Y:S01]  /*2d80*/  @!P1 LDS.64 R44, [UR6+0x1b38] ;  /* 0x001b3806ff2c9984 */ /* 0x000fe20008000a00 */
[----:B----4-:R-:W-:Y:S01]  /*2d90*/  @!P4 FMUL.FTZ R152, R162, R165 ;  /* 0x000000a5a298c220 */ /* 0x010fe20000410000 */
[----:B------:R-:W-:Y:S02]  /*2da0*/  ISETP.GE.AND P1, PT, R119, 0x8, PT ;  /* 0x000000087700780c */ /* 0x000fe40003f26270 */
[----:B------:R-:W2:Y:S01]  /*2db0*/  SHFL.UP PT, R48, R163, 0x8, RZ ;  /* 0x05000000a3307989 */ /* 0x000ea200000e00ff */
[----:B-----5:R-:W-:Y:S01]  /*2dc0*/  @P3 FMUL.FTZ R154, R154, R161 ;  /* 0x000000a19a9a3220 */ /* 0x020fe20000410000 */
[----:B------:R-:W-:Y:S02]  /*2dd0*/  @!P4 MOV R162, R152 ;  /* 0x0000009800a2c202 */ /* 0x000fe40000000f00 */
[----:B------:R-:W-:Y:S02]  /*2de0*/  ISETP.GT.U32.AND P3, PT, R156, 0xf, PT ;  /* 0x0000000f9c00780c */ /* 0x000fe40003f64070 */
[----:B------:R-:W4:Y:S04]  /*2df0*/  SHFL.UP PT, R161, R154, 0x8, RZ ;  /* 0x050000009aa17989 */ /* 0x000f2800000e00ff */
[----:B------:R-:W5:Y:S07]  /*2e00*/  SHFL.DOWN PT, R169, R162, 0x10, 0x1f ;  /* 0x0a001f00a2a97f89 */ /* 0x000f6e00000e0000 */
[----:B0-----:R-:W-:Y:S01]  /*2e10*/  @!P3 FFMA.FTZ R167, R162, R164, R167 ;  /* 0x000000a4a2a7b223 */ /* 0x001fe200000100a7 */
[----:B--2---:R-:W-:-:S05]  /*2e20*/  FFMA.FTZ R48, R154, R48, R163 ;  /* 0x000000309a307223 */ /* 0x004fca00000100a3 */
[----:B------:R-:W-:Y:S01]  /*2e30*/  FSEL R165, R163, R48, !P1 ;  /* 0x00000030a3a57208 */ /* 0x000fe20004800000 */
[----:B----4-:R-:W-:Y:S01]  /*2e40*/  @P1 FMUL.FTZ R154, R154, R161 ;  /* 0x000000a19a9a1220 */ /* 0x010fe20000410000 */
[----:B------:R-:W-:Y:S01]  /*2e50*/  SHFL.DOWN PT, R163, R167, 0x1, 0x1f ;  /* 0x08201f00a7a37f89 */ /* 0x000fe200000e0000 */
[----:B------:R-:W-:Y:S01]  /*2e60*/  ISETP.GE.AND P1, PT, R119, 0x10, PT ;  /* 0x000000107700780c */ /* 0x000fe20003f26270 */
[----:B-----5:R-:W-:Y:S02]  /*2e70*/  @!P3 FMUL.FTZ R152, R162, R169 ;  /* 0x000000a9a298b220 */ /* 0x020fe40000410000 */
[----:B------:R-:W0:Y:S03]  /*2e80*/  SHFL.UP PT, R48, R165, 0x10, RZ ;  /* 0x06000000a5307989 */ /* 0x000e2600000e00ff */
[----:B------:R-:W-:Y:S01]  /*2e90*/  @!P3 MOV R162, R152 ;  /* 0x0000009800a2b202 */ /* 0x000fe20000000f00 */
[----:B------:R-:W2:Y:S01]  /*2ea0*/  SHFL.UP PT, R161, R154, 0x10, RZ ;  /* 0x060000009aa17989 */ /* 0x000ea200000e00ff */
[----:B------:R-:W-:-:S03]  /*2eb0*/  ISETP.NE.AND P3, PT, R64, 0x1f, PT ;  /* 0x0000001f4000780c */ /* 0x000fc60003f65270 */
[----:B------:R-:W-:Y:S04]  /*2ec0*/  SHFL.IDX PT, R169, R45, RZ, 0x1f ;  /* 0x00001fff2da97589 */ /* 0x000fe800000e0000 */
[----:B------:R-:W4:Y:S04]  /*2ed0*/  SHFL.DOWN PT, R152, R162, 0x1, 0x1f ;  /* 0x08201f00a2987f89 */ /* 0x000f2800000e0000 */
[----:B------:R-:W-:Y:S04]  /*2ee0*/  SHFL.IDX PT, R167, R167, RZ, 0x1f ;  /* 0x00001fffa7a77589 */ /* 0x000fe800000e0000 */
[----:B------:R-:W5:Y:S01]  /*2ef0*/  SHFL.IDX PT, R162, R162, RZ, 0x1f ;  /* 0x00001fffa2a27589 */ /* 0x000f6200000e0000 */
[C---:B0-----:R-:W-:Y:S01]  /*2f00*/  FFMA.FTZ R48, R154.reuse, R48, R165 ;  /* 0x000000309a307223 */ /* 0x041fe200000100a5 */
[----:B--2---:R-:W-:-:S04]  /*2f10*/  @P1 FMUL.FTZ R154, R154, R161 ;  /* 0x000000a19a9a1220 */ /* 0x004fc80000410000 */
[----:B------:R-:W-:Y:S02]  /*2f20*/  FSEL R165, R165, R48, !P1 ;  /* 0x00000030a5a57208 */ /* 0x000fe40004800000 */
[----:B------:R-:W-:Y:S01]  /*2f30*/  SHFL.UP PT, R154, R154, 0x1, RZ ;  /* 0x042000009a9a7989 */ /* 0x000fe200000e00ff */
[----:B----4-:R-:W-:-:S03]  /*2f40*/  @P3 FFMA.FTZ R169, R152, R169, R163 ;  /* 0x000000a998a93223 */ /* 0x010fc600000100a3 */
[----:B------:R-:W-:Y:S01]  /*2f50*/  SHFL.UP PT, R165, R165, 0x1, RZ ;  /* 0x04200000a5a57989 */ /* 0x000fe200000e00ff */
[----:B------:R-:W-:-:S04]  /*2f60*/  FFMA.FTZ R58, R169, R51, R58 ;  /* 0x00000033a93a7223 */ /* 0x000fc8000001003a */
[----:B------:R-:W-:Y:S01]  /*2f70*/  FFMA.FTZ R145, R54, R58, R145 ;  /* 0x0000003a36917223 */ /* 0x000fe20000010091 */
[C---:B-----5:R-:W-:Y:S01]  /*2f80*/  FFMA.FTZ R45, R162.reuse, R45, R167 ;  /* 0x0000002da22d7223 */ /* 0x060fe200000100a7 */
[----:B------:R-:W-:Y:S02]  /*2f90*/  FMUL.FTZ R44, R162, R44 ;  /* 0x0000002ca22c7220 */ /* 0x000fe40000410000 */
[----:B------:R-:W-:Y:S01]  /*2fa0*/  FFMA.FTZ R152, R52, R145, R49 ;  /* 0x0000009134987223 */ /* 0x000fe20000010031 */
[----:B------:R-:W-:-:S04]  /*2fb0*/  IMAD.WIDE.U32 R48, R78, UR4, R74 ;  /* 0x000000044e307c25 */ /* 0x000fc8000f8e004a */
[----:B------:R-:W-:Y:S01]  /*2fc0*/  FFMA.FTZ R170, R144, R152, R47 ;  /* 0x0000009890aa7223 */ /* 0x000fe2000001002f */
[----:B------:R-:W-:-:S03]  /*2fd0*/  IMAD R47, R79, UR4, R49 ;  /* 0x000000044f2f7c24 */ /* 0x000fc6000f8e0231 */
[----:B------:R-:W-:Y:S01]  /*2fe0*/  FFMA.FTZ R172, R143, R170, R50 ;  /* 0x000000aa8fac7223 */ /* 0x000fe20000010032 */
[----:B------:R-:W-:-:S04]  /*2ff0*/  IMAD.WIDE.U32 R50, R76, UR4, R72 ;  /* 0x000000044c327c25 */ /* 0x000fc8000f8e0048 */
[----:B------:R-:W-:Y:S01]  /*3000*/  FFMA.FTZ R174, R142, R172, R159 ;  /* 0x000000ac8eae7223 */ /* 0x000fe2000001009f */
[----:B------:R-:W-:Y:S01]  /*3010*/  IMAD R49, R77, UR4, R51 ;  /* 0x000000044d317c24 */ /* 0x000fe2000f8e0233 */
[----:B---3--:R0:W2:Y:S02]  /*3020*/  SHFL.IDX PT, R161, R46, RZ, 0x1f ;  /* 0x00001fff2ea17589 */ /* 0x0080a400000e0000 */
[----:B0-----:R-:W-:-:S04]  /*3030*/  LEA R46, P1, R48, UR8, 0x2 ;  /* 0x00000008302e7c11 */ /* 0x001fc8000f8210ff */
[----:B------:R-:W-:Y:S02]  /*3040*/  LEA.HI.X R47, R48, UR9, R47, 0x2, P1 ;  /* 0x00000009302f7c11 */ /* 0x000fe400088f142f */
[----:B------:R-:W-:Y:S01]  /*3050*/  ISETP.NE.AND P1, PT, R64, RZ, PT ;  /* 0x000000ff4000720c */ /* 0x000fe20003f25270 */
[----:B--2---:R-:W-:Y:S01]  /*3060*/  @P2 FFMA.FTZ R161, R154, R161, R165 ;  /* 0x000000a19aa12223 */ /* 0x004fe200000100a5 */
[----:B------:R-:W-:Y:S01]  /*3070*/  FFMA.FTZ R154, R140, R174, R155 ;  /* 0x000000ae8c9a7223 */ /* 0x000fe2000001009b */
[----:B------:R-:W-:-:S10]  /*3080*/  LEA R48, P2, R50, UR10, 0x2 ;  /* 0x0000000a32307c11 */ /* 0x000fd4000f8410ff */
[----:B------:R0:W-:Y:S01]  /*3090*/  @!P1 STS.64 [UR6+0x1b38], R44 ;  /* 0x001b382cff009988 */ /* 0x0001e20008000a06 */
[----:B------:R-:W-:Y:S01]  /*30a0*/  FFMA.FTZ R161, R141, R161, R146 ;  /* 0x000000a18da17223 */ /* 0x000fe20000010092 */
[----:B------:R-:W-:Y:S01]  /*30b0*/  FFMA.FTZ R176, R0, R154, R153 ;  /* 0x0000009a00b07223 */ /* 0x000fe20000010099 */
[----:B------:R-:W-:Y:S01]  /*30c0*/  LEA.HI.X R49, R50, UR11, R49, 0x2, P2 ;  /* 0x0000000b32317c11 */ /* 0x000fe200090f1431 */
        /* <DEDUP_REMOVED lines=9> */
[-C--:B------:R-:W-:Y:S01]  /*3160*/  FMUL.FTZ R140, R5, R146.reuse ;  /* 0x00000092058c7220 */ /* 0x080fe20000410000 */
[----:B------:R-:W-:Y:S01]  /*3170*/  FADD.FTZ R147, -R147, R153 ;  /* 0x0000009993937221 */ /* 0x000fe20000010100 */
[----:B------:R-:W-:Y:S01]  /*3180*/  FFMA.FTZ R50, R157, R146, R50 ;  /* 0x000000929d327223 */ /* 0x000fe20000010032 */
[----:B------:R-:W-:Y:S01]  /*3190*/  FFMA.FTZ R166, R142, R153, R59 ;  /* 0x000000998ea67223 */ /* 0x000fe2000001003b */
[----:B------:R-:W-:Y:S01]  /*31a0*/  FMUL.FTZ R142, R172, R118 ;  /* 0x00000076ac8e7220 */ /* 0x000fe20000410000 */
[----:B------:R2:W-:Y:S01]  /*31b0*/  STS [R102], R51 ;  /* 0x0000003366007388 */ /* 0x0005e20000000800 */
[----:B------:R-:W-:Y:S01]  /*31c0*/  FFMA.FTZ R50, R147, R141, R50 ;  /* 0x0000008d93327223 */ /* 0x000fe20000010032 */
[----:B------:R-:W-:Y:S01]  /*31d0*/  FFMA.FTZ R167, R143, R166, R56 ;  /* 0x000000a68fa77223 */ /* 0x000fe20000010038 */
[----:B------:R-:W-:Y:S01]  /*31e0*/  FADD.FTZ R59, -R59, R166 ;  /* 0x000000a63b3b7221 */ /* 0x000fe20000010100 */
[----:B0-----:R-:W-:Y:S01]  /*31f0*/  FMUL.FTZ R45, R170, R123 ;  /* 0x0000007baa2d7220 */ /* 0x001fe20000410000 */
[-C--:B------:R-:W-:Y:S01]  /*3200*/  FMUL.FTZ R146, R7, R142.reuse ;  /* 0x0000008e07927220 */ /* 0x080fe20000410000 */
[----:B------:R-:W-:Y:S01]  /*3210*/  FFMA.FTZ R144, R144, R167, R57 ;  /* 0x000000a790907223 */ /* 0x000fe20000010039 */
[----:B------:R-:W-:Y:S01]  /*3220*/  FFMA.FTZ R50, R59, R142, R50 ;  /* 0x0000008e3b327223 */ /* 0x000fe20000010032 */
[----:B------:R0:W-:Y:S01]  /*3230*/  STS [R111+0x4], R140 ;  /* 0x0000048c6f007388 */ /* 0x0001e20000000800 */
[-C--:B------:R-:W-:Y:S01]  /*3240*/  FMUL.FTZ R162, R8, R45.reuse ;  /* 0x0000002d08a27220 */ /* 0x080fe20000410000 */
[----:B--2---:R-:W-:Y:S01]  /*3250*/  FADD.FTZ R51, -R56, R167 ;  /* 0x000000a738337221 */ /* 0x004fe20000010100 */
[----:B------:R-:W-:Y:S01]  /*3260*/  FMUL.FTZ R56, R152, R120 ;  /* 0x0000007898387220 */ /* 0x000fe20000410000 */
[----:B------:R-:W-:Y:S01]  /*3270*/  FADD.FTZ R57, -R57, R144 ;  /* 0x0000009039397221 */ /* 0x000fe20000010100 */
[----:B------:R-:W-:Y:S01]  /*3280*/  FFMA.FTZ R168, R52, R144, R55 ;  /* 0x0000009034a87223 */ /* 0x000fe20000010037 */
[----:B------:R-:W-:Y:S01]  /*3290*/  FFMA.FTZ R50, R51, R45, R50 ;  /* 0x0000002d33327223 */ /* 0x000fe20000010032 */
[----:B------:R-:W-:Y:S01]  /*32a0*/  FMUL.FTZ R45, R145, R125 ;  /* 0x0000007d912d7220 */ /* 0x000fe20000410000 */
[----:B------:R2:W-:Y:S01]  /*32b0*/  STS [R111+0xc], R146 ;  /* 0x00000c926f007388 */ /* 0x0005e20000000800 */
[----:B------:R-:W-:Y:S01]  /*32c0*/  FMUL.FTZ R44, R6, R141 ;  /* 0x0000008d062c7220 */ /* 0x000fe20000410000 */
[----:B0-----:R-:W-:Y:S01]  /*32d0*/  FMUL.FTZ R140, R58, R126 ;  /* 0x0000007e3a8c7220 */ /* 0x001fe20000410000 */
[-C--:B------:R-:W-:Y:S01]  /*32e0*/  FFMA.FTZ R50, R57, R56.reuse, R50 ;  /* 0x0000003839327223 */ /* 0x080fe20000010032 */
[----:B------:R-:W-:Y:S01]  /*32f0*/  FMUL.FTZ R56, R9, R56 ;  /* 0x0000003809387220 */ /* 0x000fe20000410000 */
[----:B------:R0:W-:Y:S01]  /*3300*/  STS [R111+0x10], R162 ;  /* 0x000010a26f007388 */ /* 0x0001e20000000800 */
[----:B------:R-:W-:Y:S01]  /*3310*/  FMUL.FTZ R142, R11, R140 ;  /* 0x0000008c0b8e7220 */ /* 0x000fe20000410000 */
[----:B------:R-:W-:Y:S01]  /*3320*/  FADD.FTZ R55, -R55, R168 ;  /* 0x000000a837377221 */ /* 0x000fe20000010100 */
[----:B------:R-:W-:Y:S01]  /*3330*/  FMUL.FTZ R52, R15, R166 ;  /* 0x000000a60f347220 */ /* 0x000fe20000410000 */
[----:B------:R3:W-:Y:S01]  /*3340*/  STS [R111+0x8], R44 ;  /* 0x0000082c6f007388 */ /* 0x0007e20000000800 */
[----:B--2---:R-:W-:Y:S01]  /*3350*/  FFMA.FTZ R146, R54, R168, R53 ;  /* 0x000000a836927223 */ /* 0x004fe20000010035 */
[-C--:B------:R-:W-:Y:S01]  /*3360*/  FMUL.FTZ R54, R10, R45.reuse ;  /* 0x0000002d0a367220 */ /* 0x080fe20000410000 */
[----:B------:R-:W-:Y:S01]  /*3370*/  FFMA.FTZ R50, R55, R45, R50 ;  /* 0x0000002d37327223 */ /* 0x000fe20000010032 */
[----:B------:R2:W-:Y:S01]  /*3380*/  STS [R111+0x14], R56 ;  /* 0x000014386f007388 */ /* 0x0005e20000000800 */
[----:B------:R-:W-:Y:S01]  /*3390*/  FADD.FTZ R53, -R53, R146 ;  /* 0x0000009235357221 */ /* 0x000fe20000010100 */
[----:B0-----:R-:W-:Y:S01]  /*33a0*/  IADD3 R162, PT, PT, -R137, UR7, RZ ;  /* 0x0000000789a27c10 */ /* 0x001fe2000fffe1ff */
[----:B------:R-:W-:Y:S01]  /*33b0*/  FMUL.FTZ R45, R12, R161 ;  /* 0x000000a10c2d7220 */ /* 0x000fe20000410000 */
[----:B------:R0:W-:Y:S01]  /*33c0*/  STS [R111+0x18], R54 ;  /* 0x000018366f007388 */ /* 0x0001e20000000800 */
[----:B------:R-:W-:Y:S01]  /*33d0*/  FFMA.FTZ R169, R53, R140, R50 ;  /* 0x0000008c35a97223 */ /* 0x000fe20000010032 */
[----:B------:R-:W-:Y:S01]  /*33e0*/  ISETP.GE.AND P2, PT, R162, 0x1, PT ;  /* 0x00000001a200780c */ /* 0x000fe20003f46270 */
[----:B---3--:R-:W-:Y:S01]  /*33f0*/  FMUL.FTZ R44, R13, R164 ;  /* 0x000000a40d2c7220 */ /* 0x008fe20000410000 */
[----:B------:R3:W-:Y:S01]  /*3400*/  STS [R111+0x1c], R142 ;  /* 0x00001c8e6f007388 */ /* 0x0007e20000000800 */
[----:B------:R-:W-:Y:S01]  /*3410*/  FMUL.FTZ R50, R14, R153 ;  /* 0x000000990e327220 */ /* 0x000fe20000410000 */
[----:B--2---:R-:W-:Y:S01]  /*3420*/  FMUL.FTZ R56, R17, R144 ;  /* 0x0000009011387220 */ /* 0x004fe20000410000 */
[----:B------:R-:W-:Y:S01]  /*3430*/  FMUL.FTZ R140, R18, R168 ;  /* 0x000000a8128c7220 */ /* 0x000fe20000410000 */
[----:B------:R-:W-:Y:S01]  /*3440*/  BAR.SYNC.DEFER_BLOCKING 0x0 ;  /* 0x0000000000007b1d */ /* 0x000fe20000010000 */
[----:B------:R-:W-:Y:S01]  /*3450*/  ISETP.GE.AND P3, PT, R162, 0x21, PT ;  /* 0x00000021a200780c */ /* 0x000fe20003f66270 */
[----:B0-----:R-:W-:Y:S01]  /*3460*/  FMUL.FTZ R54, R16, R167 ;  /* 0x000000a710367220 */ /* 0x001fe20000410000 */
[----:B------:R-:W-:Y:S01]  /*3470*/  ISETP.GE.AND P6, PT, R162, 0x41, PT ;  /* 0x00000041a200780c */ /* 0x000fe20003fc6270 */
[----:B---3--:R-:W-:-:S02]  /*3480*/  FMUL.FTZ R142, R19, R146 ;  /* 0x00000092138e7220 */ /* 0x008fc40000410000 */
        /* <DEDUP_REMOVED lines=18> */
[----:B0-----:R-:W0:Y:S04]  /*35b0*/  LDS R45, [R112+0x420] ;  /* 0x00042000702d7984 */ /* 0x001e280000000800 */
[----:B------:R2:W-:Y:S04]  /*35c0*/  REDG.E.ADD.F32.FTZ.RN.STRONG.GPU desc[UR16][R46.64], R141 ;  /* 0x0000008d2e0079a6 */ /* 0x0005e8000c12f310 */
[----:B0-----:R2:W-:Y:S02]  /*35d0*/  REDG.E.ADD.F32.FTZ.RN.STRONG.GPU desc[UR16][R48.64], R45 ;  /* 0x0000002d300079a6 */ /* 0x0015e4000c12f310 */
.L_x_9496:
[----:B------:R-:W-:Y:S05]  /*35e0*/  BSYNC.RECONVERGENT B0 ;  /* 0x0000000000007941 */ /* 0x000fea0003800200 */
.L_x_9495:
[----:B0-2---:R0:W2:Y:S01]  /*35f0*/  LDS R45, [R110+0x4a0] ;  /* 0x0004a0006e2d7984 */ /* 0x0050a20000000800 */
[----:B------:R-:W-:Y:S04]  /*3600*/  BSSY.RECONVERGENT B0, `(.L_x_9497) ;  /* 0x0000004000007945 */ /* 0x000fe80003800200 */
[----:B------:R-:W-:Y:S05]  /*3610*/  @!P3 BRA `(.L_x_9498) ;  /* 0x000000000008b947 */ /* 0x000fea0003800000 */
[----:B------:R3:W-:Y:S04]  /*3620*/  REDG.E.ADD.F32.FTZ.RN.STRONG.GPU desc[UR16][R46.64+0x80], R143 ;  /* 0x0000808f2e0079a6 */ /* 0x0007e8000c12f310 */
[----:B--2---:R3:W-:Y:S02]  /*3630*/  REDG.E.ADD.F32.FTZ.RN.STRONG.GPU desc[UR16][R48.64+0x80], R45 ;  /* 0x0000802d300079a6 */ /* 0x0047e4000c12f310 */
.L_x_9498:
[----:B------:R-:W-:Y:S05]  /*3640*/  BSYNC.RECONVERGENT B0 ;  /* 0x0000000000007941 */ /* 0x000fea0003800200 */
.L_x_9497:
        /* <DEDUP_REMOVED lines=11> */
.L_x_9500:
[----:B------:R-:W-:Y:S05]  /*3700*/  BSYNC.RECONVERGENT B0 ;  /* 0x0000000000007941 */ /* 0x000fea0003800200 */
.L_x_9499:
[----:B---34-:R3:W4:Y:S01]  /*3710*/  LDS R45, [R108+0x5a0] ;  /* 0x0005a0006c2d7984 */ /* 0x0187220000000800 */
[----:B------:R-:W-:Y:S01]  /*3720*/  ISETP.NE.AND P6, PT, R44, RZ, PT ;  /* 0x000000ff2c00720c */ /* 0x000fe20003fc5270 */
[----:B------:R-:W-:-:S12]  /*3730*/  BSSY.RECONVERGENT B0, `(.L_x_9501) ;  /* 0x0000004000007945 */ /* 0x000fd80003800200 */
[----:B---3--:R-:W-:Y:S05]  /*3740*/  @!P6 BRA `(.L_x_9502) ;  /* 0x000000000008e947 */ /* 0x008fea0003800000 */
[----:B------:R3:W-:Y:S04]  /*3750*/  REDG.E.ADD.F32.FTZ.RN.STRONG.GPU desc[UR16][R46.64+0x180], R155 ;  /* 0x0001809b2e0079a6 */ /* 0x0007e8000c12f310 */
[----:B----4-:R3:W-:Y:S02]  /*3760*/  REDG.E.ADD.F32.FTZ.RN.STRONG.GPU desc[UR16][R48.64+0x180], R45 ;  /* 0x0001802d300079a6 */ /* 0x0107e4000c12f310 */
.L_x_9502:
[----:B------:R-:W-:Y:S05]  /*3770*/  BSYNC.RECONVERGENT B0 ;  /* 0x0000000000007941 */ /* 0x000fea0003800200 */
.L_x_9501:
[----:B---34-:R3:W4:Y:S01]  /*3780*/  LDS R45, [R107+0x620] ;  /* 0x000620006b2d7984 */ /* 0x0187220000000800 */
[----:B------:R-:W-:Y:S04]  /*3790*/  BSSY.RECONVERGENT B0, `(.L_x_9503) ;  /* 0x0000004000007945 */ /* 0x000fe80003800200 */
[----:B------:R-:W-:Y:S05]  /*37a0*/  @!P2 BRA `(.L_x_9504) ;  /* 0x000000000008a947 */ /* 0x000fea0003800000 */
[----:B------:R0:W-:Y:S04]  /*37b0*/  REDG.E.ADD.F32.FTZ.RN.STRONG.GPU desc[UR16][R46.64+0x200], R159 ;  /* 0x0002009f2e0079a6 */ /* 0x0001e8000c12f310 */
[----:B----4-:R0:W-:Y:S02]  /*37c0*/  REDG.E.ADD.F32.FTZ.RN.STRONG.GPU desc[UR16][R48.64+0x200], R45 ;  /* 0x0002002d300079a6 */ /* 0x0101e4000c12f310 */
.L_x_9504:
[----:B------:R-:W-:Y:S05]  /*37d0*/  BSYNC.RECONVERGENT B0 ;  /* 0x0000000000007941 */ /* 0x000fea0003800200 */
.L_x_9503:
[----:B0---4-:R0:W4:Y:S01]  /*37e0*/  LDS R45, [R106+0x6a0] ;  /* 0x0006a0006a2d7984 */ /* 0x0111220000000800 */
[----:B------:R-:W-:Y:S04]  /*37f0*/  BSSY.RECONVERGENT B0, `(.L_x_9505) ;  /* 0x0000004000007945 */ /* 0x000fe80003800200 */
[----:B------:R-:W-:Y:S05]  /*3800*/  @!P3 BRA `(.L_x_9506) ;  /* 0x000000000008b947 */ /* 0x000fea0003800000 */
[----:B------:R0:W-:Y:S04]  /*3810*/  REDG.E.ADD.F32.FTZ.RN.STRONG.GPU desc[UR16][R46.64+0x280], R161 ;  /* 0x000280a12e0079a6 */ /* 0x0001e8000c12f310 */
[----:B----4-:R0:W-:Y:S02]  /*3820*/  REDG.E.ADD.F32.FTZ.RN.STRONG.GPU desc[UR16][R48.64+0x280], R45 ;  /* 0x0002802d300079a6 */ /* 0x0101e4000c12f310 */
.L_x_9506:
[----:B------:R-:W-:Y:S05]  /*3830*/  BSYNC.RECONVERGENT B0 ;  /* 0x0000000000007941 */ /* 0x000fea0003800200 */
.L_x_9505:
[----:B0---4-:R0:W4:Y:S01]  /*3840*/  LDS R45, [R105+0x720] ;  /* 0x00072000692d7984 */ /* 0x0111220000000800 */
[----:B------:R-:W-:Y:S04]  /*3850*/  BSSY.RECONVERGENT B0, `(.L_x_9507) ;  /* 0x0000004000007945 */ /* 0x000fe80003800200 */
[----:B------:R-:W-:Y:S05]  /*3860*/  @!P4 BRA `(.L_x_9508) ;  /* 0x000000000008c947 */ /* 0x000fea0003800000 */
[----:B------:R0:W-:Y:S04]  /*3870*/  REDG.E.ADD.F32.FTZ.RN.STRONG.GPU desc[UR16][R46.64+0x300], R163 ;  /* 0x000300a32e0079a6 */ /* 0x0001e8000c12f310 */
[----:B----4-:R0:W-:Y:S02]  /*3880*/  REDG.E.ADD.F32.FTZ.RN.STRONG.GPU desc[UR16][R48.64+0x300], R45 ;  /* 0x0003002d300079a6 */ /* 0x0101e4000c12f310 */
.L_x_9508:
[----:B------:R-:W-:Y:S05]  /*3890*/  BSYNC.RECONVERGENT B0 ;  /* 0x0000000000007941 */ /* 0x000fea0003800200 */
.L_x_9507:
[----:B0---4-:R0:W4:Y:S01]  /*38a0*/  LDS R45, [R104+0x7a0] ;  /* 0x0007a000682d7984 */ /* 0x0111220000000800 */
[----:B------:R-:W-:Y:S04]  /*38b0*/  BSSY.RECONVERGENT B0, `(.L_x_9509) ;  /* 0x0000004000007945 */ /* 0x000fe80003800200 */
[----:B------:R-:W-:Y:S05]  /*38c0*/  @!P5 BRA `(.L_x_9510) ;  /* 0x000000000008d947 */ /* 0x000fea0003800000 */
[----:B------:R0:W-:Y:S04]  /*38d0*/  REDG.E.ADD.F32.FTZ.RN.STRONG.GPU desc[UR16][R46.64+0x380], R165 ;  /* 0x000380a52e0079a6 */ /* 0x0001e8000c12f310 */
[----:B----4-:R0:W-:Y:S02]  /*38e0*/  REDG.E.ADD.F32.FTZ.RN.STRONG.GPU desc[UR16][R48.64+0x380], R45 ;  /* 0x0003802d300079a6 */ /* 0x0101e4000c12f310 */
.L_x_9510:
[----:B------:R-:W-:Y:S05]  /*38f0*/  BSYNC.RECONVERGENT B0 ;  /* 0x0000000000007941 */ /* 0x000fea0003800200 */
.L_x_9509:
[----:B------:R-:W5:Y:S01]  /*3900*/  SHFL.DOWN P2, R44, R169, 0x1, 0x1f ;  /* 0x08201f00a92c7f89 */ /* 0x000f620000040000 */
[----:B0-----:R-:W-:Y:S01]  /*3910*/  FMUL.FTZ R46, R41, R152 ;  /* 0x00000098292e7220 */ /* 0x001fe20000410000 */
[----:B------:R-:W-:Y:S01]  /*3920*/  FMUL.FTZ R41, R40, R170 ;  /* 0x000000aa28297220 */ /* 0x000fe20000410000 */
[----:B------:R-:W-:Y:S01]  /*3930*/  FMUL.FTZ R40, R39, R172 ;  /* 0x000000ac27287220 */ /* 0x000fe20000410000 */
[-C--:B------:R-:W-:Y:S01]  /*3940*/  FMUL.FTZ R39, R38, R174.reuse ;  /* 0x000000ae26277220 */ /* 0x080fe20000410000 */
[----:B------:R-:W-:Y:S01]  /*3950*/  FMUL.FTZ R38, R139, R174 ;  /* 0x000000ae8b267220 */ /* 0x000fe20000410000 */
[----:B------:R-:W-:Y:S01]  /*3960*/  ISETP.NE.AND P3, PT, R119, RZ, PT ;  /* 0x000000ff7700720c */ /* 0x000fe20003f65270 */
[----:B------:R-:W-:Y:S01]  /*3970*/  FMUL.FTZ R48, R43, R58 ;  /* 0x0000003a2b307220 */ /* 0x000fe20000410000 */
[-C--:B------:R-:W-:Y:S01]  /*3980*/  FMUL.FTZ R43, R42, R145.reuse ;  /* 0x000000912a2b7220 */ /* 0x080fe20000410000 */
        /* <DEDUP_REMOVED lines=15> */
[----:B-----5:R-:W-:Y:S01]  /*3a80*/  @P2 FADD R44, R169, R44 ;  /* 0x0000002ca92c2221 */ /* 0x020fe20000000000 */
[----:B------:R-:W-:Y:S01]  /*3a90*/  FFMA.FTZ R58, R11, R48, R58 ;  /* 0x000000300b3a7223 */ /* 0x000fe2000001003a */
[----:B------:R-:W-:Y:S01]  /*3aa0*/  FFMA.FTZ R55, R10, R43, R55 ;  /* 0x0000002b0a377223 */ /* 0x000fe20000010037 */
[----:B------:R-:W-:Y:S01]  /*3ab0*/  FFMA.FTZ R147, R6, R39, R147 ;  /* 0x0000002706937223 */ /* 0x000fe20000010093 */
[----:B------:R-:W-:Y:S01]  /*3ac0*/  FFMA.FTZ R154, R5, R38, R154 ;  /* 0x00000026059a7223 */ /* 0x000fe2000001009a */
[----:B----4-:R-:W0:Y:S01]  /*3ad0*/  SHFL.DOWN P2, R45, R44, 0x2, 0x1f ;  /* 0x08401f002c2d7f89 */ /* 0x010e220000040000 */
        /* <DEDUP_REMOVED lines=15> */
[----:B0-----:R-:W-:Y:S01]  /*3bd0*/  @P2 FADD R45, R44, R45 ;  /* 0x0000002d2c2d2221 */ /* 0x001fe20000000000 */
[C---:B------:R-:W-:Y:S01]  /*3be0*/  FMUL.FTZ R44, R139.reuse, R170 ;  /* 0x000000aa8b2c7220 */ /* 0x040fe20000410000 */
[----:B------:R-:W-:-:S03]  /*3bf0*/  FMUL.FTZ R139, R139, R176 ;  /* 0x000000b08b8b7220 */ /* 0x000fc60000410000 */
[----:B------:R-:W0:Y:S01]  /*3c00*/  SHFL.DOWN P2, R50, R45, 0x4, 0x1f ;  /* 0x08801f002d327f89 */ /* 0x000e220000040000 */
[----:B------:R-:W-:Y:S01]  /*3c10*/  FMUL.FTZ R51, R51, R44 ;  /* 0x0000002c33337220 */ /* 0x000fe20000410000 */
[----:B------:R-:W-:-:S03]  /*3c20*/  FMUL.FTZ R139, R0, R139 ;  /* 0x0000008b008b7220 */ /* 0x000fc60000410000 */
[----:B------:R-:W-:Y:S01]  /*3c30*/  FFMA.FTZ R51, R8, R41, R51 ;  /* 0x0000002908337223 */ /* 0x000fe20000010033 */
[----:B------:R-:W-:-:S03]  /*3c40*/  FFMA.FTZ R139, R4, R37, R139 ;  /* 0x00000025048b7223 */ /* 0x000fc6000001008b */
[----:B------:R-:W-:Y:S01]  /*3c50*/  FADD.FTZ R20, R51, R20 ;  /* 0x0000001433147221 */ /* 0x000fe20000010000 */
[----:B------:R-:W-:Y:S01]  /*3c60*/  FADD.FTZ R24, R139, R24 ;  /* 0x000000188b187221 */ /* 0x000fe20000010000 */
[----:B0-----:R-:W-:-:S05]  /*3c70*/  @P2 FADD R50, R45, R50 ;  /* 0x000000322d322221 */ /* 0x001fca0000000000 */
[----:B------:R-:W0:Y:S02]  /*3c80*/  SHFL.DOWN P2, R47, R50, 0x8, 0x1f ;  /* 0x09001f00322f7f89 */ /* 0x000e240000040000 */
        /* <DEDUP_REMOVED lines=11> */
.L_x_9512:
[----:B------:R-:W-:Y:S05]  /*3d40*/  BSYNC.RECONVERGENT B0 ;  /* 0x0000000000007941 */ /* 0x000fea0003800200 */
.L_x_9511:
[----:B------:R-:W-:-:S04]  /*3d50*/  UIADD3 UR4, UPT, UPT, UR4, 0x1, URZ ;  /* 0x0000000104047890 */ /* 0x000fc8000fffe0ff */
[----:B------:R-:W-:-:S09]  /*3d60*/  UISETP.GE.AND UP0, UPT, UR4, UR13, UPT ;  /* 0x0000000d0400728c */ /* 0x000fd2000bf06270 */
[----:B------:R-:W-:Y:S05]  /*3d70*/  BRA.U !UP0, `(.L_x_9513) ;  /* 0xffffffe5086c7547 */ /* 0x000fea000b83ffff */
.L_x_9491:
[----:B------:R-:W-:Y:S08]  /*3d80*/  BAR.SYNC.DEFER_BLOCKING 0x0 ;  /* 0x0000000000007b1d */ /* 0x000ff00000010000 */
[----:B0-----:R-:W0:Y:S01]  /*3d90*/  LDC.64 R40, c[0x0][0x4f8] ;  /* 0x00013e00ff287b82 */ /* 0x001e220000000a00 */
[----:B------:R-:W5:Y:S07]  /*3da0*/  LDCU.64 UR4, c[0x0][0x500] ;  /* 0x0000a000ff0477ac */ /* 0x000f6e0008000a00 */
[----:B------:R-:W1:Y:S01]  /*3db0*/  LDC.64 R42, c[0x0][0x550] ;  /* 0x00015400ff2a7b82 */ /* 0x000e620000000a00 */
        /* <DEDUP_REMOVED lines=8> */
[----:B------:R-:W-:Y:S04]  /*3e40*/  STS.128 [R117], R28 ;  /* 0x0000001c75007388 */ /* 0x000fe80000000c00 */
        /* <DEDUP_REMOVED lines=12> */
[----:B------:R-:W-:Y:S01]  /*3f10*/  FSETP.GTU.FTZ.AND P2, PT, R15, 20, PT ;  /* 0x41a000000f00780b */ /* 0x000fe20003f5c000 */
[----:B----4-:R-:W2:Y:S01]  /*3f20*/  LDC.64 R32, c[0x0][0x518] ;  /* 0x00014600ff207b82 */ /* 0x010ea20000000a00 */
[----:B------:R-:W-:-:S02]  /*3f30*/  FSETP.GTU.FTZ.AND P3, PT, R16, 20, PT ;  /* 0x41a000001000780b */ /* 0x000fc40003f7c000 */
[----:B------:R-:W-:Y:S02]  /*3f40*/  FSETP.GTU.FTZ.AND P4, PT, R17, 20, PT ;  /* 0x41a000001100780b */ /* 0x000fe40003f9c000 */
[----:B------:R-:W-:Y:S01]  /*3f50*/  FSETP.GTU.FTZ.AND P5, PT, R18, 20, PT ;  /* 0x41a000001200780b */ /* 0x000fe20003fbc000 */
[----:B------:R-:W-:Y:S02]  /*3f60*/  @!P6 FMUL.FTZ R0, R12, -1.4426950216293334961 ;  /* 0xbfb8aa3b0c00e820 */ /* 0x000fe40000410000 */
[----:B------:R-:W3:Y:S02]  /*3f70*/  LDC.64 R34, c[0x0][0x560] ;  /* 0x00015800ff227b82 */ /* 0x000ee40000000a00 */
[----:B------:R-:W-:Y:S01]  /*3f80*/  @!P1 FMUL.FTZ R4, R14, -1.4426950216293334961 ;  /* 0xbfb8aa3b0e049820 */ /* 0x000fe20000410000 */
[----:B------:R-:W-:Y:S01]  /*3f90*/  SHF.L.U32 R14, R122, 0x8, RZ ;  /* 0x000000087a0e7819 */ /* 0x000fe200000006ff */
[----:B------:R-:W4:Y:S02]  /*3fa0*/  @!P6 MUFU.EX2 R0, R0 ;  /* 0x000000000000e308 */ /* 0x000f240000000800 */
[----:B------:R-:W-:-:S02]  /*3fb0*/  @!P3 FMUL.FTZ R6, R16, -1.4426950216293334961 ;  /* 0xbfb8aa3b1006b820 */ /* 0x000fc40000410000 */
[----:B------:R-:W5:Y:S01]  /*3fc0*/  @!P1 MUFU.EX2 R4, R4 ;  /* 0x0000000400049308 */ /* 0x000f620000000800 */
[----:B------:R-:W-:Y:S01]  /*3fd0*/  @!P4 FMUL.FTZ R7, R17, -1.4426950216293334961 ;  /* 0xbfb8aa3b1107c820 */ /* 0x000fe20000410000 */
[----:B------:R-:W-:Y:S02]  /*3fe0*/  @!P5 FMUL.FTZ R9, R18, -1.4426950216293334961 ;  /* 0xbfb8aa3b1209d820 */ /* 0x000fe40000410000 */
[----:B------:R-:W-:Y:S04]  /*3ff0*/  @!P3 MUFU.EX2 R6, R6 ;  /* 0x000000060006b308 */ /* 0x000fe80000000800 */
[----:B------:R-:W0:Y:S01]  /*4000*/  @!P5 MUFU.EX2 R18, R9 ;  /* 0x000000090012d308 */ /* 0x000e220000000800 */
[----:B----4-:R-:W-:Y:S01]  /*4010*/  @!P6 FADD.FTZ R12, R0, 1 ;  /* 0x3f800000000ce421 */ /* 0x010fe20000010000 */
[----:B------:R-:W-:-:S03]  /*4020*/  @!P0 FMUL.FTZ R0, R13, -1.4426950216293334961 ;  /* 0xbfb8aa3b0d008820 */ /* 0x000fc60000410000 */
[----:B------:R4:W1:Y:S01]  /*4030*/  @!P6 MUFU.RCP R5, R12 ;  /* 0x0000000c0005e308 */ /* 0x0008620000001000 */
[----:B-----5:R-:W-:-:S07]  /*4040*/  @!P1 FADD.FTZ R8, R4, 1 ;  /* 0x3f80000004089421 */ /* 0x020fce0000010000 */
[----:B------:R-:W5:Y:S01]  /*4050*/  @!P0 MUFU.EX2 R0, R0 ;  /* 0x0000000000008308 */ /* 0x000f620000000800 */
[----:B0-----:R-:W-:-:S03]  /*4060*/  @!P5 FADD.FTZ R18, R18, 1 ;  /* 0x3f8000001212d421 */ /* 0x001fc60000010000 */
[----:B----4-:R-:W0:Y:S04]  /*4070*/  @!P4 MUFU.EX2 R12, R7 ;  /* 0x00000007000cc308 */ /* 0x010e280000000800 */
[----:B------:R-:W4:Y:S01]  /*4080*/  @!P1 MUFU.RCP R37, R8 ;  /* 0x0000000800259308 */ /* 0x000f220000001000 */
[----:B-1----:R-:W-:Y:S01]  /*4090*/  @!P6 FMUL.FTZ R24, R24, R5 ;  /* 0x000000051818e220 */ /* 0x002fe20000410000 */
[----:B------:R-:W-:Y:S01]  /*40a0*/  @!P2 FMUL.FTZ R5, R15, -1.4426950216293334961 ;  /* 0xbfb8aa3b0f05a820 */ /* 0x000fe20000410000 */
[----:B------:R-:W-:Y:S01]  /*40b0*/  FSETP.GTU.FTZ.AND P6, PT, R19, 20, PT ;  /* 0x41a000001300780b */ /* 0x000fe20003fdc000 */
[----:B-----5:R-:W-:Y:S01]  /*40c0*/  @!P0 FADD.FTZ R0, R0, 1 ;  /* 0x3f80000000008421 */ /* 0x020fe20000010000 */
[----:B------:R-:W-:-:S03]  /*40d0*/  SHF.R.S32.HI R15, RZ, 0x1f, R14 ;  /* 0x0000001fff0f7819 */ /* 0x000fc6000001140e */
[----:B------:R-:W1:Y:S01]  /*40e0*/  @!P5 MUFU.RCP R31, R18 ;  /* 0x00000012001fd308 */ /* 0x000e620000001000 */
[----:B0-----:R-:W-:Y:S01]  /*40f0*/  @!P4 FADD.FTZ R17, R12, 1 ;  /* 0x3f8000000c11c421 */ /* 0x001fe20000010000 */
[----:B------:R-:W-:-:S06]  /*4100*/  IMAD.WIDE.U32 R12, R40, UR18, R14 ;  /* 0x00000012280c7c25 */ /* 0x000fcc000f8e000e */
[----:B------:R-:W0:Y:S01]  /*4110*/  @!P2 MUFU.EX2 R5, R5 ;  /* 0x000000050005a308 */ /* 0x000e220000000800 */
[----:B------:R-:W-:Y:S01]  /*4120*/  @!P6 FMUL.FTZ R10, R19, -1.4426950216293334961 ;  /* 0xbfb8aa3b130ae820 */ /* 0x000fe20000410000 */
[----:B------:R-:W-:Y:S02]  /*4130*/  IMAD R13, R41, UR18, R13 ;  /* 0x00000012290d7c24 */ /* 0x000fe4000f8e020d */
[----:B----4-:R-:W-:Y:S01]  /*4140*/  @!P1 FMUL.FTZ R26, R26, R37 ;  /* 0x000000251a1a9220 */ /* 0x010fe20000410000 */
[----:B------:R4:W5:Y:S01]  /*4150*/  @!P0 MUFU.RCP R36, R0 ;  /* 0x0000000000248308 */ /* 0x0009620000001000 */
[----:B--2---:R-:W-:Y:S01]  /*4160*/  IMAD.WIDE.U32 R14, R32, UR18, R14 ;  /* 0x00000012200e7c25 */ /* 0x004fe2000f8e000e */
[----:B------:R-:W-:-:S03]  /*4170*/  IADD3 R93, P1, PT, R93, -0x400, RZ ;  /* 0xfffffc005d5d7810 */ /* 0x000fc60007f3e0ff */
[----:B------:R-:W-:-:S04]  /*4180*/  IMAD.WIDE.U32 R12, R85, UR4, R12 ;  /* 0x00000004550c7c25 */ /* 0x000fc8000f8e000c */
[----:B-1----:R-:W-:Y:S01]  /*4190*/  @!P5 FMUL.FTZ R22, R22, R31 ;  /* 0x0000001f1616d220 */ /* 0x002fe20000410000 */
[----:B------:R-:W-:Y:S01]  /*41a0*/  IADD3 R96, P5, PT, R96, -0x400, RZ ;  /* 0xfffffc0060607810 */ /* 0x000fe20007fbe0ff */
[----:B------:R1:W2:Y:S01]  /*41b0*/  @!P6 MUFU.EX2 R19, R10 ;  /* 0x0000000a0013e308 */ /* 0x0002a20000000800 */
[----:B----4-:R-:W-:Y:S01]  /*41c0*/  @!P3 FADD.FTZ R0, R6, 1 ;  /* 0x3f8000000600b421 */ /* 0x010fe20000010000 */
[----:B0-----:R-:W-:Y:S01]  /*41d0*/  @!P2 FADD.FTZ R16, R5, 1 ;  /* 0x3f8000000510a421 */ /* 0x001fe20000010000 */
[----:B------:R-:W-:Y:S01]  /*41e0*/  NOP ;  /* 0x0000000000007918 */ /* 0x000fe20000000000 */
[----:B------:R-:W0:Y:S02]  /*41f0*/  LDS.128 R4, [R116] ;  /* 0x0000000074047984 */ /* 0x000e240000000c00 */
[----:B------:R4:W3:Y:S01]  /*4200*/  @!P2 MUFU.RCP R38, R16 ;  /* 0x000000100026a308 */ /* 0x0008e20000001000 */
[----:B------:R-:W-:Y:S02]  /*4210*/  IMAD R13, R85, UR5, R13 ;  /* 0x00000005550d7c24 */ /* 0x000fe4000f8e020d */
[----:B-----5:R-:W-:Y:S01]  /*4220*/  @!P0 FMUL.FTZ R25, R25, R36 ;  /* 0x0000002419198220 */ /* 0x020fe20000410000 */
[----:B-1----:R-:W1:Y:S01]  /*4230*/  LDS.128 R8, [R116+0x200] ;  /* 0x0002000074087984 */ /* 0x002e620000000c00 */
[----:B--2---:R-:W-:Y:S01]  /*4240*/  @!P6 FADD.FTZ R19, R19, 1 ;  /* 0x3f8000001313e421 */ /* 0x004fe20000010000 */
[----:B------:R-:W2:Y:S01]  /*4250*/  LDCU.64 UR4, c[0x0][0x520] ;  /* 0x0000a400ff0477ac */ /* 0x000ea20008000a00 */
[----:B------:R-:W-:Y:S01]  /*4260*/  IMAD R15, R33, UR18, R15 ;  /* 0x00000012210f7c24 */ /* 0x000fe2000f8e020f */
[----:B------:R-:W-:Y:S01]  /*4270*/  IADD3.X R92, PT, PT, R92, -0x1, RZ, P1, !PT ;  /* 0xffffffff5c5c7810 */ /* 0x000fe20000ffe4ff */
[----:B------:R5:W2:Y:S01]  /*4280*/  @!P4 MUFU.RCP R28, R17 ;  /* 0x00000011001cc308 */ /* 0x000aa20000001000 */
[----:B----4-:R-:W-:-:S02]  /*4290*/  LEA R16, P0, R12, R42, 0x2 ;  /* 0x0000002a0c107211 */ /* 0x010fc400078010ff */
[----:B------:R-:W-:-:S05]  /*42a0*/  IADD3.X R97, PT, PT, R97, -0x1, RZ, P5, !PT ;  /* 0xffffffff61617810 */ /* 0x000fca0002ffe4ff */
[----:B------:R-:W4:Y:S01]  /*42b0*/  @!P3 MUFU.RCP R29, R0 ;  /* 0x00000000001db308 */ /* 0x000f220000001000 */
[----:B-----5:R-:W-:Y:S01]  /*42c0*/  LEA.HI.X R17, R12, R43, R13, 0x2, P0 ;  /* 0x0000002b0c117211 */ /* 0x020fe200000f140d */
[----:B---3--:R-:W-:Y:S01]  /*42d0*/  @!P2 FMUL.FTZ R27, R27, R38 ;  /* 0x000000261b1ba220 */ /* 0x008fe20000410000 */
[----:B------:R-:W-:Y:S01]  /*42e0*/  IADD3 R91, P2, PT, R91, -0x400, RZ ;  /* 0xfffffc005b5b7810 */ /* 0x000fe20007f5e0ff */
[----:B------:R-:W-:-:S03]  /*42f0*/  IMAD.WIDE.U32 R12, R100, 0x10, R16 ;  /* 0x00000010640c7825 */ /* 0x000fc600078e0010 */
[----:B------:R-:W-:Y:S01]  /*4300*/  IADD3.X R90, PT, PT, R90, -0x1, RZ, P2, !PT ;  /* 0xffffffff5a5a7810 */ /* 0x000fe200017fe4ff */
[----:B------:R-:W3:Y:S01]  /*4310*/  @!P6 MUFU.RCP R0, R19 ;  /* 0x000000130000e308 */ /* 0x000ee20000001000 */
[----:B--2---:R-:W-:Y:S01]  /*4320*/  @!P4 FMUL.FTZ R21, R21, R28 ;  /* 0x0000001c1515c220 */ /* 0x004fe20000410000 */
[----:B------:R-:W-:-:S04]  /*4330*/  IADD3 R98, P4, PT, R98, -0x400, RZ ;  /* 0xfffffc0062627810 */ /* 0x000fc80007f9e0ff */
[----:B------:R-:W-:Y:S01]  /*4340*/  IADD3.X R99, PT, PT, R99, -0x1, RZ, P4, !PT ;  /* 0xffffffff63637810 */ /* 0x000fe200027fe4ff */
[----:B----4-:R-:W-:Y:S01]  /*4350*/  @!P3 FMUL.FTZ R20, R20, R29 ;  /* 0x0000001d1414b220 */ /* 0x010fe20000410000 */
[----:B------:R-:W-:Y:S01]  /*4360*/  IADD3 R94, P3, PT, R94, -0x400, RZ ;  /* 0xfffffc005e5e7810 */ /* 0x000fe20007f7e0ff */
[----:B0-----:R0:W-:Y:S03]  /*4370*/  STG.E.128 desc[UR16][R12.64], R4 ;  /* 0x000000040c007986 */ /* 0x0011e6000c101d10 */
[----:B------:R-:W-:Y:S01]  /*4380*/  IADD3.X R95, PT, PT, R95, -0x1, RZ, P3, !PT ;  /* 0xffffffff5f5f7810 */ /* 0x000fe20001ffe4ff */
[----:B---3--:R-:W-:Y:S01]  /*4390*/  @!P6 FMUL.FTZ R23, R23, R0 ;  /* 0x000000001717e220 */ /* 0x008fe20000410000 */
[----:B-1----:R-:W-:Y:S01]  /*43a0*/  STG.E.128 desc[UR16][R12.64+0x200], R8 ;  /* 0x000200080c007986 */ /* 0x002fe2000c101d10 */
[----:B------:R-:W-:Y:S01]  /*43b0*/  FADD.FTZ R0, R24, R113 ;  /* 0x0000007118007221 */ /* 0x000fe20000010000 */
[----:B------:R-:W-:Y:S01]  /*43c0*/  BAR.SYNC.DEFER_BLOCKING 0x0 ;  /* 0x0000000000007b1d */ /* 0x000fe20000010000 */
[----:B0-----:R-:W-:-:S04]  /*43d0*/  IMAD.WIDE.U32 R4, R85, UR4, R14 ;  /* 0x0000000455047c25 */ /* 0x001fc8000f8e000e */
[----:B------:R-:W-:Y:S01]  /*43e0*/  FADD.FTZ R7, R0, R25 ;  /* 0x0000001900077221 */ /* 0x000fe20000010000 */
[----:B------:R-:W-:Y:S01]  /*43f0*/  IMAD R0, R85, UR5, R5 ;  /* 0x0000000555007c24 */ /* 0x000fe2000f8e0205 */
[----:B------:R-:W-:Y:S01]  /*4400*/  LEA R6, P0, R4, R34, 0x2 ;  /* 0x0000002204067211 */ /* 0x000fe200078010ff */
[----:B------:R0:W-:Y:S04]  /*4410*/  STS.128 [R117], R24 ;  /* 0x0000001875007388 */ /* 0x0001e80000000c00 */
[----:B------:R1:W-:Y:S01]  /*4420*/  STS.128 [R117+0x10], R20 ;  /* 0x0000101475007388 */ /* 0x0003e20000000c00 */
[----:B------:R-:W-:-:S03]  /*4430*/  NOP ;  /* 0x0000000000007918 */ /* 0x000fc60000000000 */
[----:B------:R-:W2:Y:S04]  /*4440*/  LDS.128 R16, [R116] ;  /* 0x0000000074107984 */ /* 0x000ea80000000c00 */
[----:B------:R-:W3:Y:S01]  /*4450*/  LDS.128 R28, [R116+0x200] ;  /* 0x00020000741c7984 */ /* 0x000ee20000000c00 */
[----:B0-----:R-:W-:Y:S01]  /*4460*/  FADD.FTZ R26, R7, R26 ;  /* 0x0000001a071a7221 */ /* 0x001fe20000010000 */
        /* <DEDUP_REMOVED lines=10> */
[----:B---3--:R0:W-:Y:S01]  /*4510*/  STG.E.128 desc[UR16][R4.64+0x200], R28 ;  /* 0x0002001c04007986 */ /* 0x0081e2000c101d10 */
[----:B------:R-:W-:Y:S05]  /*4520*/  @P0 BRA `(.L_x_9514) ;  /* 0xffffffc400b00947 */ /* 0x000fea000383ffff */
.L_x_9474:
        /* <DEDUP_REMOVED lines=34> */
.L_x_9516:
[----:B------:R-:W-:Y:S05]  /*4750*/  BSYNC.RECONVERGENT B0 ;  /* 0x0000000000007941 */ /* 0x000fea0003800200 */
.L_x_9515:
        /* <DEDUP_REMOVED lines=26> */
.L_x_9518:
[----:B------:R-:W-:Y:S05]  /*4900*/  BSYNC.RECONVERGENT B0 ;  /* 0x0000000000007941 */ /* 0x000fea0003800200 */
.L_x_9517:
        /* <DEDUP_REMOVED lines=8> */
.L_x_9519:
        /* <DEDUP_REMOVED lines=15> */
.L_x_9520:
        /* <DEDUP_REMOVED lines=16> */
.L_x_10535:


//--------------------- .text._Z25selective_scan_bwd_kernelI32Selective_Scan_bwd_kernel_traitsILi32ELi8ELb1ELb1ELb1ELb1ELb1EffEEv12SSMParamsBwd --------------------------
	.section	.text._Z25selective_scan_bwd_kernelI32Selective_Scan_bwd_kernel_traitsILi32ELi8ELb1ELb1ELb1ELb1ELb1EffEEv12SSMParamsBwd,"ax",@progbits
	.align	128
        .global         _Z25selective_scan_bwd_kernelI32Selective_Scan_bwd_kernel_traitsILi32ELi8ELb1ELb1ELb1ELb1ELb1EffEEv12SSMParamsBwd
        .type           _Z25selective_scan_bwd_kernelI32Selective_Scan_bwd_kernel_traitsILi32ELi8ELb1ELb1ELb1ELb1ELb1EffEEv12SSMParamsBwd,@function
        .size           _Z25selective_scan_bwd_kernelI32Selective_Scan_bwd_kernel_traitsILi32ELi8ELb1ELb1ELb1ELb1ELb1EffEEv12SSMParamsBwd,(.L_x_10536 - _Z25selective_scan_bwd_kernelI32Selective_Scan_bwd_kernel_traitsILi32ELi8ELb1ELb1ELb1ELb1ELb1EffEEv12SSMParamsBwd)
        .other          _Z25selective_scan_bwd_kernelI32Selective_Scan_bwd_kernel_traitsILi32ELi8ELb1ELb1ELb1ELb1ELb1EffEEv12SSMParamsBwd,@"STO_CUDA_ENTRY STV_DEFAULT"
_Z25selective_scan_bwd_kernelI32Selective_Scan_bwd_kernel_traitsILi32ELi8ELb1ELb1ELb1ELb1ELb1EffEEv12SSMParamsBwd:
.text._Z25selective_scan_bwd_kernelI32Selective_Scan_bwd_kernel_traitsILi32ELi8ELb1ELb1ELb1ELb1ELb1EffEEv12SSMParamsBwd:
        /* <DEDUP_REMOVED lines=190> */
.L_x_9562:
[----:B------:R-:W-:Y:S01]  /*0be0*/  BAR.SYNC.DEFER_BLOCKING 0x0 ;  /* 0x0000000000007b1d */ /* 0x000fe20000010000 */
[----:B-1----:R-:W-:Y:S02]  /*0bf0*/  MOV R4, R98 ;  /* 0x0000006200047202 */ /* 0x002fe40000000f00 */
[----:B------:R-:W-:-:S05]  /*0c00*/  MOV R5, R97 ;  /* 0x0000006100057202 */ /* 0x000fca0000000f00 */
[----:B------:R-:W0:Y:S01]  /*0c10*/  S2UR UR5, SR_CgaCtaId ;  /* 0x00000000000579c3 */ /* 0x000e220000008800 */
[----:B------:R-:W-:Y:S01]  /*0c20*/  IMAD.WIDE.U32 R4, R86, 0x10, R4 ;  /* 0x0000001056047825 */ /* 0x000fe200078e0004 */
[----:B------:R-:W1:Y:S01]  /*0c30*/  S2R R73, SR_LANEID ;  /* 0x0000000000497919 */ /* 0x000e620000000000 */
[----:B------:R-:W-:-:S05]  /*0c40*/  UMOV UR4, 0x400 ;  /* 0x0000040000047882 */ /* 0x000fca0000000000 */
[----:B------:R-:W2:Y:S01]  /*0c50*/  LDC.64 R26, c[0x0][0x410] ;  /* 0x00010400ff1a7b82 */ /* 0x000ea20000000a00 */
[----:B------:R-:W3:Y:S04]  /*0c60*/  LDG.E.128 R12, desc[UR16][R4.64] ;  /* 0x00000010040c7981 */ /* 0x000ee8000c1e1d00 */
[----:B------:R4:W2:Y:S01]  /*0c70*/  LDG.E.128 R16, desc[UR16][R4.64+0x200] ;  /* 0x0002001004107981 */ /* 0x0008a2000c1e1d00 */
[----:B0-----:R-:W-:Y:S01]  /*0c80*/  ULEA UR4, UR5, UR4, 0x18 ;  /* 0x0000000405047291 */ /* 0x001fe2000f8ec0ff */
[----:B----4-:R-:W-:Y:S02]  /*0c90*/  MOV R4, R96 ;  /* 0x0000006000047202 */ /* 0x010fe40000000f00 */
[----:B------:R-:W-:-:S03]  /*0ca0*/  MOV R5, R95 ;  /* 0x0000005f00057202 */ /* 0x000fc60000000f00 */
[----:B-1----:R-:W-:Y:S01]  /*0cb0*/  LEA R72, R73, UR4, 0x4 ;  /* 0x0000000449487c11 */ /* 0x002fe2000f8e20ff */
[----:B------:R-:W-:-:S03]  /*0cc0*/  IMAD.WIDE.U32 R62, R86, 0x10, R4 ;  /* 0x00000010563e7825 */ /* 0x000fc600078e0004 */
[----:B------:R-:W-:Y:S01]  /*0cd0*/  LEA R71, R73, R72, 0x4 ;  /* 0x0000004849477211 */ /* 0x000fe200078e20ff */
[----:B---3--:R0:W-:Y:S04]  /*0ce0*/  STS.128 [R72], R12 ;  /* 0x0000000c48007388 */ /* 0x0081e80000000c00 */
[----:B--2---:R-:W-:Y:S01]  /*0cf0*/  STS.128 [R72+0x200], R16 ;  /* 0x0002001048007388 */ /* 0x004fe20000000c00 */
        /* <DEDUP_REMOVED lines=10> */
[----:B---3--:R0:W-:Y:S01]  /*0da0*/  STS.128 [R72+0x200], R28 ;  /* 0x0002001c48007388 */ /* 0x0081e20000000c00 */
[----:B------:R-:W-:-:S03]  /*0db0*/  NOP ;  /* 0x0000000000007918 */ /* 0x000fc60000000000 */
[----:B------:R-:W1:Y:S04]  /*0dc0*/  LDS.128 R32, [R71] ;  /* 0x0000000047207984 */ /* 0x000e680000000c00 */
[----:B------:R-:W2:Y:S01]  /*0dd0*/  LDS.128 R12, [R71+0x10] ;  /* 0x00001000470c7984 */ /* 0x000ea20000000c00 */
[----:B------:R-:W-:Y:S08]  /*0de0*/  BAR.SYNC.DEFER_BLOCKING 0x0 ;  /* 0x0000000000007b1d */ /* 0x000ff00000010000 */
[----:B0-----:R-:W0:Y:S01]  /*0df0*/  LDC.64 R28, c[0x0][0x418] ;  /* 0x00010600ff1c7b82 */ /* 0x001e220000000a00 */
[----:B------:R-:W-:-:S07]  /*0e00*/  IADD3 R70, PT, PT, R88, -0x1, RZ ;  /* 0xffffffff58467810 */ /* 0x000fce0007ffe0ff */
[----:B------:R-:W3:Y:S01]  /*0e10*/  LDC.64 R30, c[0x0][0x488] ;  /* 0x00012200ff1e7b82 */ /* 0x000ee20000000a00 */
[----:B------:R-:W4:Y:S04]  /*0e20*/  LDG.E.128 R36, desc[UR16][R24.64] ;  /* 0x0000001018247981 */ /* 0x000f28000c1e1d00 */
[----:B------:R2:W3:Y:S01]  /*0e30*/  LDG.E.128 R40, desc[UR16][R24.64+0x200] ;  /* 0x0002001018287981 */ /* 0x0004e2000c1e1d00 */
        /* <DEDUP_REMOVED lines=9> */
[----:B------:R-:W-:-:S04]  /*0ed0*/  IMAD.WIDE.U32 R24, R26, UR18, R64 ;  /* 0x000000121a187c25 */ /* 0x000fc8000f8e0040 */
[--C-:B------:R-:W-:Y:S01]  /*0ee0*/  FADD.FTZ R104, R13, R100.reuse ;  /* 0x000000640d687221 */ /* 0x100fe20000010000 */
[----:B------:R-:W-:Y:S01]  /*0ef0*/  FSETP.GTU.FTZ.AND P5, PT, R68, 20, PT ;  /* 0x41a000004400780b */ /* 0x000fe20003fbc000 */
[----:B------:R-:W-:Y:S01]  /*0f00*/  FADD.FTZ R121, R14, R100 ;  /* 0x000000640e797221 */ /* 0x000fe20000010000 */
[----:B------:R-:W-:Y:S01]  /*0f10*/  IMAD R25, R27, UR18, R25 ;  /* 0x000000121b197c24 */ /* 0x000fe2000f8e0219 */
[----:B------:R-:W-:Y:S02]  /*0f20*/  FSETP.GTU.FTZ.AND P0, PT, R67, 20, PT ;  /* 0x41a000004300780b */ /* 0x000fe40003f1c000 */
[----:B------:R-:W-:Y:S01]  /*0f30*/  FSETP.GTU.FTZ.AND P1, PT, R66, 20, PT ;  /* 0x41a000004200780b */ /* 0x000fe20003f3c000 */
[----:B0-----:R-:W-:Y:S01]  /*0f40*/  IMAD.WIDE.U32 R12, R105, R28, R24 ;  /* 0x0000001c690c7225 */ /* 0x001fe200078e0018 */
[----:B------:R-:W-:Y:S02]  /*0f50*/  FSETP.GTU.FTZ.AND P2, PT, R107, 20, PT ;  /* 0x41a000006b00780b */ /* 0x000fe40003f5c000 */
[----:B------:R-:W-:Y:S01]  /*0f60*/  FSETP.GTU.FTZ.AND P3, PT, R104, 20, PT ;  /* 0x41a000006800780b */ /* 0x000fe20003f7c000 */
[----:B----4-:R0:W-:Y:S04]  /*0f70*/  STS.128 [R72], R36 ;  /* 0x0000002448007388 */ /* 0x0101e80000000c00 */
[----:B---3--:R0:W-:Y:S01]  /*0f80*/  STS.128 [R72+0x200], R40 ;  /* 0x0002002848007388 */ /* 0x0081e20000000c00 */
[----:B------:R-:W-:-:S03]  /*0f90*/  NOP ;  /* 0x0000000000007918 */ /* 0x000fc60000000000 */
[----:B------:R0:W1:Y:S04]  /*0fa0*/  LDS.128 R20, [R71] ;  /* 0x0000000047147984 */ /* 0x0000680000000c00 */
[----:B------:R0:W2:Y:S01]  /*0fb0*/  LDS.128 R16, [R71+0x10] ;  /* 0x0000100047107984 */ /* 0x0000a20000000c00 */
[----:B------:R-:W-:Y:S05]  /*0fc0*/  @P4 BRA `(.L_x_9523) ;  /* 0x0000000000784947 */ /* 0x000fea0003800000 */
[----:B------:R-:W-:Y:S01]  /*0fd0*/  FMUL.FTZ R69, R69, 1.4426950216293334961 ;  /* 0x3fb8aa3b45457820 */ /* 0x000fe20000410000 */
[----:B------:R-:W-:Y:S02]  /*0fe0*/  MOV R25, 0x3e800000 ;  /* 0x3e80000000197802 */ /* 0x000fe40000000f00 */
[----:B------:R-:W-:Y:S01]  /*0ff0*/  MOV R27, 0x3d39bf78 ;  /* 0x3d39bf78001b7802 */ /* 0x000fe20000000f00 */
        /* <DEDUP_REMOVED lines=27> */
.L_x_9523:
[----:B------:R-:W-:Y:S05]  /*11b0*/  BSYNC.RECONVERGENT B0 ;  /* 0x0000000000007941 */ /* 0x000fea0003800200 */
.L_x_9522:
[----:B------:R-:W-:Y:S01]  /*11c0*/  IMAD R0, R105, R29, R13 ;  /* 0x0000001d69007224 */ /* 0x000fe200078e020d */
[C---:B------:R-:W-:Y:S01]  /*11d0*/  LEA R14, P6, R12.reuse, R30, 0x2 ;  /* 0x0000001e0c0e7211 */ /* 0x040fe200078c10ff */
[----:B------:R-:W-:Y:S01]  /*11e0*/  BSSY.RECONVERGENT B0, `(.L_x_9524) ;  /* 0x0000023000007945 */ /* 0x000fe20003800200 */
[----:B------:R-:W-:Y:S01]  /*11f0*/  FADD.FTZ R106, R15, R100 ;  /* 0x000000640f6a7221 */ /* 0x000fe20000010000 */
[----:B------:R-:W-:Y:S02]  /*1200*/  FSETP.GTU.FTZ.AND P4, PT, R121, 20, PT ;  /* 0x41a000007900780b */ /* 0x000fe40003f9c000 */
[----:B------:R-:W-:Y:S01]  /*1210*/  LEA.HI.X R15, R12, R31, R0, 0x2, P6 ;  /* 0x0000001f0c0f7211 */ /* 0x000fe200030f1400 */
[----:B------:R-:W-:Y:S10]  /*1220*/  @P5 BRA `(.L_x_9525) ;  /* 0x0000000000785947 */ /* 0x000ff40003800000 */
[----:B------:R-:W-:Y:S01]  /*1230*/  FMUL.FTZ R68, R68, 1.4426950216293334961 ;  /* 0x3fb8aa3b44447820 */ /* 0x000fe20000410000 */
[----:B------:R-:W-:Y:S01]  /*1240*/  MOV R24, 0x3e800000 ;  /* 0x3e80000000187802 */ /* 0x000fe20000000f00 */
[----:B------:R-:W-:Y:S02]  /*1250*/  HFMA2 R27, -RZ, RZ, 1.3056640625, -1.8671875 ;  /* 0x3d39bf78ff1b7431 */ /* 0x000fe400000001ff */
        /* <DEDUP_REMOVED lines=27> */
.L_x_9525:
[----:B------:R-:W-:Y:S05]  /*1410*/  BSYNC.RECONVERGENT B0 ;  /* 0x0000000000007941 */ /* 0x000fea0003800200 */
.L_x_9524:
[----:B------:R-:W-:Y:S01]  /*1420*/  BSSY.RECONVERGENT B0, `(.L_x_9526) ;  /* 0x0000022000007945 */ /* 0x000fe20003800200 */
[----:B------:R-:W-:Y:S01]  /*1430*/  FSETP.GTU.FTZ.AND P5, PT, R106, 20, PT ;  /* 0x41a000006a00780b */ /* 0x000fe20003fbc000 */
[----:B------:R-:W-:Y:S02]  /*1440*/  IMAD.WIDE.U32 R12, R86, 0x10, R14 ;  /* 0x00000010560c7825 */ /* 0x000fe400078e000e */
[----:B------:R-:W-:Y:S10]  /*1450*/  @P0 BRA `(.L_x_9527) ;  /* 0x0000000000780947 */ /* 0x000ff40003800000 */
        /* <DEDUP_REMOVED lines=30> */
.L_x_9527:
[----:B------:R-:W-:Y:S05]  /*1640*/  BSYNC.RECONVERGENT B0 ;  /* 0x0000000000007941 */ /* 0x000fea0003800200 */
.L_x_9526:
[----:B------:R-:W-:Y:S04]  /*1650*/  BSSY.RECONVERGENT B0, `(.L_x_9528) ;  /* 0x0000020000007945 */ /* 0x000fe80003800200 */
        /* <DEDUP_REMOVED lines=31> */
.L_x_9529:
[----:B------:R-:W-:Y:S05]  /*1850*/  BSYNC.RECONVERGENT B0 ;  /* 0x0000000000007941 */ /* 0x000fea0003800200 */
.L_x_9528:
        /* <DEDUP_REMOVED lines=32> */
.L_x_9531:
[----:B------:R-:W-:Y:S05]  /*1a60*/  BSYNC.RECONVERGENT B0 ;  /* 0x0000000000007941 */ /* 0x000fea0003800200 */
.L_x_9530:
        /* <DEDUP_REMOVED lines=32> */
.L_x_9533:
[----:B------:R-:W-:Y:S05]  /*1c70*/  BSYNC.RECONVERGENT B0 ;  /* 0x0000000000007941 */ /* 0x000fea0003800200 */
.L_x_9532:
        /* <DEDUP_REMOVED lines=32> */
.L_x_9535:
[----:B------:R-:W-:Y:S05]  /*1e80*/  BSYNC.RECONVERGENT B0 ;  /* 0x0000000000007941 */ /* 0x000fea0003800200 */
.L_x_9534:
        /* <DEDUP_REMOVED lines=32> */
.L_x_9537:
[----:B------:R-:W-:Y:S05]  /*2090*/  BSYNC.RECONVERGENT B0 ;  /* 0x0000000000007941 */ /* 0x000fea0003800200 */
.L_x_9536:
[----:B------:R-:W-:Y:S08]  /*20a0*/  BAR.SYNC.DEFER_BLOCKING 0x0 ;  /* 0x0000000000007b1d */ /* 0x000ff00000010000 */
[----:B------:R-:W3:Y:S01]  /*20b0*/  LDC.64 R28, c[0x0][0x420] ;  /* 0x00010800ff1c7b82 */ /* 0x000ee20000000a00 */
[----:B------:R-:W4:Y:S01]  /*20c0*/  LDCU.64 UR4, c[0x0][0x510] ;  /* 0x0000a200ff0477ac */ /* 0x000f220008000a00 */
[----:B------:R-:W5:Y:S06]  /*20d0*/  LDCU.64 UR6, c[0x0][0x490] ;  /* 0x00009200ff0677ac */ /* 0x000f6c0008000a00 */
[----:B------:R-:W1:Y:S08]  /*20e0*/  LDC.64 R30, c[0x0][0x428] ;  /* 0x00010a00ff1e7b82 */ /* 0x000e700000000a00 */
[----:B------:R-:W2:Y:S01]  /*20f0*/  LDC.64 R44, c[0x0][0x478] ;  /* 0x00011e00ff2c7b82 */ /* 0x000ea20000000a00 */
[----:B------:R-:W4:Y:S04]  /*2100*/  LDG.E.128 R24, desc[UR16][R12.64] ;  /* 0x000000100c187981 */ /* 0x000f28000c1e1d00 */
[----:B0-----:R-:W5:Y:S01]  /*2110*/  LDG.E.128 R36, desc[UR16][R12.64+0x200] ;  /* 0x000200100c247981 */ /* 0x001f62000c1e1d00 */
[----:B---3--:R-:W-:-:S02]  /*2120*/  IMAD.WIDE.U32 R14, R28, UR18, R64 ;  /* 0x000000121c0e7c25 */ /* 0x008fc4000f8e0040 */
        /* <DEDUP_REMOVED lines=8> */
[----:B----4-:R-:W-:Y:S04]  /*21b0*/  STS.128 [R72], R24 ;  /* 0x0000001848007388 */ /* 0x010fe80000000c00 */
[----:B-----5:R-:W-:Y:S01]  /*21c0*/  STS.128 [R72+0x200], R36 ;  /* 0x0002002448007388 */ /* 0x020fe20000000c00 */
[----:B------:R-:W-:-:S03]  /*21d0*/  NOP ;  /* 0x0000000000007918 */ /* 0x000fc60000000000 */
[----:B------:R-:W2:Y:S04]  /*21e0*/  LDS.128 R28, [R71] ;  /* 0x00000000471c7984 */ /* 0x000ea80000000c00 */
[----:B------:R-:W3:Y:S01]  /*21f0*/  LDS.128 R32, [R71+0x10] ;  /* 0x0000100047207984 */ /* 0x000ee20000000c00 */
[----:B------:R-:W-:Y:S06]  /*2200*/  BAR.SYNC.DEFER_BLOCKING 0x0 ;  /* 0x0000000000007b1d */ /* 0x000fec0000010000 */
[----:B------:R-:W4:Y:S04]  /*2210*/  LDG.E.128 R12, desc[UR16][R44.64] ;  /* 0x000000102c0c7981 */ /* 0x000f28000c1e1d00 */
[----:B------:R5:W4:Y:S01]  /*2220*/  LDG.E.128 R40, desc[UR16][R44.64+0x200] ;  /* 0x000200102c287981 */ /* 0x000b22000c1e1d00 */
[----:B0-----:R-:W-:Y:S01]  /*2230*/  IMAD.WIDE.U32 R108, R118, UR18, R64 ;  /* 0x00000012766c7c25 */ /* 0x001fe2000f8e0040 */
[----:B------:R-:W-:-:S03]  /*2240*/  UISETP.NE.U32.AND UP0, UPT, UR6, URZ, UPT ;  /* 0x000000ff0600728c */ /* 0x000fc6000bf05070 */
[----:B--2---:R-:W-:Y:S01]  /*2250*/  FMUL.FTZ R46, R29, -1.4426950216293334961 ;  /* 0xbfb8aa3b1d2e7820 */ /* 0x004fe20000410000 */
[----:B------:R-:W-:Y:S01]  /*2260*/  FMUL.FTZ R24, R30, -1.4426950216293334961 ;  /* 0xbfb8aa3b1e187820 */ /* 0x000fe20000410000 */
[----:B------:R-:W-:Y:S01]  /*2270*/  FMUL.FTZ R25, R31, -1.4426950216293334961 ;  /* 0xbfb8aa3b1f197820 */ /* 0x000fe20000410000 */
[----:B------:R-:W-:Y:S01]  /*2280*/  FMUL.FTZ R0, R28, -1.4426950216293334961 ;  /* 0xbfb8aa3b1c007820 */ /* 0x000fe20000410000 */
[----:B---3--:R-:W-:Y:S01]  /*2290*/  FMUL.FTZ R26, R32, -1.4426950216293334961 ;  /* 0xbfb8aa3b201a7820 */ /* 0x008fe20000410000 */
[----:B------:R-:W-:Y:S01]  /*22a0*/  FMUL.FTZ R27, R33, -1.4426950216293334961 ;  /* 0xbfb8aa3b211b7820 */ /* 0x000fe20000410000 */
[----:B------:R-:W0:Y:S01]  /*22b0*/  MUFU.EX2 R46, R46 ;  /* 0x0000002e002e7308 */ /* 0x000e220000000800 */
[----:B------:R-:W-:Y:S01]  /*22c0*/  FMUL.FTZ R38, R34, -1.4426950216293334961 ;  /* 0xbfb8aa3b22267820 */ /* 0x000fe20000410000 */
[----:B-----5:R-:W-:Y:S01]  /*22d0*/  FMUL.FTZ R44, R35, -1.4426950216293334961 ;  /* 0xbfb8aa3b232c7820 */ /* 0x020fe20000410000 */
[----:B------:R-:W-:Y:S01]  /*22e0*/  IMAD R109, R119, UR18, R109 ;  /* 0x00000012776d7c24 */ /* 0x000fe2000f8e026d */
[----:B------:R-:W2:Y:S01]  /*22f0*/  MUFU.EX2 R36, R24 ;  /* 0x0000001800247308 */ /* 0x000ea20000000800 */
[----:B------:R-:W-:-:S03]  /*2300*/  UISETP.NE.AND.EX UP0, UPT, UR7, URZ, UPT, UP0 ;  /* 0x000000ff0700728c */ /* 0x000fc6000bf05300 */
[----:B------:R-:W-:Y:S04]  /*2310*/  MUFU.EX2 R37, R25 ;  /* 0x0000001900257308 */ /* 0x000fe80000000800 */
[----:B------:R-:W-:Y:S01]  /*2320*/  MUFU.EX2 R39, R26 ;  /* 0x0000001a00277308 */ /* 0x000fe20000000800 */
[----:B0-----:R-:W-:-:S03]  /*2330*/  FADD.FTZ R46, R46, 1 ;  /* 0x3f8000002e2e7421 */ /* 0x001fc60000010000 */
[----:B------:R-:W0:Y:S01]  /*2340*/  MUFU.EX2 R45, R27 ;  /* 0x0000001b002d7308 */ /* 0x000e220000000800 */
[----:B--2---:R-:W-:-:S03]  /*2350*/  FADD.FTZ R36, R36, 1 ;  /* 0x3f80000024247421 */ /* 0x004fc60000010000 */
[----:B------:R-:W2:Y:S04]  /*2360*/  MUFU.EX2 R0, R0 ;  /* 0x0000000000007308 */ /* 0x000ea80000000800 */
[----:B------:R3:W5:Y:S04]  /*2370*/  MUFU.EX2 R47, R38 ;  /* 0x00000026002f7308 */ /* 0x0007680000000800 */
[----:B------:R1:W5:Y:S01]  /*2380*/  MUFU.EX2 R48, R44 ;  /* 0x0000002c00307308 */ /* 0x0003620000000800 */
[----:B0-----:R-:W-:-:S03]  /*2390*/  FADD.FTZ R45, R45, 1 ;  /* 0x3f8000002d2d7421 */ /* 0x001fc60000010000 */
[----:B------:R-:W-:Y:S01]  /*23a0*/  MUFU.RCP R110, R46 ;  /* 0x0000002e006e7308 */ /* 0x000fe20000001000 */
[----:B---3--:R-:W-:Y:S01]  /*23b0*/  FADD.FTZ R38, R37, 1 ;  /* 0x3f80000025267421 */ /* 0x008fe20000010000 */
[----:B--2---:R-:W-:Y:S01]  /*23c0*/  FADD.FTZ R0, R0, 1 ;  /* 0x3f80000000007421 */ /* 0x004fe20000010000 */
[----:B-1----:R-:W-:Y:S01]  /*23d0*/  FADD.FTZ R44, R39, 1 ;  /* 0x3f800000272c7421 */ /* 0x002fe20000010000 */
[----:B-----5:R-:W-:-:S04]  /*23e0*/  FADD.FTZ R47, R47, 1 ;  /* 0x3f8000002f2f7421 */ /* 0x020fc80000010000 */
[----:B------:R-:W0:Y:S01]  /*23f0*/  MUFU.RCP R113, R36 ;  /* 0x0000002400717308 */ /* 0x000e220000001000 */
[----:B------:R-:W-:-:S07]  /*2400*/  FADD.FTZ R48, R48, 1 ;  /* 0x3f80000030307421 */ /* 0x000fce0000010000 */
[----:B------:R-:W1:Y:S08]  /*2410*/  MUFU.RCP R112, R38 ;  /* 0x0000002600707308 */ /* 0x000e700000001000 */
[----:B------:R2:W3:Y:S01]  /*2420*/  MUFU.RCP R111, R0 ;  /* 0x00000000006f7308 */ /* 0x0004e20000001000 */
[----:B0-----:R-:W-:-:S07]  /*2430*/  FADD.FTZ R39, -R113, 1 ;  /* 0x3f80000071277421 */ /* 0x001fce0000010100 */
[----:B------:R-:W0:Y:S01]  /*2440*/  MUFU.RCP R114, R45 ;  /* 0x0000002d00727308 */ /* 0x000e220000001000 */
[----:B--2---:R-:W-:Y:S01]  /*2450*/  FADD.FTZ R0, -R110, 1 ;  /* 0x3f8000006e007421 */ /* 0x004fe20000010100 */
[----:B-1----:R-:W-:-:S03]  /*2460*/  FADD.FTZ R38, -R112, 1 ;  /* 0x3f80000070267421 */ /* 0x002fc60000010100 */
[----:B------:R-:W-:-:S03]  /*2470*/  FFMA.FTZ R36, R29, R0, 1 ;  /* 0x3f8000001d247423 */ /* 0x000fc60000010000 */
[----:B------:R-:W1:Y:S01]  /*2480*/  MUFU.RCP R117, R47 ;  /* 0x0000002f00757308 */ /* 0x000e620000001000 */
[----:B---3--:R-:W-:-:S04]  /*2490*/  FADD.FTZ R37, -R111, 1 ;  /* 0x3f8000006f257421 */ /* 0x008fc80000010100 */
[----:B------:R-:W-:-:S03]  /*24a0*/  FFMA.FTZ R37, R28, R37, 1 ;  /* 0x3f8000001c257423 */ /* 0x000fc60000010025 */
[----:B------:R-:W2:Y:S08]  /*24b0*/  MUFU.RCP R116, R48 ;  /* 0x0000003000747308 */ /* 0x000eb00000001000 */
[----:B------:R3:W5:Y:S01]  /*24c0*/  MUFU.RCP R115, R44 ;  /* 0x0000002c00737308 */ /* 0x0007620000001000 */
[----:B----4-:R-:W-:Y:S04]  /*24d0*/  STS.128 [R72], R12 ;  /* 0x0000000c48007388 */ /* 0x010fe80000000c00 */
[----:B------:R4:W-:Y:S01]  /*24e0*/  STS.128 [R72+0x200], R40 ;  /* 0x0002002848007388 */ /* 0x0009e20000000c00 */
[----:B------:R-:W-:-:S03]  /*24f0*/  NOP ;  /* 0x0000000000007918 */ /* 0x000fc60000000000 */
[----:B------:R-:W0:Y:S04]  /*2500*/  LDS.128 R24, [R71] ;  /* 0x0000000047187984 */ /* 0x000e280000000c00 */
[----:B------:R-:W5:Y:S01]  /*2510*/  LDS.128 R12, [R71+0x10] ;  /* 0x00001000470c7984 */ /* 0x000f620000000c00 */
[----:B----4-:R-:W-:Y:S01]  /*2520*/  FFMA.FTZ R41, R30, R39, 1 ;  /* 0x3f8000001e297423 */ /* 0x010fe20000010027 */
        /* <DEDUP_REMOVED lines=12> */
[----:B------:R-:W-:Y:S01]  /*25f0*/  FADD.FTZ R0, -R114, 1 ;  /* 0x3f80000072007421 */ /* 0x000fe20000010100 */
[----:B-1----:R-:W-:Y:S01]  /*2600*/  FADD.FTZ R39, -R117, 1 ;  /* 0x3f80000075277421 */ /* 0x002fe20000010100 */
[----:B--2---:R-:W-:Y:S01]  /*2610*/  FADD.FTZ R38, -R116, 1 ;  /* 0x3f80000074267421 */ /* 0x004fe20000010100 */
[----:B------:R-:W-:Y:S01]  /*2620*/  FMUL.FTZ R47, R43, R40 ;  /* 0x000000282b2f7220 */ /* 0x000fe20000410000 */
[----:B------:R-:W-:Y:S01]  /*2630*/  BAR.SYNC.DEFER_BLOCKING 0x0 ;  /* 0x0000000000007b1d */ /* 0x000fe20000010000 */
[----:B------:R-:W-:Y:S01]  /*2640*/  FFMA.FTZ R36, R33, R0, 1 ;  /* 0x3f80000021247423 */ /* 0x000fe20000010000 */
[----:B------:R-:W-:Y:S01]  /*2650*/  FFMA.FTZ R41, R34, R39, 1 ;  /* 0x3f80000022297423 */ /* 0x000fe20000010027 */
[----:B------:R-:W-:Y:S01]  /*2660*/  FFMA.FTZ R40, R35, R38, 1 ;  /* 0x3f80000023287423 */ /* 0x000fe20000010026 */
[----:B-----5:R-:W-:Y:S01]  /*2670*/  FADD.FTZ R37, -R115, 1 ;  /* 0x3f80000073257421 */ /* 0x020fe20000010100 */
        /* <DEDUP_REMOVED lines=32> */
[----:B------:R-:W-:Y:S01]  /*2880*/  FMUL.FTZ R131, R18, R117 ;  /* 0x0000007512837220 */ /* 0x000fe20000410000 */
[----:B------:R-:W-:Y:S01]  /*2890*/  FMUL.FTZ R126, R19, R116 ;  /* 0x00000074137e7220 */ /* 0x000fe20000410000 */
[----:B------:R-:W-:Y:S01]  /*28a0*/  IMAD R0, R105, UR5, R45 ;  /* 0x0000000569007c24 */ /* 0x000fe2000f8e022d */
[----:B------:R-:W-:-:S04]  /*28b0*/  LEA R28, P0, R44, R128, 0x2 ;  /* 0x000000802c1c7211 */ /* 0x000fc800078010ff */
[----:B------:R-:W-:Y:S01]  /*28c0*/  LEA.HI.X R29, R44, R129, R0, 0x2, P0 ;  /* 0x000000812c1d7211 */ /* 0x000fe200000f1400 */
[----:B------:R-:W-:Y:S01]  /*28d0*/  FFMA.FTZ R0, R4, R125, R123 ;  /* 0x0000007d04007223 */ /* 0x000fe2000001007b */
[----:B------:R-:W-:Y:S01]  /*28e0*/  FMUL.FTZ R129, R16, R115 ;  /* 0x0000007310817220 */ /* 0x000fe20000410000 */
[----:B------:R-:W-:-:S04]  /*28f0*/  IMAD.WIDE.U32 R20, R86, 0x10, R28 ;  /* 0x0000001056147825 */ /* 0x000fc800078e001c */
[----:B------:R-:W-:Y:S01]  /*2900*/  FFMA.FTZ R31, R5, R120, R0 ;  /* 0x00000078051f7223 */ /* 0x000fe20000010000 */
        /* <DEDUP_REMOVED lines=17> */
[----:B------:R-:W5:Y:S01]  /*2a20*/  LDS.128 R16, [R72] ;  /* 0x0000000048107984 */ /* 0x000f620000000c00 */
[----:B-1----:R-:W-:-:S03]  /*2a30*/  IMAD.WIDE.U32 R28, R32, UR18, R64 ;  /* 0x00000012201c7c25 */ /* 0x002fc6000f8e0040 */
[----:B0-----:R-:W0:Y:S01]  /*2a40*/  LDS.128 R20, [R72+0x200] ;  /* 0x0002000048147984 */ /* 0x001e220000000c00 */
[----:B------:R-:W-:Y:S02]  /*2a50*/  IMAD R29, R33, UR18, R29 ;  /* 0x00000012211d7c24 */ /* 0x000fe4000f8e021d */
[----:B--2---:R-:W-:-:S04]  /*2a60*/  IMAD.WIDE.U32 R28, R105, R34, R28 ;  /* 0x00000022691c7225 */ /* 0x004fc800078e001c */
[----:B------:R-:W-:Y:S01]  /*2a70*/  IMAD R29, R105, R35, R29 ;  /* 0x00000023691d7224 */ /* 0x000fe200078e021d */
[----:B---3--:R-:W-:-:S04]  /*2a80*/  LEA R24, P0, R28, UR6, 0x2 ;  /* 0x000000061c187c11 */ /* 0x008fc8000f8010ff */
[----:B------:R-:W-:-:S03]  /*2a90*/  LEA.HI.X R25, R28, UR7, R29, 0x2, P0 ;  /* 0x000000071c197c11 */ /* 0x000fc600080f141d */
[----:B----4-:R-:W-:-:S05]  /*2aa0*/  IMAD.WIDE.U32 R12, R86, 0x10, R24 ;  /* 0x00000010560c7825 */ /* 0x010fca00078e0018 */
[----:B-----5:R1:W-:Y:S04]  /*2ab0*/  STG.E.128 desc[UR16][R12.64], R16 ;  /* 0x000000100c007986 */ /* 0x0203e8000c101d10 */
[----:B0-----:R1:W-:Y:S02]  /*2ac0*/  STG.E.128 desc[UR16][R12.64+0x200], R20 ;  /* 0x000200140c007986 */ /* 0x0013e4000c101d10 */
.L_x_9538:
[----:B------:R-:W2:Y:S01]  /*2ad0*/  LDCU UR4, c[0x0][0x38c] ;  /* 0x00007180ff0477ac */ /* 0x000ea20008000800 */
[----:B------:R-:W-:Y:S01]  /*2ae0*/  FFMA.FTZ R0, R6, R127, R31 ;  /* 0x0000007f06007223 */ /* 0x000fe2000001001f */
[----:B-1----:R-:W-:Y:S02]  /*2af0*/  CS2R R16, SRZ ;  /* 0x0000000000107805 */ /* 0x002fe4000001ff00 */
[----:B------:R-:W-:Y:S02]  /*2b00*/  CS2R R14, SRZ ;  /* 0x00000000000e7805 */ /* 0x000fe4000001ff00 */
[----:B------:R-:W-:Y:S01]  /*2b10*/  CS2R R12, SRZ ;  /* 0x00000000000c7805 */ /* 0x000fe2000001ff00 */
[----:B------:R-:W-:Y:S01]  /*2b20*/  FFMA.FTZ R19, R7, R122, R0 ;  /* 0x0000007a07137223 */ /* 0x000fe20000010000 */
[-C--:B0-----:R-:W-:Y:S01]  /*2b30*/  FMUL.FTZ R20, R125, R102.reuse ;  /* 0x000000667d147220 */ /* 0x081fe20000410000 */
[-C--:B------:R-:W-:Y:S01]  /*2b40*/  FMUL.FTZ R21, R120, R102.reuse ;  /* 0x0000006678157220 */ /* 0x080fe20000410000 */
[-C--:B------:R-:W-:Y:S01]  /*2b50*/  FMUL.FTZ R22, R127, R102.reuse ;  /* 0x000000667f167220 */ /* 0x080fe20000410000 */
[----:B------:R-:W-:Y:S01]  /*2b60*/  FFMA.FTZ R0, R8, R129, R19 ;  /* 0x0000008108007223 */ /* 0x000fe20000010013 */
[----:B------:R-:W-:Y:S01]  /*2b70*/  CS2R R18, SRZ ;  /* 0x0000000000127805 */ /* 0x000fe2000001ff00 */
[-C--:B------:R-:W-:Y:S01]  /*2b80*/  FMUL.FTZ R23, R122, R102.reuse ;  /* 0x000000667a177220 */ /* 0x080fe20000410000 */
[----:B------:R-:W-:Y:S01]  /*2b90*/  FMUL.FTZ R24, R129, R102 ;  /* 0x0000006681187220 */ /* 0x000fe20000410000 */
[----:B------:R-:W-:Y:S01]  /*2ba0*/  FFMA.FTZ R25, R9, R124, R0 ;  /* 0x0000007c09197223 */ /* 0x000fe20000010000 */
[-C--:B------:R-:W-:Y:S01]  /*2bb0*/  FMUL.FTZ R26, R131, R102.reuse ;  /* 0x00000066831a7220 */ /* 0x080fe20000410000 */
[----:B------:R-:W-:-:S02]  /*2bc0*/  FMUL.FTZ R27, R126, R102 ;  /* 0x000000667e1b7220 */ /* 0x000fc40000410000 */
[----:B------:R-:W-:Y:S01]  /*2bd0*/  FFMA.FTZ R0, R10, R131, R25 ;  /* 0x000000830a007223 */ /* 0x000fe20000010019 */
[----:B--2---:R-:W-:Y:S01]  /*2be0*/  UISETP.GE.AND UP0, UPT, UR4, 0x1, UPT ;  /* 0x000000010400788c */ /* 0x004fe2000bf06270 */
[----:B------:R-:W-:Y:S02]  /*2bf0*/  FMUL.FTZ R25, R124, R102 ;  /* 0x000000667c197220 */ /* 0x000fe40000410000 */
[----:B------:R-:W-:Y:S01]  /*2c00*/  FFMA.FTZ R123, R11, R126, R0 ;  /* 0x0000007e0b7b7223 */ /* 0x000fe20000010000 */
[----:B------:R-:W-:Y:S06]  /*2c10*/  BAR.SYNC.DEFER_BLOCKING 0x0 ;  /* 0x0000000000007b1d */ /* 0x000fec0000010000 */
[----:B------:R-:W-:Y:S05]  /*2c20*/  BRA.U !UP0, `(.L_x_9539) ;  /* 0x0000001d08147547 */ /* 0x000fea000b800000 */
[----:B------:R-:W0:Y:S01]  /*2c30*/  LDC.64 R150, c[0x0][0x3c0] ;  /* 0x0000f000ff967b82 */ /* 0x000e220000000a00 */
[C---:B------:R-:W-:Y:S01]  /*2c40*/  ISETP.NE.AND P0, PT, R88.reuse, 0x1, PT ;  /* 0x000000015800780c */ /* 0x040fe20003f05270 */
[----:B------:R-:W-:Y:S01]  /*2c50*/  HFMA2 R16, -RZ, RZ, 0, 0 ;  /* 0x00000000ff107431 */ /* 0x000fe200000001ff */
[----:B------:R-:W-:Y:S01]  /*2c60*/  SHF.L.U32 R138, R88, 0x8, RZ ;  /* 0x00000008588a7819 */ /* 0x000fe200000006ff */
[----:B------:R-:W-:Y:S01]  /*2c70*/  FMUL.FTZ R133, R4, R69 ;  /* 0x0000004504857220 */ /* 0x000fe20000410000 */
[C---:B------:R-:W-:Y:S01]  /*2c80*/  IADD3 R110, P1, PT, R64.reuse, R58, RZ ;  /* 0x0000003a406e7210 */ /* 0x040fe20007f3e0ff */
        /* <DEDUP_REMOVED lines=9> */
[----:B------:R-:W-:Y:S01]  /*2d20*/  FMUL.FTZ R134, R9, R104 ;  /* 0x0000006809867220 */ /* 0x000fe20000410000 */
[----:B------:R-:W2:Y:S01]  /*2d30*/  LDC.64 R116, c[0x0][0x3a8] ;  /* 0x0000ea00ff747b82 */ /* 0x000ea20000000a00 */
[----:B------:R-:W-:Y:S01]  /*2d40*/  ISETP.EQ.AND P0, PT, R54, RZ, P0 ;  /* 0x000000ff3600720c */ /* 0x000fe20000702270 */
[----:B------:R-:W-:Y:S01]  /*2d50*/  FMUL.FTZ R139, R10, R121 ;  /* 0x000000790a8b7220 */ /* 0x000fe20000410000 */
[----:B------:R-:W-:Y:S01]  /*2d60*/  FMUL.FTZ R136, R11, R106 ;  /* 0x0000006a0b887220 */ /* 0x000fe20000410000 */
[----:B------:R-:W-:Y:S01]  /*2d70*/  LOP3.LUT R138, R138, 0x100, RZ, 0xc0, !PT ;  /* 0x000001008a8a7812 */ /* 0x000fe200078ec0ff */
[----:B------:R-:W3:Y:S01]  /*2d80*/  LDCU UR12, c[0x0][0x394] ;  /* 0x00007280ff0c77ac */ /* 0x000ee20008000800 */
[----:B------:R-:W-:-:S02]  /*2d90*/  IADD3.X R111, PT, PT, RZ, R75, RZ, P1, !PT ;  /* 0x0000004bff6f7210 */ /* 0x000fc40000ffe4ff */
        /* <DEDUP_REMOVED lines=9> */
.L_x_9561:
        /* <DEDUP_REMOVED lines=32> */
[C---:B------:R-:W-:Y:S01]  /*3030*/  FMUL.FTZ R141, R152.reuse, R67 ;  /* 0x00000043988d7220 */ /* 0x040fe20000410000 */
[C---:B0-----:R-:W-:Y:S01]  /*3040*/  FMUL.FTZ R142, R152.reuse, R66 ;  /* 0x00000042988e7220 */ /* 0x041fe20000410000 */
        /* <DEDUP_REMOVED lines=17> */
[C---:B------:R-:W-:Y:S01]  /*3160*/  FMUL.FTZ R37, R152.reuse, R107 ;  /* 0x0000006b98257220 */ /* 0x040fe20000410000 */
        /* <DEDUP_REMOVED lines=31> */
.L_x_9541:
[----:B------:R0:W1:Y:S02]  /*3360*/  LDS R40, [R146+0x1abc] ;  /* 0x001abc0092287984 */ /* 0x0000640000000800 */
.L_x_9542:
[----:B------:R-:W-:Y:S05]  /*3370*/  BSYNC.RECONVERGENT B0 ;  /* 0x0000000000007941 */ /* 0x000fea0003800200 */
.L_x_9540:
[----:B------:R-:W4:Y:S01]  /*3380*/  @P0 LDC R37, c[0x0][0x38c] ;  /* 0x0000e300ff250b82 */ /* 0x000f220000000800 */
[----:B------:R-:W-:Y:S01]  /*3390*/  MOV R43, RZ ;  /* 0x000000ff002b7202 */ /* 0x000fe20000000f00 */
[----:B----4-:R-:W-:-:S04]  /*33a0*/  @P0 IMAD R37, R128, R37, UR4 ;  /* 0x0000000480250e24 */ /* 0x010fc8000f8e0225 */
[----:B--2---:R-:W-:-:S05]  /*33b0*/  @P0 IMAD.WIDE R36, R37, 0x8, R2 ;  /* 0x0000000825240825 */ /* 0x004fca00078e0202 */
        /* <DEDUP_REMOVED lines=58> */
[----:B------:R-:W-:Y:S02]  /*3760*/  FSEL R165, R39, R36, !P1 ;  /* 0x0000002427a57208 */ /* 0x000fe40004800000 */
        /* <DEDUP_REMOVED lines=10> */
[----:B-----5:R-:W-:Y:S01]  /*3810*/  FFMA.FTZ R36, R158, R36, R165 ;  /* 0x000000249e247223 */ /* 0x020fe200000100a5 */
[----:B------:R-:W-:Y:S01]  /*3820*/  ISETP.GE.AND P3, PT, R73, 0x4, PT ;  /* 0x000000044900780c */ /* 0x000fe20003f66270 */
[----:B------:R-:W-:Y:S02]  /*3830*/  HFMA2 R38, -RZ, RZ, 1.875, 0 ;  /* 0x3f800000ff267431 */ /* 0x000fe400000001ff */
        /* <DEDUP_REMOVED lines=47> */
[----:B------:R-:W-:-:S10]  /*3b30*/  FMUL.FTZ R161, R193, R67 ;  /* 0x00000043c1a17220 */ /* 0x000fd40000410000 */
[----:B------:R1:W-:Y:S02]  /*3b40*/  @!P1 STS.64 [UR6+0x1b38], R38 ;  /* 0x001b3826ff009988 */ /* 0x0003e40008000a06 */
[----:B-1----:R-:W-:Y:S02]  /*3b50*/  FMUL.FTZ R38, R152, R104 ;  /* 0x0000006898267220 */ /* 0x002fe40000410000 */
[----:B----4-:R1:W2:Y:S02]  /*3b60*/  SHFL.IDX PT, R164, R43, RZ, 0x1f ;  /* 0x00001fff2ba47589 */ /* 0x0102a400000e0000 */
[----:B-1----:R-:W-:-:S04]  /*3b70*/  IMAD.WIDE.U32 R42, R112, UR4, R108 ;  /* 0x00000004702a7c25 */ /* 0x002fc8000f8e006c */
[----:B------:R-:W-:Y:S02]  /*3b80*/  IMAD R41, R113, UR4, R43 ;  /* 0x0000000471297c24 */ /* 0x000fe4000f8e022b */
[----:B------:R-:W-:-:S04]  /*3b90*/  FFMA.FTZ R43, R141, R193, R154 ;  /* 0x000000c18d2b7223 */ /* 0x000fc8000001009a */
[----:B------:R-:W-:Y:S01]  /*3ba0*/  FFMA.FTZ R157, R0, R43, R157 ;  /* 0x0000002b009d7223 */ /* 0x000fe2000001009d */
[----:B--2---:R-:W-:Y:S01]  /*3bb0*/  @P2 FFMA.FTZ R164, R158, R164, R167 ;  /* 0x000000a49ea42223 */ /* 0x004fe200000100a7 */
[C---:B------:R-:W-:Y:S01]  /*3bc0*/  LEA R40, P2, R42.reuse, UR10, 0x2 ;  /* 0x0000000a2a287c11 */ /* 0x040fe2000f8410ff */
[----:B------:R-:W-:Y:S02]  /*3bd0*/  FMUL.FTZ R167, R165, R107 ;  /* 0x0000006ba5a77220 */ /* 0x000fe40000410000 */
[----:B------:R-:W-:Y:S01]  /*3be0*/  FFMA.FTZ R164, R143, R164, R156 ;  /* 0x000000a48fa47223 */ /* 0x000fe2000001009c */
[----:B------:R-:W-:Y:S01]  /*3bf0*/  FMUL.FTZ R143, R157, R69 ;  /* 0x000000459d8f7220 */ /* 0x000fe20000410000 */
[----:B------:R-:W-:Y:S01]  /*3c00*/  LEA.HI.X R41, R42, UR11, R41, 0x2, P2 ;  /* 0x0000000b2a297c11 */ /* 0x000fe200090f1429 */
[----:B------:R-:W-:Y:S01]  /*3c10*/  FMUL.FTZ R169, R8, R167 ;  /* 0x000000a708a97220 */ /* 0x000fe20000410000 */
        /* <DEDUP_REMOVED lines=19> */
[----:B------:R-:W-:Y:S01]  /*3d50*/  FMUL.FTZ R39, R7, R50 ;  /* 0x0000003207277220 */ /* 0x000fe20000410000 */
        /* <DEDUP_REMOVED lines=56> */
.L_x_9544:
[----:B------:R-:W-:Y:S05]  /*40e0*/  BSYNC.RECONVERGENT B0 ;  /* 0x0000000000007941 */ /* 0x000fea0003800200 */
.L_x_9543:
[----:B-12---:R1:W2:Y:S01]  /*40f0*/  LDS R39, [R83+0x4a0] ;  /* 0x0004a00053277984 */ /* 0x0062a20000000800 */
[----:B------:R-:W-:Y:S04]  /*4100*/  BSSY.RECONVERGENT B0, `(.L_x_9545) ;  /* 0x0000004000007945 */ /* 0x000fe80003800200 */
[----:B------:R-:W-:Y:S05]  /*4110*/  @!P3 BRA `(.L_x_9546) ;  /* 0x000000000008b947 */ /* 0x000fea0003800000 */
[----:B------:R3:W-:Y:S04]  /*4120*/  REDG.E.ADD.F32.FTZ.RN.STRONG.GPU desc[UR16][R36.64+0x80], R177 ;  /* 0x000080b1240079a6 */ /* 0x0007e8000c12f310 */
[----:B--2---:R3:W-:Y:S02]  /*4130*/  REDG.E.ADD.F32.FTZ.RN.STRONG.GPU desc[UR16][R40.64+0x80], R39 ;  /* 0x00008027280079a6 */ /* 0x0047e4000c12f310 */
.L_x_9546:
[----:B------:R-:W-:Y:S05]  /*4140*/  BSYNC.RECONVERGENT B0 ;  /* 0x0000000000007941 */ /* 0x000fea0003800200 */
.L_x_9545:
        /* <DEDUP_REMOVED lines=11> */
.L_x_9548:
[----:B------:R-:W-:Y:S05]  /*4200*/  BSYNC.RECONVERGENT B0 ;  /* 0x0000000000007941 */ /* 0x000fea0003800200 */
.L_x_9547:
[----:B---34-:R3:W4:Y:S01]  /*4210*/  LDS R39, [R81+0x5a0] ;  /* 0x0005a00051277984 */ /* 0x0187220000000800 */
[----:B------:R-:W-:Y:S01]  /*4220*/  ISETP.NE.AND P6, PT, R38, RZ, PT ;  /* 0x000000ff2600720c */ /* 0x000fe20003fc5270 */
[----:B------:R-:W-:-:S12]  /*4230*/  BSSY.RECONVERGENT B0, `(.L_x_9549) ;  /* 0x0000004000007945 */ /* 0x000fd80003800200 */
[----:B---3--:R-:W-:Y:S05]  /*4240*/  @!P6 BRA `(.L_x_9550) ;  /* 0x000000000008e947 */ /* 0x008fea0003800000 */
[----:B0-----:R3:W-:Y:S04]  /*4250*/  REDG.E.ADD.F32.FTZ.RN.STRONG.GPU desc[UR16][R36.64+0x180], R181 ;  /* 0x000180b5240079a6 */ /* 0x0017e8000c12f310 */
[----:B----4-:R3:W-:Y:S02]  /*4260*/  REDG.E.ADD.F32.FTZ.RN.STRONG.GPU desc[UR16][R40.64+0x180], R39 ;  /* 0x00018027280079a6 */ /* 0x0107e4000c12f310 */
.L_x_9550:
[----:B------:R-:W-:Y:S05]  /*4270*/  BSYNC.RECONVERGENT B0 ;  /* 0x0000000000007941 */ /* 0x000fea0003800200 */
.L_x_9549:
[----:B---34-:R3:W4:Y:S01]  /*4280*/  LDS R39, [R80+0x620] ;  /* 0x0006200050277984 */ /* 0x0187220000000800 */
[----:B------:R-:W-:Y:S04]  /*4290*/  BSSY.RECONVERGENT B0, `(.L_x_9551) ;  /* 0x0000004000007945 */ /* 0x000fe80003800200 */
[----:B------:R-:W-:Y:S05]  /*42a0*/  @!P2 BRA `(.L_x_9552) ;  /* 0x000000000008a947 */ /* 0x000fea0003800000 */
[----:B0-----:R0:W-:Y:S04]  /*42b0*/  REDG.E.ADD.F32.FTZ.RN.STRONG.GPU desc[UR16][R36.64+0x200], R183 ;  /* 0x000200b7240079a6 */ /* 0x0011e8000c12f310 */
[----:B----4-:R0:W-:Y:S02]  /*42c0*/  REDG.E.ADD.F32.FTZ.RN.STRONG.GPU desc[UR16][R40.64+0x200], R39 ;  /* 0x00020027280079a6 */ /* 0x0101e4000c12f310 */
.L_x_9552:
[----:B------:R-:W-:Y:S05]  /*42d0*/  BSYNC.RECONVERGENT B0 ;  /* 0x0000000000007941 */ /* 0x000fea0003800200 */
.L_x_9551:
[----:B0---4-:R0:W4:Y:S01]  /*42e0*/  LDS R39, [R79+0x6a0] ;  /* 0x0006a0004f277984 */ /* 0x0111220000000800 */
[----:B------:R-:W-:Y:S04]  /*42f0*/  BSSY.RECONVERGENT B0, `(.L_x_9553) ;  /* 0x0000004000007945 */ /* 0x000fe80003800200 */
[----:B------:R-:W-:Y:S05]  /*4300*/  @!P3 BRA `(.L_x_9554) ;  /* 0x000000000008b947 */ /* 0x000fea0003800000 */
[----:B------:R0:W-:Y:S04]  /*4310*/  REDG.E.ADD.F32.FTZ.RN.STRONG.GPU desc[UR16][R36.64+0x280], R185 ;  /* 0x000280b9240079a6 */ /* 0x0001e8000c12f310 */
[----:B----4-:R0:W-:Y:S02]  /*4320*/  REDG.E.ADD.F32.FTZ.RN.STRONG.GPU desc[UR16][R40.64+0x280], R39 ;  /* 0x00028027280079a6 */ /* 0x0101e4000c12f310 */
.L_x_9554:
[----:B------:R-:W-:Y:S05]  /*4330*/  BSYNC.RECONVERGENT B0 ;  /* 0x0000000000007941 */ /* 0x000fea0003800200 */
.L_x_9553:
[----:B0---4-:R0:W4:Y:S01]  /*4340*/  LDS R39, [R78+0x720] ;  /* 0x000720004e277984 */ /* 0x0111220000000800 */
[----:B------:R-:W-:Y:S04]  /*4350*/  BSSY.RECONVERGENT B0, `(.L_x_9555) ;  /* 0x0000004000007945 */ /* 0x000fe80003800200 */
[----:B------:R-:W-:Y:S05]  /*4360*/  @!P4 BRA `(.L_x_9556) ;  /* 0x000000000008c947 */ /* 0x000fea0003800000 */
[----:B------:R0:W-:Y:S04]  /*4370*/  REDG.E.ADD.F32.FTZ.RN.STRONG.GPU desc[UR16][R36.64+0x300], R187 ;  /* 0x000300bb240079a6 */ /* 0x0001e8000c12f310 */
[----:B----4-:R0:W-:Y:S02]  /*4380*/  REDG.E.ADD.F32.FTZ.RN.STRONG.GPU desc[UR16][R40.64+0x300], R39 ;  /* 0x00030027280079a6 */ /* 0x0101e4000c12f310 */
.L_x_9556:
[----:B------:R-:W-:Y:S05]  /*4390*/  BSYNC.RECONVERGENT B0 ;  /* 0x0000000000007941 */ /* 0x000fea0003800200 */
.L_x_9555:
[----:B0---4-:R0:W4:Y:S01]  /*43a0*/  LDS R39, [R77+0x7a0] ;  /* 0x0007a0004d277984 */ /* 0x0111220000000800 */
[----:B------:R-:W-:Y:S04]  /*43b0*/  BSSY.RECONVERGENT B0, `(.L_x_9557) ;  /* 0x0000004000007945 */ /* 0x000fe80003800200 */
[----:B------:R-:W-:Y:S05]  /*43c0*/  @!P5 BRA `(.L_x_9558) ;  /* 0x000000000008d947 */ /* 0x000fea0003800000 */
[----:B------:R0:W-:Y:S04]  /*43d0*/  REDG.E.ADD.F32.FTZ.RN.STRONG.GPU desc[UR16][R36.64+0x380], R189 ;  /* 0x000380bd240079a6 */ /* 0x0001e8000c12f310 */
[----:B----4-:R0:W-:Y:S02]  /*43e0*/  REDG.E.ADD.F32.FTZ.RN.STRONG.GPU desc[UR16][R40.64+0x380], R39 ;  /* 0x00038027280079a6 */ /* 0x0101e4000c12f310 */
.L_x_9558:
[----:B------:R-:W-:Y:S05]  /*43f0*/  BSYNC.RECONVERGENT B0 ;  /* 0x0000000000007941 */ /* 0x000fea0003800200 */
.L_x_9557:
[----:B0-----:R-:W0:Y:S01]  /*4400*/  SHFL.DOWN P2, R36, R195, 0x1, 0x1f ;  /* 0x08201f00c3247f89 */ /* 0x001e220000040000 */
[----:B------:R-:W-:Y:S01]  /*4410*/  FMUL.FTZ R38, R33, R152 ;  /* 0x0000009821267220 */ /* 0x000fe20000410000 */
        /* <DEDUP_REMOVED lines=50> */
[----:B----4-:R-:W0:Y:S02]  /*4740*/  SHFL.DOWN P2, R39, R42, 0x8, 0x1f ;  /* 0x09001f002a277f89 */ /* 0x010e240000040000 */
        /* <DEDUP_REMOVED lines=15> */
.L_x_9560:
[----:B------:R-:W-:Y:S05]  /*4840*/  BSYNC.RECONVERGENT B0 ;  /* 0x0000000000007941 */ /* 0x000fea0003800200 */
.L_x_9559:
[----:B------:R-:W-:-:S04]  /*4850*/  UIADD3 UR4, UPT, UPT, UR4, 0x1, URZ ;  /* 0x0000000104047890 */ /* 0x000fc8000fffe0ff */
[----:B------:R-:W-:-:S09]  /*4860*/  UISETP.GE.AND UP0, UPT, UR4, UR13, UPT ;  /* 0x0000000d0400728c */ /* 0x000fd2000bf06270 */
[----:B------:R-:W-:Y:S05]  /*4870*/  BRA.U !UP0, `(.L_x_9561) ;  /* 0xffffffe5086c7547 */ /* 0x000fea000b83ffff */
.L_x_9539:
[----:B------:R-:W-:Y:S08]  /*4880*/  BAR.SYNC.DEFER_BLOCKING 0x0 ;  /* 0x0000000000007b1d */ /* 0x000ff00000010000 */
[----:B------:R-:W5:Y:S01]  /*4890*/  LDC.64 R36, c[0x0][0x550] ;  /* 0x00015400ff247b82 */ /* 0x000f620000000a00 */
[----:B------:R-:W0:Y:S01]  /*48a0*/  LDCU.64 UR4, c[0x0][0x500] ;  /* 0x0000a000ff0477ac */ /* 0x000e220008000a00 */
[----:B------:R-:W2:Y:S04]  /*48b0*/  LDG.E.128 R4, desc[UR16][R62.64] ;  /* 0x000000103e047981 */ /* 0x000ea8000c1e1d00 */
[----:B------:R-:W3:Y:S01]  /*48c0*/  LDG.E.128 R8, desc[UR16][R62.64+0x200] ;  /* 0x000200103e087981 */ /* 0x000ee2000c1e1d00 */
[----:B------:R-:W-:-:S03]  /*48d0*/  HFMA2 R65, -RZ, RZ, 0, 0 ;  /* 0x00000000ff417431 */ /* 0x000fc600000001ff */
[----:B--2---:R-:W-:Y:S04]  /*48e0*/  STS.128 [R72], R4 ;  /* 0x0000000448007388 */ /* 0x004fe80000000c00 */
[----:B---3--:R-:W-:Y:S01]  /*48f0*/  STS.128 [R72+0x200], R8 ;  /* 0x0002000848007388 */ /* 0x008fe20000000c00 */
[----:B------:R-:W-:-:S03]  /*4900*/  NOP ;  /* 0x0000000000007918 */ /* 0x000fc60000000000 */
[----:B------:R-:W2:Y:S04]  /*4910*/  LDS.128 R28, [R71] ;  /* 0x00000000471c7984 */ /* 0x000ea80000000c00 */
[----:B------:R-:W3:Y:S01]  /*4920*/  LDS.128 R32, [R71+0x10] ;  /* 0x0000100047207984 */ /* 0x000ee20000000c00 */
[----:B------:R-:W-:Y:S06]  /*4930*/  BAR.SYNC.DEFER_BLOCKING 0x0 ;  /* 0x0000000000007b1d */ /* 0x000fec0000010000 */
[----:B------:R1:W-:Y:S04]  /*4940*/  STS.128 [R71], R20 ;  /* 0x0000001447007388 */ /* 0x0003e80000000c00 */
[----:B------:R-:W-:Y:S01]  /*4950*/  STS.128 [R71+0x10], R24 ;  /* 0x0000101847007388 */ /* 0x000fe20000000c00 */
[----:B------:R-:W-:Y:S01]  /*4960*/  NOP ;  /* 0x0000000000007918 */ /* 0x000fe20000000000 */
[--C-:B--2---:R-:W-:Y:S01]  /*4970*/  FADD.FTZ R28, R28, R100.reuse ;  /* 0x000000641c1c7221 */ /* 0x104fe20000010000 */
[--C-:B------:R-:W-:Y:S01]  /*4980*/  FADD.FTZ R30, R30, R100.reuse ;  /* 0x000000641e1e7221 */ /* 0x100fe20000010000 */
[--C-:B------:R-:W-:Y:S01]  /*4990*/  FADD.FTZ R31, R31, R100.reuse ;  /* 0x000000641f1f7221 */ /* 0x100fe20000010000 */
[--C-:B---3--:R-:W-:Y:S01]  /*49a0*/  FADD.FTZ R32, R32, R100.reuse ;  /* 0x0000006420207221 */ /* 0x108fe20000010000 */
[--C-:B------:R-:W-:Y:S01]  /*49b0*/  FADD.FTZ R29, R29, R100.reuse ;  /* 0x000000641d1d7221 */ /* 0x100fe20000010000 */
        /* <DEDUP_REMOVED lines=13> */
[----:B------:R-:W-:-:S03]  /*4a90*/  @!P3 FMUL.FTZ R6, R32, -1.4426950216293334961 ;  /* 0xbfb8aa3b2006b820 */ /* 0x000fc60000410000 */
[----:B------:R-:W3:Y:S01]  /*4aa0*/  @!P1 MUFU.EX2 R4, R4 ;  /* 0x0000000400049308 */ /* 0x000ee20000000800 */
[----:B------:R-:W-:Y:S01]  /*4ab0*/  @!P5 FMUL.FTZ R9, R34, -1.4426950216293334961 ;  /* 0xbfb8aa3b2209d820 */ /* 0x000fe20000410000 */
[----:B------:R-:W-:Y:S02]  /*4ac0*/  @!P4 FMUL.FTZ R7, R33, -1.4426950216293334961 ;  /* 0xbfb8aa3b2107c820 */ /* 0x000fe40000410000 */
[----:B------:R-:W4:Y:S04]  /*4ad0*/  @!P3 MUFU.EX2 R6, R6 ;  /* 0x000000060006b308 */ /* 0x000f280000000800 */
[----:B------:R-:W0:Y:S01]  /*4ae0*/  @!P4 MUFU.EX2 R30, R7 ;  /* 0x00000007001ec308 */ /* 0x000e220000000800 */
[----:B--2---:R-:W-:Y:S01]  /*4af0*/  @!P6 FADD.FTZ R28, R0, 1 ;  /* 0x3f800000001ce421 */ /* 0x004fe20000010000 */
[----:B------:R-:W-:-:S03]  /*4b00*/  @!P0 FMUL.FTZ R0, R29, -1.4426950216293334961 ;  /* 0xbfb8aa3b1d008820 */ /* 0x000fc60000410000 */
[----:B------:R-:W2:Y:S01]  /*4b10*/  @!P6 MUFU.RCP R5, R28 ;  /* 0x0000001c0005e308 */ /* 0x000ea20000001000 */
[----:B---3--:R-:W-:Y:S01]  /*4b20*/  @!P1 FADD.FTZ R8, R4, 1 ;  /* 0x3f80000004089421 */ /* 0x008fe20000010000 */
[----:B----4-:R-:W-:-:S06]  /*4b30*/  @!P3 FADD.FTZ R29, R6, 1 ;  /* 0x3f800000061db421 */ /* 0x010fcc0000010000 */
[----:B------:R-:W3:Y:S01]  /*4b40*/  @!P0 MUFU.EX2 R0, R0 ;  /* 0x0000000000008308 */ /* 0x000ee20000000800 */
[----:B0-----:R-:W-:-:S03]  /*4b50*/  @!P4 FADD.FTZ R30, R30, 1 ;  /* 0x3f8000001e1ec421 */ /* 0x001fc60000010000 */
[----:B------:R-:W0:Y:S01]  /*4b60*/  @!P1 MUFU.RCP R33, R8 ;  /* 0x0000000800219308 */ /* 0x000e220000001000 */
[----:B--2---:R-:W-:Y:S01]  /*4b70*/  @!P6 FMUL.FTZ R12, R12, R5 ;  /* 0x000000050c0ce220 */ /* 0x004fe20000410000 */
[----:B------:R-:W-:Y:S01]  /*4b80*/  FSETP.GTU.FTZ.AND P6, PT, R35, 20, PT ;  /* 0x41a000002300780b */ /* 0x000fe20003fdc000 */
[----:B------:R-:W-:-:S05]  /*4b90*/  @!P2 FMUL.FTZ R5, R31, -1.4426950216293334961 ;  /* 0xbfb8aa3b1f05a820 */ /* 0x000fca0000410000 */
[----:B------:R-:W2:Y:S01]  /*4ba0*/  @!P3 MUFU.RCP R29, R29 ;  /* 0x0000001d001db308 */ /* 0x000ea20000001000 */
[----:B---3--:R-:W-:-:S07]  /*4bb0*/  @!P0 FADD.FTZ R0, R0, 1 ;  /* 0x3f80000000008421 */ /* 0x008fce0000010000 */
[----:B------:R-:W3:Y:S01]  /*4bc0*/  @!P2 MUFU.EX2 R5, R5 ;  /* 0x000000050005a308 */ /* 0x000ee20000000800 */
[----:B0-----:R-:W-:Y:S01]  /*4bd0*/  @!P1 FMUL.FTZ R14, R14, R33 ;  /* 0x000000210e0e9220 */ /* 0x001fe20000410000 */
[----:B------:R-:W-:Y:S01]  /*4be0*/  IADD3 R92, P1, PT, R92, -0x400, RZ ;  /* 0xfffffc005c5c7810 */ /* 0x000fe20007f3e0ff */
[----:B------:R-:W-:Y:S01]  /*4bf0*/  @!P6 FMUL.FTZ R10, R35, -1.4426950216293334961 ;  /* 0xbfb8aa3b230ae820 */ /* 0x000fe20000410000 */
[----:B------:R-:W0:Y:S01]  /*4c00*/  @!P5 MUFU.EX2 R31, R9 ;  /* 0x00000009001fd308 */ /* 0x000e220000000800 */
[----:B------:R-:W1:Y:S01]  /*4c10*/  LDC.64 R34, c[0x0][0x4f8] ;  /* 0x00013e00ff227b82 */ /* 0x000e620000000a00 */
[----:B------:R-:W-:Y:S02]  /*4c20*/  IADD3.X R91, PT, PT, R91, -0x1, RZ, P1, !PT ;  /* 0xffffffff5b5b7810 */ /* 0x000fe40000ffe4ff */
[----:B------:R4:W5:Y:S01]  /*4c30*/  @!P6 MUFU.EX2 R32, R10 ;  /* 0x0000000a0020e308 */ /* 0x0009620000000800 */
[----:B--2---:R-:W-:Y:S01]  /*4c40*/  @!P3 FMUL.FTZ R16, R16, R29 ;  /* 0x0000001d1010b220 */ /* 0x004fe20000410000 */
[----:B------:R-:W-:-:S02]  /*4c50*/  IADD3 R94, P3, PT, R94, -0x400, RZ ;  /* 0xfffffc005e5e7810 */ /* 0x000fc40007f7e0ff */
[----:B------:R-:W2:Y:S01]  /*4c60*/  @!P0 MUFU.RCP R0, R0 ;  /* 0x0000000000008308 */ /* 0x000ea20000001000 */
[----:B---3--:R-:W-:Y:S01]  /*4c70*/  @!P2 FADD.FTZ R28, R5, 1 ;  /* 0x3f800000051ca421 */ /* 0x008fe20000010000 */
[----:B------:R-:W-:Y:S01]  /*4c80*/  IADD3.X R93, PT, PT, R93, -0x1, RZ, P3, !PT ;  /* 0xffffffff5d5d7810 */ /* 0x000fe20001ffe4ff */
[----:B------:R-:W3:Y:S01]  /*4c90*/  LDS.128 R4, [R72] ;  /* 0x0000000048047984 */ /* 0x000ee20000000c00 */
[----:B0-----:R-:W-:-:S03]  /*4ca0*/  @!P5 FADD.FTZ R31, R31, 1 ;  /* 0x3f8000001f1fd421 */ /* 0x001fc60000010000 */
[----:B----4-:R-:W0:Y:S01]  /*4cb0*/  LDS.128 R8, [R72+0x200] ;  /* 0x0002000048087984 */ /* 0x010e220000000c00 */
[----:B------:R-:W4:Y:S01]  /*4cc0*/  @!P2 MUFU.RCP R28, R28 ;  /* 0x0000001c001ca308 */ /* 0x000f220000001000 */
[----:B-----5:R-:W-:Y:S01]  /*4cd0*/  @!P6 FADD.FTZ R32, R32, 1 ;  /* 0x3f8000002020e421 */ /* 0x020fe20000010000 */
[----:B-1----:R-:W-:-:S04]  /*4ce0*/  IMAD.WIDE.U32 R20, R34, UR18, R64 ;  /* 0x0000001222147c25 */ /* 0x002fc8000f8e0040 */
[----:B--2---:R-:W-:Y:S02]  /*4cf0*/  @!P0 FMUL.FTZ R13, R13, R0 ;  /* 0x000000000d0d8220 */ /* 0x004fe40000410000 */
[----:B------:R-:W1:Y:S01]  /*4d00*/  @!P4 MUFU.RCP R30, R30 ;  /* 0x0000001e001ec308 */ /* 0x000e620000001000 */
[----:B------:R-:W-:Y:S01]  /*4d10*/  FADD.FTZ R0, R12, R101 ;  /* 0x000000650c007221 */ /* 0x000fe20000010000 */
[----:B------:R-:W-:Y:S02]  /*4d20*/  IMAD R21, R35, UR18, R21 ;  /* 0x0000001223157c24 */ /* 0x000fe4000f8e0215 */
[----:B------:R-:W2:Y:S01]  /*4d30*/  LDC.64 R34, c[0x0][0x518] ;  /* 0x00014600ff227b82 */ /* 0x000ea20000000a00 */
[----:B------:R-:W-:-:S03]  /*4d40*/  IMAD.WIDE.U32 R20, R105, UR4, R20 ;  /* 0x0000000469147c25 */ /* 0x000fc6000f8e0014 */
[----:B------:R-:W5:Y:S01]  /*4d50*/  @!P5 MUFU.RCP R31, R31 ;  /* 0x0000001f001fd308 */ /* 0x000f620000001000 */
[----:B----4-:R-:W-:Y:S01]  /*4d60*/  @!P2 FMUL.FTZ R15, R15, R28 ;  /* 0x0000001c0f0fa220 */ /* 0x010fe20000410000 */
[----:B------:R-:W-:Y:S01]  /*4d70*/  IMAD R21, R105, UR5, R21 ;  /* 0x0000000569157c24 */ /* 0x000fe2000f8e0215 */
[----:B------:R-:W-:Y:S01]  /*4d80*/  LEA R22, P0, R20, R36, 0x2 ;  /* 0x0000002414167211 */ /* 0x000fe200078010ff */
[----:B------:R-:W4:Y:S01]  /*4d90*/  LDCU.64 UR4, c[0x0][0x520] ;  /* 0x0000a400ff0477ac */ /* 0x000f220008000a00 */
[----:B------:R-:W-:Y:S02]  /*4da0*/  IADD3 R90, P2, PT, R90, -0x400, RZ ;  /* 0xfffffc005a5a7810 */ /* 0x000fe40007f5e0ff */
[----:B------:R-:W-:Y:S01]  /*4db0*/  LEA.HI.X R23, R20, R37, R21, 0x2, P0 ;  /* 0x0000002514177211 */ /* 0x000fe200000f1415 */
[----:B------:R-:W4:Y:S01]  /*4dc0*/  @!P6 MUFU.RCP R32, R32 ;  /* 0x000000200020e308 */ /* 0x000f220000001000 */
[----:B------:R-:W-:Y:S01]  /*4dd0*/  IADD3.X R89, PT, PT, R89, -0x1, RZ, P2, !PT ;  /* 0xffffffff59597810 */ /* 0x000fe200017fe4ff */
[----:B-1----:R-:W-:Y:S01]  /*4de0*/  @!P4 FMUL.FTZ R17, R17, R30 ;  /* 0x0000001e1111c220 */ /* 0x002fe20000410000 */
[----:B------:R-:W-:Y:S01]  /*4df0*/  IADD3 R98, P4, PT, R98, -0x400, RZ ;  /* 0xfffffc0062627810 */ /* 0x000fe20007f9e0ff */
[----:B------:R-:W-:-:S03]  /*4e00*/  IMAD.WIDE.U32 R20, R86, 0x10, R22 ;  /* 0x0000001056147825 */ /* 0x000fc600078e0016 */
[----:B------:R-:W-:Y:S02]  /*4e10*/  IADD3.X R97, PT, PT, R97, -0x1, RZ, P4, !PT ;  /* 0xffffffff61617810 */ /* 0x000fe400027fe4ff */
[----:B---3--:R1:W-:Y:S01]  /*4e20*/  STG.E.128 desc[UR16][R20.64], R4 ;  /* 0x0000000414007986 */ /* 0x0083e2000c101d10 */
[----:B-----5:R-:W-:Y:S01]  /*4e30*/  @!P5 FMUL.FTZ R18, R18, R31 ;  /* 0x0000001f1212d220 */ /* 0x020fe20000410000 */
[----:B------:R-:W-:Y:S01]  /*4e40*/  IADD3 R96, P5, PT, R96, -0x400, RZ ;  /* 0xfffffc0060607810 */ /* 0x000fe20007fbe0ff */
[----:B--2---:R-:W-:Y:S01]  /*4e50*/  IMAD.WIDE.U32 R22, R34, UR18, R64 ;  /* 0x0000001222167c25 */ /* 0x004fe2000f8e0040 */
[----:B0-----:R-:W-:Y:S02]  /*4e60*/  STG.E.128 desc[UR16][R20.64+0x200], R8 ;  /* 0x0002000814007986 */ /* 0x001fe4000c101d10 */
[----:B------:R-:W-:Y:S01]  /*4e70*/  IADD3.X R95, PT, PT, R95, -0x1, RZ, P5, !PT ;  /* 0xffffffff5f5f7810 */ /* 0x000fe20002ffe4ff */
[----:B------:R-:W-:Y:S01]  /*4e80*/  IMAD R23, R35, UR18, R23 ;  /* 0x0000001223177c24 */ /* 0x000fe2000f8e0217 */
[----:B------:R-:W-:Y:S01]  /*4e90*/  BAR.SYNC.DEFER_BLOCKING 0x0 ;  /* 0x0000000000007b1d */ /* 0x000fe20000010000 */
[----:B----4-:R-:W-:-:S07]  /*4ea0*/  @!P6 FMUL.FTZ R19, R19, R32 ;  /* 0x000000201313e220 */ /* 0x010fce0000410000 */
[----:B------:R-:W0:Y:S01]  /*4eb0*/  LDC.64 R32, c[0x0][0x560] ;  /* 0x00015800ff207b82 */ /* 0x000e220000000a00 */
[----:B-1----:R-:W-:-:S04]  /*4ec0*/  IMAD.WIDE.U32 R4, R105, UR4, R22 ;  /* 0x0000000469047c25 */ /* 0x002fc8000f8e0016 */
[----:B------:R-:W-:Y:S01]  /*4ed0*/  FADD.FTZ R7, R0, R13 ;  /* 0x0000000d00077221 */ /* 0x000fe20000010000 */
[----:B------:R-:W-:Y:S01]  /*4ee0*/  IMAD R0, R105, UR5, R5 ;  /* 0x0000000569007c24 */ /* 0x000fe2000f8e0205 */
[----:B------:R1:W-:Y:S04]  /*4ef0*/  STS.128 [R71], R12 ;  /* 0x0000000c47007388 */ /* 0x0003e80000000c00 */
[----:B------:R2:W-:Y:S01]  /*4f00*/  STS.128 [R71+0x10], R16 ;  /* 0x0000101047007388 */ /* 0x0005e20000000c00 */
[----:B------:R-:W-:-:S03]  /*4f10*/  NOP ;  /* 0x0000000000007918 */ /* 0x000fc60000000000 */
[----:B------:R-:W3:Y:S01]  /*4f20*/  LDS.128 R24, [R72] ;  /* 0x0000000048187984 */ /* 0x000ee20000000c00 */
[----:B0-----:R-:W-:-:S03]  /*4f30*/  LEA R6, P0, R4, R32, 0x2 ;  /* 0x0000002004067211 */ /* 0x001fc600078010ff */
[----:B------:R-:W0:Y:S01]  /*4f40*/  LDS.128 R28, [R72+0x200] ;  /* 0x00020000481c7984 */ /* 0x000e220000000c00 */
[----:B-1----:R-:W-:Y:S01]  /*4f50*/  FADD.FTZ R14, R7, R14 ;  /* 0x0000000e070e7221 */ /* 0x002fe20000010000 */
        /* <DEDUP_REMOVED lines=10> */
[----:B0-----:R1:W-:Y:S01]  /*5000*/  STG.E.128 desc[UR16][R4.64+0x200], R28 ;  /* 0x0002001c04007986 */ /* 0x0013e2000c101d10 */
[----:B------:R-:W-:Y:S05]  /*5010*/  @P0 BRA `(.L_x_9562) ;  /* 0xffffffb800f00947 */ /* 0x000fea000383ffff */
.L_x_9521:
        /* <DEDUP_REMOVED lines=34> */
.L_x_9564:
[----:B------:R-:W-:Y:S05]  /*5240*/  BSYNC.RECONVERGENT B0 ;  /* 0x0000000000007941 */ /* 0x000fea0003800200 */
.L_x_9563:
        /* <DEDUP_REMOVED lines=26> */
.L_x_9566:
[----:B------:R-:W-:Y:S05]  /*53f0*/  BSYNC.RECONVERGENT B0 ;  /* 0x0000000000007941 */ /* 0x000fea0003800200 */
.L_x_9565:
        /* <DEDUP_REMOVED lines=8> */
.L_x_9567:
        /* <DEDUP_REMOVED lines=15> */
.L_x_9568:
        /* <DEDUP_REMOVED lines=9> */
.L_x_10536:


//--------------------- .text._Z25selective_scan_bwd_kernelI32Selective_Scan_bwd_kernel_traitsILi32ELi4ELb0ELb0ELb0ELb0ELb0EffEEv12SSMParamsBwd --------------------------
	.section	.text._Z25selective_scan_bwd_kernelI32Selective_Scan_bwd_kernel_traitsILi32ELi4ELb0ELb0ELb0ELb0ELb0EffEEv12SSMParamsBwd,"ax",@progbits
	.align	128
        .global         _Z25selective_scan_bwd_kernelI32Selective_Scan_bwd_kernel_traitsILi32ELi4ELb0ELb0ELb0ELb0ELb0EffEEv12SSMParamsBwd
        .type           _Z25selective_scan_bwd_kernelI32Selective_Scan_bwd_kernel_traitsILi32ELi4ELb0ELb0ELb0ELb0ELb0EffEEv12SSMParamsBwd,@function
        .size           _Z25selective_scan_bwd_kernelI32Selective_Scan_bwd_kernel_traitsILi32ELi4ELb0ELb0ELb0ELb0ELb0EffEEv12SSMParamsBwd,(.L_x_10537 - _Z25selective_scan_bwd_kernelI32Selective_Scan_bwd_kernel_traitsILi32ELi4ELb0ELb0ELb0ELb0ELb0EffEEv12SSMParamsBwd)
        .other          _Z25selective_scan_bwd_kernelI32Selective_Scan_bwd_kernel_traitsILi32ELi4ELb0ELb0ELb0ELb0ELb0EffEEv12SSMParamsBwd,@"STO_CUDA_ENTRY STV_DEFAULT"
_Z25selective_scan_bwd_kernelI32Selective_Scan_bwd_kernel_traitsILi32ELi4ELb0ELb0ELb0ELb0ELb0EffEEv12SSMParamsBwd:
.text._Z25selective_scan_bwd_kernelI32Selective_Scan_bwd_kernel_traitsILi32ELi4ELb0ELb0ELb0ELb0ELb0EffEEv12SSMParamsBwd:
        /* <DEDUP_REMOVED lines=27> */
[----:B------:R-:W-:Y:S01]  /*01b0*/  UIMAD UR9, UR18, UR9, UR5 ;  /* 0x00000009120972a4 */ /* 0x000fe2000f8e0205 */
[----:B------:R2:W5:Y:S06]  /*01c0*/  @P1 LDG.E R31, desc[UR16][R4.64] ;  /* 0x00000010041f1981 */ /* 0x00056c000c1e1900 */
[----:B------:R-:W3:Y:S01]  /*01d0*/  LDC.64 R40, c[0x0][0x460] ;  /* 0x00011800ff287b82 */ /* 0x000ee20000000a00 */
[----:B--2---:R-:W-:-:S07]  /*01e0*/  IMAD.U32 R4, RZ, RZ, UR6 ;  /* 0x00000006ff047e24 */ /* 0x004fce000f8e00ff */
[----:B------:R-:W2:Y:S01]  /*01f0*/  @P0 LDC R7, c[0x0][0x384] ;  /* 0x0000e100ff070b82 */ /* 0x000ea20000000800 */
[----:B------:R-:W-:Y:S01]  /*0200*/  MOV R5, UR7 ;  /* 0x0000000700057c02 */ /* 0x000fe20008000f00 */
[----:B------:R-:W4:Y:S01]  /*0210*/  LDCU.64 UR6, c[0x0][0x498] ;  /* 0x00009300ff0677ac */ /* 0x000f220008000a00 */
[----:B------:R-:W-:Y:S01]  /*0220*/  MOV R3, UR5 ;  /* 0x0000000500037c02 */ /* 0x000fe20008000f00 */
[----:B------:R-:W-:Y:S01]  /*0230*/  IMAD.U32 R5, RZ, RZ, UR8 ;  /* 0x00000008ff057e24 */ /* 0x000fe2000f8e00ff */
[----:B------:R-:W-:-:S03]  /*0240*/  MOV R2, UR4 ;  /* 0x0000000400027c02 */ /* 0x000fc60008000f00 */
[----:B------:R-:W1:Y:S01]  /*0250*/  @P0 LDC R10, c[0x0][0x38c] ;  /* 0x0000e300ff0a0b82 */ /* 0x000e620000000800 */
[----:B------:R-:W-:Y:S01]  /*0260*/  MOV R3, UR9 ;  /* 0x0000000900037c02 */ /* 0x000fe20008000f00 */
[----:B------:R-:W0:Y:S06]  /*0270*/  LDCU.64 UR8, c[0x0][0x3b8] ;  /* 0x00007700ff0877ac */ /* 0x000e2c0008000a00 */
        /* <DEDUP_REMOVED lines=26> */
[----:B------:R-:W-:Y:S01]  /*0420*/  IMAD R7, R0, R17, R3 ;  /* 0x0000001100077224 */ /* 0x000fe200078e0203 */
[----:B------:R-:W-:Y:S01]  /*0430*/  LEA.HI.X R33, R6, R19, R33, 0x2, P2 ;  /* 0x0000001306217211 */ /* 0x000fe200010f1421 */
[----:B------:R-:W-:Y:S01]  /*0440*/  IMAD.WIDE.U32 R2, R0, UR10, RZ ;  /* 0x0000000a00027c25 */ /* 0x000fe2000f8e00ff */
[----:B------:R-:W-:-:S02]  /*0450*/  IADD3.X R6, PT, PT, R4, R15, RZ, P3, !PT ;  /* 0x0000000f04067210 */ /* 0x000fc40001ffe4ff */
[----:B------:R-:W-:Y:S01]  /*0460*/  LEA R40, P2, R42, R40, 0x2 ;  /* 0x000000282a287211 */ /* 0x000fe200078410ff */
[C---:B------:R-:W-:Y:S01]  /*0470*/  IMAD.X R46, R4.reuse, 0x1, R7, P0 ;  /* 0x00000001042e7824 */ /* 0x040fe200000e0607 */
[----:B------:R-:W-:Y:S01]  /*0480*/  IADD3.X R5, PT, PT, R4, R13, RZ, P4, !PT ;  /* 0x0000000d04057210 */ /* 0x000fe200027fe4ff */
[----:B------:R-:W-:Y:S01]  /*0490*/  IMAD R35, R0, UR11, R3 ;  /* 0x0000000b00237c24 */ /* 0x000fe2000f8e0203 */
[----:B------:R-:W-:Y:S02]  /*04a0*/  LEA R34, P0, R2, R20, 0x2 ;  /* 0x0000001402227211 */ /* 0x000fe400078010ff */
[----:B--2---:R-:W-:Y:S02]  /*04b0*/  LEA R43, P3, R44, R22, 0x2 ;  /* 0x000000162c2b7211 */ /* 0x004fe400078610ff */
[----:B----4-:R-:W-:Y:S02]  /*04c0*/  LEA R45, P4, R11, R26, 0x2 ;  /* 0x0000001a0b2d7211 */ /* 0x010fe400078810ff */
[----:B------:R-:W-:Y:S01]  /*04d0*/  LEA.HI.X R42, R42, R41, R6, 0x2, P2 ;  /* 0x000000292a2a7211 */ /* 0x000fe200010f1406 */
[----:B------:R-:W-:Y:S01]  /*04e0*/  HFMA2 R41, -RZ, RZ, 0, 0 ;  /* 0x00000000ff297431 */ /* 0x000fe200000001ff */
[----:B------:R-:W-:-:S02]  /*04f0*/  LEA.HI.X R35, R2, R21, R35, 0x2, P0 ;  /* 0x0000001502237211 */ /* 0x000fc400000f1423 */
[----:B------:R-:W-:Y:S02]  /*0500*/  LEA.HI.X R44, R44, R23, R5, 0x2, P3 ;  /* 0x000000172c2c7211 */ /* 0x000fe400018f1405 */
[----:B------:R-:W-:Y:S02]  /*0510*/  LEA.HI.X R46, R11, R27, R46, 0x2, P4 ;  /* 0x0000001b0b2e7211 */ /* 0x000fe400020f142e */
        /* <DEDUP_REMOVED lines=11> */
[----:B-1----:R-:W-:Y:S01]  /*05d0*/  ULEA UR4, UR5, UR4, 0x18 ;  /* 0x0000000405047291 */ /* 0x002fe2000f8ec0ff */
[----:B------:R-:W-:-:S05]  /*05e0*/  MOV R39, RZ ;  /* 0x000000ff00277202 */ /* 0x000fca0000000f00 */
[----:B------:R-:W-:Y:S01]  /*05f0*/  IMAD.U32 R47, RZ, RZ, UR4 ;  /* 0x00000004ff2f7e24 */ /* 0x000fe2000f8e00ff */
[C---:B0-----:R-:W-:Y:S01]  /*0600*/  LOP3.LUT R88, R37.reuse, 0x1f, RZ, 0xc0, !PT ;  /* 0x0000001f25587812 */ /* 0x041fe200078ec0ff */
[C---:B------:R-:W-:Y:S01]  /*0610*/  IMAD.SHL.U32 R50, R37.reuse, 0x4, RZ ;  /* 0x0000000425327824 */ /* 0x040fe200078e00ff */
[----:B----4-:R-:W-:Y:S02]  /*0620*/  LEA R36, P0, R38, R4, 0x2 ;  /* 0x0000000426247211 */ /* 0x010fe400078010ff */
[----:B------:R-:W-:Y:S02]  /*0630*/  IADD3 R49, PT, PT, R37, 0x200, RZ ;  /* 0x0000020025317810 */ /* 0x000fe40007ffe0ff */
[----:B------:R-:W-:Y:S02]  /*0640*/  LOP3.LUT R48, R50, 0xf80, RZ, 0xc0, !PT ;  /* 0x00000f8032307812 */ /* 0x000fe400078ec0ff */
[----:B------:R-:W-:Y:S02]  /*0650*/  LEA.HI.X R38, R38, R5, R2, 0x2, P0 ;  /* 0x0000000526267211 */ /* 0x000fe400000f1402 */
[----:B------:R-:W-:-:S02]  /*0660*/  LOP3.LUT R48, R48, 0x1f, R37, 0xf8, !PT ;  /* 0x0000001f30307812 */ /* 0x000fc400078ef825 */
[----:B------:R-:W-:Y:S02]  /*0670*/  IADD3 R50, PT, PT, R50, R47, RZ ;  /* 0x0000002f32327210 */ /* 0x000fe40007ffe0ff */
[C---:B------:R-:W-:Y:S02]  /*0680*/  LOP3.LUT R51, R48.reuse, 0x20, RZ, 0xfc, !PT ;  /* 0x0000002030337812 */ /* 0x040fe400078efcff */
[C---:B------:R-:W-:Y:S02]  /*0690*/  LOP3.LUT R52, R48.reuse, 0x40, RZ, 0xfc, !PT ;  /* 0x0000004030347812 */ /* 0x040fe400078efcff */
[----:B---3--:R-:W-:-:S07]  /*06a0*/  LOP3.LUT R53, R48, 0x60, RZ, 0xfc, !PT ;  /* 0x0000006030357812 */ /* 0x008fce00078efcff */
.L_x_9577:
[----:B0-----:R-:W0:Y:S01]  /*06b0*/  LDC R54, c[0x0][0x388] ;  /* 0x0000e200ff367b82 */ /* 0x001e220000000800 */
[----:B------:R-:W-:Y:S01]  /*06c0*/  UIADD3 UR9, UPT, UPT, UR8, -0x1, URZ ;  /* 0xffffffff08097890 */ /* 0x000fe2000fffe0ff */
[----:B------:R-:W-:Y:S01]  /*06d0*/  SHF.L.U32 R20, R48, 0x2, RZ ;  /* 0x0000000230147819 */ /* 0x000fe200000006ff */
[----:B------:R-:W-:Y:S02]  /*06e0*/  IMAD.MOV.U32 R6, RZ, RZ, RZ ;  /* 0x000000ffff067224 */ /* 0x000fe400078e00ff */
[----:B------:R-:W-:Y:S01]  /*06f0*/  HFMA2 R8, -RZ, RZ, 0, 0 ;  /* 0x00000000ff087431 */ /* 0x000fe200000001ff */
[----:B------:R-:W-:Y:S01]  /*0700*/  USHF.L.U32 UR12, UR9, 0x7, URZ ;  /* 0x00000007090c7899 */ /* 0x000fe200080006ff */
[----:B------:R-:W-:Y:S02]  /*0710*/  IADD3 R2, P4, PT, R20, R40, RZ ;  /* 0x0000002814027210 */ /* 0x000fe40007f9e0ff */
[----:B------:R-:W-:Y:S02]  /*0720*/  CS2R R14, SRZ ;  /* 0x00000000000e7805 */ /* 0x000fe4000001ff00 */
[----:B------:R-:W-:Y:S01]  /*0730*/  MOV R12, RZ ;  /* 0x000000ff000c7202 */ /* 0x000fe20000000f00 */
[----:B------:R-:W-:Y:S01]  /*0740*/  BAR.SYNC.DEFER_BLOCKING 0x0 ;  /* 0x0000000000007b1d */ /* 0x000fe20000010000 */
[----:B------:R-:W-:-:S05]  /*0750*/  IADD3.X R3, PT, PT, RZ, R42, RZ, P4, !PT ;  /* 0x0000002aff037210 */ /* 0x000fca00027fe4ff */
[----:B------:R-:W1:Y:S01]  /*0760*/  S2R R56, SR_LANEID ;  /* 0x0000000000387919 */ /* 0x000e620000000000 */
[----:B------:R-:W-:Y:S02]  /*0770*/  HFMA2 R16, -RZ, RZ, 0, 0 ;  /* 0x00000000ff107431 */ /* 0x000fe400000001ff */
[----:B------:R-:W-:Y:S01]  /*0780*/  IMAD.MOV.U32 R18, RZ, RZ, RZ ;  /* 0x000000ffff127224 */ /* 0x000fe200078e00ff */
[----:B------:R-:W-:Y:S01]  /*0790*/  MOV R26, RZ ;  /* 0x000000ff001a7202 */ /* 0x000fe20000000f00 */
[----:B------:R-:W-:Y:S01]  /*07a0*/  HFMA2 R28, -RZ, RZ, 0, 0 ;  /* 0x00000000ff1c7431 */ /* 0x000fe200000001ff */
[----:B------:R-:W-:Y:S01]  /*07b0*/  MOV R58, RZ ;  /* 0x000000ff003a7202 */ /* 0x000fe20000000f00 */
[----:B------:R-:W-:Y:S02]  /*07c0*/  IMAD.MOV.U32 R60, RZ, RZ, RZ ;  /* 0x000000ffff3c7224 */ /* 0x000fe400078e00ff */
[----:B------:R-:W-:Y:S02]  /*07d0*/  HFMA2 R62, -RZ, RZ, 0, 0 ;  /* 0x00000000ff3e7431 */ /* 0x000fe400000001ff */
[----:B0-----:R-:W-:Y:S01]  /*07e0*/  VIADD R54, R54, -UR12 ;  /* 0x8000000c36367c36 */ /* 0x001fe20008000000 */
[----:B------:R-:W0:Y:S04]  /*07f0*/  LDCU UR7, c[0x0][0x38c] ;  /* 0x00007180ff0777ac */ /* 0x000e280008000800 */
[----:B------:R-:W-:-:S02]  /*0800*/  ISETP.GE.AND P3, PT, R48, R54, PT ;  /* 0x000000363000720c */ /* 0x000fc40003f66270 */
[-C--:B------:R-:W-:Y:S02]  /*0810*/  ISETP.GE.AND P2, PT, R51, R54.reuse, PT ;  /* 0x000000363300720c */ /* 0x080fe40003f46270 */
[-C--:B------:R-:W-:Y:S02]  /*0820*/  ISETP.GE.AND P1, PT, R52, R54.reuse, PT ;  /* 0x000000363400720c */ /* 0x080fe40003f26270 */
[----:B------:R-:W-:-:S07]  /*0830*/  ISETP.GE.AND P0, PT, R53, R54, PT ;  /* 0x000000363500720c */ /* 0x000fce0003f06270 */
[----:B--2---:R-:W2:Y:S04]  /*0840*/  @!P3 LDG.E R6, desc[UR16][R2.64] ;  /* 0x000000100206b981 */ /* 0x004ea8000c1e1900 */
[----:B------:R-:W3:Y:S04]  /*0850*/  @!P2 LDG.E R8, desc[UR16][R2.64+0x80] ;  /* 0x000080100208a981 */ /* 0x000ee8000c1e1900 */
[----:B------:R-:W4:Y:S04]  /*0860*/  @!P1 LDG.E R12, desc[UR16][R2.64+0x100] ;  /* 0x00010010020c9981 */ /* 0x000f28000c1e1900 */
[----:B------:R-:W4:Y:S01]  /*0870*/  @!P0 LDG.E R14, desc[UR16][R2.64+0x180] ;  /* 0x00018010020e8981 */ /* 0x000f22000c1e1900 */
[--C-:B-1----:R-:W-:Y:S01]  /*0880*/  IMAD R55, R56, 0x4, R47.reuse ;  /* 0x0000000438377824 */ /* 0x102fe200078e022f */
[----:B------:R-:W-:Y:S01]  /*0890*/  IADD3 R4, P4, PT, R20, R43, RZ ;  /* 0x0000002b14047210 */ /* 0x000fe20007f9e0ff */
[----:B------:R-:W-:-:S03]  /*08a0*/  IMAD R57, R56, 0x10, R47 ;  /* 0x0000001038397824 */ /* 0x000fc600078e022f */
[----:B------:R-:W-:Y:S01]  /*08b0*/  IADD3.X R5, PT, PT, RZ, R44, RZ, P4, !PT ;  /* 0x0000002cff057210 */ /* 0x000fe200027fe4ff */
[----:B--2---:R-:W-:Y:S04]  /*08c0*/  STS [R55], R6 ;  /* 0x0000000637007388 */ /* 0x004fe80000000800 */
[----:B---3--:R-:W-:Y:S04]  /*08d0*/  STS [R55+0x80], R8 ;  /* 0x0000800837007388 */ /* 0x008fe80000000800 */
[----:B----4-:R1:W-:Y:S04]  /*08e0*/  STS [R55+0x100], R12 ;  /* 0x0001000c37007388 */ /* 0x0103e80000000800 */
[----:B------:R2:W-:Y:S01]  /*08f0*/  STS [R55+0x180], R14 ;  /* 0x0001800e37007388 */ /* 0x0005e20000000800 */
[----:B------:R-:W-:-:S03]  /*0900*/  NOP ;  /* 0x0000000000007918 */ /* 0x000fc60000000000 */
[----:B------:R-:W-:Y:S01]  /*0910*/  LDS.128 R8, [R57] ;  /* 0x0000000039087984 */ /* 0x000fe20000000c00 */
[----:B------:R-:W-:Y:S06]  /*0920*/  BAR.SYNC.DEFER_BLOCKING 0x0 ;  /* 0x0000000000007b1d */ /* 0x000fec0000010000 */
[----:B------:R-:W3:Y:S04]  /*0930*/  @!P3 LDG.E R16, desc[UR16][R4.64] ;  /* 0x000000100410b981 */ /* 0x000ee8000c1e1900 */
[----:B------:R-:W4:Y:S04]  /*0940*/  @!P2 LDG.E R18, desc[UR16][R4.64+0x80] ;  /* 0x000080100412a981 */ /* 0x000f28000c1e1900 */
[----:B------:R-:W2:Y:S04]  /*0950*/  @!P1 LDG.E R26, desc[UR16][R4.64+0x100] ;  /* 0x00010010041a9981 */ /* 0x000ea8000c1e1900 */
[----:B------:R-:W2:Y:S01]  /*0960*/  @!P0 LDG.E R28, desc[UR16][R4.64+0x180] ;  /* 0x00018010041c8981 */ /* 0x000ea2000c1e1900 */
[----:B------:R-:W-:-:S02]  /*0970*/  IADD3 R2, P4, PT, R20, R45, RZ ;  /* 0x0000002d14027210 */ /* 0x000fc40007f9e0ff */
[----:B-1----:R-:W-:Y:S02]  /*0980*/  CS2R R12, SRZ ;  /* 0x00000000000c7805 */ /* 0x002fe4000001ff00 */
[----:B------:R-:W-:Y:S01]  /*0990*/  IADD3.X R3, PT, PT, RZ, R46, RZ, P4, !PT ;  /* 0x0000002eff037210 */ /* 0x000fe200027fe4ff */
[----:B---3--:R-:W-:Y:S04]  /*09a0*/  STS [R55], R16 ;  /* 0x0000001037007388 */ /* 0x008fe80000000800 */
[----:B----4-:R-:W-:Y:S04]  /*09b0*/  STS [R55+0x80], R18 ;  /* 0x0000801237007388 */ /* 0x010fe80000000800 */
[----:B--2---:R-:W-:Y:S04]  /*09c0*/  STS [R55+0x100], R26 ;  /* 0x0001001a37007388 */ /* 0x004fe80000000800 */
[----:B------:R-:W-:Y:S01]  /*09d0*/  STS [R55+0x180], R28 ;  /* 0x0001801c37007388 */ /* 0x000fe20000000800 */
[----:B------:R-:W-:-:S03]  /*09e0*/  NOP ;  /* 0x0000000000007918 */ /* 0x000fc60000000000 */
[----:B------:R-:W-:Y:S01]  /*09f0*/  LDS.128 R20, [R57] ;  /* 0x0000000039147984 */ /* 0x000fe20000000c00 */
[----:B------:R-:W-:Y:S06]  /*0a00*/  BAR.SYNC.DEFER_BLOCKING 0x0 ;  /* 0x0000000000007b1d */ /* 0x000fec0000010000 */
[----:B------:R-:W2:Y:S04]  /*0a10*/  @!P3 LDG.E R12, desc[UR16][R2.64] ;  /* 0x00000010020cb981 */ /* 0x000ea8000c1e1900 */
[----:B------:R-:W3:Y:S04]  /*0a20*/  @!P2 LDG.E R58, desc[UR16][R2.64+0x80] ;  /* 0x00008010023aa981 */ /* 0x000ee8000c1e1900 */
[----:B------:R-:W4:Y:S04]  /*0a30*/  @!P1 LDG.E R60, desc[UR16][R2.64+0x100] ;  /* 0x00010010023c9981 */ /* 0x000f28000c1e1900 */
[----:B------:R-:W4:Y:S01]  /*0a40*/  @!P0 LDG.E R62, desc[UR16][R2.64+0x180] ;  /* 0x00018010023e8981 */ /* 0x000f22000c1e1900 */
[----:B0-----:R-:W-:Y:S01]  /*0a50*/  UISETP.GE.AND UP0, UPT, UR7, 0x1, UPT ;  /* 0x000000010700788c */ /* 0x001fe2000bf06270 */
[----:B------:R-:W-:-:S02]  /*0a60*/  MOV R14, RZ ;  /* 0x000000ff000e7202 */ /* 0x000fc40000000f00 */
[----:B--2---:R0:W-:Y:S04]  /*0a70*/  STS [R55], R12 ;  /* 0x0000000c37007388 */ /* 0x0041e80000000800 */
[----:B---3--:R-:W-:Y:S04]  /*0a80*/  STS [R55+0x80], R58 ;  /* 0x0000803a37007388 */ /* 0x008fe80000000800 */
[----:B----4-:R-:W-:Y:S01]  /*0a90*/  STS [R55+0x100], R60 ;  /* 0x0001003c37007388 */ /* 0x010fe20000000800 */
[----:B0-----:R-:W-:-:S03]  /*0aa0*/  IMAD.MOV.U32 R12, RZ, RZ, RZ ;  /* 0x000000ffff0c7224 */ /* 0x001fc600078e00ff */
[----:B------:R-:W-:Y:S01]  /*0ab0*/  STS [R55+0x180], R62 ;  /* 0x0001803e37007388 */ /* 0x000fe20000000800 */
[----:B------:R-:W-:-:S03]  /*0ac0*/  NOP ;  /* 0x0000000000007918 */ /* 0x000fc60000000000 */
[----:B------:R-:W0:Y:S02]  /*0ad0*/  LDS.128 R4, [R57] ;  /* 0x0000000039047984 */ /* 0x000e240000000c00 */
[----:B0-----:R-:W-:Y:S01]  /*0ae0*/  FFMA.FTZ R16, R8, R4, R41 ;  /* 0x0000000408107223 */ /* 0x001fe20000010029 */
[-C--:B-----5:R-:W-:Y:S01]  /*0af0*/  FMUL.FTZ R17, R5, R30.reuse ;  /* 0x0000001e05117220 */ /* 0x0a0fe20000410000 */
[-C--:B------:R-:W-:Y:S01]  /*0b00*/  FMUL.FTZ R18, R6, R30.reuse ;  /* 0x0000001e06127220 */ /* 0x080fe20000410000 */
[-C--:B------:R-:W-:Y:S01]  /*0b10*/  FMUL.FTZ R19, R7, R30.reuse ;  /* 0x0000001e07137220 */ /* 0x080fe20000410000 */
[----:B------:R-:W-:Y:S01]  /*0b20*/  FFMA.FTZ R3, R9, R5, R16 ;  /* 0x0000000509037223 */ /* 0x000fe20000010010 */
[----:B------:R-:W-:-:S03]  /*0b30*/  FMUL.FTZ R16, R4, R30 ;  /* 0x0000001e04107220 */ /* 0x000fc60000410000 */
        /* <DEDUP_REMOVED lines=8> */
[----:B------:R-:W-:Y:S01]  /*0bc0*/  FADD.FTZ R60, R23, R31 ;  /* 0x0000001f173c7221 */ /* 0x000fe20000010000 */
[----:B------:R-:W-:Y:S01]  /*0bd0*/  USHF.L.U32 UR4, UR9, 0x8, URZ ;  /* 0x0000000809047899 */ /* 0x000fe200080006ff */
[----:B------:R-:W-:Y:S01]  /*0be0*/  ISETP.NE.AND P1, PT, R37, RZ, PT ;  /* 0x000000ff2500720c */ /* 0x000fe20003f25270 */
[----:B------:R-:W-:Y:S01]  /*0bf0*/  UIADD3 UR5, UPT, UPT, UR8, -0x2, URZ ;  /* 0xfffffffe08057890 */ /* 0x000fe2000fffe0ff */
[----:B------:R-:W1:Y:S01]  /*0c00*/  LDC.64 R2, c[0x0][0x3e0] ;  /* 0x0000f800ff027b82 */ /* 0x000e620000000a00 */
[----:B------:R-:W-:Y:S01]  /*0c10*/  ULOP3.LUT UR4, UR4, 0x100, URZ, 0xc0, !UPT ;  /* 0x0000010004047892 */ /* 0x000fe2000f8ec0ff */
[----:B------:R-:W-:Y:S01]  /*0c20*/  IADD3 R62, PT, PT, R47, 0xcc8, RZ ;  /* 0x00000cc82f3e7810 */ /* 0x000fe20007ffe0ff */
[----:B------:R-:W-:Y:S01]  /*0c30*/  UIMAD UR5, UR5, UR7, URZ ;  /* 0x00000007050572a4 */ /* 0x000fe2000f8e02ff */
[----:B------:R-:W-:Y:S01]  /*0c40*/  MOV R63, R36 ;  /* 0x00000024003f7202 */ /* 0x000fe20000000f00 */
[----:B------:R-:W-:Y:S01]  /*0c50*/  USHF.L.U32 UR6, UR8, 0xa, URZ ;  /* 0x0000000a08067899 */ /* 0x000fe200080006ff */
[----:B------:R-:W-:Y:S01]  /*0c60*/  IMAD.MOV.U32 R64, RZ, RZ, R38 ;  /* 0x000000ffff407224 */ /* 0x000fe200078e0026 */
[----:B------:R-:W-:Y:S01]  /*0c70*/  MOV R65, R32 ;  /* 0x0000002000417202 */ /* 0x000fe20000000f00 */
[----:B------:R-:W2:Y:S01]  /*0c80*/  LDC.64 R20, c[0x0][0x3c0] ;  /* 0x0000f000ff147b82 */ /* 0x000ea20000000a00 */
[----:B------:R-:W-:Y:S01]  /*0c90*/  MOV R66, R33 ;  /* 0x0000002100427202 */ /* 0x000fe20000000f00 */
[----:B------:R-:W-:Y:S01]  /*0ca0*/  IMAD.MOV.U32 R68, RZ, RZ, R35 ;  /* 0x000000ffff447224 */ /* 0x000fe200078e0023 */
[----:B------:R-:W-:Y:S01]  /*0cb0*/  MOV R67, R34 ;  /* 0x0000002200437202 */ /* 0x000fe20000000f00 */
[----:B------:R-:W-:Y:S01]  /*0cc0*/  FMUL.FTZ R70, R8, R59 ;  /* 0x0000003b08467220 */ /* 0x000fe20000410000 */
[----:B------:R-:W-:Y:S01]  /*0cd0*/  MOV R69, R47 ;  /* 0x0000002f00457202 */ /* 0x000fe20000000f00 */
[----:B------:R-:W-:Y:S01]  /*0ce0*/  FMUL.FTZ R71, R9, R58 ;  /* 0x0000003a09477220 */ /* 0x000fe20000410000 */
[----:B------:R-:W-:Y:S01]  /*0cf0*/  FMUL.FTZ R72, R10, R61 ;  /* 0x0000003d0a487220 */ /* 0x000fe20000410000 */
[----:B------:R-:W3:Y:S01]  /*0d00*/  LDC.64 R22, c[0x0][0x3a8] ;  /* 0x0000ea00ff167b82 */ /* 0x000ee20000000a00 */
[----:B0-----:R-:W-:Y:S01]  /*0d10*/  ISETP.LE.AND P0, PT, R15, UR8, PT ;  /* 0x000000080f007c0c */ /* 0x001fe2000bf03270 */
[----:B------:R-:W-:Y:S01]  /*0d20*/  FMUL.FTZ R73, R11, R60 ;  /* 0x0000003c0b497220 */ /* 0x000fe20000410000 */
[----:B------:R-:W-:Y:S01]  /*0d30*/  MOV R15, RZ ;  /* 0x000000ff000f7202 */ /* 0x000fe20000000f00 */
[----:B------:R-:W-:Y:S01]  /*0d40*/  IMAD.U32 R77, RZ, RZ, UR5 ;  /* 0x00000005ff4d7e24 */ /* 0x000fe2000f8e00ff */
[----:B------:R-:W-:Y:S01]  /*0d50*/  ISETP.EQ.AND P0, PT, R37, RZ, !P0 ;  /* 0x000000ff2500720c */ /* 0x000fe20004702270 */
[----:B------:R-:W-:Y:S01]  /*0d60*/  UIADD3 UR10, UPT, UPT, -UR7, URZ, URZ ;  /* 0x000000ff070a7290 */ /* 0x000fe2000fffe1ff */
[----:B------:R-:W-:Y:S01]  /*0d70*/  MOV R74, UR4 ;  /* 0x00000004004a7c02 */ /* 0x000fe20008000f00 */
[----:B------:R-:W0:Y:S01]  /*0d80*/  LDC R89, c[0x0][0x394] ;  /* 0x0000e500ff597b82 */ /* 0x000e220000000800 */
[----:B-1----:R-:W-:Y:S01]  /*0d90*/  SHF.L.U64.HI R75, R2, 0x2, R3 ;  /* 0x00000002024b7819 */ /* 0x002fe20000010203 */
[----:B------:R-:W1:Y:S01]  /*0da0*/  LDCU UR11, c[0x0][0x394] ;  /* 0x00007280ff0b77ac */ /* 0x000e620008000800 */
[----:B------:R-:W-:Y:S01]  /*0db0*/  ULOP3.LUT UR6, UR6, 0x400, URZ, 0xc0, !UPT ;  /* 0x0000040006067892 */ /* 0x000fe2000f8ec0ff */
[----:B--2---:R-:W-:-:S02]  /*0dc0*/  SHF.L.U64.HI R21, R20, 0x2, R21 ;  /* 0x0000000214157819 */ /* 0x004fc40000010215 */
[----:B---3--:R-:W-:-:S09]  /*0dd0*/  SHF.L.U64.HI R23, R22, 0x2, R23 ;  /* 0x0000000216177819 */ /* 0x008fd20000010217 */
.L_x_9576:
[----:B------:R-:W-:Y:S02]  /*0de0*/  MOV R26, R63 ;  /* 0x0000003f001a7202 */ /* 0x000fe40000000f00 */
[----:B------:R-:W-:-:S05]  /*0df0*/  MOV R27, R64 ;  /* 0x00000040001b7202 */ /* 0x000fca0000000f00 */
[----:B--2---:R2:W3:Y:S01]  /*0e00*/  LDG.E R76, desc[UR16][R26.64] ;  /* 0x000000101a4c7981 */ /* 0x0044e2000c1e1900 */
[----:B------:R-:W-:Y:S02]  /*0e10*/  MOV R28, R67 ;  /* 0x00000043001c7202 */ /* 0x000fe40000000f00 */
[----:B------:R-:W-:-:S05]  /*0e20*/  MOV R29, R68 ;  /* 0x00000044001d7202 */ /* 0x000fca0000000f00 */
[----:B------:R4:W5:Y:S01]  /*0e30*/  LDG.E R81, desc[UR16][R28.64] ;  /* 0x000000101c517981 */ /* 0x000962000c1e1900 */
[----:B--2---:R-:W-:Y:S01]  /*0e40*/  MOV R26, R65 ;  /* 0x00000041001a7202 */ /* 0x004fe20000000f00 */
[----:B------:R-:W-:-:S05]  /*0e50*/  IMAD.MOV.U32 R27, RZ, RZ, R66 ;  /* 0x000000ffff1b7224 */ /* 0x000fca00078e0042 */
[----:B------:R-:W5:Y:S01]  /*0e60*/  LDG.E R80, desc[UR16][R26.64] ;  /* 0x000000101a507981 */ /* 0x000f62000c1e1900 */
[----:B------:R-:W-:-:S04]  /*0e70*/  SEL R78, R74, R49, !P1 ;  /* 0x000000314a4e7207 */ /* 0x000fc80004800000 */
[----:B------:R-:W-:Y:S02]  /*0e80*/  LEA R84, R78, R47, 0x2 ;  /* 0x0000002f4e547211 */ /* 0x000fe400078e10ff */
[----:B------:R-:W-:Y:S01]  /*0e90*/  ISETP.NE.AND P1, PT, R37, 0x1f, PT ;  /* 0x0000001f2500780c */ /* 0x000fe20003f25270 */
[----:B------:R-:W-:Y:S01]  /*0ea0*/  BSSY.RECONVERGENT B0, `(.L_x_9571) ;  /* 0x0000018000007945 */ /* 0x000fe20003800200 */
[----:B---3--:R-:W-:-:S04]  /*0eb0*/  FMUL.FTZ R79, R76, 1.4426950216293334961 ;  /* 0x3fb8aa3b4c4f7820 */ /* 0x008fc80000410000 */
[-C--:B------:R-:W-:Y:S01]  /*0ec0*/  FMUL.FTZ R3, R59, R79.reuse ;  /* 0x0000004f3b037220 */ /* 0x080fe20000410000 */
[-C--:B------:R-:W-:Y:S01]  /*0ed0*/  FMUL.FTZ R78, R58, R79.reuse ;  /* 0x0000004f3a4e7220 */ /* 0x080fe20000410000 */
[-C--:B----4-:R-:W-:Y:S01]  /*0ee0*/  FMUL.FTZ R28, R60, R79.reuse ;  /* 0x0000004f3c1c7220 */ /* 0x090fe20000410000 */
[----:B------:R-:W-:-:S03]  /*0ef0*/  FMUL.FTZ R85, R61, R79 ;  /* 0x0000004f3d557220 */ /* 0x000fc60000410000 */
[----:B------:R-:W2:Y:S04]  /*0f00*/  MUFU.EX2 R3, R3 ;  /* 0x0000000300037308 */ /* 0x000ea80000000800 */
[----:B------:R-:W3:Y:S04]  /*0f10*/  MUFU.EX2 R78, R78 ;  /* 0x0000004e004e7308 */ /* 0x000ee80000000800 */
[----:B------:R4:W0:Y:S04]  /*0f20*/  MUFU.EX2 R29, R85 ;  /* 0x00000055001d7308 */ /* 0x0008280000000800 */
[----:B------:R-:W0:Y:S01]  /*0f30*/  MUFU.EX2 R28, R28 ;  /* 0x0000001c001c7308 */ /* 0x000e220000000800 */
[----:B-----5:R-:W-:Y:S01]  /*0f40*/  FMUL.FTZ R82, R80, R81 ;  /* 0x0000005150527220 */ /* 0x020fe20000410000 */
[----:B--2---:R4:W-:Y:S03]  /*0f50*/  STS [R84+0x448], R3 ;  /* 0x0004480354007388 */ /* 0x0049e60000000800 */
[-C--:B------:R-:W-:Y:S01]  /*0f60*/  FMUL.FTZ R81, R4, R82.reuse ;  /* 0x0000005204517220 */ /* 0x080fe20000410000 */
[-C--:B------:R-:W-:Y:S01]  /*0f70*/  FMUL.FTZ R80, R5, R82.reuse ;  /* 0x0000005205507220 */ /* 0x080fe20000410000 */
[-C--:B------:R-:W-:Y:S01]  /*0f80*/  FMUL.FTZ R83, R6, R82.reuse ;  /* 0x0000005206537220 */ /* 0x080fe20000410000 */
[----:B------:R-:W-:Y:S01]  /*0f90*/  FMUL.FTZ R82, R7, R82 ;  /* 0x0000005207527220 */ /* 0x000fe20000410000 */
[----:B------:R-:W-:Y:S06]  /*0fa0*/  BAR.SYNC.DEFER_BLOCKING 0x0 ;  /* 0x0000000000007b1d */ /* 0x000fec0000010000 */
[----:B---3--:R-:W-:Y:S05]  /*0fb0*/  @P1 BRA `(.L_x_9572) ;  /* 0x0000000000141947 */ /* 0x008fea0003800000 */
[----:B-1----:R-:W-:Y:S01]  /*0fc0*/  UISETP.NE.AND UP0, UPT, UR8, UR11, UPT ;  /* 0x0000000b0800728c */ /* 0x002fe2000bf05270 */
[----:B----4-:R-:W-:-:S08]  /*0fd0*/  IMAD.MOV.U32 R85, RZ, RZ, 0x3f800000 ;  /* 0x3f800000ff557424 */ /* 0x010fd000078e00ff */
[----:B------:R-:W-:Y:S05]  /*0fe0*/  BRA.U !UP0, `(.L_x_9573) ;  /* 0x00000001080c7547 */ /* 0x000fea000b800000 */
[----:B------:R4:W1:Y:S01]  /*0ff0*/  LDS R85, [R69+UR6+0x448] ;  /* 0x0004480645557984 */ /* 0x0008620008000800 */
[----:B------:R-:W-:Y:S05]  /*1000*/  BRA `(.L_x_9573) ;  /* 0x0000000000047947 */ /* 0x000fea0003800000 */
.L_x_9572:
[----:B----4-:R2:W3:Y:S02]  /*1010*/  LDS R85, [R50+0xc4c] ;  /* 0x000c4c0032557984 */ /* 0x0104e40000000800 */
.L_x_9573:
[----:B-1----:R-:W-:Y:S05]  /*1020*/  BSYNC.RECONVERGENT B0 ;  /* 0x0000000000007941 */ /* 0x002fea0003800200 */
.L_x_9571:
[----:B------:R-:W-:Y:S01]  /*1030*/  UISETP.NE.AND UP0, UPT, UR8, 0x1, UPT ;  /* 0x000000010800788c */ /* 0x000fe2000bf05270 */
[----:B------:R-:W-:-:S05]  /*1040*/  HFMA2 R86, -RZ, RZ, 0, 0 ;  /* 0x00000000ff567431 */ /* 0x000fca00000001ff */
[----:B------:R-:W-:-:S04]  /*1050*/  PLOP3.LUT P1, PT, PT, PT, UP0, 0x80, 0x8 ;  /* 0x000000000008781c */ /* 0x000fc80003f2f008 */
[----:B------:R-:W-:-:S13]  /*1060*/  ISETP.NE.OR P1, PT, R37, RZ, !P1 ;  /* 0x000000ff2500720c */ /* 0x000fda0004f25670 */
[----:B------:R-:W-:-:S05]  /*1070*/  @!P1 IMAD.WIDE R26, R77, 0x8, R24 ;  /* 0x000000084d1a9825 */ /* 0x000fca00078e0218 */
[----:B------:R1:W5:Y:S01]  /*1080*/  @!P1 LDG.E R86, desc[UR16][R26.64+0x4] ;  /* 0x000004101a569981 */ /* 0x000362000c1e1900 */
[C---:B0--3--:R-:W-:Y:S01]  /*1090*/  FMUL.FTZ R84, R28.reuse, R85 ;  /* 0x000000551c547220 */ /* 0x049fe20000410000 */
[----:B------:R-:W-:Y:S01]  /*10a0*/  FFMA.FTZ R79, R28, R82, R83 ;  /* 0x000000521c4f7223 */ /* 0x000fe20000010053 */
[----:B------:R-:W-:Y:S01]  /*10b0*/  FFMA.FTZ R87, R70, R78, R71 ;  /* 0x0000004e46577223 */ /* 0x000fe20000010047 */
[C---:B------:R-:W-:Y:S01]  /*10c0*/  ISETP.NE.AND P1, PT, R88.reuse, 0x1f, PT ;  /* 0x0000001f5800780c */ /* 0x040fe20003f25270 */
[C---:B------:R-:W-:Y:S01]  /*10d0*/  FMUL.FTZ R91, R29.reuse, R84 ;  /* 0x000000541d5b7220 */ /* 0x040fe20000410000 */
[C---:B------:R-:W-:Y:S01]  /*10e0*/  FFMA.FTZ R84, R29.reuse, R79, R80 ;  /* 0x0000004f1d547223 */ /* 0x040fe20000010050 */
[----:B------:R-:W-:Y:S01]  /*10f0*/  FFMA.FTZ R87, R29, R87, R72 ;  /* 0x000000571d577223 */ /* 0x000fe20000010048 */
[----:B------:R-:W-:Y:S01]  /*1100*/  ISETP.GT.U32.AND P2, PT, R88, 0x1d, PT ;  /* 0x0000001d5800780c */ /* 0x000fe20003f44070 */
[C---:B------:R-:W-:Y:S01]  /*1110*/  FMUL.FTZ R79, R78.reuse, R91 ;  /* 0x0000005b4e4f7220 */ /* 0x040fe20000410000 */
[----:B------:R-:W-:Y:S01]  /*1120*/  FFMA.FTZ R91, R78, R84, R81 ;  /* 0x000000544e5b7223 */ /* 0x000fe20000010051 */
[----:B------:R-:W-:Y:S01]  /*1130*/  FFMA.FTZ R90, R28, R87, R73 ;  /* 0x000000571c5a7223 */ /* 0x000fe20000010049 */
[----:B-1----:R-:W-:Y:S01]  /*1140*/  FMUL.FTZ R26, R3, R78 ;  /* 0x0000004e031a7220 */ /* 0x002fe20000410000 */
[----:B------:R-:W-:Y:S01]  /*1150*/  ISETP.NE.AND P4, PT, R56, RZ, PT ;  /* 0x000000ff3800720c */ /* 0x000fe20003f85270 */
[----:B------:R-:W0:Y:S01]  /*1160*/  SHFL.DOWN PT, R92, R79, 0x1, 0x1f ;  /* 0x08201f004f5c7f89 */ /* 0x000e2200000e0000 */
[----:B------:R-:W-:Y:S01]  /*1170*/  MOV R84, R91 ;  /* 0x0000005b00547202 */ /* 0x000fe20000000f00 */
[----:B------:R-:W-:Y:S01]  /*1180*/  FMUL.FTZ R87, R29, R26 ;  /* 0x0000001a1d577220 */ /* 0x000fe20000410000 */
[----:B------:R-:W-:Y:S01]  /*1190*/  ISETP.NE.AND P3, PT, R37, RZ, PT ;  /* 0x000000ff2500720c */ /* 0x000fe20003f65270 */
[----:B------:R-:W1:Y:S01]  /*11a0*/  SHFL.DOWN PT, R93, R91, 0x1, 0x1f ;  /* 0x08201f005b5d7f89 */ /* 0x000e6200000e0000 */
[----:B------:R-:W-:Y:S01]  /*11b0*/  BSSY.RECONVERGENT B0, `(.L_x_9574) ;  /* 0x00000a1000007945 */ /* 0x000fe20003800200 */
[----:B------:R-:W-:-:S02]  /*11c0*/  FMUL.FTZ R87, R28, R87 ;  /* 0x000000571c577220 */ /* 0x000fc40000410000 */
[----:B------:R-:W3:Y:S01]  /*11d0*/  SHFL.UP PT, R27, R90, 0x1, RZ ;  /* 0x042000005a1b7989 */ /* 0x000ee200000e00ff */
[----:B0-----:R-:W-:Y:S01]  /*11e0*/  @P1 FMUL.FTZ R26, R92, R79 ;  /* 0x0000004f5c1a1220 */ /* 0x001fe20000410000 */
[----:B-1----:R-:W-:-:S04]  /*11f0*/  @P1 FFMA.FTZ R84, R79, R93, R84 ;  /* 0x0000005d4f541223 */ /* 0x002fc80000010054 */
[----:B------:R-:W-:Y:S02]  /*1200*/  @P1 MOV R79, R26 ;  /* 0x0000001a004f1202 */ /* 0x000fe40000000f00 */
[----:B------:R-:W0:Y:S01]  /*1210*/  SHFL.UP PT, R26, R87, 0x1, RZ ;  /* 0x04200000571a7989 */ /* 0x000e2200000e00ff */
[C---:B---3--:R-:W-:Y:S01]  /*1220*/  FFMA.FTZ R27, R87.reuse, R27, R90 ;  /* 0x0000001b571b7223 */ /* 0x048fe2000001005a */
[----:B------:R-:W-:Y:S02]  /*1230*/  ISETP.GE.AND P1, PT, R56, 0x1, PT ;  /* 0x000000013800780c */ /* 0x000fe40003f26270 */
[----:B------:R-:W1:Y:S02]  /*1240*/  SHFL.DOWN PT, R92, R79, 0x2, 0x1f ;  /* 0x08401f004f5c7f89 */ /* 0x000e6400000e0000 */
[----:B------:R-:W-:Y:S02]  /*1250*/  FSEL R90, R90, R27, !P1 ;  /* 0x0000001b5a5a7208 */ /* 0x000fe40004800000 */
[----:B------:R-:W3:Y:S04]  /*1260*/  SHFL.DOWN PT, R93, R84, 0x2, 0x1f ;  /* 0x08401f00545d7f89 */ /* 0x000ee800000e0000 */
[----:B------:R-:W4:Y:S03]  /*1270*/  SHFL.UP PT, R27, R90, 0x2, RZ ;  /* 0x044000005a1b7989 */ /* 0x000f2600000e00ff */
[----:B0-----:R-:W-:Y:S01]  /*1280*/  @P1 FMUL.FTZ R87, R87, R26 ;  /* 0x0000001a57571220 */ /* 0x001fe20000410000 */
[----:B------:R-:W-:Y:S01]  /*1290*/  ISETP.GE.AND P1, PT, R56, 0x2, PT ;  /* 0x000000023800780c */ /* 0x000fe20003f26270 */
[----:B-1----:R-:W-:-:S03]  /*12a0*/  @!P2 FMUL.FTZ R91, R79, R92 ;  /* 0x0000005c4f5ba220 */ /* 0x002fc60000410000 */
[----:B------:R-:W0:Y:S01]  /*12b0*/  SHFL.UP PT, R26, R87, 0x2, RZ ;  /* 0x04400000571a7989 */ /* 0x000e2200000e00ff */
[----:B---3--:R-:W-:Y:S01]  /*12c0*/  @!P2 FFMA.FTZ R84, R79, R93, R84 ;  /* 0x0000005d4f54a223 */ /* 0x008fe20000010054 */
[----:B------:R-:W-:Y:S01]  /*12d0*/  @!P2 IMAD.MOV.U32 R79, RZ, RZ, R91 ;  /* 0x000000ffff4fa224 */ /* 0x000fe200078e005b */
[----:B------:R-:W-:Y:S01]  /*12e0*/  ISETP.GT.U32.AND P2, PT, R88, 0x1b, PT ;  /* 0x0000001b5800780c */ /* 0x000fe20003f44070 */
[----:B----4-:R-:W-:Y:S02]  /*12f0*/  FFMA.FTZ R27, R87, R27, R90 ;  /* 0x0000001b571b7223 */ /* 0x010fe4000001005a */
[----:B------:R-:W1:Y:S04]  /*1300*/  SHFL.DOWN PT, R91, R84, 0x4, 0x1f ;  /* 0x08801f00545b7f89 */ /* 0x000e6800000e0000 */
[----:B------:R-:W3:Y:S01]  /*1310*/  SHFL.DOWN PT, R94, R79, 0x4, 0x1f ;  /* 0x08801f004f5e7f89 */ /* 0x000ee200000e0000 */
[----:B------:R-:W-:-:S05]  /*1320*/  FSEL R92, R90, R27, !P1 ;  /* 0x0000001b5a5c7208 */ /* 0x000fca0004800000 */
[----:B------:R-:W4:Y:S01]  /*1330*/  SHFL.UP PT, R27, R92, 0x4, RZ ;  /* 0x048000005c1b7989 */ /* 0x000f2200000e00ff */
[----:B0-----:R-:W-:Y:S01]  /*1340*/  @P1 FMUL.FTZ R87, R87, R26 ;  /* 0x0000001a57571220 */ /* 0x001fe20000410000 */
[----:B------:R-:W-:-:S04]  /*1350*/  ISETP.GE.AND P1, PT, R56, 0x4, PT ;  /* 0x000000043800780c */ /* 0x000fc80003f26270 */
[----:B------:R-:W0:Y:S01]  /*1360*/  SHFL.UP PT, R26, R87, 0x4, RZ ;  /* 0x04800000571a7989 */ /* 0x000e2200000e00ff */
[C---:B-1----:R-:W-:Y:S01]  /*1370*/  @!P2 FFMA.FTZ R84, R79.reuse, R91, R84 ;  /* 0x0000005b4f54a223 */ /* 0x042fe20000010054 */
[----:B---3--:R-:W-:-:S04]  /*1380*/  @!P2 FMUL.FTZ R90, R79, R94 ;  /* 0x0000005e4f5aa220 */ /* 0x008fc80000410000 */
[----:B------:R-:W1:Y:S01]  /*1390*/  SHFL.DOWN PT, R95, R84, 0x8, 0x1f ;  /* 0x09001f00545f7f89 */ /* 0x000e6200000e0000 */
[----:B------:R-:W-:Y:S01]  /*13a0*/  @!P2 MOV R79, R90 ;  /* 0x0000005a004fa202 */ /* 0x000fe20000000f00 */
[----:B----4-:R-:W-:Y:S01]  /*13b0*/  FFMA.FTZ R27, R87, R27, R92 ;  /* 0x0000001b571b7223 */ /* 0x010fe2000001005c */
[----:B------:R-:W-:-:S03]  /*13c0*/  ISETP.GT.U32.AND P2, PT, R88, 0x17, PT ;  /* 0x000000175800780c */ /* 0x000fc60003f44070 */
[----:B------:R-:W3:Y:S01]  /*13d0*/  SHFL.DOWN PT, R94, R79, 0x8, 0x1f ;  /* 0x09001f004f5e7f89 */ /* 0x000ee200000e0000 */
[----:B------:R-:W-:Y:S02]  /*13e0*/  FSEL R90, R92, R27, !P1 ;  /* 0x0000001b5c5a7208 */ /* 0x000fe40004800000 */
[----:B------:R-:W-:-:S03]  /*13f0*/  MOV R27, RZ ;  /* 0x000000ff001b7202 */ /* 0x000fc60000000f00 */
[----:B------:R-:W4:Y:S01]  /*1400*/  SHFL.UP PT, R91, R90, 0x8, RZ ;  /* 0x050000005a5b7989 */ /* 0x000f2200000e00ff */
[----:B0-----:R-:W-:Y:S01]  /*1410*/  @P1 FMUL.FTZ R87, R87, R26 ;  /* 0x0000001a57571220 */ /* 0x001fe20000410000 */
[----:B------:R-:W-:Y:S01]  /*1420*/  HFMA2 R26, -RZ, RZ, 1.875, 0 ;  /* 0x3f800000ff1a7431 */ /* 0x000fe200000001ff */
[----:B------:R-:W-:-:S03]  /*1430*/  ISETP.GE.AND P1, PT, R56, 0x8, PT ;  /* 0x000000083800780c */ /* 0x000fc60003f26270 */
[----:B------:R-:W0:Y:S01]  /*1440*/  SHFL.UP PT, R92, R87, 0x8, RZ ;  /* 0x05000000575c7989 */ /* 0x000e2200000e00ff */
[----:B-1----:R-:W-:-:S03]  /*1450*/  @!P2 FFMA.FTZ R84, R79, R95, R84 ;  /* 0x0000005f4f54a223 */ /* 0x002fc60000010054 */
[----:B------:R-:W-:Y:S04]  /*1460*/  @P0 LDS.64 R26, [R62] ;  /* 0x000000003e1a0984 */ /* 0x000fe80000000a00 */
[----:B------:R-:W1:Y:S01]  /*1470*/  SHFL.DOWN PT, R95, R84, 0x10, 0x1f ;  /* 0x0a001f00545f7f89 */ /* 0x000e6200000e0000 */
[----:B---3--:R-:W-:-:S04]  /*1480*/  @!P2 FMUL.FTZ R93, R79, R94 ;  /* 0x0000005e4f5da220 */ /* 0x008fc80000410000 */
[----:B------:R-:W-:Y:S01]  /*1490*/  @!P2 IMAD.MOV.U32 R79, RZ, RZ, R93 ;  /* 0x000000ffff4fa224 */ /* 0x000fe200078e005d */
[----:B------:R-:W-:Y:S01]  /*14a0*/  ISETP.GT.U32.AND P2, PT, R88, 0xf, PT ;  /* 0x0000000f5800780c */ /* 0x000fe20003f44070 */
[----:B----4-:R-:W-:-:S03]  /*14b0*/  FFMA.FTZ R91, R87, R91, R90 ;  /* 0x0000005b575b7223 */ /* 0x010fc6000001005a */
[----:B------:R-:W3:Y:S02]  /*14c0*/  SHFL.DOWN PT, R94, R79, 0x10, 0x1f ;  /* 0x0a001f004f5e7f89 */ /* 0x000ee400000e0000 */
[----:B------:R-:W-:Y:S01]  /*14d0*/  FSEL R90, R90, R91, !P1 ;  /* 0x0000005b5a5a7208 */ /* 0x000fe20004800000 */
[----:B0-----:R-:W-:Y:S01]  /*14e0*/  @P1 FMUL.FTZ R87, R87, R92 ;  /* 0x0000005c57571220 */ /* 0x001fe20000410000 */
[----:B------:R-:W-:-:S03]  /*14f0*/  ISETP.GE.AND P1, PT, R56, 0x10, PT ;  /* 0x000000103800780c */ /* 0x000fc60003f26270 */
[----:B------:R-:W0:Y:S04]  /*1500*/  SHFL.UP PT, R91, R90, 0x10, RZ ;  /* 0x060000005a5b7989 */ /* 0x000e2800000e00ff */
[----:B------:R-:W4:Y:S01]  /*1510*/  SHFL.UP PT, R92, R87, 0x10, RZ ;  /* 0x06000000575c7989 */ /* 0x000f2200000e00ff */
[----:B-1----:R-:W-:-:S03]  /*1520*/  @!P2 FFMA.FTZ R84, R79, R95, R84 ;  /* 0x0000005f4f54a223 */ /* 0x002fc60000010054 */
[----:B------:R-:W-:Y:S01]  /*1530*/  SHFL.IDX PT, R95, R27, RZ, 0x1f ;  /* 0x00001fff1b5f7589 */ /* 0x000fe200000e0000 */
[----:B---3--:R-:W-:-:S03]  /*1540*/  @!P2 FMUL.FTZ R93, R79, R94 ;  /* 0x0000005e4f5da220 */ /* 0x008fc60000410000 */
[----:B------:R-:W-:Y:S02]  /*1550*/  SHFL.DOWN PT, R94, R84, 0x1, 0x1f ;  /* 0x08201f00545e7f89 */ /* 0x000fe400000e0000 */
[----:B------:R-:W-:Y:S01]  /*1560*/  @!P2 MOV R79, R93 ;  /* 0x0000005d004fa202 */ /* 0x000fe20000000f00 */
[----:B0-----:R-:W-:Y:S01]  /*1570*/  FFMA.FTZ R91, R87, R91, R90 ;  /* 0x0000005b575b7223 */ /* 0x001fe2000001005a */
[----:B------:R-:W-:Y:S01]  /*1580*/  ISETP.NE.AND P2, PT, R37, 0x1f, PT ;  /* 0x0000001f2500780c */ /* 0x000fe20003f45270 */
[----:B------:R-:W-:Y:S01]  /*1590*/  SHFL.IDX PT, R84, R84, RZ, 0x1f ;  /* 0x00001fff54547589 */ /* 0x000fe200000e0000 */
[----:B----4-:R-:W-:Y:S02]  /*15a0*/  @P1 FMUL.FTZ R87, R87, R92 ;  /* 0x0000005c57571220 */ /* 0x010fe40000410000 */
[----:B------:R-:W-:Y:S01]  /*15b0*/  FSEL R91, R90, R91, !P1 ;  /* 0x0000005b5a5b7208 */ /* 0x000fe20004800000 */
[----:B------:R-:W0:Y:S01]  /*15c0*/  SHFL.DOWN PT, R93, R79, 0x1, 0x1f ;  /* 0x08201f004f5d7f89 */ /* 0x000e2200000e0000 */
[----:B------:R-:W-:-:S03]  /*15d0*/  ISETP.NE.AND P1, PT, R37, RZ, PT ;  /* 0x000000ff2500720c */ /* 0x000fc60003f25270 */
[----:B------:R-:W-:Y:S04]  /*15e0*/  SHFL.UP PT, R87, R87, 0x1, RZ ;  /* 0x0420000057577989 */ /* 0x000fe800000e00ff */
[----:B------:R-:W-:Y:S04]  /*15f0*/  SHFL.UP PT, R90, R91, 0x1, RZ ;  /* 0x042000005b5a7989 */ /* 0x000fe800000e00ff */
[----:B------:R-:W1:Y:S01]  /*1600*/  SHFL.IDX PT, R79, R79, RZ, 0x1f ;  /* 0x00001fff4f4f7589 */ /* 0x000e6200000e0000 */
[----:B0-----:R-:W-:Y:S01]  /*1610*/  @P2 FFMA.FTZ R95, R93, R95, R94 ;  /* 0x0000005f5d5f2223 */ /* 0x001fe2000001005e */
[----:B------:R-:W-:-:S03]  /*1620*/  ISETP.GT.AND P2, PT, R56, 0x1e, PT ;  /* 0x0000001e3800780c */ /* 0x000fc60003f44270 */
[----:B------:R-:W-:-:S04]  /*1630*/  FFMA.FTZ R85, R95, R85, R82 ;  /* 0x000000555f557223 */ /* 0x000fc80000010052 */
[----:B------:R-:W-:-:S04]  /*1640*/  FFMA.FTZ R83, R28, R85, R83 ;  /* 0x000000551c537223 */ /* 0x000fc80000010053 */
[----:B------:R-:W-:Y:S01]  /*1650*/  FFMA.FTZ R80, R29, R83, R80 ;  /* 0x000000531d507223 */ /* 0x000fe20000010050 */
[C---:B-1----:R-:W-:Y:S01]  /*1660*/  FFMA.FTZ R27, R79.reuse, R27, R84 ;  /* 0x0000001b4f1b7223 */ /* 0x042fe20000010054 */
[----:B------:R-:W-:Y:S01]  /*1670*/  FMUL.FTZ R26, R79, R26 ;  /* 0x0000001a4f1a7220 */ /* 0x000fe20000410000 */
[----:B------:R-:W-:-:S04]  /*1680*/  FMUL.FTZ R84, R76, R85 ;  /* 0x000000554c547220 */ /* 0x000fc80000410000 */
[----:B------:R-:W-:Y:S04]  /*1690*/  @!P3 STS.64 [R62], R26 ;  /* 0x0000001a3e00b388 */ /* 0x000fe80000000a00 */
[----:B-----5:R0:W1:Y:S02]  /*16a0*/  SHFL.IDX PT, R92, R86, RZ, 0x1f ;  /* 0x00001fff565c7589 */ /* 0x02006400000e0000 */
[----:B0-----:R-:W-:-:S04]  /*16b0*/  FMUL.FTZ R86, R60, R85 ;  /* 0x000000553c567220 */ /* 0x001fc80000410000 */
[----:B------:R-:W-:Y:S01]  /*16c0*/  FADD.FTZ R19, R86, R19 ;  /* 0x0000001356137221 */ /* 0x000fe20000010000 */
[----:B-1----:R-:W-:Y:S01]  /*16d0*/  @P1 FFMA.FTZ R92, R87, R92, R90 ;  /* 0x0000005c575c1223 */ /* 0x002fe2000001005a */
[----:B------:R-:W-:Y:S01]  /*16e0*/  FFMA.FTZ R87, R78, R80, R81 ;  /* 0x000000504e577223 */ /* 0x000fe20000010051 */
[----:B------:R-:W-:Y:S02]  /*16f0*/  FMUL.FTZ R81, R61, R83 ;  /* 0x000000533d517220 */ /* 0x000fe40000410000 */
[----:B------:R-:W-:Y:S01]  /*1700*/  FFMA.FTZ R3, R3, R92, R70 ;  /* 0x0000005c03037223 */ /* 0x000fe20000010046 */
[----:B------:R-:W-:Y:S01]  /*1710*/  FMUL.FTZ R79, R76, R87 ;  /* 0x000000574c4f7220 */ /* 0x000fe20000410000 */
[----:B------:R-:W-:Y:S02]  /*1720*/  FADD.FTZ R18, R81, R18 ;  /* 0x0000001251127221 */ /* 0x000fe40000010000 */
[-C--:B------:R-:W-:Y:S01]  /*1730*/  FFMA.FTZ R90, R78, R3.reuse, R71 ;  /* 0x000000034e5a7223 */ /* 0x080fe20000010047 */
[----:B------:R-:W-:Y:S01]  /*1740*/  FFMA.FTZ R78, R4, R3, RZ ;  /* 0x00000003044e7223 */ /* 0x000fe200000100ff */
[----:B------:R-:W-:Y:S01]  /*1750*/  FADD.FTZ R82, -R70, R3 ;  /* 0x0000000346527221 */ /* 0x000fe20000010100 */
[----:B------:R-:W-:Y:S01]  /*1760*/  FMUL.FTZ R3, R59, R87 ;  /* 0x000000573b037220 */ /* 0x000fe20000410000 */
[-C--:B------:R-:W-:Y:S01]  /*1770*/  FFMA.FTZ R93, R29, R90.reuse, R72 ;  /* 0x0000005a1d5d7223 */ /* 0x080fe20000010048 */
[----:B------:R-:W-:Y:S01]  /*1780*/  FFMA.FTZ R91, R5, R90, R78 ;  /* 0x0000005a055b7223 */ /* 0x000fe2000001004e */
[----:B------:R-:W-:Y:S01]  /*1790*/  FADD.FTZ R90, -R71, R90 ;  /* 0x0000005a475a7221 */ /* 0x000fe20000010100 */
[----:B------:R-:W-:Y:S01]  /*17a0*/  FMUL.FTZ R78, R58, R80 ;  /* 0x000000503a4e7220 */ /* 0x000fe20000410000 */
[----:B------:R-:W-:Y:S01]  /*17b0*/  FFMA.FTZ R29, R3, R82, RZ ;  /* 0x00000052031d7223 */ /* 0x000fe200000100ff */
[-C--:B------:R-:W-:Y:S01]  /*17c0*/  FFMA.FTZ R96, R28, R93.reuse, R73 ;  /* 0x0000005d1c607223 */ /* 0x080fe20000010049 */
[----:B------:R-:W-:Y:S01]  /*17d0*/  FADD.FTZ R92, -R72, R93 ;  /* 0x0000005d485c7221 */ /* 0x000fe20000010100 */
[----:B------:R-:W-:Y:S01]  /*17e0*/  FFMA.FTZ R94, R6, R93, R91 ;  /* 0x0000005d065e7223 */ /* 0x000fe2000001005b */
[----:B------:R-:W-:Y:S01]  /*17f0*/  FFMA.FTZ R28, R78, R90, R29 ;  /* 0x0000005a4e1c7223 */ /* 0x000fe2000001001d */
[----:B------:R-:W-:Y:S01]  /*1800*/  FADD.FTZ R95, -R73, R96 ;  /* 0x00000060495f7221 */ /* 0x000fe20000010100 */
[----:B------:R-:W-:Y:S01]  /*1810*/  @!P4 MOV R91, 0x400 ;  /* 0x00000400005bc802 */ /* 0x000fe20000000f00 */
[----:B------:R-:W-:Y:S01]  /*1820*/  FFMA.FTZ R94, R7, R96, R94 ;  /* 0x00000060075e7223 */ /* 0x000fe2000001005e */
[----:B------:R-:W-:Y:S01]  /*1830*/  FFMA.FTZ R29, R81, R92, R28 ;  /* 0x0000005c511d7223 */ /* 0x000fe2000001001c */
[----:B------:R-:W0:Y:S01]  /*1840*/  @!P4 S2R R96, SR_CgaCtaId ;  /* 0x000000000060c919 */ /* 0x000e220000008800 */
[----:B------:R-:W-:Y:S01]  /*1850*/  FMUL.FTZ R93, R76, R83 ;  /* 0x000000534c5d7220 */ /* 0x000fe20000410000 */
[----:B------:R-:W-:Y:S01]  /*1860*/  FMUL.FTZ R79, R82, R79 ;  /* 0x0000004f524f7220 */ /* 0x000fe20000410000 */
[----:B------:R-:W-:Y:S01]  /*1870*/  FFMA.FTZ R97, R86, R95, R29 ;  /* 0x0000005f56617223 */ /* 0x000fe2000001001d */
[----:B------:R-:W-:Y:S01]  /*1880*/  FMUL.FTZ R84, R95, R84 ;  /* 0x000000545f547220 */ /* 0x000fe20000410000 */
[----:B------:R-:W1:Y:S01]  /*1890*/  SHFL.DOWN PT, R29, R94, 0x1, 0x1f ;  /* 0x08201f005e1d7f89 */ /* 0x000e6200000e0000 */
[----:B------:R-:W-:Y:S01]  /*18a0*/  FMUL.FTZ R93, R92, R93 ;  /* 0x0000005d5c5d7220 */ /* 0x000fe20000410000 */
[----:B------:R-:W-:Y:S01]  /*18b0*/  FFMA.FTZ R79, R8, R87, R79 ;  /* 0x00000057084f7223 */ /* 0x000fe2000001004f */
[----:B------:R-:W-:Y:S01]  /*18c0*/  FFMA.FTZ R84, R11, R85, R84 ;  /* 0x000000550b547223 */ /* 0x000fe20000010054 */
[----:B------:R-:W3:Y:S01]  /*18d0*/  SHFL.DOWN PT, R28, R97, 0x1, 0x1f ;  /* 0x08201f00611c7f89 */ /* 0x000ee200000e0000 */
[----:B------:R-:W-:Y:S01]  /*18e0*/  FFMA.FTZ R93, R10, R83, R93 ;  /* 0x000000530a5d7223 */ /* 0x000fe2000001005d */
[----:B------:R-:W-:Y:S01]  /*18f0*/  FADD.FTZ R17, R78, R17 ;  /* 0x000000114e117221 */ /* 0x000fe20000010000 */
[----:B------:R-:W-:Y:S01]  /*1900*/  FADD.FTZ R16, R3, R16 ;  /* 0x0000001003107221 */ /* 0x000fe20000010000 */
[----:B------:R-:W-:Y:S01]  /*1910*/  FADD.FTZ R12, R79, R12 ;  /* 0x0000000c4f0c7221 */ /* 0x000fe20000010000 */
[----:B------:R-:W-:Y:S01]  /*1920*/  FADD.FTZ R14, R93, R14 ;  /* 0x0000000e5d0e7221 */ /* 0x000fe20000010000 */
[----:B------:R-:W-:Y:S01]  /*1930*/  FADD.FTZ R15, R84, R15 ;  /* 0x0000000f540f7221 */ /* 0x000fe20000010000 */
[----:B-1----:R-:W-:Y:S01]  /*1940*/  @!P2 FADD.FTZ R94, R94, R29 ;  /* 0x0000001d5e5ea221 */ /* 0x002fe20000010000 */
[----:B0-----:R-:W-:Y:S01]  /*1950*/  @!P4 LEA R47, R96, R91, 0x18 ;  /* 0x0000005b602fc211 */ /* 0x001fe200078ec0ff */
[----:B---3--:R-:W-:-:S03]  /*1960*/  @!P2 FADD.FTZ R97, R97, R28 ;  /* 0x0000001c6161a221 */ /* 0x008fc60000010000 */
[----:B------:R-:W0:Y:S01]  /*1970*/  SHFL.DOWN PT, R29, R94, 0x2, 0x1f ;  /* 0x08401f005e1d7f89 */ /* 0x000e2200000e0000 */
[----:B------:R-:W-:Y:S01]  /*1980*/  ISETP.GT.AND P2, PT, R56, 0x1d, PT ;  /* 0x0000001d3800780c */ /* 0x000fe20003f44270 */
[----:B------:R-:W-:Y:S02]  /*1990*/  FMUL.FTZ R91, R76, R80 ;  /* 0x000000504c5b7220 */ /* 0x000fe40000410000 */
[----:B------:R-:W1:Y:S02]  /*19a0*/  SHFL.DOWN PT, R28, R97, 0x2, 0x1f ;  /* 0x08401f00611c7f89 */ /* 0x000e6400000e0000 */
[----:B------:R-:W-:-:S04]  /*19b0*/  FMUL.FTZ R90, R90, R91 ;  /* 0x0000005b5a5a7220 */ /* 0x000fc80000410000 */
[----:B------:R-:W-:-:S04]  /*19c0*/  FFMA.FTZ R90, R9, R80, R90 ;  /* 0x00000050095a7223 */ /* 0x000fc8000001005a */
        /* <DEDUP_REMOVED lines=15> */
[----:B------:R-:W1:Y:S01]  /*1ac0*/  SHFL.DOWN PT, R28, R97, 0x10, 0x1f ;  /* 0x0a001f00611c7f89 */ /* 0x000e6200000e0000 */
[----:B0-----:R-:W-:Y:S01]  /*1ad0*/  FADD.FTZ R29, R94, R29 ;  /* 0x0000001d5e1d7221 */ /* 0x001fe20000010000 */
[----:B-1----:R-:W-:-:S04]  /*1ae0*/  FADD.FTZ R28, R97, R28 ;  /* 0x0000001c611c7221 */ /* 0x002fc80000010000 */
[----:B------:R-:W-:Y:S01]  /*1af0*/  FSEL R94, R94, R29, P2 ;  /* 0x0000001d5e5e7208 */ /* 0x000fe20001000000 */
[----:B------:R0:W-:Y:S02]  /*1b00*/  @!P4 STS.64 [R47+0x218], R28 ;  /* 0x0002181c2f00c388 */ /* 0x0001e40000000a00 */
[----:B0-----:R-:W-:Y:S01]  /*1b10*/  FSEL R28, R97, R28, P2 ;  /* 0x0000001c611c7208 */ /* 0x001fe20001000000 */
[----:B------:R-:W-:Y:S06]  /*1b20*/  BAR.SYNC.DEFER_BLOCKING 0x0 ;  /* 0x0000000000007b1d */ /* 0x000fec0000010000 */
[----:B------:R-:W-:Y:S05]  /*1b30*/  @P3 BRA `(.L_x_9575) ;  /* 0x0000000000203947 */ /* 0x000fea0003800000 */
[----:B------:R-:W-:-:S13]  /*1b40*/  ISETP.NE.AND P2, PT, R89, UR8, PT ;  /* 0x0000000859007c0c */ /* 0x000fda000bf45270 */
[----:B------:R-:W0:Y:S04]  /*1b50*/  @P2 LDS R3, [R69+0x18c8] ;  /* 0x0018c80045032984 */ /* 0x000e280000000800 */
[----:B------:R-:W1:Y:S01]  /*1b60*/  @P2 LDS R27, [R69+0x14c8] ;  /* 0x0014c800451b2984 */ /* 0x000e620000000800 */
[----:B0-----:R-:W-:Y:S01]  /*1b70*/  @P2 FADD.FTZ R26, R94, R3 ;  /* 0x000000035e1a2221 */ /* 0x001fe20000010000 */
[----:B-1----:R-:W-:-:S04]  /*1b80*/  @P2 FADD.FTZ R28, R28, R27 ;  /* 0x0000001b1c1c2221 */ /* 0x002fc80000010000 */
[----:B------:R0:W-:Y:S04]  /*1b90*/  @P2 STS [R69+0x18c8], R26 ;  /* 0x0018c81a45002388 */ /* 0x0001e80000000800 */
[----:B------:R0:W-:Y:S04]  /*1ba0*/  STS [R69+0x14c8], R28 ;  /* 0x0014c81c45007388 */ /* 0x0001e80000000800 */
[----:B------:R0:W-:Y:S02]  /*1bb0*/  @!P2 STS [R69+0x18c8], R94 ;  /* 0x0018c85e4500a388 */ /* 0x0001e40000000800 */
.L_x_9575:
[----:B------:R-:W-:Y:S05]  /*1bc0*/  BSYNC.RECONVERGENT B0 ;  /* 0x0000000000007941 */ /* 0x000fea0003800200 */
.L_x_9574:
[----:B------:R-:W-:Y:S01]  /*1bd0*/  UIADD3 UR10, UPT, UPT, UR10, 0x1, URZ ;  /* 0x000000010a0a7890 */ /* 0x000fe2000fffe0ff */
[----:B------:R-:W-:Y:S01]  /*1be0*/  LEA R63, P4, R22, R63, 0x2 ;  /* 0x0000003f163f7211 */ /* 0x000fe200078810ff */
[----:B------:R-:W-:Y:S01]  /*1bf0*/  VIADD R77, R77, 0x1 ;  /* 0x000000014d4d7836 */ /* 0x000fe20000000000 */
[----:B------:R-:W-:Y:S01]  /*1c00*/  LEA R67, P2, R2, R67, 0x2 ;  /* 0x0000004302437211 */ /* 0x000fe200078410ff */
[----:B------:R-:W-:Y:S01]  /*1c10*/  UISETP.NE.AND UP0, UPT, UR10, URZ, UPT ;  /* 0x000000ff0a00728c */ /* 0x000fe2000bf05270 */
[----:B------:R-:W-:Y:S01]  /*1c20*/  LEA R65, P3, R20, R65, 0x2 ;  /* 0x0000004114417211 */ /* 0x000fe200078610ff */
[----:B------:R-:W-:Y:S01]  /*1c30*/  IMAD.X R64, R64, 0x1, R23, P4 ;  /* 0x0000000140407824 */ /* 0x000fe200020e0617 */
[----:B0-----:R-:W-:Y:S02]  /*1c40*/  IADD3 R69, PT, PT, R69, 0x4, RZ ;  /* 0x0000000445457810 */ /* 0x001fe40007ffe0ff */
[----:B------:R-:W-:Y:S02]  /*1c50*/  IADD3 R62, PT, PT, R62, 0x8, RZ ;  /* 0x000000083e3e7810 */ /* 0x000fe40007ffe0ff */
[----:B------:R-:W-:-:S02]  /*1c60*/  IADD3 R74, PT, PT, R74, 0x1, RZ ;  /* 0x000000014a4a7810 */ /* 0x000fc40007ffe0ff */
[----:B------:R-:W-:Y:S02]  /*1c70*/  IADD3.X R68, PT, PT, R68, R75, RZ, P2, !PT ;  /* 0x0000004b44447210 */ /* 0x000fe400017fe4ff */
[----:B------:R-:W-:Y:S01]  /*1c80*/  IADD3.X R66, PT, PT, R66, R21, RZ, P3, !PT ;  /* 0x0000001542427210 */ /* 0x000fe20001ffe4ff */
[----:B------:R-:W-:Y:S06]  /*1c90*/  BRA.U UP0, `(.L_x_9576) ;  /* 0xfffffff100507547 */ /* 0x000fec000b83ffff */
.L_x_9570:
[----:B------:R-:W0:Y:S08]  /*1ca0*/  S2UR UR5, SR_CgaCtaId ;  /* 0x00000000000579c3 */ /* 0x000e300000008800 */
[----:B------:R-:W-:Y:S01]  /*1cb0*/  BAR.SYNC.DEFER_BLOCKING 0x0 ;  /* 0x0000000000007b1d */ /* 0x000fe20000010000 */
[----:B------:R-:W-:Y:S01]  /*1cc0*/  ISETP.NE.AND P0, PT, R37, RZ, PT ;  /* 0x000000ff2500720c */ /* 0x000fe20003f05270 */
[----:B------:R-:W-:-:S02]  /*1cd0*/  USHF.R.S32.HI UR7, URZ, 0x1f, UR12 ;  /* 0x0000001fff077899 */ /* 0x000fc4000801140c */
[----:B------:R-:W-:Y:S02]  /*1ce0*/  UISETP.GT.AND UP0, UPT, UR8, 0x1, UPT ;  /* 0x000000010800788c */ /* 0x000fe4000bf04270 */
[----:B------:R-:W-:Y:S01]  /*1cf0*/  UMOV UR4, 0x400 ;  /* 0x0000040000047882 */ /* 0x000fe20000000000 */
[----:B------:R-:W1:Y:S01]  /*1d00*/  LDCU.64 UR10, c[0x0][0x4f8] ;  /* 0x00009f00ff0a77ac */ /* 0x000e620008000a00 */
[----:B------:R-:W-:Y:S01]  /*1d10*/  UMOV UR6, UR12 ;  /* 0x0000000c00067c82 */ /* 0x000fe20008000000 */
[----:B------:R-:W-:Y:S01]  /*1d20*/  UMOV UR8, UR9 ;  /* 0x0000000900087c82 */ /* 0x000fe20008000000 */
[----:B0-----:R-:W-:Y:S01]  /*1d30*/  ULEA UR4, UR5, UR4, 0x18 ;  /* 0x0000000405047291 */ /* 0x001fe2000f8ec0ff */
[----:B------:R0:W-:Y:S01]  /*1d40*/  STS.128 [R57], R16 ;  /* 0x0000001039007388 */ /* 0x0001e20000000c00 */
[----:B------:R-:W-:-:S03]  /*1d50*/  NOP ;  /* 0x0000000000007918 */ /* 0x000fc60000000000 */
[----:B------:R-:W-:Y:S01]  /*1d60*/  LDS R5, [R55] ;  /* 0x0000000037057984 */ /* 0x000fe20000000800 */
[----:B------:R-:W-:-:S03]  /*1d70*/  MOV R47, UR4 ;  /* 0x00000004002f7c02 */ /* 0x000fc60008000f00 */
[----:B------:R-:W-:Y:S04]  /*1d80*/  LDS R7, [R55+0x80] ;  /* 0x0000800037077984 */ /* 0x000fe80000000800 */
[----:B------:R-:W-:Y:S01]  /*1d90*/  LDS R9, [R55+0x100] ;  /* 0x0001000037097984 */ /* 0x000fe20000000800 */
[----:B0-----:R-:W0:Y:S03]  /*1da0*/  LDC.64 R16, c[0x0][0x500] ;  /* 0x00014000ff107b82 */ /* 0x001e260000000a00 */
[----:B------:R-:W-:Y:S04]  /*1db0*/  LDS R11, [R55+0x180] ;  /* 0x00018000370b7984 */ /* 0x000fe80000000800 */
[----:B------:R-:W-:Y:S01]  /*1dc0*/  @!P0 STS [UR4+0x200], R54 ;  /* 0x00020036ff008988 */ /* 0x000fe20008000804 */
[----:B-1----:R-:W-:Y:S01]  /*1dd0*/  UIMAD.WIDE.U32 UR4, UR18, UR10, UR6 ;  /* 0x0000000a120472a5 */ /* 0x002fe2000f8e0006 */
[----:B------:R-:W-:Y:S03]  /*1de0*/  BAR.SYNC.DEFER_BLOCKING 0x0 ;  /* 0x0000000000007b1d */ /* 0x000fe60000010000 */
[----:B------:R-:W-:-:S03]  /*1df0*/  UIMAD UR5, UR18, UR11, UR5 ;  /* 0x0000000b120572a4 */ /* 0x000fc6000f8e0205 */
[----:B------:R-:W1:Y:S03]  /*1e00*/  LDCU.64 UR10, c[0x0][0x550] ;  /* 0x0000aa00ff0a77ac */ /* 0x000e660008000a00 */
[----:B0-----:R-:W-:-:S05]  /*1e10*/  IMAD.WIDE.U32 R2, R0, R16, UR4 ;  /* 0x0000000400027e25 */ /* 0x001fca000f8e0010 */
[----:B------:R-:W0:Y:S01]  /*1e20*/  LDCU.64 UR4, c[0x0][0x518] ;  /* 0x0000a300ff0477ac */ /* 0x000e220008000a00 */
[----:B------:R-:W-:Y:S01]  /*1e30*/  IMAD R6, R0, R17, R3 ;  /* 0x0000001100067224 */ /* 0x000fe200078e0203 */
[----:B------:R-:W-:Y:S01]  /*1e40*/  IADD3 R3, P5, PT, R48, R2, RZ ;  /* 0x0000000230037210 */ /* 0x000fe20007fbe0ff */
[----:B------:R-:W3:Y:S01]  /*1e50*/  LDS R4, [R47+0x200] ;  /* 0x000200002f047984 */ /* 0x000ee20000000800 */
[----:B0-----:R-:W-:-:S04]  /*1e60*/  UIMAD.WIDE.U32 UR6, UR18, UR4, UR6 ;  /* 0x00000004120672a5 */ /* 0x001fc8000f8e0006 */
[----:B------:R-:W-:Y:S01]  /*1e70*/  UIMAD UR7, UR18, UR5, UR7 ;  /* 0x00000005120772a4 */ /* 0x000fe2000f8e0207 */
[----:B------:R-:W0:Y:S01]  /*1e80*/  LDCU.64 UR4, c[0x0][0x560] ;  /* 0x0000ac00ff0477ac */ /* 0x000e220008000a00 */
[-C--:B---3--:R-:W-:Y:S02]  /*1e90*/  ISETP.GE.AND P4, PT, R48, R4.reuse, PT ;  /* 0x000000043000720c */ /* 0x088fe40003f86270 */
[-C--:B------:R-:W-:Y:S02]  /*1ea0*/  ISETP.GE.AND P3, PT, R51, R4.reuse, PT ;  /* 0x000000043300720c */ /* 0x080fe40003f66270 */
[-C--:B------:R-:W-:Y:S02]  /*1eb0*/  ISETP.GE.AND P2, PT, R52, R4.reuse, PT ;  /* 0x000000043400720c */ /* 0x080fe40003f46270 */
[----:B------:R-:W-:Y:S02]  /*1ec0*/  ISETP.GE.AND P1, PT, R53, R4, PT ;  /* 0x000000043500720c */ /* 0x000fe40003f26270 */
[----:B------:R-:W-:-:S02]  /*1ed0*/  IADD3.X R4, PT, PT, RZ, R6, RZ, P5, !PT ;  /* 0x00000006ff047210 */ /* 0x000fc40002ffe4ff */
[----:B-1----:R-:W-:-:S04]  /*1ee0*/  LEA R2, P5, R3, UR10, 0x2 ;  /* 0x0000000a03027c11 */ /* 0x002fc8000f8a10ff */
[----:B------:R-:W-:-:S05]  /*1ef0*/  LEA.HI.X R3, R3, UR11, R4, 0x2, P5 ;  /* 0x0000000b03037c11 */ /* 0x000fca000a8f1404 */
[----:B------:R-:W-:Y:S04]  /*1f00*/  @!P4 STG.E desc[UR16][R2.64], R5 ;  /* 0x000000050200c986 */ /* 0x000fe8000c101910 */
[----:B------:R1:W-:Y:S04]  /*1f10*/  @!P3 STG.E desc[UR16][R2.64+0x80], R7 ;  /* 0x000080070200b986 */ /* 0x0003e8000c101910 */
[----:B------:R-:W-:Y:S04]  /*1f20*/  @!P2 STG.E desc[UR16][R2.64+0x100], R9 ;  /* 0x000100090200a986 */ /* 0x000fe8000c101910 */
[----:B------:R3:W-:Y:S01]  /*1f30*/  @!P1 STG.E desc[UR16][R2.64+0x180], R11 ;  /* 0x0001800b02009986 */ /* 0x0007e2000c101910 */
[----:B------:R-:W-:Y:S08]  /*1f40*/  BAR.SYNC.DEFER_BLOCKING 0x0 ;  /* 0x0000000000007b1d */ /* 0x000ff00000010000 */
[----:B-1----:R-:W3:Y:S01]  /*1f50*/  LDC.64 R6, c[0x0][0x520] ;  /* 0x00014800ff067b82 */ /* 0x002ee20000000a00 */
[----:B------:R1:W-:Y:S01]  /*1f60*/  STS.128 [R57], R12 ;  /* 0x0000000c39007388 */ /* 0x0003e20000000c00 */
[----:B------:R-:W-:-:S03]  /*1f70*/  NOP ;  /* 0x0000000000007918 */ /* 0x000fc60000000000 */
[----:B------:R-:W-:Y:S01]  /*1f80*/  LDS R17, [R55] ;  /* 0x0000000037117984 */ /* 0x000fe20000000800 */
[----:B---3--:R-:W-:-:S03]  /*1f90*/  IMAD.WIDE.U32 R2, R0, R6, UR6 ;  /* 0x0000000600027e25 */ /* 0x008fc6000f8e0006 */
[----:B------:R-:W-:Y:S01]  /*1fa0*/  LDS R19, [R55+0x80] ;  /* 0x0000800037137984 */ /* 0x000fe20000000800 */
[----:B------:R-:W-:Y:S01]  /*1fb0*/  IMAD R5, R0, R7, R3 ;  /* 0x0000000700057224 */ /* 0x000fe200078e0203 */
[----:B------:R-:W-:Y:S02]  /*1fc0*/  IADD3 R3, P4, PT, R48, R2, RZ ;  /* 0x0000000230037210 */ /* 0x000fe40007f9e0ff */
[----:B------:R-:W-:Y:S01]  /*1fd0*/  LDS R21, [R55+0x100] ;  /* 0x0001000037157984 */ /* 0x000fe20000000800 */
[----:B-1----:R-:W-:-:S03]  /*1fe0*/  FADD.FTZ R12, R12, R39 ;  /* 0x000000270c0c7221 */ /* 0x002fc60000010000 */
[----:B------:R-:W-:Y:S01]  /*1ff0*/  LDS R23, [R55+0x180] ;  /* 0x0001800037177984 */ /* 0x000fe20000000800 */
[----:B------:R-:W-:-:S03]  /*2000*/  FADD.FTZ R13, R12, R13 ;  /* 0x0000000d0c0d7221 */ /* 0x000fc60000010000 */
[----:B------:R-:W-:Y:S01]  /*2010*/  @!P0 STS [R47+0x200], R54 ;  /* 0x000200362f008388 */ /* 0x000fe20000000800 */
[----:B------:R-:W-:Y:S01]  /*2020*/  FADD.FTZ R14, R13, R14 ;  /* 0x0000000e0d0e7221 */ /* 0x000fe20000010000 */
[----:B------:R-:W-:Y:S03]  /*2030*/  BAR.SYNC.DEFER_BLOCKING 0x0 ;  /* 0x0000000000007b1d */ /* 0x000fe60000010000 */
[----:B------:R-:W-:-:S03]  /*2040*/  FADD.FTZ R39, R14, R15 ;  /* 0x0000000f0e277221 */ /* 0x000fc60000010000 */
[----:B------:R-:W1:Y:S02]  /*2050*/  LDS R4, [R47+0x200] ;  /* 0x000200002f047984 */ /* 0x000e640000000800 */
[-C--:B-1----:R-:W-:Y:S02]  /*2060*/  ISETP.GE.AND P3, PT, R53, R4.reuse, PT ;  /* 0x000000043500720c */ /* 0x082fe40003f66270 */
[-C--:B------:R-:W-:Y:S02]  /*2070*/  ISETP.GE.AND P0, PT, R48, R4.reuse, PT ;  /* 0x000000043000720c */ /* 0x080fe40003f06270 */
[-C--:B------:R-:W-:Y:S02]  /*2080*/  ISETP.GE.AND P1, PT, R51, R4.reuse, PT ;  /* 0x000000043300720c */ /* 0x080fe40003f26270 */
[----:B------:R-:W-:Y:S02]  /*2090*/  ISETP.GE.AND P2, PT, R52, R4, PT ;  /* 0x000000043400720c */ /* 0x000fe40003f46270 */
[----:B------:R-:W-:-:S02]  /*20a0*/  IADD3.X R4, PT, PT, RZ, R5, RZ, P4, !PT ;  /* 0x00000005ff047210 */ /* 0x000fc400027fe4ff */
[----:B0-----:R-:W-:-:S04]  /*20b0*/  LEA R2, P4, R3, UR4, 0x2 ;  /* 0x0000000403027c11 */ /* 0x001fc8000f8810ff */
[----:B------:R-:W-:-:S05]  /*20c0*/  LEA.HI.X R3, R3, UR5, R4, 0x2, P4 ;  /* 0x0000000503037c11 */ /* 0x000fca000a0f1404 */
[----:B------:R0:W-:Y:S04]  /*20d0*/  @!P3 STG.E desc[UR16][R2.64+0x180], R23 ;  /* 0x000180170200b986 */ /* 0x0001e8000c101910 */
        /* <DEDUP_REMOVED lines=10> */
.L_x_9569:
[----:B------:R-:W1:Y:S01]  /*2180*/  LDC.64 R8, c[0x0][0x548] ;  /* 0x00015200ff087b82 */ /* 0x000e620000000a00 */
[----:B0-----:R-:W0:Y:S01]  /*2190*/  S2R R19, SR_TID.X ;  /* 0x0000000000137919 */ /* 0x001e220000002100 */
[----:B------:R-:W0:Y:S06]  /*21a0*/  LDCU UR7, c[0x0][0x38c] ;  /* 0x00007180ff0777ac */ /* 0x000e2c0008000800 */
[----:B------:R-:W3:Y:S01]  /*21b0*/  LDC.64 R10, c[0x0][0x568] ;  /* 0x00015a00ff0a7b82 */ /* 0x000ee20000000a00 */
[----:B-1----:R-:W-:-:S04]  /*21c0*/  ISETP.NE.U32.AND P1, PT, R8, RZ, PT ;  /* 0x000000ff0800720c */ /* 0x002fc80003f25070 */
[----:B------:R-:W-:Y:S02]  /*21d0*/  ISETP.NE.AND.EX P1, PT, R9, RZ, PT, P1 ;  /* 0x000000ff0900720c */ /* 0x000fe40003f25310 */
[----:B---3--:R-:W-:Y:S02]  /*21e0*/  ISETP.NE.U32.AND P0, PT, R10, RZ, PT ;  /* 0x000000ff0a00720c */ /* 0x008fe40003f05070 */
[----:B0-----:R-:W-:Y:S02]  /*21f0*/  ISETP.GE.AND P2, PT, R19, UR7, PT ;  /* 0x0000000713007c0c */ /* 0x001fe4000bf46270 */
[----:B------:R-:W-:-:S07]  /*2200*/  ISETP.NE.AND.EX P0, PT, R11, RZ, PT, P0 ;  /* 0x000000ff0b00720c */ /* 0x000fce0003f05300 */
[----:B------:R-:W-:Y:S06]  /*2210*/  @!P1 BRA `(.L_x_9578) ;  /* 0x0000000000649947 */ /* 0x000fec0003800000 */
[----:B------:R-:W0:Y:S01]  /*2220*/  SHFL.DOWN P1, R2, R41, 0x1, 0x1f ;  /* 0x08201f0029027f89 */ /* 0x000e220000020000 */
        /* <DEDUP_REMOVED lines=23> */
.L_x_9579:
[----:B------:R-:W-:Y:S05]  /*23a0*/  BSYNC.RECONVERGENT B0 ;  /* 0x0000000000007941 */ /* 0x000fea0003800200 */
.L_x_9578:
[----:B------:R-:W-:Y:S05]  /*23b0*/  @!P0 BRA `(.L_x_9580) ;  /* 0x0000000000688947 */ /* 0x000fea0003800000 */
[----:B------:R-:W-:Y:S06]  /*23c0*/  BAR.SYNC.DEFER_BLOCKING 0x0 ;  /* 0x0000000000007b1d */ /* 0x000fec0000010000 */
[----:B------:R-:W-:Y:S01]  /*23d0*/  BSSY.RECONVERGENT B0, `(.L_x_9580) ;  /* 0x0000018000007945 */ /* 0x000fe20003800200 */
[----:B-1----:R-:W1:Y:S01]  /*23e0*/  SHFL.DOWN P0, R2, R39, 0x1, 0x1f ;  /* 0x08201f0027027f89 */ /* 0x002e620000000000 */
[----:B0-----:R-:W0:Y:S01]  /*23f0*/  S2R R6, SR_LANEID ;  /* 0x0000000000067919 */ /* 0x001e220000000000 */
[----:B------:R-:W3:Y:S01]  /*2400*/  S2R R8, SR_TID.X ;  /* 0x0000000000087919 */ /* 0x000ee20000002100 */
        /* <DEDUP_REMOVED lines=20> */
.L_x_9581:
[----:B------:R-:W-:Y:S05]  /*2550*/  BSYNC.RECONVERGENT B0 ;  /* 0x0000000000007941 */ /* 0x000fea0003800200 */
.L_x_9580:
[----:B------:R-:W-:Y:S05]  /*2560*/  @P2 EXIT ;  /* 0x000000000000294d */ /* 0x000fea0003800000 */
[----:B------:R-:W1:Y:S01]  /*2570*/  LDCU.64 UR8, c[0x0][0x4e8] ;  /* 0x00009d00ff0877ac */ /* 0x000e620008000a00 */
[----:B------:R-:W3:Y:S01]  /*2580*/  S2UR UR5, SR_CgaCtaId ;  /* 0x00000000000579c3 */ /* 0x000ee20000008800 */
[----:B------:R-:W-:Y:S01]  /*2590*/  BSSY.RECONVERGENT B0, `(.L_x_9582) ;  /* 0x0000045000007945 */ /* 0x000fe20003800200 */
[----:B------:R-:W4:Y:S01]  /*25a0*/  LDCU.64 UR10, c[0x0][0x4c8] ;  /* 0x00009900ff0a77ac */ /* 0x000f220008000a00 */
[----:B------:R-:W0:Y:S01]  /*25b0*/  LDCU.64 UR12, c[0x0][0x4a8] ;  /* 0x00009500ff0c77ac */ /* 0x000e220008000a00 */
[----:B------:R-:W-:Y:S01]  /*25c0*/  UMOV UR4, 0x400 ;  /* 0x0000040000047882 */ /* 0x000fe20000000000 */
[----:B------:R-:W0:Y:S01]  /*25d0*/  LDCU UR6, c[0x0][0x360] ;  /* 0x00006c00ff0677ac */ /* 0x000e220008000800 */
[----:B------:R-:W0:Y:S01]  /*25e0*/  LDCU.64 UR28, c[0x0][0x3e0] ;  /* 0x00007c00ff1c77ac */ /* 0x000e220008000a00 */
[C---:B-1----:R-:W-:Y:S01]  /*25f0*/  IMAD.WIDE.U32 R2, R0.reuse, UR8, RZ ;  /* 0x0000000800027c25 */ /* 0x042fe2000f8e00ff */
[----:B------:R-:W1:Y:S03]  /*2600*/  LDCU.64 UR30, c[0x0][0x3c0] ;  /* 0x00007800ff1e77ac */ /* 0x000e660008000a00 */
[C---:B----4-:R-:W-:Y:S01]  /*2610*/  IMAD.WIDE.U32 R4, R0.reuse, UR10, RZ ;  /* 0x0000000a00047c25 */ /* 0x050fe2000f8e00ff */
[----:B------:R-:W4:Y:S03]  /*2620*/  LDCU.64 UR14, c[0x0][0x4b0] ;  /* 0x00009600ff0e77ac */ /* 0x000f260008000a00 */
        /* <DEDUP_REMOVED lines=8> */
[----:B-1-3--:R-:W-:-:S12]  /*26b0*/  ULEA UR4, UR5, UR4, 0x18 ;  /* 0x0000000405047291 */ /* 0x00afd8000f8ec0ff */
.L_x_9583:
[C---:B------:R-:W-:Y:S01]  /*26c0*/  LEA R0, R19.reuse, UR4, 0x2 ;  /* 0x0000000413007c11 */ /* 0x040fe2000f8e10ff */
[----:B------:R-:W-:Y:S01]  /*26d0*/  IMAD.MOV.U32 R8, RZ, RZ, R6 ;  /* 0x000000ffff087224 */ /* 0x000fe200078e0006 */
[----:B------:R-:W-:Y:S01]  /*26e0*/  SHF.R.S32.HI R18, RZ, 0x1f, R19 ;  /* 0x0000001fff127819 */ /* 0x000fe20000011413 */
[C---:B-1----:R-:W-:Y:S01]  /*26f0*/  IMAD.WIDE.U32 R12, R19.reuse, UR28, RZ ;  /* 0x0000001c130c7c25 */ /* 0x042fe2000f8e00ff */
[----:B------:R-:W-:Y:S01]  /*2700*/  MOV R9, R23 ;  /* 0x0000001700097202 */ /* 0x000fe20000000f00 */
[----:B------:R-:W1:Y:S02]  /*2710*/  LDS R21, [R0+0x14c8] ;  /* 0x0014c80000157984 */ /* 0x000e640000000800 */
[C---:B----4-:R-:W-:Y:S02]  /*2720*/  IMAD R10, R18.reuse, UR14, RZ ;  /* 0x0000000e120a7c24 */ /* 0x050fe4000f8e02ff */
[----:B------:R-:W-:Y:S01]  /*2730*/  IMAD R14, R18, UR28, RZ ;  /* 0x0000001c120e7c24 */ /* 0x000fe2000f8e02ff */
[----:B------:R-:W3:Y:S01]  /*2740*/  LDS R0, [R0+0x18c8] ;  /* 0x0018c80000007984 */ /* 0x000ee20000000800 */
        /* <DEDUP_REMOVED lines=10> */
[----:B------:R-:W3:Y:S01]  /*27f0*/  LDG.E R15, desc[UR16][R14.64] ;  /* 0x000000100e0f7981 */ /* 0x000ee2000c1e1900 */
[----:B------:R-:W-:Y:S01]  /*2800*/  MOV R9, R25 ;  /* 0x0000001900097202 */ /* 0x000fe20000000f00 */
[----:B------:R-:W-:Y:S02]  /*2810*/  IMAD.MOV.U32 R8, RZ, RZ, R4 ;  /* 0x000000ffff087224 */ /* 0x000fe400078e0004 */
[C---:B------:R-:W-:Y:S02]  /*2820*/  IMAD R16, R18.reuse, UR18, RZ ;  /* 0x0000001212107c24 */ /* 0x040fe4000f8e02ff */
[----:B------:R-:W-:-:S02]  /*2830*/  IMAD R20, R18, UR30, RZ ;  /* 0x0000001e12147c24 */ /* 0x000fc4000f8e02ff */
[----:B------:R-:W-:-:S04]  /*2840*/  IMAD.WIDE.U32 R8, R19, UR18, R8 ;  /* 0x0000001213087c25 */ /* 0x000fc8000f8e0008 */
[C---:B------:R-:W-:Y:S01]  /*2850*/  IMAD R17, R19.reuse, UR19, R16 ;  /* 0x0000001313117c24 */ /* 0x040fe2000f8e0210 */
[----:B0-----:R-:W-:Y:S01]  /*2860*/  LEA R10, P0, R8, UR22, 0x2 ;  /* 0x00000016080a7c11 */ /* 0x001fe2000f8010ff */
[----:B------:R-:W-:-:S03]  /*2870*/  IMAD.WIDE.U32 R12, R19, UR30, RZ ;  /* 0x0000001e130c7c25 */ /* 0x000fc6000f8e00ff */
[----:B------:R-:W-:Y:S01]  /*2880*/  IADD3 R11, PT, PT, R9, R17, RZ ;  /* 0x00000011090b7210 */ /* 0x000fe20007ffe0ff */
[----:B------:R-:W-:Y:S01]  /*2890*/  IMAD R29, R19, UR31, R20 ;  /* 0x0000001f131d7c24 */ /* 0x000fe2000f8e0214 */
[----:B------:R-:W-:Y:S02]  /*28a0*/  LEA R16, P1, R12, R32, 0x2 ;  /* 0x000000200c107211 */ /* 0x000fe400078210ff */
[----:B------:R-:W-:Y:S02]  /*28b0*/  LEA.HI.X R11, R8, UR23, R11, 0x2, P0 ;  /* 0x00000017080b7c11 */ /* 0x000fe400080f140b */
[----:B------:R-:W-:-:S04]  /*28c0*/  IADD3 R9, PT, PT, R13, R29, RZ ;  /* 0x0000001d0d097210 */ /* 0x000fc80007ffe0ff */
[----:B------:R-:W-:Y:S01]  /*28d0*/  LEA.HI.X R17, R12, R33, R9, 0x2, P1 ;  /* 0x000000210c117211 */ /* 0x000fe200008f1409 */
[----:B---3--:R-:W-:-:S05]  /*28e0*/  FMUL.FTZ R15, R0, R15 ;  /* 0x0000000f000f7220 */ /* 0x008fca0000410000 */
[----:B------:R1:W-:Y:S04]  /*28f0*/  REDG.E.ADD.F32.FTZ.RN.STRONG.GPU desc[UR16][R10.64], R15 ;  /* 0x0000000f0a0079a6 */ /* 0x0003e8000c12f310 */
[----:B------:R-:W3:Y:S01]  /*2900*/  LDG.E R17, desc[UR16][R16.64] ;  /* 0x0000001010117981 */ /* 0x000ee2000c1e1900 */
[----:B------:R-:W-:Y:S01]  /*2910*/  MOV R9, R27 ;  /* 0x0000001b00097202 */ /* 0x000fe20000000f00 */
[----:B------:R-:W-:Y:S02]  /*2920*/  IMAD R18, R18, UR24, RZ ;  /* 0x0000001812127c24 */ /* 0x000fe4000f8e02ff */
[----:B------:R-:W-:Y:S02]  /*2930*/  IMAD.MOV.U32 R8, RZ, RZ, R2 ;  /* 0x000000ffff087224 */ /* 0x000fe400078e0002 */
[----:B------:R-:W-:-:S02]  /*2940*/  IMAD R13, R19, UR25, R18 ;  /* 0x00000019130d7c24 */ /* 0x000fc4000f8e0212 */
        /* <DEDUP_REMOVED lines=10> */
.L_x_9582:
[----:B------:R-:W-:Y:S05]  /*29f0*/  EXIT ;  /* 0x000000000000794d */ /* 0x000fea0003800000 */
.L_x_9584:
        /* <DEDUP_REMOVED lines=16> */
.L_x_10537:


//--------------------- .text._Z25selective_scan_bwd_kernelI32Selective_Scan_bwd_kernel_traitsILi32ELi4ELb0ELb0ELb0ELb0ELb1EffEEv12SSMParamsBwd --------------------------
	.section	.text._Z25selective_scan_bwd_kernelI32Selective_Scan_bwd_kernel_traitsILi32ELi4ELb0ELb0ELb0ELb0ELb1EffEEv12SSMParamsBwd,"ax",@progbits
	.align	128
        .global         _Z25selective_scan_bwd_kernelI32Selective_Scan_bwd_kernel_traitsILi32ELi4ELb0ELb0ELb0ELb0ELb1EffEEv12SSMParamsBwd
        .type           _Z25selective_scan_bwd_kernelI32Selective_Scan_bwd_kernel_traitsILi32ELi4ELb0ELb0ELb0ELb0ELb1EffEEv12SSMParamsBwd,@function
        .size           _Z25selective_scan_bwd_kernelI32Selective_Scan_bwd_kernel_traitsILi32ELi4ELb0ELb0ELb0ELb0ELb1EffEEv12SSMParamsBwd,(.L_x_10538 - _Z25selective_scan_bwd_kernelI32Selective_Scan_bwd_kernel_traitsILi32ELi4ELb0ELb0ELb0ELb0ELb1EffEEv12SSMParamsBwd)
        .other          _Z25selective_scan_bwd_kernelI32Selective_Scan_bwd_kernel_traitsILi32ELi4ELb0ELb0ELb0ELb0ELb1EffEEv12SSMParamsBwd,@"STO_CUDA_ENTRY STV_DEFAULT"
_Z25selective_scan_bwd_kernelI32Selective_Scan_bwd_kernel_traitsILi32ELi4ELb0ELb0ELb0ELb0ELb1EffEEv12SSMParamsBwd:
.text._Z25selective_scan_bwd_kernelI32Selective_Scan_bwd_kernel_traitsILi32ELi4ELb0ELb0ELb0ELb0ELb1EffEEv12SSMParamsBwd:
        /* <DEDUP_REMOVED lines=32> */
[----:B--2---:R-:W-:Y:S01]  /*0200*/  IMAD.U32 R4, RZ, RZ, UR6 ;  /* 0x00000006ff047e24 */ /* 0x004fe2000f8e00ff */
[----:B------:R-:W-:Y:S01]  /*0210*/  MOV R5, UR7 ;  /* 0x0000000700057c02 */ /* 0x000fe20008000f00 */
[----:B------:R-:W2:Y:S01]  /*0220*/  LDCU.64 UR6, c[0x0][0x498] ;  /* 0x00009300ff0677ac */ /* 0x000ea20008000a00 */
[----:B------:R-:W-:-:S02]  /*0230*/  MOV R3, UR5 ;  /* 0x0000000500037c02 */ /* 0x000fc40008000f00 */
[----:B------:R-:W-:Y:S02]  /*0240*/  MOV R2, UR4 ;  /* 0x0000000400027c02 */ /* 0x000fe40008000f00 */
        /* <DEDUP_REMOVED lines=20> */
[----:B-1----:R-:W-:Y:S02]  /*0390*/  @P0 IMAD R5, R0, R21, RZ ;  /* 0x0000001500050224 */ /* 0x002fe400078e02ff */
[----:B------:R-:W-:Y:S01]  /*03a0*/  IMAD.WIDE.U32 R2, R55, R36, UR4 ;  /* 0x0000000437027e25 */ /* 0x000fe2000f8e0024 */
[----:B------:R-:W-:-:S03]  /*03b0*/  CS2R R28, SRZ ;  /* 0x00000000001c7805 */ /* 0x000fc6000001ff00 */
[----:B0-----:R-:W-:Y:S01]  /*03c0*/  IMAD.WIDE.U32 R6, R55, UR8, RZ ;  /* 0x0000000837067c25 */ /* 0x001fe2000f8e00ff */
[----:B------:R-:W-:Y:S02]  /*03d0*/  IADD3 R4, P4, PT, R11, R4, RZ ;  /* 0x000000040b047210 */ /* 0x000fe40007f9e0ff */
[----:B------:R-:W-:Y:S01]  /*03e0*/  SHF.R.S32.HI R0, RZ, 0x1f, R11 ;  /* 0x0000001fff007819 */ /* 0x000fe2000001140b */
[----:B---3--:R-:W-:Y:S01]  /*03f0*/  @P0 IMAD.WIDE R28, R5, 0x8, R8 ;  /* 0x00000008051c0825 */ /* 0x008fe200078e0208 */
[----:B------:R-:W-:-:S03]  /*0400*/  IADD3 R2, P0, PT, R11, R2, RZ ;  /* 0x000000020b027210 */ /* 0x000fc60007f1e0ff */
[C---:B------:R-:W-:Y:S01]  /*0410*/  IMAD R37, R55.reuse, R37, R3 ;  /* 0x0000002537257224 */ /* 0x040fe200078e0203 */
[----:B------:R-:W-:Y:S01]  /*0420*/  LEA R52, P2, R6, R16, 0x2 ;  /* 0x0000001006347211 */ /* 0x000fe200078410ff */
[C---:B------:R-:W-:Y:S02]  /*0430*/  IMAD R51, R55.reuse, UR9, R7 ;  /* 0x0000000937337c24 */ /* 0x040fe4000f8e0207 */
[C---:B------:R-:W-:Y:S01]  /*0440*/  IMAD.WIDE.U32 R48, R55.reuse, UR10, RZ ;  /* 0x0000000a37307c25 */ /* 0x040fe2000f8e00ff */
[C---:B------:R-:W-:Y:S02]  /*0450*/  IADD3.X R3, PT, PT, R0.reuse, R15, RZ, P3, !PT ;  /* 0x0000000f00037210 */ /* 0x040fe40001ffe4ff */
[C---:B------:R-:W-:Y:S01]  /*0460*/  IADD3.X R37, PT, PT, R0.reuse, R37, RZ, P0, !PT ;  /* 0x0000002500257210 */ /* 0x040fe200007fe4ff */
[----:B------:R-:W-:Y:S01]  /*0470*/  IMAD.X R40, R0, 0x1, R13, P4 ;  /* 0x0000000100287824 */ /* 0x000fe200020e060d */
[----:B------:R-:W-:Y:S01]  /*0480*/  LEA.HI.X R51, R6, R17, R51, 0x2, P2 ;  /* 0x0000001106337211 */ /* 0x000fe200010f1433 */
        /* <DEDUP_REMOVED lines=15> */
[----:B------:R-:W-:Y:S01]  /*0580*/  IMAD.MOV.U32 R47, RZ, RZ, RZ ;  /* 0x000000ffff2f7224 */ /* 0x000fe200078e00ff */
[----:B------:R-:W-:Y:S01]  /*0590*/  MOV R49, RZ ;  /* 0x000000ff00317202 */ /* 0x000fe20000000f00 */
[----:B------:R-:W3:Y:S04]  /*05a0*/  LDCU UR6, c[0x0][0x394] ;  /* 0x00007280ff0677ac */ /* 0x000ee80008000800 */
        /* <DEDUP_REMOVED lines=11> */
[----:B------:R-:W-:-:S02]  /*0660*/  LOP3.LUT R38, R3, 0x1f, R46, 0xf8, !PT ;  /* 0x0000001f03267812 */ /* 0x000fc400078ef82e */
[----:B------:R-:W-:Y:S02]  /*0670*/  IADD3 R33, PT, PT, R33, UR10, RZ ;  /* 0x0000000a21217c10 */ /* 0x000fe4000fffe0ff */
[C---:B------:R-:W-:Y:S02]  /*0680*/  LOP3.LUT R36, R38.reuse, 0x20, RZ, 0xfc, !PT ;  /* 0x0000002026247812 */ /* 0x040fe400078efcff */
[C---:B------:R-:W-:Y:S02]  /*0690*/  LOP3.LUT R34, R38.reuse, 0x40, RZ, 0xfc, !PT ;  /* 0x0000004026227812 */ /* 0x040fe400078efcff */
[----:B---3--:R-:W-:-:S07]  /*06a0*/  LOP3.LUT R32, R38, 0x60, RZ, 0xfc, !PT ;  /* 0x0000006026207812 */ /* 0x008fce00078efcff */
.L_x_9594:
[----:B0-----:R-:W0:Y:S01]  /*06b0*/  LDC R31, c[0x0][0x388] ;  /* 0x0000e200ff1f7b82 */ /* 0x001e220000000800 */
[----:B------:R-:W-:Y:S01]  /*06c0*/  UIADD3 UR7, UPT, UPT, UR6, -0x1, URZ ;  /* 0xffffffff06077890 */ /* 0x000fe2000fffe0ff */
[----:B------:R-:W-:Y:S02]  /*06d0*/  IMAD.SHL.U32 R12, R38, 0x4, RZ ;  /* 0x00000004260c7824 */ /* 0x000fe400078e00ff */
[----:B------:R-:W-:Y:S01]  /*06e0*/  HFMA2 R3, -RZ, RZ, 0, 0 ;  /* 0x00000000ff037431 */ /* 0x000fe200000001ff */
[----:B------:R-:W-:Y:S01]  /*06f0*/  MOV R9, RZ ;  /* 0x000000ff00097202 */ /* 0x000fe20000000f00 */
[----:B------:R-:W-:Y:S01]  /*0700*/  USHF.L.U32 UR4, UR7, 0x7, URZ ;  /* 0x0000000707047899 */ /* 0x000fe200080006ff */
[----:B------:R-:W-:Y:S01]  /*0710*/  HFMA2 R13, -RZ, RZ, 0, 0 ;  /* 0x00000000ff0d7431 */ /* 0x000fe200000001ff */
[----:B------:R-:W-:Y:S01]  /*0720*/  IADD3 R4, P4, PT, R12, R43, RZ ;  /* 0x0000002b0c047210 */ /* 0x000fe20007f9e0ff */
[----:B------:R-:W-:Y:S01]  /*0730*/  IMAD.MOV.U32 R15, RZ, RZ, RZ ;  /* 0x000000ffff0f7224 */ /* 0x000fe200078e00ff */
[----:B------:R-:W-:Y:S02]  /*0740*/  BAR.SYNC.DEFER_BLOCKING 0x0 ;  /* 0x0000000000007b1d */ /* 0x000fe40000010000 */
[----:B------:R-:W-:-:S04]  /*0750*/  IADD3.X R5, PT, PT, RZ, R42, RZ, P4, !PT ;  /* 0x0000002aff057210 */ /* 0x000fc800027fe4ff */
[----:B------:R-:W1:Y:S01]  /*0760*/  S2R R30, SR_LANEID ;  /* 0x00000000001e7919 */ /* 0x000e620000000000 */
[----:B------:R-:W-:Y:S01]  /*0770*/  MOV R17, RZ ;  /* 0x000000ff00117202 */ /* 0x000fe20000000f00 */
[----:B------:R-:W-:Y:S02]  /*0780*/  HFMA2 R21, -RZ, RZ, 0, 0 ;  /* 0x00000000ff157431 */ /* 0x000fe400000001ff */
[----:B------:R-:W-:Y:S01]  /*0790*/  IMAD.MOV.U32 R23, RZ, RZ, RZ ;  /* 0x000000ffff177224 */ /* 0x000fe200078e00ff */
[----:B------:R-:W-:Y:S01]  /*07a0*/  MOV R25, RZ ;  /* 0x000000ff00197202 */ /* 0x000fe20000000f00 */
[----:B------:R-:W-:Y:S02]  /*07b0*/  HFMA2 R27, -RZ, RZ, 0, 0 ;  /* 0x00000000ff1b7431 */ /* 0x000fe400000001ff */
[----:B------:R-:W-:Y:S01]  /*07c0*/  IMAD.MOV.U32 R57, RZ, RZ, RZ ;  /* 0x000000ffff397224 */ /* 0x000fe200078e00ff */
[----:B0-----:R-:W-:Y:S01]  /*07d0*/  IADD3 R31, PT, PT, R31, -UR4, RZ ;  /* 0x800000041f1f7c10 */ /* 0x001fe2000fffe0ff */
[----:B------:R-:W0:Y:S03]  /*07e0*/  LDCU.128 UR12, c[0x0][0x410] ;  /* 0x00008200ff0c77ac */ /* 0x000e260008000c00 */
[-C--:B------:R-:W-:Y:S01]  /*07f0*/  ISETP.GE.AND P3, PT, R38, R31.reuse, PT ;  /* 0x0000001f2600720c */ /* 0x080fe20003f66270 */
[----:B------:R-:W-:Y:S01]  /*0800*/  UMOV UR5, URZ ;  /* 0x000000ff00057c82 */ /* 0x000fe20008000000 */
[-C--:B------:R-:W-:Y:S01]  /*0810*/  ISETP.GE.AND P2, PT, R36, R31.reuse, PT ;  /* 0x0000001f2400720c */ /* 0x080fe20003f46270 */
[----:B------:R-:W-:Y:S01]  /*0820*/  IMAD.MOV.U32 R59, RZ, RZ, RZ ;  /* 0x000000ffff3b7224 */ /* 0x000fe200078e00ff */
[-C--:B------:R-:W-:Y:S01]  /*0830*/  ISETP.GE.AND P1, PT, R34, R31.reuse, PT ;  /* 0x0000001f2200720c */ /* 0x080fe20003f26270 */
[----:B------:R-:W-:Y:S01]  /*0840*/  HFMA2 R61, -RZ, RZ, 0, 0 ;  /* 0x00000000ff3d7431 */ /* 0x000fe200000001ff */
[----:B------:R-:W-:Y:S01]  /*0850*/  ISETP.GE.AND P0, PT, R32, R31, PT ;  /* 0x0000001f2000720c */ /* 0x000fe20003f06270 */
[----:B------:R-:W-:Y:S01]  /*0860*/  HFMA2 R65, -RZ, RZ, 0, 0 ;  /* 0x00000000ff417431 */ /* 0x000fe200000001ff */
[----:B------:R-:W-:Y:S01]  /*0870*/  MOV R63, RZ ;  /* 0x000000ff003f7202 */ /* 0x000fe20000000f00 */
[----:B------:R-:W2:Y:S04]  /*0880*/  LDCU.64 UR20, c[0x0][0x490] ;  /* 0x00009200ff1477ac */ /* 0x000ea80008000a00 */
[----:B------:R-:W3:Y:S04]  /*0890*/  @!P3 LDG.E R3, desc[UR16][R4.64] ;  /* 0x000000100403b981 */ /* 0x000ee8000c1e1900 */
[----:B------:R-:W4:Y:S04]  /*08a0*/  @!P2 LDG.E R9, desc[UR16][R4.64+0x80] ;  /* 0x000080100409a981 */ /* 0x000f28000c1e1900 */
[----:B------:R-:W2:Y:S04]  /*08b0*/  @!P1 LDG.E R13, desc[UR16][R4.64+0x100] ;  /* 0x00010010040d9981 */ /* 0x000ea8000c1e1900 */
[----:B------:R0:W2:Y:S01]  /*08c0*/  @!P0 LDG.E R15, desc[UR16][R4.64+0x180] ;  /* 0x00018010040f8981 */ /* 0x0000a2000c1e1900 */
[----:B-1----:R-:W-:-:S02]  /*08d0*/  LEA R2, R30, UR10, 0x2 ;  /* 0x0000000a1e027c11 */ /* 0x002fc4000f8e10ff */
[----:B------:R-:W-:Y:S02]  /*08e0*/  LEA R0, R30, UR10, 0x4 ;  /* 0x0000000a1e007c11 */ /* 0x000fe4000f8e20ff */
[----:B------:R-:W-:-:S04]  /*08f0*/  IADD3 R6, P4, PT, R12, R41, RZ ;  /* 0x000000290c067210 */ /* 0x000fc80007f9e0ff */
[----:B------:R-:W-:Y:S02]  /*0900*/  IADD3.X R7, PT, PT, RZ, R40, RZ, P4, !PT ;  /* 0x00000028ff077210 */ /* 0x000fe400027fe4ff */
[----:B0-----:R-:W-:Y:S01]  /*0910*/  MOV R5, RZ ;  /* 0x000000ff00057202 */ /* 0x001fe20000000f00 */
[----:B---3--:R0:W-:Y:S04]  /*0920*/  STS [R2], R3 ;  /* 0x0000000302007388 */ /* 0x0081e80000000800 */
[----:B----4-:R-:W-:Y:S04]  /*0930*/  STS [R2+0x80], R9 ;  /* 0x0000800902007388 */ /* 0x010fe80000000800 */
[----:B--2---:R1:W-:Y:S04]  /*0940*/  STS [R2+0x100], R13 ;  /* 0x0001000d02007388 */ /* 0x0043e80000000800 */
        /* <DEDUP_REMOVED lines=8> */
[----:B------:R-:W-:Y:S01]  /*09d0*/  IADD3 R12, P4, PT, R12, R39, RZ ;  /* 0x000000270c0c7210 */ /* 0x000fe20007f9e0ff */
[----:B0-----:R-:W-:-:S03]  /*09e0*/  HFMA2 R3, -RZ, RZ, 0, 0 ;  /* 0x00000000ff037431 */ /* 0x001fc600000001ff */
[----:B-1----:R-:W-:Y:S01]  /*09f0*/  IADD3.X R13, PT, PT, RZ, R37, RZ, P4, !PT ;  /* 0x00000025ff0d7210 */ /* 0x002fe200027fe4ff */
[----:B--2---:R-:W-:Y:S04]  /*0a00*/  STS [R2], R17 ;  /* 0x0000001102007388 */ /* 0x004fe80000000800 */
[----:B---3--:R-:W-:Y:S04]  /*0a10*/  STS [R2+0x80], R21 ;  /* 0x0000801502007388 */ /* 0x008fe80000000800 */
[----:B----4-:R0:W-:Y:S04]  /*0a20*/  STS [R2+0x100], R5 ;  /* 0x0001000502007388 */ /* 0x0101e80000000800 */
        /* <DEDUP_REMOVED lines=8> */
[----:B------:R-:W-:-:S04]  /*0ab0*/  UIMAD.WIDE.U32 UR8, UR18, UR12, UR4 ;  /* 0x0000000c120872a5 */ /* 0x000fc8000f8e0004 */
[----:B------:R-:W-:Y:S01]  /*0ac0*/  UIMAD UR10, UR18, UR13, UR9 ;  /* 0x0000000d120a72a4 */ /* 0x000fe2000f8e0209 */
[----:B------:R-:W1:Y:S01]  /*0ad0*/  LDCU.64 UR12, c[0x0][0x488] ;  /* 0x00009100ff0c77ac */ /* 0x000e620008000a00 */
[----:B0-----:R-:W-:Y:S02]  /*0ae0*/  MOV R5, UR9 ;  /* 0x0000000900057c02 */ /* 0x001fe40008000f00 */
[----:B------:R-:W-:Y:S02]  /*0af0*/  MOV R4, UR8 ;  /* 0x0000000800047c02 */ /* 0x000fe40008000f00 */
[----:B------:R-:W-:-:S03]  /*0b00*/  MOV R5, UR10 ;  /* 0x0000000a00057c02 */ /* 0x000fc60008000f00 */
[----:B------:R-:W-:-:S04]  /*0b10*/  IMAD.WIDE.U32 R4, R55, UR14, R4 ;  /* 0x0000000e37047c25 */ /* 0x000fc8000f8e0004 */
[----:B------:R-:W-:Y:S01]  /*0b20*/  IMAD R5, R55, UR15, R5 ;  /* 0x0000000f37057c24 */ /* 0x000fe2000f8e0205 */
[----:B------:R-:W-:-:S04]  /*0b30*/  IADD3 R4, P4, PT, R38, R4, RZ ;  /* 0x0000000426047210 */ /* 0x000fc80007f9e0ff */
[----:B------:R-:W-:Y:S02]  /*0b40*/  IADD3.X R5, PT, PT, RZ, R5, RZ, P4, !PT ;  /* 0x00000005ff057210 */ /* 0x000fe400027fe4ff */
[----:B-1----:R-:W-:-:S04]  /*0b50*/  LEA R14, P4, R4, UR12, 0x2 ;  /* 0x0000000c040e7c11 */ /* 0x002fc8000f8810ff */
[----:B------:R-:W-:Y:S01]  /*0b60*/  LEA.HI.X R15, R4, UR13, R5, 0x2, P4 ;  /* 0x0000000d040f7c11 */ /* 0x000fe2000a0f1405 */
[----:B------:R-:W0:Y:S01]  /*0b70*/  LDCU.128 UR12, c[0x0][0x420] ;  /* 0x00008400ff0c77ac */ /* 0x000e220008000c00 */
        /* <DEDUP_REMOVED lines=9> */
[----:B------:R-:W4:Y:S04]  /*0c10*/  @!P1 LDG.E R63, desc[UR16][R14.64+0x100] ;  /* 0x000100100e3f9981 */ /* 0x000f28000c1e1900 */
[----:B------:R-:W4:Y:S01]  /*0c20*/  @!P0 LDG.E R65, desc[UR16][R14.64+0x180] ;  /* 0x000180100e418981 */ /* 0x000f22000c1e1900 */
[----:B0-----:R-:W-:Y:S01]  /*0c30*/  UIMAD.WIDE.U32 UR8, UR18, UR12, UR4 ;  /* 0x0000000c120872a5 */ /* 0x001fe2000f8e0004 */
[----:B-1----:R-:W-:-:S02]  /*0c40*/  HFMA2 R27, -RZ, RZ, 0, 0 ;  /* 0x00000000ff1b7431 */ /* 0x002fc400000001ff */
[----:B--2---:R-:W-:Y:S01]  /*0c50*/  IMAD.MOV.U32 R57, RZ, RZ, RZ ;  /* 0x000000ffff397224 */ /* 0x004fe200078e00ff */
[----:B------:R-:W-:Y:S01]  /*0c60*/  MOV R67, RZ ;  /* 0x000000ff00437202 */ /* 0x000fe20000000f00 */
[----:B------:R-:W-:Y:S01]  /*0c70*/  UIMAD UR10, UR18, UR13, UR9 ;  /* 0x0000000d120a72a4 */ /* 0x000fe2000f8e0209 */
[----:B------:R-:W0:Y:S01]  /*0c80*/  LDCU.64 UR12, c[0x0][0x478] ;  /* 0x00008f00ff0c77ac */ /* 0x000e220008000a00 */
[----:B------:R-:W-:Y:S01]  /*0c90*/  IMAD.U32 R13, RZ, RZ, UR9 ;  /* 0x00000009ff0d7e24 */ /* 0x000fe2000f8e00ff */
[----:B------:R-:W-:-:S03]  /*0ca0*/  MOV R12, UR8 ;  /* 0x00000008000c7c02 */ /* 0x000fc60008000f00 */
[----:B------:R-:W-:-:S03]  /*0cb0*/  MOV R13, UR10 ;  /* 0x0000000a000d7c02 */ /* 0x000fc60008000f00 */
[C---:B------:R-:W-:Y:S01]  /*0cc0*/  IMAD.WIDE.U32 R12, R55.reuse, UR14, R12 ;  /* 0x0000000e370c7c25 */ /* 0x040fe2000f8e000c */
[----:B---3--:R-:W-:Y:S03]  /*0cd0*/  STS [R2], R59 ;  /* 0x0000003b02007388 */ /* 0x008fe60000000800 */
[----:B------:R-:W-:Y:S01]  /*0ce0*/  IMAD R3, R55, UR15, R13 ;  /* 0x0000000f37037c24 */ /* 0x000fe2000f8e020d */
[----:B------:R-:W-:Y:S01]  /*0cf0*/  IADD3 R12, P4, PT, R38, R12, RZ ;  /* 0x0000000c260c7210 */ /* 0x000fe20007f9e0ff */
[----:B----4-:R-:W-:Y:S04]  /*0d00*/  STS [R2+0x80], R61 ;  /* 0x0000803d02007388 */ /* 0x010fe80000000800 */
[----:B------:R-:W-:Y:S01]  /*0d10*/  STS [R2+0x100], R63 ;  /* 0x0001003f02007388 */ /* 0x000fe20000000800 */
[----:B------:R-:W-:-:S03]  /*0d20*/  IADD3.X R3, PT, PT, RZ, R3, RZ, P4, !PT ;  /* 0x00000003ff037210 */ /* 0x000fc600027fe4ff */
[----:B------:R-:W-:Y:S01]  /*0d30*/  STS [R2+0x180], R65 ;  /* 0x0001804102007388 */ /* 0x000fe20000000800 */
[----:B------:R-:W-:-:S03]  /*0d40*/  NOP ;  /* 0x0000000000007918 */ /* 0x000fc60000000000 */
[----:B------:R-:W1:Y:S01]  /*0d50*/  LDS.128 R20, [R0] ;  /* 0x0000000000147984 */ /* 0x000e620000000c00 */
[C---:B0-----:R-:W-:Y:S01]  /*0d60*/  LEA R24, P4, R12.reuse, UR12, 0x2 ;  /* 0x0000000c0c187c11 */ /* 0x041fe2000f8810ff */
[----:B------:R-:W0:Y:S01]  /*0d70*/  S2UR UR9, SR_CgaCtaId ;  /* 0x00000000000979c3 */ /* 0x000e220000008800 */
[----:B------:R-:W-:Y:S01]  /*0d80*/  UMOV UR8, 0x400 ;  /* 0x0000040000087882 */ /* 0x000fe20000000000 */
[----:B------:R-:W2:Y:S01]  /*0d90*/  LDCU.64 UR10, c[0x0][0x508] ;  /* 0x0000a100ff0a77ac */ /* 0x000ea20008000a00 */
[----:B------:R-:W-:-:S05]  /*0da0*/  LEA.HI.X R25, R12, UR13, R3, 0x2, P4 ;  /* 0x0000000d0c197c11 */ /* 0x000fca000a0f1403 */
[----:B------:R-:W-:Y:S01]  /*0db0*/  BAR.SYNC.DEFER_BLOCKING 0x0 ;  /* 0x0000000000007b1d */ /* 0x000fe20000010000 */
[----:B------:R-:W-:-:S05]  /*0dc0*/  MOV R3, RZ ;  /* 0x000000ff00037202 */ /* 0x000fca0000000f00 */
[----:B------:R-:W3:Y:S01]  /*0dd0*/  LDCU.64 UR12, c[0x0][0x558] ;  /* 0x0000ab00ff0c77ac */ /* 0x000ee20008000a00 */
[----:B------:R-:W4:Y:S04]  /*0de0*/  @!P3 LDG.E R3, desc[UR16][R24.64] ;  /* 0x000000101803b981 */ /* 0x000f28000c1e1900 */
[----:B------:R-:W2:Y:S04]  /*0df0*/  @!P2 LDG.E R27, desc[UR16][R24.64+0x80] ;  /* 0x00008010181ba981 */ /* 0x000ea8000c1e1900 */
[----:B------:R-:W3:Y:S04]  /*0e00*/  @!P1 LDG.E R57, desc[UR16][R24.64+0x100] ;  /* 0x0001001018399981 */ /* 0x000ee8000c1e1900 */
[----:B------:R0:W3:Y:S01]  /*0e10*/  @!P0 LDG.E R67, desc[UR16][R24.64+0x180] ;  /* 0x0001801018438981 */ /* 0x0000e2000c1e1900 */
[----:B-1----:R-:W-:Y:S01]  /*0e20*/  FMUL.FTZ R26, R20, -1.4426950216293334961 ;  /* 0xbfb8aa3b141a7820 */ /* 0x002fe20000410000 */
[----:B------:R-:W-:Y:S01]  /*0e30*/  FMUL.FTZ R56, R21, -1.4426950216293334961 ;  /* 0xbfb8aa3b15387820 */ /* 0x000fe20000410000 */
[----:B------:R-:W-:Y:S01]  /*0e40*/  FMUL.FTZ R58, R23, -1.4426950216293334961 ;  /* 0xbfb8aa3b173a7820 */ /* 0x000fe20000410000 */
[----:B------:R-:W-:Y:S01]  /*0e50*/  ISETP.NE.AND P1, PT, R46, RZ, PT ;  /* 0x000000ff2e00720c */ /* 0x000fe20003f25270 */
[----:B0-----:R-:W-:-:S02]  /*0e60*/  ULEA UR8, UR9, UR8, 0x18 ;  /* 0x0000000809087291 */ /* 0x001fc4000f8ec0ff */
[----:B------:R-:W0:Y:S01]  /*0e70*/  MUFU.EX2 R26, R26 ;  /* 0x0000001a001a7308 */ /* 0x000e220000000800 */
[----:B------:R-:W-:Y:S01]  /*0e80*/  UISETP.NE.U32.AND UP0, UPT, UR20, URZ, UPT ;  /* 0x000000ff1400728c */ /* 0x000fe2000bf05070 */
[----:B------:R-:W-:Y:S02]  /*0e90*/  FMUL.FTZ R24, R22, -1.4426950216293334961 ;  /* 0xbfb8aa3b16187820 */ /* 0x000fe40000410000 */
[----:B------:R-:W1:Y:S01]  /*0ea0*/  MUFU.EX2 R56, R56 ;  /* 0x0000003800387308 */ /* 0x000e620000000800 */
[----:B------:R-:W-:-:S03]  /*0eb0*/  UISETP.NE.AND.EX UP0, UPT, UR21, URZ, UPT, UP0 ;  /* 0x000000ff1500728c */ /* 0x000fc6000bf05300 */
[----:B------:R-:W-:Y:S04]  /*0ec0*/  MUFU.EX2 R58, R58 ;  /* 0x0000003a003a7308 */ /* 0x000fe80000000800 */
[----:B------:R-:W1:Y:S01]  /*0ed0*/  MUFU.EX2 R24, R24 ;  /* 0x0000001800187308 */ /* 0x000e620000000800 */
[----:B----4-:R0:W-:Y:S04]  /*0ee0*/  STS [R2], R3 ;  /* 0x0000000302007388 */ /* 0x0101e80000000800 */
[----:B--2---:R1:W-:Y:S04]  /*0ef0*/  STS [R2+0x80], R27 ;  /* 0x0000801b02007388 */ /* 0x0043e80000000800 */
[----:B---3--:R2:W-:Y:S01]  /*0f00*/  STS [R2+0x100], R57 ;  /* 0x0001003902007388 */ /* 0x0085e20000000800 */
[----:B0-----:R-:W-:-:S03]  /*0f10*/  FADD.FTZ R3, R26, 1 ;  /* 0x3f8000001a037421 */ /* 0x001fc60000010000 */
[----:B------:R-:W-:Y:S01]  /*0f20*/  STS [R2+0x180], R67 ;  /* 0x0001804302007388 */ /* 0x000fe20000000800 */
[----:B------:R-:W-:-:S03]  /*0f30*/  NOP ;  /* 0x0000000000007918 */ /* 0x000fc60000000000 */
[----:B------:R-:W0:Y:S01]  /*0f40*/  LDS.128 R12, [R0] ;  /* 0x00000000000c7984 */ /* 0x000e220000000c00 */
[----:B------:R-:W3:Y:S01]  /*0f50*/  MUFU.RCP R3, R3 ;  /* 0x0000000300037308 */ /* 0x000ee20000001000 */
[----:B-1----:R-:W-:Y:S01]  /*0f60*/  FADD.FTZ R27, R56, 1 ;  /* 0x3f800000381b7421 */ /* 0x002fe20000010000 */
[----:B--2---:R-:W-:Y:S01]  /*0f70*/  FADD.FTZ R57, R24, 1 ;  /* 0x3f80000018397421 */ /* 0x004fe20000010000 */
[----:B------:R-:W-:-:S05]  /*0f80*/  FADD.FTZ R56, R58, 1 ;  /* 0x3f8000003a387421 */ /* 0x000fca0000010000 */
[----:B------:R-:W1:Y:S08]  /*0f90*/  MUFU.RCP R60, R27 ;  /* 0x0000001b003c7308 */ /* 0x000e700000001000 */
[----:B------:R-:W2:Y:S01]  /*0fa0*/  MUFU.RCP R59, R57 ;  /* 0x00000039003b7308 */ /* 0x000ea20000001000 */
[----:B---3--:R-:W-:-:S04]  /*0fb0*/  FADD.FTZ R25, -R3, 1 ;  /* 0x3f80000003197421 */ /* 0x008fc80000010100 */
[----:B------:R-:W-:-:S03]  /*0fc0*/  FFMA.FTZ R25, R20, R25, 1 ;  /* 0x3f80000014197423 */ /* 0x000fc60000010019 */
[----:B------:R3:W4:Y:S01]  /*0fd0*/  MUFU.RCP R62, R56 ;  /* 0x00000038003e7308 */ /* 0x0007220000001000 */
[----:B-1----:R-:W-:-:S04]  /*0fe0*/  FADD.FTZ R26, -R60, 1 ;  /* 0x3f8000003c1a7421 */ /* 0x002fc80000010100 */
[----:B------:R-:W-:Y:S01]  /*0ff0*/  FFMA.FTZ R26, R21, R26, 1 ;  /* 0x3f800000151a7423 */ /* 0x000fe2000001001a */
[----:B--2---:R-:W-:-:S04]  /*1000*/  FADD.FTZ R27, -R59, 1 ;  /* 0x3f8000003b1b7421 */ /* 0x004fc80000010100 */
[----:B------:R-:W-:Y:S01]  /*1010*/  FFMA.FTZ R27, R22, R27, 1 ;  /* 0x3f800000161b7423 */ /* 0x000fe2000001001b */
[----:B0-----:R-:W-:Y:S01]  /*1020*/  FMUL.FTZ R24, R4, R12 ;  /* 0x0000000c04187220 */ /* 0x001fe20000410000 */
[----:B---3--:R-:W-:Y:S01]  /*1030*/  FMUL.FTZ R56, R6, R14 ;  /* 0x0000000e06387220 */ /* 0x008fe20000410000 */
[----:B------:R-:W-:Y:S01]  /*1040*/  FMUL.FTZ R57, R7, R15 ;  /* 0x0000000f07397220 */ /* 0x000fe20000410000 */
[C---:B----4-:R-:W-:Y:S01]  /*1050*/  FADD.FTZ R58, -R62.reuse, 1 ;  /* 0x3f8000003e3a7421 */ /* 0x050fe20000010100 */
[----:B------:R-:W-:Y:S01]  /*1060*/  FMUL.FTZ R24, R3, R24 ;  /* 0x0000001803187220 */ /* 0x000fe20000410000 */
[----:B------:R-:W-:Y:S01]  /*1070*/  FMUL.FTZ R56, R59, R56 ;  /* 0x000000383b387220 */ /* 0x000fe20000410000 */
[----:B------:R-:W-:Y:S01]  /*1080*/  FMUL.FTZ R57, R62, R57 ;  /* 0x000000393e397220 */ /* 0x000fe20000410000 */
[----:B------:R-:W-:Y:S01]  /*1090*/  FFMA.FTZ R58, R23, R58, 1 ;  /* 0x3f800000173a7423 */ /* 0x000fe2000001003a */
[----:B------:R-:W-:Y:S01]  /*10a0*/  FMUL.FTZ R24, R24, R25 ;  /* 0x0000001918187220 */ /* 0x000fe20000410000 */
[----:B------:R-:W-:Y:S01]  /*10b0*/  FMUL.FTZ R25, R5, R13 ;  /* 0x0000000d05197220 */ /* 0x000fe20000410000 */
[----:B------:R-:W-:Y:S01]  /*10c0*/  FMUL.FTZ R3, R20, R3 ;  /* 0x0000000314037220 */ /* 0x000fe20000410000 */
[----:B------:R-:W-:-:S02]  /*10d0*/  FMUL.FTZ R62, R23, R62 ;  /* 0x0000003e173e7220 */ /* 0x000fc40000410000 */
[----:B------:R-:W-:Y:S01]  /*10e0*/  FMUL.FTZ R25, R60, R25 ;  /* 0x000000193c197220 */ /* 0x000fe20000410000 */
[----:B------:R-:W-:-:S03]  /*10f0*/  FMUL.FTZ R60, R21, R60 ;  /* 0x0000003c153c7220 */ /* 0x000fc60000410000 */
[----:B------:R-:W-:Y:S01]  /*1100*/  FMUL.FTZ R25, R25, R26 ;  /* 0x0000001a19197220 */ /* 0x000fe20000410000 */
[----:B------:R-:W-:Y:S01]  /*1110*/  FMUL.FTZ R26, R56, R27 ;  /* 0x0000001b381a7220 */ /* 0x000fe20000410000 */
[----:B------:R-:W-:Y:S01]  /*1120*/  FMUL.FTZ R27, R57, R58 ;  /* 0x0000003a391b7220 */ /* 0x000fe20000410000 */
[----:B------:R-:W-:Y:S01]  /*1130*/  BAR.SYNC.DEFER_BLOCKING 0x0 ;  /* 0x0000000000007b1d */ /* 0x000fe20000010000 */
[----:B------:R-:W-:Y:S01]  /*1140*/  MOV R56, UR8 ;  /* 0x0000000800387c02 */ /* 0x000fe20008000f00 */
[--C-:B-----5:R-:W-:Y:S01]  /*1150*/  FADD.FTZ R57, R18, R53.reuse ;  /* 0x0000003512397221 */ /* 0x120fe20000010000 */
[----:B------:R-:W-:-:S03]  /*1160*/  FADD.FTZ R58, R19, R53 ;  /* 0x00000035133a7221 */ /* 0x000fc60000010000 */
[----:B------:R0:W-:Y:S01]  /*1170*/  STS.128 [R0], R24 ;  /* 0x0000001800007388 */ /* 0x0001e20000000c00 */
[----:B------:R-:W-:-:S03]  /*1180*/  NOP ;  /* 0x0000000000007918 */ /* 0x000fc60000000000 */
[----:B------:R-:W-:Y:S04]  /*1190*/  LDS R63, [R2] ;  /* 0x00000000023f7984 */ /* 0x000fe80000000800 */
[----:B------:R-:W-:Y:S04]  /*11a0*/  LDS R65, [R2+0x80] ;  /* 0x0000800002417984 */ /* 0x000fe80000000800 */
[----:B------:R-:W-:Y:S01]  /*11b0*/  LDS R67, [R2+0x100] ;  /* 0x0001000002437984 */ /* 0x000fe20000000800 */
[----:B0-----:R-:W0:Y:S03]  /*11c0*/  LDC.64 R26, c[0x0][0x510] ;  /* 0x00014400ff1a7b82 */ /* 0x001e260000000a00 */
[----:B------:R-:W-:Y:S04]  /*11d0*/  LDS R69, [R2+0x180] ;  /* 0x0001800002457984 */ /* 0x000fe80000000800 */
[----:B------:R-:W-:Y:S01]  /*11e0*/  @!P1 STS [UR8+0x200], R31 ;  /* 0x0002001fff009988 */ /* 0x000fe20008000808 */
[----:B------:R-:W-:Y:S01]  /*11f0*/  UIMAD.WIDE.U32 UR8, UR18, UR10, UR4 ;  /* 0x0000000a120872a5 */ /* 0x000fe2000f8e0004 */
[----:B------:R-:W-:Y:S03]  /*1200*/  BAR.SYNC.DEFER_BLOCKING 0x0 ;  /* 0x0000000000007b1d */ /* 0x000fe60000010000 */
[----:B------:R-:W-:-:S03]  /*1210*/  UIMAD UR9, UR18, UR11, UR9 ;  /* 0x0000000b120972a4 */ /* 0x000fc6000f8e0209 */
[----:B------:R-:W1:Y:S03]  /*1220*/  LDCU UR11, c[0x0][0x38c] ;  /* 0x00007180ff0b77ac */ /* 0x000e660008000800 */
[----:B0-----:R-:W-:-:S04]  /*1230*/  IMAD.WIDE.U32 R24, R55, R26, UR8 ;  /* 0x0000000837187e25 */ /* 0x001fc8000f8e001a */
[----:B------:R-:W-:Y:S01]  /*1240*/  FADD.FTZ R26, R17, R53 ;  /* 0x00000035111a7221 */ /* 0x000fe20000010000 */
[----:B------:R-:W-:Y:S01]  /*1250*/  IMAD R25, R55, R27, R25 ;  /* 0x0000001b37197224 */ /* 0x000fe200078e0219 */
[----:B------:R-:W-:Y:S01]  /*1260*/  IADD3 R24, P0, PT, R38, R24, RZ ;  /* 0x0000001826187210 */ /* 0x000fe20007f1e0ff */
[----:B------:R-:W-:-:S03]  /*1270*/  FADD.FTZ R27, R16, R53 ;  /* 0x00000035101b7221 */ /* 0x000fc60000010000 */
[----:B------:R-:W-:Y:S01]  /*1280*/  IADD3.X R17, PT, PT, RZ, R25, RZ, P0, !PT ;  /* 0x00000019ff117210 */ /* 0x000fe200007fe4ff */
[----:B------:R-:W0:Y:S01]  /*1290*/  LDS R61, [R56+0x200] ;  /* 0x00020000383d7984 */ /* 0x000e220000000800 */
[----:B------:R-:W-:-:S04]  /*12a0*/  LEA R16, P5, R24, UR12, 0x2 ;  /* 0x0000000c18107c11 */ /* 0x000fc8000f8a10ff */
[----:B------:R-:W-:Y:S02]  /*12b0*/  LEA.HI.X R17, R24, UR13, R17, 0x2, P5 ;  /* 0x0000000d18117c11 */ /* 0x000fe4000a8f1411 */
[-C--:B0-----:R-:W-:Y:S02]  /*12c0*/  ISETP.GE.AND P0, PT, R38, R61.reuse, PT ;  /* 0x0000003d2600720c */ /* 0x081fe40003f06270 */
[-C--:B------:R-:W-:Y:S02]  /*12d0*/  ISETP.GE.AND P2, PT, R36, R61.reuse, PT ;  /* 0x0000003d2400720c */ /* 0x080fe40003f46270 */
[-C--:B------:R-:W-:Y:S02]  /*12e0*/  ISETP.GE.AND P3, PT, R34, R61.reuse, PT ;  /* 0x0000003d2200720c */ /* 0x080fe40003f66270 */
[----:B------:R-:W-:Y:S01]  /*12f0*/  ISETP.GE.AND P4, PT, R32, R61, PT ;  /* 0x0000003d2000720c */ /* 0x000fe20003f86270 */
[----:B------:R-:W-:-:S06]  /*1300*/  FMUL.FTZ R61, R22, R59 ;  /* 0x0000003b163d7220 */ /* 0x000fcc0000410000 */
[----:B------:R0:W-:Y:S04]  /*1310*/  @!P0 STG.E desc[UR16][R16.64], R63 ;  /* 0x0000003f10008986 */ /* 0x0001e8000c101910 */
[----:B------:R0:W-:Y:S04]  /*1320*/  @!P2 STG.E desc[UR16][R16.64+0x80], R65 ;  /* 0x000080411000a986 */ /* 0x0001e8000c101910 */
[----:B------:R0:W-:Y:S04]  /*1330*/  @!P3 STG.E desc[UR16][R16.64+0x100], R67 ;  /* 0x000100431000b986 */ /* 0x0001e8000c101910 */
[----:B------:R0:W-:Y:S01]  /*1340*/  @!P4 STG.E desc[UR16][R16.64+0x180], R69 ;  /* 0x000180451000c986 */ /* 0x0001e2000c101910 */
[----:B-1----:R-:W-:Y:S05]  /*1350*/  BRA.U !UP0, `(.L_x_9586) ;  /* 0x0000000108887547 */ /* 0x002fea000b800000 */
[----:B------:R-:W-:Y:S01]  /*1360*/  BAR.SYNC.DEFER_BLOCKING 0x0 ;  /* 0x0000000000007b1d */ /* 0x000fe20000010000 */
[----:B------:R-:W-:Y:S01]  /*1370*/  FMUL.FTZ R12, R12, R3 ;  /* 0x000000030c0c7220 */ /* 0x000fe20000410000 */
[----:B------:R-:W-:Y:S01]  /*1380*/  FMUL.FTZ R13, R13, R60 ;  /* 0x0000003c0d0d7220 */ /* 0x000fe20000410000 */
[----:B------:R-:W-:Y:S01]  /*1390*/  FMUL.FTZ R14, R14, R61 ;  /* 0x0000003d0e0e7220 */ /* 0x000fe20000410000 */
[----:B------:R-:W-:Y:S02]  /*13a0*/  FMUL.FTZ R15, R15, R62 ;  /* 0x0000003e0f0f7220 */ /* 0x000fe40000410000 */
[----:B------:R-:W1:Y:S03]  /*13b0*/  LDCU.128 UR12, c[0x0][0x430] ;  /* 0x00008600ff0c77ac */ /* 0x000e660008000c00 */
[----:B------:R2:W-:Y:S01]  /*13c0*/  STS.128 [R0], R12 ;  /* 0x0000000c00007388 */ /* 0x0005e20000000c00 */
[----:B------:R-:W-:-:S03]  /*13d0*/  NOP ;  /* 0x0000000000007918 */ /* 0x000fc60000000000 */
[----:B0-----:R-:W-:Y:S01]  /*13e0*/  LDS R17, [R2] ;  /* 0x0000000002117984 */ /* 0x001fe20000000800 */
[----:B-1----:R-:W-:-:S03]  /*13f0*/  UIMAD.WIDE.U32 UR8, UR18, UR12, UR4 ;  /* 0x0000000c120872a5 */ /* 0x002fc6000f8e0004 */
[----:B------:R-:W-:Y:S01]  /*1400*/  LDS R19, [R2+0x80] ;  /* 0x0000800002137984 */ /* 0x000fe20000000800 */
[----:B------:R-:W-:-:S03]  /*1410*/  UIMAD UR10, UR18, UR13, UR9 ;  /* 0x0000000d120a72a4 */ /* 0x000fc6000f8e0209 */
[----:B------:R-:W-:Y:S01]  /*1420*/  LDS R21, [R2+0x100] ;  /* 0x0001000002157984 */ /* 0x000fe20000000800 */
[----:B--2---:R-:W-:Y:S01]  /*1430*/  IMAD.U32 R13, RZ, RZ, UR9 ;  /* 0x00000009ff0d7e24 */ /* 0x004fe2000f8e00ff */
[----:B------:R-:W-:Y:S02]  /*1440*/  MOV R12, UR8 ;  /* 0x00000008000c7c02 */ /* 0x000fe40008000f00 */
[----:B------:R-:W-:Y:S01]  /*1450*/  LDS R23, [R2+0x180] ;  /* 0x0001800002177984 */ /* 0x000fe20000000800 */
[----:B------:R-:W-:-:S03]  /*1460*/  MOV R13, UR10 ;  /* 0x0000000a000d7c02 */ /* 0x000fc60008000f00 */
[----:B------:R-:W-:Y:S01]  /*1470*/  @!P1 STS [R56+0x200], R31 ;  /* 0x0002001f38009388 */ /* 0x000fe20000000800 */
[C---:B------:R-:W-:Y:S01]  /*1480*/  IMAD.WIDE.U32 R12, R55.reuse, UR14, R12 ;  /* 0x0000000e370c7c25 */ /* 0x040fe2000f8e000c */
[----:B------:R-:W-:Y:S03]  /*1490*/  BAR.SYNC.DEFER_BLOCKING 0x0 ;  /* 0x0000000000007b1d */ /* 0x000fe60000010000 */
[----:B------:R-:W-:Y:S01]  /*14a0*/  IMAD R14, R55, UR15, R13 ;  /* 0x0000000f370e7c24 */ /* 0x000fe2000f8e020d */
[----:B------:R-:W-:-:S04]  /*14b0*/  IADD3 R13, P5, PT, R38, R12, RZ ;  /* 0x0000000c260d7210 */ /* 0x000fc80007fbe0ff */
[----:B------:R-:W-:Y:S02]  /*14c0*/  IADD3.X R14, PT, PT, RZ, R14, RZ, P5, !PT ;  /* 0x0000000eff0e7210 */ /* 0x000fe40002ffe4ff */
[----:B------:R-:W-:-:S04]  /*14d0*/  LEA R12, P5, R13, UR20, 0x2 ;  /* 0x000000140d0c7c11 */ /* 0x000fc8000f8a10ff */
[----:B------:R-:W-:Y:S01]  /*14e0*/  LEA.HI.X R13, R13, UR21, R14, 0x2, P5 ;  /* 0x000000150d0d7c11 */ /* 0x000fe2000a8f140e */
[----:B------:R-:W0:Y:S02]  /*14f0*/  LDS R25, [R56+0x200] ;  /* 0x0002000038197984 */ /* 0x000e240000000800 */
[-C--:B0-----:R-:W-:Y:S02]  /*1500*/  ISETP.GE.AND P4, PT, R38, R25.reuse, PT ;  /* 0x000000192600720c */ /* 0x081fe40003f86270 */
[-C--:B------:R-:W-:Y:S02]  /*1510*/  ISETP.GE.AND P3, PT, R36, R25.reuse, PT ;  /* 0x000000192400720c */ /* 0x080fe40003f66270 */
[-C--:B------:R-:W-:Y:S02]  /*1520*/  ISETP.GE.AND P2, PT, R34, R25.reuse, PT ;  /* 0x000000192200720c */ /* 0x080fe40003f46270 */
[----:B------:R-:W-:-:S07]  /*1530*/  ISETP.GE.AND P0, PT, R32, R25, PT ;  /* 0x000000192000720c */ /* 0x000fce0003f06270 */
[----:B------:R1:W-:Y:S04]  /*1540*/  @!P4 STG.E desc[UR16][R12.64], R17 ;  /* 0x000000110c00c986 */ /* 0x0003e8000c101910 */
[----:B------:R1:W-:Y:S04]  /*1550*/  @!P3 STG.E desc[UR16][R12.64+0x80], R19 ;  /* 0x000080130c00b986 */ /* 0x0003e8000c101910 */
[----:B------:R1:W-:Y:S04]  /*1560*/  @!P2 STG.E desc[UR16][R12.64+0x100], R21 ;  /* 0x000100150c00a986 */ /* 0x0003e8000c101910 */
[----:B------:R1:W-:Y:S02]  /*1570*/  @!P0 STG.E desc[UR16][R12.64+0x180], R23 ;  /* 0x000180170c008986 */ /* 0x0003e4000c101910 */
.L_x_9586:
[----:B------:R-:W-:Y:S01]  /*1580*/  BAR.SYNC.DEFER_BLOCKING 0x0 ;  /* 0x0000000000007b1d */ /* 0x000fe20000010000 */
[----:B------:R-:W-:Y:S01]  /*1590*/  FMUL.FTZ R3, R4, R3 ;  /* 0x0000000304037220 */ /* 0x000fe20000410000 */
[----:B------:R-:W-:Y:S01]  /*15a0*/  FMUL.FTZ R59, R5, R60 ;  /* 0x0000003c053b7220 */ /* 0x000fe20000410000 */
[----:B------:R-:W-:Y:S01]  /*15b0*/  UISETP.GE.AND UP0, UPT, UR11, 0x1, UPT ;  /* 0x000000010b00788c */ /* 0x000fe2000bf06270 */
[----:B------:R-:W-:Y:S01]  /*15c0*/  FMUL.FTZ R61, R6, R61 ;  /* 0x0000003d063d7220 */ /* 0x000fe20000410000 */
[----:B------:R-:W-:Y:S01]  /*15d0*/  FFMA.FTZ R4, R8, R3, R49 ;  /* 0x0000000308047223 */ /* 0x000fe20000010031 */
[----:B------:R-:W-:Y:S01]  /*15e0*/  FMUL.FTZ R60, R7, R62 ;  /* 0x0000003e073c7220 */ /* 0x000fe20000410000 */
[----:B------:R-:W-:Y:S02]  /*15f0*/  CS2R R14, SRZ ;  /* 0x00000000000e7805 */ /* 0x000fe4000001ff00 */
[----:B-1----:R-:W-:Y:S01]  /*1600*/  CS2R R12, SRZ ;  /* 0x00000000000c7805 */ /* 0x002fe2000001ff00 */
[----:B------:R-:W-:Y:S01]  /*1610*/  FFMA.FTZ R5, R9, R59, R4 ;  /* 0x0000003b09057223 */ /* 0x000fe20000010004 */
[-C--:B0-----:R-:W-:Y:S01]  /*1620*/  FMUL.FTZ R16, R3, R54.reuse ;  /* 0x0000003603107220 */ /* 0x081fe20000410000 */
[-C--:B------:R-:W-:Y:S01]  /*1630*/  FMUL.FTZ R17, R59, R54.reuse ;  /* 0x000000363b117220 */ /* 0x080fe20000410000 */
[-C--:B------:R-:W-:Y:S01]  /*1640*/  FMUL.FTZ R18, R61, R54.reuse ;  /* 0x000000363d127220 */ /* 0x080fe20000410000 */
[----:B------:R-:W-:Y:S01]  /*1650*/  FFMA.FTZ R4, R10, R61, R5 ;  /* 0x0000003d0a047223 */ /* 0x000fe20000010005 */
[----:B------:R-:W-:-:S03]  /*1660*/  FMUL.FTZ R19, R60, R54 ;  /* 0x000000363c137220 */ /* 0x000fc60000410000 */
[----:B------:R-:W-:Y:S01]  /*1670*/  FFMA.FTZ R49, R11, R60, R4 ;  /* 0x0000003c0b317223 */ /* 0x000fe20000010004 */
[----:B------:R-:W-:Y:S06]  /*1680*/  BRA.U !UP0, `(.L_x_9587) ;  /* 0x0000001108387547 */ /* 0x000fec000b800000 */
[----:B------:R-:W0:Y:S01]  /*1690*/  LDC R15, c[0x0][0x394] ;  /* 0x0000e500ff0f7b82 */ /* 0x000e220000000800 */
[----:B------:R-:W-:Y:S01]  /*16a0*/  USHF.L.U32 UR8, UR7, 0x8, URZ ;  /* 0x0000000807087899 */ /* 0x000fe200080006ff */
[----:B------:R-:W-:Y:S01]  /*16b0*/  ISETP.NE.AND P2, PT, R46, RZ, PT ;  /* 0x000000ff2e00720c */ /* 0x000fe20003f45270 */
        /* <DEDUP_REMOVED lines=9> */
[----:B------:R-:W-:Y:S01]  /*1750*/  IADD3 R66, PT, PT, R56, 0xcc8, RZ ;  /* 0x00000cc838427810 */ /* 0x000fe20007ffe0ff */
[----:B------:R-:W-:Y:S01]  /*1760*/  IMAD.MOV.U32 R68, RZ, RZ, R44 ;  /* 0x000000ffff447224 */ /* 0x000fe200078e002c */
[----:B------:R-:W-:Y:S01]  /*1770*/  MOV R67, R45 ;  /* 0x0000002d00437202 */ /* 0x000fe20000000f00 */
[----:B------:R-:W-:Y:S01]  /*1780*/  IMAD.MOV.U32 R73, RZ, RZ, R56 ;  /* 0x000000ffff497224 */ /* 0x000fe200078e0038 */
        /* <DEDUP_REMOVED lines=9> */
[----:B------:R-:W-:Y:S01]  /*1820*/  HFMA2 R15, -RZ, RZ, 0, 0 ;  /* 0x00000000ff0f7431 */ /* 0x000fe200000001ff */
[----:B------:R-:W-:Y:S01]  /*1830*/  MOV R74, UR8 ;  /* 0x00000008004a7c02 */ /* 0x000fe20008000f00 */
[----:B------:R-:W-:Y:S01]  /*1840*/  ULOP3.LUT UR10, UR10, 0x400, URZ, 0xc0, !UPT ;  /* 0x000004000a0a7892 */ /* 0x000fe2000f8ec0ff */
[----:B------:R-:W-:Y:S02]  /*1850*/  ISETP.EQ.AND P0, PT, R46, RZ, !P0 ;  /* 0x000000ff2e00720c */ /* 0x000fe40004702270 */
[----:B------:R-:W-:Y:S01]  /*1860*/  MOV R77, UR9 ;  /* 0x00000009004d7c02 */ /* 0x000fe20008000f00 */
[----:B------:R-:W0:Y:S01]  /*1870*/  LDC R90, c[0x0][0x394] ;  /* 0x0000e500ff5a7b82 */ /* 0x000e220000000800 */
[----:B-1----:R-:W-:-:S02]  /*1880*/  SHF.L.U64.HI R75, R4, 0x2, R5 ;  /* 0x00000002044b7819 */ /* 0x002fc40000010205 */
[----:B--2---:R-:W-:Y:S02]  /*1890*/  SHF.L.U64.HI R7, R6, 0x2, R7 ;  /* 0x0000000206077819 */ /* 0x004fe40000010207 */
[----:B---34-:R-:W-:-:S07]  /*18a0*/  SHF.L.U64.HI R21, R20, 0x2, R21 ;  /* 0x0000000214157819 */ /* 0x018fce0000010215 */
.L_x_9593:
[----:B------:R-:W-:Y:S01]  /*18b0*/  MOV R22, R67 ;  /* 0x0000004300167202 */ /* 0x000fe20000000f00 */
[----:B------:R-:W-:-:S05]  /*18c0*/  IMAD.MOV.U32 R23, RZ, RZ, R68 ;  /* 0x000000ffff177224 */ /* 0x000fca00078e0044 */
[----:B------:R1:W2:Y:S01]  /*18d0*/  LDG.E R76, desc[UR16][R22.64] ;  /* 0x00000010164c7981 */ /* 0x0002a2000c1e1900 */
[----:B------:R-:W-:Y:S02]  /*18e0*/  MOV R24, R71 ;  /* 0x0000004700187202 */ /* 0x000fe40000000f00 */
[----:B------:R-:W-:-:S05]  /*18f0*/  MOV R25, R72 ;  /* 0x0000004800197202 */ /* 0x000fca0000000f00 */
[----:B------:R3:W4:Y:S01]  /*1900*/  LDG.E R81, desc[UR16][R24.64] ;  /* 0x0000001018517981 */ /* 0x000722000c1e1900 */
[----:B-1----:R-:W-:Y:S02]  /*1910*/  MOV R22, R69 ;  /* 0x0000004500167202 */ /* 0x002fe40000000f00 */
[----:B------:R-:W-:-:S05]  /*1920*/  MOV R23, R70 ;  /* 0x0000004600177202 */ /* 0x000fca0000000f00 */
[----:B------:R-:W4:Y:S01]  /*1930*/  LDG.E R80, desc[UR16][R22.64] ;  /* 0x0000001016507981 */ /* 0x000f22000c1e1900 */
[----:B------:R-:W-:Y:S02]  /*1940*/  ISETP.NE.AND P1, PT, R46, 0x1f, PT ;  /* 0x0000001f2e00780c */ /* 0x000fe40003f25270 */
[----:B------:R-:W-:-:S05]  /*1950*/  SEL R83, R74, R35, !P2 ;  /* 0x000000234a537207 */ /* 0x000fca0005000000 */
[----:B------:R-:W-:Y:S01]  /*1960*/  IMAD R86, R83, 0x4, R56 ;  /* 0x0000000453567824 */ /* 0x000fe200078e0238 */
[----:B------:R-:W-:Y:S01]  /*1970*/  BSSY.RECONVERGENT B0, `(.L_x_9588) ;  /* 0x0000018000007945 */ /* 0x000fe20003800200 */
[----:B--2---:R-:W-:-:S04]  /*1980*/  FMUL.FTZ R79, R76, 1.4426950216293334961 ;  /* 0x3fb8aa3b4c4f7820 */ /* 0x004fc80000410000 */
[-C--:B------:R-:W-:Y:S01]  /*1990*/  FMUL.FTZ R5, R27, R79.reuse ;  /* 0x0000004f1b057220 */ /* 0x080fe20000410000 */
[-C--:B------:R-:W-:Y:S01]  /*19a0*/  FMUL.FTZ R78, R26, R79.reuse ;  /* 0x0000004f1a4e7220 */ /* 0x080fe20000410000 */
[-C--:B---3--:R-:W-:Y:S01]  /*19b0*/  FMUL.FTZ R24, R58, R79.reuse ;  /* 0x0000004f3a187220 */ /* 0x088fe20000410000 */
[----:B------:R-:W-:-:S03]  /*19c0*/  FMUL.FTZ R85, R57, R79 ;  /* 0x0000004f39557220 */ /* 0x000fc60000410000 */
[----:B------:R-:W1:Y:S04]  /*19d0*/  MUFU.EX2 R5, R5 ;  /* 0x0000000500057308 */ /* 0x000e680000000800 */
[----:B------:R-:W2:Y:S04]  /*19e0*/  MUFU.EX2 R78, R78 ;  /* 0x0000004e004e7308 */ /* 0x000ea80000000800 */
[----:B------:R3:W0:Y:S04]  /*19f0*/  MUFU.EX2 R25, R85 ;  /* 0x0000005500197308 */ /* 0x0006280000000800 */
[----:B------:R-:W0:Y:S01]  /*1a00*/  MUFU.EX2 R24, R24 ;  /* 0x0000001800187308 */ /* 0x000e220000000800 */
[----:B----4-:R-:W-:Y:S01]  /*1a10*/  FMUL.FTZ R82, R80, R81 ;  /* 0x0000005150527220 */ /* 0x010fe20000410000 */
[----:B-1----:R3:W-:Y:S03]  /*1a20*/  STS [R86+0x448], R5 ;  /* 0x0004480556007388 */ /* 0x0027e60000000800 */
[-C--:B------:R-:W-:Y:S01]  /*1a30*/  FMUL.FTZ R81, R3, R82.reuse ;  /* 0x0000005203517220 */ /* 0x080fe20000410000 */
[-C--:B------:R-:W-:Y:S01]  /*1a40*/  FMUL.FTZ R80, R59, R82.reuse ;  /* 0x000000523b507220 */ /* 0x080fe20000410000 */
[-C--:B------:R-:W-:Y:S01]  /*1a50*/  FMUL.FTZ R83, R61, R82.reuse ;  /* 0x000000523d537220 */ /* 0x080fe20000410000 */
[----:B------:R-:W-:Y:S01]  /*1a60*/  FMUL.FTZ R82, R60, R82 ;  /* 0x000000523c527220 */ /* 0x000fe20000410000 */
[----:B------:R-:W-:Y:S06]  /*1a70*/  BAR.SYNC.DEFER_BLOCKING 0x0 ;  /* 0x0000000000007b1d */ /* 0x000fec0000010000 */
[----:B--2---:R-:W-:Y:S05]  /*1a80*/  @P1 BRA `(.L_x_9589) ;  /* 0x0000000000141947 */ /* 0x004fea0003800000 */
[----:B------:R-:W-:Y:S01]  /*1a90*/  UISETP.NE.AND UP0, UPT, UR6, UR13, UPT ;  /* 0x0000000d0600728c */ /* 0x000fe2000bf05270 */
[----:B---3--:R-:W-:-:S08]  /*1aa0*/  MOV R85, 0x3f800000 ;  /* 0x3f80000000557802 */ /* 0x008fd00000000f00 */
[----:B------:R-:W-:Y:S05]  /*1ab0*/  BRA.U !UP0, `(.L_x_9590) ;  /* 0x00000001080c7547 */ /* 0x000fea000b800000 */
[----:B------:R3:W4:Y:S01]  /*1ac0*/  LDS R85, [R73+UR10+0x448] ;  /* 0x0004480a49557984 */ /* 0x0007220008000800 */
[----:B------:R-:W-:Y:S05]  /*1ad0*/  BRA `(.L_x_9590) ;  /* 0x0000000000047947 */ /* 0x000fea0003800000 */
.L_x_9589:
[----:B---3--:R1:W2:Y:S02]  /*1ae0*/  LDS R85, [R33+0xc4c] ;  /* 0x000c4c0021557984 */ /* 0x0082a40000000800 */
.L_x_9590:
[----:B------:R-:W-:Y:S05]  /*1af0*/  BSYNC.RECONVERGENT B0 ;  /* 0x0000000000007941 */ /* 0x000fea0003800200 */
.L_x_9588:
        /* <DEDUP_REMOVED lines=17> */
[----:B-----5:R-:W-:Y:S01]  /*1c10*/  FMUL.FTZ R22, R5, R78 ;  /* 0x0000004e05167220 */ /* 0x020fe20000410000 */
[C---:B------:R-:W-:Y:S01]  /*1c20*/  ISETP.NE.AND P4, PT, R30.reuse, RZ, PT ;  /* 0x000000ff1e00720c */ /* 0x040fe20003f85270 */
[----:B------:R-:W0:Y:S01]  /*1c30*/  SHFL.DOWN PT, R88, R79, 0x1, 0x1f ;  /* 0x08201f004f587f89 */ /* 0x000e2200000e0000 */
[----:B------:R-:W-:Y:S01]  /*1c40*/  MOV R86, R92 ;  /* 0x0000005c00567202 */ /* 0x000fe20000000f00 */
[----:B------:R-:W-:Y:S01]  /*1c50*/  FMUL.FTZ R23, R25, R22 ;  /* 0x0000001619177220 */ /* 0x000fe20000410000 */
[----:B------:R-:W-:Y:S01]  /*1c60*/  ISETP.GT.AND P3, PT, R30, 0xf, PT ;  /* 0x0000000f1e00780c */ /* 0x000fe20003f64270 */
[----:B------:R-:W2:Y:S01]  /*1c70*/  SHFL.DOWN PT, R93, R92, 0x1, 0x1f ;  /* 0x08201f005c5d7f89 */ /* 0x000ea200000e0000 */
[----:B------:R-:W-:Y:S03]  /*1c80*/  BSSY.RECONVERGENT B0, `(.L_x_9591) ;  /* 0x00000a1000007945 */ /* 0x000fe60003800200 */
[----:B------:R-:W4:Y:S04]  /*1c90*/  SHFL.UP PT, R91, R89, 0x1, RZ ;  /* 0x04200000595b7989 */ /* 0x000f2800000e00ff */
[----:B------:R-:W5:Y:S01]  /*1ca0*/  @!P4 S2R R96, SR_CgaCtaId ;  /* 0x000000000060c919 */ /* 0x000f620000008800 */
[----:B0-----:R-:W-:Y:S01]  /*1cb0*/  @P1 FMUL.FTZ R22, R88, R79 ;  /* 0x0000004f58161220 */ /* 0x001fe20000410000 */
[----:B------:R-:W-:Y:S01]  /*1cc0*/  FMUL.FTZ R88, R24, R23 ;  /* 0x0000001718587220 */ /* 0x000fe20000410000 */
[----:B--2---:R-:W-:-:S03]  /*1cd0*/  @P1 FFMA.FTZ R86, R79, R93, R86 ;  /* 0x0000005d4f561223 */ /* 0x004fc60000010056 */
[----:B------:R-:W-:Y:S01]  /*1ce0*/  @P1 MOV R79, R22 ;  /* 0x00000016004f1202 */ /* 0x000fe20000000f00 */
[----:B------:R-:W0:Y:S01]  /*1cf0*/  SHFL.UP PT, R23, R88, 0x1, RZ ;  /* 0x0420000058177989 */ /* 0x000e2200000e00ff */
[----:B------:R-:W-:Y:S01]  /*1d00*/  ISETP.GE.AND P1, PT, R30, 0x1, PT ;  /* 0x000000011e00780c */ /* 0x000fe20003f26270 */
[C---:B----4-:R-:W-:Y:S02]  /*1d10*/  FFMA.FTZ R22, R88.reuse, R91, R89 ;  /* 0x0000005b58167223 */ /* 0x050fe40000010059 */
[----:B------:R-:W2:Y:S03]  /*1d20*/  SHFL.DOWN PT, R92, R79, 0x2, 0x1f ;  /* 0x08401f004f5c7f89 */ /* 0x000ea600000e0000 */
[----:B------:R-:W-:Y:S01]  /*1d30*/  FSEL R89, R89, R22, !P1 ;  /* 0x0000001659597208 */ /* 0x000fe20004800000 */
[----:B------:R-:W4:Y:S04]  /*1d40*/  SHFL.DOWN PT, R93, R86, 0x2, 0x1f ;  /* 0x08401f00565d7f89 */ /* 0x000f2800000e0000 */
[----:B------:R-:W1:Y:S02]  /*1d50*/  SHFL.UP PT, R22, R89, 0x2, RZ ;  /* 0x0440000059167989 */ /* 0x000e6400000e00ff */
[----:B0-----:R-:W-:Y:S01]  /*1d60*/  @P1 FMUL.FTZ R88, R88, R23 ;  /* 0x0000001758581220 */ /* 0x001fe20000410000 */
[----:B------:R-:W-:Y:S01]  /*1d70*/  ISETP.GE.AND P1, PT, R30, 0x2, PT ;  /* 0x000000021e00780c */ /* 0x000fe20003f26270 */
[----:B--2---:R-:W-:-:S03]  /*1d80*/  @!P2 FMUL.FTZ R91, R79, R92 ;  /* 0x0000005c4f5ba220 */ /* 0x004fc60000410000 */
[----:B------:R-:W0:Y:S01]  /*1d90*/  SHFL.UP PT, R23, R88, 0x2, RZ ;  /* 0x0440000058177989 */ /* 0x000e2200000e00ff */
[----:B----4-:R-:W-:Y:S01]  /*1da0*/  @!P2 FFMA.FTZ R86, R79, R93, R86 ;  /* 0x0000005d4f56a223 */ /* 0x010fe20000010056 */
[----:B------:R-:W-:Y:S01]  /*1db0*/  @!P2 IMAD.MOV.U32 R79, RZ, RZ, R91 ;  /* 0x000000ffff4fa224 */ /* 0x000fe200078e005b */
[----:B------:R-:W-:Y:S01]  /*1dc0*/  ISETP.GT.U32.AND P2, PT, R84, 0x1b, PT ;  /* 0x0000001b5400780c */ /* 0x000fe20003f44070 */
[----:B-1----:R-:W-:Y:S02]  /*1dd0*/  FFMA.FTZ R22, R88, R22, R89 ;  /* 0x0000001658167223 */ /* 0x002fe40000010059 */
[----:B------:R-:W1:Y:S04]  /*1de0*/  SHFL.DOWN PT, R93, R86, 0x4, 0x1f ;  /* 0x08801f00565d7f89 */ /* 0x000e6800000e0000 */
[----:B------:R-:W2:Y:S01]  /*1df0*/  SHFL.DOWN PT, R92, R79, 0x4, 0x1f ;  /* 0x08801f004f5c7f89 */ /* 0x000ea200000e0000 */
[----:B------:R-:W-:-:S05]  /*1e00*/  FSEL R91, R89, R22, !P1 ;  /* 0x00000016595b7208 */ /* 0x000fca0004800000 */
[----:B------:R-:W4:Y:S01]  /*1e10*/  SHFL.UP PT, R22, R91, 0x4, RZ ;  /* 0x048000005b167989 */ /* 0x000f2200000e00ff */
[----:B0-----:R-:W-:Y:S01]  /*1e20*/  @P1 FMUL.FTZ R88, R88, R23 ;  /* 0x0000001758581220 */ /* 0x001fe20000410000 */
[----:B------:R-:W-:-:S04]  /*1e30*/  ISETP.GE.AND P1, PT, R30, 0x4, PT ;  /* 0x000000041e00780c */ /* 0x000fc80003f26270 */
[----:B------:R-:W0:Y:S01]  /*1e40*/  SHFL.UP PT, R23, R88, 0x4, RZ ;  /* 0x0480000058177989 */ /* 0x000e2200000e00ff */
[C---:B-1----:R-:W-:Y:S01]  /*1e50*/  @!P2 FFMA.FTZ R86, R79.reuse, R93, R86 ;  /* 0x0000005d4f56a223 */ /* 0x042fe20000010056 */
[----:B--2---:R-:W-:-:S04]  /*1e60*/  @!P2 FMUL.FTZ R89, R79, R92 ;  /* 0x0000005c4f59a220 */ /* 0x004fc80000410000 */
[----:B------:R-:W1:Y:S01]  /*1e70*/  SHFL.DOWN PT, R95, R86, 0x8, 0x1f ;  /* 0x09001f00565f7f89 */ /* 0x000e6200000e0000 */
[----:B------:R-:W-:Y:S01]  /*1e80*/  @!P2 MOV R79, R89 ;  /* 0x00000059004fa202 */ /* 0x000fe20000000f00 */
[----:B----4-:R-:W-:Y:S01]  /*1e90*/  FFMA.FTZ R22, R88, R22, R91 ;  /* 0x0000001658167223 */ /* 0x010fe2000001005b */
[----:B------:R-:W-:-:S03]  /*1ea0*/  ISETP.GT.U32.AND P2, PT, R84, 0x17, PT ;  /* 0x000000175400780c */ /* 0x000fc60003f44070 */
[----:B------:R-:W2:Y:S01]  /*1eb0*/  SHFL.DOWN PT, R94, R79, 0x8, 0x1f ;  /* 0x09001f004f5e7f89 */ /* 0x000ea200000e0000 */
[----:B------:R-:W-:Y:S01]  /*1ec0*/  FSEL R89, R91, R22, !P1 ;  /* 0x000000165b597208 */ /* 0x000fe20004800000 */
[----:B------:R-:W-:-:S04]  /*1ed0*/  HFMA2 R22, -RZ, RZ, 1.875, 0 ;  /* 0x3f800000ff167431 */ /* 0x000fc800000001ff */
[----:B------:R-:W4:Y:S01]  /*1ee0*/  SHFL.UP PT, R92, R89, 0x8, RZ ;  /* 0x05000000595c7989 */ /* 0x000f2200000e00ff */
[----:B0-----:R-:W-:Y:S01]  /*1ef0*/  @P1 FMUL.FTZ R88, R88, R23 ;  /* 0x0000001758581220 */ /* 0x001fe20000410000 */
[----:B------:R-:W-:Y:S02]  /*1f00*/  MOV R23, RZ ;  /* 0x000000ff00177202 */ /* 0x000fe40000000f00 */
[----:B------:R-:W-:Y:S02]  /*1f10*/  ISETP.GE.AND P1, PT, R30, 0x8, PT ;  /* 0x000000081e00780c */ /* 0x000fe40003f26270 */
[----:B------:R-:W0:Y:S01]  /*1f20*/  SHFL.UP PT, R91, R88, 0x8, RZ ;  /* 0x05000000585b7989 */ /* 0x000e2200000e00ff */
[----:B-1----:R-:W-:-:S03]  /*1f30*/  @!P2 FFMA.FTZ R86, R79, R95, R86 ;  /* 0x0000005f4f56a223 */ /* 0x002fc60000010056 */
[----:B------:R-:W-:Y:S04]  /*1f40*/  @P0 LDS.64 R22, [R66] ;  /* 0x0000000042160984 */ /* 0x000fe80000000a00 */
[----:B------:R-:W1:Y:S01]  /*1f50*/  SHFL.DOWN PT, R95, R86, 0x10, 0x1f ;  /* 0x0a001f00565f7f89 */ /* 0x000e6200000e0000 */
[----:B--2---:R-:W-:-:S05]  /*1f60*/  @!P2 FMUL.FTZ R93, R79, R94 ;  /* 0x0000005e4f5da220 */ /* 0x004fca0000410000 */
[----:B------:R-:W-:Y:S01]  /*1f70*/  @!P2 MOV R79, R93 ;  /* 0x0000005d004fa202 */ /* 0x000fe20000000f00 */
[----:B----4-:R-:W-:Y:S01]  /*1f80*/  FFMA.FTZ R92, R88, R92, R89 ;  /* 0x0000005c585c7223 */ /* 0x010fe20000010059 */
[----:B------:R-:W-:-:S03]  /*1f90*/  ISETP.GT.U32.AND P2, PT, R84, 0xf, PT ;  /* 0x0000000f5400780c */ /* 0x000fc60003f44070 */
[----:B------:R-:W2:Y:S01]  /*1fa0*/  SHFL.DOWN PT, R94, R79, 0x10, 0x1f ;  /* 0x0a001f004f5e7f89 */ /* 0x000ea200000e0000 */
[----:B------:R-:W-:Y:S01]  /*1fb0*/  FSEL R89, R89, R92, !P1 ;  /* 0x0000005c59597208 */ /* 0x000fe20004800000 */
[----:B0-----:R-:W-:Y:S01]  /*1fc0*/  @P1 FMUL.FTZ R88, R88, R91 ;  /* 0x0000005b58581220 */ /* 0x001fe20000410000 */
[----:B------:R-:W-:-:S03]  /*1fd0*/  ISETP.GE.AND P1, PT, R30, 0x10, PT ;  /* 0x000000101e00780c */ /* 0x000fc60003f26270 */
[----:B------:R-:W0:Y:S04]  /*1fe0*/  SHFL.UP PT, R92, R89, 0x10, RZ ;  /* 0x06000000595c7989 */ /* 0x000e2800000e00ff */
[----:B------:R-:W4:Y:S01]  /*1ff0*/  SHFL.UP PT, R91, R88, 0x10, RZ ;  /* 0x06000000585b7989 */ /* 0x000f2200000e00ff */
[----:B-1----:R-:W-:-:S03]  /*2000*/  @!P2 FFMA.FTZ R86, R79, R95, R86 ;  /* 0x0000005f4f56a223 */ /* 0x002fc60000010056 */
[----:B------:R-:W-:Y:S01]  /*2010*/  SHFL.IDX PT, R95, R23, RZ, 0x1f ;  /* 0x00001fff175f7589 */ /* 0x000fe200000e0000 */
[----:B--2---:R-:W-:-:S03]  /*2020*/  @!P2 FMUL.FTZ R93, R79, R94 ;  /* 0x0000005e4f5da220 */ /* 0x004fc60000410000 */
[----:B------:R-:W-:Y:S01]  /*2030*/  SHFL.DOWN PT, R94, R86, 0x1, 0x1f ;  /* 0x08201f00565e7f89 */ /* 0x000fe200000e0000 */
[----:B------:R-:W-:Y:S01]  /*2040*/  @!P2 IMAD.MOV.U32 R79, RZ, RZ, R93 ;  /* 0x000000ffff4fa224 */ /* 0x000fe200078e005d */
[----:B------:R-:W-:Y:S01]  /*2050*/  ISETP.NE.AND P2, PT, R46, RZ, PT ;  /* 0x000000ff2e00720c */ /* 0x000fe20003f45270 */
[C---:B0-----:R-:W-:Y:S01]  /*2060*/  FFMA.FTZ R92, R88.reuse, R92, R89 ;  /* 0x0000005c585c7223 */ /* 0x041fe20000010059 */
[----:B------:R-:W-:Y:S01]  /*2070*/  SHFL.IDX PT, R86, R86, RZ, 0x1f ;  /* 0x00001fff56567589 */ /* 0x000fe200000e0000 */
[----:B----4-:R-:W-:-:S03]  /*2080*/  @P1 FMUL.FTZ R88, R88, R91 ;  /* 0x0000005b58581220 */ /* 0x010fc60000410000 */
[----:B------:R-:W0:Y:S01]  /*2090*/  SHFL.DOWN PT, R93, R79, 0x1, 0x1f ;  /* 0x08201f004f5d7f89 */ /* 0x000e2200000e0000 */
[----:B------:R-:W-:Y:S02]  /*20a0*/  FSEL R92, R89, R92, !P1 ;  /* 0x0000005c595c7208 */ /* 0x000fe40004800000 */
[----:B------:R-:W-:Y:S01]  /*20b0*/  ISETP.NE.AND P1, PT, R46, 0x1f, PT ;  /* 0x0000001f2e00780c */ /* 0x000fe20003f25270 */
[----:B------:R-:W1:Y:S04]  /*20c0*/  SHFL.IDX PT, R79, R79, RZ, 0x1f ;  /* 0x00001fff4f4f7589 */ /* 0x000e6800000e0000 */
[----:B------:R-:W-:Y:S04]  /*20d0*/  SHFL.UP PT, R88, R88, 0x1, RZ ;  /* 0x0420000058587989 */ /* 0x000fe800000e00ff */
[----:B------:R-:W-:Y:S04]  /*20e0*/  SHFL.UP PT, R89, R92, 0x1, RZ ;  /* 0x042000005c597989 */ /* 0x000fe800000e00ff */
[----:B0-----:R-:W-:Y:S01]  /*20f0*/  @P1 FFMA.FTZ R95, R93, R95, R94 ;  /* 0x0000005f5d5f1223 */ /* 0x001fe2000001005e */
[----:B------:R-:W-:-:S03]  /*2100*/  ISETP.GT.AND P1, PT, R30, 0x1e, PT ;  /* 0x0000001e1e00780c */ /* 0x000fc60003f24270 */
[----:B------:R-:W-:Y:S01]  /*2110*/  FFMA.FTZ R85, R95, R85, R82 ;  /* 0x000000555f557223 */ /* 0x000fe20000010052 */
[C---:B-1----:R-:W-:Y:S01]  /*2120*/  FFMA.FTZ R23, R79.reuse, R23, R86 ;  /* 0x000000174f177223 */ /* 0x042fe20000010056 */
[----:B------:R-:W-:Y:S02]  /*2130*/  FMUL.FTZ R22, R79, R22 ;  /* 0x000000164f167220 */ /* 0x000fe40000410000 */
[----:B------:R-:W-:-:S04]  /*2140*/  FFMA.FTZ R83, R24, R85, R83 ;  /* 0x0000005518537223 */ /* 0x000fc80000010053 */
[----:B------:R-:W-:-:S04]  /*2150*/  FFMA.FTZ R80, R25, R83, R80 ;  /* 0x0000005319507223 */ /* 0x000fc80000010050 */
[-C--:B------:R-:W-:Y:S01]  /*2160*/  FMUL.FTZ R86, R76, R80.reuse ;  /* 0x000000504c567220 */ /* 0x080fe20000410000 */
[----:B---3--:R0:W1:Y:S02]  /*2170*/  SHFL.IDX PT, R91, R87, RZ, 0x1f ;  /* 0x00001fff575b7589 */ /* 0x00806400000e0000 */
[----:B0-----:R-:W-:Y:S01]  /*2180*/  FFMA.FTZ R87, R78, R80, R81 ;  /* 0x000000504e577223 */ /* 0x001fe20000010051 */
[----:B------:R-:W-:-:S03]  /*2190*/  FMUL.FTZ R81, R57, R83 ;  /* 0x0000005339517220 */ /* 0x000fc60000410000 */
[----:B------:R-:W-:Y:S01]  /*21a0*/  FMUL.FTZ R79, R76, R87 ;  /* 0x000000574c4f7220 */ /* 0x000fe20000410000 */
[----:B------:R-:W-:Y:S01]  /*21b0*/  FADD.FTZ R18, R81, R18 ;  /* 0x0000001251127221 */ /* 0x000fe20000010000 */
[----:B-1----:R-:W-:-:S04]  /*21c0*/  @P2 FFMA.FTZ R91, R88, R91, R89 ;  /* 0x0000005b585b2223 */ /* 0x002fc80000010059 */
[----:B------:R-:W-:-:S04]  /*21d0*/  FFMA.FTZ R5, R5, R91, R62 ;  /* 0x0000005b05057223 */ /* 0x000fc8000001003e */
        /* <DEDUP_REMOVED lines=14> */
[----:B------:R-:W-:Y:S01]  /*22c0*/  FMUL.FTZ R88, R58, R85 ;  /* 0x000000553a587220 */ /* 0x000fe20000410000 */
[----:B------:R-:W-:Y:S01]  /*22d0*/  FFMA.FTZ R92, R60, R92, R93 ;  /* 0x0000005c3c5c7223 */ /* 0x000fe2000001005d */
[----:B------:R-:W-:Y:S01]  /*22e0*/  FFMA.FTZ R25, R81, R91, R24 ;  /* 0x0000005b51197223 */ /* 0x000fe20000010018 */
[----:B------:R-:W-:Y:S01]  /*22f0*/  @!P4 MOV R93, 0x400 ;  /* 0x00000400005dc802 */ /* 0x000fe20000000f00 */
[----:B------:R-:W-:Y:S01]  /*2300*/  FMUL.FTZ R86, R89, R86 ;  /* 0x0000005659567220 */ /* 0x000fe20000410000 */
[----:B------:R-:W-:Y:S01]  /*2310*/  FMUL.FTZ R79, R82, R79 ;  /* 0x0000004f524f7220 */ /* 0x000fe20000410000 */
[----:B------:R-:W-:Y:S01]  /*2320*/  FFMA.FTZ R95, R88, R94, R25 ;  /* 0x0000005e585f7223 */ /* 0x000fe20000010019 */
[----:B-----5:R-:W-:Y:S01]  /*2330*/  @!P4 LEA R56, R96, R93, 0x18 ;  /* 0x0000005d6038c211 */ /* 0x020fe200078ec0ff */
[----:B------:R-:W0:Y:S01]  /*2340*/  SHFL.DOWN PT, R25, R92, 0x1, 0x1f ;  /* 0x08201f005c197f89 */ /* 0x000e2200000e0000 */
[----:B------:R-:W-:Y:S01]  /*2350*/  FMUL.FTZ R93, R76, R85 ;  /* 0x000000554c5d7220 */ /* 0x000fe20000410000 */
[----:B------:R-:W-:Y:S01]  /*2360*/  FFMA.FTZ R86, R9, R80, R86 ;  /* 0x0000005009567223 */ /* 0x000fe20000010056 */
[----:B------:R-:W-:Y:S01]  /*2370*/  FFMA.FTZ R79, R8, R87, R79 ;  /* 0x00000057084f7223 */ /* 0x000fe2000001004f */
[----:B------:R-:W1:Y:S01]  /*2380*/  SHFL.DOWN PT, R24, R95, 0x1, 0x1f ;  /* 0x08201f005f187f89 */ /* 0x000e6200000e0000 */
[----:B------:R-:W-:Y:S01]  /*2390*/  FMUL.FTZ R94, R94, R93 ;  /* 0x0000005d5e5e7220 */ /* 0x000fe20000410000 */
[----:B------:R-:W-:Y:S01]  /*23a0*/  FADD.FTZ R19, R88, R19 ;  /* 0x0000001358137221 */ /* 0x000fe20000010000 */
[----:B------:R-:W-:Y:S01]  /*23b0*/  FADD.FTZ R17, R78, R17 ;  /* 0x000000114e117221 */ /* 0x000fe20000010000 */
[----:B------:R-:W-:Y:S01]  /*23c0*/  FADD.FTZ R16, R5, R16 ;  /* 0x0000001005107221 */ /* 0x000fe20000010000 */
[----:B------:R-:W-:Y:S01]  /*23d0*/  FFMA.FTZ R94, R11, R85, R94 ;  /* 0x000000550b5e7223 */ /* 0x000fe2000001005e */
[----:B------:R-:W-:Y:S01]  /*23e0*/  FADD.FTZ R13, R86, R13 ;  /* 0x0000000d560d7221 */ /* 0x000fe20000010000 */
[----:B------:R-:W-:-:S02]  /*23f0*/  FADD.FTZ R12, R79, R12 ;  /* 0x0000000c4f0c7221 */ /* 0x000fc40000010000 */
        /* <DEDUP_REMOVED lines=21> */
[----:B------:R-:W-:Y:S01]  /*2550*/  @!P1 STS.64 [R66], R22 ;  /* 0x0000001642009388 */ /* 0x000fe20000000a00 */
[----:B0-----:R-:W-:Y:S01]  /*2560*/  FADD.FTZ R25, R92, R25 ;  /* 0x000000195c197221 */ /* 0x001fe20000010000 */
[----:B-1----:R-:W-:-:S04]  /*2570*/  FADD.FTZ R24, R95, R24 ;  /* 0x000000185f187221 */ /* 0x002fc80000010000 */
[----:B------:R-:W-:Y:S01]  /*2580*/  FSEL R96, R92, R25, P3 ;  /* 0x000000195c607208 */ /* 0x000fe20001800000 */
[----:B------:R-:W-:Y:S01]  /*2590*/  FMUL.FTZ R92, R76, R83 ;  /* 0x000000534c5c7220 */ /* 0x000fe20000410000 */
[----:B------:R0:W-:Y:S03]  /*25a0*/  @!P4 STS.64 [R56+0x218], R24 ;  /* 0x000218183800c388 */ /* 0x0001e60000000a00 */
[----:B------:R-:W-:-:S04]  /*25b0*/  FMUL.FTZ R91, R91, R92 ;  /* 0x0000005c5b5b7220 */ /* 0x000fc80000410000 */
[----:B------:R-:W-:-:S04]  /*25c0*/  FFMA.FTZ R91, R10, R83, R91 ;  /* 0x000000530a5b7223 */ /* 0x000fc8000001005b */
[----:B------:R-:W-:Y:S01]  /*25d0*/  FADD.FTZ R14, R91, R14 ;  /* 0x0000000e5b0e7221 */ /* 0x000fe20000010000 */
        /* <DEDUP_REMOVED lines=11> */
.L_x_9592:
[----:B------:R-:W-:Y:S05]  /*2690*/  BSYNC.RECONVERGENT B0 ;  /* 0x0000000000007941 */ /* 0x000fea0003800200 */
.L_x_9591:
[----:B------:R-:W-:Y:S01]  /*26a0*/  UIADD3 UR12, UPT, UPT, UR12, 0x1, URZ ;  /* 0x000000010c0c7890 */ /* 0x000fe2000fffe0ff */
[----:B------:R-:W-:Y:S02]  /*26b0*/  LEA R71, P3, R4, R71, 0x2 ;  /* 0x0000004704477211 */ /* 0x000fe400078610ff */
[----:B------:R-:W-:Y:S01]  /*26c0*/  LEA R69, P4, R6, R69, 0x2 ;  /* 0x0000004506457211 */ /* 0x000fe200078810ff */
[----:B------:R-:W-:Y:S01]  /*26d0*/  UISETP.NE.AND UP0, UPT, UR12, URZ, UPT ;  /* 0x000000ff0c00728c */ /* 0x000fe2000bf05270 */
[----:B------:R-:W-:Y:S01]  /*26e0*/  LEA R67, P5, R20, R67, 0x2 ;  /* 0x0000004314437211 */ /* 0x000fe200078a10ff */
[----:B------:R-:W-:Y:S01]  /*26f0*/  IMAD.X R72, R72, 0x1, R75, P3 ;  /* 0x0000000148487824 */ /* 0x000fe200018e064b */
[----:B0-----:R-:W-:Y:S02]  /*2700*/  IADD3 R73, PT, PT, R73, 0x4, RZ ;  /* 0x0000000449497810 */ /* 0x001fe40007ffe0ff */
[----:B------:R-:W-:Y:S02]  /*2710*/  IADD3 R66, PT, PT, R66, 0x8, RZ ;  /* 0x0000000842427810 */ /* 0x000fe40007ffe0ff */
[----:B------:R-:W-:-:S02]  /*2720*/  IADD3 R77, PT, PT, R77, 0x1, RZ ;  /* 0x000000014d4d7810 */ /* 0x000fc40007ffe0ff */
[----:B------:R-:W-:Y:S02]  /*2730*/  IADD3 R74, PT, PT, R74, 0x1, RZ ;  /* 0x000000014a4a7810 */ /* 0x000fe40007ffe0ff */
[----:B------:R-:W-:Y:S02]  /*2740*/  IADD3.X R70, PT, PT, R70, R7, RZ, P4, !PT ;  /* 0x0000000746467210 */ /* 0x000fe400027fe4ff */
[----:B------:R-:W-:Y:S01]  /*2750*/  IADD3.X R68, PT, PT, R68, R21, RZ, P5, !PT ;  /* 0x0000001544447210 */ /* 0x000fe20002ffe4ff */
[----:B------:R-:W-:Y:S06]  /*2760*/  BRA.U UP0, `(.L_x_9593) ;  /* 0xfffffff100507547 */ /* 0x000fec000b83ffff */
.L_x_9587:
[----:B------:R-:W0:Y:S08]  /*2770*/  S2UR UR5, SR_CgaCtaId ;  /* 0x00000000000579c3 */ /* 0x000e300000008800 */
[----:B------:R-:W-:Y:S01]  /*2780*/  BAR.SYNC.DEFER_BLOCKING 0x0 ;  /* 0x0000000000007b1d */ /* 0x000fe20000010000 */
[----:B------:R-:W-:-:S05]  /*2790*/  UISETP.GT.AND UP0, UPT, UR6, 0x1, UPT ;  /* 0x000000010600788c */ /* 0x000fca000bf04270 */
[----:B------:R-:W-:Y:S01]  /*27a0*/  UMOV UR10, 0x400 ;  /* 0x00000400000a7882 */ /* 0x000fe20000000000 */
[----:B------:R-:W1:Y:S01]  /*27b0*/  LDCU.64 UR12, c[0x0][0x4f8] ;  /* 0x00009f00ff0c77ac */ /* 0x000e620008000a00 */
[----:B------:R-:W-:Y:S01]  /*27c0*/  UMOV UR6, UR7 ;  /* 0x0000000700067c82 */ /* 0x000fe20008000000 */
[----:B0-----:R-:W-:Y:S01]  /*27d0*/  ULEA UR10, UR5, UR10, 0x18 ;  /* 0x0000000a050a7291 */ /* 0x001fe2000f8ec0ff */
[----:B------:R0:W-:Y:S01]  /*27e0*/  STS.128 [R0], R16 ;  /* 0x0000001000007388 */ /* 0x0001e20000000c00 */
[----:B------:R-:W-:-:S03]  /*27f0*/  NOP ;  /* 0x0000000000007918 */ /* 0x000fc60000000000 */
[----:B------:R-:W-:Y:S01]  /*2800*/  LDS R3, [R2] ;  /* 0x0000000002037984 */ /* 0x000fe20000000800 */
[----:B------:R-:W-:Y:S02]  /*2810*/  UMOV UR5, URZ ;  /* 0x000000ff00057c82 */ /* 0x000fe40008000000 */
[----:B-1----:R-:W-:Y:S01]  /*2820*/  UIMAD.WIDE.U32 UR8, UR18, UR12, UR4 ;  /* 0x0000000c120872a5 */ /* 0x002fe2000f8e0004 */
[----:B------:R-:W-:Y:S03]  /*2830*/  LDS R7, [R2+0x80] ;  /* 0x0000800002077984 */ /* 0x000fe60000000800 */
[----:B------:R-:W-:Y:S01]  /*2840*/  UIMAD UR9, UR18, UR13, UR9 ;  /* 0x0000000d120972a4 */ /* 0x000fe2000f8e0209 */
[----:B------:R-:W-:Y:S01]  /*2850*/  LDS R9, [R2+0x100] ;  /* 0x0001000002097984 */ /* 0x000fe20000000800 */
[----:B0-----:R-:W0:Y:S01]  /*2860*/  LDC.64 R16, c[0x0][0x500] ;  /* 0x00014000ff107b82 */ /* 0x001e220000000a00 */
[----:B------:R-:W1:Y:S02]  /*2870*/  LDCU.64 UR12, c[0x0][0x550] ;  /* 0x0000aa00ff0c77ac */ /* 0x000e640008000a00 */
[----:B------:R-:W-:Y:S04]  /*2880*/  LDS R11, [R2+0x180] ;  /* 0x00018000020b7984 */ /* 0x000fe80000000800 */
[----:B------:R-:W-:Y:S01]  /*2890*/  @!P1 STS [UR10+0x200], R31 ;  /* 0x0002001fff009988 */ /* 0x000fe2000800080a */
[----:B------:R-:W-:Y:S01]  /*28a0*/  BAR.SYNC.DEFER_BLOCKING 0x0 ;  /* 0x0000000000007b1d */ /* 0x000fe20000010000 */
[----:B0-----:R-:W-:-:S05]  /*28b0*/  IMAD.WIDE.U32 R4, R55, R16, UR8 ;  /* 0x0000000837047e25 */ /* 0x001fca000f8e0010 */
[----:B------:R-:W0:Y:S01]  /*28c0*/  LDCU.64 UR8, c[0x0][0x518] ;  /* 0x0000a300ff0877ac */ /* 0x000e220008000a00 */
[----:B------:R-:W-:Y:S01]  /*28d0*/  IMAD R6, R55, R17, R5 ;  /* 0x0000001137067224 */ /* 0x000fe200078e0205 */
[----:B------:R-:W-:-:S04]  /*28e0*/  IADD3 R5, P5, PT, R38, R4, RZ ;  /* 0x0000000426057210 */ /* 0x000fc80007fbe0ff */
[----:B------:R-:W-:Y:S01]  /*28f0*/  IADD3.X R6, PT, PT, RZ, R6, RZ, P5, !PT ;  /* 0x00000006ff067210 */ /* 0x000fe20002ffe4ff */
[----:B------:R-:W2:Y:S01]  /*2900*/  LDS R21, [UR10+0x200] ;  /* 0x0002000aff157984 */ /* 0x000ea20008000800 */
[----:B-1----:R-:W-:-:S04]  /*2910*/  LEA R4, P5, R5, UR12, 0x2 ;  /* 0x0000000c05047c11 */ /* 0x002fc8000f8a10ff */
[----:B------:R-:W-:Y:S01]  /*2920*/  LEA.HI.X R5, R5, UR13, R6, 0x2, P5 ;  /* 0x0000000d05057c11 */ /* 0x000fe2000a8f1406 */
[----:B0-----:R-:W-:-:S04]  /*2930*/  UIMAD.WIDE.U32 UR4, UR18, UR8, UR4 ;  /* 0x00000008120472a5 */ /* 0x001fc8000f8e0004 */
[----:B------:R-:W-:Y:S01]  /*2940*/  UIMAD UR5, UR18, UR9, UR5 ;  /* 0x00000009120572a4 */ /* 0x000fe2000f8e0205 */
[----:B------:R-:W0:Y:S01]  /*2950*/  LDCU.64 UR8, c[0x0][0x560] ;  /* 0x0000ac00ff0877ac */ /* 0x000e220008000a00 */
[-C--:B--2---:R-:W-:Y:S02]  /*2960*/  ISETP.GE.AND P4, PT, R38, R21.reuse, PT ;  /* 0x000000152600720c */ /* 0x084fe40003f86270 */
[-C--:B------:R-:W-:Y:S02]  /*2970*/  ISETP.GE.AND P3, PT, R36, R21.reuse, PT ;  /* 0x000000152400720c */ /* 0x080fe40003f66270 */
[-C--:B------:R-:W-:Y:S02]  /*2980*/  ISETP.GE.AND P2, PT, R34, R21.reuse, PT ;  /* 0x000000152200720c */ /* 0x080fe40003f46270 */
[----:B------:R-:W-:-:S07]  /*2990*/  ISETP.GE.AND P0, PT, R32, R21, PT ;  /* 0x000000152000720c */ /* 0x000fce0003f06270 */
[----:B------:R-:W-:Y:S04]  /*29a0*/  @!P4 STG.E desc[UR16][R4.64], R3 ;  /* 0x000000030400c986 */ /* 0x000fe8000c101910 */
[----:B------:R1:W-:Y:S04]  /*29b0*/  @!P3 STG.E desc[UR16][R4.64+0x80], R7 ;  /* 0x000080070400b986 */ /* 0x0003e8000c101910 */
[----:B------:R-:W-:Y:S04]  /*29c0*/  @!P2 STG.E desc[UR16][R4.64+0x100], R9 ;  /* 0x000100090400a986 */ /* 0x000fe8000c101910 */
[----:B------:R2:W-:Y:S01]  /*29d0*/  @!P0 STG.E desc[UR16][R4.64+0x180], R11 ;  /* 0x0001800b04008986 */ /* 0x0005e2000c101910 */
[----:B------:R-:W-:Y:S08]  /*29e0*/  BAR.SYNC.DEFER_BLOCKING 0x0 ;  /* 0x0000000000007b1d */ /* 0x000ff00000010000 */
[----:B-1----:R-:W2:Y:S01]  /*29f0*/  LDC.64 R6, c[0x0][0x520] ;  /* 0x00014800ff067b82 */ /* 0x002ea20000000a00 */
[----:B------:R1:W-:Y:S01]  /*2a00*/  STS.128 [R0], R12 ;  /* 0x0000000c00007388 */ /* 0x0003e20000000c00 */
[----:B------:R-:W-:-:S03]  /*2a10*/  NOP ;  /* 0x0000000000007918 */ /* 0x000fc60000000000 */
[----:B------:R-:W-:Y:S01]  /*2a20*/  LDS R17, [R2] ;  /* 0x0000000002117984 */ /* 0x000fe20000000800 */
[----:B--2---:R-:W-:-:S03]  /*2a30*/  IMAD.WIDE.U32 R4, R55, R6, UR4 ;  /* 0x0000000437047e25 */ /* 0x004fc6000f8e0006 */
[----:B------:R-:W-:Y:S01]  /*2a40*/  LDS R19, [R2+0x80] ;  /* 0x0000800002137984 */ /* 0x000fe20000000800 */
[----:B------:R-:W-:-:S03]  /*2a50*/  IADD3 R4, P4, PT, R38, R4, RZ ;  /* 0x0000000426047210 */ /* 0x000fc60007f9e0ff */
[----:B------:R-:W-:Y:S01]  /*2a60*/  LDS R21, [R2+0x100] ;  /* 0x0001000002157984 */ /* 0x000fe20000000800 */
[----:B-1----:R-:W-:Y:S02]  /*2a70*/  IMAD R0, R55, R7, R5 ;  /* 0x0000000737007224 */ /* 0x002fe400078e0205 */
[----:B------:R-:W-:Y:S01]  /*2a80*/  FADD.FTZ R12, R12, R47 ;  /* 0x0000002f0c0c7221 */ /* 0x000fe20000010000 */
[----:B------:R-:W-:Y:S03]  /*2a90*/  LDS R23, [R2+0x180] ;  /* 0x0001800002177984 */ /* 0x000fe60000000800 */
[----:B------:R-:W-:Y:S01]  /*2aa0*/  FADD.FTZ R13, R12, R13 ;  /* 0x0000000d0c0d7221 */ /* 0x000fe20000010000 */
[----:B------:R-:W-:Y:S03]  /*2ab0*/  @!P1 STS [UR10+0x200], R31 ;  /* 0x0002001fff009988 */ /* 0x000fe6000800080a */
[----:B------:R-:W-:Y:S01]  /*2ac0*/  FADD.FTZ R14, R13, R14 ;  /* 0x0000000e0d0e7221 */ /* 0x000fe20000010000 */
[----:B------:R-:W-:Y:S03]  /*2ad0*/  BAR.SYNC.DEFER_BLOCKING 0x0 ;  /* 0x0000000000007b1d */ /* 0x000fe60000010000 */
[----:B------:R-:W-:-:S03]  /*2ae0*/  FADD.FTZ R47, R14, R15 ;  /* 0x0000000f0e2f7221 */ /* 0x000fc60000010000 */
[----:B------:R-:W1:Y:S02]  /*2af0*/  LDS R3, [UR10+0x200] ;  /* 0x0002000aff037984 */ /* 0x000e640008000800 */
        /* <DEDUP_REMOVED lines=18> */
.L_x_9585:
        /* <DEDUP_REMOVED lines=34> */
.L_x_9596:
[----:B------:R-:W-:Y:S05]  /*2e40*/  BSYNC.RECONVERGENT B0 ;  /* 0x0000000000007941 */ /* 0x000fea0003800200 */
.L_x_9595:
        /* <DEDUP_REMOVED lines=26> */
.L_x_9598:
[----:B------:R-:W-:Y:S05]  /*2ff0*/  BSYNC.RECONVERGENT B0 ;  /* 0x0000000000007941 */ /* 0x000fea0003800200 */
.L_x_9597:
        /* <DEDUP_REMOVED lines=22> */
.L_x_9600:
[C---:B------:R-:W-:Y:S01]  /*3160*/  LEA R0, R19.reuse, UR4, 0x2 ;  /* 0x0000000413007c11 */ /* 0x040fe2000f8e10ff */
[----:B------:R-:W-:Y:S01]  /*3170*/  IMAD.MOV.U32 R8, RZ, RZ, R6 ;  /* 0x000000ffff087224 */ /* 0x000fe200078e0006 */
[----:B------:R-:W-:Y:S01]  /*3180*/  SHF.R.S32.HI R18, RZ, 0x1f, R19 ;  /* 0x0000001fff127819 */ /* 0x000fe20000011413 */
[C---:B-1----:R-:W-:Y:S01]  /*3190*/  IMAD.WIDE.U32 R12, R19.reuse, UR28, RZ ;  /* 0x0000001c130c7c25 */ /* 0x042fe2000f8e00ff */
[----:B------:R-:W-:Y:S01]  /*31a0*/  MOV R9, R55 ;  /* 0x0000003700097202 */ /* 0x000fe20000000f00 */
[----:B------:R-:W1:Y:S02]  /*31b0*/  LDS R21, [R0+0x14c8] ;  /* 0x0014c80000157984 */ /* 0x000e640000000800 */
        /* <DEDUP_REMOVED lines=18> */
[----:B------:R-:W-:-:S04]  /*32e0*/  IMAD.WIDE.U32 R12, R19, UR30, RZ ;  /* 0x0000001e130c7c25 */ /* 0x000fc8000f8e00ff */
[----:B------:R-:W-:-:S04]  /*32f0*/  IMAD.WIDE.U32 R8, R19, UR18, R8 ;  /* 0x0000001213087c25 */ /* 0x000fc8000f8e0008 */
[C---:B------:R-:W-:Y:S01]  /*3300*/  IMAD R17, R19.reuse, UR19, R16 ;  /* 0x0000001313117c24 */ /* 0x040fe2000f8e0210 */
[----:B------:R-:W-:Y:S01]  /*3310*/  LEA R16, P1, R12, R52, 0x2 ;  /* 0x000000340c107211 */ /* 0x000fe200078210ff */
[----:B------:R-:W-:Y:S01]  /*3320*/  IMAD R27, R19, UR31, R20 ;  /* 0x0000001f131b7c24 */ /* 0x000fe2000f8e0214 */
[----:B-1----:R-:W-:Y:S01]  /*3330*/  LEA R10, P0, R8, UR22, 0x2 ;  /* 0x00000016080a7c11 */ /* 0x002fe2000f8010ff */
[----:B------:R-:W-:-:S03]  /*3340*/  IMAD.IADD R11, R9, 0x1, R17 ;  /* 0x00000001090b7824 */ /* 0x000fc600078e0211 */
[----:B------:R-:W-:Y:S02]  /*3350*/  IADD3 R9, PT, PT, R13, R27, RZ ;  /* 0x0000001b0d097210 */ /* 0x000fe40007ffe0ff */
[----:B------:R-:W-:Y:S02]  /*3360*/  LEA.HI.X R11, R8, UR23, R11, 0x2, P0 ;  /* 0x00000017080b7c11 */ /* 0x000fe400080f140b */
        /* <DEDUP_REMOVED lines=18> */
.L_x_9599:
[----:B------:R-:W-:Y:S05]  /*3490*/  EXIT ;  /* 0x000000000000794d */ /* 0x000fea0003800000 */
.L_x_9601:
        /* <DEDUP_REMOVED lines=14> */
.L_x_10538:


//--------------------- .text._Z25selective_scan_bwd_kernelI32Selective_Scan_bwd_kernel_traitsILi32ELi4ELb0ELb0ELb0ELb1ELb0EffEEv12SSMParamsBwd --------------------------
	.section	.text._Z25selective_scan_bwd_kernelI32Selective_Scan_bwd_kernel_traitsILi32ELi4ELb0ELb0ELb0ELb1ELb0EffEEv12SSMParamsBwd,"ax",@progbits
	.align	128
        .global         _Z25selective_scan_bwd_kernelI32Selective_Scan_bwd_kernel_traitsILi32ELi4ELb0ELb0ELb0ELb1ELb0EffEEv12SSMParamsBwd
        .type           _Z25selective_scan_bwd_kernelI32Selective_Scan_bwd_kernel_traitsILi32ELi4ELb0ELb0ELb0ELb1ELb0EffEEv12SSMParamsBwd,@function
        .size           _Z25selective_scan_bwd_kernelI32Selective_Scan_bwd_kernel_traitsILi32ELi4ELb0ELb0ELb0ELb1ELb0EffEEv12SSMParamsBwd,(.L_x_10539 - _Z25selective_scan_bwd_kernelI32Selective_Scan_bwd_kernel_traitsILi32ELi4ELb0ELb0ELb0ELb1ELb0EffEEv12SSMParamsBwd)
        .other          _Z25selective_scan_bwd_kernelI32Selective_Scan_bwd_kernel_traitsILi32ELi4ELb0ELb0ELb0ELb1ELb0EffEEv12SSMParamsBwd,@"STO_CUDA_ENTRY STV_DEFAULT"
_Z25selective_scan_bwd_kernelI32Selective_Scan_bwd_kernel_traitsILi32ELi4ELb0ELb0ELb0ELb1ELb0EffEEv12SSMParamsBwd:
.text._Z25selective_scan_bwd_kernelI32Selective_Scan_bwd_kernel_traitsILi32ELi4ELb0ELb0ELb0ELb1ELb0EffEEv12SSMParamsBwd:
        /* <DEDUP_REMOVED lines=39> */
[----:B------:R-:W1:Y:S04]  /*0270*/  LDCU.64 UR8, c[0x0][0x3b8] ;  /* 0x00007700ff0877ac */ /* 0x000e680008000a00 */
        /* <DEDUP_REMOVED lines=15> */
[----:B-1----:R-:W-:Y:S01]  /*0370*/  @P0 IMAD R5, R3, R10, RZ ;  /* 0x0000000a03050224 */ /* 0x002fe200078e02ff */
[----:B------:R-:W-:Y:S01]  /*0380*/  IADD3 R40, P3, PT, R11, R2, RZ ;  /* 0x000000020b287210 */ /* 0x000fe20007f7e0ff */
[----:B------:R-:W-:Y:S01]  /*0390*/  IMAD.WIDE.U32 R6, R0, UR8, RZ ;  /* 0x0000000800067c25 */ /* 0x000fe2000f8e00ff */
[----:B------:R-:W-:-:S03]  /*03a0*/  CS2R R20, SRZ ;  /* 0x0000000000147805 */ /* 0x000fc6000001ff00 */
[C---:B------:R-:W-:Y:S01]  /*03b0*/  IMAD.WIDE.U32 R2, R0.reuse, R16, UR4 ;  /* 0x0000000400027e25 */ /* 0x040fe2000f8e0010 */
[----:B------:R-:W-:Y:S02]  /*03c0*/  IADD3 R47, P4, PT, R11, R4, RZ ;  /* 0x000000040b2f7210 */ /* 0x000fe40007f9e0ff */
[----:B------:R-:W-:Y:S01]  /*03d0*/  SHF.R.S32.HI R4, RZ, 0x1f, R11 ;  /* 0x0000001fff047819 */ /* 0x000fe2000001140b */
[----:B------:R-:W-:Y:S01]  /*03e0*/  IMAD R35, R0, UR9, R7 ;  /* 0x0000000900237c24 */ /* 0x000fe2000f8e0207 */
[----:B------:R-:W-:Y:S01]  /*03f0*/  LEA R34, P2, R6, R18, 0x2 ;  /* 0x0000001206227211 */ /* 0x000fe200078410ff */
[----:B---3--:R-:W-:Y:S01]  /*0400*/  @P0 IMAD.WIDE R20, R5, 0x8, R8 ;  /* 0x0000000805140825 */ /* 0x008fe200078e0208 */
[----:B------:R-:W-:-:S03]  /*0410*/  IADD3 R11, P0, PT, R11, R2, RZ ;  /* 0x000000020b0b7210 */ /* 0x000fc60007f1e0ff */
[C---:B------:R-:W-:Y:S02]  /*0420*/  IMAD R7, R0.reuse, R17, R3 ;  /* 0x0000001100077224 */ /* 0x040fe400078e0203 */
[----:B------:R-:W-:Y:S01]  /*0430*/  IMAD.WIDE.U32 R2, R0, UR10, RZ ;  /* 0x0000000a00027c25 */ /* 0x000fe2000f8e00ff */
[----:B------:R-:W-:Y:S02]  /*0440*/  LEA.HI.X R35, R6, R19, R35, 0x2, P2 ;  /* 0x0000001306237211 */ /* 0x000fe400010f1423 */
[C---:B------:R-:W-:Y:S01]  /*0450*/  IADD3.X R6, PT, PT, R4.reuse, R13, RZ, P4, !PT ;  /* 0x0000000d04067210 */ /* 0x040fe200027fe4ff */
[C---:B------:R-:W-:Y:S01]  /*0460*/  IMAD.X R5, R4.reuse, 0x1, R15, P3 ;  /* 0x0000000104057824 */ /* 0x040fe200018e060f */
[----:B------:R-:W-:Y:S01]  /*0470*/  IADD3.X R44, PT, PT, R4, R7, RZ, P0, !PT ;  /* 0x00000007042c7210 */ /* 0x000fe200007fe4ff */
[----:B------:R-:W-:Y:S01]  /*0480*/  IMAD R39, R0, UR11, R3 ;  /* 0x0000000b00277c24 */ /* 0x000fe2000f8e0203 */
        /* <DEDUP_REMOVED lines=14> */
[----:B------:R-:W-:Y:S01]  /*0570*/  IMAD.MOV.U32 R55, RZ, RZ, RZ ;  /* 0x000000ffff377224 */ /* 0x000fe200078e00ff */
[----:B------:R-:W-:Y:S01]  /*0580*/  MOV R41, RZ ;  /* 0x000000ff00297202 */ /* 0x000fe20000000f00 */
[----:B------:R-:W-:Y:S01]  /*0590*/  UMOV UR4, 0x400 ;  /* 0x0000040000047882 */ /* 0x000fe20000000000 */
[----:B------:R-:W3:Y:S03]  /*05a0*/  LDCU UR8, c[0x0][0x394] ;  /* 0x00007280ff0877ac */ /* 0x000ee60008000800 */
[----:B------:R-:W4:Y:S01]  /*05b0*/  LDC.64 R4, c[0x0][0x440] ;  /* 0x00011000ff047b82 */ /* 0x000f220000000a00 */
[----:B--2---:R-:W-:-:S04]  /*05c0*/  IMAD.WIDE.U32 R42, R0, UR6, RZ ;  /* 0x00000006002a7c25 */ /* 0x004fc8000f8e00ff */
[----:B------:R-:W-:Y:S01]  /*05d0*/  IMAD R2, R0, UR7, R43 ;  /* 0x0000000700027c24 */ /* 0x000fe2000f8e022b */
[----:B-1----:R-:W-:Y:S01]  /*05e0*/  ULEA UR4, UR5, UR4, 0x18 ;  /* 0x0000000405047291 */ /* 0x002fe2000f8ec0ff */
[----:B------:R-:W-:-:S05]  /*05f0*/  MOV R43, R3 ;  /* 0x00000003002b7202 */ /* 0x000fca0000000f00 */
[----:B------:R-:W-:Y:S02]  /*0600*/  MOV R57, UR4 ;  /* 0x0000000400397c02 */ /* 0x000fe40008000f00 */
[----:B0-----:R-:W-:Y:S02]  /*0610*/  SHF.L.U32 R50, R38, 0x2, RZ ;  /* 0x0000000226327819 */ /* 0x001fe400000006ff */
[----:B----4-:R-:W-:Y:S02]  /*0620*/  LEA R37, P0, R42, R4, 0x2 ;  /* 0x000000042a257211 */ /* 0x010fe400078010ff */
[----:B------:R-:W-:Y:S02]  /*0630*/  LOP3.LUT R3, R50, 0xf80, RZ, 0xc0, !PT ;  /* 0x00000f8032037812 */ /* 0x000fe400078ec0ff */
[----:B------:R-:W-:Y:S02]  /*0640*/  LEA.HI.X R42, R42, R5, R2, 0x2, P0 ;  /* 0x000000052a2a7211 */ /* 0x000fe400000f1402 */
[----:B------:R-:W-:-:S02]  /*0650*/  LOP3.LUT R48, R3, 0x1f, R38, 0xf8, !PT ;  /* 0x0000001f03307812 */ /* 0x000fc400078ef826 */
[C---:B------:R-:W-:Y:S02]  /*0660*/  LOP3.LUT R90, R38.reuse, 0x1f, RZ, 0xc0, !PT ;  /* 0x0000001f265a7812 */ /* 0x040fe400078ec0ff */
[----:B------:R-:W-:Y:S02]  /*0670*/  IADD3 R49, PT, PT, R38, 0x200, RZ ;  /* 0x0000020026317810 */ /* 0x000fe40007ffe0ff */
[----:B------:R-:W-:Y:S02]  /*0680*/  IADD3 R50, PT, PT, R50, R57, RZ ;  /* 0x0000003932327210 */ /* 0x000fe40007ffe0ff */
[C---:B------:R-:W-:Y:S02]  /*0690*/  LOP3.LUT R51, R48.reuse, 0x20, RZ, 0xfc, !PT ;  /* 0x0000002030337812 */ /* 0x040fe400078efcff */
[C---:B------:R-:W-:Y:S02]  /*06a0*/  LOP3.LUT R52, R48.reuse, 0x40, RZ, 0xfc, !PT ;  /* 0x0000004030347812 */ /* 0x040fe400078efcff */
[----:B---3--:R-:W-:-:S07]  /*06b0*/  LOP3.LUT R45, R48, 0x60, RZ, 0xfc, !PT ;  /* 0x00000060302d7812 */ /* 0x008fce00078efcff */
.L_x_9618:
[----:B0-----:R-:W0:Y:S01]  /*06c0*/  LDC R54, c[0x0][0x388] ;  /* 0x0000e200ff367b82 */ /* 0x001e220000000800 */
[----:B------:R-:W-:Y:S01]  /*06d0*/  UIADD3 UR9, UPT, UPT, UR8, -0x1, URZ ;  /* 0xffffffff08097890 */ /* 0x000fe2000fffe0ff */
[----:B------:R-:W-:Y:S01]  /*06e0*/  SHF.L.U32 R4, R48, 0x2, RZ ;  /* 0x0000000230047819 */ /* 0x000fe200000006ff */
[----:B------:R-:W-:Y:S01]  /*06f0*/  HFMA2 R5, -RZ, RZ, 0, 0 ;  /* 0x00000000ff057431 */ /* 0x000fe200000001ff */
[----:B------:R-:W-:Y:S01]  /*0700*/  MOV R7, RZ ;  /* 0x000000ff00077202 */ /* 0x000fe20000000f00 */
[----:B------:R-:W-:Y:S01]  /*0710*/  USHF.L.U32 UR12, UR9, 0x7, URZ ;  /* 0x00000007090c7899 */ /* 0x000fe200080006ff */
[----:B------:R-:W-:Y:S01]  /*0720*/  IADD3 R2, P4, PT, R4, R53, RZ ;  /* 0x0000003504027210 */ /* 0x000fe20007f9e0ff */
[----:B------:R-:W-:Y:S01]  /*0730*/  HFMA2 R13, -RZ, RZ, 0, 0 ;  /* 0x00000000ff0d7431 */ /* 0x000fe200000001ff */
[----:B------:R-:W-:-:S03]  /*0740*/  MOV R15, RZ ;  /* 0x000000ff000f7202 */ /* 0x000fc60000000f00 */
[----:B------:R-:W-:Y:S01]  /*0750*/  IMAD.X R3, RZ, RZ, R40, P4 ;  /* 0x000000ffff037224 */ /* 0x000fe200020e0628 */
[----:B0-----:R-:W-:-:S04]  /*0760*/  IADD3 R54, PT, PT, R54, -UR12, RZ ;  /* 0x8000000c36367c10 */ /* 0x001fc8000fffe0ff */
[-C--:B------:R-:W-:Y:S01]  /*0770*/  ISETP.GE.AND P0, PT, R48, R54.reuse, PT ;  /* 0x000000363000720c */ /* 0x080fe20003f06270 */
[----:B------:R-:W-:Y:S01]  /*0780*/  BAR.SYNC.DEFER_BLOCKING 0x0 ;  /* 0x0000000000007b1d */ /* 0x000fe20000010000 */
[-C--:B------:R-:W-:Y:S02]  /*0790*/  ISETP.GE.AND P1, PT, R51, R54.reuse, PT ;  /* 0x000000363300720c */ /* 0x080fe40003f26270 */
[-C--:B------:R-:W-:Y:S02]  /*07a0*/  ISETP.GE.AND P2, PT, R52, R54.reuse, PT ;  /* 0x000000363400720c */ /* 0x080fe40003f46270 */
[----:B------:R-:W-:-:S07]  /*07b0*/  ISETP.GE.AND P3, PT, R45, R54, PT ;  /* 0x000000362d00720c */ /* 0x000fce0003f66270 */
[----:B------:R-:W2:Y:S04]  /*07c0*/  @!P0 LDG.E R5, desc[UR16][R2.64] ;  /* 0x0000001002058981 */ /* 0x000ea8000c1e1900 */
[----:B------:R-:W3:Y:S04]  /*07d0*/  @!P1 LDG.E R7, desc[UR16][R2.64+0x80] ;  /* 0x0000801002079981 */ /* 0x000ee8000c1e1900 */
[----:B------:R-:W4:Y:S04]  /*07e0*/  @!P2 LDG.E R13, desc[UR16][R2.64+0x100] ;  /* 0x00010010020da981 */ /* 0x000f28000c1e1900 */
[----:B------:R-:W4:Y:S01]  /*07f0*/  @!P3 LDG.E R15, desc[UR16][R2.64+0x180] ;  /* 0x00018010020fb981 */ /* 0x000f22000c1e1900 */
[----:B------:R-:W-:Y:S01]  /*0800*/  IADD3 R22, P4, PT, R4, R46, RZ ;  /* 0x0000002e04167210 */ /* 0x000fe20007f9e0ff */
[----:B------:R-:W-:Y:S01]  /*0810*/  HFMA2 R17, -RZ, RZ, 0, 0 ;  /* 0x00000000ff117431 */ /* 0x000fe200000001ff */
[----:B------:R-:W-:Y:S01]  /*0820*/  MOV R19, RZ ;  /* 0x000000ff00137202 */ /* 0x000fe20000000f00 */
[----:B------:R-:W0:Y:S01]  /*0830*/  S2R R60, SR_LANEID ;  /* 0x00000000003c7919 */ /* 0x000e220000000000 */
[----:B------:R-:W-:Y:S01]  /*0840*/  HFMA2 R25, -RZ, RZ, 0, 0 ;  /* 0x00000000ff197431 */ /* 0x000fe200000001ff */
[----:B------:R-:W-:Y:S01]  /*0850*/  MOV R27, RZ ;  /* 0x000000ff001b7202 */ /* 0x000fe20000000f00 */
[----:B------:R-:W-:Y:S01]  /*0860*/  IMAD.X R23, RZ, RZ, R47, P4 ;  /* 0x000000ffff177224 */ /* 0x000fe200020e062f */
[----:B0-----:R-:W-:-:S02]  /*0870*/  LEA R56, R60, R57, 0x2 ;  /* 0x000000393c387211 */ /* 0x001fc400078e10ff */
[----:B------:R-:W-:-:S03]  /*0880*/  LEA R58, R60, R57, 0x4 ;  /* 0x000000393c3a7211 */ /* 0x000fc600078e20ff */
[----:B--2---:R-:W-:Y:S04]  /*0890*/  STS [R56], R5 ;  /* 0x0000000538007388 */ /* 0x004fe80000000800 */
[----:B---3--:R-:W-:Y:S04]  /*08a0*/  STS [R56+0x80], R7 ;  /* 0x0000800738007388 */ /* 0x008fe80000000800 */
[----:B----4-:R-:W-:Y:S04]  /*08b0*/  STS [R56+0x100], R13 ;  /* 0x0001000d38007388 */ /* 0x010fe80000000800 */
        /* <DEDUP_REMOVED lines=9> */
[----:B------:R-:W-:-:S02]  /*0950*/  HFMA2 R29, -RZ, RZ, 0, 0 ;  /* 0x00000000ff1d7431 */ /* 0x000fc400000001ff */
[----:B------:R-:W-:Y:S01]  /*0960*/  IMAD.MOV.U32 R31, RZ, RZ, RZ ;  /* 0x000000ffff1f7224 */ /* 0x000fe200078e00ff */
[----:B------:R-:W-:Y:S01]  /*0970*/  MOV R63, RZ ;  /* 0x000000ff003f7202 */ /* 0x000fe20000000f00 */
[----:B------:R-:W-:Y:S01]  /*0980*/  HFMA2 R65, -RZ, RZ, 0, 0 ;  /* 0x00000000ff417431 */ /* 0x000fe200000001ff */
[----:B------:R-:W-:Y:S01]  /*0990*/  IADD3.X R3, PT, PT, RZ, R44, RZ, P4, !PT ;  /* 0x0000002cff037210 */ /* 0x000fe200027fe4ff */
[----:B--2---:R-:W-:Y:S04]  /*09a0*/  STS [R56], R17 ;  /* 0x0000001138007388 */ /* 0x004fe80000000800 */
[----:B---3--:R-:W-:Y:S04]  /*09b0*/  STS [R56+0x80], R19 ;  /* 0x0000801338007388 */ /* 0x008fe80000000800 */
[----:B----4-:R-:W-:Y:S04]  /*09c0*/  STS [R56+0x100], R25 ;  /* 0x0001001938007388 */ /* 0x010fe80000000800 */
[----:B------:R-:W-:Y:S01]  /*09d0*/  STS [R56+0x180], R27 ;  /* 0x0001801b38007388 */ /* 0x000fe20000000800 */
[----:B------:R-:W-:-:S03]  /*09e0*/  NOP ;  /* 0x0000000000007918 */ /* 0x000fc60000000000 */
[----:B------:R-:W0:Y:S01]  /*09f0*/  LDS.128 R12, [R58] ;  /* 0x000000003a0c7984 */ /* 0x000e220000000c00 */
[----:B------:R-:W-:Y:S06]  /*0a00*/  BAR.SYNC.DEFER_BLOCKING 0x0 ;  /* 0x0000000000007b1d */ /* 0x000fec0000010000 */
[----:B------:R-:W2:Y:S04]  /*0a10*/  @!P0 LDG.E R29, desc[UR16][R2.64] ;  /* 0x00000010021d8981 */ /* 0x000ea8000c1e1900 */
[----:B------:R-:W3:Y:S04]  /*0a20*/  @!P1 LDG.E R31, desc[UR16][R2.64+0x80] ;  /* 0x00008010021f9981 */ /* 0x000ee8000c1e1900 */
[----:B------:R-:W4:Y:S04]  /*0a30*/  @!P2 LDG.E R63, desc[UR16][R2.64+0x100] ;  /* 0x00010010023fa981 */ /* 0x000f28000c1e1900 */
[----:B------:R-:W4:Y:S01]  /*0a40*/  @!P3 LDG.E R65, desc[UR16][R2.64+0x180] ;  /* 0x000180100241b981 */ /* 0x000f22000c1e1900 */
[--C-:B0----5:R-:W-:Y:S01]  /*0a50*/  FADD.FTZ R61, R12, R33.reuse ;  /* 0x000000210c3d7221 */ /* 0x121fe20000010000 */
[--C-:B------:R-:W-:Y:S01]  /*0a60*/  FADD.FTZ R62, R13, R33.reuse ;  /* 0x000000210d3e7221 */ /* 0x100fe20000010000 */
[--C-:B------:R-:W-:Y:S01]  /*0a70*/  FADD.FTZ R59, R14, R33.reuse ;  /* 0x000000210e3b7221 */ /* 0x100fe20000010000 */
[----:B------:R-:W-:Y:S01]  /*0a80*/  FADD.FTZ R64, R15, R33 ;  /* 0x000000210f407221 */ /* 0x000fe20000010000 */
[----:B------:R-:W-:Y:S01]  /*0a90*/  BSSY.RECONVERGENT B0, `(.L_x_9603) ;  /* 0x000002a000007945 */ /* 0x000fe20003800200 */
[----:B------:R-:W-:-:S02]  /*0aa0*/  FSETP.GTU.FTZ.AND P2, PT, R61, 20, PT ;  /* 0x41a000003d00780b */ /* 0x000fc40003f5c000 */
[----:B------:R-:W-:Y:S02]  /*0ab0*/  FSETP.GTU.FTZ.AND P3, PT, R62, 20, PT ;  /* 0x41a000003e00780b */ /* 0x000fe40003f7c000 */
[----:B------:R-:W-:Y:S02]  /*0ac0*/  FSETP.GTU.FTZ.AND P0, PT, R59, 20, PT ;  /* 0x41a000003b00780b */ /* 0x000fe40003f1c000 */
[----:B------:R-:W-:Y:S01]  /*0ad0*/  FSETP.GTU.FTZ.AND P1, PT, R64, 20, PT ;  /* 0x41a000004000780b */ /* 0x000fe20003f3c000 */
[----:B--2---:R0:W-:Y:S04]  /*0ae0*/  STS [R56], R29 ;  /* 0x0000001d38007388 */ /* 0x0041e80000000800 */
[----:B---3--:R0:W-:Y:S04]  /*0af0*/  STS [R56+0x80], R31 ;  /* 0x0000801f38007388 */ /* 0x0081e80000000800 */
[----:B----4-:R0:W-:Y:S04]  /*0b00*/  STS [R56+0x100], R63 ;  /* 0x0001003f38007388 */ /* 0x0101e80000000800 */
[----:B------:R0:W-:Y:S01]  /*0b10*/  STS [R56+0x180], R65 ;  /* 0x0001804138007388 */ /* 0x0001e20000000800 */
[----:B------:R-:W-:-:S03]  /*0b20*/  NOP ;  /* 0x0000000000007918 */ /* 0x000fc60000000000 */
[----:B------:R0:W1:Y:S01]  /*0b30*/  LDS.128 R4, [R58] ;  /* 0x000000003a047984 */ /* 0x0000620000000c00 */
[----:B------:R-:W-:Y:S05]  /*0b40*/  @P2 BRA `(.L_x_9604) ;  /* 0x0000000000782947 */ /* 0x000fea0003800000 */
        /* <DEDUP_REMOVED lines=30> */
.L_x_9604:
[----:B------:R-:W-:Y:S05]  /*0d30*/  BSYNC.RECONVERGENT B0 ;  /* 0x0000000000007941 */ /* 0x000fea0003800200 */
.L_x_9603:
[----:B------:R-:W-:Y:S04]  /*0d40*/  BSSY.RECONVERGENT B0, `(.L_x_9605) ;  /* 0x0000020000007945 */ /* 0x000fe80003800200 */
[----:B------:R-:W-:Y:S05]  /*0d50*/  @P3 BRA `(.L_x_9606) ;  /* 0x0000000000783947 */ /* 0x000fea0003800000 */
[----:B------:R-:W-:Y:S01]  /*0d60*/  FMUL.FTZ R62, R62, 1.4426950216293334961 ;  /* 0x3fb8aa3b3e3e7820 */ /* 0x000fe20000410000 */
[----:B------:R-:W-:Y:S01]  /*0d70*/  MOV R15, 0x3e800000 ;  /* 0x3e800000000f7802 */ /* 0x000fe20000000f00 */
[----:B------:R-:W-:Y:S02]  /*0d80*/  HFMA2 R14, -RZ, RZ, 1.3056640625, -1.8671875 ;  /* 0x3d39bf78ff0e7431 */ /* 0x000fe400000001ff */
        /* <DEDUP_REMOVED lines=27> */
.L_x_9606:
[----:B------:R-:W-:Y:S05]  /*0f40*/  BSYNC.RECONVERGENT B0 ;  /* 0x0000000000007941 */ /* 0x000fea0003800200 */
.L_x_9605:
[----:B------:R-:W-:Y:S04]  /*0f50*/  BSSY.RECONVERGENT B0, `(.L_x_9607) ;  /* 0x0000020000007945 */ /* 0x000fe80003800200 */
[----:B------:R-:W-:Y:S05]  /*0f60*/  @P0 BRA `(.L_x_9608) ;  /* 0x0000000000780947 */ /* 0x000fea0003800000 */
[----:B------:R-:W-:Y:S01]  /*0f70*/  FMUL.FTZ R59, R59, 1.4426950216293334961 ;  /* 0x3fb8aa3b3b3b7820 */ /* 0x000fe20000410000 */
[----:B------:R-:W-:Y:S02]  /*0f80*/  IMAD.MOV.U32 R15, RZ, RZ, 0x3e800000 ;  /* 0x3e800000ff0f7424 */ /* 0x000fe400078e00ff */
[----:B------:R-:W-:Y:S01]  /*0f90*/  HFMA2 R14, -RZ, RZ, 1.3056640625, -1.8671875 ;  /* 0x3d39bf78ff0e7431 */ /* 0x000fe200000001ff */
        /* <DEDUP_REMOVED lines=27> */
.L_x_9608:
[----:B------:R-:W-:Y:S05]  /*1150*/  BSYNC.RECONVERGENT B0 ;  /* 0x0000000000007941 */ /* 0x000fea0003800200 */
.L_x_9607:
[----:B------:R-:W-:Y:S04]  /*1160*/  BSSY.RECONVERGENT B0, `(.L_x_9609) ;  /* 0x0000020000007945 */ /* 0x000fe80003800200 */
[----:B------:R-:W-:Y:S05]  /*1170*/  @P1 BRA `(.L_x_9610) ;  /* 0x0000000000781947 */ /* 0x000fea0003800000 */
[----:B------:R-:W-:Y:S01]  /*1180*/  FMUL.FTZ R64, R64, 1.4426950216293334961 ;  /* 0x3fb8aa3b40407820 */ /* 0x000fe20000410000 */
[----:B------:R-:W-:Y:S02]  /*1190*/  HFMA2 R15, -RZ, RZ, 1.625, 0 ;  /* 0x3e800000ff0f7431 */ /* 0x000fe400000001ff */
[----:B------:R-:W-:Y:S01]  /*11a0*/  IMAD.MOV.U32 R14, RZ, RZ, 0x3d39bf78 ;  /* 0x3d39bf78ff0e7424 */ /* 0x000fe200078e00ff */
        /* <DEDUP_REMOVED lines=27> */
.L_x_9610:
[----:B------:R-:W-:Y:S05]  /*1360*/  BSYNC.RECONVERGENT B0 ;  /* 0x0000000000007941 */ /* 0x000fea0003800200 */
.L_x_9609:
[----:B------:R-:W2:Y:S01]  /*1370*/  LDCU UR7, c[0x0][0x38c] ;  /* 0x00007180ff0777ac */ /* 0x000ea20008000800 */
[----:B-1----:R-:W-:Y:S01]  /*1380*/  FFMA.FTZ R2, R8, R4, R41 ;  /* 0x0000000408027223 */ /* 0x002fe20000010029 */
[----:B------:R-:W-:Y:S02]  /*1390*/  CS2R R14, SRZ ;  /* 0x00000000000e7805 */ /* 0x000fe4000001ff00 */
[----:B------:R-:W-:Y:S01]  /*13a0*/  CS2R R12, SRZ ;  /* 0x00000000000c7805 */ /* 0x000fe2000001ff00 */
[-C--:B------:R-:W-:Y:S01]  /*13b0*/  FMUL.FTZ R16, R4, R32.reuse ;  /* 0x0000002004107220 */ /* 0x080fe20000410000 */
[----:B------:R-:W-:Y:S01]  /*13c0*/  FFMA.FTZ R3, R9, R5, R2 ;  /* 0x0000000509037223 */ /* 0x000fe20000010002 */
[-C--:B------:R-:W-:Y:S01]  /*13d0*/  FMUL.FTZ R17, R5, R32.reuse ;  /* 0x0000002005117220 */ /* 0x080fe20000410000 */
[-C--:B------:R-:W-:Y:S01]  /*13e0*/  FMUL.FTZ R18, R6, R32.reuse ;  /* 0x0000002006127220 */ /* 0x080fe20000410000 */
[----:B------:R-:W-:Y:S01]  /*13f0*/  FMUL.FTZ R19, R7, R32 ;  /* 0x0000002007137220 */ /* 0x000fe20000410000 */
[----:B------:R-:W-:-:S04]  /*1400*/  FFMA.FTZ R2, R10, R6, R3 ;  /* 0x000000060a027223 */ /* 0x000fc80000010003 */
[----:B------:R-:W-:Y:S01]  /*1410*/  FFMA.FTZ R41, R11, R7, R2 ;  /* 0x000000070b297223 */ /* 0x000fe20000010002 */
[----:B--2---:R-:W-:Y:S01]  /*1420*/  UISETP.GE.AND UP0, UPT, UR7, 0x1, UPT ;  /* 0x000000010700788c */ /* 0x004fe2000bf06270 */
[----:B------:R-:W-:Y:S08]  /*1430*/  BAR.SYNC.DEFER_BLOCKING 0x0 ;  /* 0x0000000000007b1d */ /* 0x000ff00000010000 */
[----:B------:R-:W-:Y:S05]  /*1440*/  BRA.U !UP0, `(.L_x_9611) ;  /* 0x0000001108387547 */ /* 0x000fea000b800000 */
[----:B------:R-:W1:Y:S01]  /*1450*/  LDC R15, c[0x0][0x394] ;  /* 0x0000e500ff0f7b82 */ /* 0x000e620000000800 */
[----:B------:R-:W-:Y:S01]  /*1460*/  USHF.L.U32 UR4, UR9, 0x8, URZ ;  /* 0x0000000809047899 */ /* 0x000fe200080006ff */
[----:B------:R-:W-:Y:S01]  /*1470*/  ISETP.NE.AND P1, PT, R38, RZ, PT ;  /* 0x000000ff2600720c */ /* 0x000fe20003f25270 */
[----:B------:R-:W-:Y:S01]  /*1480*/  UIADD3 UR5, UPT, UPT, UR8, -0x2, URZ ;  /* 0xfffffffe08057890 */ /* 0x000fe2000fffe0ff */
[----:B0-----:R-:W-:Y:S01]  /*1490*/  FMUL.FTZ R63, R8, R61 ;  /* 0x0000003d083f7220 */ /* 0x001fe20000410000 */
[----:B------:R-:W-:Y:S01]  /*14a0*/  ULOP3.LUT UR4, UR4, 0x100, URZ, 0xc0, !UPT ;  /* 0x0000010004047892 */ /* 0x000fe2000f8ec0ff */
[----:B------:R-:W-:Y:S01]  /*14b0*/  FMUL.FTZ R66, R9, R62 ;  /* 0x0000003e09427220 */ /* 0x000fe20000410000 */
[----:B------:R-:W-:Y:S01]  /*14c0*/  UIMAD UR5, UR5, UR7, URZ ;  /* 0x00000007050572a4 */ /* 0x000fe2000f8e02ff */
[----:B------:R-:W0:Y:S01]  /*14d0*/  LDC.64 R2, c[0x0][0x3e0] ;  /* 0x0000f800ff027b82 */ /* 0x000e220000000a00 */
[----:B------:R-:W-:Y:S01]  /*14e0*/  USHF.L.U32 UR6, UR8, 0xa, URZ ;  /* 0x0000000a08067899 */ /* 0x000fe200080006ff */
[----:B------:R-:W-:Y:S01]  /*14f0*/  FMUL.FTZ R65, R10, R59 ;  /* 0x0000003b0a417220 */ /* 0x000fe20000410000 */
[----:B------:R-:W-:Y:S01]  /*1500*/  FMUL.FTZ R67, R11, R64 ;  /* 0x000000400b437220 */ /* 0x000fe20000410000 */
[----:B------:R-:W-:Y:S01]  /*1510*/  IADD3 R68, PT, PT, R57, 0xcc8, RZ ;  /* 0x00000cc839447810 */ /* 0x000fe20007ffe0ff */
[----:B------:R-:W-:Y:S01]  /*1520*/  IMAD.MOV.U32 R74, RZ, RZ, R39 ;  /* 0x000000ffff4a7224 */ /* 0x000fe200078e0027 */
[----:B------:R-:W-:Y:S01]  /*1530*/  MOV R69, R37 ;  /* 0x0000002500457202 */ /* 0x000fe20000000f00 */
[----:B------:R-:W-:Y:S01]  /*1540*/  UIADD3 UR10, UPT, UPT, -UR7, URZ, URZ ;  /* 0x000000ff070a7290 */ /* 0x000fe2000fffe1ff */
[----:B------:R-:W2:Y:S01]  /*1550*/  LDC.64 R24, c[0x0][0x3c0] ;  /* 0x0000f000ff187b82 */ /* 0x000ea20000000a00 */
[----:B------:R-:W-:Y:S01]  /*1560*/  MOV R70, R42 ;  /* 0x0000002a00467202 */ /* 0x000fe20000000f00 */
[----:B------:R-:W3:Y:S01]  /*1570*/  LDCU UR11, c[0x0][0x394] ;  /* 0x00007280ff0b77ac */ /* 0x000ee20008000800 */
[----:B------:R-:W-:-:S02]  /*1580*/  MOV R71, R34 ;  /* 0x0000002200477202 */ /* 0x000fc40000000f00 */
[----:B------:R-:W-:Y:S01]  /*1590*/  MOV R72, R35 ;  /* 0x0000002300487202 */ /* 0x000fe20000000f00 */
[----:B------:R-:W-:Y:S01]  /*15a0*/  ULOP3.LUT UR6, UR6, 0x400, URZ, 0xc0, !UPT ;  /* 0x0000040006067892 */ /* 0x000fe2000f8ec0ff */
[----:B------:R-:W-:Y:S01]  /*15b0*/  MOV R73, R36 ;  /* 0x0000002400497202 */ /* 0x000fe20000000f00 */
[----:B------:R-:W4:Y:S01]  /*15c0*/  LDC.64 R26, c[0x0][0x3a8] ;  /* 0x0000ea00ff1a7b82 */ /* 0x000f220000000a00 */
[----:B-1----:R-:W-:Y:S01]  /*15d0*/  ISETP.LE.AND P0, PT, R15, UR8, PT ;  /* 0x000000080f007c0c */ /* 0x002fe2000bf03270 */
[----:B------:R-:W-:Y:S01]  /*15e0*/  HFMA2 R15, -RZ, RZ, 0, 0 ;  /* 0x00000000ff0f7431 */ /* 0x000fe200000001ff */
[----:B------:R-:W-:Y:S02]  /*15f0*/  MOV R75, R57 ;  /* 0x00000039004b7202 */ /* 0x000fe40000000f00 */
[----:B------:R-:W-:Y:S02]  /*1600*/  ISETP.EQ.AND P0, PT, R38, RZ, !P0 ;  /* 0x000000ff2600720c */ /* 0x000fe40004702270 */
[----:B------:R-:W-:Y:S01]  /*1610*/  MOV R76, UR4 ;  /* 0x00000004004c7c02 */ /* 0x000fe20008000f00 */
[----:B------:R-:W1:Y:S01]  /*1620*/  LDC R92, c[0x0][0x394] ;  /* 0x0000e500ff5c7b82 */ /* 0x000e620000000800 */
[----:B0-----:R-:W-:-:S02]  /*1630*/  SHF.L.U64.HI R77, R2, 0x2, R3 ;  /* 0x00000002024d7819 */ /* 0x001fc40000010203 */
[----:B------:R-:W-:Y:S02]  /*1640*/  MOV R79, UR5 ;  /* 0x00000005004f7c02 */ /* 0x000fe40008000f00 */
[----:B--2---:R-:W-:Y:S02]  /*1650*/  SHF.L.U64.HI R25, R24, 0x2, R25 ;  /* 0x0000000218197819 */ /* 0x004fe40000010219 */
[----:B---34-:R-:W-:-:S07]  /*1660*/  SHF.L.U64.HI R27, R26, 0x2, R27 ;  /* 0x000000021a1b7819 */ /* 0x018fce000001021b */
.L_x_9617:
[----:B------:R-:W-:Y:S02]  /*1670*/  MOV R28, R69 ;  /* 0x00000045001c7202 */ /* 0x000fe40000000f00 */
[----:B------:R-:W-:-:S05]  /*1680*/  MOV R29, R70 ;  /* 0x00000046001d7202 */ /* 0x000fca0000000f00 */
[----:B0-----:R0:W2:Y:S01]  /*1690*/  LDG.E R78, desc[UR16][R28.64] ;  /* 0x000000101c4e7981 */ /* 0x0010a2000c1e1900 */
[----:B------:R-:W-:Y:S02]  /*16a0*/  MOV R31, R74 ;  /* 0x0000004a001f7202 */ /* 0x000fe40000000f00 */
[----:B------:R-:W-:-:S05]  /*16b0*/  MOV R30, R73 ;  /* 0x00000049001e7202 */ /* 0x000fca0000000f00 */
[----:B------:R-:W3:Y:S01]  /*16c0*/  LDG.E R31, desc[UR16][R30.64] ;  /* 0x000000101e1f7981 */ /* 0x000ee2000c1e1900 */
[----:B0-----:R-:W-:Y:S01]  /*16d0*/  MOV R28, R71 ;  /* 0x00000047001c7202 */ /* 0x001fe20000000f00 */
[----:B------:R-:W-:-:S05]  /*16e0*/  IMAD.MOV.U32 R29, RZ, RZ, R72 ;  /* 0x000000ffff1d7224 */ /* 0x000fca00078e0048 */
[----:B------:R-:W3:Y:S01]  /*16f0*/  LDG.E R82, desc[UR16][R28.64] ;  /* 0x000000101c527981 */ /* 0x000ee2000c1e1900 */
[----:B------:R-:W-:Y:S02]  /*1700*/  SEL R84, R76, R49, !P1 ;  /* 0x000000314c547207 */ /* 0x000fe40004800000 */
[----:B------:R-:W-:Y:S02]  /*1710*/  ISETP.NE.AND P1, PT, R38, 0x1f, PT ;  /* 0x0000001f2600780c */ /* 0x000fe40003f25270 */
[----:B------:R-:W-:Y:S01]  /*1720*/  LEA R83, R84, R57, 0x2 ;  /* 0x0000003954537211 */ /* 0x000fe200078e10ff */
[----:B------:R-:W-:Y:S01]  /*1730*/  BSSY.RECONVERGENT B0, `(.L_x_9612) ;  /* 0x0000018000007945 */ /* 0x000fe20003800200 */
[----:B--2---:R-:W-:-:S04]  /*1740*/  FMUL.FTZ R81, R78, 1.4426950216293334961 ;  /* 0x3fb8aa3b4e517820 */ /* 0x004fc80000410000 */
[C---:B------:R-:W-:Y:S01]  /*1750*/  FMUL.FTZ R80, R81.reuse, R61 ;  /* 0x0000003d51507220 */ /* 0x040fe20000410000 */
[C---:B------:R-:W-:Y:S01]  /*1760*/  FMUL.FTZ R3, R81.reuse, R62 ;  /* 0x0000003e51037220 */ /* 0x040fe20000410000 */
[C---:B------:R-:W-:Y:S01]  /*1770*/  FMUL.FTZ R86, R81.reuse, R59 ;  /* 0x0000003b51567220 */ /* 0x040fe20000410000 */
[----:B------:R-:W-:-:S03]  /*1780*/  FMUL.FTZ R81, R81, R64 ;  /* 0x0000004051517220 */ /* 0x000fc60000410000 */
[----:B------:R-:W0:Y:S04]  /*1790*/  MUFU.EX2 R80, R80 ;  /* 0x0000005000507308 */ /* 0x000e280000000800 */
[----:B------:R-:W2:Y:S01]  /*17a0*/  MUFU.EX2 R3, R3 ;  /* 0x0000000300037308 */ /* 0x000ea20000000800 */
[----:B---3--:R-:W-:-:S03]  /*17b0*/  FMUL.FTZ R85, R82, R31 ;  /* 0x0000001f52557220 */ /* 0x008fc60000410000 */
[----:B------:R3:W4:Y:S04]  /*17c0*/  MUFU.EX2 R30, R86 ;  /* 0x00000056001e7308 */ /* 0x0007280000000800 */
[----:B------:R3:W1:Y:S01]  /*17d0*/  MUFU.EX2 R82, R81 ;  /* 0x0000005100527308 */ /* 0x0006620000000800 */
[----:B0-----:R0:W-:Y:S01]  /*17e0*/  STS [R83+0x448], R80 ;  /* 0x0004485053007388 */ /* 0x0011e20000000800 */
[-C--:B------:R-:W-:Y:S01]  /*17f0*/  FMUL.FTZ R84, R4, R85.reuse ;  /* 0x0000005504547220 */ /* 0x080fe20000410000 */
[-C--:B------:R-:W-:Y:S01]  /*1800*/  FMUL.FTZ R31, R5, R85.reuse ;  /* 0x00000055051f7220 */ /* 0x080fe20000410000 */
[-C--:B0-----:R-:W-:Y:S01]  /*1810*/  FMUL.FTZ R83, R6, R85.reuse ;  /* 0x0000005506537220 */ /* 0x081fe20000410000 */
[----:B------:R-:W-:Y:S01]  /*1820*/  FMUL.FTZ R85, R7, R85 ;  /* 0x0000005507557220 */ /* 0x000fe20000410000 */
[----:B------:R-:W-:Y:S06]  /*1830*/  BAR.SYNC.DEFER_BLOCKING 0x0 ;  /* 0x0000000000007b1d */ /* 0x000fec0000010000 */
[----:B-1234-:R-:W-:Y:S05]  /*1840*/  @P1 BRA `(.L_x_9613) ;  /* 0x0000000000141947 */ /* 0x01efea0003800000 */
[----:B------:R-:W-:Y:S01]  /*1850*/  UISETP.NE.AND UP0, UPT, UR8, UR11, UPT ;  /* 0x0000000b0800728c */ /* 0x000fe2000bf05270 */
[----:B------:R-:W-:-:S08]  /*1860*/  MOV R86, 0x3f800000 ;  /* 0x3f80000000567802 */ /* 0x000fd00000000f00 */
[----:B------:R-:W-:Y:S05]  /*1870*/  BRA.U !UP0, `(.L_x_9614) ;  /* 0x00000001080c7547 */ /* 0x000fea000b800000 */
[----:B------:R2:W3:Y:S01]  /*1880*/  LDS R86, [R75+UR6+0x448] ;  /* 0x000448064b567984 */ /* 0x0004e20008000800 */
[----:B------:R-:W-:Y:S05]  /*1890*/  BRA `(.L_x_9614) ;  /* 0x0000000000047947 */ /* 0x000fea0003800000 */
.L_x_9613:
[----:B------:R0:W1:Y:S02]  /*18a0*/  LDS R86, [R50+0xc4c] ;  /* 0x000c4c0032567984 */ /* 0x0000640000000800 */
.L_x_9614:
[----:B------:R-:W-:Y:S05]  /*18b0*/  BSYNC.RECONVERGENT B0 ;  /* 0x0000000000007941 */ /* 0x000fea0003800200 */
.L_x_9612:
        /* <DEDUP_REMOVED lines=8> */
[----:B------:R-:W-:Y:S01]  /*1940*/  FFMA.FTZ R88, R63, R3, R66 ;  /* 0x000000033f587223 */ /* 0x000fe20000010042 */
[----:B------:R-:W-:Y:S01]  /*1950*/  ISETP.NE.AND P1, PT, R90, 0x1f, PT ;  /* 0x0000001f5a00780c */ /* 0x000fe20003f25270 */
[C---:B------:R-:W-:Y:S01]  /*1960*/  FMUL.FTZ R94, R30.reuse, R81 ;  /* 0x000000511e5e7220 */ /* 0x040fe20000410000 */
[C---:B------:R-:W-:Y:S01]  /*1970*/  FFMA.FTZ R89, R30.reuse, R89, R31 ;  /* 0x000000591e597223 */ /* 0x040fe2000001001f */
[----:B------:R-:W-:Y:S01]  /*1980*/  FFMA.FTZ R88, R30, R88, R65 ;  /* 0x000000581e587223 */ /* 0x000fe20000010041 */
[----:B------:R-:W-:Y:S01]  /*1990*/  ISETP.GT.U32.AND P2, PT, R90, 0x1d, PT ;  /* 0x0000001d5a00780c */ /* 0x000fe20003f44070 */
[C---:B------:R-:W-:Y:S01]  /*19a0*/  FMUL.FTZ R81, R3.reuse, R94 ;  /* 0x0000005e03517220 */ /* 0x040fe20000410000 */
[----:B------:R-:W-:Y:S01]  /*19b0*/  FFMA.FTZ R93, R3, R89, R84 ;  /* 0x00000059035d7223 */ /* 0x000fe20000010054 */
[----:B------:R-:W-:Y:S01]  /*19c0*/  FFMA.FTZ R94, R82, R88, R67 ;  /* 0x00000058525e7223 */ /* 0x000fe20000010043 */
[----:B----4-:R-:W-:Y:S01]  /*19d0*/  FMUL.FTZ R29, R80, R3 ;  /* 0x00000003501d7220 */ /* 0x010fe20000410000 */
[----:B------:R-:W-:Y:S01]  /*19e0*/  ISETP.NE.AND P4, PT, R60, RZ, PT ;  /* 0x000000ff3c00720c */ /* 0x000fe20003f85270 */
[----:B------:R-:W1:Y:S01]  /*19f0*/  SHFL.DOWN PT, R96, R81, 0x1, 0x1f ;  /* 0x08201f0051607f89 */ /* 0x000e6200000e0000 */
[----:B------:R-:W-:Y:S01]  /*1a00*/  MOV R88, R93 ;  /* 0x0000005d00587202 */ /* 0x000fe20000000f00 */
[----:B------:R-:W-:Y:S01]  /*1a10*/  FMUL.FTZ R29, R30, R29 ;  /* 0x0000001d1e1d7220 */ /* 0x000fe20000410000 */
[----:B------:R-:W-:Y:S01]  /*1a20*/  ISETP.NE.AND P3, PT, R38, RZ, PT ;  /* 0x000000ff2600720c */ /* 0x000fe20003f65270 */
[----:B------:R-:W3:Y:S01]  /*1a30*/  SHFL.DOWN PT, R95, R93, 0x1, 0x1f ;  /* 0x08201f005d5f7f89 */ /* 0x000ee200000e0000 */
[----:B------:R-:W-:Y:S01]  /*1a40*/  BSSY.RECONVERGENT B0, `(.L_x_9615) ;  /* 0x00000a1000007945 */ /* 0x000fe20003800200 */
[----:B------:R-:W-:-:S02]  /*1a50*/  FMUL.FTZ R89, R82, R29 ;  /* 0x0000001d52597220 */ /* 0x000fc40000410000 */
[----:B------:R-:W4:Y:S01]  /*1a60*/  SHFL.UP PT, R91, R94, 0x1, RZ ;  /* 0x042000005e5b7989 */ /* 0x000f2200000e00ff */
[----:B-1----:R-:W-:Y:S01]  /*1a70*/  @P1 FMUL.FTZ R28, R96, R81 ;  /* 0x00000051601c1220 */ /* 0x002fe20000410000 */
[----:B---3--:R-:W-:-:S04]  /*1a80*/  @P1 FFMA.FTZ R88, R81, R95, R88 ;  /* 0x0000005f51581223 */ /* 0x008fc80000010058 */
[----:B------:R-:W-:Y:S02]  /*1a90*/  @P1 MOV R81, R28 ;  /* 0x0000001c00511202 */ /* 0x000fe40000000f00 */
[----:B------:R-:W1:Y:S01]  /*1aa0*/  SHFL.UP PT, R28, R89, 0x1, RZ ;  /* 0x04200000591c7989 */ /* 0x000e6200000e00ff */
[C---:B----4-:R-:W-:Y:S01]  /*1ab0*/  FFMA.FTZ R91, R89.reuse, R91, R94 ;  /* 0x0000005b595b7223 */ /* 0x050fe2000001005e */
[----:B------:R-:W-:Y:S02]  /*1ac0*/  ISETP.GE.AND P1, PT, R60, 0x1, PT ;  /* 0x000000013c00780c */ /* 0x000fe40003f26270 */
[----:B------:R-:W3:Y:S02]  /*1ad0*/  SHFL.DOWN PT, R96, R81, 0x2, 0x1f ;  /* 0x08401f0051607f89 */ /* 0x000ee400000e0000 */
[----:B------:R-:W-:Y:S02]  /*1ae0*/  FSEL R94, R94, R91, !P1 ;  /* 0x0000005b5e5e7208 */ /* 0x000fe40004800000 */
[----:B------:R-:W4:Y:S04]  /*1af0*/  SHFL.DOWN PT, R93, R88, 0x2, 0x1f ;  /* 0x08401f00585d7f89 */ /* 0x000f2800000e0000 */
[----:B------:R-:W2:Y:S03]  /*1b00*/  SHFL.UP PT, R29, R94, 0x2, RZ ;  /* 0x044000005e1d7989 */ /* 0x000ea600000e00ff */
[----:B-1----:R-:W-:Y:S01]  /*1b10*/  @P1 FMUL.FTZ R89, R89, R28 ;  /* 0x0000001c59591220 */ /* 0x002fe20000410000 */
[----:B------:R-:W-:Y:S01]  /*1b20*/  ISETP.GE.AND P1, PT, R60, 0x2, PT ;  /* 0x000000023c00780c */ /* 0x000fe20003f26270 */
[----:B---3--:R-:W-:-:S03]  /*1b30*/  @!P2 FMUL.FTZ R91, R81, R96 ;  /* 0x00000060515ba220 */ /* 0x008fc60000410000 */
[----:B------:R-:W1:Y:S01]  /*1b40*/  SHFL.UP PT, R28, R89, 0x2, RZ ;  /* 0x04400000591c7989 */ /* 0x000e6200000e00ff */
[----:B----4-:R-:W-:Y:S01]  /*1b50*/  @!P2 FFMA.FTZ R88, R81, R93, R88 ;  /* 0x0000005d5158a223 */ /* 0x010fe20000010058 */
[----:B------:R-:W-:Y:S01]  /*1b60*/  @!P2 IMAD.MOV.U32 R81, RZ, RZ, R91 ;  /* 0x000000ffff51a224 */ /* 0x000fe200078e005b */
[----:B------:R-:W-:Y:S01]  /*1b70*/  ISETP.GT.U32.AND P2, PT, R90, 0x1b, PT ;  /* 0x0000001b5a00780c */ /* 0x000fe20003f44070 */
[----:B--2---:R-:W-:Y:S02]  /*1b80*/  FFMA.FTZ R29, R89, R29, R94 ;  /* 0x0000001d591d7223 */ /* 0x004fe4000001005e */
[----:B------:R-:W2:Y:S04]  /*1b90*/  SHFL.DOWN PT, R93, R88, 0x4, 0x1f ;  /* 0x08801f00585d7f89 */ /* 0x000ea800000e0000 */
[----:B------:R-:W3:Y:S01]  /*1ba0*/  SHFL.DOWN PT, R98, R81, 0x4, 0x1f ;  /* 0x08801f0051627f89 */ /* 0x000ee200000e0000 */
[----:B------:R-:W-:-:S05]  /*1bb0*/  FSEL R96, R94, R29, !P1 ;  /* 0x0000001d5e607208 */ /* 0x000fca0004800000 */
[----:B------:R-:W4:Y:S01]  /*1bc0*/  SHFL.UP PT, R29, R96, 0x4, RZ ;  /* 0x04800000601d7989 */ /* 0x000f2200000e00ff */
[----:B-1----:R-:W-:Y:S01]  /*1bd0*/  @P1 FMUL.FTZ R89, R89, R28 ;  /* 0x0000001c59591220 */ /* 0x002fe20000410000 */
[----:B------:R-:W-:-:S04]  /*1be0*/  ISETP.GE.AND P1, PT, R60, 0x4, PT ;  /* 0x000000043c00780c */ /* 0x000fc80003f26270 */
[----:B------:R-:W1:Y:S01]  /*1bf0*/  SHFL.UP PT, R28, R89, 0x4, RZ ;  /* 0x04800000591c7989 */ /* 0x000e6200000e00ff */
[C---:B--2---:R-:W-:Y:S01]  /*1c00*/  @!P2 FFMA.FTZ R88, R81.reuse, R93, R88 ;  /* 0x0000005d5158a223 */ /* 0x044fe20000010058 */
[----:B---3--:R-:W-:-:S04]  /*1c10*/  @!P2 FMUL.FTZ R91, R81, R98 ;  /* 0x00000062515ba220 */ /* 0x008fc80000410000 */
[----:B------:R-:W2:Y:S01]  /*1c20*/  SHFL.DOWN PT, R95, R88, 0x8, 0x1f ;  /* 0x09001f00585f7f89 */ /* 0x000ea200000e0000 */
[----:B------:R-:W-:Y:S01]  /*1c30*/  @!P2 MOV R81, R91 ;  /* 0x0000005b0051a202 */ /* 0x000fe20000000f00 */
[----:B----4-:R-:W-:Y:S01]  /*1c40*/  FFMA.FTZ R29, R89, R29, R96 ;  /* 0x0000001d591d7223 */ /* 0x010fe20000010060 */
[----:B------:R-:W-:-:S03]  /*1c50*/  ISETP.GT.U32.AND P2, PT, R90, 0x17, PT ;  /* 0x000000175a00780c */ /* 0x000fc60003f44070 */
[----:B------:R-:W3:Y:S01]  /*1c60*/  SHFL.DOWN PT, R98, R81, 0x8, 0x1f ;  /* 0x09001f0051627f89 */ /* 0x000ee200000e0000 */
[----:B------:R-:W-:Y:S02]  /*1c70*/  FSEL R94, R96, R29, !P1 ;  /* 0x0000001d605e7208 */ /* 0x000fe40004800000 */
[----:B------:R-:W-:-:S03]  /*1c80*/  MOV R29, RZ ;  /* 0x000000ff001d7202 */ /* 0x000fc60000000f00 */
[----:B------:R-:W4:Y:S01]  /*1c90*/  SHFL.UP PT, R91, R94, 0x8, RZ ;  /* 0x050000005e5b7989 */ /* 0x000f2200000e00ff */
[----:B-1----:R-:W-:Y:S01]  /*1ca0*/  @P1 FMUL.FTZ R89, R89, R28 ;  /* 0x0000001c59591220 */ /* 0x002fe20000410000 */
[----:B------:R-:W-:Y:S01]  /*1cb0*/  HFMA2 R28, -RZ, RZ, 1.875, 0 ;  /* 0x3f800000ff1c7431 */ /* 0x000fe200000001ff */
[----:B------:R-:W-:-:S03]  /*1cc0*/  ISETP.GE.AND P1, PT, R60, 0x8, PT ;  /* 0x000000083c00780c */ /* 0x000fc60003f26270 */
[----:B------:R-:W1:Y:S01]  /*1cd0*/  SHFL.UP PT, R96, R89, 0x8, RZ ;  /* 0x0500000059607989 */ /* 0x000e6200000e00ff */
[----:B--2---:R-:W-:-:S03]  /*1ce0*/  @!P2 FFMA.FTZ R88, R81, R95, R88 ;  /* 0x0000005f5158a223 */ /* 0x004fc60000010058 */
[----:B------:R-:W-:Y:S04]  /*1cf0*/  @P0 LDS.64 R28, [R68] ;  /* 0x00000000441c0984 */ /* 0x000fe80000000a00 */
[----:B------:R-:W2:Y:S01]  /*1d00*/  SHFL.DOWN PT, R95, R88, 0x10, 0x1f ;  /* 0x0a001f00585f7f89 */ /* 0x000ea200000e0000 */
[----:B---3--:R-:W-:-:S05]  /*1d10*/  @!P2 FMUL.FTZ R93, R81, R98 ;  /* 0x00000062515da220 */ /* 0x008fca0000410000 */
[----:B------:R-:W-:Y:S01]  /*1d20*/  @!P2 MOV R81, R93 ;  /* 0x0000005d0051a202 */ /* 0x000fe20000000f00 */
[----:B----4-:R-:W-:Y:S01]  /*1d30*/  FFMA.FTZ R91, R89, R91, R94 ;  /* 0x0000005b595b7223 */ /* 0x010fe2000001005e */
[----:B------:R-:W-:-:S03]  /*1d40*/  ISETP.GT.U32.AND P2, PT, R90, 0xf, PT ;  /* 0x0000000f5a00780c */ /* 0x000fc60003f44070 */
[----:B------:R-:W3:Y:S01]  /*1d50*/  SHFL.DOWN PT, R98, R81, 0x10, 0x1f ;  /* 0x0a001f0051627f89 */ /* 0x000ee200000e0000 */
[----:B------:R-:W-:Y:S01]  /*1d60*/  FSEL R94, R94, R91, !P1 ;  /* 0x0000005b5e5e7208 */ /* 0x000fe20004800000 */
[----:B-1----:R-:W-:Y:S01]  /*1d70*/  @P1 FMUL.FTZ R89, R89, R96 ;  /* 0x0000006059591220 */ /* 0x002fe20000410000 */
[----:B------:R-:W-:-:S03]  /*1d80*/  ISETP.GE.AND P1, PT, R60, 0x10, PT ;  /* 0x000000103c00780c */ /* 0x000fc60003f26270 */
[----:B------:R-:W1:Y:S04]  /*1d90*/  SHFL.UP PT, R91, R94, 0x10, RZ ;  /* 0x060000005e5b7989 */ /* 0x000e6800000e00ff */
[----:B------:R-:W4:Y:S01]  /*1da0*/  SHFL.UP PT, R96, R89, 0x10, RZ ;  /* 0x0600000059607989 */ /* 0x000f2200000e00ff */
[----:B--2---:R-:W-:-:S03]  /*1db0*/  @!P2 FFMA.FTZ R88, R81, R95, R88 ;  /* 0x0000005f5158a223 */ /* 0x004fc60000010058 */
[----:B------:R-:W-:Y:S01]  /*1dc0*/  SHFL.IDX PT, R100, R29, RZ, 0x1f ;  /* 0x00001fff1d647589 */ /* 0x000fe200000e0000 */
[----:B---3--:R-:W-:-:S03]  /*1dd0*/  @!P2 FMUL.FTZ R93, R81, R98 ;  /* 0x00000062515da220 */ /* 0x008fc60000410000 */
[----:B------:R-:W-:Y:S02]  /*1de0*/  SHFL.DOWN PT, R98, R88, 0x1, 0x1f ;  /* 0x08201f0058627f89 */ /* 0x000fe400000e0000 */
[----:B------:R-:W-:Y:S01]  /*1df0*/  @!P2 MOV R81, R93 ;  /* 0x0000005d0051a202 */ /* 0x000fe20000000f00 */
[C---:B-1----:R-:W-:Y:S01]  /*1e00*/  FFMA.FTZ R91, R89.reuse, R91, R94 ;  /* 0x0000005b595b7223 */ /* 0x042fe2000001005e */
[----:B------:R-:W-:Y:S01]  /*1e10*/  ISETP.NE.AND P2, PT, R38, 0x1f, PT ;  /* 0x0000001f2600780c */ /* 0x000fe20003f45270 */
[----:B------:R-:W-:Y:S01]  /*1e20*/  SHFL.IDX PT, R88, R88, RZ, 0x1f ;  /* 0x00001fff58587589 */ /* 0x000fe200000e0000 */
[----:B----4-:R-:W-:Y:S02]  /*1e30*/  @P1 FMUL.FTZ R89, R89, R96 ;  /* 0x0000006059591220 */ /* 0x010fe40000410000 */
[----:B------:R-:W-:Y:S01]  /*1e40*/  FSEL R94, R94, R91, !P1 ;  /* 0x0000005b5e5e7208 */ /* 0x000fe20004800000 */
[----:B------:R-:W1:Y:S01]  /*1e50*/  SHFL.DOWN PT, R93, R81, 0x1, 0x1f ;  /* 0x08201f00515d7f89 */ /* 0x000e6200000e0000 */
[----:B------:R-:W-:-:S03]  /*1e60*/  ISETP.NE.AND P1, PT, R38, RZ, PT ;  /* 0x000000ff2600720c */ /* 0x000fc60003f25270 */
[----:B------:R-:W-:Y:S04]  /*1e70*/  SHFL.UP PT, R89, R89, 0x1, RZ ;  /* 0x0420000059597989 */ /* 0x000fe800000e00ff */
[----:B------:R-:W-:Y:S04]  /*1e80*/  SHFL.UP PT, R94, R94, 0x1, RZ ;  /* 0x042000005e5e7989 */ /* 0x000fe800000e00ff */
[----:B------:R-:W2:Y:S01]  /*1e90*/  SHFL.IDX PT, R81, R81, RZ, 0x1f ;  /* 0x00001fff51517589 */ /* 0x000ea200000e0000 */
[----:B-1----:R-:W-:Y:S01]  /*1ea0*/  @P2 FFMA.FTZ R100, R93, R100, R98 ;  /* 0x000000645d642223 */ /* 0x002fe20000010062 */
[----:B------:R-:W-:-:S03]  /*1eb0*/  ISETP.GT.AND P2, PT, R60, 0x1e, PT ;  /* 0x0000001e3c00780c */ /* 0x000fc60003f44270 */
[----:B------:R-:W-:-:S04]  /*1ec0*/  FFMA.FTZ R85, R100, R86, R85 ;  /* 0x0000005664557223 */ /* 0x000fc80000010055 */
[----:B------:R-:W-:Y:S01]  /*1ed0*/  FFMA.FTZ R83, R82, R85, R83 ;  /* 0x0000005552537223 */ /* 0x000fe20000010053 */
[C---:B--2---:R-:W-:Y:S01]  /*1ee0*/  FFMA.FTZ R29, R81.reuse, R29, R88 ;  /* 0x0000001d511d7223 */ /* 0x044fe20000010058 */
[----:B------:R-:W-:Y:S01]  /*1ef0*/  FMUL.FTZ R28, R81, R28 ;  /* 0x0000001c511c7220 */ /* 0x000fe20000410000 */
[C---:B------:R-:W-:Y:S01]  /*1f00*/  FMUL.FTZ R88, R78.reuse, R85 ;  /* 0x000000554e587220 */ /* 0x040fe20000410000 */
[----:B------:R-:W-:-:S03]  /*1f10*/  FMUL.FTZ R95, R78, R83 ;  /* 0x000000534e5f7220 */ /* 0x000fc60000410000 */
[----:B------:R-:W-:Y:S04]  /*1f20*/  @!P3 STS.64 [R68], R28 ;  /* 0x0000001c4400b388 */ /* 0x000fe80000000a00 */
[----:B-----5:R1:W2:Y:S02]  /*1f30*/  SHFL.IDX PT, R91, R87, RZ, 0x1f ;  /* 0x00001fff575b7589 */ /* 0x0202a400000e0000 */
[----:B-1----:R-:W-:-:S04]  /*1f40*/  FMUL.FTZ R87, R83, R59 ;  /* 0x0000003b53577220 */ /* 0x002fc80000410000 */
[----:B------:R-:W-:Y:S01]  /*1f50*/  FADD.FTZ R18, R87, R18 ;  /* 0x0000001257127221 */ /* 0x000fe20000010000 */
[----:B--2---:R-:W-:-:S04]  /*1f60*/  @P1 FFMA.FTZ R91, R89, R91, R94 ;  /* 0x0000005b595b1223 */ /* 0x004fc8000001005e */
[----:B------:R-:W-:Y:S01]  /*1f70*/  FFMA.FTZ R86, R80, R91, R63 ;  /* 0x0000005b50567223 */ /* 0x000fe2000001003f */
[----:B------:R-:W-:-:S03]  /*1f80*/  FFMA.FTZ R91, R30, R83, R31 ;  /* 0x000000531e5b7223 */ /* 0x000fc6000001001f */
[CC--:B------:R-:W-:Y:S01]  /*1f90*/  FFMA.FTZ R31, R3.reuse, R86.reuse, R66 ;  /* 0x00000056031f7223 */ /* 0x0c0fe20000010042 */
[----:B------:R-:W-:Y:S01]  /*1fa0*/  FFMA.FTZ R89, R3, R91, R84 ;  /* 0x0000005b03597223 */ /* 0x000fe20000010054 */
[----:B------:R-:W-:Y:S01]  /*1fb0*/  FFMA.FTZ R80, R4, R86, RZ ;  /* 0x0000005604507223 */ /* 0x000fe200000100ff */
[----:B------:R-:W-:Y:S01]  /*1fc0*/  FADD.FTZ R84, -R63, R86 ;  /* 0x000000563f547221 */ /* 0x000fe20000010100 */
[----:B------:R-:W-:Y:S01]  /*1fd0*/  FFMA.FTZ R96, R30, R31, R65 ;  /* 0x0000001f1e607223 */ /* 0x000fe20000010041 */
[----:B------:R-:W-:Y:S01]  /*1fe0*/  FMUL.FTZ R3, R89, R61 ;  /* 0x0000003d59037220 */ /* 0x000fe20000410000 */
        /* <DEDUP_REMOVED lines=16> */
[----:B------:R-:W-:Y:S01]  /*20f0*/  FMUL.FTZ R95, R94, R95 ;  /* 0x0000005f5e5f7220 */ /* 0x000fe20000410000 */
[----:B------:R-:W2:Y:S01]  /*2100*/  SHFL.DOWN PT, R31, R96, 0x1, 0x1f ;  /* 0x08201f00601f7f89 */ /* 0x000ea200000e0000 */
[----:B------:R-:W-:Y:S01]  /*2110*/  FMUL.FTZ R81, R84, R81 ;  /* 0x0000005154517220 */ /* 0x000fe20000410000 */
[----:B------:R-:W-:Y:S01]  /*2120*/  FMUL.FTZ R88, R97, R88 ;  /* 0x0000005861587220 */ /* 0x000fe20000410000 */
[----:B------:R-:W-:Y:S01]  /*2130*/  FFMA.FTZ R95, R10, R83, R95 ;  /* 0x000000530a5f7223 */ /* 0x000fe2000001005f */
[----:B------:R-:W3:Y:S01]  /*2140*/  SHFL.DOWN PT, R30, R99, 0x1, 0x1f ;  /* 0x08201f00631e7f89 */ /* 0x000ee200000e0000 */
        /* <DEDUP_REMOVED lines=8> */
[----:B--2---:R-:W-:Y:S01]  /*21d0*/  @!P2 FADD.FTZ R96, R96, R31 ;  /* 0x0000001f6060a221 */ /* 0x004fe20000010000 */
[----:B-1----:R-:W-:Y:S01]  /*21e0*/  @!P4 LEA R57, R98, R93, 0x18 ;  /* 0x0000005d6239c211 */ /* 0x002fe200078ec0ff */
[----:B---3--:R-:W-:-:S03]  /*21f0*/  @!P2 FADD.FTZ R99, R99, R30 ;  /* 0x0000001e6363a221 */ /* 0x008fc60000010000 */
[----:B------:R-:W1:Y:S01]  /*2200*/  SHFL.DOWN PT, R31, R96, 0x2, 0x1f ;  /* 0x08401f00601f7f89 */ /* 0x000e6200000e0000 */
[----:B------:R-:W-:Y:S01]  /*2210*/  ISETP.GT.AND P2, PT, R60, 0x1d, PT ;  /* 0x0000001d3c00780c */ /* 0x000fe20003f44270 */
[----:B------:R-:W-:Y:S02]  /*2220*/  FMUL.FTZ R93, R78, R91 ;  /* 0x0000005b4e5d7220 */ /* 0x000fe40000410000 */
[----:B------:R-:W2:Y:S02]  /*2230*/  SHFL.DOWN PT, R30, R99, 0x2, 0x1f ;  /* 0x08401f00631e7f89 */ /* 0x000ea400000e0000 */
[----:B------:R-:W-:-:S04]  /*2240*/  FMUL.FTZ R86, R86, R93 ;  /* 0x0000005d56567220 */ /* 0x000fc80000410000 */
[----:B------:R-:W-:-:S04]  /*2250*/  FFMA.FTZ R86, R9, R91, R86 ;  /* 0x0000005b09567223 */ /* 0x000fc80000010056 */
        /* <DEDUP_REMOVED lines=31> */
.L_x_9616:
[----:B------:R-:W-:Y:S05]  /*2450*/  BSYNC.RECONVERGENT B0 ;  /* 0x0000000000007941 */ /* 0x000fea0003800200 */
.L_x_9615:
        /* <DEDUP_REMOVED lines=13> */
.L_x_9611:
[----:B------:R-:W-:Y:S01]  /*2530*/  BAR.SYNC.DEFER_BLOCKING 0x0 ;  /* 0x0000000000007b1d */ /* 0x000fe20000010000 */
[-C--:B------:R-:W-:Y:S01]  /*2540*/  ISETP.GE.AND P0, PT, R48, R54.reuse, PT ;  /* 0x000000363000720c */ /* 0x080fe20003f06270 */
[----:B------:R-:W-:Y:S01]  /*2550*/  HFMA2 R3, -RZ, RZ, 0, 0 ;  /* 0x00000000ff037431 */ /* 0x000fe200000001ff */
[-C--:B------:R-:W-:Y:S01]  /*2560*/  ISETP.GE.AND P1, PT, R51, R54.reuse, PT ;  /* 0x000000363300720c */ /* 0x080fe20003f26270 */
[----:B------:R-:W-:Y:S01]  /*2570*/  HFMA2 R11, -RZ, RZ, 0, 0 ;  /* 0x00000000ff0b7431 */ /* 0x000fe200000001ff */
[-C--:B------:R-:W-:Y:S01]  /*2580*/  ISETP.GE.AND P2, PT, R52, R54.reuse, PT ;  /* 0x000000363400720c */ /* 0x080fe20003f46270 */
[----:B------:R-:W-:Y:S01]  /*2590*/  IMAD.MOV.U32 R25, RZ, RZ, RZ ;  /* 0x000000ffff197224 */ /* 0x000fe200078e00ff */
[----:B------:R-:W-:Y:S02]  /*25a0*/  ISETP.GE.AND P3, PT, R45, R54, PT ;  /* 0x000000362d00720c */ /* 0x000fe40003f66270 */
[----:B------:R-:W-:Y:S01]  /*25b0*/  MOV R9, RZ ;  /* 0x000000ff00097202 */ /* 0x000fe20000000f00 */
[----:B------:R-:W1:Y:S01]  /*25c0*/  S2UR UR5, SR_CgaCtaId ;  /* 0x00000000000579c3 */ /* 0x000e620000008800 */
[----:B------:R-:W-:Y:S01]  /*25d0*/  UMOV UR4, 0x400 ;  /* 0x0000040000047882 */ /* 0x000fe20000000000 */
[----:B------:R-:W2:Y:S02]  /*25e0*/  LDCU.64 UR10, c[0x0][0x4f8] ;  /* 0x00009f00ff0a77ac */ /* 0x000ea40008000a00 */
[----:B------:R-:W3:Y:S04]  /*25f0*/  @!P0 LDG.E R3, desc[UR16][R22.64] ;  /* 0x0000001016038981 */ /* 0x000ee8000c1e1900 */
[----:B------:R-:W4:Y:S04]  /*2600*/  @!P1 LDG.E R9, desc[UR16][R22.64+0x80] ;  /* 0x0000801016099981 */ /* 0x000f28000c1e1900 */
[----:B------:R-:W5:Y:S04]  /*2610*/  @!P2 LDG.E R11, desc[UR16][R22.64+0x100] ;  /* 0x00010010160ba981 */ /* 0x000f68000c1e1900 */
[----:B------:R-:W2:Y:S01]  /*2620*/  @!P3 LDG.E R25, desc[UR16][R22.64+0x180] ;  /* 0x000180101619b981 */ /* 0x000ea2000c1e1900 */
[----:B------:R-:W-:Y:S01]  /*2630*/  ISETP.NE.AND P0, PT, R38, RZ, PT ;  /* 0x000000ff2600720c */ /* 0x000fe20003f05270 */
[----:B-1----:R-:W-:-:S02]  /*2640*/  ULEA UR4, UR5, UR4, 0x18 ;  /* 0x0000000405047291 */ /* 0x002fc4000f8ec0ff */
[----:B------:R-:W-:Y:S02]  /*2650*/  USHF.R.S32.HI UR7, URZ, 0x1f, UR12 ;  /* 0x0000001fff077899 */ /* 0x000fe4000801140c */
[----:B------:R-:W-:Y:S01]  /*2660*/  UMOV UR6, UR12 ;  /* 0x0000000c00067c82 */ /* 0x000fe20008000000 */
[----:B------:R-:W-:Y:S01]  /*2670*/  UISETP.GT.AND UP0, UPT, UR8, 0x1, UPT ;  /* 0x000000010800788c */ /* 0x000fe2000bf04270 */
[----:B------:R-:W-:Y:S02]  /*2680*/  MOV R57, UR4 ;  /* 0x0000000400397c02 */ /* 0x000fe40008000f00 */
[----:B------:R-:W-:Y:S01]  /*2690*/  UMOV UR8, UR9 ;  /* 0x0000000900087c82 */ /* 0x000fe20008000000 */
[----:B---3--:R-:W-:Y:S04]  /*26a0*/  STS [R56], R3 ;  /* 0x0000000338007388 */ /* 0x008fe80000000800 */
[----:B----4-:R-:W-:Y:S04]  /*26b0*/  STS [R56+0x80], R9 ;  /* 0x0000800938007388 */ /* 0x010fe80000000800 */
[----:B-----5:R-:W-:Y:S04]  /*26c0*/  STS [R56+0x100], R11 ;  /* 0x0001000b38007388 */ /* 0x020fe80000000800 */
[----:B--2---:R1:W-:Y:S01]  /*26d0*/  STS [R56+0x180], R25 ;  /* 0x0001801938007388 */ /* 0x0043e20000000800 */
[----:B------:R-:W-:-:S03]  /*26e0*/  NOP ;  /* 0x0000000000007918 */ /* 0x000fc60000000000 */
[----:B------:R-:W2:Y:S01]  /*26f0*/  LDS.128 R4, [R58] ;  /* 0x000000003a047984 */ /* 0x000ea20000000c00 */
[----:B-1----:R-:W1:Y:S08]  /*2700*/  LDC.64 R24, c[0x0][0x500] ;  /* 0x00014000ff187b82 */ /* 0x002e700000000a00 */
[----:B------:R-:W-:Y:S06]  /*2710*/  BAR.SYNC.DEFER_BLOCKING 0x0 ;  /* 0x0000000000007b1d */ /* 0x000fec0000010000 */
[----:B------:R3:W-:Y:S01]  /*2720*/  STS.128 [R58], R16 ;  /* 0x000000103a007388 */ /* 0x0007e20000000c00 */
[----:B------:R-:W-:-:S03]  /*2730*/  NOP ;  /* 0x0000000000007918 */ /* 0x000fc60000000000 */
[----:B------:R-:W-:Y:S04]  /*2740*/  LDS R9, [R56] ;  /* 0x0000000038097984 */ /* 0x000fe80000000800 */
[----:B------:R-:W-:Y:S01]  /*2750*/  LDS R11, [R56+0x80] ;  /* 0x00008000380b7984 */ /* 0x000fe20000000800 */
[--C-:B--2---:R-:W-:Y:S01]  /*2760*/  FADD.FTZ R4, R4, R33.reuse ;  /* 0x0000002104047221 */ /* 0x104fe20000010000 */
[--C-:B------:R-:W-:Y:S01]  /*2770*/  FADD.FTZ R5, R5, R33.reuse ;  /* 0x0000002105057221 */ /* 0x100fe20000010000 */
[--C-:B------:R-:W-:Y:S01]  /*2780*/  FADD.FTZ R6, R6, R33.reuse ;  /* 0x0000002106067221 */ /* 0x100fe20000010000 */
[----:B------:R-:W-:Y:S01]  /*2790*/  LDS R17, [R56+0x100] ;  /* 0x0001000038117984 */ /* 0x000fe20000000800 */
[----:B------:R-:W-:Y:S01]  /*27a0*/  FADD.FTZ R7, R7, R33 ;  /* 0x0000002107077221 */ /* 0x000fe20000010000 */
[----:B------:R-:W-:-:S02]  /*27b0*/  FSETP.GTU.FTZ.AND P4, PT, R4, 20, PT ;  /* 0x41a000000400780b */ /* 0x000fc40003f9c000 */
[----:B------:R-:W-:Y:S01]  /*27c0*/  LDS R19, [R56+0x180] ;  /* 0x0001800038137984 */ /* 0x000fe20000000800 */
[----:B------:R-:W-:Y:S02]  /*27d0*/  FSETP.GTU.FTZ.AND P5, PT, R5, 20, PT ;  /* 0x41a000000500780b */ /* 0x000fe40003fbc000 */
[----:B------:R-:W-:Y:S01]  /*27e0*/  FSETP.GTU.FTZ.AND P3, PT, R6, 20, PT ;  /* 0x41a000000600780b */ /* 0x000fe20003f7c000 */
[----:B------:R-:W-:Y:S01]  /*27f0*/  @!P0 STS [UR4+0x200], R54 ;  /* 0x00020036ff008988 */ /* 0x000fe20008000804 */
[----:B------:R-:W-:Y:S01]  /*2800*/  UIMAD.WIDE.U32 UR4, UR18, UR10, UR6 ;  /* 0x0000000a120472a5 */ /* 0x000fe2000f8e0006 */
[----:B------:R-:W-:Y:S03]  /*2810*/  BAR.SYNC.DEFER_BLOCKING 0x0 ;  /* 0x0000000000007b1d */ /* 0x000fe60000010000 */
[----:B------:R-:W-:Y:S01]  /*2820*/  UIMAD UR5, UR18, UR11, UR5 ;  /* 0x0000000b120572a4 */ /* 0x000fe2000f8e0205 */
[----:B------:R-:W-:Y:S01]  /*2830*/  FSETP.GTU.FTZ.AND P2, PT, R7, 20, PT ;  /* 0x41a000000700780b */ /* 0x000fe20003f5c000 */
[----:B------:R-:W-:-:S03]  /*2840*/  @!P4 FMUL.FTZ R2, R4, -1.4426950216293334961 ;  /* 0xbfb8aa3b0402c820 */ /* 0x000fc60000410000 */
[----:B------:R-:W-:Y:S01]  /*2850*/  @!P5 FMUL.FTZ R3, R5, -1.4426950216293334961 ;  /* 0xbfb8aa3b0503d820 */ /* 0x000fe20000410000 */
[----:B------:R-:W2:Y:S01]  /*2860*/  LDCU.64 UR10, c[0x0][0x550] ;  /* 0x0000aa00ff0a77ac */ /* 0x000ea20008000a00 */
[----:B------:R-:W-:Y:S01]  /*2870*/  @!P3 FMUL.FTZ R6, R6, -1.4426950216293334961 ;  /* 0xbfb8aa3b0606b820 */ /* 0x000fe20000410000 */
[----:B------:R-:W4:Y:S04]  /*2880*/  @!P4 MUFU.EX2 R2, R2 ;  /* 0x000000020002c308 */ /* 0x000f280000000800 */
[----:B------:R-:W5:Y:S02]  /*2890*/  @!P5 MUFU.EX2 R3, R3 ;  /* 0x000000030003d308 */ /* 0x000f640000000800 */
[----:B------:R-:W-:Y:S02]  /*28a0*/  @!P2 FMUL.FTZ R7, R7, -1.4426950216293334961 ;  /* 0xbfb8aa3b0707a820 */ /* 0x000fe40000410000 */
[----:B------:R-:W0:Y:S04]  /*28b0*/  @!P3 MUFU.EX2 R6, R6 ;  /* 0x000000060006b308 */ /* 0x000e280000000800 */
[----:B------:R-:W2:Y:S01]  /*28c0*/  @!P2 MUFU.EX2 R7, R7 ;  /* 0x000000070007a308 */ /* 0x000ea20000000800 */
[----:B----4-:R-:W-:Y:S01]  /*28d0*/  @!P4 FADD.FTZ R4, R2, 1 ;  /* 0x3f8000000204c421 */ /* 0x010fe20000010000 */
[----:B------:R-:W4:Y:S01]  /*28e0*/  LDS R8, [R57+0x200] ;  /* 0x0002000039087984 */ /* 0x000f220000000800 */
[----:B-----5:R-:W-:-:S02]  /*28f0*/  @!P5 FADD.FTZ R5, R3, 1 ;  /* 0x3f8000000305d421 */ /* 0x020fc40000010000 */
[----:B------:R-:W5:Y:S01]  /*2900*/  @!P4 MUFU.RCP R23, R4 ;  /* 0x000000040017c308 */ /* 0x000f620000001000 */
[----:B-1----:R-:W-:Y:S01]  /*2910*/  IMAD.WIDE.U32 R2, R0, R24, UR4 ;  /* 0x0000000400027e25 */ /* 0x002fe2000f8e0018 */
[----:B------:R-:W1:Y:S03]  /*2920*/  LDCU.64 UR4, c[0x0][0x518] ;  /* 0x0000a300ff0477ac */ /* 0x000e660008000a00 */
[----:B0-----:R-:W-:Y:S01]  /*2930*/  @!P3 FADD.FTZ R6, R6, 1 ;  /* 0x3f8000000606b421 */ /* 0x001fe20000010000 */
[----:B---3--:R-:W-:Y:S01]  /*2940*/  IMAD R16, R0, R25, R3 ;  /* 0x0000001900107224 */ /* 0x008fe200078e0203 */
[----:B------:R-:W-:Y:S01]  /*2950*/  IADD3 R3, P1, PT, R48, R2, RZ ;  /* 0x0000000230037210 */ /* 0x000fe20007f3e0ff */
[----:B--2---:R-:W-:Y:S01]  /*2960*/  @!P2 FADD.FTZ R7, R7, 1 ;  /* 0x3f8000000707a421 */ /* 0x004fe20000010000 */
[----:B------:R-:W0:Y:S02]  /*2970*/  @!P5 MUFU.RCP R10, R5 ;  /* 0x00000005000ad308 */ /* 0x000e240000001000 */
[----:B------:R-:W-:-:S02]  /*2980*/  IADD3.X R16, PT, PT, RZ, R16, RZ, P1, !PT ;  /* 0x00000010ff107210 */ /* 0x000fc40000ffe4ff */
[----:B------:R-:W-:-:S04]  /*2990*/  LEA R2, P1, R3, UR10, 0x2 ;  /* 0x0000000a03027c11 */ /* 0x000fc8000f8210ff */
[----:B------:R-:W-:Y:S01]  /*29a0*/  LEA.HI.X R3, R3, UR11, R16, 0x2, P1 ;  /* 0x0000000b03037c11 */ /* 0x000fe200088f1410 */
[----:B------:R-:W2:Y:S01]  /*29b0*/  @!P3 MUFU.RCP R25, R6 ;  /* 0x000000060019b308 */ /* 0x000ea20000001000 */
[----:B-----5:R-:W-:Y:S01]  /*29c0*/  @!P4 FMUL.FTZ R12, R12, R23 ;  /* 0x000000170c0cc220 */ /* 0x020fe20000410000 */
[----:B-1----:R-:W-:-:S04]  /*29d0*/  UIMAD.WIDE.U32 UR6, UR18, UR4, UR6 ;  /* 0x00000004120672a5 */ /* 0x002fc8000f8e0006 */
[----:B------:R-:W-:Y:S02]  /*29e0*/  UIMAD UR7, UR18, UR5, UR7 ;  /* 0x00000005120772a4 */ /* 0x000fe4000f8e0207 */
[----:B------:R-:W1:Y:S01]  /*29f0*/  @!P2 MUFU.RCP R4, R7 ;  /* 0x000000070004a308 */ /* 0x000e620000001000 */
[----:B0-----:R-:W-:Y:S01]  /*2a00*/  @!P5 FMUL.FTZ R13, R13, R10 ;  /* 0x0000000a0d0dd220 */ /* 0x001fe20000410000 */
[----:B------:R-:W0:Y:S01]  /*2a10*/  LDCU.64 UR4, c[0x0][0x560] ;  /* 0x0000ac00ff0477ac */ /* 0x000e220008000a00 */
[----:B--2---:R-:W-:Y:S01]  /*2a20*/  @!P3 FMUL.FTZ R14, R14, R25 ;  /* 0x000000190e0eb220 */ /* 0x004fe20000410000 */
[-C--:B----4-:R-:W-:Y:S02]  /*2a30*/  ISETP.GE.AND P1, PT, R48, R8.reuse, PT ;  /* 0x000000083000720c */ /* 0x090fe40003f26270 */
[-C--:B------:R-:W-:Y:S02]  /*2a40*/  ISETP.GE.AND P4, PT, R51, R8.reuse, PT ;  /* 0x000000083300720c */ /* 0x080fe40003f86270 */
[----:B------:R-:W-:-:S02]  /*2a50*/  ISETP.GE.AND P5, PT, R52, R8, PT ;  /* 0x000000083400720c */ /* 0x000fc40003fa6270 */
[----:B------:R-:W-:Y:S01]  /*2a60*/  ISETP.GE.AND P6, PT, R45, R8, PT ;  /* 0x000000082d00720c */ /* 0x000fe20003fc6270 */
[----:B-1----:R-:W-:-:S06]  /*2a70*/  @!P2 FMUL.FTZ R15, R15, R4 ;  /* 0x000000040f0fa220 */ /* 0x002fcc0000410000 */
        /* <DEDUP_REMOVED lines=40> */
.L_x_9602:
        /* <DEDUP_REMOVED lines=34> */
.L_x_9620:
[----:B------:R-:W-:Y:S05]  /*2f20*/  BSYNC.RECONVERGENT B0 ;  /* 0x0000000000007941 */ /* 0x000fea0003800200 */
.L_x_9619:
        /* <DEDUP_REMOVED lines=26> */
.L_x_9622:
[----:B------:R-:W-:Y:S05]  /*30d0*/  BSYNC.RECONVERGENT B0 ;  /* 0x0000000000007941 */ /* 0x000fea0003800200 */
.L_x_9621:
        /* <DEDUP_REMOVED lines=22> */
.L_x_9624:
        /* <DEDUP_REMOVED lines=51> */
.L_x_9623:
[----:B------:R-:W-:Y:S05]  /*3570*/  EXIT ;  /* 0x000000000000794d */ /* 0x000fea0003800000 */
.L_x_9625:
        /* <DEDUP_REMOVED lines=16> */
.L_x_10539:


//--------------------- .text._Z25selective_scan_bwd_kernelI32Selective_Scan_bwd_kernel_traitsILi32ELi4ELb0ELb0ELb0ELb1ELb1EffEEv12SSMParamsBwd --------------------------
	.section	.text._Z25selective_scan_bwd_kernelI32Selective_Scan_bwd_kernel_traitsILi32ELi4ELb0ELb0ELb0ELb1ELb1EffEEv12SSMParamsBwd,"ax",@progbits
	.align	128
        .global         _Z25selective_scan_bwd_kernelI32Selective_Scan_bwd_kernel_traitsILi32ELi4ELb0ELb0ELb0ELb1ELb1EffEEv12SSMParamsBwd
        .type           _Z25selective_scan_bwd_kernelI32Selective_Scan_bwd_kernel_traitsILi32ELi4ELb0ELb0ELb0ELb1ELb1EffEEv12SSMParamsBwd,@function
        .size           _Z25selective_scan_bwd_kernelI32Selective_Scan_bwd_kernel_traitsILi32ELi4ELb0ELb0ELb0ELb1ELb1EffEEv12SSMParamsBwd,(.L_x_10540 - _Z25selective_scan_bwd_kernelI32Selective_Scan_bwd_kernel_traitsILi32ELi4ELb0ELb0ELb0ELb1ELb1EffEEv12SSMParamsBwd)
        .other          _Z25selective_scan_bwd_kernelI32Selective_Scan_bwd_kernel_traitsILi32ELi4ELb0ELb0ELb0ELb1ELb1EffEEv12SSMParamsBwd,@"STO_CUDA_ENTRY STV_DEFAULT"
_Z25selective_scan_bwd_kernelI32Selective_Scan_bwd_kernel_traitsILi32ELi4ELb0ELb0ELb0ELb1ELb1EffEEv12SSMParamsBwd:
.text._Z25selective_scan_bwd_kernelI32Selective_Scan_bwd_kernel_traitsILi32ELi4ELb0ELb0ELb0ELb1ELb1EffEEv12SSMParamsBwd:
        /* <DEDUP_REMOVED lines=43> */
[C---:B------:R-:W-:Y:S01]  /*02b0*/  IMAD R11, R53.reuse, UR11, R3 ;  /* 0x0000000b350b7c24 */ /* 0x040fe2000f8e0203 */
[----:B------:R-:W3:Y:S01]  /*02c0*/  LDCU.64 UR10, c[0x0][0x3d8] ;  /* 0x00007b00ff0a77ac */ /* 0x000ee20008000a00 */
[----:B----4-:R-:W-:Y:S01]  /*02d0*/  @P0 IMAD R0, R0, UR18, R53 ;  /* 0x0000001200000c24 */ /* 0x010fe2000f8e0235 */
[----:B------:R-:W4:Y:S01]  /*02e0*/  LDC.64 R42, c[0x0][0x460] ;  /* 0x00011800ff2a7b82 */ /* 0x000f220000000a00 */
[----:B--2---:R-:W-:Y:S01]  /*02f0*/  UIMAD.WIDE.U32 UR4, UR18, UR6, URZ ;  /* 0x00000006120472a5 */ /* 0x004fe2000f8e00ff */
[----:B------:R-:W-:Y:S01]  /*0300*/  IMAD.WIDE.U32 R4, R53, UR14, R4 ;  /* 0x0000000e35047c25 */ /* 0x000fe2000f8e0004 */
[----:B------:R-:W-:-:S05]  /*0310*/  ISETP.GE.AND P1, PT, R9, 0x1, PT ;  /* 0x000000010900780c */ /* 0x000fca0003f26270 */
[----:B------:R-:W2:Y:S01]  /*0320*/  LDC.64 R18, c[0x0][0x468] ;  /* 0x00011a00ff127b82 */ /* 0x000ea20000000a00 */
[----:B------:R-:W-:Y:S01]  /*0330*/  @P0 IMAD R0, R0, R9, RZ ;  /* 0x0000000900000224 */ /* 0x000fe200078e02ff */
[----:B------:R-:W-:Y:S01]  /*0340*/  UIMAD UR5, UR18, UR7, UR5 ;  /* 0x00000007120572a4 */ /* 0x000fe2000f8e0205 */
[----:B------:R-:W-:-:S05]  /*0350*/  LEA R9, R9, 0xffffff80, 0x7 ;  /* 0xffffff8009097811 */ /* 0x000fca00078e38ff */
[----:B------:R-:W2:Y:S01]  /*0360*/  LDC.64 R20, c[0x0][0x528] ;  /* 0x00014a00ff147b82 */ /* 0x000ea20000000a00 */
[----:B0-----:R-:W-:Y:S01]  /*0370*/  IMAD.WIDE.U32 R50, R53, UR8, RZ ;  /* 0x0000000835327c25 */ /* 0x001fe2000f8e00ff */
[----:B------:R-:W-:-:S03]  /*0380*/  IADD3 R41, P3, PT, R9, R2, RZ ;  /* 0x0000000209297210 */ /* 0x000fc60007f7e0ff */
[C---:B------:R-:W-:Y:S02]  /*0390*/  IMAD R39, R53.reuse, UR15, R5 ;  /* 0x0000000f35277c24 */ /* 0x040fe4000f8e0205 */
        /* <DEDUP_REMOVED lines=17> */
[C---:B----4-:R-:W-:Y:S02]  /*04b0*/  LEA R42, P2, R41.reuse, R42, 0x2 ;  /* 0x0000002a292a7211 */ /* 0x050fe400078410ff */
[----:B--2---:R-:W-:Y:S02]  /*04c0*/  LEA R40, P3, R4, R18, 0x2 ;  /* 0x0000001204287211 */ /* 0x004fe400078610ff */
[----:B------:R-:W-:Y:S02]  /*04d0*/  LEA R38, P4, R2, R20, 0x2 ;  /* 0x0000001402267211 */ /* 0x000fe400078810ff */
[----:B------:R-:W-:Y:S01]  /*04e0*/  LEA.HI.X R46, R46, R49, R0, 0x2, P0 ;  /* 0x000000312e2e7211 */ /* 0x000fe200000f1400 */
[----:B------:R-:W-:Y:S01]  /*04f0*/  HFMA2 R49, -RZ, RZ, 0, 0 ;  /* 0x00000000ff317431 */ /* 0x000fe200000001ff */
[----:B------:R-:W-:Y:S01]  /*0500*/  LEA.HI.X R41, R41, R43, R6, 0x2, P2 ;  /* 0x0000002b29297211 */ /* 0x000fe200010f1406 */
[----:B------:R-:W-:Y:S01]  /*0510*/  IMAD.MOV.U32 R47, RZ, RZ, RZ ;  /* 0x000000ffff2f7224 */ /* 0x000fe200078e00ff */
[----:B------:R-:W-:-:S02]  /*0520*/  LEA.HI.X R39, R4, R19, R39, 0x2, P3 ;  /* 0x0000001304277211 */ /* 0x000fc400018f1427 */
[----:B------:R-:W-:Y:S01]  /*0530*/  LEA.HI.X R36, R2, R21, R36, 0x2, P4 ;  /* 0x0000001502247211 */ /* 0x000fe200020f1424 */
        /* <DEDUP_REMOVED lines=18> */
[----:B------:R-:W-:Y:S02]  /*0660*/  IADD3 R34, PT, PT, R45, 0x200, RZ ;  /* 0x000002002d227810 */ /* 0x000fe40007ffe0ff */
[----:B------:R-:W-:Y:S02]  /*0670*/  IADD3 R32, PT, PT, R32, UR10, RZ ;  /* 0x0000000a20207c10 */ /* 0x000fe4000fffe0ff */
[C---:B------:R-:W-:Y:S02]  /*0680*/  LOP3.LUT R35, R37.reuse, 0x20, RZ, 0xfc, !PT ;  /* 0x0000002025237812 */ /* 0x040fe400078efcff */
[C---:B------:R-:W-:Y:S02]  /*0690*/  LOP3.LUT R33, R37.reuse, 0x40, RZ, 0xfc, !PT ;  /* 0x0000004025217812 */ /* 0x040fe400078efcff */
[----:B---3--:R-:W-:-:S07]  /*06a0*/  LOP3.LUT R31, R37, 0x60, RZ, 0xfc, !PT ;  /* 0x00000060251f7812 */ /* 0x008fce00078efcff */
.L_x_9643:
[----:B0-----:R-:W0:Y:S01]  /*06b0*/  LDC R30, c[0x0][0x388] ;  /* 0x0000e200ff1e7b82 */ /* 0x001e220000000800 */
[----:B------:R-:W-:Y:S01]  /*06c0*/  UIADD3 UR7, UPT, UPT, UR6, -0x1, URZ ;  /* 0xffffffff06077890 */ /* 0x000fe2000fffe0ff */
[----:B------:R-:W-:Y:S01]  /*06d0*/  SHF.L.U32 R29, R37, 0x2, RZ ;  /* 0x00000002251d7819 */ /* 0x000fe200000006ff */
[----:B------:R-:W-:Y:S01]  /*06e0*/  HFMA2 R7, -RZ, RZ, 0, 0 ;  /* 0x00000000ff077431 */ /* 0x000fe200000001ff */
[----:B------:R-:W-:Y:S01]  /*06f0*/  MOV R3, RZ ;  /* 0x000000ff00037202 */ /* 0x000fe20000000f00 */
[----:B------:R-:W-:Y:S01]  /*0700*/  USHF.L.U32 UR19, UR7, 0x7, URZ ;  /* 0x0000000707137899 */ /* 0x000fe200080006ff */
[----:B------:R-:W-:Y:S01]  /*0710*/  IADD3 R4, P4, PT, R29, R42, RZ ;  /* 0x0000002a1d047210 */ /* 0x000fe20007f9e0ff */
[----:B------:R-:W-:Y:S01]  /*0720*/  IMAD.MOV.U32 R13, RZ, RZ, RZ ;  /* 0x000000ffff0d7224 */ /* 0x000fe200078e00ff */
[----:B------:R-:W-:Y:S02]  /*0730*/  MOV R15, RZ ;  /* 0x000000ff000f7202 */ /* 0x000fe40000000f00 */
[----:B------:R-:W-:-:S02]  /*0740*/  IADD3.X R5, PT, PT, RZ, R41, RZ, P4, !PT ;  /* 0x00000029ff057210 */ /* 0x000fc400027fe4ff */
        /* <DEDUP_REMOVED lines=15> */
[----:B------:R-:W-:-:S02]  /*0840*/  MOV R23, RZ ;  /* 0x000000ff00177202 */ /* 0x000fc40000000f00 */
[----:B------:R-:W-:Y:S02]  /*0850*/  IADD3.X R27, PT, PT, RZ, R39, RZ, P4, !PT ;  /* 0x00000027ff1b7210 */ /* 0x000fe400027fe4ff */
[C---:B0-----:R-:W-:Y:S02]  /*0860*/  LEA R2, R55.reuse, UR10, 0x2 ;  /* 0x0000000a37027c11 */ /* 0x041fe4000f8e10ff */
[----:B------:R-:W-:-:S03]  /*0870*/  LEA R0, R55, UR10, 0x4 ;  /* 0x0000000a37007c11 */ /* 0x000fc6000f8e20ff */
[----:B--2---:R0:W-:Y:S04]  /*0880*/  STS [R2], R3 ;  /* 0x0000000302007388 */ /* 0x0041e80000000800 */
[----:B---3--:R-:W-:Y:S04]  /*0890*/  STS [R2+0x80], R7 ;  /* 0x0000800702007388 */ /* 0x008fe80000000800 */
[----:B----4-:R-:W-:Y:S04]  /*08a0*/  STS [R2+0x100], R13 ;  /* 0x0001000d02007388 */ /* 0x010fe80000000800 */
[----:B------:R1:W-:Y:S01]  /*08b0*/  STS [R2+0x180], R15 ;  /* 0x0001800f02007388 */ /* 0x0003e20000000800 */
        /* <DEDUP_REMOVED lines=8> */
[----:B0-----:R-:W-:Y:S01]  /*0940*/  HFMA2 R3, -RZ, RZ, 0, 0 ;  /* 0x00000000ff037431 */ /* 0x001fe200000001ff */
[----:B-1----:R-:W-:Y:S01]  /*0950*/  MOV R15, RZ ;  /* 0x000000ff000f7202 */ /* 0x002fe20000000f00 */
[----:B------:R-:W-:-:S02]  /*0960*/  HFMA2 R29, -RZ, RZ, 0, 0 ;  /* 0x00000000ff1d7431 */ /* 0x000fc400000001ff */
[----:B------:R-:W-:Y:S01]  /*0970*/  IMAD.MOV.U32 R61, RZ, RZ, RZ ;  /* 0x000000ffff3d7224 */ /* 0x000fe200078e00ff */
        /* <DEDUP_REMOVED lines=14> */
[----:B------:R-:W-:Y:S01]  /*0a60*/  BSSY.RECONVERGENT B0, `(.L_x_9627) ;  /* 0x0000028000007945 */ /* 0x000fe20003800200 */
[----:B------:R-:W-:-:S02]  /*0a70*/  FADD.FTZ R59, R6, R52 ;  /* 0x00000034063b7221 */ /* 0x000fc40000010000 */
[----:B------:R-:W-:Y:S02]  /*0a80*/  FSETP.GTU.FTZ.AND P4, PT, R57, 20, PT ;  /* 0x41a000003900780b */ /* 0x000fe40003f9c000 */
[----:B------:R-:W-:Y:S01]  /*0a90*/  FSETP.GTU.FTZ.AND P5, PT, R56, 20, PT ;  /* 0x41a000003800780b */ /* 0x000fe20003fbc000 */
[----:B--2---:R0:W-:Y:S04]  /*0aa0*/  STS [R2], R3 ;  /* 0x0000000302007388 */ /* 0x0041e80000000800 */
[----:B---3--:R0:W-:Y:S04]  /*0ab0*/  STS [R2+0x80], R15 ;  /* 0x0000800f02007388 */ /* 0x0081e80000000800 */
[----:B----4-:R0:W-:Y:S04]  /*0ac0*/  STS [R2+0x100], R29 ;  /* 0x0001001d02007388 */ /* 0x0101e80000000800 */
        /* <DEDUP_REMOVED lines=33> */
.L_x_9628:
[----:B------:R-:W-:Y:S05]  /*0ce0*/  BSYNC.RECONVERGENT B0 ;  /* 0x0000000000007941 */ /* 0x000fea0003800200 */
.L_x_9627:
[----:B------:R-:W-:Y:S01]  /*0cf0*/  BSSY.RECONVERGENT B0, `(.L_x_9629) ;  /* 0x0000022000007945 */ /* 0x000fe20003800200 */
[----:B------:R-:W-:Y:S01]  /*0d00*/  FSETP.GTU.FTZ.AND P4, PT, R59, 20, PT ;  /* 0x41a000003b00780b */ /* 0x000fe20003f9c000 */
[----:B------:R-:W-:Y:S02]  /*0d10*/  FADD.FTZ R58, R7, R52 ;  /* 0x00000034073a7221 */ /* 0x000fe40000010000 */
        /* <DEDUP_REMOVED lines=31> */
.L_x_9630:
[----:B------:R-:W-:Y:S05]  /*0f10*/  BSYNC.RECONVERGENT B0 ;  /* 0x0000000000007941 */ /* 0x000fea0003800200 */
.L_x_9629:
[----:B------:R-:W-:Y:S01]  /*0f20*/  BSSY.RECONVERGENT B0, `(.L_x_9631) ;  /* 0x0000021000007945 */ /* 0x000fe20003800200 */
[----:B------:R-:W-:-:S03]  /*0f30*/  FSETP.GTU.FTZ.AND P5, PT, R58, 20, PT ;  /* 0x41a000003a00780b */ /* 0x000fc60003fbc000 */
        /* <DEDUP_REMOVED lines=31> */
.L_x_9632:
[----:B------:R-:W-:Y:S05]  /*1130*/  BSYNC.RECONVERGENT B0 ;  /* 0x0000000000007941 */ /* 0x000fea0003800200 */
.L_x_9631:
        /* <DEDUP_REMOVED lines=32> */
.L_x_9634:
[----:B------:R-:W-:Y:S05]  /*1340*/  BSYNC.RECONVERGENT B0 ;  /* 0x0000000000007941 */ /* 0x000fea0003800200 */
.L_x_9633:
[----:B------:R-:W1:Y:S01]  /*1350*/  LDCU.128 UR12, c[0x0][0x410] ;  /* 0x00008200ff0c77ac */ /* 0x000e620008000c00 */
[----:B0-----:R-:W-:Y:S01]  /*1360*/  HFMA2 R3, -RZ, RZ, 0, 0 ;  /* 0x00000000ff037431 */ /* 0x001fe200000001ff */
[----:B------:R-:W-:Y:S01]  /*1370*/  MOV R23, RZ ;  /* 0x000000ff00177202 */ /* 0x000fe20000000f00 */
[----:B------:R-:W-:Y:S01]  /*1380*/  HFMA2 R29, -RZ, RZ, 0, 0 ;  /* 0x00000000ff1d7431 */ /* 0x000fe200000001ff */
[----:B------:R-:W-:Y:S01]  /*1390*/  UMOV UR4, UR19 ;  /* 0x0000001300047c82 */ /* 0x000fe20008000000 */
[----:B------:R-:W-:Y:S01]  /*13a0*/  UMOV UR5, URZ ;  /* 0x000000ff00057c82 */ /* 0x000fe20008000000 */
[----:B------:R-:W-:Y:S01]  /*13b0*/  MOV R61, RZ ;  /* 0x000000ff003d7202 */ /* 0x000fe20000000f00 */
[----:B-1----:R-:W-:-:S04]  /*13c0*/  UIMAD.WIDE.U32 UR8, UR18, UR12, UR4 ;  /* 0x0000000c120872a5 */ /* 0x002fc8000f8e0004 */
[----:B------:R-:W-:Y:S01]  /*13d0*/  UIMAD UR10, UR18, UR13, UR9 ;  /* 0x0000000d120a72a4 */ /* 0x000fe2000f8e0209 */
[----:B------:R-:W0:Y:S01]  /*13e0*/  LDCU.64 UR12, c[0x0][0x488] ;  /* 0x00009100ff0c77ac */ /* 0x000e220008000a00 */
[----:B------:R-:W-:Y:S02]  /*13f0*/  MOV R5, UR9 ;  /* 0x0000000900057c02 */ /* 0x000fe40008000f00 */
[----:B------:R-:W-:Y:S02]  /*1400*/  MOV R4, UR8 ;  /* 0x0000000800047c02 */ /* 0x000fe40008000f00 */
[----:B------:R-:W-:-:S03]  /*1410*/  MOV R5, UR10 ;  /* 0x0000000a00057c02 */ /* 0x000fc60008000f00 */
[----:B------:R-:W-:-:S04]  /*1420*/  IMAD.WIDE.U32 R4, R53, UR14, R4 ;  /* 0x0000000e35047c25 */ /* 0x000fc8000f8e0004 */
[----:B------:R-:W-:Y:S01]  /*1430*/  IMAD R5, R53, UR15, R5 ;  /* 0x0000000f35057c24 */ /* 0x000fe2000f8e0205 */
[----:B------:R-:W-:-:S05]  /*1440*/  IADD3 R4, P4, PT, R37, R4, RZ ;  /* 0x0000000425047210 */ /* 0x000fca0007f9e0ff */
[----:B------:R-:W-:Y:S01]  /*1450*/  IMAD.X R5, RZ, RZ, R5, P4 ;  /* 0x000000ffff057224 */ /* 0x000fe200020e0605 */
[----:B0-----:R-:W-:-:S04]  /*1460*/  LEA R14, P4, R4, UR12, 0x2 ;  /* 0x0000000c040e7c11 */ /* 0x001fc8000f8810ff */
[----:B------:R-:W-:Y:S01]  /*1470*/  LEA.HI.X R15, R4, UR13, R5, 0x2, P4 ;  /* 0x0000000d040f7c11 */ /* 0x000fe2000a0f1405 */
[----:B------:R-:W0:Y:S01]  /*1480*/  LDCU.128 UR12, c[0x0][0x420] ;  /* 0x00008400ff0c77ac */ /* 0x000e220008000c00 */
[----:B------:R-:W-:Y:S01]  /*1490*/  LDS.128 R4, [R0] ;  /* 0x0000000000047984 */ /* 0x000fe20000000c00 */
[----:B------:R-:W-:Y:S06]  /*14a0*/  BAR.SYNC.DEFER_BLOCKING 0x0 ;  /* 0x0000000000007b1d */ /* 0x000fec0000010000 */
[----:B------:R-:W2:Y:S04]  /*14b0*/  @!P0 LDG.E R3, desc[UR16][R14.64] ;  /* 0x000000100e038981 */ /* 0x000ea8000c1e1900 */
[----:B------:R-:W3:Y:S04]  /*14c0*/  @!P1 LDG.E R23, desc[UR16][R14.64+0x80] ;  /* 0x000080100e179981 */ /* 0x000ee8000c1e1900 */
[----:B------:R-:W4:Y:S04]  /*14d0*/  @!P2 LDG.E R29, desc[UR16][R14.64+0x100] ;  /* 0x000100100e1da981 */ /* 0x000f28000c1e1900 */
[----:B------:R-:W5:Y:S01]  /*14e0*/  @!P3 LDG.E R61, desc[UR16][R14.64+0x180] ;  /* 0x000180100e3db981 */ /* 0x000f62000c1e1900 */
[----:B0-----:R-:W-:Y:S01]  /*14f0*/  UIMAD.WIDE.U32 UR8, UR18, UR12, UR4 ;  /* 0x0000000c120872a5 */ /* 0x001fe2000f8e0004 */
[----:B------:R-:W-:Y:S01]  /*1500*/  HFMA2 R63, -RZ, RZ, 0, 0 ;  /* 0x00000000ff3f7431 */ /* 0x000fe200000001ff */
[----:B------:R-:W-:Y:S01]  /*1510*/  MOV R65, RZ ;  /* 0x000000ff00417202 */ /* 0x000fe20000000f00 */
[----:B------:R-:W-:Y:S01]  /*1520*/  HFMA2 R67, -RZ, RZ, 0, 0 ;  /* 0x00000000ff437431 */ /* 0x000fe200000001ff */
[----:B------:R-:W-:Y:S01]  /*1530*/  UIMAD UR10, UR18, UR13, UR9 ;  /* 0x0000000d120a72a4 */ /* 0x000fe2000f8e0209 */
[----:B------:R-:W-:Y:S01]  /*1540*/  IMAD.MOV.U32 R69, RZ, RZ, RZ ;  /* 0x000000ffff457224 */ /* 0x000fe200078e00ff */
[----:B------:R-:W0:Y:S01]  /*1550*/  LDCU.64 UR12, c[0x0][0x478] ;  /* 0x00008f00ff0c77ac */ /* 0x000e220008000a00 */
[----:B------:R-:W-:-:S02]  /*1560*/  MOV R13, UR9 ;  /* 0x00000009000d7c02 */ /* 0x000fc40008000f00 */
[----:B------:R-:W-:Y:S02]  /*1570*/  MOV R12, UR8 ;  /* 0x00000008000c7c02 */ /* 0x000fe40008000f00 */
[----:B------:R-:W-:Y:S01]  /*1580*/  MOV R13, UR10 ;  /* 0x0000000a000d7c02 */ /* 0x000fe20008000f00 */
[----:B--2---:R-:W-:Y:S02]  /*1590*/  STS [R2], R3 ;  /* 0x0000000302007388 */ /* 0x004fe40000000800 */
[C---:B------:R-:W-:Y:S02]  /*15a0*/  IMAD.WIDE.U32 R12, R53.reuse, UR14, R12 ;  /* 0x0000000e350c7c25 */ /* 0x040fe4000f8e000c */
[----:B---3--:R-:W-:Y:S02]  /*15b0*/  STS [R2+0x80], R23 ;  /* 0x0000801702007388 */ /* 0x008fe40000000800 */
[----:B------:R-:W-:Y:S01]  /*15c0*/  IMAD R13, R53, UR15, R13 ;  /* 0x0000000f350d7c24 */ /* 0x000fe2000f8e020d */
[----:B------:R-:W-:Y:S01]  /*15d0*/  IADD3 R12, P4, PT, R37, R12, RZ ;  /* 0x0000000c250c7210 */ /* 0x000fe20007f9e0ff */
[----:B----4-:R-:W-:Y:S04]  /*15e0*/  STS [R2+0x100], R29 ;  /* 0x0001001d02007388 */ /* 0x010fe80000000800 */
[----:B-----5:R-:W-:Y:S01]  /*15f0*/  STS [R2+0x180], R61 ;  /* 0x0001803d02007388 */ /* 0x020fe20000000800 */
[----:B------:R-:W-:-:S03]  /*1600*/  NOP ;  /* 0x0000000000007918 */ /* 0x000fc60000000000 */
[----:B------:R-:W1:Y:S01]  /*1610*/  LDS.128 R16, [R0] ;  /* 0x0000000000107984 */ /* 0x000e620000000c00 */
[----:B------:R-:W-:Y:S01]  /*1620*/  IADD3.X R13, PT, PT, RZ, R13, RZ, P4, !PT ;  /* 0x0000000dff0d7210 */ /* 0x000fe200027fe4ff */
[----:B------:R-:W2:Y:S01]  /*1630*/  S2UR UR9, SR_CgaCtaId ;  /* 0x00000000000979c3 */ /* 0x000ea20000008800 */
[C---:B0-----:R-:W-:Y:S01]  /*1640*/  LEA R20, P4, R12.reuse, UR12, 0x2 ;  /* 0x0000000c0c147c11 */ /* 0x041fe2000f8810ff */
[----:B------:R-:W-:Y:S01]  /*1650*/  UMOV UR8, 0x400 ;  /* 0x0000040000087882 */ /* 0x000fe20000000000 */
[----:B------:R-:W0:Y:S02]  /*1660*/  LDCU.64 UR10, c[0x0][0x508] ;  /* 0x0000a100ff0a77ac */ /* 0x000e240008000a00 */
[----:B------:R-:W-:-:S03]  /*1670*/  LEA.HI.X R21, R12, UR13, R13, 0x2, P4 ;  /* 0x0000000d0c157c11 */ /* 0x000fc6000a0f140d */
[----:B------:R-:W-:Y:S06]  /*1680*/  BAR.SYNC.DEFER_BLOCKING 0x0 ;  /* 0x0000000000007b1d */ /* 0x000fec0000010000 */
[----:B------:R-:W3:Y:S01]  /*1690*/  LDCU.64 UR12, c[0x0][0x558] ;  /* 0x0000ab00ff0c77ac */ /* 0x000ee20008000a00 */
[----:B------:R-:W4:Y:S01]  /*16a0*/  LDCU.64 UR14, c[0x0][0x490] ;  /* 0x00009200ff0e77ac */ /* 0x000f220008000a00 */
[----:B------:R-:W5:Y:S04]  /*16b0*/  @!P0 LDG.E R63, desc[UR16][R20.64] ;  /* 0x00000010143f8981 */ /* 0x000f68000c1e1900 */
[----:B------:R-:W3:Y:S04]  /*16c0*/  @!P1 LDG.E R65, desc[UR16][R20.64+0x80] ;  /* 0x0000801014419981 */ /* 0x000ee8000c1e1900 */
[----:B------:R-:W3:Y:S04]  /*16d0*/  @!P2 LDG.E R67, desc[UR16][R20.64+0x100] ;  /* 0x000100101443a981 */ /* 0x000ee8000c1e1900 */
[----:B------:R0:W3:Y:S01]  /*16e0*/  @!P3 LDG.E R69, desc[UR16][R20.64+0x180] ;  /* 0x000180101445b981 */ /* 0x0000e2000c1e1900 */
[----:B-1----:R-:W-:Y:S01]  /*16f0*/  FMUL.FTZ R3, R16, -1.4426950216293334961 ;  /* 0xbfb8aa3b10037820 */ /* 0x002fe20000410000 */
[----:B------:R-:W-:Y:S01]  /*1700*/  FMUL.FTZ R23, R18, -1.4426950216293334961 ;  /* 0xbfb8aa3b12177820 */ /* 0x000fe20000410000 */
[----:B------:R-:W-:Y:S01]  /*1710*/  FMUL.FTZ R22, R17, -1.4426950216293334961 ;  /* 0xbfb8aa3b11167820 */ /* 0x000fe20000410000 */
[----:B------:R-:W-:Y:S01]  /*1720*/  FMUL.FTZ R61, R19, -1.4426950216293334961 ;  /* 0xbfb8aa3b133d7820 */ /* 0x000fe20000410000 */
[----:B------:R-:W-:Y:S01]  /*1730*/  ISETP.NE.AND P1, PT, R45, RZ, PT ;  /* 0x000000ff2d00720c */ /* 0x000fe20003f25270 */
[----:B--2---:R-:W-:Y:S01]  /*1740*/  ULEA UR8, UR9, UR8, 0x18 ;  /* 0x0000000809087291 */ /* 0x004fe2000f8ec0ff */
[----:B------:R-:W0:Y:S01]  /*1750*/  MUFU.EX2 R3, R3 ;  /* 0x0000000300037308 */ /* 0x000e220000000800 */
[----:B----4-:R-:W-:-:S03]  /*1760*/  UISETP.NE.U32.AND UP0, UPT, UR14, URZ, UPT ;  /* 0x000000ff0e00728c */ /* 0x010fc6000bf05070 */
[----:B------:R-:W1:Y:S01]  /*1770*/  MUFU.EX2 R23, R23 ;  /* 0x0000001700177308 */ /* 0x000e620000000800 */
[----:B------:R-:W-:-:S03]  /*1780*/  UISETP.NE.AND.EX UP0, UPT, UR15, URZ, UPT, UP0 ;  /* 0x000000ff0f00728c */ /* 0x000fc6000bf05300 */
[----:B------:R-:W2:Y:S04]  /*1790*/  MUFU.EX2 R22, R22 ;  /* 0x0000001600167308 */ /* 0x000ea80000000800 */
[----:B------:R-:W4:Y:S01]  /*17a0*/  MUFU.EX2 R61, R61 ;  /* 0x0000003d003d7308 */ /* 0x000f220000000800 */
[----:B0-----:R-:W-:-:S04]  /*17b0*/  FADD.FTZ R20, R3, 1 ;  /* 0x3f80000003147421 */ /* 0x001fc80000010000 */
[----:B------:R-:W0:Y:S01]  /*17c0*/  MUFU.RCP R29, R20 ;  /* 0x00000014001d7308 */ /* 0x000e220000001000 */
[----:B-1----:R-:W-:Y:S01]  /*17d0*/  FADD.FTZ R60, R23, 1 ;  /* 0x3f800000173c7421 */ /* 0x002fe20000010000 */
[----:B--2---:R-:W-:Y:S01]  /*17e0*/  FADD.FTZ R21, R22, 1 ;  /* 0x3f80000016157421 */ /* 0x004fe20000010000 */
[----:B----4-:R-:W-:-:S05]  /*17f0*/  FADD.FTZ R62, R61, 1 ;  /* 0x3f8000003d3e7421 */ /* 0x010fca0000010000 */
[----:B------:R-:W-:Y:S08]  /*1800*/  MUFU.RCP R28, R21 ;  /* 0x00000015001c7308 */ /* 0x000ff00000001000 */
[----:B------:R-:W1:Y:S01]  /*1810*/  MUFU.RCP R62, R62 ;  /* 0x0000003e003e7308 */ /* 0x000e620000001000 */
[----:B0-----:R-:W-:-:S04]  /*1820*/  FADD.FTZ R3, -R29, 1 ;  /* 0x3f8000001d037421 */ /* 0x001fc80000010100 */
[----:B------:R-:W-:Y:S01]  /*1830*/  FFMA.FTZ R3, R16, R3, 1 ;  /* 0x3f80000010037423 */ /* 0x000fe20000010003 */
[----:B-1----:R-:W-:-:S04]  /*1840*/  FADD.FTZ R64, -R62, 1 ;  /* 0x3f8000003e407421 */ /* 0x002fc80000010100 */
[----:B------:R-:W-:Y:S01]  /*1850*/  FFMA.FTZ R64, R19, R64, 1 ;  /* 0x3f80000013407423 */ /* 0x000fe20000010040 */
[----:B-----5:R0:W-:Y:S04]  /*1860*/  STS [R2], R63 ;  /* 0x0000003f02007388 */ /* 0x0201e80000000800 */
[----:B---3--:R-:W-:Y:S04]  /*1870*/  STS [R2+0x80], R65 ;  /* 0x0000804102007388 */ /* 0x008fe80000000800 */
[----:B------:R-:W-:Y:S01]  /*1880*/  STS [R2+0x100], R67 ;  /* 0x0001004302007388 */ /* 0x000fe20000000800 */
[----:B0-----:R-:W0:Y:S03]  /*1890*/  MUFU.RCP R63, R60 ;  /* 0x0000003c003f7308 */ /* 0x001e260000001000 */
[----:B------:R-:W-:Y:S01]  /*18a0*/  STS [R2+0x180], R69 ;  /* 0x0001804502007388 */ /* 0x000fe20000000800 */
[----:B------:R-:W-:-:S03]  /*18b0*/  NOP ;  /* 0x0000000000007918 */ /* 0x000fc60000000000 */
[----:B------:R-:W1:Y:S01]  /*18c0*/  LDS.128 R12, [R0] ;  /* 0x00000000000c7984 */ /* 0x000e620000000c00 */
[----:B0-----:R-:W-:-:S04]  /*18d0*/  FADD.FTZ R21, -R63, 1 ;  /* 0x3f8000003f157421 */ /* 0x001fc80000010100 */
[----:B------:R-:W-:Y:S01]  /*18e0*/  FFMA.FTZ R23, R18, R21, 1 ;  /* 0x3f80000012177423 */ /* 0x000fe20000010015 */
[----:B-1----:R-:W-:Y:S01]  /*18f0*/  FMUL.FTZ R22, R4, R12 ;  /* 0x0000000c04167220 */ /* 0x002fe20000410000 */
[----:B------:R-:W-:Y:S01]  /*1900*/  FMUL.FTZ R60, R6, R14 ;  /* 0x0000000e063c7220 */ /* 0x000fe20000410000 */
[----:B------:R-:W-:Y:S02]  /*1910*/  FMUL.FTZ R21, R7, R15 ;  /* 0x0000000f07157220 */ /* 0x000fe40000410000 */
        /* <DEDUP_REMOVED lines=10> */
[----:B------:R-:W-:-:S03]  /*19c0*/  FMUL.FTZ R28, R17, R28 ;  /* 0x0000001c111c7220 */ /* 0x000fc60000410000 */
[----:B------:R-:W-:Y:S01]  /*19d0*/  FMUL.FTZ R21, R3, R22 ;  /* 0x0000001603157220 */ /* 0x000fe20000410000 */
[----:B------:R-:W-:Y:S01]  /*19e0*/  FMUL.FTZ R22, R60, R23 ;  /* 0x000000173c167220 */ /* 0x000fe20000410000 */
[----:B------:R-:W-:Y:S01]  /*19f0*/  FMUL.FTZ R23, R61, R64 ;  /* 0x000000403d177220 */ /* 0x000fe20000410000 */
[----:B------:R-:W-:Y:S01]  /*1a00*/  BAR.SYNC.DEFER_BLOCKING 0x0 ;  /* 0x0000000000007b1d */ /* 0x000fe20000010000 */
[----:B------:R-:W-:Y:S01]  /*1a10*/  MOV R61, UR8 ;  /* 0x00000008003d7c02 */ /* 0x000fe20008000f00 */
[----:B------:R-:W-:-:S04]  /*1a20*/  FMUL.FTZ R3, R16, R29 ;  /* 0x0000001d10037220 */ /* 0x000fc80000410000 */
        /* <DEDUP_REMOVED lines=10> */
[----:B------:R-:W-:-:S06]  /*1ad0*/  UIMAD UR9, UR18, UR11, UR9 ;  /* 0x0000000b120972a4 */ /* 0x000fcc000f8e0209 */
[----:B0-----:R-:W-:-:S04]  /*1ae0*/  IMAD.WIDE.U32 R20, R53, R22, UR8 ;  /* 0x0000000835147e25 */ /* 0x001fc8000f8e0016 */
[----:B------:R-:W-:Y:S01]  /*1af0*/  IMAD R22, R53, R23, R21 ;  /* 0x0000001735167224 */ /* 0x000fe200078e0215 */
[----:B------:R-:W-:-:S04]  /*1b00*/  IADD3 R21, P0, PT, R37, R20, RZ ;  /* 0x0000001425157210 */ /* 0x000fc80007f1e0ff */
[----:B------:R-:W-:Y:S01]  /*1b10*/  IADD3.X R22, PT, PT, RZ, R22, RZ, P0, !PT ;  /* 0x00000016ff167210 */ /* 0x000fe200007fe4ff */
[----:B------:R-:W0:Y:S01]  /*1b20*/  LDS R60, [R61+0x200] ;  /* 0x000200003d3c7984 */ /* 0x000e220000000800 */
[----:B------:R-:W-:-:S04]  /*1b30*/  LEA R20, P5, R21, UR12, 0x2 ;  /* 0x0000000c15147c11 */ /* 0x000fc8000f8a10ff */
[----:B------:R-:W-:Y:S02]  /*1b40*/  LEA.HI.X R21, R21, UR13, R22, 0x2, P5 ;  /* 0x0000000d15157c11 */ /* 0x000fe4000a8f1416 */
[-C--:B0-----:R-:W-:Y:S02]  /*1b50*/  ISETP.GE.AND P0, PT, R37, R60.reuse, PT ;  /* 0x0000003c2500720c */ /* 0x081fe40003f06270 */
[-C--:B------:R-:W-:Y:S02]  /*1b60*/  ISETP.GE.AND P2, PT, R35, R60.reuse, PT ;  /* 0x0000003c2300720c */ /* 0x080fe40003f46270 */
[-C--:B------:R-:W-:Y:S02]  /*1b70*/  ISETP.GE.AND P3, PT, R33, R60.reuse, PT ;  /* 0x0000003c2100720c */ /* 0x080fe40003f66270 */
[----:B------:R-:W-:-:S07]  /*1b80*/  ISETP.GE.AND P4, PT, R31, R60, PT ;  /* 0x0000003c1f00720c */ /* 0x000fce0003f86270 */
[----:B------:R0:W-:Y:S04]  /*1b90*/  @!P0 STG.E desc[UR16][R20.64], R65 ;  /* 0x0000004114008986 */ /* 0x0001e8000c101910 */
[----:B------:R0:W-:Y:S04]  /*1ba0*/  @!P2 STG.E desc[UR16][R20.64+0x80], R67 ;  /* 0x000080431400a986 */ /* 0x0001e8000c101910 */
[----:B------:R0:W-:Y:S04]  /*1bb0*/  @!P3 STG.E desc[UR16][R20.64+0x100], R69 ;  /* 0x000100451400b986 */ /* 0x0001e8000c101910 */
[----:B------:R0:W-:Y:S01]  /*1bc0*/  @!P4 STG.E desc[UR16][R20.64+0x180], R71 ;  /* 0x000180471400c986 */ /* 0x0001e2000c101910 */
[----:B------:R-:W-:Y:S05]  /*1bd0*/  BRA.U !UP0, `(.L_x_9635) ;  /* 0x0000000108887547 */ /* 0x000fea000b800000 */
        /* <DEDUP_REMOVED lines=8> */
[----:B------:R-:W-:Y:S01]  /*1c60*/  LDS R17, [R2] ;  /* 0x0000000002117984 */ /* 0x000fe20000000800 */
[----:B-1----:R-:W-:-:S03]  /*1c70*/  UIMAD.WIDE.U32 UR4, UR18, UR8, UR4 ;  /* 0x00000008120472a5 */ /* 0x002fc6000f8e0004 */
[----:B------:R-:W-:Y:S01]  /*1c80*/  LDS R19, [R2+0x80] ;  /* 0x0000800002137984 */ /* 0x000fe20000000800 */
[----:B------:R-:W-:-:S03]  /*1c90*/  UIMAD UR8, UR18, UR9, UR5 ;  /* 0x00000009120872a4 */ /* 0x000fc6000f8e0205 */
[----:B0-----:R-:W-:Y:S01]  /*1ca0*/  LDS R21, [R2+0x100] ;  /* 0x0001000002157984 */ /* 0x001fe20000000800 */
[----:B--2---:R-:W-:Y:S02]  /*1cb0*/  MOV R13, UR5 ;  /* 0x00000005000d7c02 */ /* 0x004fe40008000f00 */
[----:B------:R-:W-:Y:S01]  /*1cc0*/  MOV R12, UR4 ;  /* 0x00000004000c7c02 */ /* 0x000fe20008000f00 */
        /* <DEDUP_REMOVED lines=19> */
.L_x_9635:
[----:B------:R-:W2:Y:S01]  /*1e00*/  LDCU UR9, c[0x0][0x38c] ;  /* 0x00007180ff0977ac */ /* 0x000ea20008000800 */
[----:B------:R-:W-:Y:S01]  /*1e10*/  FMUL.FTZ R3, R4, R3 ;  /* 0x0000000304037220 */ /* 0x000fe20000410000 */
[----:B------:R-:W-:Y:S01]  /*1e20*/  FMUL.FTZ R60, R5, R28 ;  /* 0x0000001c053c7220 */ /* 0x000fe20000410000 */
[----:B------:R-:W-:Y:S01]  /*1e30*/  FMUL.FTZ R63, R6, R63 ;  /* 0x0000003f063f7220 */ /* 0x000fe20000410000 */
[----:B------:R-:W-:Y:S01]  /*1e40*/  FMUL.FTZ R62, R7, R62 ;  /* 0x0000003e073e7220 */ /* 0x000fe20000410000 */
[----:B------:R-:W-:Y:S01]  /*1e50*/  FFMA.FTZ R4, R8, R3, R49 ;  /* 0x0000000308047223 */ /* 0x000fe20000010031 */
[----:B------:R-:W-:Y:S02]  /*1e60*/  CS2R R14, SRZ ;  /* 0x00000000000e7805 */ /* 0x000fe4000001ff00 */
[----:B-1----:R-:W-:Y:S01]  /*1e70*/  CS2R R12, SRZ ;  /* 0x00000000000c7805 */ /* 0x002fe2000001ff00 */
[----:B------:R-:W-:Y:S01]  /*1e80*/  FMUL.FTZ R16, R3, R54 ;  /* 0x0000003603107220 */ /* 0x000fe20000410000 */
        /* <DEDUP_REMOVED lines=13> */
[----:B------:R-:W-:Y:S01]  /*1f60*/  FMUL.FTZ R64, R8, R57 ;  /* 0x0000003908407220 */ /* 0x000fe20000410000 */
[----:B------:R-:W-:Y:S01]  /*1f70*/  ULOP3.LUT UR4, UR4, 0x100, URZ, 0xc0, !UPT ;  /* 0x0000010004047892 */ /* 0x000fe2000f8ec0ff */
[----:B0-----:R-:W-:Y:S01]  /*1f80*/  FMUL.FTZ R65, R9, R56 ;  /* 0x0000003809417220 */ /* 0x001fe20000410000 */
        /* <DEDUP_REMOVED lines=27> */
.L_x_9642:
[----:B------:R-:W-:Y:S02]  /*2140*/  MOV R22, R69 ;  /* 0x0000004500167202 */ /* 0x000fe40000000f00 */
[----:B------:R-:W-:-:S05]  /*2150*/  MOV R23, R70 ;  /* 0x0000004600177202 */ /* 0x000fca0000000f00 */
[----:B------:R0:W2:Y:S01]  /*2160*/  LDG.E R76, desc[UR16][R22.64] ;  /* 0x00000010164c7981 */ /* 0x0000a2000c1e1900 */
[----:B------:R-:W-:Y:S02]  /*2170*/  MOV R28, R73 ;  /* 0x00000049001c7202 */ /* 0x000fe40000000f00 */
[----:B------:R-:W-:-:S05]  /*2180*/  MOV R29, R74 ;  /* 0x0000004a001d7202 */ /* 0x000fca0000000f00 */
[----:B------:R-:W3:Y:S01]  /*2190*/  LDG.E R28, desc[UR16][R28.64] ;  /* 0x000000101c1c7981 */ /* 0x000ee2000c1e1900 */
[----:B0-----:R-:W-:Y:S02]  /*21a0*/  MOV R22, R71 ;  /* 0x0000004700167202 */ /* 0x001fe40000000f00 */
[----:B------:R-:W-:-:S05]  /*21b0*/  MOV R23, R72 ;  /* 0x0000004800177202 */ /* 0x000fca0000000f00 */
[----:B------:R-:W3:Y:S01]  /*21c0*/  LDG.E R83, desc[UR16][R22.64] ;  /* 0x0000001016537981 */ /* 0x000ee2000c1e1900 */
[----:B------:R-:W-:-:S05]  /*21d0*/  SEL R78, R79, R34, !P2 ;  /* 0x000000224f4e7207 */ /* 0x000fca0005000000 */
[----:B------:R-:W-:Y:S01]  /*21e0*/  IMAD R84, R78, 0x4, R61 ;  /* 0x000000044e547824 */ /* 0x000fe200078e023d */
[----:B------:R-:W-:Y:S01]  /*21f0*/  ISETP.NE.AND P1, PT, R45, 0x1f, PT ;  /* 0x0000001f2d00780c */ /* 0x000fe20003f25270 */
        /* <DEDUP_REMOVED lines=21> */
[----:B------:R0:W1:Y:S01]  /*2350*/  LDS R87, [R75+UR8+0x448] ;  /* 0x000448084b577984 */ /* 0x0000620008000800 */
[----:B------:R-:W-:Y:S05]  /*2360*/  BRA `(.L_x_9639) ;  /* 0x0000000000047947 */ /* 0x000fea0003800000 */
.L_x_9638:
[----:B------:R2:W3:Y:S02]  /*2370*/  LDS R87, [R32+0xc4c] ;  /* 0x000c4c0020577984 */ /* 0x0004e40000000800 */
.L_x_9639:
[----:B------:R-:W-:Y:S05]  /*2380*/  BSYNC.RECONVERGENT B0 ;  /* 0x0000000000007941 */ /* 0x000fea0003800200 */
.L_x_9637:
        /* <DEDUP_REMOVED lines=16> */
[C---:B------:R-:W-:Y:S01]  /*2490*/  FFMA.FTZ R91, R28.reuse, R89, R67 ;  /* 0x000000591c5b7223 */ /* 0x040fe20000010043 */
[----:B----4-:R-:W-:Y:S01]  /*24a0*/  FMUL.FTZ R22, R5, R78 ;  /* 0x0000004e05167220 */ /* 0x010fe20000410000 */
[----:B------:R-:W-:Y:S01]  /*24b0*/  ISETP.NE.AND P4, PT, R55, RZ, PT ;  /* 0x000000ff3700720c */ /* 0x000fe20003f85270 */
[----:B------:R-:W1:Y:S01]  /*24c0*/  SHFL.DOWN PT, R95, R82, 0x1, 0x1f ;  /* 0x08201f00525f7f89 */ /* 0x000e6200000e0000 */
[----:B------:R-:W-:Y:S01]  /*24d0*/  MOV R89, R94 ;  /* 0x0000005e00597202 */ /* 0x000fe20000000f00 */
[----:B------:R-:W-:Y:S01]  /*24e0*/  FMUL.FTZ R23, R29, R22 ;  /* 0x000000161d177220 */ /* 0x000fe20000410000 */
[----:B------:R-:W-:Y:S01]  /*24f0*/  ISETP.GT.AND P3, PT, R55, 0xf, PT ;  /* 0x0000000f3700780c */ /* 0x000fe20003f64270 */
[----:B------:R-:W3:Y:S01]  /*2500*/  SHFL.DOWN PT, R96, R94, 0x1, 0x1f ;  /* 0x08201f005e607f89 */ /* 0x000ee200000e0000 */
[----:B------:R-:W-:Y:S01]  /*2510*/  BSSY.RECONVERGENT B0, `(.L_x_9640) ;  /* 0x00000a1000007945 */ /* 0x000fe20003800200 */
[----:B------:R-:W-:-:S02]  /*2520*/  FMUL.FTZ R90, R28, R23 ;  /* 0x000000171c5a7220 */ /* 0x000fc40000410000 */
[----:B------:R-:W4:Y:S04]  /*2530*/  SHFL.UP PT, R93, R91, 0x1, RZ ;  /* 0x042000005b5d7989 */ /* 0x000f2800000e00ff */
[----:B------:R-:W0:Y:S01]  /*2540*/  SHFL.UP PT, R23, R90, 0x1, RZ ;  /* 0x042000005a177989 */ /* 0x000e2200000e00ff */
[----:B------:R-:W2:Y:S01]  /*2550*/  @!P4 S2R R100, SR_CgaCtaId ;  /* 0x000000000064c919 */ /* 0x000ea20000008800 */
[----:B-1----:R-:W-:Y:S01]  /*2560*/  @P1 FMUL.FTZ R22, R95, R82 ;  /* 0x000000525f161220 */ /* 0x002fe20000410000 */
[----:B---3--:R-:W-:-:S04]  /*2570*/  @P1 FFMA.FTZ R89, R82, R96, R89 ;  /* 0x0000006052591223 */ /* 0x008fc80000010059 */
[----:B------:R-:W-:Y:S02]  /*2580*/  @P1 MOV R82, R22 ;  /* 0x0000001600521202 */ /* 0x000fe40000000f00 */
[----:B------:R-:W-:Y:S01]  /*2590*/  ISETP.GE.AND P1, PT, R55, 0x1, PT ;  /* 0x000000013700780c */ /* 0x000fe20003f26270 */
[----:B----4-:R-:W-:Y:S01]  /*25a0*/  FFMA.FTZ R22, R90, R93, R91 ;  /* 0x0000005d5a167223 */ /* 0x010fe2000001005b */
        /* <DEDUP_REMOVED lines=14> */
[----:B------:R-:W-:Y:S01]  /*2690*/  FSEL R93, R91, R22, !P1 ;  /* 0x000000165b5d7208 */ /* 0x000fe20004800000 */
[----:B0-----:R-:W-:Y:S01]  /*26a0*/  @P1 FMUL.FTZ R90, R90, R23 ;  /* 0x000000175a5a1220 */ /* 0x001fe20000410000 */
[----:B------:R-:W-:-:S03]  /*26b0*/  ISETP.GE.AND P1, PT, R55, 0x4, PT ;  /* 0x000000043700780c */ /* 0x000fc60003f26270 */
[----:B------:R-:W0:Y:S04]  /*26c0*/  SHFL.UP PT, R22, R93, 0x4, RZ ;  /* 0x048000005d167989 */ /* 0x000e2800000e00ff */
[----:B------:R-:W4:Y:S01]  /*26d0*/  SHFL.UP PT, R23, R90, 0x4, RZ ;  /* 0x048000005a177989 */ /* 0x000f2200000e00ff */
[----:B-1----:R-:W-:-:S05]  /*26e0*/  @!P2 FFMA.FTZ R89, R82, R94, R89 ;  /* 0x0000005e5259a223 */ /* 0x002fca0000010059 */
[----:B------:R-:W1:Y:S01]  /*26f0*/  SHFL.DOWN PT, R96, R89, 0x8, 0x1f ;  /* 0x09001f0059607f89 */ /* 0x000e6200000e0000 */
[----:B---3--:R-:W-:-:S05]  /*2700*/  @!P2 FMUL.FTZ R91, R82, R95 ;  /* 0x0000005f525ba220 */ /* 0x008fca0000410000 */
[----:B------:R-:W-:Y:S01]  /*2710*/  @!P2 MOV R82, R91 ;  /* 0x0000005b0052a202 */ /* 0x000fe20000000f00 */
[----:B0-----:R-:W-:Y:S01]  /*2720*/  FFMA.FTZ R22, R90, R22, R93 ;  /* 0x000000165a167223 */ /* 0x001fe2000001005d */
[----:B------:R-:W-:-:S03]  /*2730*/  ISETP.GT.U32.AND P2, PT, R80, 0x17, PT ;  /* 0x000000175000780c */ /* 0x000fc60003f44070 */
[----:B------:R-:W0:Y:S01]  /*2740*/  SHFL.DOWN PT, R95, R82, 0x8, 0x1f ;  /* 0x09001f00525f7f89 */ /* 0x000e2200000e0000 */
[----:B------:R-:W-:Y:S01]  /*2750*/  FSEL R91, R93, R22, !P1 ;  /* 0x000000165d5b7208 */ /* 0x000fe20004800000 */
[----:B----4-:R-:W-:Y:S01]  /*2760*/  @P1 FMUL.FTZ R90, R90, R23 ;  /* 0x000000175a5a1220 */ /* 0x010fe20000410000 */
[----:B------:R-:W-:Y:S01]  /*2770*/  HFMA2 R22, -RZ, RZ, 1.875, 0 ;  /* 0x3f800000ff167431 */ /* 0x000fe200000001ff */
[----:B------:R-:W-:Y:S02]  /*2780*/  MOV R23, RZ ;  /* 0x000000ff00177202 */ /* 0x000fe40000000f00 */
[----:B------:R-:W3:Y:S01]  /*2790*/  SHFL.UP PT, R94, R91, 0x8, RZ ;  /* 0x050000005b5e7989 */ /* 0x000ee200000e00ff */
[----:B------:R-:W-:-:S03]  /*27a0*/  ISETP.GE.AND P1, PT, R55, 0x8, PT ;  /* 0x000000083700780c */ /* 0x000fc60003f26270 */
[----:B------:R-:W4:Y:S01]  /*27b0*/  SHFL.UP PT, R93, R90, 0x8, RZ ;  /* 0x050000005a5d7989 */ /* 0x000f2200000e00ff */
[----:B-1----:R-:W-:-:S03]  /*27c0*/  @!P2 FFMA.FTZ R89, R82, R96, R89 ;  /* 0x000000605259a223 */ /* 0x002fc60000010059 */
[----:B------:R-:W-:Y:S04]  /*27d0*/  @P0 LDS.64 R22, [R68] ;  /* 0x0000000044160984 */ /* 0x000fe80000000a00 */
[----:B------:R-:W1:Y:S01]  /*27e0*/  SHFL.DOWN PT, R96, R89, 0x10, 0x1f ;  /* 0x0a001f0059607f89 */ /* 0x000e6200000e0000 */
[----:B0-----:R-:W-:-:S05]  /*27f0*/  @!P2 FMUL.FTZ R95, R82, R95 ;  /* 0x0000005f525fa220 */ /* 0x001fca0000410000 */
[----:B------:R-:W-:Y:S01]  /*2800*/  @!P2 MOV R82, R95 ;  /* 0x0000005f0052a202 */ /* 0x000fe20000000f00 */
[----:B---3--:R-:W-:Y:S01]  /*2810*/  FFMA.FTZ R94, R90, R94, R91 ;  /* 0x0000005e5a5e7223 */ /* 0x008fe2000001005b */
[----:B------:R-:W-:-:S03]  /*2820*/  ISETP.GT.U32.AND P2, PT, R80, 0xf, PT ;  /* 0x0000000f5000780c */ /* 0x000fc60003f44070 */
[----:B------:R-:W0:Y:S01]  /*2830*/  SHFL.DOWN PT, R95, R82, 0x10, 0x1f ;  /* 0x0a001f00525f7f89 */ /* 0x000e2200000e0000 */
[----:B------:R-:W-:Y:S01]  /*2840*/  FSEL R91, R91, R94, !P1 ;  /* 0x0000005e5b5b7208 */ /* 0x000fe20004800000 */
[----:B----4-:R-:W-:Y:S01]  /*2850*/  @P1 FMUL.FTZ R90, R90, R93 ;  /* 0x0000005d5a5a1220 */ /* 0x010fe20000410000 */
[----:B------:R-:W-:-:S03]  /*2860*/  ISETP.GE.AND P1, PT, R55, 0x10, PT ;  /* 0x000000103700780c */ /* 0x000fc60003f26270 */
[----:B------:R-:W3:Y:S04]  /*2870*/  SHFL.UP PT, R94, R91, 0x10, RZ ;  /* 0x060000005b5e7989 */ /* 0x000ee800000e00ff */
[----:B------:R-:W4:Y:S01]  /*2880*/  SHFL.UP PT, R93, R90, 0x10, RZ ;  /* 0x060000005a5d7989 */ /* 0x000f2200000e00ff */
[----:B-1----:R-:W-:-:S05]  /*2890*/  @!P2 FFMA.FTZ R89, R82, R96, R89 ;  /* 0x000000605259a223 */ /* 0x002fca0000010059 */
[----:B------:R-:W-:Y:S04]  /*28a0*/  SHFL.DOWN PT, R96, R89, 0x1, 0x1f ;  /* 0x08201f0059607f89 */ /* 0x000fe800000e0000 */
[----:B------:R-:W-:Y:S01]  /*28b0*/  SHFL.IDX PT, R97, R23, RZ, 0x1f ;  /* 0x00001fff17617589 */ /* 0x000fe200000e0000 */
[----:B0-----:R-:W-:-:S03]  /*28c0*/  @!P2 FMUL.FTZ R95, R82, R95 ;  /* 0x0000005f525fa220 */ /* 0x001fc60000410000 */
[----:B------:R-:W-:Y:S02]  /*28d0*/  SHFL.IDX PT, R89, R89, RZ, 0x1f ;  /* 0x00001fff59597589 */ /* 0x000fe400000e0000 */
[----:B------:R-:W-:Y:S01]  /*28e0*/  @!P2 MOV R82, R95 ;  /* 0x0000005f0052a202 */ /* 0x000fe20000000f00 */
[----:B---3--:R-:W-:Y:S01]  /*28f0*/  FFMA.FTZ R94, R90, R94, R91 ;  /* 0x0000005e5a5e7223 */ /* 0x008fe2000001005b */
[----:B------:R-:W-:-:S03]  /*2900*/  ISETP.NE.AND P2, PT, R45, RZ, PT ;  /* 0x000000ff2d00720c */ /* 0x000fc60003f45270 */
[----:B------:R-:W0:Y:S01]  /*2910*/  SHFL.DOWN PT, R95, R82, 0x1, 0x1f ;  /* 0x08201f00525f7f89 */ /* 0x000e2200000e0000 */
[----:B----4-:R-:W-:Y:S01]  /*2920*/  @P1 FMUL.FTZ R90, R90, R93 ;  /* 0x0000005d5a5a1220 */ /* 0x010fe20000410000 */
        /* <DEDUP_REMOVED lines=10> */
[-C--:B------:R-:W-:Y:S01]  /*29d0*/  FFMA.FTZ R85, R28, R87.reuse, R85 ;  /* 0x000000571c557223 */ /* 0x080fe20000010055 */
[----:B------:R-:W-:-:S03]  /*29e0*/  FMUL.FTZ R97, R76, R87 ;  /* 0x000000574c617220 */ /* 0x000fc60000410000 */
[-C--:B------:R-:W-:Y:S01]  /*29f0*/  FFMA.FTZ R84, R29, R85.reuse, R84 ;  /* 0x000000551d547223 */ /* 0x080fe20000010054 */
[----:B------:R-:W-:Y:S01]  /*2a00*/  FMUL.FTZ R95, R76, R85 ;  /* 0x000000554c5f7220 */ /* 0x000fe20000410000 */
[----:B-----5:R-:W0:Y:S02]  /*2a10*/  SHFL.IDX PT, R93, R88, RZ, 0x1f ;  /* 0x00001fff585d7589 */ /* 0x020e2400000e0000 */
[----:B0-----:R-:W-:Y:S01]  /*2a20*/  @P2 FFMA.FTZ R93, R90, R93, R91 ;  /* 0x0000005d5a5d2223 */ /* 0x001fe2000001005b */
[----:B------:R-:W-:-:S03]  /*2a30*/  FFMA.FTZ R91, R78, R84, R83 ;  /* 0x000000544e5b7223 */ /* 0x000fc60000010053 */
[----:B------:R-:W-:Y:S01]  /*2a40*/  FFMA.FTZ R5, R5, R93, R64 ;  /* 0x0000005d05057223 */ /* 0x000fe20000010040 */
[----:B------:R-:W-:-:S03]  /*2a50*/  FMUL.FTZ R89, R76, R91 ;  /* 0x0000005b4c597220 */ /* 0x000fc60000410000 */
[-C--:B------:R-:W-:Y:S01]  /*2a60*/  FFMA.FTZ R96, R78, R5.reuse, R65 ;  /* 0x000000054e607223 */ /* 0x080fe20000010041 */
[----:B------:R-:W-:Y:S01]  /*2a70*/  FFMA.FTZ R83, R3, R5, RZ ;  /* 0x0000000503537223 */ /* 0x000fe200000100ff */
[----:B------:R-:W-:Y:S01]  /*2a80*/  FADD.FTZ R88, -R64, R5 ;  /* 0x0000000540587221 */ /* 0x000fe20000010100 */
[----:B------:R-:W-:Y:S01]  /*2a90*/  FMUL.FTZ R5, R91, R57 ;  /* 0x000000395b057220 */ /* 0x000fe20000410000 */
[----:B------:R-:W-:Y:S01]  /*2aa0*/  FFMA.FTZ R93, R29, R96, R66 ;  /* 0x000000601d5d7223 */ /* 0x000fe20000010042 */
[----:B------:R-:W-:Y:S01]  /*2ab0*/  FADD.FTZ R90, -R65, R96 ;  /* 0x00000060415a7221 */ /* 0x000fe20000010100 */
[----:B------:R-:W-:Y:S01]  /*2ac0*/  FMUL.FTZ R78, R84, R56 ;  /* 0x00000038544e7220 */ /* 0x000fe20000410000 */
[----:B------:R-:W-:Y:S01]  /*2ad0*/  FFMA.FTZ R29, R5, R88, RZ ;  /* 0x00000058051d7223 */ /* 0x000fe200000100ff */
        /* <DEDUP_REMOVED lines=11> */
[----:B------:R-:W-:Y:S01]  /*2b90*/  FMUL.FTZ R95, R94, R95 ;  /* 0x0000005f5e5f7220 */ /* 0x000fe20000410000 */
[----:B------:R-:W-:Y:S01]  /*2ba0*/  FFMA.FTZ R99, R86, R96, R29 ;  /* 0x0000006056637223 */ /* 0x000fe2000001001d */
[----:B------:R-:W-:Y:S01]  /*2bb0*/  FMUL.FTZ R89, R88, R89 ;  /* 0x0000005958597220 */ /* 0x000fe20000410000 */
[----:B------:R-:W0:Y:S01]  /*2bc0*/  SHFL.DOWN PT, R29, R98, 0x1, 0x1f ;  /* 0x08201f00621d7f89 */ /* 0x000e2200000e0000 */
[----:B--2---:R-:W-:Y:S01]  /*2bd0*/  @!P4 LEA R61, R100, R93, 0x18 ;  /* 0x0000005d643dc211 */ /* 0x004fe200078ec0ff */
[-C--:B------:R-:W-:Y:S01]  /*2be0*/  FMUL.FTZ R93, R76, R84.reuse ;  /* 0x000000544c5d7220 */ /* 0x080fe20000410000 */
[----:B------:R-:W-:Y:S01]  /*2bf0*/  FMUL.FTZ R96, R96, R97 ;  /* 0x0000006160607220 */ /* 0x000fe20000410000 */
[----:B------:R-:W1:Y:S01]  /*2c00*/  SHFL.DOWN PT, R28, R99, 0x1, 0x1f ;  /* 0x08201f00631c7f89 */ /* 0x000e6200000e0000 */
[----:B------:R-:W-:Y:S01]  /*2c10*/  FFMA.FTZ R95, R10, R85, R95 ;  /* 0x000000550a5f7223 */ /* 0x000fe2000001005f */
        /* <DEDUP_REMOVED lines=48> */
.L_x_9641:
[----:B------:R-:W-:Y:S05]  /*2f20*/  BSYNC.RECONVERGENT B0 ;  /* 0x0000000000007941 */ /* 0x000fea0003800200 */
.L_x_9640:
[----:B------:R-:W-:Y:S01]  /*2f30*/  UIADD3 UR10, UPT, UPT, UR10, 0x1, URZ ;  /* 0x000000010a0a7890 */ /* 0x000fe2000fffe0ff */
[----:B------:R-:W-:Y:S01]  /*2f40*/  LEA R73, P3, R4, R73, 0x2 ;  /* 0x0000004904497211 */ /* 0x000fe200078610ff */
[----:B------:R-:W-:Y:S01]  /*2f50*/  VIADD R68, R68, 0x8 ;  /* 0x0000000844447836 */ /* 0x000fe20000000000 */
[----:B------:R-:W-:Y:S01]  /*2f60*/  LEA R71, P4, R6, R71, 0x2 ;  /* 0x0000004706477211 */ /* 0x000fe200078810ff */
[----:B------:R-:W-:Y:S01]  /*2f70*/  UISETP.NE.AND UP0, UPT, UR10, URZ, UPT ;  /* 0x000000ff0a00728c */ /* 0x000fe2000bf05270 */
[----:B------:R-:W-:Y:S02]  /*2f80*/  LEA R69, P5, R20, R69, 0x2 ;  /* 0x0000004514457211 */ /* 0x000fe400078a10ff */
[----:B0-----:R-:W-:Y:S02]  /*2f90*/  IADD3 R75, PT, PT, R75, 0x4, RZ ;  /* 0x000000044b4b7810 */ /* 0x001fe40007ffe0ff */
[----:B------:R-:W-:Y:S02]  /*2fa0*/  IADD3 R81, PT, PT, R81, 0x1, RZ ;  /* 0x0000000151517810 */ /* 0x000fe40007ffe0ff */
[----:B------:R-:W-:-:S02]  /*2fb0*/  IADD3 R79, PT, PT, R79, 0x1, RZ ;  /* 0x000000014f4f7810 */ /* 0x000fc40007ffe0ff */
[----:B------:R-:W-:Y:S02]  /*2fc0*/  IADD3.X R74, PT, PT, R74, R77, RZ, P3, !PT ;  /* 0x0000004d4a4a7210 */ /* 0x000fe40001ffe4ff */
[----:B------:R-:W-:Y:S02]  /*2fd0*/  IADD3.X R72, PT, PT, R72, R7, RZ, P4, !PT ;  /* 0x0000000748487210 */ /* 0x000fe400027fe4ff */
[----:B------:R-:W-:Y:S01]  /*2fe0*/  IADD3.X R70, PT, PT, R70, R21, RZ, P5, !PT ;  /* 0x0000001546467210 */ /* 0x000fe20002ffe4ff */
[----:B------:R-:W-:Y:S06]  /*2ff0*/  BRA.U UP0, `(.L_x_9642) ;  /* 0xfffffff100507547 */ /* 0x000fec000b83ffff */
.L_x_9636:
[----:B------:R-:W-:Y:S01]  /*3000*/  BAR.SYNC.DEFER_BLOCKING 0x0 ;  /* 0x0000000000007b1d */ /* 0x000fe20000010000 */
[-C--:B------:R-:W-:Y:S01]  /*3010*/  ISETP.GE.AND P0, PT, R37, R30.reuse, PT ;  /* 0x0000001e2500720c */ /* 0x080fe20003f06270 */
[----:B------:R-:W-:Y:S01]  /*3020*/  HFMA2 R3, -RZ, RZ, 0, 0 ;  /* 0x00000000ff037431 */ /* 0x000fe200000001ff */
[-C--:B------:R-:W-:Y:S01]  /*3030*/  ISETP.GE.AND P2, PT, R35, R30.reuse, PT ;  /* 0x0000001e2300720c */ /* 0x080fe20003f46270 */
[----:B------:R-:W-:Y:S01]  /*3040*/  HFMA2 R11, -RZ, RZ, 0, 0 ;  /* 0x00000000ff0b7431 */ /* 0x000fe200000001ff */
[-C--:B------:R-:W-:Y:S02]  /*3050*/  ISETP.GE.AND P3, PT, R33, R30.reuse, PT ;  /* 0x0000001e2100720c */ /* 0x080fe40003f66270 */
[----:B------:R-:W-:Y:S02]  /*3060*/  ISETP.GE.AND P4, PT, R31, R30, PT ;  /* 0x0000001e1f00720c */ /* 0x000fe40003f86270 */
[----:B------:R-:W-:Y:S02]  /*3070*/  MOV R9, RZ ;  /* 0x000000ff00097202 */ /* 0x000fe40000000f00 */
[----:B0-----:R-:W-:Y:S01]  /*3080*/  MOV R21, RZ ;  /* 0x000000ff00157202 */ /* 0x001fe20000000f00 */
[----:B------:R-:W0:Y:S01]  /*3090*/  S2UR UR4, SR_CgaCtaId ;  /* 0x00000000000479c3 */ /* 0x000e220000008800 */
[----:B------:R-:W-:Y:S01]  /*30a0*/  UMOV UR10, 0x400 ;  /* 0x00000400000a7882 */ /* 0x000fe20000000000 */
[----:B------:R-:W1:Y:S01]  /*30b0*/  LDCU.64 UR12, c[0x0][0x4f8] ;  /* 0x00009f00ff0c77ac */ /* 0x000e620008000a00 */
[----:B------:R-:W2:Y:S04]  /*30c0*/  @!P0 LDG.E R3, desc[UR16][R26.64] ;  /* 0x000000101a038981 */ /* 0x000ea8000c1e1900 */
[----:B------:R-:W3:Y:S04]  /*30d0*/  @!P2 LDG.E R9, desc[UR16][R26.64+0x80] ;  /* 0x000080101a09a981 */ /* 0x000ee8000c1e1900 */
[----:B------:R-:W4:Y:S04]  /*30e0*/  @!P3 LDG.E R11, desc[UR16][R26.64+0x100] ;  /* 0x000100101a0bb981 */ /* 0x000f28000c1e1900 */
[----:B------:R-:W5:Y:S01]  /*30f0*/  @!P4 LDG.E R21, desc[UR16][R26.64+0x180] ;  /* 0x000180101a15c981 */ /* 0x000f62000c1e1900 */
[----:B0-----:R-:W-:Y:S01]  /*3100*/  ULEA UR10, UR4, UR10, 0x18 ;  /* 0x0000000a040a7291 */ /* 0x001fe2000f8ec0ff */
[----:B------:R-:W-:-:S02]  /*3110*/  UMOV UR5, URZ ;  /* 0x000000ff00057c82 */ /* 0x000fc40008000000 */
[----:B------:R-:W-:Y:S01]  /*3120*/  UMOV UR4, UR19 ;  /* 0x0000001300047c82 */ /* 0x000fe20008000000 */
[----:B------:R-:W-:Y:S02]  /*3130*/  UISETP.GT.AND UP0, UPT, UR6, 0x1, UPT ;  /* 0x000000010600788c */ /* 0x000fe4000bf04270 */
[----:B-1----:R-:W-:Y:S01]  /*3140*/  UIMAD.WIDE.U32 UR8, UR18, UR12, UR4 ;  /* 0x0000000c120872a5 */ /* 0x002fe2000f8e0004 */
[----:B------:R-:W-:-:S03]  /*3150*/  UMOV UR6, UR7 ;  /* 0x0000000700067c82 */ /* 0x000fc60008000000 */
[----:B------:R-:W-:Y:S01]  /*3160*/  UIMAD UR9, UR18, UR13, UR9 ;  /* 0x0000000d120972a4 */ /* 0x000fe2000f8e0209 */
[----:B------:R-:W0:Y:S01]  /*3170*/  LDCU.64 UR12, c[0x0][0x550] ;  /* 0x0000aa00ff0c77ac */ /* 0x000e220008000a00 */
[----:B--2---:R-:W-:Y:S04]  /*3180*/  STS [R2], R3 ;  /* 0x0000000302007388 */ /* 0x004fe80000000800 */
[----:B---3--:R-:W-:Y:S04]  /*3190*/  STS [R2+0x80], R9 ;  /* 0x0000800902007388 */ /* 0x008fe80000000800 */
[----:B----4-:R-:W-:Y:S04]  /*31a0*/  STS [R2+0x100], R11 ;  /* 0x0001000b02007388 */ /* 0x010fe80000000800 */
[----:B-----5:R1:W-:Y:S01]  /*31b0*/  STS [R2+0x180], R21 ;  /* 0x0001801502007388 */ /* 0x0203e20000000800 */
        /* <DEDUP_REMOVED lines=18> */
[----:B------:R-:W-:Y:S01]  /*32e0*/  BAR.SYNC.DEFER_BLOCKING 0x0 ;  /* 0x0000000000007b1d */ /* 0x000fe20000010000 */
[----:B------:R-:W-:-:S05]  /*32f0*/  FSETP.GTU.FTZ.AND P2, PT, R7, 20, PT ;  /* 0x41a000000700780b */ /* 0x000fca0003f5c000 */
[----:B------:R-:W-:-:S03]  /*3300*/  @!P4 FMUL.FTZ R3, R4, -1.4426950216293334961 ;  /* 0xbfb8aa3b0403c820 */ /* 0x000fc60000410000 */
[----:B------:R-:W-:Y:S02]  /*3310*/  @!P5 FMUL.FTZ R4, R5, -1.4426950216293334961 ;  /* 0xbfb8aa3b0504d820 */ /* 0x000fe40000410000 */
[----:B------:R-:W-:Y:S01]  /*3320*/  @!P3 FMUL.FTZ R5, R6, -1.4426950216293334961 ;  /* 0xbfb8aa3b0605b820 */ /* 0x000fe20000410000 */
[----:B------:R-:W2:Y:S04]  /*3330*/  @!P4 MUFU.EX2 R3, R3 ;  /* 0x000000030003c308 */ /* 0x000ea80000000800 */
[----:B------:R-:W4:Y:S01]  /*3340*/  @!P5 MUFU.EX2 R4, R4 ;  /* 0x000000040004d308 */ /* 0x000f220000000800 */
[----:B------:R-:W-:-:S03]  /*3350*/  @!P2 FMUL.FTZ R8, R7, -1.4426950216293334961 ;  /* 0xbfb8aa3b0708a820 */ /* 0x000fc60000410000 */
[----:B------:R1:W5:Y:S04]  /*3360*/  @!P3 MUFU.EX2 R7, R5 ;  /* 0x000000050007b308 */ /* 0x0003680000000800 */
[----:B------:R-:W0:Y:S01]  /*3370*/  @!P2 MUFU.EX2 R8, R8 ;  /* 0x000000080008a308 */ /* 0x000e220000000800 */
[----:B--2---:R-:W-:Y:S01]  /*3380*/  @!P4 FADD.FTZ R3, R3, 1 ;  /* 0x3f8000000303c421 */ /* 0x004fe20000010000 */
[----:B------:R-:W2:Y:S01]  /*3390*/  LDS R10, [UR10+0x200] ;  /* 0x0002000aff0a7984 */ /* 0x000ea20008000800 */
[----:B----4-:R-:W-:Y:S01]  /*33a0*/  @!P5 FADD.FTZ R6, R4, 1 ;  /* 0x3f8000000406d421 */ /* 0x010fe20000010000 */
[----:B-1----:R-:W-:-:S03]  /*33b0*/  IMAD.WIDE.U32 R4, R53, R20, UR8 ;  /* 0x0000000835047e25 */ /* 0x002fc6000f8e0014 */
[----:B------:R-:W1:Y:S01]  /*33c0*/  @!P4 MUFU.RCP R3, R3 ;  /* 0x000000030003c308 */ /* 0x000e620000001000 */
[----:B------:R-:W4:Y:S01]  /*33d0*/  LDCU.64 UR8, c[0x0][0x518] ;  /* 0x0000a300ff0877ac */ /* 0x000f220008000a00 */
[----:B-----5:R-:W-:Y:S01]  /*33e0*/  @!P3 FADD.FTZ R7, R7, 1 ;  /* 0x3f8000000707b421 */ /* 0x020fe20000010000 */
[----:B---3--:R-:W-:Y:S01]  /*33f0*/  IMAD R16, R53, R21, R5 ;  /* 0x0000001535107224 */ /* 0x008fe200078e0205 */
[----:B------:R-:W-:Y:S01]  /*3400*/  IADD3 R5, P0, PT, R37, R4, RZ ;  /* 0x0000000425057210 */ /* 0x000fe20007f1e0ff */
[----:B0-----:R-:W-:-:S03]  /*3410*/  @!P2 FADD.FTZ R8, R8, 1 ;  /* 0x3f8000000808a421 */ /* 0x001fc60000010000 */
[----:B------:R-:W0:Y:S01]  /*3420*/  @!P5 MUFU.RCP R6, R6 ;  /* 0x000000060006d308 */ /* 0x000e220000001000 */
[----:B------:R-:W-:Y:S02]  /*3430*/  IADD3.X R16, PT, PT, RZ, R16, RZ, P0, !PT ;  /* 0x00000010ff107210 */ /* 0x000fe400007fe4ff */
[----:B------:R-:W-:-:S04]  /*3440*/  LEA R4, P0, R5, UR12, 0x2 ;  /* 0x0000000c05047c11 */ /* 0x000fc8000f8010ff */
[----:B------:R-:W-:Y:S01]  /*3450*/  LEA.HI.X R5, R5, UR13, R16, 0x2, P0 ;  /* 0x0000000d05057c11 */ /* 0x000fe200080f1410 */
[----:B------:R-:W3:Y:S01]  /*3460*/  @!P3 MUFU.RCP R7, R7 ;  /* 0x000000070007b308 */ /* 0x000ee20000001000 */
[----:B-1----:R-:W-:Y:S01]  /*3470*/  @!P4 FMUL.FTZ R12, R12, R3 ;  /* 0x000000030c0cc220 */ /* 0x002fe20000410000 */
[----:B----4-:R-:W-:-:S04]  /*3480*/  UIMAD.WIDE.U32 UR4, UR18, UR8, UR4 ;  /* 0x00000008120472a5 */ /* 0x010fc8000f8e0004 */
[----:B------:R-:W-:Y:S02]  /*3490*/  UIMAD UR5, UR18, UR9, UR5 ;  /* 0x00000009120572a4 */ /* 0x000fe4000f8e0205 */
[----:B------:R-:W1:Y:S01]  /*34a0*/  @!P2 MUFU.RCP R8, R8 ;  /* 0x000000080008a308 */ /* 0x000e620000001000 */
[----:B------:R-:W4:Y:S01]  /*34b0*/  LDCU.64 UR8, c[0x0][0x560] ;  /* 0x0000ac00ff0877ac */ /* 0x000f220008000a00 */
[----:B0-----:R-:W-:Y:S01]  /*34c0*/  @!P5 FMUL.FTZ R13, R13, R6 ;  /* 0x000000060d0dd220 */ /* 0x001fe20000410000 */
[----:B---3--:R-:W-:Y:S01]  /*34d0*/  @!P3 FMUL.FTZ R14, R14, R7 ;  /* 0x000000070e0eb220 */ /* 0x008fe20000410000 */
[-C--:B--2---:R-:W-:Y:S02]  /*34e0*/  ISETP.GE.AND P0, PT, R37, R10.reuse, PT ;  /* 0x0000000a2500720c */ /* 0x084fe40003f06270 */
        /* <DEDUP_REMOVED lines=9> */
[----:B0-----:R-:W1:Y:S01]  /*3580*/  LDC.64 R10, c[0x0][0x520] ;  /* 0x00014800ff0a7b82 */ /* 0x001e620000000a00 */
[----:B------:R0:W-:Y:S01]  /*3590*/  STS.128 [R0], R12 ;  /* 0x0000000c00007388 */ /* 0x0001e20000000c00 */
[----:B------:R-:W-:-:S03]  /*35a0*/  NOP ;  /* 0x0000000000007918 */ /* 0x000fc60000000000 */
[----:B------:R-:W-:Y:S01]  /*35b0*/  LDS R7, [R2] ;  /* 0x0000000002077984 */ /* 0x000fe20000000800 */
[----:B-1----:R-:W-:-:S03]  /*35c0*/  IMAD.WIDE.U32 R4, R53, R10, UR4 ;  /* 0x0000000435047e25 */ /* 0x002fc6000f8e000a */
[----:B------:R-:W-:Y:S01]  /*35d0*/  LDS R21, [R2+0x80] ;  /* 0x0000800002157984 */ /* 0x000fe20000000800 */
[----:B------:R-:W-:Y:S01]  /*35e0*/  IMAD R3, R53, R11, R5 ;  /* 0x0000000b35037224 */ /* 0x000fe200078e0205 */
[----:B------:R-:W-:Y:S02]  /*35f0*/  IADD3 R4, P4, PT, R37, R4, RZ ;  /* 0x0000000425047210 */ /* 0x000fe40007f9e0ff */
[----:B------:R-:W-:Y:S01]  /*3600*/  LDS R9, [R2+0x100] ;  /* 0x0001000002097984 */ /* 0x000fe20000000800 */
[----:B0-----:R-:W-:Y:S01]  /*3610*/  FADD.FTZ R12, R12, R47 ;  /* 0x0000002f0c0c7221 */ /* 0x001fe20000010000 */
[----:B------:R-:W-:Y:S02]  /*3620*/  IADD3.X R3, PT, PT, RZ, R3, RZ, P4, !PT ;  /* 0x00000003ff037210 */ /* 0x000fe400027fe4ff */
[----:B------:R4:W-:Y:S01]  /*3630*/  LDS R23, [R2+0x180] ;  /* 0x0001800002177984 */ /* 0x0009e20000000800 */
[----:B------:R-:W-:-:S03]  /*3640*/  FADD.FTZ R13, R12, R13 ;  /* 0x0000000d0c0d7221 */ /* 0x000fc60000010000 */
[----:B------:R-:W-:Y:S01]  /*3650*/  @!P1 STS [UR10+0x200], R30 ;  /* 0x0002001eff009988 */ /* 0x000fe2000800080a */
[----:B------:R-:W-:Y:S01]  /*3660*/  FADD.FTZ R14, R13, R14 ;  /* 0x0000000e0d0e7221 */ /* 0x000fe20000010000 */
[----:B------:R-:W-:Y:S01]  /*3670*/  BAR.SYNC.DEFER_BLOCKING 0x0 ;  /* 0x0000000000007b1d */ /* 0x000fe20000010000 */
[----:B----4-:R-:W-:Y:S02]  /*3680*/  LEA R2, P4, R4, UR8, 0x2 ;  /* 0x0000000804027c11 */ /* 0x010fe4000f8810ff */
[----:B------:R-:W-:Y:S02]  /*3690*/  FADD.FTZ R47, R14, R15 ;  /* 0x0000000f0e2f7221 */ /* 0x000fe40000010000 */
[----:B------:R-:W-:Y:S01]  /*36a0*/  LEA.HI.X R3, R4, UR9, R3, 0x2, P4 ;  /* 0x0000000904037c11 */ /* 0x000fe2000a0f1403 */
[----:B------:R-:W0:Y:S02]  /*36b0*/  LDS R6, [UR10+0x200] ;  /* 0x0002000aff067984 */ /* 0x000e240008000800 */
[----:B0-----:R-:W-:-:S02]  /*36c0*/  ISETP.GE.AND P3, PT, R31, R6, PT ;  /* 0x000000061f00720c */ /* 0x001fc40003f66270 */
[-C--:B------:R-:W-:Y:S02]  /*36d0*/  ISETP.GE.AND P0, PT, R37, R6.reuse, PT ;  /* 0x000000062500720c */ /* 0x080fe40003f06270 */
[-C--:B------:R-:W-:Y:S02]  /*36e0*/  ISETP.GE.AND P1, PT, R35, R6.reuse, PT ;  /* 0x000000062300720c */ /* 0x080fe40003f26270 */
[----:B------:R-:W-:-:S07]  /*36f0*/  ISETP.GE.AND P2, PT, R33, R6, PT ;  /* 0x000000062100720c */ /* 0x000fce0003f46270 */
        /* <DEDUP_REMOVED lines=11> */
.L_x_9626:
        /* <DEDUP_REMOVED lines=34> */
.L_x_9645:
[----:B------:R-:W-:Y:S05]  /*39d0*/  BSYNC.RECONVERGENT B0 ;  /* 0x0000000000007941 */ /* 0x000fea0003800200 */
.L_x_9644:
        /* <DEDUP_REMOVED lines=26> */
.L_x_9647:
[----:B------:R-:W-:Y:S05]  /*3b80*/  BSYNC.RECONVERGENT B0 ;  /* 0x0000000000007941 */ /* 0x000fea0003800200 */
.L_x_9646:
        /* <DEDUP_REMOVED lines=22> */
.L_x_9649:
        /* <DEDUP_REMOVED lines=51> */
.L_x_9648:
[----:B------:R-:W-:Y:S05]  /*4020*/  EXIT ;  /* 0x000000000000794d */ /* 0x000fea0003800000 */
.L_x_9650:
        /* <DEDUP_REMOVED lines=13> */
.L_x_10540:


//--------------------- .text._Z25selective_scan_bwd_kernelI32Selective_Scan_bwd_kernel_traitsILi32ELi4ELb0ELb0ELb1ELb0ELb0EffEEv12SSMParamsBwd --------------------------
	.section	.text._Z25selective_scan_bwd_kernelI32Selective_Scan_bwd_kernel_traitsILi32ELi4ELb0ELb0ELb1ELb0ELb0EffEEv12SSMParamsBwd,"ax",@progbits
	.align	128
        .global         _Z25selective_scan_bwd_kernelI32Selective_Scan_bwd_kernel_traitsILi32ELi4ELb0ELb0ELb1ELb0ELb0EffEEv12SSMParamsBwd
        .type           _Z25selective_scan_bwd_kernelI32Selective_Scan_bwd_kernel_traitsILi32ELi4ELb0ELb0ELb1ELb0ELb0EffEEv12SSMParamsBwd,@function
        .size           _Z25selective_scan_bwd_kernelI32Selective_Scan_bwd_kernel_traitsILi32ELi4ELb0ELb0ELb1ELb0ELb0EffEEv12SSMParamsBwd,(.L_x_10541 - _Z25selective_scan_bwd_kernelI32Selective_Scan_bwd_kernel_traitsILi32ELi4ELb0ELb0ELb1ELb0ELb0EffEEv12SSMParamsBwd)
        .other          _Z25selective_scan_bwd_kernelI32Selective_Scan_bwd_kernel_traitsILi32ELi4ELb0ELb0ELb1ELb0ELb0EffEEv12SSMParamsBwd,@"STO_CUDA_ENTRY STV_DEFAULT"
_Z25selective_scan_bwd_kernelI32Selective_Scan_bwd_kernel_traitsILi32ELi4ELb0ELb0ELb1ELb0ELb0EffEEv12SSMParamsBwd:
.text._Z25selective_scan_bwd_kernelI32Selective_Scan_bwd_kernel_traitsILi32ELi4ELb0ELb0ELb1ELb0ELb0EffEEv12SSMParamsBwd:
        /* <DEDUP_REMOVED lines=31> */
[----:B---3--:R-:W-:Y:S01]  /*01f0*/  IABS R2, R54 ;  /* 0x0000003600027213 */ /* 0x008fe20000000000 */
[----:B0-----:R-:W-:-:S05]  /*0200*/  IMAD.MOV.U32 R6, RZ, RZ, RZ ;  /* 0x000000ffff067224 */ /* 0x001fca00078e00ff */
        /* <DEDUP_REMOVED lines=13> */
[----:B------:R-:W-:Y:S02]  /*02e0*/  UIMAD UR9, UR18, UR9, UR5 ;  /* 0x00000009120972a4 */ /* 0x000fe4000f8e0205 */
[----:B------:R-:W-:-:S04]  /*02f0*/  UIMAD UR8, UR18, UR13, UR7 ;  /* 0x0000000d120872a4 */ /* 0x000fc8000f8e0207 */
[----:B------:R-:W-:Y:S02]  /*0300*/  @!P2 IADD3 R2, PT, PT, R2, -R9, RZ ;  /* 0x800000090202a210 */ /* 0x000fe40007ffe0ff */
[----:B------:R-:W-:Y:S01]  /*0310*/  LOP3.LUT R6, R54, R15, RZ, 0x3c, !PT ;  /* 0x0000000f36067212 */ /* 0x000fe200078e3cff */
[----:B------:R-:W3:Y:S01]  /*0320*/  @P0 LDC R21, c[0x0][0x38c] ;  /* 0x0000e300ff150b82 */ /* 0x000ee20000000800 */
[----:B------:R-:W-:Y:S02]  /*0330*/  ISETP.GE.U32.AND P1, PT, R2, R9, PT ;  /* 0x000000090200720c */ /* 0x000fe40003f26070 */
[----:B------:R-:W-:-:S05]  /*0340*/  MOV R3, UR5 ;  /* 0x0000000500037c02 */ /* 0x000fca0008000f00 */
[----:B------:R-:W4:Y:S01]  /*0350*/  @P0 LDC R9, c[0x0][0x384] ;  /* 0x0000e100ff090b82 */ /* 0x000f220000000800 */
[----:B------:R-:W-:Y:S01]  /*0360*/  MOV R3, UR9 ;  /* 0x0000000900037c02 */ /* 0x000fe20008000f00 */
[----:B------:R-:W-:Y:S01]  /*0370*/  IMAD.U32 R2, RZ, RZ, UR4 ;  /* 0x00000004ff027e24 */ /* 0x000fe2000f8e00ff */
[----:B------:R-:W-:Y:S02]  /*0380*/  MOV R5, UR7 ;  /* 0x0000000700057c02 */ /* 0x000fe40008000f00 */
[----:B------:R-:W-:Y:S01]  /*0390*/  MOV R5, UR8 ;  /* 0x0000000800057c02 */ /* 0x000fe20008000f00 */
[----:B------:R-:W-:Y:S01]  /*03a0*/  IMAD.WIDE.U32 R2, R54, UR10, R2 ;  /* 0x0000000a36027c25 */ /* 0x000fe2000f8e0002 */
[----:B------:R-:W-:Y:S01]  /*03b0*/  @!P2 IADD3 R0, PT, PT, R0, 0x1, RZ ;  /* 0x000000010000a810 */ /* 0x000fe20007ffe0ff */
[----:B------:R-:W2:Y:S01]  /*03c0*/  LDCU.64 UR8, c[0x0][0x498] ;  /* 0x00009300ff0877ac */ /* 0x000ea20008000a00 */
[----:B------:R-:W-:Y:S02]  /*03d0*/  ISETP.GE.AND P3, PT, R6, RZ, PT ;  /* 0x000000ff0600720c */ /* 0x000fe40003f66270 */
[----:B------:R-:W-:Y:S01]  /*03e0*/  ISETP.NE.AND P2, PT, R15, RZ, PT ;  /* 0x000000ff0f00720c */ /* 0x000fe20003f45270 */
[----:B------:R-:W-:Y:S01]  /*03f0*/  @P1 VIADD R0, R0, 0x1 ;  /* 0x0000000100001836 */ /* 0x000fe20000000000 */
[----:B------:R-:W1:Y:S01]  /*0400*/  @P0 LDC.64 R6, c[0x0][0x480] ;  /* 0x00012000ff060b82 */ /* 0x000e620000000a00 */
[----:B------:R-:W-:Y:S01]  /*0410*/  IMAD R13, R54, UR11, R3 ;  /* 0x0000000b360d7c24 */ /* 0x000fe2000f8e0203 */
[----:B------:R-:W0:Y:S02]  /*0420*/  LDCU.64 UR10, c[0x0][0x3d0] ;  /* 0x00007a00ff0a77ac */ /* 0x000e240008000a00 */
[----:B------:R-:W-:-:S05]  /*0430*/  MOV R65, R0 ;  /* 0x0000000000417202 */ /* 0x000fca0000000f00 */
[----:B------:R-:W-:Y:S01]  /*0440*/  @!P3 IADD3 R65, PT, PT, -R65, RZ, RZ ;  /* 0x000000ff4141b210 */ /* 0x000fe20007ffe1ff */
[----:B----4-:R-:W-:Y:S01]  /*0450*/  @P0 IMAD R0, R9, UR18, R54 ;  /* 0x0000001209000c24 */ /* 0x010fe2000f8e0236 */
[----:B------:R-:W-:Y:S02]  /*0460*/  @!P2 LOP3.LUT R65, RZ, R15, RZ, 0x33, !PT ;  /* 0x0000000fff41a212 */ /* 0x000fe400078e33ff */
[----:B------:R-:W4:Y:S01]  /*0470*/  LDC.64 R14, c[0x0][0x468] ;  /* 0x00011a00ff0e7b82 */ /* 0x000f220000000a00 */
[----:B------:R-:W-:Y:S01]  /*0480*/  @P0 IMAD R0, R0, R19, RZ ;  /* 0x0000001300000224 */ /* 0x000fe200078e02ff */
[----:B--2---:R-:W-:Y:S01]  /*0490*/  UIMAD.WIDE.U32 UR4, UR18, UR8, URZ ;  /* 0x00000008120472a5 */ /* 0x004fe2000f8e00ff */
[C---:B------:R-:W-:Y:S02]  /*04a0*/  LEA R9, R19.reuse, 0xffffff80, 0x7 ;  /* 0xffffff8013097811 */ /* 0x040fe400078e38ff */
[----:B------:R-:W-:Y:S01]  /*04b0*/  ISETP.GE.AND P1, PT, R19, 0x1, PT ;  /* 0x000000011300780c */ /* 0x000fe20003f26270 */
[----:B------:R-:W-:-:S02]  /*04c0*/  IMAD.U32 R4, RZ, RZ, UR6 ;  /* 0x00000006ff047e24 */ /* 0x000fc4000f8e00ff */
[----:B------:R-:W2:Y:S01]  /*04d0*/  LDC.64 R18, c[0x0][0x528] ;  /* 0x00014a00ff127b82 */ /* 0x000ea20000000a00 */
[----:B---3--:R-:W-:Y:S01]  /*04e0*/  @P0 IMAD R3, R0, R21, RZ ;  /* 0x0000001500030224 */ /* 0x008fe200078e02ff */
[----:B------:R-:W-:Y:S01]  /*04f0*/  UIMAD UR5, UR18, UR9, UR5 ;  /* 0x00000009120572a4 */ /* 0x000fe2000f8e0205 */
[----:B------:R-:W-:Y:S01]  /*0500*/  SHF.R.S32.HI R21, RZ, 0x1f, R65 ;  /* 0x0000001fff157819 */ /* 0x000fe20000011441 */
[----:B0-----:R-:W-:Y:S01]  /*0510*/  UIMAD.WIDE.U32 UR6, UR18, UR10, URZ ;  /* 0x0000000a120672a5 */ /* 0x001fe2000f8e00ff */
[----:B------:R-:W0:Y:S01]  /*0520*/  LDCU.64 UR8, c[0x0][0x4c8] ;  /* 0x00009900ff0877ac */ /* 0x000e220008000a00 */
[----:B------:R-:W-:Y:S01]  /*0530*/  IMAD.WIDE.U32 R4, R54, UR14, R4 ;  /* 0x0000000e36047c25 */ /* 0x000fe2000f8e0004 */
[----:B------:R-:W-:Y:S01]  /*0540*/  CS2R R76, SRZ ;  /* 0x00000000004c7805 */ /* 0x000fe2000001ff00 */
[----:B------:R-:W-:Y:S02]  /*0550*/  UIMAD UR7, UR18, UR11, UR7 ;  /* 0x0000000b120772a4 */ /* 0x000fe4000f8e0207 */
[----:B------:R-:W-:Y:S01]  /*0560*/  IMAD R0, R21, R16, RZ ;  /* 0x0000001015007224 */ /* 0x000fe200078e02ff */
[----:B------:R-:W-:Y:S01]  /*0570*/  IADD3 R27, P2, PT, R9, R2, RZ ;  /* 0x00000002091b7210 */ /* 0x000fe20007f5e0ff */
[----:B-1----:R-:W-:Y:S01]  /*0580*/  @P0 IMAD.WIDE R76, R3, 0x8, R6 ;  /* 0x00000008034c0825 */ /* 0x002fe200078e0206 */
[----:B------:R-:W-:-:S03]  /*0590*/  IADD3 R25, P3, PT, R9, R4, RZ ;  /* 0x0000000409197210 */ /* 0x000fc60007f7e0ff */
[C---:B------:R-:W-:Y:S02]  /*05a0*/  IMAD R11, R54.reuse, UR15, R5 ;  /* 0x0000000f360b7c24 */ /* 0x040fe4000f8e0205 */
[----:B------:R-:W-:-:S04]  /*05b0*/  IMAD.WIDE.U32 R2, R54, R22, UR4 ;  /* 0x0000000436027e25 */ /* 0x000fc8000f8e0016 */
[C---:B------:R-:W-:Y:S01]  /*05c0*/  IMAD R7, R65.reuse, R17, R0 ;  /* 0x0000001141077224 */ /* 0x040fe200078e0200 */
[----:B------:R-:W-:Y:S01]  /*05d0*/  SHF.R.S32.HI R0, RZ, 0x1f, R9 ;  /* 0x0000001fff007819 */ /* 0x000fe20000011409 */
[----:B------:R-:W-:Y:S01]  /*05e0*/  IMAD.WIDE.U32 R4, R65, R16, UR6 ;  /* 0x0000000641047e25 */ /* 0x000fe2000f8e0010 */
[----:B------:R-:W-:Y:S02]  /*05f0*/  IADD3 R2, P4, PT, R9, R2, RZ ;  /* 0x0000000209027210 */ /* 0x000fe40007f9e0ff */
[----:B------:R-:W-:Y:S01]  /*0600*/  LEA R28, P0, R27, R28, 0x2 ;  /* 0x0000001c1b1c7211 */ /* 0x000fe200078010ff */
[----:B------:R-:W-:Y:S01]  /*0610*/  IMAD.X R6, R0, 0x1, R13, P2 ;  /* 0x0000000100067824 */ /* 0x000fe200010e060d */
[----:B------:R-:W-:Y:S01]  /*0620*/  IADD3 R9, P5, PT, R9, R4, RZ ;  /* 0x0000000409097210 */ /* 0x000fe20007fbe0ff */
[----:B------:R-:W-:Y:S01]  /*0630*/  IMAD R23, R54, R23, R3 ;  /* 0x0000001736177224 */ /* 0x000fe200078e0203 */
[----:B------:R-:W-:Y:S02]  /*0640*/  IADD3.X R4, PT, PT, R0, R11, RZ, P3, !PT ;  /* 0x0000000b00047210 */ /* 0x000fe40001ffe4ff */
[----:B----4-:R-:W-:Y:S01]  /*0650*/  LEA R26, P2, R25, R14, 0x2 ;  /* 0x0000000e191a7211 */ /* 0x010fe200078410ff */
[----:B0-----:R-:W-:Y:S01]  /*0660*/  IMAD.WIDE.U32 R74, R54, UR8, RZ ;  /* 0x00000008364a7c25 */ /* 0x001fe2000f8e00ff */
[----:B------:R-:W-:-:S02]  /*0670*/  IADD3 R7, PT, PT, R5, R7, RZ ;  /* 0x0000000705077210 */ /* 0x000fc40007ffe0ff */
[----:B------:R-:W-:Y:S01]  /*0680*/  LEA.HI.X R27, R27, R29, R6, 0x2, P0 ;  /* 0x0000001d1b1b7211 */ /* 0x000fe200000f1406 */
[----:B------:R-:W-:Y:S01]  /*0690*/  IMAD.WIDE.U32 R72, R54, R56, RZ ;  /* 0x0000003836487225 */ /* 0x000fe200078e00ff */
[----:B------:R-:W-:Y:S02]  /*06a0*/  LEA.HI.X R25, R25, R15, R4, 0x2, P2 ;  /* 0x0000000f19197211 */ /* 0x000fe400010f1404 */
[----:B------:R-:W-:Y:S01]  /*06b0*/  IADD3.X R23, PT, PT, R0, R23, RZ, P4, !PT ;  /* 0x0000001700177210 */ /* 0x000fe200027fe4ff */
[----:B------:R-:W-:Y:S01]  /*06c0*/  IMAD R59, R54, UR9, R75 ;  /* 0x00000009363b7c24 */ /* 0x000fe2000f8e024b */
[----:B------:R-:W-:Y:S02]  /*06d0*/  IADD3.X R20, PT, PT, R0, R7, RZ, P5, !PT ;  /* 0x0000000700147210 */ /* 0x000fe40002ffe4ff */
[----:B--2---:R-:W-:Y:S02]  /*06e0*/  LEA R24, P0, R2, R18, 0x2 ;  /* 0x0000001202187211 */ /* 0x004fe400078010ff */
[C---:B------:R-:W-:Y:S01]  /*06f0*/  LEA R22, P2, R9.reuse, R32, 0x2 ;  /* 0x0000002009167211 */ /* 0x040fe200078410ff */
[----:B------:R-:W-:Y:S01]  /*0700*/  IMAD R57, R54, R57, R73 ;  /* 0x0000003936397224 */ /* 0x000fe200078e0249 */
[----:B------:R-:W-:Y:S01]  /*0710*/  LEA.HI.X R23, R2, R19, R23, 0x2, P0 ;  /* 0x0000001302177211 */ /* 0x000fe200000f1417 */
[----:B------:R-:W-:Y:S01]  /*0720*/  IMAD.MOV.U32 R55, RZ, RZ, RZ ;  /* 0x000000ffff377224 */ /* 0x000fe200078e00ff */
[----:B------:R-:W-:Y:S01]  /*0730*/  LEA.HI.X R20, R9, R33, R20, 0x2, P2 ;  /* 0x0000002109147211 */ /* 0x000fe200010f1414 */
[----:B------:R-:W-:Y:S08]  /*0740*/  @!P1 BRA `(.L_x_9651) ;  /* 0x0000002000349947 */ /* 0x000ff00003800000 */
[----:B------:R-:W0:Y:S01]  /*0750*/  S2R R70, SR_TID.X ;  /* 0x0000000000467919 */ /* 0x000e220000002100 */
[----:B------:R-:W1:Y:S01]  /*0760*/  S2UR UR5, SR_CgaCtaId ;  /* 0x00000000000579c3 */ /* 0x000e620000008800 */
[----:B------:R-:W2:Y:S01]  /*0770*/  LDCU.64 UR6, c[0x0][0x3a0] ;  /* 0x00007400ff0677ac */ /* 0x000ea20008000a00 */
[----:B------:R-:W-:Y:S01]  /*0780*/  MOV R71, RZ ;  /* 0x000000ff00477202 */ /* 0x000fe20000000f00 */
[----:B------:R-:W-:Y:S01]  /*0790*/  IMAD.MOV.U32 R55, RZ, RZ, RZ ;  /* 0x000000ffff377224 */ /* 0x000fe200078e00ff */
[----:B------:R-:W-:Y:S01]  /*07a0*/  MOV R53, RZ ;  /* 0x000000ff00357202 */ /* 0x000fe20000000f00 */
[----:B------:R-:W3:Y:S03]  /*07b0*/  LDCU.64 UR10, c[0x0][0x4e0] ;  /* 0x00009c00ff0a77ac */ /* 0x000ee60008000a00 */
[----:B------:R-:W4:Y:S01]  /*07c0*/  LDC.64 R4, c[0x0][0x4d8] ;  /* 0x00013600ff047b82 */ /* 0x000f220000000a00 */
[----:B------:R-:W1:Y:S01]  /*07d0*/  LDCU.64 UR8, c[0x0][0x3b8] ;  /* 0x00007700ff0877ac */ /* 0x000e620008000a00 */
[----:B------:R-:W-:Y:S01]  /*07e0*/  UMOV UR4, 0x400 ;  /* 0x0000040000047882 */ /* 0x000fe20000000000 */
[C---:B--2---:R-:W-:Y:S01]  /*07f0*/  IMAD.WIDE.U32 R68, R54.reuse, UR6, RZ ;  /* 0x0000000636447c25 */ /* 0x044fe2000f8e00ff */
[----:B------:R-:W2:Y:S03]  /*0800*/  LDCU UR6, c[0x0][0x394] ;  /* 0x00007280ff0677ac */ /* 0x000ea60008000800 */
[----:B---3--:R-:W-:Y:S01]  /*0810*/  IMAD R0, R21, UR10, RZ ;  /* 0x0000000a15007c24 */ /* 0x008fe2000f8e02ff */
[----:B-1----:R-:W-:Y:S01]  /*0820*/  ULEA UR5, UR5, UR4, 0x18 ;  /* 0x0000000405057291 */ /* 0x002fe2000f8ec0ff */
[----:B------:R-:W-:-:S02]  /*0830*/  IMAD R31, R54, UR7, R69 ;  /* 0x00000007361f7c24 */ /* 0x000fc4000f8e0245 */
[----:B------:R-:W-:Y:S01]  /*0840*/  IMAD.WIDE.U32 R66, R54, UR8, RZ ;  /* 0x0000000836427c25 */ /* 0x000fe2000f8e00ff */
[----:B0-----:R-:W-:-:S03]  /*0850*/  SHF.L.U32 R21, R70, 0x2, RZ ;  /* 0x0000000246157819 */ /* 0x001fc600000006ff */
[----:B----4-:R-:W-:Y:S01]  /*0860*/  IMAD.WIDE.U32 R2, R4, UR18, R70 ;  /* 0x0000001204027c25 */ /* 0x010fe2000f8e0046 */
[C---:B------:R-:W-:Y:S02]  /*0870*/  LEA R19, R70.reuse, UR5, 0x4 ;  /* 0x0000000546137c11 */ /* 0x040fe4000f8e20ff */
[----:B------:R-:W-:Y:S01]  /*0880*/  LOP3.LUT R17, R21, 0xf80, RZ, 0xc0, !PT ;  /* 0x00000f8015117812 */ /* 0x000fe200078ec0ff */
[----:B------:R-:W-:Y:S01]  /*0890*/  IMAD R3, R5, UR18, R3 ;  /* 0x0000001205037c24 */ /* 0x000fe2000f8e0203 */
[----:B------:R-:W-:Y:S01]  /*08a0*/  LOP3.LUT R16, R70, 0x1f, RZ, 0xc0, !PT ;  /* 0x0000001f46107812 */ /* 0x000fe200078ec0ff */
[----:B------:R-:W-:Y:S01]  /*08b0*/  IMAD R5, R65, UR11, R0 ;  /* 0x0000000b41057c24 */ /* 0x000fe2000f8e0200 */
[----:B------:R-:W-:Y:S01]  /*08c0*/  LOP3.LUT R17, R17, 0x1f, R70, 0xf8, !PT ;  /* 0x0000001f11117812 */ /* 0x000fe200078ef846 */
[----:B------:R-:W-:Y:S01]  /*08d0*/  IMAD.WIDE.U32 R64, R65, UR10, R2 ;  /* 0x0000000a41407c25 */ /* 0x000fe2000f8e0002 */
[----:B------:R-:W-:Y:S02]  /*08e0*/  IADD3 R3, PT, PT, R19, 0x210, RZ ;  /* 0x0000021013037810 */ /* 0x000fe40007ffe0ff */
[----:B--2---:R-:W-:Y:S01]  /*08f0*/  MOV R18, UR6 ;  /* 0x0000000600127c02 */ /* 0x004fe20008000f00 */
[----:B------:R-:W-:Y:S01]  /*0900*/  IMAD R29, R54, UR9, R67 ;  /* 0x00000009361d7c24 */ /* 0x000fe2000f8e0243 */
[C---:B------:R-:W-:Y:S01]  /*0910*/  IADD3 R14, PT, PT, R70.reuse, 0x200, RZ ;  /* 0x00000200460e7810 */ /* 0x040fe20007ffe0ff */
[----:B------:R-:W-:Y:S01]  /*0920*/  IMAD R12, R70, -0xc, R3 ;  /* 0xfffffff4460c7824 */ /* 0x000fe200078e0203 */
[----:B------:R-:W-:Y:S01]  /*0930*/  LOP3.LUT R15, R17, 0x20, RZ, 0xfc, !PT ;  /* 0x00000020110f7812 */ /* 0x000fe200078efcff */
[----:B------:R-:W-:Y:S01]  /*0940*/  IMAD.IADD R10, R65, 0x1, R5 ;  /* 0x00000001410a7824 */ /* 0x000fe200078e0205 */
[----:B------:R-:W-:-:S02]  /*0950*/  LOP3.LUT R13, R17, 0x40, RZ, 0xfc, !PT ;  /* 0x00000040110d7812 */ /* 0x000fc400078efcff */
[----:B------:R-:W-:-:S07]  /*0960*/  LOP3.LUT R11, R17, 0x60, RZ, 0xfc, !PT ;  /* 0x00000060110b7812 */ /* 0x000fce00078efcff */
.L_x_9667:
[----:B0-----:R-:W0:Y:S01]  /*0970*/  LDCU UR4, c[0x0][0x388] ;  /* 0x00007100ff0477ac */ /* 0x001e220008000800 */
[----:B------:R-:W-:Y:S01]  /*0980*/  IADD3 R9, PT, PT, R18, -0x1, RZ ;  /* 0xffffffff12097810 */ /* 0x000fe20007ffe0ff */
[----:B------:R-:W-:Y:S01]  /*0990*/  HFMA2 R33, -RZ, RZ, 0, 0 ;  /* 0x00000000ff217431 */ /* 0x000fe200000001ff */
[----:B------:R-:W-:Y:S01]  /*09a0*/  SHF.L.U32 R45, R17, 0x2, RZ ;  /* 0x00000002112d7819 */ /* 0x000fe200000006ff */
[----:B------:R-:W-:Y:S01]  /*09b0*/  HFMA2 R37, -RZ, RZ, 0, 0 ;  /* 0x00000000ff257431 */ /* 0x000fe200000001ff */
[----:B------:R-:W-:Y:S01]  /*09c0*/  SHF.L.U32 R62, R9, 0x7, RZ ;  /* 0x00000007093e7819 */ /* 0x000fe200000006ff */
[----:B------:R-:W-:Y:S01]  /*09d0*/  IMAD.MOV.U32 R39, RZ, RZ, RZ ;  /* 0x000000ffff277224 */ /* 0x000fe200078e00ff */
[----:B------:R-:W-:Y:S02]  /*09e0*/  IADD3 R4, P4, PT, R45, R28, RZ ;  /* 0x0000001c2d047210 */ /* 0x000fe40007f9e0ff */
[----:B------:R-:W-:-:S03]  /*09f0*/  MOV R35, RZ ;  /* 0x000000ff00237202 */ /* 0x000fc60000000f00 */
[----:B------:R-:W-:Y:S01]  /*0a00*/  IMAD.X R5, RZ, RZ, R27, P4 ;  /* 0x000000ffff057224 */ /* 0x000fe200020e061b */
[----:B0-----:R-:W-:-:S04]  /*0a10*/  IADD3 R8, PT, PT, -R62, UR4, RZ ;  /* 0x000000043e087c10 */ /* 0x001fc8000fffe1ff */
[-C--:B------:R-:W-:Y:S01]  /*0a20*/  ISETP.GE.AND P0, PT, R17, R8.reuse, PT ;  /* 0x000000081100720c */ /* 0x080fe20003f06270 */
[----:B------:R-:W-:Y:S01]  /*0a30*/  BAR.SYNC.DEFER_BLOCKING 0x0 ;  /* 0x0000000000007b1d */ /* 0x000fe20000010000 */
[-C--:B------:R-:W-:Y:S02]  /*0a40*/  ISETP.GE.AND P1, PT, R15, R8.reuse, PT ;  /* 0x000000080f00720c */ /* 0x080fe40003f26270 */
[-C--:B------:R-:W-:Y:S02]  /*0a50*/  ISETP.GE.AND P2, PT, R13, R8.reuse, PT ;  /* 0x000000080d00720c */ /* 0x080fe40003f46270 */
[----:B------:R-:W-:-:S07]  /*0a60*/  ISETP.GE.AND P3, PT, R11, R8, PT ;  /* 0x000000080b00720c */ /* 0x000fce0003f66270 */
[----:B--2---:R-:W2:Y:S04]  /*0a70*/  @!P0 LDG.E R33, desc[UR16][R4.64] ;  /* 0x0000001004218981 */ /* 0x004ea8000c1e1900 */
[----:B------:R-:W3:Y:S04]  /*0a80*/  @!P1 LDG.E R35, desc[UR16][R4.64+0x80] ;  /* 0x0000801004239981 */ /* 0x000ee8000c1e1900 */
[----:B------:R-:W4:Y:S04]  /*0a90*/  @!P2 LDG.E R37, desc[UR16][R4.64+0x100] ;  /* 0x000100100425a981 */ /* 0x000f28000c1e1900 */
[----:B------:R0:W4:Y:S01]  /*0aa0*/  @!P3 LDG.E R39, desc[UR16][R4.64+0x180] ;  /* 0x000180100427b981 */ /* 0x000122000c1e1900 */
[----:B-1----:R-:W1:Y:S01]  /*0ab0*/  S2UR UR6, SR_CgaCtaId ;  /* 0x00000000000679c3 */ /* 0x002e620000008800 */
[----:B------:R-:W-:Y:S01]  /*0ac0*/  UMOV UR4, 0x400 ;  /* 0x0000040000047882 */ /* 0x000fe20000000000 */
[----:B------:R-:W-:Y:S01]  /*0ad0*/  IADD3 R6, P4, PT, R45, R26, RZ ;  /* 0x0000001a2d067210 */ /* 0x000fe20007f9e0ff */
[----:B------:R-:W1:Y:S01]  /*0ae0*/  S2R R3, SR_LANEID ;  /* 0x0000000000037919 */ /* 0x000e620000000000 */
[----:B------:R-:W-:-:S02]  /*0af0*/  HFMA2 R41, -RZ, RZ, 0, 0 ;  /* 0x00000000ff297431 */ /* 0x000fc400000001ff */
[----:B------:R-:W-:Y:S01]  /*0b00*/  IMAD.MOV.U32 R43, RZ, RZ, RZ ;  /* 0x000000ffff2b7224 */ /* 0x000fe200078e00ff */
[----:B------:R-:W-:Y:S02]  /*0b10*/  MOV R49, RZ ;  /* 0x000000ff00317202 */ /* 0x000fe40000000f00 */
[----:B------:R-:W-:Y:S02]  /*0b20*/  IADD3.X R7, PT, PT, RZ, R25, RZ, P4, !PT ;  /* 0x00000019ff077210 */ /* 0x000fe400027fe4ff */
[----:B0-----:R-:W-:Y:S01]  /*0b30*/  MOV R5, RZ ;  /* 0x000000ff00057202 */ /* 0x001fe20000000f00 */
[----:B-1----:R-:W-:Y:S01]  /*0b40*/  ULEA UR6, UR6, UR4, 0x18 ;  /* 0x0000000406067291 */ /* 0x002fe2000f8ec0ff */
[----:B------:R-:W-:Y:S01]  /*0b50*/  IADD3 R36, P4, PT, R45, R24, RZ ;  /* 0x000000182d247210 */ /* 0x000fe20007f9e0ff */
[----:B------:R-:W-:Y:S02]  /*0b60*/  HFMA2 R51, -RZ, RZ, 0, 0 ;  /* 0x00000000ff337431 */ /* 0x000fe400000001ff */
[----:B------:R-:W-:Y:S01]  /*0b70*/  IMAD.MOV.U32 R61, RZ, RZ, RZ ;  /* 0x000000ffff3d7224 */ /* 0x000fe200078e00ff */
[----:B------:R-:W-:Y:S01]  /*0b80*/  MOV R79, RZ ;  /* 0x000000ff004f7202 */ /* 0x000fe20000000f00 */
[----:B------:R-:W-:Y:S01]  /*0b90*/  HFMA2 R81, -RZ, RZ, 0, 0 ;  /* 0x00000000ff517431 */ /* 0x000fe200000001ff */
[----:B------:R-:W0:Y:S01]  /*0ba0*/  LDCU UR4, c[0x0][0x38c] ;  /* 0x00007180ff0477ac */ /* 0x000e220008000800 */
[----:B------:R-:W-:-:S02]  /*0bb0*/  LEA R2, R3, UR6, 0x2 ;  /* 0x0000000603027c11 */ /* 0x000fc4000f8e10ff */
[----:B------:R-:W-:-:S03]  /*0bc0*/  LEA R0, R3, UR6, 0x4 ;  /* 0x0000000603007c11 */ /* 0x000fc6000f8e20ff */
        /* <DEDUP_REMOVED lines=11> */
[----:B-1----:R-:W-:-:S03]  /*0c80*/  IADD3.X R37, PT, PT, RZ, R23, RZ, P4, !PT ;  /* 0x00000017ff257210 */ /* 0x002fc600027fe4ff */
        /* <DEDUP_REMOVED lines=10> */
[----:B------:R1:W4:Y:S01]  /*0d30*/  @!P3 LDG.E R81, desc[UR16][R36.64+0x180] ;  /* 0x000180102451b981 */ /* 0x000322000c1e1900 */
[----:B0-----:R-:W-:Y:S01]  /*0d40*/  UISETP.GE.AND UP0, UPT, UR4, 0x1, UPT ;  /* 0x000000010400788c */ /* 0x001fe2000bf06270 */
[----:B------:R-:W-:-:S02]  /*0d50*/  CS2R R38, SRZ ;  /* 0x0000000000267805 */ /* 0x000fc4000001ff00 */
[----:B-1----:R-:W-:Y:S01]  /*0d60*/  CS2R R36, SRZ ;  /* 0x0000000000247805 */ /* 0x002fe2000001ff00 */
[----:B--2---:R-:W-:Y:S04]  /*0d70*/  STS [R2], R51 ;  /* 0x0000003302007388 */ /* 0x004fe80000000800 */
[----:B---3--:R-:W-:Y:S04]  /*0d80*/  STS [R2+0x80], R61 ;  /* 0x0000803d02007388 */ /* 0x008fe80000000800 */
[----:B----4-:R-:W-:Y:S04]  /*0d90*/  STS [R2+0x100], R79 ;  /* 0x0001004f02007388 */ /* 0x010fe80000000800 */
[----:B------:R-:W-:Y:S01]  /*0da0*/  STS [R2+0x180], R81 ;  /* 0x0001805102007388 */ /* 0x000fe20000000800 */
[----:B------:R-:W-:-:S03]  /*0db0*/  NOP ;  /* 0x0000000000007918 */ /* 0x000fc60000000000 */
[----:B------:R-:W0:Y:S02]  /*0dc0*/  LDS.128 R4, [R0] ;  /* 0x0000000000047984 */ /* 0x000e240000000c00 */
[----:B0-----:R-:W-:Y:S01]  /*0dd0*/  FFMA.FTZ R40, R32, R4, R55 ;  /* 0x0000000420287223 */ /* 0x001fe20000010037 */
[-C--:B-----5:R-:W-:Y:S01]  /*0de0*/  FMUL.FTZ R42, R6, R52.reuse ;  /* 0x00000034062a7220 */ /* 0x0a0fe20000410000 */
[-C--:B------:R-:W-:Y:S02]  /*0df0*/  FMUL.FTZ R43, R7, R52.reuse ;  /* 0x00000034072b7220 */ /* 0x080fe40000410000 */
        /* <DEDUP_REMOVED lines=8> */
[----:B------:R-:W-:Y:S01]  /*0e80*/  IMAD.SHL.U32 R99, R18, 0x100, RZ ;  /* 0x0000010012637824 */ /* 0x000fe200078e00ff */
[----:B------:R-:W-:Y:S01]  /*0e90*/  IADD3 R90, P1, PT, R62, R64, RZ ;  /* 0x000000403e5a7210 */ /* 0x000fe20007f3e0ff */
[--C-:B------:R-:W-:Y:S01]  /*0ea0*/  FADD.FTZ R61, R44, R30.reuse ;  /* 0x0000001e2c3d7221 */ /* 0x100fe20000010000 */
[--C-:B------:R-:W-:Y:S01]  /*0eb0*/  FADD.FTZ R56, R45, R30.reuse ;  /* 0x0000001e2d387221 */ /* 0x100fe20000010000 */
[--C-:B------:R-:W-:Y:S01]  /*0ec0*/  FADD.FTZ R97, R46, R30.reuse ;  /* 0x0000001e2e617221 */ /* 0x100fe20000010000 */
[----:B------:R-:W-:Y:S01]  /*0ed0*/  FADD.FTZ R58, R47, R30 ;  /* 0x0000001e2f3a7221 */ /* 0x000fe20000010000 */
[----:B------:R-:W-:Y:S01]  /*0ee0*/  ISETP.NE.AND P0, PT, R18, 0x1, PT ;  /* 0x000000011200780c */ /* 0x000fe20003f05270 */
[----:B------:R-:W1:Y:S01]  /*0ef0*/  LDC.64 R80, c[0x0][0x448] ;  /* 0x00011200ff507b82 */ /* 0x000e620000000a00 */
[----:B------:R-:W-:Y:S01]  /*0f00*/  SHF.L.U32 R98, R9, 0x8, RZ ;  /* 0x0000000809627819 */ /* 0x000fe200000006ff */
[----:B------:R-:W-:Y:S01]  /*0f10*/  IMAD.X R91, RZ, RZ, R10, P1 ;  /* 0x000000ffff5b7224 */ /* 0x000fe200008e060a */
[----:B------:R-:W-:Y:S01]  /*0f20*/  ISETP.GE.AND P2, PT, R17, R8, PT ;  /* 0x000000081100720c */ /* 0x000fe20003f46270 */
[----:B------:R-:W-:Y:S01]  /*0f30*/  FMUL.FTZ R100, R32, R61 ;  /* 0x0000003d20647220 */ /* 0x000fe20000410000 */
[----:B------:R-:W-:Y:S01]  /*0f40*/  IADD3 R60, PT, PT, R18, -0x2, RZ ;  /* 0xfffffffe123c7810 */ /* 0x000fe20007ffe0ff */
[----:B------:R-:W-:Y:S01]  /*0f50*/  FMUL.FTZ R101, R33, R56 ;  /* 0x0000003821657220 */ /* 0x000fe20000410000 */
[----:B------:R-:W-:Y:S01]  /*0f60*/  IADD3 R96, PT, PT, R62, R70, RZ ;  /* 0x000000463e607210 */ /* 0x000fe20007ffe0ff */
[----:B------:R-:W2:Y:S01]  /*0f70*/  LDC.64 R82, c[0x0][0x3a8] ;  /* 0x0000ea00ff527b82 */ /* 0x000ea20000000a00 */
[----:B------:R-:W-:Y:S01]  /*0f80*/  MOV R39, RZ ;  /* 0x000000ff00277202 */ /* 0x000fe20000000f00 */
[----:B------:R-:W-:Y:S01]  /*0f90*/  FMUL.FTZ R102, R34, R97 ;  /* 0x0000006122667220 */ /* 0x000fe20000410000 */
[----:B------:R-:W-:Y:S01]  /*0fa0*/  ISETP.EQ.AND P0, PT, R70, RZ, P0 ;  /* 0x000000ff4600720c */ /* 0x000fe20000702270 */
[----:B------:R-:W-:Y:S01]  /*0fb0*/  FMUL.FTZ R103, R35, R58 ;  /* 0x0000003a23677220 */ /* 0x000fe20000410000 */
[----:B------:R-:W-:Y:S01]  /*0fc0*/  LOP3.LUT R98, R98, 0x100, RZ, 0xc0, !PT ;  /* 0x0000010062627812 */ /* 0x000fe200078ec0ff */
[----:B------:R-:W3:Y:S01]  /*0fd0*/  LDCU UR10, c[0x0][0x394] ;  /* 0x00007280ff0a77ac */ /* 0x000ee20008000800 */
[----:B------:R-:W-:Y:S01]  /*0fe0*/  LOP3.LUT R99, R99, 0x100, RZ, 0xc0, !PT ;  /* 0x0000010063637812 */ /* 0x000fe200078ec0ff */
[----:B------:R-:W4:Y:S01]  /*0ff0*/  LDC.64 R84, c[0x0][0x3c0] ;  /* 0x0000f000ff547b82 */ /* 0x000f220000000a00 */
[----:B------:R-:W0:Y:S01]  /*1000*/  LDCU UR12, c[0x0][0x38c] ;  /* 0x00007180ff0c77ac */ /* 0x000e220008000800 */
[----:B------:R-:W0:Y:S06]  /*1010*/  LDCU UR11, c[0x0][0x388] ;  /* 0x00007100ff0b77ac */ /* 0x000e2c0008000800 */
[----:B------:R-:W0:Y:S01]  /*1020*/  LDC.64 R86, c[0x0][0x3e0] ;  /* 0x0000f800ff567b82 */ /* 0x000e220000000a00 */
[----:B------:R-:W0:Y:S01]  /*1030*/  LDCU.64 UR8, c[0x0][0x540] ;  /* 0x0000a800ff0877ac */ /* 0x000e220008000a00 */
[----:B------:R-:W-:-:S06]  /*1040*/  UMOV UR4, URZ ;  /* 0x000000ff00047c82 */ /* 0x000fcc0008000000 */
[----:B---3--:R-:W0:Y:S02]  /*1050*/  LDC.64 R88, c[0x0][0x4f0] ;  /* 0x00013c00ff587b82 */ /* 0x008e240000000a00 */
.L_x_9666:
[----:B---3--:R-:W-:Y:S01]  /*1060*/  MOV R44, R17 ;  /* 0x00000011002c7202 */ /* 0x008fe20000000f00 */
[----:B------:R-:W-:Y:S01]  /*1070*/  HFMA2 R45, -RZ, RZ, 0, 0 ;  /* 0x00000000ff2d7431 */ /* 0x000fe200000001ff */
[-C--:B------:R-:W-:Y:S01]  /*1080*/  ISETP.GE.AND P1, PT, R15, R8.reuse, PT ;  /* 0x000000080f00720c */ /* 0x080fe20003f26270 */
[----:B------:R-:W-:Y:S01]  /*1090*/  IMAD.MOV.U32 R105, RZ, RZ, RZ ;  /* 0x000000ffff697224 */ /* 0x000fe200078e00ff */
[-C--:B------:R-:W-:Y:S01]  /*10a0*/  ISETP.GE.AND P3, PT, R13, R8.reuse, PT ;  /* 0x000000080d00720c */ /* 0x080fe20003f66270 */
[----:B----4-:R-:W-:Y:S02]  /*10b0*/  HFMA2 R93, -RZ, RZ, 0, 0 ;  /* 0x00000000ff5d7431 */ /* 0x010fe400000001ff */
[----:B0-----:R-:W-:Y:S01]  /*10c0*/  IMAD.WIDE.U32 R44, R86, UR4, R44 ;  /* 0x00000004562c7c25 */ /* 0x001fe2000f8e002c */
[----:B------:R-:W-:Y:S02]  /*10d0*/  ISETP.GE.AND P4, PT, R11, R8, PT ;  /* 0x000000080b00720c */ /* 0x000fe40003f86270 */
[----:B------:R-:W-:Y:S01]  /*10e0*/  MOV R95, RZ ;  /* 0x000000ff005f7202 */ /* 0x000fe20000000f00 */
[----:B------:R-:W-:Y:S01]  /*10f0*/  IMAD R45, R87, UR4, R45 ;  /* 0x00000004572d7c24 */ /* 0x000fe2000f8e022d */
[----:B------:R-:W-:-:S02]  /*1100*/  LEA R46, P5, R44, R22, 0x2 ;  /* 0x000000162c2e7211 */ /* 0x000fc400078a10ff */
[----:B------:R-:W-:Y:S02]  /*1110*/  MOV R107, RZ ;  /* 0x000000ff006b7202 */ /* 0x000fe40000000f00 */
[----:B------:R-:W-:Y:S01]  /*1120*/  LEA.HI.X R47, R44, R20, R45, 0x2, P5 ;  /* 0x000000142c2f7211 */ /* 0x000fe200028f142d */
[----:B------:R-:W-:Y:S01]  /*1130*/  IMAD.MOV.U32 R45, RZ, RZ, R31 ;  /* 0x000000ffff2d7224 */ /* 0x000fe200078e001f */
[----:B------:R-:W-:-:S03]  /*1140*/  MOV R44, R68 ;  /* 0x00000044002c7202 */ /* 0x000fc60000000f00 */
[----:B------:R-:W3:Y:S04]  /*1150*/  @!P1 LDG.E R95, desc[UR16][R46.64+0x80] ;  /* 0x000080102e5f9981 */ /* 0x000ee8000c1e1900 */
[----:B------:R-:W5:Y:S04]  /*1160*/  @!P3 LDG.E R105, desc[UR16][R46.64+0x100] ;  /* 0x000100102e69b981 */ /* 0x000f68000c1e1900 */
[----:B------:R-:W5:Y:S04]  /*1170*/  @!P2 LDG.E R93, desc[UR16][R46.64] ;  /* 0x000000102e5da981 */ /* 0x000f68000c1e1900 */
[----:B------:R-:W5:Y:S01]  /*1180*/  @!P4 LDG.E R107, desc[UR16][R46.64+0x180] ;  /* 0x000180102e6bc981 */ /* 0x000f62000c1e1900 */
[----:B--2---:R-:W-:-:S04]  /*1190*/  IMAD.WIDE.U32 R44, R82, UR4, R44 ;  /* 0x00000004522c7c25 */ /* 0x004fc8000f8e002c */
[----:B------:R-:W-:Y:S01]  /*11a0*/  IMAD R45, R83, UR4, R45 ;  /* 0x00000004532d7c24 */ /* 0x000fe2000f8e022d */
[----:B------:R-:W-:-:S04]  /*11b0*/  LEA R48, P1, R44, R78, 0x2 ;  /* 0x0000004e2c307211 */ /* 0x000fc800078210ff */
[----:B------:R-:W-:-:S05]  /*11c0*/  LEA.HI.X R49, R44, R79, R45, 0x2, P1 ;  /* 0x0000004f2c317211 */ /* 0x000fca00008f142d */
[----:B------:R0:W2:Y:S01]  /*11d0*/  LDG.E R104, desc[UR16][R48.64] ;  /* 0x0000001030687981 */ /* 0x0000a2000c1e1900 */
[----:B------:R-:W-:Y:S02]  /*11e0*/  MOV R44, R66 ;  /* 0x00000042002c7202 */ /* 0x000fe40000000f00 */
[----:B------:R-:W-:-:S03]  /*11f0*/  MOV R45, R29 ;  /* 0x0000001d002d7202 */ /* 0x000fc60000000f00 */
[----:B----4-:R-:W-:-:S04]  /*1200*/  IMAD.WIDE.U32 R44, R84, UR4, R44 ;  /* 0x00000004542c7c25 */ /* 0x010fc8000f8e002c */
[----:B------:R-:W-:Y:S01]  /*1210*/  IMAD R45, R85, UR4, R45 ;  /* 0x00000004552d7c24 */ /* 0x000fe2000f8e022d */
[----:B-1----:R-:W-:-:S04]  /*1220*/  LEA R50, P1, R44, R80, 0x2 ;  /* 0x000000502c327211 */ /* 0x002fc800078210ff */
[----:B------:R-:W-:-:S05]  /*1230*/  LEA.HI.X R51, R44, R81, R45, 0x2, P1 ;  /* 0x000000512c337211 */ /* 0x000fca00008f142d */
[----:B------:R-:W4:Y:S01]  /*1240*/  LDG.E R50, desc[UR16][R50.64] ;  /* 0x0000001032327981 */ /* 0x000f22000c1e1900 */
[----:B------:R-:W1:Y:S01]  /*1250*/  S2UR UR7, SR_CgaCtaId ;  /* 0x00000000000779c3 */ /* 0x000e620000008800 */
[----:B------:R-:W-:Y:S01]  /*1260*/  UMOV UR6, 0x400 ;  /* 0x0000040000067882 */ /* 0x000fe20000000000 */
[----:B------:R-:W-:Y:S01]  /*1270*/  ISETP.NE.AND P3, PT, R70, RZ, PT ;  /* 0x000000ff4600720c */ /* 0x000fe20003f65270 */
[----:B------:R-:W-:Y:S01]  /*1280*/  BSSY.RECONVERGENT B0, `(.L_x_9653) ;  /* 0x0000028000007945 */ /* 0x000fe20003800200 */
[----:B0-----:R-:W-:Y:S02]  /*1290*/  IADD3 R49, PT, PT, R98, UR4, RZ ;  /* 0x0000000462317c10 */ /* 0x001fe4000fffe0ff */
[----:B------:R-:W-:Y:S02]  /*12a0*/  ISETP.NE.AND P1, PT, R70, 0x1f, PT ;  /* 0x0000001f4600780c */ /* 0x000fe40003f25270 */
[----:B------:R-:W-:Y:S01]  /*12b0*/  SEL R49, R49, R14, !P3 ;  /* 0x0000000e31317207 */ /* 0x000fe20005800000 */
[----:B-1----:R-:W-:-:S06]  /*12c0*/  ULEA UR6, UR7, UR6, 0x18 ;  /* 0x0000000607067291 */ /* 0x002fcc000f8ec0ff */
[----:B------:R-:W-:Y:S01]  /*12d0*/  LEA R92, R49, UR6, 0x2 ;  /* 0x00000006315c7c11 */ /* 0x000fe2000f8e10ff */
[----:B---3--:R-:W-:Y:S04]  /*12e0*/  STS [R2+0x80], R95 ;  /* 0x0000805f02007388 */ /* 0x008fe80000000800 */
[----:B-----5:R-:W-:Y:S04]  /*12f0*/  STS [R2+0x100], R105 ;  /* 0x0001006902007388 */ /* 0x020fe80000000800 */
[----:B------:R-:W-:Y:S04]  /*1300*/  STS [R2], R93 ;  /* 0x0000005d02007388 */ /* 0x000fe80000000800 */
[----:B------:R0:W-:Y:S01]  /*1310*/  STS [R2+0x180], R107 ;  /* 0x0001806b02007388 */ /* 0x0001e20000000800 */
[----:B------:R-:W-:-:S03]  /*1320*/  NOP ;  /* 0x0000000000007918 */ /* 0x000fc60000000000 */
[----:B------:R-:W4:Y:S01]  /*1330*/  LDS.128 R44, [R0] ;  /* 0x00000000002c7984 */ /* 0x000f220000000c00 */
[----:B--2---:R-:W-:-:S04]  /*1340*/  FMUL.FTZ R48, R104, 1.4426950216293334961 ;  /* 0x3fb8aa3b68307820 */ /* 0x004fc80000410000 */
[-C--:B------:R-:W-:Y:S01]  /*1350*/  FMUL.FTZ R111, R61, R48.reuse ;  /* 0x000000303d6f7220 */ /* 0x080fe20000410000 */
[-C--:B0-----:R-:W-:Y:S01]  /*1360*/  FMUL.FTZ R107, R56, R48.reuse ;  /* 0x00000030386b7220 */ /* 0x081fe20000410000 */
[-C--:B------:R-:W-:Y:S01]  /*1370*/  FMUL.FTZ R105, R97, R48.reuse ;  /* 0x0000003061697220 */ /* 0x080fe20000410000 */
[----:B------:R-:W-:-:S03]  /*1380*/  FMUL.FTZ R110, R58, R48 ;  /* 0x000000303a6e7220 */ /* 0x000fc60000410000 */
[----:B------:R-:W0:Y:S04]  /*1390*/  MUFU.EX2 R111, R111 ;  /* 0x0000006f006f7308 */ /* 0x000e280000000800 */
[----:B------:R-:W1:Y:S04]  /*13a0*/  MUFU.EX2 R107, R107 ;  /* 0x0000006b006b7308 */ /* 0x000e680000000800 */
[----:B------:R-:W2:Y:S04]  /*13b0*/  MUFU.EX2 R105, R105 ;  /* 0x0000006900697308 */ /* 0x000ea80000000800 */
[----:B------:R-:W3:Y:S01]  /*13c0*/  MUFU.EX2 R110, R110 ;  /* 0x0000006e006e7308 */ /* 0x000ee20000000800 */
[----:B0-----:R0:W-:Y:S01]  /*13d0*/  STS [R92+0x648], R111 ;  /* 0x0006486f5c007388 */ /* 0x0011e20000000800 */
        /* <DEDUP_REMOVED lines=11> */
[----:B------:R-:W-:-:S12]  /*1490*/  IMAD.MOV.U32 R95, RZ, RZ, 0x3f800000 ;  /* 0x3f800000ff5f7424 */ /* 0x000fd800078e00ff */
[----:B------:R-:W-:Y:S05]  /*14a0*/  @!P1 BRA `(.L_x_9655) ;  /* 0x0000000000149947 */ /* 0x000fea0003800000 */
[----:B------:R-:W-:-:S04]  /*14b0*/  IADD3 R48, PT, PT, R99, UR4, RZ ;  /* 0x0000000463307c10 */ /* 0x000fc8000fffe0ff */
[----:B------:R-:W-:-:S05]  /*14c0*/  LEA R48, R48, UR6, 0x2 ;  /* 0x0000000630307c11 */ /* 0x000fca000f8e10ff */
[----:B------:R2:W3:Y:S01]  /*14d0*/  LDS R95, [R48+0x648] ;  /* 0x00064800305f7984 */ /* 0x0004e20000000800 */
[----:B------:R-:W-:Y:S05]  /*14e0*/  BRA `(.L_x_9655) ;  /* 0x0000000000047947 */ /* 0x000fea0003800000 */
.L_x_9654:
[----:B------:R0:W1:Y:S02]  /*14f0*/  LDS R95, [R21+UR5+0xe4c] ;  /* 0x000e4c05155f7984 */ /* 0x0000640008000800 */
.L_x_9655:
[----:B------:R-:W-:Y:S05]  /*1500*/  BSYNC.RECONVERGENT B0 ;  /* 0x0000000000007941 */ /* 0x000fea0003800200 */
.L_x_9653:
[----:B------:R-:W4:Y:S01]  /*1510*/  @P0 LDC R49, c[0x0][0x38c] ;  /* 0x0000e300ff310b82 */ /* 0x000f220000000800 */
[----:B------:R-:W-:Y:S02]  /*1520*/  HFMA2 R51, -RZ, RZ, 0, 0 ;  /* 0x00000000ff337431 */ /* 0x000fe400000001ff */
[----:B----4-:R-:W-:-:S04]  /*1530*/  @P0 IMAD R49, R60, R49, UR4 ;  /* 0x000000043c310e24 */ /* 0x010fc8000f8e0231 */
[----:B--2---:R-:W-:-:S05]  /*1540*/  @P0 IMAD.WIDE R48, R49, 0x8, R76 ;  /* 0x0000000831300825 */ /* 0x004fca00078e024c */
[----:B------:R2:W4:Y:S01]  /*1550*/  @P0 LDG.E R51, desc[UR16][R48.64+0x4] ;  /* 0x0000041030330981 */ /* 0x000522000c1e1900 */
[----:B------:R-:W-:Y:S01]  /*1560*/  FFMA.FTZ R92, R100, R107, R101 ;  /* 0x0000006b645c7223 */ /* 0x000fe20000010065 */
[----:B-1-3--:R-:W-:Y:S01]  /*1570*/  FMUL.FTZ R112, R110, R95 ;  /* 0x0000005f6e707220 */ /* 0x00afe20000410000 */
[----:B------:R-:W-:Y:S01]  /*1580*/  ISETP.NE.AND P4, PT, R16, 0x1f, PT ;  /* 0x0000001f1000780c */ /* 0x000fe20003f85270 */
[----:B------:R-:W-:Y:S01]  /*1590*/  ULEA UR7, UR4, UR6, 0x3 ;  /* 0x0000000604077291 */ /* 0x000fe2000f8e18ff */
[C---:B------:R-:W-:Y:S01]  /*15a0*/  FFMA.FTZ R92, R105.reuse, R92, R102 ;  /* 0x0000005c695c7223 */ /* 0x040fe20000010066 */
[----:B------:R-:W-:Y:S01]  /*15b0*/  FMUL.FTZ R114, R105, R112 ;  /* 0x0000007069727220 */ /* 0x000fe20000410000 */
[----:B------:R-:W-:Y:S01]  /*15c0*/  ISETP.GE.AND P1, PT, R3, 0x1, PT ;  /* 0x000000010300780c */ /* 0x000fe20003f26270 */
[----:B------:R-:W-:Y:S01]  /*15d0*/  BSSY.RECONVERGENT B0, `(.L_x_9656) ;  /* 0x0000087000007945 */ /* 0x000fe20003800200 */
[C---:B------:R-:W-:Y:S01]  /*15e0*/  FFMA.FTZ R93, R110.reuse, R92, R103 ;  /* 0x0000005c6e5d7223 */ /* 0x040fe20000010067 */
[----:B------:R-:W-:Y:S01]  /*15f0*/  FFMA.FTZ R92, R110, R94, R109 ;  /* 0x0000005e6e5c7223 */ /* 0x000fe2000001006d */
[----:B------:R-:W-:-:S03]  /*1600*/  FMUL.FTZ R115, R107, R114 ;  /* 0x000000726b737220 */ /* 0x000fc60000410000 */
[----:B------:R-:W1:Y:S01]  /*1610*/  SHFL.UP PT, R112, R93, 0x1, RZ ;  /* 0x042000005d707989 */ /* 0x000e6200000e00ff */
[----:B------:R-:W-:Y:S01]  /*1620*/  FFMA.FTZ R113, R105, R92, R108 ;  /* 0x0000005c69717223 */ /* 0x000fe2000001006c */
[----:B------:R-:W-:Y:S02]  /*1630*/  FMUL.FTZ R92, R111, R107 ;  /* 0x0000006b6f5c7220 */ /* 0x000fe40000410000 */
[----:B--2---:R-:W2:Y:S01]  /*1640*/  SHFL.DOWN PT, R48, R115, 0x1, 0x1f ;  /* 0x08201f0073307f89 */ /* 0x004ea200000e0000 */
[----:B------:R-:W-:Y:S01]  /*1650*/  FFMA.FTZ R113, R107, R113, R106 ;  /* 0x000000716b717223 */ /* 0x000fe2000001006a */
[----:B------:R-:W-:-:S04]  /*1660*/  FMUL.FTZ R49, R105, R92 ;  /* 0x0000005c69317220 */ /* 0x000fc80000410000 */
[----:B------:R-:W3:Y:S01]  /*1670*/  SHFL.DOWN PT, R114, R113, 0x1, 0x1f ;  /* 0x08201f0071727f89 */ /* 0x000ee200000e0000 */
[----:B------:R-:W-:Y:S01]  /*1680*/  FMUL.FTZ R92, R110, R49 ;  /* 0x000000316e5c7220 */ /* 0x000fe20000410000 */
[----:B------:R-:W-:-:S04]  /*1690*/  MOV R116, R113 ;  /* 0x0000007100747202 */ /* 0x000fc80000000f00 */
[----:B------:R-:W5:Y:S01]  /*16a0*/  SHFL.UP PT, R49, R92, 0x1, RZ ;  /* 0x042000005c317989 */ /* 0x000f6200000e00ff */
[----:B-1----:R-:W-:-:S05]  /*16b0*/  FFMA.FTZ R112, R92, R112, R93 ;  /* 0x000000705c707223 */ /* 0x002fca000001005d */
[----:B------:R-:W-:Y:S01]  /*16c0*/  FSEL R93, R93, R112, !P1 ;  /* 0x000000705d5d7208 */ /* 0x000fe20004800000 */
[----:B--2---:R-:W-:-:S04]  /*16d0*/  @P4 FMUL.FTZ R112, R48, R115 ;  /* 0x0000007330704220 */ /* 0x004fc80000410000 */
[----:B------:R-:W1:Y:S01]  /*16e0*/  SHFL.UP PT, R48, R93, 0x2, RZ ;  /* 0x044000005d307989 */ /* 0x000e6200000e00ff */
[----:B---3--:R-:W-:Y:S01]  /*16f0*/  @P4 FFMA.FTZ R116, R115, R114, R116 ;  /* 0x0000007273744223 */ /* 0x008fe20000010074 */
[----:B------:R-:W-:Y:S01]  /*1700*/  @P4 IMAD.MOV.U32 R115, RZ, RZ, R112 ;  /* 0x000000ffff734224 */ /* 0x000fe200078e0070 */
[----:B------:R-:W-:-:S03]  /*1710*/  ISETP.GT.U32.AND P4, PT, R16, 0x1d, PT ;  /* 0x0000001d1000780c */ /* 0x000fc60003f84070 */
[----:B------:R-:W2:Y:S01]  /*1720*/  SHFL.DOWN PT, R114, R116, 0x2, 0x1f ;  /* 0x08401f0074727f89 */ /* 0x000ea200000e0000 */
[----:B-----5:R-:W-:Y:S01]  /*1730*/  @P1 FMUL.FTZ R92, R92, R49 ;  /* 0x000000315c5c1220 */ /* 0x020fe20000410000 */
[----:B------:R-:W-:Y:S02]  /*1740*/  ISETP.GE.AND P1, PT, R3, 0x2, PT ;  /* 0x000000020300780c */ /* 0x000fe40003f26270 */
[----:B------:R-:W3:Y:S04]  /*1750*/  SHFL.DOWN PT, R112, R115, 0x2, 0x1f ;  /* 0x08401f0073707f89 */ /* 0x000ee800000e0000 */
[----:B------:R-:W5:Y:S01]  /*1760*/  SHFL.UP PT, R49, R92, 0x2, RZ ;  /* 0x044000005c317989 */ /* 0x000f6200000e00ff */
[----:B-1----:R-:W-:-:S05]  /*1770*/  FFMA.FTZ R48, R92, R48, R93 ;  /* 0x000000305c307223 */ /* 0x002fca000001005d */
[----:B------:R-:W-:Y:S01]  /*1780*/  FSEL R113, R93, R48, !P1 ;  /* 0x000000305d717208 */ /* 0x000fe20004800000 */
[C---:B--2---:R-:W-:Y:S01]  /*1790*/  @!P4 FFMA.FTZ R116, R115.reuse, R114, R116 ;  /* 0x000000727374c223 */ /* 0x044fe20000010074 */
[----:B---3--:R-:W-:-:S03]  /*17a0*/  @!P4 FMUL.FTZ R93, R115, R112 ;  /* 0x00000070735dc220 */ /* 0x008fc60000410000 */
[----:B------:R-:W1:Y:S01]  /*17b0*/  SHFL.UP PT, R48, R113, 0x4, RZ ;  /* 0x0480000071307989 */ /* 0x000e6200000e00ff */
[----:B-----5:R-:W-:Y:S01]  /*17c0*/  @P1 FMUL.FTZ R92, R92, R49 ;  /* 0x000000315c5c1220 */ /* 0x020fe20000410000 */
        /* <DEDUP_REMOVED lines=14> */
[----:B------:R-:W-:Y:S02]  /*18b0*/  ISETP.GE.AND P1, PT, R3, 0x8, PT ;  /* 0x000000080300780c */ /* 0x000fe40003f26270 */
[----:B------:R-:W-:Y:S01]  /*18c0*/  ISETP.GT.U32.AND P4, PT, R16, 0x17, PT ;  /* 0x000000171000780c */ /* 0x000fe20003f84070 */
[----:B------:R-:W3:Y:S04]  /*18d0*/  SHFL.UP PT, R49, R92, 0x8, RZ ;  /* 0x050000005c317989 */ /* 0x000ee800000e00ff */
[----:B------:R-:W5:Y:S01]  /*18e0*/  SHFL.DOWN PT, R112, R115, 0x8, 0x1f ;  /* 0x09001f0073707f89 */ /* 0x000f6200000e0000 */
[----:B-1----:R-:W-:-:S05]  /*18f0*/  FFMA.FTZ R48, R92, R48, R93 ;  /* 0x000000305c307223 */ /* 0x002fca000001005d */
[----:B------:R-:W-:Y:S02]  /*1900*/  FSEL R113, R93, R48, !P1 ;  /* 0x000000305d717208 */ /* 0x000fe40004800000 */
[C---:B--2---:R-:W-:Y:S01]  /*1910*/  @!P4 FFMA.FTZ R116, R115.reuse, R114, R116 ;  /* 0x000000727374c223 */ /* 0x044fe20000010074 */
[----:B---3--:R-:W-:Y:S01]  /*1920*/  @P1 FMUL.FTZ R92, R92, R49 ;  /* 0x000000315c5c1220 */ /* 0x008fe20000410000 */
[----:B------:R-:W-:Y:S01]  /*1930*/  ISETP.GE.AND P1, PT, R18, UR10, PT ;  /* 0x0000000a12007c0c */ /* 0x000fe2000bf26270 */
[----:B------:R-:W-:Y:S02]  /*1940*/  HFMA2 R49, -RZ, RZ, 0, 0 ;  /* 0x00000000ff317431 */ /* 0x000fe400000001ff */
[----:B------:R-:W-:Y:S01]  /*1950*/  SHFL.DOWN PT, R117, R116, 0x10, 0x1f ;  /* 0x0a001f0074757f89 */ /* 0x000fe200000e0000 */
[----:B-----5:R-:W-:Y:S01]  /*1960*/  @!P4 FMUL.FTZ R48, R115, R112 ;  /* 0x000000707330c220 */ /* 0x020fe20000410000 */
[----:B------:R-:W-:Y:S02]  /*1970*/  ISETP.NE.OR P1, PT, R70, RZ, P1 ;  /* 0x000000ff4600720c */ /* 0x000fe40000f25670 */
[----:B------:R-:W1:Y:S02]  /*1980*/  SHFL.UP PT, R112, R113, 0x10, RZ ;  /* 0x0600000071707989 */ /* 0x000e6400000e00ff */
[----:B------:R-:W-:Y:S01]  /*1990*/  @!P4 MOV R115, R48 ;  /* 0x000000300073c202 */ /* 0x000fe20000000f00 */
[----:B------:R-:W-:Y:S01]  /*19a0*/  IMAD.MOV.U32 R48, RZ, RZ, 0x3f800000 ;  /* 0x3f800000ff307424 */ /* 0x000fe200078e00ff */
[----:B------:R-:W2:Y:S01]  /*19b0*/  SHFL.UP PT, R93, R92, 0x10, RZ ;  /* 0x060000005c5d7989 */ /* 0x000ea200000e00ff */
[----:B------:R-:W-:-:S03]  /*19c0*/  ISETP.GE.AND P4, PT, R3, 0x10, PT ;  /* 0x000000100300780c */ /* 0x000fc60003f86270 */
[----:B------:R-:W3:Y:S04]  /*19d0*/  SHFL.DOWN PT, R114, R115, 0x10, 0x1f ;  /* 0x0a001f0073727f89 */ /* 0x000ee800000e0000 */
[----:B------:R-:W5:Y:S01]  /*19e0*/  @!P1 LDS.64 R48, [UR7+0xec8] ;  /* 0x000ec807ff309984 */ /* 0x000f620008000a00 */
[----:B------:R-:W-:Y:S01]  /*19f0*/  ISETP.GT.U32.AND P1, PT, R16, 0xf, PT ;  /* 0x0000000f1000780c */ /* 0x000fe20003f24070 */
[----:B-1----:R-:W-:-:S12]  /*1a00*/  FFMA.FTZ R112, R92, R112, R113 ;  /* 0x000000705c707223 */ /* 0x002fd80000010071 */
[----:B------:R-:W-:Y:S01]  /*1a10*/  @!P1 FFMA.FTZ R116, R115, R117, R116 ;  /* 0x0000007573749223 */ /* 0x000fe20000010074 */
[----:B--2---:R-:W-:Y:S01]  /*1a20*/  @P4 FMUL.FTZ R92, R92, R93 ;  /* 0x0000005d5c5c4220 */ /* 0x004fe20000410000 */
[----:B------:R-:W-:-:S03]  /*1a30*/  FSEL R112, R113, R112, !P4 ;  /* 0x0000007071707208 */ /* 0x000fc60006000000 */
[----:B------:R-:W-:Y:S01]  /*1a40*/  SHFL.IDX PT, R121, R116, RZ, 0x1f ;  /* 0x00001fff74797589 */ /* 0x000fe200000e0000 */
[----:B---3--:R-:W-:-:S03]  /*1a50*/  @!P1 FMUL.FTZ R114, R115, R114 ;  /* 0x0000007273729220 */ /* 0x008fc60000410000 */
[----:B------:R-:W-:Y:S02]  /*1a60*/  SHFL.UP PT, R92, R92, 0x1, RZ ;  /* 0x042000005c5c7989 */ /* 0x000fe400000e00ff */
[----:B------:R-:W-:Y:S02]  /*1a70*/  @!P1 MOV R115, R114 ;  /* 0x0000007200739202 */ /* 0x000fe40000000f00 */
[----:B------:R-:W-:Y:S01]  /*1a80*/  SHFL.UP PT, R93, R112, 0x1, RZ ;  /* 0x04200000705d7989 */ /* 0x000fe200000e00ff */
[----:B------:R-:W-:-:S03]  /*1a90*/  ISETP.NE.AND P1, PT, R70, RZ, PT ;  /* 0x000000ff4600720c */ /* 0x000fc60003f25270 */
[----:B------:R-:W-:Y:S04]  /*1aa0*/  SHFL.IDX PT, R114, R115, RZ, 0x1f ;  /* 0x00001fff73727589 */ /* 0x000fe800000e0000 */
[----:B------:R-:W-:Y:S04]  /*1ab0*/  SHFL.DOWN PT, R118, R116, 0x1, 0x1f ;  /* 0x08201f0074767f89 */ /* 0x000fe800000e0000 */
[----:B------:R-:W-:Y:S04]  /*1ac0*/  SHFL.DOWN PT, R119, R115, 0x1, 0x1f ;  /* 0x08201f0073777f89 */ /* 0x000fe800000e0000 */
[----:B-----5:R-:W-:Y:S04]  /*1ad0*/  SHFL.IDX PT, R117, R49, RZ, 0x1f ;  /* 0x00001fff31757589 */ /* 0x020fe800000e0000 */
[----:B----4-:R-:W1:Y:S02]  /*1ae0*/  SHFL.IDX PT, R113, R51, RZ, 0x1f ;  /* 0x00001fff33717589 */ /* 0x010e6400000e0000 */
[----:B-1----:R-:W-:Y:S01]  /*1af0*/  @P3 FFMA.FTZ R113, R92, R113, R93 ;  /* 0x000000715c713223 */ /* 0x002fe2000001005d */
[C---:B------:R-:W-:Y:S01]  /*1b00*/  FFMA.FTZ R93, R114.reuse, R49, R121 ;  /* 0x00000031725d7223 */ /* 0x040fe20000010079 */
[----:B------:R-:W-:Y:S01]  /*1b10*/  FMUL.FTZ R92, R114, R48 ;  /* 0x00000030725c7220 */ /* 0x000fe20000410000 */
[----:B------:R-:W-:Y:S01]  /*1b20*/  ISETP.NE.AND P3, PT, R70, 0x1f, PT ;  /* 0x0000001f4600780c */ /* 0x000fe20003f65270 */
[----:B------:R-:W-:-:S03]  /*1b30*/  FFMA.FTZ R111, R111, R113, R100 ;  /* 0x000000716f6f7223 */ /* 0x000fc60000010064 */
[----:B------:R1:W-:Y:S01]  /*1b40*/  @!P1 STS.64 [UR7+0xec8], R92 ;  /* 0x000ec85cff009988 */ /* 0x0003e20008000a07 */
[-C--:B------:R-:W-:Y:S01]  /*1b50*/  FFMA.FTZ R112, R107, R111.reuse, R101 ;  /* 0x0000006f6b707223 */ /* 0x080fe20000010065 */
[----:B------:R-:W-:-:S03]  /*1b60*/  FMUL.FTZ R49, R50, R111 ;  /* 0x0000006f32317220 */ /* 0x000fc60000410000 */
[-C--:B------:R-:W-:Y:S01]  /*1b70*/  FFMA.FTZ R113, R105, R112.reuse, R102 ;  /* 0x0000007069717223 */ /* 0x080fe20000010066 */
[----:B------:R-:W-:Y:S01]  /*1b80*/  FMUL.FTZ R116, R50, R112 ;  /* 0x0000007032747220 */ /* 0x000fe20000410000 */
[----:B------:R-:W-:Y:S02]  /*1b90*/  FMUL.FTZ R48, R4, R49 ;  /* 0x0000003104307220 */ /* 0x000fe40000410000 */
[-C--:B------:R-:W-:Y:S01]  /*1ba0*/  FFMA.FTZ R114, R110, R113.reuse, R103 ;  /* 0x000000716e727223 */ /* 0x080fe20000010067 */
[C---:B------:R-:W-:Y:S01]  /*1bb0*/  FMUL.FTZ R51, R50.reuse, R113 ;  /* 0x0000007132337220 */ /* 0x040fe20000410000 */
[----:B------:R-:W-:Y:S01]  /*1bc0*/  FMUL.FTZ R49, R5, R116 ;  /* 0x0000007405317220 */ /* 0x000fe20000410000 */
[----:B------:R-:W-:Y:S01]  /*1bd0*/  @P3 FFMA.FTZ R117, R119, R117, R118 ;  /* 0x0000007577753223 */ /* 0x000fe20000010076 */
[----:B------:R-:W-:Y:S01]  /*1be0*/  FMUL.FTZ R120, R50, R114 ;  /* 0x0000007232787220 */ /* 0x000fe20000410000 */
[----:B------:R-:W-:Y:S01]  /*1bf0*/  FMUL.FTZ R50, R6, R51 ;  /* 0x0000003306327220 */ /* 0x000fe20000410000 */
[----:B------:R-:W-:Y:S01]  /*1c00*/  FMUL.FTZ R46, R46, R113 ;  /* 0x000000712e2e7220 */ /* 0x000fe20000410000 */
[----:B------:R-:W-:Y:S01]  /*1c10*/  FFMA.FTZ R115, R117, R95, R94 ;  /* 0x0000005f75737223 */ /* 0x000fe2000001005e */
[----:B------:R-:W-:Y:S01]  /*1c20*/  FMUL.FTZ R51, R7, R120 ;  /* 0x0000007807337220 */ /* 0x000fe20000410000 */
[----:B------:R-:W-:-:S04]  /*1c30*/  IMAD.WIDE.U32 R94, R88, UR4, R90 ;  /* 0x00000004585e7c25 */ /* 0x000fc8000f8e005a */
[----:B------:R-:W-:Y:S01]  /*1c40*/  FMUL.FTZ R117, R44, R111 ;  /* 0x0000006f2c757220 */ /* 0x000fe20000410000 */
[----:B------:R-:W-:Y:S01]  /*1c50*/  FFMA.FTZ R109, R110, R115, R109 ;  /* 0x000000736e6d7223 */ /* 0x000fe2000001006d */
[----:B------:R-:W-:Y:S01]  /*1c60*/  FMUL.FTZ R47, R47, R114 ;  /* 0x000000722f2f7220 */ /* 0x000fe20000410000 */
[----:B------:R2:W-:Y:S01]  /*1c70*/  STS.128 [R19+0x210], R48 ;  /* 0x0002103013007388 */ /* 0x0005e20000000c00 */
[----:B------:R-:W-:Y:S01]  /*1c80*/  IMAD R121, R89, UR4, R95 ;  /* 0x0000000459797c24 */ /* 0x000fe2000f8e025f */
[----:B------:R-:W-:Y:S01]  /*1c90*/  BAR.SYNC.DEFER_BLOCKING 0x0 ;  /* 0x0000000000007b1d */ /* 0x000fe20000010000 */
[----:B------:R-:W-:Y:S01]  /*1ca0*/  LEA R44, P3, R94, UR8, 0x2 ;  /* 0x000000085e2c7c11 */ /* 0x000fe2000f8610ff */
[----:B------:R-:W-:Y:S01]  /*1cb0*/  FMUL.FTZ R95, R45, R112 ;  /* 0x000000702d5f7220 */ /* 0x000fe20000410000 */
[----:B------:R-:W-:Y:S01]  /*1cc0*/  FFMA.FTZ R105, R105, R109, R108 ;  /* 0x0000006d69697223 */ /* 0x000fe2000001006c */
[----:B-1----:R-:W-:Y:S01]  /*1cd0*/  FFMA.FTZ R92, R4, R117, RZ ;  /* 0x00000075045c7223 */ /* 0x002fe200000100ff */
[----:B------:R-:W-:Y:S01]  /*1ce0*/  LEA.HI.X R45, R94, UR9, R121, 0x2, P3 ;  /* 0x000000095e2d7c11 */ /* 0x000fe200098f1479 */
[----:B------:R-:W-:Y:S01]  /*1cf0*/  FADD.FTZ R94, -R102, R113 ;  /* 0x00000071665e7221 */ /* 0x000fe20000010100 */
[----:B------:R-:W-:Y:S01]  /*1d00*/  FFMA.FTZ R107, R107, R105, R106 ;  /* 0x000000696b6b7223 */ /* 0x000fe2000001006a */
[----:B------:R-:W-:Y:S01]  /*1d10*/  FFMA.FTZ R95, R5, R95, R92 ;  /* 0x0000005f055f7223 */ /* 0x000fe2000001005c */
[----:B--2---:R-:W-:Y:S01]  /*1d20*/  IADD3 R48, PT, PT, -R96, UR11, RZ ;  /* 0x0000000b60307c10 */ /* 0x004fe2000fffe1ff */
[----:B------:R-:W-:Y:S01]  /*1d30*/  FADD.FTZ R50, -R100, R111 ;  /* 0x0000006f64327221 */ /* 0x000fe20000010100 */
[----:B------:R-:W-:Y:S01]  /*1d40*/  FMUL.FTZ R49, R61, R107 ;  /* 0x0000006b3d317220 */ /* 0x000fe20000410000 */
[----:B------:R-:W-:Y:S01]  /*1d50*/  FADD.FTZ R51, -R101, R112 ;  /* 0x0000007065337221 */ /* 0x000fe20000010100 */
[----:B------:R-:W-:-:S02]  /*1d60*/  ISETP.GE.AND P3, PT, R48, 0x1, PT ;  /* 0x000000013000780c */ /* 0x000fc40003f66270 */
[C---:B------:R-:W-:Y:S01]  /*1d70*/  ISETP.GE.AND P4, PT, R48.reuse, 0x21, PT ;  /* 0x000000213000780c */ /* 0x040fe20003f86270 */
[----:B------:R-:W-:Y:S01]  /*1d80*/  FFMA.FTZ R93, R49, R50, RZ ;  /* 0x00000032315d7223 */ /* 0x000fe200000100ff */
[C---:B------:R-:W-:Y:S02]  /*1d90*/  ISETP.GE.AND P5, PT, R48.reuse, 0x41, PT ;  /* 0x000000413000780c */ /* 0x040fe40003fa6270 */
[----:B------:R-:W-:Y:S01]  /*1da0*/  ISETP.GE.AND P6, PT, R48, 0x61, PT ;  /* 0x000000613000780c */ /* 0x000fe20003fc6270 */
[----:B------:R-:W-:Y:S01]  /*1db0*/  FFMA.FTZ R48, R6, R46, R95 ;  /* 0x0000002e06307223 */ /* 0x000fe2000001005f */
[----:B------:R1:W2:Y:S01]  /*1dc0*/  LDS R119, [R12+0x80] ;  /* 0x000080000c777984 */ /* 0x0002a20000000800 */
[----:B------:R-:W-:Y:S02]  /*1dd0*/  FMUL.FTZ R46, R56, R105 ;  /* 0x00000069382e7220 */ /* 0x000fe40000410000 */
[----:B------:R-:W-:Y:S01]  /*1de0*/  FFMA.FTZ R48, R7, R47, R48 ;  /* 0x0000002f07307223 */ /* 0x000fe20000010030 */
[----:B------:R-:W-:Y:S01]  /*1df0*/  FMUL.FTZ R47, R97, R109 ;  /* 0x0000006d612f7220 */ /* 0x000fe20000410000 */
[----:B------:R-:W-:Y:S01]  /*1e00*/  FFMA.FTZ R106, R46, R51, R93 ;  /* 0x000000332e6a7223 */ /* 0x000fe2000001005d */
[----:B------:R-:W-:Y:S06]  /*1e10*/  @!P3 BRA `(.L_x_9657) ;  /* 0x000000000008b947 */ /* 0x000fec0003800000 */
[----:B------:R-:W3:Y:S04]  /*1e20*/  LDS R93, [R12] ;  /* 0x000000000c5d7984 */ /* 0x000ee80000000800 */
[----:B---3--:R3:W-:Y:S02]  /*1e30*/  REDG.E.ADD.F32.FTZ.RN.STRONG.GPU desc[UR16][R44.64], R93 ;  /* 0x0000005d2c0079a6 */ /* 0x0087e4000c12f310 */
.L_x_9657:
[----:B------:R-:W-:Y:S05]  /*1e40*/  BSYNC.RECONVERGENT B0 ;  /* 0x0000000000007941 */ /* 0x000fea0003800200 */
.L_x_9656:
[----:B------:R-:W-:Y:S04]  /*1e50*/  BSSY.RECONVERGENT B0, `(.L_x_9658) ;  /* 0x0000003000007945 */ /* 0x000fe80003800200 */
[----:B------:R-:W-:Y:S05]  /*1e60*/  @!P4 BRA `(.L_x_9659) ;  /* 0x000000000004c947 */ /* 0x000fea0003800000 */
[----:B--2---:R4:W-:Y:S02]  /*1e70*/  REDG.E.ADD.F32.FTZ.RN.STRONG.GPU desc[UR16][R44.64+0x80], R119 ;  /* 0x000080772c0079a6 */ /* 0x0049e4000c12f310 */
.L_x_9659:
[----:B------:R-:W-:Y:S05]  /*1e80*/  BSYNC.RECONVERGENT B0 ;  /* 0x0000000000007941 */ /* 0x000fea0003800200 */
.L_x_9658:
[----:B------:R0:W0:Y:S01]  /*1e90*/  LDS R111, [R12+0x100] ;  /* 0x000100000c6f7984 */ /* 0x0000220000000800 */
[----:B------:R-:W-:Y:S01]  /*1ea0*/  BSSY.RECONVERGENT B0, `(.L_x_9660) ;  /* 0x0000006000007945 */ /* 0x000fe20003800200 */
[----:B------:R-:W-:Y:S01]  /*1eb0*/  FMUL.FTZ R92, R58, R115 ;  /* 0x000000733a5c7220 */ /* 0x000fe20000410000 */
[----:B------:R-:W-:Y:S01]  /*1ec0*/  FADD.FTZ R95, -R103, R114 ;  /* 0x00000072675f7221 */ /* 0x000fe20000010100 */
[----:B---3--:R-:W-:Y:S01]  /*1ed0*/  FFMA.FTZ R93, R47, R94, R106 ;  /* 0x0000005e2f5d7223 */ /* 0x008fe2000001006a */
[----:B------:R-:W-:Y:S06]  /*1ee0*/  @!P5 BRA `(.L_x_9661) ;  /* 0x000000000004d947 */ /* 0x000fec0003800000 */
[----:B0-----:R3:W-:Y:S02]  /*1ef0*/  REDG.E.ADD.F32.FTZ.RN.STRONG.GPU desc[UR16][R44.64+0x100], R111 ;  /* 0x0001006f2c0079a6 */ /* 0x0017e4000c12f310 */
.L_x_9661:
[----:B------:R-:W-:Y:S05]  /*1f00*/  BSYNC.RECONVERGENT B0 ;  /* 0x0000000000007941 */ /* 0x000fea0003800200 */
.L_x_9660:
[----:B0--3--:R0:W3:Y:S01]  /*1f10*/  LDS R111, [R12+0x180] ;  /* 0x000180000c6f7984 */ /* 0x0090e20000000800 */
[----:B------:R-:W-:Y:S01]  /*1f20*/  BSSY.RECONVERGENT B0, `(.L_x_9662) ;  /* 0x0000004000007945 */ /* 0x000fe20003800200 */
[----:B------:R-:W-:-:S03]  /*1f30*/  FFMA.FTZ R93, R92, R95, R93 ;  /* 0x0000005f5c5d7223 */ /* 0x000fc6000001005d */
[----:B------:R-:W-:Y:S05]  /*1f40*/  @!P6 BRA `(.L_x_9663) ;  /* 0x000000000004e947 */ /* 0x000fea0003800000 */
[----:B---3--:R3:W-:Y:S02]  /*1f50*/  REDG.E.ADD.F32.FTZ.RN.STRONG.GPU desc[UR16][R44.64+0x180], R111 ;  /* 0x0001806f2c0079a6 */ /* 0x0087e4000c12f310 */
.L_x_9663:
[----:B------:R-:W-:Y:S05]  /*1f60*/  BSYNC.RECONVERGENT B0 ;  /* 0x0000000000007941 */ /* 0x000fea0003800200 */
.L_x_9662:
[----:B---34-:R-:W3:Y:S01]  /*1f70*/  SHFL.DOWN PT, R44, R93, 0x1, 0x1f ;  /* 0x08201f005d2c7f89 */ /* 0x018ee200000e0000 */
[----:B------:R-:W-:Y:S01]  /*1f80*/  ISETP.GT.AND P3, PT, R3, 0x1e, PT ;  /* 0x0000001e0300780c */ /* 0x000fe20003f64270 */
[C---:B------:R-:W-:Y:S01]  /*1f90*/  FMUL.FTZ R106, R104.reuse, R105 ;  /* 0x00000069686a7220 */ /* 0x040fe20000410000 */
[C---:B------:R-:W-:Y:S01]  /*1fa0*/  FMUL.FTZ R111, R104.reuse, R109 ;  /* 0x0000006d686f7220 */ /* 0x040fe20000410000 */
[----:B------:R-:W4:Y:S01]  /*1fb0*/  SHFL.DOWN PT, R45, R48, 0x1, 0x1f ;  /* 0x08201f00302d7f89 */ /* 0x000f2200000e0000 */
[----:B------:R-:W-:Y:S01]  /*1fc0*/  BSSY.RECONVERGENT B0, `(.L_x_9664) ;  /* 0x0000037000007945 */ /* 0x000fe20003800200 */
        /* <DEDUP_REMOVED lines=18> */
[----:B---3--:R-:W-:Y:S01]  /*20f0*/  @!P3 FADD.FTZ R93, R93, R44 ;  /* 0x0000002c5d5db221 */ /* 0x008fe20000010000 */
[----:B----4-:R-:W-:-:S04]  /*2100*/  @!P3 FADD.FTZ R48, R48, R45 ;  /* 0x0000002d3030b221 */ /* 0x010fc80000010000 */
[----:B------:R-:W3:Y:S01]  /*2110*/  SHFL.DOWN PT, R44, R93, 0x2, 0x1f ;  /* 0x08401f005d2c7f89 */ /* 0x000ee200000e0000 */
[----:B------:R-:W-:-:S03]  /*2120*/  ISETP.GT.AND P3, PT, R3, 0x1d, PT ;  /* 0x0000001d0300780c */ /* 0x000fc60003f64270 */
[----:B------:R-:W4:Y:S10]  /*2130*/  SHFL.DOWN PT, R45, R48, 0x2, 0x1f ;  /* 0x08401f00302d7f89 */ /* 0x000f3400000e0000 */
        /* <DEDUP_REMOVED lines=13> */
[----:B------:R-:W-:-:S03]  /*2210*/  ISETP.NE.AND P3, PT, R3, RZ, PT ;  /* 0x000000ff0300720c */ /* 0x000fc60003f65270 */
[----:B------:R-:W4:Y:S01]  /*2220*/  SHFL.DOWN PT, R45, R48, 0x10, 0x1f ;  /* 0x0a001f00302d7f89 */ /* 0x000f2200000e0000 */
[----:B---3--:R-:W-:Y:S01]  /*2230*/  FADD.FTZ R44, R93, R44 ;  /* 0x0000002c5d2c7221 */ /* 0x008fe20000010000 */
[----:B----4-:R-:W-:-:S08]  /*2240*/  FADD.FTZ R45, R48, R45 ;  /* 0x0000002d302d7221 */ /* 0x010fd00000010000 */
[----:B------:R3:W-:Y:S01]  /*2250*/  @!P3 STS.64 [UR6+0x418], R44 ;  /* 0x0004182cff00b988 */ /* 0x0007e20008000a06 */
[----:B------:R-:W-:Y:S01]  /*2260*/  BAR.SYNC.DEFER_BLOCKING 0x0 ;  /* 0x0000000000007b1d */ /* 0x000fe20000010000 */
[----:B------:R-:W-:-:S04]  /*2270*/  ISETP.GT.AND P3, PT, R3, 0xf, PT ;  /* 0x0000000f0300780c */ /* 0x000fc80003f64270 */
[----:B------:R-:W-:Y:S02]  /*2280*/  FSEL R93, R93, R44, P3 ;  /* 0x0000002c5d5d7208 */ /* 0x000fe40001800000 */
[----:B------:R-:W-:Y:S01]  /*2290*/  FSEL R48, R48, R45, P3 ;  /* 0x0000002d30307208 */ /* 0x000fe20001800000 */
[----:B------:R-:W-:Y:S06]  /*22a0*/  @P1 BRA `(.L_x_9665) ;  /* 0x0000000000201947 */ /* 0x000fec0003800000 */
[----:B------:R-:W-:Y:S01]  /*22b0*/  ISETP.NE.AND P1, PT, R18, UR10, PT ;  /* 0x0000000a12007c0c */ /* 0x000fe2000bf25270 */
[----:B------:R-:W-:-:S12]  /*22c0*/  ULEA UR7, UR4, UR6, 0x2 ;  /* 0x0000000604077291 */ /* 0x000fd8000f8e10ff */
[----:B---3--:R-:W3:Y:S04]  /*22d0*/  @P1 LDS R45, [UR7+0x1ac8] ;  /* 0x001ac807ff2d1984 */ /* 0x008ee80008000800 */
[----:B------:R-:W4:Y:S01]  /*22e0*/  @P1 LDS R44, [UR7+0x16c8] ;  /* 0x0016c807ff2c1984 */ /* 0x000f220008000800 */
[----:B---3--:R-:W-:Y:S01]  /*22f0*/  @P1 FADD.FTZ R48, R48, R45 ;  /* 0x0000002d30301221 */ /* 0x008fe20000010000 */
[----:B----4-:R-:W-:-:S04]  /*2300*/  @P1 FADD.FTZ R93, R93, R44 ;  /* 0x0000002c5d5d1221 */ /* 0x010fc80000010000 */
[----:B------:R4:W-:Y:S04]  /*2310*/  STS [UR7+0x1ac8], R48 ;  /* 0x001ac830ff007988 */ /* 0x0009e80008000807 */
[----:B------:R4:W-:Y:S02]  /*2320*/  STS [UR7+0x16c8], R93 ;  /* 0x0016c85dff007988 */ /* 0x0009e40008000807 */
.L_x_9665:
[----:B------:R-:W-:Y:S05]  /*2330*/  BSYNC.RECONVERGENT B0 ;  /* 0x0000000000007941 */ /* 0x000fea0003800200 */
.L_x_9664:
[----:B------:R-:W-:-:S04]  /*2340*/  UIADD3 UR4, UPT, UPT, UR4, 0x1, URZ ;  /* 0x0000000104047890 */ /* 0x000fc8000fffe0ff */
[----:B------:R-:W-:-:S09]  /*2350*/  UISETP.GE.AND UP0, UPT, UR4, UR12, UPT ;  /* 0x0000000c0400728c */ /* 0x000fd2000bf06270 */
[----:B------:R-:W-:Y:S05]  /*2360*/  BRA.U !UP0, `(.L_x_9666) ;  /* 0xffffffed083c7547 */ /* 0x000fea000b83ffff */
.L_x_9652:
[----:B------:R-:W-:Y:S01]  /*2370*/  BAR.SYNC.DEFER_BLOCKING 0x0 ;  /* 0x0000000000007b1d */ /* 0x000fe20000010000 */
[----:B------:R-:W-:Y:S02]  /*2380*/  ISETP.NE.AND P5, PT, R70, RZ, PT ;  /* 0x000000ff4600720c */ /* 0x000fe40003fa5270 */
[----:B------:R-:W-:-:S05]  /*2390*/  SHF.R.S32.HI R63, RZ, 0x1f, R62 ;  /* 0x0000001fff3f7819 */ /* 0x000fca000001143e */
[----:B---3--:R-:W3:Y:S01]  /*23a0*/  LDC.64 R44, c[0x0][0x4f8] ;  /* 0x00013e00ff2c7b82 */ /* 0x008ee20000000a00 */
[----:B------:R-:W5:Y:S01]  /*23b0*/  LDCU.64 UR8, c[0x0][0x500] ;  /* 0x0000a000ff0877ac */ /* 0x000f620008000a00 */
[----:B------:R-:W0:Y:S06]  /*23c0*/  LDCU.64 UR10, c[0x0][0x550] ;  /* 0x0000aa00ff0a77ac */ /* 0x000e2c0008000a00 */
[----:B----4-:R-:W4:Y:S01]  /*23d0*/  LDC.64 R48, c[0x0][0x518] ;  /* 0x00014600ff307b82 */ /* 0x010f220000000a00 */
[----:B------:R-:W-:Y:S01]  /*23e0*/  STS.128 [R0], R40 ;  /* 0x0000002800007388 */ /* 0x000fe20000000c00 */
[----:B------:R-:W-:-:S03]  /*23f0*/  NOP ;  /* 0x0000000000007918 */ /* 0x000fc60000000000 */
[----:B------:R-:W-:Y:S01]  /*2400*/  LDS R3, [R2] ;  /* 0x0000000002037984 */ /* 0x000fe20000000800 */
[----:B---3--:R-:W-:-:S03]  /*2410*/  IMAD.WIDE.U32 R4, R44, UR18, R62 ;  /* 0x000000122c047c25 */ /* 0x008fc6000f8e003e */
[----:B------:R-:W-:Y:S01]  /*2420*/  LDS R7, [R2+0x80] ;  /* 0x0000800002077984 */ /* 0x000fe20000000800 */
[----:B------:R-:W-:Y:S02]  /*2430*/  IMAD R5, R45, UR18, R5 ;  /* 0x000000122d057c24 */ /* 0x000fe4000f8e0205 */
[----:B----4-:R-:W-:Y:S01]  /*2440*/  IMAD.WIDE.U32 R62, R48, UR18, R62 ;  /* 0x00000012303e7c25 */ /* 0x010fe2000f8e003e */
[----:B------:R-:W-:Y:S03]  /*2450*/  LDS R33, [R2+0x100] ;  /* 0x0001000002217984 */ /* 0x000fe60000000800 */
[C---:B-----5:R-:W-:Y:S01]  /*2460*/  IMAD.WIDE.U32 R4, R54.reuse, UR8, R4 ;  /* 0x0000000836047c25 */ /* 0x060fe2000f8e0004 */
[----:B------:R-:W-:Y:S03]  /*2470*/  LDS R35, [R2+0x180] ;  /* 0x0001800002237984 */ /* 0x000fe60000000800 */
[----:B------:R-:W-:Y:S01]  /*2480*/  IMAD R32, R54, UR9, R5 ;  /* 0x0000000936207c24 */ /* 0x000fe2000f8e0205 */
[----:B------:R-:W-:Y:S01]  /*2490*/  @!P5 STS [UR6+0x200], R8 ;  /* 0x00020008ff00d988 */ /* 0x000fe20008000806 */
[----:B------:R-:W-:Y:S01]  /*24a0*/  BAR.SYNC.DEFER_BLOCKING 0x0 ;  /* 0x0000000000007b1d */ /* 0x000fe20000010000 */
[----:B------:R-:W-:Y:S01]  /*24b0*/  IADD3 R5, P4, PT, R17, R4, RZ ;  /* 0x0000000411057210 */ /* 0x000fe20007f9e0ff */
[----:B------:R-:W-:-:S04]  /*24c0*/  IMAD R63, R49, UR18, R63 ;  /* 0x00000012313f7c24 */ /* 0x000fc8000f8e023f */
[----:B------:R-:W3:Y:S01]  /*24d0*/  LDCU.64 UR8, c[0x0][0x560] ;  /* 0x0000ac00ff0877ac */ /* 0x000ee20008000a00 */
[----:B------:R-:W4:Y:S02]  /*24e0*/  LDS R6, [UR6+0x200] ;  /* 0x00020006ff067984 */ /* 0x000f240008000800 */
[-C--:B----4-:R-:W-:Y:S02]  /*24f0*/  ISETP.GE.AND P0, PT, R17, R6.reuse, PT ;  /* 0x000000061100720c */ /* 0x090fe40003f06270 */
[-C--:B------:R-:W-:Y:S02]  /*2500*/  ISETP.GE.AND P1, PT, R15, R6.reuse, PT ;  /* 0x000000060f00720c */ /* 0x080fe40003f26270 */
[-C--:B------:R-:W-:Y:S02]  /*2510*/  ISETP.GE.AND P2, PT, R13, R6.reuse, PT ;  /* 0x000000060d00720c */ /* 0x080fe40003f46270 */
[----:B------:R-:W-:Y:S02]  /*2520*/  ISETP.GE.AND P3, PT, R11, R6, PT ;  /* 0x000000060b00720c */ /* 0x000fe40003f66270 */
[----:B------:R-:W-:-:S02]  /*2530*/  IADD3.X R6, PT, PT, RZ, R32, RZ, P4, !PT ;  /* 0x00000020ff067210 */ /* 0x000fc400027fe4ff */
[----:B0-----:R-:W-:-:S04]  /*2540*/  LEA R4, P4, R5, UR10, 0x2 ;  /* 0x0000000a05047c11 */ /* 0x001fc8000f8810ff */
[----:B------:R-:W-:-:S05]  /*2550*/  LEA.HI.X R5, R5, UR11, R6, 0x2, P4 ;  /* 0x0000000b05057c11 */ /* 0x000fca000a0f1406 */
[----:B------:R-:W-:Y:S04]  /*2560*/  @!P0 STG.E desc[UR16][R4.64], R3 ;  /* 0x0000000304008986 */ /* 0x000fe8000c101910 */
[----:B------:R-:W-:Y:S04]  /*2570*/  @!P1 STG.E desc[UR16][R4.64+0x80], R7 ;  /* 0x0000800704009986 */ /* 0x000fe8000c101910 */
[----:B------:R-:W-:Y:S04]  /*2580*/  @!P2 STG.E desc[UR16][R4.64+0x100], R33 ;  /* 0x000100210400a986 */ /* 0x000fe8000c101910 */
[----:B------:R-:W-:Y:S01]  /*2590*/  @!P3 STG.E desc[UR16][R4.64+0x180], R35 ;  /* 0x000180230400b986 */ /* 0x000fe2000c101910 */
[----:B------:R-:W-:Y:S06]  /*25a0*/  BAR.SYNC.DEFER_BLOCKING 0x0 ;  /* 0x0000000000007b1d */ /* 0x000fec0000010000 */
[----:B------:R0:W-:Y:S01]  /*25b0*/  STS.128 [R0], R36 ;  /* 0x0000002400007388 */ /* 0x0001e20000000c00 */
[----:B------:R-:W-:-:S03]  /*25c0*/  NOP ;  /* 0x0000000000007918 */ /* 0x000fc60000000000 */
[----:B------:R-:W-:Y:S04]  /*25d0*/  LDS R41, [R2] ;  /* 0x0000000002297984 */ /* 0x000fe80000000800 */
[----:B------:R-:W-:Y:S04]  /*25e0*/  LDS R43, [R2+0x80] ;  /* 0x00008000022b7984 */ /* 0x000fe80000000800 */
[----:B------:R-:W-:Y:S01]  /*25f0*/  LDS R45, [R2+0x100] ;  /* 0x00010000022d7984 */ /* 0x000fe20000000800 */
[----:B0-----:R-:W-:-:S03]  /*2600*/  FADD.FTZ R36, R36, R53 ;  /* 0x0000003524247221 */ /* 0x001fc60000010000 */
[----:B------:R3:W-:Y:S01]  /*2610*/  LDS R47, [R2+0x180] ;  /* 0x00018000022f7984 */ /* 0x0007e20000000800 */
[----:B------:R-:W-:-:S03]  /*2620*/  FADD.FTZ R37, R36, R37 ;  /* 0x0000002524257221 */ /* 0x000fc60000010000 */
[----:B------:R-:W-:Y:S01]  /*2630*/  @!P5 STS [UR6+0x200], R8 ;  /* 0x00020008ff00d988 */ /* 0x000fe20008000806 */
[----:B------:R-:W-:Y:S01]  /*2640*/  FADD.FTZ R38, R37, R38 ;  /* 0x0000002625267221 */ /* 0x000fe20000010000 */
[----:B------:R-:W-:Y:S03]  /*2650*/  BAR.SYNC.DEFER_BLOCKING 0x0 ;  /* 0x0000000000007b1d */ /* 0x000fe60000010000 */
[----:B------:R-:W-:-:S03]  /*2660*/  FADD.FTZ R53, R38, R39 ;  /* 0x0000002726357221 */ /* 0x000fc60000010000 */
[----:B------:R-:W0:Y:S01]  /*2670*/  LDS R6, [UR6+0x200] ;  /* 0x00020006ff067984 */ /* 0x000e220008000800 */
[----:B------:R-:W4:Y:S02]  /*2680*/  LDCU.64 UR6, c[0x0][0x520] ;  /* 0x0000a400ff0677ac */ /* 0x000f240008000a00 */
[----:B----4-:R-:W-:-:S04]  /*2690*/  IMAD.WIDE.U32 R4, R54, UR6, R62 ;  /* 0x0000000636047c25 */ /* 0x010fc8000f8e003e */
[----:B------:R-:W-:Y:S01]  /*26a0*/  IMAD R3, R54, UR7, R5 ;  /* 0x0000000736037c24 */ /* 0x000fe2000f8e0205 */
[----:B------:R-:W-:-:S05]  /*26b0*/  IADD3 R4, P4, PT, R17, R4, RZ ;  /* 0x0000000411047210 */ /* 0x000fca0007f9e0ff */
[----:B------:R-:W-:Y:S01]  /*26c0*/  IMAD.X R3, RZ, RZ, R3, P4 ;  /* 0x000000ffff037224 */ /* 0x000fe200020e0603 */
[----:B---3--:R-:W-:-:S04]  /*26d0*/  LEA R2, P4, R4, UR8, 0x2 ;  /* 0x0000000804027c11 */ /* 0x008fc8000f8810ff */
[----:B------:R-:W-:Y:S02]  /*26e0*/  LEA.HI.X R3, R4, UR9, R3, 0x2, P4 ;  /* 0x0000000904037c11 */ /* 0x000fe4000a0f1403 */
[----:B------:R-:W-:Y:S02]  /*26f0*/  IADD3 R24, P4, PT, R24, -0x200, RZ ;  /* 0xfffffe0018187810 */ /* 0x000fe40007f9e0ff */
[-C--:B0-----:R-:W-:Y:S02]  /*2700*/  ISETP.GE.AND P0, PT, R17, R6.reuse, PT ;  /* 0x000000061100720c */ /* 0x081fe40003f06270 */
[-C--:B------:R-:W-:Y:S02]  /*2710*/  ISETP.GE.AND P1, PT, R15, R6.reuse, PT ;  /* 0x000000060f00720c */ /* 0x080fe40003f26270 */
[-C--:B------:R-:W-:Y:S02]  /*2720*/  ISETP.GE.AND P2, PT, R13, R6.reuse, PT ;  /* 0x000000060d00720c */ /* 0x080fe40003f46270 */
[----:B------:R-:W-:-:S02]  /*2730*/  ISETP.GE.AND P3, PT, R11, R6, PT ;  /* 0x000000060b00720c */ /* 0x000fc40003f66270 */
[----:B------:R-:W-:-:S05]  /*2740*/  IADD3.X R23, PT, PT, R23, -0x1, RZ, P4, !PT ;  /* 0xffffffff17177810 */ /* 0x000fca00027fe4ff */
        /* <DEDUP_REMOVED lines=12> */
[----:B------:R-:W-:Y:S08]  /*2810*/  @P0 BRA `(.L_x_9667) ;  /* 0xffffffe000540947 */ /* 0x000ff0000383ffff */
.L_x_9651:
[----:B------:R-:W3:Y:S01]  /*2820*/  LDC.64 R6, c[0x0][0x548] ;  /* 0x00015200ff067b82 */ /* 0x000ee20000000a00 */
[----:B-1----:R-:W1:Y:S01]  /*2830*/  S2R R12, SR_TID.X ;  /* 0x00000000000c7919 */ /* 0x002e620000002100 */
[----:B------:R-:W1:Y:S06]  /*2840*/  LDCU UR7, c[0x0][0x38c] ;  /* 0x00007180ff0777ac */ /* 0x000e6c0008000800 */
[----:B------:R-:W4:Y:S01]  /*2850*/  LDC.64 R8, c[0x0][0x568] ;  /* 0x00015a00ff087b82 */ /* 0x000f220000000a00 */
[----:B---3--:R-:W-:-:S04]  /*2860*/  ISETP.NE.U32.AND P1, PT, R6, RZ, PT ;  /* 0x000000ff0600720c */ /* 0x008fc80003f25070 */
[----:B------:R-:W-:Y:S02]  /*2870*/  ISETP.NE.AND.EX P1, PT, R7, RZ, PT, P1 ;  /* 0x000000ff0700720c */ /* 0x000fe40003f25310 */
[----:B----4-:R-:W-:Y:S02]  /*2880*/  ISETP.NE.U32.AND P0, PT, R8, RZ, PT ;  /* 0x000000ff0800720c */ /* 0x010fe40003f05070 */
[----:B-1----:R-:W-:Y:S02]  /*2890*/  ISETP.GE.AND P2, PT, R12, UR7, PT ;  /* 0x000000070c007c0c */ /* 0x002fe4000bf46270 */
[----:B------:R-:W-:-:S07]  /*28a0*/  ISETP.NE.AND.EX P0, PT, R9, RZ, PT, P0 ;  /* 0x000000ff0900720c */ /* 0x000fce0003f05300 */
[----:B------:R-:W-:Y:S06]  /*28b0*/  @!P1 BRA `(.L_x_9668) ;  /* 0x0000000000649947 */ /* 0x000fec0003800000 */
        /* <DEDUP_REMOVED lines=24> */
.L_x_9669:
[----:B------:R-:W-:Y:S05]  /*2a40*/  BSYNC.RECONVERGENT B0 ;  /* 0x0000000000007941 */ /* 0x000fea0003800200 */
.L_x_9668:
[----:B------:R-:W-:Y:S05]  /*2a50*/  @!P0 BRA `(.L_x_9670) ;  /* 0x0000000000688947 */ /* 0x000fea0003800000 */
[----:B------:R-:W-:Y:S06]  /*2a60*/  BAR.SYNC.DEFER_BLOCKING 0x0 ;  /* 0x0000000000007b1d */ /* 0x000fec0000010000 */
[----:B------:R-:W-:Y:S01]  /*2a70*/  BSSY.RECONVERGENT B0, `(.L_x_9670) ;  /* 0x0000018000007945 */ /* 0x000fe20003800200 */
[----:B------:R-:W3:Y:S01]  /*2a80*/  SHFL.DOWN P0, R0, R53, 0x1, 0x1f ;  /* 0x08201f0035007f89 */ /* 0x000ee20000000000 */
[----:B01----:R-:W0:Y:S01]  /*2a90*/  S2R R4, SR_LANEID ;  /* 0x0000000000047919 */ /* 0x003e220000000000 */
[----:B------:R-:W1:Y:S01]  /*2aa0*/  S2R R6, SR_TID.X ;  /* 0x0000000000067919 */ /* 0x000e620000002100 */
[----:B---3--:R-:W-:-:S05]  /*2ab0*/  @P0 FADD R0, R0, R53 ;  /* 0x0000003500000221 */ /* 0x008fca0000000000 */
        /* <DEDUP_REMOVED lines=19> */
.L_x_9671:
[----:B------:R-:W-:Y:S05]  /*2bf0*/  BSYNC.RECONVERGENT B0 ;  /* 0x0000000000007941 */ /* 0x000fea0003800200 */
.L_x_9670:
[----:B------:R-:W-:Y:S05]  /*2c00*/  @P2 EXIT ;  /* 0x000000000000294d */ /* 0x000fea0003800000 */
[----:B------:R-:W3:Y:S01]  /*2c10*/  S2UR UR5, SR_CgaCtaId ;  /* 0x00000000000579c3 */ /* 0x000ee20000008800 */
[----:B------:R-:W-:Y:S01]  /*2c20*/  BSSY.RECONVERGENT B0, `(.L_x_9672) ;  /* 0x000001f000007945 */ /* 0x000fe20003800200 */
[----:B0-----:R-:W-:Y:S01]  /*2c30*/  MOV R11, R12 ;  /* 0x0000000c000b7202 */ /* 0x001fe20000000f00 */
[----:B------:R-:W-:Y:S01]  /*2c40*/  UMOV UR4, 0x400 ;  /* 0x0000040000047882 */ /* 0x000fe20000000000 */
[----:B------:R-:W0:Y:S01]  /*2c50*/  LDCU UR6, c[0x0][0x360] ;  /* 0x00006c00ff0677ac */ /* 0x000e220008000800 */
[----:B------:R-:W4:Y:S01]  /*2c60*/  LDCU.64 UR8, c[0x0][0x4b0] ;  /* 0x00009600ff0877ac */ /* 0x000f220008000a00 */
[----:B------:R-:W0:Y:S01]  /*2c70*/  LDCU.64 UR10, c[0x0][0x4d0] ;  /* 0x00009a00ff0a77ac */ /* 0x000e220008000a00 */
[----:B------:R-:W0:Y:S01]  /*2c80*/  LDCU.128 UR12, c[0x0][0x530] ;  /* 0x0000a600ff0c77ac */ /* 0x000e220008000c00 */
[----:B---34-:R-:W-:-:S12]  /*2c90*/  ULEA UR4, UR5, UR4, 0x18 ;  /* 0x0000000405047291 */ /* 0x018fd8000f8ec0ff */
.L_x_9673:
[C---:B------:R-:W-:Y:S01]  /*2ca0*/  LEA R0, R11.reuse, UR4, 0x2 ;  /* 0x000000040b007c11 */ /* 0x040fe2000f8e10ff */
[----:B------:R-:W-:Y:S01]  /*2cb0*/  IMAD.MOV.U32 R58, RZ, RZ, R74 ;  /* 0x000000ffff3a7224 */ /* 0x000fe200078e004a */
[----:B-1----:R-:W-:Y:S02]  /*2cc0*/  SHF.R.S32.HI R2, RZ, 0x1f, R11 ;  /* 0x0000001fff027819 */ /* 0x002fe4000001140b */
[----:B------:R-:W-:Y:S01]  /*2cd0*/  MOV R56, R72 ;  /* 0x0000004800387202 */ /* 0x000fe20000000f00 */
[----:B---3--:R-:W1:Y:S01]  /*2ce0*/  LDS R13, [R0+0x16c8] ;  /* 0x0016c800000d7984 */ /* 0x008e620000000800 */
[----:B0-----:R-:W-:-:S03]  /*2cf0*/  IMAD.WIDE.U32 R6, R11, UR10, R58 ;  /* 0x0000000a0b067c25 */ /* 0x001fc6000f8e003a */
[----:B------:R-:W0:Y:S01]  /*2d00*/  LDS R15, [R0+0x1ac8] ;  /* 0x001ac800000f7984 */ /* 0x000e220000000800 */
[C---:B------:R-:W-:Y:S02]  /*2d10*/  IMAD R4, R2.reuse, UR8, RZ ;  /* 0x0000000802047c24 */ /* 0x040fe4000f8e02ff */
[----:B------:R-:W-:Y:S02]  /*2d20*/  IMAD R8, R2, UR10, RZ ;  /* 0x0000000a02087c24 */ /* 0x000fe4000f8e02ff */
[----:B------:R-:W-:-:S04]  /*2d30*/  IMAD.WIDE.U32 R2, R11, UR8, R56 ;  /* 0x000000080b027c25 */ /* 0x000fc8000f8e0038 */
[C---:B------:R-:W-:Y:S01]  /*2d40*/  IMAD R5, R11.reuse, UR9, R4 ;  /* 0x000000090b057c24 */ /* 0x040fe2000f8e0204 */
[----:B------:R-:W-:Y:S01]  /*2d50*/  LEA R4, P0, R2, UR12, 0x2 ;  /* 0x0000000c02047c11 */ /* 0x000fe2000f8010ff */
[C---:B------:R-:W-:Y:S01]  /*2d60*/  IMAD R9, R11.reuse, UR11, R8 ;  /* 0x0000000b0b097c24 */ /* 0x040fe2000f8e0208 */
[----:B------:R-:W-:Y:S02]  /*2d70*/  IADD3 R11, PT, PT, R11, UR6, RZ ;  /* 0x000000060b0b7c10 */ /* 0x000fe4000fffe0ff */
[----:B------:R-:W-:Y:S02]  /*2d80*/  IADD3 R5, PT, PT, R3, R5, RZ ;  /* 0x0000000503057210 */ /* 0x000fe40007ffe0ff */
[----:B------:R-:W-:Y:S02]  /*2d90*/  LEA R8, P1, R6, UR14, 0x2 ;  /* 0x0000000e06087c11 */ /* 0x000fe4000f8210ff */
        /* <DEDUP_REMOVED lines=8> */
.L_x_9672:
[----:B------:R-:W-:Y:S05]  /*2e20*/  EXIT ;  /* 0x000000000000794d */ /* 0x000fea0003800000 */
.L_x_9674:
        /* <DEDUP_REMOVED lines=13> */
.L_x_10541:


//--------------------- .text._Z25selective_scan_bwd_kernelI32Selective_Scan_bwd_kernel_traitsILi32ELi4ELb0ELb0ELb1ELb0ELb1EffEEv12SSMParamsBwd --------------------------
	.section	.text._Z25selective_scan_bwd_kernelI32Selective_Scan_bwd_kernel_traitsILi32ELi4ELb0ELb0ELb1ELb0ELb1EffEEv12SSMParamsBwd,"ax",@progbits
	.align	128
        .global         _Z25selective_scan_bwd_kernelI32Selective_Scan_bwd_kernel_traitsILi32ELi4ELb0ELb0ELb1ELb0ELb1EffEEv12SSMParamsBwd
        .type           _Z25selective_scan_bwd_kernelI32Selective_Scan_bwd_kernel_traitsILi32ELi4ELb0ELb0ELb1ELb0ELb1EffEEv12SSMParamsBwd,@function
        .size           _Z25selective_scan_bwd_kernelI32Selective_Scan_bwd_kernel_traitsILi32ELi4ELb0ELb0ELb1ELb0ELb1EffEEv12SSMParamsBwd,(.L_x_10542 - _Z25selective_scan_bwd_kernelI32Selective_Scan_bwd_kernel_traitsILi32ELi4ELb0ELb0ELb1ELb0ELb1EffEEv12SSMParamsBwd)
        .other          _Z25selective_scan_bwd_kernelI32Selective_Scan_bwd_kernel_traitsILi32ELi4ELb0ELb0ELb1ELb0ELb1EffEEv12SSMParamsBwd,@"STO_CUDA_ENTRY STV_DEFAULT"
_Z25selective_scan_bwd_kernelI32Selective_Scan_bwd_kernel_traitsILi32ELi4ELb0ELb0ELb1ELb0ELb1EffEEv12SSMParamsBwd:
.text._Z25selective_scan_bwd_kernelI32Selective_Scan_bwd_kernel_traitsILi32ELi4ELb0ELb0ELb1ELb0ELb1EffEEv12SSMParamsBwd:
        /* <DEDUP_REMOVED lines=37> */
[----:B------:R-:W-:Y:S01]  /*0250*/  IMAD.HI.U32 R11, R11, R5, R10 ;  /* 0x000000050b0b7227 */ /* 0x000fe200078e000a */
[----:B------:R-:W-:-:S05]  /*0260*/  MOV R5, R6 ;  /* 0x0000000600057202 */ /* 0x000fca0000000f00 */
        /* <DEDUP_REMOVED lines=9> */
[----:B------:R-:W-:Y:S01]  /*0300*/  @!P2 IMAD.IADD R5, R5, 0x1, -R12 ;  /* 0x000000010505a824 */ /* 0x000fe200078e0a0c */
[----:B------:R-:W-:Y:S01]  /*0310*/  UIMAD UR8, UR18, UR13, UR7 ;  /* 0x0000000d120872a4 */ /* 0x000fe2000f8e0207 */
[----:B------:R-:W3:Y:S03]  /*0320*/  @P0 LDC R22, c[0x0][0x38c] ;  /* 0x0000e300ff160b82 */ /* 0x000ee60000000800 */
[----:B------:R-:W-:Y:S02]  /*0330*/  ISETP.GE.U32.AND P1, PT, R5, R12, PT ;  /* 0x0000000c0500720c */ /* 0x000fe40003f26070 */
[----:B------:R-:W-:-:S03]  /*0340*/  MOV R7, UR5 ;  /* 0x0000000500077c02 */ /* 0x000fc60008000f00 */
[----:B------:R-:W4:Y:S01]  /*0350*/  @P0 LDC R5, c[0x0][0x384] ;  /* 0x0000e100ff050b82 */ /* 0x000f220000000800 */
[----:B------:R-:W-:Y:S02]  /*0360*/  MOV R6, UR4 ;  /* 0x0000000400067c02 */ /* 0x000fe40008000f00 */
[----:B------:R-:W-:-:S05]  /*0370*/  MOV R7, UR9 ;  /* 0x0000000900077c02 */ /* 0x000fca0008000f00 */
[----:B------:R-:W2:Y:S01]  /*0380*/  LDC R12, c[0x0][0x394] ;  /* 0x0000e500ff0c7b82 */ /* 0x000ea20000000800 */
[C---:B------:R-:W-:Y:S01]  /*0390*/  LOP3.LUT R10, R0.reuse, R13, RZ, 0x3c, !PT ;  /* 0x0000000d000a7212 */ /* 0x040fe200078e3cff */
[C---:B------:R-:W-:Y:S01]  /*03a0*/  IMAD.WIDE.U32 R6, R0.reuse, UR10, R6 ;  /* 0x0000000a00067c25 */ /* 0x040fe2000f8e0006 */
[----:B------:R-:W-:Y:S02]  /*03b0*/  MOV R9, UR7 ;  /* 0x0000000700097c02 */ /* 0x000fe40008000f00 */
[----:B------:R-:W-:Y:S01]  /*03c0*/  MOV R9, UR8 ;  /* 0x0000000800097c02 */ /* 0x000fe20008000f00 */
[----:B------:R-:W1:Y:S01]  /*03d0*/  LDCU.64 UR8, c[0x0][0x498] ;  /* 0x00009300ff0877ac */ /* 0x000e620008000a00 */
[----:B------:R-:W-:Y:S01]  /*03e0*/  @!P2 IADD3 R3, PT, PT, R3, 0x1, RZ ;  /* 0x000000010303a810 */ /* 0x000fe20007ffe0ff */
[----:B------:R-:W-:Y:S01]  /*03f0*/  IMAD R14, R0, UR11, R7 ;  /* 0x0000000b000e7c24 */ /* 0x000fe2000f8e0207 */
[----:B------:R-:W-:Y:S01]  /*0400*/  ISETP.GE.AND P3, PT, R10, RZ, PT ;  /* 0x000000ff0a00720c */ /* 0x000fe20003f66270 */
[----:B------:R-:W0:Y:S01]  /*0410*/  LDCU.64 UR10, c[0x0][0x3d0] ;  /* 0x00007a00ff0a77ac */ /* 0x000e220008000a00 */
[----:B------:R-:W0:Y:S01]  /*0420*/  @P0 LDC.64 R10, c[0x0][0x480] ;  /* 0x00012000ff0a0b82 */ /* 0x000e220000000a00 */
[----:B------:R-:W-:Y:S01]  /*0430*/  ISETP.NE.AND P2, PT, R13, RZ, PT ;  /* 0x000000ff0d00720c */ /* 0x000fe20003f45270 */
[----:B------:R-:W-:-:S05]  /*0440*/  @P1 VIADD R3, R3, 0x1 ;  /* 0x0000000103031836 */ /* 0x000fca0000000000 */
[----:B------:R-:W-:Y:S01]  /*0450*/  MOV R61, R3 ;  /* 0x00000003003d7202 */ /* 0x000fe20000000f00 */
[----:B----4-:R-:W-:Y:S01]  /*0460*/  @P0 IMAD R3, R5, UR18, R0 ;  /* 0x0000001205030c24 */ /* 0x010fe2000f8e0200 */
[----:B------:R-:W-:Y:S02]  /*0470*/  MOV R8, UR6 ;  /* 0x0000000600087c02 */ /* 0x000fe40008000f00 */
[----:B------:R-:W-:Y:S01]  /*0480*/  @!P3 IADD3 R61, PT, PT, -R61, RZ, RZ ;  /* 0x000000ff3d3db210 */ /* 0x000fe20007ffe1ff */
[----:B--2---:R-:W-:Y:S02]  /*0490*/  @P0 IMAD R3, R3, R12, RZ ;  /* 0x0000000c03030224 */ /* 0x004fe400078e02ff */
[----:B------:R-:W-:Y:S01]  /*04a0*/  @!P2 LOP3.LUT R61, RZ, R13, RZ, 0x33, !PT ;  /* 0x0000000dff3da212 */ /* 0x000fe200078e33ff */
[----:B-1----:R-:W-:Y:S01]  /*04b0*/  UIMAD.WIDE.U32 UR4, UR18, UR8, URZ ;  /* 0x00000008120472a5 */ /* 0x002fe2000f8e00ff */
[----:B---3--:R-:W-:Y:S01]  /*04c0*/  @P0 IMAD R3, R3, R22, RZ ;  /* 0x0000001603030224 */ /* 0x008fe200078e02ff */
[----:B0-----:R-:W-:Y:S01]  /*04d0*/  UIMAD.WIDE.U32 UR6, UR18, UR10, URZ ;  /* 0x0000000a120672a5 */ /* 0x001fe2000f8e00ff */
[----:B------:R-:W0:Y:S01]  /*04e0*/  LDC.64 R22, c[0x0][0x4a8] ;  /* 0x00012a00ff167b82 */ /* 0x000e220000000a00 */
[----:B------:R-:W-:Y:S01]  /*04f0*/  UIMAD UR5, UR18, UR9, UR5 ;  /* 0x00000009120572a4 */ /* 0x000fe2000f8e0205 */
[----:B------:R-:W-:Y:S01]  /*0500*/  SHF.R.S32.HI R15, RZ, 0x1f, R61 ;  /* 0x0000001fff0f7819 */ /* 0x000fe2000001143d */
[----:B------:R-:W-:Y:S01]  /*0510*/  IMAD.WIDE.U32 R8, R0, UR14, R8 ;  /* 0x0000000e00087c25 */ /* 0x000fe2000f8e0008 */
[C---:B------:R-:W-:Y:S01]  /*0520*/  LEA R5, R12.reuse, 0xffffff80, 0x7 ;  /* 0xffffff800c057811 */ /* 0x040fe200078e38ff */
[----:B------:R-:W-:Y:S01]  /*0530*/  UIMAD UR7, UR18, UR11, UR7 ;  /* 0x0000000b120772a4 */ /* 0x000fe2000f8e0207 */
[----:B------:R-:W-:Y:S01]  /*0540*/  CS2R R72, SRZ ;  /* 0x0000000000487805 */ /* 0x000fe2000001ff00 */
[----:B------:R-:W1:Y:S01]  /*0550*/  LDCU.64 UR8, c[0x0][0x4c8] ;  /* 0x00009900ff0877ac */ /* 0x000e620008000a00 */
[----:B------:R-:W-:Y:S01]  /*0560*/  @P0 IMAD.WIDE R72, R3, 0x8, R10 ;  /* 0x0000000803480825 */ /* 0x000fe200078e020a */
[----:B------:R-:W-:-:S02]  /*0570*/  ISETP.GE.AND P1, PT, R12, 0x1, PT ;  /* 0x000000010c00780c */ /* 0x000fc40003f26270 */
[----:B------:R-:W-:Y:S01]  /*0580*/  IADD3 R13, P2, PT, R5, R6, RZ ;  /* 0x00000006050d7210 */ /* 0x000fe20007f5e0ff */
[----:B------:R-:W-:Y:S01]  /*0590*/  IMAD R10, R15, R20, RZ ;  /* 0x000000140f0a7224 */ /* 0x000fe200078e02ff */
[----:B------:R-:W-:Y:S01]  /*05a0*/  IADD3 R12, P3, PT, R5, R8, RZ ;  /* 0x00000008050c7210 */ /* 0x000fe20007f7e0ff */
[C---:B------:R-:W-:Y:S02]  /*05b0*/  IMAD R18, R0.reuse, UR15, R9 ;  /* 0x0000000f00127c24 */ /* 0x040fe4000f8e0209 */
[----:B------:R-:W-:Y:S01]  /*05c0*/  IMAD.WIDE.U32 R6, R0, R16, UR4 ;  /* 0x0000000400067e25 */ /* 0x000fe2000f8e0010 */
[----:B------:R-:W-:-:S03]  /*05d0*/  SHF.R.S32.HI R3, RZ, 0x1f, R5 ;  /* 0x0000001fff037819 */ /* 0x000fc60000011405 */
[----:B------:R-:W-:Y:S01]  /*05e0*/  IMAD.WIDE.U32 R8, R61, R20, UR6 ;  /* 0x000000063d087e25 */ /* 0x000fe2000f8e0014 */
[----:B------:R-:W-:-:S03]  /*05f0*/  IADD3.X R14, PT, PT, R3, R14, RZ, P2, !PT ;  /* 0x0000000e030e7210 */ /* 0x000fc600017fe4ff */
[----:B------:R-:W-:Y:S02]  /*0600*/  IMAD R11, R61, R21, R10 ;  /* 0x000000153d0b7224 */ /* 0x000fe400078e020a */
[----:B------:R-:W-:Y:S01]  /*0610*/  IMAD R16, R0, R17, R7 ;  /* 0x0000001100107224 */ /* 0x000fe200078e0207 */
[C---:B------:R-:W-:Y:S02]  /*0620*/  IADD3 R7, P4, PT, R5.reuse, R6, RZ ;  /* 0x0000000605077210 */ /* 0x040fe40007f9e0ff */
[----:B------:R-:W-:Y:S02]  /*0630*/  IADD3 R5, P5, PT, R5, R8, RZ ;  /* 0x0000000805057210 */ /* 0x000fe40007fbe0ff */
[----:B------:R-:W-:Y:S02]  /*0640*/  IADD3.X R8, PT, PT, R3, R18, RZ, P3, !PT ;  /* 0x0000001203087210 */ /* 0x000fe40001ffe4ff */
[----:B------:R-:W-:Y:S02]  /*0650*/  LEA R10, P2, R12, R26, 0x2 ;  /* 0x0000001a0c0a7211 */ /* 0x000fe400078410ff */
[----:B------:R-:W-:-:S02]  /*0660*/  IADD3 R6, PT, PT, R9, R11, RZ ;  /* 0x0000000b09067210 */ /* 0x000fc40007ffe0ff */
[----:B------:R-:W-:Y:S02]  /*0670*/  LEA R18, P0, R13, R24, 0x2 ;  /* 0x000000180d127211 */ /* 0x000fe400078010ff */
[----:B------:R-:W-:Y:S01]  /*0680*/  LEA.HI.X R12, R12, R27, R8, 0x2, P2 ;  /* 0x0000001b0c0c7211 */ /* 0x000fe200010f1408 */
[C---:B-1----:R-:W-:Y:S01]  /*0690*/  IMAD.WIDE.U32 R70, R0.reuse, UR8, RZ ;  /* 0x0000000800467c25 */ /* 0x042fe2000f8e00ff */
[----:B------:R-:W-:Y:S02]  /*06a0*/  IADD3.X R6, PT, PT, R3, R6, RZ, P5, !PT ;  /* 0x0000000603067210 */ /* 0x000fe40002ffe4ff */
[----:B------:R-:W-:Y:S02]  /*06b0*/  LEA R17, P2, R5, R30, 0x2 ;  /* 0x0000001e05117211 */ /* 0x000fe400078410ff */
[----:B------:R-:W-:Y:S02]  /*06c0*/  IADD3.X R16, PT, PT, R3, R16, RZ, P4, !PT ;  /* 0x0000001003107210 */ /* 0x000fe400027fe4ff */
[----:B------:R-:W-:Y:S01]  /*06d0*/  LEA.HI.X R3, R13, R25, R14, 0x2, P0 ;  /* 0x000000190d037211 */ /* 0x000fe200000f140e */
[----:B0-----:R-:W-:Y:S01]  /*06e0*/  IMAD.WIDE.U32 R68, R0, R22, RZ ;  /* 0x0000001600447225 */ /* 0x001fe200078e00ff */
[----:B------:R-:W-:-:S02]  /*06f0*/  LEA R14, P0, R7, R28, 0x2 ;  /* 0x0000001c070e7211 */ /* 0x000fc400078010ff */
[----:B------:R-:W-:Y:S01]  /*0700*/  LEA.HI.X R19, R5, R31, R6, 0x2, P2 ;  /* 0x0000001f05137211 */ /* 0x000fe200010f1406 */
[C---:B------:R-:W-:Y:S02]  /*0710*/  IMAD R5, R0.reuse, UR9, R71 ;  /* 0x0000000900057c24 */ /* 0x040fe4000f8e0247 */
[----:B------:R-:W-:Y:S01]  /*0720*/  HFMA2 R11, -RZ, RZ, 0, 0 ;  /* 0x00000000ff0b7431 */ /* 0x000fe200000001ff */
[----:B------:R-:W-:Y:S01]  /*0730*/  LEA.HI.X R16, R7, R29, R16, 0x2, P0 ;  /* 0x0000001d07107211 */ /* 0x000fe200000f1410 */
[----:B------:R-:W-:Y:S02]  /*0740*/  IMAD R7, R0, R23, R69 ;  /* 0x0000001700077224 */ /* 0x000fe400078e0245 */
[----:B------:R-:W-:Y:S01]  /*0750*/  IMAD.MOV.U32 R9, RZ, RZ, RZ ;  /* 0x000000ffff097224 */ /* 0x000fe200078e00ff */
        /* <DEDUP_REMOVED lines=17> */
[----:B------:R-:W-:Y:S01]  /*0870*/  SHF.L.U32 R18, R66, 0x2, RZ ;  /* 0x0000000242127819 */ /* 0x000fe200000006ff */
[----:B----4-:R-:W-:Y:S02]  /*0880*/  ULEA UR5, UR5, UR4, 0x18 ;  /* 0x0000000405057291 */ /* 0x010fe4000f8ec0ff */
[----:B-1----:R-:W-:Y:S01]  /*0890*/  IMAD.WIDE.U32 R8, R20, UR18, R66 ;  /* 0x0000001214087c25 */ /* 0x002fe2000f8e0042 */
[C---:B------:R-:W-:Y:S02]  /*08a0*/  LOP3.LUT R23, R66.reuse, 0x1f, RZ, 0xc0, !PT ;  /* 0x0000001f42177812 */ /* 0x040fe400078ec0ff */
[C---:B------:R-:W-:Y:S01]  /*08b0*/  IADD3 R24, PT, PT, R66.reuse, 0x200, RZ ;  /* 0x0000020042187810 */ /* 0x040fe20007ffe0ff */
[----:B------:R-:W-:Y:S01]  /*08c0*/  IMAD R9, R21, UR18, R9 ;  /* 0x0000001215097c24 */ /* 0x000fe2000f8e0209 */
[----:B------:R-:W-:Y:S01]  /*08d0*/  LEA R20, R66, UR5, 0x4 ;  /* 0x0000000542147c11 */ /* 0x000fe2000f8e20ff */
[----:B------:R-:W-:Y:S01]  /*08e0*/  IMAD R15, R0, UR9, R63 ;  /* 0x00000009000f7c24 */ /* 0x000fe2000f8e023f */
[----:B--2---:R-:W-:Y:S01]  /*08f0*/  MOV R21, UR6 ;  /* 0x0000000600157c02 */ /* 0x004fe20008000f00 */
[----:B------:R-:W-:Y:S01]  /*0900*/  IMAD.WIDE.U32 R60, R61, UR10, R8 ;  /* 0x0000000a3d3c7c25 */ /* 0x000fe2000f8e0008 */
[----:B------:R-:W-:-:S02]  /*0910*/  MOV R8, R3 ;  /* 0x0000000300087202 */ /* 0x000fc40000000f00 */
[----:B------:R-:W-:Y:S01]  /*0920*/  LOP3.LUT R3, R18, 0xf80, RZ, 0xc0, !PT ;  /* 0x00000f8012037812 */ /* 0x000fe200078ec0ff */
[----:B------:R-:W-:Y:S01]  /*0930*/  VIADD R25, R20, 0x210 ;  /* 0x0000021014197836 */ /* 0x000fe20000000000 */
[----:B------:R-:W-:Y:S02]  /*0940*/  MOV R9, RZ ;  /* 0x000000ff00097202 */ /* 0x000fe40000000f00 */
[----:B------:R-:W-:Y:S01]  /*0950*/  LOP3.LUT R22, R3, 0x1f, R66, 0xf8, !PT ;  /* 0x0000001f03167812 */ /* 0x000fe200078ef842 */
[----:B------:R-:W-:Y:S01]  /*0960*/  IMAD R25, R66, -0xc, R25 ;  /* 0xfffffff442197824 */ /* 0x000fe200078e0219 */
[----:B------:R-:W-:Y:S02]  /*0970*/  IADD3 R53, PT, PT, R61, R53, RZ ;  /* 0x000000353d357210 */ /* 0x000fe40007ffe0ff */
[C---:B------:R-:W-:Y:S02]  /*0980*/  LOP3.LUT R26, R22.reuse, 0x20, RZ, 0xfc, !PT ;  /* 0x00000020161a7812 */ /* 0x040fe400078efcff */
[----:B------:R-:W-:-:S02]  /*0990*/  LOP3.LUT R27, R22, 0x40, RZ, 0xfc, !PT ;  /* 0x00000040161b7812 */ /* 0x000fc400078efcff */
[----:B------:R-:W-:-:S07]  /*09a0*/  LOP3.LUT R52, R22, 0x60, RZ, 0xfc, !PT ;  /* 0x0000006016347812 */ /* 0x000fce00078efcff */
.L_x_9692:
[----:B0-----:R-:W0:Y:S01]  /*09b0*/  LDCU UR4, c[0x0][0x388] ;  /* 0x00007100ff0477ac */ /* 0x001e220008000800 */
[----:B------:R-:W-:Y:S01]  /*09c0*/  IADD3 R54, PT, PT, R21, -0x1, RZ ;  /* 0xffffffff15367810 */ /* 0x000fe20007ffe0ff */
[----:B------:R-:W-:Y:S01]  /*09d0*/  IMAD.MOV.U32 R30, RZ, RZ, RZ ;  /* 0x000000ffff1e7224 */ /* 0x000fe200078e00ff */
[----:B------:R-:W-:Y:S01]  /*09e0*/  SHF.L.U32 R35, R22, 0x2, RZ ;  /* 0x0000000216237819 */ /* 0x000fe200000006ff */
[----:B------:R-:W-:Y:S01]  /*09f0*/  HFMA2 R36, -RZ, RZ, 0, 0 ;  /* 0x00000000ff247431 */ /* 0x000fe200000001ff */
[----:B------:R-:W-:Y:S02]  /*0a00*/  SHF.L.U32 R58, R54, 0x7, RZ ;  /* 0x00000007363a7819 */ /* 0x000fe400000006ff */
[----:B------:R-:W-:Y:S02]  /*0a10*/  MOV R34, RZ ;  /* 0x000000ff00227202 */ /* 0x000fe40000000f00 */
[----:B------:R-:W-:Y:S01]  /*0a20*/  MOV R38, RZ ;  /* 0x000000ff00267202 */ /* 0x000fe20000000f00 */
[----:B------:R-:W-:Y:S01]  /*0a30*/  BAR.SYNC.DEFER_BLOCKING 0x0 ;  /* 0x0000000000007b1d */ /* 0x000fe20000010000 */
[----:B------:R-:W-:-:S04]  /*0a40*/  IADD3 R28, P4, PT, R35, R6, RZ ;  /* 0x00000006231c7210 */ /* 0x000fc80007f9e0ff */
[----:B------:R-:W-:-:S03]  /*0a50*/  IADD3.X R29, PT, PT, RZ, R8, RZ, P4, !PT ;  /* 0x00000008ff1d7210 */ /* 0x000fc600027fe4ff */
[----:B------:R-:W1:Y:S01]  /*0a60*/  S2UR UR6, SR_CgaCtaId ;  /* 0x00000000000679c3 */ /* 0x000e620000008800 */
[----:B--2---:R-:W2:Y:S01]  /*0a70*/  S2R R56, SR_LANEID ;  /* 0x0000000000387919 */ /* 0x004ea20000000000 */
[----:B0-----:R-:W-:Y:S01]  /*0a80*/  IADD3 R55, PT, PT, -R58, UR4, RZ ;  /* 0x000000043a377c10 */ /* 0x001fe2000fffe1ff */
[----:B------:R-:W-:Y:S01]  /*0a90*/  HFMA2 R40, -RZ, RZ, 0, 0 ;  /* 0x00000000ff287431 */ /* 0x000fe200000001ff */
[----:B----4-:R-:W-:Y:S01]  /*0aa0*/  MOV R44, RZ ;  /* 0x000000ff002c7202 */ /* 0x010fe20000000f00 */
[----:B------:R-:W-:Y:S01]  /*0ab0*/  HFMA2 R46, -RZ, RZ, 0, 0 ;  /* 0x00000000ff2e7431 */ /* 0x000fe200000001ff */
[-C--:B------:R-:W-:Y:S01]  /*0ac0*/  ISETP.GE.AND P3, PT, R22, R55.reuse, PT ;  /* 0x000000371600720c */ /* 0x080fe20003f66270 */
[----:B------:R-:W-:Y:S01]  /*0ad0*/  IMAD.MOV.U32 R48, RZ, RZ, RZ ;  /* 0x000000ffff307224 */ /* 0x000fe200078e00ff */
[-C--:B------:R-:W-:Y:S01]  /*0ae0*/  ISETP.GE.AND P2, PT, R26, R55.reuse, PT ;  /* 0x000000371a00720c */ /* 0x080fe20003f46270 */
[----:B------:R-:W-:Y:S01]  /*0af0*/  HFMA2 R50, -RZ, RZ, 0, 0 ;  /* 0x00000000ff327431 */ /* 0x000fe200000001ff */
[-C--:B------:R-:W-:Y:S01]  /*0b00*/  ISETP.GE.AND P1, PT, R27, R55.reuse, PT ;  /* 0x000000371b00720c */ /* 0x080fe20003f26270 */
[----:B------:R-:W-:Y:S01]  /*0b10*/  HFMA2 R78, -RZ, RZ, 0, 0 ;  /* 0x00000000ff4e7431 */ /* 0x000fe200000001ff */
[----:B------:R-:W-:Y:S01]  /*0b20*/  ISETP.GE.AND P0, PT, R52, R55, PT ;  /* 0x000000373400720c */ /* 0x000fe20003f06270 */
[----:B------:R-:W0:Y:S01]  /*0b30*/  LDCU.64 UR8, c[0x0][0x488] ;  /* 0x00009100ff0877ac */ /* 0x000e220008000a00 */
[----:B------:R-:W-:-:S02]  /*0b40*/  MOV R76, RZ ;  /* 0x000000ff004c7202 */ /* 0x000fc40000000f00 */
[----:B------:R-:W-:Y:S01]  /*0b50*/  MOV R59, RZ ;  /* 0x000000ff003b7202 */ /* 0x000fe20000000f00 */
[----:B------:R-:W-:Y:S01]  /*0b60*/  HFMA2 R82, -RZ, RZ, 0, 0 ;  /* 0x00000000ff527431 */ /* 0x000fe200000001ff */
[----:B------:R-:W-:Y:S01]  /*0b70*/  MOV R80, RZ ;  /* 0x000000ff00507202 */ /* 0x000fe20000000f00 */
[----:B------:R-:W3:Y:S01]  /*0b80*/  @!P3 LDG.E R30, desc[UR16][R28.64] ;  /* 0x000000101c1eb981 */ /* 0x000ee2000c1e1900 */
[----:B------:R-:W-:Y:S01]  /*0b90*/  IMAD.MOV.U32 R84, RZ, RZ, RZ ;  /* 0x000000ffff547224 */ /* 0x000fe200078e00ff */
[----:B------:R-:W4:Y:S02]  /*0ba0*/  LDCU.64 UR10, c[0x0][0x558] ;  /* 0x0000ab00ff0a77ac */ /* 0x000f240008000a00 */
[----:B------:R-:W4:Y:S01]  /*0bb0*/  @!P2 LDG.E R34, desc[UR16][R28.64+0x80] ;  /* 0x000080101c22a981 */ /* 0x000f22000c1e1900 */
[----:B------:R-:W0:Y:S03]  /*0bc0*/  LDCU.64 UR12, c[0x0][0x490] ;  /* 0x00009200ff0c77ac */ /* 0x000e260008000a00 */
[----:B------:R-:W4:Y:S04]  /*0bd0*/  @!P1 LDG.E R36, desc[UR16][R28.64+0x100] ;  /* 0x000100101c249981 */ /* 0x000f28000c1e1900 */
[----:B------:R-:W4:Y:S01]  /*0be0*/  @!P0 LDG.E R38, desc[UR16][R28.64+0x180] ;  /* 0x000180101c268981 */ /* 0x000f22000c1e1900 */
[----:B------:R-:W-:Y:S01]  /*0bf0*/  UMOV UR4, 0x400 ;  /* 0x0000040000047882 */ /* 0x000fe20000000000 */
[----:B------:R-:W-:Y:S01]  /*0c00*/  IADD3 R32, P4, PT, R35, R10, RZ ;  /* 0x0000000a23207210 */ /* 0x000fe20007f9e0ff */
[----:B-1----:R-:W-:-:S02]  /*0c10*/  ULEA UR6, UR6, UR4, 0x18 ;  /* 0x0000000406067291 */ /* 0x002fc4000f8ec0ff */
[----:B------:R-:W1:Y:S01]  /*0c20*/  LDCU UR4, c[0x0][0x38c] ;  /* 0x00007180ff0477ac */ /* 0x000e620008000800 */
[----:B------:R-:W-:-:S03]  /*0c30*/  IADD3.X R33, PT, PT, RZ, R12, RZ, P4, !PT ;  /* 0x0000000cff217210 */ /* 0x000fc600027fe4ff */
[C---:B--2---:R-:W-:Y:S02]  /*0c40*/  LEA R57, R56.reuse, UR6, 0x2 ;  /* 0x0000000638397c11 */ /* 0x044fe4000f8e10ff */
[----:B------:R-:W-:-:S03]  /*0c50*/  LEA R74, R56, UR6, 0x4 ;  /* 0x00000006384a7c11 */ /* 0x000fc6000f8e20ff */
[----:B---3--:R-:W-:Y:S04]  /*0c60*/  STS [R57], R30 ;  /* 0x0000001e39007388 */ /* 0x008fe80000000800 */
[----:B----4-:R2:W-:Y:S04]  /*0c70*/  STS [R57+0x80], R34 ;  /* 0x0000802239007388 */ /* 0x0105e80000000800 */
[----:B------:R3:W-:Y:S04]  /*0c80*/  STS [R57+0x100], R36 ;  /* 0x0001002439007388 */ /* 0x0007e80000000800 */
[----:B------:R4:W-:Y:S01]  /*0c90*/  STS [R57+0x180], R38 ;  /* 0x0001802639007388 */ /* 0x0009e20000000800 */
[----:B------:R-:W-:-:S03]  /*0ca0*/  NOP ;  /* 0x0000000000007918 */ /* 0x000fc60000000000 */
[----:B------:R-:W-:Y:S01]  /*0cb0*/  LDS.128 R28, [R74] ;  /* 0x000000004a1c7984 */ /* 0x000fe20000000c00 */
[----:B------:R-:W-:Y:S01]  /*0cc0*/  BAR.SYNC.DEFER_BLOCKING 0x0 ;  /* 0x0000000000007b1d */ /* 0x000fe20000010000 */
[----:B--2---:R-:W-:Y:S02]  /*0cd0*/  IADD3 R34, P4, PT, R35, R14, RZ ;  /* 0x0000000e23227210 */ /* 0x004fe40007f9e0ff */
[----:B---3--:R-:W-:-:S05]  /*0ce0*/  MOV R36, RZ ;  /* 0x000000ff00247202 */ /* 0x008fca0000000f00 */
[----:B----4-:R-:W2:Y:S01]  /*0cf0*/  LDC.64 R38, c[0x0][0x410] ;  /* 0x00010400ff267b82 */ /* 0x010ea20000000a00 */
[----:B------:R-:W3:Y:S04]  /*0d00*/  @!P3 LDG.E R40, desc[UR16][R32.64] ;  /* 0x000000102028b981 */ /* 0x000ee8000c1e1900 */
[----:B------:R-:W4:Y:S04]  /*0d10*/  @!P2 LDG.E R44, desc[UR16][R32.64+0x80] ;  /* 0x00008010202ca981 */ /* 0x000f28000c1e1900 */
[----:B------:R-:W2:Y:S04]  /*0d20*/  @!P1 LDG.E R46, desc[UR16][R32.64+0x100] ;  /* 0x00010010202e9981 */ /* 0x000ea8000c1e1900 */
[----:B------:R-:W2:Y:S01]  /*0d30*/  @!P0 LDG.E R48, desc[UR16][R32.64+0x180] ;  /* 0x0001801020308981 */ /* 0x000ea2000c1e1900 */
[----:B------:R-:W-:-:S03]  /*0d40*/  IADD3.X R35, PT, PT, RZ, R16, RZ, P4, !PT ;  /* 0x00000010ff237210 */ /* 0x000fc600027fe4ff */
[----:B---3--:R-:W-:Y:S04]  /*0d50*/  STS [R57], R40 ;  /* 0x0000002839007388 */ /* 0x008fe80000000800 */
[----:B----4-:R3:W-:Y:S04]  /*0d60*/  STS [R57+0x80], R44 ;  /* 0x0000802c39007388 */ /* 0x0107e80000000800 */
[----:B--2---:R2:W-:Y:S04]  /*0d70*/  STS [R57+0x100], R46 ;  /* 0x0001002e39007388 */ /* 0x0045e80000000800 */
[----:B------:R4:W-:Y:S01]  /*0d80*/  STS [R57+0x180], R48 ;  /* 0x0001803039007388 */ /* 0x0009e20000000800 */
[----:B------:R-:W-:-:S03]  /*0d90*/  NOP ;  /* 0x0000000000007918 */ /* 0x000fc60000000000 */
[----:B------:R-:W-:Y:S01]  /*0da0*/  LDS.128 R40, [R74] ;  /* 0x000000004a287984 */ /* 0x000fe20000000c00 */
[----:B---3--:R-:W3:Y:S08]  /*0db0*/  LDC.64 R44, c[0x0][0x418] ;  /* 0x00010600ff2c7b82 */ /* 0x008ef00000000a00 */
[----:B------:R-:W-:Y:S01]  /*0dc0*/  BAR.SYNC.DEFER_BLOCKING 0x0 ;  /* 0x0000000000007b1d */ /* 0x000fe20000010000 */
[----:B------:R-:W-:-:S07]  /*0dd0*/  IMAD.WIDE.U32 R32, R38, UR18, R58 ;  /* 0x0000001226207c25 */ /* 0x000fce000f8e003a */
[----:B--2---:R-:W2:Y:S01]  /*0de0*/  LDC.64 R46, c[0x0][0x420] ;  /* 0x00010800ff2e7b82 */ /* 0x004ea20000000a00 */
[----:B------:R-:W2:Y:S04]  /*0df0*/  @!P3 LDG.E R36, desc[UR16][R34.64] ;  /* 0x000000102224b981 */ /* 0x000ea8000c1e1900 */
[----:B------:R-:W2:Y:S04]  /*0e00*/  @!P2 LDG.E R50, desc[UR16][R34.64+0x80] ;  /* 0x000080102232a981 */ /* 0x000ea8000c1e1900 */
[----:B------:R-:W2:Y:S04]  /*0e10*/  @!P1 LDG.E R76, desc[UR16][R34.64+0x100] ;  /* 0x00010010224c9981 */ /* 0x000ea8000c1e1900 */
[----:B------:R-:W2:Y:S01]  /*0e20*/  @!P0 LDG.E R78, desc[UR16][R34.64+0x180] ;  /* 0x00018010224e8981 */ /* 0x000ea2000c1e1900 */
[----:B------:R-:W-:-:S02]  /*0e30*/  IMAD R33, R39, UR18, R33 ;  /* 0x0000001227217c24 */ /* 0x000fc4000f8e0221 */
[----:B----4-:R-:W-:Y:S02]  /*0e40*/  HFMA2 R48, -RZ, RZ, 0, 0 ;  /* 0x00000000ff307431 */ /* 0x010fe400000001ff */
[----:B---3--:R-:W-:-:S04]  /*0e50*/  IMAD.WIDE.U32 R32, R0, R44, R32 ;  /* 0x0000002c00207225 */ /* 0x008fc800078e0020 */
[----:B------:R-:W-:Y:S01]  /*0e60*/  IMAD R3, R0, R45, R33 ;  /* 0x0000002d00037224 */ /* 0x000fe200078e0221 */
[----:B------:R-:W-:Y:S01]  /*0e70*/  IADD3 R32, P4, PT, R22, R32, RZ ;  /* 0x0000002016207210 */ /* 0x000fe20007f9e0ff */
[----:B------:R-:W-:-:S03]  /*0e80*/  IMAD.MOV.U32 R44, RZ, RZ, RZ ;  /* 0x000000ffff2c7224 */ /* 0x000fc600078e00ff */
[----:B------:R-:W-:Y:S02]  /*0e90*/  IADD3.X R3, PT, PT, RZ, R3, RZ, P4, !PT ;  /* 0x00000003ff037210 */ /* 0x000fe400027fe4ff */
[----:B0-----:R-:W-:-:S04]  /*0ea0*/  LEA R38, P4, R32, UR8, 0x2 ;  /* 0x0000000820267c11 */ /* 0x001fc8000f8810ff */
[----:B------:R-:W-:Y:S01]  /*0eb0*/  LEA.HI.X R39, R32, UR9, R3, 0x2, P4 ;  /* 0x0000000920277c11 */ /* 0x000fe2000a0f1403 */
[----:B------:R-:W0:Y:S01]  /*0ec0*/  LDCU.64 UR8, c[0x0][0x478] ;  /* 0x00008f00ff0877ac */ /* 0x000e220008000a00 */
[----:B--2---:R-:W-:Y:S04]  /*0ed0*/  STS [R57], R36 ;  /* 0x0000002439007388 */ /* 0x004fe80000000800 */
[----:B------:R2:W-:Y:S04]  /*0ee0*/  STS [R57+0x80], R50 ;  /* 0x0000803239007388 */ /* 0x0005e80000000800 */
[----:B------:R3:W-:Y:S04]  /*0ef0*/  STS [R57+0x100], R76 ;  /* 0x0001004c39007388 */ /* 0x0007e80000000800 */
[----:B------:R4:W-:Y:S01]  /*0f00*/  STS [R57+0x180], R78 ;  /* 0x0001804e39007388 */ /* 0x0009e20000000800 */
[----:B------:R-:W-:-:S03]  /*0f10*/  NOP ;  /* 0x0000000000007918 */ /* 0x000fc60000000000 */
[----:B------:R-:W-:Y:S01]  /*0f20*/  LDS.128 R32, [R74] ;  /* 0x000000004a207984 */ /* 0x000fe20000000c00 */
[----:B--2---:R-:W2:Y:S08]  /*0f30*/  LDC.64 R50, c[0x0][0x428] ;  /* 0x00010a00ff327b82 */ /* 0x004eb00000000a00 */
[----:B------:R-:W-:Y:S06]  /*0f40*/  BAR.SYNC.DEFER_BLOCKING 0x0 ;  /* 0x0000000000007b1d */ /* 0x000fec0000010000 */
[----:B------:R-:W2:Y:S04]  /*0f50*/  @!P3 LDG.E R44, desc[UR16][R38.64] ;  /* 0x00000010262cb981 */ /* 0x000ea8000c1e1900 */
[----:B------:R-:W2:Y:S04]  /*0f60*/  @!P2 LDG.E R48, desc[UR16][R38.64+0x80] ;  /* 0x000080102630a981 */ /* 0x000ea8000c1e1900 */
[----:B------:R-:W2:Y:S04]  /*0f70*/  @!P1 LDG.E R80, desc[UR16][R38.64+0x100] ;  /* 0x0001001026509981 */ /* 0x000ea8000c1e1900 */
[----:B------:R1:W2:Y:S01]  /*0f80*/  @!P0 LDG.E R82, desc[UR16][R38.64+0x180] ;  /* 0x0001801026528981 */ /* 0x0002a2000c1e1900 */
[----:B------:R-:W-:-:S04]  /*0f90*/  IMAD.WIDE.U32 R36, R46, UR18, R58 ;  /* 0x000000122e247c25 */ /* 0x000fc8000f8e003a */
[----:B---3--:R-:W-:Y:S01]  /*0fa0*/  HFMA2 R76, -RZ, RZ, 0, 0 ;  /* 0x00000000ff4c7431 */ /* 0x008fe200000001ff */
[----:B----4-:R-:W-:Y:S01]  /*0fb0*/  MOV R78, RZ ;  /* 0x000000ff004e7202 */ /* 0x010fe20000000f00 */
[----:B------:R-:W-:Y:S02]  /*0fc0*/  IMAD R37, R47, UR18, R37 ;  /* 0x000000122f257c24 */ /* 0x000fe4000f8e0225 */
[----:B--2---:R-:W-:Y:S01]  /*0fd0*/  IMAD.WIDE.U32 R36, R0, R50, R36 ;  /* 0x0000003200247225 */ /* 0x004fe200078e0024 */
[----:B------:R-:W-:-:S03]  /*0fe0*/  MOV R50, RZ ;  /* 0x000000ff00327202 */ /* 0x000fc60000000f00 */
[----:B------:R-:W-:Y:S01]  /*0ff0*/  IMAD R3, R0, R51, R37 ;  /* 0x0000003300037224 */ /* 0x000fe200078e0225 */
[----:B------:R-:W-:-:S04]  /*1000*/  IADD3 R37, P4, PT, R22, R36, RZ ;  /* 0x0000002416257210 */ /* 0x000fc80007f9e0ff */
[----:B-1----:R-:W-:Y:S02]  /*1010*/  IADD3.X R38, PT, PT, RZ, R3, RZ, P4, !PT ;  /* 0x00000003ff267210 */ /* 0x002fe400027fe4ff */
[----:B0-----:R-:W-:-:S04]  /*1020*/  LEA R36, P4, R37, UR8, 0x2 ;  /* 0x0000000825247c11 */ /* 0x001fc8000f8810ff */
[----:B------:R-:W-:Y:S01]  /*1030*/  LEA.HI.X R37, R37, UR9, R38, 0x2, P4 ;  /* 0x0000000925257c11 */ /* 0x000fe2000a0f1426 */
[----:B------:R-:W0:Y:S01]  /*1040*/  LDCU.64 UR8, c[0x0][0x510] ;  /* 0x0000a200ff0877ac */ /* 0x000e220008000a00 */
[----:B------:R-:W-:Y:S04]  /*1050*/  STS [R57], R44 ;  /* 0x0000002c39007388 */ /* 0x000fe80000000800 */
[----:B------:R-:W-:Y:S04]  /*1060*/  STS [R57+0x80], R48 ;  /* 0x0000803039007388 */ /* 0x000fe80000000800 */
[----:B------:R-:W-:Y:S04]  /*1070*/  STS [R57+0x100], R80 ;  /* 0x0001005039007388 */ /* 0x000fe80000000800 */
[----:B------:R-:W-:Y:S01]  /*1080*/  STS [R57+0x180], R82 ;  /* 0x0001805239007388 */ /* 0x000fe20000000800 */
[----:B------:R-:W-:-:S03]  /*1090*/  NOP ;  /* 0x0000000000007918 */ /* 0x000fc60000000000 */
[----:B------:R-:W1:Y:S01]  /*10a0*/  LDS.128 R44, [R74] ;  /* 0x000000004a2c7984 */ /* 0x000e620000000c00 */
[----:B------:R-:W-:Y:S06]  /*10b0*/  BAR.SYNC.DEFER_BLOCKING 0x0 ;  /* 0x0000000000007b1d */ /* 0x000fec0000010000 */
[----:B------:R-:W2:Y:S04]  /*10c0*/  @!P3 LDG.E R50, desc[UR16][R36.64] ;  /* 0x000000102432b981 */ /* 0x000ea8000c1e1900 */
[----:B------:R-:W3:Y:S04]  /*10d0*/  @!P2 LDG.E R76, desc[UR16][R36.64+0x80] ;  /* 0x00008010244ca981 */ /* 0x000ee8000c1e1900 */
[----:B------:R-:W4:Y:S04]  /*10e0*/  @!P1 LDG.E R78, desc[UR16][R36.64+0x100] ;  /* 0x00010010244e9981 */ /* 0x000f28000c1e1900 */
[----:B------:R-:W4:Y:S01]  /*10f0*/  @!P0 LDG.E R84, desc[UR16][R36.64+0x180] ;  /* 0x0001801024548981 */ /* 0x000f22000c1e1900 */
[----:B-1----:R-:W-:Y:S01]  /*1100*/  FMUL.FTZ R77, R47, -1.4426950216293334961 ;  /* 0xbfb8aa3b2f4d7820 */ /* 0x002fe20000410000 */
[----:B------:R-:W-:Y:S01]  /*1110*/  FMUL.FTZ R38, R45, -1.4426950216293334961 ;  /* 0xbfb8aa3b2d267820 */ /* 0x000fe20000410000 */
[----:B------:R-:W-:Y:S01]  /*1120*/  FMUL.FTZ R3, R44, -1.4426950216293334961 ;  /* 0xbfb8aa3b2c037820 */ /* 0x000fe20000410000 */
[----:B------:R-:W-:Y:S01]  /*1130*/  FMUL.FTZ R75, R46, -1.4426950216293334961 ;  /* 0xbfb8aa3b2e4b7820 */ /* 0x000fe20000410000 */
[----:B------:R-:W-:Y:S01]  /*1140*/  ISETP.NE.AND P1, PT, R66, RZ, PT ;  /* 0x000000ff4200720c */ /* 0x000fe20003f25270 */
[----:B------:R-:W1:Y:S01]  /*1150*/  MUFU.EX2 R49, R38 ;  /* 0x0000002600317308 */ /* 0x000e620000000800 */
[----:B------:R-:W-:Y:S01]  /*1160*/  UISETP.NE.U32.AND UP0, UPT, UR12, URZ, UPT ;  /* 0x000000ff0c00728c */ /* 0x000fe2000bf05070 */
[----:B-----5:R-:W-:-:S02]  /*1170*/  FADD.FTZ R92, R43, R4 ;  /* 0x000000042b5c7221 */ /* 0x020fc40000010000 */
[----:B------:R-:W0:Y:S01]  /*1180*/  MUFU.EX2 R77, R77 ;  /* 0x0000004d004d7308 */ /* 0x000e220000000800 */
[----:B------:R-:W-:-:S03]  /*1190*/  UISETP.NE.AND.EX UP0, UPT, UR13, URZ, UPT, UP0 ;  /* 0x000000ff0d00728c */ /* 0x000fc6000bf05300 */
[----:B------:R-:W0:Y:S04]  /*11a0*/  MUFU.EX2 R3, R3 ;  /* 0x0000000300037308 */ /* 0x000e280000000800 */
[----:B------:R-:W0:Y:S01]  /*11b0*/  MUFU.EX2 R75, R75 ;  /* 0x0000004b004b7308 */ /* 0x000e220000000800 */
[----:B-1----:R-:W-:Y:S01]  /*11c0*/  FADD.FTZ R51, R49, 1 ;  /* 0x3f80000031337421 */ /* 0x002fe20000010000 */
[----:B0-----:R-:W-:-:S03]  /*11d0*/  FADD.FTZ R79, R77, 1 ;  /* 0x3f8000004d4f7421 */ /* 0x001fc60000010000 */
[----:B------:R-:W-:Y:S01]  /*11e0*/  MUFU.RCP R80, R51 ;  /* 0x0000003300507308 */ /* 0x000fe20000001000 */
[----:B------:R-:W-:Y:S01]  /*11f0*/  FADD.FTZ R48, R3, 1 ;  /* 0x3f80000003307421 */ /* 0x000fe20000010000 */
[----:B------:R-:W-:-:S06]  /*1200*/  FADD.FTZ R75, R75, 1 ;  /* 0x3f8000004b4b7421 */ /* 0x000fcc0000010000 */
[----:B------:R-:W0:Y:S08]  /*1210*/  MUFU.RCP R82, R79 ;  /* 0x0000004f00527308 */ /* 0x000e300000001000 */
[----:B------:R0:W1:Y:S08]  /*1220*/  MUFU.RCP R3, R48 ;  /* 0x0000003000037308 */ /* 0x0000700000001000 */
[----:B------:R-:W1:Y:S01]  /*1230*/  MUFU.RCP R81, R75 ;  /* 0x0000004b00517308 */ /* 0x000e620000001000 */
[----:B0-----:R-:W-:Y:S01]  /*1240*/  FADD.FTZ R48, -R82, 1 ;  /* 0x3f80000052307421 */ /* 0x001fe20000010100 */
[----:B-1----:R-:W-:-:S04]  /*1250*/  FADD.FTZ R49, -R3, 1 ;  /* 0x3f80000003317421 */ /* 0x002fc80000010100 */
[----:B------:R-:W-:Y:S01]  /*1260*/  FFMA.FTZ R49, R44, R49, 1 ;  /* 0x3f8000002c317423 */ /* 0x000fe20000010031 */
[----:B------:R-:W-:-:S04]  /*1270*/  FADD.FTZ R77, -R81, 1 ;  /* 0x3f800000514d7421 */ /* 0x000fc80000010100 */
[----:B------:R-:W-:Y:S01]  /*1280*/  FFMA.FTZ R77, R46, R77, 1 ;  /* 0x3f8000002e4d7423 */ /* 0x000fe2000001004d */
[----:B--2---:R0:W-:Y:S04]  /*1290*/  STS [R57], R50 ;  /* 0x0000003239007388 */ /* 0x0041e80000000800 */
[----:B---3--:R-:W-:Y:S04]  /*12a0*/  STS [R57+0x80], R76 ;  /* 0x0000804c39007388 */ /* 0x008fe80000000800 */
[----:B----4-:R1:W-:Y:S01]  /*12b0*/  STS [R57+0x100], R78 ;  /* 0x0001004e39007388 */ /* 0x0103e20000000800 */
[----:B0-----:R-:W-:-:S03]  /*12c0*/  FADD.FTZ R50, -R80, 1 ;  /* 0x3f80000050327421 */ /* 0x001fc60000010100 */
[----:B------:R-:W-:Y:S01]  /*12d0*/  STS [R57+0x180], R84 ;  /* 0x0001805439007388 */ /* 0x000fe20000000800 */
[----:B------:R-:W-:-:S03]  /*12e0*/  NOP ;  /* 0x0000000000007918 */ /* 0x000fc60000000000 */
[----:B------:R-:W0:Y:S01]  /*12f0*/  LDS.128 R36, [R74] ;  /* 0x000000004a247984 */ /* 0x000e220000000c00 */
[----:B-1----:R-:W-:Y:S01]  /*1300*/  FFMA.FTZ R78, R47, R48, 1 ;  /* 0x3f8000002f4e7423 */ /* 0x002fe20000010030 */
        /* <DEDUP_REMOVED lines=14> */
[----:B------:R-:W-:Y:S01]  /*13f0*/  FADD.FTZ R75, R42, R4 ;  /* 0x000000042a4b7221 */ /* 0x000fe20000010000 */
[----:B------:R-:W-:Y:S01]  /*1400*/  FMUL.FTZ R3, R44, R3 ;  /* 0x000000032c037220 */ /* 0x000fe20000410000 */
[----:B------:R-:W-:Y:S01]  /*1410*/  FMUL.FTZ R80, R45, R80 ;  /* 0x000000502d507220 */ /* 0x000fe20000410000 */
[----:B------:R-:W-:Y:S01]  /*1420*/  FMUL.FTZ R81, R46, R81 ;  /* 0x000000512e517220 */ /* 0x000fe20000410000 */
[----:B------:R-:W-:-:S03]  /*1430*/  FMUL.FTZ R82, R47, R82 ;  /* 0x000000522f527220 */ /* 0x000fc60000410000 */
[----:B------:R-:W0:Y:S01]  /*1440*/  LDC.64 R76, c[0x0][0x508] ;  /* 0x00014200ff4c7b82 */ /* 0x000e220000000a00 */
[----:B------:R1:W-:Y:S01]  /*1450*/  STS.128 [R74], R48 ;  /* 0x000000304a007388 */ /* 0x0003e20000000c00 */
[----:B------:R-:W-:-:S03]  /*1460*/  NOP ;  /* 0x0000000000007918 */ /* 0x000fc60000000000 */
[----:B------:R-:W-:Y:S01]  /*1470*/  LDS R83, [R57] ;  /* 0x0000000039537984 */ /* 0x000fe20000000800 */
[----:B0-----:R-:W-:-:S03]  /*1480*/  IMAD.WIDE.U32 R78, R76, UR18, R58 ;  /* 0x000000124c4e7c25 */ /* 0x001fc6000f8e003a */
[----:B------:R-:W-:Y:S01]  /*1490*/  LDS R85, [R57+0x80] ;  /* 0x0000800039557984 */ /* 0x000fe20000000800 */
[----:B------:R-:W-:-:S03]  /*14a0*/  IMAD R79, R77, UR18, R79 ;  /* 0x000000124d4f7c24 */ /* 0x000fc6000f8e024f */
[----:B------:R-:W-:Y:S01]  /*14b0*/  LDS R87, [R57+0x100] ;  /* 0x0001000039577984 */ /* 0x000fe20000000800 */
[----:B-1----:R-:W-:-:S03]  /*14c0*/  IMAD.WIDE.U32 R48, R0, UR8, R78 ;  /* 0x0000000800307c25 */ /* 0x002fc6000f8e004e */
[----:B------:R-:W-:Y:S01]  /*14d0*/  LDS R89, [R57+0x180] ;  /* 0x0001800039597984 */ /* 0x000fe20000000800 */
[----:B------:R-:W-:Y:S01]  /*14e0*/  IMAD R51, R0, UR9, R49 ;  /* 0x0000000900337c24 */ /* 0x000fe2000f8e0231 */
[----:B------:R-:W-:Y:S01]  /*14f0*/  IADD3 R50, P0, PT, R22, R48, RZ ;  /* 0x0000003016327210 */ /* 0x000fe20007f1e0ff */
[--C-:B------:R-:W-:Y:S01]  /*1500*/  FADD.FTZ R48, R41, R4.reuse ;  /* 0x0000000429307221 */ /* 0x100fe20000010000 */
[----:B------:R-:W-:Y:S01]  /*1510*/  @!P1 STS [UR6+0x200], R55 ;  /* 0x00020037ff009988 */ /* 0x000fe20008000806 */
[----:B------:R-:W-:Y:S01]  /*1520*/  FADD.FTZ R49, R40, R4 ;  /* 0x0000000428317221 */ /* 0x000fe20000010000 */
[----:B------:R-:W-:Y:S01]  /*1530*/  IADD3.X R41, PT, PT, RZ, R51, RZ, P0, !PT ;  /* 0x00000033ff297210 */ /* 0x000fe200007fe4ff */
[----:B------:R-:W-:Y:S01]  /*1540*/  BAR.SYNC.DEFER_BLOCKING 0x0 ;  /* 0x0000000000007b1d */ /* 0x000fe20000010000 */
[----:B------:R-:W-:-:S04]  /*1550*/  LEA R40, P5, R50, UR10, 0x2 ;  /* 0x0000000a32287c11 */ /* 0x000fc8000f8a10ff */
[----:B------:R-:W-:Y:S01]  /*1560*/  LEA.HI.X R41, R50, UR11, R41, 0x2, P5 ;  /* 0x0000000b32297c11 */ /* 0x000fe2000a8f1429 */
[----:B------:R-:W0:Y:S02]  /*1570*/  LDS R91, [UR6+0x200] ;  /* 0x00020006ff5b7984 */ /* 0x000e240008000800 */
        /* <DEDUP_REMOVED lines=13> */
[----:B------:R-:W-:-:S04]  /*1650*/  FMUL.FTZ R39, R39, R82 ;  /* 0x0000005227277220 */ /* 0x000fc80000410000 */
[----:B0-----:R-:W0:Y:S08]  /*1660*/  LDC.64 R40, c[0x0][0x430] ;  /* 0x00010c00ff287b82 */ /* 0x001e300000000a00 */
[----:B------:R-:W1:Y:S01]  /*1670*/  LDC.64 R42, c[0x0][0x438] ;  /* 0x00010e00ff2a7b82 */ /* 0x000e620000000a00 */
[----:B------:R1:W-:Y:S01]  /*1680*/  STS.128 [R74], R36 ;  /* 0x000000244a007388 */ /* 0x0003e20000000c00 */
[----:B------:R-:W-:-:S03]  /*1690*/  NOP ;  /* 0x0000000000007918 */ /* 0x000fc60000000000 */
[----:B------:R-:W-:Y:S01]  /*16a0*/  LDS R47, [R57] ;  /* 0x00000000392f7984 */ /* 0x000fe20000000800 */
[----:B0-----:R-:W-:-:S03]  /*16b0*/  IMAD.WIDE.U32 R44, R40, UR18, R58 ;  /* 0x00000012282c7c25 */ /* 0x001fc6000f8e003a */
[----:B------:R-:W-:Y:S01]  /*16c0*/  LDS R51, [R57+0x80] ;  /* 0x0000800039337984 */ /* 0x000fe20000000800 */
[----:B------:R-:W-:-:S03]  /*16d0*/  IMAD R45, R41, UR18, R45 ;  /* 0x00000012292d7c24 */ /* 0x000fc6000f8e022d */
[----:B------:R-:W-:Y:S01]  /*16e0*/  LDS R77, [R57+0x100] ;  /* 0x00010000394d7984 */ /* 0x000fe20000000800 */
[----:B-1----:R-:W-:-:S03]  /*16f0*/  IMAD.WIDE.U32 R36, R0, R42, R44 ;  /* 0x0000002a00247225 */ /* 0x002fc600078e002c */
[----:B------:R-:W-:Y:S01]  /*1700*/  LDS R79, [R57+0x180] ;  /* 0x00018000394f7984 */ /* 0x000fe20000000800 */
[----:B------:R-:W-:Y:S01]  /*1710*/  IMAD R38, R0, R43, R37 ;  /* 0x0000002b00267224 */ /* 0x000fe200078e0225 */
[----:B------:R-:W-:Y:S02]  /*1720*/  IADD3 R37, P5, PT, R22, R36, RZ ;  /* 0x0000002416257210 */ /* 0x000fe40007fbe0ff */
[----:B------:R-:W-:Y:S02]  /*1730*/  @!P1 STS [UR6+0x200], R55 ;  /* 0x00020037ff009988 */ /* 0x000fe40008000806 */
        /* <DEDUP_REMOVED lines=13> */
.L_x_9676:
[----:B------:R-:W-:Y:S01]  /*1810*/  BAR.SYNC.DEFER_BLOCKING 0x0 ;  /* 0x0000000000007b1d */ /* 0x000fe20000010000 */
[----:B------:R-:W-:Y:S01]  /*1820*/  FMUL.FTZ R3, R32, R3 ;  /* 0x0000000320037220 */ /* 0x000fe20000410000 */
[----:B------:R-:W-:Y:S01]  /*1830*/  FMUL.FTZ R93, R33, R80 ;  /* 0x00000050215d7220 */ /* 0x000fe20000410000 */
[----:B------:R-:W-:Y:S01]  /*1840*/  UISETP.GE.AND UP0, UPT, UR4, 0x1, UPT ;  /* 0x000000010400788c */ /* 0x000fe2000bf06270 */
[----:B------:R-:W-:Y:S01]  /*1850*/  FMUL.FTZ R95, R34, R81 ;  /* 0x00000051225f7220 */ /* 0x000fe20000410000 */
[----:B------:R-:W-:Y:S01]  /*1860*/  FFMA.FTZ R32, R28, R3, R9 ;  /* 0x000000031c207223 */ /* 0x000fe20000010009 */
[----:B------:R-:W-:Y:S01]  /*1870*/  FMUL.FTZ R94, R35, R82 ;  /* 0x00000052235e7220 */ /* 0x000fe20000410000 */
[----:B------:R-:W-:Y:S01]  /*1880*/  CS2R R34, SRZ ;  /* 0x0000000000227805 */ /* 0x000fe2000001ff00 */
[-C--:B-1----:R-:W-:Y:S01]  /*1890*/  FMUL.FTZ R36, R3, R2.reuse ;  /* 0x0000000203247220 */ /* 0x082fe20000410000 */
[----:B------:R-:W-:Y:S01]  /*18a0*/  FFMA.FTZ R9, R29, R93, R32 ;  /* 0x0000005d1d097223 */ /* 0x000fe20000010020 */
[----:B------:R-:W-:Y:S01]  /*18b0*/  CS2R R32, SRZ ;  /* 0x0000000000207805 */ /* 0x000fe2000001ff00 */
[-C--:B------:R-:W-:Y:S01]  /*18c0*/  FMUL.FTZ R37, R93, R2.reuse ;  /* 0x000000025d257220 */ /* 0x080fe20000410000 */
[-C--:B------:R-:W-:Y:S01]  /*18d0*/  FMUL.FTZ R38, R95, R2.reuse ;  /* 0x000000025f267220 */ /* 0x080fe20000410000 */
[----:B0-----:R-:W-:Y:S01]  /*18e0*/  FFMA.FTZ R40, R30, R95, R9 ;  /* 0x0000005f1e287223 */ /* 0x001fe20000010009 */
[----:B------:R-:W-:-:S03]  /*18f0*/  FMUL.FTZ R39, R94, R2 ;  /* 0x000000025e277220 */ /* 0x000fc60000410000 */
[----:B------:R-:W-:Y:S01]  /*1900*/  FFMA.FTZ R9, R31, R94, R40 ;  /* 0x0000005e1f097223 */ /* 0x000fe20000010028 */
[----:B------:R-:W-:Y:S06]  /*1910*/  BRA.U !UP0, `(.L_x_9677) ;  /* 0x0000001508307547 */ /* 0x000fec000b800000 */
[----:B------:R-:W0:Y:S01]  /*1920*/  LDC.64 R50, c[0x0][0x440] ;  /* 0x00011000ff327b82 */ /* 0x000e220000000a00 */
[----:B------:R-:W-:Y:S01]  /*1930*/  IADD3 R86, P1, PT, R58, R60, RZ ;  /* 0x0000003c3a567210 */ /* 0x000fe20007f3e0ff */
[----:B------:R-:W-:Y:S01]  /*1940*/  HFMA2 R35, -RZ, RZ, 0, 0 ;  /* 0x00000000ff237431 */ /* 0x000fe200000001ff */
[----:B------:R-:W-:Y:S01]  /*1950*/  ISETP.NE.AND P0, PT, R21, 0x1, PT ;  /* 0x000000011500780c */ /* 0x000fe20003f05270 */
[----:B------:R-:W-:Y:S01]  /*1960*/  FMUL.FTZ R98, R28, R49 ;  /* 0x000000311c627220 */ /* 0x000fe20000410000 */
[----:B------:R-:W-:Y:S01]  /*1970*/  SHF.L.U32 R102, R54, 0x8, RZ ;  /* 0x0000000836667819 */ /* 0x000fe200000006ff */
[----:B------:R-:W-:Y:S01]  /*1980*/  FMUL.FTZ R99, R29, R48 ;  /* 0x000000301d637220 */ /* 0x000fe20000410000 */
[C---:B------:R-:W-:Y:S01]  /*1990*/  SHF.L.U32 R103, R21.reuse, 0x8, RZ ;  /* 0x0000000815677819 */ /* 0x040fe200000006ff */
[----:B------:R-:W1:Y:S01]  /*19a0*/  LDC.64 R76, c[0x0][0x448] ;  /* 0x00011200ff4c7b82 */ /* 0x000e620000000a00 */
[----:B------:R-:W-:Y:S01]  /*19b0*/  ISETP.GE.AND P2, PT, R22, R55, PT ;  /* 0x000000371600720c */ /* 0x000fe20003f46270 */
[----:B------:R-:W-:Y:S01]  /*19c0*/  FMUL.FTZ R100, R30, R75 ;  /* 0x0000004b1e647220 */ /* 0x000fe20000410000 */
[----:B------:R-:W-:Y:S01]  /*19d0*/  IADD3 R96, PT, PT, R21, -0x2, RZ ;  /* 0xfffffffe15607810 */ /* 0x000fe20007ffe0ff */
[----:B------:R-:W-:Y:S01]  /*19e0*/  FMUL.FTZ R101, R31, R92 ;  /* 0x0000005c1f657220 */ /* 0x000fe20000410000 */
[----:B------:R-:W-:Y:S01]  /*19f0*/  IADD3 R97, PT, PT, R58, R66, RZ ;  /* 0x000000423a617210 */ /* 0x000fe20007ffe0ff */
[----:B------:R-:W-:Y:S01]  /*1a00*/  IMAD.X R87, RZ, RZ, R53, P1 ;  /* 0x000000ffff577224 */ /* 0x000fe200008e0635 */
[----:B------:R-:W-:Y:S01]  /*1a10*/  ISETP.EQ.AND P0, PT, R66, RZ, P0 ;  /* 0x000000ff4200720c */ /* 0x000fe20000702270 */
[----:B------:R-:W2:Y:S01]  /*1a20*/  LDC.64 R78, c[0x0][0x3a8] ;  /* 0x0000ea00ff4e7b82 */ /* 0x000ea20000000a00 */
[----:B------:R-:W-:Y:S01]  /*1a30*/  LOP3.LUT R102, R102, 0x100, RZ, 0xc0, !PT ;  /* 0x0000010066667812 */ /* 0x000fe200078ec0ff */
[----:B------:R-:W3:Y:S01]  /*1a40*/  LDCU UR10, c[0x0][0x394] ;  /* 0x00007280ff0a77ac */ /* 0x000ee20008000800 */
[----:B------:R-:W-:Y:S01]  /*1a50*/  LOP3.LUT R103, R103, 0x100, RZ, 0xc0, !PT ;  /* 0x0000010067677812 */ /* 0x000fe200078ec0ff */
[----:B------:R-:W4:Y:S04]  /*1a60*/  LDCU UR12, c[0x0][0x38c] ;  /* 0x00007180ff0c77ac */ /* 0x000f280008000800 */
[----:B------:R-:W0:Y:S01]  /*1a70*/  LDC.64 R80, c[0x0][0x3c0] ;  /* 0x0000f000ff507b82 */ /* 0x000e220000000a00 */
[----:B------:R-:W0:Y:S01]  /*1a80*/  LDCU UR11, c[0x0][0x388] ;  /* 0x00007100ff0b77ac */ /* 0x000e220008000800 */
[----:B------:R-:W0:Y:S06]  /*1a90*/  LDCU.64 UR8, c[0x0][0x540] ;  /* 0x0000a800ff0877ac */ /* 0x000e2c0008000a00 */
[----:B------:R-:W0:Y:S01]  /*1aa0*/  LDC.64 R82, c[0x0][0x3e0] ;  /* 0x0000f800ff527b82 */ /* 0x000e220000000a00 */
[----:B------:R-:W-:-:S07]  /*1ab0*/  UMOV UR4, URZ ;  /* 0x000000ff00047c82 */ /* 0x000fce0008000000 */
[----:B---34-:R-:W0:Y:S02]  /*1ac0*/  LDC.64 R84, c[0x0][0x4f0] ;  /* 0x00013c00ff547b82 */ /* 0x018e240000000a00 */
.L_x_9691:
[----:B---3--:R-:W-:Y:S02]  /*1ad0*/  MOV R40, R22 ;  /* 0x0000001600287202 */ /* 0x008fe40000000f00 */
[----:B------:R-:W-:Y:S02]  /*1ae0*/  MOV R41, RZ ;  /* 0x000000ff00297202 */ /* 0x000fe40000000f00 */
[-C--:B------:R-:W-:Y:S02]  /*1af0*/  ISETP.GE.AND P1, PT, R26, R55.reuse, PT ;  /* 0x000000371a00720c */ /* 0x080fe40003f26270 */
[-C--:B------:R-:W-:Y:S01]  /*1b00*/  ISETP.GE.AND P3, PT, R27, R55.reuse, PT ;  /* 0x000000371b00720c */ /* 0x080fe20003f66270 */
[----:B0-----:R-:W-:Y:S01]  /*1b10*/  IMAD.WIDE.U32 R40, R82, UR4, R40 ;  /* 0x0000000452287c25 */ /* 0x001fe2000f8e0028 */
[----:B------:R-:W-:Y:S02]  /*1b20*/  ISETP.GE.AND P4, PT, R52, R55, PT ;  /* 0x000000373400720c */ /* 0x000fe40003f86270 */
[----:B------:R-:W-:Y:S01]  /*1b30*/  MOV R90, RZ ;  /* 0x000000ff005a7202 */ /* 0x000fe20000000f00 */
[----:B------:R-:W-:Y:S01]  /*1b40*/  IMAD R41, R83, UR4, R41 ;  /* 0x0000000453297c24 */ /* 0x000fe2000f8e0229 */
[----:B------:R-:W-:-:S02]  /*1b50*/  LEA R42, P5, R40, R17, 0x2 ;  /* 0x00000011282a7211 */ /* 0x000fc400078a10ff */
[----:B------:R-:W-:Y:S02]  /*1b60*/  MOV R106, RZ ;  /* 0x000000ff006a7202 */ /* 0x000fe40000000f00 */
[----:B------:R-:W-:Y:S02]  /*1b70*/  MOV R88, RZ ;  /* 0x000000ff00587202 */ /* 0x000fe40000000f00 */
[----:B------:R-:W-:Y:S02]  /*1b80*/  MOV R108, RZ ;  /* 0x000000ff006c7202 */ /* 0x000fe40000000f00 */
[----:B------:R-:W-:Y:S01]  /*1b90*/  LEA.HI.X R43, R40, R19, R41, 0x2, P5 ;  /* 0x00000013282b7211 */ /* 0x000fe200028f1429 */
[----:B------:R-:W-:Y:S01]  /*1ba0*/  IMAD.MOV.U32 R41, RZ, RZ, R13 ;  /* 0x000000ffff297224 */ /* 0x000fe200078e000d */
[----:B------:R-:W-:-:S03]  /*1bb0*/  MOV R40, R64 ;  /* 0x0000004000287202 */ /* 0x000fc60000000f00 */
[----:B------:R-:W3:Y:S04]  /*1bc0*/  @!P1 LDG.E R90, desc[UR16][R42.64+0x80] ;  /* 0x000080102a5a9981 */ /* 0x000ee8000c1e1900 */
[----:B----4-:R-:W4:Y:S04]  /*1bd0*/  @!P3 LDG.E R106, desc[UR16][R42.64+0x100] ;  /* 0x000100102a6ab981 */ /* 0x010f28000c1e1900 */
        /* <DEDUP_REMOVED lines=9> */
[----:B------:R-:W-:-:S04]  /*1c70*/  IMAD.WIDE.U32 R40, R80, UR4, R40 ;  /* 0x0000000450287c25 */ /* 0x000fc8000f8e0028 */
[----:B------:R-:W-:Y:S01]  /*1c80*/  IMAD R41, R81, UR4, R41 ;  /* 0x0000000451297c24 */ /* 0x000fe2000f8e0229 */
[----:B-1----:R-:W-:-:S04]  /*1c90*/  LEA R46, P1, R40, R76, 0x2 ;  /* 0x0000004c282e7211 */ /* 0x002fc800078210ff */
[----:B------:R-:W-:-:S05]  /*1ca0*/  LEA.HI.X R47, R40, R77, R41, 0x2, P1 ;  /* 0x0000004d282f7211 */ /* 0x000fca00008f1429 */
[----:B------:R-:W2:Y:S01]  /*1cb0*/  LDG.E R46, desc[UR16][R46.64] ;  /* 0x000000102e2e7981 */ /* 0x000ea2000c1e1900 */
[----:B------:R-:W1:Y:S01]  /*1cc0*/  S2UR UR7, SR_CgaCtaId ;  /* 0x00000000000779c3 */ /* 0x000e620000008800 */
[----:B------:R-:W-:Y:S01]  /*1cd0*/  UMOV UR6, 0x400 ;  /* 0x0000040000067882 */ /* 0x000fe20000000000 */
[----:B------:R-:W-:Y:S01]  /*1ce0*/  ISETP.NE.AND P3, PT, R66, RZ, PT ;  /* 0x000000ff4200720c */ /* 0x000fe20003f65270 */
[----:B------:R-:W-:Y:S01]  /*1cf0*/  BSSY.RECONVERGENT B0, `(.L_x_9678) ;  /* 0x0000028000007945 */ /* 0x000fe20003800200 */
[----:B0-----:R-:W-:Y:S02]  /*1d00*/  IADD3 R45, PT, PT, R102, UR4, RZ ;  /* 0x00000004662d7c10 */ /* 0x001fe4000fffe0ff */
[----:B------:R-:W-:Y:S02]  /*1d10*/  ISETP.NE.AND P1, PT, R66, 0x1f, PT ;  /* 0x0000001f4200780c */ /* 0x000fe40003f25270 */
[----:B------:R-:W-:Y:S01]  /*1d20*/  SEL R45, R45, R24, !P3 ;  /* 0x000000182d2d7207 */ /* 0x000fe20005800000 */
[----:B-1----:R-:W-:Y:S01]  /*1d30*/  ULEA UR6, UR7, UR6, 0x18 ;  /* 0x0000000607067291 */ /* 0x002fe2000f8ec0ff */
[----:B---3--:R-:W-:Y:S04]  /*1d40*/  STS [R57+0x80], R90 ;  /* 0x0000805a39007388 */ /* 0x008fe80000000800 */
[----:B----4-:R-:W-:Y:S04]  /*1d50*/  STS [R57+0x100], R106 ;  /* 0x0001006a39007388 */ /* 0x010fe80000000800 */
[----:B-----5:R0:W-:Y:S04]  /*1d60*/  STS [R57], R88 ;  /* 0x0000005839007388 */ /* 0x0201e80000000800 */
[----:B------:R-:W-:Y:S01]  /*1d70*/  STS [R57+0x180], R108 ;  /* 0x0001806c39007388 */ /* 0x000fe20000000800 */
[----:B------:R-:W-:-:S03]  /*1d80*/  NOP ;  /* 0x0000000000007918 */ /* 0x000fc60000000000 */
[----:B------:R-:W1:Y:S01]  /*1d90*/  LDS.128 R40, [R74] ;  /* 0x000000004a287984 */ /* 0x000e620000000c00 */
[----:B0-----:R-:W-:Y:S01]  /*1da0*/  LEA R88, R45, UR6, 0x2 ;  /* 0x000000062d587c11 */ /* 0x001fe2000f8e10ff */
[----:B--2---:R-:W-:-:S04]  /*1db0*/  FMUL.FTZ R44, R104, 1.4426950216293334961 ;  /* 0x3fb8aa3b682c7820 */ /* 0x004fc80000410000 */
[-C--:B------:R-:W-:Y:S01]  /*1dc0*/  FMUL.FTZ R111, R49, R44.reuse ;  /* 0x0000002c316f7220 */ /* 0x080fe20000410000 */
[-C--:B------:R-:W-:Y:S01]  /*1dd0*/  FMUL.FTZ R107, R48, R44.reuse ;  /* 0x0000002c306b7220 */ /* 0x080fe20000410000 */
[-C--:B------:R-:W-:Y:S01]  /*1de0*/  FMUL.FTZ R105, R75, R44.reuse ;  /* 0x0000002c4b697220 */ /* 0x080fe20000410000 */
[----:B------:R-:W-:-:S03]  /*1df0*/  FMUL.FTZ R110, R92, R44 ;  /* 0x0000002c5c6e7220 */ /* 0x000fc60000410000 */
[----:B------:R-:W0:Y:S04]  /*1e00*/  MUFU.EX2 R111, R111 ;  /* 0x0000006f006f7308 */ /* 0x000e280000000800 */
[----:B------:R-:W2:Y:S04]  /*1e10*/  MUFU.EX2 R107, R107 ;  /* 0x0000006b006b7308 */ /* 0x000ea80000000800 */
[----:B------:R-:W3:Y:S04]  /*1e20*/  MUFU.EX2 R105, R105 ;  /* 0x0000006900697308 */ /* 0x000ee80000000800 */
[----:B------:R-:W4:Y:S01]  /*1e30*/  MUFU.EX2 R110, R110 ;  /* 0x0000006e006e7308 */ /* 0x000f220000000800 */
[----:B0-----:R0:W-:Y:S01]  /*1e40*/  STS [R88+0x648], R111 ;  /* 0x0006486f58007388 */ /* 0x0011e20000000800 */
[C---:B-1----:R-:W-:Y:S01]  /*1e50*/  FMUL.FTZ R106, R46.reuse, R40 ;  /* 0x000000282e6a7220 */ /* 0x042fe20000410000 */
        /* <DEDUP_REMOVED lines=16> */
.L_x_9679:
[----:B------:R0:W1:Y:S02]  /*1f60*/  LDS R91, [R18+UR5+0xe4c] ;  /* 0x000e4c05125b7984 */ /* 0x0000640008000800 */
.L_x_9680:
[----:B------:R-:W-:Y:S05]  /*1f70*/  BSYNC.RECONVERGENT B0 ;  /* 0x0000000000007941 */ /* 0x000fea0003800200 */
.L_x_9678:
[----:B------:R-:W4:Y:S01]  /*1f80*/  @P0 LDC R45, c[0x0][0x38c] ;  /* 0x0000e300ff2d0b82 */ /* 0x000f220000000800 */
[----:B------:R-:W-:Y:S01]  /*1f90*/  MOV R47, RZ ;  /* 0x000000ff002f7202 */ /* 0x000fe20000000f00 */
        /* <DEDUP_REMOVED lines=62> */
[----:B--2---:R-:W-:Y:S01]  /*2380*/  @!P4 FFMA.FTZ R116, R115, R114, R116 ;  /* 0x000000727374c223 */ /* 0x004fe20000010074 */
[----:B---3--:R-:W-:Y:S01]  /*2390*/  @P1 FMUL.FTZ R88, R88, R45 ;  /* 0x0000002d58581220 */ /* 0x008fe20000410000 */
[----:B------:R-:W-:-:S03]  /*23a0*/  ISETP.GE.AND P1, PT, R21, UR10, PT ;  /* 0x0000000a15007c0c */ /* 0x000fc6000bf26270 */
[----:B------:R-:W-:Y:S01]  /*23b0*/  SHFL.DOWN PT, R117, R116, 0x10, 0x1f ;  /* 0x0a001f0074757f89 */ /* 0x000fe200000e0000 */
[----:B------:R-:W-:Y:S01]  /*23c0*/  MOV R45, RZ ;  /* 0x000000ff002d7202 */ /* 0x000fe20000000f00 */
[----:B-----5:R-:W-:Y:S01]  /*23d0*/  @!P4 FMUL.FTZ R44, R115, R112 ;  /* 0x00000070732cc220 */ /* 0x020fe20000410000 */
[----:B------:R-:W-:Y:S01]  /*23e0*/  ISETP.NE.OR P1, PT, R66, RZ, P1 ;  /* 0x000000ff4200720c */ /* 0x000fe20000f25670 */
[----:B------:R-:W1:Y:S03]  /*23f0*/  SHFL.UP PT, R112, R113, 0x10, RZ ;  /* 0x0600000071707989 */ /* 0x000e6600000e00ff */
[----:B------:R-:W-:Y:S01]  /*2400*/  @!P4 MOV R115, R44 ;  /* 0x0000002c0073c202 */ /* 0x000fe20000000f00 */
[----:B------:R-:W2:Y:S01]  /*2410*/  SHFL.UP PT, R89, R88, 0x10, RZ ;  /* 0x0600000058597989 */ /* 0x000ea200000e00ff */
[----:B------:R-:W-:Y:S01]  /*2420*/  ISETP.GE.AND P4, PT, R56, 0x10, PT ;  /* 0x000000103800780c */ /* 0x000fe20003f86270 */
[----:B------:R-:W-:-:S02]  /*2430*/  HFMA2 R44, -RZ, RZ, 1.875, 0 ;  /* 0x3f800000ff2c7431 */ /* 0x000fc400000001ff */
        /* <DEDUP_REMOVED lines=23> */
[----:B------:R-:W-:Y:S01]  /*25b0*/  @!P1 STS.64 [UR7+0xec8], R88 ;  /* 0x000ec858ff009988 */ /* 0x000fe20008000a07 */
        /* <DEDUP_REMOVED lines=21> */
[C---:B------:R-:W-:Y:S01]  /*2710*/  LEA R40, P3, R90.reuse, UR8, 0x2 ;  /* 0x000000085a287c11 */ /* 0x040fe2000f8610ff */
[----:B------:R-:W-:Y:S01]  /*2720*/  FMUL.FTZ R91, R41, R112 ;  /* 0x00000070295b7220 */ /* 0x000fe20000410000 */
[----:B------:R-:W-:Y:S01]  /*2730*/  FFMA.FTZ R105, R105, R109, R108 ;  /* 0x0000006d69697223 */ /* 0x000fe2000001006c */
[----:B------:R-:W-:Y:S01]  /*2740*/  FFMA.FTZ R110, R3, R110, RZ ;  /* 0x0000006e036e7223 */ /* 0x000fe200000100ff */
[----:B------:R-:W-:Y:S01]  /*2750*/  LEA.HI.X R41, R90, UR9, R117, 0x2, P3 ;  /* 0x000000095a297c11 */ /* 0x000fe200098f1475 */
[----:B------:R-:W-:Y:S01]  /*2760*/  FADD.FTZ R90, -R100, R113 ;  /* 0x00000071645a7221 */ /* 0x000fe20000010100 */
[----:B------:R-:W-:Y:S01]  /*2770*/  FFMA.FTZ R107, R107, R105, R106 ;  /* 0x000000696b6b7223 */ /* 0x000fe2000001006a */
[----:B------:R-:W-:Y:S01]  /*2780*/  FFMA.FTZ R110, R93, R91, R110 ;  /* 0x0000005b5d6e7223 */ /* 0x000fe2000001006e */
[----:B-1----:R-:W-:Y:S01]  /*2790*/  IADD3 R44, PT, PT, -R97, UR11, RZ ;  /* 0x0000000b612c7c10 */ /* 0x002fe2000fffe1ff */
[----:B------:R-:W-:Y:S01]  /*27a0*/  FADD.FTZ R46, -R98, R111 ;  /* 0x0000006f622e7221 */ /* 0x000fe20000010100 */
[----:B------:R-:W-:Y:S01]  /*27b0*/  FMUL.FTZ R45, R49, R107 ;  /* 0x0000006b312d7220 */ /* 0x000fe20000410000 */
[----:B------:R-:W-:Y:S01]  /*27c0*/  FFMA.FTZ R91, R95, R42, R110 ;  /* 0x0000002a5f5b7223 */ /* 0x000fe2000001006e */
[----:B------:R-:W-:Y:S01]  /*27d0*/  ISETP.GE.AND P3, PT, R44, 0x1, PT ;  /* 0x000000012c00780c */ /* 0x000fe20003f66270 */
[----:B------:R-:W-:Y:S01]  /*27e0*/  FADD.FTZ R47, -R99, R112 ;  /* 0x00000070632f7221 */ /* 0x000fe20000010100 */
[----:B------:R-:W-:Y:S01]  /*27f0*/  FMUL.FTZ R42, R48, R105 ;  /* 0x00000069302a7220 */ /* 0x000fe20000410000 */
[----:B------:R-:W-:Y:S01]  /*2800*/  FFMA.FTZ R89, R45, R46, RZ ;  /* 0x0000002e2d597223 */ /* 0x000fe200000100ff */
[----:B------:R-:W-:-:S02]  /*2810*/  ISETP.GE.AND P4, PT, R44, 0x21, PT ;  /* 0x000000212c00780c */ /* 0x000fc40003f86270 */
[----:B------:R-:W-:Y:S01]  /*2820*/  ISETP.GE.AND P5, PT, R44, 0x41, PT ;  /* 0x000000412c00780c */ /* 0x000fe20003fa6270 */
[----:B------:R-:W-:Y:S01]  /*2830*/  FFMA.FTZ R106, R42, R47, R89 ;  /* 0x0000002f2a6a7223 */ /* 0x000fe20000010059 */
[----:B------:R1:W2:Y:S01]  /*2840*/  LDS R119, [R25+0x80] ;  /* 0x0000800019777984 */ /* 0x0002a20000000800 */
[----:B------:R-:W-:Y:S01]  /*2850*/  ISETP.GE.AND P6, PT, R44, 0x61, PT ;  /* 0x000000612c00780c */ /* 0x000fe20003fc6270 */
[----:B------:R-:W-:Y:S01]  /*2860*/  FFMA.FTZ R44, R94, R43, R91 ;  /* 0x0000002b5e2c7223 */ /* 0x000fe2000001005b */
[----:B------:R-:W-:Y:S02]  /*2870*/  FMUL.FTZ R43, R75, R109 ;  /* 0x0000006d4b2b7220 */ /* 0x000fe40000410000 */
[----:B------:R-:W-:Y:S09]  /*2880*/  @!P3 BRA `(.L_x_9682) ;  /* 0x000000000008b947 */ /* 0x000ff20003800000 */
[----:B------:R-:W3:Y:S04]  /*2890*/  LDS R89, [R25] ;  /* 0x0000000019597984 */ /* 0x000ee80000000800 */
[----:B---3--:R3:W-:Y:S02]  /*28a0*/  REDG.E.ADD.F32.FTZ.RN.STRONG.GPU desc[UR16][R40.64], R89 ;  /* 0x00000059280079a6 */ /* 0x0087e4000c12f310 */
.L_x_9682:
[----:B------:R-:W-:Y:S05]  /*28b0*/  BSYNC.RECONVERGENT B0 ;  /* 0x0000000000007941 */ /* 0x000fea0003800200 */
.L_x_9681:
[----:B------:R-:W-:Y:S04]  /*28c0*/  BSSY.RECONVERGENT B0, `(.L_x_9683) ;  /* 0x0000003000007945 */ /* 0x000fe80003800200 */
[----:B------:R-:W-:Y:S05]  /*28d0*/  @!P4 BRA `(.L_x_9684) ;  /* 0x000000000004c947 */ /* 0x000fea0003800000 */
[----:B--2---:R4:W-:Y:S02]  /*28e0*/  REDG.E.ADD.F32.FTZ.RN.STRONG.GPU desc[UR16][R40.64+0x80], R119 ;  /* 0x00008077280079a6 */ /* 0x0049e4000c12f310 */
.L_x_9684:
[----:B------:R-:W-:Y:S05]  /*28f0*/  BSYNC.RECONVERGENT B0 ;  /* 0x0000000000007941 */ /* 0x000fea0003800200 */
.L_x_9683:
[----:B------:R0:W0:Y:S01]  /*2900*/  LDS R111, [R25+0x100] ;  /* 0x00010000196f7984 */ /* 0x0000220000000800 */
[----:B------:R-:W-:Y:S01]  /*2910*/  BSSY.RECONVERGENT B0, `(.L_x_9685) ;  /* 0x0000006000007945 */ /* 0x000fe20003800200 */
[----:B------:R-:W-:Y:S01]  /*2920*/  FMUL.FTZ R88, R92, R115 ;  /* 0x000000735c587220 */ /* 0x000fe20000410000 */
[----:B------:R-:W-:Y:S01]  /*2930*/  FADD.FTZ R91, -R101, R114 ;  /* 0x00000072655b7221 */ /* 0x000fe20000010100 */
[----:B---3--:R-:W-:Y:S01]  /*2940*/  FFMA.FTZ R89, R43, R90, R106 ;  /* 0x0000005a2b597223 */ /* 0x008fe2000001006a */
[----:B------:R-:W-:Y:S06]  /*2950*/  @!P5 BRA `(.L_x_9686) ;  /* 0x000000000004d947 */ /* 0x000fec0003800000 */
[----:B0-----:R3:W-:Y:S02]  /*2960*/  REDG.E.ADD.F32.FTZ.RN.STRONG.GPU desc[UR16][R40.64+0x100], R111 ;  /* 0x0001006f280079a6 */ /* 0x0017e4000c12f310 */
.L_x_9686:
[----:B------:R-:W-:Y:S05]  /*2970*/  BSYNC.RECONVERGENT B0 ;  /* 0x0000000000007941 */ /* 0x000fea0003800200 */
.L_x_9685:
[----:B0--3--:R0:W3:Y:S01]  /*2980*/  LDS R111, [R25+0x180] ;  /* 0x00018000196f7984 */ /* 0x0090e20000000800 */
[----:B------:R-:W-:Y:S01]  /*2990*/  BSSY.RECONVERGENT B0, `(.L_x_9687) ;  /* 0x0000004000007945 */ /* 0x000fe20003800200 */
[----:B------:R-:W-:-:S03]  /*29a0*/  FFMA.FTZ R89, R88, R91, R89 ;  /* 0x0000005b58597223 */ /* 0x000fc60000010059 */
[----:B------:R-:W-:Y:S05]  /*29b0*/  @!P6 BRA `(.L_x_9688) ;  /* 0x000000000004e947 */ /* 0x000fea0003800000 */
[----:B---3--:R3:W-:Y:S02]  /*29c0*/  REDG.E.ADD.F32.FTZ.RN.STRONG.GPU desc[UR16][R40.64+0x180], R111 ;  /* 0x0001806f280079a6 */ /* 0x0087e4000c12f310 */
.L_x_9688:
[----:B------:R-:W-:Y:S05]  /*29d0*/  BSYNC.RECONVERGENT B0 ;  /* 0x0000000000007941 */ /* 0x000fea0003800200 */
.L_x_9687:
        /* <DEDUP_REMOVED lines=60> */
.L_x_9690:
[----:B------:R-:W-:Y:S05]  /*2da0*/  BSYNC.RECONVERGENT B0 ;  /* 0x0000000000007941 */ /* 0x000fea0003800200 */
.L_x_9689:
[----:B------:R-:W-:-:S04]  /*2db0*/  UIADD3 UR4, UPT, UPT, UR4, 0x1, URZ ;  /* 0x0000000104047890 */ /* 0x000fc8000fffe0ff */
[----:B------:R-:W-:-:S09]  /*2dc0*/  UISETP.GE.AND UP0, UPT, UR4, UR12, UPT ;  /* 0x0000000c0400728c */ /* 0x000fd2000bf06270 */
[----:B------:R-:W-:Y:S05]  /*2dd0*/  BRA.U !UP0, `(.L_x_9691) ;  /* 0xffffffed083c7547 */ /* 0x000fea000b83ffff */
.L_x_9677:
[----:B------:R-:W-:Y:S01]  /*2de0*/  BAR.SYNC.DEFER_BLOCKING 0x0 ;  /* 0x0000000000007b1d */ /* 0x000fe20000010000 */
[----:B------:R-:W-:-:S07]  /*2df0*/  HFMA2 R59, -RZ, RZ, 0, 0 ;  /* 0x00000000ff3b7431 */ /* 0x000fce00000001ff */
[----:B------:R-:W5:Y:S01]  /*2e00*/  LDC.64 R46, c[0x0][0x4f8] ;  /* 0x00013e00ff2e7b82 */ /* 0x000f620000000a00 */
[----:B------:R-:W0:Y:S01]  /*2e10*/  LDCU.64 UR8, c[0x0][0x500] ;  /* 0x0000a000ff0877ac */ /* 0x000e220008000a00 */
[----:B------:R-:W1:Y:S01]  /*2e20*/  LDCU.64 UR10, c[0x0][0x550] ;  /* 0x0000aa00ff0a77ac */ /* 0x000e620008000a00 */
[----:B------:R-:W-:Y:S01]  /*2e30*/  STS.128 [R74], R36 ;  /* 0x000000244a007388 */ /* 0x000fe20000000c00 */
[----:B------:R-:W-:-:S03]  /*2e40*/  NOP ;  /* 0x0000000000007918 */ /* 0x000fc60000000000 */
[----:B------:R-:W-:Y:S01]  /*2e50*/  LDS R3, [R57] ;  /* 0x0000000039037984 */ /* 0x000fe20000000800 */
[----:B-----5:R-:W-:-:S03]  /*2e60*/  IMAD.WIDE.U32 R28, R46, UR18, R58 ;  /* 0x000000122e1c7c25 */ /* 0x020fc6000f8e003a */
[----:B------:R-:W-:Y:S01]  /*2e70*/  LDS R31, [R57+0x80] ;  /* 0x00008000391f7984 */ /* 0x000fe20000000800 */
[----:B------:R-:W-:Y:S02]  /*2e80*/  IMAD R29, R47, UR18, R29 ;  /* 0x000000122f1d7c24 */ /* 0x000fe4000f8e021d */
[----:B------:R-:W5:Y:S01]  /*2e90*/  LDC.64 R46, c[0x0][0x518] ;  /* 0x00014600ff2e7b82 */ /* 0x000f620000000a00 */
[----:B---3--:R-:W-:Y:S01]  /*2ea0*/  LDS R41, [R57+0x100] ;  /* 0x0001000039297984 */ /* 0x008fe20000000800 */
[----:B0-----:R-:W-:-:S03]  /*2eb0*/  IMAD.WIDE.U32 R28, R0, UR8, R28 ;  /* 0x00000008001c7c25 */ /* 0x001fc6000f8e001c */
[----:B------:R-:W-:Y:S01]  /*2ec0*/  LDS R43, [R57+0x180] ;  /* 0x00018000392b7984 */ /* 0x000fe20000000800 */
[----:B------:R-:W-:Y:S01]  /*2ed0*/  IMAD R30, R0, UR9, R29 ;  /* 0x00000009001e7c24 */ /* 0x000fe2000f8e021d */
[----:B------:R-:W-:Y:S01]  /*2ee0*/  IADD3 R29, P5, PT, R22, R28, RZ ;  /* 0x0000001c161d7210 */ /* 0x000fe20007fbe0ff */
[----:B------:R-:W0:Y:S01]  /*2ef0*/  LDCU.64 UR8, c[0x0][0x560] ;  /* 0x0000ac00ff0877ac */ /* 0x000e220008000a00 */
[----:B------:R-:W-:Y:S03]  /*2f00*/  @!P1 STS [UR6+0x200], R55 ;  /* 0x00020037ff009988 */ /* 0x000fe60008000806 */
[----:B------:R-:W-:Y:S01]  /*2f10*/  IMAD.X R30, RZ, RZ, R30, P5 ;  /* 0x000000ffff1e7224 */ /* 0x000fe200028e061e */
[----:B------:R-:W-:Y:S01]  /*2f20*/  BAR.SYNC.DEFER_BLOCKING 0x0 ;  /* 0x0000000000007b1d */ /* 0x000fe20000010000 */
[----:B-1----:R-:W-:-:S04]  /*2f30*/  LEA R28, P5, R29, UR10, 0x2 ;  /* 0x0000000a1d1c7c11 */ /* 0x002fc8000f8a10ff */
[----:B------:R-:W-:Y:S01]  /*2f40*/  LEA.HI.X R29, R29, UR11, R30, 0x2, P5 ;  /* 0x0000000b1d1d7c11 */ /* 0x000fe2000a8f141e */
[----:B------:R-:W1:Y:S02]  /*2f50*/  LDS R45, [UR6+0x200] ;  /* 0x00020006ff2d7984 */ /* 0x000e640008000800 */
[-C--:B-1----:R-:W-:Y:S02]  /*2f60*/  ISETP.GE.AND P0, PT, R22, R45.reuse, PT ;  /* 0x0000002d1600720c */ /* 0x082fe40003f06270 */
[-C--:B------:R-:W-:Y:S02]  /*2f70*/  ISETP.GE.AND P2, PT, R26, R45.reuse, PT ;  /* 0x0000002d1a00720c */ /* 0x080fe40003f46270 */
[-C--:B------:R-:W-:Y:S02]  /*2f80*/  ISETP.GE.AND P3, PT, R27, R45.reuse, PT ;  /* 0x0000002d1b00720c */ /* 0x080fe40003f66270 */
[----:B------:R-:W-:-:S07]  /*2f90*/  ISETP.GE.AND P4, PT, R52, R45, PT ;  /* 0x0000002d3400720c */ /* 0x000fce0003f86270 */
[----:B------:R-:W-:Y:S04]  /*2fa0*/  @!P0 STG.E desc[UR16][R28.64], R3 ;  /* 0x000000031c008986 */ /* 0x000fe8000c101910 */
[----:B------:R-:W-:Y:S04]  /*2fb0*/  @!P2 STG.E desc[UR16][R28.64+0x80], R31 ;  /* 0x0000801f1c00a986 */ /* 0x000fe8000c101910 */
[----:B------:R-:W-:Y:S04]  /*2fc0*/  @!P3 STG.E desc[UR16][R28.64+0x100], R41 ;  /* 0x000100291c00b986 */ /* 0x000fe8000c101910 */
[----:B------:R5:W-:Y:S01]  /*2fd0*/  @!P4 STG.E desc[UR16][R28.64+0x180], R43 ;  /* 0x0001802b1c00c986 */ /* 0x000be2000c101910 */
[----:B------:R-:W-:Y:S01]  /*2fe0*/  BAR.SYNC.DEFER_BLOCKING 0x0 ;  /* 0x0000000000007b1d */ /* 0x000fe20000010000 */
[----:B-----5:R-:W-:-:S04]  /*2ff0*/  IMAD.WIDE.U32 R28, R46, UR18, R58 ;  /* 0x000000122e1c7c25 */ /* 0x020fc8000f8e003a */
[----:B------:R-:W-:Y:S01]  /*3000*/  IMAD R29, R47, UR18, R29 ;  /* 0x000000122f1d7c24 */ /* 0x000fe2000f8e021d */
[----:B------:R1:W-:Y:S01]  /*3010*/  STS.128 [R74], R32 ;  /* 0x000000204a007388 */ /* 0x0003e20000000c00 */
[----:B------:R-:W-:-:S03]  /*3020*/  NOP ;  /* 0x0000000000007918 */ /* 0x000fc60000000000 */
[----:B------:R-:W-:Y:S04]  /*3030*/  LDS R37, [R57] ;  /* 0x0000000039257984 */ /* 0x000fe80000000800 */
[----:B------:R-:W-:Y:S04]  /*3040*/  LDS R39, [R57+0x80] ;  /* 0x0000800039277984 */ /* 0x000fe80000000800 */
[----:B------:R-:W-:Y:S01]  /*3050*/  LDS R45, [R57+0x100] ;  /* 0x00010000392d7984 */ /* 0x000fe20000000800 */
[----:B-1----:R-:W-:-:S03]  /*3060*/  FADD.FTZ R32, R32, R11 ;  /* 0x0000000b20207221 */ /* 0x002fc60000010000 */
[----:B------:R-:W-:Y:S01]  /*3070*/  LDS R3, [R57+0x180] ;  /* 0x0001800039037984 */ /* 0x000fe20000000800 */
[----:B------:R-:W-:-:S03]  /*3080*/  FADD.FTZ R33, R32, R33 ;  /* 0x0000002120217221 */ /* 0x000fc60000010000 */
[----:B------:R-:W-:Y:S01]  /*3090*/  @!P1 STS [UR6+0x200], R55 ;  /* 0x00020037ff009988 */ /* 0x000fe20008000806 */
[----:B------:R-:W-:Y:S01]  /*30a0*/  FADD.FTZ R34, R33, R34 ;  /* 0x0000002221227221 */ /* 0x000fe20000010000 */
[----:B------:R-:W-:Y:S03]  /*30b0*/  BAR.SYNC.DEFER_BLOCKING 0x0 ;  /* 0x0000000000007b1d */ /* 0x000fe60000010000 */
[----:B------:R-:W-:-:S03]  /*30c0*/  FADD.FTZ R11, R34, R35 ;  /* 0x00000023220b7221 */ /* 0x000fc60000010000 */
[----:B------:R-:W1:Y:S01]  /*30d0*/  LDS R31, [UR6+0x200] ;  /* 0x00020006ff1f7984 */ /* 0x000e620008000800 */
[----:B------:R-:W3:Y:S02]  /*30e0*/  LDCU.64 UR6, c[0x0][0x520] ;  /* 0x0000a400ff0677ac */ /* 0x000ee40008000a00 */
[----:B---3--:R-:W-:-:S04]  /*30f0*/  IMAD.WIDE.U32 R28, R0, UR6, R28 ;  /* 0x00000006001c7c25 */ /* 0x008fc8000f8e001c */
[----:B------:R-:W-:Y:S01]  /*3100*/  IMAD R30, R0, UR7, R29 ;  /* 0x00000007001e7c24 */ /* 0x000fe2000f8e021d */
[----:B------:R-:W-:-:S04]  /*3110*/  IADD3 R29, P4, PT, R22, R28, RZ ;  /* 0x0000001c161d7210 */ /* 0x000fc80007f9e0ff */
[----:B------:R-:W-:Y:S02]  /*3120*/  IADD3.X R30, PT, PT, RZ, R30, RZ, P4, !PT ;  /* 0x0000001eff1e7210 */ /* 0x000fe400027fe4ff */
[----:B0-----:R-:W-:-:S04]  /*3130*/  LEA R28, P4, R29, UR8, 0x2 ;  /* 0x000000081d1c7c11 */ /* 0x001fc8000f8810ff */
[----:B------:R-:W-:Y:S02]  /*3140*/  LEA.HI.X R29, R29, UR9, R30, 0x2, P4 ;  /* 0x000000091d1d7c11 */ /* 0x000fe4000a0f141e */
[----:B------:R-:W-:Y:S02]  /*3150*/  IADD3 R14, P4, PT, R14, -0x200, RZ ;  /* 0xfffffe000e0e7810 */ /* 0x000fe40007f9e0ff */
[-C--:B-1----:R-:W-:Y:S02]  /*3160*/  ISETP.GE.AND P0, PT, R22, R31.reuse, PT ;  /* 0x0000001f1600720c */ /* 0x082fe40003f06270 */
        /* <DEDUP_REMOVED lines=17> */
.L_x_9675:
[----:B------:R-:W1:Y:S01]  /*3280*/  LDC.64 R14, c[0x0][0x548] ;  /* 0x00015200ff0e7b82 */ /* 0x000e620000000a00 */
[----:B------:R-:W3:Y:S01]  /*3290*/  S2R R10, SR_TID.X ;  /* 0x00000000000a7919 */ /* 0x000ee20000002100 */
[----:B------:R-:W3:Y:S06]  /*32a0*/  LDCU UR7, c[0x0][0x38c] ;  /* 0x00007180ff0777ac */ /* 0x000eec0008000800 */
[----:B------:R-:W0:Y:S01]  /*32b0*/  LDC.64 R16, c[0x0][0x568] ;  /* 0x00015a00ff107b82 */ /* 0x000e220000000a00 */
[----:B-1----:R-:W-:-:S04]  /*32c0*/  ISETP.NE.U32.AND P1, PT, R14, RZ, PT ;  /* 0x000000ff0e00720c */ /* 0x002fc80003f25070 */
[----:B------:R-:W-:Y:S02]  /*32d0*/  ISETP.NE.AND.EX P1, PT, R15, RZ, PT, P1 ;  /* 0x000000ff0f00720c */ /* 0x000fe40003f25310 */
[----:B0-----:R-:W-:Y:S02]  /*32e0*/  ISETP.NE.U32.AND P0, PT, R16, RZ, PT ;  /* 0x000000ff1000720c */ /* 0x001fe40003f05070 */
[----:B---3--:R-:W-:Y:S02]  /*32f0*/  ISETP.GE.AND P2, PT, R10, UR7, PT ;  /* 0x000000070a007c0c */ /* 0x008fe4000bf46270 */
[----:B------:R-:W-:-:S07]  /*3300*/  ISETP.NE.AND.EX P0, PT, R17, RZ, PT, P0 ;  /* 0x000000ff1100720c */ /* 0x000fce0003f05300 */
[----:B------:R-:W-:Y:S06]  /*3310*/  @!P1 BRA `(.L_x_9693) ;  /* 0x0000000000649947 */ /* 0x000fec0003800000 */
[----:B-----5:R-:W0:Y:S01]  /*3320*/  SHFL.DOWN P1, R2, R9, 0x1, 0x1f ;  /* 0x08201f0009027f89 */ /* 0x020e220000020000 */
        /* <DEDUP_REMOVED lines=23> */
.L_x_9694:
[----:B------:R-:W-:Y:S05]  /*34a0*/  BSYNC.RECONVERGENT B0 ;  /* 0x0000000000007941 */ /* 0x000fea0003800200 */
.L_x_9693:
[----:B------:R-:W-:Y:S05]  /*34b0*/  @!P0 BRA `(.L_x_9695) ;  /* 0x0000000000688947 */ /* 0x000fea0003800000 */
[----:B------:R-:W-:Y:S06]  /*34c0*/  BAR.SYNC.DEFER_BLOCKING 0x0 ;  /* 0x0000000000007b1d */ /* 0x000fec0000010000 */
[----:B------:R-:W-:Y:S01]  /*34d0*/  BSSY.RECONVERGENT B0, `(.L_x_9695) ;  /* 0x0000018000007945 */ /* 0x000fe20003800200 */
[----:B-1---5:R-:W1:Y:S01]  /*34e0*/  SHFL.DOWN P0, R2, R11, 0x1, 0x1f ;  /* 0x08201f000b027f89 */ /* 0x022e620000000000 */
        /* <DEDUP_REMOVED lines=22> */
.L_x_9696:
[----:B------:R-:W-:Y:S05]  /*3650*/  BSYNC.RECONVERGENT B0 ;  /* 0x0000000000007941 */ /* 0x000fea0003800200 */
.L_x_9695:
[----:B------:R-:W-:Y:S05]  /*3660*/  @P2 EXIT ;  /* 0x000000000000294d */ /* 0x000fea0003800000 */
[----:B------:R-:W3:Y:S01]  /*3670*/  S2UR UR5, SR_CgaCtaId ;  /* 0x00000000000579c3 */ /* 0x000ee20000008800 */
[----:B------:R-:W-:Y:S01]  /*3680*/  BSSY.RECONVERGENT B0, `(.L_x_9697) ;  /* 0x000001f000007945 */ /* 0x000fe20003800200 */
[----:B------:R-:W-:Y:S01]  /*3690*/  MOV R15, R10 ;  /* 0x0000000a000f7202 */ /* 0x000fe20000000f00 */
[----:B------:R-:W-:Y:S01]  /*36a0*/  UMOV UR4, 0x400 ;  /* 0x0000040000047882 */ /* 0x000fe20000000000 */
[----:B------:R-:W0:Y:S01]  /*36b0*/  LDCU UR6, c[0x0][0x360] ;  /* 0x00006c00ff0677ac */ /* 0x000e220008000800 */
[----:B------:R-:W0:Y:S01]  /*36c0*/  LDCU.64 UR8, c[0x0][0x4b0] ;  /* 0x00009600ff0877ac */ /* 0x000e220008000a00 */
[----:B------:R-:W0:Y:S01]  /*36d0*/  LDCU.64 UR10, c[0x0][0x4d0] ;  /* 0x00009a00ff0a77ac */ /* 0x000e220008000a00 */
[----:B------:R-:W0:Y:S01]  /*36e0*/  LDCU.128 UR12, c[0x0][0x530] ;  /* 0x0000a600ff0c77ac */ /* 0x000e220008000c00 */
[----:B---3--:R-:W-:-:S12]  /*36f0*/  ULEA UR4, UR5, UR4, 0x18 ;  /* 0x0000000405047291 */ /* 0x008fd8000f8ec0ff */
.L_x_9698:
[----:B------:R-:W-:Y:S02]  /*3700*/  LEA R0, R15, UR4, 0x2 ;  /* 0x000000040f007c11 */ /* 0x000fe4000f8e10ff */
[----:B-1---5:R-:W-:Y:S02]  /*3710*/  SHF.R.S32.HI R2, RZ, 0x1f, R15 ;  /* 0x0000001fff027819 */ /* 0x022fe4000001140f */
[----:B0-----:R-:W-:Y:S01]  /*3720*/  MOV R6, R68 ;  /* 0x0000004400067202 */ /* 0x001fe20000000f00 */
[----:B---3--:R-:W0:Y:S01]  /*3730*/  LDS R17, [R0+0x16c8] ;  /* 0x0016c80000117984 */ /* 0x008e220000000800 */
[----:B------:R-:W-:Y:S01]  /*3740*/  MOV R4, R70 ;  /* 0x0000004600047202 */ /* 0x000fe20000000f00 */
[C---:B------:R-:W-:Y:S02]  /*3750*/  IMAD R8, R2.reuse, UR8, RZ ;  /* 0x0000000802087c24 */ /* 0x040fe4000f8e02ff */
[----:B------:R-:W1:Y:S01]  /*3760*/  LDS R19, [R0+0x1ac8] ;  /* 0x001ac80000137984 */ /* 0x000e620000000800 */
        /* <DEDUP_REMOVED lines=13> */
[----:B0-----:R3:W-:Y:S04]  /*3840*/  REDG.E.ADD.F32.FTZ.RN.STRONG.GPU desc[UR16][R8.64], R17 ;  /* 0x00000011080079a6 */ /* 0x0017e8000c12f310 */
[----:B-1----:R3:W-:Y:S01]  /*3850*/  REDG.E.ADD.F32.FTZ.RN.STRONG.GPU desc[UR16][R12.64], R19 ;  /* 0x000000130c0079a6 */ /* 0x0027e2000c12f310 */
[----:B------:R-:W-:Y:S05]  /*3860*/  @!P0 BRA `(.L_x_9698) ;  /* 0xfffffffc00a48947 */ /* 0x000fea000383ffff */
[----:B------:R-:W-:Y:S05]  /*3870*/  BSYNC.RECONVERGENT B0 ;  /* 0x0000000000007941 */ /* 0x000fea0003800200 */
.L_x_9697:
[----:B------:R-:W-:Y:S05]  /*3880*/  EXIT ;  /* 0x000000000000794d */ /* 0x000fea0003800000 */
.L_x_9699:
        /* <DEDUP_REMOVED lines=15> */
.L_x_10542:


//--------------------- .text._Z25selective_scan_bwd_kernelI32Selective_Scan_bwd_kernel_traitsILi32ELi4ELb0ELb0ELb1ELb1ELb0EffEEv12SSMParamsBwd --------------------------
	.section	.text._Z25selective_scan_bwd_kernelI32Selective_Scan_bwd_kernel_traitsILi32ELi4ELb0ELb0ELb1ELb1ELb0EffEEv12SSMParamsBwd,"ax",@progbits
	.align	128
        .global         _Z25selective_scan_bwd_kernelI32Selective_Scan_bwd_kernel_traitsILi32ELi4ELb0ELb0ELb1ELb1ELb0EffEEv12SSMParamsBwd
        .type           _Z25selective_scan_bwd_kernelI32Selective_Scan_bwd_kernel_traitsILi32ELi4ELb0ELb0ELb1ELb1ELb0EffEEv12SSMParamsBwd,@function
        .size           _Z25selective_scan_bwd_kernelI32Selective_Scan_bwd_kernel_traitsILi32ELi4ELb0ELb0ELb1ELb1ELb0EffEEv12SSMParamsBwd,(.L_x_10543 - _Z25selective_scan_bwd_kernelI32Selective_Scan_bwd_kernel_traitsILi32ELi4ELb0ELb0ELb1ELb1ELb0EffEEv12SSMParamsBwd)
        .other          _Z25selective_scan_bwd_kernelI32Selective_Scan_bwd_kernel_traitsILi32ELi4ELb0ELb0ELb1ELb1ELb0EffEEv12SSMParamsBwd,@"STO_CUDA_ENTRY STV_DEFAULT"
_Z25selective_scan_bwd_kernelI32Selective_Scan_bwd_kernel_traitsILi32ELi4ELb0ELb0ELb1ELb1ELb0EffEEv12SSMParamsBwd:
.text._Z25selective_scan_bwd_kernelI32Selective_Scan_bwd_kernel_traitsILi32ELi4ELb0ELb0ELb1ELb1ELb0EffEEv12SSMParamsBwd:
        /* <DEDUP_REMOVED lines=47> */
[----:B------:R-:W3:Y:S02]  /*02f0*/  @P0 LDC R23, c[0x0][0x38c] ;  /* 0x0000e300ff170b82 */ /* 0x000ee40000000800 */
[----:B------:R-:W-:-:S06]  /*0300*/  ISETP.GE.U32.AND P1, PT, R2, R9, PT ;  /* 0x000000090200720c */ /* 0x000fcc0003f26070 */
[----:B------:R-:W4:Y:S01]  /*0310*/  @P0 LDC R9, c[0x0][0x384] ;  /* 0x0000e100ff090b82 */ /* 0x000f220000000800 */
[----:B------:R-:W-:Y:S02]  /*0320*/  UIMAD UR9, UR18, UR9, UR5 ;  /* 0x00000009120972a4 */ /* 0x000fe4000f8e0205 */
[----:B------:R-:W-:Y:S01]  /*0330*/  UIMAD UR8, UR18, UR13, UR7 ;  /* 0x0000000d120872a4 */ /* 0x000fe2000f8e0207 */
[----:B------:R-:W-:Y:S01]  /*0340*/  IMAD.U32 R3, RZ, RZ, UR5 ;  /* 0x00000005ff037e24 */ /* 0x000fe2000f8e00ff */
        /* <DEDUP_REMOVED lines=13> */
[----:B------:R-:W0:Y:S01]  /*0420*/  @P0 LDC.64 R6, c[0x0][0x480] ;  /* 0x00012000ff060b82 */ /* 0x000e220000000a00 */
[----:B----4-:R-:W-:Y:S01]  /*0430*/  @P0 IMAD R0, R9, UR18, R52 ;  /* 0x0000001209000c24 */ /* 0x010fe2000f8e0234 */
[----:B------:R-:W-:-:S03]  /*0440*/  ISETP.NE.AND P2, PT, R15, RZ, PT ;  /* 0x000000ff0f00720c */ /* 0x000fc60003f45270 */
[----:B------:R-:W-:Y:S01]  /*0450*/  @P0 IMAD R0, R0, R21, RZ ;  /* 0x0000001500000224 */ /* 0x000fe200078e02ff */
[C---:B------:R-:W-:Y:S02]  /*0460*/  LEA R9, R21.reuse, 0xffffff80, 0x7 ;  /* 0xffffff8015097811 */ /* 0x040fe400078e38ff */
[----:B------:R-:W-:Y:S01]  /*0470*/  ISETP.GE.AND P1, PT, R21, 0x1, PT ;  /* 0x000000011500780c */ /* 0x000fe20003f26270 */
[----:B---3--:R-:W-:Y:S01]  /*0480*/  @P0 IMAD R3, R0, R23, RZ ;  /* 0x0000001700030224 */ /* 0x008fe200078e02ff */
[----:B------:R-:W3:Y:S01]  /*0490*/  LDC.64 R20, c[0x0][0x460] ;  /* 0x00011800ff147b82 */ /* 0x000ee20000000a00 */
[----:B--2---:R-:W-:Y:S01]  /*04a0*/  UIMAD.WIDE.U32 UR4, UR18, UR8, URZ ;  /* 0x00000008120472a5 */ /* 0x004fe2000f8e00ff */
[----:B------:R-:W-:-:S06]  /*04b0*/  @!P3 IMAD.MOV R63, RZ, RZ, -R63 ;  /* 0x000000ffff3fb224 */ /* 0x000fcc00078e0a3f */
        /* <DEDUP_REMOVED lines=24> */
[----:B---3--:R-:W-:Y:S02]  /*0640*/  LEA R27, P0, R26, R20, 0x2 ;  /* 0x000000141a1b7211 */ /* 0x008fe400078010ff */
[----:B--2---:R-:W-:Y:S01]  /*0650*/  LEA R25, P2, R24, R22, 0x2 ;  /* 0x0000001618197211 */ /* 0x004fe200078410ff */
[----:B-1----:R-:W-:Y:S01]  /*0660*/  IMAD.WIDE.U32 R72, R52, UR8, RZ ;  /* 0x0000000834487c25 */ /* 0x002fe2000f8e00ff */
[----:B------:R-:W-:-:S02]  /*0670*/  IADD3 R15, PT, PT, R5, R15, RZ ;  /* 0x0000000f050f7210 */ /* 0x000fc40007ffe0ff */
[----:B------:R-:W-:Y:S01]  /*0680*/  IADD3.X R22, PT, PT, R0, R7, RZ, P4, !PT ;  /* 0x0000000700167210 */ /* 0x000fe200027fe4ff */
[----:B------:R-:W-:Y:S01]  /*0690*/  IMAD.WIDE.U32 R70, R52, R56, RZ ;  /* 0x0000003834467225 */ /* 0x000fe200078e00ff */
[----:B------:R-:W-:Y:S02]  /*06a0*/  LEA.HI.X R26, R26, R21, R4, 0x2, P0 ;  /* 0x000000151a1a7211 */ /* 0x000fe400000f1404 */
[----:B------:R-:W-:Y:S01]  /*06b0*/  LEA.HI.X R24, R24, R23, R3, 0x2, P2 ;  /* 0x0000001718187211 */ /* 0x000fe200010f1403 */
[----:B------:R-:W-:Y:S01]  /*06c0*/  IMAD R59, R52, UR9, R73 ;  /* 0x00000009343b7c24 */ /* 0x000fe2000f8e0249 */
[----:B------:R-:W-:Y:S02]  /*06d0*/  IADD3.X R0, PT, PT, R0, R15, RZ, P5, !PT ;  /* 0x0000000f00007210 */ /* 0x000fe40002ffe4ff */
[C---:B------:R-:W-:Y:S02]  /*06e0*/  LEA R23, P0, R2.reuse, R32, 0x2 ;  /* 0x0000002002177211 */ /* 0x040fe400078010ff */
[C---:B------:R-:W-:Y:S01]  /*06f0*/  LEA R21, P2, R9.reuse, R34, 0x2 ;  /* 0x0000002209157211 */ /* 0x040fe200078410ff */
[----:B------:R-:W-:Y:S01]  /*0700*/  HFMA2 R55, -RZ, RZ, 0, 0 ;  /* 0x00000000ff377431 */ /* 0x000fe200000001ff */
[----:B------:R-:W-:Y:S01]  /*0710*/  LEA.HI.X R22, R2, R33, R22, 0x2, P0 ;  /* 0x0000002102167211 */ /* 0x000fe200000f1416 */
[----:B------:R-:W-:Y:S01]  /*0720*/  IMAD R57, R52, R57, R71 ;  /* 0x0000003934397224 */ /* 0x000fe200078e0247 */
[----:B------:R-:W-:-:S02]  /*0730*/  LEA.HI.X R19, R9, R35, R0, 0x2, P2 ;  /* 0x0000002309137211 */ /* 0x000fc400010f1400 */
[----:B------:R-:W-:Y:S01]  /*0740*/  MOV R53, RZ ;  /* 0x000000ff00357202 */ /* 0x000fe20000000f00 */
        /* <DEDUP_REMOVED lines=11> */
[C---:B--2---:R-:W-:Y:S01]  /*0800*/  IMAD.WIDE.U32 R66, R52.reuse, UR6, RZ ;  /* 0x0000000634427c25 */ /* 0x044fe2000f8e00ff */
[----:B------:R-:W2:Y:S03]  /*0810*/  LDCU UR6, c[0x0][0x394] ;  /* 0x00007280ff0677ac */ /* 0x000ea60008000800 */
[----:B---3--:R-:W-:Y:S02]  /*0820*/  IMAD R0, R29, UR10, RZ ;  /* 0x0000000a1d007c24 */ /* 0x008fe4000f8e02ff */
[----:B------:R-:W-:Y:S02]  /*0830*/  IMAD R31, R52, UR7, R67 ;  /* 0x00000007341f7c24 */ /* 0x000fe4000f8e0243 */
[----:B------:R-:W-:-:S02]  /*0840*/  IMAD R9, R63, UR11, R0 ;  /* 0x0000000b3f097c24 */ /* 0x000fc4000f8e0200 */
        /* <DEDUP_REMOVED lines=11> */
[----:B------:R-:W-:-:S02]  /*0900*/  LOP3.LUT R3, R20, 0xf80, RZ, 0xc0, !PT ;  /* 0x00000f8014037812 */ /* 0x000fc400078ec0ff */
[----:B------:R-:W-:Y:S02]  /*0910*/  IADD3 R11, PT, PT, R18, 0x210, RZ ;  /* 0x00000210120b7810 */ /* 0x000fe40007ffe0ff */
[----:B------:R-:W-:Y:S02]  /*0920*/  LOP3.LUT R16, R3, 0x1f, R68, 0xf8, !PT ;  /* 0x0000001f03107812 */ /* 0x000fe400078ef844 */
[----:B------:R-:W-:Y:S01]  /*0930*/  IADD3 R9, PT, PT, R63, R9, RZ ;  /* 0x000000093f097210 */ /* 0x000fe20007ffe0ff */
[----:B------:R-:W-:Y:S01]  /*0940*/  IMAD R11, R68, -0xc, R11 ;  /* 0xfffffff4440b7824 */ /* 0x000fe200078e020b */
[C---:B------:R-:W-:Y:S02]  /*0950*/  LOP3.LUT R14, R16.reuse, 0x20, RZ, 0xfc, !PT ;  /* 0x00000020100e7812 */ /* 0x040fe400078efcff */
[C---:B------:R-:W-:Y:S02]  /*0960*/  LOP3.LUT R12, R16.reuse, 0x40, RZ, 0xfc, !PT ;  /* 0x00000040100c7812 */ /* 0x040fe400078efcff */
[----:B------:R-:W-:-:S07]  /*0970*/  LOP3.LUT R10, R16, 0x60, RZ, 0xfc, !PT ;  /* 0x00000060100a7812 */ /* 0x000fce00078efcff */
.L_x_9724:
[----:B0-----:R-:W0:Y:S01]  /*0980*/  LDCU UR4, c[0x0][0x388] ;  /* 0x00007100ff0477ac */ /* 0x001e220008000800 */
[----:B------:R-:W-:Y:S01]  /*0990*/  VIADD R8, R17, 0xffffffff ;  /* 0xffffffff11087836 */ /* 0x000fe20000000000 */
[----:B------:R-:W-:Y:S01]  /*09a0*/  SHF.L.U32 R40, R16, 0x2, RZ ;  /* 0x0000000210287819 */ /* 0x000fe200000006ff */
[----:B------:R-:W-:Y:S01]  /*09b0*/  HFMA2 R7, -RZ, RZ, 0, 0 ;  /* 0x00000000ff077431 */ /* 0x000fe200000001ff */
[----:B------:R-:W-:Y:S01]  /*09c0*/  MOV R33, RZ ;  /* 0x000000ff00217202 */ /* 0x000fe20000000f00 */
[----:B------:R-:W-:Y:S01]  /*09d0*/  HFMA2 R37, -RZ, RZ, 0, 0 ;  /* 0x00000000ff257431 */ /* 0x000fe200000001ff */
[----:B------:R-:W-:Y:S02]  /*09e0*/  SHF.L.U32 R60, R8, 0x7, RZ ;  /* 0x00000007083c7819 */ /* 0x000fe400000006ff */
[----:B------:R-:W-:Y:S02]  /*09f0*/  IADD3 R4, P4, PT, R40, R27, RZ ;  /* 0x0000001b28047210 */ /* 0x000fe40007f9e0ff */
[----:B------:R-:W-:-:S02]  /*0a00*/  MOV R39, RZ ;  /* 0x000000ff00277202 */ /* 0x000fc40000000f00 */
[----:B------:R-:W-:Y:S02]  /*0a10*/  IADD3.X R5, PT, PT, RZ, R26, RZ, P4, !PT ;  /* 0x0000001aff057210 */ /* 0x000fe400027fe4ff */
[----:B0-----:R-:W-:-:S04]  /*0a20*/  IADD3 R3, PT, PT, -R60, UR4, RZ ;  /* 0x000000043c037c10 */ /* 0x001fc8000fffe1ff */
        /* <DEDUP_REMOVED lines=8> */
[----:B------:R0:W4:Y:S01]  /*0ab0*/  @!P3 LDG.E R39, desc[UR16][R4.64+0x180] ;  /* 0x000180100427b981 */ /* 0x000122000c1e1900 */
[----:B-1----:R-:W1:Y:S01]  /*0ac0*/  S2UR UR6, SR_CgaCtaId ;  /* 0x00000000000679c3 */ /* 0x002e620000008800 */
[----:B------:R-:W-:Y:S01]  /*0ad0*/  UMOV UR4, 0x400 ;  /* 0x0000040000047882 */ /* 0x000fe20000000000 */
[----:B------:R-:W-:Y:S01]  /*0ae0*/  IADD3 R76, P4, PT, R40, R25, RZ ;  /* 0x00000019284c7210 */ /* 0x000fe20007f9e0ff */
[----:B------:R-:W1:Y:S01]  /*0af0*/  S2R R54, SR_LANEID ;  /* 0x0000000000367919 */ /* 0x000e620000000000 */
[----:B------:R-:W-:Y:S01]  /*0b00*/  HFMA2 R43, -RZ, RZ, 0, 0 ;  /* 0x00000000ff2b7431 */ /* 0x000fe200000001ff */
[----:B------:R-:W-:Y:S01]  /*0b10*/  MOV R45, RZ ;  /* 0x000000ff002d7202 */ /* 0x000fe20000000f00 */
[----:B------:R-:W-:Y:S01]  /*0b20*/  HFMA2 R47, -RZ, RZ, 0, 0 ;  /* 0x00000000ff2f7431 */ /* 0x000fe200000001ff */
[----:B------:R-:W-:Y:S01]  /*0b30*/  IADD3.X R77, PT, PT, RZ, R24, RZ, P4, !PT ;  /* 0x00000018ff4d7210 */ /* 0x000fe200027fe4ff */
[----:B0-----:R-:W-:Y:S01]  /*0b40*/  IMAD.MOV.U32 R5, RZ, RZ, RZ ;  /* 0x000000ffff057224 */ /* 0x001fe200078e00ff */
[----:B-1----:R-:W-:-:S06]  /*0b50*/  ULEA UR6, UR6, UR4, 0x18 ;  /* 0x0000000406067291 */ /* 0x002fcc000f8ec0ff */
[C---:B------:R-:W-:Y:S02]  /*0b60*/  LEA R2, R54.reuse, UR6, 0x2 ;  /* 0x0000000636027c11 */ /* 0x040fe4000f8e10ff */
[----:B------:R-:W-:-:S03]  /*0b70*/  LEA R0, R54, UR6, 0x4 ;  /* 0x0000000636007c11 */ /* 0x000fc6000f8e20ff */
        /* <DEDUP_REMOVED lines=12> */
[----:B------:R-:W-:Y:S01]  /*0c40*/  HFMA2 R51, -RZ, RZ, 0, 0 ;  /* 0x00000000ff337431 */ /* 0x000fe200000001ff */
[----:B------:R-:W-:Y:S01]  /*0c50*/  MOV R49, RZ ;  /* 0x000000ff00317202 */ /* 0x000fe20000000f00 */
[----:B------:R-:W-:Y:S01]  /*0c60*/  IMAD.MOV.U32 R79, RZ, RZ, RZ ;  /* 0x000000ffff4f7224 */ /* 0x000fe200078e00ff */
[----:B------:R-:W-:-:S02]  /*0c70*/  MOV R81, RZ ;  /* 0x000000ff00517202 */ /* 0x000fc40000000f00 */
        /* <DEDUP_REMOVED lines=58> */
.L_x_9702:
[----:B------:R-:W-:Y:S05]  /*1020*/  BSYNC.RECONVERGENT B0 ;  /* 0x0000000000007941 */ /* 0x000fea0003800200 */
.L_x_9701:
[----:B------:R-:W-:Y:S04]  /*1030*/  BSSY.RECONVERGENT B0, `(.L_x_9703) ;  /* 0x0000020000007945 */ /* 0x000fe80003800200 */
[----:B------:R-:W-:Y:S05]  /*1040*/  @P3 BRA `(.L_x_9704) ;  /* 0x0000000000783947 */ /* 0x000fea0003800000 */
        /* <DEDUP_REMOVED lines=30> */
.L_x_9704:
[----:B------:R-:W-:Y:S05]  /*1230*/  BSYNC.RECONVERGENT B0 ;  /* 0x0000000000007941 */ /* 0x000fea0003800200 */
.L_x_9703:
        /* <DEDUP_REMOVED lines=32> */
.L_x_9706:
[----:B------:R-:W-:Y:S05]  /*1440*/  BSYNC.RECONVERGENT B0 ;  /* 0x0000000000007941 */ /* 0x000fea0003800200 */
.L_x_9705:
        /* <DEDUP_REMOVED lines=32> */
.L_x_9708:
[----:B------:R-:W-:Y:S05]  /*1650*/  BSYNC.RECONVERGENT B0 ;  /* 0x0000000000007941 */ /* 0x000fea0003800200 */
.L_x_9707:
[----:B------:R-:W2:Y:S01]  /*1660*/  LDCU UR4, c[0x0][0x38c] ;  /* 0x00007180ff0477ac */ /* 0x000ea20008000800 */
[----:B-1----:R-:W-:Y:S01]  /*1670*/  FFMA.FTZ R36, R32, R4, R55 ;  /* 0x0000000420247223 */ /* 0x002fe20000010037 */
[----:B------:R-:W-:Y:S01]  /*1680*/  CS2R R38, SRZ ;  /* 0x0000000000267805 */ /* 0x000fe2000001ff00 */
[-C--:B------:R-:W-:Y:S01]  /*1690*/  FMUL.FTZ R40, R4, R30.reuse ;  /* 0x0000001e04287220 */ /* 0x080fe20000410000 */
[-C--:B------:R-:W-:Y:S01]  /*16a0*/  FMUL.FTZ R42, R6, R30.reuse ;  /* 0x0000001e062a7220 */ /* 0x080fe20000410000 */
[----:B------:R-:W-:Y:S01]  /*16b0*/  FFMA.FTZ R41, R33, R5, R36 ;  /* 0x0000000521297223 */ /* 0x000fe20000010024 */
[----:B------:R-:W-:Y:S01]  /*16c0*/  CS2R R36, SRZ ;  /* 0x0000000000247805 */ /* 0x000fe2000001ff00 */
[----:B------:R-:W-:Y:S02]  /*16d0*/  FMUL.FTZ R43, R7, R30 ;  /* 0x0000001e072b7220 */ /* 0x000fe40000410000 */
[----:B------:R-:W-:Y:S01]  /*16e0*/  FFMA.FTZ R44, R34, R6, R41 ;  /* 0x00000006222c7223 */ /* 0x000fe20000010029 */
[----:B------:R-:W-:-:S03]  /*16f0*/  FMUL.FTZ R41, R5, R30 ;  /* 0x0000001e05297220 */ /* 0x000fc60000410000 */
[----:B------:R-:W-:Y:S01]  /*1700*/  FFMA.FTZ R55, R35, R7, R44 ;  /* 0x0000000723377223 */ /* 0x000fe2000001002c */
[----:B--2---:R-:W-:Y:S01]  /*1710*/  UISETP.GE.AND UP0, UPT, UR4, 0x1, UPT ;  /* 0x000000010400788c */ /* 0x004fe2000bf06270 */
[----:B------:R-:W-:Y:S08]  /*1720*/  BAR.SYNC.DEFER_BLOCKING 0x0 ;  /* 0x0000000000007b1d */ /* 0x000ff00000010000 */
[----:B------:R-:W-:Y:S05]  /*1730*/  BRA.U !UP0, `(.L_x_9709) ;  /* 0x0000001508307547 */ /* 0x000fea000b800000 */
[----:B0-----:R-:W0:Y:S01]  /*1740*/  LDC.64 R78, c[0x0][0x440] ;  /* 0x00011000ff4e7b82 */ /* 0x001e220000000a00 */
        /* <DEDUP_REMOVED lines=26> */
.L_x_9723:
[----:B---3--:R-:W-:Y:S02]  /*18f0*/  MOV R44, R16 ;  /* 0x00000010002c7202 */ /* 0x008fe40000000f00 */
[----:B------:R-:W-:Y:S02]  /*1900*/  MOV R45, RZ ;  /* 0x000000ff002d7202 */ /* 0x000fe40000000f00 */
[-C--:B------:R-:W-:Y:S02]  /*1910*/  ISETP.GE.AND P1, PT, R14, R3.reuse, PT ;  /* 0x000000030e00720c */ /* 0x080fe40003f26270 */
[-C--:B------:R-:W-:Y:S01]  /*1920*/  ISETP.GE.AND P3, PT, R12, R3.reuse, PT ;  /* 0x000000030c00720c */ /* 0x080fe20003f66270 */
[----:B0-----:R-:W-:Y:S01]  /*1930*/  IMAD.WIDE.U32 R44, R86, UR4, R44 ;  /* 0x00000004562c7c25 */ /* 0x001fe2000f8e002c */
[----:B------:R-:W-:Y:S02]  /*1940*/  ISETP.GE.AND P4, PT, R10, R3, PT ;  /* 0x000000030a00720c */ /* 0x000fe40003f86270 */
[----:B----4-:R-:W-:Y:S01]  /*1950*/  MOV R93, RZ ;  /* 0x000000ff005d7202 */ /* 0x010fe20000000f00 */
[----:B------:R-:W-:Y:S01]  /*1960*/  IMAD R45, R87, UR4, R45 ;  /* 0x00000004572d7c24 */ /* 0x000fe2000f8e022d */
[----:B------:R-:W-:-:S02]  /*1970*/  LEA R46, P5, R44, R21, 0x2 ;  /* 0x000000152c2e7211 */ /* 0x000fc400078a10ff */
[----:B------:R-:W-:Y:S02]  /*1980*/  MOV R107, RZ ;  /* 0x000000ff006b7202 */ /* 0x000fe40000000f00 */
[----:B------:R-:W-:Y:S02]  /*1990*/  MOV R97, RZ ;  /* 0x000000ff00617202 */ /* 0x000fe40000000f00 */
[----:B------:R-:W-:Y:S02]  /*19a0*/  MOV R109, RZ ;  /* 0x000000ff006d7202 */ /* 0x000fe40000000f00 */
[----:B------:R-:W-:Y:S02]  /*19b0*/  LEA.HI.X R47, R44, R19, R45, 0x2, P5 ;  /* 0x000000132c2f7211 */ /* 0x000fe400028f142d */
[----:B------:R-:W-:Y:S02]  /*19c0*/  MOV R44, R66 ;  /* 0x00000042002c7202 */ /* 0x000fe40000000f00 */
[----:B------:R-:W-:Y:S01]  /*19d0*/  MOV R45, R31 ;  /* 0x0000001f002d7202 */ /* 0x000fe20000000f00 */
[----:B------:R-:W3:Y:S04]  /*19e0*/  @!P1 LDG.E R93, desc[UR16][R46.64+0x80] ;  /* 0x000080102e5d9981 */ /* 0x000ee8000c1e1900 */
[----:B------:R-:W4:Y:S04]  /*19f0*/  @!P3 LDG.E R107, desc[UR16][R46.64+0x100] ;  /* 0x000100102e6bb981 */ /* 0x000f28000c1e1900 */
[----:B------:R-:W5:Y:S04]  /*1a00*/  @!P2 LDG.E R97, desc[UR16][R46.64] ;  /* 0x000000102e61a981 */ /* 0x000f68000c1e1900 */
[----:B------:R-:W5:Y:S01]  /*1a10*/  @!P4 LDG.E R109, desc[UR16][R46.64+0x180] ;  /* 0x000180102e6dc981 */ /* 0x000f62000c1e1900 */
[----:B--2---:R-:W-:-:S04]  /*1a20*/  IMAD.WIDE.U32 R44, R82, UR4, R44 ;  /* 0x00000004522c7c25 */ /* 0x004fc8000f8e002c */
[----:B------:R-:W-:Y:S01]  /*1a30*/  IMAD R45, R83, UR4, R45 ;  /* 0x00000004532d7c24 */ /* 0x000fe2000f8e022d */
[----:B------:R-:W-:-:S04]  /*1a40*/  LEA R48, P1, R44, R78, 0x2 ;  /* 0x0000004e2c307211 */ /* 0x000fc800078210ff */
[----:B------:R-:W-:Y:S01]  /*1a50*/  LEA.HI.X R49, R44, R79, R45, 0x2, P1 ;  /* 0x0000004f2c317211 */ /* 0x000fe200008f142d */
[----:B------:R-:W-:Y:S01]  /*1a60*/  IMAD.MOV.U32 R44, RZ, RZ, R64 ;  /* 0x000000ffff2c7224 */ /* 0x000fe200078e0040 */
[----:B------:R-:W-:-:S03]  /*1a70*/  MOV R45, R29 ;  /* 0x0000001d002d7202 */ /* 0x000fc60000000f00 */
[----:B------:R-:W2:Y:S01]  /*1a80*/  LDG.E R106, desc[UR16][R48.64] ;  /* 0x00000010306a7981 */ /* 0x000ea2000c1e1900 */
[----:B------:R-:W-:-:S04]  /*1a90*/  IMAD.WIDE.U32 R44, R84, UR4, R44 ;  /* 0x00000004542c7c25 */ /* 0x000fc8000f8e002c */
[----:B------:R-:W-:Y:S01]  /*1aa0*/  IMAD R45, R85, UR4, R45 ;  /* 0x00000004552d7c24 */ /* 0x000fe2000f8e022d */
[----:B-1----:R-:W-:-:S04]  /*1ab0*/  LEA R50, P1, R44, R80, 0x2 ;  /* 0x000000502c327211 */ /* 0x002fc800078210ff */
[----:B------:R-:W-:-:S06]  /*1ac0*/  LEA.HI.X R51, R44, R81, R45, 0x2, P1 ;  /* 0x000000512c337211 */ /* 0x000fcc00008f142d */
[----:B------:R0:W2:Y:S01]  /*1ad0*/  LDG.E R51, desc[UR16][R50.64] ;  /* 0x0000001032337981 */ /* 0x0000a2000c1e1900 */
[----:B------:R-:W1:Y:S01]  /*1ae0*/  S2UR UR7, SR_CgaCtaId ;  /* 0x00000000000779c3 */ /* 0x000e620000008800 */
[----:B------:R-:W-:Y:S01]  /*1af0*/  UMOV UR6, 0x400 ;  /* 0x0000040000067882 */ /* 0x000fe20000000000 */
[C---:B------:R-:W-:Y:S01]  /*1b00*/  ISETP.NE.AND P3, PT, R68.reuse, RZ, PT ;  /* 0x000000ff4400720c */ /* 0x040fe20003f65270 */
[----:B------:R-:W-:Y:S01]  /*1b10*/  BSSY.RECONVERGENT B0, `(.L_x_9710) ;  /* 0x0000028000007945 */ /* 0x000fe20003800200 */
[----:B------:R-:W-:Y:S02]  /*1b20*/  ISETP.NE.AND P1, PT, R68, 0x1f, PT ;  /* 0x0000001f4400780c */ /* 0x000fe40003f25270 */
[----:B0-----:R-:W-:-:S04]  /*1b30*/  IADD3 R50, PT, PT, R104, UR4, RZ ;  /* 0x0000000468327c10 */ /* 0x001fc8000fffe0ff */
[----:B------:R-:W-:Y:S01]  /*1b40*/  SEL R50, R50, R13, !P3 ;  /* 0x0000000d32327207 */ /* 0x000fe20005800000 */
[----:B-1----:R-:W-:-:S06]  /*1b50*/  ULEA UR6, UR7, UR6, 0x18 ;  /* 0x0000000607067291 */ /* 0x002fcc000f8ec0ff */
[----:B------:R-:W-:Y:S01]  /*1b60*/  LEA R50, R50, UR6, 0x2 ;  /* 0x0000000632327c11 */ /* 0x000fe2000f8e10ff */
[----:B---3--:R-:W-:Y:S04]  /*1b70*/  STS [R2+0x80], R93 ;  /* 0x0000805d02007388 */ /* 0x008fe80000000800 */
[----:B----4-:R-:W-:Y:S04]  /*1b80*/  STS [R2+0x100], R107 ;  /* 0x0001006b02007388 */ /* 0x010fe80000000800 */
[----:B-----5:R-:W-:Y:S04]  /*1b90*/  STS [R2], R97 ;  /* 0x0000006102007388 */ /* 0x020fe80000000800 */
[----:B------:R0:W-:Y:S01]  /*1ba0*/  STS [R2+0x180], R109 ;  /* 0x0001806d02007388 */ /* 0x0001e20000000800 */
[----:B------:R-:W-:-:S03]  /*1bb0*/  NOP ;  /* 0x0000000000007918 */ /* 0x000fc60000000000 */
[----:B------:R-:W1:Y:S01]  /*1bc0*/  LDS.128 R44, [R0] ;  /* 0x00000000002c7984 */ /* 0x000e620000000c00 */
[----:B--2---:R-:W-:-:S04]  /*1bd0*/  FMUL.FTZ R48, R106, 1.4426950216293334961 ;  /* 0x3fb8aa3b6a307820 */ /* 0x004fc80000410000 */
[C---:B------:R-:W-:Y:S01]  /*1be0*/  FMUL.FTZ R49, R48.reuse, R95 ;  /* 0x0000005f30317220 */ /* 0x040fe20000410000 */
[C---:B------:R-:W-:Y:S01]  /*1bf0*/  FMUL.FTZ R111, R48.reuse, R56 ;  /* 0x00000038306f7220 */ /* 0x040fe20000410000 */
[C---:B0-----:R-:W-:Y:S01]  /*1c00*/  FMUL.FTZ R109, R48.reuse, R99 ;  /* 0x00000063306d7220 */ /* 0x041fe20000410000 */
[----:B------:R-:W-:Y:S01]  /*1c10*/  FMUL.FTZ R114, R48, R58 ;  /* 0x0000003a30727220 */ /* 0x000fe20000410000 */
        /* <DEDUP_REMOVED lines=22> */
.L_x_9711:
[----:B------:R0:W1:Y:S02]  /*1d80*/  LDS R97, [R20+UR5+0xe4c] ;  /* 0x000e4c0514617984 */ /* 0x0000640008000800 */
.L_x_9712:
[----:B------:R-:W-:Y:S05]  /*1d90*/  BSYNC.RECONVERGENT B0 ;  /* 0x0000000000007941 */ /* 0x000fea0003800200 */
.L_x_9710:
[----:B------:R-:W4:Y:S01]  /*1da0*/  @P0 LDC R49, c[0x0][0x38c] ;  /* 0x0000e300ff310b82 */ /* 0x000f220000000800 */
[----:B------:R-:W-:Y:S01]  /*1db0*/  MOV R50, RZ ;  /* 0x000000ff00327202 */ /* 0x000fe20000000f00 */
[----:B----4-:R-:W-:-:S04]  /*1dc0*/  @P0 IMAD R49, R94, R49, UR4 ;  /* 0x000000045e310e24 */ /* 0x010fc8000f8e0231 */
[----:B--2---:R-:W-:-:S05]  /*1dd0*/  @P0 IMAD.WIDE R48, R49, 0x8, R74 ;  /* 0x0000000831300825 */ /* 0x004fca00078e024a */
[----:B------:R2:W4:Y:S01]  /*1de0*/  @P0 LDG.E R50, desc[UR16][R48.64+0x4] ;  /* 0x0000041030320981 */ /* 0x000522000c1e1900 */
[----:B------:R-:W-:Y:S01]  /*1df0*/  FFMA.FTZ R92, R100, R111, R101 ;  /* 0x0000006f645c7223 */ /* 0x000fe20000010065 */
[----:B-1-3--:R-:W-:Y:S01]  /*1e00*/  FMUL.FTZ R110, R114, R97 ;  /* 0x00000061726e7220 */ /* 0x00afe20000410000 */
[----:B------:R-:W-:Y:S01]  /*1e10*/  ISETP.GE.AND P1, PT, R54, 0x1, PT ;  /* 0x000000013600780c */ /* 0x000fe20003f26270 */
[----:B------:R-:W-:Y:S01]  /*1e20*/  ULEA UR7, UR4, UR6, 0x3 ;  /* 0x0000000604077291 */ /* 0x000fe2000f8e18ff */
[C---:B------:R-:W-:Y:S01]  /*1e30*/  FFMA.FTZ R92, R109.reuse, R92, R102 ;  /* 0x0000005c6d5c7223 */ /* 0x040fe20000010066 */
[----:B------:R-:W-:Y:S01]  /*1e40*/  FMUL.FTZ R118, R109, R110 ;  /* 0x0000006e6d767220 */ /* 0x000fe20000410000 */
[----:B------:R-:W-:Y:S01]  /*1e50*/  ISETP.NE.AND P4, PT, R15, 0x1f, PT ;  /* 0x0000001f0f00780c */ /* 0x000fe20003f85270 */
[----:B------:R-:W-:Y:S01]  /*1e60*/  BSSY.RECONVERGENT B0, `(.L_x_9713) ;  /* 0x0000087000007945 */ /* 0x000fe20003800200 */
[C---:B------:R-:W-:Y:S01]  /*1e70*/  FFMA.FTZ R113, R114.reuse, R92, R103 ;  /* 0x0000005c72717223 */ /* 0x040fe20000010067 */
[----:B------:R-:W-:Y:S01]  /*1e80*/  FFMA.FTZ R92, R114, R96, R115 ;  /* 0x00000060725c7223 */ /* 0x000fe20000010073 */
[----:B------:R-:W-:-:S03]  /*1e90*/  FMUL.FTZ R118, R111, R118 ;  /* 0x000000766f767220 */ /* 0x000fc60000410000 */
[----:B------:R-:W1:Y:S01]  /*1ea0*/  SHFL.UP PT, R110, R113, 0x1, RZ ;  /* 0x04200000716e7989 */ /* 0x000e6200000e00ff */
[----:B------:R-:W-:Y:S01]  /*1eb0*/  FFMA.FTZ R112, R109, R92, R107 ;  /* 0x0000005c6d707223 */ /* 0x000fe2000001006b */
[----:B------:R-:W-:Y:S02]  /*1ec0*/  FMUL.FTZ R92, R93, R111 ;  /* 0x0000006f5d5c7220 */ /* 0x000fe40000410000 */
[----:B------:R-:W3:Y:S01]  /*1ed0*/  SHFL.DOWN PT, R117, R118, 0x1, 0x1f ;  /* 0x08201f0076757f89 */ /* 0x000ee200000e0000 */
[----:B------:R-:W-:Y:S01]  /*1ee0*/  FFMA.FTZ R112, R111, R112, R108 ;  /* 0x000000706f707223 */ /* 0x000fe2000001006c */
[----:B--2---:R-:W-:-:S04]  /*1ef0*/  FMUL.FTZ R49, R109, R92 ;  /* 0x0000005c6d317220 */ /* 0x004fc80000410000 */
[----:B------:R-:W-:Y:S01]  /*1f00*/  FMUL.FTZ R92, R114, R49 ;  /* 0x00000031725c7220 */ /* 0x000fe20000410000 */
[----:B------:R-:W2:Y:S01]  /*1f10*/  SHFL.DOWN PT, R116, R112, 0x1, 0x1f ;  /* 0x08201f0070747f89 */ /* 0x000ea200000e0000 */
[----:B------:R-:W-:-:S03]  /*1f20*/  MOV R119, R112 ;  /* 0x0000007000777202 */ /* 0x000fc60000000f00 */
[----:B------:R-:W5:Y:S01]  /*1f30*/  SHFL.UP PT, R49, R92, 0x1, RZ ;  /* 0x042000005c317989 */ /* 0x000f6200000e00ff */
[----:B-1----:R-:W-:-:S05]  /*1f40*/  FFMA.FTZ R110, R92, R110, R113 ;  /* 0x0000006e5c6e7223 */ /* 0x002fca0000010071 */
[----:B------:R-:W-:Y:S01]  /*1f50*/  FSEL R113, R113, R110, !P1 ;  /* 0x0000006e71717208 */ /* 0x000fe20004800000 */
[----:B---3--:R-:W-:-:S04]  /*1f60*/  @P4 FMUL.FTZ R110, R117, R118 ;  /* 0x00000076756e4220 */ /* 0x008fc80000410000 */
[----:B------:R-:W1:Y:S01]  /*1f70*/  SHFL.UP PT, R48, R113, 0x2, RZ ;  /* 0x0440000071307989 */ /* 0x000e6200000e00ff */
[----:B--2---:R-:W-:Y:S01]  /*1f80*/  @P4 FFMA.FTZ R119, R118, R116, R119 ;  /* 0x0000007476774223 */ /* 0x004fe20000010077 */
[----:B------:R-:W-:Y:S02]  /*1f90*/  @P4 MOV R118, R110 ;  /* 0x0000006e00764202 */ /* 0x000fe40000000f00 */
[----:B------:R-:W-:Y:S01]  /*1fa0*/  ISETP.GT.U32.AND P4, PT, R15, 0x1d, PT ;  /* 0x0000001d0f00780c */ /* 0x000fe20003f84070 */
[----:B-----5:R-:W-:Y:S01]  /*1fb0*/  @P1 FMUL.FTZ R92, R92, R49 ;  /* 0x000000315c5c1220 */ /* 0x020fe20000410000 */
[----:B------:R-:W2:Y:S01]  /*1fc0*/  SHFL.DOWN PT, R112, R119, 0x2, 0x1f ;  /* 0x08401f0077707f89 */ /* 0x000ea200000e0000 */
[----:B------:R-:W-:-:S03]  /*1fd0*/  ISETP.GE.AND P1, PT, R54, 0x2, PT ;  /* 0x000000023600780c */ /* 0x000fc60003f26270 */
[----:B------:R-:W3:Y:S04]  /*1fe0*/  SHFL.DOWN PT, R121, R118, 0x2, 0x1f ;  /* 0x08401f0076797f89 */ /* 0x000ee800000e0000 */
[----:B------:R-:W5:Y:S01]  /*1ff0*/  SHFL.UP PT, R49, R92, 0x2, RZ ;  /* 0x044000005c317989 */ /* 0x000f6200000e00ff */
[----:B-1----:R-:W-:-:S05]  /*2000*/  FFMA.FTZ R48, R92, R48, R113 ;  /* 0x000000305c307223 */ /* 0x002fca0000010071 */
[----:B------:R-:W-:Y:S01]  /*2010*/  FSEL R117, R113, R48, !P1 ;  /* 0x0000003071757208 */ /* 0x000fe20004800000 */
[----:B--2---:R-:W-:-:S04]  /*2020*/  @!P4 FFMA.FTZ R119, R118, R112, R119 ;  /* 0x000000707677c223 */ /* 0x004fc80000010077 */
[----:B------:R-:W1:Y:S01]  /*2030*/  SHFL.UP PT, R48, R117, 0x4, RZ ;  /* 0x0480000075307989 */ /* 0x000e6200000e00ff */
[----:B---3--:R-:W-:Y:S01]  /*2040*/  @!P4 FMUL.FTZ R110, R118, R121 ;  /* 0x00000079766ec220 */ /* 0x008fe20000410000 */
[----:B-----5:R-:W-:Y:S02]  /*2050*/  @P1 FMUL.FTZ R92, R92, R49 ;  /* 0x000000315c5c1220 */ /* 0x020fe40000410000 */
[----:B------:R-:W2:Y:S02]  /*2060*/  SHFL.DOWN PT, R112, R119, 0x4, 0x1f ;  /* 0x08801f0077707f89 */ /* 0x000ea400000e0000 */
[----:B------:R-:W-:Y:S02]  /*2070*/  @!P4 MOV R118, R110 ;  /* 0x0000006e0076c202 */ /* 0x000fe40000000f00 */
[----:B------:R-:W-:Y:S01]  /*2080*/  ISETP.GE.AND P1, PT, R54, 0x4, PT ;  /* 0x000000043600780c */ /* 0x000fe20003f26270 */
[----:B------:R-:W3:Y:S01]  /*2090*/  SHFL.UP PT, R49, R92, 0x4, RZ ;  /* 0x048000005c317989 */ /* 0x000ee200000e00ff */
[----:B------:R-:W-:-:S03]  /*20a0*/  ISETP.GT.U32.AND P4, PT, R15, 0x1b, PT ;  /* 0x0000001b0f00780c */ /* 0x000fc60003f84070 */
[----:B------:R-:W5:Y:S01]  /*20b0*/  SHFL.DOWN PT, R121, R118, 0x4, 0x1f ;  /* 0x08801f0076797f89 */ /* 0x000f6200000e0000 */
[----:B-1----:R-:W-:-:S05]  /*20c0*/  FFMA.FTZ R48, R92, R48, R117 ;  /* 0x000000305c307223 */ /* 0x002fca0000010075 */
[----:B------:R-:W-:-:S04]  /*20d0*/  FSEL R113, R117, R48, !P1 ;  /* 0x0000003075717208 */ /* 0x000fc80004800000 */
[----:B--2---:R-:W-:Y:S01]  /*20e0*/  @!P4 FFMA.FTZ R119, R118, R112, R119 ;  /* 0x000000707677c223 */ /* 0x004fe20000010077 */
[----:B---3--:R-:W-:Y:S01]  /*20f0*/  @P1 FMUL.FTZ R92, R92, R49 ;  /* 0x000000315c5c1220 */ /* 0x008fe20000410000 */
[----:B------:R-:W1:Y:S01]  /*2100*/  SHFL.UP PT, R48, R113, 0x8, RZ ;  /* 0x0500000071307989 */ /* 0x000e6200000e00ff */
[----:B------:R-:W-:Y:S01]  /*2110*/  ISETP.GE.AND P1, PT, R54, 0x8, PT ;  /* 0x000000083600780c */ /* 0x000fe20003f26270 */
[----:B-----5:R-:W-:Y:S02]  /*2120*/  @!P4 FMUL.FTZ R110, R118, R121 ;  /* 0x00000079766ec220 */ /* 0x020fe40000410000 */
[----:B------:R-:W2:Y:S02]  /*2130*/  SHFL.UP PT, R49, R92, 0x8, RZ ;  /* 0x050000005c317989 */ /* 0x000ea400000e00ff */
[----:B------:R-:W-:Y:S02]  /*2140*/  @!P4 IMAD.MOV.U32 R118, RZ, RZ, R110 ;  /* 0x000000ffff76c224 */ /* 0x000fe400078e006e */
[----:B------:R-:W3:Y:S01]  /*2150*/  SHFL.DOWN PT, R112, R119, 0x8, 0x1f ;  /* 0x09001f0077707f89 */ /* 0x000ee200000e0000 */
[----:B------:R-:W-:-:S03]  /*2160*/  ISETP.GT.U32.AND P4, PT, R15, 0x17, PT ;  /* 0x000000170f00780c */ /* 0x000fc60003f84070 */
[----:B------:R-:W5:Y:S01]  /*2170*/  SHFL.DOWN PT, R121, R118, 0x8, 0x1f ;  /* 0x09001f0076797f89 */ /* 0x000f6200000e0000 */
[C---:B-1----:R-:W-:Y:S01]  /*2180*/  FFMA.FTZ R48, R92.reuse, R48, R113 ;  /* 0x000000305c307223 */ /* 0x042fe20000010071 */
[----:B--2---:R-:W-:-:S04]  /*2190*/  @P1 FMUL.FTZ R92, R92, R49 ;  /* 0x000000315c5c1220 */ /* 0x004fc80000410000 */
[----:B------:R-:W-:Y:S02]  /*21a0*/  FSEL R117, R113, R48, !P1 ;  /* 0x0000003071757208 */ /* 0x000fe40004800000 */
[----:B------:R-:W-:Y:S02]  /*21b0*/  ISETP.GE.AND P1, PT, R17, UR10, PT ;  /* 0x0000000a11007c0c */ /* 0x000fe4000bf26270 */
[C---:B---3--:R-:W-:Y:S01]  /*21c0*/  @!P4 FFMA.FTZ R119, R118.reuse, R112, R119 ;  /* 0x000000707677c223 */ /* 0x048fe20000010077 */
[----:B------:R-:W-:Y:S01]  /*21d0*/  SHFL.UP PT, R113, R92, 0x10, RZ ;  /* 0x060000005c717989 */ /* 0x000fe200000e00ff */
[----:B------:R-:W-:Y:S01]  /*21e0*/  MOV R49, RZ ;  /* 0x000000ff00317202 */ /* 0x000fe20000000f00 */
[----:B-----5:R-:W-:Y:S02]  /*21f0*/  @!P4 FMUL.FTZ R48, R118, R121 ;  /* 0x000000797630c220 */ /* 0x020fe40000410000 */
[----:B------:R-:W1:Y:S01]  /*2200*/  SHFL.UP PT, R110, R117, 0x10, RZ ;  /* 0x06000000756e7989 */ /* 0x000e6200000e00ff */
[----:B------:R-:W-:-:S02]  /*2210*/  ISETP.NE.OR P1, PT, R68, RZ, P1 ;  /* 0x000000ff4400720c */ /* 0x000fc40000f25670 */
[----:B------:R-:W-:Y:S01]  /*2220*/  @!P4 MOV R118, R48 ;  /* 0x000000300076c202 */ /* 0x000fe20000000f00 */
[----:B------:R-:W-:Y:S01]  /*2230*/  HFMA2 R48, -RZ, RZ, 1.875, 0 ;  /* 0x3f800000ff307431 */ /* 0x000fe200000001ff */
[----:B------:R-:W-:Y:S01]  /*2240*/  ISETP.GE.AND P4, PT, R54, 0x10, PT ;  /* 0x000000103600780c */ /* 0x000fe20003f86270 */
[----:B------:R-:W2:Y:S04]  /*2250*/  SHFL.DOWN PT, R120, R119, 0x10, 0x1f ;  /* 0x0a001f0077787f89 */ /* 0x000ea800000e0000 */
[----:B------:R-:W3:Y:S04]  /*2260*/  SHFL.DOWN PT, R121, R118, 0x10, 0x1f ;  /* 0x0a001f0076797f89 */ /* 0x000ee800000e0000 */
[----:B------:R-:W5:Y:S01]  /*2270*/  @!P1 LDS.64 R48, [UR7+0xec8] ;  /* 0x000ec807ff309984 */ /* 0x000f620008000a00 */
[----:B------:R-:W-:Y:S01]  /*2280*/  ISETP.GT.U32.AND P1, PT, R15, 0xf, PT ;  /* 0x0000000f0f00780c */ /* 0x000fe20003f24070 */
[----:B-1----:R-:W-:-:S02]  /*2290*/  FFMA.FTZ R110, R92, R110, R117 ;  /* 0x0000006e5c6e7223 */ /* 0x002fc40000010075 */
[----:B------:R-:W-:-:S03]  /*22a0*/  @P4 FMUL.FTZ R92, R92, R113 ;  /* 0x000000715c5c4220 */ /* 0x000fc60000410000 */
[----:B------:R-:W-:-:S03]  /*22b0*/  FSEL R110, R117, R110, !P4 ;  /* 0x0000006e756e7208 */ /* 0x000fc60006000000 */
[----:B------:R-:W-:Y:S04]  /*22c0*/  SHFL.UP PT, R92, R92, 0x1, RZ ;  /* 0x042000005c5c7989 */ /* 0x000fe800000e00ff */
[C---:B--2---:R-:W-:Y:S01]  /*22d0*/  @!P1 FFMA.FTZ R119, R118.reuse, R120, R119 ;  /* 0x0000007876779223 */ /* 0x044fe20000010077 */
[----:B------:R-:W-:Y:S01]  /*22e0*/  SHFL.UP PT, R113, R110, 0x1, RZ ;  /* 0x042000006e717989 */ /* 0x000fe200000e00ff */
[----:B---3--:R-:W-:-:S03]  /*22f0*/  @!P1 FMUL.FTZ R116, R118, R121 ;  /* 0x0000007976749220 */ /* 0x008fc60000410000 */
[----:B------:R-:W-:Y:S02]  /*2300*/  SHFL.IDX PT, R123, R119, RZ, 0x1f ;  /* 0x00001fff777b7589 */ /* 0x000fe400000e0000 */
[----:B------:R-:W-:Y:S02]  /*2310*/  @!P1 MOV R118, R116 ;  /* 0x0000007400769202 */ /* 0x000fe40000000f00 */
[----:B------:R-:W-:Y:S01]  /*2320*/  ISETP.NE.AND P1, PT, R68, RZ, PT ;  /* 0x000000ff4400720c */ /* 0x000fe20003f25270 */
[----:B------:R-:W-:Y:S04]  /*2330*/  SHFL.DOWN PT, R120, R119, 0x1, 0x1f ;  /* 0x08201f0077787f89 */ /* 0x000fe800000e0000 */
[----:B------:R-:W-:Y:S04]  /*2340*/  SHFL.IDX PT, R116, R118, RZ, 0x1f ;  /* 0x00001fff76747589 */ /* 0x000fe800000e0000 */
[----:B------:R-:W-:Y:S04]  /*2350*/  SHFL.DOWN PT, R121, R118, 0x1, 0x1f ;  /* 0x08201f0076797f89 */ /* 0x000fe800000e0000 */
[----:B-----5:R-:W-:Y:S04]  /*2360*/  SHFL.IDX PT, R117, R49, RZ, 0x1f ;  /* 0x00001fff31757589 */ /* 0x020fe800000e0000 */
[----:B----4-:R-:W1:Y:S02]  /*2370*/  SHFL.IDX PT, R112, R50, RZ, 0x1f ;  /* 0x00001fff32707589 */ /* 0x010e6400000e0000 */
[----:B-1----:R-:W-:Y:S01]  /*2380*/  @P3 FFMA.FTZ R112, R92, R112, R113 ;  /* 0x000000705c703223 */ /* 0x002fe20000010071 */
[----:B------:R-:W-:Y:S01]  /*2390*/  FMUL.FTZ R92, R116, R48 ;  /* 0x00000030745c7220 */ /* 0x000fe20000410000 */
[----:B------:R-:W-:-:S02]  /*23a0*/  ISETP.NE.AND P3, PT, R68, 0x1f, PT ;  /* 0x0000001f4400780c */ /* 0x000fc40003f65270 */
[----:B------:R-:W-:Y:S01]  /*23b0*/  FFMA.FTZ R112, R93, R112, R100 ;  /* 0x000000705d707223 */ /* 0x000fe20000010064 */
[----:B------:R-:W-:-:S03]  /*23c0*/  FFMA.FTZ R93, R116, R49, R123 ;  /* 0x00000031745d7223 */ /* 0x000fc6000001007b */
[-C--:B------:R-:W-:Y:S01]  /*23d0*/  FFMA.FTZ R110, R111, R112.reuse, R101 ;  /* 0x000000706f6e7223 */ /* 0x080fe20000010065 */
[----:B------:R-:W-:Y:S01]  /*23e0*/  FMUL.FTZ R49, R51, R112 ;  /* 0x0000007033317220 */ /* 0x000fe20000410000 */
[----:B------:R1:W-:Y:S02]  /*23f0*/  @!P1 STS.64 [UR7+0xec8], R92 ;  /* 0x000ec85cff009988 */ /* 0x0003e40008000a07 */
[-C--:B------:R-:W-:Y:S01]  /*2400*/  FFMA.FTZ R113, R109, R110.reuse, R102 ;  /* 0x0000006e6d717223 */ /* 0x080fe20000010066 */
[----:B------:R-:W-:Y:S01]  /*2410*/  FMUL.FTZ R50, R51, R110 ;  /* 0x0000006e33327220 */ /* 0x000fe20000410000 */
[----:B------:R-:W-:Y:S01]  /*2420*/  FMUL.FTZ R48, R4, R49 ;  /* 0x0000003104307220 */ /* 0x000fe20000410000 */
[----:B------:R-:W-:Y:S01]  /*2430*/  @P3 FFMA.FTZ R117, R121, R117, R120 ;  /* 0x0000007579753223 */ /* 0x000fe20000010078 */
[-C--:B------:R-:W-:Y:S01]  /*2440*/  FFMA.FTZ R116, R114, R113.reuse, R103 ;  /* 0x0000007172747223 */ /* 0x080fe20000010067 */
[----:B------:R-:W-:Y:S01]  /*2450*/  FMUL.FTZ R119, R51, R113 ;  /* 0x0000007133777220 */ /* 0x000fe20000410000 */
[----:B------:R-:W-:Y:S01]  /*2460*/  FMUL.FTZ R49, R5, R50 ;  /* 0x0000003205317220 */ /* 0x000fe20000410000 */
[----:B------:R-:W-:Y:S01]  /*2470*/  FFMA.FTZ R117, R117, R97, R96 ;  /* 0x0000006175757223 */ /* 0x000fe20000010060 */
[----:B------:R-:W-:Y:S01]  /*2480*/  FMUL.FTZ R118, R51, R116 ;  /* 0x0000007433767220 */ /* 0x000fe20000410000 */
[----:B------:R-:W-:Y:S01]  /*2490*/  FMUL.FTZ R50, R6, R119 ;  /* 0x0000007706327220 */ /* 0x000fe20000410000 */
[----:B------:R-:W-:-:S04]  /*24a0*/  IMAD.WIDE.U32 R96, R88, UR4, R90 ;  /* 0x0000000458607c25 */ /* 0x000fc8000f8e005a */
[----:B------:R-:W-:Y:S01]  /*24b0*/  FFMA.FTZ R114, R114, R117, R115 ;  /* 0x0000007572727223 */ /* 0x000fe20000010073 */
[----:B------:R-:W-:Y:S01]  /*24c0*/  FMUL.FTZ R51, R7, R118 ;  /* 0x0000007607337220 */ /* 0x000fe20000410000 */
[----:B------:R-:W-:Y:S01]  /*24d0*/  FMUL.FTZ R115, R44, R112 ;  /* 0x000000702c737220 */ /* 0x000fe20000410000 */
[----:B------:R-:W-:Y:S01]  /*24e0*/  IMAD R121, R89, UR4, R97 ;  /* 0x0000000459797c24 */ /* 0x000fe2000f8e0261 */
[C---:B------:R-:W-:Y:S01]  /*24f0*/  LEA R44, P3, R96.reuse, UR8, 0x2 ;  /* 0x00000008602c7c11 */ /* 0x040fe2000f8610ff */
[----:B------:R-:W-:Y:S01]  /*2500*/  FMUL.FTZ R97, R45, R110 ;  /* 0x0000006e2d617220 */ /* 0x000fe20000410000 */
[----:B------:R2:W-:Y:S01]  /*2510*/  STS.128 [R18+0x210], R48 ;  /* 0x0002103012007388 */ /* 0x0005e20000000c00 */
[----:B------:R-:W-:Y:S01]  /*2520*/  FFMA.FTZ R107, R109, R114, R107 ;  /* 0x000000726d6b7223 */ /* 0x000fe2000001006b */
[----:B------:R-:W-:Y:S01]  /*2530*/  LEA.HI.X R45, R96, UR9, R121, 0x2, P3 ;  /* 0x00000009602d7c11 */ /* 0x000fe200098f1479 */
[----:B-1----:R-:W-:Y:S01]  /*2540*/  FFMA.FTZ R92, R4, R115, RZ ;  /* 0x00000073045c7223 */ /* 0x002fe200000100ff */
[----:B------:R-:W-:Y:S01]  /*2550*/  BAR.SYNC.DEFER_BLOCKING 0x0 ;  /* 0x0000000000007b1d */ /* 0x000fe20000010000 */
[----:B------:R-:W-:Y:S01]  /*2560*/  FFMA.FTZ R111, R111, R107, R108 ;  /* 0x0000006b6f6f7223 */ /* 0x000fe2000001006c */
[----:B------:R-:W-:Y:S01]  /*2570*/  FMUL.FTZ R46, R46, R113 ;  /* 0x000000712e2e7220 */ /* 0x000fe20000410000 */
[----:B------:R-:W-:Y:S01]  /*2580*/  FFMA.FTZ R97, R5, R97, R92 ;  /* 0x0000006105617223 */ /* 0x000fe2000001005c */
[----:B------:R-:W-:Y:S01]  /*2590*/  FADD.FTZ R112, -R100, R112 ;  /* 0x0000007064707221 */ /* 0x000fe20000010100 */
[----:B------:R-:W-:Y:S01]  /*25a0*/  FMUL.FTZ R47, R47, R116 ;  /* 0x000000742f2f7220 */ /* 0x000fe20000410000 */
[----:B------:R-:W-:Y:S01]  /*25b0*/  FADD.FTZ R92, -R102, R113 ;  /* 0x00000071665c7221 */ /* 0x000fe20000010100 */
[----:B--2---:R-:W-:Y:S01]  /*25c0*/  IADD3 R48, PT, PT, -R98, UR11, RZ ;  /* 0x0000000b62307c10 */ /* 0x004fe2000fffe1ff */
[----:B------:R-:W-:Y:S01]  /*25d0*/  FMUL.FTZ R49, R111, R95 ;  /* 0x0000005f6f317220 */ /* 0x000fe20000410000 */
[----:B------:R-:W-:-:S02]  /*25e0*/  FADD.FTZ R51, -R101, R110 ;  /* 0x0000006e65337221 */ /* 0x000fc40000010100 */
[C---:B------:R-:W-:Y:S01]  /*25f0*/  ISETP.GE.AND P3, PT, R48.reuse, 0x1, PT ;  /* 0x000000013000780c */ /* 0x040fe20003f66270 */
[----:B------:R-:W-:Y:S01]  /*2600*/  FFMA.FTZ R93, R49, R112, RZ ;  /* 0x00000070315d7223 */ /* 0x000fe200000100ff */
[C---:B------:R-:W-:Y:S02]  /*2610*/  ISETP.GE.AND P4, PT, R48.reuse, 0x21, PT ;  /* 0x000000213000780c */ /* 0x040fe40003f86270 */
        /* <DEDUP_REMOVED lines=11> */
.L_x_9714:
[----:B------:R-:W-:Y:S05]  /*26d0*/  BSYNC.RECONVERGENT B0 ;  /* 0x0000000000007941 */ /* 0x000fea0003800200 */
.L_x_9713:
[----:B------:R-:W-:Y:S04]  /*26e0*/  BSSY.RECONVERGENT B0, `(.L_x_9715) ;  /* 0x0000003000007945 */ /* 0x000fe80003800200 */
[----:B------:R-:W-:Y:S05]  /*26f0*/  @!P4 BRA `(.L_x_9716) ;  /* 0x000000000004c947 */ /* 0x000fea0003800000 */
[----:B--2---:R4:W-:Y:S02]  /*2700*/  REDG.E.ADD.F32.FTZ.RN.STRONG.GPU desc[UR16][R44.64+0x80], R119 ;  /* 0x000080772c0079a6 */ /* 0x0049e4000c12f310 */
.L_x_9716:
[----:B------:R-:W-:Y:S05]  /*2710*/  BSYNC.RECONVERGENT B0 ;  /* 0x0000000000007941 */ /* 0x000fea0003800200 */
.L_x_9715:
[----:B------:R0:W0:Y:S01]  /*2720*/  LDS R109, [R11+0x100] ;  /* 0x000100000b6d7984 */ /* 0x0000220000000800 */
[----:B------:R-:W-:Y:S01]  /*2730*/  BSSY.RECONVERGENT B0, `(.L_x_9717) ;  /* 0x0000006000007945 */ /* 0x000fe20003800200 */
[----:B------:R-:W-:Y:S01]  /*2740*/  FMUL.FTZ R50, R117, R58 ;  /* 0x0000003a75327220 */ /* 0x000fe20000410000 */
[----:B------:R-:W-:Y:S01]  /*2750*/  FADD.FTZ R97, -R103, R116 ;  /* 0x0000007467617221 */ /* 0x000fe20000010100 */
[----:B---3--:R-:W-:Y:S01]  /*2760*/  FFMA.FTZ R93, R47, R92, R96 ;  /* 0x0000005c2f5d7223 */ /* 0x008fe20000010060 */
[----:B------:R-:W-:Y:S06]  /*2770*/  @!P5 BRA `(.L_x_9718) ;  /* 0x000000000004d947 */ /* 0x000fec0003800000 */
[----:B0-----:R3:W-:Y:S02]  /*2780*/  REDG.E.ADD.F32.FTZ.RN.STRONG.GPU desc[UR16][R44.64+0x100], R109 ;  /* 0x0001006d2c0079a6 */ /* 0x0017e4000c12f310 */
.L_x_9718:
[----:B------:R-:W-:Y:S05]  /*2790*/  BSYNC.RECONVERGENT B0 ;  /* 0x0000000000007941 */ /* 0x000fea0003800200 */
.L_x_9717:
[----:B0--3--:R0:W3:Y:S01]  /*27a0*/  LDS R109, [R11+0x180] ;  /* 0x000180000b6d7984 */ /* 0x0090e20000000800 */
[----:B------:R-:W-:Y:S01]  /*27b0*/  BSSY.RECONVERGENT B0, `(.L_x_9719) ;  /* 0x0000004000007945 */ /* 0x000fe20003800200 */
[----:B------:R-:W-:-:S03]  /*27c0*/  FFMA.FTZ R93, R50, R97, R93 ;  /* 0x00000061325d7223 */ /* 0x000fc6000001005d */
[----:B------:R-:W-:Y:S05]  /*27d0*/  @!P6 BRA `(.L_x_9720) ;  /* 0x000000000004e947 */ /* 0x000fea0003800000 */
[----:B---3--:R3:W-:Y:S02]  /*27e0*/  REDG.E.ADD.F32.FTZ.RN.STRONG.GPU desc[UR16][R44.64+0x180], R109 ;  /* 0x0001806d2c0079a6 */ /* 0x0087e4000c12f310 */
.L_x_9720:
[----:B------:R-:W-:Y:S05]  /*27f0*/  BSYNC.RECONVERGENT B0 ;  /* 0x0000000000007941 */ /* 0x000fea0003800200 */
.L_x_9719:
        /* <DEDUP_REMOVED lines=60> */
.L_x_9722:
[----:B------:R-:W-:Y:S05]  /*2bc0*/  BSYNC.RECONVERGENT B0 ;  /* 0x0000000000007941 */ /* 0x000fea0003800200 */
.L_x_9721:
[----:B------:R-:W-:-:S04]  /*2bd0*/  UIADD3 UR4, UPT, UPT, UR4, 0x1, URZ ;  /* 0x0000000104047890 */ /* 0x000fc8000fffe0ff */
[----:B------:R-:W-:-:S09]  /*2be0*/  UISETP.GE.AND UP0, UPT, UR4, UR12, UPT ;  /* 0x0000000c0400728c */ /* 0x000fd2000bf06270 */
[----:B------:R-:W-:Y:S05]  /*2bf0*/  BRA.U !UP0, `(.L_x_9723) ;  /* 0xffffffed083c7547 */ /* 0x000fea000b83ffff */
.L_x_9709:
[----:B------:R-:W-:Y:S01]  /*2c00*/  BAR.SYNC.DEFER_BLOCKING 0x0 ;  /* 0x0000000000007b1d */ /* 0x000fe20000010000 */
[-C--:B------:R-:W-:Y:S01]  /*2c10*/  ISETP.GE.AND P0, PT, R16, R3.reuse, PT ;  /* 0x000000031000720c */ /* 0x080fe20003f06270 */
[----:B------:R-:W-:Y:S01]  /*2c20*/  HFMA2 R33, -RZ, RZ, 0, 0 ;  /* 0x00000000ff217431 */ /* 0x000fe200000001ff */
[-C--:B------:R-:W-:Y:S01]  /*2c30*/  ISETP.GE.AND P1, PT, R14, R3.reuse, PT ;  /* 0x000000030e00720c */ /* 0x080fe20003f26270 */
[----:B---3--:R-:W-:Y:S01]  /*2c40*/  HFMA2 R45, -RZ, RZ, 0, 0 ;  /* 0x00000000ff2d7431 */ /* 0x008fe200000001ff */
[----:B------:R-:W-:-:S03]  /*2c50*/  ISETP.GE.AND P2, PT, R12, R3, PT ;  /* 0x000000030c00720c */ /* 0x000fc60003f46270 */
[----:B0---4-:R-:W0:Y:S01]  /*2c60*/  LDC.64 R48, c[0x0][0x4f8] ;  /* 0x00013e00ff307b82 */ /* 0x011e220000000a00 */
[----:B------:R-:W-:Y:S01]  /*2c70*/  ISETP.GE.AND P3, PT, R10, R3, PT ;  /* 0x000000030a00720c */ /* 0x000fe20003f66270 */
[----:B------:R-:W3:Y:S01]  /*2c80*/  LDCU.64 UR8, c[0x0][0x500] ;  /* 0x0000a000ff0877ac */ /* 0x000ee20008000a00 */
[----:B------:R-:W-:Y:S02]  /*2c90*/  MOV R35, RZ ;  /* 0x000000ff00237202 */ /* 0x000fe40000000f00 */
[----:B------:R-:W-:Y:S01]  /*2ca0*/  MOV R47, RZ ;  /* 0x000000ff002f7202 */ /* 0x000fe20000000f00 */
[----:B------:R-:W4:Y:S01]  /*2cb0*/  LDCU.64 UR10, c[0x0][0x550] ;  /* 0x0000aa00ff0a77ac */ /* 0x000f220008000a00 */
[----:B------:R-:W5:Y:S04]  /*2cc0*/  @!P0 LDG.E R33, desc[UR16][R76.64] ;  /* 0x000000104c218981 */ /* 0x000f68000c1e1900 */
[----:B------:R-:W2:Y:S04]  /*2cd0*/  @!P1 LDG.E R35, desc[UR16][R76.64+0x80] ;  /* 0x000080104c239981 */ /* 0x000ea8000c1e1900 */
[----:B------:R-:W3:Y:S04]  /*2ce0*/  @!P2 LDG.E R45, desc[UR16][R76.64+0x100] ;  /* 0x000100104c2da981 */ /* 0x000ee8000c1e1900 */
[----:B------:R-:W4:Y:S01]  /*2cf0*/  @!P3 LDG.E R47, desc[UR16][R76.64+0x180] ;  /* 0x000180104c2fb981 */ /* 0x000f22000c1e1900 */
[----:B------:R-:W-:-:S02]  /*2d00*/  ISETP.NE.AND P0, PT, R68, RZ, PT ;  /* 0x000000ff4400720c */ /* 0x000fc40003f05270 */
[----:B------:R-:W-:Y:S01]  /*2d10*/  SHF.R.S32.HI R61, RZ, 0x1f, R60 ;  /* 0x0000001fff3d7819 */ /* 0x000fe2000001143c */
[----:B-----5:R-:W-:Y:S04]  /*2d20*/  STS [R2], R33 ;  /* 0x0000002102007388 */ /* 0x020fe80000000800 */
[----:B--2---:R-:W-:Y:S04]  /*2d30*/  STS [R2+0x80], R35 ;  /* 0x0000802302007388 */ /* 0x004fe80000000800 */
[----:B---3--:R-:W-:Y:S04]  /*2d40*/  STS [R2+0x100], R45 ;  /* 0x0001002d02007388 */ /* 0x008fe80000000800 */
[----:B----4-:R-:W-:Y:S01]  /*2d50*/  STS [R2+0x180], R47 ;  /* 0x0001802f02007388 */ /* 0x010fe20000000800 */
[----:B------:R-:W-:-:S03]  /*2d60*/  NOP ;  /* 0x0000000000007918 */ /* 0x000fc60000000000 */
[----:B------:R-:W2:Y:S01]  /*2d70*/  LDS.128 R4, [R0] ;  /* 0x0000000000047984 */ /* 0x000ea20000000c00 */
[----:B------:R-:W-:Y:S06]  /*2d80*/  BAR.SYNC.DEFER_BLOCKING 0x0 ;  /* 0x0000000000007b1d */ /* 0x000fec0000010000 */
[----:B------:R-:W-:Y:S01]  /*2d90*/  STS.128 [R0], R40 ;  /* 0x0000002800007388 */ /* 0x000fe20000000c00 */
        /* <DEDUP_REMOVED lines=16> */
[----:B------:R-:W-:Y:S01]  /*2ea0*/  @!P4 FMUL.FTZ R32, R5, -1.4426950216293334961 ;  /* 0xbfb8aa3b0520c820 */ /* 0x000fe20000410000 */
[----:B0-----:R-:W-:-:S04]  /*2eb0*/  IMAD.WIDE.U32 R4, R48, UR18, R60 ;  /* 0x0000001230047c25 */ /* 0x001fc8000f8e003c */
[----:B------:R-:W-:Y:S01]  /*2ec0*/  @!P3 FMUL.FTZ R33, R34, -1.4426950216293334961 ;  /* 0xbfb8aa3b2221b820 */ /* 0x000fe20000410000 */
[----:B------:R-:W0:Y:S01]  /*2ed0*/  @!P5 MUFU.EX2 R6, R6 ;  /* 0x000000060006d308 */ /* 0x000e220000000800 */
[----:B------:R-:W-:-:S03]  /*2ee0*/  IMAD R5, R49, UR18, R5 ;  /* 0x0000001231057c24 */ /* 0x000fc6000f8e0205 */
[----:B------:R-:W2:Y:S01]  /*2ef0*/  @!P4 MUFU.EX2 R32, R32 ;  /* 0x000000200020c308 */ /* 0x000ea20000000800 */
[----:B------:R-:W-:Y:S01]  /*2f00*/  @!P2 FMUL.FTZ R34, R7, -1.4426950216293334961 ;  /* 0xbfb8aa3b0722a820 */ /* 0x000fe20000410000 */
[----:B------:R-:W-:Y:S01]  /*2f10*/  IMAD.WIDE.U32 R4, R52, UR8, R4 ;  /* 0x0000000834047c25 */ /* 0x000fe2000f8e0004 */
[----:B------:R-:W3:Y:S01]  /*2f20*/  LDC.64 R48, c[0x0][0x518] ;  /* 0x00014600ff307b82 */ /* 0x000ee20000000a00 */
[----:B------:R-:W4:Y:S04]  /*2f30*/  @!P3 MUFU.EX2 R33, R33 ;  /* 0x000000210021b308 */ /* 0x000f280000000800 */
[----:B------:R-:W5:Y:S01]  /*2f40*/  @!P2 MUFU.EX2 R34, R34 ;  /* 0x000000220022a308 */ /* 0x000f620000000800 */
[----:B0-----:R-:W-:Y:S01]  /*2f50*/  @!P5 FADD.FTZ R7, R6, 1 ;  /* 0x3f8000000607d421 */ /* 0x001fe20000010000 */
[----:B------:R-:W0:Y:S01]  /*2f60*/  LDS R43, [UR6+0x200] ;  /* 0x00020006ff2b7984 */ /* 0x000e220008000800 */
[----:B--2---:R-:W-:Y:S01]  /*2f70*/  @!P4 FADD.FTZ R6, R32, 1 ;  /* 0x3f8000002006c421 */ /* 0x004fe20000010000 */
[----:B------:R-:W-:-:S03]  /*2f80*/  IMAD R32, R52, UR9, R5 ;  /* 0x0000000934207c24 */ /* 0x000fc6000f8e0205 */
[----:B------:R-:W2:Y:S01]  /*2f90*/  @!P5 MUFU.RCP R7, R7 ;  /* 0x000000070007d308 */ /* 0x000ea20000001000 */
[----:B------:R-:W-:Y:S01]  /*2fa0*/  IADD3 R5, P1, PT, R16, R4, RZ ;  /* 0x0000000410057210 */ /* 0x000fe20007f3e0ff */
[----:B----4-:R-:W-:Y:S01]  /*2fb0*/  @!P3 FADD.FTZ R33, R33, 1 ;  /* 0x3f8000002121b421 */ /* 0x010fe20000010000 */
[----:B------:R-:W4:Y:S03]  /*2fc0*/  LDCU.64 UR8, c[0x0][0x560] ;  /* 0x0000ac00ff0877ac */ /* 0x000f260008000a00 */
[----:B------:R-:W-:Y:S01]  /*2fd0*/  IMAD.X R32, RZ, RZ, R32, P1 ;  /* 0x000000ffff207224 */ /* 0x000fe200008e0620 */
[C---:B------:R-:W-:Y:S01]  /*2fe0*/  LEA R4, P1, R5.reuse, UR10, 0x2 ;  /* 0x0000000a05047c11 */ /* 0x040fe2000f8210ff */
[----:B-----5:R-:W-:Y:S01]  /*2ff0*/  @!P2 FADD.FTZ R34, R34, 1 ;  /* 0x3f8000002222a421 */ /* 0x020fe20000010000 */
[----:B------:R-:W5:Y:S02]  /*3000*/  @!P4 MUFU.RCP R6, R6 ;  /* 0x000000060006c308 */ /* 0x000f640000001000 */
[----:B------:R-:W-:Y:S01]  /*3010*/  LEA.HI.X R5, R5, UR11, R32, 0x2, P1 ;  /* 0x0000000b05057c11 */ /* 0x000fe200088f1420 */
[----:B---3--:R-:W-:-:S04]  /*3020*/  IMAD.WIDE.U32 R60, R48, UR18, R60 ;  /* 0x00000012303c7c25 */ /* 0x008fc8000f8e003c */
[----:B------:R-:W-:Y:S01]  /*3030*/  IMAD R61, R49, UR18, R61 ;  /* 0x00000012313d7c24 */ /* 0x000fe2000f8e023d */
[----:B------:R-:W3:Y:S01]  /*3040*/  @!P3 MUFU.RCP R33, R33 ;  /* 0x000000210021b308 */ /* 0x000ee20000001000 */
[----:B--2---:R-:W-:-:S07]  /*3050*/  @!P5 FMUL.FTZ R36, R36, R7 ;  /* 0x000000072424d220 */ /* 0x004fce0000410000 */
[----:B------:R-:W2:Y:S01]  /*3060*/  @!P2 MUFU.RCP R34, R34 ;  /* 0x000000220022a308 */ /* 0x000ea20000001000 */
[----:B-----5:R-:W-:Y:S01]  /*3070*/  @!P4 FMUL.FTZ R37, R37, R6 ;  /* 0x000000062525c220 */ /* 0x020fe20000410000 */
[----:B0-----:R-:W-:Y:S01]  /*3080*/  ISETP.GE.AND P6, PT, R16, R43, PT ;  /* 0x0000002b1000720c */ /* 0x001fe20003fc6270 */
[----:B---3--:R-:W-:Y:S01]  /*3090*/  @!P3 FMUL.FTZ R38, R38, R33 ;  /* 0x000000212626b220 */ /* 0x008fe20000410000 */
[-C--:B------:R-:W-:Y:S02]  /*30a0*/  ISETP.GE.AND P1, PT, R14, R43.reuse, PT ;  /* 0x0000002b0e00720c */ /* 0x080fe40003f26270 */
[----:B------:R-:W-:Y:S01]  /*30b0*/  ISETP.GE.AND P5, PT, R12, R43, PT ;  /* 0x0000002b0c00720c */ /* 0x000fe20003fa6270 */
[----:B--2---:R-:W-:-:S08]  /*30c0*/  @!P2 FMUL.FTZ R39, R39, R34 ;  /* 0x000000222727a220 */ /* 0x004fd00000410000 */
[----:B------:R-:W-:Y:S01]  /*30d0*/  @!P6 STG.E desc[UR16][R4.64], R35 ;  /* 0x000000230400e986 */ /* 0x000fe2000c101910 */
[----:B------:R-:W-:-:S03]  /*30e0*/  ISETP.GE.AND P6, PT, R10, R43, PT ;  /* 0x0000002b0a00720c */ /* 0x000fc60003fc6270 */
[----:B------:R-:W-:Y:S04]  /*30f0*/  @!P1 STG.E desc[UR16][R4.64+0x80], R45 ;  /* 0x0000802d04009986 */ /* 0x000fe8000c101910 */
[----:B------:R-:W-:Y:S06]  /*3100*/  @!P5 STG.E desc[UR16][R4.64+0x100], R47 ;  /* 0x0001002f0400d986 */ /* 0x000fec000c101910 */
        /* <DEDUP_REMOVED lines=8> */
[----:B------:R-:W-:Y:S01]  /*3190*/  LDS R43, [R2+0x180] ;  /* 0x00018000022b7984 */ /* 0x000fe20000000800 */
[----:B------:R-:W-:-:S03]  /*31a0*/  FADD.FTZ R37, R36, R37 ;  /* 0x0000002524257221 */ /* 0x000fc60000010000 */
[----:B------:R0:W-:Y:S01]  /*31b0*/  @!P0 STS [UR6+0x200], R3 ;  /* 0x00020003ff008988 */ /* 0x0001e20008000806 */
[----:B------:R-:W-:Y:S01]  /*31c0*/  FADD.FTZ R38, R37, R38 ;  /* 0x0000002625267221 */ /* 0x000fe20000010000 */
[----:B------:R-:W-:Y:S03]  /*31d0*/  BAR.SYNC.DEFER_BLOCKING 0x0 ;  /* 0x0000000000007b1d */ /* 0x000fe60000010000 */
[----:B------:R-:W-:-:S03]  /*31e0*/  FADD.FTZ R53, R38, R39 ;  /* 0x0000002726357221 */ /* 0x000fc60000010000 */
[----:B------:R-:W2:Y:S01]  /*31f0*/  LDS R41, [UR6+0x200] ;  /* 0x00020006ff297984 */ /* 0x000ea20008000800 */
[----:B------:R-:W3:Y:S02]  /*3200*/  LDCU.64 UR6, c[0x0][0x520] ;  /* 0x0000a400ff0677ac */ /* 0x000ee40008000a00 */
[----:B---3--:R-:W-:-:S04]  /*3210*/  IMAD.WIDE.U32 R4, R52, UR6, R60 ;  /* 0x0000000634047c25 */ /* 0x008fc8000f8e003c */
[----:B------:R-:W-:Y:S01]  /*3220*/  IMAD R0, R52, UR7, R5 ;  /* 0x0000000734007c24 */ /* 0x000fe2000f8e0205 */
[----:B------:R-:W-:-:S04]  /*3230*/  IADD3 R4, P4, PT, R16, R4, RZ ;  /* 0x0000000410047210 */ /* 0x000fc80007f9e0ff */
[----:B0-----:R-:W-:Y:S02]  /*3240*/  IADD3.X R3, PT, PT, RZ, R0, RZ, P4, !PT ;  /* 0x00000000ff037210 */ /* 0x001fe400027fe4ff */
[----:B----4-:R-:W-:-:S04]  /*3250*/  LEA R2, P4, R4, UR8, 0x2 ;  /* 0x0000000804027c11 */ /* 0x010fc8000f8810ff */
[----:B------:R-:W-:Y:S02]  /*3260*/  LEA.HI.X R3, R4, UR9, R3, 0x2, P4 ;  /* 0x0000000904037c11 */ /* 0x000fe4000a0f1403 */
[----:B------:R-:W-:Y:S02]  /*3270*/  IADD3 R25, P4, PT, R25, -0x200, RZ ;  /* 0xfffffe0019197810 */ /* 0x000fe40007f9e0ff */
[-C--:B--2---:R-:W-:Y:S02]  /*3280*/  ISETP.GE.AND P0, PT, R16, R41.reuse, PT ;  /* 0x000000291000720c */ /* 0x084fe40003f06270 */
        /* <DEDUP_REMOVED lines=17> */
.L_x_9700:
[----:B0-----:R-:W0:Y:S01]  /*33a0*/  LDC.64 R6, c[0x0][0x548] ;  /* 0x00015200ff067b82 */ /* 0x001e220000000a00 */
        /* <DEDUP_REMOVED lines=14> */
[----:B------:R-:W0:Y:S01]  /*3490*/  SHFL.DOWN P1, R3, R0, 0x2, 0x1f ;  /* 0x08401f0000037f89 */ /* 0x000e220000020000 */
[----:B--2---:R-:W-:-:S13]  /*34a0*/  ISETP.NE.AND P3, PT, R4, RZ, PT ;  /* 0x000000ff0400720c */ /* 0x004fda0003f65270 */
[----:B-1----:R-:W1:Y:S01]  /*34b0*/  @!P3 S2R R11, SR_CgaCtaId ;  /* 0x00000000000bb919 */ /* 0x002e620000008800 */
        /* <DEDUP_REMOVED lines=16> */
.L_x_9726:
[----:B------:R-:W-:Y:S05]  /*35c0*/  BSYNC.RECONVERGENT B0 ;  /* 0x0000000000007941 */ /* 0x000fea0003800200 */
.L_x_9725:
        /* <DEDUP_REMOVED lines=26> */
.L_x_9728:
[----:B------:R-:W-:Y:S05]  /*3770*/  BSYNC.RECONVERGENT B0 ;  /* 0x0000000000007941 */ /* 0x000fea0003800200 */
.L_x_9727:
[----:B------:R-:W-:Y:S05]  /*3780*/  @P2 EXIT ;  /* 0x000000000000294d */ /* 0x000fea0003800000 */
[----:B------:R-:W2:Y:S01]  /*3790*/  S2UR UR5, SR_CgaCtaId ;  /* 0x00000000000579c3 */ /* 0x000ea20000008800 */
[----:B------:R-:W-:Y:S01]  /*37a0*/  BSSY.RECONVERGENT B0, `(.L_x_9729) ;  /* 0x000001f000007945 */ /* 0x000fe20003800200 */
[----:B01----:R-:W-:Y:S01]  /*37b0*/  MOV R11, R12 ;  /* 0x0000000c000b7202 */ /* 0x003fe20000000f00 */
[----:B------:R-:W-:Y:S01]  /*37c0*/  UMOV UR4, 0x400 ;  /* 0x0000040000047882 */ /* 0x000fe20000000000 */
[----:B------:R-:W0:Y:S01]  /*37d0*/  LDCU UR6, c[0x0][0x360] ;  /* 0x00006c00ff0677ac */ /* 0x000e220008000800 */
[----:B------:R-:W1:Y:S01]  /*37e0*/  LDCU.64 UR8, c[0x0][0x4b0] ;  /* 0x00009600ff0877ac */ /* 0x000e620008000a00 */
[----:B------:R-:W3:Y:S01]  /*37f0*/  LDCU.64 UR10, c[0x0][0x4d0] ;  /* 0x00009a00ff0a77ac */ /* 0x000ee20008000a00 */
[----:B------:R-:W4:Y:S01]  /*3800*/  LDCU.128 UR12, c[0x0][0x530] ;  /* 0x0000a600ff0c77ac */ /* 0x000f220008000c00 */
[----:B0123--:R-:W-:-:S12]  /*3810*/  ULEA UR4, UR5, UR4, 0x18 ;  /* 0x0000000405047291 */ /* 0x00ffd8000f8ec0ff */
.L_x_9730:
[----:B------:R-:W-:Y:S02]  /*3820*/  LEA R0, R11, UR4, 0x2 ;  /* 0x000000040b007c11 */ /* 0x000fe4000f8e10ff */
[----:B------:R-:W-:Y:S02]  /*3830*/  SHF.R.S32.HI R2, RZ, 0x1f, R11 ;  /* 0x0000001fff027819 */ /* 0x000fe4000001140b */
[----:B------:R-:W-:Y:S01]  /*3840*/  MOV R56, R70 ;  /* 0x0000004600387202 */ /* 0x000fe20000000f00 */
[----:B0-----:R-:W0:Y:S01]  /*3850*/  LDS R13, [R0+0x16c8] ;  /* 0x0016c800000d7984 */ /* 0x001e220000000800 */
[----:B------:R-:W-:Y:S01]  /*3860*/  MOV R58, R72 ;  /* 0x00000048003a7202 */ /* 0x000fe20000000f00 */
[C---:B------:R-:W-:Y:S02]  /*3870*/  IMAD R4, R2.reuse, UR8, RZ ;  /* 0x0000000802047c24 */ /* 0x040fe4000f8e02ff */
[----:B------:R-:W1:Y:S01]  /*3880*/  LDS R15, [R0+0x1ac8] ;  /* 0x001ac800000f7984 */ /* 0x000e620000000800 */
[----:B------:R-:W-:-:S02]  /*3890*/  IMAD R8, R2, UR10, RZ ;  /* 0x0000000a02087c24 */ /* 0x000fc4000f8e02ff */
[----:B------:R-:W-:-:S04]  /*38a0*/  IMAD.WIDE.U32 R2, R11, UR8, R56 ;  /* 0x000000080b027c25 */ /* 0x000fc8000f8e0038 */
[C---:B------:R-:W-:Y:S01]  /*38b0*/  IMAD R5, R11.reuse, UR9, R4 ;  /* 0x000000090b057c24 */ /* 0x040fe2000f8e0204 */
[----:B----4-:R-:W-:Y:S01]  /*38c0*/  LEA R4, P0, R2, UR12, 0x2 ;  /* 0x0000000c02047c11 */ /* 0x010fe2000f8010ff */
        /* <DEDUP_REMOVED lines=13> */
.L_x_9729:
[----:B------:R-:W-:Y:S05]  /*39a0*/  EXIT ;  /* 0x000000000000794d */ /* 0x000fea0003800000 */
.L_x_9731:
        /* <DEDUP_REMOVED lines=13> */
.L_x_10543:


//--------------------- .text._Z25selective_scan_bwd_kernelI32Selective_Scan_bwd_kernel_traitsILi32ELi4ELb0ELb0ELb1ELb1ELb1EffEEv12SSMParamsBwd --------------------------
	.section	.text._Z25selective_scan_bwd_kernelI32Selective_Scan_bwd_kernel_traitsILi32ELi4ELb0ELb0ELb1ELb1ELb1EffEEv12SSMParamsBwd,"ax",@progbits
	.align	128
        .global         _Z25selective_scan_bwd_kernelI32Selective_Scan_bwd_kernel_traitsILi32ELi4ELb0ELb0ELb1ELb1ELb1EffEEv12SSMParamsBwd
        .type           _Z25selective_scan_bwd_kernelI32Selective_Scan_bwd_kernel_traitsILi32ELi4ELb0ELb0ELb1ELb1ELb1EffEEv12SSMParamsBwd,@function
        .size           _Z25selective_scan_bwd_kernelI32Selective_Scan_bwd_kernel_traitsILi32ELi4ELb0ELb0ELb1ELb1ELb1EffEEv12SSMParamsBwd,(.L_x_10544 - _Z25selective_scan_bwd_kernelI32Selective_Scan_bwd_kernel_traitsILi32ELi4ELb0ELb0ELb1ELb1ELb1EffEEv12SSMParamsBwd)
        .other          _Z25selective_scan_bwd_kernelI32Selective_Scan_bwd_kernel_traitsILi32ELi4ELb0ELb0ELb1ELb1ELb1EffEEv12SSMParamsBwd,@"STO_CUDA_ENTRY STV_DEFAULT"
_Z25selective_scan_bwd_kernelI32Selective_Scan_bwd_kernel_traitsILi32ELi4ELb0ELb0ELb1ELb1ELb1EffEEv12SSMParamsBwd:
.text._Z25selective_scan_bwd_kernelI32Selective_Scan_bwd_kernel_traitsILi32ELi4ELb0ELb0ELb1ELb1ELb1EffEEv12SSMParamsBwd:
        /* <DEDUP_REMOVED lines=51> */
[----:B------:R-:W-:Y:S02]  /*0330*/  ISETP.GE.U32.AND P1, PT, R5, R12, PT ;  /* 0x0000000c0500720c */ /* 0x000fe40003f26070 */
[----:B------:R-:W-:-:S04]  /*0340*/  MOV R7, UR5 ;  /* 0x0000000500077c02 */ /* 0x000fc80008000f00 */
        /* <DEDUP_REMOVED lines=9> */
[----:B------:R-:W-:Y:S01]  /*03e0*/  IMAD R14, R0, UR11, R7 ;  /* 0x0000000b000e7c24 */ /* 0x000fe2000f8e0207 */
[----:B------:R-:W-:Y:S01]  /*03f0*/  ISETP.GE.AND P3, PT, R10, RZ, PT ;  /* 0x000000ff0a00720c */ /* 0x000fe20003f66270 */
[----:B------:R-:W0:Y:S01]  /*0400*/  LDCU.64 UR10, c[0x0][0x3d0] ;  /* 0x00007a00ff0a77ac */ /* 0x000e220008000a00 */
[----:B------:R-:W-:Y:S01]  /*0410*/  @!P2 IADD3 R3, PT, PT, R3, 0x1, RZ ;  /* 0x000000010303a810 */ /* 0x000fe20007ffe0ff */
[----:B------:R-:W0:Y:S01]  /*0420*/  @P0 LDC.64 R10, c[0x0][0x480] ;  /* 0x00012000ff0a0b82 */ /* 0x000e220000000a00 */
[----:B------:R-:W-:-:S02]  /*0430*/  ISETP.NE.AND P2, PT, R13, RZ, PT ;  /* 0x000000ff0d00720c */ /* 0x000fc40003f45270 */
[----:B------:R-:W-:-:S04]  /*0440*/  @P1 IADD3 R3, PT, PT, R3, 0x1, RZ ;  /* 0x0000000103031810 */ /* 0x000fc80007ffe0ff */
[----:B------:R-:W-:Y:S01]  /*0450*/  MOV R55, R3 ;  /* 0x0000000300377202 */ /* 0x000fe20000000f00 */
[----:B----4-:R-:W-:Y:S01]  /*0460*/  @P0 IMAD R3, R5, UR18, R0 ;  /* 0x0000001205030c24 */ /* 0x010fe2000f8e0200 */
[----:B------:R-:W-:-:S03]  /*0470*/  MOV R8, UR6 ;  /* 0x0000000600087c02 */ /* 0x000fc60008000f00 */
[----:B--2---:R-:W-:Y:S01]  /*0480*/  @P0 IMAD R3, R3, R12, RZ ;  /* 0x0000000c03030224 */ /* 0x004fe200078e02ff */
[----:B------:R-:W-:Y:S01]  /*0490*/  @!P3 IADD3 R55, PT, PT, -R55, RZ, RZ ;  /* 0x000000ff3737b210 */ /* 0x000fe20007ffe1ff */
[----:B-1----:R-:W-:Y:S01]  /*04a0*/  UIMAD.WIDE.U32 UR4, UR18, UR8, URZ ;  /* 0x00000008120472a5 */ /* 0x002fe2000f8e00ff */
[----:B------:R-:W-:Y:S01]  /*04b0*/  @!P2 LOP3.LUT R55, RZ, R13, RZ, 0x33, !PT ;  /* 0x0000000dff37a212 */ /* 0x000fe200078e33ff */
        /* <DEDUP_REMOVED lines=70> */
[----:B------:R-:W-:Y:S02]  /*0920*/  LOP3.LUT R3, R18, 0xf80, RZ, 0xc0, !PT ;  /* 0x00000f8012037812 */ /* 0x000fe400078ec0ff */
[----:B------:R-:W-:Y:S02]  /*0930*/  IADD3 R25, PT, PT, R20, 0x210, RZ ;  /* 0x0000021014197810 */ /* 0x000fe40007ffe0ff */
[----:B------:R-:W-:Y:S02]  /*0940*/  LOP3.LUT R22, R3, 0x1f, R60, 0xf8, !PT ;  /* 0x0000001f03167812 */ /* 0x000fe400078ef83c */
[----:B------:R-:W-:Y:S01]  /*0950*/  MOV R9, RZ ;  /* 0x000000ff00097202 */ /* 0x000fe20000000f00 */
[----:B------:R-:W-:Y:S01]  /*0960*/  IMAD R25, R60, -0xc, R25 ;  /* 0xfffffff43c197824 */ /* 0x000fe200078e0219 */
[C---:B------:R-:W-:Y:S02]  /*0970*/  LOP3.LUT R26, R22.reuse, 0x20, RZ, 0xfc, !PT ;  /* 0x00000020161a7812 */ /* 0x040fe400078efcff */
[----:B------:R-:W-:-:S02]  /*0980*/  LOP3.LUT R27, R22, 0x40, RZ, 0xfc, !PT ;  /* 0x00000040161b7812 */ /* 0x000fc400078efcff */
[----:B------:R-:W-:Y:S02]  /*0990*/  LOP3.LUT R48, R22, 0x60, RZ, 0xfc, !PT ;  /* 0x0000006016307812 */ /* 0x000fe400078efcff */
[----:B------:R-:W-:-:S07]  /*09a0*/  IADD3 R49, PT, PT, R55, R49, RZ ;  /* 0x0000003137317210 */ /* 0x000fce0007ffe0ff */
.L_x_9757:
        /* <DEDUP_REMOVED lines=8> */
[----:B------:R-:W-:Y:S02]  /*0a30*/  MOV R32, RZ ;  /* 0x000000ff00207202 */ /* 0x000fe40000000f00 */
[----:B------:R-:W-:-:S02]  /*0a40*/  IADD3.X R29, PT, PT, RZ, R8, RZ, P4, !PT ;  /* 0x00000008ff1d7210 */ /* 0x000fc400027fe4ff */
        /* <DEDUP_REMOVED lines=10> */
[----:B------:R-:W0:Y:S01]  /*0af0*/  S2UR UR6, SR_CgaCtaId ;  /* 0x00000000000679c3 */ /* 0x000e220000008800 */
[----:B------:R-:W-:Y:S01]  /*0b00*/  UMOV UR4, 0x400 ;  /* 0x0000040000047882 */ /* 0x000fe20000000000 */
[----:B------:R-:W-:Y:S01]  /*0b10*/  IADD3 R68, P4, PT, R41, R10, RZ ;  /* 0x0000000a29447210 */ /* 0x000fe20007f9e0ff */
[----:B------:R-:W1:Y:S01]  /*0b20*/  S2R R71, SR_LANEID ;  /* 0x0000000000477919 */ /* 0x000e620000000000 */
[----:B------:R-:W-:Y:S01]  /*0b30*/  MOV R38, RZ ;  /* 0x000000ff00267202 */ /* 0x000fe20000000f00 */
[----:B------:R-:W-:Y:S01]  /*0b40*/  HFMA2 R42, -RZ, RZ, 0, 0 ;  /* 0x00000000ff2a7431 */ /* 0x000fe200000001ff */
[----:B------:R-:W-:Y:S01]  /*0b50*/  MOV R44, RZ ;  /* 0x000000ff002c7202 */ /* 0x000fe20000000f00 */
[----:B------:R-:W-:Y:S01]  /*0b60*/  HFMA2 R46, -RZ, RZ, 0, 0 ;  /* 0x00000000ff2e7431 */ /* 0x000fe200000001ff */
[----:B------:R-:W-:Y:S01]  /*0b70*/  IADD3.X R69, PT, PT, RZ, R12, RZ, P4, !PT ;  /* 0x0000000cff457210 */ /* 0x000fe200027fe4ff */
[----:B0-----:R-:W-:-:S06]  /*0b80*/  ULEA UR6, UR6, UR4, 0x18 ;  /* 0x0000000406067291 */ /* 0x001fcc000f8ec0ff */
[C---:B-1----:R-:W-:Y:S02]  /*0b90*/  LEA R53, R71.reuse, UR6, 0x2 ;  /* 0x0000000647357c11 */ /* 0x042fe4000f8e10ff */
[----:B------:R-:W-:-:S03]  /*0ba0*/  LEA R70, R71, UR6, 0x4 ;  /* 0x0000000647467c11 */ /* 0x000fc6000f8e20ff */
[----:B--2---:R-:W-:Y:S04]  /*0bb0*/  STS [R53], R30 ;  /* 0x0000001e35007388 */ /* 0x004fe80000000800 */
[----:B---3--:R-:W-:Y:S04]  /*0bc0*/  STS [R53+0x80], R32 ;  /* 0x0000802035007388 */ /* 0x008fe80000000800 */
[----:B----4-:R-:W-:Y:S04]  /*0bd0*/  STS [R53+0x100], R34 ;  /* 0x0001002235007388 */ /* 0x010fe80000000800 */
[----:B------:R0:W-:Y:S01]  /*0be0*/  STS [R53+0x180], R36 ;  /* 0x0001802435007388 */ /* 0x0001e20000000800 */
[----:B------:R-:W-:-:S03]  /*0bf0*/  NOP ;  /* 0x0000000000007918 */ /* 0x000fc60000000000 */
[----:B------:R-:W-:Y:S01]  /*0c00*/  LDS.128 R28, [R70] ;  /* 0x00000000461c7984 */ /* 0x000fe20000000c00 */
[----:B------:R-:W-:Y:S01]  /*0c10*/  BAR.SYNC.DEFER_BLOCKING 0x0 ;  /* 0x0000000000007b1d */ /* 0x000fe20000010000 */
[----:B------:R-:W-:Y:S01]  /*0c20*/  IADD3 R40, P4, PT, R41, R14, RZ ;  /* 0x0000000e29287210 */ /* 0x000fe20007f9e0ff */
[----:B------:R-:W-:Y:S01]  /*0c30*/  HFMA2 R76, -RZ, RZ, 0, 0 ;  /* 0x00000000ff4c7431 */ /* 0x000fe200000001ff */
[----:B------:R-:W-:Y:S01]  /*0c40*/  MOV R74, RZ ;  /* 0x000000ff004a7202 */ /* 0x000fe20000000f00 */
[----:B------:R-:W-:Y:S01]  /*0c50*/  HFMA2 R80, -RZ, RZ, 0, 0 ;  /* 0x00000000ff507431 */ /* 0x000fe200000001ff */
[----:B------:R-:W-:-:S03]  /*0c60*/  MOV R78, RZ ;  /* 0x000000ff004e7202 */ /* 0x000fc60000000f00 */
[----:B0-----:R-:W0:Y:S01]  /*0c70*/  LDC.64 R36, c[0x0][0x418] ;  /* 0x00010600ff247b82 */ /* 0x001e220000000a00 */
[----:B------:R-:W2:Y:S04]  /*0c80*/  @!P0 LDG.E R38, desc[UR16][R68.64] ;  /* 0x0000001044268981 */ /* 0x000ea8000c1e1900 */
[----:B------:R-:W3:Y:S04]  /*0c90*/  @!P1 LDG.E R42, desc[UR16][R68.64+0x80] ;  /* 0x00008010442a9981 */ /* 0x000ee8000c1e1900 */
[----:B------:R-:W4:Y:S04]  /*0ca0*/  @!P2 LDG.E R44, desc[UR16][R68.64+0x100] ;  /* 0x00010010442ca981 */ /* 0x000f28000c1e1900 */
[----:B------:R-:W4:Y:S01]  /*0cb0*/  @!P3 LDG.E R46, desc[UR16][R68.64+0x180] ;  /* 0x00018010442eb981 */ /* 0x000f22000c1e1900 */
[----:B------:R-:W-:-:S03]  /*0cc0*/  IADD3.X R41, PT, PT, RZ, R16, RZ, P4, !PT ;  /* 0x00000010ff297210 */ /* 0x000fc600027fe4ff */
[----:B--2---:R1:W-:Y:S04]  /*0cd0*/  STS [R53], R38 ;  /* 0x0000002635007388 */ /* 0x0043e80000000800 */
[----:B---3--:R-:W-:Y:S04]  /*0ce0*/  STS [R53+0x80], R42 ;  /* 0x0000802a35007388 */ /* 0x008fe80000000800 */
[----:B----4-:R-:W-:Y:S01]  /*0cf0*/  STS [R53+0x100], R44 ;  /* 0x0001002c35007388 */ /* 0x010fe20000000800 */
[----:B-1----:R-:W1:Y:S03]  /*0d00*/  LDC.64 R38, c[0x0][0x410] ;  /* 0x00010400ff267b82 */ /* 0x002e660000000a00 */
[----:B------:R-:W-:Y:S01]  /*0d10*/  STS [R53+0x180], R46 ;  /* 0x0001802e35007388 */ /* 0x000fe20000000800 */
[----:B------:R-:W-:-:S03]  /*0d20*/  NOP ;  /* 0x0000000000007918 */ /* 0x000fc60000000000 */
[----:B------:R-:W2:Y:S01]  /*0d30*/  LDS.128 R32, [R70] ;  /* 0x0000000046207984 */ /* 0x000ea20000000c00 */
[----:B------:R-:W-:Y:S06]  /*0d40*/  BAR.SYNC.DEFER_BLOCKING 0x0 ;  /* 0x0000000000007b1d */ /* 0x000fec0000010000 */
[----:B------:R-:W3:Y:S04]  /*0d50*/  @!P0 LDG.E R74, desc[UR16][R40.64] ;  /* 0x00000010284a8981 */ /* 0x000ee8000c1e1900 */
[----:B------:R-:W4:Y:S04]  /*0d60*/  @!P1 LDG.E R76, desc[UR16][R40.64+0x80] ;  /* 0x00008010284c9981 */ /* 0x000f28000c1e1900 */
[----:B------:R-:W4:Y:S04]  /*0d70*/  @!P2 LDG.E R78, desc[UR16][R40.64+0x100] ;  /* 0x00010010284ea981 */ /* 0x000f28000c1e1900 */
[----:B------:R-:W4:Y:S01]  /*0d80*/  @!P3 LDG.E R80, desc[UR16][R40.64+0x180] ;  /* 0x000180102850b981 */ /* 0x000f22000c1e1900 */
[--C-:B--2--5:R-:W-:Y:S01]  /*0d90*/  FADD.FTZ R73, R32, R4.reuse ;  /* 0x0000000420497221 */ /* 0x124fe20000010000 */
[--C-:B------:R-:W-:Y:S01]  /*0da0*/  FADD.FTZ R72, R33, R4.reuse ;  /* 0x0000000421487221 */ /* 0x100fe20000010000 */
[----:B------:R-:W-:Y:S01]  /*0db0*/  BSSY.RECONVERGENT B0, `(.L_x_9733) ;  /* 0x0000028000007945 */ /* 0x000fe20003800200 */
[----:B------:R-:W-:-:S02]  /*0dc0*/  FADD.FTZ R93, R34, R4 ;  /* 0x00000004225d7221 */ /* 0x000fc40000010000 */
[----:B------:R-:W-:Y:S02]  /*0dd0*/  FSETP.GTU.FTZ.AND P4, PT, R73, 20, PT ;  /* 0x41a000004900780b */ /* 0x000fe40003f9c000 */
[----:B------:R-:W-:Y:S01]  /*0de0*/  FSETP.GTU.FTZ.AND P5, PT, R72, 20, PT ;  /* 0x41a000004800780b */ /* 0x000fe20003fbc000 */
[----:B---3--:R2:W-:Y:S04]  /*0df0*/  STS [R53], R74 ;  /* 0x0000004a35007388 */ /* 0x0085e80000000800 */
[----:B----4-:R2:W-:Y:S04]  /*0e00*/  STS [R53+0x80], R76 ;  /* 0x0000804c35007388 */ /* 0x0105e80000000800 */
[----:B------:R2:W-:Y:S04]  /*0e10*/  STS [R53+0x100], R78 ;  /* 0x0001004e35007388 */ /* 0x0005e80000000800 */
[----:B------:R2:W-:Y:S01]  /*0e20*/  STS [R53+0x180], R80 ;  /* 0x0001805035007388 */ /* 0x0005e20000000800 */
        /* <DEDUP_REMOVED lines=32> */
.L_x_9734:
[----:B------:R-:W-:Y:S05]  /*1030*/  BSYNC.RECONVERGENT B0 ;  /* 0x0000000000007941 */ /* 0x000fea0003800200 */
.L_x_9733:
        /* <DEDUP_REMOVED lines=34> */
.L_x_9736:
[----:B------:R-:W-:Y:S05]  /*1260*/  BSYNC.RECONVERGENT B0 ;  /* 0x0000000000007941 */ /* 0x000fea0003800200 */
.L_x_9735:
[----:B--2---:R-:W-:Y:S01]  /*1270*/  MOV R74, R52 ;  /* 0x00000034004a7202 */ /* 0x004fe20000000f00 */
[----:B------:R-:W-:Y:S01]  /*1280*/  HFMA2 R75, -RZ, RZ, 0, 0 ;  /* 0x00000000ff4b7431 */ /* 0x000fe200000001ff */
[----:B------:R-:W-:Y:S01]  /*1290*/  BSSY.RECONVERGENT B0, `(.L_x_9737) ;  /* 0x0000022000007945 */ /* 0x000fe20003800200 */
[----:B------:R-:W-:Y:S02]  /*12a0*/  FSETP.GTU.FTZ.AND P5, PT, R92, 20, PT ;  /* 0x41a000005c00780b */ /* 0x000fe40003fbc000 */
[----:B------:R-:W-:Y:S01]  /*12b0*/  IMAD.WIDE.U32 R32, R38, UR18, R74 ;  /* 0x0000001226207c25 */ /* 0x000fe2000f8e004a */
        /* <DEDUP_REMOVED lines=31> */
.L_x_9738:
[----:B------:R-:W-:Y:S05]  /*14b0*/  BSYNC.RECONVERGENT B0 ;  /* 0x0000000000007941 */ /* 0x000fea0003800200 */
.L_x_9737:
[----:B------:R-:W-:Y:S04]  /*14c0*/  BSSY.RECONVERGENT B0, `(.L_x_9739) ;  /* 0x0000020000007945 */ /* 0x000fe80003800200 */
[----:B------:R-:W-:Y:S05]  /*14d0*/  @P5 BRA `(.L_x_9740) ;  /* 0x0000000000785947 */ /* 0x000fea0003800000 */
        /* <DEDUP_REMOVED lines=30> */
.L_x_9740:
[----:B------:R-:W-:Y:S05]  /*16c0*/  BSYNC.RECONVERGENT B0 ;  /* 0x0000000000007941 */ /* 0x000fea0003800200 */
.L_x_9739:
[----:B------:R-:W0:Y:S01]  /*16d0*/  LDCU.64 UR8, c[0x0][0x488] ;  /* 0x00009100ff0877ac */ /* 0x000e220008000a00 */
[----:B------:R-:W-:Y:S02]  /*16e0*/  IMAD R33, R39, UR18, R33 ;  /* 0x0000001227217c24 */ /* 0x000fe4000f8e0221 */
[----:B------:R-:W-:Y:S01]  /*16f0*/  HFMA2 R40, -RZ, RZ, 0, 0 ;  /* 0x00000000ff287431 */ /* 0x000fe200000001ff */
[----:B------:R-:W-:Y:S01]  /*1700*/  MOV R44, RZ ;  /* 0x000000ff002c7202 */ /* 0x000fe20000000f00 */
[----:B------:R-:W-:Y:S02]  /*1710*/  HFMA2 R46, -RZ, RZ, 0, 0 ;  /* 0x00000000ff2e7431 */ /* 0x000fe400000001ff */
[C---:B------:R-:W-:Y:S01]  /*1720*/  IMAD.WIDE.U32 R32, R0.reuse, R36, R32 ;  /* 0x0000002400207225 */ /* 0x040fe200078e0020 */
[----:B------:R-:W-:Y:S01]  /*1730*/  MOV R76, RZ ;  /* 0x000000ff004c7202 */ /* 0x000fe20000000f00 */
[----:B------:R-:W1:Y:S08]  /*1740*/  LDC.64 R42, c[0x0][0x420] ;  /* 0x00010800ff2a7b82 */ /* 0x000e700000000a00 */
[----:B------:R-:W2:Y:S01]  /*1750*/  LDC.64 R78, c[0x0][0x428] ;  /* 0x00010a00ff4e7b82 */ /* 0x000ea20000000a00 */
[----:B------:R-:W-:Y:S01]  /*1760*/  IMAD R3, R0, R37, R33 ;  /* 0x0000002500037224 */ /* 0x000fe200078e0221 */
[----:B------:R-:W-:Y:S01]  /*1770*/  IADD3 R32, P4, PT, R22, R32, RZ ;  /* 0x0000002016207210 */ /* 0x000fe20007f9e0ff */
[----:B------:R-:W-:Y:S01]  /*1780*/  HFMA2 R82, -RZ, RZ, 0, 0 ;  /* 0x00000000ff527431 */ /* 0x000fe200000001ff */
[----:B------:R-:W-:Y:S01]  /*1790*/  MOV R80, RZ ;  /* 0x000000ff00507202 */ /* 0x000fe20000000f00 */
[----:B------:R-:W3:Y:S01]  /*17a0*/  LDCU.64 UR10, c[0x0][0x558] ;  /* 0x0000ab00ff0a77ac */ /* 0x000ee20008000a00 */
[----:B------:R-:W-:-:S02]  /*17b0*/  IADD3.X R3, PT, PT, RZ, R3, RZ, P4, !PT ;  /* 0x00000003ff037210 */ /* 0x000fc400027fe4ff */
[C---:B0-----:R-:W-:Y:S01]  /*17c0*/  LEA R38, P4, R32.reuse, UR8, 0x2 ;  /* 0x0000000820267c11 */ /* 0x041fe2000f8810ff */
[----:B------:R-:W0:Y:S03]  /*17d0*/  LDCU.64 UR12, c[0x0][0x490] ;  /* 0x00009200ff0c77ac */ /* 0x000e260008000a00 */
[----:B------:R-:W-:Y:S01]  /*17e0*/  LEA.HI.X R39, R32, UR9, R3, 0x2, P4 ;  /* 0x0000000920277c11 */ /* 0x000fe2000a0f1403 */
[----:B------:R-:W4:Y:S01]  /*17f0*/  LDCU.64 UR8, c[0x0][0x478] ;  /* 0x00008f00ff0877ac */ /* 0x000f220008000a00 */
[----:B------:R-:W-:Y:S01]  /*1800*/  LDS.128 R32, [R70] ;  /* 0x0000000046207984 */ /* 0x000fe20000000c00 */
[----:B------:R-:W-:Y:S06]  /*1810*/  BAR.SYNC.DEFER_BLOCKING 0x0 ;  /* 0x0000000000007b1d */ /* 0x000fec0000010000 */
[----:B------:R-:W5:Y:S04]  /*1820*/  @!P0 LDG.E R40, desc[UR16][R38.64] ;  /* 0x0000001026288981 */ /* 0x000f68000c1e1900 */
[----:B------:R-:W3:Y:S04]  /*1830*/  @!P1 LDG.E R44, desc[UR16][R38.64+0x80] ;  /* 0x00008010262c9981 */ /* 0x000ee8000c1e1900 */
[----:B------:R-:W3:Y:S04]  /*1840*/  @!P2 LDG.E R46, desc[UR16][R38.64+0x100] ;  /* 0x00010010262ea981 */ /* 0x000ee8000c1e1900 */
[----:B------:R0:W3:Y:S01]  /*1850*/  @!P3 LDG.E R76, desc[UR16][R38.64+0x180] ;  /* 0x00018010264cb981 */ /* 0x0000e2000c1e1900 */
[----:B-1----:R-:W-:Y:S01]  /*1860*/  IMAD.WIDE.U32 R36, R42, UR18, R74 ;  /* 0x000000122a247c25 */ /* 0x002fe2000f8e004a */
[----:B------:R-:W-:-:S03]  /*1870*/  MOV R84, RZ ;  /* 0x000000ff00547202 */ /* 0x000fc60000000f00 */
[----:B------:R-:W-:Y:S02]  /*1880*/  IMAD R37, R43, UR18, R37 ;  /* 0x000000122b257c24 */ /* 0x000fe4000f8e0225 */
[----:B--2---:R-:W-:-:S04]  /*1890*/  IMAD.WIDE.U32 R36, R0, R78, R36 ;  /* 0x0000004e00247225 */ /* 0x004fc800078e0024 */
[----:B------:R-:W-:Y:S02]  /*18a0*/  HFMA2 R78, -RZ, RZ, 0, 0 ;  /* 0x00000000ff4e7431 */ /* 0x000fe400000001ff */
[----:B------:R-:W-:Y:S01]  /*18b0*/  IMAD R3, R0, R79, R37 ;  /* 0x0000004f00037224 */ /* 0x000fe200078e0225 */
[----:B------:R-:W-:-:S04]  /*18c0*/  IADD3 R37, P4, PT, R22, R36, RZ ;  /* 0x0000002416257210 */ /* 0x000fc80007f9e0ff */
[----:B0-----:R-:W-:Y:S02]  /*18d0*/  IADD3.X R38, PT, PT, RZ, R3, RZ, P4, !PT ;  /* 0x00000003ff267210 */ /* 0x001fe400027fe4ff */
[----:B----4-:R-:W-:-:S04]  /*18e0*/  LEA R36, P4, R37, UR8, 0x2 ;  /* 0x0000000825247c11 */ /* 0x010fc8000f8810ff */
[----:B------:R-:W-:Y:S01]  /*18f0*/  LEA.HI.X R37, R37, UR9, R38, 0x2, P4 ;  /* 0x0000000925257c11 */ /* 0x000fe2000a0f1426 */
[----:B------:R-:W0:Y:S01]  /*1900*/  LDCU.64 UR8, c[0x0][0x510] ;  /* 0x0000a200ff0877ac */ /* 0x000e220008000a00 */
[----:B-----5:R-:W-:Y:S04]  /*1910*/  STS [R53], R40 ;  /* 0x0000002835007388 */ /* 0x020fe80000000800 */
[----:B---3--:R-:W-:Y:S04]  /*1920*/  STS [R53+0x80], R44 ;  /* 0x0000802c35007388 */ /* 0x008fe80000000800 */
        /* <DEDUP_REMOVED lines=8> */
[----:B------:R-:W5:Y:S01]  /*19b0*/  @!P3 LDG.E R84, desc[UR16][R36.64+0x180] ;  /* 0x000180102454b981 */ /* 0x000f62000c1e1900 */
[----:B-1----:R-:W-:Y:S01]  /*19c0*/  FMUL.FTZ R76, R43, -1.4426950216293334961 ;  /* 0xbfb8aa3b2b4c7820 */ /* 0x002fe20000410000 */
[----:B------:R-:W-:Y:S01]  /*19d0*/  FMUL.FTZ R38, R41, -1.4426950216293334961 ;  /* 0xbfb8aa3b29267820 */ /* 0x000fe20000410000 */
[----:B------:R-:W-:Y:S01]  /*19e0*/  FMUL.FTZ R3, R40, -1.4426950216293334961 ;  /* 0xbfb8aa3b28037820 */ /* 0x000fe20000410000 */
[----:B------:R-:W-:Y:S01]  /*19f0*/  FMUL.FTZ R47, R42, -1.4426950216293334961 ;  /* 0xbfb8aa3b2a2f7820 */ /* 0x000fe20000410000 */
[----:B------:R-:W-:Y:S01]  /*1a00*/  ISETP.NE.AND P1, PT, R60, RZ, PT ;  /* 0x000000ff3c00720c */ /* 0x000fe20003f25270 */
[----:B------:R-:W1:Y:S01]  /*1a10*/  MUFU.EX2 R45, R38 ;  /* 0x00000026002d7308 */ /* 0x000e620000000800 */
[----:B------:R-:W-:-:S03]  /*1a20*/  UISETP.NE.U32.AND UP0, UPT, UR12, URZ, UPT ;  /* 0x000000ff0c00728c */ /* 0x000fc6000bf05070 */
[----:B------:R-:W-:Y:S01]  /*1a30*/  MUFU.EX2 R76, R76 ;  /* 0x0000004c004c7308 */ /* 0x000fe20000000800 */
[----:B------:R-:W-:-:S03]  /*1a40*/  UISETP.NE.AND.EX UP0, UPT, UR13, URZ, UPT, UP0 ;  /* 0x000000ff0d00728c */ /* 0x000fc6000bf05300 */
[----:B------:R-:W0:Y:S04]  /*1a50*/  MUFU.EX2 R3, R3 ;  /* 0x0000000300037308 */ /* 0x000e280000000800 */
[----:B------:R-:W0:Y:S01]  /*1a60*/  MUFU.EX2 R47, R47 ;  /* 0x0000002f002f7308 */ /* 0x000e220000000800 */
[----:B-1----:R-:W-:-:S04]  /*1a70*/  FADD.FTZ R46, R45, 1 ;  /* 0x3f8000002d2e7421 */ /* 0x002fc80000010000 */
[----:B------:R-:W-:Y:S01]  /*1a80*/  MUFU.RCP R86, R46 ;  /* 0x0000002e00567308 */ /* 0x000fe20000001000 */
[----:B0-----:R-:W-:Y:S01]  /*1a90*/  FADD.FTZ R44, R3, 1 ;  /* 0x3f800000032c7421 */ /* 0x001fe20000010000 */
[----:B------:R-:W-:-:S06]  /*1aa0*/  FADD.FTZ R47, R47, 1 ;  /* 0x3f8000002f2f7421 */ /* 0x000fcc0000010000 */
[----:B------:R-:W0:Y:S08]  /*1ab0*/  MUFU.RCP R3, R44 ;  /* 0x0000002c00037308 */ /* 0x000e300000001000 */
[----:B------:R-:W1:Y:S01]  /*1ac0*/  MUFU.RCP R81, R47 ;  /* 0x0000002f00517308 */ /* 0x000e620000001000 */
[----:B0-----:R-:W-:-:S04]  /*1ad0*/  FADD.FTZ R45, -R3, 1 ;  /* 0x3f800000032d7421 */ /* 0x001fc80000010100 */
[----:B------:R-:W-:Y:S01]  /*1ae0*/  FFMA.FTZ R45, R40, R45, 1 ;  /* 0x3f800000282d7423 */ /* 0x000fe2000001002d */
[----:B-1----:R-:W-:-:S04]  /*1af0*/  FADD.FTZ R77, -R81, 1 ;  /* 0x3f800000514d7421 */ /* 0x002fc80000010100 */
[----:B------:R-:W-:Y:S01]  /*1b00*/  FFMA.FTZ R77, R42, R77, 1 ;  /* 0x3f8000002a4d7423 */ /* 0x000fe2000001004d */
[----:B--2---:R0:W-:Y:S04]  /*1b10*/  STS [R53], R78 ;  /* 0x0000004e35007388 */ /* 0x0041e80000000800 */
[----:B---3--:R1:W-:Y:S04]  /*1b20*/  STS [R53+0x80], R80 ;  /* 0x0000805035007388 */ /* 0x0083e80000000800 */
[----:B----4-:R2:W-:Y:S01]  /*1b30*/  STS [R53+0x100], R82 ;  /* 0x0001005235007388 */ /* 0x0105e20000000800 */
[----:B0-----:R-:W-:Y:S01]  /*1b40*/  FADD.FTZ R78, R76, 1 ;  /* 0x3f8000004c4e7421 */ /* 0x001fe20000010000 */
[----:B------:R-:W-:-:S02]  /*1b50*/  FADD.FTZ R76, -R86, 1 ;  /* 0x3f800000564c7421 */ /* 0x000fc40000010100 */
[----:B-----5:R-:W-:Y:S01]  /*1b60*/  STS [R53+0x180], R84 ;  /* 0x0001805435007388 */ /* 0x020fe20000000800 */
[----:B------:R-:W-:-:S03]  /*1b70*/  NOP ;  /* 0x0000000000007918 */ /* 0x000fc60000000000 */
[----:B------:R-:W0:Y:S01]  /*1b80*/  LDS.128 R36, [R70] ;  /* 0x0000000046247984 */ /* 0x000e220000000c00 */
[----:B-1----:R-:W1:Y:S01]  /*1b90*/  MUFU.RCP R80, R78 ;  /* 0x0000004e00507308 */ /* 0x002e620000001000 */
[----:B------:R-:W-:Y:S01]  /*1ba0*/  FFMA.FTZ R76, R41, R76, 1 ;  /* 0x3f800000294c7423 */ /* 0x000fe2000001004c */
[----:B-1----:R-:W-:-:S04]  /*1bb0*/  FADD.FTZ R44, -R80, 1 ;  /* 0x3f800000502c7421 */ /* 0x002fc80000010100 */
[----:B--2---:R-:W-:Y:S01]  /*1bc0*/  FFMA.FTZ R82, R43, R44, 1 ;  /* 0x3f8000002b527423 */ /* 0x004fe2000001002c */
        /* <DEDUP_REMOVED lines=16> */
[----:B------:R-:W-:-:S04]  /*1cd0*/  FMUL.FTZ R80, R43, R80 ;  /* 0x000000502b507220 */ /* 0x000fc80000410000 */
        /* <DEDUP_REMOVED lines=8> */
[----:B------:R-:W-:-:S03]  /*1d60*/  IMAD.WIDE.U32 R78, R0, UR8, R78 ;  /* 0x00000008004e7c25 */ /* 0x000fc6000f8e004e */
[----:B------:R-:W-:Y:S01]  /*1d70*/  LDS R89, [R53+0x180] ;  /* 0x0001800035597984 */ /* 0x000fe20000000800 */
[----:B-1----:R-:W-:Y:S01]  /*1d80*/  IMAD R45, R0, UR9, R79 ;  /* 0x00000009002d7c24 */ /* 0x002fe2000f8e024f */
        /* <DEDUP_REMOVED lines=21> */
[----:B------:R-:W0:Y:S08]  /*1ee0*/  LDC.64 R40, c[0x0][0x430] ;  /* 0x00010c00ff287b82 */ /* 0x000e300000000a00 */
        /* <DEDUP_REMOVED lines=26> */
.L_x_9741:
[----:B------:R-:W2:Y:S01]  /*2090*/  LDCU UR4, c[0x0][0x38c] ;  /* 0x00007180ff0477ac */ /* 0x000ea20008000800 */
[----:B------:R-:W-:Y:S01]  /*20a0*/  FMUL.FTZ R3, R32, R3 ;  /* 0x0000000320037220 */ /* 0x000fe20000410000 */
[----:B------:R-:W-:Y:S01]  /*20b0*/  FMUL.FTZ R94, R33, R86 ;  /* 0x00000056215e7220 */ /* 0x000fe20000410000 */
[----:B------:R-:W-:Y:S01]  /*20c0*/  FMUL.FTZ R95, R34, R81 ;  /* 0x00000051225f7220 */ /* 0x000fe20000410000 */
[----:B------:R-:W-:Y:S01]  /*20d0*/  FMUL.FTZ R96, R35, R80 ;  /* 0x0000005023607220 */ /* 0x000fe20000410000 */
[----:B------:R-:W-:Y:S01]  /*20e0*/  FFMA.FTZ R32, R28, R3, R9 ;  /* 0x000000031c207223 */ /* 0x000fe20000010009 */
[----:B------:R-:W-:Y:S01]  /*20f0*/  CS2R R34, SRZ ;  /* 0x0000000000227805 */ /* 0x000fe2000001ff00 */
[-C--:B-1----:R-:W-:Y:S01]  /*2100*/  FMUL.FTZ R36, R3, R2.reuse ;  /* 0x0000000203247220 */ /* 0x082fe20000410000 */
[----:B------:R-:W-:Y:S01]  /*2110*/  FMUL.FTZ R37, R94, R2 ;  /* 0x000000025e257220 */ /* 0x000fe20000410000 */
[----:B------:R-:W-:Y:S01]  /*2120*/  FFMA.FTZ R9, R29, R94, R32 ;  /* 0x0000005e1d097223 */ /* 0x000fe20000010020 */
[----:B------:R-:W-:Y:S01]  /*2130*/  CS2R R32, SRZ ;  /* 0x0000000000207805 */ /* 0x000fe2000001ff00 */
[-C--:B------:R-:W-:Y:S01]  /*2140*/  FMUL.FTZ R38, R95, R2.reuse ;  /* 0x000000025f267220 */ /* 0x080fe20000410000 */
[----:B------:R-:W-:Y:S01]  /*2150*/  FMUL.FTZ R39, R96, R2 ;  /* 0x0000000260277220 */ /* 0x000fe20000410000 */
[----:B------:R-:W-:-:S04]  /*2160*/  FFMA.FTZ R40, R30, R95, R9 ;  /* 0x0000005f1e287223 */ /* 0x000fc80000010009 */
[----:B------:R-:W-:Y:S01]  /*2170*/  FFMA.FTZ R9, R31, R96, R40 ;  /* 0x000000601f097223 */ /* 0x000fe20000010028 */
[----:B--2---:R-:W-:Y:S01]  /*2180*/  UISETP.GE.AND UP0, UPT, UR4, 0x1, UPT ;  /* 0x000000010400788c */ /* 0x004fe2000bf06270 */
[----:B------:R-:W-:Y:S08]  /*2190*/  BAR.SYNC.DEFER_BLOCKING 0x0 ;  /* 0x0000000000007b1d */ /* 0x000ff00000010000 */
[----:B------:R-:W-:Y:S05]  /*21a0*/  BRA.U !UP0, `(.L_x_9742) ;  /* 0x0000001508307547 */ /* 0x000fea000b800000 */
[----:B------:R-:W1:Y:S01]  /*21b0*/  LDC.64 R74, c[0x0][0x440] ;  /* 0x00011000ff4a7b82 */ /* 0x000e620000000a00 */
[C---:B------:R-:W-:Y:S01]  /*21c0*/  ISETP.NE.AND P0, PT, R21.reuse, 0x1, PT ;  /* 0x000000011500780c */ /* 0x040fe20003f05270 */
[----:B------:R-:W-:Y:S01]  /*21d0*/  HFMA2 R35, -RZ, RZ, 0, 0 ;  /* 0x00000000ff237431 */ /* 0x000fe200000001ff */
[----:B------:R-:W-:Y:S01]  /*21e0*/  SHF.L.U32 R103, R50, 0x8, RZ ;  /* 0x0000000832677819 */ /* 0x000fe200000006ff */
[----:B------:R-:W-:Y:S01]  /*21f0*/  FMUL.FTZ R99, R28, R73 ;  /* 0x000000491c637220 */ /* 0x000fe20000410000 */
[----:B------:R-:W-:Y:S01]  /*2200*/  SHF.L.U32 R104, R21, 0x8, RZ ;  /* 0x0000000815687819 */ /* 0x000fe200000006ff */
[----:B------:R-:W-:Y:S01]  /*2210*/  FMUL.FTZ R100, R29, R72 ;  /* 0x000000481d647220 */ /* 0x000fe20000410000 */
[----:B------:R-:W-:Y:S01]  /*2220*/  IADD3 R86, P1, PT, R52, R54, RZ ;  /* 0x0000003634567210 */ /* 0x000fe20007f3e0ff */
[----:B------:R-:W2:Y:S01]  /*2230*/  LDC.64 R76, c[0x0][0x448] ;  /* 0x00011200ff4c7b82 */ /* 0x000ea20000000a00 */
[----:B------:R-:W-:Y:S01]  /*2240*/  ISETP.GE.AND P2, PT, R22, R51, PT ;  /* 0x000000331600720c */ /* 0x000fe20003f46270 */
[----:B------:R-:W-:Y:S01]  /*2250*/  FMUL.FTZ R101, R30, R93 ;  /* 0x0000005d1e657220 */ /* 0x000fe20000410000 */
[----:B------:R-:W-:Y:S01]  /*2260*/  IADD3 R97, PT, PT, R21, -0x2, RZ ;  /* 0xfffffffe15617810 */ /* 0x000fe20007ffe0ff */
[----:B------:R-:W-:Y:S01]  /*2270*/  FMUL.FTZ R102, R31, R92 ;  /* 0x0000005c1f667220 */ /* 0x000fe20000410000 */
[----:B------:R-:W-:Y:S01]  /*2280*/  IADD3 R98, PT, PT, R52, R60, RZ ;  /* 0x0000003c34627210 */ /* 0x000fe20007ffe0ff */
[----:B------:R-:W3:Y:S01]  /*2290*/  LDCU UR10, c[0x0][0x394] ;  /* 0x00007280ff0a77ac */ /* 0x000ee20008000800 */
[----:B------:R-:W-:Y:S01]  /*22a0*/  ISETP.EQ.AND P0, PT, R60, RZ, P0 ;  /* 0x000000ff3c00720c */ /* 0x000fe20000702270 */
[----:B------:R-:W4:Y:S01]  /*22b0*/  LDC.64 R78, c[0x0][0x3a8] ;  /* 0x0000ea00ff4e7b82 */ /* 0x000f220000000a00 */
[----:B------:R-:W-:Y:S01]  /*22c0*/  LOP3.LUT R103, R103, 0x100, RZ, 0xc0, !PT ;  /* 0x0000010067677812 */ /* 0x000fe200078ec0ff */
[----:B------:R-:W1:Y:S01]  /*22d0*/  LDCU UR12, c[0x0][0x38c] ;  /* 0x00007180ff0c77ac */ /* 0x000e620008000800 */
[----:B------:R-:W-:-:S02]  /*22e0*/  LOP3.LUT R104, R104, 0x100, RZ, 0xc0, !PT ;  /* 0x0000010068687812 */ /* 0x000fc400078ec0ff */
[----:B0-----:R-:W-:Y:S01]  /*22f0*/  IADD3.X R87, PT, PT, RZ, R49, RZ, P1, !PT ;  /* 0x00000031ff577210 */ /* 0x001fe20000ffe4ff */
[----:B------:R-:W0:Y:S02]  /*2300*/  LDCU UR11, c[0x0][0x388] ;  /* 0x00007100ff0b77ac */ /* 0x000e240008000800 */
[----:B------:R-:W0:Y:S01]  /*2310*/  LDC.64 R80, c[0x0][0x3c0] ;  /* 0x0000f000ff507b82 */ /* 0x000e220000000a00 */
[----:B------:R-:W0:Y:S01]  /*2320*/  LDCU.64 UR8, c[0x0][0x540] ;  /* 0x0000a800ff0877ac */ /* 0x000e220008000a00 */
[----:B------:R-:W-:-:S06]  /*2330*/  UMOV UR4, URZ ;  /* 0x000000ff00047c82 */ /* 0x000fcc0008000000 */
[----:B------:R-:W0:Y:S08]  /*2340*/  LDC.64 R82, c[0x0][0x3e0] ;  /* 0x0000f800ff527b82 */ /* 0x000e300000000a00 */
[----:B---3--:R-:W0:Y:S02]  /*2350*/  LDC.64 R84, c[0x0][0x4f0] ;  /* 0x00013c00ff547b82 */ /* 0x008e240000000a00 */
.L_x_9756:
[----:B-1----:R-:W-:Y:S02]  /*2360*/  MOV R40, R22 ;  /* 0x0000001600287202 */ /* 0x002fe40000000f00 */
[----:B------:R-:W-:Y:S02]  /*2370*/  MOV R41, RZ ;  /* 0x000000ff00297202 */ /* 0x000fe40000000f00 */
[-C--:B------:R-:W-:Y:S02]  /*2380*/  ISETP.GE.AND P1, PT, R26, R51.reuse, PT ;  /* 0x000000331a00720c */ /* 0x080fe40003f26270 */
[-C--:B------:R-:W-:Y:S01]  /*2390*/  ISETP.GE.AND P3, PT, R27, R51.reuse, PT ;  /* 0x000000331b00720c */ /* 0x080fe20003f66270 */
[----:B0-----:R-:W-:Y:S01]  /*23a0*/  IMAD.WIDE.U32 R40, R82, UR4, R40 ;  /* 0x0000000452287c25 */ /* 0x001fe2000f8e0028 */
[----:B------:R-:W-:Y:S02]  /*23b0*/  ISETP.GE.AND P4, PT, R48, R51, PT ;  /* 0x000000333000720c */ /* 0x000fe40003f86270 */
[----:B------:R-:W-:Y:S01]  /*23c0*/  MOV R88, RZ ;  /* 0x000000ff00587202 */ /* 0x000fe20000000f00 */
[----:B------:R-:W-:Y:S01]  /*23d0*/  IMAD R41, R83, UR4, R41 ;  /* 0x0000000453297c24 */ /* 0x000fe2000f8e0229 */
[----:B---3--:R-:W-:-:S02]  /*23e0*/  LEA R42, P5, R40, R17, 0x2 ;  /* 0x00000011282a7211 */ /* 0x008fc400078a10ff */
[----:B------:R-:W-:Y:S02]  /*23f0*/  MOV R106, RZ ;  /* 0x000000ff006a7202 */ /* 0x000fe40000000f00 */
[----:B------:R-:W-:Y:S02]  /*2400*/  MOV R90, RZ ;  /* 0x000000ff005a7202 */ /* 0x000fe40000000f00 */
        /* <DEDUP_REMOVED lines=8> */
[----:B----4-:R-:W-:-:S04]  /*2490*/  IMAD.WIDE.U32 R40, R78, UR4, R40 ;  /* 0x000000044e287c25 */ /* 0x010fc8000f8e0028 */
[----:B------:R-:W-:Y:S01]  /*24a0*/  IMAD R41, R79, UR4, R41 ;  /* 0x000000044f297c24 */ /* 0x000fe2000f8e0229 */
[----:B-1----:R-:W-:-:S04]  /*24b0*/  LEA R44, P1, R40, R74, 0x2 ;  /* 0x0000004a282c7211 */ /* 0x002fc800078210ff */
[----:B------:R-:W-:Y:S02]  /*24c0*/  LEA.HI.X R45, R40, R75, R41, 0x2, P1 ;  /* 0x0000004b282d7211 */ /* 0x000fe400008f1429 */
[----:B------:R-:W-:-:S03]  /*24d0*/  MOV R40, R56 ;  /* 0x0000003800287202 */ /* 0x000fc60000000f00 */
[----:B------:R0:W4:Y:S01]  /*24e0*/  LDG.E R105, desc[UR16][R44.64] ;  /* 0x000000102c697981 */ /* 0x000122000c1e1900 */
[----:B------:R-:W-:-:S03]  /*24f0*/  MOV R41, R15 ;  /* 0x0000000f00297202 */ /* 0x000fc60000000f00 */
[----:B------:R-:W-:-:S04]  /*2500*/  IMAD.WIDE.U32 R40, R80, UR4, R40 ;  /* 0x0000000450287c25 */ /* 0x000fc8000f8e0028 */
[----:B------:R-:W-:Y:S01]  /*2510*/  IMAD R41, R81, UR4, R41 ;  /* 0x0000000451297c24 */ /* 0x000fe2000f8e0229 */
[----:B--2---:R-:W-:-:S04]  /*2520*/  LEA R46, P1, R40, R76, 0x2 ;  /* 0x0000004c282e7211 */ /* 0x004fc800078210ff */
[----:B------:R-:W-:-:S05]  /*2530*/  LEA.HI.X R47, R40, R77, R41, 0x2, P1 ;  /* 0x0000004d282f7211 */ /* 0x000fca00008f1429 */
[----:B------:R-:W2:Y:S01]  /*2540*/  LDG.E R46, desc[UR16][R46.64] ;  /* 0x000000102e2e7981 */ /* 0x000ea2000c1e1900 */
[----:B------:R-:W1:Y:S01]  /*2550*/  S2UR UR7, SR_CgaCtaId ;  /* 0x00000000000779c3 */ /* 0x000e620000008800 */
[----:B------:R-:W-:Y:S01]  /*2560*/  UMOV UR6, 0x400 ;  /* 0x0000040000067882 */ /* 0x000fe20000000000 */
[C---:B------:R-:W-:Y:S01]  /*2570*/  ISETP.NE.AND P3, PT, R60.reuse, RZ, PT ;  /* 0x000000ff3c00720c */ /* 0x040fe20003f65270 */
        /* <DEDUP_REMOVED lines=11> */
[----:B------:R-:W2:Y:S01]  /*2630*/  LDS.128 R40, [R70] ;  /* 0x0000000046287984 */ /* 0x000ea20000000c00 */
[----:B----4-:R-:W-:-:S04]  /*2640*/  FMUL.FTZ R44, R105, 1.4426950216293334961 ;  /* 0x3fb8aa3b692c7820 */ /* 0x010fc80000410000 */
[C---:B------:R-:W-:Y:S01]  /*2650*/  FMUL.FTZ R89, R44.reuse, R73 ;  /* 0x000000492c597220 */ /* 0x040fe20000410000 */
[C---:B------:R-:W-:Y:S01]  /*2660*/  FMUL.FTZ R110, R44.reuse, R72 ;  /* 0x000000482c6e7220 */ /* 0x040fe20000410000 */
[C---:B0-----:R-:W-:Y:S01]  /*2670*/  FMUL.FTZ R108, R44.reuse, R93 ;  /* 0x0000005d2c6c7220 */ /* 0x041fe20000410000 */
[----:B------:R-:W-:Y:S01]  /*2680*/  FMUL.FTZ R111, R44, R92 ;  /* 0x0000005c2c6f7220 */ /* 0x000fe20000410000 */
[----:B------:R-:W0:Y:S04]  /*2690*/  MUFU.EX2 R88, R89 ;  /* 0x0000005900587308 */ /* 0x000e280000000800 */
[----:B------:R-:W1:Y:S04]  /*26a0*/  MUFU.EX2 R110, R110 ;  /* 0x0000006e006e7308 */ /* 0x000e680000000800 */
[----:B------:R-:W3:Y:S04]  /*26b0*/  MUFU.EX2 R108, R108 ;  /* 0x0000006c006c7308 */ /* 0x000ee80000000800 */
[----:B------:R-:W4:Y:S01]  /*26c0*/  MUFU.EX2 R111, R111 ;  /* 0x0000006f006f7308 */ /* 0x000f220000000800 */
[----:B0-----:R0:W-:Y:S01]  /*26d0*/  STS [R45+0x648], R88 ;  /* 0x000648582d007388 */ /* 0x0011e20000000800 */
[C---:B--2---:R-:W-:Y:S01]  /*26e0*/  FMUL.FTZ R44, R46.reuse, R40 ;  /* 0x000000282e2c7220 */ /* 0x044fe20000410000 */
        /* <DEDUP_REMOVED lines=14> */
[----:B------:R0:W1:Y:S01]  /*27d0*/  LDS R90, [R44+0x648] ;  /* 0x000648002c5a7984 */ /* 0x0000620000000800 */
[----:B------:R-:W-:Y:S05]  /*27e0*/  BRA `(.L_x_9745) ;  /* 0x0000000000047947 */ /* 0x000fea0003800000 */
.L_x_9744:
[----:B------:R2:W3:Y:S02]  /*27f0*/  LDS R90, [R18+UR5+0xe4c] ;  /* 0x000e4c05125a7984 */ /* 0x0004e40008000800 */
.L_x_9745:
[----:B------:R-:W-:Y:S05]  /*2800*/  BSYNC.RECONVERGENT B0 ;  /* 0x0000000000007941 */ /* 0x000fea0003800200 */
.L_x_9743:
[----:B0-----:R-:W0:Y:S01]  /*2810*/  @P0 LDC R44, c[0x0][0x38c] ;  /* 0x0000e300ff2c0b82 */ /* 0x001e220000000800 */
[----:B------:R-:W-:Y:S01]  /*2820*/  MOV R47, RZ ;  /* 0x000000ff002f7202 */ /* 0x000fe20000000f00 */
[----:B0-----:R-:W-:-:S04]  /*2830*/  @P0 IMAD R45, R97, R44, UR4 ;  /* 0x00000004612d0e24 */ /* 0x001fc8000f8e022c */
[----:B------:R-:W-:-:S05]  /*2840*/  @P0 IMAD.WIDE R44, R45, 0x8, R66 ;  /* 0x000000082d2c0825 */ /* 0x000fca00078e0242 */
        /* <DEDUP_REMOVED lines=15> */
[----:B0-----:R-:W0:Y:S01]  /*2940*/  SHFL.DOWN PT, R45, R116, 0x1, 0x1f ;  /* 0x08201f00742d7f89 */ /* 0x001e2200000e0000 */
        /* <DEDUP_REMOVED lines=8> */
[----:B0-----:R-:W-:-:S04]  /*29d0*/  @P4 FMUL.FTZ R109, R45, R116 ;  /* 0x000000742d6d4220 */ /* 0x001fc80000410000 */
[----:B------:R-:W0:Y:S01]  /*29e0*/  SHFL.UP PT, R45, R114, 0x2, RZ ;  /* 0x04400000722d7989 */ /* 0x000e2200000e00ff */
[----:B---3--:R-:W-:Y:S01]  /*29f0*/  @P4 FFMA.FTZ R117, R116, R113, R117 ;  /* 0x0000007174754223 */ /* 0x008fe20000010075 */
[----:B------:R-:W-:Y:S02]  /*2a00*/  @P4 MOV R116, R109 ;  /* 0x0000006d00744202 */ /* 0x000fe40000000f00 */
[----:B------:R-:W-:Y:S01]  /*2a10*/  ISETP.GT.U32.AND P4, PT, R23, 0x1d, PT ;  /* 0x0000001d1700780c */ /* 0x000fe20003f84070 */
[----:B-----5:R-:W-:Y:S02]  /*2a20*/  @P1 FMUL.FTZ R89, R89, R44 ;  /* 0x0000002c59591220 */ /* 0x020fe40000410000 */
[----:B------:R-:W1:Y:S01]  /*2a30*/  SHFL.DOWN PT, R109, R116, 0x2, 0x1f ;  /* 0x08401f00746d7f89 */ /* 0x000e6200000e0000 */
[----:B------:R-:W-:-:S03]  /*2a40*/  ISETP.GE.AND P1, PT, R71, 0x2, PT ;  /* 0x000000024700780c */ /* 0x000fc60003f26270 */
[----:B------:R-:W3:Y:S04]  /*2a50*/  SHFL.DOWN PT, R113, R117, 0x2, 0x1f ;  /* 0x08401f0075717f89 */ /* 0x000ee800000e0000 */
[----:B------:R-:W5:Y:S01]  /*2a60*/  SHFL.UP PT, R44, R89, 0x2, RZ ;  /* 0x04400000592c7989 */ /* 0x000f6200000e00ff */
[----:B0-----:R-:W-:-:S05]  /*2a70*/  FFMA.FTZ R45, R89, R45, R114 ;  /* 0x0000002d592d7223 */ /* 0x001fca0000010072 */
[----:B------:R-:W-:Y:S01]  /*2a80*/  FSEL R118, R114, R45, !P1 ;  /* 0x0000002d72767208 */ /* 0x000fe20004800000 */
[----:B-1----:R-:W-:-:S04]  /*2a90*/  @!P4 FMUL.FTZ R109, R116, R109 ;  /* 0x0000006d746dc220 */ /* 0x002fc80000410000 */
[----:B------:R-:W0:Y:S01]  /*2aa0*/  SHFL.UP PT, R45, R118, 0x4, RZ ;  /* 0x04800000762d7989 */ /* 0x000e2200000e00ff */
[----:B---3--:R-:W-:Y:S01]  /*2ab0*/  @!P4 FFMA.FTZ R117, R116, R113, R117 ;  /* 0x000000717475c223 */ /* 0x008fe20000010075 */
[----:B------:R-:W-:Y:S02]  /*2ac0*/  @!P4 MOV R116, R109 ;  /* 0x0000006d0074c202 */ /* 0x000fe40000000f00 */
[----:B------:R-:W-:Y:S01]  /*2ad0*/  ISETP.GT.U32.AND P4, PT, R23, 0x1b, PT ;  /* 0x0000001b1700780c */ /* 0x000fe20003f84070 */
[----:B-----5:R-:W-:Y:S01]  /*2ae0*/  @P1 FMUL.FTZ R89, R89, R44 ;  /* 0x0000002c59591220 */ /* 0x020fe20000410000 */
[----:B------:R-:W1:Y:S01]  /*2af0*/  SHFL.DOWN PT, R113, R117, 0x4, 0x1f ;  /* 0x08801f0075717f89 */ /* 0x000e6200000e0000 */
[----:B------:R-:W-:-:S03]  /*2b00*/  ISETP.GE.AND P1, PT, R71, 0x4, PT ;  /* 0x000000044700780c */ /* 0x000fc60003f26270 */
[----:B------:R-:W3:Y:S04]  /*2b10*/  SHFL.DOWN PT, R109, R116, 0x4, 0x1f ;  /* 0x08801f00746d7f89 */ /* 0x000ee800000e0000 */
[----:B------:R-:W5:Y:S01]  /*2b20*/  SHFL.UP PT, R44, R89, 0x4, RZ ;  /* 0x04800000592c7989 */ /* 0x000f6200000e00ff */
[----:B0-----:R-:W-:-:S05]  /*2b30*/  FFMA.FTZ R45, R89, R45, R118 ;  /* 0x0000002d592d7223 */ /* 0x001fca0000010076 */
[----:B------:R-:W-:Y:S01]  /*2b40*/  FSEL R114, R118, R45, !P1 ;  /* 0x0000002d76727208 */ /* 0x000fe20004800000 */
[C---:B-1----:R-:W-:Y:S01]  /*2b50*/  @!P4 FFMA.FTZ R117, R116.reuse, R113, R117 ;  /* 0x000000717475c223 */ /* 0x042fe20000010075 */
[----:B---3--:R-:W-:-:S03]  /*2b60*/  @!P4 FMUL.FTZ R109, R116, R109 ;  /* 0x0000006d746dc220 */ /* 0x008fc60000410000 */
[----:B------:R-:W0:Y:S01]  /*2b70*/  SHFL.UP PT, R45, R114, 0x8, RZ ;  /* 0x05000000722d7989 */ /* 0x000e2200000e00ff */
[----:B-----5:R-:W-:Y:S01]  /*2b80*/  @P1 FMUL.FTZ R89, R89, R44 ;  /* 0x0000002c59591220 */ /* 0x020fe20000410000 */
[----:B------:R-:W-:Y:S02]  /*2b90*/  @!P4 MOV R116, R109 ;  /* 0x0000006d0074c202 */ /* 0x000fe40000000f00 */
[----:B------:R-:W1:Y:S01]  /*2ba0*/  SHFL.DOWN PT, R113, R117, 0x8, 0x1f ;  /* 0x09001f0075717f89 */ /* 0x000e6200000e0000 */
[----:B------:R-:W-:Y:S02]  /*2bb0*/  ISETP.GE.AND P1, PT, R71, 0x8, PT ;  /* 0x000000084700780c */ /* 0x000fe40003f26270 */
[----:B------:R-:W-:Y:S01]  /*2bc0*/  ISETP.GT.U32.AND P4, PT, R23, 0x17, PT ;  /* 0x000000171700780c */ /* 0x000fe20003f84070 */
[----:B------:R-:W3:Y:S04]  /*2bd0*/  SHFL.UP PT, R44, R89, 0x8, RZ ;  /* 0x05000000592c7989 */ /* 0x000ee800000e00ff */
[----:B------:R-:W5:Y:S01]  /*2be0*/  SHFL.DOWN PT, R109, R116, 0x8, 0x1f ;  /* 0x09001f00746d7f89 */ /* 0x000f6200000e0000 */
[----:B0-----:R-:W-:-:S05]  /*2bf0*/  FFMA.FTZ R45, R89, R45, R114 ;  /* 0x0000002d592d7223 */ /* 0x001fca0000010072 */
[----:B------:R-:W-:Y:S02]  /*2c00*/  FSEL R118, R114, R45, !P1 ;  /* 0x0000002d72767208 */ /* 0x000fe40004800000 */
[C---:B-1----:R-:W-:Y:S01]  /*2c10*/  @!P4 FFMA.FTZ R117, R116.reuse, R113, R117 ;  /* 0x000000717475c223 */ /* 0x042fe20000010075 */
[----:B------:R-:W-:Y:S01]  /*2c20*/  MOV R45, RZ ;  /* 0x000000ff002d7202 */ /* 0x000fe20000000f00 */
[----:B---3--:R-:W-:Y:S01]  /*2c30*/  @P1 FMUL.FTZ R89, R89, R44 ;  /* 0x0000002c59591220 */ /* 0x008fe20000410000 */
[----:B------:R-:W-:Y:S02]  /*2c40*/  ISETP.GE.AND P1, PT, R21, UR10, PT ;  /* 0x0000000a15007c0c */ /* 0x000fe4000bf26270 */
[----:B------:R-:W-:Y:S01]  /*2c50*/  SHFL.DOWN PT, R119, R117, 0x10, 0x1f ;  /* 0x0a001f0075777f89 */ /* 0x000fe200000e0000 */
[----:B-----5:R-:W-:Y:S01]  /*2c60*/  @!P4 FMUL.FTZ R44, R116, R109 ;  /* 0x0000006d742cc220 */ /* 0x020fe20000410000 */
[----:B------:R-:W-:Y:S02]  /*2c70*/  ISETP.NE.OR P1, PT, R60, RZ, P1 ;  /* 0x000000ff3c00720c */ /* 0x000fe40000f25670 */
[----:B------:R-:W0:Y:S02]  /*2c80*/  SHFL.UP PT, R109, R118, 0x10, RZ ;  /* 0x06000000766d7989 */ /* 0x000e2400000e00ff */
[----:B------:R-:W-:-:S02]  /*2c90*/  @!P4 MOV R116, R44 ;  /* 0x0000002c0074c202 */ /* 0x000fc40000000f00 */
[----:B------:R-:W1:Y:S01]  /*2ca0*/  SHFL.UP PT, R114, R89, 0x10, RZ ;  /* 0x0600000059727989 */ /* 0x000e6200000e00ff */
[----:B------:R-:W-:Y:S01]  /*2cb0*/  ISETP.GE.AND P4, PT, R71, 0x10, PT ;  /* 0x000000104700780c */ /* 0x000fe20003f86270 */
[----:B------:R-:W-:Y:S02]  /*2cc0*/  HFMA2 R44, -RZ, RZ, 1.875, 0 ;  /* 0x3f800000ff2c7431 */ /* 0x000fe400000001ff */
[----:B------:R-:W3:Y:S04]  /*2cd0*/  SHFL.DOWN PT, R115, R116, 0x10, 0x1f ;  /* 0x0a001f0074737f89 */ /* 0x000ee800000e0000 */
[----:B------:R-:W5:Y:S01]  /*2ce0*/  @!P1 LDS.64 R44, [UR7+0xec8] ;  /* 0x000ec807ff2c9984 */ /* 0x000f620008000a00 */
[----:B------:R-:W-:Y:S01]  /*2cf0*/  ISETP.GT.U32.AND P1, PT, R23, 0xf, PT ;  /* 0x0000000f1700780c */ /* 0x000fe20003f24070 */
[----:B0-----:R-:W-:-:S12]  /*2d00*/  FFMA.FTZ R109, R89, R109, R118 ;  /* 0x0000006d596d7223 */ /* 0x001fd80000010076 */
[----:B------:R-:W-:Y:S01]  /*2d10*/  @!P1 FFMA.FTZ R117, R116, R119, R117 ;  /* 0x0000007774759223 */ /* 0x000fe20000010075 */
[----:B-1----:R-:W-:Y:S01]  /*2d20*/  @P4 FMUL.FTZ R89, R89, R114 ;  /* 0x0000007259594220 */ /* 0x002fe20000410000 */
        /* <DEDUP_REMOVED lines=11> */
[----:B----4-:R-:W0:Y:S02]  /*2de0*/  SHFL.IDX PT, R113, R47, RZ, 0x1f ;  /* 0x00001fff2f717589 */ /* 0x010e2400000e0000 */
[----:B0-----:R-:W-:Y:S01]  /*2df0*/  @P3 FFMA.FTZ R113, R89, R113, R114 ;  /* 0x0000007159713223 */ /* 0x001fe20000010072 */
[----:B------:R-:W-:Y:S01]  /*2e00*/  FFMA.FTZ R89, R115, R45, R122 ;  /* 0x0000002d73597223 */ /* 0x000fe2000001007a */
[----:B------:R-:W-:-:S02]  /*2e10*/  ISETP.NE.AND P3, PT, R60, 0x1f, PT ;  /* 0x0000001f3c00780c */ /* 0x000fc40003f65270 */
[----:B------:R-:W-:Y:S01]  /*2e20*/  FFMA.FTZ R113, R88, R113, R99 ;  /* 0x0000007158717223 */ /* 0x000fe20000010063 */
[----:B------:R-:W-:-:S03]  /*2e30*/  FMUL.FTZ R88, R115, R44 ;  /* 0x0000002c73587220 */ /* 0x000fc60000410000 */
        /* <DEDUP_REMOVED lines=8> */
[-C--:B------:R-:W-:Y:S01]  /*2ec0*/  FMUL.FTZ R116, R46, R114.reuse ;  /* 0x000000722e747220 */ /* 0x080fe20000410000 */
[----:B------:R-:W-:Y:S01]  /*2ed0*/  FMUL.FTZ R45, R94, R45 ;  /* 0x0000002d5e2d7220 */ /* 0x000fe20000410000 */
[----:B------:R-:W-:Y:S01]  /*2ee0*/  FMUL.FTZ R42, R42, R114 ;  /* 0x000000722a2a7220 */ /* 0x000fe20000410000 */
[----:B------:R-:W-:Y:S01]  /*2ef0*/  FMUL.FTZ R47, R46, R115 ;  /* 0x000000732e2f7220 */ /* 0x000fe20000410000 */
[----:B------:R-:W-:Y:S01]  /*2f00*/  FMUL.FTZ R46, R95, R116 ;  /* 0x000000745f2e7220 */ /* 0x000fe20000410000 */
[----:B------:R-:W-:Y:S01]  /*2f10*/  FFMA.FTZ R116, R118, R90, R91 ;  /* 0x0000005a76747223 */ /* 0x000fe2000001005b */
[----:B------:R-:W-:-:S04]  /*2f20*/  IMAD.WIDE.U32 R90, R84, UR4, R86 ;  /* 0x00000004545a7c25 */ /* 0x000fc8000f8e0056 */
[----:B------:R-:W-:Y:S01]  /*2f30*/  FMUL.FTZ R47, R96, R47 ;  /* 0x0000002f602f7220 */ /* 0x000fe20000410000 */
[----:B------:R-:W-:Y:S01]  /*2f40*/  FADD.FTZ R114, -R101, R114 ;  /* 0x0000007265727221 */ /* 0x000fe20000010100 */
[----:B------:R-:W-:Y:S01]  /*2f50*/  FFMA.FTZ R111, R111, R116, R112 ;  /* 0x000000746f6f7223 */ /* 0x000fe20000010070 */
[----:B------:R-:W-:Y:S01]  /*2f60*/  FMUL.FTZ R112, R40, R113 ;  /* 0x0000007128707220 */ /* 0x000fe20000410000 */
[----:B------:R-:W-:Y:S01]  /*2f70*/  IMAD R119, R85, UR4, R91 ;  /* 0x0000000455777c24 */ /* 0x000fe2000f8e025b */
[----:B------:R1:W-:Y:S01]  /*2f80*/  STS.128 [R20+0x210], R44 ;  /* 0x0002102c14007388 */ /* 0x0003e20000000c00 */
[----:B------:R-:W-:Y:S01]  /*2f90*/  BAR.SYNC.DEFER_BLOCKING 0x0 ;  /* 0x0000000000007b1d */ /* 0x000fe20000010000 */
[----:B------:R-:W-:Y:S01]  /*2fa0*/  LEA R40, P3, R90, UR8, 0x2 ;  /* 0x000000085a287c11 */ /* 0x000fe2000f8610ff */
[----:B------:R-:W-:Y:S01]  /*2fb0*/  FMUL.FTZ R91, R41, R109 ;  /* 0x0000006d295b7220 */ /* 0x000fe20000410000 */
[----:B------:R-:W-:Y:S01]  /*2fc0*/  FFMA.FTZ R106, R108, R111, R106 ;  /* 0x0000006f6c6a7223 */ /* 0x000fe2000001006a */
[----:B0-----:R-:W-:Y:S01]  /*2fd0*/  FFMA.FTZ R89, R3, R112, RZ ;  /* 0x0000007003597223 */ /* 0x001fe200000100ff */
[----:B------:R-:W-:Y:S01]  /*2fe0*/  LEA.HI.X R41, R90, UR9, R119, 0x2, P3 ;  /* 0x000000095a297c11 */ /* 0x000fe200098f1477 */
[----:B------:R-:W-:Y:S01]  /*2ff0*/  FADD.FTZ R109, -R100, R109 ;  /* 0x0000006d646d7221 */ /* 0x000fe20000010100 */
[----:B------:R-:W-:Y:S01]  /*3000*/  FFMA.FTZ R110, R110, R106, R107 ;  /* 0x0000006a6e6e7223 */ /* 0x000fe2000001006b */
[----:B-1----:R-:W-:Y:S01]  /*3010*/  IADD3 R45, PT, PT, -R98, UR11, RZ ;  /* 0x0000000b622d7c10 */ /* 0x002fe2000fffe1ff */
[----:B------:R-:W-:Y:S01]  /*3020*/  FFMA.FTZ R44, R94, R91, R89 ;  /* 0x0000005b5e2c7223 */ /* 0x000fe20000010059 */
[----:B------:R-:W-:-:S02]  /*3030*/  FADD.FTZ R46, -R99, R113 ;  /* 0x00000071632e7221 */ /* 0x000fc40000010100 */
[----:B------:R-:W-:Y:S01]  /*3040*/  ISETP.GE.AND P3, PT, R45, 0x1, PT ;  /* 0x000000012d00780c */ /* 0x000fe20003f66270 */
[----:B------:R-:W-:Y:S01]  /*3050*/  FFMA.FTZ R89, R95, R42, R44 ;  /* 0x0000002a5f597223 */ /* 0x000fe2000001002c */
[----:B------:R-:W-:Y:S01]  /*3060*/  ISETP.GE.AND P4, PT, R45, 0x21, PT ;  /* 0x000000212d00780c */ /* 0x000fe20003f86270 */
[----:B------:R-:W-:Y:S01]  /*3070*/  FMUL.FTZ R42, R43, R115 ;  /* 0x000000732b2a7220 */ /* 0x000fe20000410000 */
[C---:B------:R-:W-:Y:S01]  /*3080*/  ISETP.GE.AND P5, PT, R45.reuse, 0x41, PT ;  /* 0x000000412d00780c */ /* 0x040fe20003fa6270 */
[----:B------:R-:W-:Y:S01]  /*3090*/  FMUL.FTZ R44, R106, R72 ;  /* 0x000000486a2c7220 */ /* 0x000fe20000410000 */
[----:B------:R-:W-:Y:S01]  /*30a0*/  ISETP.GE.AND P6, PT, R45, 0x61, PT ;  /* 0x000000612d00780c */ /* 0x000fe20003fc6270 */
[----:B------:R-:W-:Y:S01]  /*30b0*/  FMUL.FTZ R45, R110, R73 ;  /* 0x000000496e2d7220 */ /* 0x000fe20000410000 */
[----:B------:R0:W1:Y:S01]  /*30c0*/  LDS R117, [R25+0x80] ;  /* 0x0000800019757984 */ /* 0x0000620000000800 */
[----:B------:R-:W-:Y:S01]  /*30d0*/  FFMA.FTZ R42, R96, R42, R89 ;  /* 0x0000002a602a7223 */ /* 0x000fe20000010059 */
[----:B------:R-:W-:Y:S01]  /*30e0*/  FMUL.FTZ R43, R111, R93 ;  /* 0x0000005d6f2b7220 */ /* 0x000fe20000410000 */
[----:B------:R-:W-:-:S04]  /*30f0*/  FFMA.FTZ R47, R45, R46, RZ ;  /* 0x0000002e2d2f7223 */ /* 0x000fc800000100ff */
[----:B------:R-:W-:Y:S01]  /*3100*/  FFMA.FTZ R90, R44, R109, R47 ;  /* 0x0000006d2c5a7223 */ /* 0x000fe2000001002f */
[----:B0-----:R-:W-:Y:S06]  /*3110*/  @!P3 BRA `(.L_x_9747) ;  /* 0x000000000008b947 */ /* 0x001fec0003800000 */
[----:B------:R-:W0:Y:S04]  /*3120*/  LDS R47, [R25] ;  /* 0x00000000192f7984 */ /* 0x000e280000000800 */
[----:B0-----:R0:W-:Y:S02]  /*3130*/  REDG.E.ADD.F32.FTZ.RN.STRONG.GPU desc[UR16][R40.64], R47 ;  /* 0x0000002f280079a6 */ /* 0x0011e4000c12f310 */
.L_x_9747:
[----:B------:R-:W-:Y:S05]  /*3140*/  BSYNC.RECONVERGENT B0 ;  /* 0x0000000000007941 */ /* 0x000fea0003800200 */
.L_x_9746:
[----:B------:R-:W-:Y:S04]  /*3150*/  BSSY.RECONVERGENT B0, `(.L_x_9748) ;  /* 0x0000003000007945 */ /* 0x000fe80003800200 */
[----:B------:R-:W-:Y:S05]  /*3160*/  @!P4 BRA `(.L_x_9749) ;  /* 0x000000000004c947 */ /* 0x000fea0003800000 */
[----:B-1----:R3:W-:Y:S02]  /*3170*/  REDG.E.ADD.F32.FTZ.RN.STRONG.GPU desc[UR16][R40.64+0x80], R117 ;  /* 0x00008075280079a6 */ /* 0x0027e4000c12f310 */
.L_x_9749:
[----:B------:R-:W-:Y:S05]  /*3180*/  BSYNC.RECONVERGENT B0 ;  /* 0x0000000000007941 */ /* 0x000fea0003800200 */
.L_x_9748:
[----:B------:R4:W1:Y:S01]  /*3190*/  LDS R89, [R25+0x100] ;  /* 0x0001000019597984 */ /* 0x0008620000000800 */
[----:B------:R-:W-:Y:S01]  /*31a0*/  BSSY.RECONVERGENT B0, `(.L_x_9750) ;  /* 0x0000006000007945 */ /* 0x000fe20003800200 */
[----:B------:R-:W-:Y:S01]  /*31b0*/  FMUL.FTZ R88, R116, R92 ;  /* 0x0000005c74587220 */ /* 0x000fe20000410000 */
[----:B------:R-:W-:Y:S01]  /*31c0*/  FADD.FTZ R115, -R102, R115 ;  /* 0x0000007366737221 */ /* 0x000fe20000010100 */
[----:B0-----:R-:W-:Y:S01]  /*31d0*/  FFMA.FTZ R47, R43, R114, R90 ;  /* 0x000000722b2f7223 */ /* 0x001fe2000001005a */
[----:B------:R-:W-:Y:S06]  /*31e0*/  @!P5 BRA `(.L_x_9751) ;  /* 0x000000000004d947 */ /* 0x000fec0003800000 */
[----:B-1----:R0:W-:Y:S02]  /*31f0*/  REDG.E.ADD.F32.FTZ.RN.STRONG.GPU desc[UR16][R40.64+0x100], R89 ;  /* 0x00010059280079a6 */ /* 0x0021e4000c12f310 */
.L_x_9751:
[----:B------:R-:W-:Y:S05]  /*3200*/  BSYNC.RECONVERGENT B0 ;  /* 0x0000000000007941 */ /* 0x000fea0003800200 */
.L_x_9750:
[----:B01----:R0:W1:Y:S01]  /*3210*/  LDS R89, [R25+0x180] ;  /* 0x0001800019597984 */ /* 0x0030620000000800 */
[----:B------:R-:W-:Y:S01]  /*3220*/  BSSY.RECONVERGENT B0, `(.L_x_9752) ;  /* 0x0000004000007945 */ /* 0x000fe20003800200 */
[----:B------:R-:W-:-:S03]  /*3230*/  FFMA.FTZ R47, R88, R115, R47 ;  /* 0x00000073582f7223 */ /* 0x000fc6000001002f */
[----:B------:R-:W-:Y:S05]  /*3240*/  @!P6 BRA `(.L_x_9753) ;  /* 0x000000000004e947 */ /* 0x000fea0003800000 */
[----:B-1----:R1:W-:Y:S02]  /*3250*/  REDG.E.ADD.F32.FTZ.RN.STRONG.GPU desc[UR16][R40.64+0x180], R89 ;  /* 0x00018059280079a6 */ /* 0x0023e4000c12f310 */
.L_x_9753:
[----:B------:R-:W-:Y:S05]  /*3260*/  BSYNC.RECONVERGENT B0 ;  /* 0x0000000000007941 */ /* 0x000fea0003800200 */
.L_x_9752:
[----:B-1-3--:R-:W1:Y:S01]  /*3270*/  SHFL.DOWN PT, R40, R47, 0x1, 0x1f ;  /* 0x08201f002f287f89 */ /* 0x00ae6200000e0000 */
[----:B------:R-:W-:Y:S01]  /*3280*/  ISETP.GT.AND P3, PT, R71, 0x1e, PT ;  /* 0x0000001e4700780c */ /* 0x000fe20003f64270 */
        /* <DEDUP_REMOVED lines=8> */
[----:B------:R-:W-:Y:S01]  /*3310*/  FFMA.FTZ R91, R30, R111, R91 ;  /* 0x0000006f1e5b7223 */ /* 0x000fe2000001005b */
[----:B------:R-:W-:Y:S01]  /*3320*/  FMUL.FTZ R89, R46, R89 ;  /* 0x000000592e597220 */ /* 0x000fe20000410000 */
        /* <DEDUP_REMOVED lines=13> */
[----:B---3--:R-:W-:-:S04]  /*3400*/  @!P3 FADD.FTZ R42, R42, R41 ;  /* 0x000000292a2ab221 */ /* 0x008fc80000010000 */
[----:B------:R-:W1:Y:S01]  /*3410*/  SHFL.DOWN PT, R40, R47, 0x2, 0x1f ;  /* 0x08401f002f287f89 */ /* 0x000e6200000e0000 */
[----:B------:R-:W-:-:S03]  /*3420*/  ISETP.GT.AND P3, PT, R71, 0x1d, PT ;  /* 0x0000001d4700780c */ /* 0x000fc60003f64270 */
[----:B------:R-:W3:Y:S10]  /*3430*/  SHFL.DOWN PT, R41, R42, 0x2, 0x1f ;  /* 0x08401f002a297f89 */ /* 0x000ef400000e0000 */
        /* <DEDUP_REMOVED lines=13> */
[----:B------:R-:W-:-:S03]  /*3510*/  ISETP.NE.AND P3, PT, R71, RZ, PT ;  /* 0x000000ff4700720c */ /* 0x000fc60003f65270 */
[----:B------:R-:W3:Y:S01]  /*3520*/  SHFL.DOWN PT, R41, R42, 0x10, 0x1f ;  /* 0x0a001f002a297f89 */ /* 0x000ee200000e0000 */
[----:B-1----:R-:W-:Y:S01]  /*3530*/  FADD.FTZ R40, R47, R40 ;  /* 0x000000282f287221 */ /* 0x002fe20000010000 */
[----:B---3--:R-:W-:-:S08]  /*3540*/  FADD.FTZ R41, R42, R41 ;  /* 0x000000292a297221 */ /* 0x008fd00000010000 */
        /* <DEDUP_REMOVED lines=8> */
[----:B-1----:R-:W1:Y:S04]  /*35d0*/  @P3 LDS R41, [UR7+0x1ac8] ;  /* 0x001ac807ff293984 */ /* 0x002e680008000800 */
[----:B------:R-:W3:Y:S01]  /*35e0*/  @P3 LDS R40, [UR7+0x16c8] ;  /* 0x0016c807ff283984 */ /* 0x000ee20008000800 */
[----:B-1----:R-:W-:Y:S01]  /*35f0*/  @P3 FADD.FTZ R42, R42, R41 ;  /* 0x000000292a2a3221 */ /* 0x002fe20000010000 */
[----:B---3--:R-:W-:-:S04]  /*3600*/  @P3 FADD.FTZ R47, R47, R40 ;  /* 0x000000282f2f3221 */ /* 0x008fc80000010000 */
[----:B------:R3:W-:Y:S04]  /*3610*/  STS [UR7+0x1ac8], R42 ;  /* 0x001ac82aff007988 */ /* 0x0007e80008000807 */
[----:B------:R3:W-:Y:S02]  /*3620*/  STS [UR7+0x16c8], R47 ;  /* 0x0016c82fff007988 */ /* 0x0007e40008000807 */
.L_x_9755:
[----:B------:R-:W-:Y:S05]  /*3630*/  BSYNC.RECONVERGENT B0 ;  /* 0x0000000000007941 */ /* 0x000fea0003800200 */
.L_x_9754:
[----:B------:R-:W-:-:S04]  /*3640*/  UIADD3 UR4, UPT, UPT, UR4, 0x1, URZ ;  /* 0x0000000104047890 */ /* 0x000fc8000fffe0ff */
[----:B------:R-:W-:-:S09]  /*3650*/  UISETP.GE.AND UP0, UPT, UR4, UR12, UPT ;  /* 0x0000000c0400728c */ /* 0x000fd2000bf06270 */
[----:B------:R-:W-:Y:S05]  /*3660*/  BRA.U !UP0, `(.L_x_9756) ;  /* 0xffffffed083c7547 */ /* 0x000fea000b83ffff */
.L_x_9742:
[----:B------:R-:W-:Y:S01]  /*3670*/  BAR.SYNC.DEFER_BLOCKING 0x0 ;  /* 0x0000000000007b1d */ /* 0x000fe20000010000 */
[-C--:B------:R-:W-:Y:S01]  /*3680*/  ISETP.GE.AND P0, PT, R22, R51.reuse, PT ;  /* 0x000000331600720c */ /* 0x080fe20003f06270 */
[----:B-1----:R-:W-:Y:S01]  /*3690*/  HFMA2 R40, -RZ, RZ, 0, 0 ;  /* 0x00000000ff287431 */ /* 0x002fe200000001ff */
[-C--:B------:R-:W-:Y:S01]  /*36a0*/  ISETP.GE.AND P2, PT, R26, R51.reuse, PT ;  /* 0x000000331a00720c */ /* 0x080fe20003f46270 */
[----:B0-----:R-:W-:Y:S01]  /*36b0*/  HFMA2 R44, -RZ, RZ, 0, 0 ;  /* 0x00000000ff2c7431 */ /* 0x001fe200000001ff */
[-C--:B------:R-:W-:Y:S01]  /*36c0*/  ISETP.GE.AND P3, PT, R27, R51.reuse, PT ;  /* 0x000000331b00720c */ /* 0x080fe20003f66270 */
[----:B------:R-:W0:Y:S01]  /*36d0*/  LDCU.64 UR8, c[0x0][0x500] ;  /* 0x0000a000ff0877ac */ /* 0x000e220008000a00 */
[----:B------:R-:W-:Y:S02]  /*36e0*/  ISETP.GE.AND P4, PT, R48, R51, PT ;  /* 0x000000333000720c */ /* 0x000fe40003f86270 */
[----:B---3--:R-:W-:Y:S01]  /*36f0*/  MOV R42, RZ ;  /* 0x000000ff002a7202 */ /* 0x008fe20000000f00 */
[----:B------:R-:W1:Y:S01]  /*3700*/  LDCU.64 UR10, c[0x0][0x550] ;  /* 0x0000aa00ff0a77ac */ /* 0x000e620008000a00 */
[----:B------:R-:W-:-:S03]  /*3710*/  MOV R46, RZ ;  /* 0x000000ff002e7202 */ /* 0x000fc60000000f00 */
[----:B------:R-:W3:Y:S04]  /*3720*/  @!P0 LDG.E R40, desc[UR16][R68.64] ;  /* 0x0000001044288981 */ /* 0x000ee8000c1e1900 */
[----:B------:R-:W5:Y:S04]  /*3730*/  @!P2 LDG.E R42, desc[UR16][R68.64+0x80] ;  /* 0x00008010442aa981 */ /* 0x000f68000c1e1900 */
[----:B------:R-:W2:Y:S04]  /*3740*/  @!P3 LDG.E R44, desc[UR16][R68.64+0x100] ;  /* 0x00010010442cb981 */ /* 0x000ea8000c1e1900 */
[----:B------:R4:W2:Y:S02]  /*3750*/  @!P4 LDG.E R46, desc[UR16][R68.64+0x180] ;  /* 0x00018010442ec981 */ /* 0x0008a4000c1e1900 */
[----:B----4-:R-:W4:Y:S02]  /*3760*/  LDC.64 R68, c[0x0][0x4f8] ;  /* 0x00013e00ff447b82 */ /* 0x010f240000000a00 */
[----:B---3--:R-:W-:Y:S04]  /*3770*/  STS [R53], R40 ;  /* 0x0000002835007388 */ /* 0x008fe80000000800 */
[----:B-----5:R-:W-:Y:S04]  /*3780*/  STS [R53+0x80], R42 ;  /* 0x0000802a35007388 */ /* 0x020fe80000000800 */
[----:B--2---:R-:W-:Y:S04]  /*3790*/  STS [R53+0x100], R44 ;  /* 0x0001002c35007388 */ /* 0x004fe80000000800 */
[----:B------:R-:W-:Y:S01]  /*37a0*/  STS [R53+0x180], R46 ;  /* 0x0001802e35007388 */ /* 0x000fe20000000800 */
[----:B------:R-:W-:-:S03]  /*37b0*/  NOP ;  /* 0x0000000000007918 */ /* 0x000fc60000000000 */
[----:B------:R-:W2:Y:S01]  /*37c0*/  LDS.128 R28, [R70] ;  /* 0x00000000461c7984 */ /* 0x000ea20000000c00 */
        /* <DEDUP_REMOVED lines=19> */
[----:B------:R-:W-:Y:S02]  /*3900*/  HFMA2 R29, -RZ, RZ, 0, 0 ;  /* 0x00000000ff1d7431 */ /* 0x000fe400000001ff */
[----:B---3--:R-:W-:Y:S01]  /*3910*/  @!P3 FMUL.FTZ R37, R30, -1.4426950216293334961 ;  /* 0xbfb8aa3b1e25b820 */ /* 0x008fe20000410000 */
[----:B------:R-:W2:Y:S04]  /*3920*/  @!P5 MUFU.EX2 R3, R3 ;  /* 0x000000030003d308 */ /* 0x000ea80000000800 */
[----:B------:R3:W5:Y:S01]  /*3930*/  @!P4 MUFU.EX2 R36, R28 ;  /* 0x0000001c0024c308 */ /* 0x0007620000000800 */
[----:B------:R-:W-:-:S03]  /*3940*/  @!P2 FMUL.FTZ R38, R31, -1.4426950216293334961 ;  /* 0xbfb8aa3b1f26a820 */ /* 0x000fc60000410000 */
[----:B------:R-:W0:Y:S04]  /*3950*/  @!P3 MUFU.EX2 R37, R37 ;  /* 0x000000250025b308 */ /* 0x000e280000000800 */
[----:B------:R-:W1:Y:S01]  /*3960*/  @!P2 MUFU.EX2 R38, R38 ;  /* 0x000000260026a308 */ /* 0x000e620000000800 */
[----:B---3--:R-:W-:Y:S01]  /*3970*/  MOV R28, R52 ;  /* 0x00000034001c7202 */ /* 0x008fe20000000f00 */
[----:B--2---:R-:W-:Y:S01]  /*3980*/  @!P5 FADD.FTZ R3, R3, 1 ;  /* 0x3f8000000303d421 */ /* 0x004fe20000010000 */
[----:B------:R-:W2:Y:S03]  /*3990*/  LDS R39, [UR6+0x200] ;  /* 0x00020006ff277984 */ /* 0x000ea60008000800 */
[----:B----4-:R-:W-:-:S04]  /*39a0*/  IMAD.WIDE.U32 R30, R68, UR18, R28 ;  /* 0x00000012441e7c25 */ /* 0x010fc8000f8e001c */
[----:B-----5:R-:W-:Y:S01]  /*39b0*/  @!P4 FADD.FTZ R36, R36, 1 ;  /* 0x3f8000002424c421 */ /* 0x020fe20000010000 */
[----:B------:R-:W3:Y:S01]  /*39c0*/  @!P5 MUFU.RCP R3, R3 ;  /* 0x000000030003d308 */ /* 0x000ee20000001000 */
[----:B------:R-:W-:Y:S02]  /*39d0*/  IMAD R31, R69, UR18, R31 ;  /* 0x00000012451f7c24 */ /* 0x000fe4000f8e021f */
[----:B0-----:R-:W-:Y:S01]  /*39e0*/  @!P3 FADD.FTZ R37, R37, 1 ;  /* 0x3f8000002525b421 */ /* 0x001fe20000010000 */
[----:B------:R-:W0:Y:S01]  /*39f0*/  LDC.64 R68, c[0x0][0x518] ;  /* 0x00014600ff447b82 */ /* 0x000e220000000a00 */
[----:B------:R-:W-:-:S04]  /*3a00*/  IMAD.WIDE.U32 R30, R0, UR8, R30 ;  /* 0x00000008001e7c25 */ /* 0x000fc8000f8e001e */
[----:B-1----:R-:W-:Y:S01]  /*3a10*/  @!P2 FADD.FTZ R38, R38, 1 ;  /* 0x3f8000002626a421 */ /* 0x002fe20000010000 */
[----:B------:R-:W1:Y:S01]  /*3a20*/  @!P4 MUFU.RCP R36, R36 ;  /* 0x000000240024c308 */ /* 0x000e620000001000 */
[----:B------:R-:W-:Y:S01]  /*3a30*/  IMAD R40, R0, UR9, R31 ;  /* 0x0000000900287c24 */ /* 0x000fe2000f8e021f */
[----:B------:R-:W-:Y:S01]  /*3a40*/  IADD3 R31, P0, PT, R22, R30, RZ ;  /* 0x0000001e161f7210 */ /* 0x000fe20007f1e0ff */
[----:B------:R-:W4:Y:S03]  /*3a50*/  LDCU.64 UR8, c[0x0][0x560] ;  /* 0x0000ac00ff0877ac */ /* 0x000f260008000a00 */
[----:B------:R-:W-:Y:S02]  /*3a60*/  IADD3.X R40, PT, PT, RZ, R40, RZ, P0, !PT ;  /* 0x00000028ff287210 */ /* 0x000fe400007fe4ff */
[----:B------:R-:W5:Y:S01]  /*3a70*/  @!P3 MUFU.RCP R37, R37 ;  /* 0x000000250025b308 */ /* 0x000f620000001000 */
[----:B------:R-:W-:Y:S01]  /*3a80*/  LEA R30, P0, R31, UR10, 0x2 ;  /* 0x0000000a1f1e7c11 */ /* 0x000fe2000f8010ff */
[----:B---3--:R-:W-:-:S03]  /*3a90*/  @!P5 FMUL.FTZ R32, R32, R3 ;  /* 0x000000032020d220 */ /* 0x008fc60000410000 */
[----:B------:R-:W-:-:S03]  /*3aa0*/  LEA.HI.X R31, R31, UR11, R40, 0x2, P0 ;  /* 0x0000000b1f1f7c11 */ /* 0x000fc600080f1428 */
[----:B------:R-:W3:Y:S01]  /*3ab0*/  @!P2 MUFU.RCP R38, R38 ;  /* 0x000000260026a308 */ /* 0x000ee20000001000 */
[----:B-1----:R-:W-:Y:S01]  /*3ac0*/  @!P4 FMUL.FTZ R33, R33, R36 ;  /* 0x000000242121c220 */ /* 0x002fe20000410000 */
[----:B0-----:R-:W-:-:S04]  /*3ad0*/  IMAD.WIDE.U32 R28, R68, UR18, R28 ;  /* 0x00000012441c7c25 */ /* 0x001fc8000f8e001c */
[----:B------:R-:W-:Y:S02]  /*3ae0*/  IMAD R29, R69, UR18, R29 ;  /* 0x00000012451d7c24 */ /* 0x000fe4000f8e021d */
[----:B-----5:R-:W-:Y:S01]  /*3af0*/  @!P3 FMUL.FTZ R34, R34, R37 ;  /* 0x000000252222b220 */ /* 0x020fe20000410000 */
[-C--:B--2---:R-:W-:Y:S02]  /*3b00*/  ISETP.GE.AND P6, PT, R22, R39.reuse, PT ;  /* 0x000000271600720c */ /* 0x084fe40003fc6270 */
[-C--:B------:R-:W-:Y:S02]  /*3b10*/  ISETP.GE.AND P0, PT, R26, R39.reuse, PT ;  /* 0x000000271a00720c */ /* 0x080fe40003f06270 */
[----:B------:R-:W-:Y:S01]  /*3b20*/  ISETP.GE.AND P5, PT, R27, R39, PT ;  /* 0x000000271b00720c */ /* 0x000fe20003fa6270 */
[----:B---3--:R-:W-:-:S08]  /*3b30*/  @!P2 FMUL.FTZ R35, R35, R38 ;  /* 0x000000262323a220 */ /* 0x008fd00000410000 */
        /* <DEDUP_REMOVED lines=14> */
[----:B------:R-:W-:Y:S01]  /*3c20*/  @!P1 STS [UR6+0x200], R51 ;  /* 0x00020033ff009988 */ /* 0x000fe20008000806 */
[----:B------:R-:W-:Y:S01]  /*3c30*/  FADD.FTZ R34, R33, R34 ;  /* 0x0000002221227221 */ /* 0x000fe20000010000 */
[----:B------:R-:W-:Y:S03]  /*3c40*/  BAR.SYNC.DEFER_BLOCKING 0x0 ;  /* 0x0000000000007b1d */ /* 0x000fe60000010000 */
[----:B------:R-:W-:-:S03]  /*3c50*/  FADD.FTZ R11, R34, R35 ;  /* 0x00000023220b7221 */ /* 0x000fc60000010000 */
[----:B------:R-:W0:Y:S01]  /*3c60*/  LDS R31, [UR6+0x200] ;  /* 0x00020006ff1f7984 */ /* 0x000e220008000800 */
[----:B------:R-:W1:Y:S02]  /*3c70*/  LDCU.64 UR6, c[0x0][0x520] ;  /* 0x0000a400ff0677ac */ /* 0x000e640008000a00 */
[----:B-1----:R-:W-:-:S04]  /*3c80*/  IMAD.WIDE.U32 R28, R0, UR6, R28 ;  /* 0x00000006001c7c25 */ /* 0x002fc8000f8e001c */
[----:B------:R-:W-:Y:S01]  /*3c90*/  IMAD R30, R0, UR7, R29 ;  /* 0x00000007001e7c24 */ /* 0x000fe2000f8e021d */
[----:B------:R-:W-:-:S04]  /*3ca0*/  IADD3 R29, P4, PT, R22, R28, RZ ;  /* 0x0000001c161d7210 */ /* 0x000fc80007f9e0ff */
[----:B------:R-:W-:Y:S02]  /*3cb0*/  IADD3.X R30, PT, PT, RZ, R30, RZ, P4, !PT ;  /* 0x0000001eff1e7210 */ /* 0x000fe400027fe4ff */
[----:B----4-:R-:W-:-:S04]  /*3cc0*/  LEA R28, P4, R29, UR8, 0x2 ;  /* 0x000000081d1c7c11 */ /* 0x010fc8000f8810ff */
        /* <DEDUP_REMOVED lines=20> */
.L_x_9732:
        /* <DEDUP_REMOVED lines=34> */
.L_x_9759:
[----:B------:R-:W-:Y:S05]  /*4030*/  BSYNC.RECONVERGENT B0 ;  /* 0x0000000000007941 */ /* 0x000fea0003800200 */
.L_x_9758:
        /* <DEDUP_REMOVED lines=26> */
.L_x_9761:
[----:B------:R-:W-:Y:S05]  /*41e0*/  BSYNC.RECONVERGENT B0 ;  /* 0x0000000000007941 */ /* 0x000fea0003800200 */
.L_x_9760:
[----:B------:R-:W-:Y:S05]  /*41f0*/  @P2 EXIT ;  /* 0x000000000000294d */ /* 0x000fea0003800000 */
[----:B------:R-:W2:Y:S01]  /*4200*/  S2UR UR5, SR_CgaCtaId ;  /* 0x00000000000579c3 */ /* 0x000ea20000008800 */
[----:B------:R-:W-:Y:S01]  /*4210*/  BSSY.RECONVERGENT B0, `(.L_x_9762) ;  /* 0x000001f000007945 */ /* 0x000fe20003800200 */
[----:B------:R-:W-:Y:S01]  /*4220*/  MOV R15, R10 ;  /* 0x0000000a000f7202 */ /* 0x000fe20000000f00 */
[----:B------:R-:W-:Y:S01]  /*4230*/  UMOV UR4, 0x400 ;  /* 0x0000040000047882 */ /* 0x000fe20000000000 */
[----:B------:R-:W3:Y:S01]  /*4240*/  LDCU UR6, c[0x0][0x360] ;  /* 0x00006c00ff0677ac */ /* 0x000ee20008000800 */
[----:B------:R-:W4:Y:S01]  /*4250*/  LDCU.64 UR8, c[0x0][0x4b0] ;  /* 0x00009600ff0877ac */ /* 0x000f220008000a00 */
[----:B------:R-:W0:Y:S01]  /*4260*/  LDCU.64 UR10, c[0x0][0x4d0] ;  /* 0x00009a00ff0a77ac */ /* 0x000e220008000a00 */
[----:B------:R-:W0:Y:S01]  /*4270*/  LDCU.128 UR12, c[0x0][0x530] ;  /* 0x0000a600ff0c77ac */ /* 0x000e220008000c00 */
[----:B--234-:R-:W-:-:S12]  /*4280*/  ULEA UR4, UR5, UR4, 0x18 ;  /* 0x0000000405047291 */ /* 0x01cfd8000f8ec0ff */
.L_x_9763:
[----:B------:R-:W-:Y:S02]  /*4290*/  LEA R0, R15, UR4, 0x2 ;  /* 0x000000040f007c11 */ /* 0x000fe4000f8e10ff */
[----:B-1---5:R-:W-:Y:S02]  /*42a0*/  SHF.R.S32.HI R2, RZ, 0x1f, R15 ;  /* 0x0000001fff027819 */ /* 0x022fe4000001140f */
[----:B0-----:R-:W-:Y:S01]  /*42b0*/  MOV R6, R62 ;  /* 0x0000003e00067202 */ /* 0x001fe20000000f00 */
[----:B--2---:R-:W0:Y:S01]  /*42c0*/  LDS R17, [R0+0x16c8] ;  /* 0x0016c80000117984 */ /* 0x004e220000000800 */
        /* <DEDUP_REMOVED lines=20> */
.L_x_9762:
[----:B------:R-:W-:Y:S05]  /*4410*/  EXIT ;  /* 0x000000000000794d */ /* 0x000fea0003800000 */
.L_x_9764:
        /* <DEDUP_REMOVED lines=14> */
.L_x_10544:


//--------------------- .text._Z25selective_scan_bwd_kernelI32Selective_Scan_bwd_kernel_traitsILi32ELi4ELb0ELb1ELb0ELb0ELb0EffEEv12SSMParamsBwd --------------------------
	.section	.text._Z25selective_scan_bwd_kernelI32Selective_Scan_bwd_kernel_traitsILi32ELi4ELb0ELb1ELb0ELb0ELb0EffEEv12SSMParamsBwd,"ax",@progbits
	.align	128
        .global         _Z25selective_scan_bwd_kernelI32Selective_Scan_bwd_kernel_traitsILi32ELi4ELb0ELb1ELb0ELb0ELb0EffEEv12SSMParamsBwd
        .type           _Z25selective_scan_bwd_kernelI32Selective_Scan_bwd_kernel_traitsILi32ELi4ELb0ELb1ELb0ELb0ELb0EffEEv12SSMParamsBwd,@function
        .size           _Z25selective_scan_bwd_kernelI32Selective_Scan_bwd_kernel_traitsILi32ELi4ELb0ELb1ELb0ELb0ELb0EffEEv12SSMParamsBwd,(.L_x_10545 - _Z25selective_scan_bwd_kernelI32Selective_Scan_bwd_kernel_traitsILi32ELi4ELb0ELb1ELb0ELb0ELb0EffEEv12SSMParamsBwd)
        .other          _Z25selective_scan_bwd_kernelI32Selective_Scan_bwd_kernel_traitsILi32ELi4ELb0ELb1ELb0ELb0ELb0EffEEv12SSMParamsBwd,@"STO_CUDA_ENTRY STV_DEFAULT"
_Z25selective_scan_bwd_kernelI32Selective_Scan_bwd_kernel_traitsILi32ELi4ELb0ELb1ELb0ELb0ELb0EffEEv12SSMParamsBwd:
.text._Z25selective_scan_bwd_kernelI32Selective_Scan_bwd_kernel_traitsILi32ELi4ELb0ELb1ELb0ELb0ELb0EffEEv12SSMParamsBwd:
        /* <DEDUP_REMOVED lines=26> */
[----:B0-----:R-:W-:Y:S01]  /*01a0*/  VIADD R6, R0, 0xffffffe ;  /* 0x0ffffffe00067836 */ /* 0x001fe20000000000 */
[----:B------:R-:W-:-:S03]  /*01b0*/  @P1 LEA.HI.X R5, R103, R5, RZ, 0x2, P3 ;  /* 0x0000000567051211 */ /* 0x000fc600018f14ff */
[----:B------:R0:W4:Y:S02]  /*01c0*/  F2I.FTZ.U32.TRUNC.NTZ R7, R6 ;  /* 0x0000000600077305 */ /* 0x000124000021f000 */
[----:B------:R4:W5:Y:S01]  /*01d0*/  @P1 LDG.E R58, desc[UR16][R4.64] ;  /* 0x00000010043a1981 */ /* 0x000962000c1e1900 */
[----:B---3--:R-:W-:Y:S01]  /*01e0*/  IABS R2, R103 ;  /* 0x0000006700027213 */ /* 0x008fe20000000000 */
[----:B------:R-:W3:Y:S01]  /*01f0*/  LDC.64 R28, c[0x0][0x448] ;  /* 0x00011200ff1c7b82 */ /* 0x000ee20000000a00 */
[----:B0-----:R-:W-:-:S07]  /*0200*/  HFMA2 R6, -RZ, RZ, 0, 0 ;  /* 0x00000000ff067431 */ /* 0x001fce00000001ff */
[----:B----4-:R-:W0:Y:S01]  /*0210*/  LDC.64 R4, c[0x0][0x480] ;  /* 0x00012000ff047b82 */ /* 0x010e220000000a00 */
[----:B------:R-:W-:-:S05]  /*0220*/  IADD3 R10, PT, PT, RZ, -R7, RZ ;  /* 0x80000007ff0a7210 */ /* 0x000fca0007ffe0ff */
[----:B------:R-:W-:Y:S02]  /*0230*/  IMAD R3, R10, R9, RZ ;  /* 0x000000090a037224 */ /* 0x000fe400078e02ff */
[----:B------:R-:W4:Y:S02]  /*0240*/  LDC.64 R100, c[0x0][0x4a8] ;  /* 0x00012a00ff647b82 */ /* 0x000f240000000a00 */
[----:B------:R-:W-:-:S06]  /*0250*/  IMAD.HI.U32 R7, R7, R3, R6 ;  /* 0x0000000307077227 */ /* 0x000fcc00078e0006 */
[----:B------:R-:W-:-:S04]  /*0260*/  IMAD.HI.U32 R7, R7, R2, RZ ;  /* 0x0000000207077227 */ /* 0x000fc800078e00ff */
[----:B------:R-:W-:-:S04]  /*0270*/  IMAD.MOV R0, RZ, RZ, -R7 ;  /* 0x000000ffff007224 */ /* 0x000fc800078e0a07 */
[----:B------:R-:W-:Y:S01]  /*0280*/  IMAD R0, R9, R0, R2 ;  /* 0x0000000009007224 */ /* 0x000fe200078e0202 */
[----:B0-----:R-:W-:-:S04]  /*0290*/  ISETP.NE.U32.AND P0, PT, R4, RZ, PT ;  /* 0x000000ff0400720c */ /* 0x001fc80003f05070 */
[----:B------:R-:W-:Y:S02]  /*02a0*/  ISETP.GT.U32.AND P2, PT, R9, R0, PT ;  /* 0x000000000900720c */ /* 0x000fe40003f44070 */
[----:B------:R-:W-:Y:S01]  /*02b0*/  ISETP.NE.AND.EX P0, PT, R5, RZ, PT, P0 ;  /* 0x000000ff0500720c */ /* 0x000fe20003f05300 */
[----:B------:R-:W-:-:S10]  /*02c0*/  UIMAD.WIDE.U32 UR6, UR18, UR12, URZ ;  /* 0x0000000c120672a5 */ /* 0x000fd4000f8e00ff */
[-C--:B------:R-:W-:Y:S01]  /*02d0*/  @!P2 IADD3 R0, PT, PT, R0, -R9.reuse, RZ ;  /* 0x800000090000a210 */ /* 0x080fe20007ffe0ff */
[----:B------:R-:W-:Y:S01]  /*02e0*/  UIMAD.WIDE.U32 UR4, UR18, UR8, URZ ;  /* 0x00000008120472a5 */ /* 0x000fe2000f8e00ff */
[----:B------:R-:W-:Y:S01]  /*02f0*/  LOP3.LUT R4, R103, R8, RZ, 0x3c, !PT ;  /* 0x0000000867047212 */ /* 0x000fe200078e3cff */
[----:B------:R-:W0:Y:S01]  /*0300*/  @P0 LDC R21, c[0x0][0x38c] ;  /* 0x0000e300ff150b82 */ /* 0x000e220000000800 */
[----:B------:R-:W-:-:S07]  /*0310*/  ISETP.GE.U32.AND P1, PT, R0, R9, PT ;  /* 0x000000090000720c */ /* 0x000fce0003f26070 */
[----:B------:R-:W2:Y:S01]  /*0320*/  @P0 LDC R0, c[0x0][0x384] ;  /* 0x0000e100ff000b82 */ /* 0x000ea20000000800 */
[----:B------:R-:W-:Y:S01]  /*0330*/  UIMAD UR8, UR18, UR9, UR5 ;  /* 0x00000009120872a4 */ /* 0x000fe2000f8e0205 */
[----:B------:R-:W-:Y:S01]  /*0340*/  @!P2 IADD3 R7, PT, PT, R7, 0x1, RZ ;  /* 0x000000010707a810 */ /* 0x000fe20007ffe0ff */
[----:B------:R-:W-:Y:S01]  /*0350*/  IMAD.U32 R5, RZ, RZ, UR7 ;  /* 0x00000007ff057e24 */ /* 0x000fe2000f8e00ff */
[----:B------:R-:W-:Y:S01]  /*0360*/  MOV R2, UR4 ;  /* 0x0000000400027c02 */ /* 0x000fe20008000f00 */
[----:B------:R-:W-:Y:S01]  /*0370*/  UIMAD UR4, UR18, UR13, UR7 ;  /* 0x0000000d120472a4 */ /* 0x000fe2000f8e0207 */
[----:B------:R-:W-:Y:S02]  /*0380*/  ISETP.GE.AND P3, PT, R4, RZ, PT ;  /* 0x000000ff0400720c */ /* 0x000fe40003f66270 */
[----:B------:R-:W-:Y:S01]  /*0390*/  MOV R4, UR6 ;  /* 0x0000000600047c02 */ /* 0x000fe20008000f00 */
[----:B------:R-:W1:Y:S01]  /*03a0*/  LDCU.64 UR6, c[0x0][0x498] ;  /* 0x00009300ff0677ac */ /* 0x000e620008000a00 */
[----:B------:R-:W-:-:S02]  /*03b0*/  @P1 VIADD R7, R7, 0x1 ;  /* 0x0000000107071836 */ /* 0x000fc40000000000 */
[----:B------:R-:W-:Y:S01]  /*03c0*/  IMAD.U32 R3, RZ, RZ, UR5 ;  /* 0x00000005ff037e24 */ /* 0x000fe2000f8e00ff */
[----:B------:R-:W-:Y:S01]  /*03d0*/  MOV R3, UR8 ;  /* 0x0000000800037c02 */ /* 0x000fe20008000f00 */
[----:B------:R-:W3:Y:S01]  /*03e0*/  LDCU.64 UR8, c[0x0][0x3b0] ;  /* 0x00007600ff0877ac */ /* 0x000ee20008000a00 */
[----:B------:R-:W-:Y:S02]  /*03f0*/  MOV R65, R7 ;  /* 0x0000000700417202 */ /* 0x000fe40000000f00 */
[----:B------:R-:W4:Y:S01]  /*0400*/  @P0 LDC.64 R6, c[0x0][0x480] ;  /* 0x00012000ff060b82 */ /* 0x000f220000000a00 */
[----:B------:R-:W-:Y:S01]  /*0410*/  ISETP.NE.AND P2, PT, R8, RZ, PT ;  /* 0x000000ff0800720c */ /* 0x000fe20003f45270 */
[----:B------:R-:W-:Y:S01]  /*0420*/  IMAD.WIDE.U32 R2, R103, UR10, R2 ;  /* 0x0000000a67027c25 */ /* 0x000fe2000f8e0002 */
[----:B------:R-:W-:-:S03]  /*0430*/  LEA R9, R19, 0xffffff80, 0x7 ;  /* 0xffffff8013097811 */ /* 0x000fc600078e38ff */
[----:B--2---:R-:W-:Y:S01]  /*0440*/  @P0 IMAD R0, R0, UR18, R103 ;  /* 0x0000001200000c24 */ /* 0x004fe2000f8e0267 */
[----:B------:R-:W-:-:S03]  /*0450*/  ISETP.GE.AND P1, PT, R19, 0x1, PT ;  /* 0x000000011300780c */ /* 0x000fc60003f26270 */
[----:B------:R-:W-:Y:S02]  /*0460*/  @P0 IMAD R0, R0, R19, RZ ;  /* 0x0000001300000224 */ /* 0x000fe400078e02ff */
[----:B------:R-:W2:Y:S01]  /*0470*/  LDC.64 R18, c[0x0][0x460] ;  /* 0x00011800ff127b82 */ /* 0x000ea20000000a00 */
[----:B------:R-:W-:Y:S01]  /*0480*/  MOV R5, UR4 ;  /* 0x0000000400057c02 */ /* 0x000fe20008000f00 */
[----:B------:R-:W-:Y:S01]  /*0490*/  IMAD R13, R103, UR11, R3 ;  /* 0x0000000b670d7c24 */ /* 0x000fe2000f8e0203 */
[----:B-1----:R-:W-:Y:S01]  /*04a0*/  UIMAD.WIDE.U32 UR4, UR18, UR6, URZ ;  /* 0x00000006120472a5 */ /* 0x002fe2000f8e00ff */
[----:B0-----:R-:W-:Y:S01]  /*04b0*/  @P0 IMAD R3, R0, R21, RZ ;  /* 0x0000001500030224 */ /* 0x001fe200078e02ff */
[----:B------:R-:W-:Y:S02]  /*04c0*/  @!P3 IADD3 R65, PT, PT, -R65, RZ, RZ ;  /* 0x000000ff4141b210 */ /* 0x000fe40007ffe1ff */
[----:B------:R-:W-:Y:S01]  /*04d0*/  @!P2 LOP3.LUT R65, RZ, R8, RZ, 0x33, !PT ;  /* 0x00000008ff41a212 */ /* 0x000fe200078e33ff */
[----:B------:R-:W0:Y:S01]  /*04e0*/  LDC.64 R20, c[0x0][0x468] ;  /* 0x00011a00ff147b82 */ /* 0x000e220000000a00 */
[----:B------:R-:W-:-:S02]  /*04f0*/  UIMAD UR5, UR18, UR7, UR5 ;  /* 0x00000007120572a4 */ /* 0x000fc4000f8e0205 */
[----:B---3--:R-:W-:Y:S01]  /*0500*/  UIMAD.WIDE.U32 UR6, UR18, UR8, URZ ;  /* 0x00000008120672a5 */ /* 0x008fe2000f8e00ff */
[----:B------:R-:W-:Y:S01]  /*0510*/  SHF.R.S32.HI R25, RZ, 0x1f, R65 ;  /* 0x0000001fff197819 */ /* 0x000fe20000011441 */
[----:B------:R-:W-:Y:S02]  /*0520*/  IMAD.WIDE.U32 R4, R103, UR14, R4 ;  /* 0x0000000e67047c25 */ /* 0x000fe4000f8e0004 */
[----:B------:R-:W-:Y:S01]  /*0530*/  UIMAD UR7, UR18, UR9, UR7 ;  /* 0x00000009120772a4 */ /* 0x000fe2000f8e0207 */
        /* <DEDUP_REMOVED lines=12> */
[----:B------:R-:W-:Y:S01]  /*0600*/  IADD3 R9, P5, PT, R9, R4, RZ ;  /* 0x0000000409097210 */ /* 0x000fe20007fbe0ff */
[----:B------:R-:W-:Y:S01]  /*0610*/  IMAD.IADD R7, R5, 0x1, R7 ;  /* 0x0000000105077824 */ /* 0x000fe200078e0207 */
[----:B------:R-:W-:Y:S02]  /*0620*/  IADD3.X R4, PT, PT, R0, R13, RZ, P2, !PT ;  /* 0x0000000d00047210 */ /* 0x000fe400017fe4ff */
[----:B--2---:R-:W-:Y:S02]  /*0630*/  LEA R57, P0, R56, R18, 0x2 ;  /* 0x0000001238397211 */ /* 0x004fe400078010ff */
[C---:B------:R-:W-:Y:S01]  /*0640*/  IADD3.X R52, PT, PT, R0.reuse, R3, RZ, P4, !PT ;  /* 0x0000000300347210 */ /* 0x040fe200027fe4ff */
[----:B------:R-:W-:Y:S01]  /*0650*/  IMAD.X R3, R0, 0x1, R11, P3 ;  /* 0x0000000100037824 */ /* 0x000fe200018e060b */
[----:B------:R-:W-:Y:S01]  /*0660*/  LEA.HI.X R56, R56, R19, R4, 0x2, P0 ;  /* 0x0000001338387211 */ /* 0x000fe200000f1404 */
[----:B------:R-:W-:Y:S01]  /*0670*/  IMAD.WIDE.U32 R72, R103, R100, RZ ;  /* 0x0000006467487225 */ /* 0x000fe200078e00ff */
[----:B------:R-:W-:-:S02]  /*0680*/  IADD3.X R0, PT, PT, R0, R7, RZ, P5, !PT ;  /* 0x0000000700007210 */ /* 0x000fc40002ffe4ff */
[----:B0-----:R-:W-:Y:S02]  /*0690*/  LEA R55, P0, R54, R20, 0x2 ;  /* 0x0000001436377211 */ /* 0x001fe400078010ff */
[----:B------:R-:W-:Y:S02]  /*06a0*/  LEA R53, P2, R2, R22, 0x2 ;  /* 0x0000001602357211 */ /* 0x000fe400078410ff */
[----:B------:R-:W-:Y:S01]  /*06b0*/  LEA R31, P3, R9, R28, 0x2 ;  /* 0x0000001c091f7211 */ /* 0x000fe200078610ff */
[----:B------:R-:W-:Y:S01]  /*06c0*/  HFMA2 R99, -RZ, RZ, 0, 0 ;  /* 0x00000000ff637431 */ /* 0x000fe200000001ff */
[----:B------:R-:W-:Y:S01]  /*06d0*/  LEA.HI.X R54, R54, R21, R3, 0x2, P0 ;  /* 0x0000001536367211 */ /* 0x000fe200000f1403 */
[----:B------:R-:W-:Y:S01]  /*06e0*/  IMAD R101, R103, R101, R73 ;  /* 0x0000006567657224 */ /* 0x000fe200078e0249 */
[----:B------:R-:W-:Y:S01]  /*06f0*/  LEA.HI.X R52, R2, R23, R52, 0x2, P2 ;  /* 0x0000001702347211 */ /* 0x000fe200010f1434 */
[----:B------:R-:W-:Y:S01]  /*0700*/  IMAD.MOV.U32 R93, RZ, RZ, RZ ;  /* 0x000000ffff5d7224 */ /* 0x000fe200078e00ff */
[----:B------:R-:W-:Y:S01]  /*0710*/  LEA.HI.X R29, R9, R29, R0, 0x2, P3 ;  /* 0x0000001d091d7211 */ /* 0x000fe200018f1400 */
[----:B------:R-:W-:Y:S06]  /*0720*/  @!P1 BRA `(.L_x_9765) ;  /* 0x0000002000249947 */ /* 0x000fec0003800000 */
[----:B------:R-:W0:Y:S01]  /*0730*/  S2R R70, SR_TID.X ;  /* 0x0000000000467919 */ /* 0x000e220000002100 */
[----:B------:R-:W1:Y:S01]  /*0740*/  LDC.64 R4, c[0x0][0x4b8] ;  /* 0x00012e00ff047b82 */ /* 0x000e620000000a00 */
[----:B------:R-:W2:Y:S01]  /*0750*/  LDCU.64 UR6, c[0x0][0x3a0] ;  /* 0x00007400ff0677ac */ /* 0x000ea20008000a00 */
[----:B------:R-:W-:Y:S01]  /*0760*/  MOV R71, RZ ;  /* 0x000000ff00477202 */ /* 0x000fe20000000f00 */
[----:B------:R-:W-:Y:S01]  /*0770*/  IMAD.MOV.U32 R93, RZ, RZ, RZ ;  /* 0x000000ffff5d7224 */ /* 0x000fe200078e00ff */
        /* <DEDUP_REMOVED lines=18> */
[----:B------:R-:W-:-:S02]  /*08a0*/  IMAD R59, R103, UR9, R67 ;  /* 0x00000009673b7c24 */ /* 0x000fc4000f8e0243 */
[----:B------:R-:W-:Y:S01]  /*08b0*/  IMAD.WIDE.U32 R64, R65, UR10, R2 ;  /* 0x0000000a41407c25 */ /* 0x000fe2000f8e0002 */
[----:B------:R-:W-:Y:S02]  /*08c0*/  LOP3.LUT R3, R30, 0xf80, RZ, 0xc0, !PT ;  /* 0x00000f801e037812 */ /* 0x000fe400078ec0ff */
[----:B------:R-:W-:Y:S01]  /*08d0*/  IADD3 R21, PT, PT, R28, 0x210, RZ ;  /* 0x000002101c157810 */ /* 0x000fe20007ffe0ff */
[----:B--2---:R-:W-:Y:S01]  /*08e0*/  IMAD.U32 R27, RZ, RZ, UR6 ;  /* 0x00000006ff1b7e24 */ /* 0x004fe2000f8e00ff */
[----:B------:R-:W-:Y:S02]  /*08f0*/  LOP3.LUT R26, R3, 0x1f, R70, 0xf8, !PT ;  /* 0x0000001f031a7812 */ /* 0x000fe400078ef846 */
[----:B------:R-:W-:Y:S01]  /*0900*/  IADD3 R19, PT, PT, R65, R19, RZ ;  /* 0x0000001341137210 */ /* 0x000fe20007ffe0ff */
[----:B------:R-:W-:Y:S01]  /*0910*/  IMAD R21, R70, -0xc, R21 ;  /* 0xfffffff446157824 */ /* 0x000fe200078e0215 */
[C---:B------:R-:W-:Y:S02]  /*0920*/  LOP3.LUT R24, R26.reuse, 0x20, RZ, 0xfc, !PT ;  /* 0x000000201a187812 */ /* 0x040fe400078efcff */
[----:B------:R-:W-:-:S02]  /*0930*/  LOP3.LUT R22, R26, 0x40, RZ, 0xfc, !PT ;  /* 0x000000401a167812 */ /* 0x000fc400078efcff */
[----:B------:R-:W-:-:S07]  /*0940*/  LOP3.LUT R20, R26, 0x60, RZ, 0xfc, !PT ;  /* 0x000000601a147812 */ /* 0x000fce00078efcff */
.L_x_9781:
[----:B0-----:R-:W0:Y:S01]  /*0950*/  LDCU UR4, c[0x0][0x388] ;  /* 0x00007100ff0477ac */ /* 0x001e220008000800 */
[----:B------:R-:W-:Y:S01]  /*0960*/  VIADD R18, R27, 0xffffffff ;  /* 0xffffffff1b127836 */ /* 0x000fe20000000000 */
[----:B------:R-:W-:Y:S01]  /*0970*/  SHF.L.U32 R42, R26, 0x2, RZ ;  /* 0x000000021a2a7819 */ /* 0x000fe200000006ff */
[----:B------:R-:W-:Y:S01]  /*0980*/  HFMA2 R6, -RZ, RZ, 0, 0 ;  /* 0x00000000ff067431 */ /* 0x000fe200000001ff */
[----:B------:R-:W-:Y:S01]  /*0990*/  MOV R0, RZ ;  /* 0x000000ff00007202 */ /* 0x000fe20000000f00 */
[----:B------:R-:W-:Y:S01]  /*09a0*/  IMAD.MOV.U32 R10, RZ, RZ, RZ ;  /* 0x000000ffff0a7224 */ /* 0x000fe200078e00ff */
[----:B------:R-:W-:Y:S02]  /*09b0*/  SHF.L.U32 R62, R18, 0x7, RZ ;  /* 0x00000007123e7819 */ /* 0x000fe400000006ff */
        /* <DEDUP_REMOVED lines=10> */
[----:B---3--:R-:W3:Y:S04]  /*0a60*/  @!P1 LDG.E R6, desc[UR16][R2.64+0x80] ;  /* 0x0000801002069981 */ /* 0x008ee8000c1e1900 */
[----:B------:R-:W4:Y:S04]  /*0a70*/  @!P2 LDG.E R8, desc[UR16][R2.64+0x100] ;  /* 0x000100100208a981 */ /* 0x000f28000c1e1900 */
[----:B------:R0:W4:Y:S01]  /*0a80*/  @!P3 LDG.E R10, desc[UR16][R2.64+0x180] ;  /* 0x00018010020ab981 */ /* 0x000122000c1e1900 */
[----:B------:R-:W1:Y:S01]  /*0a90*/  S2UR UR6, SR_CgaCtaId ;  /* 0x00000000000679c3 */ /* 0x000e620000008800 */
[----:B------:R-:W-:Y:S01]  /*0aa0*/  UMOV UR4, 0x400 ;  /* 0x0000040000047882 */ /* 0x000fe20000000000 */
[----:B------:R-:W-:Y:S01]  /*0ab0*/  IADD3 R4, P4, PT, R42, R55, RZ ;  /* 0x000000372a047210 */ /* 0x000fe20007f9e0ff */
[----:B------:R-:W0:Y:S01]  /*0ac0*/  S2R R16, SR_LANEID ;  /* 0x0000000000107919 */ /* 0x000e220000000000 */
[----:B------:R-:W-:Y:S01]  /*0ad0*/  HFMA2 R12, -RZ, RZ, 0, 0 ;  /* 0x00000000ff0c7431 */ /* 0x000fe200000001ff */
[----:B------:R-:W-:-:S02]  /*0ae0*/  CS2R R36, SRZ ;  /* 0x0000000000247805 */ /* 0x000fc4000001ff00 */
[----:B------:R-:W-:Y:S02]  /*0af0*/  CS2R R38, SRZ ;  /* 0x0000000000267805 */ /* 0x000fe4000001ff00 */
[----:B------:R-:W-:Y:S02]  /*0b00*/  MOV R40, RZ ;  /* 0x000000ff00287202 */ /* 0x000fe40000000f00 */
[----:B------:R-:W-:Y:S01]  /*0b10*/  IADD3.X R5, PT, PT, RZ, R54, RZ, P4, !PT ;  /* 0x00000036ff057210 */ /* 0x000fe200027fe4ff */
[----:B-1----:R-:W-:Y:S01]  /*0b20*/  ULEA UR6, UR6, UR4, 0x18 ;  /* 0x0000000406067291 */ /* 0x002fe2000f8ec0ff */
[----:B0-----:R-:W-:Y:S01]  /*0b30*/  IADD3 R2, P4, PT, R42, R53, RZ ;  /* 0x000000352a027210 */ /* 0x001fe20007f9e0ff */
[----:B------:R-:W-:Y:S02]  /*0b40*/  HFMA2 R44, -RZ, RZ, 0, 0 ;  /* 0x00000000ff2c7431 */ /* 0x000fe400000001ff */
[----:B------:R-:W-:Y:S01]  /*0b50*/  IMAD.MOV.U32 R46, RZ, RZ, RZ ;  /* 0x000000ffff2e7224 */ /* 0x000fe200078e00ff */
[----:B------:R-:W0:Y:S01]  /*0b60*/  LDCU UR4, c[0x0][0x38c] ;  /* 0x00007180ff0477ac */ /* 0x000e220008000800 */
[----:B------:R-:W-:-:S02]  /*0b70*/  LEA R15, R16, UR6, 0x2 ;  /* 0x00000006100f7c11 */ /* 0x000fc4000f8e10ff */
[----:B------:R-:W-:-:S03]  /*0b80*/  LEA R14, R16, UR6, 0x4 ;  /* 0x00000006100e7c11 */ /* 0x000fc6000f8e20ff */
[----:B--2---:R1:W-:Y:S04]  /*0b90*/  STS [R15], R0 ;  /* 0x000000000f007388 */ /* 0x0043e80000000800 */
        /* <DEDUP_REMOVED lines=10> */
[----:B-1----:R-:W-:Y:S01]  /*0c40*/  HFMA2 R0, -RZ, RZ, 0, 0 ;  /* 0x00000000ff007431 */ /* 0x002fe200000001ff */
[----:B------:R-:W-:Y:S01]  /*0c50*/  MOV R42, RZ ;  /* 0x000000ff002a7202 */ /* 0x000fe20000000f00 */
[----:B------:R-:W-:Y:S01]  /*0c60*/  IMAD.X R3, RZ, RZ, R52, P4 ;  /* 0x000000ffff037224 */ /* 0x000fe200020e0634 */
[----:B--2---:R-:W-:Y:S04]  /*0c70*/  STS [R15], R12 ;  /* 0x0000000c0f007388 */ /* 0x004fe80000000800 */
[----:B---3--:R1:W-:Y:S04]  /*0c80*/  STS [R15+0x80], R36 ;  /* 0x000080240f007388 */ /* 0x0083e80000000800 */
[----:B----4-:R2:W-:Y:S04]  /*0c90*/  STS [R15+0x100], R38 ;  /* 0x000100260f007388 */ /* 0x0105e80000000800 */
[----:B------:R-:W-:Y:S01]  /*0ca0*/  STS [R15+0x180], R40 ;  /* 0x000180280f007388 */ /* 0x000fe20000000800 */
[----:B------:R-:W-:-:S03]  /*0cb0*/  NOP ;  /* 0x0000000000007918 */ /* 0x000fc60000000000 */
[----:B------:R-:W-:Y:S01]  /*0cc0*/  LDS.128 R8, [R14] ;  /* 0x000000000e087984 */ /* 0x000fe20000000c00 */
[----:B------:R-:W-:Y:S06]  /*0cd0*/  BAR.SYNC.DEFER_BLOCKING 0x0 ;  /* 0x0000000000007b1d */ /* 0x000fec0000010000 */
[----:B------:R-:W3:Y:S04]  /*0ce0*/  @!P0 LDG.E R0, desc[UR16][R2.64] ;  /* 0x0000001002008981 */ /* 0x000ee8000c1e1900 */
[----:B------:R-:W4:Y:S04]  /*0cf0*/  @!P1 LDG.E R42, desc[UR16][R2.64+0x80] ;  /* 0x00008010022a9981 */ /* 0x000f28000c1e1900 */
[----:B------:R-:W4:Y:S04]  /*0d00*/  @!P2 LDG.E R44, desc[UR16][R2.64+0x100] ;  /* 0x00010010022ca981 */ /* 0x000f28000c1e1900 */
[----:B------:R-:W4:Y:S01]  /*0d10*/  @!P3 LDG.E R46, desc[UR16][R2.64+0x180] ;  /* 0x00018010022eb981 */ /* 0x000f22000c1e1900 */
[----:B0-----:R-:W-:Y:S01]  /*0d20*/  UISETP.GE.AND UP0, UPT, UR4, 0x1, UPT ;  /* 0x000000010400788c */ /* 0x001fe2000bf06270 */
[----:B-1----:R-:W-:Y:S01]  /*0d30*/  HFMA2 R36, -RZ, RZ, 0, 0 ;  /* 0x00000000ff247431 */ /* 0x002fe200000001ff */
[----:B--2---:R-:W-:Y:S01]  /*0d40*/  MOV R38, RZ ;  /* 0x000000ff00267202 */ /* 0x004fe20000000f00 */
[----:B---3--:R-:W-:Y:S04]  /*0d50*/  STS [R15], R0 ;  /* 0x000000000f007388 */ /* 0x008fe80000000800 */
[----:B----4-:R-:W-:Y:S04]  /*0d60*/  STS [R15+0x80], R42 ;  /* 0x0000802a0f007388 */ /* 0x010fe80000000800 */
[----:B------:R-:W-:Y:S04]  /*0d70*/  STS [R15+0x100], R44 ;  /* 0x0001002c0f007388 */ /* 0x000fe80000000800 */
        /* <DEDUP_REMOVED lines=13> */
[----:B------:R-:W0:Y:S01]  /*0e50*/  LDC.64 R76, c[0x0][0x3a8] ;  /* 0x0000ea00ff4c7b82 */ /* 0x000e220000000a00 */
[--C-:B------:R-:W-:Y:S01]  /*0e60*/  FADD.FTZ R92, R9, R58.reuse ;  /* 0x0000003a095c7221 */ /* 0x100fe20000010000 */
[--C-:B------:R-:W-:Y:S01]  /*0e70*/  FADD.FTZ R105, R8, R58.reuse ;  /* 0x0000003a08697221 */ /* 0x100fe20000010000 */
[----:B------:R-:W-:Y:S01]  /*0e80*/  IMAD.SHL.U32 R9, R27, 0x100, RZ ;  /* 0x000001001b097824 */ /* 0x000fe200078e00ff */
[----:B------:R-:W-:Y:S01]  /*0e90*/  IADD3 R88, P1, PT, R62, R64, RZ ;  /* 0x000000403e587210 */ /* 0x000fe20007f3e0ff */
[--C-:B------:R-:W-:Y:S01]  /*0ea0*/  FADD.FTZ R3, R10, R58.reuse ;  /* 0x0000003a0a037221 */ /* 0x100fe20000010000 */
[----:B------:R-:W-:Y:S01]  /*0eb0*/  FADD.FTZ R0, R11, R58 ;  /* 0x0000003a0b007221 */ /* 0x000fe20000010000 */
[C---:B------:R-:W-:Y:S01]  /*0ec0*/  ISETP.NE.AND P0, PT, R27.reuse, 0x1, PT ;  /* 0x000000011b00780c */ /* 0x040fe20003f05270 */
        /* <DEDUP_REMOVED lines=23> */
.L_x_9780:
[----:B-1----:R-:W-:Y:S01]  /*1040*/  MOV R44, R26 ;  /* 0x0000001a002c7202 */ /* 0x002fe20000000f00 */
[----:B------:R-:W-:Y:S01]  /*1050*/  HFMA2 R45, -RZ, RZ, 0, 0 ;  /* 0x00000000ff2d7431 */ /* 0x000fe200000001ff */
[-C--:B------:R-:W-:Y:S01]  /*1060*/  ISETP.GE.AND P1, PT, R24, R17.reuse, PT ;  /* 0x000000111800720c */ /* 0x080fe20003f26270 */
[----:B------:R-:W-:Y:S01]  /*1070*/  IMAD.MOV.U32 R96, RZ, RZ, RZ ;  /* 0x000000ffff607224 */ /* 0x000fe200078e00ff */
[-C--:B------:R-:W-:Y:S01]  /*1080*/  ISETP.GE.AND P3, PT, R22, R17.reuse, PT ;  /* 0x000000111600720c */ /* 0x080fe20003f66270 */
[----:B------:R-:W-:Y:S02]  /*1090*/  HFMA2 R90, -RZ, RZ, 0, 0 ;  /* 0x00000000ff5a7431 */ /* 0x000fe400000001ff */
[----:B--2---:R-:W-:Y:S01]  /*10a0*/  IMAD.WIDE.U32 R44, R80, UR4, R44 ;  /* 0x00000004502c7c25 */ /* 0x004fe2000f8e002c */
[----:B------:R-:W-:Y:S02]  /*10b0*/  ISETP.GE.AND P4, PT, R20, R17, PT ;  /* 0x000000111400720c */ /* 0x000fe40003f86270 */
[----:B------:R-:W-:Y:S01]  /*10c0*/  MOV R94, RZ ;  /* 0x000000ff005e7202 */ /* 0x000fe20000000f00 */
[----:B------:R-:W-:Y:S01]  /*10d0*/  IMAD R45, R81, UR4, R45 ;  /* 0x00000004512d7c24 */ /* 0x000fe2000f8e022d */
[----:B------:R-:W-:-:S02]  /*10e0*/  LEA R46, P5, R44, R31, 0x2 ;  /* 0x0000001f2c2e7211 */ /* 0x000fc400078a10ff */
[----:B------:R-:W-:Y:S02]  /*10f0*/  MOV R102, RZ ;  /* 0x000000ff00667202 */ /* 0x000fe40000000f00 */
[----:B------:R-:W-:-:S05]  /*1100*/  LEA.HI.X R47, R44, R29, R45, 0x2, P5 ;  /* 0x0000001d2c2f7211 */ /* 0x000fca00028f142d */
[----:B------:R-:W2:Y:S04]  /*1110*/  @!P1 LDG.E R94, desc[UR16][R46.64+0x80] ;  /* 0x000080102e5e9981 */ /* 0x000ea8000c1e1900 */
[----:B---3--:R-:W3:Y:S04]  /*1120*/  @!P3 LDG.E R96, desc[UR16][R46.64+0x100] ;  /* 0x000100102e60b981 */ /* 0x008ee8000c1e1900 */
        /* <DEDUP_REMOVED lines=8> */
[----:B------:R-:W5:Y:S01]  /*11b0*/  LDG.E R100, desc[UR16][R48.64] ;  /* 0x0000001030647981 */ /* 0x000f62000c1e1900 */
[----:B------:R-:W-:Y:S02]  /*11c0*/  MOV R44, R66 ;  /* 0x00000042002c7202 */ /* 0x000fe40000000f00 */
[----:B------:R-:W-:-:S03]  /*11d0*/  MOV R45, R59 ;  /* 0x0000003b002d7202 */ /* 0x000fc60000000f00 */
[----:B------:R-:W-:-:S04]  /*11e0*/  IMAD.WIDE.U32 R44, R84, UR4, R44 ;  /* 0x00000004542c7c25 */ /* 0x000fc8000f8e002c */
[----:B------:R-:W-:Y:S01]  /*11f0*/  IMAD R45, R85, UR4, R45 ;  /* 0x00000004552d7c24 */ /* 0x000fe2000f8e022d */
[----:B----4-:R-:W-:-:S04]  /*1200*/  LEA R50, P1, R44, R82, 0x2 ;  /* 0x000000522c327211 */ /* 0x010fc800078210ff */
[----:B------:R-:W-:Y:S01]  /*1210*/  LEA.HI.X R51, R44, R83, R45, 0x2, P1 ;  /* 0x000000532c337211 */ /* 0x000fe200008f142d */
[----:B--2---:R-:W-:Y:S04]  /*1220*/  STS [R15+0x80], R94 ;  /* 0x0000805e0f007388 */ /* 0x004fe80000000800 */
[----:B---3--:R-:W-:Y:S04]  /*1230*/  STS [R15+0x100], R96 ;  /* 0x000100600f007388 */ /* 0x008fe80000000800 */
[----:B-----5:R0:W-:Y:S04]  /*1240*/  STS [R15], R90 ;  /* 0x0000005a0f007388 */ /* 0x0201e80000000800 */
[----:B------:R1:W-:Y:S01]  /*1250*/  STS [R15+0x180], R102 ;  /* 0x000180660f007388 */ /* 0x0003e20000000800 */
[----:B------:R-:W-:-:S03]  /*1260*/  NOP ;  /* 0x0000000000007918 */ /* 0x000fc60000000000 */
[----:B------:R-:W2:Y:S01]  /*1270*/  LDG.E R113, desc[UR16][R50.64] ;  /* 0x0000001032717981 */ /* 0x000ea2000c1e1900 */
[----:B------:R-:W3:Y:S01]  /*1280*/  S2UR UR7, SR_CgaCtaId ;  /* 0x00000000000779c3 */ /* 0x000ee20000008800 */
[----:B------:R-:W-:Y:S01]  /*1290*/  UMOV UR6, 0x400 ;  /* 0x0000040000067882 */ /* 0x000fe20000000000 */
[----:B------:R-:W-:Y:S01]  /*12a0*/  ISETP.NE.AND P3, PT, R70, RZ, PT ;  /* 0x000000ff4600720c */ /* 0x000fe20003f65270 */
[----:B------:R-:W4:Y:S01]  /*12b0*/  LDS.128 R44, [R14] ;  /* 0x000000000e2c7984 */ /* 0x000f220000000c00 */
[----:B0-----:R-:W-:Y:S01]  /*12c0*/  IADD3 R90, PT, PT, R8, UR4, RZ ;  /* 0x00000004085a7c10 */ /* 0x001fe2000fffe0ff */
[----:B------:R-:W-:Y:S01]  /*12d0*/  BSSY.RECONVERGENT B0, `(.L_x_9767) ;  /* 0x0000021000007945 */ /* 0x000fe20003800200 */
[----:B------:R-:W-:Y:S02]  /*12e0*/  ISETP.NE.AND P1, PT, R70, 0x1f, PT ;  /* 0x0000001f4600780c */ /* 0x000fe40003f25270 */
[----:B------:R-:W-:Y:S01]  /*12f0*/  SEL R90, R90, R23, !P3 ;  /* 0x000000175a5a7207 */ /* 0x000fe20005800000 */
[----:B------:R-:W-:-:S04]  /*1300*/  FMUL.FTZ R48, R100, 1.4426950216293334961 ;  /* 0x3fb8aa3b64307820 */ /* 0x000fc80000410000 */
[-C--:B------:R-:W-:Y:S01]  /*1310*/  FMUL.FTZ R49, R105, R48.reuse ;  /* 0x0000003069317220 */ /* 0x080fe20000410000 */
[-C--:B------:R-:W-:Y:S01]  /*1320*/  FMUL.FTZ R111, R92, R48.reuse ;  /* 0x000000305c6f7220 */ /* 0x080fe20000410000 */
[-C--:B------:R-:W-:Y:S01]  /*1330*/  FMUL.FTZ R104, R3, R48.reuse ;  /* 0x0000003003687220 */ /* 0x080fe20000410000 */
[----:B-1----:R-:W-:Y:S01]  /*1340*/  FMUL.FTZ R102, R0, R48 ;  /* 0x0000003000667220 */ /* 0x002fe20000410000 */
[----:B------:R-:W0:Y:S01]  /*1350*/  MUFU.EX2 R94, R49 ;  /* 0x00000031005e7308 */ /* 0x000e220000000800 */
[----:B---3--:R-:W-:-:S03]  /*1360*/  ULEA UR6, UR7, UR6, 0x18 ;  /* 0x0000000607067291 */ /* 0x008fc6000f8ec0ff */
[----:B------:R-:W1:Y:S04]  /*1370*/  MUFU.EX2 R111, R111 ;  /* 0x0000006f006f7308 */ /* 0x000e680000000800 */
[----:B------:R-:W3:Y:S01]  /*1380*/  MUFU.EX2 R104, R104 ;  /* 0x0000006800687308 */ /* 0x000ee20000000800 */
[----:B------:R-:W-:-:S03]  /*1390*/  LEA R91, R90, UR6, 0x2 ;  /* 0x000000065a5b7c11 */ /* 0x000fc6000f8e10ff */
[----:B------:R-:W1:Y:S02]  /*13a0*/  MUFU.EX2 R102, R102 ;  /* 0x0000006600667308 */ /* 0x000e640000000800 */
[----:B0-----:R0:W-:Y:S01]  /*13b0*/  STS [R91+0x648], R94 ;  /* 0x0006485e5b007388 */ /* 0x0011e20000000800 */
[----:B----4-:R-:W-:Y:S01]  /*13c0*/  FMUL.FTZ R95, R11, R44 ;  /* 0x0000002c0b5f7220 */ /* 0x010fe20000410000 */
[----:B------:R-:W-:Y:S01]  /*13d0*/  FMUL.FTZ R106, R10, R45 ;  /* 0x0000002d0a6a7220 */ /* 0x000fe20000410000 */
[----:B------:R-:W-:Y:S01]  /*13e0*/  FMUL.FTZ R107, R13, R46 ;  /* 0x0000002e0d6b7220 */ /* 0x000fe20000410000 */
[----:B------:R-:W-:Y:S01]  /*13f0*/  FMUL.FTZ R109, R12, R47 ;  /* 0x0000002f0c6d7220 */ /* 0x000fe20000410000 */
[----:B------:R-:W-:Y:S01]  /*1400*/  BAR.SYNC.DEFER_BLOCKING 0x0 ;  /* 0x0000000000007b1d */ /* 0x000fe20000010000 */
[-C--:B--2---:R-:W-:Y:S01]  /*1410*/  FMUL.FTZ R50, R4, R113.reuse ;  /* 0x0000007104327220 */ /* 0x084fe20000410000 */
[-C--:B------:R-:W-:Y:S01]  /*1420*/  FMUL.FTZ R51, R5, R113.reuse ;  /* 0x0000007105337220 */ /* 0x080fe20000410000 */
[-C--:B------:R-:W-:Y:S01]  /*1430*/  FMUL.FTZ R115, R6, R113.reuse ;  /* 0x0000007106737220 */ /* 0x080fe20000410000 */
[----:B------:R-:W-:-:S02]  /*1440*/  FMUL.FTZ R113, R7, R113 ;  /* 0x0000007107717220 */ /* 0x000fc40000410000 */
[----:B01-3--:R-:W-:Y:S05]  /*1450*/  @P1 BRA `(.L_x_9768) ;  /* 0x00000000001c1947 */ /* 0x00bfea0003800000 */
[----:B------:R-:W-:Y:S01]  /*1460*/  ISETP.NE.AND P1, PT, R27, UR10, PT ;  /* 0x0000000a1b007c0c */ /* 0x000fe2000bf25270 */
[----:B------:R-:W-:-:S12]  /*1470*/  IMAD.MOV.U32 R96, RZ, RZ, 0x3f800000 ;  /* 0x3f800000ff607424 */ /* 0x000fd800078e00ff */
[----:B------:R-:W-:Y:S05]  /*1480*/  @!P1 BRA `(.L_x_9769) ;  /* 0x0000000000149947 */ /* 0x000fea0003800000 */
[----:B------:R-:W-:-:S04]  /*1490*/  IADD3 R48, PT, PT, R9, UR4, RZ ;  /* 0x0000000409307c10 */ /* 0x000fc8000fffe0ff */
[----:B------:R-:W-:-:S05]  /*14a0*/  LEA R48, R48, UR6, 0x2 ;  /* 0x0000000630307c11 */ /* 0x000fca000f8e10ff */
[----:B------:R2:W3:Y:S01]  /*14b0*/  LDS R96, [R48+0x648] ;  /* 0x0006480030607984 */ /* 0x0004e20000000800 */
[----:B------:R-:W-:Y:S05]  /*14c0*/  BRA `(.L_x_9769) ;  /* 0x0000000000047947 */ /* 0x000fea0003800000 */
.L_x_9768:
[----:B------:R0:W1:Y:S02]  /*14d0*/  LDS R96, [R30+UR5+0xe4c] ;  /* 0x000e4c051e607984 */ /* 0x0000640008000800 */
.L_x_9769:
[----:B------:R-:W-:Y:S05]  /*14e0*/  BSYNC.RECONVERGENT B0 ;  /* 0x0000000000007941 */ /* 0x000fea0003800200 */
.L_x_9767:
[----:B------:R-:W4:Y:S01]  /*14f0*/  @P0 LDC R49, c[0x0][0x38c] ;  /* 0x0000e300ff310b82 */ /* 0x000f220000000800 */
[----:B------:R-:W-:Y:S02]  /*1500*/  HFMA2 R108, -RZ, RZ, 0, 0 ;  /* 0x00000000ff6c7431 */ /* 0x000fe400000001ff */
        /* <DEDUP_REMOVED lines=13> */
[-C--:B------:R-:W-:Y:S01]  /*15e0*/  FFMA.FTZ R90, R95, R111.reuse, R106 ;  /* 0x0000006f5f5a7223 */ /* 0x080fe2000001006a */
[----:B--2---:R-:W-:Y:S01]  /*15f0*/  FMUL.FTZ R49, R94, R111 ;  /* 0x0000006f5e317220 */ /* 0x004fe20000410000 */
[----:B------:R-:W-:Y:S01]  /*1600*/  ISETP.GT.U32.AND P5, PT, R25, 0x17, PT ;  /* 0x000000171900780c */ /* 0x000fe20003fa4070 */
[----:B------:R-:W1:Y:S01]  /*1610*/  SHFL.DOWN PT, R114, R97, 0x1, 0x1f ;  /* 0x08201f0061727f89 */ /* 0x000e6200000e0000 */
[----:B------:R-:W-:Y:S01]  /*1620*/  MOV R110, R112 ;  /* 0x00000070006e7202 */ /* 0x000fe20000000f00 */
[C---:B------:R-:W-:Y:S01]  /*1630*/  FFMA.FTZ R90, R104.reuse, R90, R107 ;  /* 0x0000005a685a7223 */ /* 0x040fe2000001006b */
[----:B------:R-:W-:Y:S01]  /*1640*/  FMUL.FTZ R49, R104, R49 ;  /* 0x0000003168317220 */ /* 0x000fe20000410000 */
[----:B------:R-:W2:Y:S01]  /*1650*/  SHFL.DOWN PT, R91, R112, 0x1, 0x1f ;  /* 0x08201f00705b7f89 */ /* 0x000ea200000e0000 */
[----:B-1----:R-:W-:Y:S01]  /*1660*/  @P1 FMUL.FTZ R48, R114, R97 ;  /* 0x0000006172301220 */ /* 0x002fe20000410000 */
[----:B--2---:R-:W-:-:S03]  /*1670*/  @P1 FFMA.FTZ R110, R97, R91, R110 ;  /* 0x0000005b616e1223 */ /* 0x004fc6000001006e */
[----:B------:R-:W-:Y:S02]  /*1680*/  @P1 IMAD.MOV.U32 R97, RZ, RZ, R48 ;  /* 0x000000ffff611224 */ /* 0x000fe400078e0030 */
[C---:B------:R-:W-:Y:S01]  /*1690*/  FFMA.FTZ R91, R102.reuse, R90, R109 ;  /* 0x0000005a665b7223 */ /* 0x040fe2000001006d */
[----:B------:R-:W-:Y:S01]  /*16a0*/  FMUL.FTZ R48, R102, R49 ;  /* 0x0000003166307220 */ /* 0x000fe20000410000 */
[----:B------:R-:W-:Y:S01]  /*16b0*/  ISETP.GE.AND P1, PT, R16, 0x1, PT ;  /* 0x000000011000780c */ /* 0x000fe20003f26270 */
[----:B------:R-:W1:Y:S04]  /*16c0*/  SHFL.DOWN PT, R116, R110, 0x2, 0x1f ;  /* 0x08401f006e747f89 */ /* 0x000e6800000e0000 */
[----:B------:R-:W2:Y:S04]  /*16d0*/  SHFL.DOWN PT, R114, R97, 0x2, 0x1f ;  /* 0x08401f0061727f89 */ /* 0x000ea800000e0000 */
[----:B------:R-:W3:Y:S04]  /*16e0*/  SHFL.UP PT, R90, R91, 0x1, RZ ;  /* 0x042000005b5a7989 */ /* 0x000ee800000e00ff */
[----:B------:R-:W5:Y:S01]  /*16f0*/  SHFL.UP PT, R49, R48, 0x1, RZ ;  /* 0x0420000030317989 */ /* 0x000f6200000e00ff */
[C---:B-1----:R-:W-:Y:S01]  /*1700*/  @!P4 FFMA.FTZ R110, R97.reuse, R116, R110 ;  /* 0x00000074616ec223 */ /* 0x042fe2000001006e */
[----:B--2---:R-:W-:-:S04]  /*1710*/  @!P4 FMUL.FTZ R112, R97, R114 ;  /* 0x000000726170c220 */ /* 0x004fc80000410000 */
[----:B------:R-:W1:Y:S01]  /*1720*/  SHFL.DOWN PT, R114, R110, 0x4, 0x1f ;  /* 0x08801f006e727f89 */ /* 0x000e6200000e0000 */
[C---:B---3--:R-:W-:Y:S01]  /*1730*/  FFMA.FTZ R90, R48.reuse, R90, R91 ;  /* 0x0000005a305a7223 */ /* 0x048fe2000001005b */
[----:B------:R-:W-:Y:S02]  /*1740*/  @!P4 MOV R97, R112 ;  /* 0x000000700061c202 */ /* 0x000fe40000000f00 */
[----:B------:R-:W-:Y:S01]  /*1750*/  ISETP.GT.U32.AND P4, PT, R25, 0x1b, PT ;  /* 0x0000001b1900780c */ /* 0x000fe20003f84070 */
[----:B-----5:R-:W-:Y:S01]  /*1760*/  @P1 FMUL.FTZ R48, R48, R49 ;  /* 0x0000003130301220 */ /* 0x020fe20000410000 */
[----:B------:R-:W-:Y:S01]  /*1770*/  FSEL R91, R91, R90, !P1 ;  /* 0x0000005a5b5b7208 */ /* 0x000fe20004800000 */
[----:B------:R-:W2:Y:S01]  /*1780*/  SHFL.DOWN PT, R112, R97, 0x4, 0x1f ;  /* 0x08801f0061707f89 */ /* 0x000ea200000e0000 */
[----:B------:R-:W-:-:S03]  /*1790*/  ISETP.GE.AND P1, PT, R16, 0x2, PT ;  /* 0x000000021000780c */ /* 0x000fc60003f26270 */
[----:B------:R-:W3:Y:S04]  /*17a0*/  SHFL.UP PT, R90, R91, 0x2, RZ ;  /* 0x044000005b5a7989 */ /* 0x000ee800000e00ff */
[----:B------:R-:W5:Y:S02]  /*17b0*/  SHFL.UP PT, R49, R48, 0x2, RZ ;  /* 0x0440000030317989 */ /* 0x000f6400000e00ff */
[----:B-1----:R-:W-:-:S05]  /*17c0*/  @!P4 FFMA.FTZ R110, R97, R114, R110 ;  /* 0x00000072616ec223 */ /* 0x002fca000001006e */
[----:B------:R-:W1:Y:S01]  /*17d0*/  SHFL.DOWN PT, R116, R110, 0x8, 0x1f ;  /* 0x09001f006e747f89 */ /* 0x000e6200000e0000 */
[----:B--2---:R-:W-:Y:S01]  /*17e0*/  @!P4 FMUL.FTZ R112, R97, R112 ;  /* 0x000000706170c220 */ /* 0x004fe20000410000 */
[----:B---3--:R-:W-:-:S04]  /*17f0*/  FFMA.FTZ R90, R48, R90, R91 ;  /* 0x0000005a305a7223 */ /* 0x008fc8000001005b */
[----:B------:R-:W-:Y:S02]  /*1800*/  @!P4 MOV R97, R112 ;  /* 0x000000700061c202 */ /* 0x000fe40000000f00 */
[----:B------:R-:W-:Y:S01]  /*1810*/  ISETP.GE.AND P4, PT, R16, 0x4, PT ;  /* 0x000000041000780c */ /* 0x000fe20003f86270 */
[----:B-----5:R-:W-:Y:S01]  /*1820*/  @P1 FMUL.FTZ R48, R48, R49 ;  /* 0x0000003130301220 */ /* 0x020fe20000410000 */
[----:B------:R-:W-:Y:S01]  /*1830*/  FSEL R117, R91, R90, !P1 ;  /* 0x0000005a5b757208 */ /* 0x000fe20004800000 */
[----:B------:R-:W2:Y:S01]  /*1840*/  SHFL.DOWN PT, R114, R97, 0x8, 0x1f ;  /* 0x09001f0061727f89 */ /* 0x000ea200000e0000 */
[----:B------:R-:W-:Y:S01]  /*1850*/  ISETP.GE.AND P1, PT, R27, UR10, PT ;  /* 0x0000000a1b007c0c */ /* 0x000fe2000bf26270 */
[----:B------:R-:W-:Y:S02]  /*1860*/  HFMA2 R90, -RZ, RZ, 1.875, 0 ;  /* 0x3f800000ff5a7431 */ /* 0x000fe400000001ff */
[----:B------:R-:W-:Y:S01]  /*1870*/  IMAD.MOV.U32 R91, RZ, RZ, RZ ;  /* 0x000000ffff5b7224 */ /* 0x000fe200078e00ff */
[----:B------:R-:W3:Y:S01]  /*1880*/  SHFL.UP PT, R112, R117, 0x4, RZ ;  /* 0x0480000075707989 */ /* 0x000ee200000e00ff */
[----:B------:R-:W-:-:S03]  /*1890*/  ISETP.NE.OR P1, PT, R70, RZ, P1 ;  /* 0x000000ff4600720c */ /* 0x000fc60000f25670 */
[----:B------:R-:W5:Y:S01]  /*18a0*/  SHFL.UP PT, R49, R48, 0x4, RZ ;  /* 0x0480000030317989 */ /* 0x000f6200000e00ff */
[----:B-1----:R-:W-:-:S05]  /*18b0*/  @!P5 FFMA.FTZ R110, R97, R116, R110 ;  /* 0x00000074616ed223 */ /* 0x002fca000001006e */
[----:B------:R-:W1:Y:S04]  /*18c0*/  SHFL.DOWN PT, R116, R110, 0x10, 0x1f ;  /* 0x0a001f006e747f89 */ /* 0x000e6800000e0000 */
[----:B------:R-:W-:Y:S01]  /*18d0*/  @!P1 LDS.64 R90, [UR7+0xec8] ;  /* 0x000ec807ff5a9984 */ /* 0x000fe20008000a00 */
[----:B------:R-:W-:Y:S01]  /*18e0*/  ISETP.GE.AND P1, PT, R16, 0x8, PT ;  /* 0x000000081000780c */ /* 0x000fe20003f26270 */
[----:B--2---:R-:W-:Y:S01]  /*18f0*/  @!P5 FMUL.FTZ R114, R97, R114 ;  /* 0x000000726172d220 */ /* 0x004fe20000410000 */
[----:B---3--:R-:W-:-:S04]  /*1900*/  FFMA.FTZ R112, R48, R112, R117 ;  /* 0x0000007030707223 */ /* 0x008fc80000010075 */
[----:B------:R-:W-:Y:S01]  /*1910*/  @!P5 MOV R97, R114 ;  /* 0x000000720061d202 */ /* 0x000fe20000000f00 */
[----:B-----5:R-:W-:Y:S01]  /*1920*/  @P4 FMUL.FTZ R48, R48, R49 ;  /* 0x0000003130304220 */ /* 0x020fe20000410000 */
[----:B------:R-:W-:-:S03]  /*1930*/  FSEL R117, R117, R112, !P4 ;  /* 0x0000007075757208 */ /* 0x000fc60006000000 */
[----:B------:R-:W2:Y:S01]  /*1940*/  SHFL.DOWN PT, R114, R97, 0x10, 0x1f ;  /* 0x0a001f0061727f89 */ /* 0x000ea200000e0000 */
[----:B------:R-:W-:-:S03]  /*1950*/  ISETP.GT.U32.AND P4, PT, R25, 0xf, PT ;  /* 0x0000000f1900780c */ /* 0x000fc60003f84070 */
[----:B------:R-:W3:Y:S04]  /*1960*/  SHFL.UP PT, R112, R117, 0x8, RZ ;  /* 0x0500000075707989 */ /* 0x000ee800000e00ff */
[----:B------:R-:W5:Y:S06]  /*1970*/  SHFL.UP PT, R49, R48, 0x8, RZ ;  /* 0x0500000030317989 */ /* 0x000f6c00000e00ff */
[----:B-1----:R-:W-:-:S05]  /*1980*/  @!P4 FFMA.FTZ R110, R97, R116, R110 ;  /* 0x00000074616ec223 */ /* 0x002fca000001006e */
[----:B------:R-:W-:Y:S01]  /*1990*/  SHFL.DOWN PT, R121, R110, 0x1, 0x1f ;  /* 0x08201f006e797f89 */ /* 0x000fe200000e0000 */
[----:B--2---:R-:W-:-:S03]  /*19a0*/  @!P4 FMUL.FTZ R114, R97, R114 ;  /* 0x000000726172c220 */ /* 0x004fc60000410000 */
[----:B------:R-:W-:Y:S01]  /*19b0*/  SHFL.IDX PT, R118, R91, RZ, 0x1f ;  /* 0x00001fff5b767589 */ /* 0x000fe200000e0000 */
[----:B---3--:R-:W-:Y:S01]  /*19c0*/  FFMA.FTZ R112, R48, R112, R117 ;  /* 0x0000007030707223 */ /* 0x008fe20000010075 */
[----:B------:R-:W-:Y:S02]  /*19d0*/  @!P4 MOV R97, R114 ;  /* 0x000000720061c202 */ /* 0x000fe40000000f00 */
[----:B------:R-:W-:Y:S01]  /*19e0*/  ISETP.NE.AND P4, PT, R70, 0x1f, PT ;  /* 0x0000001f4600780c */ /* 0x000fe20003f85270 */
[----:B-----5:R-:W-:Y:S01]  /*19f0*/  @P1 FMUL.FTZ R48, R48, R49 ;  /* 0x0000003130301220 */ /* 0x020fe20000410000 */
[----:B------:R-:W-:Y:S01]  /*1a00*/  FSEL R119, R117, R112, !P1 ;  /* 0x0000007075777208 */ /* 0x000fe20004800000 */
[----:B------:R-:W1:Y:S01]  /*1a10*/  SHFL.DOWN PT, R116, R97, 0x1, 0x1f ;  /* 0x08201f0061747f89 */ /* 0x000e6200000e0000 */
[----:B------:R-:W-:-:S03]  /*1a20*/  ISETP.GE.AND P1, PT, R16, 0x10, PT ;  /* 0x000000101000780c */ /* 0x000fc60003f26270 */
[----:B------:R-:W2:Y:S04]  /*1a30*/  SHFL.UP PT, R114, R119, 0x10, RZ ;  /* 0x0600000077727989 */ /* 0x000ea800000e00ff */
[----:B------:R-:W3:Y:S04]  /*1a40*/  SHFL.UP PT, R117, R48, 0x10, RZ ;  /* 0x0600000030757989 */ /* 0x000ee800000e00ff */
[----:B------:R5:W-:Y:S04]  /*1a50*/  SHFL.IDX PT, R112, R110, RZ, 0x1f ;  /* 0x00001fff6e707589 */ /* 0x000be800000e0000 */
[----:B------:R-:W0:Y:S01]  /*1a60*/  SHFL.IDX PT, R49, R97, RZ, 0x1f ;  /* 0x00001fff61317589 */ /* 0x000e2200000e0000 */
[----:B-1----:R-:W-:-:S04]  /*1a70*/  @P4 FFMA.FTZ R118, R116, R118, R121 ;  /* 0x0000007674764223 */ /* 0x002fc80000010079 */
[----:B------:R-:W-:Y:S01]  /*1a80*/  FFMA.FTZ R113, R118, R96, R113 ;  /* 0x0000006076717223 */ /* 0x000fe20000010071 */
[----:B--2---:R-:W-:-:S03]  /*1a90*/  FFMA.FTZ R114, R48, R114, R119 ;  /* 0x0000007230727223 */ /* 0x004fc60000010077 */
[----:B------:R-:W-:Y:S01]  /*1aa0*/  FFMA.FTZ R115, R102, R113, R115 ;  /* 0x0000007166737223 */ /* 0x000fe20000010073 */
[----:B---3--:R-:W-:Y:S01]  /*1ab0*/  @P1 FMUL.FTZ R48, R48, R117 ;  /* 0x0000007530301220 */ /* 0x008fe20000410000 */
[----:B------:R-:W-:Y:S02]  /*1ac0*/  FSEL R96, R119, R114, !P1 ;  /* 0x0000007277607208 */ /* 0x000fe40004800000 */
[-C--:B-----5:R-:W-:Y:S01]  /*1ad0*/  FFMA.FTZ R110, R104, R115.reuse, R51 ;  /* 0x00000073686e7223 */ /* 0x0a0fe20000010033 */
[----:B------:R-:W-:Y:S01]  /*1ae0*/  ISETP.NE.AND P1, PT, R70, RZ, PT ;  /* 0x000000ff4600720c */ /* 0x000fe20003f25270 */
[----:B------:R-:W-:Y:S01]  /*1af0*/  FMUL.FTZ R121, R3, R115 ;  /* 0x0000007303797220 */ /* 0x000fe20000410000 */
[----:B------:R1:W-:Y:S01]  /*1b00*/  SHFL.UP PT, R119, R48, 0x1, RZ ;  /* 0x0420000030777989 */ /* 0x0003e200000e00ff */
[-C--:B------:R-:W-:Y:S01]  /*1b10*/  FFMA.FTZ R117, R111, R110.reuse, R50 ;  /* 0x0000006e6f757223 */ /* 0x080fe20000010032 */
[----:B0-----:R-:W-:Y:S01]  /*1b20*/  FFMA.FTZ R91, R49, R91, R112 ;  /* 0x0000005b315b7223 */ /* 0x001fe20000010070 */
        /* <DEDUP_REMOVED lines=8> */
[----:B------:R0:W-:Y:S04]  /*1bb0*/  @!P1 STS.64 [UR7+0xec8], R90 ;  /* 0x000ec85aff009988 */ /* 0x0001e80008000a07 */
[----:B------:R-:W-:Y:S01]  /*1bc0*/  STS.128 [R28+0x210], R48 ;  /* 0x000210301c007388 */ /* 0x000fe20000000c00 */
[----:B------:R-:W-:Y:S01]  /*1bd0*/  BAR.SYNC.DEFER_BLOCKING 0x0 ;  /* 0x0000000000007b1d */ /* 0x000fe20000010000 */
[----:B0-----:R-:W-:-:S04]  /*1be0*/  IADD3 R90, PT, PT, -R98, UR11, RZ ;  /* 0x0000000b625a7c10 */ /* 0x001fc8000fffe1ff */
[C---:B------:R-:W-:Y:S01]  /*1bf0*/  ISETP.GE.AND P4, PT, R90.reuse, 0x21, PT ;  /* 0x000000215a00780c */ /* 0x040fe20003f86270 */
[----:B------:R-:W-:Y:S01]  /*1c00*/  SHFL.UP PT, R96, R96, 0x1, RZ ;  /* 0x0420000060607989 */ /* 0x000fe200000e00ff */
[C---:B------:R-:W-:Y:S02]  /*1c10*/  ISETP.GE.AND P5, PT, R90.reuse, 0x41, PT ;  /* 0x000000415a00780c */ /* 0x040fe40003fa6270 */
[----:B------:R-:W-:Y:S01]  /*1c20*/  ISETP.GE.AND P6, PT, R90, 0x61, PT ;  /* 0x000000615a00780c */ /* 0x000fe20003fc6270 */
[----:B------:R-:W-:Y:S04]  /*1c30*/  LDS R123, [R21+0x80] ;  /* 0x00008000157b7984 */ /* 0x000fe80000000800 */
[----:B----4-:R-:W0:Y:S02]  /*1c40*/  SHFL.IDX PT, R108, R108, RZ, 0x1f ;  /* 0x00001fff6c6c7589 */ /* 0x010e2400000e0000 */
[----:B0-----:R-:W-:Y:S01]  /*1c50*/  @P3 FFMA.FTZ R108, R119, R108, R96 ;  /* 0x0000006c776c3223 */ /* 0x001fe20000010060 */
[----:B------:R-:W-:-:S04]  /*1c60*/  IMAD.WIDE.U32 R96, R86, UR4, R88 ;  /* 0x0000000456607c25 */ /* 0x000fc8000f8e0058 */
[----:B------:R-:W-:Y:S01]  /*1c70*/  FFMA.FTZ R108, R94, R108, R95 ;  /* 0x0000006c5e6c7223 */ /* 0x000fe2000001005f */
[----:B------:R-:W-:Y:S01]  /*1c80*/  IMAD R119, R87, UR4, R97 ;  /* 0x0000000457777c24 */ /* 0x000fe2000f8e0261 */
[C---:B------:R-:W-:Y:S02]  /*1c90*/  LEA R94, P3, R96.reuse, UR8, 0x2 ;  /* 0x00000008605e7c11 */ /* 0x040fe4000f8610ff */
[----:B------:R-:W-:Y:S01]  /*1ca0*/  FADD.FTZ R97, -R95, R108 ;  /* 0x0000006c5f617221 */ /* 0x000fe20000010100 */
[-C--:B------:R-:W-:Y:S01]  /*1cb0*/  FFMA.FTZ R111, R111, R108.reuse, R106 ;  /* 0x0000006c6f6f7223 */ /* 0x080fe2000001006a */
[----:B------:R-:W-:Y:S01]  /*1cc0*/  LEA.HI.X R95, R96, UR9, R119, 0x2, P3 ;  /* 0x00000009605f7c11 */ /* 0x000fe200098f1477 */
[----:B------:R-:W-:Y:S01]  /*1cd0*/  FFMA.FTZ R48, R4, R108, RZ ;  /* 0x0000006c04307223 */ /* 0x000fe200000100ff */
[----:B------:R-:W-:Y:S01]  /*1ce0*/  ISETP.GE.AND P3, PT, R90, 0x1, PT ;  /* 0x000000015a00780c */ /* 0x000fe20003f66270 */
[----:B------:R-:W-:Y:S01]  /*1cf0*/  FADD.FTZ R49, -R106, R111 ;  /* 0x0000006f6a317221 */ /* 0x000fe20000010100 */
[----:B------:R-:W-:Y:S01]  /*1d00*/  FFMA.FTZ R116, R97, R116, RZ ;  /* 0x0000007461747223 */ /* 0x000fe200000100ff */
[-C--:B------:R-:W-:Y:S01]  /*1d10*/  FFMA.FTZ R50, R104, R111.reuse, R107 ;  /* 0x0000006f68327223 */ /* 0x080fe2000001006b */
[----:B------:R-:W-:-:S02]  /*1d20*/  FFMA.FTZ R91, R5, R111, R48 ;  /* 0x0000006f055b7223 */ /* 0x000fc40000010030 */
[----:B------:R-:W-:Y:S01]  /*1d30*/  FFMA.FTZ R51, R49, R114, R116 ;  /* 0x0000007231337223 */ /* 0x000fe20000010074 */
[----:B------:R-:W-:Y:S01]  /*1d40*/  FADD.FTZ R48, -R107, R50 ;  /* 0x000000326b307221 */ /* 0x000fe20000010100 */
[-C--:B------:R-:W-:Y:S01]  /*1d50*/  FFMA.FTZ R102, R102, R50.reuse, R109 ;  /* 0x0000003266667223 */ /* 0x080fe2000001006d */
[----:B------:R-:W-:Y:S02]  /*1d60*/  FFMA.FTZ R50, R6, R50, R91 ;  /* 0x0000003206327223 */ /* 0x000fe4000001005b */
[----:B------:R-:W-:Y:S01]  /*1d70*/  FFMA.FTZ R90, R48, R121, R51 ;  /* 0x00000079305a7223 */ /* 0x000fe20000010033 */
[----:B------:R-:W-:Y:S01]  /*1d80*/  FADD.FTZ R109, -R109, R102 ;  /* 0x000000666d6d7221 */ /* 0x000fe20000010100 */
[----:B------:R-:W-:-:S03]  /*1d90*/  FFMA.FTZ R50, R7, R102, R50 ;  /* 0x0000006607327223 */ /* 0x000fc60000010032 */
[----:B------:R-:W-:Y:S01]  /*1da0*/  FFMA.FTZ R51, R109, R112, R90 ;  /* 0x000000706d337223 */ /* 0x000fe2000001005a */
[----:B------:R-:W-:Y:S06]  /*1db0*/  @!P3 BRA `(.L_x_9771) ;  /* 0x000000000008b947 */ /* 0x000fec0003800000 */
[----:B------:R-:W0:Y:S04]  /*1dc0*/  LDS R91, [R21] ;  /* 0x00000000155b7984 */ /* 0x000e280000000800 */
[----:B0-----:R0:W-:Y:S02]  /*1dd0*/  REDG.E.ADD.F32.FTZ.RN.STRONG.GPU desc[UR16][R94.64], R91 ;  /* 0x0000005b5e0079a6 */ /* 0x0011e4000c12f310 */
.L_x_9771:
[----:B------:R-:W-:Y:S05]  /*1de0*/  BSYNC.RECONVERGENT B0 ;  /* 0x0000000000007941 */ /* 0x000fea0003800200 */
.L_x_9770:
[----:B------:R-:W-:Y:S04]  /*1df0*/  BSSY.RECONVERGENT B0, `(.L_x_9772) ;  /* 0x0000003000007945 */ /* 0x000fe80003800200 */
[----:B------:R-:W-:Y:S05]  /*1e00*/  @!P4 BRA `(.L_x_9773) ;  /* 0x000000000004c947 */ /* 0x000fea0003800000 */
[----:B------:R1:W-:Y:S02]  /*1e10*/  REDG.E.ADD.F32.FTZ.RN.STRONG.GPU desc[UR16][R94.64+0x80], R123 ;  /* 0x0000807b5e0079a6 */ /* 0x0003e4000c12f310 */
.L_x_9773:
[----:B------:R-:W-:Y:S05]  /*1e20*/  BSYNC.RECONVERGENT B0 ;  /* 0x0000000000007941 */ /* 0x000fea0003800200 */
.L_x_9772:
[----:B0-----:R0:W2:Y:S01]  /*1e30*/  LDS R91, [R21+0x100] ;  /* 0x00010000155b7984 */ /* 0x0010a20000000800 */
[----:B------:R-:W-:Y:S04]  /*1e40*/  BSSY.RECONVERGENT B0, `(.L_x_9774) ;  /* 0x0000003000007945 */ /* 0x000fe80003800200 */
[----:B------:R-:W-:Y:S05]  /*1e50*/  @!P5 BRA `(.L_x_9775) ;  /* 0x000000000004d947 */ /* 0x000fea0003800000 */
[----:B--2---:R3:W-:Y:S02]  /*1e60*/  REDG.E.ADD.F32.FTZ.RN.STRONG.GPU desc[UR16][R94.64+0x100], R91 ;  /* 0x0001005b5e0079a6 */ /* 0x0047e4000c12f310 */
.L_x_9775:
[----:B------:R-:W-:Y:S05]  /*1e70*/  BSYNC.RECONVERGENT B0 ;  /* 0x0000000000007941 */ /* 0x000fea0003800200 */
.L_x_9774:
[----:B--23--:R2:W3:Y:S01]  /*1e80*/  LDS R91, [R21+0x180] ;  /* 0x00018000155b7984 */ /* 0x00c4e20000000800 */
[----:B------:R-:W-:Y:S04]  /*1e90*/  BSSY.RECONVERGENT B0, `(.L_x_9776) ;  /* 0x0000003000007945 */ /* 0x000fe80003800200 */
[----:B------:R-:W-:Y:S05]  /*1ea0*/  @!P6 BRA `(.L_x_9777) ;  /* 0x000000000004e947 */ /* 0x000fea0003800000 */
[----:B---3--:R4:W-:Y:S02]  /*1eb0*/  REDG.E.ADD.F32.FTZ.RN.STRONG.GPU desc[UR16][R94.64+0x180], R91 ;  /* 0x0001805b5e0079a6 */ /* 0x0089e4000c12f310 */
.L_x_9777:
[----:B------:R-:W-:Y:S05]  /*1ec0*/  BSYNC.RECONVERGENT B0 ;  /* 0x0000000000007941 */ /* 0x000fea0003800200 */
.L_x_9776:
[----:B------:R-:W5:Y:S01]  /*1ed0*/  SHFL.DOWN PT, R90, R51, 0x1, 0x1f ;  /* 0x08201f00335a7f89 */ /* 0x000f6200000e0000 */
[----:B------:R-:W-:Y:S01]  /*1ee0*/  ISETP.GT.AND P3, PT, R16, 0x1e, PT ;  /* 0x0000001e1000780c */ /* 0x000fe20003f64270 */
[----:B-1--4-:R-:W-:Y:S01]  /*1ef0*/  FMUL.FTZ R94, R100, R113 ;  /* 0x00000071645e7220 */ /* 0x012fe20000410000 */
[----:B------:R-:W-:Y:S01]  /*1f00*/  ISETP.NE.AND P4, PT, R16, RZ, PT ;  /* 0x000000ff1000720c */ /* 0x000fe20003f85270 */
[----:B---3--:R-:W1:Y:S01]  /*1f10*/  SHFL.DOWN PT, R91, R50, 0x1, 0x1f ;  /* 0x08201f00325b7f89 */ /* 0x008e6200000e0000 */
[----:B------:R-:W-:Y:S01]  /*1f20*/  BSSY.RECONVERGENT B0, `(.L_x_9778) ;  /* 0x000003b000007945 */ /* 0x000fe20003800200 */
[----:B------:R-:W-:-:S08]  /*1f30*/  FMUL.FTZ R94, R109, R94 ;  /* 0x0000005e6d5e7220 */ /* 0x000fd00000410000 */
[----:B-----5:R-:W-:Y:S01]  /*1f40*/  @!P3 FADD.FTZ R51, R51, R90 ;  /* 0x0000005a3333b221 */ /* 0x020fe20000010000 */
[----:B-1----:R-:W-:-:S04]  /*1f50*/  @!P3 FADD.FTZ R50, R50, R91 ;  /* 0x0000005b3232b221 */ /* 0x002fc80000010000 */
        /* <DEDUP_REMOVED lines=14> */
[----:B------:R-:W-:Y:S01]  /*2040*/  FMUL.FTZ R90, R47, R113 ;  /* 0x000000712f5a7220 */ /* 0x000fe20000410000 */
[----:B------:R-:W-:Y:S01]  /*2050*/  FMUL.FTZ R47, R44, R117 ;  /* 0x000000752c2f7220 */ /* 0x000fe20000410000 */
[----:B---3--:R-:W-:-:S02]  /*2060*/  @!P3 FADD.FTZ R50, R50, R91 ;  /* 0x0000005b3232b221 */ /* 0x008fc40000010000 */
[----:B------:R-:W1:Y:S01]  /*2070*/  SHFL.DOWN PT, R96, R51, 0x10, 0x1f ;  /* 0x0a001f0033607f89 */ /* 0x000e6200000e0000 */
[-C--:B------:R-:W-:Y:S01]  /*2080*/  FMUL.FTZ R91, R46, R115.reuse ;  /* 0x000000732e5b7220 */ /* 0x080fe20000410000 */
[-C--:B------:R-:W-:Y:S01]  /*2090*/  FMUL.FTZ R46, R45, R110.reuse ;  /* 0x0000006e2d2e7220 */ /* 0x080fe20000410000 */
[C---:B------:R-:W-:Y:S01]  /*20a0*/  FMUL.FTZ R110, R100.reuse, R110 ;  /* 0x0000006e646e7220 */ /* 0x040fe20000410000 */
[----:B------:R-:W3:Y:S01]  /*20b0*/  SHFL.DOWN PT, R95, R50, 0x10, 0x1f ;  /* 0x0a001f00325f7f89 */ /* 0x000ee200000e0000 */
[C---:B------:R-:W-:Y:S01]  /*20c0*/  FMUL.FTZ R115, R100.reuse, R115 ;  /* 0x0000007364737220 */ /* 0x040fe20000410000 */
[----:B------:R-:W-:Y:S01]  /*20d0*/  FMUL.FTZ R100, R100, R117 ;  /* 0x0000007564647220 */ /* 0x000fe20000410000 */
[----:B------:R-:W-:Y:S01]  /*20e0*/  FMUL.FTZ R110, R49, R110 ;  /* 0x0000006e316e7220 */ /* 0x000fe20000410000 */
[----:B------:R-:W-:Y:S01]  /*20f0*/  ISETP.GT.AND P3, PT, R16, 0xf, PT ;  /* 0x0000000f1000780c */ /* 0x000fe20003f64270 */
        /* <DEDUP_REMOVED lines=15> */
[----:B---3--:R-:W-:-:S04]  /*21f0*/  FADD.FTZ R45, R50, R95 ;  /* 0x0000005f322d7221 */ /* 0x008fc80000010000 */
        /* <DEDUP_REMOVED lines=13> */
.L_x_9779:
[----:B------:R-:W-:Y:S05]  /*22d0*/  BSYNC.RECONVERGENT B0 ;  /* 0x0000000000007941 */ /* 0x000fea0003800200 */
.L_x_9778:
[----:B------:R-:W-:-:S04]  /*22e0*/  UIADD3 UR4, UPT, UPT, UR4, 0x1, URZ ;  /* 0x0000000104047890 */ /* 0x000fc8000fffe0ff */
[----:B------:R-:W-:-:S09]  /*22f0*/  UISETP.GE.AND UP0, UPT, UR4, UR12, UPT ;  /* 0x0000000c0400728c */ /* 0x000fd2000bf06270 */
[----:B------:R-:W-:Y:S05]  /*2300*/  BRA.U !UP0, `(.L_x_9780) ;  /* 0xffffffed084c7547 */ /* 0x000fea000b83ffff */
.L_x_9766:
[----:B------:R-:W-:Y:S01]  /*2310*/  BAR.SYNC.DEFER_BLOCKING 0x0 ;  /* 0x0000000000007b1d */ /* 0x000fe20000010000 */
[----:B------:R-:W-:Y:S02]  /*2320*/  ISETP.NE.AND P5, PT, R70, RZ, PT ;  /* 0x000000ff4600720c */ /* 0x000fe40003fa5270 */
[----:B------:R-:W-:-:S05]  /*2330*/  SHF.R.S32.HI R63, RZ, 0x1f, R62 ;  /* 0x0000001fff3f7819 */ /* 0x000fca000001143e */
[----:B------:R-:W4:Y:S01]  /*2340*/  LDC.64 R32, c[0x0][0x4f8] ;  /* 0x00013e00ff207b82 */ /* 0x000f220000000a00 */
[----:B------:R-:W5:Y:S01]  /*2350*/  LDCU.64 UR8, c[0x0][0x500] ;  /* 0x0000a000ff0877ac */ /* 0x000f620008000a00 */
[----:B------:R-:W0:Y:S01]  /*2360*/  LDCU.64 UR10, c[0x0][0x550] ;  /* 0x0000aa00ff0a77ac */ /* 0x000e220008000a00 */
[----:B------:R1:W-:Y:S01]  /*2370*/  STS.128 [R14], R40 ;  /* 0x000000280e007388 */ /* 0x0003e20000000c00 */
[----:B------:R-:W-:-:S03]  /*2380*/  NOP ;  /* 0x0000000000007918 */ /* 0x000fc60000000000 */
[----:B------:R-:W-:Y:S01]  /*2390*/  LDS R5, [R15] ;  /* 0x000000000f057984 */ /* 0x000fe20000000800 */
[----:B----4-:R-:W-:-:S03]  /*23a0*/  IMAD.WIDE.U32 R2, R32, UR18, R62 ;  /* 0x0000001220027c25 */ /* 0x010fc6000f8e003e */
[----:B------:R-:W-:Y:S01]  /*23b0*/  LDS R7, [R15+0x80] ;  /* 0x000080000f077984 */ /* 0x000fe20000000800 */
[----:B------:R-:W-:-:S03]  /*23c0*/  IMAD R3, R33, UR18, R3 ;  /* 0x0000001221037c24 */ /* 0x000fc6000f8e0203 */
[----:B------:R-:W-:Y:S01]  /*23d0*/  LDS R9, [R15+0x100] ;  /* 0x000100000f097984 */ /* 0x000fe20000000800 */
[C---:B-----5:R-:W-:Y:S01]  /*23e0*/  IMAD.WIDE.U32 R2, R103.reuse, UR8, R2 ;  /* 0x0000000867027c25 */ /* 0x060fe2000f8e0002 */
[----:B-1----:R-:W1:Y:S02]  /*23f0*/  LDC.64 R40, c[0x0][0x518] ;  /* 0x00014600ff287b82 */ /* 0x002e640000000a00 */
[----:B------:R-:W-:Y:S01]  /*2400*/  LDS R11, [R15+0x180] ;  /* 0x000180000f0b7984 */ /* 0x000fe20000000800 */
[----:B------:R-:W-:Y:S01]  /*2410*/  IMAD R0, R103, UR9, R3 ;  /* 0x0000000967007c24 */ /* 0x000fe2000f8e0203 */
[----:B------:R-:W-:Y:S01]  /*2420*/  IADD3 R3, P4, PT, R26, R2, RZ ;  /* 0x000000021a037210 */ /* 0x000fe20007f9e0ff */
[----:B------:R-:W4:Y:S01]  /*2430*/  LDCU.64 UR8, c[0x0][0x560] ;  /* 0x0000ac00ff0877ac */ /* 0x000f220008000a00 */
[----:B------:R-:W-:Y:S02]  /*2440*/  @!P5 STS [UR6+0x200], R17 ;  /* 0x00020011ff00d988 */ /* 0x000fe40008000806 */
[----:B------:R-:W-:Y:S01]  /*2450*/  IADD3.X R0, PT, PT, RZ, R0, RZ, P4, !PT ;  /* 0x00000000ff007210 */ /* 0x000fe200027fe4ff */
[----:B------:R-:W-:Y:S01]  /*2460*/  BAR.SYNC.DEFER_BLOCKING 0x0 ;  /* 0x0000000000007b1d */ /* 0x000fe20000010000 */
[----:B0-----:R-:W-:-:S04]  /*2470*/  LEA R2, P4, R3, UR10, 0x2 ;  /* 0x0000000a03027c11 */ /* 0x001fc8000f8810ff */
[----:B------:R-:W-:Y:S01]  /*2480*/  LEA.HI.X R3, R3, UR11, R0, 0x2, P4 ;  /* 0x0000000b03037c11 */ /* 0x000fe2000a0f1400 */
[----:B-1----:R-:W-:-:S04]  /*2490*/  IMAD.WIDE.U32 R62, R40, UR18, R62 ;  /* 0x00000012283e7c25 */ /* 0x002fc8000f8e003e */
[----:B------:R-:W-:Y:S01]  /*24a0*/  IMAD R63, R41, UR18, R63 ;  /* 0x00000012293f7c24 */ /* 0x000fe2000f8e023f */
[----:B------:R-:W0:Y:S02]  /*24b0*/  LDS R13, [UR6+0x200] ;  /* 0x00020006ff0d7984 */ /* 0x000e240008000800 */
[-C--:B0-----:R-:W-:Y:S02]  /*24c0*/  ISETP.GE.AND P0, PT, R26, R13.reuse, PT ;  /* 0x0000000d1a00720c */ /* 0x081fe40003f06270 */
[-C--:B------:R-:W-:Y:S02]  /*24d0*/  ISETP.GE.AND P1, PT, R24, R13.reuse, PT ;  /* 0x0000000d1800720c */ /* 0x080fe40003f26270 */
[-C--:B------:R-:W-:Y:S02]  /*24e0*/  ISETP.GE.AND P2, PT, R22, R13.reuse, PT ;  /* 0x0000000d1600720c */ /* 0x080fe40003f46270 */
[----:B------:R-:W-:-:S07]  /*24f0*/  ISETP.GE.AND P3, PT, R20, R13, PT ;  /* 0x0000000d1400720c */ /* 0x000fce0003f66270 */
        /* <DEDUP_REMOVED lines=21> */
[----:B------:R-:W-:-:S05]  /*2650*/  IADD3 R3, P4, PT, R26, R2, RZ ;  /* 0x000000021a037210 */ /* 0x000fca0007f9e0ff */
[----:B------:R-:W-:Y:S01]  /*2660*/  IMAD.X R0, RZ, RZ, R0, P4 ;  /* 0x000000ffff007224 */ /* 0x000fe200020e0600 */
        /* <DEDUP_REMOVED lines=21> */
.L_x_9765:
[----:B------:R-:W1:Y:S01]  /*27c0*/  LDC.64 R6, c[0x0][0x548] ;  /* 0x00015200ff067b82 */ /* 0x000e620000000a00 */
[----:B0-----:R-:W0:Y:S01]  /*27d0*/  S2R R13, SR_TID.X ;  /* 0x00000000000d7919 */ /* 0x001e220000002100 */
[----:B------:R-:W0:Y:S06]  /*27e0*/  LDCU UR7, c[0x0][0x38c] ;  /* 0x00007180ff0777ac */ /* 0x000e2c0008000800 */
[----:B------:R-:W4:Y:S01]  /*27f0*/  LDC.64 R8, c[0x0][0x568] ;  /* 0x00015a00ff087b82 */ /* 0x000f220000000a00 */
[----:B-1----:R-:W-:-:S04]  /*2800*/  ISETP.NE.U32.AND P1, PT, R6, RZ, PT ;  /* 0x000000ff0600720c */ /* 0x002fc80003f25070 */
[----:B------:R-:W-:Y:S02]  /*2810*/  ISETP.NE.AND.EX P1, PT, R7, RZ, PT, P1 ;  /* 0x000000ff0700720c */ /* 0x000fe40003f25310 */
[----:B----4-:R-:W-:Y:S02]  /*2820*/  ISETP.NE.U32.AND P0, PT, R8, RZ, PT ;  /* 0x000000ff0800720c */ /* 0x010fe40003f05070 */
        /* <DEDUP_REMOVED lines=27> */
.L_x_9783:
[----:B------:R-:W-:Y:S05]  /*29e0*/  BSYNC.RECONVERGENT B0 ;  /* 0x0000000000007941 */ /* 0x000fea0003800200 */
.L_x_9782:
[----:B------:R-:W-:Y:S05]  /*29f0*/  @!P0 BRA `(.L_x_9784) ;  /* 0x0000000000688947 */ /* 0x000fea0003800000 */
[----:B------:R-:W-:Y:S06]  /*2a00*/  BAR.SYNC.DEFER_BLOCKING 0x0 ;  /* 0x0000000000007b1d */ /* 0x000fec0000010000 */
[----:B------:R-:W-:Y:S01]  /*2a10*/  BSSY.RECONVERGENT B0, `(.L_x_9784) ;  /* 0x0000018000007945 */ /* 0x000fe20003800200 */
[----:B------:R-:W4:Y:S01]  /*2a20*/  SHFL.DOWN P0, R0, R93, 0x1, 0x1f ;  /* 0x08201f005d007f89 */ /* 0x000f220000000000 */
[----:B01----:R-:W0:Y:S01]  /*2a30*/  S2R R4, SR_LANEID ;  /* 0x0000000000047919 */ /* 0x003e220000000000 */
[----:B------:R-:W1:Y:S01]  /*2a40*/  S2R R6, SR_TID.X ;  /* 0x0000000000067919 */ /* 0x000e620000002100 */
[----:B----4-:R-:W-:-:S05]  /*2a50*/  @P0 FADD R0, R0, R93 ;  /* 0x0000005d00000221 */ /* 0x010fca0000000000 */
[----:B------:R-:W4:Y:S01]  /*2a60*/  SHFL.DOWN P0, R3, R0, 0x2, 0x1f ;  /* 0x08401f0000037f89 */ /* 0x000f220000000000 */
[----:B0-----:R-:W-:-:S13]  /*2a70*/  ISETP.NE.AND P1, PT, R4, RZ, PT ;  /* 0x000000ff0400720c */ /* 0x001fda0003f25270 */
[----:B------:R-:W0:Y:S01]  /*2a80*/  @!P1 S2R R7, SR_CgaCtaId ;  /* 0x0000000000079919 */ /* 0x000e220000008800 */
[----:B----4-:R-:W-:Y:S01]  /*2a90*/  @P0 FADD R3, R0, R3 ;  /* 0x0000000300030221 */ /* 0x010fe20000000000 */
[----:B------:R-:W-:-:S04]  /*2aa0*/  @!P1 MOV R0, 0x400 ;  /* 0x0000040000009802 */ /* 0x000fc80000000f00 */
[----:B------:R-:W4:Y:S01]  /*2ab0*/  SHFL.DOWN P0, R2, R3, 0x4, 0x1f ;  /* 0x08801f0003027f89 */ /* 0x000f220000000000 */
[----:B0-----:R-:W-:Y:S01]  /*2ac0*/  @!P1 LEA R7, R7, R0, 0x18 ;  /* 0x0000000007079211 */ /* 0x001fe200078ec0ff */
[----:B----4-:R-:W-:-:S05]  /*2ad0*/  @P0 FADD R2, R3, R2 ;  /* 0x0000000203020221 */ /* 0x010fca0000000000 */
        /* <DEDUP_REMOVED lines=11> */
.L_x_9785:
[----:B------:R-:W-:Y:S05]  /*2b90*/  BSYNC.RECONVERGENT B0 ;  /* 0x0000000000007941 */ /* 0x000fea0003800200 */
.L_x_9784:
        /* <DEDUP_REMOVED lines=13> */
.L_x_9787:
        /* <DEDUP_REMOVED lines=25> */
.L_x_9786:
[----:B------:R-:W-:Y:S05]  /*2e00*/  EXIT ;  /* 0x000000000000794d */ /* 0x000fea0003800000 */
.L_x_9788:
        /* <DEDUP_REMOVED lines=15> */
.L_x_10545:


//--------------------- .text._Z25selective_scan_bwd_kernelI32Selective_Scan_bwd_kernel_traitsILi32ELi4ELb0ELb1ELb0ELb0ELb1EffEEv12SSMParamsBwd --------------------------
	.section	.text._Z25selective_scan_bwd_kernelI32Selective_Scan_bwd_kernel_traitsILi32ELi4ELb0ELb1ELb0ELb0ELb1EffEEv12SSMParamsBwd,"ax",@progbits
	.align	128
        .global         _Z25selective_scan_bwd_kernelI32Selective_Scan_bwd_kernel_traitsILi32ELi4ELb0ELb1ELb0ELb0ELb1EffEEv12SSMParamsBwd
        .type           _Z25selective_scan_bwd_kernelI32Selective_Scan_bwd_kernel_traitsILi32ELi4ELb0ELb1ELb0ELb0ELb1EffEEv12SSMParamsBwd,@function
        .size           _Z25selective_scan_bwd_kernelI32Selective_Scan_bwd_kernel_traitsILi32ELi4ELb0ELb1ELb0ELb0ELb1EffEEv12SSMParamsBwd,(.L_x_10546 - _Z25selective_scan_bwd_kernelI32Selective_Scan_bwd_kernel_traitsILi32ELi4ELb0ELb1ELb0ELb0ELb1EffEEv12SSMParamsBwd)
        .other          _Z25selective_scan_bwd_kernelI32Selective_Scan_bwd_kernel_traitsILi32ELi4ELb0ELb1ELb0ELb0ELb1EffEEv12SSMParamsBwd,@"STO_CUDA_ENTRY STV_DEFAULT"
_Z25selective_scan_bwd_kernelI32Selective_Scan_bwd_kernel_traitsILi32ELi4ELb0ELb1ELb0ELb0ELb1EffEEv12SSMParamsBwd:
.text._Z25selective_scan_bwd_kernelI32Selective_Scan_bwd_kernel_traitsILi32ELi4ELb0ELb1ELb0ELb0ELb1EffEEv12SSMParamsBwd:
        /* <DEDUP_REMOVED lines=52> */
[----:B------:R-:W-:Y:S01]  /*0340*/  @!P2 IADD3 R7, PT, PT, R7, 0x1, RZ ;  /* 0x000000010707a810 */ /* 0x000fe20007ffe0ff */
[----:B------:R-:W-:Y:S01]  /*0350*/  IMAD.U32 R2, RZ, RZ, UR4 ;  /* 0x00000004ff027e24 */ /* 0x000fe2000f8e00ff */
[----:B------:R-:W-:Y:S01]  /*0360*/  ISETP.GE.AND P3, PT, R4, RZ, PT ;  /* 0x000000ff0400720c */ /* 0x000fe20003f66270 */
[----:B------:R-:W-:Y:S01]  /*0370*/  UIMAD UR4, UR18, UR13, UR7 ;  /* 0x0000000d120472a4 */ /* 0x000fe2000f8e0207 */
[----:B------:R-:W-:Y:S02]  /*0380*/  MOV R4, UR6 ;  /* 0x0000000600047c02 */ /* 0x000fe40008000f00 */
[----:B------:R-:W-:Y:S01]  /*0390*/  MOV R5, UR7 ;  /* 0x0000000700057c02 */ /* 0x000fe20008000f00 */
[----:B------:R-:W2:Y:S01]  /*03a0*/  LDCU.64 UR6, c[0x0][0x498] ;  /* 0x00009300ff0677ac */ /* 0x000ea20008000a00 */
[----:B------:R-:W-:Y:S01]  /*03b0*/  @P1 VIADD R7, R7, 0x1 ;  /* 0x0000000107071836 */ /* 0x000fe20000000000 */
[----:B------:R-:W-:-:S02]  /*03c0*/  MOV R3, UR5 ;  /* 0x0000000500037c02 */ /* 0x000fc40008000f00 */
[----:B------:R-:W-:Y:S01]  /*03d0*/  MOV R3, UR8 ;  /* 0x0000000800037c02 */ /* 0x000fe20008000f00 */
[----:B------:R-:W1:Y:S01]  /*03e0*/  LDCU.64 UR8, c[0x0][0x3b0] ;  /* 0x00007600ff0877ac */ /* 0x000e620008000a00 */
[----:B------:R-:W-:Y:S02]  /*03f0*/  MOV R29, R7 ;  /* 0x00000007001d7202 */ /* 0x000fe40000000f00 */
[----:B------:R-:W-:Y:S01]  /*0400*/  ISETP.NE.AND P2, PT, R8, RZ, PT ;  /* 0x000000ff0800720c */ /* 0x000fe20003f45270 */
[----:B------:R-:W0:Y:S01]  /*0410*/  @P0 LDC.64 R6, c[0x0][0x480] ;  /* 0x00012000ff060b82 */ /* 0x000e220000000a00 */
[----:B------:R-:W-:-:S04]  /*0420*/  IMAD.WIDE.U32 R2, R61, UR10, R2 ;  /* 0x0000000a3d027c25 */ /* 0x000fc8000f8e0002 */
[----:B----4-:R-:W-:Y:S01]  /*0430*/  @P0 IMAD R0, R0, UR18, R61 ;  /* 0x0000001200000c24 */ /* 0x010fe2000f8e023d */
[----:B------:R-:W-:-:S03]  /*0440*/  MOV R5, UR4 ;  /* 0x0000000400057c02 */ /* 0x000fc60008000f00 */
[----:B------:R-:W-:Y:S01]  /*0450*/  @P0 IMAD R0, R0, R17, RZ ;  /* 0x0000001100000224 */ /* 0x000fe200078e02ff */
[----:B--2---:R-:W-:Y:S01]  /*0460*/  UIMAD.WIDE.U32 UR4, UR18, UR6, URZ ;  /* 0x00000006120472a5 */ /* 0x004fe2000f8e00ff */
[----:B------:R-:W-:Y:S01]  /*0470*/  IMAD R13, R61, UR11, R3 ;  /* 0x0000000b3d0d7c24 */ /* 0x000fe2000f8e0203 */
[----:B------:R-:W-:Y:S01]  /*0480*/  @!P3 IADD3 R29, PT, PT, -R29, RZ, RZ ;  /* 0x000000ff1d1db210 */ /* 0x000fe20007ffe1ff */
[----:B---3--:R-:W-:Y:S01]  /*0490*/  @P0 IMAD R3, R0, R19, RZ ;  /* 0x0000001300030224 */ /* 0x008fe200078e02ff */
[C---:B------:R-:W-:Y:S01]  /*04a0*/  LEA R9, R17.reuse, 0xffffff80, 0x7 ;  /* 0xffffff8011097811 */ /* 0x040fe200078e38ff */
[----:B------:R-:W2:Y:S01]  /*04b0*/  LDC.64 R18, c[0x0][0x528] ;  /* 0x00014a00ff127b82 */ /* 0x000ea20000000a00 */
[----:B------:R-:W-:Y:S02]  /*04c0*/  ISETP.GE.AND P1, PT, R17, 0x1, PT ;  /* 0x000000011100780c */ /* 0x000fe40003f26270 */
[----:B------:R-:W-:Y:S01]  /*04d0*/  @!P2 LOP3.LUT R29, RZ, R8, RZ, 0x33, !PT ;  /* 0x00000008ff1da212 */ /* 0x000fe200078e33ff */
[----:B------:R-:W-:-:S04]  /*04e0*/  UIMAD UR5, UR18, UR7, UR5 ;  /* 0x00000007120572a4 */ /* 0x000fc8000f8e0205 */
[----:B------:R-:W3:Y:S01]  /*04f0*/  LDC.64 R16, c[0x0][0x4a8] ;  /* 0x00012a00ff107b82 */ /* 0x000ee20000000a00 */
[----:B-1----:R-:W-:Y:S01]  /*0500*/  UIMAD.WIDE.U32 UR6, UR18, UR8, URZ ;  /* 0x00000008120672a5 */ /* 0x002fe2000f8e00ff */
[----:B------:R-:W-:Y:S01]  /*0510*/  SHF.R.S32.HI R21, RZ, 0x1f, R29 ;  /* 0x0000001fff157819 */ /* 0x000fe2000001141d */
[----:B------:R-:W-:Y:S02]  /*0520*/  IMAD.WIDE.U32 R4, R61, UR14, R4 ;  /* 0x0000000e3d047c25 */ /* 0x000fe4000f8e0004 */
[----:B------:R-:W-:Y:S01]  /*0530*/  UIMAD UR7, UR18, UR9, UR7 ;  /* 0x00000009120772a4 */ /* 0x000fe2000f8e0207 */
[----:B------:R-:W-:Y:S01]  /*0540*/  CS2R R38, SRZ ;  /* 0x0000000000267805 */ /* 0x000fe2000001ff00 */
        /* <DEDUP_REMOVED lines=11> */
[----:B------:R-:W-:Y:S02]  /*0600*/  IADD3 R9, P5, PT, R9, R4, RZ ;  /* 0x0000000409097210 */ /* 0x000fe40007fbe0ff */
[----:B------:R-:W-:Y:S02]  /*0610*/  IADD3 R7, PT, PT, R5, R7, RZ ;  /* 0x0000000705077210 */ /* 0x000fe40007ffe0ff */
[----:B------:R-:W-:Y:S02]  /*0620*/  IADD3.X R4, PT, PT, R0, R13, RZ, P2, !PT ;  /* 0x0000000d00047210 */ /* 0x000fe400017fe4ff */
[----:B------:R-:W-:Y:S01]  /*0630*/  LEA R64, P0, R66, R64, 0x2 ;  /* 0x0000004042407211 */ /* 0x000fe200078010ff */
[C---:B------:R-:W-:Y:S01]  /*0640*/  IMAD.X R76, R0.reuse, 0x1, R7, P5 ;  /* 0x00000001004c7824 */ /* 0x040fe200028e0607 */
[----:B------:R-:W-:Y:S01]  /*0650*/  IADD3.X R3, PT, PT, R0, R11, RZ, P3, !PT ;  /* 0x0000000b00037210 */ /* 0x000fe20001ffe4ff */
[----:B---3--:R-:W-:Y:S01]  /*0660*/  IMAD.WIDE.U32 R36, R61, R16, RZ ;  /* 0x000000103d247225 */ /* 0x008fe200078e00ff */
[----:B------:R-:W-:-:S02]  /*0670*/  LEA.HI.X R66, R66, R65, R4, 0x2, P0 ;  /* 0x0000004142427211 */ /* 0x000fc400000f1404 */
        /* <DEDUP_REMOVED lines=45> */
.L_x_9806:
[----:B0-----:R-:W0:Y:S01]  /*0950*/  LDCU UR4, c[0x0][0x388] ;  /* 0x00007100ff0477ac */ /* 0x001e220008000800 */
[----:B------:R-:W-:Y:S01]  /*0960*/  IADD3 R87, PT, PT, R78, -0x1, RZ ;  /* 0xffffffff4e577810 */ /* 0x000fe20007ffe0ff */
[----:B------:R-:W-:Y:S01]  /*0970*/  HFMA2 R7, -RZ, RZ, 0, 0 ;  /* 0x00000000ff077431 */ /* 0x000fe200000001ff */
[----:B------:R-:W-:Y:S01]  /*0980*/  SHF.L.U32 R17, R80, 0x2, RZ ;  /* 0x0000000250117819 */ /* 0x000fe200000006ff */
[----:B------:R-:W-:Y:S01]  /*0990*/  IMAD.MOV.U32 R9, RZ, RZ, RZ ;  /* 0x000000ffff097224 */ /* 0x000fe200078e00ff */
[----:B------:R-:W-:Y:S01]  /*09a0*/  SHF.L.U32 R40, R87, 0x7, RZ ;  /* 0x0000000757287819 */ /* 0x000fe200000006ff */
[----:B------:R-:W-:Y:S01]  /*09b0*/  HFMA2 R15, -RZ, RZ, 0, 0 ;  /* 0x00000000ff0f7431 */ /* 0x000fe200000001ff */
[----:B------:R-:W-:Y:S02]  /*09c0*/  IADD3 R2, P4, PT, R17, R64, RZ ;  /* 0x0000004011027210 */ /* 0x000fe40007f9e0ff */
[----:B------:R-:W-:Y:S01]  /*09d0*/  MOV R13, RZ ;  /* 0x000000ff000d7202 */ /* 0x000fe20000000f00 */
[----:B------:R-:W-:Y:S01]  /*09e0*/  BAR.SYNC.DEFER_BLOCKING 0x0 ;  /* 0x0000000000007b1d */ /* 0x000fe20000010000 */
[----:B------:R-:W-:-:S07]  /*09f0*/  IADD3.X R3, PT, PT, RZ, R66, RZ, P4, !PT ;  /* 0x00000042ff037210 */ /* 0x000fce00027fe4ff */
[----:B------:R-:W1:Y:S01]  /*0a00*/  S2UR UR6, SR_CgaCtaId ;  /* 0x00000000000679c3 */ /* 0x000e620000008800 */
[----:B------:R-:W2:Y:S01]  /*0a10*/  S2R R89, SR_LANEID ;  /* 0x0000000000597919 */ /* 0x000ea20000000000 */
[----:B0-----:R-:W-:Y:S01]  /*0a20*/  IADD3 R88, PT, PT, -R40, UR4, RZ ;  /* 0x0000000428587c10 */ /* 0x001fe2000fffe1ff */
[----:B------:R-:W-:Y:S01]  /*0a30*/  HFMA2 R21, -RZ, RZ, 0, 0 ;  /* 0x00000000ff157431 */ /* 0x000fe200000001ff */
[----:B------:R-:W-:Y:S01]  /*0a40*/  MOV R23, RZ ;  /* 0x000000ff00177202 */ /* 0x000fe20000000f00 */
[----:B------:R-:W-:Y:S01]  /*0a50*/  HFMA2 R25, -RZ, RZ, 0, 0 ;  /* 0x00000000ff197431 */ /* 0x000fe200000001ff */
[-C--:B------:R-:W-:Y:S01]  /*0a60*/  ISETP.GE.AND P3, PT, R80, R88.reuse, PT ;  /* 0x000000585000720c */ /* 0x080fe20003f66270 */
[----:B----4-:R-:W-:Y:S01]  /*0a70*/  HFMA2 R27, -RZ, RZ, 0, 0 ;  /* 0x00000000ff1b7431 */ /* 0x010fe200000001ff */
[-C--:B------:R-:W-:Y:S01]  /*0a80*/  ISETP.GE.AND P2, PT, R83, R88.reuse, PT ;  /* 0x000000585300720c */ /* 0x080fe20003f46270 */
[----:B------:R-:W-:Y:S01]  /*0a90*/  HFMA2 R45, -RZ, RZ, 0, 0 ;  /* 0x00000000ff2d7431 */ /* 0x000fe200000001ff */
[-C--:B------:R-:W-:Y:S01]  /*0aa0*/  ISETP.GE.AND P1, PT, R84, R88.reuse, PT ;  /* 0x000000585400720c */ /* 0x080fe20003f26270 */
[----:B------:R-:W0:Y:S01]  /*0ab0*/  LDCU.64 UR8, c[0x0][0x488] ;  /* 0x00009100ff0877ac */ /* 0x000e220008000a00 */
[----:B------:R-:W-:-:S02]  /*0ac0*/  ISETP.GE.AND P0, PT, R85, R88, PT ;  /* 0x000000585500720c */ /* 0x000fc40003f06270 */
[----:B------:R-:W-:Y:S02]  /*0ad0*/  MOV R43, RZ ;  /* 0x000000ff002b7202 */ /* 0x000fe40000000f00 */
[----:B------:R-:W-:Y:S01]  /*0ae0*/  MOV R41, RZ ;  /* 0x000000ff00297202 */ /* 0x000fe20000000f00 */
[----:B------:R-:W-:Y:S01]  /*0af0*/  HFMA2 R49, -RZ, RZ, 0, 0 ;  /* 0x00000000ff317431 */ /* 0x000fe200000001ff */
[----:B------:R-:W-:Y:S01]  /*0b00*/  MOV R47, RZ ;  /* 0x000000ff002f7202 */ /* 0x000fe20000000f00 */
[----:B---3--:R-:W3:Y:S01]  /*0b10*/  @!P3 LDG.E R7, desc[UR16][R2.64] ;  /* 0x000000100207b981 */ /* 0x008ee2000c1e1900 */
[----:B------:R-:W-:Y:S01]  /*0b20*/  HFMA2 R51, -RZ, RZ, 0, 0 ;  /* 0x00000000ff337431 */ /* 0x000fe200000001ff */
[----:B------:R-:W4:Y:S01]  /*0b30*/  LDC.64 R54, c[0x0][0x508] ;  /* 0x00014200ff367b82 */ /* 0x000f220000000a00 */
[----:B------:R-:W4:Y:S01]  /*0b40*/  LDCU.64 UR10, c[0x0][0x558] ;  /* 0x0000ab00ff0a77ac */ /* 0x000f220008000a00 */
[----:B------:R-:W4:Y:S01]  /*0b50*/  @!P2 LDG.E R9, desc[UR16][R2.64+0x80] ;  /* 0x000080100209a981 */ /* 0x000f22000c1e1900 */
[----:B------:R-:W0:Y:S03]  /*0b60*/  LDCU.64 UR12, c[0x0][0x490] ;  /* 0x00009200ff0c77ac */ /* 0x000e260008000a00 */
[----:B------:R-:W4:Y:S04]  /*0b70*/  @!P1 LDG.E R13, desc[UR16][R2.64+0x100] ;  /* 0x00010010020d9981 */ /* 0x000f28000c1e1900 */
[----:B------:R0:W4:Y:S01]  /*0b80*/  @!P0 LDG.E R15, desc[UR16][R2.64+0x180] ;  /* 0x00018010020f8981 */ /* 0x000122000c1e1900 */
[----:B------:R-:W-:Y:S01]  /*0b90*/  UMOV UR4, 0x400 ;  /* 0x0000040000047882 */ /* 0x000fe20000000000 */
[----:B------:R-:W-:Y:S01]  /*0ba0*/  IADD3 R4, P4, PT, R17, R68, RZ ;  /* 0x0000004411047210 */ /* 0x000fe20007f9e0ff */
[----:B-1----:R-:W-:-:S02]  /*0bb0*/  ULEA UR6, UR6, UR4, 0x18 ;  /* 0x0000000406067291 */ /* 0x002fc4000f8ec0ff */
[----:B------:R-:W1:Y:S01]  /*0bc0*/  LDCU UR4, c[0x0][0x38c] ;  /* 0x00007180ff0477ac */ /* 0x000e620008000800 */
[----:B------:R-:W-:-:S03]  /*0bd0*/  IADD3.X R5, PT, PT, RZ, R70, RZ, P4, !PT ;  /* 0x00000046ff057210 */ /* 0x000fc600027fe4ff */
[C---:B--2---:R-:W-:Y:S02]  /*0be0*/  LEA R90, R89.reuse, UR6, 0x2 ;  /* 0x00000006595a7c11 */ /* 0x044fe4000f8e10ff */
[----:B------:R-:W-:Y:S02]  /*0bf0*/  LEA R91, R89, UR6, 0x4 ;  /* 0x00000006595b7c11 */ /* 0x000fe4000f8e20ff */
[----:B0-----:R-:W-:Y:S01]  /*0c00*/  MOV R3, RZ ;  /* 0x000000ff00037202 */ /* 0x001fe20000000f00 */
[----:B---3--:R-:W-:Y:S04]  /*0c10*/  STS [R90], R7 ;  /* 0x000000075a007388 */ /* 0x008fe80000000800 */
[----:B----4-:R-:W-:Y:S04]  /*0c20*/  STS [R90+0x80], R9 ;  /* 0x000080095a007388 */ /* 0x010fe80000000800 */
[----:B------:R0:W-:Y:S04]  /*0c30*/  STS [R90+0x100], R13 ;  /* 0x0001000d5a007388 */ /* 0x0001e80000000800 */
[----:B------:R2:W-:Y:S01]  /*0c40*/  STS [R90+0x180], R15 ;  /* 0x0001800f5a007388 */ /* 0x0005e20000000800 */
[----:B------:R-:W-:-:S03]  /*0c50*/  NOP ;  /* 0x0000000000007918 */ /* 0x000fc60000000000 */
[----:B------:R-:W-:Y:S01]  /*0c60*/  LDS.128 R8, [R91] ;  /* 0x000000005b087984 */ /* 0x000fe20000000c00 */
[----:B------:R-:W-:Y:S01]  /*0c70*/  BAR.SYNC.DEFER_BLOCKING 0x0 ;  /* 0x0000000000007b1d */ /* 0x000fe20000010000 */
[----:B------:R-:W-:-:S07]  /*0c80*/  IADD3 R6, P4, PT, R17, R72, RZ ;  /* 0x0000004811067210 */ /* 0x000fce0007f9e0ff */
[----:B0-----:R-:W0:Y:S01]  /*0c90*/  LDC.64 R12, c[0x0][0x418] ;  /* 0x00010600ff0c7b82 */ /* 0x001e220000000a00 */
[----:B------:R-:W3:Y:S04]  /*0ca0*/  @!P3 LDG.E R3, desc[UR16][R4.64] ;  /* 0x000000100403b981 */ /* 0x000ee8000c1e1900 */
[----:B------:R-:W4:Y:S04]  /*0cb0*/  @!P2 LDG.E R21, desc[UR16][R4.64+0x80] ;  /* 0x000080100415a981 */ /* 0x000f28000c1e1900 */
[----:B------:R-:W4:Y:S04]  /*0cc0*/  @!P1 LDG.E R23, desc[UR16][R4.64+0x100] ;  /* 0x0001001004179981 */ /* 0x000f28000c1e1900 */
[----:B------:R1:W4:Y:S01]  /*0cd0*/  @!P0 LDG.E R25, desc[UR16][R4.64+0x180] ;  /* 0x0001801004198981 */ /* 0x000322000c1e1900 */
[----:B--2---:R-:W-:Y:S01]  /*0ce0*/  MOV R15, RZ ;  /* 0x000000ff000f7202 */ /* 0x004fe20000000f00 */
[----:B------:R-:W-:Y:S01]  /*0cf0*/  IMAD.X R7, RZ, RZ, R73, P4 ;  /* 0x000000ffff077224 */ /* 0x000fe200020e0649 */
[----:B-1----:R-:W1:Y:S01]  /*0d00*/  LDC.64 R4, c[0x0][0x410] ;  /* 0x00010400ff047b82 */ /* 0x002e620000000a00 */
[----:B---3--:R1:W-:Y:S04]  /*0d10*/  STS [R90], R3 ;  /* 0x000000035a007388 */ /* 0x0083e80000000800 */
[----:B----4-:R2:W-:Y:S04]  /*0d20*/  STS [R90+0x80], R21 ;  /* 0x000080155a007388 */ /* 0x0105e80000000800 */
[----:B------:R3:W-:Y:S04]  /*0d30*/  STS [R90+0x100], R23 ;  /* 0x000100175a007388 */ /* 0x0007e80000000800 */
[----:B------:R4:W-:Y:S01]  /*0d40*/  STS [R90+0x180], R25 ;  /* 0x000180195a007388 */ /* 0x0009e20000000800 */
[----:B------:R-:W-:-:S03]  /*0d50*/  NOP ;  /* 0x0000000000007918 */ /* 0x000fc60000000000 */
[----:B------:R-:W-:Y:S01]  /*0d60*/  LDS.128 R16, [R91] ;  /* 0x000000005b107984 */ /* 0x000fe20000000c00 */
[----:B-1----:R-:W-:-:S04]  /*0d70*/  IMAD.WIDE.U32 R2, R4, UR18, R40 ;  /* 0x0000001204027c25 */ /* 0x002fc8000f8e0028 */
[----:B--2---:R-:W-:Y:S01]  /*0d80*/  HFMA2 R21, -RZ, RZ, 0, 0 ;  /* 0x00000000ff157431 */ /* 0x004fe200000001ff */
[----:B---3--:R-:W1:Y:S08]  /*0d90*/  LDC.64 R22, c[0x0][0x428] ;  /* 0x00010a00ff167b82 */ /* 0x008e700000000a00 */
[----:B------:R-:W-:Y:S06]  /*0da0*/  BAR.SYNC.DEFER_BLOCKING 0x0 ;  /* 0x0000000000007b1d */ /* 0x000fec0000010000 */
[----:B------:R-:W2:Y:S04]  /*0db0*/  @!P3 LDG.E R15, desc[UR16][R6.64] ;  /* 0x00000010060fb981 */ /* 0x000ea8000c1e1900 */
[----:B------:R-:W3:Y:S04]  /*0dc0*/  @!P2 LDG.E R27, desc[UR16][R6.64+0x80] ;  /* 0x00008010061ba981 */ /* 0x000ee8000c1e1900 */
[----:B------:R-:W3:Y:S04]  /*0dd0*/  @!P1 LDG.E R43, desc[UR16][R6.64+0x100] ;  /* 0x00010010062b9981 */ /* 0x000ee8000c1e1900 */
[----:B------:R-:W3:Y:S01]  /*0de0*/  @!P0 LDG.E R45, desc[UR16][R6.64+0x180] ;  /* 0x00018010062d8981 */ /* 0x000ee2000c1e1900 */
[----:B------:R-:W-:-:S02]  /*0df0*/  IMAD R3, R5, UR18, R3 ;  /* 0x0000001205037c24 */ /* 0x000fc4000f8e0203 */
[----:B----4-:R-:W-:Y:S02]  /*0e00*/  IMAD.MOV.U32 R25, RZ, RZ, RZ ;  /* 0x000000ffff197224 */ /* 0x010fe400078e00ff */
[----:B0-----:R-:W-:-:S04]  /*0e10*/  IMAD.WIDE.U32 R2, R61, R12, R2 ;  /* 0x0000000c3d027225 */ /* 0x001fc800078e0002 */
[----:B------:R-:W-:Y:S01]  /*0e20*/  IMAD R3, R61, R13, R3 ;  /* 0x0000000d3d037224 */ /* 0x000fe200078e0203 */
[----:B------:R-:W-:-:S04]  /*0e30*/  IADD3 R2, P4, PT, R80, R2, RZ ;  /* 0x0000000250027210 */ /* 0x000fc80007f9e0ff */
[----:B------:R-:W-:Y:S02]  /*0e40*/  IADD3.X R3, PT, PT, RZ, R3, RZ, P4, !PT ;  /* 0x00000003ff037210 */ /* 0x000fe400027fe4ff */
[----:B------:R-:W-:-:S04]  /*0e50*/  LEA R12, P4, R2, UR8, 0x2 ;  /* 0x00000008020c7c11 */ /* 0x000fc8000f8810ff */
[----:B------:R-:W-:Y:S01]  /*0e60*/  LEA.HI.X R13, R2, UR9, R3, 0x2, P4 ;  /* 0x00000009020d7c11 */ /* 0x000fe2000a0f1403 */
[----:B------:R-:W0:Y:S01]  /*0e70*/  LDCU.64 UR8, c[0x0][0x478] ;  /* 0x00008f00ff0877ac */ /* 0x000e220008000a00 */
[----:B--2---:R2:W-:Y:S04]  /*0e80*/  STS [R90], R15 ;  /* 0x0000000f5a007388 */ /* 0x0045e80000000800 */
[----:B---3--:R3:W-:Y:S04]  /*0e90*/  STS [R90+0x80], R27 ;  /* 0x0000801b5a007388 */ /* 0x0087e80000000800 */
[----:B------:R4:W-:Y:S01]  /*0ea0*/  STS [R90+0x100], R43 ;  /* 0x0001002b5a007388 */ /* 0x0009e20000000800 */
[----:B--2---:R-:W2:Y:S03]  /*0eb0*/  LDC.64 R14, c[0x0][0x420] ;  /* 0x00010800ff0e7b82 */ /* 0x004ea60000000a00 */
[----:B------:R1:W-:Y:S01]  /*0ec0*/  STS [R90+0x180], R45 ;  /* 0x0001802d5a007388 */ /* 0x0003e20000000800 */
[----:B------:R-:W-:-:S03]  /*0ed0*/  NOP ;  /* 0x0000000000007918 */ /* 0x000fc60000000000 */
[----:B------:R-:W-:Y:S01]  /*0ee0*/  LDS.128 R4, [R91] ;  /* 0x000000005b047984 */ /* 0x000fe20000000c00 */
[----:B------:R-:W-:Y:S06]  /*0ef0*/  BAR.SYNC.DEFER_BLOCKING 0x0 ;  /* 0x0000000000007b1d */ /* 0x000fec0000010000 */
[----:B------:R-:W4:Y:S04]  /*0f00*/  @!P3 LDG.E R21, desc[UR16][R12.64] ;  /* 0x000000100c15b981 */ /* 0x000f28000c1e1900 */
[----:B------:R-:W4:Y:S04]  /*0f10*/  @!P2 LDG.E R25, desc[UR16][R12.64+0x80] ;  /* 0x000080100c19a981 */ /* 0x000f28000c1e1900 */
[----:B------:R-:W4:Y:S04]  /*0f20*/  @!P1 LDG.E R47, desc[UR16][R12.64+0x100] ;  /* 0x000100100c2f9981 */ /* 0x000f28000c1e1900 */
[----:B------:R-:W4:Y:S01]  /*0f30*/  @!P0 LDG.E R49, desc[UR16][R12.64+0x180] ;  /* 0x000180100c318981 */ /* 0x000f22000c1e1900 */
[----:B--2---:R-:W-:Y:S01]  /*0f40*/  IMAD.WIDE.U32 R2, R14, UR18, R40 ;  /* 0x000000120e027c25 */ /* 0x004fe2000f8e0028 */
[----:B---3--:R-:W-:-:S03]  /*0f50*/  MOV R27, RZ ;  /* 0x000000ff001b7202 */ /* 0x008fc60000000f00 */
[----:B----4-:R-:W-:Y:S01]  /*0f60*/  HFMA2 R43, -RZ, RZ, 0, 0 ;  /* 0x00000000ff2b7431 */ /* 0x010fe200000001ff */
[----:B-1----:R-:W-:Y:S01]  /*0f70*/  MOV R45, RZ ;  /* 0x000000ff002d7202 */ /* 0x002fe20000000f00 */
[----:B------:R-:W-:Y:S02]  /*0f80*/  IMAD R3, R15, UR18, R3 ;  /* 0x000000120f037c24 */ /* 0x000fe4000f8e0203 */
[----:B------:R-:W-:-:S04]  /*0f90*/  IMAD.WIDE.U32 R2, R61, R22, R2 ;  /* 0x000000163d027225 */ /* 0x000fc800078e0002 */
[----:B------:R-:W-:Y:S01]  /*0fa0*/  IMAD R0, R61, R23, R3 ;  /* 0x000000173d007224 */ /* 0x000fe200078e0203 */
[----:B------:R-:W-:-:S04]  /*0fb0*/  IADD3 R3, P4, PT, R80, R2, RZ ;  /* 0x0000000250037210 */ /* 0x000fc80007f9e0ff */
[----:B------:R-:W-:Y:S02]  /*0fc0*/  IADD3.X R0, PT, PT, RZ, R0, RZ, P4, !PT ;  /* 0x00000000ff007210 */ /* 0x000fe400027fe4ff */
        /* <DEDUP_REMOVED lines=13> */
[----:B------:R0:W4:Y:S01]  /*10a0*/  @!P0 LDG.E R51, desc[UR16][R2.64+0x180] ;  /* 0x0001801002338981 */ /* 0x000122000c1e1900 */
[----:B-1----:R-:W-:Y:S01]  /*10b0*/  FMUL.FTZ R44, R23, -1.4426950216293334961 ;  /* 0xbfb8aa3b172c7820 */ /* 0x002fe20000410000 */
[----:B------:R-:W-:Y:S01]  /*10c0*/  FMUL.FTZ R12, R21, -1.4426950216293334961 ;  /* 0xbfb8aa3b150c7820 */ /* 0x000fe20000410000 */
[----:B------:R-:W-:Y:S01]  /*10d0*/  FMUL.FTZ R26, R22, -1.4426950216293334961 ;  /* 0xbfb8aa3b161a7820 */ /* 0x000fe20000410000 */
[----:B------:R-:W-:Y:S01]  /*10e0*/  FMUL.FTZ R0, R20, -1.4426950216293334961 ;  /* 0xbfb8aa3b14007820 */ /* 0x000fe20000410000 */
[----:B------:R-:W-:Y:S01]  /*10f0*/  ISETP.NE.AND P1, PT, R34, RZ, PT ;  /* 0x000000ff2200720c */ /* 0x000fe20003f25270 */
[----:B------:R-:W1:Y:S01]  /*1100*/  MUFU.EX2 R25, R12 ;  /* 0x0000000c00197308 */ /* 0x000e620000000800 */
[--C-:B-----5:R-:W-:Y:S01]  /*1110*/  FADD.FTZ R93, R16, R62.reuse ;  /* 0x0000003e105d7221 */ /* 0x120fe20000010000 */
[----:B------:R-:W-:Y:S01]  /*1120*/  UISETP.NE.U32.AND UP0, UPT, UR12, URZ, UPT ;  /* 0x000000ff0c00728c */ /* 0x000fe2000bf05070 */
[--C-:B------:R-:W-:Y:S01]  /*1130*/  FADD.FTZ R92, R17, R62.reuse ;  /* 0x0000003e115c7221 */ /* 0x100fe20000010000 */
[----:B------:R-:W0:Y:S01]  /*1140*/  MUFU.EX2 R44, R44 ;  /* 0x0000002c002c7308 */ /* 0x000e220000000800 */
[--C-:B------:R-:W-:Y:S01]  /*1150*/  FADD.FTZ R95, R18, R62.reuse ;  /* 0x0000003e125f7221 */ /* 0x100fe20000010000 */
[----:B------:R-:W-:Y:S01]  /*1160*/  UISETP.NE.AND.EX UP0, UPT, UR13, URZ, UPT, UP0 ;  /* 0x000000ff0d00728c */ /* 0x000fe2000bf05300 */
[----:B------:R-:W-:Y:S01]  /*1170*/  FADD.FTZ R94, R19, R62 ;  /* 0x0000003e135e7221 */ /* 0x000fe20000010000 */
[----:B------:R-:W0:Y:S04]  /*1180*/  MUFU.EX2 R26, R26 ;  /* 0x0000001a001a7308 */ /* 0x000e280000000800 */
[----:B------:R-:W0:Y:S01]  /*1190*/  MUFU.EX2 R0, R0 ;  /* 0x0000000000007308 */ /* 0x000e220000000800 */
[----:B-1----:R-:W-:Y:S01]  /*11a0*/  FADD.FTZ R25, R25, 1 ;  /* 0x3f80000019197421 */ /* 0x002fe20000010000 */
[----:B0-----:R-:W-:-:S03]  /*11b0*/  FADD.FTZ R44, R44, 1 ;  /* 0x3f8000002c2c7421 */ /* 0x001fc60000010000 */
[----:B------:R-:W0:Y:S01]  /*11c0*/  MUFU.RCP R42, R25 ;  /* 0x00000019002a7308 */ /* 0x000e220000001000 */
[----:B------:R-:W-:Y:S01]  /*11d0*/  FADD.FTZ R26, R26, 1 ;  /* 0x3f8000001a1a7421 */ /* 0x000fe20000010000 */
[----:B------:R-:W-:-:S06]  /*11e0*/  FADD.FTZ R24, R0, 1 ;  /* 0x3f80000000187421 */ /* 0x000fcc0000010000 */
[----:B------:R-:W1:Y:S08]  /*11f0*/  MUFU.RCP R44, R44 ;  /* 0x0000002c002c7308 */ /* 0x000e700000001000 */
[----:B------:R-:W-:Y:S01]  /*1200*/  MUFU.RCP R49, R26 ;  /* 0x0000001a00317308 */ /* 0x000fe20000001000 */
[----:B0-----:R-:W-:-:S04]  /*1210*/  FADD.FTZ R0, -R42, 1 ;  /* 0x3f8000002a007421 */ /* 0x001fc80000010100 */
[----:B------:R-:W-:-:S03]  /*1220*/  FFMA.FTZ R2, R21, R0, 1 ;  /* 0x3f80000015027423 */ /* 0x000fc60000010000 */
[----:B------:R1:W0:Y:S02]  /*1230*/  MUFU.RCP R47, R24 ;  /* 0x00000018002f7308 */ /* 0x0002240000001000 */
[----:B-1----:R-:W-:-:S04]  /*1240*/  FADD.FTZ R24, -R44, 1 ;  /* 0x3f8000002c187421 */ /* 0x002fc80000010100 */
[----:B------:R-:W-:Y:S01]  /*1250*/  FFMA.FTZ R46, R23, R24, 1 ;  /* 0x3f800000172e7423 */ /* 0x000fe20000010018 */
[----:B0-----:R-:W-:-:S04]  /*1260*/  FADD.FTZ R3, -R47, 1 ;  /* 0x3f8000002f037421 */ /* 0x001fc80000010100 */
[----:B------:R-:W-:Y:S01]  /*1270*/  FFMA.FTZ R3, R20, R3, 1 ;  /* 0x3f80000014037423 */ /* 0x000fe20000010003 */
[----:B--2---:R0:W-:Y:S04]  /*1280*/  STS [R90], R27 ;  /* 0x0000001b5a007388 */ /* 0x0041e80000000800 */
[----:B---3--:R-:W-:Y:S04]  /*1290*/  STS [R90+0x80], R43 ;  /* 0x0000802b5a007388 */ /* 0x008fe80000000800 */
[----:B----4-:R-:W-:Y:S01]  /*12a0*/  STS [R90+0x100], R45 ;  /* 0x0001002d5a007388 */ /* 0x010fe20000000800 */
[----:B0-----:R-:W-:-:S03]  /*12b0*/  FADD.FTZ R27, -R49, 1 ;  /* 0x3f800000311b7421 */ /* 0x001fc60000010100 */
[----:B------:R-:W-:Y:S01]  /*12c0*/  STS [R90+0x180], R51 ;  /* 0x000180335a007388 */ /* 0x000fe20000000800 */
[----:B------:R-:W-:-:S03]  /*12d0*/  NOP ;  /* 0x0000000000007918 */ /* 0x000fc60000000000 */
[----:B------:R-:W0:Y:S01]  /*12e0*/  LDS.128 R12, [R91] ;  /* 0x000000005b0c7984 */ /* 0x000e220000000c00 */
        /* <DEDUP_REMOVED lines=14> */
[----:B------:R-:W-:-:S04]  /*13d0*/  IMAD.WIDE.U32 R2, R54, UR18, R40 ;  /* 0x0000001236027c25 */ /* 0x000fc8000f8e0028 */
[----:B------:R-:W-:Y:S01]  /*13e0*/  FMUL.FTZ R47, R20, R47 ;  /* 0x0000002f142f7220 */ /* 0x000fe20000410000 */
[----:B------:R-:W-:Y:S01]  /*13f0*/  FMUL.FTZ R42, R21, R42 ;  /* 0x0000002a152a7220 */ /* 0x000fe20000410000 */
[----:B------:R-:W-:Y:S01]  /*1400*/  FMUL.FTZ R49, R22, R49 ;  /* 0x0000003116317220 */ /* 0x000fe20000410000 */
[----:B------:R-:W-:Y:S02]  /*1410*/  IMAD R3, R55, UR18, R3 ;  /* 0x0000001237037c24 */ /* 0x000fe4000f8e0203 */
[----:B------:R-:W-:Y:S01]  /*1420*/  IMAD.WIDE.U32 R2, R61, UR8, R2 ;  /* 0x000000083d027c25 */ /* 0x000fe2000f8e0002 */
[----:B------:R0:W-:Y:S01]  /*1430*/  STS.128 [R91], R24 ;  /* 0x000000185b007388 */ /* 0x0001e20000000c00 */
[----:B------:R-:W-:-:S03]  /*1440*/  NOP ;  /* 0x0000000000007918 */ /* 0x000fc60000000000 */
[----:B------:R-:W-:Y:S04]  /*1450*/  LDS R43, [R90] ;  /* 0x000000005a2b7984 */ /* 0x000fe80000000800 */
[----:B------:R-:W-:Y:S04]  /*1460*/  LDS R45, [R90+0x80] ;  /* 0x000080005a2d7984 */ /* 0x000fe80000000800 */
[----:B------:R-:W-:Y:S01]  /*1470*/  LDS R51, [R90+0x100] ;  /* 0x000100005a337984 */ /* 0x000fe20000000800 */
[----:B0-----:R-:W-:Y:S01]  /*1480*/  IMAD R24, R61, UR9, R3 ;  /* 0x000000093d187c24 */ /* 0x001fe2000f8e0203 */
[----:B------:R-:W-:-:S02]  /*1490*/  IADD3 R3, P0, PT, R80, R2, RZ ;  /* 0x0000000250037210 */ /* 0x000fc40007f1e0ff */
[----:B------:R-:W-:Y:S02]  /*14a0*/  LDS R53, [R90+0x180] ;  /* 0x000180005a357984 */ /* 0x000fe40000000800 */
[C---:B------:R-:W-:Y:S01]  /*14b0*/  LEA R2, P5, R3.reuse, UR10, 0x2 ;  /* 0x0000000a03027c11 */ /* 0x040fe2000f8a10ff */
[----:B------:R-:W-:Y:S01]  /*14c0*/  IMAD.X R16, RZ, RZ, R24, P0 ;  /* 0x000000ffff107224 */ /* 0x000fe200000e0618 */
[----:B------:R-:W-:Y:S01]  /*14d0*/  @!P1 STS [UR6+0x200], R88 ;  /* 0x00020058ff009988 */ /* 0x000fe20008000806 */
[----:B------:R-:W-:Y:S03]  /*14e0*/  BAR.SYNC.DEFER_BLOCKING 0x0 ;  /* 0x0000000000007b1d */ /* 0x000fe60000010000 */
[----:B------:R-:W-:-:S03]  /*14f0*/  LEA.HI.X R3, R3, UR11, R16, 0x2, P5 ;  /* 0x0000000b03037c11 */ /* 0x000fc6000a8f1410 */
[----:B------:R-:W0:Y:S02]  /*1500*/  LDS R0, [UR6+0x200] ;  /* 0x00020006ff007984 */ /* 0x000e240008000800 */
        /* <DEDUP_REMOVED lines=26> */
[----:B--2---:R-:W-:Y:S01]  /*16b0*/  IMAD R12, R61, R27, R3 ;  /* 0x0000001b3d0c7224 */ /* 0x004fe200078e0203 */
        /* <DEDUP_REMOVED lines=15> */
.L_x_9790:
[----:B------:R-:W-:Y:S01]  /*17b0*/  BAR.SYNC.DEFER_BLOCKING 0x0 ;  /* 0x0000000000007b1d */ /* 0x000fe20000010000 */
[----:B01----:R-:W-:Y:S01]  /*17c0*/  FMUL.FTZ R3, R4, R47 ;  /* 0x0000002f04037220 */ /* 0x003fe20000410000 */
[----:B------:R-:W-:Y:S01]  /*17d0*/  FMUL.FTZ R101, R5, R42 ;  /* 0x0000002a05657220 */ /* 0x000fe20000410000 */
[----:B------:R-:W-:Y:S01]  /*17e0*/  UISETP.GE.AND UP0, UPT, UR4, 0x1, UPT ;  /* 0x000000010400788c */ /* 0x000fe2000bf06270 */
[----:B------:R-:W-:Y:S01]  /*17f0*/  FMUL.FTZ R0, R7, R0 ;  /* 0x0000000007007220 */ /* 0x000fe20000410000 */
[----:B------:R-:W-:Y:S01]  /*1800*/  FFMA.FTZ R2, R8, R3, R65 ;  /* 0x0000000308027223 */ /* 0x000fe20000010041 */
[----:B------:R-:W-:Y:S01]  /*1810*/  FMUL.FTZ R5, R6, R49 ;  /* 0x0000003106057220 */ /* 0x000fe20000410000 */
[----:B------:R-:W-:Y:S02]  /*1820*/  CS2R R14, SRZ ;  /* 0x00000000000e7805 */ /* 0x000fe4000001ff00 */
[----:B------:R-:W-:Y:S01]  /*1830*/  CS2R R12, SRZ ;  /* 0x00000000000c7805 */ /* 0x000fe2000001ff00 */
[----:B------:R-:W-:Y:S01]  /*1840*/  FFMA.FTZ R7, R9, R101, R2 ;  /* 0x0000006509077223 */ /* 0x000fe20000010002 */
[-C--:B------:R-:W-:Y:S01]  /*1850*/  FMUL.FTZ R16, R3, R60.reuse ;  /* 0x0000003c03107220 */ /* 0x080fe20000410000 */
[-C--:B------:R-:W-:Y:S01]  /*1860*/  FMUL.FTZ R17, R101, R60.reuse ;  /* 0x0000003c65117220 */ /* 0x080fe20000410000 */
[-C--:B------:R-:W-:Y:S01]  /*1870*/  FMUL.FTZ R18, R5, R60.reuse ;  /* 0x0000003c05127220 */ /* 0x080fe20000410000 */
        /* <DEDUP_REMOVED lines=9> */
[----:B------:R-:W-:Y:S01]  /*1910*/  SHF.L.U32 R100, R78, 0x8, RZ ;  /* 0x000000084e647819 */ /* 0x000fe200000006ff */
[----:B------:R-:W-:Y:S01]  /*1920*/  FMUL.FTZ R99, R10, R95 ;  /* 0x0000005f0a637220 */ /* 0x000fe20000410000 */
[----:B------:R-:W-:Y:S01]  /*1930*/  IADD3 R52, P1, PT, R40, R28, RZ ;  /* 0x0000001c28347210 */ /* 0x000fe20007f3e0ff */
[----:B------:R-:W1:Y:S01]  /*1940*/  LDC.64 R42, c[0x0][0x440] ;  /* 0x00011000ff2a7b82 */ /* 0x000e620000000a00 */
[----:B------:R-:W-:Y:S01]  /*1950*/  ISETP.GE.AND P2, PT, R80, R88, PT ;  /* 0x000000585000720c */ /* 0x000fe20003f46270 */
[----:B------:R-:W-:Y:S01]  /*1960*/  FMUL.FTZ R96, R11, R94 ;  /* 0x0000005e0b607220 */ /* 0x000fe20000410000 */
[----:B------:R-:W-:Y:S01]  /*1970*/  IADD3 R2, PT, PT, R78, -0x2, RZ ;  /* 0xfffffffe4e027810 */ /* 0x000fe20007ffe0ff */
[----:B------:R-:W2:Y:S01]  /*1980*/  LDCU UR10, c[0x0][0x394] ;  /* 0x00007280ff0a77ac */ /* 0x000ea20008000800 */
[----:B------:R-:W-:-:S02]  /*1990*/  IADD3 R102, PT, PT, R40, R34, RZ ;  /* 0x0000002228667210 */ /* 0x000fc40007ffe0ff */
[----:B------:R-:W-:Y:S01]  /*19a0*/  ISETP.EQ.AND P0, PT, R34, RZ, P0 ;  /* 0x000000ff2200720c */ /* 0x000fe20000702270 */
[----:B------:R-:W3:Y:S01]  /*19b0*/  LDC.64 R44, c[0x0][0x3c0] ;  /* 0x0000f000ff2c7b82 */ /* 0x000ee20000000a00 */
[----:B------:R-:W-:Y:S01]  /*19c0*/  MOV R15, RZ ;  /* 0x000000ff000f7202 */ /* 0x000fe20000000f00 */
[----:B------:R-:W4:Y:S01]  /*19d0*/  LDCU UR12, c[0x0][0x38c] ;  /* 0x00007180ff0c77ac */ /* 0x000f220008000800 */
[----:B------:R-:W-:Y:S02]  /*19e0*/  LOP3.LUT R98, R98, 0x100, RZ, 0xc0, !PT ;  /* 0x0000010062627812 */ /* 0x000fe400078ec0ff */
[----:B------:R-:W-:Y:S01]  /*19f0*/  LOP3.LUT R100, R100, 0x100, RZ, 0xc0, !PT ;  /* 0x0000010064647812 */ /* 0x000fe200078ec0ff */
[----:B------:R-:W0:Y:S01]  /*1a00*/  LDCU UR11, c[0x0][0x388] ;  /* 0x00007100ff0b77ac */ /* 0x000e220008000800 */
[----:B------:R-:W-:Y:S01]  /*1a10*/  IADD3.X R53, PT, PT, RZ, R86, RZ, P1, !PT ;  /* 0x00000056ff357210 */ /* 0x000fe20000ffe4ff */
[----:B------:R-:W0:Y:S01]  /*1a20*/  LDC.64 R46, c[0x0][0x450] ;  /* 0x00011400ff2e7b82 */ /* 0x000e220000000a00 */
[----:B------:R-:W0:Y:S01]  /*1a30*/  LDCU.64 UR8, c[0x0][0x538] ;  /* 0x0000a700ff0877ac */ /* 0x000e220008000a00 */
[----:B------:R-:W-:-:S06]  /*1a40*/  UMOV UR4, URZ ;  /* 0x000000ff00047c82 */ /* 0x000fcc0008000000 */
[----:B------:R-:W0:Y:S08]  /*1a50*/  LDC.64 R48, c[0x0][0x3e0] ;  /* 0x0000f800ff307b82 */ /* 0x000e300000000a00 */
[----:B--2-4-:R-:W0:Y:S02]  /*1a60*/  LDC.64 R50, c[0x0][0x4d0] ;  /* 0x00013400ff327b82 */ /* 0x014e240000000a00 */
.L_x_9805:
[----:B--2---:R-:W-:Y:S02]  /*1a70*/  HFMA2 R21, -RZ, RZ, 0, 0 ;  /* 0x00000000ff157431 */ /* 0x004fe400000001ff */
[----:B------:R-:W-:Y:S01]  /*1a80*/  IMAD.MOV.U32 R20, RZ, RZ, R80 ;  /* 0x000000ffff147224 */ /* 0x000fe200078e0050 */
[-C--:B------:R-:W-:Y:S01]  /*1a90*/  ISETP.GE.AND P1, PT, R83, R88.reuse, PT ;  /* 0x000000585300720c */ /* 0x080fe20003f26270 */
[----:B------:R-:W-:Y:S01]  /*1aa0*/  HFMA2 R59, -RZ, RZ, 0, 0 ;  /* 0x00000000ff3b7431 */ /* 0x000fe200000001ff */
[-C--:B------:R-:W-:Y:S01]  /*1ab0*/  ISETP.GE.AND P3, PT, R84, R88.reuse, PT ;  /* 0x000000585400720c */ /* 0x080fe20003f66270 */
[----:B---3--:R-:W-:Y:S01]  /*1ac0*/  IMAD.WIDE.U32 R20, R44, UR4, R20 ;  /* 0x000000042c147c25 */ /* 0x008fe2000f8e0014 */
[----:B------:R-:W-:-:S03]  /*1ad0*/  ISETP.GE.AND P4, PT, R85, R88, PT ;  /* 0x000000585500720c */ /* 0x000fc60003f86270 */
[----:B------:R-:W-:Y:S01]  /*1ae0*/  HFMA2 R105, -RZ, RZ, 0, 0 ;  /* 0x00000000ff697431 */ /* 0x000fe200000001ff */
[----:B------:R-:W-:Y:S01]  /*1af0*/  MOV R57, RZ ;  /* 0x000000ff00397202 */ /* 0x000fe20000000f00 */
[----:B------:R-:W-:Y:S01]  /*1b00*/  IMAD R21, R45, UR4, R21 ;  /* 0x000000042d157c24 */ /* 0x000fe2000f8e0215 */
[C---:B------:R-:W-:Y:S02]  /*1b10*/  LEA R22, P5, R20.reuse, R74, 0x2 ;  /* 0x0000004a14167211 */ /* 0x040fe400078a10ff */
[----:B------:R-:W-:Y:S02]  /*1b20*/  MOV R55, RZ ;  /* 0x000000ff00377202 */ /* 0x000fe40000000f00 */
[----:B------:R-:W-:-:S05]  /*1b30*/  LEA.HI.X R23, R20, R76, R21, 0x2, P5 ;  /* 0x0000004c14177211 */ /* 0x000fca00028f1415 */
[----:B------:R-:W2:Y:S04]  /*1b40*/  @!P1 LDG.E R57, desc[UR16][R22.64+0x80] ;  /* 0x0000801016399981 */ /* 0x000ea8000c1e1900 */
[----:B------:R-:W3:Y:S04]  /*1b50*/  @!P3 LDG.E R59, desc[UR16][R22.64+0x100] ;  /* 0x00010010163bb981 */ /* 0x000ee8000c1e1900 */
[----:B----4-:R-:W4:Y:S04]  /*1b60*/  @!P2 LDG.E R55, desc[UR16][R22.64] ;  /* 0x000000101637a981 */ /* 0x010f28000c1e1900 */
[----:B------:R-:W5:Y:S01]  /*1b70*/  @!P4 LDG.E R105, desc[UR16][R22.64+0x180] ;  /* 0x000180101669c981 */ /* 0x000f62000c1e1900 */
[----:B------:R-:W-:-:S02]  /*1b80*/  MOV R20, R32 ;  /* 0x0000002000147202 */ /* 0x000fc40000000f00 */
[----:B------:R-:W-:-:S03]  /*1b90*/  MOV R21, R69 ;  /* 0x0000004500157202 */ /* 0x000fc60000000f00 */
[----:B0-----:R-:W-:-:S04]  /*1ba0*/  IMAD.WIDE.U32 R20, R6, UR4, R20 ;  /* 0x0000000406147c25 */ /* 0x001fc8000f8e0014 */
[----:B------:R-:W-:Y:S01]  /*1bb0*/  IMAD R21, R7, UR4, R21 ;  /* 0x0000000407157c24 */ /* 0x000fe2000f8e0215 */
[----:B-1----:R-:W-:-:S04]  /*1bc0*/  LEA R24, P1, R20, R42, 0x2 ;  /* 0x0000002a14187211 */ /* 0x002fc800078210ff */
[----:B------:R-:W-:-:S05]  /*1bd0*/  LEA.HI.X R25, R20, R43, R21, 0x2, P1 ;  /* 0x0000002b14197211 */ /* 0x000fca00008f1415 */
[----:B------:R-:W5:Y:S01]  /*1be0*/  LDG.E R103, desc[UR16][R24.64] ;  /* 0x0000001018677981 */ /* 0x000f62000c1e1900 */
[----:B------:R-:W-:Y:S01]  /*1bf0*/  MOV R21, R71 ;  /* 0x0000004700157202 */ /* 0x000fe20000000f00 */
[----:B------:R-:W-:-:S04]  /*1c00*/  IMAD.MOV.U32 R20, RZ, RZ, R30 ;  /* 0x000000ffff147224 */ /* 0x000fc800078e001e */
[----:B------:R-:W-:-:S04]  /*1c10*/  IMAD.WIDE.U32 R20, R48, UR4, R20 ;  /* 0x0000000430147c25 */ /* 0x000fc8000f8e0014 */
[----:B------:R-:W-:Y:S01]  /*1c20*/  IMAD R21, R49, UR4, R21 ;  /* 0x0000000431157c24 */ /* 0x000fe2000f8e0215 */
[----:B------:R-:W-:-:S04]  /*1c30*/  LEA R26, P1, R20, R46, 0x2 ;  /* 0x0000002e141a7211 */ /* 0x000fc800078210ff */
[----:B------:R-:W-:Y:S01]  /*1c40*/  LEA.HI.X R27, R20, R47, R21, 0x2, P1 ;  /* 0x0000002f141b7211 */ /* 0x000fe200008f1415 */
[----:B--2---:R-:W-:Y:S04]  /*1c50*/  STS [R90+0x80], R57 ;  /* 0x000080395a007388 */ /* 0x004fe80000000800 */
[----:B---3--:R-:W-:Y:S04]  /*1c60*/  STS [R90+0x100], R59 ;  /* 0x0001003b5a007388 */ /* 0x008fe80000000800 */
[----:B----4-:R-:W-:Y:S04]  /*1c70*/  STS [R90], R55 ;  /* 0x000000375a007388 */ /* 0x010fe80000000800 */
[----:B-----5:R0:W-:Y:S01]  /*1c80*/  STS [R90+0x180], R105 ;  /* 0x000180695a007388 */ /* 0x0201e20000000800 */
[----:B------:R-:W-:-:S03]  /*1c90*/  NOP ;  /* 0x0000000000007918 */ /* 0x000fc60000000000 */
[----:B------:R-:W2:Y:S01]  /*1ca0*/  LDG.E R26, desc[UR16][R26.64] ;  /* 0x000000101a1a7981 */ /* 0x000ea2000c1e1900 */
[----:B------:R-:W1:Y:S01]  /*1cb0*/  S2UR UR7, SR_CgaCtaId ;  /* 0x00000000000779c3 */ /* 0x000e620000008800 */
[----:B------:R-:W-:Y:S01]  /*1cc0*/  UMOV UR6, 0x400 ;  /* 0x0000040000067882 */ /* 0x000fe20000000000 */
[----:B------:R-:W-:Y:S01]  /*1cd0*/  ISETP.NE.AND P3, PT, R34, RZ, PT ;  /* 0x000000ff2200720c */ /* 0x000fe20003f65270 */
[----:B------:R-:W3:Y:S01]  /*1ce0*/  LDS.128 R20, [R91] ;  /* 0x000000005b147984 */ /* 0x000ee20000000c00 */
[----:B------:R-:W-:Y:S01]  /*1cf0*/  IADD3 R54, PT, PT, R98, UR4, RZ ;  /* 0x0000000462367c10 */ /* 0x000fe2000fffe0ff */
[----:B------:R-:W-:Y:S01]  /*1d00*/  BSSY.RECONVERGENT B0, `(.L_x_9792) ;  /* 0x0000021000007945 */ /* 0x000fe20003800200 */
[----:B------:R-:W-:Y:S02]  /*1d10*/  ISETP.NE.AND P1, PT, R34, 0x1f, PT ;  /* 0x0000001f2200780c */ /* 0x000fe40003f25270 */
[----:B------:R-:W-:Y:S01]  /*1d20*/  SEL R54, R54, R81, !P3 ;  /* 0x0000005136367207 */ /* 0x000fe20005800000 */
[----:B------:R-:W-:-:S04]  /*1d30*/  FMUL.FTZ R24, R103, 1.4426950216293334961 ;  /* 0x3fb8aa3b67187820 */ /* 0x000fc80000410000 */
[-C--:B------:R-:W-:Y:S01]  /*1d40*/  FMUL.FTZ R56, R93, R24.reuse ;  /* 0x000000185d387220 */ /* 0x080fe20000410000 */
[-C--:B------:R-:W-:Y:S01]  /*1d50*/  FMUL.FTZ R109, R92, R24.reuse ;  /* 0x000000185c6d7220 */ /* 0x080fe20000410000 */
[-C--:B0-----:R-:W-:Y:S01]  /*1d60*/  FMUL.FTZ R105, R95, R24.reuse ;  /* 0x000000185f697220 */ /* 0x081fe20000410000 */
[----:B------:R-:W-:-:S03]  /*1d70*/  FMUL.FTZ R104, R94, R24 ;  /* 0x000000185e687220 */ /* 0x000fc60000410000 */
[----:B------:R-:W0:Y:S01]  /*1d80*/  MUFU.EX2 R56, R56 ;  /* 0x0000003800387308 */ /* 0x000e220000000800 */
[----:B-1----:R-:W-:-:S03]  /*1d90*/  ULEA UR6, UR7, UR6, 0x18 ;  /* 0x0000000607067291 */ /* 0x002fc6000f8ec0ff */
[----:B------:R-:W1:Y:S03]  /*1da0*/  MUFU.EX2 R109, R109 ;  /* 0x0000006d006d7308 */ /* 0x000e660000000800 */
[----:B------:R-:W-:Y:S01]  /*1db0*/  LEA R25, R54, UR6, 0x2 ;  /* 0x0000000636197c11 */ /* 0x000fe2000f8e10ff */
[----:B------:R-:W4:Y:S04]  /*1dc0*/  MUFU.EX2 R105, R105 ;  /* 0x0000006900697308 */ /* 0x000f280000000800 */
[----:B------:R-:W1:Y:S01]  /*1dd0*/  MUFU.EX2 R104, R104 ;  /* 0x0000006800687308 */ /* 0x000e620000000800 */
[----:B0-----:R0:W-:Y:S01]  /*1de0*/  STS [R25+0x648], R56 ;  /* 0x0006483819007388 */ /* 0x0011e20000000800 */
[----:B---3--:R-:W-:Y:S01]  /*1df0*/  FMUL.FTZ R57, R97, R20 ;  /* 0x0000001461397220 */ /* 0x008fe20000410000 */
        /* <DEDUP_REMOVED lines=8> */
[----:B01--4-:R-:W-:Y:S05]  /*1e80*/  @P1 BRA `(.L_x_9793) ;  /* 0x00000000001c1947 */ /* 0x013fea0003800000 */
[----:B------:R-:W-:Y:S02]  /*1e90*/  ISETP.NE.AND P1, PT, R78, UR10, PT ;  /* 0x0000000a4e007c0c */ /* 0x000fe4000bf25270 */
[----:B------:R-:W-:-:S11]  /*1ea0*/  MOV R59, 0x3f800000 ;  /* 0x3f800000003b7802 */ /* 0x000fd60000000f00 */
[----:B------:R-:W-:Y:S05]  /*1eb0*/  @!P1 BRA `(.L_x_9794) ;  /* 0x0000000000149947 */ /* 0x000fea0003800000 */
[----:B------:R-:W-:-:S04]  /*1ec0*/  IADD3 R24, PT, PT, R100, UR4, RZ ;  /* 0x0000000464187c10 */ /* 0x000fc8000fffe0ff */
[----:B------:R-:W-:-:S05]  /*1ed0*/  LEA R24, R24, UR6, 0x2 ;  /* 0x0000000618187c11 */ /* 0x000fca000f8e10ff */
[----:B------:R2:W3:Y:S01]  /*1ee0*/  LDS R59, [R24+0x648] ;  /* 0x00064800183b7984 */ /* 0x0004e20000000800 */
[----:B------:R-:W-:Y:S05]  /*1ef0*/  BRA `(.L_x_9794) ;  /* 0x0000000000047947 */ /* 0x000fea0003800000 */
.L_x_9793:
[----:B------:R0:W1:Y:S02]  /*1f00*/  LDS R59, [R75+UR5+0xe4c] ;  /* 0x000e4c054b3b7984 */ /* 0x0000640008000800 */
.L_x_9794:
[----:B------:R-:W-:Y:S05]  /*1f10*/  BSYNC.RECONVERGENT B0 ;  /* 0x0000000000007941 */ /* 0x000fea0003800200 */
.L_x_9792:
[----:B------:R-:W4:Y:S01]  /*1f20*/  @P0 LDC R25, c[0x0][0x38c] ;  /* 0x0000e300ff190b82 */ /* 0x000f220000000800 */
[----:B------:R-:W-:Y:S02]  /*1f30*/  HFMA2 R111, -RZ, RZ, 0, 0 ;  /* 0x00000000ff6f7431 */ /* 0x000fe400000001ff */
        /* <DEDUP_REMOVED lines=13> */
[----:B------:R-:W-:Y:S01]  /*2010*/  FFMA.FTZ R54, R57, R109, R106 ;  /* 0x0000006d39367223 */ /* 0x000fe2000001006a */
[----:B------:R-:W-:-:S02]  /*2020*/  ISETP.GT.U32.AND P5, PT, R79, 0x17, PT ;  /* 0x000000174f00780c */ /* 0x000fc40003fa4070 */
[----:B------:R-:W1:Y:S01]  /*2030*/  SHFL.DOWN PT, R113, R26, 0x1, 0x1f ;  /* 0x08201f001a717f89 */ /* 0x000e6200000e0000 */
[----:B--2---:R-:W-:Y:S01]  /*2040*/  MOV R25, R55 ;  /* 0x0000003700197202 */ /* 0x004fe20000000f00 */
[----:B------:R-:W-:Y:S02]  /*2050*/  FFMA.FTZ R54, R105, R54, R108 ;  /* 0x0000003669367223 */ /* 0x000fe4000001006c */
[----:B------:R-:W2:Y:S01]  /*2060*/  SHFL.DOWN PT, R58, R55, 0x1, 0x1f ;  /* 0x08201f00373a7f89 */ /* 0x000ea200000e0000 */
[----:B-1----:R-:W-:Y:S01]  /*2070*/  @P1 FMUL.FTZ R24, R113, R26 ;  /* 0x0000001a71181220 */ /* 0x002fe20000410000 */
[----:B------:R-:W-:Y:S01]  /*2080*/  FFMA.FTZ R113, R104, R54, R107 ;  /* 0x0000003668717223 */ /* 0x000fe2000001006b */
[----:B--2---:R-:W-:-:S03]  /*2090*/  @P1 FFMA.FTZ R25, R26, R58, R25 ;  /* 0x0000003a1a191223 */ /* 0x004fc60000010019 */
[----:B------:R-:W-:Y:S01]  /*20a0*/  @P1 MOV R26, R24 ;  /* 0x00000018001a1202 */ /* 0x000fe20000000f00 */
[----:B------:R-:W1:Y:S01]  /*20b0*/  SHFL.UP PT, R54, R113, 0x1, RZ ;  /* 0x0420000071367989 */ /* 0x000e6200000e00ff */
[----:B------:R-:W-:Y:S01]  /*20c0*/  FMUL.FTZ R24, R56, R109 ;  /* 0x0000006d38187220 */ /* 0x000fe20000410000 */
[----:B------:R-:W-:Y:S02]  /*20d0*/  ISETP.GE.AND P1, PT, R89, 0x1, PT ;  /* 0x000000015900780c */ /* 0x000fe40003f26270 */
[----:B------:R-:W2:Y:S01]  /*20e0*/  SHFL.DOWN PT, R115, R26, 0x2, 0x1f ;  /* 0x08401f001a737f89 */ /* 0x000ea200000e0000 */
[----:B------:R-:W-:-:S03]  /*20f0*/  FMUL.FTZ R55, R105, R24 ;  /* 0x0000001869377220 */ /* 0x000fc60000410000 */
[----:B------:R-:W3:Y:S01]  /*2100*/  SHFL.DOWN PT, R112, R25, 0x2, 0x1f ;  /* 0x08401f0019707f89 */ /* 0x000ee200000e0000 */
[----:B------:R-:W-:-:S05]  /*2110*/  FMUL.FTZ R24, R104, R55 ;  /* 0x0000003768187220 */ /* 0x000fca0000410000 */
[----:B------:R-:W5:Y:S01]  /*2120*/  SHFL.UP PT, R55, R24, 0x1, RZ ;  /* 0x0420000018377989 */ /* 0x000f6200000e00ff */
[----:B-1----:R-:W-:Y:S01]  /*2130*/  FFMA.FTZ R54, R24, R54, R113 ;  /* 0x0000003618367223 */ /* 0x002fe20000010071 */
[----:B--2---:R-:W-:-:S04]  /*2140*/  @!P4 FMUL.FTZ R58, R26, R115 ;  /* 0x000000731a3ac220 */ /* 0x004fc80000410000 */
[----:B------:R-:W-:Y:S01]  /*2150*/  FSEL R113, R113, R54, !P1 ;  /* 0x0000003671717208 */ /* 0x000fe20004800000 */
[----:B---3--:R-:W-:Y:S01]  /*2160*/  @!P4 FFMA.FTZ R25, R26, R112, R25 ;  /* 0x000000701a19c223 */ /* 0x008fe20000010019 */
[----:B------:R-:W-:-:S03]  /*2170*/  @!P4 IMAD.MOV.U32 R26, RZ, RZ, R58 ;  /* 0x000000ffff1ac224 */ /* 0x000fc600078e003a */
[----:B------:R-:W1:Y:S01]  /*2180*/  SHFL.UP PT, R54, R113, 0x2, RZ ;  /* 0x0440000071367989 */ /* 0x000e6200000e00ff */
[----:B------:R-:W-:-:S03]  /*2190*/  ISETP.GT.U32.AND P4, PT, R79, 0x1b, PT ;  /* 0x0000001b4f00780c */ /* 0x000fc60003f84070 */
[----:B------:R-:W2:Y:S01]  /*21a0*/  SHFL.DOWN PT, R115, R26, 0x4, 0x1f ;  /* 0x08801f001a737f89 */ /* 0x000ea200000e0000 */
[----:B-----5:R-:W-:Y:S01]  /*21b0*/  @P1 FMUL.FTZ R24, R24, R55 ;  /* 0x0000003718181220 */ /* 0x020fe20000410000 */
[----:B------:R-:W-:Y:S02]  /*21c0*/  ISETP.GE.AND P1, PT, R89, 0x2, PT ;  /* 0x000000025900780c */ /* 0x000fe40003f26270 */
[----:B------:R-:W3:Y:S04]  /*21d0*/  SHFL.DOWN PT, R112, R25, 0x4, 0x1f ;  /* 0x08801f0019707f89 */ /* 0x000ee800000e0000 */
[----:B------:R-:W5:Y:S01]  /*21e0*/  SHFL.UP PT, R55, R24, 0x2, RZ ;  /* 0x0440000018377989 */ /* 0x000f6200000e00ff */
[----:B-1----:R-:W-:Y:S01]  /*21f0*/  FFMA.FTZ R54, R24, R54, R113 ;  /* 0x0000003618367223 */ /* 0x002fe20000010071 */
[----:B--2---:R-:W-:-:S04]  /*2200*/  @!P4 FMUL.FTZ R58, R26, R115 ;  /* 0x000000731a3ac220 */ /* 0x004fc80000410000 */
[----:B------:R-:W-:Y:S01]  /*2210*/  FSEL R115, R113, R54, !P1 ;  /* 0x0000003671737208 */ /* 0x000fe20004800000 */
[----:B------:R-:W-:Y:S02]  /*2220*/  HFMA2 R54, -RZ, RZ, 1.875, 0 ;  /* 0x3f800000ff367431 */ /* 0x000fe400000001ff */
[----:B---3--:R-:W-:Y:S01]  /*2230*/  @!P4 FFMA.FTZ R25, R26, R112, R25 ;  /* 0x000000701a19c223 */ /* 0x008fe20000010019 */
[----:B------:R-:W-:Y:S02]  /*2240*/  @!P4 MOV R26, R58 ;  /* 0x0000003a001ac202 */ /* 0x000fe40000000f00 */
[----:B------:R-:W1:Y:S01]  /*2250*/  SHFL.UP PT, R58, R115, 0x4, RZ ;  /* 0x04800000733a7989 */ /* 0x000e6200000e00ff */
[----:B-----5:R-:W-:Y:S01]  /*2260*/  @P1 FMUL.FTZ R24, R24, R55 ;  /* 0x0000003718181220 */ /* 0x020fe20000410000 */
[----:B------:R-:W-:Y:S02]  /*2270*/  ISETP.GE.AND P1, PT, R78, UR10, PT ;  /* 0x0000000a4e007c0c */ /* 0x000fe4000bf26270 */
[----:B------:R-:W2:Y:S01]  /*2280*/  SHFL.DOWN PT, R117, R26, 0x8, 0x1f ;  /* 0x09001f001a757f89 */ /* 0x000ea200000e0000 */
[----:B------:R-:W-:-:S02]  /*2290*/  MOV R55, RZ ;  /* 0x000000ff00377202 */ /* 0x000fc40000000f00 */
[----:B------:R-:W-:Y:S01]  /*22a0*/  ISETP.NE.OR P1, PT, R34, RZ, P1 ;  /* 0x000000ff2200720c */ /* 0x000fe20000f25670 */
[----:B------:R-:W3:Y:S01]  /*22b0*/  SHFL.DOWN PT, R118, R25, 0x8, 0x1f ;  /* 0x09001f0019767f89 */ /* 0x000ee200000e0000 */
[----:B------:R-:W-:-:S03]  /*22c0*/  ISETP.GE.AND P4, PT, R89, 0x4, PT ;  /* 0x000000045900780c */ /* 0x000fc60003f86270 */
[----:B------:R-:W5:Y:S08]  /*22d0*/  SHFL.UP PT, R113, R24, 0x4, RZ ;  /* 0x0480000018717989 */ /* 0x000f7000000e00ff */
[----:B------:R-:W-:Y:S01]  /*22e0*/  @!P1 LDS.64 R54, [UR7+0xec8] ;  /* 0x000ec807ff369984 */ /* 0x000fe20008000a00 */
[----:B------:R-:W-:Y:S01]  /*22f0*/  ISETP.GE.AND P1, PT, R89, 0x8, PT ;  /* 0x000000085900780c */ /* 0x000fe20003f26270 */
[----:B-1----:R-:W-:Y:S01]  /*2300*/  FFMA.FTZ R58, R24, R58, R115 ;  /* 0x0000003a183a7223 */ /* 0x002fe20000010073 */
[----:B--2---:R-:W-:-:S04]  /*2310*/  @!P5 FMUL.FTZ R112, R26, R117 ;  /* 0x000000751a70d220 */ /* 0x004fc80000410000 */
[----:B------:R-:W-:Y:S01]  /*2320*/  FSEL R115, R115, R58, !P4 ;  /* 0x0000003a73737208 */ /* 0x000fe20006000000 */
[----:B---3--:R-:W-:Y:S01]  /*2330*/  @!P5 FFMA.FTZ R25, R26, R118, R25 ;  /* 0x000000761a19d223 */ /* 0x008fe20000010019 */
[----:B------:R-:W-:-:S03]  /*2340*/  @!P5 MOV R26, R112 ;  /* 0x00000070001ad202 */ /* 0x000fc60000000f00 */
[----:B------:R-:W1:Y:S01]  /*2350*/  SHFL.UP PT, R58, R115, 0x8, RZ ;  /* 0x05000000733a7989 */ /* 0x000e6200000e00ff */
[----:B-----5:R-:W-:Y:S01]  /*2360*/  @P4 FMUL.FTZ R24, R24, R113 ;  /* 0x0000007118184220 */ /* 0x020fe20000410000 */
[----:B------:R-:W-:Y:S02]  /*2370*/  ISETP.GT.U32.AND P4, PT, R79, 0xf, PT ;  /* 0x0000000f4f00780c */ /* 0x000fe40003f84070 */
[----:B------:R-:W2:Y:S04]  /*2380*/  SHFL.DOWN PT, R117, R26, 0x10, 0x1f ;  /* 0x0a001f001a757f89 */ /* 0x000ea800000e0000 */
[----:B------:R-:W3:Y:S04]  /*2390*/  SHFL.DOWN PT, R118, R25, 0x10, 0x1f ;  /* 0x0a001f0019767f89 */ /* 0x000ee800000e0000 */
[----:B------:R-:W5:Y:S01]  /*23a0*/  SHFL.UP PT, R113, R24, 0x8, RZ ;  /* 0x0500000018717989 */ /* 0x000f6200000e00ff */
[----:B-1----:R-:W-:-:S03]  /*23b0*/  FFMA.FTZ R58, R24, R58, R115 ;  /* 0x0000003a183a7223 */ /* 0x002fc60000010073 */
[----:B------:R-:W-:Y:S01]  /*23c0*/  SHFL.IDX PT, R121, R55, RZ, 0x1f ;  /* 0x00001fff37797589 */ /* 0x000fe200000e0000 */
[C---:B--2---:R-:W-:Y:S01]  /*23d0*/  @!P4 FMUL.FTZ R112, R26.reuse, R117 ;  /* 0x000000751a70c220 */ /* 0x044fe20000410000 */
[----:B------:R-:W-:Y:S01]  /*23e0*/  FSEL R117, R115, R58, !P1 ;  /* 0x0000003a73757208 */ /* 0x000fe20004800000 */
[----:B---3--:R-:W-:-:S03]  /*23f0*/  @!P4 FFMA.FTZ R25, R26, R118, R25 ;  /* 0x000000761a19c223 */ /* 0x008fc60000010019 */
[----:B------:R-:W-:Y:S01]  /*2400*/  @!P4 MOV R26, R112 ;  /* 0x00000070001ac202 */ /* 0x000fe20000000f00 */
[----:B------:R-:W1:Y:S01]  /*2410*/  SHFL.UP PT, R58, R117, 0x10, RZ ;  /* 0x06000000753a7989 */ /* 0x000e6200000e00ff */
[----:B------:R-:W-:Y:S01]  /*2420*/  ISETP.NE.AND P4, PT, R34, 0x1f, PT ;  /* 0x0000001f2200780c */ /* 0x000fe20003f85270 */
[----:B-----5:R-:W-:Y:S01]  /*2430*/  @P1 FMUL.FTZ R24, R24, R113 ;  /* 0x0000007118181220 */ /* 0x020fe20000410000 */
[----:B------:R-:W-:Y:S01]  /*2440*/  ISETP.GE.AND P1, PT, R89, 0x10, PT ;  /* 0x000000105900780c */ /* 0x000fe20003f26270 */
[----:B------:R-:W-:Y:S04]  /*2450*/  SHFL.DOWN PT, R119, R25, 0x1, 0x1f ;  /* 0x08201f0019777f89 */ /* 0x000fe800000e0000 */
[----:B------:R-:W2:Y:S04]  /*2460*/  SHFL.DOWN PT, R112, R26, 0x1, 0x1f ;  /* 0x08201f001a707f89 */ /* 0x000ea800000e0000 */
[----:B------:R-:W3:Y:S04]  /*2470*/  SHFL.UP PT, R115, R24, 0x10, RZ ;  /* 0x0600000018737989 */ /* 0x000ee800000e00ff */
[----:B------:R-:W-:Y:S04]  /*2480*/  SHFL.IDX PT, R118, R25, RZ, 0x1f ;  /* 0x00001fff19767589 */ /* 0x000fe800000e0000 */
[----:B------:R-:W5:Y:S01]  /*2490*/  SHFL.IDX PT, R113, R26, RZ, 0x1f ;  /* 0x00001fff1a717589 */ /* 0x000f6200000e0000 */
[----:B-1----:R-:W-:Y:S01]  /*24a0*/  FFMA.FTZ R58, R24, R58, R117 ;  /* 0x0000003a183a7223 */ /* 0x002fe20000010075 */
[----:B--2---:R-:W-:-:S04]  /*24b0*/  @P4 FFMA.FTZ R121, R112, R121, R119 ;  /* 0x0000007970794223 */ /* 0x004fc80000010077 */
[----:B------:R-:W-:Y:S01]  /*24c0*/  FFMA.FTZ R110, R121, R59, R110 ;  /* 0x0000003b796e7223 */ /* 0x000fe2000001006e */
[----:B---3--:R-:W-:Y:S01]  /*24d0*/  @P1 FMUL.FTZ R24, R24, R115 ;  /* 0x0000007318181220 */ /* 0x008fe20000410000 */
[----:B------:R-:W-:Y:S02]  /*24e0*/  FSEL R59, R117, R58, !P1 ;  /* 0x0000003a753b7208 */ /* 0x000fe40004800000 */
[----:B------:R-:W-:Y:S01]  /*24f0*/  FFMA.FTZ R112, R104, R110, R27 ;  /* 0x0000006e68707223 */ /* 0x000fe2000001001b */
[----:B------:R-:W-:Y:S01]  /*2500*/  ISETP.NE.AND P1, PT, R34, RZ, PT ;  /* 0x000000ff2200720c */ /* 0x000fe20003f25270 */
[----:B------:R1:W-:Y:S02]  /*2510*/  SHFL.UP PT, R58, R24, 0x1, RZ ;  /* 0x04200000183a7989 */ /* 0x0003e400000e00ff */
[----:B------:R-:W-:Y:S01]  /*2520*/  FFMA.FTZ R114, R105, R112, R114 ;  /* 0x0000007069727223 */ /* 0x000fe20000010072 */
[C---:B-----5:R-:W-:Y:S01]  /*2530*/  FFMA.FTZ R55, R113.reuse, R55, R118 ;  /* 0x0000003771377223 */ /* 0x060fe20000010076 */
        /* <DEDUP_REMOVED lines=9> */
[----:B------:R2:W-:Y:S01]  /*25d0*/  @!P1 STS.64 [UR7+0xec8], R54 ;  /* 0x000ec836ff009988 */ /* 0x0005e20008000a07 */
[----:B-1----:R-:W-:-:S03]  /*25e0*/  FMUL.FTZ R24, R8, R115 ;  /* 0x0000007308187220 */ /* 0x002fc60000410000 */
[----:B------:R-:W-:Y:S04]  /*25f0*/  SHFL.UP PT, R59, R59, 0x1, RZ ;  /* 0x042000003b3b7989 */ /* 0x000fe800000e00ff */
[----:B------:R-:W-:Y:S01]  /*2600*/  STS.128 [R77+0x210], R24 ;  /* 0x000210184d007388 */ /* 0x000fe20000000c00 */
[----:B--2---:R-:W-:Y:S01]  /*2610*/  IADD3 R54, PT, PT, -R102, UR11, RZ ;  /* 0x0000000b66367c10 */ /* 0x004fe2000fffe1ff */
[----:B------:R-:W-:Y:S03]  /*2620*/  BAR.SYNC.DEFER_BLOCKING 0x0 ;  /* 0x0000000000007b1d */ /* 0x000fe60000010000 */
[C---:B------:R-:W-:Y:S02]  /*2630*/  ISETP.GE.AND P4, PT, R54.reuse, 0x21, PT ;  /* 0x000000213600780c */ /* 0x040fe40003f86270 */
[----:B------:R-:W-:-:S02]  /*2640*/  ISETP.GE.AND P5, PT, R54, 0x41, PT ;  /* 0x000000413600780c */ /* 0x000fc40003fa6270 */
[----:B------:R-:W-:Y:S01]  /*2650*/  ISETP.GE.AND P6, PT, R54, 0x61, PT ;  /* 0x000000613600780c */ /* 0x000fe20003fc6270 */
[----:B------:R-:W-:Y:S04]  /*2660*/  LDS R117, [R82+0x80] ;  /* 0x0000800052757984 */ /* 0x000fe80000000800 */
[----:B----4-:R-:W1:Y:S02]  /*2670*/  SHFL.IDX PT, R111, R111, RZ, 0x1f ;  /* 0x00001fff6f6f7589 */ /* 0x010e6400000e0000 */
[----:B-1----:R-:W-:Y:S01]  /*2680*/  @P3 FFMA.FTZ R111, R58, R111, R59 ;  /* 0x0000006f3a6f3223 */ /* 0x002fe2000001003b */
[----:B------:R-:W-:-:S04]  /*2690*/  IMAD.WIDE.U32 R58, R50, UR4, R52 ;  /* 0x00000004323a7c25 */ /* 0x000fc8000f8e0034 */
[----:B------:R-:W-:Y:S01]  /*26a0*/  FFMA.FTZ R122, R56, R111, R57 ;  /* 0x0000006f387a7223 */ /* 0x000fe20000010039 */
[----:B------:R-:W-:Y:S01]  /*26b0*/  IMAD R111, R51, UR4, R59 ;  /* 0x00000004336f7c24 */ /* 0x000fe2000f8e023b */
[C---:B------:R-:W-:Y:S02]  /*26c0*/  LEA R56, P3, R58.reuse, UR8, 0x2 ;  /* 0x000000083a387c11 */ /* 0x040fe4000f8610ff */
[-C--:B------:R-:W-:Y:S01]  /*26d0*/  FFMA.FTZ R109, R109, R122.reuse, R106 ;  /* 0x0000007a6d6d7223 */ /* 0x080fe2000001006a */
[----:B------:R-:W-:Y:S01]  /*26e0*/  FADD.FTZ R59, -R57, R122 ;  /* 0x0000007a393b7221 */ /* 0x000fe20000010100 */
        /* <DEDUP_REMOVED lines=16> */
[----:B------:R-:W1:Y:S04]  /*27f0*/  LDS R55, [R82] ;  /* 0x0000000052377984 */ /* 0x000e680000000800 */
[----:B-1----:R1:W-:Y:S02]  /*2800*/  REDG.E.ADD.F32.FTZ.RN.STRONG.GPU desc[UR16][R56.64], R55 ;  /* 0x00000037380079a6 */ /* 0x0023e4000c12f310 */
.L_x_9796:
[----:B------:R-:W-:Y:S05]  /*2810*/  BSYNC.RECONVERGENT B0 ;  /* 0x0000000000007941 */ /* 0x000fea0003800200 */
.L_x_9795:
[----:B------:R-:W-:Y:S04]  /*2820*/  BSSY.RECONVERGENT B0, `(.L_x_9797) ;  /* 0x0000003000007945 */ /* 0x000fe80003800200 */
[----:B------:R-:W-:Y:S05]  /*2830*/  @!P4 BRA `(.L_x_9798) ;  /* 0x000000000004c947 */ /* 0x000fea0003800000 */
[----:B------:R2:W-:Y:S02]  /*2840*/  REDG.E.ADD.F32.FTZ.RN.STRONG.GPU desc[UR16][R56.64+0x80], R117 ;  /* 0x00008075380079a6 */ /* 0x0005e4000c12f310 */
.L_x_9798:
[----:B------:R-:W-:Y:S05]  /*2850*/  BSYNC.RECONVERGENT B0 ;  /* 0x0000000000007941 */ /* 0x000fea0003800200 */
.L_x_9797:
[----:B-1----:R1:W3:Y:S01]  /*2860*/  LDS R55, [R82+0x100] ;  /* 0x0001000052377984 */ /* 0x0022e20000000800 */
[----:B------:R-:W-:Y:S04]  /*2870*/  BSSY.RECONVERGENT B0, `(.L_x_9799) ;  /* 0x0000003000007945 */ /* 0x000fe80003800200 */
[----:B------:R-:W-:Y:S05]  /*2880*/  @!P5 BRA `(.L_x_9800) ;  /* 0x000000000004d947 */ /* 0x000fea0003800000 */
[----:B---3--:R4:W-:Y:S02]  /*2890*/  REDG.E.ADD.F32.FTZ.RN.STRONG.GPU desc[UR16][R56.64+0x100], R55 ;  /* 0x00010037380079a6 */ /* 0x0089e4000c12f310 */
.L_x_9800:
[----:B------:R-:W-:Y:S05]  /*28a0*/  BSYNC.RECONVERGENT B0 ;  /* 0x0000000000007941 */ /* 0x000fea0003800200 */
.L_x_9799:
[----:B---34-:R3:W4:Y:S01]  /*28b0*/  LDS R55, [R82+0x180] ;  /* 0x0001800052377984 */ /* 0x0187220000000800 */
[----:B------:R-:W-:Y:S04]  /*28c0*/  BSSY.RECONVERGENT B0, `(.L_x_9801) ;  /* 0x0000003000007945 */ /* 0x000fe80003800200 */
[----:B------:R-:W-:Y:S05]  /*28d0*/  @!P6 BRA `(.L_x_9802) ;  /* 0x000000000004e947 */ /* 0x000fea0003800000 */
[----:B----4-:R4:W-:Y:S02]  /*28e0*/  REDG.E.ADD.F32.FTZ.RN.STRONG.GPU desc[UR16][R56.64+0x180], R55 ;  /* 0x00018037380079a6 */ /* 0x0109e4000c12f310 */
.L_x_9802:
[----:B------:R-:W-:Y:S05]  /*28f0*/  BSYNC.RECONVERGENT B0 ;  /* 0x0000000000007941 */ /* 0x000fea0003800200 */
.L_x_9801:
[----:B----4-:R-:W4:Y:S01]  /*2900*/  SHFL.DOWN PT, R55, R24, 0x1, 0x1f ;  /* 0x08201f0018377f89 */ /* 0x010f2200000e0000 */
[C---:B------:R-:W-:Y:S01]  /*2910*/  ISETP.GT.AND P3, PT, R89.reuse, 0x1e, PT ;  /* 0x0000001e5900780c */ /* 0x040fe20003f64270 */
[----:B------:R-:W-:Y:S01]  /*2920*/  BSSY.RECONVERGENT B0, `(.L_x_9803) ;  /* 0x000003e000007945 */ /* 0x000fe20003800200 */
[----:B------:R-:W-:Y:S01]  /*2930*/  ISETP.NE.AND P4, PT, R89, RZ, PT ;  /* 0x000000ff5900720c */ /* 0x000fe20003f85270 */
[----:B------:R-:W5:Y:S10]  /*2940*/  SHFL.DOWN PT, R26, R27, 0x1, 0x1f ;  /* 0x08201f001b1a7f89 */ /* 0x000f7400000e0000 */
[----:B----4-:R-:W-:Y:S01]  /*2950*/  @!P3 FADD.FTZ R24, R24, R55 ;  /* 0x000000371818b221 */ /* 0x010fe20000010000 */
[----:B-----5:R-:W-:-:S04]  /*2960*/  @!P3 FADD.FTZ R27, R27, R26 ;  /* 0x0000001a1b1bb221 */ /* 0x020fc80000010000 */
[----:B------:R-:W4:Y:S01]  /*2970*/  SHFL.DOWN PT, R55, R24, 0x2, 0x1f ;  /* 0x08401f0018377f89 */ /* 0x000f2200000e0000 */
[----:B------:R-:W-:-:S03]  /*2980*/  ISETP.GT.AND P3, PT, R89, 0x1d, PT ;  /* 0x0000001d5900780c */ /* 0x000fc60003f64270 */
        /* <DEDUP_REMOVED lines=12> */
[----:B------:R-:W-:Y:S01]  /*2a50*/  FMUL.FTZ R55, R22, R112 ;  /* 0x0000007016377220 */ /* 0x000fe20000410000 */
[-C--:B------:R-:W-:Y:S01]  /*2a60*/  FMUL.FTZ R22, R21, R114.reuse ;  /* 0x0000007215167220 */ /* 0x080fe20000410000 */
[----:B------:R-:W-:Y:S01]  /*2a70*/  FMUL.FTZ R114, R103, R114 ;  /* 0x0000007267727220 */ /* 0x000fe20000410000 */
[----:B-----5:R-:W-:Y:S01]  /*2a80*/  @!P3 FADD.FTZ R27, R27, R26 ;  /* 0x0000001a1b1bb221 */ /* 0x020fe20000010000 */
[----:B--2---:R-:W2:Y:S01]  /*2a90*/  SHFL.DOWN PT, R57, R24, 0x10, 0x1f ;  /* 0x0a001f0018397f89 */ /* 0x004ea200000e0000 */
[----:B------:R-:W-:Y:S01]  /*2aa0*/  FMUL.FTZ R26, R23, R110 ;  /* 0x0000006e171a7220 */ /* 0x000fe20000410000 */
[----:B------:R-:W-:Y:S01]  /*2ab0*/  FMUL.FTZ R23, R20, R116 ;  /* 0x0000007414177220 */ /* 0x000fe20000410000 */
[C---:B------:R-:W-:Y:S01]  /*2ac0*/  FMUL.FTZ R110, R103.reuse, R110 ;  /* 0x0000006e676e7220 */ /* 0x040fe20000410000 */
[----:B------:R-:W4:Y:S01]  /*2ad0*/  SHFL.DOWN PT, R54, R27, 0x10, 0x1f ;  /* 0x0a001f001b367f89 */ /* 0x000f2200000e0000 */
[----:B------:R-:W-:Y:S01]  /*2ae0*/  FMUL.FTZ R116, R103, R116 ;  /* 0x0000007467747220 */ /* 0x000fe20000410000 */
[----:B------:R-:W-:Y:S01]  /*2af0*/  FMUL.FTZ R114, R25, R114 ;  /* 0x0000007219727220 */ /* 0x000fe20000410000 */
[----:B------:R-:W-:Y:S01]  /*2b00*/  FMUL.FTZ R110, R107, R110 ;  /* 0x0000006e6b6e7220 */ /* 0x000fe20000410000 */
[----:B------:R-:W-:Y:S01]  /*2b10*/  ISETP.GT.AND P3, PT, R89, 0xf, PT ;  /* 0x0000000f5900780c */ /* 0x000fe20003f64270 */
[----:B------:R-:W-:Y:S01]  /*2b20*/  FMUL.FTZ R59, R59, R116 ;  /* 0x000000743b3b7220 */ /* 0x000fe20000410000 */
[----:B------:R-:W-:Y:S01]  /*2b30*/  FFMA.FTZ R114, R9, R22, R114 ;  /* 0x0000001609727223 */ /* 0x000fe20000010072 */
[-C--:B------:R-:W-:Y:S01]  /*2b40*/  FFMA.FTZ R110, R11, R26.reuse, R110 ;  /* 0x0000001a0b6e7223 */ /* 0x080fe2000001006e */
        /* <DEDUP_REMOVED lines=8> */
[----:B--2---:R-:W-:Y:S01]  /*2bd0*/  FADD.FTZ R21, R24, R57 ;  /* 0x0000003918157221 */ /* 0x004fe20000010000 */
[----:B------:R-:W-:Y:S01]  /*2be0*/  FMUL.FTZ R57, R103, R112 ;  /* 0x0000007067397220 */ /* 0x000fe20000410000 */
[----:B----4-:R-:W-:-:S03]  /*2bf0*/  FADD.FTZ R20, R27, R54 ;  /* 0x000000361b147221 */ /* 0x010fc60000010000 */
[----:B------:R-:W-:Y:S01]  /*2c00*/  FMUL.FTZ R57, R108, R57 ;  /* 0x000000396c397220 */ /* 0x000fe20000410000 */
[----:B------:R-:W-:Y:S01]  /*2c10*/  FSEL R24, R24, R21, P3 ;  /* 0x0000001518187208 */ /* 0x000fe20001800000 */
[----:B------:R2:W-:Y:S02]  /*2c20*/  @!P4 STS.64 [UR6+0x418], R20 ;  /* 0x00041814ff00c988 */ /* 0x0005e40008000a06 */
[----:B------:R-:W-:Y:S01]  /*2c30*/  FFMA.FTZ R57, R10, R55, R57 ;  /* 0x000000370a397223 */ /* 0x000fe20000010039 */
[----:B------:R-:W-:-:S03]  /*2c40*/  FSEL R27, R27, R20, P3 ;  /* 0x000000141b1b7208 */ /* 0x000fc60001800000 */
[----:B------:R-:W-:Y:S01]  /*2c50*/  FADD.FTZ R14, R57, R14 ;  /* 0x0000000e390e7221 */ /* 0x000fe20000010000 */
[----:B------:R-:W-:Y:S06]  /*2c60*/  BAR.SYNC.DEFER_BLOCKING 0x0 ;  /* 0x0000000000007b1d */ /* 0x000fec0000010000 */
[----:B------:R-:W-:Y:S05]  /*2c70*/  @P1 BRA `(.L_x_9804) ;  /* 0x0000000000201947 */ /* 0x000fea0003800000 */
[----:B------:R-:W-:Y:S01]  /*2c80*/  ISETP.NE.AND P3, PT, R78, UR10, PT ;  /* 0x0000000a4e007c0c */ /* 0x000fe2000bf65270 */
[----:B------:R-:W-:-:S12]  /*2c90*/  ULEA UR7, UR4, UR6, 0x2 ;  /* 0x0000000604077291 */ /* 0x000fd8000f8e10ff */
[----:B--2---:R-:W2:Y:S04]  /*2ca0*/  @P3 LDS R21, [UR7+0x1ac8] ;  /* 0x001ac807ff153984 */ /* 0x004ea80008000800 */
[----:B------:R-:W4:Y:S01]  /*2cb0*/  @P3 LDS R20, [UR7+0x16c8] ;  /* 0x0016c807ff143984 */ /* 0x000f220008000800 */
[----:B--2---:R-:W-:Y:S01]  /*2cc0*/  @P3 FADD.FTZ R24, R24, R21 ;  /* 0x0000001518183221 */ /* 0x004fe20000010000 */
[----:B----4-:R-:W-:-:S04]  /*2cd0*/  @P3 FADD.FTZ R27, R27, R20 ;  /* 0x000000141b1b3221 */ /* 0x010fc80000010000 */
[----:B------:R4:W-:Y:S04]  /*2ce0*/  STS [UR7+0x1ac8], R24 ;  /* 0x001ac818ff007988 */ /* 0x0009e80008000807 */
[----:B------:R4:W-:Y:S02]  /*2cf0*/  STS [UR7+0x16c8], R27 ;  /* 0x0016c81bff007988 */ /* 0x0009e40008000807 */
.L_x_9804:
[----:B------:R-:W-:Y:S05]  /*2d00*/  BSYNC.RECONVERGENT B0 ;  /* 0x0000000000007941 */ /* 0x000fea0003800200 */
.L_x_9803:
[----:B------:R-:W-:-:S04]  /*2d10*/  UIADD3 UR4, UPT, UPT, UR4, 0x1, URZ ;  /* 0x0000000104047890 */ /* 0x000fc8000fffe0ff */
[----:B------:R-:W-:-:S09]  /*2d20*/  UISETP.GE.AND UP0, UPT, UR4, UR12, UPT ;  /* 0x0000000c0400728c */ /* 0x000fd2000bf06270 */
[----:B------:R-:W-:Y:S05]  /*2d30*/  BRA.U !UP0, `(.L_x_9805) ;  /* 0xffffffed084c7547 */ /* 0x000fea000b83ffff */
.L_x_9791:
[----:B------:R-:W-:Y:S01]  /*2d40*/  BAR.SYNC.DEFER_BLOCKING 0x0 ;  /* 0x0000000000007b1d */ /* 0x000fe20000010000 */
[----:B------:R-:W-:-:S07]  /*2d50*/  HFMA2 R41, -RZ, RZ, 0, 0 ;  /* 0x00000000ff297431 */ /* 0x000fce00000001ff */
[----:B--2---:R-:W2:Y:S01]  /*2d60*/  LDC.64 R20, c[0x0][0x4f8] ;  /* 0x00013e00ff147b82 */ /* 0x004ea20000000a00 */
[----:B------:R-:W5:Y:S01]  /*2d70*/  LDCU.64 UR8, c[0x0][0x500] ;  /* 0x0000a000ff0877ac */ /* 0x000f620008000a00 */
[----:B------:R-:W0:Y:S06]  /*2d80*/  LDCU.64 UR10, c[0x0][0x550] ;  /* 0x0000aa00ff0a77ac */ /* 0x000e2c0008000a00 */
[----:B------:R-:W1:Y:S01]  /*2d90*/  LDC.64 R22, c[0x0][0x518] ;  /* 0x00014600ff167b82 */ /* 0x000e620000000a00 */
[----:B------:R-:W-:Y:S01]  /*2da0*/  STS.128 [R91], R16 ;  /* 0x000000105b007388 */ /* 0x000fe20000000c00 */
[----:B------:R-:W-:-:S03]  /*2db0*/  NOP ;  /* 0x0000000000007918 */ /* 0x000fc60000000000 */
[----:B------:R-:W-:Y:S01]  /*2dc0*/  LDS R5, [R90] ;  /* 0x000000005a057984 */ /* 0x000fe20000000800 */
[----:B--2---:R-:W-:-:S03]  /*2dd0*/  IMAD.WIDE.U32 R2, R20, UR18, R40 ;  /* 0x0000001214027c25 */ /* 0x004fc6000f8e0028 */
[----:B------:R-:W-:Y:S01]  /*2de0*/  LDS R7, [R90+0x80] ;  /* 0x000080005a077984 */ /* 0x000fe20000000800 */
[----:B------:R-:W-:-:S03]  /*2df0*/  IMAD R3, R21, UR18, R3 ;  /* 0x0000001215037c24 */ /* 0x000fc6000f8e0203 */
[----:B------:R-:W-:Y:S01]  /*2e00*/  LDS R9, [R90+0x100] ;  /* 0x000100005a097984 */ /* 0x000fe20000000800 */
[----:B-----5:R-:W-:-:S03]  /*2e10*/  IMAD.WIDE.U32 R2, R61, UR8, R2 ;  /* 0x000000083d027c25 */ /* 0x020fc6000f8e0002 */
[----:B------:R-:W-:Y:S01]  /*2e20*/  LDS R11, [R90+0x180] ;  /* 0x000180005a0b7984 */ /* 0x000fe20000000800 */
[----:B------:R-:W-:Y:S01]  /*2e30*/  IMAD R4, R61, UR9, R3 ;  /* 0x000000093d047c24 */ /* 0x000fe2000f8e0203 */
[C---:B------:R-:W-:Y:S01]  /*2e40*/  IADD3 R3, P5, PT, R80.reuse, R2, RZ ;  /* 0x0000000250037210 */ /* 0x040fe20007fbe0ff */
[----:B------:R-:W2:Y:S01]  /*2e50*/  LDCU.64 UR8, c[0x0][0x560] ;  /* 0x0000ac00ff0877ac */ /* 0x000ea20008000a00 */
[----:B------:R-:W-:Y:S01]  /*2e60*/  @!P1 STS [UR6+0x200], R88 ;  /* 0x00020058ff009988 */ /* 0x000fe20008000806 */
[----:B------:R-:W-:Y:S06]  /*2e70*/  BAR.SYNC.DEFER_BLOCKING 0x0 ;  /* 0x0000000000007b1d */ /* 0x000fec0000010000 */
[----:B------:R-:W5:Y:S02]  /*2e80*/  LDS R0, [UR6+0x200] ;  /* 0x00020006ff007984 */ /* 0x000f640008000800 */
[----:B-----5:R-:W-:-:S02]  /*2e90*/  ISETP.GE.AND P0, PT, R80, R0, PT ;  /* 0x000000005000720c */ /* 0x020fc40003f06270 */
[-C--:B------:R-:W-:Y:S02]  /*2ea0*/  ISETP.GE.AND P2, PT, R83, R0.reuse, PT ;  /* 0x000000005300720c */ /* 0x080fe40003f46270 */
[-C--:B------:R-:W-:Y:S02]  /*2eb0*/  ISETP.GE.AND P3, PT, R84, R0.reuse, PT ;  /* 0x000000005400720c */ /* 0x080fe40003f66270 */
[----:B------:R-:W-:Y:S02]  /*2ec0*/  ISETP.GE.AND P4, PT, R85, R0, PT ;  /* 0x000000005500720c */ /* 0x000fe40003f86270 */
[----:B------:R-:W-:Y:S02]  /*2ed0*/  IADD3.X R0, PT, PT, RZ, R4, RZ, P5, !PT ;  /* 0x00000004ff007210 */ /* 0x000fe40002ffe4ff */
[----:B0-----:R-:W-:-:S04]  /*2ee0*/  LEA R2, P5, R3, UR10, 0x2 ;  /* 0x0000000a03027c11 */ /* 0x001fc8000f8a10ff */
[----:B------:R-:W-:-:S05]  /*2ef0*/  LEA.HI.X R3, R3, UR11, R0, 0x2, P5 ;  /* 0x0000000b03037c11 */ /* 0x000fca000a8f1400 */
[----:B------:R-:W-:Y:S04]  /*2f00*/  @!P0 STG.E desc[UR16][R2.64], R5 ;  /* 0x0000000502008986 */ /* 0x000fe8000c101910 */
[----:B------:R-:W-:Y:S04]  /*2f10*/  @!P2 STG.E desc[UR16][R2.64+0x80], R7 ;  /* 0x000080070200a986 */ /* 0x000fe8000c101910 */
[----:B------:R-:W-:Y:S04]  /*2f20*/  @!P3 STG.E desc[UR16][R2.64+0x100], R9 ;  /* 0x000100090200b986 */ /* 0x000fe8000c101910 */
[----:B------:R1:W-:Y:S01]  /*2f30*/  @!P4 STG.E desc[UR16][R2.64+0x180], R11 ;  /* 0x0001800b0200c986 */ /* 0x0003e2000c101910 */
[----:B------:R-:W-:Y:S01]  /*2f40*/  BAR.SYNC.DEFER_BLOCKING 0x0 ;  /* 0x0000000000007b1d */ /* 0x000fe20000010000 */
[----:B-1----:R-:W-:-:S04]  /*2f50*/  IMAD.WIDE.U32 R2, R22, UR18, R40 ;  /* 0x0000001216027c25 */ /* 0x002fc8000f8e0028 */
[----:B------:R-:W-:Y:S01]  /*2f60*/  IMAD R3, R23, UR18, R3 ;  /* 0x0000001217037c24 */ /* 0x000fe2000f8e0203 */
        /* <DEDUP_REMOVED lines=16> */
[C---:B------:R-:W-:Y:S02]  /*3070*/  IADD3 R3, P4, PT, R80.reuse, R2, RZ ;  /* 0x0000000250037210 */ /* 0x040fe40007f9e0ff */
[-C--:B0-----:R-:W-:Y:S02]  /*3080*/  ISETP.GE.AND P0, PT, R80, R0.reuse, PT ;  /* 0x000000005000720c */ /* 0x081fe40003f06270 */
[-C--:B------:R-:W-:Y:S02]  /*3090*/  ISETP.GE.AND P1, PT, R83, R0.reuse, PT ;  /* 0x000000005300720c */ /* 0x080fe40003f26270 */
[-C--:B------:R-:W-:Y:S02]  /*30a0*/  ISETP.GE.AND P2, PT, R84, R0.reuse, PT ;  /* 0x000000005400720c */ /* 0x080fe40003f46270 */
[----:B------:R-:W-:Y:S01]  /*30b0*/  ISETP.GE.AND P3, PT, R85, R0, PT ;  /* 0x000000005500720c */ /* 0x000fe20003f66270 */
[----:B------:R-:W-:Y:S01]  /*30c0*/  IMAD.X R0, RZ, RZ, R4, P4 ;  /* 0x000000ffff007224 */ /* 0x000fe200020e0604 */
[----:B--2---:R-:W-:-:S04]  /*30d0*/  LEA R2, P4, R3, UR8, 0x2 ;  /* 0x0000000803027c11 */ /* 0x004fc8000f8810ff */
[----:B------:R-:W-:Y:S02]  /*30e0*/  LEA.HI.X R3, R3, UR9, R0, 0x2, P4 ;  /* 0x0000000903037c11 */ /* 0x000fe4000a0f1400 */
[----:B------:R-:W-:-:S03]  /*30f0*/  IADD3 R72, P4, PT, R72, -0x200, RZ ;  /* 0xfffffe0048487810 */ /* 0x000fc60007f9e0ff */
[----:B------:R0:W-:Y:S01]  /*3100*/  @!P0 STG.E desc[UR16][R2.64], R17 ;  /* 0x0000001102008986 */ /* 0x0001e2000c101910 */
[----:B------:R-:W-:Y:S02]  /*3110*/  ISETP.GT.AND P0, PT, R78, 0x1, PT ;  /* 0x000000014e00780c */ /* 0x000fe40003f04270 */
[----:B------:R-:W-:Y:S01]  /*3120*/  MOV R78, R87 ;  /* 0x00000057004e7202 */ /* 0x000fe20000000f00 */
        /* <DEDUP_REMOVED lines=11> */
.L_x_9789:
        /* <DEDUP_REMOVED lines=34> */
.L_x_9808:
[----:B------:R-:W-:Y:S05]  /*3400*/  BSYNC.RECONVERGENT B0 ;  /* 0x0000000000007941 */ /* 0x000fea0003800200 */
.L_x_9807:
        /* <DEDUP_REMOVED lines=26> */
.L_x_9810:
[----:B------:R-:W-:Y:S05]  /*35b0*/  BSYNC.RECONVERGENT B0 ;  /* 0x0000000000007941 */ /* 0x000fea0003800200 */
.L_x_9809:
[----:B------:R-:W-:Y:S05]  /*35c0*/  @P2 EXIT ;  /* 0x000000000000294d */ /* 0x000fea0003800000 */
[----:B------:R-:W1:Y:S01]  /*35d0*/  LDCU.64 UR8, c[0x0][0x4e8] ;  /* 0x00009d00ff0877ac */ /* 0x000e620008000a00 */
[----:B------:R-:W2:Y:S01]  /*35e0*/  S2UR UR5, SR_CgaCtaId ;  /* 0x00000000000579c3 */ /* 0x000ea20000008800 */
        /* <DEDUP_REMOVED lines=9> */
[----:B0-2---:R-:W-:-:S12]  /*3680*/  ULEA UR4, UR5, UR4, 0x18 ;  /* 0x0000000405047291 */ /* 0x005fd8000f8ec0ff */
.L_x_9812:
        /* <DEDUP_REMOVED lines=25> */
.L_x_9811:
[----:B------:R-:W-:Y:S05]  /*3820*/  EXIT ;  /* 0x000000000000794d */ /* 0x000fea0003800000 */
.L_x_9813:
        /* <DEDUP_REMOVED lines=13> */
.L_x_10546:


//--------------------- .text._Z25selective_scan_bwd_kernelI32Selective_Scan_bwd_kernel_traitsILi32ELi4ELb0ELb1ELb0ELb1ELb0EffEEv12SSMParamsBwd --------------------------
	.section	.text._Z25selective_scan_bwd_kernelI32Selective_Scan_bwd_kernel_traitsILi32ELi4ELb0ELb1ELb0ELb1ELb0EffEEv12SSMParamsBwd,"ax",@progbits
	.align	128
        .global         _Z25selective_scan_bwd_kernelI32Selective_Scan_bwd_kernel_traitsILi32ELi4ELb0ELb1ELb0ELb1ELb0EffEEv12SSMParamsBwd
        .type           _Z25selective_scan_bwd_kernelI32Selective_Scan_bwd_kernel_traitsILi32ELi4ELb0ELb1ELb0ELb1ELb0EffEEv12SSMParamsBwd,@function
        .size           _Z25selective_scan_bwd_kernelI32Selective_Scan_bwd_kernel_traitsILi32ELi4ELb0ELb1ELb0ELb1ELb0EffEEv12SSMParamsBwd,(.L_x_10547 - _Z25selective_scan_bwd_kernelI32Selective_Scan_bwd_kernel_traitsILi32ELi4ELb0ELb1ELb0ELb1ELb0EffEEv12SSMParamsBwd)
        .other          _Z25selective_scan_bwd_kernelI32Selective_Scan_bwd_kernel_traitsILi32ELi4ELb0ELb1ELb0ELb1ELb0EffEEv12SSMParamsBwd,@"STO_CUDA_ENTRY STV_DEFAULT"
_Z25selective_scan_bwd_kernelI32Selective_Scan_bwd_kernel_traitsILi32ELi4ELb0ELb1ELb0ELb1ELb0EffEEv12SSMParamsBwd:
.text._Z25selective_scan_bwd_kernelI32Selective_Scan_bwd_kernel_traitsILi32ELi4ELb0ELb1ELb0ELb1ELb0EffEEv12SSMParamsBwd:
        /* <DEDUP_REMOVED lines=27> */
[----:B------:R0:W4:Y:S01]  /*01b0*/  F2I.FTZ.U32.TRUNC.NTZ R9, R8 ;  /* 0x0000000800097305 */ /* 0x000122000021f000 */
[----:B---3--:R-:W-:Y:S02]  /*01c0*/  UIMAD.WIDE.U32 UR6, UR18, UR12, URZ ;  /* 0x0000000c120672a5 */ /* 0x008fe4000f8e00ff */
[----:B------:R-:W3:Y:S01]  /*01d0*/  LDC R10, c[0x0][0x394] ;  /* 0x0000e500ff0a7b82 */ /* 0x000ee20000000800 */
[----:B------:R-:W-:Y:S01]  /*01e0*/  IABS R4, R0 ;  /* 0x0000000000047213 */ /* 0x000fe20000000000 */
[----:B------:R4:W5:Y:S01]  /*01f0*/  @P1 LDG.E R3, desc[UR16][R6.64] ;  /* 0x0000001006031981 */ /* 0x000962000c1e1900 */
[----:B0-----:R-:W-:-:S05]  /*0200*/  HFMA2 R8, -RZ, RZ, 0, 0 ;  /* 0x00000000ff087431 */ /* 0x001fca00000001ff */
[----:B------:R-:W0:Y:S01]  /*0210*/  LDC.64 R28, c[0x0][0x468] ;  /* 0x00011a00ff1c7b82 */ /* 0x000e220000000a00 */
[----:B----4-:R-:W-:-:S07]  /*0220*/  IADD3 R12, PT, PT, RZ, -R9, RZ ;  /* 0x80000009ff0c7210 */ /* 0x010fce0007ffe0ff */
[----:B------:R-:W4:Y:S01]  /*0230*/  LDC.64 R6, c[0x0][0x480] ;  /* 0x00012000ff067b82 */ /* 0x000f220000000a00 */
[----:B------:R-:W-:-:S04]  /*0240*/  IMAD R5, R12, R11, RZ ;  /* 0x0000000b0c057224 */ /* 0x000fc800078e02ff */
[----:B------:R-:W-:-:S03]  /*0250*/  IMAD.HI.U32 R9, R9, R5, R8 ;  /* 0x0000000509097227 */ /* 0x000fc600078e0008 */
[----:B------:R-:W0:Y:S03]  /*0260*/  LDC.64 R30, c[0x0][0x528] ;  /* 0x00014a00ff1e7b82 */ /* 0x000e260000000a00 */
[----:B------:R-:W-:-:S05]  /*0270*/  IMAD.HI.U32 R9, R9, R4, RZ ;  /* 0x0000000409097227 */ /* 0x000fca00078e00ff */
[----:B------:R-:W0:Y:S01]  /*0280*/  LDC.64 R24, c[0x0][0x4a8] ;  /* 0x00012a00ff187b82 */ /* 0x000e220000000a00 */
[----:B------:R-:W-:-:S05]  /*0290*/  IADD3 R5, PT, PT, -R9, RZ, RZ ;  /* 0x000000ff09057210 */ /* 0x000fca0007ffe1ff */
[----:B------:R-:W-:-:S05]  /*02a0*/  IMAD R4, R11, R5, R4 ;  /* 0x000000050b047224 */ /* 0x000fca00078e0204 */
[----:B------:R-:W-:Y:S02]  /*02b0*/  ISETP.GT.U32.AND P2, PT, R11, R4, PT ;  /* 0x000000040b00720c */ /* 0x000fe40003f44070 */
[----:B----4-:R-:W-:-:S04]  /*02c0*/  ISETP.NE.U32.AND P0, PT, R6, RZ, PT ;  /* 0x000000ff0600720c */ /* 0x010fc80003f05070 */
[----:B------:R-:W-:-:S07]  /*02d0*/  ISETP.NE.AND.EX P0, PT, R7, RZ, PT, P0 ;  /* 0x000000ff0700720c */ /* 0x000fce0003f05300 */
[----:B------:R-:W-:-:S04]  /*02e0*/  @!P2 IADD3 R4, PT, PT, R4, -R11, RZ ;  /* 0x8000000b0404a210 */ /* 0x000fc80007ffe0ff */
[----:B------:R-:W-:Y:S01]  /*02f0*/  ISETP.GE.U32.AND P1, PT, R4, R11, PT ;  /* 0x0000000b0400720c */ /* 0x000fe20003f26070 */
[----:B------:R-:W-:Y:S01]  /*0300*/  UIMAD.WIDE.U32 UR4, UR18, UR8, URZ ;  /* 0x00000008120472a5 */ /* 0x000fe2000f8e00ff */
[----:B------:R-:W4:Y:S01]  /*0310*/  @P0 LDC R11, c[0x0][0x384] ;  /* 0x0000e100ff0b0b82 */ /* 0x000f220000000800 */
[----:B------:R-:W-:Y:S02]  /*0320*/  LOP3.LUT R6, R0, R13, RZ, 0x3c, !PT ;  /* 0x0000000d00067212 */ /* 0x000fe400078e3cff */
[----:B------:R-:W-:Y:S01]  /*0330*/  UIMAD UR8, UR18, UR9, UR5 ;  /* 0x00000009120872a4 */ /* 0x000fe2000f8e0205 */
[----:B------:R-:W-:Y:S02]  /*0340*/  @!P2 IADD3 R9, PT, PT, R9, 0x1, RZ ;  /* 0x000000010909a810 */ /* 0x000fe40007ffe0ff */
[----:B------:R-:W-:Y:S01]  /*0350*/  MOV R4, UR4 ;  /* 0x0000000400047c02 */ /* 0x000fe20008000f00 */
[----:B------:R-:W-:Y:S01]  /*0360*/  UIMAD UR4, UR18, UR13, UR7 ;  /* 0x0000000d120472a4 */ /* 0x000fe2000f8e0207 */
[----:B------:R-:W-:Y:S01]  /*0370*/  ISETP.GE.AND P3, PT, R6, RZ, PT ;  /* 0x000000ff0600720c */ /* 0x000fe20003f66270 */
[----:B------:R-:W2:Y:S01]  /*0380*/  @P0 LDC R12, c[0x0][0x38c] ;  /* 0x0000e300ff0c0b82 */ /* 0x000ea20000000800 */
[----:B------:R-:W-:-:S02]  /*0390*/  MOV R6, UR6 ;  /* 0x0000000600067c02 */ /* 0x000fc40008000f00 */
[----:B------:R-:W-:Y:S02]  /*03a0*/  @P1 IADD3 R9, PT, PT, R9, 0x1, RZ ;  /* 0x0000000109091810 */ /* 0x000fe40007ffe0ff */
[----:B------:R-:W-:Y:S01]  /*03b0*/  MOV R7, UR7 ;  /* 0x0000000700077c02 */ /* 0x000fe20008000f00 */
[----:B------:R-:W1:Y:S01]  /*03c0*/  LDCU.64 UR6, c[0x0][0x498] ;  /* 0x00009300ff0677ac */ /* 0x000e620008000a00 */
[----:B------:R-:W-:Y:S01]  /*03d0*/  IMAD.U32 R5, RZ, RZ, UR5 ;  /* 0x00000005ff057e24 */ /* 0x000fe2000f8e00ff */
[----:B------:R-:W-:Y:S01]  /*03e0*/  MOV R5, UR8 ;  /* 0x0000000800057c02 */ /* 0x000fe20008000f00 */
[----:B------:R-:W-:Y:S01]  /*03f0*/  IMAD.MOV.U32 R63, RZ, RZ, R9 ;  /* 0x000000ffff3f7224 */ /* 0x000fe200078e0009 */
[----:B------:R-:W0:Y:S01]  /*0400*/  LDCU.64 UR8, c[0x0][0x3b0] ;  /* 0x00007600ff0877ac */ /* 0x000e220008000a00 */
[----:B------:R-:W2:Y:S01]  /*0410*/  @P0 LDC.64 R8, c[0x0][0x480] ;  /* 0x00012000ff080b82 */ /* 0x000ea20000000a00 */
[----:B------:R-:W-:Y:S01]  /*0420*/  ISETP.NE.AND P2, PT, R13, RZ, PT ;  /* 0x000000ff0d00720c */ /* 0x000fe20003f45270 */
[----:B------:R-:W-:Y:S01]  /*0430*/  IMAD.WIDE.U32 R4, R0, UR10, R4 ;  /* 0x0000000a00047c25 */ /* 0x000fe2000f8e0004 */
[----:B------:R-:W-:-:S03]  /*0440*/  MOV R7, UR4 ;  /* 0x0000000400077c02 */ /* 0x000fc60008000f00 */
[----:B------:R-:W-:Y:S02]  /*0450*/  IMAD R20, R0, UR11, R5 ;  /* 0x0000000b00147c24 */ /* 0x000fe4000f8e0205 */
[----:B----4-:R-:W-:Y:S01]  /*0460*/  @P0 IMAD R5, R11, UR18, R0 ;  /* 0x000000120b050c24 */ /* 0x010fe2000f8e0200 */
[----:B------:R-:W-:Y:S01]  /*0470*/  @!P3 IADD3 R63, PT, PT, -R63, RZ, RZ ;  /* 0x000000ff3f3fb210 */ /* 0x000fe20007ffe1ff */
[----:B-1----:R-:W-:-:S04]  /*0480*/  UIMAD.WIDE.U32 UR4, UR18, UR6, URZ ;  /* 0x00000006120472a5 */ /* 0x002fc8000f8e00ff */
[----:B------:R-:W-:Y:S01]  /*0490*/  @!P2 LOP3.LUT R63, RZ, R13, RZ, 0x33, !PT ;  /* 0x0000000dff3fa212 */ /* 0x000fe200078e33ff */
[----:B---3--:R-:W-:Y:S01]  /*04a0*/  @P0 IMAD R5, R5, R10, RZ ;  /* 0x0000000a05050224 */ /* 0x008fe200078e02ff */
[----:B------:R-:W-:Y:S02]  /*04b0*/  UIMAD UR5, UR18, UR7, UR5 ;  /* 0x00000007120572a4 */ /* 0x000fe4000f8e0205 */
[----:B------:R-:W-:Y:S01]  /*04c0*/  SHF.R.S32.HI R15, RZ, 0x1f, R63 ;  /* 0x0000001fff0f7819 */ /* 0x000fe2000001143f */
[----:B0-----:R-:W-:Y:S01]  /*04d0*/  UIMAD.WIDE.U32 UR6, UR18, UR8, URZ ;  /* 0x00000008120672a5 */ /* 0x001fe2000f8e00ff */
[----:B--2---:R-:W-:Y:S01]  /*04e0*/  @P0 IMAD R5, R5, R12, RZ ;  /* 0x0000000c05050224 */ /* 0x004fe200078e02ff */
[----:B------:R-:W-:Y:S02]  /*04f0*/  LEA R11, R10, 0xffffff80, 0x7 ;  /* 0xffffff800a0b7811 */ /* 0x000fe400078e38ff */
[----:B------:R-:W-:Y:S01]  /*0500*/  CS2R R72, SRZ ;  /* 0x0000000000487805 */ /* 0x000fe2000001ff00 */
[----:B------:R-:W-:Y:S01]  /*0510*/  IMAD.WIDE.U32 R6, R0, UR14, R6 ;  /* 0x0000000e00067c25 */ /* 0x000fe2000f8e0006 */
[----:B------:R-:W-:Y:S01]  /*0520*/  UIMAD UR7, UR18, UR9, UR7 ;  /* 0x00000009120772a4 */ /* 0x000fe2000f8e0207 */
[----:B------:R-:W-:-:S02]  /*0530*/  ISETP.GE.AND P1, PT, R10, 0x1, PT ;  /* 0x000000010a00780c */ /* 0x000fc40003f26270 */
[----:B------:R-:W-:Y:S01]  /*0540*/  @P0 IMAD.WIDE R72, R5, 0x8, R8 ;  /* 0x0000000805480825 */ /* 0x000fe200078e0208 */
[----:B------:R-:W-:-:S03]  /*0550*/  IADD3 R10, P2, PT, R11, R4, RZ ;  /* 0x000000040b0a7210 */ /* 0x000fc60007f5e0ff */
[----:B------:R-:W-:Y:S02]  /*0560*/  IMAD R8, R15, R22, RZ ;  /* 0x000000160f087224 */ /* 0x000fe400078e02ff */
[----:B------:R-:W-:Y:S01]  /*0570*/  IMAD.WIDE.U32 R4, R0, R18, UR4 ;  /* 0x0000000400047e25 */ /* 0x000fe2000f8e0012 */
[----:B------:R-:W-:-:S03]  /*0580*/  IADD3 R14, P3, PT, R11, R6, RZ ;  /* 0x000000060b0e7210 */ /* 0x000fc60007f7e0ff */
        /* <DEDUP_REMOVED lines=9> */
[----:B------:R-:W-:Y:S02]  /*0620*/  LEA R8, P0, R10, R26, 0x2 ;  /* 0x0000001a0a087211 */ /* 0x000fe400078010ff */
[C---:B------:R-:W-:Y:S01]  /*0630*/  IADD3.X R7, PT, PT, R5.reuse, R16, RZ, P3, !PT ;  /* 0x0000001005077210 */ /* 0x040fe20001ffe4ff */
[----:B------:R-:W-:Y:S01]  /*0640*/  IMAD.WIDE.U32 R70, R0, R24, RZ ;  /* 0x0000001800467225 */ /* 0x000fe200078e00ff */
[C---:B------:R-:W-:Y:S02]  /*0650*/  IADD3.X R6, PT, PT, R5.reuse, R12, RZ, P4, !PT ;  /* 0x0000000c05067210 */ /* 0x040fe400027fe4ff */
[----:B------:R-:W-:Y:S02]  /*0660*/  IADD3.X R4, PT, PT, R5, R4, RZ, P5, !PT ;  /* 0x0000000405047210 */ /* 0x000fe40002ffe4ff */
[----:B------:R-:W-:Y:S02]  /*0670*/  LEA.HI.X R10, R10, R27, R9, 0x2, P0 ;  /* 0x0000001b0a0a7211 */ /* 0x000fe400000f1409 */
[----:B------:R-:W-:-:S02]  /*0680*/  LEA R19, P3, R11, R32, 0x2 ;  /* 0x000000200b137211 */ /* 0x000fc400078610ff */
[----:B------:R-:W-:Y:S02]  /*0690*/  LEA R12, P0, R14, R28, 0x2 ;  /* 0x0000001c0e0c7211 */ /* 0x000fe400078010ff */
[----:B------:R-:W-:Y:S01]  /*06a0*/  LEA R16, P2, R18, R30, 0x2 ;  /* 0x0000001e12107211 */ /* 0x000fe200078410ff */
[----:B------:R-:W-:Y:S01]  /*06b0*/  IMAD R9, R0, R25, R71 ;  /* 0x0000001900097224 */ /* 0x000fe200078e0247 */
[----:B------:R-:W-:Y:S01]  /*06c0*/  LEA.HI.X R21, R11, R33, R4, 0x2, P3 ;  /* 0x000000210b157211 */ /* 0x000fe200018f1404 */
[----:B------:R-:W-:Y:S01]  /*06d0*/  IMAD.MOV.U32 R11, RZ, RZ, RZ ;  /* 0x000000ffff0b7224 */ /* 0x000fe200078e00ff */
        /* <DEDUP_REMOVED lines=14> */
[C---:B-1----:R-:W-:Y:S01]  /*07c0*/  IMAD.WIDE.U32 R66, R0.reuse, UR6, RZ ;  /* 0x0000000600427c25 */ /* 0x042fe2000f8e00ff */
[----:B------:R-:W1:Y:S03]  /*07d0*/  LDCU UR6, c[0x0][0x394] ;  /* 0x00007280ff0677ac */ /* 0x000e660008000800 */
[----:B----4-:R-:W-:-:S04]  /*07e0*/  IMAD.WIDE.U32 R64, R0, UR8, RZ ;  /* 0x0000000800407c25 */ /* 0x010fc8000f8e00ff */
[----:B0-----:R-:W-:Y:S01]  /*07f0*/  IMAD.WIDE.U32 R4, R6, UR18, R68 ;  /* 0x0000001206047c25 */ /* 0x001fe2000f8e0044 */
[----:B---3--:R-:W-:Y:S01]  /*0800*/  ULEA UR5, UR5, UR4, 0x18 ;  /* 0x0000000405057291 */ /* 0x008fe2000f8ec0ff */
[C---:B------:R-:W-:Y:S02]  /*0810*/  SHF.L.U32 R20, R68.reuse, 0x2, RZ ;  /* 0x0000000244147819 */ /* 0x040fe400000006ff */
[----:B--2---:R-:W-:Y:S01]  /*0820*/  IMAD R6, R15, UR10, RZ ;  /* 0x0000000a0f067c24 */ /* 0x004fe2000f8e02ff */
[C---:B------:R-:W-:Y:S01]  /*0830*/  LOP3.LUT R25, R68.reuse, 0x1f, RZ, 0xc0, !PT ;  /* 0x0000001f44197812 */ /* 0x040fe200078ec0ff */
[----:B------:R-:W-:Y:S01]  /*0840*/  IMAD R5, R7, UR18, R5 ;  /* 0x0000001207057c24 */ /* 0x000fe2000f8e0205 */
[C---:B------:R-:W-:Y:S01]  /*0850*/  LEA R22, R68.reuse, UR5, 0x4 ;  /* 0x0000000544167c11 */ /* 0x040fe2000f8e20ff */
[C---:B------:R-:W-:Y:S01]  /*0860*/  IMAD R31, R63.reuse, UR11, R6 ;  /* 0x0000000b3f1f7c24 */ /* 0x040fe2000f8e0206 */
[----:B------:R-:W-:Y:S01]  /*0870*/  IADD3 R26, PT, PT, R68, 0x200, RZ ;  /* 0x00000200441a7810 */ /* 0x000fe20007ffe0ff */
[----:B------:R-:W-:Y:S01]  /*0880*/  IMAD.WIDE.U32 R62, R63, UR10, R4 ;  /* 0x0000000a3f3e7c25 */ /* 0x000fe2000f8e0004 */
[----:B------:R-:W-:-:S02]  /*0890*/  LOP3.LUT R5, R20, 0xf80, RZ, 0xc0, !PT ;  /* 0x00000f8014057812 */ /* 0x000fc400078ec0ff */
[----:B------:R-:W-:Y:S01]  /*08a0*/  IADD3 R27, PT, PT, R22, 0x210, RZ ;  /* 0x00000210161b7810 */ /* 0x000fe20007ffe0ff */
[C---:B------:R-:W-:Y:S01]  /*08b0*/  IMAD R15, R0.reuse, UR7, R67 ;  /* 0x00000007000f7c24 */ /* 0x040fe2000f8e0243 */
[----:B------:R-:W-:Y:S01]  /*08c0*/  LOP3.LUT R24, R5, 0x1f, R68, 0xf8, !PT ;  /* 0x0000001f05187812 */ /* 0x000fe200078ef844 */
[----:B------:R-:W-:Y:S01]  /*08d0*/  IMAD R17, R0, UR9, R65 ;  /* 0x0000000900117c24 */ /* 0x000fe2000f8e0241 */
[----:B------:R-:W-:Y:S01]  /*08e0*/  IADD3 R31, PT, PT, R63, R31, RZ ;  /* 0x0000001f3f1f7210 */ /* 0x000fe20007ffe0ff */
[----:B-1----:R-:W-:Y:S01]  /*08f0*/  IMAD.U32 R23, RZ, RZ, UR6 ;  /* 0x00000006ff177e24 */ /* 0x002fe2000f8e00ff */
[----:B------:R-:W-:Y:S01]  /*0900*/  LOP3.LUT R28, R24, 0x20, RZ, 0xfc, !PT ;  /* 0x00000020181c7812 */ /* 0x000fe200078efcff */
[----:B------:R-:W-:Y:S01]  /*0910*/  IMAD R27, R68, -0xc, R27 ;  /* 0xfffffff4441b7824 */ /* 0x000fe200078e021b */
[C---:B------:R-:W-:Y:S02]  /*0920*/  LOP3.LUT R29, R24.reuse, 0x40, RZ, 0xfc, !PT ;  /* 0x00000040181d7812 */ /* 0x040fe400078efcff */
[----:B------:R-:W-:-:S07]  /*0930*/  LOP3.LUT R30, R24, 0x60, RZ, 0xfc, !PT ;  /* 0x00000060181e7812 */ /* 0x000fce00078efcff */
.L_x_9838:
[----:B0-----:R-:W0:Y:S01]  /*0940*/  LDCU UR4, c[0x0][0x388] ;  /* 0x00007100ff0477ac */ /* 0x001e220008000800 */
[----:B------:R-:W-:Y:S01]  /*0950*/  IADD3 R52, PT, PT, R23, -0x1, RZ ;  /* 0xffffffff17347810 */ /* 0x000fe20007ffe0ff */
[----:B------:R-:W-:Y:S01]  /*0960*/  IMAD.MOV.U32 R7, RZ, RZ, RZ ;  /* 0x000000ffff077224 */ /* 0x000fe200078e00ff */
[----:B------:R-:W-:Y:S01]  /*0970*/  SHF.L.U32 R41, R24, 0x2, RZ ;  /* 0x0000000218297819 */ /* 0x000fe200000006ff */
[----:B------:R-:W-:Y:S01]  /*0980*/  HFMA2 R33, -RZ, RZ, 0, 0 ;  /* 0x00000000ff217431 */ /* 0x000fe200000001ff */
[----:B------:R-:W-:Y:S01]  /*0990*/  SHF.L.U32 R60, R52, 0x7, RZ ;  /* 0x00000007343c7819 */ /* 0x000fe200000006ff */
[----:B------:R-:W-:Y:S01]  /*09a0*/  HFMA2 R39, -RZ, RZ, 0, 0 ;  /* 0x00000000ff277431 */ /* 0x000fe200000001ff */
        /* <DEDUP_REMOVED lines=13> */
[----:B------:R-:W1:Y:S01]  /*0a80*/  S2UR UR6, SR_CgaCtaId ;  /* 0x00000000000679c3 */ /* 0x000e620000008800 */
        /* <DEDUP_REMOVED lines=25> */
[----:B------:R-:W-:Y:S01]  /*0c20*/  HFMA2 R77, -RZ, RZ, 0, 0 ;  /* 0x00000000ff4d7431 */ /* 0x000fe200000001ff */
        /* <DEDUP_REMOVED lines=59> */
.L_x_9816:
[----:B------:R-:W-:Y:S05]  /*0fe0*/  BSYNC.RECONVERGENT B0 ;  /* 0x0000000000007941 */ /* 0x000fea0003800200 */
.L_x_9815:
        /* <DEDUP_REMOVED lines=32> */
.L_x_9818:
[----:B------:R-:W-:Y:S05]  /*11f0*/  BSYNC.RECONVERGENT B0 ;  /* 0x0000000000007941 */ /* 0x000fea0003800200 */
.L_x_9817:
        /* <DEDUP_REMOVED lines=32> */
.L_x_9820:
[----:B------:R-:W-:Y:S05]  /*1400*/  BSYNC.RECONVERGENT B0 ;  /* 0x0000000000007941 */ /* 0x000fea0003800200 */
.L_x_9819:
        /* <DEDUP_REMOVED lines=32> */
.L_x_9822:
[----:B------:R-:W-:Y:S05]  /*1610*/  BSYNC.RECONVERGENT B0 ;  /* 0x0000000000007941 */ /* 0x000fea0003800200 */
.L_x_9821:
[----:B------:R-:W2:Y:S01]  /*1620*/  LDCU UR4, c[0x0][0x38c] ;  /* 0x00007180ff0477ac */ /* 0x000ea20008000800 */
[----:B-1----:R-:W-:Y:S01]  /*1630*/  FFMA.FTZ R36, R32, R4, R11 ;  /* 0x0000000420247223 */ /* 0x002fe2000001000b */
[----:B------:R-:W-:Y:S01]  /*1640*/  CS2R R38, SRZ ;  /* 0x0000000000267805 */ /* 0x000fe2000001ff00 */
[-C--:B------:R-:W-:Y:S01]  /*1650*/  FMUL.FTZ R40, R4, R2.reuse ;  /* 0x0000000204287220 */ /* 0x080fe20000410000 */
[-C--:B------:R-:W-:Y:S01]  /*1660*/  FMUL.FTZ R41, R5, R2.reuse ;  /* 0x0000000205297220 */ /* 0x080fe20000410000 */
        /* <DEDUP_REMOVED lines=9> */
[----:B0-----:R-:W0:Y:S01]  /*1700*/  LDC.64 R76, c[0x0][0x3a8] ;  /* 0x0000ea00ff4c7b82 */ /* 0x001e220000000a00 */
[C---:B------:R-:W-:Y:S01]  /*1710*/  ISETP.NE.AND P0, PT, R23.reuse, 0x1, PT ;  /* 0x000000011700780c */ /* 0x040fe20003f05270 */
[----:B------:R-:W-:Y:S01]  /*1720*/  HFMA2 R39, -RZ, RZ, 0, 0 ;  /* 0x00000000ff277431 */ /* 0x000fe200000001ff */
[----:B------:R-:W-:Y:S01]  /*1730*/  SHF.L.U32 R103, R52, 0x8, RZ ;  /* 0x0000000834677819 */ /* 0x000fe200000006ff */
[C---:B------:R-:W-:Y:S01]  /*1740*/  VIADD R97, R23.reuse, 0xfffffffe ;  /* 0xfffffffe17617836 */ /* 0x040fe20000000000 */
[----:B------:R-:W-:Y:S01]  /*1750*/  SHF.L.U32 R104, R23, 0x8, RZ ;  /* 0x0000000817687819 */ /* 0x000fe200000006ff */
[----:B------:R-:W-:Y:S01]  /*1760*/  FMUL.FTZ R99, R32, R57 ;  /* 0x0000003920637220 */ /* 0x000fe20000410000 */
[----:B------:R-:W-:Y:S01]  /*1770*/  IADD3 R88, P1, PT, R60, R62, RZ ;  /* 0x0000003e3c587210 */ /* 0x000fe20007f3e0ff */
[----:B------:R-:W1:Y:S01]  /*1780*/  LDC.64 R78, c[0x0][0x440] ;  /* 0x00011000ff4e7b82 */ /* 0x000e620000000a00 */
[----:B------:R-:W-:Y:S01]  /*1790*/  ISETP.GE.AND P2, PT, R24, R53, PT ;  /* 0x000000351800720c */ /* 0x000fe20003f46270 */
[----:B------:R-:W-:Y:S01]  /*17a0*/  FMUL.FTZ R100, R33, R58 ;  /* 0x0000003a21647220 */ /* 0x000fe20000410000 */
[----:B------:R-:W-:Y:S01]  /*17b0*/  IADD3 R98, PT, PT, R60, R68, RZ ;  /* 0x000000443c627210 */ /* 0x000fe20007ffe0ff */
[----:B------:R-:W-:Y:S01]  /*17c0*/  FMUL.FTZ R101, R34, R59 ;  /* 0x0000003b22657220 */ /* 0x000fe20000410000 */
[----:B------:R-:W-:Y:S01]  /*17d0*/  ISETP.EQ.AND P0, PT, R68, RZ, P0 ;  /* 0x000000ff4400720c */ /* 0x000fe20000702270 */
[----:B------:R-:W-:Y:S01]  /*17e0*/  FMUL.FTZ R102, R35, R96 ;  /* 0x0000006023667220 */ /* 0x000fe20000410000 */
[----:B------:R-:W-:Y:S01]  /*17f0*/  LOP3.LUT R103, R103, 0x100, RZ, 0xc0, !PT ;  /* 0x0000010067677812 */ /* 0x000fe200078ec0ff */
[----:B------:R-:W2:Y:S01]  /*1800*/  LDC.64 R80, c[0x0][0x3c0] ;  /* 0x0000f000ff507b82 */ /* 0x000ea20000000a00 */
[----:B------:R-:W-:Y:S01]  /*1810*/  LOP3.LUT R104, R104, 0x100, RZ, 0xc0, !PT ;  /* 0x0000010068687812 */ /* 0x000fe200078ec0ff */
[----:B------:R-:W3:Y:S01]  /*1820*/  LDCU UR10, c[0x0][0x394] ;  /* 0x00007280ff0a77ac */ /* 0x000ee20008000800 */
[----:B------:R-:W-:Y:S01]  /*1830*/  IADD3.X R89, PT, PT, RZ, R31, RZ, P1, !PT ;  /* 0x0000001fff597210 */ /* 0x000fe20000ffe4ff */
[----:B------:R-:W4:Y:S04]  /*1840*/  LDCU UR12, c[0x0][0x38c] ;  /* 0x00007180ff0c77ac */ /* 0x000f280008000800 */
[----:B------:R-:W0:Y:S01]  /*1850*/  LDC.64 R82, c[0x0][0x450] ;  /* 0x00011400ff527b82 */ /* 0x000e220000000a00 */
[----:B------:R-:W0:Y:S01]  /*1860*/  LDCU UR11, c[0x0][0x388] ;  /* 0x00007100ff0b77ac */ /* 0x000e220008000800 */
[----:B------:R-:W0:Y:S06]  /*1870*/  LDCU.64 UR8, c[0x0][0x538] ;  /* 0x0000a700ff0877ac */ /* 0x000e2c0008000a00 */
[----:B------:R-:W0:Y:S01]  /*1880*/  LDC.64 R84, c[0x0][0x3e0] ;  /* 0x0000f800ff547b82 */ /* 0x000e220000000a00 */
[----:B------:R-:W-:-:S07]  /*1890*/  UMOV UR4, URZ ;  /* 0x000000ff00047c82 */ /* 0x000fce0008000000 */
[----:B---34-:R-:W0:Y:S02]  /*18a0*/  LDC.64 R86, c[0x0][0x4d0] ;  /* 0x00013400ff567b82 */ /* 0x018e240000000a00 */
.L_x_9837:
[----:B-1----:R-:W-:Y:S01]  /*18b0*/  MOV R44, R24 ;  /* 0x00000018002c7202 */ /* 0x002fe20000000f00 */
[----:B------:R-:W-:Y:S01]  /*18c0*/  IMAD.MOV.U32 R91, RZ, RZ, RZ ;  /* 0x000000ffff5b7224 */ /* 0x000fe200078e00ff */
[----:B------:R-:W-:Y:S02]  /*18d0*/  MOV R45, RZ ;  /* 0x000000ff002d7202 */ /* 0x000fe40000000f00 */
[-C--:B------:R-:W-:Y:S02]  /*18e0*/  ISETP.GE.AND P1, PT, R28, R53.reuse, PT ;  /* 0x000000351c00720c */ /* 0x080fe40003f26270 */
[-C--:B------:R-:W-:Y:S01]  /*18f0*/  ISETP.GE.AND P3, PT, R29, R53.reuse, PT ;  /* 0x000000351d00720c */ /* 0x080fe20003f66270 */
[----:B--2---:R-:W-:Y:S01]  /*1900*/  IMAD.WIDE.U32 R44, R80, UR4, R44 ;  /* 0x00000004502c7c25 */ /* 0x004fe2000f8e002c */
[----:B------:R-:W-:Y:S02]  /*1910*/  ISETP.GE.AND P4, PT, R30, R53, PT ;  /* 0x000000351e00720c */ /* 0x000fe40003f86270 */
[----:B------:R-:W-:Y:S01]  /*1920*/  MOV R93, RZ ;  /* 0x000000ff005d7202 */ /* 0x000fe20000000f00 */
[----:B------:R-:W-:Y:S01]  /*1930*/  IMAD R45, R81, UR4, R45 ;  /* 0x00000004512d7c24 */ /* 0x000fe2000f8e022d */
[----:B------:R-:W-:-:S02]  /*1940*/  LEA R46, P5, R44, R19, 0x2 ;  /* 0x000000132c2e7211 */ /* 0x000fc400078a10ff */
[----:B------:R-:W-:Y:S02]  /*1950*/  MOV R95, RZ ;  /* 0x000000ff005f7202 */ /* 0x000fe40000000f00 */
[----:B------:R-:W-:Y:S02]  /*1960*/  MOV R107, RZ ;  /* 0x000000ff006b7202 */ /* 0x000fe40000000f00 */
[----:B------:R-:W-:-:S05]  /*1970*/  LEA.HI.X R47, R44, R21, R45, 0x2, P5 ;  /* 0x000000152c2f7211 */ /* 0x000fca00028f142d */
[----:B------:R-:W2:Y:S04]  /*1980*/  @!P1 LDG.E R93, desc[UR16][R46.64+0x80] ;  /* 0x000080102e5d9981 */ /* 0x000ea8000c1e1900 */
[----:B---3--:R-:W3:Y:S04]  /*1990*/  @!P3 LDG.E R95, desc[UR16][R46.64+0x100] ;  /* 0x000100102e5fb981 */ /* 0x008ee8000c1e1900 */
[----:B------:R-:W4:Y:S04]  /*19a0*/  @!P2 LDG.E R91, desc[UR16][R46.64] ;  /* 0x000000102e5ba981 */ /* 0x000f28000c1e1900 */
[----:B------:R-:W5:Y:S01]  /*19b0*/  @!P4 LDG.E R107, desc[UR16][R46.64+0x180] ;  /* 0x000180102e6bc981 */ /* 0x000f62000c1e1900 */
[----:B------:R-:W-:-:S02]  /*19c0*/  MOV R44, R66 ;  /* 0x00000042002c7202 */ /* 0x000fc40000000f00 */
[----:B------:R-:W-:-:S03]  /*19d0*/  MOV R45, R15 ;  /* 0x0000000f002d7202 */ /* 0x000fc60000000f00 */
        /* <DEDUP_REMOVED lines=17> */
[----:B------:R-:W3:Y:S01]  /*1af0*/  S2UR UR7, SR_CgaCtaId ;  /* 0x00000000000779c3 */ /* 0x000ee20000008800 */
[----:B------:R-:W-:Y:S01]  /*1b00*/  UMOV UR6, 0x400 ;  /* 0x0000040000067882 */ /* 0x000fe20000000000 */
[C---:B------:R-:W-:Y:S01]  /*1b10*/  ISETP.NE.AND P3, PT, R68.reuse, RZ, PT ;  /* 0x000000ff4400720c */ /* 0x040fe20003f65270 */
[----:B------:R-:W4:Y:S01]  /*1b20*/  LDS.128 R44, [R55] ;  /* 0x00000000372c7984 */ /* 0x000f220000000c00 */
[----:B0-----:R-:W-:Y:S01]  /*1b30*/  IADD3 R49, PT, PT, R103, UR4, RZ ;  /* 0x0000000467317c10 */ /* 0x001fe2000fffe0ff */
[----:B------:R-:W-:Y:S01]  /*1b40*/  BSSY.RECONVERGENT B0, `(.L_x_9824) ;  /* 0x0000021000007945 */ /* 0x000fe20003800200 */
[----:B------:R-:W-:Y:S02]  /*1b50*/  ISETP.NE.AND P1, PT, R68, 0x1f, PT ;  /* 0x0000001f4400780c */ /* 0x000fe40003f25270 */
[----:B------:R-:W-:Y:S01]  /*1b60*/  SEL R49, R49, R26, !P3 ;  /* 0x0000001a31317207 */ /* 0x000fe20005800000 */
[----:B------:R-:W-:-:S04]  /*1b70*/  FMUL.FTZ R48, R105, 1.4426950216293334961 ;  /* 0x3fb8aa3b69307820 */ /* 0x000fc80000410000 */
[C---:B------:R-:W-:Y:S01]  /*1b80*/  FMUL.FTZ R90, R48.reuse, R57 ;  /* 0x00000039305a7220 */ /* 0x040fe20000410000 */
[C---:B------:R-:W-:Y:S01]  /*1b90*/  FMUL.FTZ R112, R48.reuse, R58 ;  /* 0x0000003a30707220 */ /* 0x040fe20000410000 */
[C---:B------:R-:W-:Y:S01]  /*1ba0*/  FMUL.FTZ R109, R48.reuse, R59 ;  /* 0x0000003b306d7220 */ /* 0x040fe20000410000 */
        /* <DEDUP_REMOVED lines=19> */
[----:B------:R-:W-:-:S12]  /*1ce0*/  HFMA2 R94, -RZ, RZ, 1.875, 0 ;  /* 0x3f800000ff5e7431 */ /* 0x000fd800000001ff */
[----:B------:R-:W-:Y:S05]  /*1cf0*/  @!P1 BRA `(.L_x_9826) ;  /* 0x0000000000149947 */ /* 0x000fea0003800000 */
[----:B------:R-:W-:-:S05]  /*1d00*/  VIADD R48, R104, UR4 ;  /* 0x0000000468307c36 */ /* 0x000fca0008000000 */
[----:B------:R-:W-:-:S05]  /*1d10*/  LEA R48, R48, UR6, 0x2 ;  /* 0x0000000630307c11 */ /* 0x000fca000f8e10ff */
[----:B------:R2:W3:Y:S01]  /*1d20*/  LDS R94, [R48+0x648] ;  /* 0x00064800305e7984 */ /* 0x0004e20000000800 */
[----:B------:R-:W-:Y:S05]  /*1d30*/  BRA `(.L_x_9826) ;  /* 0x0000000000047947 */ /* 0x000fea0003800000 */
.L_x_9825:
[----:B------:R0:W1:Y:S02]  /*1d40*/  LDS R94, [R20+UR5+0xe4c] ;  /* 0x000e4c05145e7984 */ /* 0x0000640008000800 */
.L_x_9826:
[----:B------:R-:W-:Y:S05]  /*1d50*/  BSYNC.RECONVERGENT B0 ;  /* 0x0000000000007941 */ /* 0x000fea0003800200 */
.L_x_9824:
        /* <DEDUP_REMOVED lines=11> */
[----:B------:R-:W-:Y:S01]  /*1e10*/  FFMA.FTZ R90, R114, R112, R111 ;  /* 0x00000070725a7223 */ /* 0x000fe2000001006f */
[----:B------:R-:W-:Y:S01]  /*1e20*/  ISETP.GT.U32.AND P4, PT, R25, 0x1d, PT ;  /* 0x0000001d1900780c */ /* 0x000fe20003f84070 */
[C---:B------:R-:W-:Y:S01]  /*1e30*/  FMUL.FTZ R113, R112.reuse, R113 ;  /* 0x0000007170717220 */ /* 0x040fe20000410000 */
[----:B------:R-:W-:Y:S01]  /*1e40*/  FFMA.FTZ R91, R112, R91, R51 ;  /* 0x0000005b705b7223 */ /* 0x000fe20000010033 */
[----:B------:R-:W-:Y:S01]  /*1e50*/  FFMA.FTZ R90, R109, R90, R108 ;  /* 0x0000005a6d5a7223 */ /* 0x000fe2000001006c */
[----:B------:R-:W-:Y:S01]  /*1e60*/  ISETP.GT.U32.AND P5, PT, R25, 0x17, PT ;  /* 0x000000171900780c */ /* 0x000fe20003fa4070 */
[----:B------:R-:W-:Y:S01]  /*1e70*/  BSSY.RECONVERGENT B0, `(.L_x_9827) ;  /* 0x000007e000007945 */ /* 0x000fe20003800200 */
[----:B------:R-:W1:Y:S01]  /*1e80*/  SHFL.DOWN PT, R118, R113, 0x1, 0x1f ;  /* 0x08201f0071767f89 */ /* 0x000e6200000e0000 */
[----:B--2---:R-:W-:-:S03]  /*1e90*/  MOV R48, R91 ;  /* 0x0000005b00307202 */ /* 0x004fc60000000f00 */
[----:B------:R-:W2:Y:S01]  /*1ea0*/  SHFL.DOWN PT, R95, R91, 0x1, 0x1f ;  /* 0x08201f005b5f7f89 */ /* 0x000ea200000e0000 */
[----:B-1----:R-:W-:Y:S01]  /*1eb0*/  @P1 FMUL.FTZ R49, R118, R113 ;  /* 0x0000007176311220 */ /* 0x002fe20000410000 */
[----:B------:R-:W-:Y:S01]  /*1ec0*/  FFMA.FTZ R118, R107, R90, R110 ;  /* 0x0000005a6b767223 */ /* 0x000fe2000001006e */
[----:B------:R-:W-:Y:S01]  /*1ed0*/  FMUL.FTZ R90, R93, R112 ;  /* 0x000000705d5a7220 */ /* 0x000fe20000410000 */
[----:B--2---:R-:W-:Y:S02]  /*1ee0*/  @P1 FFMA.FTZ R48, R113, R95, R48 ;  /* 0x0000005f71301223 */ /* 0x004fe40000010030 */
[----:B------:R-:W-:Y:S01]  /*1ef0*/  @P1 MOV R113, R49 ;  /* 0x0000003100711202 */ /* 0x000fe20000000f00 */
[----:B------:R-:W-:Y:S01]  /*1f00*/  FMUL.FTZ R90, R109, R90 ;  /* 0x0000005a6d5a7220 */ /* 0x000fe20000410000 */
[----:B------:R-:W1:Y:S01]  /*1f10*/  SHFL.UP PT, R49, R118, 0x1, RZ ;  /* 0x0420000076317989 */ /* 0x000e6200000e00ff */
[----:B------:R-:W-:Y:S02]  /*1f20*/  ISETP.GE.AND P1, PT, R56, 0x1, PT ;  /* 0x000000013800780c */ /* 0x000fe40003f26270 */
[----:B------:R-:W-:Y:S01]  /*1f30*/  FMUL.FTZ R95, R107, R90 ;  /* 0x0000005a6b5f7220 */ /* 0x000fe20000410000 */
[----:B------:R-:W2:Y:S04]  /*1f40*/  SHFL.DOWN PT, R120, R113, 0x2, 0x1f ;  /* 0x08401f0071787f89 */ /* 0x000ea800000e0000 */
[----:B------:R-:W3:Y:S04]  /*1f50*/  SHFL.DOWN PT, R115, R48, 0x2, 0x1f ;  /* 0x08401f0030737f89 */ /* 0x000ee800000e0000 */
[----:B------:R-:W5:Y:S01]  /*1f60*/  SHFL.UP PT, R90, R95, 0x1, RZ ;  /* 0x042000005f5a7989 */ /* 0x000f6200000e00ff */
[----:B-1----:R-:W-:Y:S01]  /*1f70*/  FFMA.FTZ R49, R95, R49, R118 ;  /* 0x000000315f317223 */ /* 0x002fe20000010076 */
[----:B--2---:R-:W-:-:S04]  /*1f80*/  @!P4 FMUL.FTZ R91, R113, R120 ;  /* 0x00000078715bc220 */ /* 0x004fc80000410000 */
[----:B------:R-:W-:Y:S01]  /*1f90*/  FSEL R118, R118, R49, !P1 ;  /* 0x0000003176767208 */ /* 0x000fe20004800000 */
[----:B---3--:R-:W-:Y:S01]  /*1fa0*/  @!P4 FFMA.FTZ R48, R113, R115, R48 ;  /* 0x000000737130c223 */ /* 0x008fe20000010030 */
[----:B------:R-:W-:-:S03]  /*1fb0*/  @!P4 MOV R113, R91 ;  /* 0x0000005b0071c202 */ /* 0x000fc60000000f00 */
[----:B------:R-:W1:Y:S01]  /*1fc0*/  SHFL.UP PT, R49, R118, 0x2, RZ ;  /* 0x0440000076317989 */ /* 0x000e6200000e00ff */
[----:B------:R-:W-:Y:S01]  /*1fd0*/  ISETP.GT.U32.AND P4, PT, R25, 0x1b, PT ;  /* 0x0000001b1900780c */ /* 0x000fe20003f84070 */
[----:B-----5:R-:W-:Y:S01]  /*1fe0*/  @P1 FMUL.FTZ R95, R95, R90 ;  /* 0x0000005a5f5f1220 */ /* 0x020fe20000410000 */
[----:B------:R-:W-:Y:S01]  /*1ff0*/  ISETP.GE.AND P1, PT, R56, 0x2, PT ;  /* 0x000000023800780c */ /* 0x000fe20003f26270 */
        /* <DEDUP_REMOVED lines=9> */
[----:B------:R-:W-:Y:S01]  /*2090*/  MOV R91, RZ ;  /* 0x000000ff005b7202 */ /* 0x000fe20000000f00 */
[----:B-----5:R-:W-:Y:S01]  /*20a0*/  @P1 FMUL.FTZ R95, R95, R90 ;  /* 0x0000005a5f5f1220 */ /* 0x020fe20000410000 */
[----:B------:R-:W-:Y:S01]  /*20b0*/  ISETP.GE.AND P1, PT, R23, UR10, PT ;  /* 0x0000000a17007c0c */ /* 0x000fe2000bf26270 */
[----:B------:R-:W2:Y:S01]  /*20c0*/  SHFL.DOWN PT, R122, R113, 0x8, 0x1f ;  /* 0x09001f00717a7f89 */ /* 0x000ea200000e0000 */
[----:B------:R-:W-:Y:S01]  /*20d0*/  HFMA2 R90, -RZ, RZ, 1.875, 0 ;  /* 0x3f800000ff5a7431 */ /* 0x000fe200000001ff */
[----:B------:R-:W-:Y:S02]  /*20e0*/  ISETP.GE.AND P4, PT, R56, 0x4, PT ;  /* 0x000000043800780c */ /* 0x000fe40003f86270 */
[----:B------:R-:W3:Y:S01]  /*20f0*/  SHFL.DOWN PT, R117, R48, 0x8, 0x1f ;  /* 0x09001f0030757f89 */ /* 0x000ee200000e0000 */
[----:B------:R-:W-:-:S03]  /*2100*/  ISETP.NE.OR P1, PT, R68, RZ, P1 ;  /* 0x000000ff4400720c */ /* 0x000fc60000f25670 */
[----:B------:R-:W5:Y:S10]  /*2110*/  SHFL.UP PT, R118, R95, 0x4, RZ ;  /* 0x048000005f767989 */ /* 0x000f7400000e00ff */
[----:B------:R-:W-:Y:S01]  /*2120*/  @!P1 LDS.64 R90, [UR7+0xec8] ;  /* 0x000ec807ff5a9984 */ /* 0x000fe20008000a00 */
[----:B------:R-:W-:Y:S01]  /*2130*/  ISETP.GE.AND P1, PT, R56, 0x8, PT ;  /* 0x000000083800780c */ /* 0x000fe20003f26270 */
[----:B-1----:R-:W-:Y:S01]  /*2140*/  FFMA.FTZ R49, R95, R49, R120 ;  /* 0x000000315f317223 */ /* 0x002fe20000010078 */
[----:B--2---:R-:W-:-:S04]  /*2150*/  @!P5 FMUL.FTZ R115, R113, R122 ;  /* 0x0000007a7173d220 */ /* 0x004fc80000410000 */
[----:B------:R-:W-:Y:S01]  /*2160*/  FSEL R120, R120, R49, !P4 ;  /* 0x0000003178787208 */ /* 0x000fe20006000000 */
[----:B---3--:R-:W-:Y:S01]  /*2170*/  @!P5 FFMA.FTZ R48, R113, R117, R48 ;  /* 0x000000757130d223 */ /* 0x008fe20000010030 */
[----:B------:R-:W-:-:S03]  /*2180*/  @!P5 IMAD.MOV.U32 R113, RZ, RZ, R115 ;  /* 0x000000ffff71d224 */ /* 0x000fc600078e0073 */
[----:B------:R-:W1:Y:S01]  /*2190*/  SHFL.UP PT, R49, R120, 0x8, RZ ;  /* 0x0500000078317989 */ /* 0x000e6200000e00ff */
[----:B-----5:R-:W-:Y:S01]  /*21a0*/  @P4 FMUL.FTZ R95, R95, R118 ;  /* 0x000000765f5f4220 */ /* 0x020fe20000410000 */
[----:B------:R-:W-:Y:S02]  /*21b0*/  ISETP.GT.U32.AND P4, PT, R25, 0xf, PT ;  /* 0x0000000f1900780c */ /* 0x000fe40003f84070 */
[----:B------:R-:W2:Y:S04]  /*21c0*/  SHFL.DOWN PT, R122, R113, 0x10, 0x1f ;  /* 0x0a001f00717a7f89 */ /* 0x000ea800000e0000 */
[----:B------:R-:W3:Y:S04]  /*21d0*/  SHFL.DOWN PT, R117, R48, 0x10, 0x1f ;  /* 0x0a001f0030757f89 */ /* 0x000ee800000e0000 */
[----:B------:R-:W5:Y:S01]  /*21e0*/  SHFL.UP PT, R118, R95, 0x8, RZ ;  /* 0x050000005f767989 */ /* 0x000f6200000e00ff */
[----:B-1----:R-:W-:-:S02]  /*21f0*/  FFMA.FTZ R49, R95, R49, R120 ;  /* 0x000000315f317223 */ /* 0x002fc40000010078 */
[C---:B--2---:R-:W-:Y:S01]  /*2200*/  @!P4 FMUL.FTZ R115, R113.reuse, R122 ;  /* 0x0000007a7173c220 */ /* 0x044fe20000410000 */
[----:B------:R-:W-:Y:S02]  /*2210*/  SHFL.IDX PT, R119, R91, RZ, 0x1f ;  /* 0x00001fff5b777589 */ /* 0x000fe400000e0000 */
[----:B------:R-:W-:Y:S01]  /*2220*/  FSEL R122, R120, R49, !P1 ;  /* 0x00000031787a7208 */ /* 0x000fe20004800000 */
[----:B---3--:R-:W-:Y:S01]  /*2230*/  @!P4 FFMA.FTZ R48, R113, R117, R48 ;  /* 0x000000757130c223 */ /* 0x008fe20000010030 */
[----:B------:R-:W-:-:S03]  /*2240*/  @!P4 MOV R113, R115 ;  /* 0x000000730071c202 */ /* 0x000fc60000000f00 */
[----:B------:R-:W1:Y:S01]  /*2250*/  SHFL.UP PT, R115, R122, 0x10, RZ ;  /* 0x060000007a737989 */ /* 0x000e6200000e00ff */
[----:B-----5:R-:W-:Y:S01]  /*2260*/  @P1 FMUL.FTZ R95, R95, R118 ;  /* 0x000000765f5f1220 */ /* 0x020fe20000410000 */
[----:B------:R-:W-:Y:S02]  /*2270*/  ISETP.NE.AND P4, PT, R68, 0x1f, PT ;  /* 0x0000001f4400780c */ /* 0x000fe40003f85270 */
[----:B------:R-:W-:Y:S01]  /*2280*/  SHFL.DOWN PT, R124, R48, 0x1, 0x1f ;  /* 0x08201f00307c7f89 */ /* 0x000fe200000e0000 */
[----:B------:R-:W-:-:S03]  /*2290*/  ISETP.GE.AND P1, PT, R56, 0x10, PT ;  /* 0x000000103800780c */ /* 0x000fc60003f26270 */
[----:B------:R-:W2:Y:S04]  /*22a0*/  SHFL.DOWN PT, R117, R113, 0x1, 0x1f ;  /* 0x08201f0071757f89 */ /* 0x000ea800000e0000 */
[----:B------:R-:W3:Y:S04]  /*22b0*/  SHFL.UP PT, R120, R95, 0x10, RZ ;  /* 0x060000005f787989 */ /* 0x000ee800000e00ff */
[----:B------:R-:W-:Y:S04]  /*22c0*/  SHFL.IDX PT, R118, R48, RZ, 0x1f ;  /* 0x00001fff30767589 */ /* 0x000fe800000e0000 */
[----:B------:R5:W0:Y:S01]  /*22d0*/  SHFL.IDX PT, R49, R113, RZ, 0x1f ;  /* 0x00001fff71317589 */ /* 0x000a2200000e0000 */
[----:B-1----:R-:W-:Y:S01]  /*22e0*/  FFMA.FTZ R115, R95, R115, R122 ;  /* 0x000000735f737223 */ /* 0x002fe2000001007a */
[----:B--2---:R-:W-:-:S04]  /*22f0*/  @P4 FFMA.FTZ R119, R117, R119, R124 ;  /* 0x0000007775774223 */ /* 0x004fc8000001007c */
[----:B------:R-:W-:Y:S01]  /*2300*/  FFMA.FTZ R116, R119, R94, R116 ;  /* 0x0000005e77747223 */ /* 0x000fe20000010074 */
[----:B---3--:R-:W-:Y:S01]  /*2310*/  @P1 FMUL.FTZ R95, R95, R120 ;  /* 0x000000785f5f1220 */ /* 0x008fe20000410000 */
[----:B------:R-:W-:Y:S02]  /*2320*/  FSEL R94, R122, R115, !P1 ;  /* 0x000000737a5e7208 */ /* 0x000fe40004800000 */
[----:B------:R-:W-:Y:S01]  /*2330*/  FFMA.FTZ R106, R107, R116, R106 ;  /* 0x000000746b6a7223 */ /* 0x000fe2000001006a */
[----:B------:R-:W-:Y:S01]  /*2340*/  ISETP.NE.AND P1, PT, R68, RZ, PT ;  /* 0x000000ff4400720c */ /* 0x000fe20003f25270 */
[----:B------:R-:W-:Y:S01]  /*2350*/  FMUL.FTZ R120, R116, R96 ;  /* 0x0000006074787220 */ /* 0x000fe20000410000 */
[----:B------:R-:W-:Y:S01]  /*2360*/  SHFL.UP PT, R95, R95, 0x1, RZ ;  /* 0x042000005f5f7989 */ /* 0x000fe200000e00ff */
[----:B-----5:R-:W-:Y:S01]  /*2370*/  FFMA.FTZ R113, R109, R106, R50 ;  /* 0x0000006a6d717223 */ /* 0x020fe20000010032 */
[C---:B0-----:R-:W-:Y:S01]  /*2380*/  FFMA.FTZ R91, R49.reuse, R91, R118 ;  /* 0x0000005b315b7223 */ /* 0x041fe20000010076 */
        /* <DEDUP_REMOVED lines=8> */
[----:B------:R0:W-:Y:S02]  /*2410*/  @!P1 STS.64 [UR7+0xec8], R90 ;  /* 0x000ec85aff009988 */ /* 0x0001e40008000a07 */
[----:B------:R-:W-:-:S02]  /*2420*/  FMUL.FTZ R48, R32, R117 ;  /* 0x0000007520307220 */ /* 0x000fc40000410000 */
[----:B------:R-:W-:Y:S04]  /*2430*/  SHFL.UP PT, R94, R94, 0x1, RZ ;  /* 0x042000005e5e7989 */ /* 0x000fe800000e00ff */
[----:B------:R-:W-:Y:S01]  /*2440*/  STS.128 [R22+0x210], R48 ;  /* 0x0002103016007388 */ /* 0x000fe20000000c00 */
[----:B0-----:R-:W-:Y:S01]  /*2450*/  IADD3 R90, PT, PT, -R98, UR11, RZ ;  /* 0x0000000b625a7c10 */ /* 0x001fe2000fffe1ff */
[----:B------:R-:W-:Y:S03]  /*2460*/  BAR.SYNC.DEFER_BLOCKING 0x0 ;  /* 0x0000000000007b1d */ /* 0x000fe60000010000 */
[C---:B------:R-:W-:Y:S02]  /*2470*/  ISETP.GE.AND P4, PT, R90.reuse, 0x21, PT ;  /* 0x000000215a00780c */ /* 0x040fe40003f86270 */
[----:B------:R-:W-:-:S02]  /*2480*/  ISETP.GE.AND P5, PT, R90, 0x41, PT ;  /* 0x000000415a00780c */ /* 0x000fc40003fa6270 */
[----:B------:R-:W-:Y:S01]  /*2490*/  ISETP.GE.AND P6, PT, R90, 0x61, PT ;  /* 0x000000615a00780c */ /* 0x000fe20003fc6270 */
[----:B------:R-:W-:Y:S04]  /*24a0*/  LDS R119, [R27+0x80] ;  /* 0x000080001b777984 */ /* 0x000fe80000000800 */
[----:B----4-:R-:W0:Y:S02]  /*24b0*/  SHFL.IDX PT, R92, R92, RZ, 0x1f ;  /* 0x00001fff5c5c7589 */ /* 0x010e2400000e0000 */
[----:B0-----:R-:W-:Y:S01]  /*24c0*/  @P3 FFMA.FTZ R92, R95, R92, R94 ;  /* 0x0000005c5f5c3223 */ /* 0x001fe2000001005e */
[----:B------:R-:W-:-:S04]  /*24d0*/  IMAD.WIDE.U32 R94, R86, UR4, R88 ;  /* 0x00000004565e7c25 */ /* 0x000fc8000f8e0058 */
[----:B------:R-:W-:Y:S01]  /*24e0*/  FFMA.FTZ R121, R93, R92, R114 ;  /* 0x0000005c5d797223 */ /* 0x000fe20000010072 */
[----:B------:R-:W-:Y:S01]  /*24f0*/  IMAD R93, R87, UR4, R95 ;  /* 0x00000004575d7c24 */ /* 0x000fe2000f8e025f */
[----:B------:R-:W-:Y:S02]  /*2500*/  LEA R92, P3, R94, UR8, 0x2 ;  /* 0x000000085e5c7c11 */ /* 0x000fe4000f8610ff */
        /* <DEDUP_REMOVED lines=20> */
.L_x_9828:
[----:B------:R-:W-:Y:S05]  /*2650*/  BSYNC.RECONVERGENT B0 ;  /* 0x0000000000007941 */ /* 0x000fea0003800200 */
.L_x_9827:
[----:B------:R-:W-:Y:S04]  /*2660*/  BSSY.RECONVERGENT B0, `(.L_x_9829) ;  /* 0x0000003000007945 */ /* 0x000fe80003800200 */
[----:B------:R-:W-:Y:S05]  /*2670*/  @!P4 BRA `(.L_x_9830) ;  /* 0x000000000004c947 */ /* 0x000fea0003800000 */
[----:B------:R1:W-:Y:S02]  /*2680*/  REDG.E.ADD.F32.FTZ.RN.STRONG.GPU desc[UR16][R92.64+0x80], R119 ;  /* 0x000080775c0079a6 */ /* 0x0003e4000c12f310 */
.L_x_9830:
[----:B------:R-:W-:Y:S05]  /*2690*/  BSYNC.RECONVERGENT B0 ;  /* 0x0000000000007941 */ /* 0x000fea0003800200 */
.L_x_9829:
[----:B0-----:R0:W2:Y:S01]  /*26a0*/  LDS R91, [R27+0x100] ;  /* 0x000100001b5b7984 */ /* 0x0010a20000000800 */
[----:B------:R-:W-:Y:S04]  /*26b0*/  BSSY.RECONVERGENT B0, `(.L_x_9831) ;  /* 0x0000003000007945 */ /* 0x000fe80003800200 */
[----:B------:R-:W-:Y:S05]  /*26c0*/  @!P5 BRA `(.L_x_9832) ;  /* 0x000000000004d947 */ /* 0x000fea0003800000 */
[----:B--2---:R3:W-:Y:S02]  /*26d0*/  REDG.E.ADD.F32.FTZ.RN.STRONG.GPU desc[UR16][R92.64+0x100], R91 ;  /* 0x0001005b5c0079a6 */ /* 0x0047e4000c12f310 */
.L_x_9832:
[----:B------:R-:W-:Y:S05]  /*26e0*/  BSYNC.RECONVERGENT B0 ;  /* 0x0000000000007941 */ /* 0x000fea0003800200 */
.L_x_9831:
[----:B--23--:R2:W3:Y:S01]  /*26f0*/  LDS R91, [R27+0x180] ;  /* 0x000180001b5b7984 */ /* 0x00c4e20000000800 */
[----:B------:R-:W-:Y:S04]  /*2700*/  BSSY.RECONVERGENT B0, `(.L_x_9833) ;  /* 0x0000003000007945 */ /* 0x000fe80003800200 */
[----:B------:R-:W-:Y:S05]  /*2710*/  @!P6 BRA `(.L_x_9834) ;  /* 0x000000000004e947 */ /* 0x000fea0003800000 */
[----:B---3--:R4:W-:Y:S02]  /*2720*/  REDG.E.ADD.F32.FTZ.RN.STRONG.GPU desc[UR16][R92.64+0x180], R91 ;  /* 0x0001805b5c0079a6 */ /* 0x0089e4000c12f310 */
.L_x_9834:
[----:B------:R-:W-:Y:S05]  /*2730*/  BSYNC.RECONVERGENT B0 ;  /* 0x0000000000007941 */ /* 0x000fea0003800200 */
.L_x_9833:
[----:B---34-:R-:W3:Y:S01]  /*2740*/  SHFL.DOWN PT, R91, R48, 0x1, 0x1f ;  /* 0x08201f00305b7f89 */ /* 0x018ee200000e0000 */
[C---:B------:R-:W-:Y:S01]  /*2750*/  ISETP.GT.AND P3, PT, R56.reuse, 0x1e, PT ;  /* 0x0000001e3800780c */ /* 0x040fe20003f64270 */
[----:B------:R-:W-:Y:S01]  /*2760*/  FMUL.FTZ R90, R47, R116 ;  /* 0x000000742f5a7220 */ /* 0x000fe20000410000 */
[----:B------:R-:W-:Y:S01]  /*2770*/  ISETP.NE.AND P4, PT, R56, RZ, PT ;  /* 0x000000ff3800720c */ /* 0x000fe20003f85270 */
[----:B------:R-:W4:Y:S01]  /*2780*/  SHFL.DOWN PT, R50, R51, 0x1, 0x1f ;  /* 0x08201f0033327f89 */ /* 0x000f2200000e0000 */
[----:B------:R-:W-:Y:S01]  /*2790*/  FMUL.FTZ R47, R44, R118 ;  /* 0x000000762c2f7220 */ /* 0x000fe20000410000 */
[C---:B------:R-:W-:Y:S01]  /*27a0*/  FMUL.FTZ R116, R105.reuse, R116 ;  /* 0x0000007469747220 */ /* 0x040fe20000410000 */
[----:B------:R-:W-:Y:S01]  /*27b0*/  FMUL.FTZ R118, R105, R118 ;  /* 0x0000007669767220 */ /* 0x000fe20000410000 */
[----:B------:R-:W-:Y:S01]  /*27c0*/  BSSY.RECONVERGENT B0, `(.L_x_9835) ;  /* 0x0000038000007945 */ /* 0x000fe20003800200 */
[----:B------:R-:W-:Y:S01]  /*27d0*/  FFMA.FTZ R43, R90, R96, R43 ;  /* 0x000000605a2b7223 */ /* 0x000fe2000001002b */
[----:B------:R-:W-:Y:S01]  /*27e0*/  FMUL.FTZ R116, R49, R116 ;  /* 0x0000007431747220 */ /* 0x000fe20000410000 */
[----:B------:R-:W-:Y:S01]  /*27f0*/  FMUL.FTZ R95, R95, R118 ;  /* 0x000000765f5f7220 */ /* 0x000fe20000410000 */
[----:B------:R-:W-:-:S02]  /*2800*/  FFMA.FTZ R40, R47, R57, R40 ;  /* 0x000000392f287223 */ /* 0x000fc40000010028 */
[----:B------:R-:W-:Y:S01]  /*2810*/  FFMA.FTZ R116, R35, R90, R116 ;  /* 0x0000005a23747223 */ /* 0x000fe20000010074 */
[----:B------:R-:W-:-:S03]  /*2820*/  FFMA.FTZ R95, R32, R47, R95 ;  /* 0x0000002f205f7223 */ /* 0x000fc6000001005f */
        /* <DEDUP_REMOVED lines=18> */
[----:B------:R-:W-:Y:S01]  /*2950*/  FMUL.FTZ R91, R46, R106 ;  /* 0x0000006a2e5b7220 */ /* 0x000fe20000410000 */
[----:B------:R-:W-:Y:S01]  /*2960*/  FMUL.FTZ R46, R45, R113 ;  /* 0x000000712d2e7220 */ /* 0x000fe20000410000 */
[----:B----4-:R-:W-:-:S02]  /*2970*/  @!P3 FADD.FTZ R51, R51, R50 ;  /* 0x000000323333b221 */ /* 0x010fc40000010000 */
[----:B-1----:R-:W1:Y:S01]  /*2980*/  SHFL.DOWN PT, R93, R48, 0x10, 0x1f ;  /* 0x0a001f00305d7f89 */ /* 0x002e6200000e0000 */
[----:B------:R-:W-:Y:S01]  /*2990*/  FMUL.FTZ R50, R105, R113 ;  /* 0x0000007169327220 */ /* 0x000fe20000410000 */
[----:B------:R-:W-:Y:S01]  /*29a0*/  ISETP.GT.AND P3, PT, R56, 0xf, PT ;  /* 0x0000000f3800780c */ /* 0x000fe20003f64270 */
[----:B------:R-:W-:Y:S01]  /*29b0*/  FFMA.FTZ R42, R91, R59, R42 ;  /* 0x0000003b5b2a7223 */ /* 0x000fe2000001002a */
[----:B------:R-:W3:Y:S01]  /*29c0*/  SHFL.DOWN PT, R92, R51, 0x10, 0x1f ;  /* 0x0a001f00335c7f89 */ /* 0x000ee200000e0000 */
[----:B------:R-:W-:Y:S01]  /*29d0*/  FMUL.FTZ R50, R111, R50 ;  /* 0x000000326f327220 */ /* 0x000fe20000410000 */
[----:B------:R-:W-:-:S03]  /*29e0*/  FFMA.FTZ R41, R46, R58, R41 ;  /* 0x0000003a2e297223 */ /* 0x000fc60000010029 */
[----:B------:R-:W-:-:S04]  /*29f0*/  FFMA.FTZ R50, R33, R46, R50 ;  /* 0x0000002e21327223 */ /* 0x000fc80000010032 */
[----:B------:R-:W-:Y:S01]  /*2a00*/  FADD.FTZ R37, R50, R37 ;  /* 0x0000002532257221 */ /* 0x000fe20000010000 */
[----:B-1----:R-:W-:Y:S01]  /*2a10*/  FADD.FTZ R45, R48, R93 ;  /* 0x0000005d302d7221 */ /* 0x002fe20000010000 */
[----:B------:R-:W-:Y:S01]  /*2a20*/  FMUL.FTZ R93, R105, R106 ;  /* 0x0000006a695d7220 */ /* 0x000fe20000410000 */
[----:B---3--:R-:W-:-:S03]  /*2a30*/  FADD.FTZ R44, R51, R92 ;  /* 0x0000005c332c7221 */ /* 0x008fc60000010000 */
        /* <DEDUP_REMOVED lines=16> */
.L_x_9836:
[----:B------:R-:W-:Y:S05]  /*2b40*/  BSYNC.RECONVERGENT B0 ;  /* 0x0000000000007941 */ /* 0x000fea0003800200 */
.L_x_9835:
[----:B------:R-:W-:-:S04]  /*2b50*/  UIADD3 UR4, UPT, UPT, UR4, 0x1, URZ ;  /* 0x0000000104047890 */ /* 0x000fc8000fffe0ff */
[----:B------:R-:W-:-:S09]  /*2b60*/  UISETP.GE.AND UP0, UPT, UR4, UR12, UPT ;  /* 0x0000000c0400728c */ /* 0x000fd2000bf06270 */
[----:B------:R-:W-:Y:S05]  /*2b70*/  BRA.U !UP0, `(.L_x_9837) ;  /* 0xffffffed084c7547 */ /* 0x000fea000b83ffff */
.L_x_9823:
[----:B------:R-:W-:Y:S01]  /*2b80*/  BAR.SYNC.DEFER_BLOCKING 0x0 ;  /* 0x0000000000007b1d */ /* 0x000fe20000010000 */
[-C--:B------:R-:W-:Y:S01]  /*2b90*/  ISETP.GE.AND P0, PT, R24, R53.reuse, PT ;  /* 0x000000351800720c */ /* 0x080fe20003f06270 */
[----:B------:R-:W-:Y:S01]  /*2ba0*/  HFMA2 R33, -RZ, RZ, 0, 0 ;  /* 0x00000000ff217431 */ /* 0x000fe200000001ff */
[-C--:B------:R-:W-:Y:S01]  /*2bb0*/  ISETP.GE.AND P1, PT, R28, R53.reuse, PT ;  /* 0x000000351c00720c */ /* 0x080fe20003f26270 */
[----:B-1----:R-:W-:Y:S01]  /*2bc0*/  HFMA2 R45, -RZ, RZ, 0, 0 ;  /* 0x00000000ff2d7431 */ /* 0x002fe200000001ff */
[----:B------:R-:W-:-:S03]  /*2bd0*/  ISETP.GE.AND P2, PT, R29, R53, PT ;  /* 0x000000351d00720c */ /* 0x000fc60003f46270 */
[----:B0--3--:R-:W0:Y:S01]  /*2be0*/  LDC.64 R48, c[0x0][0x4f8] ;  /* 0x00013e00ff307b82 */ /* 0x009e220000000a00 */
[----:B------:R-:W-:Y:S01]  /*2bf0*/  ISETP.GE.AND P3, PT, R30, R53, PT ;  /* 0x000000351e00720c */ /* 0x000fe20003f66270 */
[----:B------:R-:W1:Y:S01]  /*2c00*/  LDCU.64 UR8, c[0x0][0x500] ;  /* 0x0000a000ff0877ac */ /* 0x000e620008000a00 */
[----:B------:R-:W-:Y:S02]  /*2c10*/  MOV R35, RZ ;  /* 0x000000ff00237202 */ /* 0x000fe40000000f00 */
[----:B------:R-:W-:Y:S01]  /*2c20*/  MOV R47, RZ ;  /* 0x000000ff002f7202 */ /* 0x000fe20000000f00 */
[----:B------:R-:W3:Y:S01]  /*2c30*/  LDCU.64 UR10, c[0x0][0x550] ;  /* 0x0000aa00ff0a77ac */ /* 0x000ee20008000a00 */
[----:B------:R-:W4:Y:S04]  /*2c40*/  @!P0 LDG.E R33, desc[UR16][R74.64] ;  /* 0x000000104a218981 */ /* 0x000f28000c1e1900 */
[----:B------:R-:W5:Y:S04]  /*2c50*/  @!P1 LDG.E R35, desc[UR16][R74.64+0x80] ;  /* 0x000080104a239981 */ /* 0x000f68000c1e1900 */
[----:B------:R-:W2:Y:S04]  /*2c60*/  @!P2 LDG.E R45, desc[UR16][R74.64+0x100] ;  /* 0x000100104a2da981 */ /* 0x000ea8000c1e1900 */
[----:B------:R-:W3:Y:S01]  /*2c70*/  @!P3 LDG.E R47, desc[UR16][R74.64+0x180] ;  /* 0x000180104a2fb981 */ /* 0x000ee2000c1e1900 */
[----:B------:R-:W-:-:S02]  /*2c80*/  ISETP.NE.AND P0, PT, R68, RZ, PT ;  /* 0x000000ff4400720c */ /* 0x000fc40003f05270 */
[----:B------:R-:W-:Y:S01]  /*2c90*/  SHF.R.S32.HI R61, RZ, 0x1f, R60 ;  /* 0x0000001fff3d7819 */ /* 0x000fe2000001143c */
[----:B----4-:R-:W-:Y:S04]  /*2ca0*/  STS [R54], R33 ;  /* 0x0000002136007388 */ /* 0x010fe80000000800 */
[----:B-----5:R-:W-:Y:S04]  /*2cb0*/  STS [R54+0x80], R35 ;  /* 0x0000802336007388 */ /* 0x020fe80000000800 */
[----:B--2---:R-:W-:Y:S04]  /*2cc0*/  STS [R54+0x100], R45 ;  /* 0x0001002d36007388 */ /* 0x004fe80000000800 */
[----:B---3--:R-:W-:Y:S01]  /*2cd0*/  STS [R54+0x180], R47 ;  /* 0x0001802f36007388 */ /* 0x008fe20000000800 */
        /* <DEDUP_REMOVED lines=27> */
[----:B-1----:R-:W-:Y:S01]  /*2e90*/  IMAD.WIDE.U32 R4, R0, UR8, R4 ;  /* 0x0000000800047c25 */ /* 0x002fe2000f8e0004 */
[----:B------:R-:W1:Y:S01]  /*2ea0*/  LDC.64 R48, c[0x0][0x518] ;  /* 0x00014600ff307b82 */ /* 0x000e620000000a00 */
[----:B------:R-:W3:Y:S04]  /*2eb0*/  @!P3 MUFU.EX2 R33, R33 ;  /* 0x000000210021b308 */ /* 0x000ee80000000800 */
[----:B------:R-:W4:Y:S01]  /*2ec0*/  @!P2 MUFU.EX2 R34, R34 ;  /* 0x000000220022a308 */ /* 0x000f220000000800 */
[----:B0-----:R-:W-:Y:S01]  /*2ed0*/  @!P5 FADD.FTZ R7, R6, 1 ;  /* 0x3f8000000607d421 */ /* 0x001fe20000010000 */
[----:B------:R-:W0:Y:S01]  /*2ee0*/  LDS R43, [UR6+0x200] ;  /* 0x00020006ff2b7984 */ /* 0x000e220008000800 */
[----:B--2---:R-:W-:Y:S01]  /*2ef0*/  @!P4 FADD.FTZ R6, R32, 1 ;  /* 0x3f8000002006c421 */ /* 0x004fe20000010000 */
[----:B------:R-:W-:-:S03]  /*2f00*/  IMAD R32, R0, UR9, R5 ;  /* 0x0000000900207c24 */ /* 0x000fc6000f8e0205 */
[----:B------:R-:W2:Y:S01]  /*2f10*/  @!P5 MUFU.RCP R7, R7 ;  /* 0x000000070007d308 */ /* 0x000ea20000001000 */
[----:B------:R-:W-:Y:S01]  /*2f20*/  IADD3 R5, P1, PT, R24, R4, RZ ;  /* 0x0000000418057210 */ /* 0x000fe20007f3e0ff */
[----:B---3--:R-:W-:Y:S01]  /*2f30*/  @!P3 FADD.FTZ R33, R33, 1 ;  /* 0x3f8000002121b421 */ /* 0x008fe20000010000 */
[----:B------:R-:W3:Y:S02]  /*2f40*/  LDCU.64 UR8, c[0x0][0x560] ;  /* 0x0000ac00ff0877ac */ /* 0x000ee40008000a00 */
[----:B------:R-:W-:Y:S01]  /*2f50*/  IADD3.X R32, PT, PT, RZ, R32, RZ, P1, !PT ;  /* 0x00000020ff207210 */ /* 0x000fe20000ffe4ff */
[----:B----4-:R-:W-:Y:S01]  /*2f60*/  @!P2 FADD.FTZ R34, R34, 1 ;  /* 0x3f8000002222a421 */ /* 0x010fe20000010000 */
[C---:B------:R-:W-:Y:S01]  /*2f70*/  LEA R4, P1, R5.reuse, UR10, 0x2 ;  /* 0x0000000a05047c11 */ /* 0x040fe2000f8210ff */
[----:B------:R-:W4:Y:S03]  /*2f80*/  @!P4 MUFU.RCP R6, R6 ;  /* 0x000000060006c308 */ /* 0x000f260000001000 */
[----:B------:R-:W-:Y:S01]  /*2f90*/  LEA.HI.X R5, R5, UR11, R32, 0x2, P1 ;  /* 0x0000000b05057c11 */ /* 0x000fe200088f1420 */
[----:B-1----:R-:W-:-:S04]  /*2fa0*/  IMAD.WIDE.U32 R60, R48, UR18, R60 ;  /* 0x00000012303c7c25 */ /* 0x002fc8000f8e003c */
[----:B------:R-:W1:Y:S01]  /*2fb0*/  @!P3 MUFU.RCP R33, R33 ;  /* 0x000000210021b308 */ /* 0x000e620000001000 */
[----:B------:R-:W-:Y:S02]  /*2fc0*/  IMAD R61, R49, UR18, R61 ;  /* 0x00000012313d7c24 */ /* 0x000fe4000f8e023d */
[----:B--2---:R-:W-:-:S05]  /*2fd0*/  @!P5 FMUL.FTZ R36, R36, R7 ;  /* 0x000000072424d220 */ /* 0x004fca0000410000 */
[----:B------:R-:W2:Y:S01]  /*2fe0*/  @!P2 MUFU.RCP R34, R34 ;  /* 0x000000220022a308 */ /* 0x000ea20000001000 */
[----:B----4-:R-:W-:Y:S01]  /*2ff0*/  @!P4 FMUL.FTZ R37, R37, R6 ;  /* 0x000000062525c220 */ /* 0x010fe20000410000 */
[----:B-1----:R-:W-:Y:S01]  /*3000*/  @!P3 FMUL.FTZ R38, R38, R33 ;  /* 0x000000212626b220 */ /* 0x002fe20000410000 */
[-C--:B0-----:R-:W-:Y:S02]  /*3010*/  ISETP.GE.AND P6, PT, R24, R43.reuse, PT ;  /* 0x0000002b1800720c */ /* 0x081fe40003fc6270 */
        /* <DEDUP_REMOVED lines=36> */
[----:B------:R-:W-:Y:S01]  /*3260*/  ISETP.GT.AND P0, PT, R23, 0x1, PT ;  /* 0x000000011700780c */ /* 0x000fe20003f04270 */
[----:B------:R-:W-:Y:S02]  /*3270*/  IMAD.MOV.U32 R23, RZ, RZ, R52 ;  /* 0x000000ffff177224 */ /* 0x000fe400078e0034 */
        /* <DEDUP_REMOVED lines=10> */
.L_x_9814:
        /* <DEDUP_REMOVED lines=17> */
[----:B0-----:R-:W0:Y:S01]  /*3430*/  @!P3 S2R R7, SR_CgaCtaId ;  /* 0x000000000007b919 */ /* 0x001e220000008800 */
        /* <DEDUP_REMOVED lines=16> */
.L_x_9840:
[----:B------:R-:W-:Y:S05]  /*3540*/  BSYNC.RECONVERGENT B0 ;  /* 0x0000000000007941 */ /* 0x000fea0003800200 */
.L_x_9839:
        /* <DEDUP_REMOVED lines=26> */
.L_x_9842:
[----:B------:R-:W-:Y:S05]  /*36f0*/  BSYNC.RECONVERGENT B0 ;  /* 0x0000000000007941 */ /* 0x000fea0003800200 */
.L_x_9841:
[----:B------:R-:W-:Y:S05]  /*3700*/  @P2 EXIT ;  /* 0x000000000000294d */ /* 0x000fea0003800000 */
[----:B------:R-:W1:Y:S01]  /*3710*/  LDCU.64 UR8, c[0x0][0x4e8] ;  /* 0x00009d00ff0877ac */ /* 0x000e620008000a00 */
[----:B------:R-:W2:Y:S01]  /*3720*/  S2UR UR5, SR_CgaCtaId ;  /* 0x00000000000579c3 */ /* 0x000ea20000008800 */
[----:B------:R-:W-:Y:S01]  /*3730*/  BSSY.RECONVERGENT B0, `(.L_x_9843) ;  /* 0x0000023000007945 */ /* 0x000fe20003800200 */
[----:B------:R-:W-:Y:S01]  /*3740*/  MOV R15, R10 ;  /* 0x0000000a000f7202 */ /* 0x000fe20000000f00 */
[----:B------:R-:W-:Y:S01]  /*3750*/  UMOV UR4, 0x400 ;  /* 0x0000040000047882 */ /* 0x000fe20000000000 */
[----:B------:R-:W3:Y:S01]  /*3760*/  LDCU UR6, c[0x0][0x360] ;  /* 0x00006c00ff0677ac */ /* 0x000ee20008000800 */
[----:B------:R-:W4:Y:S01]  /*3770*/  LDCU.64 UR10, c[0x0][0x4b0] ;  /* 0x00009600ff0a77ac */ /* 0x000f220008000a00 */
[----:B------:R-:W0:Y:S01]  /*3780*/  LDCU.64 UR12, c[0x0][0x530] ;  /* 0x0000a600ff0c77ac */ /* 0x000e220008000a00 */
[----:B------:R-:W0:Y:S01]  /*3790*/  LDCU.64 UR14, c[0x0][0x4f0] ;  /* 0x00009e00ff0e77ac */ /* 0x000e220008000a00 */
[C---:B-1---5:R-:W-:Y:S01]  /*37a0*/  IMAD.WIDE.U32 R2, R0.reuse, UR8, RZ ;  /* 0x0000000800027c25 */ /* 0x062fe2000f8e00ff */
[----:B------:R-:W1:Y:S03]  /*37b0*/  LDCU.64 UR18, c[0x0][0x540] ;  /* 0x0000a800ff1277ac */ /* 0x000e660008000a00 */
[----:B------:R-:W-:Y:S01]  /*37c0*/  IMAD R21, R0, UR9, R3 ;  /* 0x0000000900157c24 */ /* 0x000fe2000f8e0203 */
[----:B--234-:R-:W-:-:S12]  /*37d0*/  ULEA UR4, UR5, UR4, 0x18 ;  /* 0x0000000405047291 */ /* 0x01cfd8000f8ec0ff */
.L_x_9844:
[----:B------:R-:W-:Y:S02]  /*37e0*/  LEA R0, R15, UR4, 0x2 ;  /* 0x000000040f007c11 */ /* 0x000fe4000f8e10ff */
[----:B0-----:R-:W-:Y:S02]  /*37f0*/  SHF.R.S32.HI R4, RZ, 0x1f, R15 ;  /* 0x0000001fff047819 */ /* 0x001fe4000001140f */
[----:B---3--:R-:W-:Y:S01]  /*3800*/  MOV R6, R2 ;  /* 0x0000000200067202 */ /* 0x008fe20000000f00 */
        /* <DEDUP_REMOVED lines=22> */
.L_x_9843:
[----:B------:R-:W-:Y:S05]  /*3970*/  EXIT ;  /* 0x000000000000794d */ /* 0x000fea0003800000 */
.L_x_9845:
        /* <DEDUP_REMOVED lines=16> */
.L_x_10547:


//--------------------- .text._Z25selective_scan_bwd_kernelI32Selective_Scan_bwd_kernel_traitsILi32ELi4ELb0ELb1ELb0ELb1ELb1EffEEv12SSMParamsBwd --------------------------
	.section	.text._Z25selective_scan_bwd_kernelI32Selective_Scan_bwd_kernel_traitsILi32ELi4ELb0ELb1ELb0ELb1ELb1EffEEv12SSMParamsBwd,"ax",@progbits
	.align	128
        .global         _Z25selective_scan_bwd_kernelI32Selective_Scan_bwd_kernel_traitsILi32ELi4ELb0ELb1ELb0ELb1ELb1EffEEv12SSMParamsBwd
        .type           _Z25selective_scan_bwd_kernelI32Selective_Scan_bwd_kernel_traitsILi32ELi4ELb0ELb1ELb0ELb1ELb1EffEEv12SSMParamsBwd,@function
        .size           _Z25selective_scan_bwd_kernelI32Selective_Scan_bwd_kernel_traitsILi32ELi4ELb0ELb1ELb0ELb1ELb1EffEEv12SSMParamsBwd,(.L_x_10548 - _Z25selective_scan_bwd_kernelI32Selective_Scan_bwd_kernel_traitsILi32ELi4ELb0ELb1ELb0ELb1ELb1EffEEv12SSMParamsBwd)
        .other          _Z25selective_scan_bwd_kernelI32Selective_Scan_bwd_kernel_traitsILi32ELi4ELb0ELb1ELb0ELb1ELb1EffEEv12SSMParamsBwd,@"STO_CUDA_ENTRY STV_DEFAULT"
_Z25selective_scan_bwd_kernelI32Selective_Scan_bwd_kernel_traitsILi32ELi4ELb0ELb1ELb0ELb1ELb1EffEEv12SSMParamsBwd:
.text._Z25selective_scan_bwd_kernelI32Selective_Scan_bwd_kernel_traitsILi32ELi4ELb0ELb1ELb0ELb1ELb1EffEEv12SSMParamsBwd:
        /* <DEDUP_REMOVED lines=66> */
[----:B----4-:R-:W-:Y:S01]  /*0420*/  @P0 IMAD R0, R0, UR18, R93 ;  /* 0x0000001200000c24 */ /* 0x010fe2000f8e025d */
[----:B------:R-:W-:Y:S01]  /*0430*/  LEA R9, R19, 0xffffff80, 0x7 ;  /* 0xffffff8013097811 */ /* 0x000fe200078e38ff */
[----:B------:R-:W-:Y:S01]  /*0440*/  IMAD.WIDE.U32 R2, R93, UR10, R2 ;  /* 0x0000000a5d027c25 */ /* 0x000fe2000f8e0002 */
[----:B------:R-:W-:-:S03]  /*0450*/  ISETP.GE.AND P1, PT, R19, 0x1, PT ;  /* 0x000000011300780c */ /* 0x000fc60003f26270 */
[----:B------:R-:W-:Y:S02]  /*0460*/  @P0 IMAD R0, R0, R19, RZ ;  /* 0x0000001300000224 */ /* 0x000fe400078e02ff */
[----:B------:R-:W4:Y:S01]  /*0470*/  LDC.64 R18, c[0x0][0x460] ;  /* 0x00011800ff127b82 */ /* 0x000f220000000a00 */
[----:B------:R-:W-:Y:S01]  /*0480*/  MOV R5, UR4 ;  /* 0x0000000400057c02 */ /* 0x000fe20008000f00 */
[----:B------:R-:W-:Y:S01]  /*0490*/  IMAD R13, R93, UR11, R3 ;  /* 0x0000000b5d0d7c24 */ /* 0x000fe2000f8e0203 */
[----:B--2---:R-:W-:Y:S01]  /*04a0*/  UIMAD.WIDE.U32 UR4, UR18, UR6, URZ ;  /* 0x00000006120472a5 */ /* 0x004fe2000f8e00ff */
[----:B---3--:R-:W-:Y:S01]  /*04b0*/  @P0 IMAD R3, R0, R21, RZ ;  /* 0x0000001500030224 */ /* 0x008fe200078e02ff */
[----:B------:R-:W-:Y:S02]  /*04c0*/  @!P3 IADD3 R25, PT, PT, -R25, RZ, RZ ;  /* 0x000000ff1919b210 */ /* 0x000fe40007ffe1ff */
[----:B------:R-:W-:Y:S01]  /*04d0*/  @!P2 LOP3.LUT R25, RZ, R8, RZ, 0x33, !PT ;  /* 0x00000008ff19a212 */ /* 0x000fe200078e33ff */
[----:B------:R-:W2:Y:S01]  /*04e0*/  LDC.64 R20, c[0x0][0x468] ;  /* 0x00011a00ff147b82 */ /* 0x000ea20000000a00 */
[----:B------:R-:W-:-:S02]  /*04f0*/  UIMAD UR5, UR18, UR7, UR5 ;  /* 0x00000007120572a4 */ /* 0x000fc4000f8e0205 */
        /* <DEDUP_REMOVED lines=18> */
[----:B----4-:R-:W-:Y:S02]  /*0620*/  LEA R81, P0, R80, R18, 0x2 ;  /* 0x0000001250517211 */ /* 0x010fe400078010ff */
[----:B------:R-:W-:Y:S02]  /*0630*/  IADD3 R7, PT, PT, R5, R7, RZ ;  /* 0x0000000705077210 */ /* 0x000fe40007ffe0ff */
[C---:B------:R-:W-:Y:S01]  /*0640*/  IADD3.X R76, PT, PT, R0.reuse, R3, RZ, P4, !PT ;  /* 0x00000003004c7210 */ /* 0x040fe200027fe4ff */
[----:B------:R-:W-:Y:S01]  /*0650*/  IMAD.WIDE.U32 R32, R93, R90, RZ ;  /* 0x0000005a5d207225 */ /* 0x000fe200078e00ff */
[----:B------:R-:W-:-:S02]  /*0660*/  IADD3.X R3, PT, PT, R0, R11, RZ, P3, !PT ;  /* 0x0000000b00037210 */ /* 0x000fc40001ffe4ff */
        /* <DEDUP_REMOVED lines=17> */
[----:B------:R-:W3:Y:S01]  /*0780*/  LDCU.64 UR10, c[0x0][0x4c0] ;  /* 0x00009800ff0a77ac */ /* 0x000ee20008000a00 */
[----:B------:R-:W-:Y:S02]  /*0790*/  MOV R89, RZ ;  /* 0x000000ff00597202 */ /* 0x000fe40000000f00 */
[----:B------:R-:W4:Y:S01]  /*07a0*/  LDC.64 R4, c[0x0][0x4b8] ;  /* 0x00012e00ff047b82 */ /* 0x000f220000000a00 */
[----:B------:R-:W0:Y:S01]  /*07b0*/  LDCU.64 UR8, c[0x0][0x3d8] ;  /* 0x00007b00ff0877ac */ /* 0x000e220008000a00 */
[----:B------:R-:W-:Y:S01]  /*07c0*/  UMOV UR4, 0x400 ;  /* 0x0000040000047882 */ /* 0x000fe20000000000 */
[----:B--2---:R-:W-:Y:S01]  /*07d0*/  IMAD.WIDE.U32 R28, R93, UR6, RZ ;  /* 0x000000065d1c7c25 */ /* 0x004fe2000f8e00ff */
[----:B------:R-:W2:Y:S03]  /*07e0*/  LDCU UR6, c[0x0][0x394] ;  /* 0x00007280ff0677ac */ /* 0x000ea60008000800 */
[----:B---3--:R-:W-:Y:S01]  /*07f0*/  IMAD R0, R27, UR10, RZ ;  /* 0x0000000a1b007c24 */ /* 0x008fe2000f8e02ff */
[----:B-1----:R-:W-:Y:S01]  /*0800*/  ULEA UR5, UR5, UR4, 0x18 ;  /* 0x0000000405057291 */ /* 0x002fe2000f8ec0ff */
[----:B------:R-:W-:-:S02]  /*0810*/  IMAD R85, R93, UR7, R29 ;  /* 0x000000075d557c24 */ /* 0x000fc4000f8e021d */
[----:B------:R-:W-:Y:S02]  /*0820*/  IMAD R63, R25, UR11, R0 ;  /* 0x0000000b193f7c24 */ /* 0x000fe4000f8e0200 */
[----:B0-----:R-:W-:Y:S01]  /*0830*/  IMAD.WIDE.U32 R26, R93, UR8, RZ ;  /* 0x000000085d1a7c25 */ /* 0x001fe2000f8e00ff */
[----:B------:R-:W-:-:S03]  /*0840*/  SHF.L.U32 R74, R30, 0x2, RZ ;  /* 0x000000021e4a7819 */ /* 0x000fc600000006ff */
[----:B----4-:R-:W-:Y:S01]  /*0850*/  IMAD.WIDE.U32 R2, R4, UR18, R30 ;  /* 0x0000001204027c25 */ /* 0x010fe2000f8e001e */
[----:B------:R-:W-:Y:S02]  /*0860*/  LEA R72, R30, UR5, 0x4 ;  /* 0x000000051e487c11 */ /* 0x000fe4000f8e20ff */
[----:B------:R-:W-:Y:S01]  /*0870*/  LOP3.LUT R71, R74, 0xf80, RZ, 0xc0, !PT ;  /* 0x00000f804a477812 */ /* 0x000fe200078ec0ff */
[----:B------:R-:W-:Y:S01]  /*0880*/  IMAD R3, R5, UR18, R3 ;  /* 0x0000001205037c24 */ /* 0x000fe2000f8e0203 */
[----:B--2---:R-:W-:Y:S01]  /*0890*/  MOV R70, UR6 ;  /* 0x0000000600467c02 */ /* 0x004fe20008000f00 */
[----:B------:R-:W-:Y:S01]  /*08a0*/  IMAD R83, R93, UR9, R27 ;  /* 0x000000095d537c24 */ /* 0x000fe2000f8e021b */
[----:B------:R-:W-:Y:S01]  /*08b0*/  LOP3.LUT R71, R71, 0x1f, R30, 0xf8, !PT ;  /* 0x0000001f47477812 */ /* 0x000fe200078ef81e */
[----:B------:R-:W-:Y:S01]  /*08c0*/  IMAD.WIDE.U32 R24, R25, UR10, R2 ;  /* 0x0000000a19187c25 */ /* 0x000fe2000f8e0002 */
[----:B------:R-:W-:Y:S02]  /*08d0*/  IADD3 R3, PT, PT, R72, 0x210, RZ ;  /* 0x0000021048037810 */ /* 0x000fe40007ffe0ff */
[----:B------:R-:W-:-:S02]  /*08e0*/  LOP3.LUT R68, R30, 0x1f, RZ, 0xc0, !PT ;  /* 0x0000001f1e447812 */ /* 0x000fc400078ec0ff */
[C---:B------:R-:W-:Y:S01]  /*08f0*/  IADD3 R66, PT, PT, R30.reuse, 0x200, RZ ;  /* 0x000002001e427810 */ /* 0x040fe20007ffe0ff */
[----:B------:R-:W-:Y:S01]  /*0900*/  IMAD R64, R30, -0xc, R3 ;  /* 0xfffffff41e407824 */ /* 0x000fe200078e0203 */
[C---:B------:R-:W-:Y:S02]  /*0910*/  LOP3.LUT R69, R71.reuse, 0x20, RZ, 0xfc, !PT ;  /* 0x0000002047457812 */ /* 0x040fe400078efcff */
[C---:B------:R-:W-:Y:S02]  /*0920*/  LOP3.LUT R67, R71.reuse, 0x40, RZ, 0xfc, !PT ;  /* 0x0000004047437812 */ /* 0x040fe400078efcff */
[----:B------:R-:W-:Y:S02]  /*0930*/  LOP3.LUT R65, R71, 0x60, RZ, 0xfc, !PT ;  /* 0x0000006047417812 */ /* 0x000fe400078efcff */
[----:B------:R-:W-:-:S07]  /*0940*/  IADD3 R63, PT, PT, R25, R63, RZ ;  /* 0x0000003f193f7210 */ /* 0x000fce0007ffe0ff */
.L_x_9871:
[----:B0-----:R-:W0:Y:S01]  /*0950*/  LDCU UR4, c[0x0][0x388] ;  /* 0x00007100ff0477ac */ /* 0x001e220008000800 */
[----:B------:R-:W-:Y:S01]  /*0960*/  IADD3 R62, PT, PT, R70, -0x1, RZ ;  /* 0xffffffff463e7810 */ /* 0x000fe20007ffe0ff */
[----:B------:R-:W-:Y:S01]  /*0970*/  HFMA2 R0, -RZ, RZ, 0, 0 ;  /* 0x00000000ff007431 */ /* 0x000fe200000001ff */
[----:B------:R-:W-:Y:S01]  /*0980*/  SHF.L.U32 R20, R71, 0x2, RZ ;  /* 0x0000000247147819 */ /* 0x000fe200000006ff */
[----:B------:R-:W-:Y:S01]  /*0990*/  HFMA2 R8, -RZ, RZ, 0, 0 ;  /* 0x00000000ff087431 */ /* 0x000fe200000001ff */
[----:B------:R-:W-:Y:S02]  /*09a0*/  SHF.L.U32 R61, R62, 0x7, RZ ;  /* 0x000000073e3d7819 */ /* 0x000fe400000006ff */
[----:B------:R-:W-:Y:S02]  /*09b0*/  IADD3 R2, P4, PT, R20, R81, RZ ;  /* 0x0000005114027210 */ /* 0x000fe40007f9e0ff */
[----:B------:R-:W-:Y:S02]  /*09c0*/  MOV R4, RZ ;  /* 0x000000ff00047202 */ /* 0x000fe40000000f00 */
        /* <DEDUP_REMOVED lines=16> */
[----:B------:R-:W-:-:S02]  /*0ad0*/  IMAD.MOV.U32 R12, RZ, RZ, RZ ;  /* 0x000000ffff0c7224 */ /* 0x000fc400078e00ff */
[----:B------:R-:W-:Y:S01]  /*0ae0*/  HFMA2 R14, -RZ, RZ, 0, 0 ;  /* 0x00000000ff0e7431 */ /* 0x000fe200000001ff */
[----:B------:R-:W-:Y:S01]  /*0af0*/  MOV R16, RZ ;  /* 0x000000ff00107202 */ /* 0x000fe20000000f00 */
[----:B------:R-:W-:Y:S01]  /*0b00*/  HFMA2 R18, -RZ, RZ, 0, 0 ;  /* 0x00000000ff127431 */ /* 0x000fe200000001ff */
[----:B------:R-:W-:Y:S01]  /*0b10*/  IADD3.X R37, PT, PT, RZ, R78, RZ, P4, !PT ;  /* 0x0000004eff257210 */ /* 0x000fe200027fe4ff */
[----:B0-----:R-:W-:-:S06]  /*0b20*/  ULEA UR6, UR6, UR4, 0x18 ;  /* 0x0000000406067291 */ /* 0x001fcc000f8ec0ff */
[C---:B-1----:R-:W-:Y:S02]  /*0b30*/  LEA R59, R86.reuse, UR6, 0x2 ;  /* 0x00000006563b7c11 */ /* 0x042fe4000f8e10ff */
        /* <DEDUP_REMOVED lines=14> */
[----:B0-----:R-:W-:Y:S01]  /*0c20*/  MOV R0, RZ ;  /* 0x000000ff00007202 */ /* 0x001fe20000000f00 */
[----:B------:R-:W-:Y:S01]  /*0c30*/  HFMA2 R38, -RZ, RZ, 0, 0 ;  /* 0x00000000ff267431 */ /* 0x000fe200000001ff */
[----:B------:R-:W-:-:S02]  /*0c40*/  MOV R22, RZ ;  /* 0x000000ff00167202 */ /* 0x000fc40000000f00 */
[----:B------:R-:W-:Y:S01]  /*0c50*/  IADD3.X R3, PT, PT, RZ, R76, RZ, P4, !PT ;  /* 0x0000004cff037210 */ /* 0x000fe200027fe4ff */
[----:B--2---:R0:W-:Y:S04]  /*0c60*/  STS [R59], R12 ;  /* 0x0000000c3b007388 */ /* 0x0041e80000000800 */
[----:B---3--:R1:W-:Y:S04]  /*0c70*/  STS [R59+0x80], R14 ;  /* 0x0000800e3b007388 */ /* 0x0083e80000000800 */
[----:B----4-:R-:W-:Y:S01]  /*0c80*/  STS [R59+0x100], R16 ;  /* 0x000100103b007388 */ /* 0x010fe20000000800 */
[----:B0-----:R-:W0:Y:S03]  /*0c90*/  LDC.64 R12, c[0x0][0x418] ;  /* 0x00010600ff0c7b82 */ /* 0x001e260000000a00 */
[----:B------:R-:W-:Y:S01]  /*0ca0*/  STS [R59+0x180], R18 ;  /* 0x000180123b007388 */ /* 0x000fe20000000800 */
[----:B------:R-:W-:-:S03]  /*0cb0*/  NOP ;  /* 0x0000000000007918 */ /* 0x000fc60000000000 */
[----:B------:R-:W2:Y:S01]  /*0cc0*/  LDS.128 R8, [R58] ;  /* 0x000000003a087984 */ /* 0x000ea20000000c00 */
[----:B-1----:R-:W1:Y:S08]  /*0cd0*/  LDC.64 R14, c[0x0][0x410] ;  /* 0x00010400ff0e7b82 */ /* 0x002e700000000a00 */
        /* <DEDUP_REMOVED lines=47> */
.L_x_9848:
[----:B------:R-:W-:Y:S05]  /*0fd0*/  BSYNC.RECONVERGENT B0 ;  /* 0x0000000000007941 */ /* 0x000fea0003800200 */
.L_x_9847:
[----:B------:R-:W-:Y:S01]  /*0fe0*/  BSSY.RECONVERGENT B0, `(.L_x_9849) ;  /* 0x0000022000007945 */ /* 0x000fe20003800200 */
[----:B------:R-:W-:Y:S01]  /*0ff0*/  FSETP.GTU.FTZ.AND P4, PT, R97, 20, PT ;  /* 0x41a000006100780b */ /* 0x000fe20003f9c000 */
[----:B------:R-:W-:Y:S02]  /*1000*/  FADD.FTZ R90, R11, R82 ;  /* 0x000000520b5a7221 */ /* 0x000fe40000010000 */
[----:B------:R-:W-:Y:S10]  /*1010*/  @P5 BRA `(.L_x_9850) ;  /* 0x0000000000785947 */ /* 0x000ff40003800000 */
        /* <DEDUP_REMOVED lines=30> */
.L_x_9850:
[----:B------:R-:W-:Y:S05]  /*1200*/  BSYNC.RECONVERGENT B0 ;  /* 0x0000000000007941 */ /* 0x000fea0003800200 */
.L_x_9849:
[----:B------:R-:W-:Y:S01]  /*1210*/  MOV R2, R61 ;  /* 0x0000003d00027202 */ /* 0x000fe20000000f00 */
        /* <DEDUP_REMOVED lines=35> */
.L_x_9852:
[----:B------:R-:W-:Y:S05]  /*1450*/  BSYNC.RECONVERGENT B0 ;  /* 0x0000000000007941 */ /* 0x000fea0003800200 */
.L_x_9851:
[----:B------:R-:W-:Y:S04]  /*1460*/  BSSY.RECONVERGENT B0, `(.L_x_9853) ;  /* 0x0000020000007945 */ /* 0x000fe80003800200 */
[----:B------:R-:W-:Y:S05]  /*1470*/  @P5 BRA `(.L_x_9854) ;  /* 0x0000000000785947 */ /* 0x000fea0003800000 */
[----:B------:R-:W-:Y:S01]  /*1480*/  FMUL.FTZ R90, R90, 1.4426950216293334961 ;  /* 0x3fb8aa3b5a5a7820 */ /* 0x000fe20000410000 */
[----:B------:R-:W-:Y:S01]  /*1490*/  IMAD.MOV.U32 R14, RZ, RZ, 0x3e800000 ;  /* 0x3e800000ff0e7424 */ /* 0x000fe200078e00ff */
        /* <DEDUP_REMOVED lines=28> */
.L_x_9854:
[----:B------:R-:W-:Y:S05]  /*1660*/  BSYNC.RECONVERGENT B0 ;  /* 0x0000000000007941 */ /* 0x000fea0003800200 */
.L_x_9853:
[----:B------:R-:W0:Y:S01]  /*1670*/  LDCU.64 UR8, c[0x0][0x488] ;  /* 0x00009100ff0877ac */ /* 0x000e220008000a00 */
[----:B------:R-:W-:Y:S02]  /*1680*/  IMAD R9, R15, UR18, R9 ;  /* 0x000000120f097c24 */ /* 0x000fe4000f8e0209 */
[----:B--2---:R-:W-:Y:S01]  /*1690*/  HFMA2 R0, -RZ, RZ, 0, 0 ;  /* 0x00000000ff007431 */ /* 0x004fe200000001ff */
        /* <DEDUP_REMOVED lines=10> */
[----:B------:R-:W-:Y:S01]  /*1740*/  HFMA2 R44, -RZ, RZ, 0, 0 ;  /* 0x00000000ff2c7431 */ /* 0x000fe200000001ff */
[----:B------:R-:W-:Y:S01]  /*1750*/  IADD3.X R9, PT, PT, RZ, R9, RZ, P4, !PT ;  /* 0x00000009ff097210 */ /* 0x000fe200027fe4ff */
[----:B------:R-:W3:Y:S01]  /*1760*/  LDCU.64 UR10, c[0x0][0x558] ;  /* 0x0000ab00ff0a77ac */ /* 0x000ee20008000a00 */
[----:B0-----:R-:W-:-:S02]  /*1770*/  LEA R14, P4, R8, UR8, 0x2 ;  /* 0x00000008080e7c11 */ /* 0x001fc4000f8810ff */
[----:B------:R-:W-:Y:S01]  /*1780*/  MOV R46, RZ ;  /* 0x000000ff002e7202 */ /* 0x000fe20000000f00 */
[----:B------:R-:W0:Y:S01]  /*1790*/  LDCU.64 UR12, c[0x0][0x490] ;  /* 0x00009200ff0c77ac */ /* 0x000e220008000a00 */
[----:B------:R-:W-:Y:S02]  /*17a0*/  LEA.HI.X R15, R8, UR9, R9, 0x2, P4 ;  /* 0x00000009080f7c11 */ /* 0x000fe4000a0f1409 */
[----:B------:R-:W-:Y:S01]  /*17b0*/  LDS.128 R8, [R58] ;  /* 0x000000003a087984 */ /* 0x000fe20000000c00 */
[----:B------:R-:W4:Y:S01]  /*17c0*/  LDCU.64 UR8, c[0x0][0x478] ;  /* 0x00008f00ff0877ac */ /* 0x000f220008000a00 */
[----:B------:R-:W-:Y:S06]  /*17d0*/  BAR.SYNC.DEFER_BLOCKING 0x0 ;  /* 0x0000000000007b1d */ /* 0x000fec0000010000 */
[----:B------:R-:W5:Y:S04]  /*17e0*/  @!P0 LDG.E R0, desc[UR16][R14.64] ;  /* 0x000000100e008981 */ /* 0x000f68000c1e1900 */
[----:B------:R-:W3:Y:S04]  /*17f0*/  @!P1 LDG.E R20, desc[UR16][R14.64+0x80] ;  /* 0x000080100e149981 */ /* 0x000ee8000c1e1900 */
[----:B------:R-:W3:Y:S04]  /*1800*/  @!P2 LDG.E R22, desc[UR16][R14.64+0x100] ;  /* 0x000100100e16a981 */ /* 0x000ee8000c1e1900 */
[----:B------:R0:W3:Y:S01]  /*1810*/  @!P3 LDG.E R38, desc[UR16][R14.64+0x180] ;  /* 0x000180100e26b981 */ /* 0x0000e2000c1e1900 */
[----:B-1----:R-:W-:-:S04]  /*1820*/  IMAD.WIDE.U32 R12, R16, UR18, R2 ;  /* 0x00000012100c7c25 */ /* 0x002fc8000f8e0002 */
[----:B------:R-:W-:Y:S02]  /*1830*/  IMAD R13, R17, UR18, R13 ;  /* 0x00000012110d7c24 */ /* 0x000fe4000f8e020d */
[----:B--2---:R-:W-:-:S04]  /*1840*/  IMAD.WIDE.U32 R12, R93, R18, R12 ;  /* 0x000000125d0c7225 */ /* 0x004fc800078e000c */
        /* <DEDUP_REMOVED lines=21> */
[----:B------:R-:W-:Y:S01]  /*19a0*/  MUFU.EX2 R21, R14 ;  /* 0x0000000e00157308 */ /* 0x000fe20000000800 */
[----:B------:R-:W-:Y:S01]  /*19b0*/  ISETP.NE.AND P1, PT, R30, RZ, PT ;  /* 0x000000ff1e00720c */ /* 0x000fe20003f25270 */
[----:B------:R-:W-:-:S02]  /*19c0*/  UISETP.NE.U32.AND UP0, UPT, UR12, URZ, UPT ;  /* 0x000000ff0c00728c */ /* 0x000fc4000bf05070 */
[----:B------:R-:W1:Y:S02]  /*19d0*/  MUFU.EX2 R38, R23 ;  /* 0x0000001700267308 */ /* 0x000e640000000800 */
[----:B------:R-:W-:Y:S02]  /*19e0*/  UISETP.NE.AND.EX UP0, UPT, UR13, URZ, UPT, UP0 ;  /* 0x000000ff0d00728c */ /* 0x000fe4000bf05300 */
[----:B------:R-:W0:Y:S04]  /*19f0*/  MUFU.EX2 R0, R0 ;  /* 0x0000000000007308 */ /* 0x000e280000000800 */
[----:B------:R-:W0:Y:S01]  /*1a00*/  MUFU.EX2 R22, R22 ;  /* 0x0000001600167308 */ /* 0x000e220000000800 */
[----:B-1----:R-:W-:Y:S01]  /*1a10*/  FADD.FTZ R38, R38, 1 ;  /* 0x3f80000026267421 */ /* 0x002fe20000010000 */
[----:B0-----:R-:W-:Y:S01]  /*1a20*/  FADD.FTZ R20, R0, 1 ;  /* 0x3f80000000147421 */ /* 0x001fe20000010000 */
[----:B------:R-:W-:Y:S01]  /*1a30*/  FADD.FTZ R0, R21, 1 ;  /* 0x3f80000015007421 */ /* 0x000fe20000010000 */
[----:B------:R-:W-:-:S02]  /*1a40*/  FADD.FTZ R23, R22, 1 ;  /* 0x3f80000016177421 */ /* 0x000fc40000010000 */
[----:B------:R-:W0:Y:S08]  /*1a50*/  MUFU.RCP R43, R20 ;  /* 0x00000014002b7308 */ /* 0x000e300000001000 */
[----:B------:R-:W1:Y:S08]  /*1a60*/  MUFU.RCP R48, R0 ;  /* 0x0000000000307308 */ /* 0x000e700000001000 */
[----:B------:R-:W1:Y:S01]  /*1a70*/  MUFU.RCP R45, R23 ;  /* 0x00000017002d7308 */ /* 0x000e620000001000 */
[----:B0-----:R-:W-:-:S04]  /*1a80*/  FADD.FTZ R21, -R43, 1 ;  /* 0x3f8000002b157421 */ /* 0x001fc80000010100 */
[----:B------:R-:W-:Y:S01]  /*1a90*/  FFMA.FTZ R21, R16, R21, 1 ;  /* 0x3f80000010157423 */ /* 0x000fe20000010015 */
[----:B-1----:R-:W-:-:S04]  /*1aa0*/  FADD.FTZ R22, -R48, 1 ;  /* 0x3f80000030167421 */ /* 0x002fc80000010100 */
[----:B------:R-:W-:Y:S01]  /*1ab0*/  FFMA.FTZ R22, R17, R22, 1 ;  /* 0x3f80000011167423 */ /* 0x000fe20000010016 */
[----:B------:R-:W-:-:S04]  /*1ac0*/  FADD.FTZ R39, -R45, 1 ;  /* 0x3f8000002d277421 */ /* 0x000fc80000010100 */
[----:B------:R-:W-:Y:S01]  /*1ad0*/  FFMA.FTZ R39, R18, R39, 1 ;  /* 0x3f80000012277423 */ /* 0x000fe20000010027 */
[----:B--2---:R-:W-:Y:S04]  /*1ae0*/  STS [R59], R40 ;  /* 0x000000283b007388 */ /* 0x004fe80000000800 */
[----:B---3--:R0:W-:Y:S04]  /*1af0*/  STS [R59+0x80], R42 ;  /* 0x0000802a3b007388 */ /* 0x0081e80000000800 */
[----:B----4-:R-:W-:Y:S04]  /*1b00*/  STS [R59+0x100], R44 ;  /* 0x0001002c3b007388 */ /* 0x010fe80000000800 */
[----:B-----5:R-:W-:Y:S01]  /*1b10*/  STS [R59+0x180], R46 ;  /* 0x0001802e3b007388 */ /* 0x020fe20000000800 */
[----:B------:R-:W-:-:S03]  /*1b20*/  NOP ;  /* 0x0000000000007918 */ /* 0x000fc60000000000 */
[----:B------:R-:W1:Y:S01]  /*1b30*/  LDS.128 R12, [R58] ;  /* 0x000000003a0c7984 */ /* 0x000e620000000c00 */
[----:B0-----:R-:W0:Y:S02]  /*1b40*/  MUFU.RCP R42, R38 ;  /* 0x00000026002a7308 */ /* 0x001e240000001000 */
[----:B0-----:R-:W-:-:S04]  /*1b50*/  FADD.FTZ R20, -R42, 1 ;  /* 0x3f8000002a147421 */ /* 0x001fc80000010100 */
        /* <DEDUP_REMOVED lines=16> */
[----:B------:R-:W-:-:S05]  /*1c60*/  FMUL.FTZ R45, R18, R45 ;  /* 0x0000002d122d7220 */ /* 0x000fca0000410000 */
        /* <DEDUP_REMOVED lines=33> */
[----:B------:R-:W1:Y:S08]  /*1e80*/  LDC.64 R16, c[0x0][0x430] ;  /* 0x00010c00ff107b82 */ /* 0x000e700000000a00 */
[----:B------:R-:W2:Y:S01]  /*1e90*/  LDC.64 R18, c[0x0][0x438] ;  /* 0x00010e00ff127b82 */ /* 0x000ea20000000a00 */
[----:B------:R3:W-:Y:S01]  /*1ea0*/  STS.128 [R58], R12 ;  /* 0x0000000c3a007388 */ /* 0x0007e20000000c00 */
[----:B------:R-:W-:-:S03]  /*1eb0*/  NOP ;  /* 0x0000000000007918 */ /* 0x000fc60000000000 */
[----:B0-----:R-:W-:Y:S01]  /*1ec0*/  LDS R21, [R59] ;  /* 0x000000003b157984 */ /* 0x001fe20000000800 */
[----:B-1----:R-:W-:-:S03]  /*1ed0*/  IMAD.WIDE.U32 R2, R16, UR18, R2 ;  /* 0x0000001210027c25 */ /* 0x002fc6000f8e0002 */
[----:B------:R-:W-:Y:S01]  /*1ee0*/  LDS R23, [R59+0x80] ;  /* 0x000080003b177984 */ /* 0x000fe20000000800 */
[----:B------:R-:W-:-:S03]  /*1ef0*/  IMAD R3, R17, UR18, R3 ;  /* 0x0000001211037c24 */ /* 0x000fc6000f8e0203 */
[----:B------:R-:W-:Y:S01]  /*1f00*/  LDS R39, [R59+0x100] ;  /* 0x000100003b277984 */ /* 0x000fe20000000800 */
[----:B--2---:R-:W-:-:S03]  /*1f10*/  IMAD.WIDE.U32 R2, R93, R18, R2 ;  /* 0x000000125d027225 */ /* 0x004fc600078e0002 */
[----:B------:R-:W-:Y:S01]  /*1f20*/  LDS R41, [R59+0x180] ;  /* 0x000180003b297984 */ /* 0x000fe20000000800 */
[----:B---3--:R-:W-:Y:S01]  /*1f30*/  IMAD R12, R93, R19, R3 ;  /* 0x000000135d0c7224 */ /* 0x008fe200078e0203 */
        /* <DEDUP_REMOVED lines=15> */
.L_x_9855:
[----:B------:R-:W2:Y:S01]  /*2030*/  LDCU UR4, c[0x0][0x38c] ;  /* 0x00007180ff0477ac */ /* 0x000ea20008000800 */
[----:B-1----:R-:W-:Y:S01]  /*2040*/  FMUL.FTZ R3, R8, R43 ;  /* 0x0000002b08037220 */ /* 0x002fe20000410000 */
[----:B------:R-:W-:Y:S01]  /*2050*/  FMUL.FTZ R100, R9, R48 ;  /* 0x0000003009647220 */ /* 0x000fe20000410000 */
[----:B------:R-:W-:Y:S01]  /*2060*/  FMUL.FTZ R103, R10, R45 ;  /* 0x0000002d0a677220 */ /* 0x000fe20000410000 */
[----:B------:R-:W-:Y:S01]  /*2070*/  FMUL.FTZ R0, R11, R0 ;  /* 0x000000000b007220 */ /* 0x000fe20000410000 */
[----:B------:R-:W-:Y:S01]  /*2080*/  FFMA.FTZ R2, R4, R3, R89 ;  /* 0x0000000304027223 */ /* 0x000fe20000010059 */
[----:B------:R-:W-:Y:S02]  /*2090*/  CS2R R10, SRZ ;  /* 0x00000000000a7805 */ /* 0x000fe4000001ff00 */
[----:B------:R-:W-:Y:S01]  /*20a0*/  CS2R R8, SRZ ;  /* 0x0000000000087805 */ /* 0x000fe2000001ff00 */
[----:B------:R-:W-:Y:S01]  /*20b0*/  FMUL.FTZ R12, R3, R84 ;  /* 0x00000054030c7220 */ /* 0x000fe20000410000 */
[----:B------:R-:W-:Y:S01]  /*20c0*/  FFMA.FTZ R13, R5, R100, R2 ;  /* 0x00000064050d7223 */ /* 0x000fe20000010002 */
[-C--:B------:R-:W-:Y:S01]  /*20d0*/  FMUL.FTZ R14, R103, R84.reuse ;  /* 0x00000054670e7220 */ /* 0x080fe20000410000 */
[----:B------:R-:W-:-:S02]  /*20e0*/  FMUL.FTZ R15, R0, R84 ;  /* 0x00000054000f7220 */ /* 0x000fc40000410000 */
[----:B------:R-:W-:Y:S01]  /*20f0*/  FFMA.FTZ R2, R6, R103, R13 ;  /* 0x0000006706027223 */ /* 0x000fe2000001000d */
[----:B------:R-:W-:-:S03]  /*2100*/  FMUL.FTZ R13, R100, R84 ;  /* 0x00000054640d7220 */ /* 0x000fc60000410000 */
[----:B------:R-:W-:Y:S01]  /*2110*/  FFMA.FTZ R89, R7, R0, R2 ;  /* 0x0000000007597223 */ /* 0x000fe20000010002 */
[----:B--2---:R-:W-:Y:S01]  /*2120*/  UISETP.GE.AND UP0, UPT, UR4, 0x1, UPT ;  /* 0x000000010400788c */ /* 0x004fe2000bf06270 */
[----:B------:R-:W-:Y:S08]  /*2130*/  BAR.SYNC.DEFER_BLOCKING 0x0 ;  /* 0x0000000000007b1d */ /* 0x000ff00000010000 */
[----:B------:R-:W-:Y:S05]  /*2140*/  BRA.U !UP0, `(.L_x_9856) ;  /* 0x0000001508207547 */ /* 0x000fea000b800000 */
[----:B------:R-:W1:Y:S01]  /*2150*/  LDC.64 R38, c[0x0][0x3a8] ;  /* 0x0000ea00ff267b82 */ /* 0x000e620000000a00 */
[----:B------:R-:W-:Y:S01]  /*2160*/  ISETP.NE.AND P0, PT, R70, 0x1, PT ;  /* 0x000000014600780c */ /* 0x000fe20003f05270 */
        /* <DEDUP_REMOVED lines=25> */
.L_x_9870:
[----:B-1----:R-:W-:Y:S02]  /*2300*/  MOV R16, R71 ;  /* 0x0000004700107202 */ /* 0x002fe40000000f00 */
[----:B------:R-:W-:Y:S02]  /*2310*/  MOV R17, RZ ;  /* 0x000000ff00117202 */ /* 0x000fe40000000f00 */
[-C--:B------:R-:W-:Y:S02]  /*2320*/  ISETP.GE.AND P1, PT, R69, R60.reuse, PT ;  /* 0x0000003c4500720c */ /* 0x080fe40003f26270 */
[-C--:B------:R-:W-:Y:S01]  /*2330*/  ISETP.GE.AND P3, PT, R67, R60.reuse, PT ;  /* 0x0000003c4300720c */ /* 0x080fe20003f66270 */
[----:B----4-:R-:W-:Y:S01]  /*2340*/  IMAD.WIDE.U32 R16, R42, UR4, R16 ;  /* 0x000000042a107c25 */ /* 0x010fe2000f8e0010 */
[----:B------:R-:W-:Y:S02]  /*2350*/  ISETP.GE.AND P4, PT, R65, R60, PT ;  /* 0x0000003c4100720c */ /* 0x000fe40003f86270 */
[----:B------:R-:W-:Y:S01]  /*2360*/  MOV R54, RZ ;  /* 0x000000ff00367202 */ /* 0x000fe20000000f00 */
[----:B------:R-:W-:Y:S01]  /*2370*/  IMAD R17, R43, UR4, R17 ;  /* 0x000000042b117c24 */ /* 0x000fe2000f8e0211 */
[----:B------:R-:W-:-:S02]  /*2380*/  LEA R18, P5, R16, R75, 0x2 ;  /* 0x0000004b10127211 */ /* 0x000fc400078a10ff */
[----:B------:R-:W-:Y:S02]  /*2390*/  MOV R56, RZ ;  /* 0x000000ff00387202 */ /* 0x000fe40000000f00 */
[----:B------:R-:W-:Y:S02]  /*23a0*/  MOV R52, RZ ;  /* 0x000000ff00347202 */ /* 0x000fe40000000f00 */
[----:B------:R-:W-:Y:S02]  /*23b0*/  MOV R106, RZ ;  /* 0x000000ff006a7202 */ /* 0x000fe40000000f00 */
[----:B------:R-:W-:-:S05]  /*23c0*/  LEA.HI.X R19, R16, R73, R17, 0x2, P5 ;  /* 0x0000004910137211 */ /* 0x000fca00028f1411 */
[----:B---3--:R-:W3:Y:S04]  /*23d0*/  @!P1 LDG.E R54, desc[UR16][R18.64+0x80] ;  /* 0x0000801012369981 */ /* 0x008ee8000c1e1900 */
[----:B------:R-:W4:Y:S04]  /*23e0*/  @!P3 LDG.E R56, desc[UR16][R18.64+0x100] ;  /* 0x000100101238b981 */ /* 0x000f28000c1e1900 */
[----:B------:R-:W5:Y:S04]  /*23f0*/  @!P2 LDG.E R52, desc[UR16][R18.64] ;  /* 0x000000101234a981 */ /* 0x000f68000c1e1900 */
[----:B------:R-:W5:Y:S01]  /*2400*/  @!P4 LDG.E R106, desc[UR16][R18.64+0x180] ;  /* 0x00018010126ac981 */ /* 0x000f62000c1e1900 */
[----:B------:R-:W-:Y:S01]  /*2410*/  MOV R17, R85 ;  /* 0x0000005500117202 */ /* 0x000fe20000000f00 */
[----:B------:R-:W-:-:S04]  /*2420*/  IMAD.MOV.U32 R16, RZ, RZ, R28 ;  /* 0x000000ffff107224 */ /* 0x000fc800078e001c */
[----:B-1----:R-:W-:-:S04]  /*2430*/  IMAD.WIDE.U32 R16, R38, UR4, R16 ;  /* 0x0000000426107c25 */ /* 0x002fc8000f8e0010 */
[----:B------:R-:W-:Y:S01]  /*2440*/  IMAD R17, R39, UR4, R17 ;  /* 0x0000000427117c24 */ /* 0x000fe2000f8e0211 */
[----:B--2---:R-:W-:-:S04]  /*2450*/  LEA R20, P1, R16, R40, 0x2 ;  /* 0x0000002810147211 */ /* 0x004fc800078210ff */
[----:B------:R-:W-:-:S05]  /*2460*/  LEA.HI.X R21, R16, R41, R17, 0x2, P1 ;  /* 0x0000002910157211 */ /* 0x000fca00008f1411 */
[----:B------:R1:W2:Y:S01]  /*2470*/  LDG.E R104, desc[UR16][R20.64] ;  /* 0x0000001014687981 */ /* 0x0002a2000c1e1900 */
[----:B------:R-:W-:Y:S02]  /*2480*/  MOV R16, R26 ;  /* 0x0000001a00107202 */ /* 0x000fe40000000f00 */
[----:B------:R-:W-:-:S03]  /*2490*/  MOV R17, R83 ;  /* 0x0000005300117202 */ /* 0x000fc60000000f00 */
[----:B0-----:R-:W-:-:S04]  /*24a0*/  IMAD.WIDE.U32 R16, R46, UR4, R16 ;  /* 0x000000042e107c25 */ /* 0x001fc8000f8e0010 */
[----:B------:R-:W-:Y:S01]  /*24b0*/  IMAD R17, R47, UR4, R17 ;  /* 0x000000042f117c24 */ /* 0x000fe2000f8e0211 */
[----:B------:R-:W-:-:S04]  /*24c0*/  LEA R22, P1, R16, R44, 0x2 ;  /* 0x0000002c10167211 */ /* 0x000fc800078210ff */
[----:B------:R-:W-:Y:S01]  /*24d0*/  LEA.HI.X R23, R16, R45, R17, 0x2, P1 ;  /* 0x0000002d10177211 */ /* 0x000fe200008f1411 */
[----:B---3--:R-:W-:Y:S04]  /*24e0*/  STS [R59+0x80], R54 ;  /* 0x000080363b007388 */ /* 0x008fe80000000800 */
[----:B----4-:R-:W-:Y:S04]  /*24f0*/  STS [R59+0x100], R56 ;  /* 0x000100383b007388 */ /* 0x010fe80000000800 */
[----:B-----5:R-:W-:Y:S04]  /*2500*/  STS [R59], R52 ;  /* 0x000000343b007388 */ /* 0x020fe80000000800 */
[----:B------:R0:W-:Y:S01]  /*2510*/  STS [R59+0x180], R106 ;  /* 0x0001806a3b007388 */ /* 0x0001e20000000800 */
[----:B------:R-:W-:-:S03]  /*2520*/  NOP ;  /* 0x0000000000007918 */ /* 0x000fc60000000000 */
[----:B------:R-:W3:Y:S01]  /*2530*/  LDG.E R113, desc[UR16][R22.64] ;  /* 0x0000001016717981 */ /* 0x000ee2000c1e1900 */
[----:B------:R-:W4:Y:S01]  /*2540*/  S2UR UR7, SR_CgaCtaId ;  /* 0x00000000000779c3 */ /* 0x000f220000008800 */
[----:B------:R-:W-:Y:S01]  /*2550*/  UMOV UR6, 0x400 ;  /* 0x0000040000067882 */ /* 0x000fe20000000000 */
[----:B------:R-:W-:Y:S01]  /*2560*/  ISETP.NE.AND P3, PT, R30, RZ, PT ;  /* 0x000000ff1e00720c */ /* 0x000fe20003f65270 */
[----:B------:R-:W5:Y:S01]  /*2570*/  LDS.128 R16, [R58] ;  /* 0x000000003a107984 */ /* 0x000f620000000c00 */
[----:B-1----:R-:W-:Y:S01]  /*2580*/  IADD3 R21, PT, PT, R96, UR4, RZ ;  /* 0x0000000460157c10 */ /* 0x002fe2000fffe0ff */
[----:B------:R-:W-:Y:S01]  /*2590*/  BSSY.RECONVERGENT B0, `(.L_x_9857) ;  /* 0x0000021000007945 */ /* 0x000fe20003800200 */
[----:B------:R-:W-:Y:S02]  /*25a0*/  ISETP.NE.AND P1, PT, R30, 0x1f, PT ;  /* 0x0000001f1e00780c */ /* 0x000fe40003f25270 */
[----:B------:R-:W-:Y:S01]  /*25b0*/  SEL R21, R21, R66, !P3 ;  /* 0x0000004215157207 */ /* 0x000fe20005800000 */
[----:B--2---:R-:W-:-:S04]  /*25c0*/  FMUL.FTZ R20, R104, 1.4426950216293334961 ;  /* 0x3fb8aa3b68147820 */ /* 0x004fc80000410000 */
[C---:B------:R-:W-:Y:S01]  /*25d0*/  FMUL.FTZ R53, R20.reuse, R95 ;  /* 0x0000005f14357220 */ /* 0x040fe20000410000 */
[C---:B------:R-:W-:Y:S01]  /*25e0*/  FMUL.FTZ R55, R20.reuse, R88 ;  /* 0x0000005814377220 */ /* 0x040fe20000410000 */
[C---:B------:R-:W-:Y:S01]  /*25f0*/  FMUL.FTZ R108, R20.reuse, R97 ;  /* 0x00000061146c7220 */ /* 0x040fe20000410000 */
[----:B0-----:R-:W-:Y:S01]  /*2600*/  FMUL.FTZ R106, R20, R90 ;  /* 0x0000005a146a7220 */ /* 0x001fe20000410000 */
[----:B------:R-:W0:Y:S01]  /*2610*/  MUFU.EX2 R54, R53 ;  /* 0x0000003500367308 */ /* 0x000e220000000800 */
[----:B----4-:R-:W-:-:S03]  /*2620*/  ULEA UR6, UR7, UR6, 0x18 ;  /* 0x0000000607067291 */ /* 0x010fc6000f8ec0ff */
[----:B------:R-:W1:Y:S04]  /*2630*/  MUFU.EX2 R55, R55 ;  /* 0x0000003700377308 */ /* 0x000e680000000800 */
[----:B------:R-:W2:Y:S01]  /*2640*/  MUFU.EX2 R108, R108 ;  /* 0x0000006c006c7308 */ /* 0x000ea20000000800 */
[----:B------:R-:W-:-:S03]  /*2650*/  LEA R21, R21, UR6, 0x2 ;  /* 0x0000000615157c11 */ /* 0x000fc6000f8e10ff */
[----:B------:R-:W4:Y:S02]  /*2660*/  MUFU.EX2 R106, R106 ;  /* 0x0000006a006a7308 */ /* 0x000f240000000800 */
[----:B0-----:R0:W-:Y:S01]  /*2670*/  STS [R21+0x648], R54 ;  /* 0x0006483615007388 */ /* 0x0011e20000000800 */
[----:B-----5:R-:W-:Y:S01]  /*2680*/  FMUL.FTZ R111, R99, R16 ;  /* 0x00000010636f7220 */ /* 0x020fe20000410000 */
[----:B------:R-:W-:Y:S01]  /*2690*/  FMUL.FTZ R110, R92, R17 ;  /* 0x000000115c6e7220 */ /* 0x000fe20000410000 */
[----:B------:R-:W-:Y:S01]  /*26a0*/  FMUL.FTZ R107, R101, R18 ;  /* 0x00000012656b7220 */ /* 0x000fe20000410000 */
[----:B------:R-:W-:Y:S01]  /*26b0*/  FMUL.FTZ R109, R94, R19 ;  /* 0x000000135e6d7220 */ /* 0x000fe20000410000 */
[----:B------:R-:W-:Y:S01]  /*26c0*/  BAR.SYNC.DEFER_BLOCKING 0x0 ;  /* 0x0000000000007b1d */ /* 0x000fe20000010000 */
[-C--:B---3--:R-:W-:Y:S01]  /*26d0*/  FMUL.FTZ R22, R3, R113.reuse ;  /* 0x0000007103167220 */ /* 0x088fe20000410000 */
[-C--:B------:R-:W-:Y:S01]  /*26e0*/  FMUL.FTZ R23, R100, R113.reuse ;  /* 0x0000007164177220 */ /* 0x080fe20000410000 */
[-C--:B------:R-:W-:Y:S01]  /*26f0*/  FMUL.FTZ R105, R103, R113.reuse ;  /* 0x0000007167697220 */ /* 0x080fe20000410000 */
[----:B------:R-:W-:-:S02]  /*2700*/  FMUL.FTZ R113, R0, R113 ;  /* 0x0000007100717220 */ /* 0x000fc40000410000 */
        /* <DEDUP_REMOVED lines=8> */
.L_x_9858:
[----:B------:R2:W3:Y:S02]  /*2790*/  LDS R56, [R74+UR5+0xe4c] ;  /* 0x000e4c054a387984 */ /* 0x0004e40008000800 */
.L_x_9859:
[----:B------:R-:W-:Y:S05]  /*27a0*/  BSYNC.RECONVERGENT B0 ;  /* 0x0000000000007941 */ /* 0x000fea0003800200 */
.L_x_9857:
[----:B------:R-:W4:Y:S01]  /*27b0*/  @P0 LDC R21, c[0x0][0x38c] ;  /* 0x0000e300ff150b82 */ /* 0x000f220000000800 */
[----:B------:R-:W-:Y:S01]  /*27c0*/  MOV R114, RZ ;  /* 0x000000ff00727202 */ /* 0x000fe20000000f00 */
[----:B----4-:R-:W-:-:S04]  /*27d0*/  @P0 IMAD R21, R2, R21, UR4 ;  /* 0x0000000402150e24 */ /* 0x010fc8000f8e0215 */
[----:B0-----:R-:W-:-:S05]  /*27e0*/  @P0 IMAD.WIDE R20, R21, 0x8, R34 ;  /* 0x0000000815140825 */ /* 0x001fca00078e0222 */
[----:B------:R0:W4:Y:S01]  /*27f0*/  @P0 LDG.E R114, desc[UR16][R20.64+0x4] ;  /* 0x0000041014720981 */ /* 0x000122000c1e1900 */
[C---:B-1-3--:R-:W-:Y:S01]  /*2800*/  FMUL.FTZ R53, R106.reuse, R56 ;  /* 0x000000386a357220 */ /* 0x04afe20000410000 */
[----:B------:R-:W-:Y:S01]  /*2810*/  FFMA.FTZ R52, R106, R113, R105 ;  /* 0x000000716a347223 */ /* 0x000fe20000010069 */
[----:B------:R-:W-:Y:S01]  /*2820*/  ISETP.NE.AND P1, PT, R68, 0x1f, PT ;  /* 0x0000001f4400780c */ /* 0x000fe20003f25270 */
[----:B------:R-:W-:Y:S01]  /*2830*/  ULEA UR7, UR4, UR6, 0x3 ;  /* 0x0000000604077291 */ /* 0x000fe2000f8e18ff */
[C---:B------:R-:W-:Y:S01]  /*2840*/  FMUL.FTZ R112, R108.reuse, R53 ;  /* 0x000000356c707220 */ /* 0x040fe20000410000 */
[----:B------:R-:W-:Y:S01]  /*2850*/  FFMA.FTZ R52, R108, R52, R23 ;  /* 0x000000346c347223 */ /* 0x000fe20000010017 */
[C---:B------:R-:W-:Y:S01]  /*2860*/  ISETP.GT.U32.AND P4, PT, R68.reuse, 0x1d, PT ;  /* 0x0000001d4400780c */ /* 0x040fe20003f84070 */
[----:B------:R-:W-:Y:S01]  /*2870*/  BSSY.RECONVERGENT B0, `(.L_x_9860) ;  /* 0x0000083000007945 */ /* 0x000fe20003800200 */
[C---:B------:R-:W-:Y:S01]  /*2880*/  FMUL.FTZ R112, R55.reuse, R112 ;  /* 0x0000007037707220 */ /* 0x040fe20000410000 */
[----:B------:R-:W-:Y:S01]  /*2890*/  FFMA.FTZ R53, R55, R52, R22 ;  /* 0x0000003437357223 */ /* 0x000fe20000010016 */
[----:B------:R-:W-:Y:S01]  /*28a0*/  FFMA.FTZ R52, R111, R55, R110 ;  /* 0x000000376f347223 */ /* 0x000fe2000001006e */
[----:B------:R-:W-:-:S02]  /*28b0*/  ISETP.GT.U32.AND P5, PT, R68, 0x17, PT ;  /* 0x000000174400780c */ /* 0x000fc40003fa4070 */
[----:B------:R-:W1:Y:S01]  /*28c0*/  SHFL.DOWN PT, R57, R112, 0x1, 0x1f ;  /* 0x08201f0070397f89 */ /* 0x000e6200000e0000 */
[----:B0-----:R-:W-:Y:S01]  /*28d0*/  MOV R21, R53 ;  /* 0x0000003500157202 */ /* 0x001fe20000000f00 */
[----:B------:R-:W-:Y:S02]  /*28e0*/  FFMA.FTZ R52, R108, R52, R107 ;  /* 0x000000346c347223 */ /* 0x000fe4000001006b */
[----:B------:R0:W3:Y:S02]  /*28f0*/  SHFL.DOWN PT, R115, R53, 0x1, 0x1f ;  /* 0x08201f0035737f89 */ /* 0x0000e400000e0000 */
[----:B------:R-:W-:Y:S01]  /*2900*/  FFMA.FTZ R52, R106, R52, R109 ;  /* 0x000000346a347223 */ /* 0x000fe2000001006d */
[----:B0-----:R-:W-:-:S04]  /*2910*/  FMUL.FTZ R53, R54, R55 ;  /* 0x0000003736357220 */ /* 0x001fc80000410000 */
[----:B------:R-:W-:Y:S01]  /*2920*/  FMUL.FTZ R53, R108, R53 ;  /* 0x000000356c357220 */ /* 0x000fe20000410000 */
[----:B-1----:R-:W-:-:S03]  /*2930*/  @P1 FMUL.FTZ R20, R57, R112 ;  /* 0x0000007039141220 */ /* 0x002fc60000410000 */
[----:B------:R-:W-:Y:S01]  /*2940*/  FMUL.FTZ R57, R106, R53 ;  /* 0x000000356a397220 */ /* 0x000fe20000410000 */
[----:B---3--:R-:W-:Y:S01]  /*2950*/  @P1 FFMA.FTZ R21, R112, R115, R21 ;  /* 0x0000007370151223 */ /* 0x008fe20000010015 */
[----:B------:R-:W-:Y:S01]  /*2960*/  @P1 MOV R112, R20 ;  /* 0x0000001400701202 */ /* 0x000fe20000000f00 */
[----:B------:R-:W0:Y:S01]  /*2970*/  SHFL.UP PT, R115, R52, 0x1, RZ ;  /* 0x0420000034737989 */ /* 0x000e2200000e00ff */
[----:B------:R-:W-:-:S03]  /*2980*/  ISETP.GE.AND P1, PT, R86, 0x1, PT ;  /* 0x000000015600780c */ /* 0x000fc60003f26270 */
[----:B------:R-:W1:Y:S04]  /*2990*/  SHFL.DOWN PT, R117, R112, 0x2, 0x1f ;  /* 0x08401f0070757f89 */ /* 0x000e6800000e0000 */
[----:B------:R-:W3:Y:S04]  /*29a0*/  SHFL.DOWN PT, R116, R21, 0x2, 0x1f ;  /* 0x08401f0015747f89 */ /* 0x000ee800000e0000 */
[----:B------:R-:W5:Y:S01]  /*29b0*/  SHFL.UP PT, R20, R57, 0x1, RZ ;  /* 0x0420000039147989 */ /* 0x000f6200000e00ff */
[----:B0-----:R-:W-:Y:S01]  /*29c0*/  FFMA.FTZ R115, R57, R115, R52 ;  /* 0x0000007339737223 */ /* 0x001fe20000010034 */
[----:B-1----:R-:W-:-:S04]  /*29d0*/  @!P4 FMUL.FTZ R53, R112, R117 ;  /* 0x000000757035c220 */ /* 0x002fc80000410000 */
[----:B------:R-:W-:Y:S01]  /*29e0*/  FSEL R52, R52, R115, !P1 ;  /* 0x0000007334347208 */ /* 0x000fe20004800000 */
[----:B---3--:R-:W-:Y:S01]  /*29f0*/  @!P4 FFMA.FTZ R21, R112, R116, R21 ;  /* 0x000000747015c223 */ /* 0x008fe20000010015 */
[----:B------:R-:W-:-:S03]  /*2a00*/  @!P4 MOV R112, R53 ;  /* 0x000000350070c202 */ /* 0x000fc60000000f00 */
[----:B------:R-:W0:Y:S01]  /*2a10*/  SHFL.UP PT, R53, R52, 0x2, RZ ;  /* 0x0440000034357989 */ /* 0x000e2200000e00ff */
[----:B------:R-:W-:Y:S01]  /*2a20*/  ISETP.GT.U32.AND P4, PT, R68, 0x1b, PT ;  /* 0x0000001b4400780c */ /* 0x000fe20003f84070 */
[----:B-----5:R-:W-:Y:S01]  /*2a30*/  @P1 FMUL.FTZ R57, R57, R20 ;  /* 0x0000001439391220 */ /* 0x020fe20000410000 */
[----:B------:R-:W-:Y:S01]  /*2a40*/  ISETP.GE.AND P1, PT, R86, 0x2, PT ;  /* 0x000000025600780c */ /* 0x000fe20003f26270 */
[----:B------:R-:W1:Y:S04]  /*2a50*/  SHFL.DOWN PT, R115, R112, 0x4, 0x1f ;  /* 0x08801f0070737f89 */ /* 0x000e6800000e0000 */
[----:B------:R-:W3:Y:S04]  /*2a60*/  SHFL.DOWN PT, R116, R21, 0x4, 0x1f ;  /* 0x08801f0015747f89 */ /* 0x000ee800000e0000 */
[----:B------:R-:W5:Y:S01]  /*2a70*/  SHFL.UP PT, R20, R57, 0x2, RZ ;  /* 0x0440000039147989 */ /* 0x000f6200000e00ff */
[----:B0-----:R-:W-:Y:S01]  /*2a80*/  FFMA.FTZ R53, R57, R53, R52 ;  /* 0x0000003539357223 */ /* 0x001fe20000010034 */
[C---:B-1----:R-:W-:Y:S01]  /*2a90*/  @!P4 FMUL.FTZ R115, R112.reuse, R115 ;  /* 0x000000737073c220 */ /* 0x042fe20000410000 */
[----:B---3--:R-:W-:-:S04]  /*2aa0*/  @!P4 FFMA.FTZ R21, R112, R116, R21 ;  /* 0x000000747015c223 */ /* 0x008fc80000010015 */
[----:B------:R-:W-:Y:S02]  /*2ab0*/  @!P4 MOV R112, R115 ;  /* 0x000000730070c202 */ /* 0x000fe40000000f00 */
[----:B------:R-:W-:Y:S01]  /*2ac0*/  FSEL R116, R52, R53, !P1 ;  /* 0x0000003534747208 */ /* 0x000fe20004800000 */
[----:B-----5:R-:W-:Y:S01]  /*2ad0*/  @P1 FMUL.FTZ R57, R57, R20 ;  /* 0x0000001439391220 */ /* 0x020fe20000410000 */
[----:B------:R-:W0:Y:S01]  /*2ae0*/  SHFL.DOWN PT, R118, R21, 0x8, 0x1f ;  /* 0x09001f0015767f89 */ /* 0x000e2200000e0000 */
[----:B------:R-:W-:Y:S01]  /*2af0*/  ISETP.GE.AND P1, PT, R70, UR10, PT ;  /* 0x0000000a46007c0c */ /* 0x000fe2000bf26270 */
[----:B------:R-:W-:Y:S01]  /*2b00*/  HFMA2 R52, -RZ, RZ, 1.875, 0 ;  /* 0x3f800000ff347431 */ /* 0x000fe200000001ff */
[----:B------:R-:W-:Y:S01]  /*2b10*/  MOV R53, RZ ;  /* 0x000000ff00357202 */ /* 0x000fe20000000f00 */
[----:B------:R-:W1:Y:S01]  /*2b20*/  SHFL.DOWN PT, R117, R112, 0x8, 0x1f ;  /* 0x09001f0070757f89 */ /* 0x000e6200000e0000 */
[----:B------:R-:W-:Y:S02]  /*2b30*/  ISETP.NE.OR P1, PT, R30, RZ, P1 ;  /* 0x000000ff1e00720c */ /* 0x000fe40000f25670 */
[C---:B------:R-:W-:Y:S01]  /*2b40*/  ISETP.GE.AND P4, PT, R86.reuse, 0x4, PT ;  /* 0x000000045600780c */ /* 0x040fe20003f86270 */
[----:B------:R-:W3:Y:S04]  /*2b50*/  SHFL.UP PT, R115, R116, 0x4, RZ ;  /* 0x0480000074737989 */ /* 0x000ee800000e00ff */
[----:B------:R-:W5:Y:S06]  /*2b60*/  SHFL.UP PT, R20, R57, 0x4, RZ ;  /* 0x0480000039147989 */ /* 0x000f6c00000e00ff */
[----:B------:R-:W-:Y:S01]  /*2b70*/  @!P1 LDS.64 R52, [UR7+0xec8] ;  /* 0x000ec807ff349984 */ /* 0x000fe20008000a00 */
[----:B------:R-:W-:Y:S01]  /*2b80*/  ISETP.GE.AND P1, PT, R86, 0x8, PT ;  /* 0x000000085600780c */ /* 0x000fe20003f26270 */
[C---:B0-----:R-:W-:Y:S01]  /*2b90*/  @!P5 FFMA.FTZ R21, R112.reuse, R118, R21 ;  /* 0x000000767015d223 */ /* 0x041fe20000010015 */
[----:B-1----:R-:W-:-:S04]  /*2ba0*/  @!P5 FMUL.FTZ R117, R112, R117 ;  /* 0x000000757075d220 */ /* 0x002fc80000410000 */
[----:B------:R-:W0:Y:S01]  /*2bb0*/  SHFL.DOWN PT, R118, R21, 0x10, 0x1f ;  /* 0x0a001f0015767f89 */ /* 0x000e2200000e0000 */
[C---:B---3--:R-:W-:Y:S01]  /*2bc0*/  FFMA.FTZ R115, R57.reuse, R115, R116 ;  /* 0x0000007339737223 */ /* 0x048fe20000010074 */
[----:B------:R-:W-:Y:S01]  /*2bd0*/  @!P5 MOV R112, R117 ;  /* 0x000000750070d202 */ /* 0x000fe20000000f00 */
[----:B-----5:R-:W-:-:S03]  /*2be0*/  @P4 FMUL.FTZ R57, R57, R20 ;  /* 0x0000001439394220 */ /* 0x020fc60000410000 */
[----:B------:R-:W-:Y:S01]  /*2bf0*/  FSEL R116, R116, R115, !P4 ;  /* 0x0000007374747208 */ /* 0x000fe20006000000 */
[----:B------:R-:W1:Y:S01]  /*2c00*/  SHFL.DOWN PT, R117, R112, 0x10, 0x1f ;  /* 0x0a001f0070757f89 */ /* 0x000e6200000e0000 */
[----:B------:R-:W-:-:S03]  /*2c10*/  ISETP.GT.U32.AND P4, PT, R68, 0xf, PT ;  /* 0x0000000f4400780c */ /* 0x000fc60003f84070 */
[----:B------:R-:W3:Y:S04]  /*2c20*/  SHFL.UP PT, R115, R116, 0x8, RZ ;  /* 0x0500000074737989 */ /* 0x000ee800000e00ff */
[----:B------:R-:W5:Y:S06]  /*2c30*/  SHFL.UP PT, R20, R57, 0x8, RZ ;  /* 0x0500000039147989 */ /* 0x000f6c00000e00ff */
[C---:B0-----:R-:W-:Y:S01]  /*2c40*/  @!P4 FFMA.FTZ R21, R112.reuse, R118, R21 ;  /* 0x000000767015c223 */ /* 0x041fe20000010015 */
[----:B------:R-:W-:Y:S01]  /*2c50*/  SHFL.IDX PT, R122, R53, RZ, 0x1f ;  /* 0x00001fff357a7589 */ /* 0x000fe200000e0000 */
[----:B-1----:R-:W-:-:S03]  /*2c60*/  @!P4 FMUL.FTZ R117, R112, R117 ;  /* 0x000000757075c220 */ /* 0x002fc60000410000 */
[----:B------:R-:W-:Y:S01]  /*2c70*/  SHFL.DOWN PT, R120, R21, 0x1, 0x1f ;  /* 0x08201f0015787f89 */ /* 0x000fe200000e0000 */
[C---:B---3--:R-:W-:Y:S01]  /*2c80*/  FFMA.FTZ R115, R57.reuse, R115, R116 ;  /* 0x0000007339737223 */ /* 0x048fe20000010074 */
[----:B------:R-:W-:Y:S02]  /*2c90*/  @!P4 MOV R112, R117 ;  /* 0x000000750070c202 */ /* 0x000fe40000000f00 */
[----:B------:R-:W-:Y:S01]  /*2ca0*/  ISETP.NE.AND P4, PT, R30, 0x1f, PT ;  /* 0x0000001f1e00780c */ /* 0x000fe20003f85270 */
[----:B-----5:R-:W-:Y:S01]  /*2cb0*/  @P1 FMUL.FTZ R57, R57, R20 ;  /* 0x0000001439391220 */ /* 0x020fe20000410000 */
[----:B------:R-:W-:Y:S01]  /*2cc0*/  FSEL R118, R116, R115, !P1 ;  /* 0x0000007374767208 */ /* 0x000fe20004800000 */
[----:B------:R-:W0:Y:S01]  /*2cd0*/  SHFL.DOWN PT, R119, R112, 0x1, 0x1f ;  /* 0x08201f0070777f89 */ /* 0x000e2200000e0000 */
[----:B------:R-:W-:-:S03]  /*2ce0*/  ISETP.GE.AND P1, PT, R86, 0x10, PT ;  /* 0x000000105600780c */ /* 0x000fc60003f26270 */
[----:B------:R-:W1:Y:S04]  /*2cf0*/  SHFL.UP PT, R117, R118, 0x10, RZ ;  /* 0x0600000076757989 */ /* 0x000e6800000e00ff */
[----:B------:R-:W3:Y:S04]  /*2d00*/  SHFL.UP PT, R116, R57, 0x10, RZ ;  /* 0x0600000039747989 */ /* 0x000ee800000e00ff */
[----:B------:R-:W-:Y:S04]  /*2d10*/  SHFL.IDX PT, R20, R21, RZ, 0x1f ;  /* 0x00001fff15147589 */ /* 0x000fe800000e0000 */
[----:B------:R5:W2:Y:S01]  /*2d20*/  SHFL.IDX PT, R115, R112, RZ, 0x1f ;  /* 0x00001fff70737589 */ /* 0x000aa200000e0000 */
[----:B0-----:R-:W-:-:S04]  /*2d30*/  @P4 FFMA.FTZ R122, R119, R122, R120 ;  /* 0x0000007a777a4223 */ /* 0x001fc80000010078 */
[----:B------:R-:W-:Y:S01]  /*2d40*/  FFMA.FTZ R113, R122, R56, R113 ;  /* 0x000000387a717223 */ /* 0x000fe20000010071 */
[----:B-1----:R-:W-:-:S03]  /*2d50*/  FFMA.FTZ R117, R57, R117, R118 ;  /* 0x0000007539757223 */ /* 0x002fc60000010076 */
[----:B------:R-:W-:Y:S01]  /*2d60*/  FFMA.FTZ R105, R106, R113, R105 ;  /* 0x000000716a697223 */ /* 0x000fe20000010069 */
[----:B---3--:R-:W-:Y:S01]  /*2d70*/  @P1 FMUL.FTZ R57, R57, R116 ;  /* 0x0000007439391220 */ /* 0x008fe20000410000 */
[----:B------:R-:W-:Y:S01]  /*2d80*/  FSEL R56, R118, R117, !P1 ;  /* 0x0000007576387208 */ /* 0x000fe20004800000 */
[----:B------:R-:W-:Y:S01]  /*2d90*/  FMUL.FTZ R116, R113, R90 ;  /* 0x0000005a71747220 */ /* 0x000fe20000410000 */
[----:B-----5:R-:W-:Y:S01]  /*2da0*/  FFMA.FTZ R112, R108, R105, R23 ;  /* 0x000000696c707223 */ /* 0x020fe20000010017 */
[----:B------:R-:W-:Y:S01]  /*2db0*/  ISETP.NE.AND P1, PT, R30, RZ, PT ;  /* 0x000000ff1e00720c */ /* 0x000fe20003f25270 */
[----:B------:R-:W-:Y:S01]  /*2dc0*/  FMUL.FTZ R117, R105, R97 ;  /* 0x0000006169757220 */ /* 0x000fe20000410000 */
[----:B------:R-:W-:Y:S01]  /*2dd0*/  FMUL.FTZ R23, R7, R116 ;  /* 0x0000007407177220 */ /* 0x000fe20000410000 */
[C---:B--2---:R-:W-:Y:S01]  /*2de0*/  FFMA.FTZ R53, R115.reuse, R53, R20 ;  /* 0x0000003573357223 */ /* 0x044fe20000010014 */
[----:B------:R-:W-:Y:S01]  /*2df0*/  FMUL.FTZ R52, R115, R52 ;  /* 0x0000003473347220 */ /* 0x000fe20000410000 */
[----:B------:R-:W-:Y:S01]  /*2e00*/  FFMA.FTZ R115, R55, R112, R22 ;  /* 0x0000007037737223 */ /* 0x000fe20000010016 */
[----:B------:R-:W-:Y:S01]  /*2e10*/  FMUL.FTZ R118, R112, R88 ;  /* 0x0000005870767220 */ /* 0x000fe20000410000 */
[----:B------:R-:W-:Y:S01]  /*2e20*/  FMUL.FTZ R22, R6, R117 ;  /* 0x0000007506167220 */ /* 0x000fe20000410000 */
[----:B------:R-:W-:Y:S01]  /*2e30*/  SHFL.UP PT, R57, R57, 0x1, RZ ;  /* 0x0420000039397989 */ /* 0x000fe200000e00ff */
[----:B------:R-:W-:Y:S01]  /*2e40*/  FMUL.FTZ R119, R115, R95 ;  /* 0x0000005f73777220 */ /* 0x000fe20000410000 */
[----:B------:R-:W-:-:S02]  /*2e50*/  FMUL.FTZ R21, R5, R118 ;  /* 0x0000007605157220 */ /* 0x000fc40000410000 */
[----:B------:R-:W-:Y:S01]  /*2e60*/  SHFL.UP PT, R56, R56, 0x1, RZ ;  /* 0x0420000038387989 */ /* 0x000fe200000e00ff */
[----:B------:R-:W-:-:S03]  /*2e70*/  FMUL.FTZ R20, R4, R119 ;  /* 0x0000007704147220 */ /* 0x000fc60000410000 */
[----:B------:R0:W-:Y:S04]  /*2e80*/  @!P1 STS.64 [UR7+0xec8], R52 ;  /* 0x000ec834ff009988 */ /* 0x0001e80008000a07 */
[----:B------:R-:W-:Y:S01]  /*2e90*/  STS.128 [R72+0x210], R20 ;  /* 0x0002101448007388 */ /* 0x000fe20000000c00 */
[----:B------:R-:W-:Y:S01]  /*2ea0*/  BAR.SYNC.DEFER_BLOCKING 0x0 ;  /* 0x0000000000007b1d */ /* 0x000fe20000010000 */
[----:B0-----:R-:W-:-:S04]  /*2eb0*/  IADD3 R52, PT, PT, -R102, UR11, RZ ;  /* 0x0000000b66347c10 */ /* 0x001fc8000fffe1ff */
[C---:B------:R-:W-:Y:S02]  /*2ec0*/  ISETP.GE.AND P4, PT, R52.reuse, 0x21, PT ;  /* 0x000000213400780c */ /* 0x040fe40003f86270 */
        /* <DEDUP_REMOVED lines=29> */
.L_x_9861:
[----:B------:R-:W-:Y:S05]  /*30a0*/  BSYNC.RECONVERGENT B0 ;  /* 0x0000000000007941 */ /* 0x000fea0003800200 */
.L_x_9860:
[----:B------:R-:W-:Y:S04]  /*30b0*/  BSSY.RECONVERGENT B0, `(.L_x_9862) ;  /* 0x0000003000007945 */ /* 0x000fe80003800200 */
[----:B------:R-:W-:Y:S05]  /*30c0*/  @!P4 BRA `(.L_x_9863) ;  /* 0x000000000004c947 */ /* 0x000fea0003800000 */
[----:B------:R1:W-:Y:S02]  /*30d0*/  REDG.E.ADD.F32.FTZ.RN.STRONG.GPU desc[UR16][R54.64+0x80], R121 ;  /* 0x00008079360079a6 */ /* 0x0003e4000c12f310 */
.L_x_9863:
[----:B------:R-:W-:Y:S05]  /*30e0*/  BSYNC.RECONVERGENT B0 ;  /* 0x0000000000007941 */ /* 0x000fea0003800200 */
.L_x_9862:
[----:B0-----:R0:W2:Y:S01]  /*30f0*/  LDS R53, [R64+0x100] ;  /* 0x0001000040357984 */ /* 0x0010a20000000800 */
[----:B------:R-:W-:Y:S04]  /*3100*/  BSSY.RECONVERGENT B0, `(.L_x_9864) ;  /* 0x0000003000007945 */ /* 0x000fe80003800200 */
[----:B------:R-:W-:Y:S05]  /*3110*/  @!P5 BRA `(.L_x_9865) ;  /* 0x000000000004d947 */ /* 0x000fea0003800000 */
[----:B--2---:R3:W-:Y:S02]  /*3120*/  REDG.E.ADD.F32.FTZ.RN.STRONG.GPU desc[UR16][R54.64+0x100], R53 ;  /* 0x00010035360079a6 */ /* 0x0047e4000c12f310 */
.L_x_9865:
[----:B------:R-:W-:Y:S05]  /*3130*/  BSYNC.RECONVERGENT B0 ;  /* 0x0000000000007941 */ /* 0x000fea0003800200 */
.L_x_9864:
[----:B--23--:R2:W3:Y:S01]  /*3140*/  LDS R53, [R64+0x180] ;  /* 0x0001800040357984 */ /* 0x00c4e20000000800 */
[----:B------:R-:W-:Y:S04]  /*3150*/  BSSY.RECONVERGENT B0, `(.L_x_9866) ;  /* 0x0000003000007945 */ /* 0x000fe80003800200 */
[----:B------:R-:W-:Y:S05]  /*3160*/  @!P6 BRA `(.L_x_9867) ;  /* 0x000000000004e947 */ /* 0x000fea0003800000 */
[----:B---3--:R4:W-:Y:S02]  /*3170*/  REDG.E.ADD.F32.FTZ.RN.STRONG.GPU desc[UR16][R54.64+0x180], R53 ;  /* 0x00018035360079a6 */ /* 0x0089e4000c12f310 */
.L_x_9867:
[----:B------:R-:W-:Y:S05]  /*3180*/  BSYNC.RECONVERGENT B0 ;  /* 0x0000000000007941 */ /* 0x000fea0003800200 */
.L_x_9866:
        /* <DEDUP_REMOVED lines=64> */
.L_x_9869:
[----:B------:R-:W-:Y:S05]  /*3590*/  BSYNC.RECONVERGENT B0 ;  /* 0x0000000000007941 */ /* 0x000fea0003800200 */
.L_x_9868:
[----:B------:R-:W-:-:S04]  /*35a0*/  UIADD3 UR4, UPT, UPT, UR4, 0x1, URZ ;  /* 0x0000000104047890 */ /* 0x000fc8000fffe0ff */
[----:B------:R-:W-:-:S09]  /*35b0*/  UISETP.GE.AND UP0, UPT, UR4, UR12, UPT ;  /* 0x0000000c0400728c */ /* 0x000fd2000bf06270 */
[----:B------:R-:W-:Y:S05]  /*35c0*/  BRA.U !UP0, `(.L_x_9870) ;  /* 0xffffffed084c7547 */ /* 0x000fea000b83ffff */
.L_x_9856:
[----:B------:R-:W-:Y:S01]  /*35d0*/  BAR.SYNC.DEFER_BLOCKING 0x0 ;  /* 0x0000000000007b1d */ /* 0x000fe20000010000 */
[-C--:B------:R-:W-:Y:S01]  /*35e0*/  ISETP.GE.AND P0, PT, R71, R60.reuse, PT ;  /* 0x0000003c4700720c */ /* 0x080fe20003f06270 */
[----:B------:R-:W-:Y:S01]  /*35f0*/  HFMA2 R0, -RZ, RZ, 0, 0 ;  /* 0x00000000ff007431 */ /* 0x000fe200000001ff */
[-C--:B------:R-:W-:Y:S02]  /*3600*/  ISETP.GE.AND P2, PT, R69, R60.reuse, PT ;  /* 0x0000003c4500720c */ /* 0x080fe40003f46270 */
[----:B------:R-:W-:Y:S02]  /*3610*/  CS2R R2, SRZ ;  /* 0x0000000000027805 */ /* 0x000fe4000001ff00 */
[-C--:B------:R-:W-:Y:S01]  /*3620*/  ISETP.GE.AND P3, PT, R67, R60.reuse, PT ;  /* 0x0000003c4300720c */ /* 0x080fe20003f66270 */
[----:B------:R-:W-:Y:S01]  /*3630*/  HFMA2 R18, -RZ, RZ, 0, 0 ;  /* 0x00000000ff127431 */ /* 0x000fe200000001ff */
[----:B------:R-:W-:Y:S01]  /*3640*/  ISETP.GE.AND P4, PT, R65, R60, PT ;  /* 0x0000003c4100720c */ /* 0x000fe20003f86270 */
[----:B------:R-:W4:Y:S01]  /*3650*/  LDCU.64 UR8, c[0x0][0x500] ;  /* 0x0000a000ff0877ac */ /* 0x000f220008000a00 */
[----:B-1----:R-:W-:Y:S01]  /*3660*/  MOV R16, RZ ;  /* 0x000000ff00107202 */ /* 0x002fe20000000f00 */
[----:B------:R-:W1:Y:S02]  /*3670*/  LDCU.64 UR10, c[0x0][0x550] ;  /* 0x0000aa00ff0a77ac */ /* 0x000e640008000a00 */
[----:B------:R-:W5:Y:S04]  /*3680*/  @!P0 LDG.E R0, desc[UR16][R36.64] ;  /* 0x0000001024008981 */ /* 0x000f68000c1e1900 */
[----:B------:R-:W2:Y:S04]  /*3690*/  @!P2 LDG.E R2, desc[UR16][R36.64+0x80] ;  /* 0x000080102402a981 */ /* 0x000ea8000c1e1900 */
[----:B------:R-:W3:Y:S04]  /*36a0*/  @!P3 LDG.E R16, desc[UR16][R36.64+0x100] ;  /* 0x000100102410b981 */ /* 0x000ee8000c1e1900 */
[----:B------:R0:W4:Y:S02]  /*36b0*/  @!P4 LDG.E R18, desc[UR16][R36.64+0x180] ;  /* 0x000180102412c981 */ /* 0x000124000c1e1900 */
[----:B0-----:R-:W0:Y:S02]  /*36c0*/  LDC.64 R36, c[0x0][0x4f8] ;  /* 0x00013e00ff247b82 */ /* 0x001e240000000a00 */
[----:B-----5:R-:W-:Y:S04]  /*36d0*/  STS [R59], R0 ;  /* 0x000000003b007388 */ /* 0x020fe80000000800 */
[----:B--2---:R-:W-:Y:S04]  /*36e0*/  STS [R59+0x80], R2 ;  /* 0x000080023b007388 */ /* 0x004fe80000000800 */
[----:B---3--:R-:W-:Y:S04]  /*36f0*/  STS [R59+0x100], R16 ;  /* 0x000100103b007388 */ /* 0x008fe80000000800 */
[----:B----4-:R-:W-:Y:S01]  /*3700*/  STS [R59+0x180], R18 ;  /* 0x000180123b007388 */ /* 0x010fe20000000800 */
        /* <DEDUP_REMOVED lines=23> */
[----:B------:R4:W5:Y:S01]  /*3880*/  @!P4 MUFU.EX2 R6, R2 ;  /* 0x000000020006c308 */ /* 0x0009620000000800 */
[----:B---3--:R-:W-:-:S03]  /*3890*/  @!P2 FMUL.FTZ R12, R20, -1.4426950216293334961 ;  /* 0xbfb8aa3b140ca820 */ /* 0x008fc60000410000 */
[----:B------:R-:W3:Y:S04]  /*38a0*/  @!P3 MUFU.EX2 R7, R7 ;  /* 0x000000070007b308 */ /* 0x000ee80000000800 */
[----:B------:R-:W1:Y:S01]  /*38b0*/  @!P2 MUFU.EX2 R12, R12 ;  /* 0x0000000c000ca308 */ /* 0x000e620000000800 */
[----:B----4-:R-:W-:Y:S01]  /*38c0*/  MOV R2, R61 ;  /* 0x0000003d00027202 */ /* 0x010fe20000000f00 */
[----:B--2---:R-:W-:Y:S01]  /*38d0*/  @!P5 FADD.FTZ R0, R0, 1 ;  /* 0x3f8000000000d421 */ /* 0x004fe20000010000 */
[----:B------:R-:W2:Y:S03]  /*38e0*/  LDS R14, [UR6+0x200] ;  /* 0x00020006ff0e7984 */ /* 0x000ea60008000800 */
[----:B0-----:R-:W-:Y:S01]  /*38f0*/  IMAD.WIDE.U32 R4, R36, UR18, R2 ;  /* 0x0000001224047c25 */ /* 0x001fe2000f8e0002 */
[----:B------:R-:W0:Y:S03]  /*3900*/  @!P5 MUFU.RCP R13, R0 ;  /* 0x00000000000dd308 */ /* 0x000e260000001000 */
[----:B-----5:R-:W-:Y:S01]  /*3910*/  @!P4 FADD.FTZ R6, R6, 1 ;  /* 0x3f8000000606c421 */ /* 0x020fe20000010000 */
[----:B------:R-:W-:-:S02]  /*3920*/  IMAD R5, R37, UR18, R5 ;  /* 0x0000001225057c24 */ /* 0x000fc4000f8e0205 */
[----:B---3--:R-:W-:Y:S01]  /*3930*/  @!P3 FADD.FTZ R7, R7, 1 ;  /* 0x3f8000000707b421 */ /* 0x008fe20000010000 */
[----:B------:R-:W3:Y:S01]  /*3940*/  LDC.64 R36, c[0x0][0x518] ;  /* 0x00014600ff247b82 */ /* 0x000ee20000000a00 */
        /* <DEDUP_REMOVED lines=9> */
[----:B0-----:R-:W-:-:S03]  /*39e0*/  @!P5 FMUL.FTZ R8, R8, R13 ;  /* 0x0000000d0808d220 */ /* 0x001fc60000410000 */
[----:B------:R-:W-:-:S03]  /*39f0*/  LEA.HI.X R5, R5, UR11, R16, 0x2, P0 ;  /* 0x0000000b05057c11 */ /* 0x000fc600080f1410 */
[----:B------:R-:W0:Y:S01]  /*3a00*/  @!P2 MUFU.RCP R12, R12 ;  /* 0x0000000c000ca308 */ /* 0x000e220000001000 */
[----:B-1----:R-:W-:Y:S01]  /*3a10*/  @!P4 FMUL.FTZ R9, R9, R6 ;  /* 0x000000060909c220 */ /* 0x002fe20000410000 */
[----:B---3--:R-:W-:-:S04]  /*3a20*/  IMAD.WIDE.U32 R2, R36, UR18, R2 ;  /* 0x0000001224027c25 */ /* 0x008fc8000f8e0002 */
[----:B------:R-:W-:Y:S02]  /*3a30*/  IMAD R3, R37, UR18, R3 ;  /* 0x0000001225037c24 */ /* 0x000fe4000f8e0203 */
[----:B-----5:R-:W-:Y:S01]  /*3a40*/  @!P3 FMUL.FTZ R10, R10, R7 ;  /* 0x000000070a0ab220 */ /* 0x020fe20000410000 */
[-C--:B--2---:R-:W-:Y:S02]  /*3a50*/  ISETP.GE.AND P6, PT, R71, R14.reuse, PT ;  /* 0x0000000e4700720c */ /* 0x084fe40003fc6270 */
[-C--:B------:R-:W-:Y:S02]  /*3a60*/  ISETP.GE.AND P0, PT, R69, R14.reuse, PT ;  /* 0x0000000e4500720c */ /* 0x080fe40003f06270 */
[----:B------:R-:W-:Y:S01]  /*3a70*/  ISETP.GE.AND P5, PT, R67, R14, PT ;  /* 0x0000000e4300720c */ /* 0x000fe20003fa6270 */
[----:B0-----:R-:W-:-:S08]  /*3a80*/  @!P2 FMUL.FTZ R11, R11, R12 ;  /* 0x0000000c0b0ba220 */ /* 0x001fd00000410000 */
        /* <DEDUP_REMOVED lines=26> */
[----:B------:R-:W-:Y:S02]  /*3c30*/  ISETP.GE.AND P3, PT, R65, R0, PT ;  /* 0x000000004100720c */ /* 0x000fe40003f66270 */
[----:B------:R-:W-:-:S02]  /*3c40*/  IADD3.X R0, PT, PT, RZ, R4, RZ, P4, !PT ;  /* 0x00000004ff007210 */ /* 0x000fc400027fe4ff */
[----:B----4-:R-:W-:-:S04]  /*3c50*/  LEA R2, P4, R3, UR8, 0x2 ;  /* 0x0000000803027c11 */ /* 0x010fc8000f8810ff */
        /* <DEDUP_REMOVED lines=16> */
.L_x_9846:
        /* <DEDUP_REMOVED lines=34> */
.L_x_9873:
[----:B------:R-:W-:Y:S05]  /*3f80*/  BSYNC.RECONVERGENT B0 ;  /* 0x0000000000007941 */ /* 0x000fea0003800200 */
.L_x_9872:
        /* <DEDUP_REMOVED lines=26> */
.L_x_9875:
[----:B------:R-:W-:Y:S05]  /*4130*/  BSYNC.RECONVERGENT B0 ;  /* 0x0000000000007941 */ /* 0x000fea0003800200 */
.L_x_9874:
        /* <DEDUP_REMOVED lines=13> */
.L_x_9877:
        /* <DEDUP_REMOVED lines=25> */
.L_x_9876:
[----:B------:R-:W-:Y:S05]  /*43a0*/  EXIT ;  /* 0x000000000000794d */ /* 0x000fea0003800000 */
.L_x_9878:
        /* <DEDUP_REMOVED lines=13> */
.L_x_10548:


//--------------------- .text._Z25selective_scan_bwd_kernelI32Selective_Scan_bwd_kernel_traitsILi32ELi4ELb0ELb1ELb1ELb0ELb0EffEEv12SSMParamsBwd --------------------------
	.section	.text._Z25selective_scan_bwd_kernelI32Selective_Scan_bwd_kernel_traitsILi32ELi4ELb0ELb1ELb1ELb0ELb0EffEEv12SSMParamsBwd,"ax",@progbits
	.align	128
        .global         _Z25selective_scan_bwd_kernelI32Selective_Scan_bwd_kernel_traitsILi32ELi4ELb0ELb1ELb1ELb0ELb0EffEEv12SSMParamsBwd
        .type           _Z25selective_scan_bwd_kernelI32Selective_Scan_bwd_kernel_traitsILi32ELi4ELb0ELb1ELb1ELb0ELb0EffEEv12SSMParamsBwd,@function
        .size           _Z25selective_scan_bwd_kernelI32Selective_Scan_bwd_kernel_traitsILi32ELi4ELb0ELb1ELb1ELb0ELb0EffEEv12SSMParamsBwd,(.L_x_10549 - _Z25selective_scan_bwd_kernelI32Selective_Scan_bwd_kernel_traitsILi32ELi4ELb0ELb1ELb1ELb0ELb0EffEEv12SSMParamsBwd)
        .other          _Z25selective_scan_bwd_kernelI32Selective_Scan_bwd_kernel_traitsILi32ELi4ELb0ELb1ELb1ELb0ELb0EffEEv12SSMParamsBwd,@"STO_CUDA_ENTRY STV_DEFAULT"
_Z25selective_scan_bwd_kernelI32Selective_Scan_bwd_kernel_traitsILi32ELi4ELb0ELb1ELb1ELb0ELb0EffEEv12SSMParamsBwd:
.text._Z25selective_scan_bwd_kernelI32Selective_Scan_bwd_kernel_traitsILi32ELi4ELb0ELb1ELb1ELb0ELb0EffEEv12SSMParamsBwd:
        /* <DEDUP_REMOVED lines=33> */
[----:B0-----:R-:W-:Y:S01]  /*0210*/  MOV R6, RZ ;  /* 0x000000ff00067202 */ /* 0x001fe20000000f00 */
[----:B----4-:R-:W-:-:S06]  /*0220*/  IMAD.MOV R10, RZ, RZ, -R7 ;  /* 0x000000ffff0a7224 */ /* 0x010fcc00078e0a07 */
        /* <DEDUP_REMOVED lines=10> */
[----:B------:R-:W-:-:S03]  /*02d0*/  ISETP.NE.AND.EX P0, PT, R5, RZ, PT, P0 ;  /* 0x000000ff0500720c */ /* 0x000fc60003f05300 */
[----:B------:R-:W3:Y:S01]  /*02e0*/  LDC.64 R62, c[0x0][0x4a8] ;  /* 0x00012a00ff3e7b82 */ /* 0x000ee20000000a00 */
[----:B------:R-:W-:Y:S01]  /*02f0*/  ISETP.GT.U32.AND P2, PT, R9, R2, PT ;  /* 0x000000020900720c */ /* 0x000fe20003f44070 */
[----:B------:R-:W-:-:S08]  /*0300*/  UIMAD.WIDE.U32 UR6, UR18, UR12, URZ ;  /* 0x0000000c120672a5 */ /* 0x000fd0000f8e00ff */
[----:B------:R-:W2:Y:S04]  /*0310*/  @P0 LDC R10, c[0x0][0x384] ;  /* 0x0000e100ff0a0b82 */ /* 0x000ea80000000800 */
[----:B------:R-:W-:Y:S01]  /*0320*/  @!P2 IMAD.IADD R2, R2, 0x1, -R9 ;  /* 0x000000010202a824 */ /* 0x000fe200078e0a09 */
[----:B------:R-:W-:Y:S01]  /*0330*/  UIMAD.WIDE.U32 UR4, UR18, UR8, URZ ;  /* 0x00000008120472a5 */ /* 0x000fe2000f8e00ff */
[----:B------:R-:W-:Y:S02]  /*0340*/  LOP3.LUT R4, R101, R8, RZ, 0x3c, !PT ;  /* 0x0000000865047212 */ /* 0x000fe400078e3cff */
[----:B------:R-:W1:Y:S01]  /*0350*/  @P0 LDC R21, c[0x0][0x38c] ;  /* 0x0000e300ff150b82 */ /* 0x000e620000000800 */
[----:B------:R-:W-:Y:S01]  /*0360*/  ISETP.GE.U32.AND P1, PT, R2, R9, PT ;  /* 0x000000090200720c */ /* 0x000fe20003f26070 */
[----:B------:R-:W-:Y:S01]  /*0370*/  UIMAD UR8, UR18, UR9, UR5 ;  /* 0x00000009120872a4 */ /* 0x000fe2000f8e0205 */
[----:B------:R-:W-:-:S02]  /*0380*/  @!P2 IADD3 R0, PT, PT, R0, 0x1, RZ ;  /* 0x000000010000a810 */ /* 0x000fc40007ffe0ff */
[----:B------:R-:W-:Y:S01]  /*0390*/  MOV R2, UR4 ;  /* 0x0000000400027c02 */ /* 0x000fe20008000f00 */
[----:B------:R-:W-:Y:S01]  /*03a0*/  UIMAD UR4, UR18, UR13, UR7 ;  /* 0x0000000d120472a4 */ /* 0x000fe2000f8e0207 */
[----:B------:R-:W-:Y:S01]  /*03b0*/  ISETP.GE.AND P3, PT, R4, RZ, PT ;  /* 0x000000ff0400720c */ /* 0x000fe20003f66270 */
[----:B------:R-:W0:Y:S01]  /*03c0*/  @P0 LDC.64 R6, c[0x0][0x480] ;  /* 0x00012000ff060b82 */ /* 0x000e220000000a00 */
[----:B------:R-:W-:Y:S02]  /*03d0*/  MOV R4, UR6 ;  /* 0x0000000600047c02 */ /* 0x000fe40008000f00 */
[----:B------:R-:W-:Y:S01]  /*03e0*/  MOV R5, UR7 ;  /* 0x0000000700057c02 */ /* 0x000fe20008000f00 */
[----:B------:R-:W4:Y:S01]  /*03f0*/  LDCU.64 UR6, c[0x0][0x498] ;  /* 0x00009300ff0677ac */ /* 0x000f220008000a00 */
[----:B------:R-:W-:Y:S02]  /*0400*/  MOV R3, UR5 ;  /* 0x0000000500037c02 */ /* 0x000fe40008000f00 */
[----:B------:R-:W-:Y:S01]  /*0410*/  @P1 IADD3 R0, PT, PT, R0, 0x1, RZ ;  /* 0x0000000100001810 */ /* 0x000fe20007ffe0ff */
[----:B------:R-:W-:Y:S01]  /*0420*/  IMAD.U32 R3, RZ, RZ, UR8 ;  /* 0x00000008ff037e24 */ /* 0x000fe2000f8e00ff */
[----:B------:R-:W-:Y:S01]  /*0430*/  ISETP.NE.AND P2, PT, R8, RZ, PT ;  /* 0x000000ff0800720c */ /* 0x000fe20003f45270 */
[----:B------:R-:W3:Y:S02]  /*0440*/  LDCU.64 UR8, c[0x0][0x3b0] ;  /* 0x00007600ff0877ac */ /* 0x000ee40008000a00 */
[----:B------:R-:W-:-:S02]  /*0450*/  IMAD.MOV.U32 R67, RZ, RZ, R0 ;  /* 0x000000ffff437224 */ /* 0x000fc400078e0000 */
[----:B------:R-:W-:-:S04]  /*0460*/  IMAD.WIDE.U32 R2, R101, UR10, R2 ;  /* 0x0000000a65027c25 */ /* 0x000fc8000f8e0002 */
[----:B--2---:R-:W-:Y:S01]  /*0470*/  @P0 IMAD R0, R10, UR18, R101 ;  /* 0x000000120a000c24 */ /* 0x004fe2000f8e0265 */
[----:B------:R-:W-:Y:S01]  /*0480*/  LEA R9, R19, 0xffffff80, 0x7 ;  /* 0xffffff8013097811 */ /* 0x000fe200078e38ff */
[----:B------:R-:W-:Y:S01]  /*0490*/  IMAD R13, R101, UR11, R3 ;  /* 0x0000000b650d7c24 */ /* 0x000fe2000f8e0203 */
[----:B------:R-:W-:Y:S01]  /*04a0*/  ISETP.GE.AND P1, PT, R19, 0x1, PT ;  /* 0x000000011300780c */ /* 0x000fe20003f26270 */
[----:B------:R-:W-:Y:S01]  /*04b0*/  @P0 IMAD R0, R0, R19, RZ ;  /* 0x0000001300000224 */ /* 0x000fe200078e02ff */
[----:B------:R-:W2:Y:S01]  /*04c0*/  LDCU.64 UR10, c[0x0][0x3d0] ;  /* 0x00007a00ff0a77ac */ /* 0x000ea20008000a00 */
[----:B------:R-:W2:Y:S01]  /*04d0*/  LDC.64 R18, c[0x0][0x3e8] ;  /* 0x0000fa00ff127b82 */ /* 0x000ea20000000a00 */
[----:B------:R-:W-:Y:S01]  /*04e0*/  IMAD.U32 R5, RZ, RZ, UR4 ;  /* 0x00000004ff057e24 */ /* 0x000fe2000f8e00ff */
[----:B----4-:R-:W-:Y:S01]  /*04f0*/  UIMAD.WIDE.U32 UR4, UR18, UR6, URZ ;  /* 0x00000006120472a5 */ /* 0x010fe2000f8e00ff */
[----:B------:R-:W-:Y:S02]  /*0500*/  @!P3 IADD3 R67, PT, PT, -R67, RZ, RZ ;  /* 0x000000ff4343b210 */ /* 0x000fe40007ffe1ff */
[----:B------:R-:W-:Y:S01]  /*0510*/  @!P2 LOP3.LUT R67, RZ, R8, RZ, 0x33, !PT ;  /* 0x00000008ff43a212 */ /* 0x000fe200078e33ff */
[----:B------:R-:W-:Y:S01]  /*0520*/  UIMAD UR5, UR18, UR7, UR5 ;  /* 0x00000007120572a4 */ /* 0x000fe2000f8e0205 */
[----:B-1----:R-:W-:-:S02]  /*0530*/  @P0 IMAD R3, R0, R21, RZ ;  /* 0x0000001500030224 */ /* 0x002fc400078e02ff */
[----:B------:R-:W-:Y:S02]  /*0540*/  SHF.R.S32.HI R39, RZ, 0x1f, R67 ;  /* 0x0000001fff277819 */ /* 0x000fe40000011443 */
[----:B------:R-:W-:Y:S01]  /*0550*/  IADD3 R26, P3, PT, R9, R2, RZ ;  /* 0x00000002091a7210 */ /* 0x000fe20007f7e0ff */
[----:B0-----:R-:W-:Y:S01]  /*0560*/  @P0 IMAD.WIDE R76, R3, 0x8, R6 ;  /* 0x00000008034c0825 */ /* 0x001fe200078e0206 */
[----:B---3--:R-:W-:-:S03]  /*0570*/  UIMAD.WIDE.U32 UR6, UR18, UR8, URZ ;  /* 0x00000008120672a5 */ /* 0x008fc6000f8e00ff */
[----:B------:R-:W-:Y:S01]  /*0580*/  IMAD.WIDE.U32 R2, R101, R16, UR4 ;  /* 0x0000000465027e25 */ /* 0x000fe2000f8e0010 */
[----:B--2---:R-:W-:-:S03]  /*0590*/  UIMAD.WIDE.U32 UR4, UR18, UR10, URZ ;  /* 0x0000000a120472a5 */ /* 0x004fc6000f8e00ff */
        /* <DEDUP_REMOVED lines=11> */
[----:B------:R-:W-:-:S04]  /*0650*/  IMAD.WIDE.U32 R4, R67, R18, UR4 ;  /* 0x0000000443047e25 */ /* 0x000fc8000f8e0012 */
[----:B------:R-:W-:Y:S01]  /*0660*/  IMAD R17, R67, R19, R0 ;  /* 0x0000001343117224 */ /* 0x000fe200078e0200 */
[----:B------:R-:W-:Y:S02]  /*0670*/  SHF.R.S32.HI R0, RZ, 0x1f, R9 ;  /* 0x0000001fff007819 */ /* 0x000fe40000011409 */
[----:B------:R-:W-:Y:S01]  /*0680*/  IADD3 R20, P0, PT, R9, R2, RZ ;  /* 0x0000000209147210 */ /* 0x000fe20007f1e0ff */
[----:B------:R-:W-:Y:S01]  /*0690*/  IMAD.IADD R17, R5, 0x1, R17 ;  /* 0x0000000105117824 */ /* 0x000fe200078e0211 */
[----:B------:R-:W-:Y:S02]  /*06a0*/  IADD3 R15, PT, PT, R3, R15, RZ ;  /* 0x0000000f030f7210 */ /* 0x000fe40007ffe0ff */
[----:B------:R-:W-:Y:S02]  /*06b0*/  IADD3.X R5, PT, PT, R0, R13, RZ, P3, !PT ;  /* 0x0000000d00057210 */ /* 0x000fe40001ffe4ff */
[----:B------:R-:W-:Y:S02]  /*06c0*/  IADD3 R9, P2, PT, R9, R4, RZ ;  /* 0x0000000409097210 */ /* 0x000fe40007f5e0ff */
[----:B------:R-:W-:Y:S01]  /*06d0*/  LEA R27, P3, R26, R28, 0x2 ;  /* 0x0000001c1a1b7211 */ /* 0x000fe200078610ff */
[C---:B------:R-:W-:Y:S01]  /*06e0*/  IMAD.X R4, R0.reuse, 0x1, R11, P4 ;  /* 0x0000000100047824 */ /* 0x040fe200020e060b */
[----:B------:R-:W-:-:S02]  /*06f0*/  IADD3.X R3, PT, PT, R0, R7, RZ, P5, !PT ;  /* 0x0000000700037210 */ /* 0x000fc40002ffe4ff */
[C---:B------:R-:W-:Y:S01]  /*0700*/  IADD3.X R2, PT, PT, R0.reuse, R15, RZ, P0, !PT ;  /* 0x0000000f00027210 */ /* 0x040fe200007fe4ff */
[----:B------:R-:W-:Y:S01]  /*0710*/  IMAD.WIDE.U32 R74, R101, R62, RZ ;  /* 0x0000003e654a7225 */ /* 0x000fe200078e00ff */
[----:B------:R-:W-:Y:S02]  /*0720*/  IADD3.X R0, PT, PT, R0, R17, RZ, P2, !PT ;  /* 0x0000001100007210 */ /* 0x000fe400017fe4ff */
[----:B------:R-:W-:Y:S02]  /*0730*/  LEA.HI.X R26, R26, R29, R5, 0x2, P3 ;  /* 0x0000001d1a1a7211 */ /* 0x000fe400018f1405 */
[----:B------:R-:W-:Y:S02]  /*0740*/  LEA R25, P4, R24, R30, 0x2 ;  /* 0x0000001e18197211 */ /* 0x000fe400078810ff */
[----:B------:R-:W-:Y:S02]  /*0750*/  LEA R23, P0, R22, R32, 0x2 ;  /* 0x0000002016177211 */ /* 0x000fe400078010ff */
[----:B------:R-:W-:-:S02]  /*0760*/  LEA R21, P2, R20, R34, 0x2 ;  /* 0x0000002214157211 */ /* 0x000fc400078410ff */
[----:B------:R-:W-:Y:S01]  /*0770*/  LEA R19, P3, R9, R36, 0x2 ;  /* 0x0000002409137211 */ /* 0x000fe200078610ff */
[----:B------:R-:W-:Y:S01]  /*0780*/  IMAD R63, R101, R63, R75 ;  /* 0x0000003f653f7224 */ /* 0x000fe200078e024b */
[----:B------:R-:W-:Y:S01]  /*0790*/  LEA.HI.X R24, R24, R31, R4, 0x2, P4 ;  /* 0x0000001f18187211 */ /* 0x000fe200020f1404 */
[----:B------:R-:W-:Y:S01]  /*07a0*/  IMAD.MOV.U32 R61, RZ, RZ, RZ ;  /* 0x000000ffff3d7224 */ /* 0x000fe200078e00ff */
[----:B------:R-:W-:Y:S02]  /*07b0*/  LEA.HI.X R22, R22, R33, R3, 0x2, P0 ;  /* 0x0000002116167211 */ /* 0x000fe400000f1403 */
[----:B------:R-:W-:Y:S02]  /*07c0*/  LEA.HI.X R20, R20, R35, R2, 0x2, P2 ;  /* 0x0000002314147211 */ /* 0x000fe400010f1402 */
[----:B------:R-:W-:Y:S01]  /*07d0*/  LEA.HI.X R17, R9, R37, R0, 0x2, P3 ;  /* 0x0000002509117211 */ /* 0x000fe200018f1400 */
[----:B------:R-:W-:Y:S06]  /*07e0*/  @!P1 BRA `(.L_x_9879) ;  /* 0x0000002000649947 */ /* 0x000fec0003800000 */
        /* <DEDUP_REMOVED lines=8> */
[----:B------:R-:W4:Y:S01]  /*0870*/  LDCU.64 UR10, c[0x0][0x4e0] ;  /* 0x00009c00ff0a77ac */ /* 0x000f220008000a00 */
[----:B------:R-:W-:-:S06]  /*0880*/  UMOV UR4, 0x400 ;  /* 0x0000040000047882 */ /* 0x000fcc0000000000 */
[----:B------:R-:W4:Y:S01]  /*0890*/  LDC.64 R8, c[0x0][0x4d8] ;  /* 0x00013600ff087b82 */ /* 0x000f220000000a00 */
[----:B--2---:R-:W-:Y:S01]  /*08a0*/  IMAD.WIDE.U32 R70, R101, UR6, RZ ;  /* 0x0000000665467c25 */ /* 0x004fe2000f8e00ff */
[----:B------:R-:W2:Y:S03]  /*08b0*/  LDCU UR6, c[0x0][0x394] ;  /* 0x00007280ff0677ac */ /* 0x000ea60008000800 */
[----:B---3--:R-:W-:Y:S01]  /*08c0*/  IMAD R0, R39, UR8, RZ ;  /* 0x0000000827007c24 */ /* 0x008fe2000f8e02ff */
[----:B-1----:R-:W-:Y:S01]  /*08d0*/  ULEA UR5, UR5, UR4, 0x18 ;  /* 0x0000000405057291 */ /* 0x002fe2000f8ec0ff */
[----:B------:R-:W-:Y:S01]  /*08e0*/  IMAD R57, R101, UR7, R71 ;  /* 0x0000000765397c24 */ /* 0x000fe2000f8e0247 */
[----:B0-----:R-:W-:Y:S01]  /*08f0*/  SHF.L.U32 R18, R72, 0x2, RZ ;  /* 0x0000000248127819 */ /* 0x001fe200000006ff */
[----:B----4-:R-:W-:-:S03]  /*0900*/  IMAD.WIDE.U32 R2, R6, UR18, R72 ;  /* 0x0000001206027c25 */ /* 0x010fc6000f8e0048 */
[----:B------:R-:W-:Y:S02]  /*0910*/  LEA R16, R72, UR5, 0x4 ;  /* 0x0000000548107c11 */ /* 0x000fe4000f8e20ff */
[----:B------:R-:W-:Y:S01]  /*0920*/  LOP3.LUT R15, R18, 0xf80, RZ, 0xc0, !PT ;  /* 0x00000f80120f7812 */ /* 0x000fe200078ec0ff */
[----:B------:R-:W-:Y:S01]  /*0930*/  IMAD R3, R7, UR18, R3 ;  /* 0x0000001207037c24 */ /* 0x000fe2000f8e0203 */
[----:B------:R-:W-:Y:S01]  /*0940*/  LOP3.LUT R12, R72, 0x1f, RZ, 0xc0, !PT ;  /* 0x0000001f480c7812 */ /* 0x000fe200078ec0ff */
[----:B------:R-:W-:Y:S01]  /*0950*/  IMAD R6, R39, UR10, RZ ;  /* 0x0000000a27067c24 */ /* 0x000fe2000f8e02ff */
[--C-:B------:R-:W-:Y:S01]  /*0960*/  LOP3.LUT R15, R15, 0x1f, R72.reuse, 0xf8, !PT ;  /* 0x0000001f0f0f7812 */ /* 0x100fe200078ef848 */
[----:B------:R-:W-:Y:S01]  /*0970*/  IMAD.WIDE.U32 R4, R8, UR18, R72 ;  /* 0x0000001208047c25 */ /* 0x000fe2000f8e0048 */
[----:B------:R-:W-:Y:S02]  /*0980*/  IADD3 R10, PT, PT, R72, 0x200, RZ ;  /* 0x00000200480a7810 */ /* 0x000fe40007ffe0ff */
[----:B------:R-:W-:Y:S01]  /*0990*/  LOP3.LUT R13, R15, 0x20, RZ, 0xfc, !PT ;  /* 0x000000200f0d7812 */ /* 0x000fe200078efcff */
[----:B------:R-:W-:Y:S01]  /*09a0*/  IMAD R5, R9, UR18, R5 ;  /* 0x0000001209057c24 */ /* 0x000fe2000f8e0205 */
[----:B------:R-:W-:Y:S01]  /*09b0*/  LOP3.LUT R11, R15, 0x40, RZ, 0xfc, !PT ;  /* 0x000000400f0b7812 */ /* 0x000fe200078efcff */
[----:B------:R-:W-:Y:S01]  /*09c0*/  IMAD.WIDE.U32 R68, R67, UR8, R2 ;  /* 0x0000000843447c25 */ /* 0x000fe2000f8e0002 */
[----:B------:R-:W-:-:S02]  /*09d0*/  IADD3 R3, PT, PT, R16, 0x400, RZ ;  /* 0x0000040010037810 */ /* 0x000fc40007ffe0ff */
[----:B------:R-:W-:Y:S01]  /*09e0*/  LOP3.LUT R9, R15, 0x60, RZ, 0xfc, !PT ;  /* 0x000000600f097812 */ /* 0x000fe200078efcff */
[C---:B------:R-:W-:Y:S02]  /*09f0*/  IMAD R7, R67.reuse, UR9, R0 ;  /* 0x0000000943077c24 */ /* 0x040fe4000f8e0200 */
[C---:B------:R-:W-:Y:S02]  /*0a00*/  IMAD R29, R67.reuse, UR11, R6 ;  /* 0x0000000b431d7c24 */ /* 0x040fe4000f8e0206 */
[----:B------:R-:W-:Y:S01]  /*0a10*/  IMAD.WIDE.U32 R66, R67, UR10, R4 ;  /* 0x0000000a43427c25 */ /* 0x000fe2000f8e0004 */
[----:B------:R-:W-:-:S03]  /*0a20*/  IADD3 R7, PT, PT, R69, R7, RZ ;  /* 0x0000000745077210 */ /* 0x000fc60007ffe0ff */
[----:B--2---:R-:W-:Y:S02]  /*0a30*/  IMAD.U32 R14, RZ, RZ, UR6 ;  /* 0x00000006ff0e7e24 */ /* 0x004fe4000f8e00ff */
[----:B------:R-:W-:Y:S02]  /*0a40*/  IMAD R8, R72, -0xc, R3 ;  /* 0xfffffff448087824 */ /* 0x000fe400078e0203 */
[----:B------:R-:W-:-:S07]  /*0a50*/  IMAD.IADD R6, R67, 0x1, R29 ;  /* 0x0000000143067824 */ /* 0x000fce00078e021d */
.L_x_9895:
[----:B0-----:R-:W0:Y:S01]  /*0a60*/  LDCU UR4, c[0x0][0x388] ;  /* 0x00007100ff0477ac */ /* 0x001e220008000800 */
[----:B------:R-:W-:Y:S01]  /*0a70*/  IADD3 R5, PT, PT, R14, -0x1, RZ ;  /* 0xffffffff0e057810 */ /* 0x000fe20007ffe0ff */
[----:B------:R-:W-:Y:S02]  /*0a80*/  IMAD.SHL.U32 R36, R15, 0x4, RZ ;  /* 0x000000040f247824 */ /* 0x000fe400078e00ff */
[----:B------:R-:W-:Y:S02]  /*0a90*/  HFMA2 R31, -RZ, RZ, 0, 0 ;  /* 0x00000000ff1f7431 */ /* 0x000fe400000001ff */
[----:B------:R-:W-:Y:S01]  /*0aa0*/  IMAD.MOV.U32 R35, RZ, RZ, RZ ;  /* 0x000000ffff237224 */ /* 0x000fe200078e00ff */
[----:B------:R-:W-:Y:S01]  /*0ab0*/  SHF.L.U32 R64, R5, 0x7, RZ ;  /* 0x0000000705407819 */ /* 0x000fe200000006ff */
[----:B------:R-:W-:Y:S01]  /*0ac0*/  HFMA2 R39, -RZ, RZ, 0, 0 ;  /* 0x00000000ff277431 */ /* 0x000fe200000001ff */
        /* <DEDUP_REMOVED lines=10> */
[----:B---3--:R-:W3:Y:S04]  /*0b70*/  @!P1 LDG.E R35, desc[UR16][R28.64+0x80] ;  /* 0x000080101c239981 */ /* 0x008ee8000c1e1900 */
[----:B----4-:R-:W4:Y:S04]  /*0b80*/  @!P2 LDG.E R37, desc[UR16][R28.64+0x100] ;  /* 0x000100101c25a981 */ /* 0x010f28000c1e1900 */
[----:B------:R-:W4:Y:S01]  /*0b90*/  @!P3 LDG.E R39, desc[UR16][R28.64+0x180] ;  /* 0x000180101c27b981 */ /* 0x000f22000c1e1900 */
[----:B------:R-:W0:Y:S01]  /*0ba0*/  S2UR UR6, SR_CgaCtaId ;  /* 0x00000000000679c3 */ /* 0x000e220000008800 */
[----:B------:R-:W-:Y:S01]  /*0bb0*/  UMOV UR4, 0x400 ;  /* 0x0000040000047882 */ /* 0x000fe20000000000 */
[----:B------:R-:W-:Y:S01]  /*0bc0*/  IADD3 R32, P4, PT, R36, R25, RZ ;  /* 0x0000001924207210 */ /* 0x000fe20007f9e0ff */
[----:B------:R-:W1:Y:S01]  /*0bd0*/  S2R R3, SR_LANEID ;  /* 0x0000000000037919 */ /* 0x000e620000000000 */
[----:B------:R-:W-:Y:S01]  /*0be0*/  IMAD.MOV.U32 R41, RZ, RZ, RZ ;  /* 0x000000ffff297224 */ /* 0x000fe200078e00ff */
[----:B------:R-:W-:Y:S01]  /*0bf0*/  MOV R43, RZ ;  /* 0x000000ff002b7202 */ /* 0x000fe20000000f00 */
[----:B------:R-:W-:-:S02]  /*0c00*/  IMAD.MOV.U32 R49, RZ, RZ, RZ ;  /* 0x000000ffff317224 */ /* 0x000fc400078e00ff */
[----:B------:R-:W-:Y:S01]  /*0c10*/  HFMA2 R51, -RZ, RZ, 0, 0 ;  /* 0x00000000ff337431 */ /* 0x000fe200000001ff */
[----:B------:R-:W-:Y:S01]  /*0c20*/  IADD3.X R33, PT, PT, RZ, R24, RZ, P4, !PT ;  /* 0x00000018ff217210 */ /* 0x000fe200027fe4ff */
[----:B0-----:R-:W-:Y:S01]  /*0c30*/  ULEA UR6, UR6, UR4, 0x18 ;  /* 0x0000000406067291 */ /* 0x001fe2000f8ec0ff */
[----:B------:R-:W-:Y:S01]  /*0c40*/  IADD3 R36, P4, PT, R36, R23, RZ ;  /* 0x0000001724247210 */ /* 0x000fe20007f9e0ff */
[----:B------:R-:W-:Y:S01]  /*0c50*/  IMAD.MOV.U32 R53, RZ, RZ, RZ ;  /* 0x000000ffff357224 */ /* 0x000fe200078e00ff */
[----:B------:R-:W-:Y:S01]  /*0c60*/  MOV R55, RZ ;  /* 0x000000ff00377202 */ /* 0x000fe20000000f00 */
[----:B------:R-:W-:Y:S02]  /*0c70*/  HFMA2 R79, -RZ, RZ, 0, 0 ;  /* 0x00000000ff4f7431 */ /* 0x000fe400000001ff */
[----:B------:R-:W-:Y:S01]  /*0c80*/  IMAD.MOV.U32 R81, RZ, RZ, RZ ;  /* 0x000000ffff517224 */ /* 0x000fe200078e00ff */
[----:B------:R-:W0:Y:S01]  /*0c90*/  LDCU UR4, c[0x0][0x38c] ;  /* 0x00007180ff0477ac */ /* 0x000e220008000800 */
[----:B-1----:R-:W-:-:S02]  /*0ca0*/  LEA R2, R3, UR6, 0x2 ;  /* 0x0000000603027c11 */ /* 0x002fc4000f8e10ff */
        /* <DEDUP_REMOVED lines=44> */
[----:B------:R-:W-:Y:S01]  /*0f70*/  IADD3 R80, P1, PT, R64, R68, RZ ;  /* 0x0000004440507210 */ /* 0x000fe20007f3e0ff */
[--C-:B------:R-:W-:Y:S01]  /*0f80*/  FADD.FTZ R103, R44, R56.reuse ;  /* 0x000000382c677221 */ /* 0x100fe20000010000 */
[--C-:B------:R-:W-:Y:S01]  /*0f90*/  FADD.FTZ R60, R45, R56.reuse ;  /* 0x000000382d3c7221 */ /* 0x100fe20000010000 */
[--C-:B------:R-:W-:Y:S01]  /*0fa0*/  FADD.FTZ R105, R46, R56.reuse ;  /* 0x000000382e697221 */ /* 0x100fe20000010000 */
[----:B------:R-:W-:Y:S01]  /*0fb0*/  FADD.FTZ R112, R47, R56 ;  /* 0x000000382f707221 */ /* 0x000fe20000010000 */
[C---:B------:R-:W-:Y:S01]  /*0fc0*/  ISETP.NE.AND P0, PT, R14.reuse, 0x1, PT ;  /* 0x000000010e00780c */ /* 0x040fe20003f05270 */
[C---:B------:R-:W-:Y:S01]  /*0fd0*/  VIADD R110, R14.reuse, 0xfffffffe ;  /* 0xfffffffe0e6e7836 */ /* 0x040fe20000000000 */
[----:B------:R-:W1:Y:S01]  /*0fe0*/  LDC.64 R90, c[0x0][0x440] ;  /* 0x00011000ff5a7b82 */ /* 0x000e620000000a00 */
[----:B------:R-:W-:Y:S01]  /*0ff0*/  SHF.L.U32 R106, R5, 0x8, RZ ;  /* 0x00000008056a7819 */ /* 0x000fe200000006ff */
[----:B------:R-:W-:Y:S01]  /*1000*/  IMAD.X R81, RZ, RZ, R7, P1 ;  /* 0x000000ffff517224 */ /* 0x000fe200008e0607 */
[----:B------:R-:W-:Y:S01]  /*1010*/  SHF.L.U32 R104, R14, 0x8, RZ ;  /* 0x000000080e687819 */ /* 0x000fe200000006ff */
[----:B------:R-:W-:Y:S01]  /*1020*/  FMUL.FTZ R109, R28, R103 ;  /* 0x000000671c6d7220 */ /* 0x000fe20000410000 */
[C---:B------:R-:W-:Y:S01]  /*1030*/  IADD3 R78, P3, PT, R64.reuse, R66, RZ ;  /* 0x00000042404e7210 */ /* 0x040fe20007f7e0ff */
[----:B------:R-:W-:Y:S01]  /*1040*/  FMUL.FTZ R102, R29, R60 ;  /* 0x0000003c1d667220 */ /* 0x000fe20000410000 */
[----:B------:R-:W-:Y:S01]  /*1050*/  ISETP.GE.AND P2, PT, R15, R4, PT ;  /* 0x000000040f00720c */ /* 0x000fe20003f46270 */
[----:B------:R-:W2:Y:S01]  /*1060*/  LDC.64 R88, c[0x0][0x3c0] ;  /* 0x0000f000ff587b82 */ /* 0x000ea20000000a00 */
[----:B------:R-:W-:Y:S01]  /*1070*/  IADD3 R108, PT, PT, R64, R72, RZ ;  /* 0x00000048406c7210 */ /* 0x000fe20007ffe0ff */
[----:B------:R-:W-:Y:S01]  /*1080*/  FMUL.FTZ R107, R30, R105 ;  /* 0x000000691e6b7220 */ /* 0x000fe20000410000 */
[----:B------:R-:W-:Y:S01]  /*1090*/  MOV R39, RZ ;  /* 0x000000ff00277202 */ /* 0x000fe20000000f00 */
[----:B------:R-:W-:Y:S01]  /*10a0*/  FMUL.FTZ R100, R31, R112 ;  /* 0x000000701f647220 */ /* 0x000fe20000410000 */
[----:B------:R-:W-:Y:S01]  /*10b0*/  ISETP.EQ.AND P0, PT, R72, RZ, P0 ;  /* 0x000000ff4800720c */ /* 0x000fe20000702270 */
[----:B------:R-:W3:Y:S01]  /*10c0*/  LDCU UR12, c[0x0][0x394] ;  /* 0x00007280ff0c77ac */ /* 0x000ee20008000800 */
[----:B------:R-:W-:Y:S01]  /*10d0*/  LOP3.LUT R106, R106, 0x100, RZ, 0xc0, !PT ;  /* 0x000001006a6a7812 */ /* 0x000fe200078ec0ff */
[----:B------:R-:W4:Y:S01]  /*10e0*/  LDC.64 R86, c[0x0][0x3e0] ;  /* 0x0000f800ff567b82 */ /* 0x000f220000000a00 */
[----:B------:R-:W-:Y:S01]  /*10f0*/  LOP3.LUT R104, R104, 0x100, RZ, 0xc0, !PT ;  /* 0x0000010068687812 */ /* 0x000fe200078ec0ff */
        /* <DEDUP_REMOVED lines=8> */
.L_x_9894:
[----:B------:R-:W-:Y:S01]  /*1180*/  MOV R44, R15 ;  /* 0x0000000f002c7202 */ /* 0x000fe20000000f00 */
[----:B------:R-:W-:Y:S01]  /*1190*/  IMAD.MOV.U32 R45, RZ, RZ, RZ ;  /* 0x000000ffff2d7224 */ /* 0x000fe200078e00ff */
[-C--:B------:R-:W-:Y:S01]  /*11a0*/  ISETP.GE.AND P4, PT, R13, R4.reuse, PT ;  /* 0x000000040d00720c */ /* 0x080fe20003f86270 */
[----:B------:R-:W-:Y:S01]  /*11b0*/  HFMA2 R55, -RZ, RZ, 0, 0 ;  /* 0x00000000ff377431 */ /* 0x000fe200000001ff */
[-C--:B------:R-:W-:Y:S01]  /*11c0*/  ISETP.GE.AND P3, PT, R11, R4.reuse, PT ;  /* 0x000000040b00720c */ /* 0x080fe20003f66270 */
[----:B--2---:R-:W-:Y:S01]  /*11d0*/  IMAD.WIDE.U32 R46, R88, UR4, R44 ;  /* 0x00000004582e7c25 */ /* 0x004fe2000f8e002c */
[----:B------:R-:W-:-:S03]  /*11e0*/  ISETP.GE.AND P1, PT, R9, R4, PT ;  /* 0x000000040900720c */ /* 0x000fc60003f26270 */
[----:B------:R-:W-:Y:S01]  /*11f0*/  HFMA2 R99, -RZ, RZ, 0, 0 ;  /* 0x00000000ff637431 */ /* 0x000fe200000001ff */
[----:B------:R-:W-:Y:S01]  /*1200*/  MOV R95, RZ ;  /* 0x000000ff005f7202 */ /* 0x000fe20000000f00 */
[----:B------:R-:W-:Y:S01]  /*1210*/  IMAD R47, R89, UR4, R47 ;  /* 0x00000004592f7c24 */ /* 0x000fe2000f8e022f */
[----:B------:R-:W-:Y:S01]  /*1220*/  LEA R50, P5, R46, R21, 0x2 ;  /* 0x000000152e327211 */ /* 0x000fe200078a10ff */
[----:B------:R-:W-:-:S03]  /*1230*/  IMAD.MOV.U32 R97, RZ, RZ, RZ ;  /* 0x000000ffff617224 */ /* 0x000fc600078e00ff */
[----:B------:R-:W-:-:S05]  /*1240*/  LEA.HI.X R51, R46, R20, R47, 0x2, P5 ;  /* 0x000000142e337211 */ /* 0x000fca00028f142f */
[----:B------:R-:W2:Y:S04]  /*1250*/  @!P2 LDG.E R55, desc[UR16][R50.64] ;  /* 0x000000103237a981 */ /* 0x000ea8000c1e1900 */
[----:B---3--:R-:W3:Y:S04]  /*1260*/  @!P4 LDG.E R95, desc[UR16][R50.64+0x80] ;  /* 0x00008010325fc981 */ /* 0x008ee8000c1e1900 */
[----:B------:R-:W5:Y:S04]  /*1270*/  @!P3 LDG.E R97, desc[UR16][R50.64+0x100] ;  /* 0x000100103261b981 */ /* 0x000f68000c1e1900 */
[----:B------:R-:W5:Y:S01]  /*1280*/  @!P1 LDG.E R99, desc[UR16][R50.64+0x180] ;  /* 0x0001801032639981 */ /* 0x000f62000c1e1900 */
[----:B------:R-:W-:Y:S01]  /*1290*/  MOV R46, R70 ;  /* 0x00000046002e7202 */ /* 0x000fe20000000f00 */
[----:B------:R-:W-:-:S02]  /*12a0*/  IMAD.MOV.U32 R47, RZ, RZ, R57 ;  /* 0x000000ffff2f7224 */ /* 0x000fc400078e0039 */
[----:B----4-:R-:W-:-:S04]  /*12b0*/  IMAD.WIDE.U32 R44, R86, UR4, R44 ;  /* 0x00000004562c7c25 */ /* 0x010fc8000f8e002c */
[----:B0-----:R-:W-:-:S04]  /*12c0*/  IMAD.WIDE.U32 R48, R92, UR4, R46 ;  /* 0x000000045c307c25 */ /* 0x001fc8000f8e002e */
[----:B------:R-:W-:Y:S01]  /*12d0*/  IMAD R47, R93, UR4, R49 ;  /* 0x000000045d2f7c24 */ /* 0x000fe2000f8e0231 */
[----:B-1----:R-:W-:Y:S01]  /*12e0*/  LEA R46, P5, R48, R90, 0x2 ;  /* 0x0000005a302e7211 */ /* 0x002fe200078a10ff */
[----:B------:R-:W-:-:S03]  /*12f0*/  IMAD R45, R87, UR4, R45 ;  /* 0x00000004572d7c24 */ /* 0x000fc6000f8e022d */
[----:B------:R-:W-:Y:S02]  /*1300*/  LEA.HI.X R47, R48, R91, R47, 0x2, P5 ;  /* 0x0000005b302f7211 */ /* 0x000fe400028f142f */
[C---:B------:R-:W-:Y:S01]  /*1310*/  LEA R52, P5, R44.reuse, R19, 0x2 ;  /* 0x000000132c347211 */ /* 0x040fe200078a10ff */
[----:B------:R-:W-:Y:S01]  /*1320*/  HFMA2 R111, -RZ, RZ, 0, 0 ;  /* 0x00000000ff6f7431 */ /* 0x000fe200000001ff */
[----:B------:R-:W-:Y:S01]  /*1330*/  MOV R113, RZ ;  /* 0x000000ff00717202 */ /* 0x000fe20000000f00 */
[----:B------:R-:W-:Y:S01]  /*1340*/  HFMA2 R115, -RZ, RZ, 0, 0 ;  /* 0x00000000ff737431 */ /* 0x000fe200000001ff */
[----:B------:R-:W-:Y:S01]  /*1350*/  LEA.HI.X R53, R44, R17, R45, 0x2, P5 ;  /* 0x000000112c357211 */ /* 0x000fe200028f142d */
[----:B------:R-:W-:Y:S01]  /*1360*/  IMAD.MOV.U32 R117, RZ, RZ, RZ ;  /* 0x000000ffff757224 */ /* 0x000fe200078e00ff */
[----:B------:R-:W-:Y:S01]  /*1370*/  ISETP.GE.AND P5, PT, R15, R4, PT ;  /* 0x000000040f00720c */ /* 0x000fe20003fa6270 */
[----:B------:R0:W4:Y:S04]  /*1380*/  LDG.E R62, desc[UR16][R46.64] ;  /* 0x000000102e3e7981 */ /* 0x000128000c1e1900 */
[----:B--2---:R-:W-:Y:S04]  /*1390*/  STS [R2], R55 ;  /* 0x0000003702007388 */ /* 0x004fe80000000800 */
[----:B---3--:R1:W-:Y:S04]  /*13a0*/  STS [R2+0x80], R95 ;  /* 0x0000805f02007388 */ /* 0x0083e80000000800 */
[----:B-----5:R-:W-:Y:S04]  /*13b0*/  STS [R2+0x100], R97 ;  /* 0x0001006102007388 */ /* 0x020fe80000000800 */
[----:B------:R-:W-:Y:S01]  /*13c0*/  STS [R2+0x180], R99 ;  /* 0x0001806302007388 */ /* 0x000fe20000000800 */
[----:B------:R-:W-:-:S03]  /*13d0*/  NOP ;  /* 0x0000000000007918 */ /* 0x000fc60000000000 */
[----:B------:R-:W2:Y:S04]  /*13e0*/  @!P5 LDG.E R111, desc[UR16][R52.64] ;  /* 0x00000010346fd981 */ /* 0x000ea8000c1e1900 */
[----:B------:R-:W3:Y:S04]  /*13f0*/  @!P4 LDG.E R113, desc[UR16][R52.64+0x80] ;  /* 0x000080103471c981 */ /* 0x000ee8000c1e1900 */
[----:B------:R-:W5:Y:S04]  /*1400*/  @!P3 LDG.E R115, desc[UR16][R52.64+0x100] ;  /* 0x000100103473b981 */ /* 0x000f68000c1e1900 */
[----:B------:R1:W5:Y:S01]  /*1410*/  @!P1 LDG.E R117, desc[UR16][R52.64+0x180] ;  /* 0x0001801034759981 */ /* 0x000362000c1e1900 */
[----:B------:R-:W1:Y:S01]  /*1420*/  S2UR UR7, SR_CgaCtaId ;  /* 0x00000000000779c3 */ /* 0x000e620000008800 */
[----:B------:R-:W-:Y:S01]  /*1430*/  UMOV UR6, 0x400 ;  /* 0x0000040000067882 */ /* 0x000fe20000000000 */
[C---:B------:R-:W-:Y:S01]  /*1440*/  ISETP.NE.AND P3, PT, R72.reuse, RZ, PT ;  /* 0x000000ff4800720c */ /* 0x040fe20003f65270 */
[----:B0-----:R-:W0:Y:S01]  /*1450*/  LDS.128 R44, [R0] ;  /* 0x00000000002c7984 */ /* 0x001e220000000c00 */
[----:B------:R-:W-:Y:S01]  /*1460*/  ISETP.NE.AND P1, PT, R72, 0x1f, PT ;  /* 0x0000001f4800780c */ /* 0x000fe20003f25270 */
[----:B------:R-:W-:Y:S01]  /*1470*/  BSSY.RECONVERGENT B0, `(.L_x_9881) ;  /* 0x0000027000007945 */ /* 0x000fe20003800200 */
[----:B----4-:R-:W-:Y:S01]  /*1480*/  FMUL.FTZ R54, R62, 1.4426950216293334961 ;  /* 0x3fb8aa3b3e367820 */ /* 0x010fe20000410000 */
[----:B-1----:R-:W-:-:S03]  /*1490*/  IADD3 R53, PT, PT, R106, UR4, RZ ;  /* 0x000000046a357c10 */ /* 0x002fc6000fffe0ff */
[-C--:B------:R-:W-:Y:S01]  /*14a0*/  FMUL.FTZ R116, R103, R54.reuse ;  /* 0x0000003667747220 */ /* 0x080fe20000410000 */
[-C--:B------:R-:W-:Y:S01]  /*14b0*/  FMUL.FTZ R52, R112, R54.reuse ;  /* 0x0000003670347220 */ /* 0x080fe20000410000 */
[----:B------:R-:W-:Y:S01]  /*14c0*/  FMUL.FTZ R95, R105, R54 ;  /* 0x00000036695f7220 */ /* 0x000fe20000410000 */
[----:B------:R-:W-:-:S03]  /*14d0*/  SEL R53, R53, R10, !P3 ;  /* 0x0000000a35357207 */ /* 0x000fc60005800000 */
[----:B------:R-:W1:Y:S04]  /*14e0*/  MUFU.EX2 R116, R116 ;  /* 0x0000007400747308 */ /* 0x000e680000000800 */
[----:B------:R-:W4:Y:S01]  /*14f0*/  MUFU.EX2 R52, R52 ;  /* 0x0000003400347308 */ /* 0x000f220000000800 */
[----:B------:R-:W-:-:S06]  /*1500*/  ULEA UR6, UR7, UR6, 0x18 ;  /* 0x0000000607067291 */ /* 0x000fcc000f8ec0ff */
[----:B------:R-:W-:Y:S01]  /*1510*/  LEA R55, R53, UR6, 0x2 ;  /* 0x0000000635377c11 */ /* 0x000fe2000f8e10ff */
[----:B------:R-:W-:Y:S02]  /*1520*/  FMUL.FTZ R53, R60, R54 ;  /* 0x000000363c357220 */ /* 0x000fe40000410000 */
[----:B------:R0:W0:Y:S04]  /*1530*/  MUFU.EX2 R54, R95 ;  /* 0x0000005f00367308 */ /* 0x0000280000000800 */
[----:B------:R-:W0:Y:S01]  /*1540*/  MUFU.EX2 R53, R53 ;  /* 0x0000003500357308 */ /* 0x000e220000000800 */
[----:B--2---:R-:W-:Y:S04]  /*1550*/  STS [R2+0x200], R111 ;  /* 0x0002006f02007388 */ /* 0x004fe80000000800 */
[----:B---3--:R-:W-:Y:S04]  /*1560*/  STS [R2+0x280], R113 ;  /* 0x0002807102007388 */ /* 0x008fe80000000800 */
[----:B-----5:R-:W-:Y:S04]  /*1570*/  STS [R2+0x300], R115 ;  /* 0x0003007302007388 */ /* 0x020fe80000000800 */
[----:B------:R0:W-:Y:S01]  /*1580*/  STS [R2+0x380], R117 ;  /* 0x0003807502007388 */ /* 0x0001e20000000800 */
[----:B------:R-:W-:-:S03]  /*1590*/  NOP ;  /* 0x0000000000007918 */ /* 0x000fc60000000000 */
[----:B------:R-:W2:Y:S01]  /*15a0*/  LDS.128 R48, [R0+0x200] ;  /* 0x0002000000307984 */ /* 0x000ea20000000c00 */
[----:B0-----:R-:W-:-:S03]  /*15b0*/  FMUL.FTZ R117, R107, R46 ;  /* 0x0000002e6b757220 */ /* 0x001fc60000410000 */
[----:B-1----:R0:W-:Y:S02]  /*15c0*/  STS [R55+0xa38], R116 ;  /* 0x000a387437007388 */ /* 0x0021e40000000800 */
[----:B0-----:R-:W-:Y:S01]  /*15d0*/  FMUL.FTZ R55, R100, R47 ;  /* 0x0000002f64377220 */ /* 0x001fe20000410000 */
[----:B--2---:R-:W-:Y:S01]  /*15e0*/  FMUL.FTZ R113, R34, R50 ;  /* 0x0000003222717220 */ /* 0x004fe20000410000 */
[----:B------:R-:W-:Y:S01]  /*15f0*/  FMUL.FTZ R94, R35, R51 ;  /* 0x00000033235e7220 */ /* 0x000fe20000410000 */
[----:B------:R-:W-:Y:S01]  /*1600*/  FMUL.FTZ R114, R32, R48 ;  /* 0x0000003020727220 */ /* 0x000fe20000410000 */
[----:B------:R-:W-:Y:S01]  /*1610*/  FMUL.FTZ R115, R33, R49 ;  /* 0x0000003121737220 */ /* 0x000fe20000410000 */
[----:B------:R-:W-:Y:S01]  /*1620*/  FMUL.FTZ R51, R109, R44 ;  /* 0x0000002c6d337220 */ /* 0x000fe20000410000 */
[----:B------:R-:W-:Y:S01]  /*1630*/  FMUL.FTZ R50, R102, R45 ;  /* 0x0000002d66327220 */ /* 0x000fe20000410000 */
[----:B------:R-:W-:Y:S06]  /*1640*/  BAR.SYNC.DEFER_BLOCKING 0x0 ;  /* 0x0000000000007b1d */ /* 0x000fec0000010000 */
[----:B----4-:R-:W-:Y:S05]  /*1650*/  @P1 BRA `(.L_x_9882) ;  /* 0x00000000001c1947 */ /* 0x010fea0003800000 */
[----:B------:R-:W-:Y:S02]  /*1660*/  ISETP.NE.AND P1, PT, R14, UR12, PT ;  /* 0x0000000c0e007c0c */ /* 0x000fe4000bf25270 */
[----:B------:R-:W-:-:S11]  /*1670*/  MOV R111, 0x3f800000 ;  /* 0x3f800000006f7802 */ /* 0x000fd60000000f00 */
[----:B------:R-:W-:Y:S05]  /*1680*/  @!P1 BRA `(.L_x_9883) ;  /* 0x0000000000149947 */ /* 0x000fea0003800000 */
[----:B------:R-:W-:-:S04]  /*1690*/  IADD3 R48, PT, PT, R104, UR4, RZ ;  /* 0x0000000468307c10 */ /* 0x000fc8000fffe0ff */
[----:B------:R-:W-:-:S05]  /*16a0*/  LEA R48, R48, UR6, 0x2 ;  /* 0x0000000630307c11 */ /* 0x000fca000f8e10ff */
[----:B------:R2:W3:Y:S01]  /*16b0*/  LDS R111, [R48+0xa38] ;  /* 0x000a3800306f7984 */ /* 0x0004e20000000800 */
[----:B------:R-:W-:Y:S05]  /*16c0*/  BRA `(.L_x_9883) ;  /* 0x0000000000047947 */ /* 0x000fea0003800000 */
.L_x_9882:
[----:B------:R0:W1:Y:S02]  /*16d0*/  LDS R111, [R18+UR5+0x123c] ;  /* 0x00123c05126f7984 */ /* 0x0000640008000800 */
.L_x_9883:
[----:B------:R-:W-:Y:S05]  /*16e0*/  BSYNC.RECONVERGENT B0 ;  /* 0x0000000000007941 */ /* 0x000fea0003800200 */
.L_x_9881:
[----:B------:R-:W4:Y:S01]  /*16f0*/  @P0 LDC R49, c[0x0][0x38c] ;  /* 0x0000e300ff310b82 */ /* 0x000f220000000800 */
[----:B------:R-:W-:Y:S02]  /*1700*/  IMAD.MOV.U32 R119, RZ, RZ, RZ ;  /* 0x000000ffff777224 */ /* 0x000fe400078e00ff */
[----:B----4-:R-:W-:-:S04]  /*1710*/  @P0 IMAD R49, R110, R49, UR4 ;  /* 0x000000046e310e24 */ /* 0x010fc8000f8e0231 */
[----:B--2---:R-:W-:-:S05]  /*1720*/  @P0 IMAD.WIDE R48, R49, 0x8, R76 ;  /* 0x0000000831300825 */ /* 0x004fca00078e024c */
[----:B------:R2:W4:Y:S01]  /*1730*/  @P0 LDG.E R119, desc[UR16][R48.64+0x4] ;  /* 0x0000041030770981 */ /* 0x000522000c1e1900 */
        /* <DEDUP_REMOVED lines=11> */
[----:B--2---:R-:W-:Y:S01]  /*17f0*/  FMUL.FTZ R49, R116, R53 ;  /* 0x0000003574317220 */ /* 0x004fe20000410000 */
[----:B------:R-:W-:Y:S01]  /*1800*/  ISETP.GT.U32.AND P5, PT, R12, 0x17, PT ;  /* 0x000000170c00780c */ /* 0x000fe20003fa4070 */
[----:B------:R-:W1:Y:S01]  /*1810*/  SHFL.DOWN PT, R99, R124, 0x1, 0x1f ;  /* 0x08201f007c637f89 */ /* 0x000e6200000e0000 */
[----:B------:R-:W-:Y:S01]  /*1820*/  MOV R125, R97 ;  /* 0x00000061007d7202 */ /* 0x000fe20000000f00 */
[----:B------:R-:W-:Y:S01]  /*1830*/  FMUL.FTZ R49, R54, R49 ;  /* 0x0000003136317220 */ /* 0x000fe20000410000 */
[----:B------:R-:W-:Y:S01]  /*1840*/  ULEA UR7, UR4, UR6, 0x3 ;  /* 0x0000000604077291 */ /* 0x000fe2000f8e18ff */
[----:B------:R-:W2:Y:S01]  /*1850*/  SHFL.DOWN PT, R118, R97, 0x1, 0x1f ;  /* 0x08201f0061767f89 */ /* 0x000ea200000e0000 */
[----:B------:R-:W-:-:S04]  /*1860*/  IMAD.WIDE.U32 R122, R84, UR4, R80 ;  /* 0x00000004547a7c25 */ /* 0x000fc8000f8e0050 */
[----:B------:R-:W-:Y:S01]  /*1870*/  FMUL.FTZ R96, R52, R49 ;  /* 0x0000003134607220 */ /* 0x000fe20000410000 */
[----:B------:R-:W-:Y:S01]  /*1880*/  BSSY.RECONVERGENT B0, `(.L_x_9884) ;  /* 0x0000080000007945 */ /* 0x000fe20003800200 */
[----:B------:R-:W3:Y:S04]  /*1890*/  SHFL.UP PT, R48, R95, 0x1, RZ ;  /* 0x042000005f307989 */ /* 0x000ee800000e00ff */
[----:B------:R-:W5:Y:S01]  /*18a0*/  SHFL.UP PT, R49, R96, 0x1, RZ ;  /* 0x0420000060317989 */ /* 0x000f6200000e00ff */
[----:B-1----:R-:W-:Y:S01]  /*18b0*/  @P1 FMUL.FTZ R98, R99, R124 ;  /* 0x0000007c63621220 */ /* 0x002fe20000410000 */
[----:B--2---:R-:W-:-:S04]  /*18c0*/  @P1 FFMA.FTZ R125, R124, R118, R125 ;  /* 0x000000767c7d1223 */ /* 0x004fc8000001007d */
[----:B------:R-:W-:Y:S02]  /*18d0*/  @P1 MOV R124, R98 ;  /* 0x00000062007c1202 */ /* 0x000fe40000000f00 */
[----:B------:R-:W-:Y:S01]  /*18e0*/  ISETP.GE.AND P1, PT, R3, 0x1, PT ;  /* 0x000000010300780c */ /* 0x000fe20003f26270 */
[----:B---3--:R-:W-:Y:S01]  /*18f0*/  FFMA.FTZ R48, R96, R48, R95 ;  /* 0x0000003060307223 */ /* 0x008fe2000001005f */
[----:B------:R-:W1:Y:S04]  /*1900*/  SHFL.DOWN PT, R98, R125, 0x2, 0x1f ;  /* 0x08401f007d627f89 */ /* 0x000e6800000e0000 */
[----:B------:R-:W2:Y:S01]  /*1910*/  SHFL.DOWN PT, R97, R124, 0x2, 0x1f ;  /* 0x08401f007c617f89 */ /* 0x000ea200000e0000 */
[----:B------:R-:W-:-:S05]  /*1920*/  FSEL R95, R95, R48, !P1 ;  /* 0x000000305f5f7208 */ /* 0x000fca0004800000 */
[----:B------:R-:W3:Y:S01]  /*1930*/  SHFL.UP PT, R48, R95, 0x2, RZ ;  /* 0x044000005f307989 */ /* 0x000ee200000e00ff */
[----:B-----5:R-:W-:Y:S01]  /*1940*/  @P1 FMUL.FTZ R96, R96, R49 ;  /* 0x0000003160601220 */ /* 0x020fe20000410000 */
[----:B------:R-:W-:-:S04]  /*1950*/  ISETP.GE.AND P1, PT, R3, 0x2, PT ;  /* 0x000000020300780c */ /* 0x000fc80003f26270 */
[----:B------:R-:W5:Y:S01]  /*1960*/  SHFL.UP PT, R49, R96, 0x2, RZ ;  /* 0x0440000060317989 */ /* 0x000f6200000e00ff */
[C---:B-1----:R-:W-:Y:S01]  /*1970*/  @!P4 FFMA.FTZ R125, R124.reuse, R98, R125 ;  /* 0x000000627c7dc223 */ /* 0x042fe2000001007d */
[----:B--2---:R-:W-:-:S04]  /*1980*/  @!P4 FMUL.FTZ R97, R124, R97 ;  /* 0x000000617c61c220 */ /* 0x004fc80000410000 */
[----:B------:R-:W1:Y:S01]  /*1990*/  SHFL.DOWN PT, R98, R125, 0x4, 0x1f ;  /* 0x08801f007d627f89 */ /* 0x000e6200000e0000 */
[----:B------:R-:W-:Y:S01]  /*19a0*/  @!P4 MOV R124, R97 ;  /* 0x00000061007cc202 */ /* 0x000fe20000000f00 */
[----:B---3--:R-:W-:Y:S01]  /*19b0*/  FFMA.FTZ R48, R96, R48, R95 ;  /* 0x0000003060307223 */ /* 0x008fe2000001005f */
[----:B------:R-:W-:-:S03]  /*19c0*/  ISETP.GT.U32.AND P4, PT, R12, 0x1b, PT ;  /* 0x0000001b0c00780c */ /* 0x000fc60003f84070 */
[----:B------:R-:W2:Y:S01]  /*19d0*/  SHFL.DOWN PT, R99, R124, 0x4, 0x1f ;  /* 0x08801f007c637f89 */ /* 0x000ea200000e0000 */
[----:B------:R-:W-:Y:S01]  /*19e0*/  FSEL R97, R95, R48, !P1 ;  /* 0x000000305f617208 */ /* 0x000fe20004800000 */
[----:B-----5:R-:W-:Y:S01]  /*19f0*/  @P1 FMUL.FTZ R96, R96, R49 ;  /* 0x0000003160601220 */ /* 0x020fe20000410000 */
[----:B------:R-:W-:-:S03]  /*1a00*/  ISETP.GE.AND P1, PT, R14, UR12, PT ;  /* 0x0000000c0e007c0c */ /* 0x000fc6000bf26270 */
[----:B------:R-:W3:Y:S01]  /*1a10*/  SHFL.UP PT, R48, R97, 0x4, RZ ;  /* 0x0480000061307989 */ /* 0x000ee200000e00ff */
[----:B------:R-:W-:-:S03]  /*1a20*/  ISETP.NE.OR P1, PT, R72, RZ, P1 ;  /* 0x000000ff4800720c */ /* 0x000fc60000f25670 */
[----:B------:R-:W5:Y:S01]  /*1a30*/  SHFL.UP PT, R49, R96, 0x4, RZ ;  /* 0x0480000060317989 */ /* 0x000f6200000e00ff */
[----:B-1----:R-:W-:Y:S01]  /*1a40*/  @!P4 FFMA.FTZ R125, R124, R98, R125 ;  /* 0x000000627c7dc223 */ /* 0x002fe2000001007d */
[----:B------:R-:W-:-:S04]  /*1a50*/  HFMA2 R98, -RZ, RZ, 1.875, 0 ;  /* 0x3f800000ff627431 */ /* 0x000fc800000001ff */
[----:B------:R-:W1:Y:S01]  /*1a60*/  SHFL.DOWN PT, R118, R125, 0x8, 0x1f ;  /* 0x09001f007d767f89 */ /* 0x000e6200000e0000 */
[----:B--2---:R-:W-:Y:S01]  /*1a70*/  @!P4 FMUL.FTZ R95, R124, R99 ;  /* 0x000000637c5fc220 */ /* 0x004fe20000410000 */
[----:B------:R-:W-:-:S03]  /*1a80*/  MOV R99, RZ ;  /* 0x000000ff00637202 */ /* 0x000fc60000000f00 */
[----:B------:R-:W-:Y:S01]  /*1a90*/  @!P4 IMAD.MOV.U32 R124, RZ, RZ, R95 ;  /* 0x000000ffff7cc224 */ /* 0x000fe200078e005f */
[C---:B------:R-:W-:Y:S01]  /*1aa0*/  ISETP.GE.AND P4, PT, R3.reuse, 0x4, PT ;  /* 0x000000040300780c */ /* 0x040fe20003f86270 */
[----:B---3--:R-:W-:Y:S01]  /*1ab0*/  FFMA.FTZ R48, R96, R48, R97 ;  /* 0x0000003060307223 */ /* 0x008fe20000010061 */
[----:B------:R-:W-:Y:S01]  /*1ac0*/  @!P1 LDS.64 R98, [UR7+0x12b8] ;  /* 0x0012b807ff629984 */ /* 0x000fe20008000a00 */
[----:B------:R-:W-:-:S03]  /*1ad0*/  ISETP.GE.AND P1, PT, R3, 0x8, PT ;  /* 0x000000080300780c */ /* 0x000fc60003f26270 */
[----:B------:R-:W2:Y:S01]  /*1ae0*/  SHFL.DOWN PT, R121, R124, 0x8, 0x1f ;  /* 0x09001f007c797f89 */ /* 0x000ea200000e0000 */
[----:B------:R-:W-:-:S05]  /*1af0*/  FSEL R95, R97, R48, !P4 ;  /* 0x00000030615f7208 */ /* 0x000fca0006000000 */
[----:B------:R-:W3:Y:S01]  /*1b00*/  SHFL.UP PT, R48, R95, 0x8, RZ ;  /* 0x050000005f307989 */ /* 0x000ee200000e00ff */
[----:B-----5:R-:W-:Y:S01]  /*1b10*/  @P4 FMUL.FTZ R96, R96, R49 ;  /* 0x0000003160604220 */ /* 0x020fe20000410000 */
[----:B------:R-:W-:Y:S01]  /*1b20*/  ISETP.GT.U32.AND P4, PT, R12, 0xf, PT ;  /* 0x0000000f0c00780c */ /* 0x000fe20003f84070 */
[----:B-1----:R-:W-:-:S03]  /*1b30*/  @!P5 FFMA.FTZ R125, R124, R118, R125 ;  /* 0x000000767c7dd223 */ /* 0x002fc6000001007d */
[----:B------:R-:W1:Y:S04]  /*1b40*/  SHFL.UP PT, R49, R96, 0x8, RZ ;  /* 0x0500000060317989 */ /* 0x000e6800000e00ff */
[----:B------:R-:W5:Y:S01]  /*1b50*/  SHFL.DOWN PT, R118, R125, 0x10, 0x1f ;  /* 0x0a001f007d767f89 */ /* 0x000f6200000e0000 */
[----:B--2---:R-:W-:-:S05]  /*1b60*/  @!P5 FMUL.FTZ R97, R124, R121 ;  /* 0x000000797c61d220 */ /* 0x004fca0000410000 */
[----:B------:R-:W-:Y:S01]  /*1b70*/  @!P5 MOV R124, R97 ;  /* 0x00000061007cd202 */ /* 0x000fe20000000f00 */
[----:B---3--:R-:W-:-:S04]  /*1b80*/  FFMA.FTZ R48, R96, R48, R95 ;  /* 0x0000003060307223 */ /* 0x008fc8000001005f */
[----:B------:R-:W2:Y:S01]  /*1b90*/  SHFL.DOWN PT, R97, R124, 0x10, 0x1f ;  /* 0x0a001f007c617f89 */ /* 0x000ea200000e0000 */
[----:B------:R-:W-:Y:S01]  /*1ba0*/  FSEL R95, R95, R48, !P1 ;  /* 0x000000305f5f7208 */ /* 0x000fe20004800000 */
[----:B-1----:R-:W-:Y:S01]  /*1bb0*/  @P1 FMUL.FTZ R96, R96, R49 ;  /* 0x0000003160601220 */ /* 0x002fe20000410000 */
[----:B------:R-:W-:-:S03]  /*1bc0*/  ISETP.GE.AND P1, PT, R3, 0x10, PT ;  /* 0x000000100300780c */ /* 0x000fc60003f26270 */
[----:B------:R-:W1:Y:S01]  /*1bd0*/  SHFL.UP PT, R48, R95, 0x10, RZ ;  /* 0x060000005f307989 */ /* 0x000e6200000e00ff */
[----:B-----5:R-:W-:-:S03]  /*1be0*/  @!P4 FFMA.FTZ R125, R124, R118, R125 ;  /* 0x000000767c7dc223 */ /* 0x020fc6000001007d */
[----:B------:R-:W3:Y:S01]  /*1bf0*/  SHFL.UP PT, R121, R96, 0x10, RZ ;  /* 0x0600000060797989 */ /* 0x000ee200000e00ff */
[----:B--2---:R-:W-:-:S03]  /*1c00*/  @!P4 FMUL.FTZ R49, R124, R97 ;  /* 0x000000617c31c220 */ /* 0x004fc60000410000 */
[----:B------:R-:W-:Y:S01]  /*1c10*/  SHFL.IDX PT, R97, R99, RZ, 0x1f ;  /* 0x00001fff63617589 */ /* 0x000fe200000e0000 */
[----:B------:R-:W-:Y:S02]  /*1c20*/  @!P4 IMAD.MOV.U32 R124, RZ, RZ, R49 ;  /* 0x000000ffff7cc224 */ /* 0x000fe400078e0031 */
[C---:B-1----:R-:W-:Y:S02]  /*1c30*/  FFMA.FTZ R118, R96.reuse, R48, R95 ;  /* 0x0000003060767223 */ /* 0x042fe4000001005f */
[----:B------:R-:W-:Y:S01]  /*1c40*/  SHFL.DOWN PT, R48, R125, 0x1, 0x1f ;  /* 0x08201f007d307f89 */ /* 0x000fe200000e0000 */
[----:B---3--:R-:W-:Y:S02]  /*1c50*/  @P1 FMUL.FTZ R96, R96, R121 ;  /* 0x0000007960601220 */ /* 0x008fe40000410000 */
[----:B------:R-:W-:Y:S01]  /*1c60*/  FSEL R120, R95, R118, !P1 ;  /* 0x000000765f787208 */ /* 0x000fe20004800000 */
[----:B------:R-:W1:Y:S01]  /*1c70*/  SHFL.DOWN PT, R49, R124, 0x1, 0x1f ;  /* 0x08201f007c317f89 */ /* 0x000e6200000e0000 */
[----:B------:R-:W-:-:S03]  /*1c80*/  ISETP.NE.AND P1, PT, R72, 0x1f, PT ;  /* 0x0000001f4800780c */ /* 0x000fc60003f25270 */
[----:B------:R2:W-:Y:S04]  /*1c90*/  SHFL.UP PT, R95, R96, 0x1, RZ ;  /* 0x04200000605f7989 */ /* 0x0005e800000e00ff */
[----:B------:R-:W-:Y:S04]  /*1ca0*/  SHFL.UP PT, R120, R120, 0x1, RZ ;  /* 0x0420000078787989 */ /* 0x000fe800000e00ff */
[----:B------:R-:W-:Y:S04]  /*1cb0*/  SHFL.IDX PT, R121, R125, RZ, 0x1f ;  /* 0x00001fff7d797589 */ /* 0x000fe800000e0000 */
[----:B------:R-:W3:Y:S01]  /*1cc0*/  SHFL.IDX PT, R118, R124, RZ, 0x1f ;  /* 0x00001fff7c767589 */ /* 0x000ee200000e0000 */
[----:B-1----:R-:W-:Y:S01]  /*1cd0*/  @P1 FFMA.FTZ R97, R49, R97, R48 ;  /* 0x0000006131611223 */ /* 0x002fe20000010030 */
[----:B------:R-:W-:-:S04]  /*1ce0*/  IMAD.WIDE.U32 R48, R82, UR4, R78 ;  /* 0x0000000452307c25 */ /* 0x000fc8000f8e004e */
[----:B------:R-:W-:Y:S01]  /*1cf0*/  FFMA.FTZ R111, R97, R111, R94 ;  /* 0x0000006f616f7223 */ /* 0x000fe2000001005e */
[----:B------:R-:W-:Y:S01]  /*1d00*/  IMAD R97, R85, UR4, R123 ;  /* 0x0000000455617c24 */ /* 0x000fe2000f8e027b */
[----:B------:R-:W-:Y:S01]  /*1d10*/  LEA R94, P1, R122, UR8, 0x2 ;  /* 0x000000087a5e7c11 */ /* 0x000fe2000f8210ff */
[----:B------:R-:W-:Y:S02]  /*1d20*/  IMAD R49, R83, UR4, R49 ;  /* 0x0000000453317c24 */ /* 0x000fe4000f8e0231 */
[-C--:B------:R-:W-:Y:S01]  /*1d30*/  FFMA.FTZ R113, R52, R111.reuse, R113 ;  /* 0x0000006f34717223 */ /* 0x080fe20000010071 */
[----:B--2---:R-:W-:Y:S01]  /*1d40*/  LEA R96, P4, R48, UR10, 0x2 ;  /* 0x0000000a30607c11 */ /* 0x004fe2000f8810ff */
[----:B------:R-:W-:Y:S02]  /*1d50*/  FMUL.FTZ R123, R112, R111 ;  /* 0x0000006f707b7220 */ /* 0x000fe40000410000 */
[----:B------:R-:W-:Y:S01]  /*1d60*/  FFMA.FTZ R115, R54, R113, R115 ;  /* 0x0000007136737223 */ /* 0x000fe20000010073 */
[----:B---3--:R-:W-:-:S03]  /*1d70*/  FFMA.FTZ R99, R118, R99, R121 ;  /* 0x0000006376637223 */ /* 0x008fc60000010079 */
[----:B------:R-:W-:Y:S01]  /*1d80*/  FFMA.FTZ R121, R53, R115, R114 ;  /* 0x0000007335797223 */ /* 0x000fe20000010072 */
[----:B------:R-:W-:Y:S01]  /*1d90*/  FMUL.FTZ R98, R118, R98 ;  /* 0x0000006276627220 */ /* 0x000fe20000410000 */
[----:B------:R-:W-:Y:S02]  /*1da0*/  IADD3 R118, PT, PT, -R108, UR13, RZ ;  /* 0x0000000d6c767c10 */ /* 0x000fe4000fffe1ff */
[----:B------:R-:W-:Y:S02]  /*1db0*/  FMUL.FTZ R125, R103, R121 ;  /* 0x00000079677d7220 */ /* 0x000fe40000410000 */
[C---:B------:R-:W-:Y:S02]  /*1dc0*/  ISETP.GE.AND P5, PT, R118.reuse, 0x41, PT ;  /* 0x000000417600780c */ /* 0x040fe40003fa6270 */
[----:B------:R-:W-:Y:S01]  /*1dd0*/  ISETP.GE.AND P6, PT, R118, 0x61, PT ;  /* 0x000000617600780c */ /* 0x000fe20003fc6270 */
[----:B----4-:R-:W1:Y:S02]  /*1de0*/  SHFL.IDX PT, R119, R119, RZ, 0x1f ;  /* 0x00001fff77777589 */ /* 0x010e6400000e0000 */
[----:B-1----:R-:W-:Y:S01]  /*1df0*/  @P3 FFMA.FTZ R119, R95, R119, R120 ;  /* 0x000000775f773223 */ /* 0x002fe20000010078 */
[----:B------:R-:W-:-:S02]  /*1e00*/  LEA.HI.X R95, R122, UR9, R97, 0x2, P1 ;  /* 0x000000097a5f7c11 */ /* 0x000fc400088f1461 */
[----:B------:R-:W-:Y:S01]  /*1e10*/  LEA.HI.X R97, R48, UR11, R49, 0x2, P4 ;  /* 0x0000000b30617c11 */ /* 0x000fe2000a0f1431 */
[----:B------:R-:W-:Y:S01]  /*1e20*/  FFMA.FTZ R119, R116, R119, R51 ;  /* 0x0000007774777223 */ /* 0x000fe20000010033 */
[----:B------:R-:W-:Y:S01]  /*1e30*/  ISETP.NE.AND P1, PT, R72, RZ, PT ;  /* 0x000000ff4800720c */ /* 0x000fe20003f25270 */
[----:B------:R-:W-:Y:S01]  /*1e40*/  FMUL.FTZ R49, R60, R115 ;  /* 0x000000733c317220 */ /* 0x000fe20000410000 */
[C---:B------:R-:W-:Y:S01]  /*1e50*/  ISETP.GE.AND P3, PT, R118.reuse, 0x1, PT ;  /* 0x000000017600780c */ /* 0x040fe20003f66270 */
[----:B------:R-:W-:Y:S01]  /*1e60*/  FFMA.FTZ R53, R53, R119, R50 ;  /* 0x0000007735357223 */ /* 0x000fe20000010032 */
[----:B------:R-:W-:Y:S01]  /*1e70*/  FADD.FTZ R114, -R51, R119 ;  /* 0x0000007733727221 */ /* 0x000fe20000010100 */
[----:B------:R-:W-:Y:S02]  /*1e80*/  ISETP.GE.AND P4, PT, R118, 0x21, PT ;  /* 0x000000217600780c */ /* 0x000fe40003f86270 */
[----:B------:R-:W-:Y:S01]  /*1e90*/  FFMA.FTZ R54, R54, R53, R117 ;  /* 0x0000003536367223 */ /* 0x000fe20000010075 */
[----:B------:R-:W-:Y:S01]  /*1ea0*/  FADD.FTZ R116, -R50, R53 ;  /* 0x0000003532747221 */ /* 0x000fe20000010100 */
[----:B------:R-:W-:Y:S01]  /*1eb0*/  FFMA.FTZ R51, R114, R125, RZ ;  /* 0x0000007d72337223 */ /* 0x000fe200000100ff */
[----:B------:R-:W-:Y:S01]  /*1ec0*/  FMUL.FTZ R50, R105, R113 ;  /* 0x0000007169327220 */ /* 0x000fe20000410000 */
[----:B------:R-:W-:Y:S01]  /*1ed0*/  FADD.FTZ R117, -R117, R54 ;  /* 0x0000003675757221 */ /* 0x000fe20000010100 */
[----:B------:R-:W-:Y:S01]  /*1ee0*/  FFMA.FTZ R120, R52, R54, R55 ;  /* 0x0000003634787223 */ /* 0x000fe20000010037 */
[----:B------:R-:W-:Y:S01]  /*1ef0*/  FFMA.FTZ R48, R116, R49, R51 ;  /* 0x0000003174307223 */ /* 0x000fe20000010033 */
[----:B------:R-:W-:Y:S01]  /*1f00*/  FMUL.FTZ R51, R31, R123 ;  /* 0x0000007b1f337220 */ /* 0x000fe20000410000 */
[----:B------:R-:W-:Y:S01]  /*1f10*/  FMUL.FTZ R49, R29, R49 ;  /* 0x000000311d317220 */ /* 0x000fe20000410000 */
[----:B------:R1:W-:Y:S01]  /*1f20*/  @!P1 STS.64 [UR7+0x12b8], R98 ;  /* 0x0012b862ff009988 */ /* 0x0003e20008000a07 */
[-C--:B------:R-:W-:Y:S01]  /*1f30*/  FFMA.FTZ R52, R117, R50.reuse, R48 ;  /* 0x0000003275347223 */ /* 0x080fe20000010030 */
[----:B------:R-:W-:Y:S01]  /*1f40*/  FMUL.FTZ R50, R30, R50 ;  /* 0x000000321e327220 */ /* 0x000fe20000410000 */
[----:B------:R-:W-:Y:S01]  /*1f50*/  FMUL.FTZ R48, R28, R125 ;  /* 0x0000007d1c307220 */ /* 0x000fe20000410000 */
[----:B------:R-:W-:Y:S01]  /*1f60*/  FADD.FTZ R122, -R55, R120 ;  /* 0x00000078377a7221 */ /* 0x000fe20000010100 */
[----:B------:R-:W-:Y:S01]  /*1f70*/  FMUL.FTZ R53, R33, R53 ;  /* 0x0000003521357220 */ /* 0x000fe20000410000 */
[----:B------:R-:W-:Y:S01]  /*1f80*/  FMUL.FTZ R54, R34, R54 ;  /* 0x0000003622367220 */ /* 0x000fe20000410000 */
[----:B------:R-:W-:Y:S01]  /*1f90*/  FMUL.FTZ R55, R35, R120 ;  /* 0x0000007823377220 */ /* 0x000fe20000410000 */
[----:B------:R1:W-:Y:S01]  /*1fa0*/  STS.128 [R16+0x400], R48 ;  /* 0x0004003010007388 */ /* 0x0003e20000000c00 */
[----:B------:R-:W-:Y:S01]  /*1fb0*/  FFMA.FTZ R123, R122, R123, R52 ;  /* 0x0000007b7a7b7223 */ /* 0x000fe20000010034 */
[----:B------:R-:W-:Y:S01]  /*1fc0*/  FMUL.FTZ R52, R32, R119 ;  /* 0x0000007720347220 */ /* 0x000fe20000410000 */
[----:B------:R-:W-:Y:S06]  /*1fd0*/  BAR.SYNC.DEFER_BLOCKING 0x0 ;  /* 0x0000000000007b1d */ /* 0x000fec0000010000 */
[----:B------:R1:W2:Y:S04]  /*1fe0*/  LDS R119, [R8] ;  /* 0x0000000008777984 */ /* 0x0002a80000000800 */
[----:B------:R1:W3:Y:S04]  /*1ff0*/  LDS R125, [R8+0x80] ;  /* 0x00008000087d7984 */ /* 0x0002e80000000800 */
[----:B------:R1:W4:Y:S04]  /*2000*/  LDS R118, [R8+0x100] ;  /* 0x0001000008767984 */ /* 0x0003280000000800 */
[----:B------:R1:W0:Y:S04]  /*2010*/  LDS R99, [R8+0x180] ;  /* 0x0001800008637984 */ /* 0x0002280000000800 */
[----:B------:R1:W-:Y:S01]  /*2020*/  STS.128 [R16+0x600], R52 ;  /* 0x0006003410007388 */ /* 0x0003e20000000c00 */
[----:B------:R-:W-:Y:S06]  /*2030*/  BAR.SYNC.DEFER_BLOCKING 0x0 ;  /* 0x0000000000007b1d */ /* 0x000fec0000010000 */
[----:B------:R-:W-:Y:S05]  /*2040*/  @!P3 BRA `(.L_x_9885) ;  /* 0x00000000000cb947 */ /* 0x000fea0003800000 */
[----:B-1----:R-:W1:Y:S04]  /*2050*/  LDS R49, [R8+0x200] ;  /* 0x0002000008317984 */ /* 0x002e680000000800 */
[----:B--2---:R2:W-:Y:S04]  /*2060*/  REDG.E.ADD.F32.FTZ.RN.STRONG.GPU desc[UR16][R94.64], R119 ;  /* 0x000000775e0079a6 */ /* 0x0045e8000c12f310 */
[----:B-1----:R2:W-:Y:S02]  /*2070*/  REDG.E.ADD.F32.FTZ.RN.STRONG.GPU desc[UR16][R96.64], R49 ;  /* 0x00000031600079a6 */ /* 0x0025e4000c12f310 */
.L_x_9885:
[----:B------:R-:W-:Y:S05]  /*2080*/  BSYNC.RECONVERGENT B0 ;  /* 0x0000000000007941 */ /* 0x000fea0003800200 */
.L_x_9884:
[----:B-12---:R1:W2:Y:S01]  /*2090*/  LDS R49, [R8+0x280] ;  /* 0x0002800008317984 */ /* 0x0062a20000000800 */
[----:B------:R-:W-:Y:S04]  /*20a0*/  BSSY.RECONVERGENT B0, `(.L_x_9886) ;  /* 0x0000004000007945 */ /* 0x000fe80003800200 */
[----:B------:R-:W-:Y:S05]  /*20b0*/  @!P4 BRA `(.L_x_9887) ;  /* 0x000000000008c947 */ /* 0x000fea0003800000 */
[----:B---3--:R3:W-:Y:S04]  /*20c0*/  REDG.E.ADD.F32.FTZ.RN.STRONG.GPU desc[UR16][R94.64+0x80], R125 ;  /* 0x0000807d5e0079a6 */ /* 0x0087e8000c12f310 */
[----:B--2---:R3:W-:Y:S02]  /*20d0*/  REDG.E.ADD.F32.FTZ.RN.STRONG.GPU desc[UR16][R96.64+0x80], R49 ;  /* 0x00008031600079a6 */ /* 0x0047e4000c12f310 */
.L_x_9887:
[----:B------:R-:W-:Y:S05]  /*20e0*/  BSYNC.RECONVERGENT B0 ;  /* 0x0000000000007941 */ /* 0x000fea0003800200 */
.L_x_9886:
[----:B--23--:R2:W3:Y:S01]  /*20f0*/  LDS R49, [R8+0x300] ;  /* 0x0003000008317984 */ /* 0x00c4e20000000800 */
[----:B------:R-:W-:Y:S04]  /*2100*/  BSSY.RECONVERGENT B0, `(.L_x_9888) ;  /* 0x0000004000007945 */ /* 0x000fe80003800200 */
[----:B------:R-:W-:Y:S05]  /*2110*/  @!P5 BRA `(.L_x_9889) ;  /* 0x000000000008d947 */ /* 0x000fea0003800000 */
[----:B----4-:R4:W-:Y:S04]  /*2120*/  REDG.E.ADD.F32.FTZ.RN.STRONG.GPU desc[UR16][R94.64+0x100], R118 ;  /* 0x000100765e0079a6 */ /* 0x0109e8000c12f310 */
[----:B---3--:R4:W-:Y:S02]  /*2130*/  REDG.E.ADD.F32.FTZ.RN.STRONG.GPU desc[UR16][R96.64+0x100], R49 ;  /* 0x00010031600079a6 */ /* 0x0089e4000c12f310 */
.L_x_9889:
[----:B------:R-:W-:Y:S05]  /*2140*/  BSYNC.RECONVERGENT B0 ;  /* 0x0000000000007941 */ /* 0x000fea0003800200 */
.L_x_9888:
[----:B---34-:R3:W4:Y:S01]  /*2150*/  LDS R49, [R8+0x380] ;  /* 0x0003800008317984 */ /* 0x0187220000000800 */
[----:B------:R-:W-:Y:S04]  /*2160*/  BSSY.RECONVERGENT B0, `(.L_x_9890) ;  /* 0x0000004000007945 */ /* 0x000fe80003800200 */
[----:B------:R-:W-:Y:S05]  /*2170*/  @!P6 BRA `(.L_x_9891) ;  /* 0x000000000008e947 */ /* 0x000fea0003800000 */
[----:B0-----:R0:W-:Y:S04]  /*2180*/  REDG.E.ADD.F32.FTZ.RN.STRONG.GPU desc[UR16][R94.64+0x180], R99 ;  /* 0x000180635e0079a6 */ /* 0x0011e8000c12f310 */
[----:B----4-:R0:W-:Y:S02]  /*2190*/  REDG.E.ADD.F32.FTZ.RN.STRONG.GPU desc[UR16][R96.64+0x180], R49 ;  /* 0x00018031600079a6 */ /* 0x0101e4000c12f310 */
.L_x_9891:
[----:B------:R-:W-:Y:S05]  /*21a0*/  BSYNC.RECONVERGENT B0 ;  /* 0x0000000000007941 */ /* 0x000fea0003800200 */
.L_x_9890:
[----:B------:R-:W5:Y:S01]  /*21b0*/  SHFL.DOWN P3, R50, R123, 0x1, 0x1f ;  /* 0x08201f007b327f89 */ /* 0x000f620000060000 */
        /* <DEDUP_REMOVED lines=22> */
[----:B------:R-:W-:Y:S01]  /*2320*/  FADD.FTZ R37, R116, R37 ;  /* 0x0000002574257221 */ /* 0x000fe20000010000 */
[----:B-----5:R-:W-:Y:S01]  /*2330*/  @P3 FADD R50, R123, R50 ;  /* 0x000000327b323221 */ /* 0x020fe20000000000 */
[----:B------:R-:W-:Y:S01]  /*2340*/  FADD.FTZ R38, R117, R38 ;  /* 0x0000002675267221 */ /* 0x000fe20000010000 */
[----:B------:R-:W-:Y:S01]  /*2350*/  FADD.FTZ R36, R121, R36 ;  /* 0x0000002479247221 */ /* 0x000fe20000010000 */
[----:B------:R-:W-:-:S02]  /*2360*/  FADD.FTZ R39, R122, R39 ;  /* 0x000000277a277221 */ /* 0x000fc40000010000 */
[----:B0---4-:R-:W0:Y:S02]  /*2370*/  SHFL.DOWN P3, R49, R50, 0x2, 0x1f ;  /* 0x08401f0032317f89 */ /* 0x011e240000060000 */
[----:B0-----:R-:W-:-:S05]  /*2380*/  @P3 FADD R49, R50, R49 ;  /* 0x0000003132313221 */ /* 0x001fca0000000000 */
[----:B------:R-:W0:Y:S02]  /*2390*/  SHFL.DOWN P3, R52, R49, 0x4, 0x1f ;  /* 0x08801f0031347f89 */ /* 0x000e240000060000 */
        /* <DEDUP_REMOVED lines=13> */
.L_x_9893:
[----:B------:R-:W-:Y:S05]  /*2470*/  BSYNC.RECONVERGENT B0 ;  /* 0x0000000000007941 */ /* 0x000fea0003800200 */
.L_x_9892:
[----:B------:R-:W-:-:S04]  /*2480*/  UIADD3 UR4, UPT, UPT, UR4, 0x1, URZ ;  /* 0x0000000104047890 */ /* 0x000fc8000fffe0ff */
[----:B------:R-:W-:-:S09]  /*2490*/  UISETP.GE.AND UP0, UPT, UR4, UR14, UPT ;  /* 0x0000000e0400728c */ /* 0x000fd2000bf06270 */
[----:B------:R-:W-:Y:S05]  /*24a0*/  BRA.U !UP0, `(.L_x_9894) ;  /* 0xffffffed08347547 */ /* 0x000fea000b83ffff */
.L_x_9880:
[----:B------:R-:W-:Y:S01]  /*24b0*/  BAR.SYNC.DEFER_BLOCKING 0x0 ;  /* 0x0000000000007b1d */ /* 0x000fe20000010000 */
[----:B------:R-:W-:Y:S02]  /*24c0*/  ISETP.NE.AND P5, PT, R72, RZ, PT ;  /* 0x000000ff4800720c */ /* 0x000fe40003fa5270 */
[----:B------:R-:W-:-:S05]  /*24d0*/  SHF.R.S32.HI R65, RZ, 0x1f, R64 ;  /* 0x0000001fff417819 */ /* 0x000fca0000011440 */
[----:B------:R-:W5:Y:S01]  /*24e0*/  LDC.64 R44, c[0x0][0x4f8] ;  /* 0x00013e00ff2c7b82 */ /* 0x000f620000000a00 */
[----:B------:R-:W0:Y:S01]  /*24f0*/  LDCU.64 UR8, c[0x0][0x500] ;  /* 0x0000a000ff0877ac */ /* 0x000e220008000a00 */
[----:B------:R-:W1:Y:S06]  /*2500*/  LDCU.64 UR10, c[0x0][0x550] ;  /* 0x0000aa00ff0a77ac */ /* 0x000e6c0008000a00 */
[----:B------:R-:W2:Y:S01]  /*2510*/  LDC.64 R48, c[0x0][0x518] ;  /* 0x00014600ff307b82 */ /* 0x000ea20000000a00 */
[----:B------:R-:W-:Y:S01]  /*2520*/  STS.128 [R0], R40 ;  /* 0x0000002800007388 */ /* 0x000fe20000000c00 */
[----:B------:R-:W-:-:S03]  /*2530*/  NOP ;  /* 0x0000000000007918 */ /* 0x000fc60000000000 */
[----:B------:R-:W-:Y:S01]  /*2540*/  LDS R3, [R2] ;  /* 0x0000000002037984 */ /* 0x000fe20000000800 */
[----:B-----5:R-:W-:-:S03]  /*2550*/  IMAD.WIDE.U32 R28, R44, UR18, R64 ;  /* 0x000000122c1c7c25 */ /* 0x020fc6000f8e0040 */
[----:B------:R-:W-:Y:S01]  /*2560*/  LDS R31, [R2+0x80] ;  /* 0x00008000021f7984 */ /* 0x000fe20000000800 */
[----:B------:R-:W-:Y:S02]  /*2570*/  IMAD R29, R45, UR18, R29 ;  /* 0x000000122d1d7c24 */ /* 0x000fe4000f8e021d */
[----:B--2---:R-:W-:Y:S01]  /*2580*/  IMAD.WIDE.U32 R64, R48, UR18, R64 ;  /* 0x0000001230407c25 */ /* 0x004fe2000f8e0040 */
[----:B------:R-:W-:Y:S03]  /*2590*/  LDS R33, [R2+0x100] ;  /* 0x0001000002217984 */ /* 0x000fe60000000800 */
[C---:B0-----:R-:W-:Y:S01]  /*25a0*/  IMAD.WIDE.U32 R28, R101.reuse, UR8, R28 ;  /* 0x00000008651c7c25 */ /* 0x041fe2000f8e001c */
[----:B------:R-:W-:Y:S03]  /*25b0*/  LDS R35, [R2+0x180] ;  /* 0x0001800002237984 */ /* 0x000fe60000000800 */
[----:B------:R-:W-:Y:S01]  /*25c0*/  IMAD R32, R101, UR9, R29 ;  /* 0x0000000965207c24 */ /* 0x000fe2000f8e021d */
[----:B------:R-:W-:Y:S01]  /*25d0*/  @!P5 STS [UR6+0x200], R4 ;  /* 0x00020004ff00d988 */ /* 0x000fe20008000806 */
[----:B------:R-:W-:Y:S01]  /*25e0*/  BAR.SYNC.DEFER_BLOCKING 0x0 ;  /* 0x0000000000007b1d */ /* 0x000fe20000010000 */
[----:B------:R-:W-:Y:S01]  /*25f0*/  IADD3 R29, P4, PT, R15, R28, RZ ;  /* 0x0000001c0f1d7210 */ /* 0x000fe20007f9e0ff */
[----:B------:R-:W-:-:S04]  /*2600*/  IMAD R65, R49, UR18, R65 ;  /* 0x0000001231417c24 */ /* 0x000fc8000f8e0241 */
[----:B------:R-:W0:Y:S01]  /*2610*/  LDCU.64 UR8, c[0x0][0x560] ;  /* 0x0000ac00ff0877ac */ /* 0x000e220008000a00 */
[----:B------:R-:W2:Y:S02]  /*2620*/  LDS R30, [UR6+0x200] ;  /* 0x00020006ff1e7984 */ /* 0x000ea40008000800 */
[-C--:B--2---:R-:W-:Y:S02]  /*2630*/  ISETP.GE.AND P0, PT, R15, R30.reuse, PT ;  /* 0x0000001e0f00720c */ /* 0x084fe40003f06270 */
[-C--:B------:R-:W-:Y:S02]  /*2640*/  ISETP.GE.AND P1, PT, R13, R30.reuse, PT ;  /* 0x0000001e0d00720c */ /* 0x080fe40003f26270 */
[-C--:B------:R-:W-:Y:S02]  /*2650*/  ISETP.GE.AND P2, PT, R11, R30.reuse, PT ;  /* 0x0000001e0b00720c */ /* 0x080fe40003f46270 */
[----:B------:R-:W-:Y:S02]  /*2660*/  ISETP.GE.AND P3, PT, R9, R30, PT ;  /* 0x0000001e0900720c */ /* 0x000fe40003f66270 */
[----:B------:R-:W-:-:S02]  /*2670*/  IADD3.X R30, PT, PT, RZ, R32, RZ, P4, !PT ;  /* 0x00000020ff1e7210 */ /* 0x000fc400027fe4ff */
[----:B-1----:R-:W-:-:S04]  /*2680*/  LEA R28, P4, R29, UR10, 0x2 ;  /* 0x0000000a1d1c7c11 */ /* 0x002fc8000f8810ff */
        /* <DEDUP_REMOVED lines=11> */
[----:B-1----:R-:W-:-:S03]  /*2740*/  FADD.FTZ R36, R36, R59 ;  /* 0x0000003b24247221 */ /* 0x002fc60000010000 */
[----:B------:R0:W-:Y:S01]  /*2750*/  LDS R47, [R2+0x180] ;  /* 0x00018000022f7984 */ /* 0x0001e20000000800 */
[----:B------:R-:W-:-:S03]  /*2760*/  FADD.FTZ R37, R36, R37 ;  /* 0x0000002524257221 */ /* 0x000fc60000010000 */
[----:B------:R-:W-:Y:S01]  /*2770*/  @!P5 STS [UR6+0x200], R4 ;  /* 0x00020004ff00d988 */ /* 0x000fe20008000806 */
[----:B------:R-:W-:Y:S01]  /*2780*/  FADD.FTZ R38, R37, R38 ;  /* 0x0000002625267221 */ /* 0x000fe20000010000 */
[----:B------:R-:W-:Y:S01]  /*2790*/  BAR.SYNC.DEFER_BLOCKING 0x0 ;  /* 0x0000000000007b1d */ /* 0x000fe20000010000 */
[----:B------:R-:W-:Y:S02]  /*27a0*/  IADD3 R23, P5, PT, R23, -0x200, RZ ;  /* 0xfffffe0017177810 */ /* 0x000fe40007fbe0ff */
[----:B------:R-:W-:Y:S02]  /*27b0*/  FADD.FTZ R59, R38, R39 ;  /* 0x00000027263b7221 */ /* 0x000fe40000010000 */
[----:B------:R-:W-:Y:S01]  /*27c0*/  IADD3.X R22, PT, PT, R22, -0x1, RZ, P5, !PT ;  /* 0xffffffff16167810 */ /* 0x000fe20002ffe4ff */
        /* <DEDUP_REMOVED lines=27> */
.L_x_9879:
[----:B------:R-:W1:Y:S01]  /*2980*/  LDC.64 R6, c[0x0][0x548] ;  /* 0x00015200ff067b82 */ /* 0x000e620000000a00 */
[----:B------:R-:W2:Y:S01]  /*2990*/  S2R R12, SR_TID.X ;  /* 0x00000000000c7919 */ /* 0x000ea20000002100 */
[----:B------:R-:W2:Y:S06]  /*29a0*/  LDCU UR7, c[0x0][0x38c] ;  /* 0x00007180ff0777ac */ /* 0x000eac0008000800 */
[----:B---3--:R-:W3:Y:S01]  /*29b0*/  LDC.64 R8, c[0x0][0x568] ;  /* 0x00015a00ff087b82 */ /* 0x008ee20000000a00 */
        /* <DEDUP_REMOVED lines=30> */
.L_x_9897:
[----:B------:R-:W-:Y:S05]  /*2ba0*/  BSYNC.RECONVERGENT B0 ;  /* 0x0000000000007941 */ /* 0x000fea0003800200 */
.L_x_9896:
        /* <DEDUP_REMOVED lines=26> */
.L_x_9899:
[----:B------:R-:W-:Y:S05]  /*2d50*/  BSYNC.RECONVERGENT B0 ;  /* 0x0000000000007941 */ /* 0x000fea0003800200 */
.L_x_9898:
[----:B------:R-:W-:Y:S05]  /*2d60*/  @P2 EXIT ;  /* 0x000000000000294d */ /* 0x000fea0003800000 */
[----:B------:R-:W2:Y:S01]  /*2d70*/  S2UR UR5, SR_CgaCtaId ;  /* 0x00000000000579c3 */ /* 0x000ea20000008800 */
[----:B0-----:R-:W-:Y:S01]  /*2d80*/  IMAD.MOV.U32 R7, RZ, RZ, R12 ;  /* 0x000000ffff077224 */ /* 0x001fe200078e000c */
[----:B------:R-:W-:Y:S01]  /*2d90*/  UMOV UR4, 0x400 ;  /* 0x0000040000047882 */ /* 0x000fe20000000000 */
[----:B------:R-:W0:Y:S01]  /*2da0*/  LDCU UR6, c[0x0][0x360] ;  /* 0x00006c00ff0677ac */ /* 0x000e220008000800 */
[----:B------:R-:W3:Y:S01]  /*2db0*/  LDCU.64 UR8, c[0x0][0x4b0] ;  /* 0x00009600ff0877ac */ /* 0x000ee20008000a00 */
[----:B------:R-:W0:Y:S02]  /*2dc0*/  LDCU.64 UR10, c[0x0][0x530] ;  /* 0x0000a600ff0a77ac */ /* 0x000e240008000a00 */
[----:B0-23--:R-:W-:-:S12]  /*2dd0*/  ULEA UR4, UR5, UR4, 0x18 ;  /* 0x0000000405047291 */ /* 0x00dfd8000f8ec0ff */
.L_x_9900:
        /* <DEDUP_REMOVED lines=15> */
.L_x_9901:
        /* <DEDUP_REMOVED lines=11> */
.L_x_10549:


//--------------------- .text._Z25selective_scan_bwd_kernelI32Selective_Scan_bwd_kernel_traitsILi32ELi4ELb0ELb1ELb1ELb0ELb1EffEEv12SSMParamsBwd --------------------------
	.section	.text._Z25selective_scan_bwd_kernelI32Selective_Scan_bwd_kernel_traitsILi32ELi4ELb0ELb1ELb1ELb0ELb1EffEEv12SSMParamsBwd,"ax",@progbits
	.align	128
        .global         _Z25selective_scan_bwd_kernelI32Selective_Scan_bwd_kernel_traitsILi32ELi4ELb0ELb1ELb1ELb0ELb1EffEEv12SSMParamsBwd
        .type           _Z25selective_scan_bwd_kernelI32Selective_Scan_bwd_kernel_traitsILi32ELi4ELb0ELb1ELb1ELb0ELb1EffEEv12SSMParamsBwd,@function
        .size           _Z25selective_scan_bwd_kernelI32Selective_Scan_bwd_kernel_traitsILi32ELi4ELb0ELb1ELb1ELb0ELb1EffEEv12SSMParamsBwd,(.L_x_10550 - _Z25selective_scan_bwd_kernelI32Selective_Scan_bwd_kernel_traitsILi32ELi4ELb0ELb1ELb1ELb0ELb1EffEEv12SSMParamsBwd)
        .other          _Z25selective_scan_bwd_kernelI32Selective_Scan_bwd_kernel_traitsILi32ELi4ELb0ELb1ELb1ELb0ELb1EffEEv12SSMParamsBwd,@"STO_CUDA_ENTRY STV_DEFAULT"
_Z25selective_scan_bwd_kernelI32Selective_Scan_bwd_kernel_traitsILi32ELi4ELb0ELb1ELb1ELb0ELb1EffEEv12SSMParamsBwd:
.text._Z25selective_scan_bwd_kernelI32Selective_Scan_bwd_kernel_traitsILi32ELi4ELb0ELb1ELb1ELb0ELb1EffEEv12SSMParamsBwd:
        /* <DEDUP_REMOVED lines=31> */
[----:B---3--:R-:W-:-:S02]  /*01f0*/  IABS R4, R0 ;  /* 0x0000000000047213 */ /* 0x008fc40000000000 */
[----:B------:R-:W-:-:S03]  /*0200*/  CS2R R64, SRZ ;  /* 0x0000000000407805 */ /* 0x000fc6000001ff00 */
[----:B------:R-:W0:Y:S01]  /*0210*/  LDC.64 R32, c[0x0][0x528] ;  /* 0x00014a00ff207b82 */ /* 0x000e220000000a00 */
[----:B----4-:R-:W-:-:S05]  /*0220*/  IADD3 R12, PT, PT, RZ, -R9, RZ ;  /* 0x80000009ff0c7210 */ /* 0x010fca0007ffe0ff */
[----:B------:R-:W-:Y:S02]  /*0230*/  IMAD R5, R12, R11, RZ ;  /* 0x0000000b0c057224 */ /* 0x000fe400078e02ff */
[----:B------:R-:W3:Y:S02]  /*0240*/  LDC.64 R6, c[0x0][0x480] ;  /* 0x00012000ff067b82 */ /* 0x000ee40000000a00 */
[----:B------:R-:W-:Y:S01]  /*0250*/  IMAD.HI.U32 R9, R9, R5, R8 ;  /* 0x0000000509097227 */ /* 0x000fe200078e0008 */
[----:B------:R-:W-:Y:S02]  /*0260*/  UIMAD.WIDE.U32 UR6, UR18, UR12, URZ ;  /* 0x0000000c120672a5 */ /* 0x000fe4000f8e00ff */
[----:B------:R-:W-:-:S03]  /*0270*/  UIMAD.WIDE.U32 UR4, UR18, UR8, URZ ;  /* 0x00000008120472a5 */ /* 0x000fc6000f8e00ff */
[----:B------:R-:W4:Y:S01]  /*0280*/  LDC R12, c[0x0][0x394] ;  /* 0x0000e500ff0c7b82 */ /* 0x000f220000000800 */
[----:B------:R-:W-:-:S05]  /*0290*/  IMAD.HI.U32 R10, R9, R4, RZ ;  /* 0x00000004090a7227 */ /* 0x000fca00078e00ff */
[----:B------:R-:W-:Y:S02]  /*02a0*/  IADD3 R5, PT, PT, -R10, RZ, RZ ;  /* 0x000000ff0a057210 */ /* 0x000fe40007ffe1ff */
[----:B------:R-:W0:Y:S03]  /*02b0*/  LDC.64 R34, c[0x0][0x448] ;  /* 0x00011200ff227b82 */ /* 0x000e260000000a00 */
[----:B------:R-:W-:-:S05]  /*02c0*/  IMAD R4, R11, R5, R4 ;  /* 0x000000050b047224 */ /* 0x000fca00078e0204 */
[----:B------:R-:W-:Y:S01]  /*02d0*/  ISETP.GT.U32.AND P2, PT, R11, R4, PT ;  /* 0x000000040b00720c */ /* 0x000fe20003f44070 */
[----:B------:R-:W0:Y:S01]  /*02e0*/  LDC.64 R36, c[0x0][0x450] ;  /* 0x00011400ff247b82 */ /* 0x000e220000000a00 */
[----:B---3--:R-:W-:-:S04]  /*02f0*/  ISETP.NE.U32.AND P0, PT, R6, RZ, PT ;  /* 0x000000ff0600720c */ /* 0x008fc80003f05070 */
[----:B------:R-:W-:-:S03]  /*0300*/  ISETP.NE.AND.EX P0, PT, R7, RZ, PT, P0 ;  /* 0x000000ff0700720c */ /* 0x000fc60003f05300 */
[----:B------:R-:W3:Y:S04]  /*0310*/  LDC.64 R26, c[0x0][0x4a8] ;  /* 0x00012a00ff1a7b82 */ /* 0x000ee80000000a00 */
[----:B------:R-:W-:-:S04]  /*0320*/  @!P2 IADD3 R4, PT, PT, R4, -R11, RZ ;  /* 0x8000000b0404a210 */ /* 0x000fc80007ffe0ff */
[----:B------:R-:W-:Y:S02]  /*0330*/  ISETP.GE.U32.AND P1, PT, R4, R11, PT ;  /* 0x0000000b0400720c */ /* 0x000fe40003f26070 */
[----:B------:R-:W2:Y:S01]  /*0340*/  @P0 LDC R11, c[0x0][0x384] ;  /* 0x0000e100ff0b0b82 */ /* 0x000ea20000000800 */
[----:B------:R-:W-:Y:S01]  /*0350*/  LOP3.LUT R6, R0, R13, RZ, 0x3c, !PT ;  /* 0x0000000d00067212 */ /* 0x000fe200078e3cff */
[----:B------:R-:W-:Y:S01]  /*0360*/  UIMAD UR8, UR18, UR9, UR5 ;  /* 0x00000009120872a4 */ /* 0x000fe2000f8e0205 */
[----:B------:R-:W-:Y:S01]  /*0370*/  IMAD.U32 R4, RZ, RZ, UR4 ;  /* 0x00000004ff047e24 */ /* 0x000fe2000f8e00ff */
[----:B------:R-:W-:Y:S01]  /*0380*/  UIMAD UR4, UR18, UR13, UR7 ;  /* 0x0000000d120472a4 */ /* 0x000fe2000f8e0207 */
[----:B------:R-:W-:Y:S01]  /*0390*/  ISETP.GE.AND P3, PT, R6, RZ, PT ;  /* 0x000000ff0600720c */ /* 0x000fe20003f66270 */
[----:B------:R-:W-:Y:S01]  /*03a0*/  @!P2 VIADD R10, R10, 0x1 ;  /* 0x000000010a0aa836 */ /* 0x000fe20000000000 */
[----:B------:R-:W-:Y:S01]  /*03b0*/  MOV R6, UR6 ;  /* 0x0000000600067c02 */ /* 0x000fe20008000f00 */
[----:B------:R-:W1:Y:S01]  /*03c0*/  @P0 LDC R16, c[0x0][0x38c] ;  /* 0x0000e300ff100b82 */ /* 0x000e620000000800 */
[----:B------:R-:W-:Y:S01]  /*03d0*/  MOV R7, UR7 ;  /* 0x0000000700077c02 */ /* 0x000fe20008000f00 */
[----:B------:R-:W4:Y:S01]  /*03e0*/  LDCU.64 UR6, c[0x0][0x498] ;  /* 0x00009300ff0677ac */ /* 0x000f220008000a00 */
[----:B------:R-:W-:-:S02]  /*03f0*/  MOV R5, UR5 ;  /* 0x0000000500057c02 */ /* 0x000fc40008000f00 */
[----:B------:R-:W-:Y:S01]  /*0400*/  MOV R5, UR8 ;  /* 0x0000000800057c02 */ /* 0x000fe20008000f00 */
[----:B------:R-:W0:Y:S01]  /*0410*/  LDCU.64 UR8, c[0x0][0x3b0] ;  /* 0x00007600ff0877ac */ /* 0x000e220008000a00 */
[----:B------:R-:W-:Y:S01]  /*0420*/  ISETP.NE.AND P2, PT, R13, RZ, PT ;  /* 0x000000ff0d00720c */ /* 0x000fe20003f45270 */
[----:B------:R-:W3:Y:S01]  /*0430*/  @P0 LDC.64 R8, c[0x0][0x480] ;  /* 0x00012000ff080b82 */ /* 0x000ee20000000a00 */
[----:B------:R-:W-:Y:S01]  /*0440*/  @P1 IADD3 R10, PT, PT, R10, 0x1, RZ ;  /* 0x000000010a0a1810 */ /* 0x000fe20007ffe0ff */
[----:B------:R-:W-:-:S03]  /*0450*/  IMAD.WIDE.U32 R4, R0, UR10, R4 ;  /* 0x0000000a00047c25 */ /* 0x000fc6000f8e0004 */
[----:B------:R-:W-:Y:S01]  /*0460*/  MOV R55, R10 ;  /* 0x0000000a00377202 */ /* 0x000fe20000000f00 */
[----:B------:R-:W-:Y:S01]  /*0470*/  IMAD R21, R0, UR11, R5 ;  /* 0x0000000b00157c24 */ /* 0x000fe2000f8e0205 */
[----:B------:R-:W3:Y:S02]  /*0480*/  LDCU.64 UR10, c[0x0][0x3d0] ;  /* 0x00007a00ff0a77ac */ /* 0x000ee40008000a00 */
[----:B------:R-:W-:Y:S01]  /*0490*/  @!P3 IADD3 R55, PT, PT, -R55, RZ, RZ ;  /* 0x000000ff3737b210 */ /* 0x000fe20007ffe1ff */
[----:B--2---:R-:W-:Y:S02]  /*04a0*/  @P0 IMAD R5, R11, UR18, R0 ;  /* 0x000000120b050c24 */ /* 0x004fe4000f8e0200 */
[----:B------:R-:W-:Y:S02]  /*04b0*/  @!P2 LOP3.LUT R55, RZ, R13, RZ, 0x33, !PT ;  /* 0x0000000dff37a212 */ /* 0x000fe400078e33ff */
[----:B------:R-:W-:Y:S01]  /*04c0*/  MOV R7, UR4 ;  /* 0x0000000400077c02 */ /* 0x000fe20008000f00 */
[----:B----4-:R-:W-:Y:S01]  /*04d0*/  UIMAD.WIDE.U32 UR4, UR18, UR6, URZ ;  /* 0x00000006120472a5 */ /* 0x010fe2000f8e00ff */
[----:B------:R-:W-:Y:S01]  /*04e0*/  LEA R11, R12, 0xffffff80, 0x7 ;  /* 0xffffff800c0b7811 */ /* 0x000fe200078e38ff */
[----:B------:R-:W-:Y:S01]  /*04f0*/  @P0 IMAD R5, R5, R12, RZ ;  /* 0x0000000c05050224 */ /* 0x000fe200078e02ff */
[----:B------:R-:W-:Y:S01]  /*0500*/  SHF.R.S32.HI R39, RZ, 0x1f, R55 ;  /* 0x0000001fff277819 */ /* 0x000fe20000011437 */
[----:B------:R-:W-:Y:S01]  /*0510*/  UIMAD UR5, UR18, UR7, UR5 ;  /* 0x00000007120572a4 */ /* 0x000fe2000f8e0205 */
[----:B------:R-:W-:Y:S01]  /*0520*/  IADD3 R20, P3, PT, R11, R4, RZ ;  /* 0x000000040b147210 */ /* 0x000fe20007f7e0ff */
[----:B-1----:R-:W-:-:S02]  /*0530*/  @P0 IMAD R5, R5, R16, RZ ;  /* 0x0000001005050224 */ /* 0x002fc400078e02ff */
[----:B------:R-:W-:Y:S01]  /*0540*/  IMAD R4, R39, R22, RZ ;  /* 0x0000001627047224 */ /* 0x000fe200078e02ff */
[----:B0-----:R-:W-:Y:S01]  /*0550*/  UIMAD.WIDE.U32 UR6, UR18, UR8, URZ ;  /* 0x00000008120672a5 */ /* 0x001fe2000f8e00ff */
[----:B---3--:R-:W-:-:S04]  /*0560*/  @P0 IMAD.WIDE R64, R5, 0x8, R8 ;  /* 0x0000000805400825 */ /* 0x008fc800078e0208 */
[----:B------:R-:W-:Y:S02]  /*0570*/  IMAD R23, R55, R23, R4 ;  /* 0x0000001737177224 */ /* 0x000fe400078e0204 */
[C---:B------:R-:W-:Y:S01]  /*0580*/  IMAD.WIDE.U32 R4, R0.reuse, R14, UR4 ;  /* 0x0000000400047e25 */ /* 0x040fe2000f8e000e */
[----:B------:R-:W-:Y:S02]  /*0590*/  UIMAD.WIDE.U32 UR4, UR18, UR10, URZ ;  /* 0x0000000a120472a5 */ /* 0x000fe4000f8e00ff */
[----:B------:R-:W-:Y:S01]  /*05a0*/  UIMAD UR7, UR18, UR9, UR7 ;  /* 0x00000009120772a4 */ /* 0x000fe2000f8e0207 */
[----:B------:R-:W-:Y:S01]  /*05b0*/  IMAD.WIDE.U32 R6, R0, UR14, R6 ;  /* 0x0000000e00067c25 */ /* 0x000fe2000f8e0006 */
[----:B------:R-:W-:Y:S01]  /*05c0*/  UIMAD UR5, UR18, UR11, UR5 ;  /* 0x0000000b120572a4 */ /* 0x000fe2000f8e0205 */
[----:B------:R-:W-:Y:S02]  /*05d0*/  IADD3 R13, P5, PT, R11, R4, RZ ;  /* 0x000000040b0d7210 */ /* 0x000fe40007fbe0ff */
[----:B------:R-:W-:-:S02]  /*05e0*/  IMAD R8, R39, R24, RZ ;  /* 0x0000001827087224 */ /* 0x000fc400078e02ff */
[----:B------:R-:W-:Y:S01]  /*05f0*/  IMAD R9, R0, R15, R5 ;  /* 0x0000000f00097224 */ /* 0x000fe200078e0205 */
[----:B------:R-:W-:Y:S01]  /*0600*/  ISETP.GE.AND P1, PT, R12, 0x1, PT ;  /* 0x000000010c00780c */ /* 0x000fe20003f26270 */
[----:B------:R-:W-:Y:S01]  /*0610*/  IMAD.WIDE.U32 R4, R55, R22, UR6 ;  /* 0x0000000637047e25 */ /* 0x000fe2000f8e0016 */
[----:B------:R-:W-:-:S03]  /*0620*/  IADD3 R17, P4, PT, R11, R6, RZ ;  /* 0x000000060b117210 */ /* 0x000fc60007f9e0ff */
[----:B------:R-:W-:Y:S02]  /*0630*/  IMAD R19, R0, UR15, R7 ;  /* 0x0000000f00137c24 */ /* 0x000fe4000f8e0207 */
[C---:B------:R-:W-:Y:S01]  /*0640*/  IMAD R25, R55.reuse, R25, R8 ;  /* 0x0000001937197224 */ /* 0x040fe200078e0208 */
[----:B------:R-:W-:Y:S01]  /*0650*/  SHF.R.S32.HI R8, RZ, 0x1f, R11 ;  /* 0x0000001fff087819 */ /* 0x000fe2000001140b */
[----:B------:R-:W-:Y:S01]  /*0660*/  IMAD.WIDE.U32 R6, R55, R24, UR4 ;  /* 0x0000000437067e25 */ /* 0x000fe2000f8e0018 */
[----:B------:R-:W-:Y:S02]  /*0670*/  IADD3 R23, PT, PT, R5, R23, RZ ;  /* 0x0000001705177210 */ /* 0x000fe40007ffe0ff */
[----:B------:R-:W-:Y:S02]  /*0680*/  IADD3 R15, P0, PT, R11, R4, RZ ;  /* 0x000000040b0f7210 */ /* 0x000fe40007f1e0ff */
[C---:B------:R-:W-:Y:S02]  /*0690*/  IADD3.X R5, PT, PT, R8.reuse, R21, RZ, P3, !PT ;  /* 0x0000001508057210 */ /* 0x040fe40001ffe4ff */
[----:B------:R-:W-:-:S02]  /*06a0*/  IADD3.X R12, PT, PT, R8, R19, RZ, P4, !PT ;  /* 0x00000013080c7210 */ /* 0x000fc400027fe4ff */
[----:B------:R-:W-:Y:S02]  /*06b0*/  IADD3 R11, P2, PT, R11, R6, RZ ;  /* 0x000000060b0b7210 */ /* 0x000fe40007f5e0ff */
[----:B------:R-:W-:Y:S02]  /*06c0*/  IADD3 R25, PT, PT, R7, R25, RZ ;  /* 0x0000001907197210 */ /* 0x000fe40007ffe0ff */
[----:B------:R-:W-:Y:S02]  /*06d0*/  LEA R19, P3, R20, R28, 0x2 ;  /* 0x0000001c14137211 */ /* 0x000fe400078610ff */
[----:B------:R-:W-:Y:S01]  /*06e0*/  LEA R10, P4, R17, R30, 0x2 ;  /* 0x0000001e110a7211 */ /* 0x000fe200078810ff */
[C---:B------:R-:W-:Y:S01]  /*06f0*/  IMAD.X R6, R8.reuse, 0x1, R9, P5 ;  /* 0x0000000108067824 */ /* 0x040fe200028e0609 */
[----:B------:R-:W-:Y:S01]  /*0700*/  IADD3.X R4, PT, PT, R8, R23, RZ, P0, !PT ;  /* 0x0000001708047210 */ /* 0x000fe200007fe4ff */
[----:B------:R-:W-:Y:S01]  /*0710*/  IMAD.WIDE.U32 R62, R0, R26, RZ ;  /* 0x0000001a003e7225 */ /* 0x000fe200078e00ff */
[----:B------:R-:W-:-:S02]  /*0720*/  IADD3.X R18, PT, PT, R8, R25, RZ, P2, !PT ;  /* 0x0000001908127210 */ /* 0x000fc400017fe4ff */
[----:B------:R-:W-:Y:S02]  /*0730*/  LEA.HI.X R20, R20, R29, R5, 0x2, P3 ;  /* 0x0000001d14147211 */ /* 0x000fe400018f1405 */
[----:B------:R-:W-:Y:S02]  /*0740*/  LEA.HI.X R17, R17, R31, R12, 0x2, P4 ;  /* 0x0000001f11117211 */ /* 0x000fe400020f140c */
[----:B------:R-:W-:Y:S02]  /*0750*/  LEA R12, P0, R13, R32, 0x2 ;  /* 0x000000200d0c7211 */ /* 0x000fe400078010ff */
        /* <DEDUP_REMOVED lines=10> */
[----:B------:R-:W0:Y:S01]  /*0800*/  LDC.64 R22, c[0x0][0x4b8] ;  /* 0x00012e00ff167b82 */ /* 0x000e220000000a00 */
[----:B------:R-:W1:Y:S01]  /*0810*/  LDCU.64 UR8, c[0x0][0x4c0] ;  /* 0x00009800ff0877ac */ /* 0x000e620008000a00 */
[----:B------:R-:W-:Y:S01]  /*0820*/  MOV R61, RZ ;  /* 0x000000ff003d7202 */ /* 0x000fe20000000f00 */
[----:B------:R-:W2:Y:S05]  /*0830*/  LDCU.64 UR10, c[0x0][0x4e0] ;  /* 0x00009c00ff0a77ac */ /* 0x000eaa0008000a00 */
[----:B------:R-:W3:Y:S01]  /*0840*/  LDC.64 R24, c[0x0][0x4d8] ;  /* 0x00013600ff187b82 */ /* 0x000ee20000000a00 */
[----:B------:R-:W4:Y:S01]  /*0850*/  LDCU.64 UR6, c[0x0][0x3a0] ;  /* 0x00007400ff0677ac */ /* 0x000f220008000a00 */
[----:B------:R-:W-:-:S06]  /*0860*/  UMOV UR4, 0x400 ;  /* 0x0000040000047882 */ /* 0x000fcc0000000000 */
[----:B------:R-:W3:Y:S01]  /*0870*/  S2UR UR5, SR_CgaCtaId ;  /* 0x00000000000579c3 */ /* 0x000ee20000008800 */
[C---:B-1----:R-:W-:Y:S02]  /*0880*/  IMAD R4, R39.reuse, UR8, RZ ;  /* 0x0000000827047c24 */ /* 0x042fe4000f8e02ff */
[----:B--2---:R-:W-:Y:S02]  /*0890*/  IMAD R11, R39, UR10, RZ ;  /* 0x0000000a270b7c24 */ /* 0x004fe4000f8e02ff */
[----:B------:R-:W-:Y:S01]  /*08a0*/  IMAD R29, R55, UR9, R4 ;  /* 0x00000009371d7c24 */ /* 0x000fe2000f8e0204 */
[----:B------:R-:W-:Y:S01]  /*08b0*/  MOV R4, R19 ;  /* 0x0000001300047202 */ /* 0x000fe20000000f00 */
[----:B----4-:R-:W-:Y:S01]  /*08c0*/  IMAD.WIDE.U32 R58, R0, UR6, RZ ;  /* 0x00000006003a7c25 */ /* 0x010fe2000f8e00ff */
[----:B------:R-:W1:Y:S03]  /*08d0*/  LDCU UR6, c[0x0][0x394] ;  /* 0x00007280ff0677ac */ /* 0x000e660008000800 */
[----:B0-----:R-:W-:-:S04]  /*08e0*/  IMAD.WIDE.U32 R6, R22, UR18, R60 ;  /* 0x0000001216067c25 */ /* 0x001fc8000f8e003c */
[----:B---3--:R-:W-:-:S04]  /*08f0*/  IMAD.WIDE.U32 R8, R24, UR18, R60 ;  /* 0x0000001218087c25 */ /* 0x008fc8000f8e003c */
[----:B------:R-:W-:Y:S01]  /*0900*/  IMAD R7, R23, UR18, R7 ;  /* 0x0000001217077c24 */ /* 0x000fe2000f8e0207 */
[----:B------:R-:W-:Y:S01]  /*0910*/  ULEA UR5, UR5, UR4, 0x18 ;  /* 0x0000000405057291 */ /* 0x000fe2000f8ec0ff */
[----:B------:R-:W-:Y:S01]  /*0920*/  IMAD R9, R25, UR18, R9 ;  /* 0x0000001219097c24 */ /* 0x000fe2000f8e0209 */
[C---:B------:R-:W-:Y:S01]  /*0930*/  IADD3 R23, PT, PT, R60.reuse, 0x200, RZ ;  /* 0x000002003c177810 */ /* 0x040fe20007ffe0ff */
[C---:B------:R-:W-:Y:S01]  /*0940*/  IMAD.WIDE.U32 R56, R55.reuse, UR8, R6 ;  /* 0x0000000837387c25 */ /* 0x040fe2000f8e0006 */
[----:B------:R-:W-:Y:S02]  /*0950*/  MOV R6, R20 ;  /* 0x0000001400067202 */ /* 0x000fe40000000f00 */
[----:B------:R-:W-:Y:S01]  /*0960*/  LEA R19, R60, UR5, 0x4 ;  /* 0x000000053c137c11 */ /* 0x000fe2000f8e20ff */
[C---:B------:R-:W-:Y:S01]  /*0970*/  IMAD R53, R55.reuse, UR11, R11 ;  /* 0x0000000b37357c24 */ /* 0x040fe2000f8e020b */
[----:B------:R-:W-:Y:S01]  /*0980*/  MOV R7, RZ ;  /* 0x000000ff00077202 */ /* 0x000fe20000000f00 */
[----:B------:R-:W-:Y:S01]  /*0990*/  IMAD.WIDE.U32 R54, R55, UR10, R8 ;  /* 0x0000000a37367c25 */ /* 0x000fe2000f8e0008 */
[----:B------:R-:W-:-:S02]  /*09a0*/  MOV R8, R10 ;  /* 0x0000000a00087202 */ /* 0x000fc40000000f00 */
[----:B------:R-:W-:Y:S01]  /*09b0*/  MOV R10, R17 ;  /* 0x00000011000a7202 */ /* 0x000fe20000000f00 */
[----:B------:R-:W-:Y:S01]  /*09c0*/  IMAD.SHL.U32 R17, R60, 0x4, RZ ;  /* 0x000000043c117824 */ /* 0x000fe200078e00ff */
[----:B------:R-:W-:Y:S01]  /*09d0*/  IADD3 R25, PT, PT, R19, 0x400, RZ ;  /* 0x0000040013197810 */ /* 0x000fe20007ffe0ff */
[----:B------:R-:W-:Y:S01]  /*09e0*/  IMAD R11, R0, UR7, R59 ;  /* 0x00000007000b7c24 */ /* 0x000fe2000f8e023b */
[----:B------:R-:W-:Y:S01]  /*09f0*/  MOV R9, RZ ;  /* 0x000000ff00097202 */ /* 0x000fe20000000f00 */
[----:B------:R-:W-:Y:S01]  /*0a00*/  IMAD.IADD R52, R57, 0x1, R29 ;  /* 0x0000000139347824 */ /* 0x000fe200078e021d */
[----:B------:R-:W-:Y:S01]  /*0a10*/  LOP3.LUT R21, R17, 0xf80, RZ, 0xc0, !PT ;  /* 0x00000f8011157812 */ /* 0x000fe200078ec0ff */
[----:B------:R-:W-:Y:S01]  /*0a20*/  IMAD R24, R60, -0xc, R25 ;  /* 0xfffffff43c187824 */ /* 0x000fe200078e0219 */
[----:B-1----:R-:W-:Y:S02]  /*0a30*/  MOV R20, UR6 ;  /* 0x0000000600147c02 */ /* 0x002fe40008000f00 */
[----:B------:R-:W-:-:S02]  /*0a40*/  LOP3.LUT R22, R21, 0x1f, R60, 0xf8, !PT ;  /* 0x0000001f15167812 */ /* 0x000fc400078ef83c */
[----:B------:R-:W-:Y:S02]  /*0a50*/  LOP3.LUT R21, R60, 0x1f, RZ, 0xc0, !PT ;  /* 0x0000001f3c157812 */ /* 0x000fe400078ec0ff */
[C---:B------:R-:W-:Y:S02]  /*0a60*/  LOP3.LUT R25, R22.reuse, 0x20, RZ, 0xfc, !PT ;  /* 0x0000002016197812 */ /* 0x040fe400078efcff */
[C---:B------:R-:W-:Y:S02]  /*0a70*/  LOP3.LUT R26, R22.reuse, 0x40, RZ, 0xfc, !PT ;  /* 0x00000040161a7812 */ /* 0x040fe400078efcff */
[----:B------:R-:W-:Y:S02]  /*0a80*/  LOP3.LUT R27, R22, 0x60, RZ, 0xfc, !PT ;  /* 0x00000060161b7812 */ /* 0x000fe400078efcff */
[----:B------:R-:W-:-:S07]  /*0a90*/  IADD3 R53, PT, PT, R55, R53, RZ ;  /* 0x0000003537357210 */ /* 0x000fce0007ffe0ff */
.L_x_9919:
        /* <DEDUP_REMOVED lines=12> */
[----:B------:R-:W2:Y:S01]  /*0b60*/  S2R R70, SR_LANEID ;  /* 0x0000000000467919 */ /* 0x000ea20000000000 */
[----:B0-----:R-:W-:Y:S01]  /*0b70*/  IADD3 R69, PT, PT, -R66, UR4, RZ ;  /* 0x0000000442457c10 */ /* 0x001fe2000fffe1ff */
[----:B------:R-:W-:Y:S02]  /*0b80*/  HFMA2 R40, -RZ, RZ, 0, 0 ;  /* 0x00000000ff287431 */ /* 0x000fe400000001ff */
[----:B------:R-:W-:Y:S01]  /*0b90*/  IMAD.MOV.U32 R44, RZ, RZ, RZ ;  /* 0x000000ffff2c7224 */ /* 0x000fe200078e00ff */
[----:B------:R-:W-:Y:S01]  /*0ba0*/  MOV R46, RZ ;  /* 0x000000ff002e7202 */ /* 0x000fe20000000f00 */
[----:B------:R-:W-:Y:S01]  /*0bb0*/  HFMA2 R48, -RZ, RZ, 0, 0 ;  /* 0x00000000ff307431 */ /* 0x000fe200000001ff */
[-C--:B------:R-:W-:Y:S01]  /*0bc0*/  ISETP.GE.AND P3, PT, R22, R69.reuse, PT ;  /* 0x000000451600720c */ /* 0x080fe20003f66270 */
[----:B----4-:R-:W-:Y:S01]  /*0bd0*/  HFMA2 R50, -RZ, RZ, 0, 0 ;  /* 0x00000000ff327431 */ /* 0x010fe200000001ff */
[-C--:B------:R-:W-:Y:S01]  /*0be0*/  ISETP.GE.AND P2, PT, R25, R69.reuse, PT ;  /* 0x000000451900720c */ /* 0x080fe20003f46270 */
[----:B------:R-:W-:Y:S01]  /*0bf0*/  IMAD.MOV.U32 R72, RZ, RZ, RZ ;  /* 0x000000ffff487224 */ /* 0x000fe200078e00ff */
[----:B------:R-:W-:-:S02]  /*0c00*/  ISETP.GE.AND P1, PT, R26, R69, PT ;  /* 0x000000451a00720c */ /* 0x000fc40003f26270 */
[----:B------:R-:W-:Y:S01]  /*0c10*/  MOV R74, RZ ;  /* 0x000000ff004a7202 */ /* 0x000fe20000000f00 */
[----:B------:R-:W-:Y:S01]  /*0c20*/  HFMA2 R67, -RZ, RZ, 0, 0 ;  /* 0x00000000ff437431 */ /* 0x000fe200000001ff */
[----:B------:R-:W-:Y:S01]  /*0c30*/  ISETP.GE.AND P0, PT, R27, R69, PT ;  /* 0x000000451b00720c */ /* 0x000fe20003f06270 */
[----:B------:R-:W0:Y:S04]  /*0c40*/  LDCU.64 UR8, c[0x0][0x488] ;  /* 0x00009100ff0877ac */ /* 0x000e280008000a00 */
[----:B------:R-:W3:Y:S01]  /*0c50*/  @!P3 LDG.E R30, desc[UR16][R28.64] ;  /* 0x000000101c1eb981 */ /* 0x000ee2000c1e1900 */
[----:B------:R-:W-:Y:S01]  /*0c60*/  IMAD.MOV.U32 R76, RZ, RZ, RZ ;  /* 0x000000ffff4c7224 */ /* 0x000fe200078e00ff */
[----:B------:R-:W-:Y:S01]  /*0c70*/  MOV R78, RZ ;  /* 0x000000ff004e7202 */ /* 0x000fe20000000f00 */
[----:B------:R-:W-:Y:S01]  /*0c80*/  IMAD.MOV.U32 R80, RZ, RZ, RZ ;  /* 0x000000ffff507224 */ /* 0x000fe200078e00ff */
[----:B------:R-:W4:Y:S01]  /*0c90*/  @!P2 LDG.E R34, desc[UR16][R28.64+0x80] ;  /* 0x000080101c22a981 */ /* 0x000f22000c1e1900 */
[----:B------:R-:W0:Y:S03]  /*0ca0*/  LDCU.64 UR10, c[0x0][0x558] ;  /* 0x0000ab00ff0a77ac */ /* 0x000e260008000a00 */
[----:B------:R-:W4:Y:S01]  /*0cb0*/  @!P1 LDG.E R36, desc[UR16][R28.64+0x100] ;  /* 0x000100101c249981 */ /* 0x000f22000c1e1900 */
[----:B------:R-:W0:Y:S03]  /*0cc0*/  LDCU.64 UR12, c[0x0][0x490] ;  /* 0x00009200ff0c77ac */ /* 0x000e260008000a00 */
        /* <DEDUP_REMOVED lines=39> */
[----:B---3--:R-:W-:Y:S01]  /*0f40*/  IMAD.WIDE.U32 R32, R0, R44, R32 ;  /* 0x0000002c00207225 */ /* 0x008fe200078e0020 */
[----:B------:R-:W-:-:S03]  /*0f50*/  MOV R44, RZ ;  /* 0x000000ff002c7202 */ /* 0x000fc60000000f00 */
[----:B------:R-:W-:Y:S01]  /*0f60*/  IMAD R33, R0, R45, R33 ;  /* 0x0000002d00217224 */ /* 0x000fe200078e0221 */
[----:B------:R-:W-:-:S04]  /*0f70*/  IADD3 R32, P4, PT, R22, R32, RZ ;  /* 0x0000002016207210 */ /* 0x000fc80007f9e0ff */
        /* <DEDUP_REMOVED lines=16> */
[----:B------:R-:W-:Y:S01]  /*1080*/  IMAD.WIDE.U32 R36, R46, UR18, R66 ;  /* 0x000000122e247c25 */ /* 0x000fe2000f8e0042 */
[----:B---3--:R-:W-:-:S03]  /*1090*/  MOV R72, RZ ;  /* 0x000000ff00487202 */ /* 0x008fc60000000f00 */
[----:B----4-:R-:W-:Y:S02]  /*10a0*/  HFMA2 R74, -RZ, RZ, 0, 0 ;  /* 0x00000000ff4a7431 */ /* 0x010fe400000001ff */
[----:B------:R-:W-:Y:S02]  /*10b0*/  IMAD R37, R47, UR18, R37 ;  /* 0x000000122f257c24 */ /* 0x000fe4000f8e0225 */
[----:B--2---:R-:W-:-:S04]  /*10c0*/  IMAD.WIDE.U32 R36, R0, R50, R36 ;  /* 0x0000003200247225 */ /* 0x004fc800078e0024 */
[----:B------:R-:W-:Y:S02]  /*10d0*/  HFMA2 R50, -RZ, RZ, 0, 0 ;  /* 0x00000000ff327431 */ /* 0x000fe400000001ff */
        /* <DEDUP_REMOVED lines=22> */
[--C-:B-----5:R-:W-:Y:S01]  /*1240*/  FADD.FTZ R96, R41, R3.reuse ;  /* 0x0000000329607221 */ /* 0x120fe20000010000 */
[----:B------:R-:W1:Y:S01]  /*1250*/  MUFU.EX2 R38, R38 ;  /* 0x0000002600267308 */ /* 0x000e620000000800 */
[--C-:B------:R-:W-:Y:S01]  /*1260*/  FADD.FTZ R93, R40, R3.reuse ;  /* 0x00000003285d7221 */ /* 0x100fe20000010000 */
[----:B------:R-:W-:Y:S01]  /*1270*/  UISETP.NE.U32.AND UP0, UPT, UR12, URZ, UPT ;  /* 0x000000ff0c00728c */ /* 0x000fe2000bf05070 */
[--C-:B------:R-:W-:Y:S01]  /*1280*/  FADD.FTZ R97, R42, R3.reuse ;  /* 0x000000032a617221 */ /* 0x100fe20000010000 */
[----:B------:R-:W0:Y:S01]  /*1290*/  MUFU.EX2 R75, R75 ;  /* 0x0000004b004b7308 */ /* 0x000e220000000800 */
[----:B------:R-:W-:Y:S01]  /*12a0*/  FADD.FTZ R98, R43, R3 ;  /* 0x000000032b627221 */ /* 0x000fe20000010000 */
[----:B------:R-:W-:-:S02]  /*12b0*/  UISETP.NE.AND.EX UP0, UPT, UR13, URZ, UPT, UP0 ;  /* 0x000000ff0d00728c */ /* 0x000fc4000bf05300 */
        /* <DEDUP_REMOVED lines=11> */
[----:B------:R-:W0:Y:S01]  /*1370*/  MUFU.RCP R79, R73 ;  /* 0x00000049004f7308 */ /* 0x000e220000001000 */
[----:B-1----:R-:W-:Y:S01]  /*1380*/  FADD.FTZ R48, -R78, 1 ;  /* 0x3f8000004e307421 */ /* 0x002fe20000010100 */
[----:B0-----:R-:W-:-:S04]  /*1390*/  FADD.FTZ R75, -R79, 1 ;  /* 0x3f8000004f4b7421 */ /* 0x001fc80000010100 */
        /* <DEDUP_REMOVED lines=86> */
.L_x_9903:
        /* <DEDUP_REMOVED lines=8> */
[----:B-1----:R-:W-:Y:S01]  /*1980*/  FMUL.FTZ R36, R99, R2 ;  /* 0x0000000263247220 */ /* 0x002fe20000410000 */
        /* <DEDUP_REMOVED lines=9> */
[----:B------:R-:W-:Y:S01]  /*1a20*/  ISETP.NE.AND P0, PT, R20, 0x1, PT ;  /* 0x000000011400780c */ /* 0x000fe20003f05270 */
[----:B------:R-:W-:Y:S01]  /*1a30*/  IMAD.IADD R109, R66, 0x1, R60 ;  /* 0x00000001426d7824 */ /* 0x000fe200078e023c */
[----:B------:R-:W-:Y:S01]  /*1a40*/  SHF.L.U32 R104, R68, 0x8, RZ ;  /* 0x0000000844687819 */ /* 0x000fe200000006ff */
[----:B------:R-:W-:Y:S01]  /*1a50*/  FMUL.FTZ R107, R28, R93 ;  /* 0x0000005d1c6b7220 */ /* 0x000fe20000410000 */
[----:B------:R-:W-:Y:S01]  /*1a60*/  SHF.L.U32 R103, R20, 0x8, RZ ;  /* 0x0000000814677819 */ /* 0x000fe200000006ff */
[----:B------:R-:W-:Y:S01]  /*1a70*/  FMUL.FTZ R108, R29, R96 ;  /* 0x000000601d6c7220 */ /* 0x000fe20000410000 */
[C---:B------:R-:W-:Y:S01]  /*1a80*/  IADD3 R74, P1, PT, R66.reuse, R56, RZ ;  /* 0x00000038424a7210 */ /* 0x040fe20007f3e0ff */
[----:B------:R-:W1:Y:S01]  /*1a90*/  LDC.64 R84, c[0x0][0x440] ;  /* 0x00011000ff547b82 */ /* 0x000e620000000a00 */
[----:B------:R-:W-:Y:S01]  /*1aa0*/  IADD3 R72, P3, PT, R66, R54, RZ ;  /* 0x0000003642487210 */ /* 0x000fe20007f7e0ff */
[----:B------:R-:W-:Y:S01]  /*1ab0*/  FMUL.FTZ R105, R30, R97 ;  /* 0x000000611e697220 */ /* 0x000fe20000410000 */
[----:B------:R-:W-:Y:S01]  /*1ac0*/  ISETP.GE.AND P2, PT, R22, R69, PT ;  /* 0x000000451600720c */ /* 0x000fe20003f46270 */
[----:B------:R-:W-:Y:S01]  /*1ad0*/  FMUL.FTZ R106, R31, R98 ;  /* 0x000000621f6a7220 */ /* 0x000fe20000410000 */
[----:B------:R-:W-:Y:S01]  /*1ae0*/  IADD3 R110, PT, PT, R20, -0x2, RZ ;  /* 0xfffffffe146e7810 */ /* 0x000fe20007ffe0ff */
[----:B------:R-:W2:Y:S01]  /*1af0*/  LDCU UR12, c[0x0][0x394] ;  /* 0x00007280ff0c77ac */ /* 0x000ea20008000800 */
[----:B------:R-:W-:Y:S01]  /*1b00*/  ISETP.EQ.AND P0, PT, R60, RZ, P0 ;  /* 0x000000ff3c00720c */ /* 0x000fe20000702270 */
[----:B------:R-:W3:Y:S01]  /*1b10*/  LDC.64 R82, c[0x0][0x3c0] ;  /* 0x0000f000ff527b82 */ /* 0x000ee20000000a00 */
[----:B------:R-:W-:Y:S01]  /*1b20*/  MOV R35, RZ ;  /* 0x000000ff00237202 */ /* 0x000fe20000000f00 */
[----:B------:R-:W4:Y:S01]  /*1b30*/  LDCU UR14, c[0x0][0x38c] ;  /* 0x00007180ff0e77ac */ /* 0x000f220008000800 */
[----:B------:R-:W-:-:S02]  /*1b40*/  LOP3.LUT R104, R104, 0x100, RZ, 0xc0, !PT ;  /* 0x0000010068687812 */ /* 0x000fc400078ec0ff */
[----:B------:R-:W-:Y:S01]  /*1b50*/  LOP3.LUT R103, R103, 0x100, RZ, 0xc0, !PT ;  /* 0x0000010067677812 */ /* 0x000fe200078ec0ff */
[----:B------:R-:W0:Y:S01]  /*1b60*/  LDCU UR13, c[0x0][0x388] ;  /* 0x00007100ff0d77ac */ /* 0x000e220008000800 */
[----:B------:R-:W-:Y:S01]  /*1b70*/  IADD3.X R75, PT, PT, RZ, R52, RZ, P1, !PT ;  /* 0x00000034ff4b7210 */ /* 0x000fe20000ffe4ff */
[----:B------:R-:W0:Y:S01]  /*1b80*/  LDC.64 R80, c[0x0][0x3e0] ;  /* 0x0000f800ff507b82 */ /* 0x000e220000000a00 */
[----:B------:R-:W-:Y:S01]  /*1b90*/  IADD3.X R73, PT, PT, RZ, R53, RZ, P3, !PT ;  /* 0x00000035ff497210 */ /* 0x000fe20001ffe4ff */
[----:B------:R-:W0:Y:S01]  /*1ba0*/  LDCU.64 UR8, c[0x0][0x538] ;  /* 0x0000a700ff0877ac */ /* 0x000e220008000a00 */
[----:B------:R-:W0:Y:S05]  /*1bb0*/  LDCU.64 UR10, c[0x0][0x540] ;  /* 0x0000a800ff0a77ac */ /* 0x000e2a0008000a00 */
[----:B------:R-:W0:Y:S01]  /*1bc0*/  LDC.64 R78, c[0x0][0x4d0] ;  /* 0x00013400ff4e7b82 */ /* 0x000e220000000a00 */
[----:B------:R-:W-:-:S07]  /*1bd0*/  UMOV UR4, URZ ;  /* 0x000000ff00047c82 */ /* 0x000fce0008000000 */
[----:B--2-4-:R-:W0:Y:S02]  /*1be0*/  LDC.64 R76, c[0x0][0x4f0] ;  /* 0x00013c00ff4c7b82 */ /* 0x014e240000000a00 */
.L_x_9918:
[----:B------:R-:W-:Y:S01]  /*1bf0*/  MOV R40, R22 ;  /* 0x0000001600287202 */ /* 0x000fe20000000f00 */
[----:B------:R-:W-:Y:S01]  /*1c00*/  HFMA2 R41, -RZ, RZ, 0, 0 ;  /* 0x00000000ff297431 */ /* 0x000fe200000001ff */
[-C--:B------:R-:W-:Y:S01]  /*1c10*/  ISETP.GE.AND P4, PT, R25, R69.reuse, PT ;  /* 0x000000451900720c */ /* 0x080fe20003f86270 */
[----:B0---4-:R-:W-:Y:S01]  /*1c20*/  IMAD.MOV.U32 R50, RZ, RZ, RZ ;  /* 0x000000ffff327224 */ /* 0x011fe200078e00ff */
[-C--:B------:R-:W-:Y:S01]  /*1c30*/  ISETP.GE.AND P3, PT, R26, R69.reuse, PT ;  /* 0x000000451a00720c */ /* 0x080fe20003f66270 */
[----:B------:R-:W-:Y:S02]  /*1c40*/  HFMA2 R90, -RZ, RZ, 0, 0 ;  /* 0x00000000ff5a7431 */ /* 0x000fe400000001ff */
[----:B---3--:R-:W-:Y:S01]  /*1c50*/  IMAD.WIDE.U32 R42, R82, UR4, R40 ;  /* 0x00000004522a7c25 */ /* 0x008fe2000f8e0028 */
[----:B------:R-:W-:Y:S02]  /*1c60*/  ISETP.GE.AND P1, PT, R27, R69, PT ;  /* 0x000000451b00720c */ /* 0x000fe40003f26270 */
[----:B------:R-:W-:Y:S01]  /*1c70*/  MOV R88, RZ ;  /* 0x000000ff00587202 */ /* 0x000fe20000000f00 */
[----:B------:R-:W-:Y:S01]  /*1c80*/  IMAD R43, R83, UR4, R43 ;  /* 0x00000004532b7c24 */ /* 0x000fe2000f8e022b */
[----:B------:R-:W-:-:S02]  /*1c90*/  LEA R46, P5, R42, R14, 0x2 ;  /* 0x0000000e2a2e7211 */ /* 0x000fc400078a10ff */
[----:B------:R-:W-:Y:S02]  /*1ca0*/  MOV R94, RZ ;  /* 0x000000ff005e7202 */ /* 0x000fe40000000f00 */
[----:B------:R-:W-:-:S05]  /*1cb0*/  LEA.HI.X R47, R42, R15, R43, 0x2, P5 ;  /* 0x0000000f2a2f7211 */ /* 0x000fca00028f142b */
[----:B--2---:R-:W2:Y:S04]  /*1cc0*/  @!P2 LDG.E R50, desc[UR16][R46.64] ;  /* 0x000000102e32a981 */ /* 0x004ea8000c1e1900 */
[----:B------:R-:W3:Y:S04]  /*1cd0*/  @!P4 LDG.E R88, desc[UR16][R46.64+0x80] ;  /* 0x000080102e58c981 */ /* 0x000ee8000c1e1900 */
[----:B------:R-:W4:Y:S04]  /*1ce0*/  @!P3 LDG.E R90, desc[UR16][R46.64+0x100] ;  /* 0x000100102e5ab981 */ /* 0x000f28000c1e1900 */
[----:B------:R-:W5:Y:S01]  /*1cf0*/  @!P1 LDG.E R94, desc[UR16][R46.64+0x180] ;  /* 0x000180102e5e9981 */ /* 0x000f62000c1e1900 */
[----:B------:R-:W-:Y:S01]  /*1d00*/  MOV R42, R58 ;  /* 0x0000003a002a7202 */ /* 0x000fe20000000f00 */
[----:B0-----:R-:W-:Y:S01]  /*1d10*/  IMAD.WIDE.U32 R40, R80, UR4, R40 ;  /* 0x0000000450287c25 */ /* 0x001fe2000f8e0028 */
[----:B------:R-:W-:-:S03]  /*1d20*/  MOV R43, R11 ;  /* 0x0000000b002b7202 */ /* 0x000fc60000000f00 */
[----:B------:R-:W-:Y:S02]  /*1d30*/  IMAD R41, R81, UR4, R41 ;  /* 0x0000000451297c24 */ /* 0x000fe4000f8e0229 */
[----:B------:R-:W-:-:S04]  /*1d40*/  IMAD.WIDE.U32 R44, R86, UR4, R42 ;  /* 0x00000004562c7c25 */ /* 0x000fc8000f8e002a */
[----:B------:R-:W-:Y:S01]  /*1d50*/  IMAD R43, R87, UR4, R45 ;  /* 0x00000004572b7c24 */ /* 0x000fe2000f8e022d */
[----:B-1----:R-:W-:-:S04]  /*1d60*/  LEA R42, P5, R44, R84, 0x2 ;  /* 0x000000542c2a7211 */ /* 0x002fc800078a10ff */
[----:B------:R-:W-:Y:S02]  /*1d70*/  LEA.HI.X R43, R44, R85, R43, 0x2, P5 ;  /* 0x000000552c2b7211 */ /* 0x000fe400028f142b */
[C---:B------:R-:W-:Y:S01]  /*1d80*/  LEA R48, P5, R40.reuse, R16, 0x2 ;  /* 0x0000001028307211 */ /* 0x040fe200078a10ff */
[----:B------:R-:W-:Y:S02]  /*1d90*/  IMAD.MOV.U32 R114, RZ, RZ, RZ ;  /* 0x000000ffff727224 */ /* 0x000fe400078e00ff */
[----:B------:R-:W-:Y:S01]  /*1da0*/  HFMA2 R118, -RZ, RZ, 0, 0 ;  /* 0x00000000ff767431 */ /* 0x000fe200000001ff */
[----:B------:R-:W-:Y:S01]  /*1db0*/  MOV R120, RZ ;  /* 0x000000ff00787202 */ /* 0x000fe20000000f00 */
[----:B------:R-:W-:Y:S01]  /*1dc0*/  HFMA2 R122, -RZ, RZ, 0, 0 ;  /* 0x00000000ff7a7431 */ /* 0x000fe200000001ff */
[----:B------:R-:W-:Y:S01]  /*1dd0*/  LEA.HI.X R49, R40, R18, R41, 0x2, P5 ;  /* 0x0000001228317211 */ /* 0x000fe200028f1429 */
[----:B------:R0:W5:Y:S01]  /*1de0*/  LDG.E R102, desc[UR16][R42.64] ;  /* 0x000000102a667981 */ /* 0x000162000c1e1900 */
[----:B------:R-:W-:-:S03]  /*1df0*/  ISETP.GE.AND P5, PT, R22, R69, PT ;  /* 0x000000451600720c */ /* 0x000fc60003fa6270 */
[----:B--2---:R1:W-:Y:S04]  /*1e00*/  STS [R71], R50 ;  /* 0x0000003247007388 */ /* 0x0043e80000000800 */
[----:B---3--:R-:W-:Y:S04]  /*1e10*/  STS [R71+0x80], R88 ;  /* 0x0000805847007388 */ /* 0x008fe80000000800 */
[----:B----4-:R-:W-:Y:S04]  /*1e20*/  STS [R71+0x100], R90 ;  /* 0x0001005a47007388 */ /* 0x010fe80000000800 */
[----:B-----5:R-:W-:Y:S01]  /*1e30*/  STS [R71+0x180], R94 ;  /* 0x0001805e47007388 */ /* 0x020fe20000000800 */
[----:B------:R-:W-:-:S03]  /*1e40*/  NOP ;  /* 0x0000000000007918 */ /* 0x000fc60000000000 */
[----:B------:R-:W2:Y:S04]  /*1e50*/  @!P5 LDG.E R114, desc[UR16][R48.64] ;  /* 0x000000103072d981 */ /* 0x000ea8000c1e1900 */
[----:B------:R-:W3:Y:S04]  /*1e60*/  @!P4 LDG.E R118, desc[UR16][R48.64+0x80] ;  /* 0x000080103076c981 */ /* 0x000ee8000c1e1900 */
[----:B------:R-:W4:Y:S04]  /*1e70*/  @!P3 LDG.E R120, desc[UR16][R48.64+0x100] ;  /* 0x000100103078b981 */ /* 0x000f28000c1e1900 */
[----:B------:R5:W4:Y:S01]  /*1e80*/  @!P1 LDG.E R122, desc[UR16][R48.64+0x180] ;  /* 0x00018010307a9981 */ /* 0x000b22000c1e1900 */
[----:B------:R-:W5:Y:S01]  /*1e90*/  S2UR UR7, SR_CgaCtaId ;  /* 0x00000000000779c3 */ /* 0x000f620000008800 */
[----:B------:R-:W-:Y:S01]  /*1ea0*/  UMOV UR6, 0x400 ;  /* 0x0000040000067882 */ /* 0x000fe20000000000 */
[C---:B------:R-:W-:Y:S01]  /*1eb0*/  ISETP.NE.AND P3, PT, R60.reuse, RZ, PT ;  /* 0x000000ff3c00720c */ /* 0x040fe20003f65270 */
[----:B0-----:R-:W0:Y:S01]  /*1ec0*/  LDS.128 R40, [R92] ;  /* 0x000000005c287984 */ /* 0x001e220000000c00 */
[----:B------:R-:W-:Y:S01]  /*1ed0*/  ISETP.NE.AND P1, PT, R60, 0x1f, PT ;  /* 0x0000001f3c00780c */ /* 0x000fe20003f25270 */
[----:B-1----:R-:W-:Y:S01]  /*1ee0*/  FMUL.FTZ R50, R102, 1.4426950216293334961 ;  /* 0x3fb8aa3b66327820 */ /* 0x002fe20000410000 */
[----:B------:R-:W-:Y:S01]  /*1ef0*/  BSSY.RECONVERGENT B0, `(.L_x_9905) ;  /* 0x0000026000007945 */ /* 0x000fe20003800200 */
[----:B-----5:R-:W-:-:S02]  /*1f00*/  IADD3 R48, PT, PT, R104, UR4, RZ ;  /* 0x0000000468307c10 */ /* 0x020fc4000fffe0ff */
[-C--:B------:R-:W-:Y:S01]  /*1f10*/  FMUL.FTZ R116, R93, R50.reuse ;  /* 0x000000325d747220 */ /* 0x080fe20000410000 */
[-C--:B------:R-:W-:Y:S01]  /*1f20*/  FMUL.FTZ R49, R96, R50.reuse ;  /* 0x0000003260317220 */ /* 0x080fe20000410000 */
[----:B------:R-:W-:Y:S01]  /*1f30*/  FMUL.FTZ R89, R97, R50 ;  /* 0x0000003261597220 */ /* 0x000fe20000410000 */
[----:B------:R-:W-:-:S03]  /*1f40*/  SEL R48, R48, R23, !P3 ;  /* 0x0000001730307207 */ /* 0x000fc60005800000 */
[----:B------:R-:W1:Y:S04]  /*1f50*/  MUFU.EX2 R116, R116 ;  /* 0x0000007400747308 */ /* 0x000e680000000800 */
[----:B------:R-:W0:Y:S01]  /*1f60*/  MUFU.EX2 R49, R49 ;  /* 0x0000003100317308 */ /* 0x000e220000000800 */
[----:B------:R-:W-:-:S06]  /*1f70*/  ULEA UR6, UR7, UR6, 0x18 ;  /* 0x0000000607067291 */ /* 0x000fcc000f8ec0ff */
[----:B------:R-:W-:Y:S01]  /*1f80*/  LEA R51, R48, UR6, 0x2 ;  /* 0x0000000630337c11 */ /* 0x000fe2000f8e10ff */
[----:B------:R-:W-:Y:S02]  /*1f90*/  FMUL.FTZ R48, R98, R50 ;  /* 0x0000003262307220 */ /* 0x000fe40000410000 */
[----:B------:R0:W1:Y:S04]  /*1fa0*/  MUFU.EX2 R50, R89 ;  /* 0x0000005900327308 */ /* 0x0000680000000800 */
[----:B------:R-:W1:Y:S01]  /*1fb0*/  MUFU.EX2 R48, R48 ;  /* 0x0000003000307308 */ /* 0x000e620000000800 */
[----:B0-----:R-:W-:Y:S01]  /*1fc0*/  FMUL.FTZ R117, R105, R42 ;  /* 0x0000002a69757220 */ /* 0x001fe20000410000 */
[----:B--2---:R-:W-:Y:S04]  /*1fd0*/  STS [R71+0x200], R114 ;  /* 0x0002007247007388 */ /* 0x004fe80000000800 */
[----:B---3--:R-:W-:Y:S04]  /*1fe0*/  STS [R71+0x280], R118 ;  /* 0x0002807647007388 */ /* 0x008fe80000000800 */
[----:B----4-:R-:W-:Y:S04]  /*1ff0*/  STS [R71+0x300], R120 ;  /* 0x0003007847007388 */ /* 0x010fe80000000800 */
[----:B------:R-:W-:Y:S01]  /*2000*/  STS [R71+0x380], R122 ;  /* 0x0003807a47007388 */ /* 0x000fe20000000800 */
[----:B------:R-:W-:-:S03]  /*2010*/  NOP ;  /* 0x0000000000007918 */ /* 0x000fc60000000000 */
[----:B------:R-:W0:Y:S04]  /*2020*/  LDS.128 R44, [R92+0x200] ;  /* 0x000200005c2c7984 */ /* 0x000e280000000c00 */
[----:B-1----:R1:W-:Y:S02]  /*2030*/  STS [R51+0xa38], R116 ;  /* 0x000a387433007388 */ /* 0x0023e40000000800 */
[----:B-1----:R-:W-:Y:S01]  /*2040*/  FMUL.FTZ R51, R106, R43 ;  /* 0x0000002b6a337220 */ /* 0x002fe20000410000 */
[----:B0-----:R-:W-:Y:S01]  /*2050*/  FMUL.FTZ R113, R101, R46 ;  /* 0x0000002e65717220 */ /* 0x001fe20000410000 */
[----:B------:R-:W-:Y:S01]  /*2060*/  FMUL.FTZ R88, R112, R47 ;  /* 0x0000002f70587220 */ /* 0x000fe20000410000 */
[----:B------:R-:W-:Y:S01]  /*2070*/  FMUL.FTZ R114, R99, R44 ;  /* 0x0000002c63727220 */ /* 0x000fe20000410000 */
[----:B------:R-:W-:Y:S01]  /*2080*/  FMUL.FTZ R115, R100, R45 ;  /* 0x0000002d64737220 */ /* 0x000fe20000410000 */
[----:B------:R-:W-:Y:S01]  /*2090*/  FMUL.FTZ R47, R107, R40 ;  /* 0x000000286b2f7220 */ /* 0x000fe20000410000 */
[----:B------:R-:W-:Y:S01]  /*20a0*/  FMUL.FTZ R46, R108, R41 ;  /* 0x000000296c2e7220 */ /* 0x000fe20000410000 */
[----:B------:R-:W-:Y:S06]  /*20b0*/  BAR.SYNC.DEFER_BLOCKING 0x0 ;  /* 0x0000000000007b1d */ /* 0x000fec0000010000 */
[----:B------:R-:W-:Y:S05]  /*20c0*/  @P1 BRA `(.L_x_9906) ;  /* 0x00000000001c1947 */ /* 0x000fea0003800000 */
[----:B------:R-:W-:Y:S02]  /*20d0*/  ISETP.NE.AND P1, PT, R20, UR12, PT ;  /* 0x0000000c14007c0c */ /* 0x000fe4000bf25270 */
[----:B------:R-:W-:-:S11]  /*20e0*/  MOV R111, 0x3f800000 ;  /* 0x3f800000006f7802 */ /* 0x000fd60000000f00 */
[----:B------:R-:W-:Y:S05]  /*20f0*/  @!P1 BRA `(.L_x_9907) ;  /* 0x0000000000149947 */ /* 0x000fea0003800000 */
[----:B------:R-:W-:-:S05]  /*2100*/  VIADD R44, R103, UR4 ;  /* 0x00000004672c7c36 */ /* 0x000fca0008000000 */
[----:B------:R-:W-:-:S05]  /*2110*/  LEA R44, R44, UR6, 0x2 ;  /* 0x000000062c2c7c11 */ /* 0x000fca000f8e10ff */
[----:B------:R2:W3:Y:S01]  /*2120*/  LDS R111, [R44+0xa38] ;  /* 0x000a38002c6f7984 */ /* 0x0004e20000000800 */
[----:B------:R-:W-:Y:S05]  /*2130*/  BRA `(.L_x_9907) ;  /* 0x0000000000047947 */ /* 0x000fea0003800000 */
.L_x_9906:
[----:B------:R0:W1:Y:S02]  /*2140*/  LDS R111, [R17+UR5+0x123c] ;  /* 0x00123c05116f7984 */ /* 0x0000640008000800 */
.L_x_9907:
[----:B------:R-:W-:Y:S05]  /*2150*/  BSYNC.RECONVERGENT B0 ;  /* 0x0000000000007941 */ /* 0x000fea0003800200 */
.L_x_9905:
[----:B------:R-:W4:Y:S01]  /*2160*/  @P0 LDC R45, c[0x0][0x38c] ;  /* 0x0000e300ff2d0b82 */ /* 0x000f220000000800 */
[----:B------:R-:W-:Y:S01]  /*2170*/  MOV R119, RZ ;  /* 0x000000ff00777202 */ /* 0x000fe20000000f00 */
[----:B----4-:R-:W-:-:S04]  /*2180*/  @P0 IMAD R45, R110, R45, UR4 ;  /* 0x000000046e2d0e24 */ /* 0x010fc8000f8e022d */
[----:B--2---:R-:W-:-:S05]  /*2190*/  @P0 IMAD.WIDE R44, R45, 0x8, R64 ;  /* 0x000000082d2c0825 */ /* 0x004fca00078e0240 */
[----:B------:R2:W4:Y:S01]  /*21a0*/  @P0 LDG.E R119, desc[UR16][R44.64+0x4] ;  /* 0x000004102c770981 */ /* 0x000522000c1e1900 */
        /* <DEDUP_REMOVED lines=49> */
[----:B------:R-:W-:-:S04]  /*24c0*/  IMAD.MOV.U32 R94, RZ, RZ, 0x3f800000 ;  /* 0x3f800000ff5e7424 */ /* 0x000fc800078e00ff */
[----:B------:R-:W1:Y:S01]  /*24d0*/  SHFL.DOWN PT, R118, R125, 0x8, 0x1f ;  /* 0x09001f007d767f89 */ /* 0x000e6200000e0000 */
[----:B--2---:R-:W-:Y:S01]  /*24e0*/  @!P4 FMUL.FTZ R89, R124, R95 ;  /* 0x0000005f7c59c220 */ /* 0x004fe20000410000 */
[----:B------:R-:W-:-:S04]  /*24f0*/  HFMA2 R95, -RZ, RZ, 0, 0 ;  /* 0x00000000ff5f7431 */ /* 0x000fc800000001ff */
[----:B------:R-:W-:Y:S01]  /*2500*/  @!P4 MOV R124, R89 ;  /* 0x00000059007cc202 */ /* 0x000fe20000000f00 */
[----:B---3--:R-:W-:Y:S01]  /*2510*/  FFMA.FTZ R44, R90, R44, R91 ;  /* 0x0000002c5a2c7223 */ /* 0x008fe2000001005b */
[C---:B------:R-:W-:Y:S01]  /*2520*/  ISETP.GE.AND P4, PT, R70.reuse, 0x4, PT ;  /* 0x000000044600780c */ /* 0x040fe20003f86270 */
[----:B------:R-:W-:Y:S01]  /*2530*/  @!P1 LDS.64 R94, [UR7+0x12b8] ;  /* 0x0012b807ff5e9984 */ /* 0x000fe20008000a00 */
[----:B------:R-:W-:Y:S02]  /*2540*/  ISETP.GE.AND P1, PT, R70, 0x8, PT ;  /* 0x000000084600780c */ /* 0x000fe40003f26270 */
[----:B------:R-:W-:Y:S01]  /*2550*/  FSEL R89, R91, R44, !P4 ;  /* 0x0000002c5b597208 */ /* 0x000fe20006000000 */
[----:B------:R-:W2:Y:S04]  /*2560*/  SHFL.DOWN PT, R121, R124, 0x8, 0x1f ;  /* 0x09001f007c797f89 */ /* 0x000ea800000e0000 */
[----:B------:R-:W3:Y:S04]  /*2570*/  SHFL.UP PT, R44, R89, 0x8, RZ ;  /* 0x05000000592c7989 */ /* 0x000ee800000e00ff */
[----:B-----5:R-:W-:Y:S01]  /*2580*/  @P4 FMUL.FTZ R90, R90, R45 ;  /* 0x0000002d5a5a4220 */ /* 0x020fe20000410000 */
[----:B-1----:R-:W-:Y:S01]  /*2590*/  @!P5 FFMA.FTZ R125, R124, R118, R125 ;  /* 0x000000767c7dd223 */ /* 0x002fe2000001007d */
[----:B------:R-:W-:-:S03]  /*25a0*/  ISETP.GT.U32.AND P4, PT, R21, 0xf, PT ;  /* 0x0000000f1500780c */ /* 0x000fc60003f84070 */
[----:B------:R-:W1:Y:S04]  /*25b0*/  SHFL.UP PT, R45, R90, 0x8, RZ ;  /* 0x050000005a2d7989 */ /* 0x000e6800000e00ff */
[----:B------:R-:W5:Y:S01]  /*25c0*/  SHFL.DOWN PT, R118, R125, 0x10, 0x1f ;  /* 0x0a001f007d767f89 */ /* 0x000f6200000e0000 */
[----:B--2---:R-:W-:Y:S01]  /*25d0*/  @!P5 FMUL.FTZ R91, R124, R121 ;  /* 0x000000797c5bd220 */ /* 0x004fe20000410000 */
[----:B---3--:R-:W-:-:S04]  /*25e0*/  FFMA.FTZ R44, R90, R44, R89 ;  /* 0x0000002c5a2c7223 */ /* 0x008fc80000010059 */
[----:B------:R-:W-:Y:S02]  /*25f0*/  @!P5 MOV R124, R91 ;  /* 0x0000005b007cd202 */ /* 0x000fe40000000f00 */
[----:B------:R-:W-:-:S03]  /*2600*/  FSEL R89, R89, R44, !P1 ;  /* 0x0000002c59597208 */ /* 0x000fc60004800000 */
[----:B------:R-:W2:Y:S01]  /*2610*/  SHFL.DOWN PT, R91, R124, 0x10, 0x1f ;  /* 0x0a001f007c5b7f89 */ /* 0x000ea200000e0000 */
[----:B-1----:R-:W-:-:S03]  /*2620*/  @P1 FMUL.FTZ R90, R90, R45 ;  /* 0x0000002d5a5a1220 */ /* 0x002fc60000410000 */
[----:B------:R-:W1:Y:S01]  /*2630*/  SHFL.UP PT, R44, R89, 0x10, RZ ;  /* 0x06000000592c7989 */ /* 0x000e6200000e00ff */
[----:B------:R-:W-:Y:S01]  /*2640*/  ISETP.GE.AND P1, PT, R70, 0x10, PT ;  /* 0x000000104600780c */ /* 0x000fe20003f26270 */
[C---:B-----5:R-:W-:Y:S02]  /*2650*/  @!P4 FFMA.FTZ R125, R124.reuse, R118, R125 ;  /* 0x000000767c7dc223 */ /* 0x060fe4000001007d */
[----:B------:R-:W3:Y:S01]  /*2660*/  SHFL.UP PT, R121, R90, 0x10, RZ ;  /* 0x060000005a797989 */ /* 0x000ee200000e00ff */
[----:B--2---:R-:W-:-:S03]  /*2670*/  @!P4 FMUL.FTZ R45, R124, R91 ;  /* 0x0000005b7c2dc220 */ /* 0x004fc60000410000 */
[----:B------:R-:W-:Y:S01]  /*2680*/  SHFL.IDX PT, R91, R95, RZ, 0x1f ;  /* 0x00001fff5f5b7589 */ /* 0x000fe200000e0000 */
[C---:B-1----:R-:W-:Y:S01]  /*2690*/  FFMA.FTZ R118, R90.reuse, R44, R89 ;  /* 0x0000002c5a767223 */ /* 0x042fe20000010059 */
[----:B------:R-:W-:Y:S02]  /*26a0*/  @!P4 MOV R124, R45 ;  /* 0x0000002d007cc202 */ /* 0x000fe40000000f00 */
[----:B------:R-:W-:Y:S02]  /*26b0*/  SHFL.DOWN PT, R44, R125, 0x1, 0x1f ;  /* 0x08201f007d2c7f89 */ /* 0x000fe400000e0000 */
[----:B---3--:R-:W-:Y:S01]  /*26c0*/  @P1 FMUL.FTZ R90, R90, R121 ;  /* 0x000000795a5a1220 */ /* 0x008fe20000410000 */
        /* <DEDUP_REMOVED lines=17> */
[C---:B---3--:R-:W-:Y:S01]  /*27e0*/  FFMA.FTZ R95, R118.reuse, R95, R121 ;  /* 0x0000005f765f7223 */ /* 0x048fe20000010079 */
[----:B------:R-:W-:Y:S01]  /*27f0*/  FMUL.FTZ R94, R118, R94 ;  /* 0x0000005e765e7220 */ /* 0x000fe20000410000 */
[----:B----4-:R-:W1:Y:S02]  /*2800*/  SHFL.IDX PT, R119, R119, RZ, 0x1f ;  /* 0x00001fff77777589 */ /* 0x010e6400000e0000 */
[----:B-1----:R-:W-:Y:S01]  /*2810*/  @P3 FFMA.FTZ R119, R89, R119, R120 ;  /* 0x0000007759773223 */ /* 0x002fe20000010078 */
[----:B------:R-:W-:-:S02]  /*2820*/  LEA.HI.X R89, R122, UR9, R91, 0x2, P1 ;  /* 0x000000097a597c11 */ /* 0x000fc400088f145b */
[----:B------:R-:W-:Y:S01]  /*2830*/  LEA.HI.X R91, R44, UR11, R45, 0x2, P4 ;  /* 0x0000000b2c5b7c11 */ /* 0x000fe2000a0f142d */
[----:B------:R-:W-:Y:S01]  /*2840*/  FFMA.FTZ R116, R116, R119, R47 ;  /* 0x0000007774747223 */ /* 0x000fe2000001002f */
[CC--:B------:R-:W-:Y:S01]  /*2850*/  FFMA.FTZ R119, R49.reuse, R115.reuse, R114 ;  /* 0x0000007331777223 */ /* 0x0c0fe20000010072 */
[----:B------:R-:W-:Y:S01]  /*2860*/  ISETP.NE.AND P1, PT, R60, RZ, PT ;  /* 0x000000ff3c00720c */ /* 0x000fe20003f25270 */
[----:B------:R-:W-:Y:S01]  /*2870*/  FMUL.FTZ R45, R96, R115 ;  /* 0x00000073602d7220 */ /* 0x000fe20000410000 */
[----:B------:R-:W-:Y:S01]  /*2880*/  FFMA.FTZ R49, R49, R116, R46 ;  /* 0x0000007431317223 */ /* 0x000fe2000001002e */
[----:B------:R-:W-:Y:S01]  /*2890*/  FADD.FTZ R114, -R47, R116 ;  /* 0x000000742f727221 */ /* 0x000fe20000010100 */
[----:B------:R-:W-:Y:S01]  /*28a0*/  FMUL.FTZ R125, R93, R119 ;  /* 0x000000775d7d7220 */ /* 0x000fe20000410000 */
[----:B------:R-:W-:Y:S01]  /*28b0*/  IADD3 R120, PT, PT, -R109, UR13, RZ ;  /* 0x0000000d6d787c10 */ /* 0x000fe2000fffe1ff */
        /* <DEDUP_REMOVED lines=13> */
[----:B------:R-:W-:Y:S01]  /*2990*/  ISETP.GE.AND P3, PT, R120, 0x1, PT ;  /* 0x000000017800780c */ /* 0x000fe20003f66270 */
[----:B------:R-:W-:Y:S01]  /*29a0*/  FADD.FTZ R122, -R51, R121 ;  /* 0x00000079337a7221 */ /* 0x000fe20000010100 */
[----:B------:R-:W-:Y:S01]  /*29b0*/  FMUL.FTZ R49, R100, R49 ;  /* 0x0000003164317220 */ /* 0x000fe20000410000 */
[----:B------:R-:W-:Y:S01]  /*29c0*/  FMUL.FTZ R50, R101, R50 ;  /* 0x0000003265327220 */ /* 0x000fe20000410000 */
[----:B------:R1:W-:Y:S01]  /*29d0*/  STS.128 [R19+0x400], R44 ;  /* 0x0004002c13007388 */ /* 0x0003e20000000c00 */
[----:B------:R-:W-:Y:S01]  /*29e0*/  FFMA.FTZ R123, R122, R123, R48 ;  /* 0x0000007b7a7b7223 */ /* 0x000fe20000010030 */
[----:B------:R-:W-:Y:S01]  /*29f0*/  FMUL.FTZ R48, R99, R116 ;  /* 0x0000007463307220 */ /* 0x000fe20000410000 */
[----:B------:R-:W-:Y:S01]  /*2a00*/  FMUL.FTZ R51, R112, R121 ;  /* 0x0000007970337220 */ /* 0x000fe20000410000 */
[----:B------:R-:W-:Y:S01]  /*2a10*/  BAR.SYNC.DEFER_BLOCKING 0x0 ;  /* 0x0000000000007b1d */ /* 0x000fe20000010000 */
[----:B------:R-:W-:-:S02]  /*2a20*/  ISETP.GE.AND P4, PT, R120, 0x21, PT ;  /* 0x000000217800780c */ /* 0x000fc40003f86270 */
[C---:B------:R-:W-:Y:S02]  /*2a30*/  ISETP.GE.AND P5, PT, R120.reuse, 0x41, PT ;  /* 0x000000417800780c */ /* 0x040fe40003fa6270 */
[----:B------:R-:W-:Y:S01]  /*2a40*/  ISETP.GE.AND P6, PT, R120, 0x61, PT ;  /* 0x000000617800780c */ /* 0x000fe20003fc6270 */
        /* <DEDUP_REMOVED lines=10> */
.L_x_9909:
[----:B------:R-:W-:Y:S05]  /*2af0*/  BSYNC.RECONVERGENT B0 ;  /* 0x0000000000007941 */ /* 0x000fea0003800200 */
.L_x_9908:
[----:B-12---:R1:W2:Y:S01]  /*2b00*/  LDS R45, [R24+0x280] ;  /* 0x00028000182d7984 */ /* 0x0062a20000000800 */
[----:B------:R-:W-:Y:S04]  /*2b10*/  BSSY.RECONVERGENT B0, `(.L_x_9910) ;  /* 0x0000004000007945 */ /* 0x000fe80003800200 */
[----:B------:R-:W-:Y:S05]  /*2b20*/  @!P4 BRA `(.L_x_9911) ;  /* 0x000000000008c947 */ /* 0x000fea0003800000 */
[----:B---3--:R3:W-:Y:S04]  /*2b30*/  REDG.E.ADD.F32.FTZ.RN.STRONG.GPU desc[UR16][R88.64+0x80], R125 ;  /* 0x0000807d580079a6 */ /* 0x0087e8000c12f310 */
[----:B--2---:R3:W-:Y:S02]  /*2b40*/  REDG.E.ADD.F32.FTZ.RN.STRONG.GPU desc[UR16][R90.64+0x80], R45 ;  /* 0x0000802d5a0079a6 */ /* 0x0047e4000c12f310 */
.L_x_9911:
[----:B------:R-:W-:Y:S05]  /*2b50*/  BSYNC.RECONVERGENT B0 ;  /* 0x0000000000007941 */ /* 0x000fea0003800200 */
.L_x_9910:
[----:B--23--:R2:W3:Y:S01]  /*2b60*/  LDS R45, [R24+0x300] ;  /* 0x00030000182d7984 */ /* 0x00c4e20000000800 */
[----:B------:R-:W-:Y:S04]  /*2b70*/  BSSY.RECONVERGENT B0, `(.L_x_9912) ;  /* 0x0000004000007945 */ /* 0x000fe80003800200 */
[----:B------:R-:W-:Y:S05]  /*2b80*/  @!P5 BRA `(.L_x_9913) ;  /* 0x000000000008d947 */ /* 0x000fea0003800000 */
[----:B----4-:R4:W-:Y:S04]  /*2b90*/  REDG.E.ADD.F32.FTZ.RN.STRONG.GPU desc[UR16][R88.64+0x100], R116 ;  /* 0x00010074580079a6 */ /* 0x0109e8000c12f310 */
[----:B---3--:R4:W-:Y:S02]  /*2ba0*/  REDG.E.ADD.F32.FTZ.RN.STRONG.GPU desc[UR16][R90.64+0x100], R45 ;  /* 0x0001002d5a0079a6 */ /* 0x0089e4000c12f310 */
.L_x_9913:
[----:B------:R-:W-:Y:S05]  /*2bb0*/  BSYNC.RECONVERGENT B0 ;  /* 0x0000000000007941 */ /* 0x000fea0003800200 */
.L_x_9912:
[----:B---34-:R3:W4:Y:S01]  /*2bc0*/  LDS R45, [R24+0x380] ;  /* 0x00038000182d7984 */ /* 0x0187220000000800 */
[----:B------:R-:W-:Y:S04]  /*2bd0*/  BSSY.RECONVERGENT B0, `(.L_x_9914) ;  /* 0x0000004000007945 */ /* 0x000fe80003800200 */
[----:B------:R-:W-:Y:S05]  /*2be0*/  @!P6 BRA `(.L_x_9915) ;  /* 0x000000000008e947 */ /* 0x000fea0003800000 */
[----:B0-----:R0:W-:Y:S04]  /*2bf0*/  REDG.E.ADD.F32.FTZ.RN.STRONG.GPU desc[UR16][R88.64+0x180], R95 ;  /* 0x0001805f580079a6 */ /* 0x0011e8000c12f310 */
[----:B----4-:R0:W-:Y:S02]  /*2c00*/  REDG.E.ADD.F32.FTZ.RN.STRONG.GPU desc[UR16][R90.64+0x180], R45 ;  /* 0x0001802d5a0079a6 */ /* 0x0101e4000c12f310 */
.L_x_9915:
[----:B------:R-:W-:Y:S05]  /*2c10*/  BSYNC.RECONVERGENT B0 ;  /* 0x0000000000007941 */ /* 0x000fea0003800200 */
.L_x_9914:
        /* <DEDUP_REMOVED lines=44> */
.L_x_9917:
[----:B------:R-:W-:Y:S05]  /*2ee0*/  BSYNC.RECONVERGENT B0 ;  /* 0x0000000000007941 */ /* 0x000fea0003800200 */
.L_x_9916:
[----:B------:R-:W-:-:S04]  /*2ef0*/  UIADD3 UR4, UPT, UPT, UR4, 0x1, URZ ;  /* 0x0000000104047890 */ /* 0x000fc8000fffe0ff */
[----:B------:R-:W-:-:S09]  /*2f00*/  UISETP.GE.AND UP0, UPT, UR4, UR14, UPT ;  /* 0x0000000e0400728c */ /* 0x000fd2000bf06270 */
[----:B------:R-:W-:Y:S05]  /*2f10*/  BRA.U !UP0, `(.L_x_9918) ;  /* 0xffffffed08347547 */ /* 0x000fea000b83ffff */
.L_x_9904:
[----:B------:R-:W-:Y:S01]  /*2f20*/  BAR.SYNC.DEFER_BLOCKING 0x0 ;  /* 0x0000000000007b1d */ /* 0x000fe20000010000 */
[----:B------:R-:W-:-:S07]  /*2f30*/  HFMA2 R67, -RZ, RZ, 0, 0 ;  /* 0x00000000ff437431 */ /* 0x000fce00000001ff */
[----:B------:R-:W5:Y:S01]  /*2f40*/  LDC.64 R46, c[0x0][0x4f8] ;  /* 0x00013e00ff2e7b82 */ /* 0x000f620000000a00 */
[----:B------:R-:W0:Y:S01]  /*2f50*/  LDCU.64 UR8, c[0x0][0x500] ;  /* 0x0000a000ff0877ac */ /* 0x000e220008000a00 */
[----:B------:R-:W1:Y:S06]  /*2f60*/  LDCU.64 UR10, c[0x0][0x550] ;  /* 0x0000aa00ff0a77ac */ /* 0x000e6c0008000a00 */
[----:B------:R-:W2:Y:S01]  /*2f70*/  LDC.64 R48, c[0x0][0x518] ;  /* 0x00014600ff307b82 */ /* 0x000ea20000000a00 */
[----:B------:R3:W-:Y:S01]  /*2f80*/  STS.128 [R92], R36 ;  /* 0x000000245c007388 */ /* 0x0007e20000000c00 */
[----:B------:R-:W-:-:S03]  /*2f90*/  NOP ;  /* 0x0000000000007918 */ /* 0x000fc60000000000 */
[----:B------:R-:W-:Y:S01]  /*2fa0*/  LDS R31, [R71] ;  /* 0x00000000471f7984 */ /* 0x000fe20000000800 */
[----:B-----5:R-:W-:-:S03]  /*2fb0*/  IMAD.WIDE.U32 R28, R46, UR18, R66 ;  /* 0x000000122e1c7c25 */ /* 0x020fc6000f8e0042 */
[----:B------:R-:W-:Y:S01]  /*2fc0*/  LDS R41, [R71+0x80] ;  /* 0x0000800047297984 */ /* 0x000fe20000000800 */
[----:B------:R-:W-:-:S03]  /*2fd0*/  IMAD R29, R47, UR18, R29 ;  /* 0x000000122f1d7c24 */ /* 0x000fc6000f8e021d */
[----:B------:R-:W-:Y:S01]  /*2fe0*/  LDS R43, [R71+0x100] ;  /* 0x00010000472b7984 */ /* 0x000fe20000000800 */
[----:B0-----:R-:W-:-:S03]  /*2ff0*/  IMAD.WIDE.U32 R28, R0, UR8, R28 ;  /* 0x00000008001c7c25 */ /* 0x001fc6000f8e001c */
[----:B------:R-:W-:Y:S01]  /*3000*/  LDS R45, [R71+0x180] ;  /* 0x00018000472d7984 */ /* 0x000fe20000000800 */
[----:B---3--:R-:W-:Y:S01]  /*3010*/  IMAD R36, R0, UR9, R29 ;  /* 0x0000000900247c24 */ /* 0x008fe2000f8e021d */
[C---:B------:R-:W-:Y:S01]  /*3020*/  IADD3 R29, P5, PT, R22.reuse, R28, RZ ;  /* 0x0000001c161d7210 */ /* 0x040fe20007fbe0ff */
[----:B------:R-:W0:Y:S01]  /*3030*/  LDCU.64 UR8, c[0x0][0x560] ;  /* 0x0000ac00ff0877ac */ /* 0x000e220008000a00 */
[----:B------:R-:W-:Y:S01]  /*3040*/  @!P1 STS [UR6+0x200], R69 ;  /* 0x00020045ff009988 */ /* 0x000fe20008000806 */
[----:B------:R-:W-:Y:S06]  /*3050*/  BAR.SYNC.DEFER_BLOCKING 0x0 ;  /* 0x0000000000007b1d */ /* 0x000fec0000010000 */
[----:B------:R-:W3:Y:S02]  /*3060*/  LDS R30, [UR6+0x200] ;  /* 0x00020006ff1e7984 */ /* 0x000ee40008000800 */
[----:B---3--:R-:W-:-:S02]  /*3070*/  ISETP.GE.AND P0, PT, R22, R30, PT ;  /* 0x0000001e1600720c */ /* 0x008fc40003f06270 */
[-C--:B------:R-:W-:Y:S02]  /*3080*/  ISETP.GE.AND P2, PT, R25, R30.reuse, PT ;  /* 0x0000001e1900720c */ /* 0x080fe40003f46270 */
[-C--:B------:R-:W-:Y:S02]  /*3090*/  ISETP.GE.AND P3, PT, R26, R30.reuse, PT ;  /* 0x0000001e1a00720c */ /* 0x080fe40003f66270 */
[----:B------:R-:W-:Y:S02]  /*30a0*/  ISETP.GE.AND P4, PT, R27, R30, PT ;  /* 0x0000001e1b00720c */ /* 0x000fe40003f86270 */
[----:B------:R-:W-:Y:S02]  /*30b0*/  IADD3.X R30, PT, PT, RZ, R36, RZ, P5, !PT ;  /* 0x00000024ff1e7210 */ /* 0x000fe40002ffe4ff */
[----:B-1----:R-:W-:-:S04]  /*30c0*/  LEA R28, P5, R29, UR10, 0x2 ;  /* 0x0000000a1d1c7c11 */ /* 0x002fc8000f8a10ff */
[----:B------:R-:W-:Y:S02]  /*30d0*/  LEA.HI.X R29, R29, UR11, R30, 0x2, P5 ;  /* 0x0000000b1d1d7c11 */ /* 0x000fe4000a8f141e */
[----:B------:R-:W-:-:S03]  /*30e0*/  IADD3 R12, P5, PT, R12, -0x200, RZ ;  /* 0xfffffe000c0c7810 */ /* 0x000fc60007fbe0ff */
[----:B------:R-:W-:Y:S01]  /*30f0*/  @!P0 STG.E desc[UR16][R28.64], R31 ;  /* 0x0000001f1c008986 */ /* 0x000fe2000c101910 */
[----:B------:R-:W-:-:S03]  /*3100*/  IADD3.X R13, PT, PT, R13, -0x1, RZ, P5, !PT ;  /* 0xffffffff0d0d7810 */ /* 0x000fc60002ffe4ff */
[----:B------:R-:W-:Y:S04]  /*3110*/  @!P2 STG.E desc[UR16][R28.64+0x80], R41 ;  /* 0x000080291c00a986 */ /* 0x000fe8000c101910 */
[----:B------:R-:W-:Y:S04]  /*3120*/  @!P3 STG.E desc[UR16][R28.64+0x100], R43 ;  /* 0x0001002b1c00b986 */ /* 0x000fe8000c101910 */
[----:B------:R2:W-:Y:S01]  /*3130*/  @!P4 STG.E desc[UR16][R28.64+0x180], R45 ;  /* 0x0001802d1c00c986 */ /* 0x0005e2000c101910 */
[----:B------:R-:W-:Y:S01]  /*3140*/  BAR.SYNC.DEFER_BLOCKING 0x0 ;  /* 0x0000000000007b1d */ /* 0x000fe20000010000 */
[----:B--2---:R-:W-:-:S04]  /*3150*/  IMAD.WIDE.U32 R28, R48, UR18, R66 ;  /* 0x00000012301c7c25 */ /* 0x004fc8000f8e0042 */
        /* <DEDUP_REMOVED lines=14> */
[----:B------:R-:W2:Y:S02]  /*3240*/  LDCU.64 UR6, c[0x0][0x520] ;  /* 0x0000a400ff0677ac */ /* 0x000ea40008000a00 */
[----:B--2---:R-:W-:-:S04]  /*3250*/  IMAD.WIDE.U32 R28, R0, UR6, R28 ;  /* 0x00000006001c7c25 */ /* 0x004fc8000f8e001c */
[----:B------:R-:W-:Y:S01]  /*3260*/  IMAD R36, R0, UR7, R29 ;  /* 0x0000000700247c24 */ /* 0x000fe2000f8e021d */
[C---:B------:R-:W-:Y:S02]  /*3270*/  IADD3 R29, P4, PT, R22.reuse, R28, RZ ;  /* 0x0000001c161d7210 */ /* 0x040fe40007f9e0ff */
[-C--:B-1----:R-:W-:Y:S02]  /*3280*/  ISETP.GE.AND P0, PT, R22, R30.reuse, PT ;  /* 0x0000001e1600720c */ /* 0x082fe40003f06270 */
[-C--:B------:R-:W-:Y:S02]  /*3290*/  ISETP.GE.AND P1, PT, R25, R30.reuse, PT ;  /* 0x0000001e1900720c */ /* 0x080fe40003f26270 */
[-C--:B------:R-:W-:Y:S02]  /*32a0*/  ISETP.GE.AND P2, PT, R26, R30.reuse, PT ;  /* 0x0000001e1a00720c */ /* 0x080fe40003f46270 */
[----:B------:R-:W-:Y:S01]  /*32b0*/  ISETP.GE.AND P3, PT, R27, R30, PT ;  /* 0x0000001e1b00720c */ /* 0x000fe20003f66270 */
[----:B------:R-:W-:Y:S01]  /*32c0*/  IMAD.X R30, RZ, RZ, R36, P4 ;  /* 0x000000ffff1e7224 */ /* 0x000fe200020e0624 */
[----:B0-----:R-:W-:-:S04]  /*32d0*/  LEA R28, P4, R29, UR8, 0x2 ;  /* 0x000000081d1c7c11 */ /* 0x001fc8000f8810ff */
        /* <DEDUP_REMOVED lines=16> */
.L_x_9902:
        /* <DEDUP_REMOVED lines=13> */
[----:B-1----:R-:W-:Y:S02]  /*34b0*/  @P1 FADD R2, R2, R7 ;  /* 0x0000000702021221 */ /* 0x002fe40000000000 */
[----:B------:R-:W1:Y:S03]  /*34c0*/  S2R R7, SR_TID.X ;  /* 0x0000000000077919 */ /* 0x000e660000002100 */
[----:B------:R-:W3:Y:S01]  /*34d0*/  SHFL.DOWN P1, R3, R2, 0x2, 0x1f ;  /* 0x08401f0002037f89 */ /* 0x000ee20000020000 */
[----:B--2---:R-:W-:-:S13]  /*34e0*/  ISETP.NE.AND P3, PT, R6, RZ, PT ;  /* 0x000000ff0600720c */ /* 0x004fda0003f65270 */
[----:B------:R-:W2:Y:S01]  /*34f0*/  @!P3 S2R R17, SR_CgaCtaId ;  /* 0x000000000011b919 */ /* 0x000ea20000008800 */
[----:B---3--:R-:W-:Y:S01]  /*3500*/  @P1 FADD R3, R2, R3 ;  /* 0x0000000302031221 */ /* 0x008fe20000000000 */
[----:B------:R-:W-:-:S04]  /*3510*/  @!P3 MOV R2, 0x400 ;  /* 0x000004000002b802 */ /* 0x000fc80000000f00 */
[----:B------:R-:W3:Y:S01]  /*3520*/  SHFL.DOWN P1, R4, R3, 0x4, 0x1f ;  /* 0x08801f0003047f89 */ /* 0x000ee20000020000 */
[----:B--2---:R-:W-:Y:S01]  /*3530*/  @!P3 LEA R17, R17, R2, 0x18 ;  /* 0x000000021111b211 */ /* 0x004fe200078ec0ff */
[----:B---3--:R-:W-:-:S05]  /*3540*/  @P1 FADD R4, R3, R4 ;  /* 0x0000000403041221 */ /* 0x008fca0000000000 */
[----:B------:R-:W2:Y:S02]  /*3550*/  SHFL.DOWN P1, R11, R4, 0x8, 0x1f ;  /* 0x09001f00040b7f89 */ /* 0x000ea40000020000 */
[----:B--2---:R-:W-:-:S05]  /*3560*/  @P1 FADD R11, R4, R11 ;  /* 0x0000000b040b1221 */ /* 0x004fca0000000000 */
[----:B------:R-:W2:Y:S02]  /*3570*/  SHFL.DOWN P1, R6, R11, 0x10, 0x1f ;  /* 0x0a001f000b067f89 */ /* 0x000ea40000020000 */
[----:B--2---:R-:W-:Y:S01]  /*3580*/  @P1 FADD R6, R11, R6 ;  /* 0x000000060b061221 */ /* 0x004fe20000000000 */
[----:B-1----:R-:W-:-:S04]  /*3590*/  ISETP.NE.AND P1, PT, R7, RZ, PT ;  /* 0x000000ff0700720c */ /* 0x002fc80003f25270 */
[----:B------:R1:W-:Y:S01]  /*35a0*/  @!P3 STS [R17+0x804], R6 ;  /* 0x000804061100b388 */ /* 0x0003e20000000800 */
[----:B------:R-:W-:Y:S08]  /*35b0*/  BAR.SYNC.DEFER_BLOCKING 0x0 ;  /* 0x0000000000007b1d */ /* 0x000ff00000010000 */
[----:B------:R-:W-:Y:S05]  /*35c0*/  @P1 BRA `(.L_x_9921) ;  /* 0x00000000000c1947 */ /* 0x000fea0003800000 */
[----:B------:R-:W-:-:S04]  /*35d0*/  LEA R2, P1, R0, R12, 0x2 ;  /* 0x0000000c00027211 */ /* 0x000fc800078210ff */
[----:B------:R-:W-:-:S05]  /*35e0*/  LEA.HI.X R3, R0, R13, RZ, 0x2, P1 ;  /* 0x0000000d00037211 */ /* 0x000fca00008f14ff */
[----:B------:R2:W-:Y:S04]  /*35f0*/  REDG.E.ADD.F32.FTZ.RN.STRONG.GPU desc[UR16][R2.64], R6 ;  /* 0x00000006020079a6 */ /* 0x0005e8000c12f310 */
.L_x_9921:
[----:B------:R-:W-:Y:S05]  /*3600*/  BSYNC.RECONVERGENT B0 ;  /* 0x0000000000007941 */ /* 0x000fea0003800200 */
.L_x_9920:
        /* <DEDUP_REMOVED lines=26> */
.L_x_9923:
[----:B------:R-:W-:Y:S05]  /*37b0*/  BSYNC.RECONVERGENT B0 ;  /* 0x0000000000007941 */ /* 0x000fea0003800200 */
.L_x_9922:
[----:B------:R-:W-:Y:S05]  /*37c0*/  @P2 EXIT ;  /* 0x000000000000294d */ /* 0x000fea0003800000 */
[----:B------:R-:W3:Y:S01]  /*37d0*/  S2UR UR5, SR_CgaCtaId ;  /* 0x00000000000579c3 */ /* 0x000ee20000008800 */
[----:B------:R-:W-:Y:S01]  /*37e0*/  MOV R9, R10 ;  /* 0x0000000a00097202 */ /* 0x000fe20000000f00 */
[----:B------:R-:W-:Y:S01]  /*37f0*/  UMOV UR4, 0x400 ;  /* 0x0000040000047882 */ /* 0x000fe20000000000 */
[----:B------:R-:W0:Y:S01]  /*3800*/  LDCU UR6, c[0x0][0x360] ;  /* 0x00006c00ff0677ac */ /* 0x000e220008000800 */
[----:B------:R-:W0:Y:S01]  /*3810*/  LDCU.64 UR8, c[0x0][0x4b0] ;  /* 0x00009600ff0877ac */ /* 0x000e220008000a00 */
[----:B------:R-:W0:Y:S02]  /*3820*/  LDCU.64 UR10, c[0x0][0x530] ;  /* 0x0000a600ff0a77ac */ /* 0x000e240008000a00 */
[----:B0--3--:R-:W-:-:S12]  /*3830*/  ULEA UR4, UR5, UR4, 0x18 ;  /* 0x0000000405047291 */ /* 0x009fd8000f8ec0ff */
.L_x_9924:
[C---:B------:R-:W-:Y:S02]  /*3840*/  LEA R0, R9.reuse, UR4, 0x2 ;  /* 0x0000000409007c11 */ /* 0x040fe4000f8e10ff */
[----:B--2--5:R-:W-:Y:S02]  /*3850*/  SHF.R.S32.HI R2, RZ, 0x1f, R9 ;  /* 0x0000001fff027819 */ /* 0x024fe40000011409 */
[----:B------:R-:W-:Y:S01]  /*3860*/  MOV R4, R62 ;  /* 0x0000003e00047202 */ /* 0x000fe20000000f00 */
[----:B01----:R-:W0:Y:S02]  /*3870*/  LDS R11, [R0+0x1ab8] ;  /* 0x001ab800000b7984 */ /* 0x003e240000000800 */
        /* <DEDUP_REMOVED lines=11> */
.L_x_9925:
        /* <DEDUP_REMOVED lines=13> */
.L_x_10550:


//--------------------- .text._Z25selective_scan_bwd_kernelI32Selective_Scan_bwd_kernel_traitsILi32ELi4ELb0ELb1ELb1ELb1ELb0EffEEv12SSMParamsBwd --------------------------
	.section	.text._Z25selective_scan_bwd_kernelI32Selective_Scan_bwd_kernel_traitsILi32ELi4ELb0ELb1ELb1ELb1ELb0EffEEv12SSMParamsBwd,"ax",@progbits
	.align	128
        .global         _Z25selective_scan_bwd_kernelI32Selective_Scan_bwd_kernel_traitsILi32ELi4ELb0ELb1ELb1ELb1ELb0EffEEv12SSMParamsBwd
        .type           _Z25selective_scan_bwd_kernelI32Selective_Scan_bwd_kernel_traitsILi32ELi4ELb0ELb1ELb1ELb1ELb0EffEEv12SSMParamsBwd,@function
        .size           _Z25selective_scan_bwd_kernelI32Selective_Scan_bwd_kernel_traitsILi32ELi4ELb0ELb1ELb1ELb1ELb0EffEEv12SSMParamsBwd,(.L_x_10551 - _Z25selective_scan_bwd_kernelI32Selective_Scan_bwd_kernel_traitsILi32ELi4ELb0ELb1ELb1ELb1ELb0EffEEv12SSMParamsBwd)
        .other          _Z25selective_scan_bwd_kernelI32Selective_Scan_bwd_kernel_traitsILi32ELi4ELb0ELb1ELb1ELb1ELb0EffEEv12SSMParamsBwd,@"STO_CUDA_ENTRY STV_DEFAULT"
_Z25selective_scan_bwd_kernelI32Selective_Scan_bwd_kernel_traitsILi32ELi4ELb0ELb1ELb1ELb1ELb0EffEEv12SSMParamsBwd:
.text._Z25selective_scan_bwd_kernelI32Selective_Scan_bwd_kernel_traitsILi32ELi4ELb0ELb1ELb1ELb1ELb0EffEEv12SSMParamsBwd:
        /* <DEDUP_REMOVED lines=65> */
[----:B------:R-:W-:Y:S01]  /*0410*/  MOV R3, UR8 ;  /* 0x0000000800037c02 */ /* 0x000fe20008000f00 */
[----:B------:R-:W3:Y:S01]  /*0420*/  LDCU.64 UR8, c[0x0][0x3b0] ;  /* 0x00007600ff0877ac */ /* 0x000ee20008000a00 */
[----:B------:R-:W-:Y:S01]  /*0430*/  @P1 IADD3 R0, PT, PT, R0, 0x1, RZ ;  /* 0x0000000100001810 */ /* 0x000fe20007ffe0ff */
[----:B------:R-:W-:-:S03]  /*0440*/  IMAD.WIDE.U32 R2, R103, UR10, R2 ;  /* 0x0000000a67027c25 */ /* 0x000fc6000f8e0002 */
[----:B------:R-:W-:Y:S01]  /*0450*/  MOV R65, R0 ;  /* 0x0000000000417202 */ /* 0x000fe20000000f00 */
[----:B--2---:R-:W-:Y:S01]  /*0460*/  @P0 IMAD R0, R10, UR18, R103 ;  /* 0x000000120a000c24 */ /* 0x004fe2000f8e0267 */
[----:B------:R-:W-:Y:S01]  /*0470*/  ISETP.NE.AND P2, PT, R8, RZ, PT ;  /* 0x000000ff0800720c */ /* 0x000fe20003f45270 */
[----:B------:R-:W-:Y:S01]  /*0480*/  IMAD R13, R103, UR11, R3 ;  /* 0x0000000b670d7c24 */ /* 0x000fe2000f8e0203 */
[C---:B------:R-:W-:Y:S01]  /*0490*/  LEA R9, R19.reuse, 0xffffff80, 0x7 ;  /* 0xffffff8013097811 */ /* 0x040fe200078e38ff */
[----:B------:R-:W-:Y:S01]  /*04a0*/  @P0 IMAD R0, R0, R19, RZ ;  /* 0x0000001300000224 */ /* 0x000fe200078e02ff */
[----:B------:R-:W-:Y:S01]  /*04b0*/  ISETP.GE.AND P1, PT, R19, 0x1, PT ;  /* 0x000000011300780c */ /* 0x000fe20003f26270 */
[----:B------:R-:W2:Y:S01]  /*04c0*/  LDCU.64 UR10, c[0x0][0x3d0] ;  /* 0x00007a00ff0a77ac */ /* 0x000ea20008000a00 */
[----:B------:R-:W2:Y:S01]  /*04d0*/  LDC.64 R18, c[0x0][0x3e8] ;  /* 0x0000fa00ff127b82 */ /* 0x000ea20000000a00 */
[----:B------:R-:W-:Y:S01]  /*04e0*/  IMAD.U32 R5, RZ, RZ, UR4 ;  /* 0x00000004ff057e24 */ /* 0x000fe2000f8e00ff */
[----:B----4-:R-:W-:Y:S01]  /*04f0*/  UIMAD.WIDE.U32 UR4, UR18, UR6, URZ ;  /* 0x00000006120472a5 */ /* 0x010fe2000f8e00ff */
[----:B------:R-:W-:Y:S01]  /*0500*/  @!P3 IADD3 R65, PT, PT, -R65, RZ, RZ ;  /* 0x000000ff4141b210 */ /* 0x000fe20007ffe1ff */
[----:B-1----:R-:W-:-:S03]  /*0510*/  @P0 IMAD R3, R0, R21, RZ ;  /* 0x0000001500030224 */ /* 0x002fc600078e02ff */
[----:B------:R-:W-:Y:S01]  /*0520*/  @!P2 LOP3.LUT R65, RZ, R8, RZ, 0x33, !PT ;  /* 0x00000008ff41a212 */ /* 0x000fe200078e33ff */
[----:B------:R-:W-:Y:S01]  /*0530*/  UIMAD UR5, UR18, UR7, UR5 ;  /* 0x00000007120572a4 */ /* 0x000fe2000f8e0205 */
[----:B------:R-:W-:Y:S02]  /*0540*/  IADD3 R26, P3, PT, R9, R2, RZ ;  /* 0x00000002091a7210 */ /* 0x000fe40007f7e0ff */
[----:B------:R-:W-:Y:S01]  /*0550*/  SHF.R.S32.HI R39, RZ, 0x1f, R65 ;  /* 0x0000001fff277819 */ /* 0x000fe20000011441 */
        /* <DEDUP_REMOVED lines=23> */
[----:B------:R-:W-:-:S02]  /*06d0*/  LEA R27, P3, R26, R28, 0x2 ;  /* 0x0000001c1a1b7211 */ /* 0x000fc400078610ff */
[C---:B------:R-:W-:Y:S02]  /*06e0*/  IADD3.X R3, PT, PT, R0.reuse, R7, RZ, P5, !PT ;  /* 0x0000000700037210 */ /* 0x040fe40002ffe4ff */
[C---:B------:R-:W-:Y:S02]  /*06f0*/  IADD3.X R4, PT, PT, R0.reuse, R11, RZ, P4, !PT ;  /* 0x0000000b00047210 */ /* 0x040fe400027fe4ff */
[C---:B------:R-:W-:Y:S01]  /*0700*/  IADD3.X R2, PT, PT, R0.reuse, R15, RZ, P0, !PT ;  /* 0x0000000f00027210 */ /* 0x040fe200007fe4ff */
[----:B------:R-:W-:Y:S01]  /*0710*/  IMAD.WIDE.U32 R72, R103, R98, RZ ;  /* 0x0000006267487225 */ /* 0x000fe200078e00ff */
[----:B------:R-:W-:Y:S02]  /*0720*/  IADD3.X R0, PT, PT, R0, R17, RZ, P2, !PT ;  /* 0x0000001100007210 */ /* 0x000fe400017fe4ff */
[----:B------:R-:W-:Y:S02]  /*0730*/  LEA.HI.X R26, R26, R29, R5, 0x2, P3 ;  /* 0x0000001d1a1a7211 */ /* 0x000fe400018f1405 */
[----:B------:R-:W-:-:S02]  /*0740*/  LEA R25, P4, R24, R30, 0x2 ;  /* 0x0000001e18197211 */ /* 0x000fc400078810ff */
[----:B------:R-:W-:Y:S02]  /*0750*/  LEA R23, P0, R22, R32, 0x2 ;  /* 0x0000002016177211 */ /* 0x000fe400078010ff */
[----:B------:R-:W-:Y:S02]  /*0760*/  LEA R21, P2, R20, R34, 0x2 ;  /* 0x0000002214157211 */ /* 0x000fe400078410ff */
[----:B------:R-:W-:Y:S01]  /*0770*/  LEA R19, P3, R9, R36, 0x2 ;  /* 0x0000002409137211 */ /* 0x000fe200078610ff */
[----:B------:R-:W-:Y:S01]  /*0780*/  IMAD R99, R103, R99, R73 ;  /* 0x0000006367637224 */ /* 0x000fe200078e0249 */
[----:B------:R-:W-:Y:S01]  /*0790*/  LEA.HI.X R24, R24, R31, R4, 0x2, P4 ;  /* 0x0000001f18187211 */ /* 0x000fe200020f1404 */
[----:B------:R-:W-:Y:S01]  /*07a0*/  IMAD.MOV.U32 R61, RZ, RZ, RZ ;  /* 0x000000ffff3d7224 */ /* 0x000fe200078e00ff */
[----:B------:R-:W-:Y:S02]  /*07b0*/  LEA.HI.X R22, R22, R33, R3, 0x2, P0 ;  /* 0x0000002116167211 */ /* 0x000fe400000f1403 */
        /* <DEDUP_REMOVED lines=32> */
[----:B------:R-:W-:Y:S01]  /*09c0*/  IMAD R7, R65, UR9, R0 ;  /* 0x0000000941077c24 */ /* 0x000fe2000f8e0200 */
[----:B------:R-:W-:Y:S01]  /*09d0*/  LOP3.LUT R9, R15, 0x60, RZ, 0xfc, !PT ;  /* 0x000000600f097812 */ /* 0x000fe200078efcff */
[----:B------:R-:W-:Y:S01]  /*09e0*/  IMAD.WIDE.U32 R66, R65, UR8, R2 ;  /* 0x0000000841427c25 */ /* 0x000fe2000f8e0002 */
[----:B------:R-:W-:-:S03]  /*09f0*/  IADD3 R3, PT, PT, R16, 0x400, RZ ;  /* 0x0000040010037810 */ /* 0x000fc60007ffe0ff */
[----:B------:R-:W-:Y:S01]  /*0a00*/  IMAD R29, R65, UR11, R6 ;  /* 0x0000000b411d7c24 */ /* 0x000fe2000f8e0206 */
[----:B------:R-:W-:Y:S01]  /*0a10*/  IADD3 R7, PT, PT, R67, R7, RZ ;  /* 0x0000000743077210 */ /* 0x000fe20007ffe0ff */
[----:B------:R-:W-:-:S04]  /*0a20*/  IMAD.WIDE.U32 R64, R65, UR10, R4 ;  /* 0x0000000a41407c25 */ /* 0x000fc8000f8e0004 */
[----:B--2---:R-:W-:Y:S01]  /*0a30*/  IMAD.U32 R14, RZ, RZ, UR6 ;  /* 0x00000006ff0e7e24 */ /* 0x004fe2000f8e00ff */
[----:B------:R-:W-:Y:S01]  /*0a40*/  IADD3 R6, PT, PT, R65, R29, RZ ;  /* 0x0000001d41067210 */ /* 0x000fe20007ffe0ff */
[----:B------:R-:W-:-:S07]  /*0a50*/  IMAD R8, R70, -0xc, R3 ;  /* 0xfffffff446087824 */ /* 0x000fce00078e0203 */
.L_x_9950:
[----:B0-----:R-:W0:Y:S01]  /*0a60*/  LDCU UR4, c[0x0][0x388] ;  /* 0x00007100ff0477ac */ /* 0x001e220008000800 */
[----:B------:R-:W-:Y:S01]  /*0a70*/  IADD3 R5, PT, PT, R14, -0x1, RZ ;  /* 0xffffffff0e057810 */ /* 0x000fe20007ffe0ff */
[----:B------:R-:W-:Y:S02]  /*0a80*/  IMAD.SHL.U32 R40, R15, 0x4, RZ ;  /* 0x000000040f287824 */ /* 0x000fe400078e00ff */
        /* <DEDUP_REMOVED lines=41> */
[----:B0-----:R-:W-:Y:S01]  /*0d20*/  IMAD.MOV.U32 R0, RZ, RZ, RZ ;  /* 0x000000ffff007224 */ /* 0x001fe200078e00ff */
        /* <DEDUP_REMOVED lines=61> */
.L_x_9928:
[----:B------:R-:W-:Y:S05]  /*1100*/  BSYNC.RECONVERGENT B0 ;  /* 0x0000000000007941 */ /* 0x000fea0003800200 */
.L_x_9927:
[----:B------:R-:W-:Y:S04]  /*1110*/  BSSY.RECONVERGENT B0, `(.L_x_9929) ;  /* 0x0000020000007945 */ /* 0x000fe80003800200 */
        /* <DEDUP_REMOVED lines=31> */
.L_x_9930:
[----:B------:R-:W-:Y:S05]  /*1310*/  BSYNC.RECONVERGENT B0 ;  /* 0x0000000000007941 */ /* 0x000fea0003800200 */
.L_x_9929:
        /* <DEDUP_REMOVED lines=32> */
.L_x_9932:
[----:B------:R-:W-:Y:S05]  /*1520*/  BSYNC.RECONVERGENT B0 ;  /* 0x0000000000007941 */ /* 0x000fea0003800200 */
.L_x_9931:
        /* <DEDUP_REMOVED lines=32> */
.L_x_9934:
[----:B------:R-:W-:Y:S05]  /*1730*/  BSYNC.RECONVERGENT B0 ;  /* 0x0000000000007941 */ /* 0x000fea0003800200 */
.L_x_9933:
[----:B------:R-:W2:Y:S01]  /*1740*/  LDCU UR4, c[0x0][0x38c] ;  /* 0x00007180ff0477ac */ /* 0x000ea20008000800 */
[----:B01----:R-:W-:Y:S01]  /*1750*/  FFMA.FTZ R0, R28, R32, R61 ;  /* 0x000000201c007223 */ /* 0x003fe2000001003d */
[----:B------:R-:W-:Y:S02]  /*1760*/  CS2R R38, SRZ ;  /* 0x0000000000267805 */ /* 0x000fe4000001ff00 */
[----:B------:R-:W-:Y:S01]  /*1770*/  CS2R R36, SRZ ;  /* 0x0000000000247805 */ /* 0x000fe2000001ff00 */
[-C--:B------:R-:W-:Y:S01]  /*1780*/  FMUL.FTZ R40, R32, R58.reuse ;  /* 0x0000003a20287220 */ /* 0x080fe20000410000 */
[----:B------:R-:W-:Y:S01]  /*1790*/  FFMA.FTZ R41, R29, R33, R0 ;  /* 0x000000211d297223 */ /* 0x000fe20000010000 */
[-C--:B------:R-:W-:Y:S01]  /*17a0*/  FMUL.FTZ R42, R34, R58.reuse ;  /* 0x0000003a222a7220 */ /* 0x080fe20000410000 */
[----:B------:R-:W-:Y:S02]  /*17b0*/  FMUL.FTZ R43, R35, R58 ;  /* 0x0000003a232b7220 */ /* 0x000fe40000410000 */
[----:B------:R-:W-:Y:S01]  /*17c0*/  FFMA.FTZ R0, R30, R34, R41 ;  /* 0x000000221e007223 */ /* 0x000fe20000010029 */
[----:B------:R-:W-:-:S03]  /*17d0*/  FMUL.FTZ R41, R33, R58 ;  /* 0x0000003a21297220 */ /* 0x000fc60000410000 */
[----:B------:R-:W-:Y:S01]  /*17e0*/  FFMA.FTZ R61, R31, R35, R0 ;  /* 0x000000231f3d7223 */ /* 0x000fe20000010000 */
[----:B--2---:R-:W-:Y:S01]  /*17f0*/  UISETP.GE.AND UP0, UPT, UR4, 0x1, UPT ;  /* 0x000000010400788c */ /* 0x004fe2000bf06270 */
[----:B------:R-:W-:Y:S08]  /*1800*/  BAR.SYNC.DEFER_BLOCKING 0x0 ;  /* 0x0000000000007b1d */ /* 0x000ff00000010000 */
[----:B------:R-:W-:Y:S05]  /*1810*/  BRA.U !UP0, `(.L_x_9935) ;  /* 0x0000001508447547 */ /* 0x000fea000b800000 */
[----:B------:R-:W0:Y:S01]  /*1820*/  LDC.64 R92, c[0x0][0x3a8] ;  /* 0x0000ea00ff5c7b82 */ /* 0x000e220000000a00 */
[----:B------:R-:W-:Y:S01]  /*1830*/  IMAD.SHL.U32 R106, R5, 0x100, RZ ;  /* 0x00000100056a7824 */ /* 0x000fe200078e00ff */
[C---:B------:R-:W-:Y:S01]  /*1840*/  ISETP.NE.AND P0, PT, R14.reuse, 0x1, PT ;  /* 0x000000010e00780c */ /* 0x040fe20003f05270 */
[----:B------:R-:W-:Y:S01]  /*1850*/  HFMA2 R39, -RZ, RZ, 0, 0 ;  /* 0x00000000ff277431 */ /* 0x000fe200000001ff */
[----:B------:R-:W-:Y:S01]  /*1860*/  SHF.L.U32 R104, R14, 0x8, RZ ;  /* 0x000000080e687819 */ /* 0x000fe200000006ff */
[----:B------:R-:W-:Y:S01]  /*1870*/  FMUL.FTZ R111, R28, R105 ;  /* 0x000000691c6f7220 */ /* 0x000fe20000410000 */
[C---:B------:R-:W-:Y:S01]  /*1880*/  IADD3 R80, P1, PT, R62.reuse, R66, RZ ;  /* 0x000000423e507210 */ /* 0x040fe20007f3e0ff */
[----:B------:R-:W-:Y:S01]  /*1890*/  FMUL.FTZ R110, R29, R98 ;  /* 0x000000621d6e7220 */ /* 0x000fe20000410000 */
[----:B------:R-:W1:Y:S01]  /*18a0*/  LDC.64 R90, c[0x0][0x440] ;  /* 0x00011000ff5a7b82 */ /* 0x000e620000000a00 */
[----:B------:R-:W-:Y:S01]  /*18b0*/  IADD3 R78, P3, PT, R62, R64, RZ ;  /* 0x000000403e4e7210 */ /* 0x000fe20007f7e0ff */
[----:B------:R-:W-:Y:S01]  /*18c0*/  FMUL.FTZ R109, R30, R107 ;  /* 0x0000006b1e6d7220 */ /* 0x000fe20000410000 */
[----:B------:R-:W-:Y:S01]  /*18d0*/  ISETP.GE.AND P2, PT, R15, R4, PT ;  /* 0x000000040f00720c */ /* 0x000fe20003f46270 */
[----:B------:R-:W-:Y:S01]  /*18e0*/  FMUL.FTZ R108, R31, R114 ;  /* 0x000000721f6c7220 */ /* 0x000fe20000410000 */
[----:B------:R-:W-:Y:S01]  /*18f0*/  IADD3 R113, PT, PT, R14, -0x2, RZ ;  /* 0xfffffffe0e717810 */ /* 0x000fe20007ffe0ff */
[----:B------:R-:W2:Y:S01]  /*1900*/  LDCU UR12, c[0x0][0x394] ;  /* 0x00007280ff0c77ac */ /* 0x000ea20008000800 */
[----:B------:R-:W-:Y:S01]  /*1910*/  IADD3 R112, PT, PT, R62, R70, RZ ;  /* 0x000000463e707210 */ /* 0x000fe20007ffe0ff */
[----:B------:R-:W3:Y:S01]  /*1920*/  LDC.64 R88, c[0x0][0x3c0] ;  /* 0x0000f000ff587b82 */ /* 0x000ee20000000a00 */
[----:B------:R-:W-:Y:S01]  /*1930*/  ISETP.EQ.AND P0, PT, R70, RZ, P0 ;  /* 0x000000ff4600720c */ /* 0x000fe20000702270 */
        /* <DEDUP_REMOVED lines=12> */
.L_x_9949:
[----:B------:R-:W-:Y:S01]  /*1a00*/  MOV R45, RZ ;  /* 0x000000ff002d7202 */ /* 0x000fe20000000f00 */
[----:B------:R-:W-:Y:S01]  /*1a10*/  IMAD.MOV.U32 R44, RZ, RZ, R15 ;  /* 0x000000ffff2c7224 */ /* 0x000fe200078e000f */
[-C--:B------:R-:W-:Y:S02]  /*1a20*/  ISETP.GE.AND P4, PT, R13, R4.reuse, PT ;  /* 0x000000040d00720c */ /* 0x080fe40003f86270 */
[-C--:B------:R-:W-:Y:S01]  /*1a30*/  ISETP.GE.AND P3, PT, R11, R4.reuse, PT ;  /* 0x000000040b00720c */ /* 0x080fe20003f66270 */
[----:B---3--:R-:W-:Y:S01]  /*1a40*/  IMAD.WIDE.U32 R46, R88, UR4, R44 ;  /* 0x00000004582e7c25 */ /* 0x008fe2000f8e002c */
        /* <DEDUP_REMOVED lines=8> */
[----:B--2---:R-:W2:Y:S04]  /*1ad0*/  @!P2 LDG.E R0, desc[UR16][R50.64] ;  /* 0x000000103200a981 */ /* 0x004ea8000c1e1900 */
[----:B------:R-:W3:Y:S04]  /*1ae0*/  @!P4 LDG.E R54, desc[UR16][R50.64+0x80] ;  /* 0x000080103236c981 */ /* 0x000ee8000c1e1900 */
[----:B----4-:R-:W4:Y:S04]  /*1af0*/  @!P3 LDG.E R94, desc[UR16][R50.64+0x100] ;  /* 0x00010010325eb981 */ /* 0x010f28000c1e1900 */
[----:B------:R-:W5:Y:S01]  /*1b00*/  @!P1 LDG.E R96, desc[UR16][R50.64+0x180] ;  /* 0x0001801032609981 */ /* 0x000f62000c1e1900 */
[----:B------:R-:W-:Y:S01]  /*1b10*/  MOV R46, R68 ;  /* 0x00000044002e7202 */ /* 0x000fe20000000f00 */
[----:B------:R-:W-:-:S02]  /*1b20*/  IMAD.MOV.U32 R47, RZ, RZ, R57 ;  /* 0x000000ffff2f7224 */ /* 0x000fc400078e0039 */
[----:B0-----:R-:W-:-:S04]  /*1b30*/  IMAD.WIDE.U32 R44, R86, UR4, R44 ;  /* 0x00000004562c7c25 */ /* 0x001fc8000f8e002c */
[----:B------:R-:W-:-:S04]  /*1b40*/  IMAD.WIDE.U32 R48, R92, UR4, R46 ;  /* 0x000000045c307c25 */ /* 0x000fc8000f8e002e */
[----:B------:R-:W-:Y:S01]  /*1b50*/  IMAD R47, R93, UR4, R49 ;  /* 0x000000045d2f7c24 */ /* 0x000fe2000f8e0231 */
[----:B-1----:R-:W-:Y:S01]  /*1b60*/  LEA R46, P5, R48, R90, 0x2 ;  /* 0x0000005a302e7211 */ /* 0x002fe200078a10ff */
[----:B------:R-:W-:-:S03]  /*1b70*/  IMAD R45, R87, UR4, R45 ;  /* 0x00000004572d7c24 */ /* 0x000fc6000f8e022d */
[----:B------:R-:W-:Y:S02]  /*1b80*/  LEA.HI.X R47, R48, R91, R47, 0x2, P5 ;  /* 0x0000005b302f7211 */ /* 0x000fe400028f142f */
[C---:B------:R-:W-:Y:S02]  /*1b90*/  LEA R52, P5, R44.reuse, R19, 0x2 ;  /* 0x000000132c347211 */ /* 0x040fe400078a10ff */
[----:B------:R-:W-:Y:S01]  /*1ba0*/  MOV R100, RZ ;  /* 0x000000ff00647202 */ /* 0x000fe20000000f00 */
[----:B------:R0:W5:Y:S01]  /*1bb0*/  LDG.E R102, desc[UR16][R46.64] ;  /* 0x000000102e667981 */ /* 0x000162000c1e1900 */
[----:B------:R-:W-:Y:S02]  /*1bc0*/  LEA.HI.X R53, R44, R17, R45, 0x2, P5 ;  /* 0x000000112c357211 */ /* 0x000fe400028f142d */
[----:B------:R-:W-:Y:S02]  /*1bd0*/  ISETP.GE.AND P5, PT, R15, R4, PT ;  /* 0x000000040f00720c */ /* 0x000fe40003fa6270 */
[----:B------:R-:W-:-:S02]  /*1be0*/  MOV R116, RZ ;  /* 0x000000ff00747202 */ /* 0x000fc40000000f00 */
[----:B------:R-:W-:Y:S02]  /*1bf0*/  MOV R118, RZ ;  /* 0x000000ff00767202 */ /* 0x000fe40000000f00 */
[----:B------:R-:W-:Y:S01]  /*1c00*/  MOV R120, RZ ;  /* 0x000000ff00787202 */ /* 0x000fe20000000f00 */
[----:B--2---:R1:W-:Y:S04]  /*1c10*/  STS [R3], R0 ;  /* 0x0000000003007388 */ /* 0x0043e80000000800 */
[----:B---3--:R2:W-:Y:S04]  /*1c20*/  STS [R3+0x80], R54 ;  /* 0x0000803603007388 */ /* 0x0085e80000000800 */
[----:B----4-:R3:W-:Y:S04]  /*1c30*/  STS [R3+0x100], R94 ;  /* 0x0001005e03007388 */ /* 0x0107e80000000800 */
[----:B-----5:R-:W-:Y:S01]  /*1c40*/  STS [R3+0x180], R96 ;  /* 0x0001806003007388 */ /* 0x020fe20000000800 */
[----:B------:R-:W-:-:S03]  /*1c50*/  NOP ;  /* 0x0000000000007918 */ /* 0x000fc60000000000 */
[----:B------:R-:W4:Y:S04]  /*1c60*/  @!P5 LDG.E R100, desc[UR16][R52.64] ;  /* 0x000000103464d981 */ /* 0x000f28000c1e1900 */
[----:B------:R-:W5:Y:S04]  /*1c70*/  @!P4 LDG.E R116, desc[UR16][R52.64+0x80] ;  /* 0x000080103474c981 */ /* 0x000f68000c1e1900 */
[----:B------:R-:W5:Y:S04]  /*1c80*/  @!P3 LDG.E R118, desc[UR16][R52.64+0x100] ;  /* 0x000100103476b981 */ /* 0x000f68000c1e1900 */
[----:B------:R3:W5:Y:S04]  /*1c90*/  @!P1 LDG.E R120, desc[UR16][R52.64+0x180] ;  /* 0x0001801034789981 */ /* 0x000768000c1e1900 */
[----:B0-----:R-:W0:Y:S01]  /*1ca0*/  LDS.128 R44, [R2] ;  /* 0x00000000022c7984 */ /* 0x001e220000000c00 */
[----:B------:R-:W0:Y:S01]  /*1cb0*/  S2UR UR7, SR_CgaCtaId ;  /* 0x00000000000779c3 */ /* 0x000e220000008800 */
[----:B-1----:R-:W-:-:S04]  /*1cc0*/  FMUL.FTZ R0, R102, 1.4426950216293334961 ;  /* 0x3fb8aa3b66007820 */ /* 0x002fc80000410000 */
[C---:B------:R-:W-:Y:S01]  /*1cd0*/  FMUL.FTZ R55, R0.reuse, R105 ;  /* 0x0000006900377220 */ /* 0x040fe20000410000 */
[C---:B--2---:R-:W-:Y:S01]  /*1ce0*/  FMUL.FTZ R54, R0.reuse, R98 ;  /* 0x0000006200367220 */ /* 0x044fe20000410000 */
[----:B------:R-:W-:Y:S01]  /*1cf0*/  FMUL.FTZ R123, R0, R114 ;  /* 0x00000072007b7220 */ /* 0x000fe20000410000 */
[----:B------:R-:W-:Y:S01]  /*1d00*/  UMOV UR6, 0x400 ;  /* 0x0000040000067882 */ /* 0x000fe20000000000 */
[----:B---3--:R-:W1:Y:S01]  /*1d10*/  MUFU.EX2 R52, R55 ;  /* 0x0000003700347308 */ /* 0x008e620000000800 */
[----:B------:R-:W-:Y:S01]  /*1d20*/  ISETP.NE.AND P3, PT, R70, RZ, PT ;  /* 0x000000ff4600720c */ /* 0x000fe20003f65270 */
[----:B------:R-:W-:Y:S01]  /*1d30*/  FMUL.FTZ R94, R0, R107 ;  /* 0x0000006b005e7220 */ /* 0x000fe20000410000 */
[----:B------:R-:W-:Y:S02]  /*1d40*/  IADD3 R53, PT, PT, R106, UR4, RZ ;  /* 0x000000046a357c10 */ /* 0x000fe4000fffe0ff */
[----:B------:R-:W-:Y:S01]  /*1d50*/  ISETP.NE.AND P1, PT, R70, 0x1f, PT ;  /* 0x0000001f4600780c */ /* 0x000fe20003f25270 */
[----:B------:R-:W2:Y:S01]  /*1d60*/  MUFU.EX2 R54, R54 ;  /* 0x0000003600367308 */ /* 0x000ea20000000800 */
[----:B------:R-:W-:-:S03]  /*1d70*/  SEL R53, R53, R10, !P3 ;  /* 0x0000000a35357207 */ /* 0x000fc60005800000 */
[----:B------:R3:W1:Y:S01]  /*1d80*/  MUFU.EX2 R55, R94 ;  /* 0x0000005e00377308 */ /* 0x0006620000000800 */
[----:B0-----:R-:W-:-:S03]  /*1d90*/  ULEA UR6, UR7, UR6, 0x18 ;  /* 0x0000000607067291 */ /* 0x001fc6000f8ec0ff */
[----:B------:R-:W0:Y:S03]  /*1da0*/  MUFU.EX2 R123, R123 ;  /* 0x0000007b007b7308 */ /* 0x000e260000000800 */
[----:B------:R-:W-:Y:S01]  /*1db0*/  LEA R53, R53, UR6, 0x2 ;  /* 0x0000000635357c11 */ /* 0x000fe2000f8e10ff */
[----:B------:R-:W-:Y:S01]  /*1dc0*/  BSSY.RECONVERGENT B0, `(.L_x_9936) ;  /* 0x000001a000007945 */ /* 0x000fe20003800200 */
[----:B----4-:R-:W-:Y:S04]  /*1dd0*/  STS [R3+0x200], R100 ;  /* 0x0002006403007388 */ /* 0x010fe80000000800 */
[----:B-----5:R4:W-:Y:S04]  /*1de0*/  STS [R3+0x280], R116 ;  /* 0x0002807403007388 */ /* 0x0209e80000000800 */
[----:B------:R5:W-:Y:S04]  /*1df0*/  STS [R3+0x300], R118 ;  /* 0x0003007603007388 */ /* 0x000be80000000800 */
[----:B------:R3:W-:Y:S01]  /*1e00*/  STS [R3+0x380], R120 ;  /* 0x0003807803007388 */ /* 0x0007e20000000800 */
[----:B------:R-:W-:-:S03]  /*1e10*/  NOP ;  /* 0x0000000000007918 */ /* 0x000fc60000000000 */
[----:B------:R-:W2:Y:S04]  /*1e20*/  LDS.128 R48, [R2+0x200] ;  /* 0x0002000002307984 */ /* 0x000ea80000000c00 */
[----:B-1----:R1:W-:Y:S01]  /*1e30*/  STS [R53+0xa38], R52 ;  /* 0x000a383435007388 */ /* 0x0023e20000000800 */
[----:B----4-:R-:W-:Y:S01]  /*1e40*/  FMUL.FTZ R116, R110, R45 ;  /* 0x0000002d6e747220 */ /* 0x010fe20000410000 */
[----:B-----5:R-:W-:Y:S01]  /*1e50*/  FMUL.FTZ R118, R109, R46 ;  /* 0x0000002e6d767220 */ /* 0x020fe20000410000 */
[----:B---3--:R-:W-:Y:S01]  /*1e60*/  FMUL.FTZ R120, R108, R47 ;  /* 0x0000002f6c787220 */ /* 0x008fe20000410000 */
        /* <DEDUP_REMOVED lines=10> */
[----:B------:R-:W-:-:S05]  /*1f10*/  VIADD R48, R104, UR4 ;  /* 0x0000000468307c36 */ /* 0x000fca0008000000 */
[----:B------:R-:W-:-:S05]  /*1f20*/  LEA R48, R48, UR6, 0x2 ;  /* 0x0000000630307c11 */ /* 0x000fca000f8e10ff */
[----:B------:R2:W3:Y:S01]  /*1f30*/  LDS R96, [R48+0xa38] ;  /* 0x000a380030607984 */ /* 0x0004e20000000800 */
[----:B------:R-:W-:Y:S05]  /*1f40*/  BRA `(.L_x_9938) ;  /* 0x0000000000047947 */ /* 0x000fea0003800000 */
.L_x_9937:
[----:B------:R0:W1:Y:S02]  /*1f50*/  LDS R96, [R18+UR5+0x123c] ;  /* 0x00123c0512607984 */ /* 0x0000640008000800 */
.L_x_9938:
[----:B------:R-:W-:Y:S05]  /*1f60*/  BSYNC.RECONVERGENT B0 ;  /* 0x0000000000007941 */ /* 0x000fea0003800200 */
.L_x_9936:
[----:B--2---:R-:W2:Y:S01]  /*1f70*/  @P0 LDC R48, c[0x0][0x38c] ;  /* 0x0000e300ff300b82 */ /* 0x004ea20000000800 */
[----:B------:R-:W-:Y:S01]  /*1f80*/  MOV R53, RZ ;  /* 0x000000ff00357202 */ /* 0x000fe20000000f00 */
[----:B--2---:R-:W-:-:S04]  /*1f90*/  @P0 IMAD R95, R113, R48, UR4 ;  /* 0x00000004715f0e24 */ /* 0x004fc8000f8e0230 */
[----:B------:R-:W-:-:S05]  /*1fa0*/  @P0 IMAD.WIDE R94, R95, 0x8, R74 ;  /* 0x000000085f5e0825 */ /* 0x000fca00078e024a */
        /* <DEDUP_REMOVED lines=22> */
[----:B------:R-:W3:Y:S01]  /*2110*/  SHFL.UP PT, R51, R48, 0x1, RZ ;  /* 0x0420000030337989 */ /* 0x000ee200000e00ff */
[----:B------:R-:W-:-:S03]  /*2120*/  IMAD R117, R85, UR4, R127 ;  /* 0x0000000455757c24 */ /* 0x000fc6000f8e027f */
[----:B------:R-:W5:Y:S01]  /*2130*/  SHFL.UP PT, R94, R129, 0x1, RZ ;  /* 0x04200000815e7989 */ /* 0x000f6200000e00ff */
[----:B-1----:R-:W-:Y:S01]  /*2140*/  @P1 FMUL.FTZ R95, R100, R119 ;  /* 0x00000077645f1220 */ /* 0x002fe20000410000 */
[----:B--2---:R-:W-:-:S04]  /*2150*/  @P1 FFMA.FTZ R128, R119, R101, R128 ;  /* 0x0000006577801223 */ /* 0x004fc80000010080 */
[----:B------:R-:W-:Y:S01]  /*2160*/  @P1 MOV R119, R95 ;  /* 0x0000005f00771202 */ /* 0x000fe20000000f00 */
[----:B------:R-:W-:Y:S01]  /*2170*/  IMAD.MOV.U32 R101, RZ, RZ, RZ ;  /* 0x000000ffff657224 */ /* 0x000fe200078e00ff */
        /* <DEDUP_REMOVED lines=10> */
[----:B--2---:R-:W-:-:S05]  /*2220*/  @!P4 FMUL.FTZ R95, R119, R100 ;  /* 0x00000064775fc220 */ /* 0x004fca0000410000 */
[----:B------:R-:W-:Y:S01]  /*2230*/  @!P4 MOV R119, R95 ;  /* 0x0000005f0077c202 */ /* 0x000fe20000000f00 */
[----:B---3--:R-:W-:Y:S01]  /*2240*/  FFMA.FTZ R51, R129, R51, R48 ;  /* 0x0000003381337223 */ /* 0x008fe20000010030 */
[----:B------:R-:W1:Y:S01]  /*2250*/  SHFL.DOWN PT, R95, R128, 0x4, 0x1f ;  /* 0x08801f00805f7f89 */ /* 0x000e6200000e0000 */
        /* <DEDUP_REMOVED lines=8> */
[C---:B-1----:R-:W-:Y:S01]  /*22e0*/  @!P4 FFMA.FTZ R128, R119.reuse, R95, R128 ;  /* 0x0000005f7780c223 */ /* 0x042fe20000010080 */
[----:B--2---:R-:W-:-:S04]  /*22f0*/  @!P4 FMUL.FTZ R51, R119, R122 ;  /* 0x0000007a7733c220 */ /* 0x004fc80000410000 */
[----:B------:R-:W1:Y:S01]  /*2300*/  SHFL.DOWN PT, R95, R128, 0x8, 0x1f ;  /* 0x09001f00805f7f89 */ /* 0x000e6200000e0000 */
[----:B------:R-:W-:Y:S01]  /*2310*/  @!P4 MOV R119, R51 ;  /* 0x000000330077c202 */ /* 0x000fe20000000f00 */
[----:B---3--:R-:W-:Y:S01]  /*2320*/  FFMA.FTZ R51, R129, R48, R100 ;  /* 0x0000003081337223 */ /* 0x008fe20000010064 */
[----:B------:R-:W-:-:S03]  /*2330*/  ISETP.GE.AND P4, PT, R60, 0x4, PT ;  /* 0x000000043c00780c */ /* 0x000fc60003f86270 */
[----:B------:R-:W2:Y:S01]  /*2340*/  SHFL.DOWN PT, R122, R119, 0x8, 0x1f ;  /* 0x09001f00777a7f89 */ /* 0x000ea200000e0000 */
[----:B------:R-:W-:Y:S01]  /*2350*/  FSEL R48, R100, R51, !P4 ;  /* 0x0000003364307208 */ /* 0x000fe20006000000 */
[----:B------:R-:W-:-:S04]  /*2360*/  HFMA2 R100, -RZ, RZ, 1.875, 0 ;  /* 0x3f800000ff647431 */ /* 0x000fc800000001ff */
[----:B------:R-:W3:Y:S04]  /*2370*/  SHFL.UP PT, R51, R48, 0x8, RZ ;  /* 0x0500000030337989 */ /* 0x000ee800000e00ff */
[----:B-----5:R-:W-:Y:S01]  /*2380*/  @P4 FMUL.FTZ R129, R129, R94 ;  /* 0x0000005e81814220 */ /* 0x020fe20000410000 */
[----:B------:R-:W-:Y:S01]  /*2390*/  @!P1 LDS.64 R100, [UR7+0x12b8] ;  /* 0x0012b807ff649984 */ /* 0x000fe20008000a00 */
[----:B------:R-:W-:Y:S02]  /*23a0*/  ISETP.GE.AND P1, PT, R60, 0x8, PT ;  /* 0x000000083c00780c */ /* 0x000fe40003f26270 */
[----:B------:R-:W-:Y:S01]  /*23b0*/  ISETP.GT.U32.AND P4, PT, R12, 0xf, PT ;  /* 0x0000000f0c00780c */ /* 0x000fe20003f84070 */
[----:B------:R-:W5:Y:S01]  /*23c0*/  SHFL.UP PT, R94, R129, 0x8, RZ ;  /* 0x05000000815e7989 */ /* 0x000f6200000e00ff */
[----:B-1----:R-:W-:-:S05]  /*23d0*/  @!P5 FFMA.FTZ R128, R119, R95, R128 ;  /* 0x0000005f7780d223 */ /* 0x002fca0000010080 */
[----:B------:R-:W1:Y:S01]  /*23e0*/  SHFL.DOWN PT, R95, R128, 0x10, 0x1f ;  /* 0x0a001f00805f7f89 */ /* 0x000e6200000e0000 */
[----:B--2---:R-:W-:-:S05]  /*23f0*/  @!P5 FMUL.FTZ R122, R119, R122 ;  /* 0x0000007a777ad220 */ /* 0x004fca0000410000 */
[----:B------:R-:W-:Y:S01]  /*2400*/  @!P5 MOV R119, R122 ;  /* 0x0000007a0077d202 */ /* 0x000fe20000000f00 */
[----:B---3--:R-:W-:-:S04]  /*2410*/  FFMA.FTZ R51, R129, R51, R48 ;  /* 0x0000003381337223 */ /* 0x008fc80000010030 */
[----:B------:R-:W2:Y:S01]  /*2420*/  SHFL.DOWN PT, R124, R119, 0x10, 0x1f ;  /* 0x0a001f00777c7f89 */ /* 0x000ea200000e0000 */
[----:B------:R-:W-:Y:S01]  /*2430*/  FSEL R48, R48, R51, !P1 ;  /* 0x0000003330307208 */ /* 0x000fe20004800000 */
[----:B-----5:R-:W-:-:S04]  /*2440*/  @P1 FMUL.FTZ R129, R129, R94 ;  /* 0x0000005e81811220 */ /* 0x020fc80000410000 */
[----:B------:R-:W3:Y:S01]  /*2450*/  SHFL.UP PT, R51, R48, 0x10, RZ ;  /* 0x0600000030337989 */ /* 0x000ee200000e00ff */
[----:B------:R-:W-:-:S03]  /*2460*/  ISETP.GE.AND P1, PT, R60, 0x10, PT ;  /* 0x000000103c00780c */ /* 0x000fc60003f26270 */
[----:B------:R-:W5:Y:S01]  /*2470*/  SHFL.UP PT, R122, R129, 0x10, RZ ;  /* 0x06000000817a7989 */ /* 0x000f6200000e00ff */
[----:B-1----:R-:W-:-:S05]  /*2480*/  @!P4 FFMA.FTZ R128, R119, R95, R128 ;  /* 0x0000005f7780c223 */ /* 0x002fca0000010080 */
[----:B------:R-:W-:Y:S04]  /*2490*/  SHFL.DOWN PT, R97, R128, 0x1, 0x1f ;  /* 0x08201f0080617f89 */ /* 0x000fe800000e0000 */
[----:B------:R-:W-:Y:S01]  /*24a0*/  SHFL.IDX PT, R94, R101, RZ, 0x1f ;  /* 0x00001fff655e7589 */ /* 0x000fe200000e0000 */
[----:B--2---:R-:W-:-:S05]  /*24b0*/  @!P4 FMUL.FTZ R124, R119, R124 ;  /* 0x0000007c777cc220 */ /* 0x004fca0000410000 */
[----:B------:R-:W-:Y:S01]  /*24c0*/  @!P4 MOV R119, R124 ;  /* 0x0000007c0077c202 */ /* 0x000fe20000000f00 */
[----:B---3--:R-:W-:-:S04]  /*24d0*/  FFMA.FTZ R51, R129, R51, R48 ;  /* 0x0000003381337223 */ /* 0x008fc80000010030 */
[----:B------:R-:W1:Y:S01]  /*24e0*/  SHFL.DOWN PT, R124, R119, 0x1, 0x1f ;  /* 0x08201f00777c7f89 */ /* 0x000e6200000e0000 */
[----:B-----5:R-:W-:Y:S01]  /*24f0*/  @P1 FMUL.FTZ R129, R129, R122 ;  /* 0x0000007a81811220 */ /* 0x020fe20000410000 */
[----:B------:R-:W-:Y:S02]  /*2500*/  FSEL R122, R48, R51, !P1 ;  /* 0x00000033307a7208 */ /* 0x000fe40004800000 */
[----:B------:R-:W-:Y:S01]  /*2510*/  ISETP.NE.AND P1, PT, R70, 0x1f, PT ;  /* 0x0000001f4600780c */ /* 0x000fe20003f25270 */
[----:B------:R-:W-:Y:S04]  /*2520*/  SHFL.IDX PT, R51, R128, RZ, 0x1f ;  /* 0x00001fff80337589 */ /* 0x000fe800000e0000 */
[----:B------:R-:W-:Y:S04]  /*2530*/  SHFL.UP PT, R95, R129, 0x1, RZ ;  /* 0x04200000815f7989 */ /* 0x000fe800000e00ff */
[----:B------:R-:W-:Y:S04]  /*2540*/  SHFL.UP PT, R122, R122, 0x1, RZ ;  /* 0x042000007a7a7989 */ /* 0x000fe800000e00ff */
[----:B------:R-:W2:Y:S01]  /*2550*/  SHFL.IDX PT, R48, R119, RZ, 0x1f ;  /* 0x00001fff77307589 */ /* 0x000ea200000e0000 */
[----:B-1----:R-:W-:Y:S01]  /*2560*/  @P1 FFMA.FTZ R94, R124, R94, R97 ;  /* 0x0000005e7c5e1223 */ /* 0x002fe20000010061 */
[----:B------:R-:W-:-:S04]  /*2570*/  IMAD.WIDE.U32 R124, R82, UR4, R78 ;  /* 0x00000004527c7c25 */ /* 0x000fc8000f8e004e */
[----:B------:R-:W-:Y:S01]  /*2580*/  FFMA.FTZ R115, R94, R96, R115 ;  /* 0x000000605e737223 */ /* 0x000fe20000010073 */
[----:B------:R-:W-:Y:S01]  /*2590*/  LEA R94, P1, R126, UR8, 0x2 ;  /* 0x000000087e5e7c11 */ /* 0x000fe2000f8210ff */
[----:B------:R-:W-:Y:S01]  /*25a0*/  IMAD R97, R83, UR4, R125 ;  /* 0x0000000453617c24 */ /* 0x000fe2000f8e027d */
[----:B------:R-:W-:-:S04]  /*25b0*/  LEA R96, P4, R124, UR10, 0x2 ;  /* 0x0000000a7c607c11 */ /* 0x000fc8000f8810ff */
[----:B------:R-:W-:Y:S01]  /*25c0*/  LEA.HI.X R97, R124, UR11, R97, 0x2, P4 ;  /* 0x0000000b7c617c11 */ /* 0x000fe2000a0f1461 */
[----:B------:R-:W-:Y:S01]  /*25d0*/  FMUL.FTZ R124, R115, R114 ;  /* 0x00000072737c7220 */ /* 0x000fe20000410000 */
[C---:B--2---:R-:W-:Y:S01]  /*25e0*/  FFMA.FTZ R101, R48.reuse, R101, R51 ;  /* 0x0000006530657223 */ /* 0x044fe20000010033 */
[----:B------:R-:W-:Y:S01]  /*25f0*/  FMUL.FTZ R100, R48, R100 ;  /* 0x0000006430647220 */ /* 0x000fe20000410000 */
[----:B----4-:R-:W1:Y:S02]  /*2600*/  SHFL.IDX PT, R53, R53, RZ, 0x1f ;  /* 0x00001fff35357589 */ /* 0x010e6400000e0000 */
[----:B-1----:R-:W-:Y:S01]  /*2610*/  @P3 FFMA.FTZ R53, R95, R53, R122 ;  /* 0x000000355f353223 */ /* 0x002fe2000001007a */
[----:B------:R-:W-:Y:S01]  /*2620*/  LEA.HI.X R95, R126, UR9, R117, 0x2, P1 ;  /* 0x000000097e5f7c11 */ /* 0x000fe200088f1475 */
[----:B------:R-:W-:Y:S01]  /*2630*/  FFMA.FTZ R117, R123, R115, R50 ;  /* 0x000000737b757223 */ /* 0x000fe20000010032 */
[----:B------:R-:W-:Y:S01]  /*2640*/  ISETP.NE.AND P1, PT, R70, RZ, PT ;  /* 0x000000ff4600720c */ /* 0x000fe20003f25270 */
[----:B------:R-:W-:Y:S01]  /*2650*/  FFMA.FTZ R53, R52, R53, R49 ;  /* 0x0000003534357223 */ /* 0x000fe20000010031 */
[----:B------:R-:W-:Y:S01]  /*2660*/  IADD3 R52, PT, PT, -R112, UR13, RZ ;  /* 0x0000000d70347c10 */ /* 0x000fe2000fffe1ff */
[----:B------:R-:W-:Y:S01]  /*2670*/  FFMA.FTZ R119, R55, R117, R0 ;  /* 0x0000007537777223 */ /* 0x000fe20000010000 */
[----:B------:R-:W-:Y:S01]  /*2680*/  FMUL.FTZ R50, R117, R107 ;  /* 0x0000006b75327220 */ /* 0x000fe20000410000 */
[----:B------:R-:W-:Y:S01]  /*2690*/  FADD.FTZ R0, -R49, R53 ;  /* 0x0000003531007221 */ /* 0x000fe20000010100 */
[----:B------:R-:W-:Y:S01]  /*26a0*/  ISETP.GE.AND P3, PT, R52, 0x1, PT ;  /* 0x000000013400780c */ /* 0x000fe20003f66270 */
[C---:B------:R-:W-:Y:S01]  /*26b0*/  FFMA.FTZ R121, R54.reuse, R119, R121 ;  /* 0x0000007736797223 */ /* 0x040fe20000010079 */
[----:B------:R-:W-:Y:S01]  /*26c0*/  FFMA.FTZ R54, R54, R53, R116 ;  /* 0x0000003536367223 */ /* 0x000fe20000010074 */
[----:B------:R-:W-:Y:S01]  /*26d0*/  FMUL.FTZ R49, R119, R98 ;  /* 0x0000006277317220 */ /* 0x000fe20000410000 */
[----:B------:R-:W-:Y:S01]  /*26e0*/  ISETP.GE.AND P4, PT, R52, 0x21, PT ;  /* 0x000000213400780c */ /* 0x000fe20003f86270 */
[----:B------:R-:W-:Y:S01]  /*26f0*/  FMUL.FTZ R125, R121, R105 ;  /* 0x00000069797d7220 */ /* 0x000fe20000410000 */
[----:B------:R-:W-:Y:S01]  /*2700*/  FFMA.FTZ R55, R55, R54, R118 ;  /* 0x0000003637377223 */ /* 0x000fe20000010076 */
[----:B------:R-:W-:Y:S01]  /*2710*/  FADD.FTZ R116, -R116, R54 ;  /* 0x0000003674747221 */ /* 0x000fe20000010100 */
[----:B------:R1:W-:Y:S01]  /*2720*/  @!P1 STS.64 [UR7+0x12b8], R100 ;  /* 0x0012b864ff009988 */ /* 0x0003e20008000a07 */
[----:B------:R-:W-:Y:S01]  /*2730*/  FFMA.FTZ R51, R0, R125, RZ ;  /* 0x0000007d00337223 */ /* 0x000fe200000100ff */
[----:B------:R-:W-:Y:S01]  /*2740*/  FADD.FTZ R118, -R118, R55 ;  /* 0x0000003776767221 */ /* 0x000fe20000010100 */
[----:B------:R-:W-:Y:S01]  /*2750*/  FFMA.FTZ R122, R123, R55, R120 ;  /* 0x000000377b7a7223 */ /* 0x000fe20000010078 */
[----:B------:R-:W-:Y:S01]  /*2760*/  FMUL.FTZ R48, R28, R125 ;  /* 0x0000007d1c307220 */ /* 0x000fe20000410000 */
[-C--:B------:R-:W-:Y:S01]  /*2770*/  FFMA.FTZ R127, R116, R49.reuse, R51 ;  /* 0x00000031747f7223 */ /* 0x080fe20000010033 */
[----:B------:R-:W-:Y:S01]  /*2780*/  FMUL.FTZ R51, R31, R124 ;  /* 0x0000007c1f337220 */ /* 0x000fe20000410000 */
[----:B------:R-:W-:Y:S01]  /*2790*/  FMUL.FTZ R49, R29, R49 ;  /* 0x000000311d317220 */ /* 0x000fe20000410000 */
[----:B------:R-:W-:Y:S01]  /*27a0*/  ISETP.GE.AND P5, PT, R52, 0x41, PT ;  /* 0x000000413400780c */ /* 0x000fe20003fa6270 */
[-C--:B------:R-:W-:Y:S01]  /*27b0*/  FFMA.FTZ R123, R118, R50.reuse, R127 ;  /* 0x00000032767b7223 */ /* 0x080fe2000001007f */
[----:B------:R-:W-:Y:S01]  /*27c0*/  FMUL.FTZ R50, R30, R50 ;  /* 0x000000321e327220 */ /* 0x000fe20000410000 */
[----:B------:R-:W-:Y:S01]  /*27d0*/  ISETP.GE.AND P6, PT, R52, 0x61, PT ;  /* 0x000000613400780c */ /* 0x000fe20003fc6270 */
[----:B------:R-:W-:Y:S01]  /*27e0*/  FMUL.FTZ R52, R32, R53 ;  /* 0x0000003520347220 */ /* 0x000fe20000410000 */
[----:B------:R-:W-:Y:S01]  /*27f0*/  FMUL.FTZ R53, R33, R54 ;  /* 0x0000003621357220 */ /* 0x000fe20000410000 */
[----:B------:R-:W-:Y:S01]  /*2800*/  FMUL.FTZ R54, R34, R55 ;  /* 0x0000003722367220 */ /* 0x000fe20000410000 */
[----:B------:R1:W-:Y:S01]  /*2810*/  STS.128 [R16+0x400], R48 ;  /* 0x0004003010007388 */ /* 0x0003e20000000c00 */
[----:B------:R-:W-:Y:S01]  /*2820*/  FMUL.FTZ R55, R35, R122 ;  /* 0x0000007a23377220 */ /* 0x000fe20000410000 */
[----:B------:R-:W-:Y:S01]  /*2830*/  FADD.FTZ R120, -R120, R122 ;  /* 0x0000007a78787221 */ /* 0x000fe20000010100 */
[----:B------:R-:W-:Y:S03]  /*2840*/  BAR.SYNC.DEFER_BLOCKING 0x0 ;  /* 0x0000000000007b1d */ /* 0x000fe60000010000 */
[----:B------:R-:W-:-:S03]  /*2850*/  FFMA.FTZ R123, R120, R124, R123 ;  /* 0x0000007c787b7223 */ /* 0x000fc6000001007b */
        /* <DEDUP_REMOVED lines=10> */
.L_x_9940:
[----:B------:R-:W-:Y:S05]  /*2900*/  BSYNC.RECONVERGENT B0 ;  /* 0x0000000000007941 */ /* 0x000fea0003800200 */
.L_x_9939:
[----:B-12---:R1:W2:Y:S01]  /*2910*/  LDS R49, [R8+0x280] ;  /* 0x0002800008317984 */ /* 0x0062a20000000800 */
[----:B------:R-:W-:Y:S04]  /*2920*/  BSSY.RECONVERGENT B0, `(.L_x_9941) ;  /* 0x0000004000007945 */ /* 0x000fe80003800200 */
[----:B------:R-:W-:Y:S05]  /*2930*/  @!P4 BRA `(.L_x_9942) ;  /* 0x000000000008c947 */ /* 0x000fea0003800000 */
[----:B---3--:R3:W-:Y:S04]  /*2940*/  REDG.E.ADD.F32.FTZ.RN.STRONG.GPU desc[UR16][R94.64+0x80], R127 ;  /* 0x0000807f5e0079a6 */ /* 0x0087e8000c12f310 */
[----:B--2---:R3:W-:Y:S02]  /*2950*/  REDG.E.ADD.F32.FTZ.RN.STRONG.GPU desc[UR16][R96.64+0x80], R49 ;  /* 0x00008031600079a6 */ /* 0x0047e4000c12f310 */
.L_x_9942:
[----:B------:R-:W-:Y:S05]  /*2960*/  BSYNC.RECONVERGENT B0 ;  /* 0x0000000000007941 */ /* 0x000fea0003800200 */
.L_x_9941:
[----:B--23--:R2:W3:Y:S01]  /*2970*/  LDS R49, [R8+0x300] ;  /* 0x0003000008317984 */ /* 0x00c4e20000000800 */
[----:B------:R-:W-:Y:S04]  /*2980*/  BSSY.RECONVERGENT B0, `(.L_x_9943) ;  /* 0x0000004000007945 */ /* 0x000fe80003800200 */
[----:B------:R-:W-:Y:S05]  /*2990*/  @!P5 BRA `(.L_x_9944) ;  /* 0x000000000008d947 */ /* 0x000fea0003800000 */
[----:B----4-:R4:W-:Y:S04]  /*29a0*/  REDG.E.ADD.F32.FTZ.RN.STRONG.GPU desc[UR16][R94.64+0x100], R129 ;  /* 0x000100815e0079a6 */ /* 0x0109e8000c12f310 */
[----:B---3--:R4:W-:Y:S02]  /*29b0*/  REDG.E.ADD.F32.FTZ.RN.STRONG.GPU desc[UR16][R96.64+0x100], R49 ;  /* 0x00010031600079a6 */ /* 0x0089e4000c12f310 */
.L_x_9944:
[----:B------:R-:W-:Y:S05]  /*29c0*/  BSYNC.RECONVERGENT B0 ;  /* 0x0000000000007941 */ /* 0x000fea0003800200 */
.L_x_9943:
[----:B---34-:R3:W4:Y:S01]  /*29d0*/  LDS R49, [R8+0x380] ;  /* 0x0003800008317984 */ /* 0x0187220000000800 */
[----:B------:R-:W-:Y:S04]  /*29e0*/  BSSY.RECONVERGENT B0, `(.L_x_9945) ;  /* 0x0000004000007945 */ /* 0x000fe80003800200 */
[----:B------:R-:W-:Y:S05]  /*29f0*/  @!P6 BRA `(.L_x_9946) ;  /* 0x000000000008e947 */ /* 0x000fea0003800000 */
[----:B0-----:R0:W-:Y:S04]  /*2a00*/  REDG.E.ADD.F32.FTZ.RN.STRONG.GPU desc[UR16][R94.64+0x180], R101 ;  /* 0x000180655e0079a6 */ /* 0x0011e8000c12f310 */
[----:B----4-:R0:W-:Y:S02]  /*2a10*/  REDG.E.ADD.F32.FTZ.RN.STRONG.GPU desc[UR16][R96.64+0x180], R49 ;  /* 0x00018031600079a6 */ /* 0x0101e4000c12f310 */
.L_x_9946:
[----:B------:R-:W-:Y:S05]  /*2a20*/  BSYNC.RECONVERGENT B0 ;  /* 0x0000000000007941 */ /* 0x000fea0003800200 */
.L_x_9945:
        /* <DEDUP_REMOVED lines=44> */
.L_x_9948:
[----:B------:R-:W-:Y:S05]  /*2cf0*/  BSYNC.RECONVERGENT B0 ;  /* 0x0000000000007941 */ /* 0x000fea0003800200 */
.L_x_9947:
[----:B------:R-:W-:-:S04]  /*2d00*/  UIADD3 UR4, UPT, UPT, UR4, 0x1, URZ ;  /* 0x0000000104047890 */ /* 0x000fc8000fffe0ff */
[----:B------:R-:W-:-:S09]  /*2d10*/  UISETP.GE.AND UP0, UPT, UR4, UR14, UPT ;  /* 0x0000000e0400728c */ /* 0x000fd2000bf06270 */
[----:B------:R-:W-:Y:S05]  /*2d20*/  BRA.U !UP0, `(.L_x_9949) ;  /* 0xffffffed08347547 */ /* 0x000fea000b83ffff */
.L_x_9935:
[----:B------:R-:W-:Y:S01]  /*2d30*/  BAR.SYNC.DEFER_BLOCKING 0x0 ;  /* 0x0000000000007b1d */ /* 0x000fe20000010000 */
[-C--:B------:R-:W-:Y:S01]  /*2d40*/  ISETP.GE.AND P0, PT, R15, R4.reuse, PT ;  /* 0x000000040f00720c */ /* 0x080fe20003f06270 */
[----:B------:R-:W-:Y:S01]  /*2d50*/  HFMA2 R0, -RZ, RZ, 0, 0 ;  /* 0x00000000ff007431 */ /* 0x000fe200000001ff */
[-C--:B------:R-:W-:Y:S01]  /*2d60*/  ISETP.GE.AND P1, PT, R13, R4.reuse, PT ;  /* 0x000000040d00720c */ /* 0x080fe20003f26270 */
[----:B------:R-:W-:Y:S01]  /*2d70*/  HFMA2 R34, -RZ, RZ, 0, 0 ;  /* 0x00000000ff227431 */ /* 0x000fe200000001ff */
[----:B------:R-:W-:-:S03]  /*2d80*/  ISETP.GE.AND P2, PT, R11, R4, PT ;  /* 0x000000040b00720c */ /* 0x000fc60003f46270 */
[----:B0---4-:R-:W0:Y:S01]  /*2d90*/  LDC.64 R48, c[0x0][0x4f8] ;  /* 0x00013e00ff307b82 */ /* 0x011e220000000a00 */
[----:B------:R-:W-:Y:S01]  /*2da0*/  ISETP.GE.AND P3, PT, R9, R4, PT ;  /* 0x000000040900720c */ /* 0x000fe20003f66270 */
[----:B------:R-:W4:Y:S01]  /*2db0*/  LDCU.64 UR8, c[0x0][0x500] ;  /* 0x0000a000ff0877ac */ /* 0x000f220008000a00 */
[----:B------:R-:W-:Y:S02]  /*2dc0*/  MOV R32, RZ ;  /* 0x000000ff00207202 */ /* 0x000fe40000000f00 */
[----:B------:R-:W-:Y:S01]  /*2dd0*/  MOV R44, RZ ;  /* 0x000000ff002c7202 */ /* 0x000fe20000000f00 */
[----:B------:R-:W5:Y:S01]  /*2de0*/  LDCU.64 UR10, c[0x0][0x550] ;  /* 0x0000aa00ff0a77ac */ /* 0x000f620008000a00 */
[----:B------:R-:W2:Y:S04]  /*2df0*/  @!P0 LDG.E R0, desc[UR16][R76.64] ;  /* 0x000000104c008981 */ /* 0x000ea8000c1e1900 */
[----:B------:R-:W3:Y:S04]  /*2e00*/  @!P1 LDG.E R32, desc[UR16][R76.64+0x80] ;  /* 0x000080104c209981 */ /* 0x000ee8000c1e1900 */
[----:B------:R-:W4:Y:S04]  /*2e10*/  @!P2 LDG.E R34, desc[UR16][R76.64+0x100] ;  /* 0x000100104c22a981 */ /* 0x000f28000c1e1900 */
[----:B------:R-:W5:Y:S01]  /*2e20*/  @!P3 LDG.E R44, desc[UR16][R76.64+0x180] ;  /* 0x000180104c2cb981 */ /* 0x000f62000c1e1900 */
[----:B------:R-:W-:-:S02]  /*2e30*/  ISETP.NE.AND P0, PT, R70, RZ, PT ;  /* 0x000000ff4600720c */ /* 0x000fc40003f05270 */
[----:B------:R-:W-:Y:S01]  /*2e40*/  SHF.R.S32.HI R63, RZ, 0x1f, R62 ;  /* 0x0000001fff3f7819 */ /* 0x000fe2000001143e */
[----:B--2---:R-:W-:Y:S04]  /*2e50*/  STS [R3], R0 ;  /* 0x0000000003007388 */ /* 0x004fe80000000800 */
[----:B---3--:R-:W-:Y:S04]  /*2e60*/  STS [R3+0x80], R32 ;  /* 0x0000802003007388 */ /* 0x008fe80000000800 */
[----:B----4-:R-:W-:Y:S04]  /*2e70*/  STS [R3+0x100], R34 ;  /* 0x0001002203007388 */ /* 0x010fe80000000800 */
[----:B-----5:R-:W-:Y:S01]  /*2e80*/  STS [R3+0x180], R44 ;  /* 0x0001802c03007388 */ /* 0x020fe20000000800 */
        /* <DEDUP_REMOVED lines=27> */
[C---:B------:R-:W-:Y:S01]  /*3040*/  IMAD.WIDE.U32 R28, R103.reuse, UR8, R28 ;  /* 0x00000008671c7c25 */ /* 0x040fe2000f8e001c */
[----:B------:R-:W4:Y:S01]  /*3050*/  LDC.64 R48, c[0x0][0x518] ;  /* 0x00014600ff307b82 */ /* 0x000f220000000a00 */
[----:B------:R-:W5:Y:S02]  /*3060*/  @!P3 MUFU.EX2 R32, R32 ;  /* 0x000000200020b308 */ /* 0x000f640000000800 */
[----:B---3--:R-:W-:Y:S01]  /*3070*/  IMAD R40, R103, UR9, R29 ;  /* 0x0000000967287c24 */ /* 0x008fe2000f8e021d */
[----:B------:R-:W-:Y:S01]  /*3080*/  IADD3 R29, P1, PT, R15, R28, RZ ;  /* 0x0000001c0f1d7210 */ /* 0x000fe20007f3e0ff */
[----:B------:R-:W3:Y:S01]  /*3090*/  @!P2 MUFU.EX2 R33, R33 ;  /* 0x000000210021a308 */ /* 0x000ee20000000800 */
[----:B------:R-:W1:Y:S01]  /*30a0*/  LDCU.64 UR8, c[0x0][0x560] ;  /* 0x0000ac00ff0877ac */ /* 0x000e620008000a00 */
[----:B0-----:R-:W-:Y:S01]  /*30b0*/  @!P5 FADD.FTZ R30, R0, 1 ;  /* 0x3f800000001ed421 */ /* 0x001fe20000010000 */
[----:B------:R-:W0:Y:S01]  /*30c0*/  LDS R34, [UR6+0x200] ;  /* 0x00020006ff227984 */ /* 0x000e220008000800 */
[----:B------:R-:W-:Y:S01]  /*30d0*/  IMAD.X R40, RZ, RZ, R40, P1 ;  /* 0x000000ffff287224 */ /* 0x000fe200008e0628 */
[----:B------:R-:W-:Y:S01]  /*30e0*/  LEA R28, P1, R29, UR10, 0x2 ;  /* 0x0000000a1d1c7c11 */ /* 0x000fe2000f8210ff */
[----:B------:R-:W1:Y:S01]  /*30f0*/  @!P5 MUFU.RCP R43, R30 ;  /* 0x0000001e002bd308 */ /* 0x000e620000001000 */
[----:B--2---:R-:W-:-:S02]  /*3100*/  @!P4 FADD.FTZ R0, R31, 1 ;  /* 0x3f8000001f00c421 */ /* 0x004fc40000010000 */
[----:B------:R-:W-:Y:S01]  /*3110*/  LEA.HI.X R29, R29, UR11, R40, 0x2, P1 ;  /* 0x0000000b1d1d7c11 */ /* 0x000fe200088f1428 */
[----:B-----5:R-:W-:Y:S01]  /*3120*/  @!P3 FADD.FTZ R32, R32, 1 ;  /* 0x3f8000002020b421 */ /* 0x020fe20000010000 */
[----:B---3--:R-:W-:-:S03]  /*3130*/  @!P2 FADD.FTZ R33, R33, 1 ;  /* 0x3f8000002121a421 */ /* 0x008fc60000010000 */
[----:B------:R-:W2:Y:S01]  /*3140*/  @!P4 MUFU.RCP R0, R0 ;  /* 0x000000000000c308 */ /* 0x000ea20000001000 */
[----:B----4-:R-:W-:-:S07]  /*3150*/  IMAD.WIDE.U32 R62, R48, UR18, R62 ;  /* 0x00000012303e7c25 */ /* 0x010fce000f8e003e */
[----:B------:R-:W3:Y:S01]  /*3160*/  @!P3 MUFU.RCP R31, R32 ;  /* 0x00000020001fb308 */ /* 0x000ee20000001000 */
[----:B-1----:R-:W-:Y:S01]  /*3170*/  @!P5 FMUL.FTZ R36, R36, R43 ;  /* 0x0000002b2424d220 */ /* 0x002fe20000410000 */
[----:B------:R-:W-:-:S06]  /*3180*/  IMAD R63, R49, UR18, R63 ;  /* 0x00000012313f7c24 */ /* 0x000fcc000f8e023f */
[----:B------:R-:W1:Y:S01]  /*3190*/  @!P2 MUFU.RCP R30, R33 ;  /* 0x00000021001ea308 */ /* 0x000e620000001000 */
[----:B--2---:R-:W-:Y:S01]  /*31a0*/  @!P4 FMUL.FTZ R37, R37, R0 ;  /* 0x000000002525c220 */ /* 0x004fe20000410000 */
[----:B---3--:R-:W-:Y:S01]  /*31b0*/  @!P3 FMUL.FTZ R38, R38, R31 ;  /* 0x0000001f2626b220 */ /* 0x008fe20000410000 */
[-C--:B0-----:R-:W-:Y:S02]  /*31c0*/  ISETP.GE.AND P6, PT, R15, R34.reuse, PT ;  /* 0x000000220f00720c */ /* 0x081fe40003fc6270 */
[-C--:B------:R-:W-:Y:S02]  /*31d0*/  ISETP.GE.AND P1, PT, R13, R34.reuse, PT ;  /* 0x000000220d00720c */ /* 0x080fe40003f26270 */
[----:B------:R-:W-:Y:S01]  /*31e0*/  ISETP.GE.AND P5, PT, R11, R34, PT ;  /* 0x000000220b00720c */ /* 0x000fe20003fa6270 */
[----:B-1----:R-:W-:-:S08]  /*31f0*/  @!P2 FMUL.FTZ R39, R39, R30 ;  /* 0x0000001e2727a220 */ /* 0x002fd00000410000 */
[----:B------:R-:W-:Y:S01]  /*3200*/  @!P6 STG.E desc[UR16][R28.64], R35 ;  /* 0x000000231c00e986 */ /* 0x000fe2000c101910 */
[----:B------:R-:W-:-:S03]  /*3210*/  ISETP.GE.AND P6, PT, R9, R34, PT ;  /* 0x000000220900720c */ /* 0x000fc60003fc6270 */
[----:B------:R-:W-:Y:S04]  /*3220*/  @!P1 STG.E desc[UR16][R28.64+0x80], R45 ;  /* 0x0000802d1c009986 */ /* 0x000fe8000c101910 */
[----:B------:R-:W-:Y:S01]  /*3230*/  @!P5 STG.E desc[UR16][R28.64+0x100], R47 ;  /* 0x0001002f1c00d986 */ /* 0x000fe2000c101910 */
[----:B------:R-:W-:-:S04]  /*3240*/  IADD3 R25, P5, PT, R25, -0x200, RZ ;  /* 0xfffffe0019197810 */ /* 0x000fc80007fbe0ff */
[----:B------:R-:W-:Y:S01]  /*3250*/  IADD3.X R24, PT, PT, R24, -0x1, RZ, P5, !PT ;  /* 0xffffffff18187810 */ /* 0x000fe20002ffe4ff */
        /* <DEDUP_REMOVED lines=18> */
[----:B------:R-:W-:-:S04]  /*3380*/  IADD3 R28, P4, PT, R15, R28, RZ ;  /* 0x0000001c0f1c7210 */ /* 0x000fc80007f9e0ff */
[----:B0-----:R-:W-:Y:S02]  /*3390*/  IADD3.X R3, PT, PT, RZ, R2, RZ, P4, !PT ;  /* 0x00000002ff037210 */ /* 0x001fe400027fe4ff */
[----:B------:R-:W-:-:S04]  /*33a0*/  LEA R2, P4, R28, UR8, 0x2 ;  /* 0x000000081c027c11 */ /* 0x000fc8000f8810ff */
        /* <DEDUP_REMOVED lines=20> */
.L_x_9926:
        /* <DEDUP_REMOVED lines=34> */
.L_x_9952:
[----:B------:R-:W-:Y:S05]  /*3710*/  BSYNC.RECONVERGENT B0 ;  /* 0x0000000000007941 */ /* 0x000fea0003800200 */
.L_x_9951:
        /* <DEDUP_REMOVED lines=26> */
.L_x_9954:
[----:B------:R-:W-:Y:S05]  /*38c0*/  BSYNC.RECONVERGENT B0 ;  /* 0x0000000000007941 */ /* 0x000fea0003800200 */
.L_x_9953:
        /* <DEDUP_REMOVED lines=8> */
.L_x_9955:
        /* <DEDUP_REMOVED lines=15> */
.L_x_9956:
        /* <DEDUP_REMOVED lines=12> */
.L_x_10551:


//--------------------- .text._Z25selective_scan_bwd_kernelI32Selective_Scan_bwd_kernel_traitsILi32ELi4ELb0ELb1ELb1ELb1ELb1EffEEv12SSMParamsBwd --------------------------
	.section	.text._Z25selective_scan_bwd_kernelI32Selective_Scan_bwd_kernel_traitsILi32ELi4ELb0ELb1ELb1ELb1ELb1EffEEv12SSMParamsBwd,"ax",@progbits
	.align	128
        .global         _Z25selective_scan_bwd_kernelI32Selective_Scan_bwd_kernel_traitsILi32ELi4ELb0ELb1ELb1ELb1ELb1EffEEv12SSMParamsBwd
        .type           _Z25selective_scan_bwd_kernelI32Selective_Scan_bwd_kernel_traitsILi32ELi4ELb0ELb1ELb1ELb1ELb1EffEEv12SSMParamsBwd,@function
        .size           _Z25selective_scan_bwd_kernelI32Selective_Scan_bwd_kernel_traitsILi32ELi4ELb0ELb1ELb1ELb1ELb1EffEEv12SSMParamsBwd,(.L_x_10552 - _Z25selective_scan_bwd_kernelI32Selective_Scan_bwd_kernel_traitsILi32ELi4ELb0ELb1ELb1ELb1ELb1EffEEv12SSMParamsBwd)
        .other          _Z25selective_scan_bwd_kernelI32Selective_Scan_bwd_kernel_traitsILi32ELi4ELb0ELb1ELb1ELb1ELb1EffEEv12SSMParamsBwd,@"STO_CUDA_ENTRY STV_DEFAULT"
_Z25selective_scan_bwd_kernelI32Selective_Scan_bwd_kernel_traitsILi32ELi4ELb0ELb1ELb1ELb1ELb1EffEEv12SSMParamsBwd:
.text._Z25selective_scan_bwd_kernelI32Selective_Scan_bwd_kernel_traitsILi32ELi4ELb0ELb1ELb1ELb1ELb1EffEEv12SSMParamsBwd:
        /* <DEDUP_REMOVED lines=55> */
[----:B------:R-:W-:Y:S01]  /*0370*/  MOV R4, UR4 ;  /* 0x0000000400047c02 */ /* 0x000fe20008000f00 */
[----:B------:R-:W-:Y:S01]  /*0380*/  UIMAD UR4, UR18, UR13, UR7 ;  /* 0x0000000d120472a4 */ /* 0x000fe2000f8e0207 */
[----:B------:R-:W-:Y:S02]  /*0390*/  ISETP.GE.AND P3, PT, R6, RZ, PT ;  /* 0x000000ff0600720c */ /* 0x000fe40003f66270 */
[----:B------:R-:W-:Y:S01]  /*03a0*/  MOV R6, UR6 ;  /* 0x0000000600067c02 */ /* 0x000fe20008000f00 */
[----:B------:R-:W1:Y:S01]  /*03b0*/  @P0 LDC R16, c[0x0][0x38c] ;  /* 0x0000e300ff100b82 */ /* 0x000e620000000800 */
[----:B------:R-:W-:Y:S01]  /*03c0*/  MOV R7, UR7 ;  /* 0x0000000700077c02 */ /* 0x000fe20008000f00 */
[----:B------:R-:W4:Y:S01]  /*03d0*/  LDCU.64 UR6, c[0x0][0x498] ;  /* 0x00009300ff0677ac */ /* 0x000f220008000a00 */
[----:B------:R-:W-:-:S02]  /*03e0*/  MOV R5, UR5 ;  /* 0x0000000500057c02 */ /* 0x000fc40008000f00 */
[----:B------:R-:W-:Y:S02]  /*03f0*/  @!P2 IADD3 R10, PT, PT, R10, 0x1, RZ ;  /* 0x000000010a0aa810 */ /* 0x000fe40007ffe0ff */
[----:B------:R-:W-:Y:S01]  /*0400*/  MOV R5, UR8 ;  /* 0x0000000800057c02 */ /* 0x000fe20008000f00 */
[----:B------:R-:W0:Y:S01]  /*0410*/  @P0 LDC.64 R8, c[0x0][0x480] ;  /* 0x00012000ff080b82 */ /* 0x000e220000000a00 */
[----:B------:R-:W-:Y:S01]  /*0420*/  ISETP.NE.AND P2, PT, R13, RZ, PT ;  /* 0x000000ff0d00720c */ /* 0x000fe20003f45270 */
[----:B------:R-:W3:Y:S01]  /*0430*/  LDCU.64 UR8, c[0x0][0x3b0] ;  /* 0x00007600ff0877ac */ /* 0x000ee20008000a00 */
[----:B------:R-:W-:Y:S01]  /*0440*/  @P1 IADD3 R10, PT, PT, R10, 0x1, RZ ;  /* 0x000000010a0a1810 */ /* 0x000fe20007ffe0ff */
[----:B------:R-:W-:-:S03]  /*0450*/  IMAD.WIDE.U32 R4, R0, UR10, R4 ;  /* 0x0000000a00047c25 */ /* 0x000fc6000f8e0004 */
[----:B------:R-:W-:Y:S01]  /*0460*/  MOV R55, R10 ;  /* 0x0000000a00377202 */ /* 0x000fe20000000f00 */
[----:B------:R-:W-:Y:S01]  /*0470*/  IMAD R21, R0, UR11, R5 ;  /* 0x0000000b00157c24 */ /* 0x000fe2000f8e0205 */
[----:B------:R-:W0:Y:S02]  /*0480*/  LDCU.64 UR10, c[0x0][0x3d0] ;  /* 0x00007a00ff0a77ac */ /* 0x000e240008000a00 */
        /* <DEDUP_REMOVED lines=12> */
[----:B---3--:R-:W-:Y:S01]  /*0550*/  UIMAD.WIDE.U32 UR6, UR18, UR8, URZ ;  /* 0x00000008120672a5 */ /* 0x008fe2000f8e00ff */
[----:B0-----:R-:W-:-:S04]  /*0560*/  @P0 IMAD.WIDE R64, R5, 0x8, R8 ;  /* 0x0000000805400825 */ /* 0x001fc800078e0208 */
[----:B------:R-:W-:Y:S02]  /*0570*/  IMAD R23, R55, R23, R4 ;  /* 0x0000001737177224 */ /* 0x000fe400078e0204 */
[C---:B------:R-:W-:Y:S01]  /*0580*/  IMAD.WIDE.U32 R4, R0.reuse, R14, UR4 ;  /* 0x0000000400047e25 */ /* 0x040fe2000f8e000e */
[----:B------:R-:W-:Y:S02]  /*0590*/  UIMAD.WIDE.U32 UR4, UR18, UR10, URZ ;  /* 0x0000000a120472a5 */ /* 0x000fe4000f8e00ff */
[----:B------:R-:W-:Y:S01]  /*05a0*/  UIMAD UR7, UR18, UR9, UR7 ;  /* 0x00000009120772a4 */ /* 0x000fe2000f8e0207 */
[----:B------:R-:W-:Y:S01]  /*05b0*/  IMAD.WIDE.U32 R6, R0, UR14, R6 ;  /* 0x0000000e00067c25 */ /* 0x000fe2000f8e0006 */
[----:B------:R-:W-:-:S03]  /*05c0*/  UIMAD UR5, UR18, UR11, UR5 ;  /* 0x0000000b120572a4 */ /* 0x000fc6000f8e0205 */
[----:B------:R-:W-:Y:S01]  /*05d0*/  IMAD R8, R39, R24, RZ ;  /* 0x0000001827087224 */ /* 0x000fe200078e02ff */
[C---:B------:R-:W-:Y:S01]  /*05e0*/  IADD3 R13, P5, PT, R11.reuse, R4, RZ ;  /* 0x000000040b0d7210 */ /* 0x040fe20007fbe0ff */
[----:B------:R-:W-:Y:S01]  /*05f0*/  IMAD R9, R0, R15, R5 ;  /* 0x0000000f00097224 */ /* 0x000fe200078e0205 */
[----:B------:R-:W-:Y:S01]  /*0600*/  ISETP.GE.AND P1, PT, R12, 0x1, PT ;  /* 0x000000010c00780c */ /* 0x000fe20003f26270 */
[----:B------:R-:W-:Y:S01]  /*0610*/  IMAD R19, R0, UR15, R7 ;  /* 0x0000000f00137c24 */ /* 0x000fe2000f8e0207 */
[----:B------:R-:W-:Y:S01]  /*0620*/  IADD3 R17, P4, PT, R11, R6, RZ ;  /* 0x000000060b117210 */ /* 0x000fe20007f9e0ff */
[----:B------:R-:W-:-:S04]  /*0630*/  IMAD.WIDE.U32 R4, R55, R22, UR6 ;  /* 0x0000000637047e25 */ /* 0x000fc8000f8e0016 */
[C---:B------:R-:W-:Y:S01]  /*0640*/  IMAD R25, R55.reuse, R25, R8 ;  /* 0x0000001937197224 */ /* 0x040fe200078e0208 */
[----:B------:R-:W-:Y:S01]  /*0650*/  SHF.R.S32.HI R8, RZ, 0x1f, R11 ;  /* 0x0000001fff087819 */ /* 0x000fe2000001140b */
[----:B------:R-:W-:Y:S01]  /*0660*/  IMAD.WIDE.U32 R6, R55, R24, UR4 ;  /* 0x0000000437067e25 */ /* 0x000fe2000f8e0018 */
[----:B------:R-:W-:Y:S02]  /*0670*/  IADD3 R15, P0, PT, R11, R4, RZ ;  /* 0x000000040b0f7210 */ /* 0x000fe40007f1e0ff */
[C---:B------:R-:W-:Y:S01]  /*0680*/  IADD3.X R12, PT, PT, R8.reuse, R19, RZ, P4, !PT ;  /* 0x00000013080c7210 */ /* 0x040fe200027fe4ff */
[----:B------:R-:W-:Y:S01]  /*0690*/  IMAD.IADD R23, R5, 0x1, R23 ;  /* 0x0000000105177824 */ /* 0x000fe200078e0217 */
[----:B------:R-:W-:Y:S02]  /*06a0*/  IADD3.X R5, PT, PT, R8, R21, RZ, P3, !PT ;  /* 0x0000001508057210 */ /* 0x000fe40001ffe4ff */
[----:B------:R-:W-:Y:S02]  /*06b0*/  IADD3 R11, P2, PT, R11, R6, RZ ;  /* 0x000000060b0b7210 */ /* 0x000fe40007f5e0ff */
[----:B------:R-:W-:-:S02]  /*06c0*/  IADD3 R25, PT, PT, R7, R25, RZ ;  /* 0x0000001907197210 */ /* 0x000fc40007ffe0ff */
[----:B------:R-:W-:Y:S02]  /*06d0*/  LEA R19, P3, R20, R28, 0x2 ;  /* 0x0000001c14137211 */ /* 0x000fe400078610ff */
[C---:B------:R-:W-:Y:S01]  /*06e0*/  LEA R10, P4, R17.reuse, R30, 0x2 ;  /* 0x0000001e110a7211 */ /* 0x040fe200078810ff */
[----:B------:R-:W-:Y:S01]  /*06f0*/  IMAD.WIDE.U32 R62, R0, R26, RZ ;  /* 0x0000001a003e7225 */ /* 0x000fe200078e00ff */
[C---:B------:R-:W-:Y:S02]  /*0700*/  IADD3.X R4, PT, PT, R8.reuse, R23, RZ, P0, !PT ;  /* 0x0000001708047210 */ /* 0x040fe400007fe4ff */
[----:B------:R-:W-:Y:S02]  /*0710*/  IADD3.X R18, PT, PT, R8, R25, RZ, P2, !PT ;  /* 0x0000001908127210 */ /* 0x000fe400017fe4ff */
[----:B------:R-:W-:Y:S02]  /*0720*/  LEA.HI.X R20, R20, R29, R5, 0x2, P3 ;  /* 0x0000001d14147211 */ /* 0x000fe400018f1405 */
[----:B------:R-:W-:-:S02]  /*0730*/  LEA.HI.X R17, R17, R31, R12, 0x2, P4 ;  /* 0x0000001f11117211 */ /* 0x000fc400020f140c */
        /* <DEDUP_REMOVED lines=43> */
[----:B------:R-:W-:Y:S02]  /*09f0*/  MOV R9, RZ ;  /* 0x000000ff00097202 */ /* 0x000fe40000000f00 */
        /* <DEDUP_REMOVED lines=8> */
[----:B------:R-:W-:Y:S02]  /*0a80*/  IADD3 R52, PT, PT, R57, R29, RZ ;  /* 0x0000001d39347210 */ /* 0x000fe40007ffe0ff */
[----:B------:R-:W-:-:S07]  /*0a90*/  IADD3 R53, PT, PT, R55, R53, RZ ;  /* 0x0000003537357210 */ /* 0x000fce0007ffe0ff */
.L_x_9982:
        /* <DEDUP_REMOVED lines=104> */
.L_x_9959:
[----:B------:R-:W-:Y:S05]  /*1120*/  BSYNC.RECONVERGENT B0 ;  /* 0x0000000000007941 */ /* 0x000fea0003800200 */
.L_x_9958:
        /* <DEDUP_REMOVED lines=34> */
.L_x_9961:
[----:B------:R-:W-:Y:S05]  /*1350*/  BSYNC.RECONVERGENT B0 ;  /* 0x0000000000007941 */ /* 0x000fea0003800200 */
.L_x_9960:
[----:B------:R-:W-:Y:S01]  /*1360*/  MOV R48, R69 ;  /* 0x0000004500307202 */ /* 0x000fe20000000f00 */
[----:B--2---:R-:W-:Y:S01]  /*1370*/  HFMA2 R49, -RZ, RZ, 0, 0 ;  /* 0x00000000ff317431 */ /* 0x004fe200000001ff */
        /* <DEDUP_REMOVED lines=34> */
.L_x_9963:
[----:B------:R-:W-:Y:S05]  /*15a0*/  BSYNC.RECONVERGENT B0 ;  /* 0x0000000000007941 */ /* 0x000fea0003800200 */
.L_x_9962:
        /* <DEDUP_REMOVED lines=32> */
.L_x_9965:
[----:B------:R-:W-:Y:S05]  /*17b0*/  BSYNC.RECONVERGENT B0 ;  /* 0x0000000000007941 */ /* 0x000fea0003800200 */
.L_x_9964:
        /* <DEDUP_REMOVED lines=29> */
[----:B------:R-:W-:Y:S01]  /*1990*/  IMAD R40, R0, R73, R37 ;  /* 0x0000004900287224 */ /* 0x000fe200078e0225 */
[----:B------:R-:W-:Y:S01]  /*19a0*/  IADD3 R37, P4, PT, R22, R36, RZ ;  /* 0x0000002416257210 */ /* 0x000fe20007f9e0ff */
[----:B------:R-:W-:-:S03]  /*19b0*/  HFMA2 R73, -RZ, RZ, 0, 0 ;  /* 0x00000000ff497431 */ /* 0x000fc600000001ff */
        /* <DEDUP_REMOVED lines=20> */
[----:B------:R-:W-:Y:S01]  /*1b00*/  UISETP.NE.U32.AND UP0, UPT, UR12, URZ, UPT ;  /* 0x000000ff0c00728c */ /* 0x000fe2000bf05070 */
[----:B------:R-:W1:Y:S03]  /*1b10*/  MUFU.EX2 R38, R38 ;  /* 0x0000002600267308 */ /* 0x000e660000000800 */
[----:B------:R-:W-:Y:S01]  /*1b20*/  UISETP.NE.AND.EX UP0, UPT, UR13, URZ, UPT, UP0 ;  /* 0x000000ff0d00728c */ /* 0x000fe2000bf05300 */
[----:B------:R-:W0:Y:S04]  /*1b30*/  MUFU.EX2 R45, R39 ;  /* 0x00000027002d7308 */ /* 0x000e280000000800 */
        /* <DEDUP_REMOVED lines=8> */
[----:B------:R-:W1:Y:S01]  /*1bc0*/  MUFU.RCP R74, R46 ;  /* 0x0000002e004a7308 */ /* 0x000e620000001000 */
[----:B0-----:R-:W-:-:S04]  /*1bd0*/  FADD.FTZ R45, -R81, 1 ;  /* 0x3f800000512d7421 */ /* 0x001fc80000010100 */
[----:B------:R-:W-:-:S03]  /*1be0*/  FFMA.FTZ R45, R40, R45, 1 ;  /* 0x3f800000282d7423 */ /* 0x000fc6000001002d */
[----:B------:R-:W0:Y:S01]  /*1bf0*/  MUFU.RCP R83, R47 ;  /* 0x0000002f00537308 */ /* 0x000e220000001000 */
[----:B-1----:R-:W-:-:S04]  /*1c00*/  FADD.FTZ R44, -R76, 1 ;  /* 0x3f8000004c2c7421 */ /* 0x002fc80000010100 */
[----:B------:R-:W-:Y:S01]  /*1c10*/  FFMA.FTZ R78, R43, R44, 1 ;  /* 0x3f8000002b4e7423 */ /* 0x000fe2000001002c */
[----:B------:R-:W-:-:S04]  /*1c20*/  FADD.FTZ R50, -R74, 1 ;  /* 0x3f8000004a327421 */ /* 0x000fc80000010100 */
[----:B------:R-:W-:Y:S01]  /*1c30*/  FFMA.FTZ R50, R41, R50, 1 ;  /* 0x3f80000029327423 */ /* 0x000fe20000010032 */
[----:B0-----:R-:W-:-:S04]  /*1c40*/  FADD.FTZ R51, -R83, 1 ;  /* 0x3f80000053337421 */ /* 0x001fc80000010100 */
[----:B------:R-:W-:Y:S01]  /*1c50*/  FFMA.FTZ R51, R42, R51, 1 ;  /* 0x3f8000002a337423 */ /* 0x000fe20000010033 */
[----:B--2---:R-:W-:Y:S04]  /*1c60*/  STS [R70], R73 ;  /* 0x0000004946007388 */ /* 0x004fe80000000800 */
[----:B---3--:R-:W-:Y:S04]  /*1c70*/  STS [R70+0x80], R75 ;  /* 0x0000804b46007388 */ /* 0x008fe80000000800 */
[----:B----4-:R-:W-:Y:S04]  /*1c80*/  STS [R70+0x100], R77 ;  /* 0x0001004d46007388 */ /* 0x010fe80000000800 */
[----:B-----5:R-:W-:Y:S01]  /*1c90*/  STS [R70+0x180], R79 ;  /* 0x0001804f46007388 */ /* 0x020fe20000000800 */
[----:B------:R-:W-:-:S03]  /*1ca0*/  NOP ;  /* 0x0000000000007918 */ /* 0x000fc60000000000 */
[----:B------:R-:W0:Y:S02]  /*1cb0*/  LDS.128 R36, [R92] ;  /* 0x000000005c247984 */ /* 0x000e240000000c00 */
        /* <DEDUP_REMOVED lines=62> */
[----:B------:R-:W-:Y:S03]  /*20a0*/  @!P1 STS [UR6+0x200], R71 ;  /* 0x00020047ff009988 */ /* 0x000fe60008000806 */
[----:B------:R-:W-:Y:S01]  /*20b0*/  IMAD.X R38, RZ, RZ, R38, P5 ;  /* 0x000000ffff267224 */ /* 0x000fe200028e0626 */
        /* <DEDUP_REMOVED lines=12> */
.L_x_9966:
        /* <DEDUP_REMOVED lines=25> */
[C---:B------:R-:W-:Y:S01]  /*2310*/  IADD3 R74, P1, PT, R69.reuse, R56, RZ ;  /* 0x00000038454a7210 */ /* 0x040fe20007f3e0ff */
[----:B0-----:R-:W0:Y:S01]  /*2320*/  LDC.64 R84, c[0x0][0x440] ;  /* 0x00011000ff547b82 */ /* 0x001e220000000a00 */
        /* <DEDUP_REMOVED lines=21> */
.L_x_9981:
[----:B------:R-:W-:Y:S02]  /*2480*/  MOV R40, R22 ;  /* 0x0000001600287202 */ /* 0x000fe40000000f00 */
[----:B------:R-:W-:Y:S02]  /*2490*/  MOV R41, RZ ;  /* 0x000000ff00297202 */ /* 0x000fe40000000f00 */
        /* <DEDUP_REMOVED lines=18> */
[----:B-1----:R-:W-:-:S04]  /*25c0*/  IMAD.WIDE.U32 R44, R86, UR4, R42 ;  /* 0x00000004562c7c25 */ /* 0x002fc8000f8e002a */
[----:B------:R-:W-:Y:S01]  /*25d0*/  IMAD R43, R87, UR4, R45 ;  /* 0x00000004572b7c24 */ /* 0x000fe2000f8e022d */
[----:B------:R-:W-:Y:S01]  /*25e0*/  LEA R42, P5, R44, R84, 0x2 ;  /* 0x000000542c2a7211 */ /* 0x000fe200078a10ff */
        /* <DEDUP_REMOVED lines=19> */
[----:B------:R-:W5:Y:S03]  /*2720*/  S2UR UR7, SR_CgaCtaId ;  /* 0x00000000000779c3 */ /* 0x000f660000008800 */
[----:B0-----:R-:W0:Y:S01]  /*2730*/  LDS.128 R40, [R92] ;  /* 0x000000005c287984 */ /* 0x001e220000000c00 */
[----:B-1----:R-:W-:Y:S01]  /*2740*/  FMUL.FTZ R51, R104, 1.4426950216293334961 ;  /* 0x3fb8aa3b68337820 */ /* 0x002fe20000410000 */
[----:B------:R-:W-:Y:S01]  /*2750*/  UMOV UR6, 0x400 ;  /* 0x0000040000067882 */ /* 0x000fe20000000000 */
[----:B------:R-:W-:-:S02]  /*2760*/  ISETP.NE.AND P3, PT, R60, RZ, PT ;  /* 0x000000ff3c00720c */ /* 0x000fc40003f65270 */
[----:B-----5:R-:W-:Y:S01]  /*2770*/  IADD3 R48, PT, PT, R106, UR4, RZ ;  /* 0x000000046a307c10 */ /* 0x020fe2000fffe0ff */
[----:B------:R-:W-:-:S03]  /*2780*/  FMUL.FTZ R50, R51, R97 ;  /* 0x0000006133327220 */ /* 0x000fc60000410000 */
[----:B------:R-:W-:Y:S01]  /*2790*/  SEL R48, R48, R23, !P3 ;  /* 0x0000001730307207 */ /* 0x000fe20005800000 */
[C---:B------:R-:W-:Y:S01]  /*27a0*/  FMUL.FTZ R121, R51.reuse, R96 ;  /* 0x0000006033797220 */ /* 0x040fe20000410000 */
[----:B------:R-:W-:Y:S01]  /*27b0*/  FMUL.FTZ R122, R51, R99 ;  /* 0x00000063337a7220 */ /* 0x000fe20000410000 */
[----:B------:R-:W1:Y:S01]  /*27c0*/  MUFU.EX2 R50, R50 ;  /* 0x0000003200327308 */ /* 0x000e620000000800 */
[----:B------:R-:W-:Y:S01]  /*27d0*/  ULEA UR6, UR7, UR6, 0x18 ;  /* 0x0000000607067291 */ /* 0x000fe2000f8ec0ff */
[----:B------:R-:W-:-:S05]  /*27e0*/  ISETP.NE.AND P1, PT, R60, 0x1f, PT ;  /* 0x0000001f3c00780c */ /* 0x000fca0003f25270 */
[----:B------:R-:W-:Y:S01]  /*27f0*/  LEA R49, R48, UR6, 0x2 ;  /* 0x0000000630317c11 */ /* 0x000fe2000f8e10ff */
[----:B------:R-:W-:Y:S01]  /*2800*/  FMUL.FTZ R48, R51, R98 ;  /* 0x0000006233307220 */ /* 0x000fe20000410000 */
[----:B------:R-:W1:Y:S04]  /*2810*/  MUFU.EX2 R121, R121 ;  /* 0x0000007900797308 */ /* 0x000e680000000800 */
[----:B------:R-:W1:Y:S04]  /*2820*/  MUFU.EX2 R122, R122 ;  /* 0x0000007a007a7308 */ /* 0x000e680000000800 */
[----:B------:R-:W1:Y:S01]  /*2830*/  MUFU.EX2 R48, R48 ;  /* 0x0000003000307308 */ /* 0x000e620000000800 */
[----:B------:R-:W-:Y:S01]  /*2840*/  BSSY.RECONVERGENT B0, `(.L_x_9968) ;  /* 0x000001a000007945 */ /* 0x000fe20003800200 */
[----:B0-----:R-:W-:Y:S01]  /*2850*/  FMUL.FTZ R51, R109, R40 ;  /* 0x000000286d337220 */ /* 0x001fe20000410000 */
[----:B------:R-:W-:Y:S01]  /*2860*/  FMUL.FTZ R118, R110, R41 ;  /* 0x000000296e767220 */ /* 0x000fe20000410000 */
        /* <DEDUP_REMOVED lines=13> */
[----:B------:R-:W-:Y:S06]  /*2940*/  BAR.SYNC.DEFER_BLOCKING 0x0 ;  /* 0x0000000000007b1d */ /* 0x000fec0000010000 */
[----:B------:R-:W-:Y:S05]  /*2950*/  @P1 BRA `(.L_x_9969) ;  /* 0x00000000001c1947 */ /* 0x000fea0003800000 */
[----:B------:R-:W-:Y:S01]  /*2960*/  ISETP.NE.AND P1, PT, R20, UR12, PT ;  /* 0x0000000c14007c0c */ /* 0x000fe2000bf25270 */
[----:B------:R-:W-:-:S12]  /*2970*/  HFMA2 R115, -RZ, RZ, 1.875, 0 ;  /* 0x3f800000ff737431 */ /* 0x000fd800000001ff */
[----:B------:R-:W-:Y:S05]  /*2980*/  @!P1 BRA `(.L_x_9970) ;  /* 0x0000000000149947 */ /* 0x000fea0003800000 */
[----:B------:R-:W-:-:S04]  /*2990*/  IADD3 R44, PT, PT, R105, UR4, RZ ;  /* 0x00000004692c7c10 */ /* 0x000fc8000fffe0ff */
[----:B------:R-:W-:-:S05]  /*29a0*/  LEA R44, R44, UR6, 0x2 ;  /* 0x000000062c2c7c11 */ /* 0x000fca000f8e10ff */
[----:B------:R0:W1:Y:S01]  /*29b0*/  LDS R115, [R44+0xa38] ;  /* 0x000a38002c737984 */ /* 0x0000620000000800 */
[----:B------:R-:W-:Y:S05]  /*29c0*/  BRA `(.L_x_9970) ;  /* 0x0000000000047947 */ /* 0x000fea0003800000 */
.L_x_9969:
[----:B------:R2:W3:Y:S02]  /*29d0*/  LDS R115, [R17+UR5+0x123c] ;  /* 0x00123c0511737984 */ /* 0x0004e40008000800 */
.L_x_9970:
[----:B------:R-:W-:Y:S05]  /*29e0*/  BSYNC.RECONVERGENT B0 ;  /* 0x0000000000007941 */ /* 0x000fea0003800200 */
.L_x_9968:
[----:B------:R-:W4:Y:S01]  /*29f0*/  @P0 LDC R45, c[0x0][0x38c] ;  /* 0x0000e300ff2d0b82 */ /* 0x000f220000000800 */
[----:B------:R-:W-:Y:S01]  /*2a00*/  MOV R116, RZ ;  /* 0x000000ff00747202 */ /* 0x000fe20000000f00 */
[----:B----4-:R-:W-:-:S04]  /*2a10*/  @P0 IMAD R45, R112, R45, UR4 ;  /* 0x00000004702d0e24 */ /* 0x010fc8000f8e022d */
[----:B0-----:R-:W-:-:S05]  /*2a20*/  @P0 IMAD.WIDE R44, R45, 0x8, R64 ;  /* 0x000000082d2c0825 */ /* 0x001fca00078e0240 */
        /* <DEDUP_REMOVED lines=12> */
[----:B0-----:R-:W-:Y:S01]  /*2af0*/  FMUL.FTZ R45, R50, R121 ;  /* 0x00000079322d7220 */ /* 0x001fe20000410000 */
[----:B------:R-:W-:Y:S01]  /*2b00*/  ISETP.GT.U32.AND P5, PT, R21, 0x17, PT ;  /* 0x000000171500780c */ /* 0x000fe20003fa4070 */
[----:B------:R-:W0:Y:S01]  /*2b10*/  SHFL.DOWN PT, R94, R123, 0x1, 0x1f ;  /* 0x08201f007b5e7f89 */ /* 0x000e2200000e0000 */
[----:B------:R-:W-:Y:S01]  /*2b20*/  MOV R90, R91 ;  /* 0x0000005b005a7202 */ /* 0x000fe20000000f00 */
[----:B------:R-:W-:Y:S01]  /*2b30*/  FMUL.FTZ R45, R122, R45 ;  /* 0x0000002d7a2d7220 */ /* 0x000fe20000410000 */
[----:B------:R-:W-:Y:S01]  /*2b40*/  ULEA UR7, UR4, UR6, 0x3 ;  /* 0x0000000604077291 */ /* 0x000fe2000f8e18ff */
[----:B------:R-:W1:Y:S01]  /*2b50*/  SHFL.DOWN PT, R95, R91, 0x1, 0x1f ;  /* 0x08201f005b5f7f89 */ /* 0x000e6200000e0000 */
[----:B------:R-:W-:-:S04]  /*2b60*/  IMAD.WIDE.U32 R124, R78, UR4, R74 ;  /* 0x000000044e7c7c25 */ /* 0x000fc8000f8e004a */
[----:B------:R-:W-:Y:S01]  /*2b70*/  FMUL.FTZ R120, R48, R45 ;  /* 0x0000002d30787220 */ /* 0x000fe20000410000 */
[----:B------:R-:W-:Y:S01]  /*2b80*/  BSSY.RECONVERGENT B0, `(.L_x_9971) ;  /* 0x0000080000007945 */ /* 0x000fe20003800200 */
[----:B------:R-:W3:Y:S04]  /*2b90*/  SHFL.UP PT, R44, R89, 0x1, RZ ;  /* 0x04200000592c7989 */ /* 0x000ee800000e00ff */
[----:B------:R-:W5:Y:S01]  /*2ba0*/  SHFL.UP PT, R45, R120, 0x1, RZ ;  /* 0x04200000782d7989 */ /* 0x000f6200000e00ff */
[----:B0-----:R-:W-:Y:S01]  /*2bb0*/  @P1 FMUL.FTZ R46, R94, R123 ;  /* 0x0000007b5e2e1220 */ /* 0x001fe20000410000 */
[----:B------:R-:W-:Y:S02]  /*2bc0*/  HFMA2 R94, -RZ, RZ, 1.875, 0 ;  /* 0x3f800000ff5e7431 */ /* 0x000fe400000001ff */
[----:B-1----:R-:W-:-:S02]  /*2bd0*/  @P1 FFMA.FTZ R90, R123, R95, R90 ;  /* 0x0000005f7b5a1223 */ /* 0x002fc4000001005a */
[----:B------:R-:W-:Y:S02]  /*2be0*/  @P1 MOV R123, R46 ;  /* 0x0000002e007b1202 */ /* 0x000fe40000000f00 */
[----:B------:R-:W-:Y:S01]  /*2bf0*/  ISETP.GE.AND P1, PT, R93, 0x1, PT ;  /* 0x000000015d00780c */ /* 0x000fe20003f26270 */
[----:B---3--:R-:W-:Y:S01]  /*2c00*/  FFMA.FTZ R44, R120, R44, R89 ;  /* 0x0000002c782c7223 */ /* 0x008fe20000010059 */
[----:B------:R-:W0:Y:S01]  /*2c10*/  SHFL.DOWN PT, R91, R90, 0x2, 0x1f ;  /* 0x08401f005a5b7f89 */ /* 0x000e2200000e0000 */
[----:B------:R-:W-:-:S03]  /*2c20*/  MOV R95, RZ ;  /* 0x000000ff005f7202 */ /* 0x000fc60000000f00 */
[----:B------:R-:W1:Y:S01]  /*2c30*/  SHFL.DOWN PT, R46, R123, 0x2, 0x1f ;  /* 0x08401f007b2e7f89 */ /* 0x000e6200000e0000 */
[----:B------:R-:W-:-:S05]  /*2c40*/  FSEL R89, R89, R44, !P1 ;  /* 0x0000002c59597208 */ /* 0x000fca0004800000 */
[----:B------:R-:W3:Y:S01]  /*2c50*/  SHFL.UP PT, R44, R89, 0x2, RZ ;  /* 0x04400000592c7989 */ /* 0x000ee200000e00ff */
[----:B-----5:R-:W-:Y:S01]  /*2c60*/  @P1 FMUL.FTZ R120, R120, R45 ;  /* 0x0000002d78781220 */ /* 0x020fe20000410000 */
[----:B------:R-:W-:-:S04]  /*2c70*/  ISETP.GE.AND P1, PT, R93, 0x2, PT ;  /* 0x000000025d00780c */ /* 0x000fc80003f26270 */
[----:B------:R-:W5:Y:S01]  /*2c80*/  SHFL.UP PT, R45, R120, 0x2, RZ ;  /* 0x04400000782d7989 */ /* 0x000f6200000e00ff */
[C---:B0-----:R-:W-:Y:S01]  /*2c90*/  @!P4 FFMA.FTZ R90, R123.reuse, R91, R90 ;  /* 0x0000005b7b5ac223 */ /* 0x041fe2000001005a */
[----:B-1----:R-:W-:-:S05]  /*2ca0*/  @!P4 FMUL.FTZ R46, R123, R46 ;  /* 0x0000002e7b2ec220 */ /* 0x002fca0000410000 */
[----:B------:R-:W-:Y:S01]  /*2cb0*/  @!P4 MOV R123, R46 ;  /* 0x0000002e007bc202 */ /* 0x000fe20000000f00 */
[----:B---3--:R-:W-:Y:S01]  /*2cc0*/  FFMA.FTZ R44, R120, R44, R89 ;  /* 0x0000002c782c7223 */ /* 0x008fe20000010059 */
[----:B------:R-:W-:-:S03]  /*2cd0*/  ISETP.GT.U32.AND P4, PT, R21, 0x1b, PT ;  /* 0x0000001b1500780c */ /* 0x000fc60003f84070 */
[----:B------:R-:W0:Y:S01]  /*2ce0*/  SHFL.DOWN PT, R46, R123, 0x4, 0x1f ;  /* 0x08801f007b2e7f89 */ /* 0x000e2200000e0000 */
[----:B------:R-:W-:Y:S01]  /*2cf0*/  FSEL R91, R89, R44, !P1 ;  /* 0x0000002c595b7208 */ /* 0x000fe20004800000 */
[----:B-----5:R-:W-:Y:S01]  /*2d00*/  @P1 FMUL.FTZ R120, R120, R45 ;  /* 0x0000002d78781220 */ /* 0x020fe20000410000 */
[----:B------:R-:W-:Y:S01]  /*2d10*/  ISETP.GE.AND P1, PT, R20, UR12, PT ;  /* 0x0000000c14007c0c */ /* 0x000fe2000bf26270 */
[----:B------:R-:W1:Y:S03]  /*2d20*/  SHFL.DOWN PT, R89, R90, 0x4, 0x1f ;  /* 0x08801f005a597f89 */ /* 0x000e6600000e0000 */
[----:B------:R-:W-:Y:S01]  /*2d30*/  ISETP.NE.OR P1, PT, R60, RZ, P1 ;  /* 0x000000ff3c00720c */ /* 0x000fe20000f25670 */
[----:B------:R-:W3:Y:S04]  /*2d40*/  SHFL.UP PT, R44, R91, 0x4, RZ ;  /* 0x048000005b2c7989 */ /* 0x000ee800000e00ff */
[----:B------:R-:W5:Y:S08]  /*2d50*/  SHFL.UP PT, R45, R120, 0x4, RZ ;  /* 0x04800000782d7989 */ /* 0x000f7000000e00ff */
[----:B------:R-:W-:Y:S01]  /*2d60*/  @!P1 LDS.64 R94, [UR7+0x12b8] ;  /* 0x0012b807ff5e9984 */ /* 0x000fe20008000a00 */
[----:B------:R-:W-:Y:S01]  /*2d70*/  ISETP.GE.AND P1, PT, R93, 0x8, PT ;  /* 0x000000085d00780c */ /* 0x000fe20003f26270 */
[C---:B0-----:R-:W-:Y:S01]  /*2d80*/  @!P4 FMUL.FTZ R46, R123.reuse, R46 ;  /* 0x0000002e7b2ec220 */ /* 0x041fe20000410000 */
[----:B-1----:R-:W-:-:S04]  /*2d90*/  @!P4 FFMA.FTZ R90, R123, R89, R90 ;  /* 0x000000597b5ac223 */ /* 0x002fc8000001005a */
[----:B------:R-:W-:Y:S02]  /*2da0*/  @!P4 MOV R123, R46 ;  /* 0x0000002e007bc202 */ /* 0x000fe40000000f00 */
[----:B------:R-:W-:Y:S01]  /*2db0*/  ISETP.GE.AND P4, PT, R93, 0x4, PT ;  /* 0x000000045d00780c */ /* 0x000fe20003f86270 */
[C---:B---3--:R-:W-:Y:S02]  /*2dc0*/  FFMA.FTZ R44, R120.reuse, R44, R91 ;  /* 0x0000002c782c7223 */ /* 0x048fe4000001005b */
[----:B------:R-:W0:Y:S03]  /*2dd0*/  SHFL.DOWN PT, R46, R123, 0x8, 0x1f ;  /* 0x09001f007b2e7f89 */ /* 0x000e2600000e0000 */
[----:B------:R-:W-:Y:S02]  /*2de0*/  FSEL R89, R91, R44, !P4 ;  /* 0x0000002c5b597208 */ /* 0x000fe40006000000 */
[----:B------:R-:W1:Y:S04]  /*2df0*/  SHFL.DOWN PT, R91, R90, 0x8, 0x1f ;  /* 0x09001f005a5b7f89 */ /* 0x000e6800000e0000 */
[----:B------:R-:W3:Y:S01]  /*2e00*/  SHFL.UP PT, R44, R89, 0x8, RZ ;  /* 0x05000000592c7989 */ /* 0x000ee200000e00ff */
[----:B-----5:R-:W-:Y:S01]  /*2e10*/  @P4 FMUL.FTZ R120, R120, R45 ;  /* 0x0000002d78784220 */ /* 0x020fe20000410000 */
[----:B------:R-:W-:-:S04]  /*2e20*/  ISETP.GT.U32.AND P4, PT, R21, 0xf, PT ;  /* 0x0000000f1500780c */ /* 0x000fc80003f84070 */
[----:B------:R-:W5:Y:S01]  /*2e30*/  SHFL.UP PT, R45, R120, 0x8, RZ ;  /* 0x05000000782d7989 */ /* 0x000f6200000e00ff */
[C---:B0-----:R-:W-:Y:S01]  /*2e40*/  @!P5 FMUL.FTZ R46, R123.reuse, R46 ;  /* 0x0000002e7b2ed220 */ /* 0x041fe20000410000 */
[----:B-1----:R-:W-:-:S03]  /*2e50*/  @!P5 FFMA.FTZ R90, R123, R91, R90 ;  /* 0x0000005b7b5ad223 */ /* 0x002fc6000001005a */
[----:B------:R-:W-:Y:S02]  /*2e60*/  @!P5 IMAD.MOV.U32 R123, RZ, RZ, R46 ;  /* 0x000000ffff7bd224 */ /* 0x000fe400078e002e */
[C---:B---3--:R-:W-:Y:S01]  /*2e70*/  FFMA.FTZ R44, R120.reuse, R44, R89 ;  /* 0x0000002c782c7223 */ /* 0x048fe20000010059 */
[----:B------:R-:W0:Y:S04]  /*2e80*/  SHFL.DOWN PT, R91, R90, 0x10, 0x1f ;  /* 0x0a001f005a5b7f89 */ /* 0x000e2800000e0000 */
[----:B------:R-:W1:Y:S01]  /*2e90*/  SHFL.DOWN PT, R46, R123, 0x10, 0x1f ;  /* 0x0a001f007b2e7f89 */ /* 0x000e6200000e0000 */
[----:B------:R-:W-:Y:S01]  /*2ea0*/  FSEL R89, R89, R44, !P1 ;  /* 0x0000002c59597208 */ /* 0x000fe20004800000 */
[----:B-----5:R-:W-:Y:S01]  /*2eb0*/  @P1 FMUL.FTZ R120, R120, R45 ;  /* 0x0000002d78781220 */ /* 0x020fe20000410000 */
[----:B------:R-:W-:-:S03]  /*2ec0*/  ISETP.GE.AND P1, PT, R93, 0x10, PT ;  /* 0x000000105d00780c */ /* 0x000fc60003f26270 */
[----:B------:R-:W3:Y:S04]  /*2ed0*/  SHFL.UP PT, R44, R89, 0x10, RZ ;  /* 0x06000000592c7989 */ /* 0x000ee800000e00ff */
[----:B------:R-:W5:Y:S01]  /*2ee0*/  SHFL.UP PT, R119, R120, 0x10, RZ ;  /* 0x0600000078777989 */ /* 0x000f6200000e00ff */
[----:B0-----:R-:W-:-:S03]  /*2ef0*/  @!P4 FFMA.FTZ R90, R123, R91, R90 ;  /* 0x0000005b7b5ac223 */ /* 0x001fc6000001005a */
[----:B------:R-:W-:Y:S01]  /*2f00*/  SHFL.IDX PT, R91, R95, RZ, 0x1f ;  /* 0x00001fff5f5b7589 */ /* 0x000fe200000e0000 */
[----:B-1----:R-:W-:-:S05]  /*2f10*/  @!P4 FMUL.FTZ R45, R123, R46 ;  /* 0x0000002e7b2dc220 */ /* 0x002fca0000410000 */
[----:B------:R-:W-:Y:S01]  /*2f20*/  @!P4 MOV R123, R45 ;  /* 0x0000002d007bc202 */ /* 0x000fe20000000f00 */
[C---:B---3--:R-:W-:Y:S02]  /*2f30*/  FFMA.FTZ R46, R120.reuse, R44, R89 ;  /* 0x0000002c782e7223 */ /* 0x048fe40000010059 */
[----:B------:R-:W-:Y:S01]  /*2f40*/  SHFL.DOWN PT, R44, R90, 0x1, 0x1f ;  /* 0x08201f005a2c7f89 */ /* 0x000fe200000e0000 */
[----:B-----5:R-:W-:Y:S02]  /*2f50*/  @P1 FMUL.FTZ R120, R120, R119 ;  /* 0x0000007778781220 */ /* 0x020fe40000410000 */
[----:B------:R-:W-:Y:S01]  /*2f60*/  FSEL R89, R89, R46, !P1 ;  /* 0x0000002e59597208 */ /* 0x000fe20004800000 */
[----:B------:R-:W0:Y:S01]  /*2f70*/  SHFL.DOWN PT, R45, R123, 0x1, 0x1f ;  /* 0x08201f007b2d7f89 */ /* 0x000e2200000e0000 */
[----:B------:R-:W-:-:S03]  /*2f80*/  ISETP.NE.AND P1, PT, R60, 0x1f, PT ;  /* 0x0000001f3c00780c */ /* 0x000fc60003f25270 */
[----:B------:R-:W-:Y:S04]  /*2f90*/  SHFL.UP PT, R120, R120, 0x1, RZ ;  /* 0x0420000078787989 */ /* 0x000fe800000e00ff */
[----:B------:R-:W-:Y:S04]  /*2fa0*/  SHFL.UP PT, R89, R89, 0x1, RZ ;  /* 0x0420000059597989 */ /* 0x000fe800000e00ff */
[----:B------:R-:W-:Y:S04]  /*2fb0*/  SHFL.IDX PT, R119, R90, RZ, 0x1f ;  /* 0x00001fff5a777589 */ /* 0x000fe800000e0000 */
[----:B------:R1:W3:Y:S01]  /*2fc0*/  SHFL.IDX PT, R46, R123, RZ, 0x1f ;  /* 0x00001fff7b2e7589 */ /* 0x0002e200000e0000 */
[----:B0-----:R-:W-:Y:S01]  /*2fd0*/  @P1 FFMA.FTZ R91, R45, R91, R44 ;  /* 0x0000005b2d5b1223 */ /* 0x001fe2000001002c */
[----:B------:R-:W-:Y:S01]  /*2fe0*/  IMAD.WIDE.U32 R44, R76, UR4, R72 ;  /* 0x000000044c2c7c25 */ /* 0x000fe2000f8e0048 */
[----:B-1----:R-:W-:-:S03]  /*2ff0*/  IADD3 R123, PT, PT, -R111, UR13, RZ ;  /* 0x0000000d6f7b7c10 */ /* 0x002fc6000fffe1ff */
[----:B------:R-:W-:Y:S01]  /*3000*/  FFMA.FTZ R115, R91, R115, R88 ;  /* 0x000000735b737223 */ /* 0x000fe20000010058 */
[----:B------:R-:W-:Y:S01]  /*3010*/  IMAD R91, R79, UR4, R125 ;  /* 0x000000044f5b7c24 */ /* 0x000fe2000f8e027d */
[----:B------:R-:W-:Y:S01]  /*3020*/  LEA R88, P1, R124, UR8, 0x2 ;  /* 0x000000087c587c11 */ /* 0x000fe2000f8210ff */
[----:B------:R-:W-:Y:S02]  /*3030*/  IMAD R45, R77, UR4, R45 ;  /* 0x000000044d2d7c24 */ /* 0x000fe4000f8e022d */
[----:B------:R-:W-:Y:S01]  /*3040*/  FFMA.FTZ R113, R48, R115, R113 ;  /* 0x0000007330717223 */ /* 0x000fe20000010071 */
[----:B------:R-:W-:Y:S02]  /*3050*/  LEA R90, P4, R44, UR10, 0x2 ;  /* 0x0000000a2c5a7c11 */ /* 0x000fe4000f8810ff */
[C---:B------:R-:W-:Y:S01]  /*3060*/  ISETP.GE.AND P5, PT, R123.reuse, 0x41, PT ;  /* 0x000000417b00780c */ /* 0x040fe20003fa6270 */
[----:B------:R-:W-:Y:S01]  /*3070*/  FFMA.FTZ R117, R122, R113, R117 ;  /* 0x000000717a757223 */ /* 0x000fe20000010075 */
[----:B------:R-:W-:Y:S01]  /*3080*/  ISETP.GE.AND P6, PT, R123, 0x61, PT ;  /* 0x000000617b00780c */ /* 0x000fe20003fc6270 */
[----:B---3--:R-:W-:-:S02]  /*3090*/  FFMA.FTZ R95, R46, R95, R119 ;  /* 0x0000005f2e5f7223 */ /* 0x008fc40000010077 */
[----:B------:R-:W-:Y:S01]  /*30a0*/  FFMA.FTZ R119, R121, R117, R100 ;  /* 0x0000007579777223 */ /* 0x000fe20000010064 */
[----:B------:R-:W-:Y:S01]  /*30b0*/  FMUL.FTZ R94, R46, R94 ;  /* 0x0000005e2e5e7220 */ /* 0x000fe20000410000 */
[----:B------:R-:W-:Y:S02]  /*30c0*/  FMUL.FTZ R46, R113, R99 ;  /* 0x00000063712e7220 */ /* 0x000fe40000410000 */
[----:B------:R-:W-:Y:S01]  /*30d0*/  FMUL.FTZ R125, R119, R97 ;  /* 0x00000061777d7220 */ /* 0x000fe20000410000 */
[----:B----4-:R-:W0:Y:S02]  /*30e0*/  SHFL.IDX PT, R116, R116, RZ, 0x1f ;  /* 0x00001fff74747589 */ /* 0x010e2400000e0000 */
[----:B0-----:R-:W-:Y:S01]  /*30f0*/  @P3 FFMA.FTZ R116, R120, R116, R89 ;  /* 0x0000007478743223 */ /* 0x001fe20000010059 */
[----:B------:R-:W-:Y:S01]  /*3100*/  LEA.HI.X R89, R124, UR9, R91, 0x2, P1 ;  /* 0x000000097c597c11 */ /* 0x000fe200088f145b */
[----:B------:R-:W-:Y:S01]  /*3110*/  FMUL.FTZ R124, R115, R98 ;  /* 0x00000062737c7220 */ /* 0x000fe20000410000 */
[----:B------:R-:W-:Y:S01]  /*3120*/  LEA.HI.X R91, R44, UR11, R45, 0x2, P4 ;  /* 0x0000000b2c5b7c11 */ /* 0x000fe2000a0f142d */
[----:B------:R-:W-:Y:S01]  /*3130*/  FFMA.FTZ R50, R50, R116, R51 ;  /* 0x0000007432327223 */ /* 0x000fe20000010033 */
[----:B------:R-:W-:Y:S01]  /*3140*/  ISETP.NE.AND P1, PT, R60, RZ, PT ;  /* 0x000000ff3c00720c */ /* 0x000fe20003f25270 */
[----:B------:R-:W-:Y:S01]  /*3150*/  FMUL.FTZ R45, R117, R96 ;  /* 0x00000060752d7220 */ /* 0x000fe20000410000 */
[----:B------:R-:W-:Y:S01]  /*3160*/  ISETP.GE.AND P3, PT, R123, 0x1, PT ;  /* 0x000000017b00780c */ /* 0x000fe20003f66270 */
[----:B------:R-:W-:Y:S01]  /*3170*/  FFMA.FTZ R121, R121, R50, R118 ;  /* 0x0000003279797223 */ /* 0x000fe20000010076 */
[----:B------:R-:W-:Y:S01]  /*3180*/  FADD.FTZ R100, -R51, R50 ;  /* 0x0000003233647221 */ /* 0x000fe20000010100 */
[----:B------:R-:W-:-:S02]  /*3190*/  ISETP.GE.AND P4, PT, R123, 0x21, PT ;  /* 0x000000217b00780c */ /* 0x000fc40003f86270 */
[----:B------:R-:W-:Y:S01]  /*31a0*/  FFMA.FTZ R122, R122, R121, R47 ;  /* 0x000000797a7a7223 */ /* 0x000fe2000001002f */
[----:B------:R-:W-:Y:S01]  /*31b0*/  FADD.FTZ R118, -R118, R121 ;  /* 0x0000007976767221 */ /* 0x000fe20000010100 */
[----:B------:R-:W-:Y:S02]  /*31c0*/  FFMA.FTZ R51, R100, R125, RZ ;  /* 0x0000007d64337223 */ /* 0x000fe400000100ff */
[----:B------:R-:W-:Y:S01]  /*31d0*/  FADD.FTZ R116, -R47, R122 ;  /* 0x0000007a2f747221 */ /* 0x000fe20000010100 */
[----:B------:R-:W-:Y:S01]  /*31e0*/  FMUL.FTZ R47, R31, R124 ;  /* 0x0000007c1f2f7220 */ /* 0x000fe20000410000 */
[-C--:B------:R-:W-:Y:S01]  /*31f0*/  FFMA.FTZ R44, R118, R45.reuse, R51 ;  /* 0x0000002d762c7223 */ /* 0x080fe20000010033 */
[----:B------:R-:W-:Y:S01]  /*3200*/  FFMA.FTZ R51, R48, R122, R49 ;  /* 0x0000007a30337223 */ /* 0x000fe20000010031 */
[----:B------:R-:W-:Y:S01]  /*3210*/  FMUL.FTZ R45, R29, R45 ;  /* 0x0000002d1d2d7220 */ /* 0x000fe20000410000 */
[----:B------:R0:W-:Y:S01]  /*3220*/  @!P1 STS.64 [UR7+0x12b8], R94 ;  /* 0x0012b85eff009988 */ /* 0x0001e20008000a07 */
[-C--:B------:R-:W-:Y:S01]  /*3230*/  FFMA.FTZ R48, R116, R46.reuse, R44 ;  /* 0x0000002e74307223 */ /* 0x080fe2000001002c */
[----:B------:R-:W-:Y:S01]  /*3240*/  FMUL.FTZ R46, R30, R46 ;  /* 0x0000002e1e2e7220 */ /* 0x000fe20000410000 */
[----:B------:R-:W-:Y:S01]  /*3250*/  FMUL.FTZ R44, R28, R125 ;  /* 0x0000007d1c2c7220 */ /* 0x000fe20000410000 */
[----:B------:R-:W-:Y:S01]  /*3260*/  FADD.FTZ R120, -R49, R51 ;  /* 0x0000003331787221 */ /* 0x000fe20000010100 */
[----:B------:R-:W-:Y:S01]  /*3270*/  FMUL.FTZ R49, R102, R121 ;  /* 0x0000007966317220 */ /* 0x000fe20000410000 */
[----:B------:R-:W-:-:S02]  /*3280*/  FMUL.FTZ R51, R114, R51 ;  /* 0x0000003372337220 */ /* 0x000fc40000410000 */
[----:B------:R0:W-:Y:S01]  /*3290*/  STS.128 [R19+0x400], R44 ;  /* 0x0004002c13007388 */ /* 0x0001e20000000c00 */
[----:B------:R-:W-:Y:S01]  /*32a0*/  FFMA.FTZ R124, R120, R124, R48 ;  /* 0x0000007c787c7223 */ /* 0x000fe20000010030 */
[----:B------:R-:W-:Y:S01]  /*32b0*/  FMUL.FTZ R48, R101, R50 ;  /* 0x0000003265307220 */ /* 0x000fe20000410000 */
[----:B------:R-:W-:Y:S01]  /*32c0*/  FMUL.FTZ R50, R103, R122 ;  /* 0x0000007a67327220 */ /* 0x000fe20000410000 */
[----:B------:R-:W-:Y:S06]  /*32d0*/  BAR.SYNC.DEFER_BLOCKING 0x0 ;  /* 0x0000000000007b1d */ /* 0x000fec0000010000 */
[----:B------:R0:W1:Y:S04]  /*32e0*/  LDS R121, [R24] ;  /* 0x0000000018797984 */ /* 0x0000680000000800 */
[----:B------:R0:W3:Y:S04]  /*32f0*/  LDS R123, [R24+0x80] ;  /* 0x00008000187b7984 */ /* 0x0000e80000000800 */
[----:B------:R0:W4:Y:S04]  /*3300*/  LDS R125, [R24+0x100] ;  /* 0x00010000187d7984 */ /* 0x0001280000000800 */
[----:B------:R0:W0:Y:S04]  /*3310*/  LDS R95, [R24+0x180] ;  /* 0x00018000185f7984 */ /* 0x0000280000000800 */
[----:B------:R0:W-:Y:S01]  /*3320*/  STS.128 [R19+0x600], R48 ;  /* 0x0006003013007388 */ /* 0x0001e20000000c00 */
[----:B------:R-:W-:Y:S06]  /*3330*/  BAR.SYNC.DEFER_BLOCKING 0x0 ;  /* 0x0000000000007b1d */ /* 0x000fec0000010000 */
[----:B------:R-:W-:Y:S05]  /*3340*/  @!P3 BRA `(.L_x_9972) ;  /* 0x00000000000cb947 */ /* 0x000fea0003800000 */
[----:B0-----:R-:W0:Y:S04]  /*3350*/  LDS R45, [R24+0x200] ;  /* 0x00020000182d7984 */ /* 0x001e280000000800 */
[----:B-1----:R1:W-:Y:S04]  /*3360*/  REDG.E.ADD.F32.FTZ.RN.STRONG.GPU desc[UR16][R88.64], R121 ;  /* 0x00000079580079a6 */ /* 0x0023e8000c12f310 */
[----:B0-----:R1:W-:Y:S02]  /*3370*/  REDG.E.ADD.F32.FTZ.RN.STRONG.GPU desc[UR16][R90.64], R45 ;  /* 0x0000002d5a0079a6 */ /* 0x0013e4000c12f310 */
.L_x_9972:
[----:B------:R-:W-:Y:S05]  /*3380*/  BSYNC.RECONVERGENT B0 ;  /* 0x0000000000007941 */ /* 0x000fea0003800200 */
.L_x_9971:
[----:B01----:R0:W1:Y:S01]  /*3390*/  LDS R45, [R24+0x280] ;  /* 0x00028000182d7984 */ /* 0x0030620000000800 */
[----:B------:R-:W-:Y:S04]  /*33a0*/  BSSY.RECONVERGENT B0, `(.L_x_9973) ;  /* 0x0000004000007945 */ /* 0x000fe80003800200 */
[----:B------:R-:W-:Y:S05]  /*33b0*/  @!P4 BRA `(.L_x_9974) ;  /* 0x000000000008c947 */ /* 0x000fea0003800000 */
[----:B---3--:R3:W-:Y:S04]  /*33c0*/  REDG.E.ADD.F32.FTZ.RN.STRONG.GPU desc[UR16][R88.64+0x80], R123 ;  /* 0x0000807b580079a6 */ /* 0x0087e8000c12f310 */
[----:B-1----:R3:W-:Y:S02]  /*33d0*/  REDG.E.ADD.F32.FTZ.RN.STRONG.GPU desc[UR16][R90.64+0x80], R45 ;  /* 0x0000802d5a0079a6 */ /* 0x0027e4000c12f310 */
.L_x_9974:
[----:B------:R-:W-:Y:S05]  /*33e0*/  BSYNC.RECONVERGENT B0 ;  /* 0x0000000000007941 */ /* 0x000fea0003800200 */
.L_x_9973:
[----:B-1-3--:R1:W3:Y:S01]  /*33f0*/  LDS R45, [R24+0x300] ;  /* 0x00030000182d7984 */ /* 0x00a2e20000000800 */
[----:B------:R-:W-:Y:S04]  /*3400*/  BSSY.RECONVERGENT B0, `(.L_x_9975) ;  /* 0x0000004000007945 */ /* 0x000fe80003800200 */
[----:B------:R-:W-:Y:S05]  /*3410*/  @!P5 BRA `(.L_x_9976) ;  /* 0x000000000008d947 */ /* 0x000fea0003800000 */
[----:B----4-:R4:W-:Y:S04]  /*3420*/  REDG.E.ADD.F32.FTZ.RN.STRONG.GPU desc[UR16][R88.64+0x100], R125 ;  /* 0x0001007d580079a6 */ /* 0x0109e8000c12f310 */
[----:B---3--:R4:W-:Y:S02]  /*3430*/  REDG.E.ADD.F32.FTZ.RN.STRONG.GPU desc[UR16][R90.64+0x100], R45 ;  /* 0x0001002d5a0079a6 */ /* 0x0089e4000c12f310 */
.L_x_9976:
[----:B------:R-:W-:Y:S05]  /*3440*/  BSYNC.RECONVERGENT B0 ;  /* 0x0000000000007941 */ /* 0x000fea0003800200 */
.L_x_9975:
[----:B---34-:R3:W4:Y:S01]  /*3450*/  LDS R45, [R24+0x380] ;  /* 0x00038000182d7984 */ /* 0x0187220000000800 */
[----:B------:R-:W-:Y:S04]  /*3460*/  BSSY.RECONVERGENT B0, `(.L_x_9977) ;  /* 0x0000004000007945 */ /* 0x000fe80003800200 */
[----:B------:R-:W-:Y:S05]  /*3470*/  @!P6 BRA `(.L_x_9978) ;  /* 0x000000000008e947 */ /* 0x000fea0003800000 */
[----:B------:R0:W-:Y:S04]  /*3480*/  REDG.E.ADD.F32.FTZ.RN.STRONG.GPU desc[UR16][R88.64+0x180], R95 ;  /* 0x0001805f580079a6 */ /* 0x0001e8000c12f310 */
[----:B----4-:R0:W-:Y:S02]  /*3490*/  REDG.E.ADD.F32.FTZ.RN.STRONG.GPU desc[UR16][R90.64+0x180], R45 ;  /* 0x0001802d5a0079a6 */ /* 0x0101e4000c12f310 */
.L_x_9978:
[----:B------:R-:W-:Y:S05]  /*34a0*/  BSYNC.RECONVERGENT B0 ;  /* 0x0000000000007941 */ /* 0x000fea0003800200 */
.L_x_9977:
[----:B0---4-:R-:W0:Y:S01]  /*34b0*/  SHFL.DOWN P3, R45, R124, 0x1, 0x1f ;  /* 0x08201f007c2d7f89 */ /* 0x011e220000060000 */
        /* <DEDUP_REMOVED lines=23> */
[----:B0-----:R-:W-:Y:S01]  /*3630*/  @P3 FADD R45, R124, R45 ;  /* 0x0000002d7c2d3221 */ /* 0x001fe20000000000 */
[----:B------:R-:W-:Y:S01]  /*3640*/  FADD.FTZ R34, R113, R34 ;  /* 0x0000002271227221 */ /* 0x000fe20000010000 */
[----:B------:R-:W-:Y:S01]  /*3650*/  FADD.FTZ R32, R119, R32 ;  /* 0x0000002077207221 */ /* 0x000fe20000010000 */
[----:B------:R-:W-:-:S02]  /*3660*/  FADD.FTZ R35, R120, R35 ;  /* 0x0000002378237221 */ /* 0x000fc40000010000 */
[----:B------:R-:W0:Y:S02]  /*3670*/  SHFL.DOWN P3, R46, R45, 0x2, 0x1f ;  /* 0x08401f002d2e7f89 */ /* 0x000e240000060000 */
        /* <DEDUP_REMOVED lines=15> */
.L_x_9980:
[----:B------:R-:W-:Y:S05]  /*3770*/  BSYNC.RECONVERGENT B0 ;  /* 0x0000000000007941 */ /* 0x000fea0003800200 */
.L_x_9979:
[----:B------:R-:W-:-:S04]  /*3780*/  UIADD3 UR4, UPT, UPT, UR4, 0x1, URZ ;  /* 0x0000000104047890 */ /* 0x000fc8000fffe0ff */
[----:B------:R-:W-:-:S09]  /*3790*/  UISETP.GE.AND UP0, UPT, UR4, UR14, UPT ;  /* 0x0000000e0400728c */ /* 0x000fd2000bf06270 */
[----:B------:R-:W-:Y:S05]  /*37a0*/  BRA.U !UP0, `(.L_x_9981) ;  /* 0xffffffed08347547 */ /* 0x000fea000b83ffff */
.L_x_9967:
[----:B------:R-:W-:Y:S01]  /*37b0*/  BAR.SYNC.DEFER_BLOCKING 0x0 ;  /* 0x0000000000007b1d */ /* 0x000fe20000010000 */
[-C--:B------:R-:W-:Y:S01]  /*37c0*/  ISETP.GE.AND P0, PT, R22, R71.reuse, PT ;  /* 0x000000471600720c */ /* 0x080fe20003f06270 */
[----:B------:R-:W-:Y:S01]  /*37d0*/  HFMA2 R41, -RZ, RZ, 0, 0 ;  /* 0x00000000ff297431 */ /* 0x000fe200000001ff */
[-C--:B------:R-:W-:Y:S01]  /*37e0*/  ISETP.GE.AND P2, PT, R25, R71.reuse, PT ;  /* 0x000000471900720c */ /* 0x080fe20003f46270 */
[----:B0-----:R-:W-:Y:S01]  /*37f0*/  HFMA2 R45, -RZ, RZ, 0, 0 ;  /* 0x00000000ff2d7431 */ /* 0x001fe200000001ff */
[----:B------:R-:W-:-:S03]  /*3800*/  ISETP.GE.AND P3, PT, R26, R71, PT ;  /* 0x000000471a00720c */ /* 0x000fc60003f66270 */
[----:B----4-:R-:W0:Y:S01]  /*3810*/  LDC.64 R48, c[0x0][0x4f8] ;  /* 0x00013e00ff307b82 */ /* 0x010e220000000a00 */
        /* <DEDUP_REMOVED lines=8> */
[----:B------:R-:W5:Y:S04]  /*38a0*/  @!P4 LDG.E R47, desc[UR16][R66.64+0x180] ;  /* 0x00018010422fc981 */ /* 0x000f68000c1e1900 */
        /* <DEDUP_REMOVED lines=25> */
[----:B---3--:R2:W3:Y:S01]  /*3a40*/  @!P5 MUFU.EX2 R36, R28 ;  /* 0x0000001c0024d308 */ /* 0x0084e20000000800 */
[----:B------:R-:W-:-:S03]  /*3a50*/  @!P3 FMUL.FTZ R38, R30, -1.4426950216293334961 ;  /* 0xbfb8aa3b1e26b820 */ /* 0x000fc60000410000 */
[----:B------:R4:W5:Y:S01]  /*3a60*/  @!P4 MUFU.EX2 R37, R29 ;  /* 0x0000001d0025c308 */ /* 0x0009620000000800 */
[----:B------:R-:W-:-:S03]  /*3a70*/  @!P2 FMUL.FTZ R39, R31, -1.4426950216293334961 ;  /* 0xbfb8aa3b1f27a820 */ /* 0x000fc60000410000 */
[----:B------:R-:W1:Y:S01]  /*3a80*/  @!P3 MUFU.EX2 R38, R38 ;  /* 0x000000260026b308 */ /* 0x000e620000000800 */
[----:B--2---:R-:W-:Y:S01]  /*3a90*/  MOV R28, R69 ;  /* 0x00000045001c7202 */ /* 0x004fe20000000f00 */
[----:B----4-:R-:W-:Y:S02]  /*3aa0*/  HFMA2 R29, -RZ, RZ, 0, 0 ;  /* 0x00000000ff1d7431 */ /* 0x010fe400000001ff */
[----:B---3--:R-:W-:Y:S01]  /*3ab0*/  @!P5 FADD.FTZ R36, R36, 1 ;  /* 0x3f8000002424d421 */ /* 0x008fe20000010000 */
[----:B------:R-:W2:Y:S01]  /*3ac0*/  @!P2 MUFU.EX2 R39, R39 ;  /* 0x000000270027a308 */ /* 0x000ea20000000800 */
[----:B------:R-:W3:Y:S01]  /*3ad0*/  LDS R40, [UR6+0x200] ;  /* 0x00020006ff287984 */ /* 0x000ee20008000800 */
[----:B0-----:R-:W-:-:S04]  /*3ae0*/  IMAD.WIDE.U32 R30, R48, UR18, R28 ;  /* 0x00000012301e7c25 */ /* 0x001fc8000f8e001c */
[----:B-----5:R-:W-:Y:S01]  /*3af0*/  @!P4 FADD.FTZ R37, R37, 1 ;  /* 0x3f8000002525c421 */ /* 0x020fe20000010000 */
[----:B------:R-:W-:Y:S02]  /*3b00*/  IMAD R31, R49, UR18, R31 ;  /* 0x00000012311f7c24 */ /* 0x000fe4000f8e021f */
[----:B-1----:R-:W-:Y:S01]  /*3b10*/  @!P3 FADD.FTZ R38, R38, 1 ;  /* 0x3f8000002626b421 */ /* 0x002fe20000010000 */
[----:B------:R-:W0:Y:S01]  /*3b20*/  @!P5 MUFU.RCP R49, R36 ;  /* 0x000000240031d308 */ /* 0x000e220000001000 */
[----:B------:R-:W-:-:S04]  /*3b30*/  IMAD.WIDE.U32 R30, R0, UR8, R30 ;  /* 0x00000008001e7c25 */ /* 0x000fc8000f8e001e */
[----:B--2---:R-:W-:Y:S01]  /*3b40*/  @!P2 FADD.FTZ R39, R39, 1 ;  /* 0x3f8000002727a421 */ /* 0x004fe20000010000 */
[----:B------:R-:W-:Y:S01]  /*3b50*/  IMAD R44, R0, UR9, R31 ;  /* 0x00000009002c7c24 */ /* 0x000fe2000f8e021f */
[----:B------:R-:W-:Y:S01]  /*3b60*/  IADD3 R31, P0, PT, R22, R30, RZ ;  /* 0x0000001e161f7210 */ /* 0x000fe20007f1e0ff */
[----:B------:R-:W1:Y:S01]  /*3b70*/  @!P4 MUFU.RCP R42, R37 ;  /* 0x00000025002ac308 */ /* 0x000e620000001000 */
[----:B------:R-:W2:Y:S02]  /*3b80*/  LDCU.64 UR8, c[0x0][0x560] ;  /* 0x0000ac00ff0877ac */ /* 0x000ea40008000a00 */
[----:B------:R-:W-:Y:S02]  /*3b90*/  IADD3.X R44, PT, PT, RZ, R44, RZ, P0, !PT ;  /* 0x0000002cff2c7210 */ /* 0x000fe400007fe4ff */
[----:B------:R-:W-:-:S03]  /*3ba0*/  LEA R30, P0, R31, UR10, 0x2 ;  /* 0x0000000a1f1e7c11 */ /* 0x000fc6000f8010ff */
[----:B------:R-:W4:Y:S01]  /*3bb0*/  @!P3 MUFU.RCP R51, R38 ;  /* 0x000000260033b308 */ /* 0x000f220000001000 */
[----:B------:R-:W-:Y:S01]  /*3bc0*/  LEA.HI.X R31, R31, UR11, R44, 0x2, P0 ;  /* 0x0000000b1f1f7c11 */ /* 0x000fe200080f142c */
[----:B0-----:R-:W-:Y:S02]  /*3bd0*/  @!P5 FMUL.FTZ R32, R32, R49 ;  /* 0x000000312020d220 */ /* 0x001fe40000410000 */
[----:B------:R-:W0:Y:S04]  /*3be0*/  LDC.64 R48, c[0x0][0x518] ;  /* 0x00014600ff307b82 */ /* 0x000e280000000a00 */
[----:B------:R-:W5:Y:S01]  /*3bf0*/  @!P2 MUFU.RCP R36, R39 ;  /* 0x000000270024a308 */ /* 0x000f620000001000 */
[----:B-1----:R-:W-:Y:S01]  /*3c00*/  @!P4 FMUL.FTZ R33, R33, R42 ;  /* 0x0000002a2121c220 */ /* 0x002fe20000410000 */
[-C--:B---3--:R-:W-:Y:S01]  /*3c10*/  ISETP.GE.AND P6, PT, R22, R40.reuse, PT ;  /* 0x000000281600720c */ /* 0x088fe20003fc6270 */
[----:B----4-:R-:W-:Y:S01]  /*3c20*/  @!P3 FMUL.FTZ R34, R34, R51 ;  /* 0x000000332222b220 */ /* 0x010fe20000410000 */
[----:B------:R-:W-:-:S02]  /*3c30*/  ISETP.GE.AND P0, PT, R25, R40, PT ;  /* 0x000000281900720c */ /* 0x000fc40003f06270 */
[----:B------:R-:W-:Y:S01]  /*3c40*/  ISETP.GE.AND P5, PT, R26, R40, PT ;  /* 0x000000281a00720c */ /* 0x000fe20003fa6270 */
[----:B-----5:R-:W-:Y:S01]  /*3c50*/  @!P2 FMUL.FTZ R35, R35, R36 ;  /* 0x000000242323a220 */ /* 0x020fe20000410000 */
[----:B0-----:R-:W-:-:S07]  /*3c60*/  IMAD.WIDE.U32 R28, R48, UR18, R28 ;  /* 0x00000012301c7c25 */ /* 0x001fce000f8e001c */
[----:B------:R-:W-:Y:S01]  /*3c70*/  @!P6 STG.E desc[UR16][R30.64], R41 ;  /* 0x000000291e00e986 */ /* 0x000fe2000c101910 */
[----:B------:R-:W-:Y:S01]  /*3c80*/  ISETP.GE.AND P6, PT, R27, R40, PT ;  /* 0x000000281b00720c */ /* 0x000fe20003fc6270 */
[----:B------:R-:W-:Y:S02]  /*3c90*/  IMAD R29, R49, UR18, R29 ;  /* 0x00000012311d7c24 */ /* 0x000fe4000f8e021d */
        /* <DEDUP_REMOVED lines=45> */
.L_x_9957:
        /* <DEDUP_REMOVED lines=34> */
.L_x_9984:
[----:B------:R-:W-:Y:S05]  /*4190*/  BSYNC.RECONVERGENT B0 ;  /* 0x0000000000007941 */ /* 0x000fea0003800200 */
.L_x_9983:
        /* <DEDUP_REMOVED lines=26> */
.L_x_9986:
[----:B------:R-:W-:Y:S05]  /*4340*/  BSYNC.RECONVERGENT B0 ;  /* 0x0000000000007941 */ /* 0x000fea0003800200 */
.L_x_9985:
[----:B------:R-:W-:Y:S05]  /*4350*/  @P2 EXIT ;  /* 0x000000000000294d */ /* 0x000fea0003800000 */
[----:B------:R-:W3:Y:S01]  /*4360*/  S2UR UR5, SR_CgaCtaId ;  /* 0x00000000000579c3 */ /* 0x000ee20000008800 */
[----:B------:R-:W-:Y:S01]  /*4370*/  MOV R9, R10 ;  /* 0x0000000a00097202 */ /* 0x000fe20000000f00 */
[----:B------:R-:W-:Y:S01]  /*4380*/  UMOV UR4, 0x400 ;  /* 0x0000040000047882 */ /* 0x000fe20000000000 */
[----:B------:R-:W4:Y:S01]  /*4390*/  LDCU UR6, c[0x0][0x360] ;  /* 0x00006c00ff0677ac */ /* 0x000f220008000800 */
[----:B------:R-:W0:Y:S01]  /*43a0*/  LDCU.64 UR8, c[0x0][0x4b0] ;  /* 0x00009600ff0877ac */ /* 0x000e220008000a00 */
[----:B------:R-:W0:Y:S02]  /*43b0*/  LDCU.64 UR10, c[0x0][0x530] ;  /* 0x0000a600ff0a77ac */ /* 0x000e240008000a00 */
[----:B0--34-:R-:W-:-:S12]  /*43c0*/  ULEA UR4, UR5, UR4, 0x18 ;  /* 0x0000000405047291 */ /* 0x019fd8000f8ec0ff */
.L_x_9987:
        /* <DEDUP_REMOVED lines=15> */
.L_x_9988:
        /* <DEDUP_REMOVED lines=12> */
.L_x_10552:


//--------------------- .text._Z25selective_scan_bwd_kernelI32Selective_Scan_bwd_kernel_traitsILi32ELi4ELb1ELb0ELb0ELb0ELb0EffEEv12SSMParamsBwd --------------------------
	.section	.text._Z25selective_scan_bwd_kernelI32Selective_Scan_bwd_kernel_traitsILi32ELi4ELb1ELb0ELb0ELb0ELb0EffEEv12SSMParamsBwd,"ax",@progbits
	.align	128
        .global         _Z25selective_scan_bwd_kernelI32Selective_Scan_bwd_kernel_traitsILi32ELi4ELb1ELb0ELb0ELb0ELb0EffEEv12SSMParamsBwd
        .type           _Z25selective_scan_bwd_kernelI32Selective_Scan_bwd_kernel_traitsILi32ELi4ELb1ELb0ELb0ELb0ELb0EffEEv12SSMParamsBwd,@function
        .size           _Z25selective_scan_bwd_kernelI32Selective_Scan_bwd_kernel_traitsILi32ELi4ELb1ELb0ELb0ELb0ELb0EffEEv12SSMParamsBwd,(.L_x_10553 - _Z25selective_scan_bwd_kernelI32Selective_Scan_bwd_kernel_traitsILi32ELi4ELb1ELb0ELb0ELb0ELb0EffEEv12SSMParamsBwd)
        .other          _Z25selective_scan_bwd_kernelI32Selective_Scan_bwd_kernel_traitsILi32ELi4ELb1ELb0ELb0ELb0ELb0EffEEv12SSMParamsBwd,@"STO_CUDA_ENTRY STV_DEFAULT"
_Z25selective_scan_bwd_kernelI32Selective_Scan_bwd_kernel_traitsILi32ELi4ELb1ELb0ELb0ELb0ELb0EffEEv12SSMParamsBwd:
.text._Z25selective_scan_bwd_kernelI32Selective_Scan_bwd_kernel_traitsILi32ELi4ELb1ELb0ELb0ELb0ELb0EffEEv12SSMParamsBwd:
        /* <DEDUP_REMOVED lines=30> */
[----:B------:R-:W1:Y:S01]  /*01e0*/  @P0 LDC R9, c[0x0][0x384] ;  /* 0x0000e100ff090b82 */ /* 0x000e620000000800 */
[----:B--2---:R-:W-:Y:S02]  /*01f0*/  MOV R4, UR6 ;  /* 0x0000000600047c02 */ /* 0x004fe40008000f00 */
[----:B------:R-:W-:Y:S01]  /*0200*/  MOV R5, UR7 ;  /* 0x0000000700057c02 */ /* 0x000fe20008000f00 */
[----:B------:R-:W2:Y:S01]  /*0210*/  LDCU.64 UR6, c[0x0][0x498] ;  /* 0x00009300ff0677ac */ /* 0x000ea20008000a00 */
[----:B------:R-:W-:-:S03]  /*0220*/  MOV R3, UR5 ;  /* 0x0000000500037c02 */ /* 0x000fc60008000f00 */
[----:B------:R-:W0:Y:S01]  /*0230*/  @P0 LDC R17, c[0x0][0x38c] ;  /* 0x0000e300ff110b82 */ /* 0x000e220000000800 */
[----:B------:R-:W-:Y:S02]  /*0240*/  MOV R3, UR9 ;  /* 0x0000000900037c02 */ /* 0x000fe40008000f00 */
[----:B------:R-:W-:Y:S01]  /*0250*/  MOV R5, UR8 ;  /* 0x0000000800057c02 */ /* 0x000fe20008000f00 */
[----:B------:R-:W2:Y:S01]  /*0260*/  LDCU.64 UR8, c[0x0][0x3b8] ;  /* 0x00007700ff0877ac */ /* 0x000ea20008000a00 */
[----:B------:R-:W-:-:S03]  /*0270*/  MOV R2, UR4 ;  /* 0x0000000400027c02 */ /* 0x000fc60008000f00 */
[----:B------:R-:W3:Y:S02]  /*0280*/  @P0 LDC.64 R6, c[0x0][0x480] ;  /* 0x00012000ff060b82 */ /* 0x000ee40000000a00 */
[----:B------:R-:W-:Y:S01]  /*0290*/  IMAD.WIDE.U32 R2, R44, UR10, R2 ;  /* 0x0000000a2c027c25 */ /* 0x000fe2000f8e0002 */
[----:B----4-:R-:W-:-:S03]  /*02a0*/  ISETP.GE.AND P1, PT, R15, 0x1, PT ;  /* 0x000000010f00780c */ /* 0x010fc60003f26270 */
[----:B------:R-:W-:Y:S01]  /*02b0*/  IMAD R11, R44, UR11, R3 ;  /* 0x0000000b2c0b7c24 */ /* 0x000fe2000f8e0203 */
[----:B------:R-:W4:Y:S01]  /*02c0*/  LDCU.64 UR10, c[0x0][0x3d8] ;  /* 0x00007b00ff0a77ac */ /* 0x000f220008000a00 */
[----:B-1----:R-:W-:Y:S01]  /*02d0*/  @P0 IMAD R0, R9, UR18, R44 ;  /* 0x0000001209000c24 */ /* 0x002fe2000f8e022c */
[----:B------:R-:W-:Y:S01]  /*02e0*/  LEA R9, R15, 0xffffff80, 0x7 ;  /* 0xffffff800f097811 */ /* 0x000fe200078e38ff */
[----:B------:R-:W1:Y:S01]  /*02f0*/  LDC.64 R32, c[0x0][0x460] ;  /* 0x00011800ff207b82 */ /* 0x000e620000000a00 */
[----:B--2---:R-:W-:Y:S01]  /*0300*/  UIMAD.WIDE.U32 UR4, UR18, UR6, URZ ;  /* 0x00000006120472a5 */ /* 0x004fe2000f8e00ff */
[----:B------:R-:W-:Y:S02]  /*0310*/  @P0 IMAD R0, R0, R15, RZ ;  /* 0x0000000f00000224 */ /* 0x000fe400078e02ff */
[----:B------:R-:W-:-:S04]  /*0320*/  IMAD.WIDE.U32 R4, R44, UR14, R4 ;  /* 0x0000000e2c047c25 */ /* 0x000fc8000f8e0004 */
[----:B------:R-:W2:Y:S01]  /*0330*/  LDC.64 R14, c[0x0][0x468] ;  /* 0x00011a00ff0e7b82 */ /* 0x000ea20000000a00 */
[----:B------:R-:W-:Y:S01]  /*0340*/  UIMAD UR5, UR18, UR7, UR5 ;  /* 0x00000007120572a4 */ /* 0x000fe2000f8e0205 */
[----:B------:R-:W-:-:S06]  /*0350*/  IMAD.WIDE.U32 R40, R44, UR8, RZ ;  /* 0x000000082c287c25 */ /* 0x000fcc000f8e00ff */
[----:B------:R-:W2:Y:S01]  /*0360*/  LDC.64 R18, c[0x0][0x528] ;  /* 0x00014a00ff127b82 */ /* 0x000ea20000000a00 */
[----:B------:R-:W-:Y:S01]  /*0370*/  IMAD R29, R44, UR15, R5 ;  /* 0x0000000f2c1d7c24 */ /* 0x000fe2000f8e0205 */
[C---:B------:R-:W-:Y:S01]  /*0380*/  IADD3 R31, P3, PT, R9.reuse, R2, RZ ;  /* 0x00000002091f7210 */ /* 0x040fe20007f7e0ff */
[----:B0-----:R-:W-:Y:S02]  /*0390*/  @P0 IMAD R5, R0, R17, RZ ;  /* 0x0000001100050224 */ /* 0x001fe400078e02ff */
[----:B------:R-:W-:Y:S01]  /*03a0*/  IMAD R0, R44, UR9, R41 ;  /* 0x000000092c007c24 */ /* 0x000fe2000f8e0229 */
[----:B------:R-:W-:Y:S01]  /*03b0*/  LEA R41, P4, R40, R12, 0x2 ;  /* 0x0000000c28297211 */ /* 0x000fe200078810ff */
[----:B------:R-:W-:Y:S01]  /*03c0*/  IMAD.WIDE.U32 R2, R44, R26, UR4 ;  /* 0x000000042c027e25 */ /* 0x000fe2000f8e001a */
[----:B------:R-:W-:Y:S02]  /*03d0*/  CS2R R24, SRZ ;  /* 0x0000000000187805 */ /* 0x000fe4000001ff00 */
[----:B------:R-:W-:Y:S01]  /*03e0*/  IADD3 R4, P2, PT, R9, R4, RZ ;  /* 0x0000000409047210 */ /* 0x000fe20007f5e0ff */
[----:B---3--:R-:W-:Y:S01]  /*03f0*/  @P0 IMAD.WIDE R24, R5, 0x8, R6 ;  /* 0x0000000805180825 */ /* 0x008fe200078e0206 */
[----:B------:R-:W-:-:S02]  /*0400*/  LEA.HI.X R40, R40, R13, R0, 0x2, P4 ;  /* 0x0000000d28287211 */ /* 0x000fc400020f1400 */
[----:B------:R-:W-:Y:S01]  /*0410*/  SHF.R.S32.HI R0, RZ, 0x1f, R9 ;  /* 0x0000001fff007819 */ /* 0x000fe20000011409 */
[C---:B------:R-:W-:Y:S01]  /*0420*/  IMAD R27, R44.reuse, R27, R3 ;  /* 0x0000001b2c1b7224 */ /* 0x040fe200078e0203 */
[----:B------:R-:W-:Y:S01]  /*0430*/  IADD3 R2, P0, PT, R9, R2, RZ ;  /* 0x0000000209027210 */ /* 0x000fe20007f1e0ff */
[----:B----4-:R-:W-:Y:S01]  /*0440*/  IMAD.WIDE.U32 R36, R44, UR10, RZ ;  /* 0x0000000a2c247c25 */ /* 0x010fe2000f8e00ff */
[C---:B------:R-:W-:Y:S02]  /*0450*/  IADD3.X R6, PT, PT, R0.reuse, R11, RZ, P3, !PT ;  /* 0x0000000b00067210 */ /* 0x040fe40001ffe4ff */
[C---:B------:R-:W-:Y:S02]  /*0460*/  IADD3.X R29, PT, PT, R0.reuse, R29, RZ, P2, !PT ;  /* 0x0000001d001d7210 */ /* 0x040fe400017fe4ff */
[----:B------:R-:W-:Y:S01]  /*0470*/  IADD3.X R27, PT, PT, R0, R27, RZ, P0, !PT ;  /* 0x0000001b001b7210 */ /* 0x000fe200007fe4ff */
[----:B------:R-:W-:Y:S01]  /*0480*/  IMAD R0, R44, UR11, R37 ;  /* 0x0000000b2c007c24 */ /* 0x000fe2000f8e0225 */
[----:B------:R-:W-:-:S02]  /*0490*/  LEA R38, P0, R36, R38, 0x2 ;  /* 0x0000002624267211 */ /* 0x000fc400078010ff */
[C---:B-1----:R-:W-:Y:S02]  /*04a0*/  LEA R32, P2, R31.reuse, R32, 0x2 ;  /* 0x000000201f207211 */ /* 0x042fe400078410ff */
[----:B--2---:R-:W-:Y:S02]  /*04b0*/  LEA R30, P3, R4, R14, 0x2 ;  /* 0x0000000e041e7211 */ /* 0x004fe400078610ff */
[----:B------:R-:W-:Y:S02]  /*04c0*/  LEA R28, P4, R2, R18, 0x2 ;  /* 0x00000012021c7211 */ /* 0x000fe400078810ff */
[----:B------:R-:W-:Y:S01]  /*04d0*/  LEA.HI.X R36, R36, R39, R0, 0x2, P0 ;  /* 0x0000002724247211 */ /* 0x000fe200000f1400 */
[----:B------:R-:W-:Y:S01]  /*04e0*/  HFMA2 R39, -RZ, RZ, 0, 0 ;  /* 0x00000000ff277431 */ /* 0x000fe200000001ff */
[----:B------:R-:W-:Y:S02]  /*04f0*/  LEA.HI.X R31, R31, R33, R6, 0x2, P2 ;  /* 0x000000211f1f7211 */ /* 0x000fe400010f1406 */
[----:B------:R-:W-:-:S02]  /*0500*/  LEA.HI.X R29, R4, R15, R29, 0x2, P3 ;  /* 0x0000000f041d7211 */ /* 0x000fc400018f141d */
[----:B------:R-:W-:Y:S02]  /*0510*/  LEA.HI.X R27, R2, R19, R27, 0x2, P4 ;  /* 0x00000013021b7211 */ /* 0x000fe400020f141b */
[----:B------:R-:W-:Y:S01]  /*0520*/  MOV R37, RZ ;  /* 0x000000ff00257202 */ /* 0x000fe20000000f00 */
[----:B------:R-:W-:Y:S06]  /*0530*/  @!P1 BRA `(.L_x_9989) ;  /* 0x0000001400e49947 */ /* 0x000fec0003800000 */
[----:B------:R-:W0:Y:S01]  /*0540*/  S2UR UR5, SR_CgaCtaId ;  /* 0x00000000000579c3 */ /* 0x000e220000008800 */
[----:B------:R-:W1:Y:S01]  /*0550*/  S2R R35, SR_TID.X ;  /* 0x0000000000237919 */ /* 0x000e620000002100 */
[----:B------:R-:W2:Y:S01]  /*0560*/  LDCU.64 UR6, c[0x0][0x3a0] ;  /* 0x00007400ff0677ac */ /* 0x000ea20008000a00 */
[----:B------:R-:W-:Y:S02]  /*0570*/  MOV R37, RZ ;  /* 0x000000ff00257202 */ /* 0x000fe40000000f00 */
[----:B------:R-:W-:Y:S01]  /*0580*/  MOV R39, RZ ;  /* 0x000000ff00277202 */ /* 0x000fe20000000f00 */
[----:B------:R-:W-:Y:S01]  /*0590*/  UMOV UR4, 0x400 ;  /* 0x0000040000047882 */ /* 0x000fe20000000000 */
[----:B------:R-:W3:Y:S01]  /*05a0*/  LDCU UR8, c[0x0][0x394] ;  /* 0x00007280ff0877ac */ /* 0x000ee20008000800 */
[----:B------:R-:W4:Y:S01]  /*05b0*/  LDC.64 R4, c[0x0][0x440] ;  /* 0x00011000ff047b82 */ /* 0x000f220000000a00 */
[----:B--2---:R-:W-:Y:S01]  /*05c0*/  IMAD.WIDE.U32 R2, R44, UR6, RZ ;  /* 0x000000062c027c25 */ /* 0x004fe2000f8e00ff */
[----:B0-----:R-:W-:-:S03]  /*05d0*/  ULEA UR4, UR5, UR4, 0x18 ;  /* 0x0000000405047291 */ /* 0x001fc6000f8ec0ff */
[----:B------:R-:W-:-:S03]  /*05e0*/  IMAD R33, R44, UR7, R3 ;  /* 0x000000072c217c24 */ /* 0x000fc6000f8e0203 */
[----:B------:R-:W-:Y:S02]  /*05f0*/  MOV R26, UR4 ;  /* 0x00000004001a7c02 */ /* 0x000fe40008000f00 */
[C---:B----4-:R-:W-:Y:S02]  /*0600*/  LEA R34, P0, R2.reuse, R4, 0x2 ;  /* 0x0000000402227211 */ /* 0x050fe400078010ff */
[C---:B-1----:R-:W-:Y:S02]  /*0610*/  LOP3.LUT R58, R35.reuse, 0x1f, RZ, 0xc0, !PT ;  /* 0x0000001f233a7812 */ /* 0x042fe400078ec0ff */
[----:B------:R-:W-:Y:S02]  /*0620*/  LEA.HI.X R33, R2, R5, R33, 0x2, P0 ;  /* 0x0000000502217211 */ /* 0x000fe400000f1421 */
[C---:B------:R-:W-:Y:S02]  /*0630*/  IADD3 R0, PT, PT, R35.reuse, 0x200, RZ ;  /* 0x0000020023007810 */ /* 0x040fe40007ffe0ff */
[----:B---3--:R-:W-:-:S07]  /*0640*/  LEA R56, R35, R26, 0x2 ;  /* 0x0000001a23387211 */ /* 0x008fce00078e10ff */
.L_x_9997:
[----:B------:R-:W-:Y:S01]  /*0650*/  BAR.SYNC.DEFER_BLOCKING 0x0 ;  /* 0x0000000000007b1d */ /* 0x000fe20000010000 */
[----:B0-----:R-:W-:Y:S02]  /*0660*/  MOV R2, R32 ;  /* 0x0000002000027202 */ /* 0x001fe40000000f00 */
[----:B------:R-:W-:-:S03]  /*0670*/  MOV R3, R31 ;  /* 0x0000001f00037202 */ /* 0x000fc60000000f00 */
[----:B------:R-:W0:Y:S01]  /*0680*/  LDCU UR7, c[0x0][0x38c] ;  /* 0x00007180ff0777ac */ /* 0x000e220008000800 */
[----:B------:R-:W-:-:S06]  /*0690*/  IMAD.WIDE.U32 R4, R35, 0x10, R2 ;  /* 0x0000001023047825 */ /* 0x000fcc00078e0002 */
[----:B------:R-:W2:Y:S01]  /*06a0*/  LDG.E.128 R4, desc[UR16][R4.64] ;  /* 0x0000001004047981 */ /* 0x000ea2000c1e1d00 */
[----:B------:R-:W-:Y:S02]  /*06b0*/  MOV R2, R30 ;  /* 0x0000001e00027202 */ /* 0x000fe40000000f00 */
[----:B------:R-:W-:Y:S01]  /*06c0*/  MOV R3, R29 ;  /* 0x0000001d00037202 */ /* 0x000fe20000000f00 */
[----:B------:R-:W1:Y:S02]  /*06d0*/  S2R R51, SR_LANEID ;  /* 0x0000000000337919 */ /* 0x000e640000000000 */
[----:B------:R-:W-:Y:S01]  /*06e0*/  IMAD.WIDE.U32 R12, R35, 0x10, R2 ;  /* 0x00000010230c7825 */ /* 0x000fe200078e0002 */
[----:B-1----:R-:W-:-:S05]  /*06f0*/  LEA R45, R51, R26, 0x4 ;  /* 0x0000001a332d7211 */ /* 0x002fca00078e20ff */
[----:B--2---:R-:W-:Y:S01]  /*0700*/  STS.128 [R45], R4 ;  /* 0x000000042d007388 */ /* 0x004fe20000000c00 */
[----:B------:R-:W-:-:S03]  /*0710*/  NOP ;  /* 0x0000000000007918 */ /* 0x000fc60000000000 */
[----:B------:R-:W-:Y:S01]  /*0720*/  LDS.128 R8, [R45] ;  /* 0x000000002d087984 */ /* 0x000fe20000000c00 */
[----:B------:R-:W-:Y:S06]  /*0730*/  BAR.SYNC.DEFER_BLOCKING 0x0 ;  /* 0x0000000000007b1d */ /* 0x000fec0000010000 */
[----:B------:R-:W2:Y:S01]  /*0740*/  LDG.E.128 R12, desc[UR16][R12.64] ;  /* 0x000000100c0c7981 */ /* 0x000ea2000c1e1d00 */
[----:B------:R-:W-:Y:S02]  /*0750*/  MOV R2, R28 ;  /* 0x0000001c00027202 */ /* 0x000fe40000000f00 */
[----:B------:R-:W-:-:S03]  /*0760*/  MOV R3, R27 ;  /* 0x0000001b00037202 */ /* 0x000fc60000000f00 */
[----:B------:R-:W-:Y:S01]  /*0770*/  IMAD.WIDE.U32 R16, R35, 0x10, R2 ;  /* 0x0000001023107825 */ /* 0x000fe200078e0002 */
[----:B--2---:R1:W-:Y:S01]  /*0780*/  STS.128 [R45], R12 ;  /* 0x0000000c2d007388 */ /* 0x0043e20000000c00 */
[----:B------:R-:W-:-:S03]  /*0790*/  NOP ;  /* 0x0000000000007918 */ /* 0x000fc60000000000 */
[----:B------:R-:W-:Y:S01]  /*07a0*/  LDS.128 R20, [R45] ;  /* 0x000000002d147984 */ /* 0x000fe20000000c00 */
[----:B------:R-:W-:Y:S06]  /*07b0*/  BAR.SYNC.DEFER_BLOCKING 0x0 ;  /* 0x0000000000007b1d */ /* 0x000fec0000010000 */
[----:B------:R-:W2:Y:S01]  /*07c0*/  LDG.E.128 R16, desc[UR16][R16.64] ;  /* 0x0000001010107981 */ /* 0x000ea2000c1e1d00 */
[----:B0-----:R-:W-:Y:S01]  /*07d0*/  UISETP.GE.AND UP0, UPT, UR7, 0x1, UPT ;  /* 0x000000010700788c */ /* 0x001fe2000bf06270 */
[----:B-1----:R-:W-:Y:S02]  /*07e0*/  CS2R R14, SRZ ;  /* 0x00000000000e7805 */ /* 0x002fe4000001ff00 */
[----:B------:R-:W-:Y:S01]  /*07f0*/  CS2R R12, SRZ ;  /* 0x00000000000c7805 */ /* 0x000fe2000001ff00 */
[----:B------:R-:W-:Y:S01]  /*0800*/  UIADD3 UR9, UPT, UPT, UR8, -0x1, URZ ;  /* 0xffffffff08097890 */ /* 0x000fe2000fffe0ff */
[----:B--2---:R-:W-:Y:S01]  /*0810*/  STS.128 [R45], R16 ;  /* 0x000000102d007388 */ /* 0x004fe20000000c00 */
[----:B------:R-:W-:-:S03]  /*0820*/  NOP ;  /* 0x0000000000007918 */ /* 0x000fc60000000000 */
[----:B------:R-:W0:Y:S02]  /*0830*/  LDS.128 R4, [R45] ;  /* 0x000000002d047984 */ /* 0x000e240000000c00 */
[----:B0-----:R-:W-:Y:S01]  /*0840*/  FFMA.FTZ R2, R8, R4, R39 ;  /* 0x0000000408027223 */ /* 0x001fe20000010027 */
[-C--:B-----5:R-:W-:Y:S01]  /*0850*/  FMUL.FTZ R16, R4, R43.reuse ;  /* 0x0000002b04107220 */ /* 0x0a0fe20000410000 */
[-C--:B------:R-:W-:Y:S01]  /*0860*/  FMUL.FTZ R17, R5, R43.reuse ;  /* 0x0000002b05117220 */ /* 0x080fe20000410000 */
[----:B------:R-:W-:Y:S01]  /*0870*/  FMUL.FTZ R18, R6, R43 ;  /* 0x0000002b06127220 */ /* 0x000fe20000410000 */
        /* <DEDUP_REMOVED lines=20> */
[----:B------:R-:W-:Y:S01]  /*09c0*/  MOV R60, R33 ;  /* 0x00000021003c7202 */ /* 0x000fe20000000f00 */
[----:B------:R-:W-:Y:S01]  /*09d0*/  FMUL.FTZ R65, R8, R53 ;  /* 0x0000003508417220 */ /* 0x000fe20000410000 */
[----:B------:R-:W2:Y:S01]  /*09e0*/  LDC.64 R2, c[0x0][0x3e0] ;  /* 0x0000f800ff027b82 */ /* 0x000ea20000000a00 */
[----:B------:R-:W-:Y:S01]  /*09f0*/  MOV R59, R41 ;  /* 0x00000029003b7202 */ /* 0x000fe20000000f00 */
        /* <DEDUP_REMOVED lines=8> */
[----:B------:R-:W-:Y:S01]  /*0a80*/  HFMA2 R15, -RZ, RZ, 0, 0 ;  /* 0x00000000ff0f7431 */ /* 0x000fe200000001ff */
[----:B------:R-:W-:Y:S01]  /*0a90*/  MOV R63, R26 ;  /* 0x0000001a003f7202 */ /* 0x000fe20000000f00 */
[----:B------:R-:W-:Y:S01]  /*0aa0*/  UIADD3 UR10, UPT, UPT, -UR7, URZ, URZ ;  /* 0x000000ff070a7290 */ /* 0x000fe2000fffe1ff */
[----:B------:R-:W-:Y:S01]  /*0ab0*/  ISETP.EQ.AND P0, PT, R35, RZ, !P0 ;  /* 0x000000ff2300720c */ /* 0x000fe20004702270 */
[----:B------:R-:W0:Y:S01]  /*0ac0*/  LDCU UR11, c[0x0][0x394] ;  /* 0x00007280ff0b77ac */ /* 0x000e220008000800 */
[----:B------:R-:W-:Y:S01]  /*0ad0*/  MOV R71, UR4 ;  /* 0x0000000400477c02 */ /* 0x000fe20008000f00 */
[----:B------:R-:W4:Y:S01]  /*0ae0*/  LDC R74, c[0x0][0x394] ;  /* 0x0000e500ff4a7b82 */ /* 0x000f220000000800 */
[----:B-1----:R-:W-:Y:S01]  /*0af0*/  SHF.L.U64.HI R73, R22, 0x2, R23 ;  /* 0x0000000216497819 */ /* 0x002fe20000010217 */
[----:B------:R-:W-:Y:S01]  /*0b00*/  ULOP3.LUT UR6, UR6, 0x400, URZ, 0xc0, !UPT ;  /* 0x0000040006067892 */ /* 0x000fe2000f8ec0ff */
[----:B------:R-:W-:-:S02]  /*0b10*/  MOV R23, UR5 ;  /* 0x0000000500177c02 */ /* 0x000fc40008000f00 */
[----:B--2---:R-:W-:Y:S02]  /*0b20*/  SHF.L.U64.HI R69, R2, 0x2, R3 ;  /* 0x0000000202457819 */ /* 0x004fe40000010203 */
[----:B0--3--:R-:W-:-:S07]  /*0b30*/  SHF.L.U64.HI R21, R20, 0x2, R21 ;  /* 0x0000000214157819 */ /* 0x009fce0000010215 */
.L_x_9996:
[----:B------:R-:W-:Y:S01]  /*0b40*/  IMAD.MOV.U32 R46, RZ, RZ, R57 ;  /* 0x000000ffff2e7224 */ /* 0x000fe200078e0039 */
        /* <DEDUP_REMOVED lines=8> */
[----:B------:R-:W-:Y:S02]  /*0bd0*/  SEL R75, R71, R0, !P1 ;  /* 0x00000000474b7207 */ /* 0x000fe40004800000 */
[----:B------:R-:W-:Y:S02]  /*0be0*/  ISETP.NE.AND P1, PT, R35, 0x1f, PT ;  /* 0x0000001f2300780c */ /* 0x000fe40003f25270 */
[----:B------:R-:W-:Y:S01]  /*0bf0*/  LEA R75, R75, R26, 0x2 ;  /* 0x0000001a4b4b7211 */ /* 0x000fe200078e10ff */
[----:B------:R-:W-:Y:S01]  /*0c00*/  BSSY.RECONVERGENT B0, `(.L_x_9991) ;  /* 0x0000018000007945 */ /* 0x000fe20003800200 */
[----:B--2---:R-:W-:-:S04]  /*0c10*/  FMUL.FTZ R3, R70, 1.4426950216293334961 ;  /* 0x3fb8aa3b46037820 */ /* 0x004fc80000410000 */
[-C--:B------:R-:W-:Y:S01]  /*0c20*/  FMUL.FTZ R76, R53, R3.reuse ;  /* 0x00000003354c7220 */ /* 0x080fe20000410000 */
[-C--:B------:R-:W-:Y:S01]  /*0c30*/  FMUL.FTZ R81, R50, R3.reuse ;  /* 0x0000000332517220 */ /* 0x080fe20000410000 */
[-C--:B------:R-:W-:Y:S01]  /*0c40*/  FMUL.FTZ R78, R55, R3.reuse ;  /* 0x00000003374e7220 */ /* 0x080fe20000410000 */
[----:B------:R-:W-:-:S03]  /*0c50*/  FMUL.FTZ R3, R52, R3 ;  /* 0x0000000334037220 */ /* 0x000fc60000410000 */
[----:B------:R-:W0:Y:S04]  /*0c60*/  MUFU.EX2 R76, R76 ;  /* 0x0000004c004c7308 */ /* 0x000e280000000800 */
[----:B------:R-:W1:Y:S01]  /*0c70*/  MUFU.EX2 R81, R81 ;  /* 0x0000005100517308 */ /* 0x000e620000000800 */
[----:B---3--:R-:W-:-:S03]  /*0c80*/  FMUL.FTZ R72, R72, R49 ;  /* 0x0000003148487220 */ /* 0x008fc60000410000 */
[----:B------:R-:W2:Y:S04]  /*0c90*/  MUFU.EX2 R78, R78 ;  /* 0x0000004e004e7308 */ /* 0x000ea80000000800 */
[----:B------:R3:W1:Y:S01]  /*0ca0*/  MUFU.EX2 R49, R3 ;  /* 0x0000000300317308 */ /* 0x0006620000000800 */
[----:B0-----:R3:W-:Y:S01]  /*0cb0*/  STS [R75+0x448], R76 ;  /* 0x0004484c4b007388 */ /* 0x0017e20000000800 */
[-C--:B------:R-:W-:Y:S01]  /*0cc0*/  FMUL.FTZ R80, R4, R72.reuse ;  /* 0x0000004804507220 */ /* 0x080fe20000410000 */
[-C--:B------:R-:W-:Y:S01]  /*0cd0*/  FMUL.FTZ R79, R5, R72.reuse ;  /* 0x00000048054f7220 */ /* 0x080fe20000410000 */
[-C--:B------:R-:W-:Y:S01]  /*0ce0*/  FMUL.FTZ R82, R6, R72.reuse ;  /* 0x0000004806527220 */ /* 0x080fe20000410000 */
[----:B------:R-:W-:Y:S01]  /*0cf0*/  FMUL.FTZ R72, R7, R72 ;  /* 0x0000004807487220 */ /* 0x000fe20000410000 */
[----:B------:R-:W-:Y:S06]  /*0d00*/  BAR.SYNC.DEFER_BLOCKING 0x0 ;  /* 0x0000000000007b1d */ /* 0x000fec0000010000 */
[----:B------:R-:W-:Y:S05]  /*0d10*/  @P1 BRA `(.L_x_9992) ;  /* 0x0000000000141947 */ /* 0x000fea0003800000 */
[----:B------:R-:W-:Y:S01]  /*0d20*/  UISETP.NE.AND UP0, UPT, UR8, UR11, UPT ;  /* 0x0000000b0800728c */ /* 0x000fe2000bf05270 */
[----:B---3--:R-:W-:-:S08]  /*0d30*/  MOV R3, 0x3f800000 ;  /* 0x3f80000000037802 */ /* 0x008fd00000000f00 */
[----:B------:R-:W-:Y:S05]  /*0d40*/  BRA.U !UP0, `(.L_x_9993) ;  /* 0x00000001080c7547 */ /* 0x000fea000b800000 */
[----:B------:R0:W3:Y:S01]  /*0d50*/  LDS R3, [R63+UR6+0x448] ;  /* 0x000448063f037984 */ /* 0x0000e20008000800 */
[----:B------:R-:W-:Y:S05]  /*0d60*/  BRA `(.L_x_9993) ;  /* 0x0000000000047947 */ /* 0x000fea0003800000 */
.L_x_9992:
[----:B---3--:R0:W3:Y:S02]  /*0d70*/  LDS R3, [R56+0xc4c] ;  /* 0x000c4c0038037984 */ /* 0x0080e40000000800 */
.L_x_9993:
[----:B------:R-:W-:Y:S05]  /*0d80*/  BSYNC.RECONVERGENT B0 ;  /* 0x0000000000007941 */ /* 0x000fea0003800200 */
.L_x_9991:
[----:B------:R-:W-:Y:S01]  /*0d90*/  UISETP.NE.AND UP0, UPT, UR8, 0x1, UPT ;  /* 0x000000010800788c */ /* 0x000fe2000bf05270 */
[----:B------:R-:W-:-:S05]  /*0da0*/  HFMA2 R83, -RZ, RZ, 0, 0 ;  /* 0x00000000ff537431 */ /* 0x000fca00000001ff */
[----:B------:R-:W-:-:S04]  /*0db0*/  PLOP3.LUT P1, PT, PT, PT, UP0, 0x80, 0x8 ;  /* 0x000000000008781c */ /* 0x000fc80003f2f008 */
[----:B------:R-:W-:-:S13]  /*0dc0*/  ISETP.NE.OR P1, PT, R35, RZ, !P1 ;  /* 0x000000ff2300720c */ /* 0x000fda0004f25670 */
[----:B------:R-:W-:-:S05]  /*0dd0*/  @!P1 IMAD.WIDE R46, R23, 0x8, R24 ;  /* 0x00000008172e9825 */ /* 0x000fca00078e0218 */
[----:B------:R5:W4:Y:S01]  /*0de0*/  @!P1 LDG.E R83, desc[UR16][R46.64+0x4] ;  /* 0x000004102e539981 */ /* 0x000b22000c1e1900 */
[C---:B-1-3--:R-:W-:Y:S01]  /*0df0*/  FMUL.FTZ R75, R49.reuse, R3 ;  /* 0x00000003314b7220 */ /* 0x04afe20000410000 */
[----:B------:R-:W-:Y:S01]  /*0e00*/  FFMA.FTZ R77, R49, R72, R82 ;  /* 0x00000048314d7223 */ /* 0x000fe20000010052 */
[----:B------:R-:W-:Y:S01]  /*0e10*/  FFMA.FTZ R48, R65, R81, R66 ;  /* 0x0000005141307223 */ /* 0x000fe20000010042 */
[----:B------:R-:W-:Y:S01]  /*0e20*/  ISETP.NE.AND P1, PT, R58, 0x1f, PT ;  /* 0x0000001f3a00780c */ /* 0x000fe20003f25270 */
[C---:B--2---:R-:W-:Y:S01]  /*0e30*/  FMUL.FTZ R84, R78.reuse, R75 ;  /* 0x0000004b4e547220 */ /* 0x044fe20000410000 */
[C---:B------:R-:W-:Y:S01]  /*0e40*/  FFMA.FTZ R77, R78.reuse, R77, R79 ;  /* 0x0000004d4e4d7223 */ /* 0x040fe2000001004f */
[----:B------:R-:W-:Y:S01]  /*0e50*/  FFMA.FTZ R48, R78, R48, R67 ;  /* 0x000000304e307223 */ /* 0x000fe20000010043 */
[----:B------:R-:W-:Y:S01]  /*0e60*/  ISETP.GT.U32.AND P2, PT, R58, 0x1d, PT ;  /* 0x0000001d3a00780c */ /* 0x000fe20003f44070 */
[C---:B------:R-:W-:Y:S01]  /*0e70*/  FMUL.FTZ R75, R81.reuse, R84 ;  /* 0x00000054514b7220 */ /* 0x040fe20000410000 */
[----:B------:R-:W-:Y:S01]  /*0e80*/  FFMA.FTZ R85, R81, R77, R80 ;  /* 0x0000004d51557223 */ /* 0x000fe20000010050 */
[----:B------:R-:W-:Y:S01]  /*0e90*/  FFMA.FTZ R77, R49, R48, R68 ;  /* 0x00000030314d7223 */ /* 0x000fe20000010044 */
[----:B-----5:R-:W-:Y:S01]  /*0ea0*/  FMUL.FTZ R47, R76, R81 ;  /* 0x000000514c2f7220 */ /* 0x020fe20000410000 */
[----:B------:R-:W-:Y:S01]  /*0eb0*/  ISETP.GT.AND P3, PT, R51, 0x17, PT ;  /* 0x000000173300780c */ /* 0x000fe20003f64270 */
[----:B------:R-:W1:Y:S01]  /*0ec0*/  SHFL.DOWN PT, R86, R75, 0x1, 0x1f ;  /* 0x08201f004b567f89 */ /* 0x000e6200000e0000 */
[----:B------:R-:W-:Y:S01]  /*0ed0*/  MOV R48, R85 ;  /* 0x0000005500307202 */ /* 0x000fe20000000f00 */
[----:B------:R-:W-:Y:S01]  /*0ee0*/  FMUL.FTZ R84, R78, R47 ;  /* 0x0000002f4e547220 */ /* 0x000fe20000410000 */
[----:B------:R-:W-:Y:S01]  /*0ef0*/  ISETP.NE.AND P4, PT, R35, RZ, PT ;  /* 0x000000ff2300720c */ /* 0x000fe20003f85270 */
[----:B------:R-:W2:Y:S01]  /*0f00*/  SHFL.DOWN PT, R87, R85, 0x1, 0x1f ;  /* 0x08201f0055577f89 */ /* 0x000ea200000e0000 */
[----:B------:R-:W-:Y:S01]  /*0f10*/  BSSY.RECONVERGENT B0, `(.L_x_9994) ;  /* 0x00000a1000007945 */ /* 0x000fe20003800200 */
[----:B------:R-:W-:-:S02]  /*0f20*/  FMUL.FTZ R84, R49, R84 ;  /* 0x0000005431547220 */ /* 0x000fc40000410000 */
[----:B------:R-:W3:Y:S01]  /*0f30*/  SHFL.UP PT, R46, R77, 0x1, RZ ;  /* 0x042000004d2e7989 */ /* 0x000ee200000e00ff */
[----:B-1----:R-:W-:Y:S01]  /*0f40*/  @P1 FMUL.FTZ R47, R86, R75 ;  /* 0x0000004b562f1220 */ /* 0x002fe20000410000 */
[----:B--2---:R-:W-:-:S04]  /*0f50*/  @P1 FFMA.FTZ R48, R75, R87, R48 ;  /* 0x000000574b301223 */ /* 0x004fc80000010030 */
[----:B------:R-:W-:Y:S02]  /*0f60*/  @P1 MOV R75, R47 ;  /* 0x0000002f004b1202 */ /* 0x000fe40000000f00 */
[----:B------:R-:W1:Y:S01]  /*0f70*/  SHFL.UP PT, R47, R84, 0x1, RZ ;  /* 0x04200000542f7989 */ /* 0x000e6200000e00ff */
[C---:B---3--:R-:W-:Y:S01]  /*0f80*/  FFMA.FTZ R46, R84.reuse, R46, R77 ;  /* 0x0000002e542e7223 */ /* 0x048fe2000001004d */
[----:B------:R-:W-:Y:S02]  /*0f90*/  ISETP.GE.AND P1, PT, R51, 0x1, PT ;  /* 0x000000013300780c */ /* 0x000fe40003f26270 */
[----:B------:R-:W2:Y:S02]  /*0fa0*/  SHFL.DOWN PT, R86, R75, 0x2, 0x1f ;  /* 0x08401f004b567f89 */ /* 0x000ea400000e0000 */
[----:B------:R-:W-:Y:S02]  /*0fb0*/  FSEL R77, R77, R46, !P1 ;  /* 0x0000002e4d4d7208 */ /* 0x000fe40004800000 */
[----:B------:R-:W3:Y:S04]  /*0fc0*/  SHFL.DOWN PT, R87, R48, 0x2, 0x1f ;  /* 0x08401f0030577f89 */ /* 0x000ee800000e0000 */
[----:B------:R-:W5:Y:S03]  /*0fd0*/  SHFL.UP PT, R46, R77, 0x2, RZ ;  /* 0x044000004d2e7989 */ /* 0x000f6600000e00ff */
[----:B-1----:R-:W-:Y:S01]  /*0fe0*/  @P1 FMUL.FTZ R84, R84, R47 ;  /* 0x0000002f54541220 */ /* 0x002fe20000410000 */
[----:B------:R-:W-:Y:S01]  /*0ff0*/  ISETP.GE.AND P1, PT, R51, 0x2, PT ;  /* 0x000000023300780c */ /* 0x000fe20003f26270 */
[----:B--2---:R-:W-:-:S03]  /*1000*/  @!P2 FMUL.FTZ R85, R75, R86 ;  /* 0x000000564b55a220 */ /* 0x004fc60000410000 */
[----:B------:R-:W1:Y:S01]  /*1010*/  SHFL.UP PT, R47, R84, 0x2, RZ ;  /* 0x04400000542f7989 */ /* 0x000e6200000e00ff */
[----:B---3--:R-:W-:Y:S01]  /*1020*/  @!P2 FFMA.FTZ R48, R75, R87, R48 ;  /* 0x000000574b30a223 */ /* 0x008fe20000010030 */
[----:B------:R-:W-:Y:S02]  /*1030*/  @!P2 MOV R75, R85 ;  /* 0x00000055004ba202 */ /* 0x000fe40000000f00 */
[----:B------:R-:W-:Y:S01]  /*1040*/  ISETP.GT.U32.AND P2, PT, R58, 0x1b, PT ;  /* 0x0000001b3a00780c */ /* 0x000fe20003f44070 */
[----:B-----5:R-:W-:Y:S01]  /*1050*/  FFMA.FTZ R46, R84, R46, R77 ;  /* 0x0000002e542e7223 */ /* 0x020fe2000001004d */
[----:B------:R-:W2:Y:S04]  /*1060*/  SHFL.DOWN PT, R87, R48, 0x4, 0x1f ;  /* 0x08801f0030577f89 */ /* 0x000ea800000e0000 */
[----:B------:R-:W3:Y:S01]  /*1070*/  SHFL.DOWN PT, R86, R75, 0x4, 0x1f ;  /* 0x08801f004b567f89 */ /* 0x000ee200000e0000 */
[----:B------:R-:W-:-:S05]  /*1080*/  FSEL R85, R77, R46, !P1 ;  /* 0x0000002e4d557208 */ /* 0x000fca0004800000 */
[----:B------:R-:W5:Y:S01]  /*1090*/  SHFL.UP PT, R46, R85, 0x4, RZ ;  /* 0x04800000552e7989 */ /* 0x000f6200000e00ff */
[----:B-1----:R-:W-:Y:S01]  /*10a0*/  @P1 FMUL.FTZ R84, R84, R47 ;  /* 0x0000002f54541220 */ /* 0x002fe20000410000 */
[----:B------:R-:W-:-:S04]  /*10b0*/  ISETP.GE.AND P1, PT, R51, 0x4, PT ;  /* 0x000000043300780c */ /* 0x000fc80003f26270 */
[----:B------:R-:W1:Y:S01]  /*10c0*/  SHFL.UP PT, R47, R84, 0x4, RZ ;  /* 0x04800000542f7989 */ /* 0x000e6200000e00ff */
[C---:B--2---:R-:W-:Y:S01]  /*10d0*/  @!P2 FFMA.FTZ R48, R75.reuse, R87, R48 ;  /* 0x000000574b30a223 */ /* 0x044fe20000010030 */
[----:B---3--:R-:W-:-:S04]  /*10e0*/  @!P2 FMUL.FTZ R77, R75, R86 ;  /* 0x000000564b4da220 */ /* 0x008fc80000410000 */
[----:B------:R-:W2:Y:S01]  /*10f0*/  SHFL.DOWN PT, R89, R48, 0x8, 0x1f ;  /* 0x09001f0030597f89 */ /* 0x000ea200000e0000 */
[----:B------:R-:W-:Y:S01]  /*1100*/  @!P2 MOV R75, R77 ;  /* 0x0000004d004ba202 */ /* 0x000fe20000000f00 */
[----:B-----5:R-:W-:Y:S01]  /*1110*/  FFMA.FTZ R46, R84, R46, R85 ;  /* 0x0000002e542e7223 */ /* 0x020fe20000010055 */
[----:B------:R-:W-:-:S03]  /*1120*/  ISETP.GT.U32.AND P2, PT, R58, 0x17, PT ;  /* 0x000000173a00780c */ /* 0x000fc60003f44070 */
[----:B------:R-:W3:Y:S01]  /*1130*/  SHFL.DOWN PT, R88, R75, 0x8, 0x1f ;  /* 0x09001f004b587f89 */ /* 0x000ee200000e0000 */
[----:B------:R-:W-:Y:S01]  /*1140*/  FSEL R77, R85, R46, !P1 ;  /* 0x0000002e554d7208 */ /* 0x000fe20004800000 */
[----:B------:R-:W-:-:S04]  /*1150*/  HFMA2 R46, -RZ, RZ, 1.875, 0 ;  /* 0x3f800000ff2e7431 */ /* 0x000fc800000001ff */
[----:B------:R-:W5:Y:S01]  /*1160*/  SHFL.UP PT, R86, R77, 0x8, RZ ;  /* 0x050000004d567989 */ /* 0x000f6200000e00ff */
[----:B-1----:R-:W-:Y:S01]  /*1170*/  @P1 FMUL.FTZ R84, R84, R47 ;  /* 0x0000002f54541220 */ /* 0x002fe20000410000 */
[----:B------:R-:W-:Y:S02]  /*1180*/  MOV R47, RZ ;  /* 0x000000ff002f7202 */ /* 0x000fe40000000f00 */
[----:B------:R-:W-:Y:S02]  /*1190*/  ISETP.GE.AND P1, PT, R51, 0x8, PT ;  /* 0x000000083300780c */ /* 0x000fe40003f26270 */
[----:B------:R-:W1:Y:S01]  /*11a0*/  SHFL.UP PT, R85, R84, 0x8, RZ ;  /* 0x0500000054557989 */ /* 0x000e6200000e00ff */
[----:B--2---:R-:W-:-:S03]  /*11b0*/  @!P2 FFMA.FTZ R48, R75, R89, R48 ;  /* 0x000000594b30a223 */ /* 0x004fc60000010030 */
[----:B------:R-:W-:Y:S04]  /*11c0*/  @P0 LDS.64 R46, [R54] ;  /* 0x00000000362e0984 */ /* 0x000fe80000000a00 */
[----:B------:R-:W2:Y:S01]  /*11d0*/  SHFL.DOWN PT, R89, R48, 0x10, 0x1f ;  /* 0x0a001f0030597f89 */ /* 0x000ea200000e0000 */
        /* <DEDUP_REMOVED lines=18> */
[----:B-----5:R-:W-:Y:S02]  /*1300*/  @P1 FMUL.FTZ R84, R84, R85 ;  /* 0x0000005554541220 */ /* 0x020fe40000410000 */
        /* <DEDUP_REMOVED lines=8> */
[----:B------:R-:W-:Y:S01]  /*1390*/  FFMA.FTZ R72, R89, R3, R72 ;  /* 0x0000000359487223 */ /* 0x000fe20000010048 */
[C---:B--2---:R-:W-:Y:S01]  /*13a0*/  FFMA.FTZ R47, R75.reuse, R47, R48 ;  /* 0x0000002f4b2f7223 */ /* 0x044fe20000010030 */
[----:B------:R-:W-:-:S05]  /*13b0*/  FMUL.FTZ R46, R75, R46 ;  /* 0x0000002e4b2e7220 */ /* 0x000fca0000410000 */
[----:B------:R-:W-:Y:S04]  /*13c0*/  @!P4 STS.64 [R54], R46 ;  /* 0x0000002e3600c388 */ /* 0x000fe80000000a00 */
[----:B----4-:R-:W1:Y:S02]  /*13d0*/  SHFL.IDX PT, R85, R83, RZ, 0x1f ;  /* 0x00001fff53557589 */ /* 0x010e6400000e0000 */
[----:B-1----:R-:W-:Y:S01]  /*13e0*/  @P1 FFMA.FTZ R85, R84, R85, R77 ;  /* 0x0000005554551223 */ /* 0x002fe2000001004d */
[-C--:B------:R-:W-:Y:S01]  /*13f0*/  FFMA.FTZ R77, R49, R72.reuse, R82 ;  /* 0x00000048314d7223 */ /* 0x080fe20000010052 */
[----:B------:R-:W-:Y:S02]  /*1400*/  FMUL.FTZ R82, R52, R72 ;  /* 0x0000004834527220 */ /* 0x000fe40000410000 */
[----:B------:R-:W-:Y:S01]  /*1410*/  FFMA.FTZ R76, R76, R85, R65 ;  /* 0x000000554c4c7223 */ /* 0x000fe20000010041 */
[-C--:B------:R-:W-:Y:S01]  /*1420*/  FFMA.FTZ R79, R78, R77.reuse, R79 ;  /* 0x0000004d4e4f7223 */ /* 0x080fe2000001004f */
[----:B------:R-:W-:Y:S01]  /*1430*/  FMUL.FTZ R91, R70, R77 ;  /* 0x0000004d465b7220 */ /* 0x000fe20000410000 */
[----:B------:R-:W-:Y:S01]  /*1440*/  FADD.FTZ R19, R82, R19 ;  /* 0x0000001352137221 */ /* 0x000fe20000010000 */
        /* <DEDUP_REMOVED lines=10> */
[----:B------:R-:W-:Y:S01]  /*14f0*/  FMUL.FTZ R83, R55, R77 ;  /* 0x0000004d37537220 */ /* 0x000fe20000410000 */
[----:B------:R-:W-:Y:S01]  /*1500*/  FFMA.FTZ R49, R49, R88, R68 ;  /* 0x0000005831317223 */ /* 0x000fe20000010044 */
[----:B------:R-:W-:Y:S01]  /*1510*/  FADD.FTZ R84, -R67, R88 ;  /* 0x0000005843547221 */ /* 0x000fe20000010100 */
[----:B------:R-:W-:Y:S01]  /*1520*/  FFMA.FTZ R86, R80, R78, R85 ;  /* 0x0000004e50567223 */ /* 0x000fe20000010055 */
[----:B------:R-:W-:Y:S01]  /*1530*/  FFMA.FTZ R88, R6, R88, R87 ;  /* 0x0000005806587223 */ /* 0x000fe20000010057 */
[----:B------:R-:W-:Y:S01]  /*1540*/  FADD.FTZ R87, -R68, R49 ;  /* 0x0000003144577221 */ /* 0x000fe20000010100 */
[----:B------:R-:W-:Y:S01]  /*1550*/  FMUL.FTZ R75, R70, R81 ;  /* 0x00000051464b7220 */ /* 0x000fe20000410000 */
[----:B------:R-:W-:Y:S01]  /*1560*/  FFMA.FTZ R85, R83, R84, R86 ;  /* 0x0000005453557223 */ /* 0x000fe20000010056 */
[----:B------:R-:W-:Y:S01]  /*1570*/  FFMA.FTZ R86, R7, R49, R88 ;  /* 0x0000003107567223 */ /* 0x000fe20000010058 */
[----:B------:R-:W-:Y:S01]  /*1580*/  FMUL.FTZ R91, R84, R91 ;  /* 0x0000005b545b7220 */ /* 0x000fe20000410000 */
[----:B------:R-:W-:Y:S01]  /*1590*/  FMUL.FTZ R75, R76, R75 ;  /* 0x0000004b4c4b7220 */ /* 0x000fe20000410000 */
[----:B------:R-:W-:Y:S01]  /*15a0*/  FFMA.FTZ R85, R82, R87, R85 ;  /* 0x0000005752557223 */ /* 0x000fe20000010055 */
[----:B------:R-:W-:Y:S01]  /*15b0*/  FADD.FTZ R18, R83, R18 ;  /* 0x0000001253127221 */ /* 0x000fe20000010000 */
[----:B------:R-:W1:Y:S01]  /*15c0*/  SHFL.DOWN PT, R49, R86, 0x1, 0x1f ;  /* 0x08201f0056317f89 */ /* 0x000e6200000e0000 */
[----:B------:R-:W-:Y:S01]  /*15d0*/  FFMA.FTZ R91, R10, R77, R91 ;  /* 0x0000004d0a5b7223 */ /* 0x000fe2000001005b */
[----:B------:R-:W-:Y:S01]  /*15e0*/  FFMA.FTZ R75, R8, R81, R75 ;  /* 0x00000051084b7223 */ /* 0x000fe2000001004b */
[----:B------:R-:W-:Y:S01]  /*15f0*/  FADD.FTZ R17, R80, R17 ;  /* 0x0000001150117221 */ /* 0x000fe20000010000 */
[----:B------:R-:W2:Y:S01]  /*1600*/  SHFL.DOWN PT, R88, R85, 0x1, 0x1f ;  /* 0x08201f0055587f89 */ /* 0x000ea200000e0000 */
        /* <DEDUP_REMOVED lines=18> */
[----:B------:R-:W3:Y:S01]  /*1730*/  @!P2 S2R R49, SR_CgaCtaId ;  /* 0x000000000031a919 */ /* 0x000ee20000008800 */
[----:B------:R-:W-:Y:S01]  /*1740*/  @!P2 MOV R90, 0x400 ;  /* 0x00000400005aa802 */ /* 0x000fe20000000f00 */
[----:B-1----:R-:W-:Y:S01]  /*1750*/  @!P3 FADD.FTZ R86, R86, R89 ;  /* 0x000000595656b221 */ /* 0x002fe20000010000 */
[----:B--2---:R-:W-:-:S04]  /*1760*/  @!P3 FADD.FTZ R85, R85, R88 ;  /* 0x000000585555b221 */ /* 0x004fc80000010000 */
[----:B------:R-:W1:Y:S01]  /*1770*/  SHFL.DOWN PT, R89, R86, 0x10, 0x1f ;  /* 0x0a001f0056597f89 */ /* 0x000e6200000e0000 */
[----:B------:R-:W-:-:S03]  /*1780*/  ISETP.GT.AND P3, PT, R51, 0xf, PT ;  /* 0x0000000f3300780c */ /* 0x000fc60003f64270 */
[----:B------:R-:W2:Y:S01]  /*1790*/  SHFL.DOWN PT, R88, R85, 0x10, 0x1f ;  /* 0x0a001f0055587f89 */ /* 0x000ea200000e0000 */
[----:B---3--:R-:W-:Y:S01]  /*17a0*/  @!P2 LEA R26, R49, R90, 0x18 ;  /* 0x0000005a311aa211 */ /* 0x008fe200078ec0ff */
[----:B-1----:R-:W-:Y:S01]  /*17b0*/  FADD.FTZ R49, R86, R89 ;  /* 0x0000005956317221 */ /* 0x002fe20000010000 */
[C---:B------:R-:W-:Y:S01]  /*17c0*/  FMUL.FTZ R89, R70.reuse, R79 ;  /* 0x0000004f46597220 */ /* 0x040fe20000410000 */
[----:B--2---:R-:W-:Y:S01]  /*17d0*/  FADD.FTZ R48, R85, R88 ;  /* 0x0000005855307221 */ /* 0x004fe20000010000 */
[----:B------:R-:W-:Y:S02]  /*17e0*/  FMUL.FTZ R88, R70, R72 ;  /* 0x0000004846587220 */ /* 0x000fe40000410000 */
[----:B------:R-:W-:Y:S01]  /*17f0*/  FMUL.FTZ R78, R78, R89 ;  /* 0x000000594e4e7220 */ /* 0x000fe20000410000 */
[----:B------:R-:W-:Y:S01]  /*1800*/  FSEL R86, R86, R49, P3 ;  /* 0x0000003156567208 */ /* 0x000fe20001800000 */
[----:B------:R-:W-:Y:S01]  /*1810*/  FMUL.FTZ R88, R87, R88 ;  /* 0x0000005857587220 */ /* 0x000fe20000410000 */
[----:B------:R1:W-:Y:S01]  /*1820*/  @!P2 STS.64 [R26+0x218], R48 ;  /* 0x000218301a00a388 */ /* 0x0003e20000000a00 */
[----:B------:R-:W-:-:S02]  /*1830*/  FFMA.FTZ R78, R9, R79, R78 ;  /* 0x0000004f094e7223 */ /* 0x000fc4000001004e */
[----:B------:R-:W-:Y:S02]  /*1840*/  FFMA.FTZ R88, R11, R72, R88 ;  /* 0x000000480b587223 */ /* 0x000fe40000010058 */
[----:B------:R-:W-:Y:S02]  /*1850*/  FADD.FTZ R13, R78, R13 ;  /* 0x0000000d4e0d7221 */ /* 0x000fe40000010000 */
        /* <DEDUP_REMOVED lines=12> */
.L_x_9995:
[----:B------:R-:W-:Y:S05]  /*1920*/  BSYNC.RECONVERGENT B0 ;  /* 0x0000000000007941 */ /* 0x000fea0003800200 */
.L_x_9994:
[----:B------:R-:W-:Y:S01]  /*1930*/  UIADD3 UR10, UPT, UPT, UR10, 0x1, URZ ;  /* 0x000000010a0a7890 */ /* 0x000fe2000fffe0ff */
[----:B------:R-:W-:Y:S01]  /*1940*/  LEA R61, P2, R2, R61, 0x2 ;  /* 0x0000003d023d7211 */ /* 0x000fe200078410ff */
[----:B------:R-:W-:Y:S01]  /*1950*/  VIADD R54, R54, 0x8 ;  /* 0x0000000836367836 */ /* 0x000fe20000000000 */
[----:B------:R-:W-:Y:S01]  /*1960*/  LEA R59, P3, R20, R59, 0x2 ;  /* 0x0000003b143b7211 */ /* 0x000fe200078610ff */
[----:B------:R-:W-:Y:S01]  /*1970*/  UISETP.NE.AND UP0, UPT, UR10, URZ, UPT ;  /* 0x000000ff0a00728c */ /* 0x000fe2000bf05270 */
[----:B------:R-:W-:Y:S02]  /*1980*/  LEA R57, P4, R22, R57, 0x2 ;  /* 0x0000003916397211 */ /* 0x000fe400078810ff */
[----:B01----:R-:W-:Y:S02]  /*1990*/  IADD3 R63, PT, PT, R63, 0x4, RZ ;  /* 0x000000043f3f7810 */ /* 0x003fe40007ffe0ff */
[----:B------:R-:W-:Y:S02]  /*19a0*/  IADD3 R23, PT, PT, R23, 0x1, RZ ;  /* 0x0000000117177810 */ /* 0x000fe40007ffe0ff */
[----:B------:R-:W-:-:S02]  /*19b0*/  IADD3 R71, PT, PT, R71, 0x1, RZ ;  /* 0x0000000147477810 */ /* 0x000fc40007ffe0ff */
[----:B------:R-:W-:Y:S02]  /*19c0*/  IADD3.X R64, PT, PT, R64, R69, RZ, P2, !PT ;  /* 0x0000004540407210 */ /* 0x000fe400017fe4ff */
[----:B------:R-:W-:Y:S02]  /*19d0*/  IADD3.X R62, PT, PT, R62, R21, RZ, P3, !PT ;  /* 0x000000153e3e7210 */ /* 0x000fe40001ffe4ff */
[----:B------:R-:W-:Y:S01]  /*19e0*/  IADD3.X R60, PT, PT, R60, R73, RZ, P4, !PT ;  /* 0x000000493c3c7210 */ /* 0x000fe200027fe4ff */
[----:B------:R-:W-:Y:S06]  /*19f0*/  BRA.U UP0, `(.L_x_9996) ;  /* 0xfffffff100507547 */ /* 0x000fec000b83ffff */
.L_x_9990:
[----:B------:R-:W-:Y:S01]  /*1a00*/  BAR.SYNC.DEFER_BLOCKING 0x0 ;  /* 0x0000000000007b1d */ /* 0x000fe20000010000 */
[----:B------:R-:W-:Y:S01]  /*1a10*/  USHF.L.U32 UR6, UR9, 0x7, URZ ;  /* 0x0000000709067899 */ /* 0x000fe200080006ff */
[----:B------:R-:W-:Y:S01]  /*1a20*/  IADD3 R30, P1, PT, R30, -0x200, RZ ;  /* 0xfffffe001e1e7810 */ /* 0x000fe20007f3e0ff */
[----:B------:R-:W-:Y:S01]  /*1a30*/  UISETP.GT.AND UP0, UPT, UR8, 0x1, UPT ;  /* 0x000000010800788c */ /* 0x000fe2000bf04270 */
[----:B------:R-:W-:Y:S01]  /*1a40*/  IADD3 R32, P2, PT, R32, -0x200, RZ ;  /* 0xfffffe0020207810 */ /* 0x000fe20007f5e0ff */
[----:B------:R-:W-:-:S03]  /*1a50*/  USHF.R.S32.HI UR7, URZ, 0x1f, UR6 ;  /* 0x0000001fff077899 */ /* 0x000fc60008011406 */
[----:B------:R-:W0:Y:S01]  /*1a60*/  LDC.64 R8, c[0x0][0x500] ;  /* 0x00014000ff087b82 */ /* 0x000e220000000a00 */
[----:B------:R-:W1:Y:S01]  /*1a70*/  LDCU.64 UR10, c[0x0][0x4f8] ;  /* 0x00009f00ff0a77ac */ /* 0x000e620008000a00 */
[----:B------:R-:W-:Y:S02]  /*1a80*/  IADD3.X R29, PT, PT, R29, -0x1, RZ, P1, !PT ;  /* 0xffffffff1d1d7810 */ /* 0x000fe40000ffe4ff */
[----:B------:R-:W-:Y:S01]  /*1a90*/  IADD3.X R31, PT, PT, R31, -0x1, RZ, P2, !PT ;  /* 0xffffffff1f1f7810 */ /* 0x000fe200017fe4ff */
[----:B------:R-:W-:-:S03]  /*1aa0*/  UMOV UR8, UR9 ;  /* 0x0000000900087c82 */ /* 0x000fc60008000000 */
[----:B------:R-:W2:Y:S08]  /*1ab0*/  LDC.64 R10, c[0x0][0x550] ;  /* 0x00015400ff0a7b82 */ /* 0x000eb00000000a00 */
[----:B------:R-:W3:Y:S01]  /*1ac0*/  LDC.64 R20, c[0x0][0x560] ;  /* 0x00015800ff147b82 */ /* 0x000ee20000000a00 */
[----:B------:R4:W-:Y:S01]  /*1ad0*/  STS.128 [R45], R16 ;  /* 0x000000102d007388 */ /* 0x0009e20000000c00 */
[----:B------:R-:W-:-:S03]  /*1ae0*/  NOP ;  /* 0x0000000000007918 */ /* 0x000fc60000000000 */
[----:B------:R-:W5:Y:S01]  /*1af0*/  LDS.128 R4, [R45] ;  /* 0x000000002d047984 */ /* 0x000f620000000c00 */
[----:B-1----:R-:W-:-:S04]  /*1b00*/  UIMAD.WIDE.U32 UR4, UR18, UR10, UR6 ;  /* 0x0000000a120472a5 */ /* 0x002fc8000f8e0006 */
[----:B------:R-:W-:Y:S01]  /*1b10*/  UIMAD UR5, UR18, UR11, UR5 ;  /* 0x0000000b120572a4 */ /* 0x000fe2000f8e0205 */
[----:B----4-:R-:W1:Y:S05]  /*1b20*/  LDC.64 R18, c[0x0][0x520] ;  /* 0x00014800ff127b82 */ /* 0x010e6a0000000a00 */
[----:B0-----:R-:W-:-:S04]  /*1b30*/  IMAD.WIDE.U32 R2, R44, R8, UR4 ;  /* 0x000000042c027e25 */ /* 0x001fc8000f8e0008 */
[----:B------:R-:W-:Y:S01]  /*1b40*/  IMAD R3, R44, R9, R3 ;  /* 0x000000092c037224 */ /* 0x000fe200078e0203 */
[C---:B--2---:R-:W-:Y:S01]  /*1b50*/  LEA R8, P0, R2.reuse, R10, 0x2 ;  /* 0x0000000a02087211 */ /* 0x044fe200078010ff */
[----:B------:R-:W0:Y:S03]  /*1b60*/  LDCU.64 UR4, c[0x0][0x518] ;  /* 0x0000a300ff0477ac */ /* 0x000e260008000a00 */
[----:B------:R-:W-:-:S03]  /*1b70*/  LEA.HI.X R9, R2, R11, R3, 0x2, P0 ;  /* 0x0000000b02097211 */ /* 0x000fc600000f1403 */
[----:B------:R-:W-:Y:S01]  /*1b80*/  IMAD.WIDE.U32 R2, R35, 0x10, R8 ;  /* 0x0000001023027825 */ /* 0x000fe200078e0008 */
[----:B0-----:R-:W-:-:S04]  /*1b90*/  UIMAD.WIDE.U32 UR6, UR18, UR4, UR6 ;  /* 0x00000004120672a5 */ /* 0x001fc8000f8e0006 */
[----:B------:R-:W-:Y:S01]  /*1ba0*/  UIMAD UR7, UR18, UR5, UR7 ;  /* 0x00000005120772a4 */ /* 0x000fe2000f8e0207 */
[----:B-----5:R3:W-:Y:S01]  /*1bb0*/  STG.E.128 desc[UR16][R2.64], R4 ;  /* 0x0000000402007986 */ /* 0x0207e2000c101d10 */
[----:B------:R-:W-:Y:S04]  /*1bc0*/  BAR.SYNC.DEFER_BLOCKING 0x0 ;  /* 0x0000000000007b1d */ /* 0x000fe80000010000 */
[----:B-1----:R-:W-:-:S04]  /*1bd0*/  IMAD.WIDE.U32 R16, R44, R18, UR6 ;  /* 0x000000062c107e25 */ /* 0x002fc8000f8e0012 */
[----:B------:R-:W-:Y:S01]  /*1be0*/  IMAD R17, R44, R19, R17 ;  /* 0x000000132c117224 */ /* 0x000fe200078e0211 */
[----:B---3--:R-:W-:-:S04]  /*1bf0*/  LEA R2, P0, R16, R20, 0x2 ;  /* 0x0000001410027211 */ /* 0x008fc800078010ff */
[----:B------:R-:W-:Y:S02]  /*1c00*/  LEA.HI.X R3, R16, R21, R17, 0x2, P0 ;  /* 0x0000001510037211 */ /* 0x000fe400000f1411 */
[----:B------:R-:W-:Y:S01]  /*1c10*/  IADD3 R28, P0, PT, R28, -0x200, RZ ;  /* 0xfffffe001c1c7810 */ /* 0x000fe20007f1e0ff */
[----:B------:R-:W-:Y:S01]  /*1c20*/  IMAD.WIDE.U32 R2, R35, 0x10, R2 ;  /* 0x0000001023027825 */ /* 0x000fe200078e0002 */
[----:B------:R0:W-:Y:S01]  /*1c30*/  STS.128 [R45], R12 ;  /* 0x0000000c2d007388 */ /* 0x0001e20000000c00 */
[----:B------:R-:W-:-:S03]  /*1c40*/  NOP ;  /* 0x0000000000007918 */ /* 0x000fc60000000000 */
[----:B------:R-:W1:Y:S01]  /*1c50*/  LDS.128 R8, [R45] ;  /* 0x000000002d087984 */ /* 0x000e620000000c00 */
[----:B------:R-:W-:Y:S01]  /*1c60*/  IADD3.X R27, PT, PT, R27, -0x1, RZ, P0, !PT ;  /* 0xffffffff1b1b7810 */ /* 0x000fe200007fe4ff */
[----:B0-----:R-:W-:-:S04]  /*1c70*/  FADD.FTZ R12, R37, R12 ;  /* 0x0000000c250c7221 */ /* 0x001fc80000010000 */
[----:B------:R-:W-:-:S04]  /*1c80*/  FADD.FTZ R13, R12, R13 ;  /* 0x0000000d0c0d7221 */ /* 0x000fc80000010000 */
[----:B------:R-:W-:-:S04]  /*1c90*/  FADD.FTZ R14, R13, R14 ;  /* 0x0000000e0d0e7221 */ /* 0x000fc80000010000 */
[----:B------:R-:W-:Y:S01]  /*1ca0*/  FADD.FTZ R37, R14, R15 ;  /* 0x0000000f0e257221 */ /* 0x000fe20000010000 */
[----:B-1----:R0:W-:Y:S01]  /*1cb0*/  STG.E.128 desc[UR16][R2.64], R8 ;  /* 0x0000000802007986 */ /* 0x0021e2000c101d10 */
[----:B------:R-:W-:Y:S05]  /*1cc0*/  BRA.U UP0, `(.L_x_9997) ;  /* 0xffffffe900607547 */ /* 0x000fea000b83ffff */
.L_x_9989:
[----:B------:R-:W1:Y:S01]  /*1cd0*/  LDC.64 R6, c[0x0][0x548] ;  /* 0x00015200ff067b82 */ /* 0x000e620000000a00 */
[----:B------:R-:W2:Y:S01]  /*1ce0*/  S2R R19, SR_TID.X ;  /* 0x0000000000137919 */ /* 0x000ea20000002100 */
[----:B------:R-:W2:Y:S06]  /*1cf0*/  LDCU UR7, c[0x0][0x38c] ;  /* 0x00007180ff0777ac */ /* 0x000eac0008000800 */
[----:B0-----:R-:W0:Y:S01]  /*1d00*/  LDC.64 R8, c[0x0][0x568] ;  /* 0x00015a00ff087b82 */ /* 0x001e220000000a00 */
        /* <DEDUP_REMOVED lines=30> */
.L_x_9999:
[----:B------:R-:W-:Y:S05]  /*1ef0*/  BSYNC.RECONVERGENT B0 ;  /* 0x0000000000007941 */ /* 0x000fea0003800200 */
.L_x_9998:
        /* <DEDUP_REMOVED lines=26> */
.L_x_10001:
[----:B------:R-:W-:Y:S05]  /*20a0*/  BSYNC.RECONVERGENT B0 ;  /* 0x0000000000007941 */ /* 0x000fea0003800200 */
.L_x_10000:
        /* <DEDUP_REMOVED lines=22> */
.L_x_10003:
        /* <DEDUP_REMOVED lines=51> */
.L_x_10002:
[----:B------:R-:W-:Y:S05]  /*2540*/  EXIT ;  /* 0x000000000000794d */ /* 0x000fea0003800000 */
.L_x_10004:
        /* <DEDUP_REMOVED lines=11> */
.L_x_10553:


//--------------------- .text._Z25selective_scan_bwd_kernelI32Selective_Scan_bwd_kernel_traitsILi32ELi4ELb1ELb0ELb0ELb0ELb1EffEEv12SSMParamsBwd --------------------------
	.section	.text._Z25selective_scan_bwd_kernelI32Selective_Scan_bwd_kernel_traitsILi32ELi4ELb1ELb0ELb0ELb0ELb1EffEEv12SSMParamsBwd,"ax",@progbits
	.align	128
        .global         _Z25selective_scan_bwd_kernelI32Selective_Scan_bwd_kernel_traitsILi32ELi4ELb1ELb0ELb0ELb0ELb1EffEEv12SSMParamsBwd
        .type           _Z25selective_scan_bwd_kernelI32Selective_Scan_bwd_kernel_traitsILi32ELi4ELb1ELb0ELb0ELb0ELb1EffEEv12SSMParamsBwd,@function
        .size           _Z25selective_scan_bwd_kernelI32Selective_Scan_bwd_kernel_traitsILi32ELi4ELb1ELb0ELb0ELb0ELb1EffEEv12SSMParamsBwd,(.L_x_10554 - _Z25selective_scan_bwd_kernelI32Selective_Scan_bwd_kernel_traitsILi32ELi4ELb1ELb0ELb0ELb0ELb1EffEEv12SSMParamsBwd)
        .other          _Z25selective_scan_bwd_kernelI32Selective_Scan_bwd_kernel_traitsILi32ELi4ELb1ELb0ELb0ELb0ELb1EffEEv12SSMParamsBwd,@"STO_CUDA_ENTRY STV_DEFAULT"
_Z25selective_scan_bwd_kernelI32Selective_Scan_bwd_kernel_traitsILi32ELi4ELb1ELb0ELb0ELb0ELb1EffEEv12SSMParamsBwd:
.text._Z25selective_scan_bwd_kernelI32Selective_Scan_bwd_kernel_traitsILi32ELi4ELb1ELb0ELb0ELb0ELb1EffEEv12SSMParamsBwd:
        /* <DEDUP_REMOVED lines=35> */
[----:B------:R-:W-:-:S02]  /*0230*/  MOV R5, UR5 ;  /* 0x0000000500057c02 */ /* 0x000fc40008000f00 */
[----:B------:R-:W-:Y:S01]  /*0240*/  MOV R5, UR9 ;  /* 0x0000000900057c02 */ /* 0x000fe20008000f00 */
[----:B------:R-:W0:Y:S01]  /*0250*/  @P0 LDC R18, c[0x0][0x38c] ;  /* 0x0000e300ff120b82 */ /* 0x000e220000000800 */
[----:B------:R-:W-:Y:S01]  /*0260*/  MOV R7, UR8 ;  /* 0x0000000800077c02 */ /* 0x000fe20008000f00 */
[----:B------:R-:W2:Y:S01]  /*0270*/  LDCU.64 UR8, c[0x0][0x3b8] ;  /* 0x00007700ff0877ac */ /* 0x000ea20008000a00 */
[----:B------:R-:W-:-:S05]  /*0280*/  MOV R4, UR4 ;  /* 0x0000000400047c02 */ /* 0x000fca0008000f00 */
[----:B------:R-:W3:Y:S01]  /*0290*/  @P0 LDC.64 R8, c[0x0][0x480] ;  /* 0x00012000ff080b82 */ /* 0x000ee20000000a00 */
[----:B------:R-:W-:Y:S01]  /*02a0*/  IMAD.WIDE.U32 R4, R0, UR10, R4 ;  /* 0x0000000a00047c25 */ /* 0x000fe2000f8e0004 */
[----:B----4-:R-:W-:-:S03]  /*02b0*/  LEA R13, R14, 0xffffff80, 0x7 ;  /* 0xffffff800e0d7811 */ /* 0x010fc600078e38ff */
[C---:B------:R-:W-:Y:S01]  /*02c0*/  IMAD R12, R0.reuse, UR11, R5 ;  /* 0x0000000b000c7c24 */ /* 0x040fe2000f8e0205 */
[----:B------:R-:W4:Y:S01]  /*02d0*/  LDCU.64 UR10, c[0x0][0x3d8] ;  /* 0x00007b00ff0a77ac */ /* 0x000f220008000a00 */
[----:B-1----:R-:W-:Y:S01]  /*02e0*/  @P0 IMAD R3, R3, UR18, R0 ;  /* 0x0000001203030c24 */ /* 0x002fe2000f8e0200 */
[----:B------:R-:W1:Y:S01]  /*02f0*/  LDC.64 R24, c[0x0][0x460] ;  /* 0x00011800ff187b82 */ /* 0x000e620000000a00 */
[----:B--2---:R-:W-:Y:S01]  /*0300*/  UIMAD.WIDE.U32 UR4, UR18, UR6, URZ ;  /* 0x00000006120472a5 */ /* 0x004fe2000f8e00ff */
[----:B------:R-:W-:Y:S01]  /*0310*/  IADD3 R19, P3, PT, R13, R4, RZ ;  /* 0x000000040d137210 */ /* 0x000fe20007f7e0ff */
[----:B------:R-:W-:-:S05]  /*0320*/  IMAD.WIDE.U32 R6, R0, UR14, R6 ;  /* 0x0000000e00067c25 */ /* 0x000fca000f8e0006 */
[----:B------:R-:W2:Y:S01]  /*0330*/  LDC.64 R26, c[0x0][0x468] ;  /* 0x00011a00ff1a7b82 */ /* 0x000ea20000000a00 */
[----:B------:R-:W-:Y:S01]  /*0340*/  @P0 IMAD R3, R3, R14, RZ ;  /* 0x0000000e03030224 */ /* 0x000fe200078e02ff */
[----:B------:R-:W-:Y:S01]  /*0350*/  UIMAD UR5, UR18, UR7, UR5 ;  /* 0x00000007120572a4 */ /* 0x000fe2000f8e0205 */
[----:B------:R-:W-:-:S05]  /*0360*/  IMAD.WIDE.U32 R4, R0, UR8, RZ ;  /* 0x0000000800047c25 */ /* 0x000fca000f8e00ff */
[----:B------:R-:W2:Y:S01]  /*0370*/  LDC.64 R28, c[0x0][0x528] ;  /* 0x00014a00ff1c7b82 */ /* 0x000ea20000000a00 */
[----:B0-----:R-:W-:Y:S01]  /*0380*/  @P0 IMAD R11, R3, R18, RZ ;  /* 0x00000012030b0224 */ /* 0x001fe200078e02ff */
[----:B------:R-:W-:Y:S01]  /*0390*/  IADD3 R15, P2, PT, R13, R6, RZ ;  /* 0x000000060d0f7210 */ /* 0x000fe20007f5e0ff */
[----:B------:R-:W-:Y:S01]  /*03a0*/  IMAD R5, R0, UR9, R5 ;  /* 0x0000000900057c24 */ /* 0x000fe2000f8e0205 */
[----:B------:R-:W-:Y:S01]  /*03b0*/  LEA R3, P4, R4, R20, 0x2 ;  /* 0x0000001404037211 */ /* 0x000fe200078810ff */
[C---:B------:R-:W-:Y:S02]  /*03c0*/  IMAD R10, R0.reuse, UR15, R7 ;  /* 0x0000000f000a7c24 */ /* 0x040fe4000f8e0207 */
[----:B------:R-:W-:Y:S01]  /*03d0*/  IMAD.WIDE.U32 R6, R0, R16, UR4 ;  /* 0x0000000400067e25 */ /* 0x000fe2000f8e0010 */
[----:B------:R-:W-:Y:S02]  /*03e0*/  CS2R R52, SRZ ;  /* 0x0000000000347805 */ /* 0x000fe4000001ff00 */
[----:B------:R-:W-:-:S02]  /*03f0*/  ISETP.GE.AND P1, PT, R14, 0x1, PT ;  /* 0x000000010e00780c */ /* 0x000fc40003f26270 */
[----:B------:R-:W-:Y:S01]  /*0400*/  LEA.HI.X R4, R4, R21, R5, 0x2, P4 ;  /* 0x0000001504047211 */ /* 0x000fe200020f1405 */
[----:B---3--:R-:W-:Y:S01]  /*0410*/  @P0 IMAD.WIDE R52, R11, 0x8, R8 ;  /* 0x000000080b340825 */ /* 0x008fe200078e0208 */
[----:B------:R-:W-:Y:S02]  /*0420*/  SHF.R.S32.HI R5, RZ, 0x1f, R13 ;  /* 0x0000001fff057819 */ /* 0x000fe4000001140d */
[----:B------:R-:W-:Y:S01]  /*0430*/  IADD3 R13, P0, PT, R13, R6, RZ ;  /* 0x000000060d0d7210 */ /* 0x000fe20007f1e0ff */
[C---:B------:R-:W-:Y:S02]  /*0440*/  IMAD R8, R0.reuse, R17, R7 ;  /* 0x0000001100087224 */ /* 0x040fe400078e0207 */
[C---:B----4-:R-:W-:Y:S01]  /*0450*/  IMAD.WIDE.U32 R6, R0.reuse, UR10, RZ ;  /* 0x0000000a00067c25 */ /* 0x050fe2000f8e00ff */
[C---:B------:R-:W-:Y:S02]  /*0460*/  IADD3.X R12, PT, PT, R5.reuse, R12, RZ, P3, !PT ;  /* 0x0000000c050c7210 */ /* 0x040fe40001ffe4ff */
[C---:B------:R-:W-:Y:S01]  /*0470*/  IADD3.X R10, PT, PT, R5.reuse, R10, RZ, P2, !PT ;  /* 0x0000000a050a7210 */ /* 0x040fe200017fe4ff */
[----:B------:R-:W-:Y:S01]  /*0480*/  IMAD R7, R0, UR11, R7 ;  /* 0x0000000b00077c24 */ /* 0x000fe2000f8e0207 */
[----:B------:R-:W-:-:S02]  /*0490*/  IADD3.X R8, PT, PT, R5, R8, RZ, P0, !PT ;  /* 0x0000000805087210 */ /* 0x000fc400007fe4ff */
[C---:B------:R-:W-:Y:S02]  /*04a0*/  LEA R5, P0, R6.reuse, R22, 0x2 ;  /* 0x0000001606057211 */ /* 0x040fe400078010ff */
[----:B-1----:R-:W-:Y:S02]  /*04b0*/  LEA R18, P2, R19, R24, 0x2 ;  /* 0x0000001813127211 */ /* 0x002fe400078410ff */
[----:B--2---:R-:W-:Y:S02]  /*04c0*/  LEA R14, P3, R15, R26, 0x2 ;  /* 0x0000001a0f0e7211 */ /* 0x004fe400078610ff */
[----:B------:R-:W-:Y:S02]  /*04d0*/  LEA R16, P4, R13, R28, 0x2 ;  /* 0x0000001c0d107211 */ /* 0x000fe400078810ff */
[----:B------:R-:W-:Y:S01]  /*04e0*/  LEA.HI.X R6, R6, R23, R7, 0x2, P0 ;  /* 0x0000001706067211 */ /* 0x000fe200000f1407 */
[----:B------:R-:W-:Y:S01]  /*04f0*/  HFMA2 R7, -RZ, RZ, 0, 0 ;  /* 0x00000000ff077431 */ /* 0x000fe200000001ff */
[----:B------:R-:W-:-:S02]  /*0500*/  LEA.HI.X R19, R19, R25, R12, 0x2, P2 ;  /* 0x0000001913137211 */ /* 0x000fc400010f140c */
[----:B------:R-:W-:Y:S02]  /*0510*/  LEA.HI.X R15, R15, R27, R10, 0x2, P3 ;  /* 0x0000001b0f0f7211 */ /* 0x000fe400018f140a */
        /* <DEDUP_REMOVED lines=13> */
[----:B------:R-:W-:Y:S01]  /*05f0*/  IMAD R11, R0, UR7, R13 ;  /* 0x00000007000b7c24 */ /* 0x000fe2000f8e020d */
[----:B------:R-:W-:Y:S02]  /*0600*/  MOV R13, R19 ;  /* 0x00000013000d7202 */ /* 0x000fe40000000f00 */
[----:B------:R-:W-:Y:S02]  /*0610*/  MOV R19, UR4 ;  /* 0x0000000400137c02 */ /* 0x000fe40008000f00 */
[----:B----4-:R-:W-:Y:S02]  /*0620*/  LEA R10, P0, R12, R20, 0x2 ;  /* 0x000000140c0a7211 */ /* 0x010fe400078010ff */
[----:B-1----:R-:W-:Y:S02]  /*0630*/  IADD3 R48, PT, PT, R8, 0x200, RZ ;  /* 0x0000020008307810 */ /* 0x002fe40007ffe0ff */
[----:B------:R-:W-:Y:S02]  /*0640*/  LEA.HI.X R11, R12, R21, R11, 0x2, P0 ;  /* 0x000000150c0b7211 */ /* 0x000fe400000f140b */
[----:B------:R-:W-:-:S02]  /*0650*/  MOV R12, R18 ;  /* 0x00000012000c7202 */ /* 0x000fc40000000f00 */
[C---:B------:R-:W-:Y:S02]  /*0660*/  LOP3.LUT R18, R8.reuse, 0x1f, RZ, 0xc0, !PT ;  /* 0x0000001f08127812 */ /* 0x040fe400078ec0ff */
[----:B---3--:R-:W-:-:S07]  /*0670*/  LEA R49, R8, R19, 0x2 ;  /* 0x0000001308317211 */ /* 0x008fce00078e10ff */
.L_x_10014:
[----:B------:R-:W-:Y:S01]  /*0680*/  BAR.SYNC.DEFER_BLOCKING 0x0 ;  /* 0x0000000000007b1d */ /* 0x000fe20000010000 */
[----:B0-----:R-:W-:-:S05]  /*0690*/  IMAD.WIDE.U32 R28, R8, 0x10, R12 ;  /* 0x00000010081c7825 */ /* 0x001fca00078e000c */
[----:B------:R-:W0:Y:S01]  /*06a0*/  S2R R54, SR_LANEID ;  /* 0x0000000000367919 */ /* 0x000e220000000000 */
[C---:B------:R-:W-:Y:S01]  /*06b0*/  IMAD.WIDE.U32 R24, R8.reuse, 0x10, R14 ;  /* 0x0000001008187825 */ /* 0x040fe200078e000e */
[----:B------:R-:W1:Y:S01]  /*06c0*/  LDCU.128 UR12, c[0x0][0x410] ;  /* 0x00008200ff0c77ac */ /* 0x000e620008000c00 */
[----:B------:R-:W2:Y:S02]  /*06d0*/  LDC.64 R42, c[0x0][0x478] ;  /* 0x00011e00ff2a7b82 */ /* 0x000ea40000000a00 */
[----:B------:R-:W-:Y:S01]  /*06e0*/  IMAD.WIDE.U32 R32, R8, 0x10, R16 ;  /* 0x0000001008207825 */ /* 0x000fe200078e0010 */
[----:B------:R-:W-:Y:S01]  /*06f0*/  UIADD3 UR19, UPT, UPT, UR8, -0x1, URZ ;  /* 0xffffffff08137890 */ /* 0x000fe2000fffe0ff */
[----:B------:R-:W-:Y:S01]  /*0700*/  UMOV UR5, URZ ;  /* 0x000000ff00057c82 */ /* 0x000fe20008000000 */
[----:B------:R-:W3:Y:S03]  /*0710*/  LDCU.64 UR10, c[0x0][0x508] ;  /* 0x0000a100ff0a77ac */ /* 0x000ee60008000a00 */
[----:B------:R-:W4:Y:S01]  /*0720*/  LDC.64 R64, c[0x0][0x558] ;  /* 0x00015600ff407b82 */ /* 0x000f220000000a00 */
[----:B------:R-:W3:Y:S01]  /*0730*/  LDCU.64 UR20, c[0x0][0x490] ;  /* 0x00009200ff1477ac */ /* 0x000ee20008000a00 */
[----:B------:R-:W3:Y:S01]  /*0740*/  LDG.E.128 R28, desc[UR16][R28.64] ;  /* 0x000000101c1c7981 */ /* 0x000ee2000c1e1d00 */
[----:B0-----:R-:W-:-:S05]  /*0750*/  LEA R51, R54, R19, 0x4 ;  /* 0x0000001336337211 */ /* 0x001fca00078e20ff */
[----:B---3--:R0:W-:Y:S01]  /*0760*/  STS.128 [R51], R28 ;  /* 0x0000001c33007388 */ /* 0x0081e20000000c00 */
[----:B------:R-:W-:-:S03]  /*0770*/  NOP ;  /* 0x0000000000007918 */ /* 0x000fc60000000000 */
[----:B------:R-:W-:Y:S01]  /*0780*/  LDS.128 R20, [R51] ;  /* 0x0000000033147984 */ /* 0x000fe20000000c00 */
[----:B------:R-:W-:Y:S01]  /*0790*/  BAR.SYNC.DEFER_BLOCKING 0x0 ;  /* 0x0000000000007b1d */ /* 0x000fe20000010000 */
[----:B------:R-:W-:-:S07]  /*07a0*/  USHF.L.U32 UR4, UR19, 0x7, URZ ;  /* 0x0000000713047899 */ /* 0x000fce00080006ff */
[----:B0-----:R-:W0:Y:S01]  /*07b0*/  LDC.64 R28, c[0x0][0x488] ;  /* 0x00012200ff1c7b82 */ /* 0x001e220000000a00 */
[----:B------:R-:W3:Y:S04]  /*07c0*/  LDG.E.128 R24, desc[UR16][R24.64] ;  /* 0x0000001018187981 */ /* 0x000ee8000c1e1d00 */
[----:B---3--:R3:W-:Y:S01]  /*07d0*/  STS.128 [R51], R24 ;  /* 0x0000001833007388 */ /* 0x0087e20000000c00 */
[----:B------:R-:W-:-:S03]  /*07e0*/  NOP ;  /* 0x0000000000007918 */ /* 0x000fc60000000000 */
[----:B------:R-:W-:Y:S01]  /*07f0*/  LDS.128 R36, [R51] ;  /* 0x0000000033247984 */ /* 0x000fe20000000c00 */
[----:B------:R-:W-:Y:S06]  /*0800*/  BAR.SYNC.DEFER_BLOCKING 0x0 ;  /* 0x0000000000007b1d */ /* 0x000fec0000010000 */
[----:B------:R-:W2:Y:S01]  /*0810*/  LDG.E.128 R32, desc[UR16][R32.64] ;  /* 0x0000001020207981 */ /* 0x000ea2000c1e1d00 */
[----:B-1----:R-:W-:-:S04]  /*0820*/  UIMAD.WIDE.U32 UR6, UR18, UR12, UR4 ;  /* 0x0000000c120672a5 */ /* 0x002fc8000f8e0004 */
[----:B------:R-:W-:Y:S02]  /*0830*/  UIMAD UR9, UR18, UR13, UR7 ;  /* 0x0000000d120972a4 */ /* 0x000fe4000f8e0207 */
[----:B---3--:R-:W-:Y:S02]  /*0840*/  MOV R25, UR7 ;  /* 0x0000000700197c02 */ /* 0x008fe40008000f00 */
        /* <DEDUP_REMOVED lines=8> */
[----:B--2---:R1:W-:Y:S01]  /*08d0*/  STS.128 [R51], R32 ;  /* 0x0000002033007388 */ /* 0x0043e20000000c00 */
[----:B------:R-:W-:-:S03]  /*08e0*/  NOP ;  /* 0x0000000000007918 */ /* 0x000fc60000000000 */
[----:B------:R-:W-:Y:S01]  /*08f0*/  LDS.128 R24, [R51] ;  /* 0x0000000033187984 */ /* 0x000fe20000000c00 */
[----:B------:R-:W-:Y:S06]  /*0900*/  BAR.SYNC.DEFER_BLOCKING 0x0 ;  /* 0x0000000000007b1d */ /* 0x000fec0000010000 */
[----:B------:R-:W2:Y:S01]  /*0910*/  LDG.E.128 R28, desc[UR16][R28.64] ;  /* 0x000000101c1c7981 */ /* 0x000ea2000c1e1d00 */
[----:B0-----:R-:W-:-:S04]  /*0920*/  UIMAD.WIDE.U32 UR6, UR18, UR12, UR4 ;  /* 0x0000000c120672a5 */ /* 0x001fc8000f8e0004 */
[----:B------:R-:W-:Y:S02]  /*0930*/  UIMAD UR9, UR18, UR13, UR7 ;  /* 0x0000000d120972a4 */ /* 0x000fe4000f8e0207 */
[----:B------:R-:W-:Y:S02]  /*0940*/  MOV R41, UR7 ;  /* 0x0000000700297c02 */ /* 0x000fe40008000f00 */
[----:B------:R-:W-:Y:S02]  /*0950*/  MOV R40, UR6 ;  /* 0x0000000600287c02 */ /* 0x000fe40008000f00 */
[----:B------:R-:W-:-:S03]  /*0960*/  MOV R41, UR9 ;  /* 0x0000000900297c02 */ /* 0x000fc60008000f00 */
[----:B-1----:R-:W-:-:S04]  /*0970*/  IMAD.WIDE.U32 R32, R0, UR14, R40 ;  /* 0x0000000e00207c25 */ /* 0x002fc8000f8e0028 */
[----:B------:R-:W-:Y:S01]  /*0980*/  IMAD R33, R0, UR15, R33 ;  /* 0x0000000f00217c24 */ /* 0x000fe2000f8e0221 */
[----:B------:R-:W-:-:S04]  /*0990*/  LEA R40, P0, R32, R42, 0x2 ;  /* 0x0000002a20287211 */ /* 0x000fc800078010ff */
[----:B------:R-:W-:-:S03]  /*09a0*/  LEA.HI.X R41, R32, R43, R33, 0x2, P0 ;  /* 0x0000002b20297211 */ /* 0x000fc600000f1421 */
[----:B------:R-:W-:Y:S01]  /*09b0*/  IMAD.WIDE.U32 R40, R8, 0x10, R40 ;  /* 0x0000001008287825 */ /* 0x000fe200078e0028 */
[----:B--2---:R-:W-:Y:S01]  /*09c0*/  STS.128 [R51], R28 ;  /* 0x0000001c33007388 */ /* 0x004fe20000000c00 */
[----:B------:R-:W-:-:S03]  /*09d0*/  NOP ;  /* 0x0000000000007918 */ /* 0x000fc60000000000 */
[----:B------:R-:W0:Y:S01]  /*09e0*/  LDS.128 R32, [R51] ;  /* 0x0000000033207984 */ /* 0x000e220000000c00 */
[----:B------:R-:W-:Y:S06]  /*09f0*/  BAR.SYNC.DEFER_BLOCKING 0x0 ;  /* 0x0000000000007b1d */ /* 0x000fec0000010000 */
[----:B------:R-:W2:Y:S01]  /*0a00*/  LDG.E.128 R40, desc[UR16][R40.64] ;  /* 0x0000001028287981 */ /* 0x000ea2000c1e1d00 */
[----:B------:R-:W-:Y:S02]  /*0a10*/  UIMAD.WIDE.U32 UR6, UR18, UR10, UR4 ;  /* 0x0000000a120672a5 */ /* 0x000fe4000f8e0004 */
[----:B------:R-:W-:-:S02]  /*0a20*/  UISETP.NE.U32.AND UP0, UPT, UR20, URZ, UPT ;  /* 0x000000ff1400728c */ /* 0x000fc4000bf05070 */
[----:B------:R-:W-:Y:S02]  /*0a30*/  UIMAD UR7, UR18, UR11, UR7 ;  /* 0x0000000b120772a4 */ /* 0x000fe4000f8e0207 */
[----:B------:R-:W-:Y:S01]  /*0a40*/  UISETP.NE.AND.EX UP0, UPT, UR21, URZ, UPT, UP0 ;  /* 0x000000ff1500728c */ /* 0x000fe2000bf05300 */
[----:B------:R-:W1:Y:S01]  /*0a50*/  LDCU UR10, c[0x0][0x38c] ;  /* 0x00007180ff0a77ac */ /* 0x000e620008000800 */
[----:B0-----:R-:W-:Y:S01]  /*0a60*/  FMUL.FTZ R44, R32, -1.4426950216293334961 ;  /* 0xbfb8aa3b202c7820 */ /* 0x001fe20000410000 */
[----:B------:R-:W-:Y:S01]  /*0a70*/  FMUL.FTZ R46, R33, -1.4426950216293334961 ;  /* 0xbfb8aa3b212e7820 */ /* 0x000fe20000410000 */
[----:B------:R-:W-:Y:S01]  /*0a80*/  FMUL.FTZ R47, R34, -1.4426950216293334961 ;  /* 0xbfb8aa3b222f7820 */ /* 0x000fe20000410000 */
[----:B------:R-:W-:-:S03]  /*0a90*/  FMUL.FTZ R56, R35, -1.4426950216293334961 ;  /* 0xbfb8aa3b23387820 */ /* 0x000fc60000410000 */
[----:B------:R-:W0:Y:S04]  /*0aa0*/  MUFU.EX2 R44, R44 ;  /* 0x0000002c002c7308 */ /* 0x000e280000000800 */
[----:B------:R-:W3:Y:S04]  /*0ab0*/  MUFU.EX2 R46, R46 ;  /* 0x0000002e002e7308 */ /* 0x000ee80000000800 */
[----:B------:R-:W4:Y:S04]  /*0ac0*/  MUFU.EX2 R47, R47 ;  /* 0x0000002f002f7308 */ /* 0x000f280000000800 */
[----:B------:R-:W1:Y:S01]  /*0ad0*/  MUFU.EX2 R56, R56 ;  /* 0x0000003800387308 */ /* 0x000e620000000800 */
[----:B0-----:R-:W-:Y:S01]  /*0ae0*/  FADD.FTZ R45, R44, 1 ;  /* 0x3f8000002c2d7421 */ /* 0x001fe20000010000 */
[----:B---3--:R-:W-:-:S03]  /*0af0*/  FADD.FTZ R58, R46, 1 ;  /* 0x3f8000002e3a7421 */ /* 0x008fc60000010000 */
[----:B------:R-:W0:Y:S01]  /*0b00*/  MUFU.RCP R55, R45 ;  /* 0x0000002d00377308 */ /* 0x000e220000001000 */
[----:B----4-:R-:W-:Y:S01]  /*0b10*/  FADD.FTZ R44, R47, 1 ;  /* 0x3f8000002f2c7421 */ /* 0x010fe20000010000 */
[----:B-1----:R-:W-:-:S06]  /*0b20*/  FADD.FTZ R46, R56, 1 ;  /* 0x3f800000382e7421 */ /* 0x002fcc0000010000 */
[----:B------:R-:W-:Y:S08]  /*0b30*/  MUFU.RCP R59, R44 ;  /* 0x0000002c003b7308 */ /* 0x000ff00000001000 */
[----:B------:R-:W-:Y:S01]  /*0b40*/  MUFU.RCP R58, R58 ;  /* 0x0000003a003a7308 */ /* 0x000fe20000001000 */
[----:B0-----:R-:W-:-:S04]  /*0b50*/  FADD.FTZ R47, -R55, 1 ;  /* 0x3f800000372f7421 */ /* 0x001fc80000010100 */
[----:B------:R-:W-:-:S03]  /*0b60*/  FFMA.FTZ R47, R32, R47, 1 ;  /* 0x3f800000202f7423 */ /* 0x000fc6000001002f */
[----:B------:R-:W0:Y:S02]  /*0b70*/  MUFU.RCP R62, R46 ;  /* 0x0000002e003e7308 */ /* 0x000e240000001000 */
[----:B0-----:R-:W-:-:S04]  /*0b80*/  FADD.FTZ R56, -R62, 1 ;  /* 0x3f8000003e387421 */ /* 0x001fc80000010100 */
[----:B------:R-:W-:Y:S01]  /*0b90*/  FFMA.FTZ R56, R35, R56, 1 ;  /* 0x3f80000023387423 */ /* 0x000fe20000010038 */
[----:B--2---:R0:W-:Y:S01]  /*0ba0*/  STS.128 [R51], R40 ;  /* 0x0000002833007388 */ /* 0x0041e20000000c00 */
[----:B------:R-:W-:-:S03]  /*0bb0*/  NOP ;  /* 0x0000000000007918 */ /* 0x000fc60000000000 */
[----:B------:R-:W1:Y:S01]  /*0bc0*/  LDS.128 R28, [R51] ;  /* 0x00000000331c7984 */ /* 0x000e620000000c00 */
[----:B0-----:R-:W-:Y:S01]  /*0bd0*/  FADD.FTZ R41, -R59, 1 ;  /* 0x3f8000003b297421 */ /* 0x001fe20000010100 */
[----:B------:R-:W-:-:S03]  /*0be0*/  FADD.FTZ R40, -R58, 1 ;  /* 0x3f8000003a287421 */ /* 0x000fc60000010100 */
        /* <DEDUP_REMOVED lines=22> */
[----:B------:R-:W2:Y:S01]  /*0d50*/  LDS.128 R44, [R51] ;  /* 0x00000000332c7984 */ /* 0x000ea20000000c00 */
[----:B0-----:R-:W-:-:S04]  /*0d60*/  IMAD.WIDE.U32 R60, R0, R56, UR6 ;  /* 0x00000006003c7e25 */ /* 0x001fc8000f8e0038 */
[----:B------:R-:W-:Y:S01]  /*0d70*/  IMAD R57, R0, R57, R61 ;  /* 0x0000003900397224 */ /* 0x000fe200078e023d */
[----:B------:R-:W-:Y:S01]  /*0d80*/  LEA R56, P0, R60, R64, 0x2 ;  /* 0x000000403c387211 */ /* 0x000fe200078010ff */
[----:B-1---5:R-:W-:-:S03]  /*0d90*/  FADD.FTZ R41, R36, R2 ;  /* 0x0000000224297221 */ /* 0x022fc60000010000 */
[----:B------:R-:W-:Y:S01]  /*0da0*/  LEA.HI.X R57, R60, R65, R57, 0x2, P0 ;  /* 0x000000413c397211 */ /* 0x000fe200000f1439 */
[--C-:B------:R-:W-:Y:S01]  /*0db0*/  FADD.FTZ R40, R37, R2.reuse ;  /* 0x0000000225287221 */ /* 0x100fe20000010000 */
[--C-:B------:R-:W-:Y:S01]  /*0dc0*/  FADD.FTZ R43, R38, R2.reuse ;  /* 0x00000002262b7221 */ /* 0x100fe20000010000 */
[----:B------:R-:W-:Y:S01]  /*0dd0*/  FADD.FTZ R42, R39, R2 ;  /* 0x00000002272a7221 */ /* 0x000fe20000010000 */
[----:B------:R-:W-:-:S05]  /*0de0*/  IMAD.WIDE.U32 R56, R8, 0x10, R56 ;  /* 0x0000001008387825 */ /* 0x000fca00078e0038 */
[----:B--2---:R0:W-:Y:S01]  /*0df0*/  STG.E.128 desc[UR16][R56.64], R44 ;  /* 0x0000002c38007986 */ /* 0x0041e2000c101d10 */
        /* <DEDUP_REMOVED lines=9> */
[----:B------:R-:W3:Y:S01]  /*0e90*/  LDS.128 R32, [R51] ;  /* 0x0000000033207984 */ /* 0x000ee20000000c00 */
[----:B-1----:R-:W-:-:S04]  /*0ea0*/  UIMAD.WIDE.U32 UR6, UR18, UR12, UR4 ;  /* 0x0000000c120672a5 */ /* 0x002fc8000f8e0004 */
[----:B------:R-:W-:Y:S02]  /*0eb0*/  UIMAD UR9, UR18, UR13, UR7 ;  /* 0x0000000d120972a4 */ /* 0x000fe4000f8e0207 */
[----:B------:R-:W-:Y:S02]  /*0ec0*/  MOV R37, UR7 ;  /* 0x0000000700257c02 */ /* 0x000fe40008000f00 */
[----:B------:R-:W-:Y:S02]  /*0ed0*/  MOV R36, UR6 ;  /* 0x0000000600247c02 */ /* 0x000fe40008000f00 */
[----:B------:R-:W-:-:S03]  /*0ee0*/  MOV R37, UR9 ;  /* 0x0000000900257c02 */ /* 0x000fc60008000f00 */
[----:B------:R-:W-:-:S04]  /*0ef0*/  IMAD.WIDE.U32 R36, R0, UR14, R36 ;  /* 0x0000000e00247c25 */ /* 0x000fc8000f8e0024 */
[----:B------:R-:W-:Y:S01]  /*0f00*/  IMAD R37, R0, UR15, R37 ;  /* 0x0000000f00257c24 */ /* 0x000fe2000f8e0225 */
[----:B------:R-:W-:-:S04]  /*0f10*/  LEA R38, P0, R36, UR20, 0x2 ;  /* 0x0000001424267c11 */ /* 0x000fc8000f8010ff */
[----:B------:R-:W-:-:S03]  /*0f20*/  LEA.HI.X R39, R36, UR21, R37, 0x2, P0 ;  /* 0x0000001524277c11 */ /* 0x000fc600080f1425 */
[----:B--2---:R-:W-:-:S05]  /*0f30*/  IMAD.WIDE.U32 R28, R8, 0x10, R38 ;  /* 0x00000010081c7825 */ /* 0x004fca00078e0026 */
[----:B---3--:R1:W-:Y:S02]  /*0f40*/  STG.E.128 desc[UR16][R28.64], R32 ;  /* 0x000000201c007986 */ /* 0x0083e4000c101d10 */
.L_x_10006:
[----:B------:R-:W-:Y:S01]  /*0f50*/  BAR.SYNC.DEFER_BLOCKING 0x0 ;  /* 0x0000000000007b1d */ /* 0x000fe20000010000 */
[----:B-1----:R-:W-:Y:S01]  /*0f60*/  FMUL.FTZ R33, R24, R55 ;  /* 0x0000003718217220 */ /* 0x002fe20000410000 */
[----:B------:R-:W-:Y:S01]  /*0f70*/  FMUL.FTZ R32, R25, R58 ;  /* 0x0000003a19207220 */ /* 0x000fe20000410000 */
[----:B------:R-:W-:Y:S01]  /*0f80*/  UISETP.GE.AND UP0, UPT, UR10, 0x1, UPT ;  /* 0x000000010a00788c */ /* 0x000fe2000bf06270 */
[----:B------:R-:W-:Y:S01]  /*0f90*/  FMUL.FTZ R55, R26, R59 ;  /* 0x0000003b1a377220 */ /* 0x000fe20000410000 */
[----:B------:R-:W-:Y:S01]  /*0fa0*/  FFMA.FTZ R28, R20, R33, R7 ;  /* 0x00000021141c7223 */ /* 0x000fe20000010007 */
[----:B0-----:R-:W-:Y:S01]  /*0fb0*/  FMUL.FTZ R56, R27, R62 ;  /* 0x0000003e1b387220 */ /* 0x001fe20000410000 */
        /* <DEDUP_REMOVED lines=23> */
[----:B------:R-:W-:Y:S01]  /*1130*/  UIADD3 UR11, UPT, UPT, -UR10, URZ, URZ ;  /* 0x000000ff0a0b7290 */ /* 0x000fe2000fffe1ff */
[----:B------:R-:W-:Y:S01]  /*1140*/  MOV R63, R10 ;  /* 0x0000000a003f7202 */ /* 0x000fe20000000f00 */
[----:B------:R-:W2:Y:S01]  /*1150*/  LDCU UR12, c[0x0][0x394] ;  /* 0x00007280ff0c77ac */ /* 0x000ea20008000800 */
[----:B------:R-:W3:Y:S01]  /*1160*/  LDC.64 R34, c[0x0][0x3e0] ;  /* 0x0000f800ff227b82 */ /* 0x000ee20000000a00 */
[----:B------:R-:W-:-:S02]  /*1170*/  MOV R62, R11 ;  /* 0x0000000b003e7202 */ /* 0x000fc40000000f00 */
[----:B------:R-:W-:Y:S01]  /*1180*/  MOV R65, R3 ;  /* 0x0000000300417202 */ /* 0x000fe20000000f00 */
[----:B------:R-:W-:Y:S01]  /*1190*/  ULOP3.LUT UR9, UR9, 0x400, URZ, 0xc0, !UPT ;  /* 0x0000040009097892 */ /* 0x000fe2000f8ec0ff */
[----:B------:R-:W-:Y:S02]  /*11a0*/  MOV R64, R4 ;  /* 0x0000000400407202 */ /* 0x000fe40000000f00 */
[----:B------:R-:W-:Y:S01]  /*11b0*/  MOV R67, R5 ;  /* 0x0000000500437202 */ /* 0x000fe20000000f00 */
[----:B------:R-:W4:Y:S01]  /*11c0*/  LDC.64 R36, c[0x0][0x3c0] ;  /* 0x0000f000ff247b82 */ /* 0x000f220000000a00 */
[----:B0-----:R-:W-:Y:S01]  /*11d0*/  ISETP.LE.AND P0, PT, R24, UR8, PT ;  /* 0x0000000818007c0c */ /* 0x001fe2000bf03270 */
[----:B------:R-:W-:Y:S01]  /*11e0*/  HFMA2 R24, -RZ, RZ, 0, 0 ;  /* 0x00000000ff187431 */ /* 0x000fe200000001ff */
[----:B------:R-:W-:Y:S02]  /*11f0*/  MOV R66, R6 ;  /* 0x0000000600427202 */ /* 0x000fe40000000f00 */
[----:B------:R-:W-:-:S02]  /*1200*/  MOV R68, R19 ;  /* 0x0000001300447202 */ /* 0x000fc40000000f00 */
[----:B------:R-:W-:Y:S01]  /*1210*/  ISETP.EQ.AND P0, PT, R8, RZ, !P0 ;  /* 0x000000ff0800720c */ /* 0x000fe20004702270 */
[----:B------:R-:W0:Y:S01]  /*1220*/  LDC R74, c[0x0][0x394] ;  /* 0x0000e500ff4a7b82 */ /* 0x000e220000000800 */
[----:B-1----:R-:W-:Y:S02]  /*1230*/  SHF.L.U64.HI R73, R38, 0x2, R39 ;  /* 0x0000000226497819 */ /* 0x002fe40000010227 */
[----:B------:R-:W-:Y:S02]  /*1240*/  MOV R71, UR6 ;  /* 0x0000000600477c02 */ /* 0x000fe40008000f00 */
[----:B------:R-:W-:Y:S02]  /*1250*/  MOV R39, UR7 ;  /* 0x0000000700277c02 */ /* 0x000fe40008000f00 */
[----:B---3--:R-:W-:Y:S02]  /*1260*/  SHF.L.U64.HI R69, R34, 0x2, R35 ;  /* 0x0000000222457819 */ /* 0x008fe40000010223 */
[----:B--2-4-:R-:W-:-:S07]  /*1270*/  SHF.L.U64.HI R37, R36, 0x2, R37 ;  /* 0x0000000224257819 */ /* 0x014fce0000010225 */
.L_x_10013:
        /* <DEDUP_REMOVED lines=9> */
[----:B------:R-:W-:-:S04]  /*1310*/  SEL R78, R71, R48, !P1 ;  /* 0x00000030474e7207 */ /* 0x000fc80004800000 */
[----:B------:R-:W-:Y:S02]  /*1320*/  LEA R75, R78, R19, 0x2 ;  /* 0x000000134e4b7211 */ /* 0x000fe400078e10ff */
[----:B------:R-:W-:Y:S01]  /*1330*/  ISETP.NE.AND P1, PT, R8, 0x1f, PT ;  /* 0x0000001f0800780c */ /* 0x000fe20003f25270 */
[----:B------:R-:W-:Y:S01]  /*1340*/  BSSY.RECONVERGENT B0, `(.L_x_10008) ;  /* 0x0000018000007945 */ /* 0x000fe20003800200 */
[----:B--2---:R-:W-:-:S04]  /*1350*/  FMUL.FTZ R35, R70, 1.4426950216293334961 ;  /* 0x3fb8aa3b46237820 */ /* 0x004fc80000410000 */
[-C--:B------:R-:W-:Y:S01]  /*1360*/  FMUL.FTZ R76, R41, R35.reuse ;  /* 0x00000023294c7220 */ /* 0x080fe20000410000 */
[-C--:B------:R-:W-:Y:S01]  /*1370*/  FMUL.FTZ R81, R40, R35.reuse ;  /* 0x0000002328517220 */ /* 0x080fe20000410000 */
[-C--:B------:R-:W-:Y:S01]  /*1380*/  FMUL.FTZ R78, R43, R35.reuse ;  /* 0x000000232b4e7220 */ /* 0x080fe20000410000 */
[----:B------:R-:W-:-:S03]  /*1390*/  FMUL.FTZ R35, R42, R35 ;  /* 0x000000232a237220 */ /* 0x000fc60000410000 */
[----:B------:R-:W1:Y:S04]  /*13a0*/  MUFU.EX2 R76, R76 ;  /* 0x0000004c004c7308 */ /* 0x000e680000000800 */
[----:B------:R-:W2:Y:S01]  /*13b0*/  MUFU.EX2 R81, R81 ;  /* 0x0000005100517308 */ /* 0x000ea20000000800 */
[----:B---3--:R-:W-:-:S03]  /*13c0*/  FMUL.FTZ R72, R72, R47 ;  /* 0x0000002f48487220 */ /* 0x008fc60000410000 */
[----:B------:R-:W3:Y:S04]  /*13d0*/  MUFU.EX2 R78, R78 ;  /* 0x0000004e004e7308 */ /* 0x000ee80000000800 */
[----:B------:R4:W0:Y:S01]  /*13e0*/  MUFU.EX2 R47, R35 ;  /* 0x00000023002f7308 */ /* 0x0008220000000800 */
[----:B-1----:R4:W-:Y:S01]  /*13f0*/  STS [R75+0x448], R76 ;  /* 0x0004484c4b007388 */ /* 0x0029e20000000800 */
[-C--:B------:R-:W-:Y:S01]  /*1400*/  FMUL.FTZ R80, R33, R72.reuse ;  /* 0x0000004821507220 */ /* 0x080fe20000410000 */
[-C--:B------:R-:W-:Y:S01]  /*1410*/  FMUL.FTZ R79, R32, R72.reuse ;  /* 0x00000048204f7220 */ /* 0x080fe20000410000 */
[-C--:B------:R-:W-:Y:S01]  /*1420*/  FMUL.FTZ R82, R55, R72.reuse ;  /* 0x0000004837527220 */ /* 0x080fe20000410000 */
[----:B------:R-:W-:Y:S01]  /*1430*/  FMUL.FTZ R72, R56, R72 ;  /* 0x0000004838487220 */ /* 0x000fe20000410000 */
[----:B------:R-:W-:Y:S06]  /*1440*/  BAR.SYNC.DEFER_BLOCKING 0x0 ;  /* 0x0000000000007b1d */ /* 0x000fec0000010000 */
[----:B--2---:R-:W-:Y:S05]  /*1450*/  @P1 BRA `(.L_x_10009) ;  /* 0x0000000000141947 */ /* 0x004fea0003800000 */
[----:B------:R-:W-:Y:S01]  /*1460*/  UISETP.NE.AND UP0, UPT, UR8, UR12, UPT ;  /* 0x0000000c0800728c */ /* 0x000fe2000bf05270 */
[----:B----4-:R-:W-:-:S08]  /*1470*/  MOV R35, 0x3f800000 ;  /* 0x3f80000000237802 */ /* 0x010fd00000000f00 */
[----:B------:R-:W-:Y:S05]  /*1480*/  BRA.U !UP0, `(.L_x_10010) ;  /* 0x00000001080c7547 */ /* 0x000fea000b800000 */
[----:B------:R4:W1:Y:S01]  /*1490*/  LDS R35, [R68+UR9+0x448] ;  /* 0x0004480944237984 */ /* 0x0008620008000800 */
[----:B------:R-:W-:Y:S05]  /*14a0*/  BRA `(.L_x_10010) ;  /* 0x0000000000047947 */ /* 0x000fea0003800000 */
.L_x_10009:
[----:B----4-:R1:W2:Y:S02]  /*14b0*/  LDS R35, [R49+0xc4c] ;  /* 0x000c4c0031237984 */ /* 0x0102a40000000800 */
.L_x_10010:
[----:B------:R-:W-:Y:S05]  /*14c0*/  BSYNC.RECONVERGENT B0 ;  /* 0x0000000000007941 */ /* 0x000fea0003800200 */
.L_x_10008:
[----:B------:R-:W-:Y:S01]  /*14d0*/  UISETP.NE.AND UP0, UPT, UR8, 0x1, UPT ;  /* 0x000000010800788c */ /* 0x000fe2000bf05270 */
[----:B------:R-:W-:-:S05]  /*14e0*/  HFMA2 R83, -RZ, RZ, 0, 0 ;  /* 0x00000000ff537431 */ /* 0x000fca00000001ff */
[----:B------:R-:W-:-:S04]  /*14f0*/  PLOP3.LUT P1, PT, PT, PT, UP0, 0x80, 0x8 ;  /* 0x000000000008781c */ /* 0x000fc80003f2f008 */
[----:B------:R-:W-:-:S13]  /*1500*/  ISETP.NE.OR P1, PT, R8, RZ, !P1 ;  /* 0x000000ff0800720c */ /* 0x000fda0004f25670 */
[----:B------:R-:W-:-:S05]  /*1510*/  @!P1 IMAD.WIDE R44, R39, 0x8, R52 ;  /* 0x00000008272c9825 */ /* 0x000fca00078e0234 */
[----:B------:R5:W4:Y:S01]  /*1520*/  @!P1 LDG.E R83, desc[UR16][R44.64+0x4] ;  /* 0x000004102c539981 */ /* 0x000b22000c1e1900 */
[C---:B012---:R-:W-:Y:S01]  /*1530*/  FMUL.FTZ R75, R47.reuse, R35 ;  /* 0x000000232f4b7220 */ /* 0x047fe20000410000 */
[----:B------:R-:W-:Y:S01]  /*1540*/  FFMA.FTZ R77, R47, R72, R82 ;  /* 0x000000482f4d7223 */ /* 0x000fe20000010052 */
[----:B------:R-:W-:Y:S01]  /*1550*/  FFMA.FTZ R46, R57, R81, R58 ;  /* 0x00000051392e7223 */ /* 0x000fe2000001003a */
[----:B------:R-:W-:Y:S01]  /*1560*/  ISETP.NE.AND P1, PT, R18, 0x1f, PT ;  /* 0x0000001f1200780c */ /* 0x000fe20003f25270 */
[C---:B---3--:R-:W-:Y:S01]  /*1570*/  FMUL.FTZ R84, R78.reuse, R75 ;  /* 0x0000004b4e547220 */ /* 0x048fe20000410000 */
[C---:B------:R-:W-:Y:S01]  /*1580*/  FFMA.FTZ R77, R78.reuse, R77, R79 ;  /* 0x0000004d4e4d7223 */ /* 0x040fe2000001004f */
[----:B------:R-:W-:Y:S01]  /*1590*/  FFMA.FTZ R46, R78, R46, R59 ;  /* 0x0000002e4e2e7223 */ /* 0x000fe2000001003b */
[----:B------:R-:W-:Y:S01]  /*15a0*/  ISETP.GT.U32.AND P2, PT, R18, 0x1d, PT ;  /* 0x0000001d1200780c */ /* 0x000fe20003f44070 */
[C---:B------:R-:W-:Y:S01]  /*15b0*/  FMUL.FTZ R75, R81.reuse, R84 ;  /* 0x00000054514b7220 */ /* 0x040fe20000410000 */
[----:B------:R-:W-:Y:S01]  /*15c0*/  FFMA.FTZ R85, R81, R77, R80 ;  /* 0x0000004d51557223 */ /* 0x000fe20000010050 */
[C---:B------:R-:W-:Y:S01]  /*15d0*/  FFMA.FTZ R77, R47.reuse, R46, R60 ;  /* 0x0000002e2f4d7223 */ /* 0x040fe2000001003c */
[----:B-----5:R-:W-:Y:S01]  /*15e0*/  FMUL.FTZ R45, R76, R81 ;  /* 0x000000514c2d7220 */ /* 0x020fe20000410000 */
[----:B------:R-:W-:Y:S01]  /*15f0*/  ISETP.GT.AND P3, PT, R54, 0x17, PT ;  /* 0x000000173600780c */ /* 0x000fe20003f64270 */
[----:B------:R-:W0:Y:S01]  /*1600*/  SHFL.DOWN PT, R86, R75, 0x1, 0x1f ;  /* 0x08201f004b567f89 */ /* 0x000e2200000e0000 */
[----:B------:R-:W-:Y:S01]  /*1610*/  MOV R46, R85 ;  /* 0x00000055002e7202 */ /* 0x000fe20000000f00 */
[----:B------:R-:W-:Y:S01]  /*1620*/  FMUL.FTZ R84, R78, R45 ;  /* 0x0000002d4e547220 */ /* 0x000fe20000410000 */
[----:B------:R-:W-:Y:S01]  /*1630*/  ISETP.NE.AND P4, PT, R8, RZ, PT ;  /* 0x000000ff0800720c */ /* 0x000fe20003f85270 */
[----:B------:R-:W1:Y:S01]  /*1640*/  SHFL.DOWN PT, R87, R85, 0x1, 0x1f ;  /* 0x08201f0055577f89 */ /* 0x000e6200000e0000 */
[----:B------:R-:W-:Y:S01]  /*1650*/  BSSY.RECONVERGENT B0, `(.L_x_10011) ;  /* 0x00000a1000007945 */ /* 0x000fe20003800200 */
[----:B------:R-:W-:-:S02]  /*1660*/  FMUL.FTZ R84, R47, R84 ;  /* 0x000000542f547220 */ /* 0x000fc40000410000 */
[----:B------:R-:W2:Y:S01]  /*1670*/  SHFL.UP PT, R44, R77, 0x1, RZ ;  /* 0x042000004d2c7989 */ /* 0x000ea200000e00ff */
[----:B0-----:R-:W-:Y:S01]  /*1680*/  @P1 FMUL.FTZ R45, R86, R75 ;  /* 0x0000004b562d1220 */ /* 0x001fe20000410000 */
[----:B-1----:R-:W-:-:S04]  /*1690*/  @P1 FFMA.FTZ R46, R75, R87, R46 ;  /* 0x000000574b2e1223 */ /* 0x002fc8000001002e */
[----:B------:R-:W-:Y:S02]  /*16a0*/  @P1 MOV R75, R45 ;  /* 0x0000002d004b1202 */ /* 0x000fe40000000f00 */
[----:B------:R-:W0:Y:S01]  /*16b0*/  SHFL.UP PT, R45, R84, 0x1, RZ ;  /* 0x04200000542d7989 */ /* 0x000e2200000e00ff */
[----:B--2---:R-:W-:Y:S01]  /*16c0*/  FFMA.FTZ R44, R84, R44, R77 ;  /* 0x0000002c542c7223 */ /* 0x004fe2000001004d */
[----:B------:R-:W-:Y:S02]  /*16d0*/  ISETP.GE.AND P1, PT, R54, 0x1, PT ;  /* 0x000000013600780c */ /* 0x000fe40003f26270 */
[----:B------:R-:W1:Y:S02]  /*16e0*/  SHFL.DOWN PT, R86, R75, 0x2, 0x1f ;  /* 0x08401f004b567f89 */ /* 0x000e6400000e0000 */
[----:B------:R-:W-:Y:S02]  /*16f0*/  FSEL R77, R77, R44, !P1 ;  /* 0x0000002c4d4d7208 */ /* 0x000fe40004800000 */
[----:B------:R-:W2:Y:S04]  /*1700*/  SHFL.DOWN PT, R87, R46, 0x2, 0x1f ;  /* 0x08401f002e577f89 */ /* 0x000ea800000e0000 */
[----:B------:R-:W3:Y:S03]  /*1710*/  SHFL.UP PT, R44, R77, 0x2, RZ ;  /* 0x044000004d2c7989 */ /* 0x000ee600000e00ff */
[----:B0-----:R-:W-:Y:S01]  /*1720*/  @P1 FMUL.FTZ R84, R84, R45 ;  /* 0x0000002d54541220 */ /* 0x001fe20000410000 */
[----:B------:R-:W-:Y:S01]  /*1730*/  ISETP.GE.AND P1, PT, R54, 0x2, PT ;  /* 0x000000023600780c */ /* 0x000fe20003f26270 */
[----:B-1----:R-:W-:-:S03]  /*1740*/  @!P2 FMUL.FTZ R85, R75, R86 ;  /* 0x000000564b55a220 */ /* 0x002fc60000410000 */
[----:B------:R-:W0:Y:S01]  /*1750*/  SHFL.UP PT, R45, R84, 0x2, RZ ;  /* 0x04400000542d7989 */ /* 0x000e2200000e00ff */
[----:B--2---:R-:W-:Y:S01]  /*1760*/  @!P2 FFMA.FTZ R46, R75, R87, R46 ;  /* 0x000000574b2ea223 */ /* 0x004fe2000001002e */
[----:B------:R-:W-:Y:S02]  /*1770*/  @!P2 MOV R75, R85 ;  /* 0x00000055004ba202 */ /* 0x000fe40000000f00 */
[----:B------:R-:W-:Y:S01]  /*1780*/  ISETP.GT.U32.AND P2, PT, R18, 0x1b, PT ;  /* 0x0000001b1200780c */ /* 0x000fe20003f44070 */
[----:B---3--:R-:W-:Y:S01]  /*1790*/  FFMA.FTZ R44, R84, R44, R77 ;  /* 0x0000002c542c7223 */ /* 0x008fe2000001004d */
[----:B------:R-:W1:Y:S04]  /*17a0*/  SHFL.DOWN PT, R87, R46, 0x4, 0x1f ;  /* 0x08801f002e577f89 */ /* 0x000e6800000e0000 */
[----:B------:R-:W2:Y:S01]  /*17b0*/  SHFL.DOWN PT, R86, R75, 0x4, 0x1f ;  /* 0x08801f004b567f89 */ /* 0x000ea200000e0000 */
[----:B------:R-:W-:-:S05]  /*17c0*/  FSEL R85, R77, R44, !P1 ;  /* 0x0000002c4d557208 */ /* 0x000fca0004800000 */
[----:B------:R-:W3:Y:S01]  /*17d0*/  SHFL.UP PT, R44, R85, 0x4, RZ ;  /* 0x04800000552c7989 */ /* 0x000ee200000e00ff */
[----:B0-----:R-:W-:Y:S01]  /*17e0*/  @P1 FMUL.FTZ R84, R84, R45 ;  /* 0x0000002d54541220 */ /* 0x001fe20000410000 */
[----:B------:R-:W-:-:S04]  /*17f0*/  ISETP.GE.AND P1, PT, R54, 0x4, PT ;  /* 0x000000043600780c */ /* 0x000fc80003f26270 */
[----:B------:R-:W0:Y:S01]  /*1800*/  SHFL.UP PT, R45, R84, 0x4, RZ ;  /* 0x04800000542d7989 */ /* 0x000e2200000e00ff */
        /* <DEDUP_REMOVED lines=8> */
[----:B------:R-:W-:-:S04]  /*1890*/  HFMA2 R44, -RZ, RZ, 1.875, 0 ;  /* 0x3f800000ff2c7431 */ /* 0x000fc800000001ff */
[----:B------:R-:W3:Y:S01]  /*18a0*/  SHFL.UP PT, R86, R77, 0x8, RZ ;  /* 0x050000004d567989 */ /* 0x000ee200000e00ff */
        /* <DEDUP_REMOVED lines=9> */
[----:B---3--:R-:W-:Y:S01]  /*1940*/  FFMA.FTZ R86, R84, R86, R77 ;  /* 0x0000005654567223 */ /* 0x008fe2000001004d */
[----:B------:R-:W-:-:S03]  /*1950*/  ISETP.GT.U32.AND P2, PT, R18, 0xf, PT ;  /* 0x0000000f1200780c */ /* 0x000fc60003f44070 */
[----:B------:R-:W2:Y:S01]  /*1960*/  SHFL.DOWN PT, R88, R75, 0x10, 0x1f ;  /* 0x0a001f004b587f89 */ /* 0x000ea200000e0000 */
[----:B------:R-:W-:Y:S01]  /*1970*/  FSEL R77, R77, R86, !P1 ;  /* 0x000000564d4d7208 */ /* 0x000fe20004800000 */
[----:B0-----:R-:W-:Y:S01]  /*1980*/  @P1 FMUL.FTZ R84, R84, R85 ;  /* 0x0000005554541220 */ /* 0x001fe20000410000 */
[----:B------:R-:W-:-:S03]  /*1990*/  ISETP.GE.AND P1, PT, R54, 0x10, PT ;  /* 0x000000103600780c */ /* 0x000fc60003f26270 */
[----:B------:R-:W0:Y:S04]  /*19a0*/  SHFL.UP PT, R86, R77, 0x10, RZ ;  /* 0x060000004d567989 */ /* 0x000e2800000e00ff */
[----:B------:R-:W3:Y:S01]  /*19b0*/  SHFL.UP PT, R85, R84, 0x10, RZ ;  /* 0x0600000054557989 */ /* 0x000ee200000e00ff */
[----:B-1----:R-:W-:-:S03]  /*19c0*/  @!P2 FFMA.FTZ R46, R75, R89, R46 ;  /* 0x000000594b2ea223 */ /* 0x002fc6000001002e */
[----:B------:R-:W-:Y:S01]  /*19d0*/  SHFL.IDX PT, R89, R45, RZ, 0x1f ;  /* 0x00001fff2d597589 */ /* 0x000fe200000e0000 */
[----:B--2---:R-:W-:-:S03]  /*19e0*/  @!P2 FMUL.FTZ R87, R75, R88 ;  /* 0x000000584b57a220 */ /* 0x004fc60000410000 */
[----:B------:R-:W-:Y:S02]  /*19f0*/  SHFL.DOWN PT, R88, R46, 0x1, 0x1f ;  /* 0x08201f002e587f89 */ /* 0x000fe400000e0000 */
[----:B------:R-:W-:Y:S01]  /*1a00*/  @!P2 MOV R75, R87 ;  /* 0x00000057004ba202 */ /* 0x000fe20000000f00 */
[----:B0-----:R-:W-:Y:S01]  /*1a10*/  FFMA.FTZ R86, R84, R86, R77 ;  /* 0x0000005654567223 */ /* 0x001fe2000001004d */
[----:B------:R-:W-:Y:S01]  /*1a20*/  ISETP.NE.AND P2, PT, R8, 0x1f, PT ;  /* 0x0000001f0800780c */ /* 0x000fe20003f45270 */
[----:B------:R-:W-:Y:S01]  /*1a30*/  SHFL.IDX PT, R46, R46, RZ, 0x1f ;  /* 0x00001fff2e2e7589 */ /* 0x000fe200000e0000 */
[----:B---3--:R-:W-:Y:S02]  /*1a40*/  @P1 FMUL.FTZ R84, R84, R85 ;  /* 0x0000005554541220 */ /* 0x008fe40000410000 */
        /* <DEDUP_REMOVED lines=8> */
[----:B------:R-:W-:Y:S01]  /*1ad0*/  FFMA.FTZ R72, R89, R35, R72 ;  /* 0x0000002359487223 */ /* 0x000fe20000010048 */
[C---:B-1----:R-:W-:Y:S01]  /*1ae0*/  FFMA.FTZ R45, R75.reuse, R45, R46 ;  /* 0x0000002d4b2d7223 */ /* 0x042fe2000001002e */
[----:B------:R-:W-:-:S05]  /*1af0*/  FMUL.FTZ R44, R75, R44 ;  /* 0x0000002c4b2c7220 */ /* 0x000fca0000410000 */
[----:B------:R-:W-:Y:S04]  /*1b00*/  @!P4 STS.64 [R61], R44 ;  /* 0x0000002c3d00c388 */ /* 0x000fe80000000a00 */
[----:B----4-:R-:W0:Y:S02]  /*1b10*/  SHFL.IDX PT, R85, R83, RZ, 0x1f ;  /* 0x00001fff53557589 */ /* 0x010e2400000e0000 */
[----:B0-----:R-:W-:Y:S01]  /*1b20*/  @P1 FFMA.FTZ R85, R84, R85, R77 ;  /* 0x0000005554551223 */ /* 0x001fe2000001004d */
[----:B------:R-:W-:-:S03]  /*1b30*/  FFMA.FTZ R77, R47, R72, R82 ;  /* 0x000000482f4d7223 */ /* 0x000fc60000010052 */
[----:B------:R-:W-:Y:S01]  /*1b40*/  FFMA.FTZ R76, R76, R85, R57 ;  /* 0x000000554c4c7223 */ /* 0x000fe20000010039 */
[-C--:B------:R-:W-:Y:S01]  /*1b50*/  FFMA.FTZ R79, R78, R77.reuse, R79 ;  /* 0x0000004d4e4f7223 */ /* 0x080fe2000001004f */
[----:B------:R-:W-:Y:S02]  /*1b60*/  FMUL.FTZ R93, R70, R77 ;  /* 0x0000004d465d7220 */ /* 0x000fe40000410000 */
        /* <DEDUP_REMOVED lines=15> */
[----:B------:R-:W-:Y:S01]  /*1c60*/  FMUL.FTZ R82, R42, R72 ;  /* 0x000000482a527220 */ /* 0x000fe20000410000 */
[----:B------:R-:W-:Y:S01]  /*1c70*/  FADD.FTZ R87, -R60, R89 ;  /* 0x000000593c577221 */ /* 0x000fe20000010100 */
[C---:B------:R-:W-:Y:S01]  /*1c80*/  FFMA.FTZ R85, R83.reuse, R84, R86 ;  /* 0x0000005453557223 */ /* 0x040fe20000010056 */
[----:B------:R-:W-:Y:S01]  /*1c90*/  FFMA.FTZ R86, R56, R89, R47 ;  /* 0x0000005938567223 */ /* 0x000fe2000001002f */
[----:B------:R-:W-:Y:S01]  /*1ca0*/  FMUL.FTZ R91, R70, R79 ;  /* 0x0000004f465b7220 */ /* 0x000fe20000410000 */
[----:B------:R-:W-:Y:S01]  /*1cb0*/  FMUL.FTZ R93, R84, R93 ;  /* 0x0000005d545d7220 */ /* 0x000fe20000410000 */
[C---:B------:R-:W-:Y:S01]  /*1cc0*/  FFMA.FTZ R85, R82.reuse, R87, R85 ;  /* 0x0000005752557223 */ /* 0x040fe20000010055 */
[----:B------:R-:W-:Y:S01]  /*1cd0*/  FADD.FTZ R31, R82, R31 ;  /* 0x0000001f521f7221 */ /* 0x000fe20000010000 */
[----:B------:R-:W0:Y:S01]  /*1ce0*/  SHFL.DOWN PT, R47, R86, 0x1, 0x1f ;  /* 0x08201f00562f7f89 */ /* 0x000e2200000e0000 */
[----:B------:R-:W-:Y:S01]  /*1cf0*/  FMUL.FTZ R78, R78, R91 ;  /* 0x0000005b4e4e7220 */ /* 0x000fe20000410000 */
        /* <DEDUP_REMOVED lines=31> */
[----:B0-----:R-:W-:Y:S01]  /*1ef0*/  FADD.FTZ R47, R86, R89 ;  /* 0x00000059562f7221 */ /* 0x001fe20000010000 */
[C---:B------:R-:W-:Y:S01]  /*1f00*/  FMUL.FTZ R89, R70.reuse, R81 ;  /* 0x0000005146597220 */ /* 0x040fe20000410000 */
[----:B-1----:R-:W-:Y:S01]  /*1f10*/  FADD.FTZ R46, R85, R88 ;  /* 0x00000058552e7221 */ /* 0x002fe20000010000 */
        /* <DEDUP_REMOVED lines=20> */
.L_x_10012:
[----:B------:R-:W-:Y:S05]  /*2060*/  BSYNC.RECONVERGENT B0 ;  /* 0x0000000000007941 */ /* 0x000fea0003800200 */
.L_x_10011:
        /* <DEDUP_REMOVED lines=13> */
.L_x_10007:
[----:B------:R-:W-:Y:S01]  /*2140*/  BAR.SYNC.DEFER_BLOCKING 0x0 ;  /* 0x0000000000007b1d */ /* 0x000fe20000010000 */
[----:B------:R-:W-:Y:S01]  /*2150*/  UISETP.GT.AND UP0, UPT, UR8, 0x1, UPT ;  /* 0x000000010800788c */ /* 0x000fe2000bf04270 */
[----:B------:R-:W-:Y:S02]  /*2160*/  IADD3 R14, P1, PT, R14, -0x200, RZ ;  /* 0xfffffe000e0e7810 */ /* 0x000fe40007f3e0ff */
[----:B------:R-:W-:Y:S02]  /*2170*/  IADD3 R12, P2, PT, R12, -0x200, RZ ;  /* 0xfffffe000c0c7810 */ /* 0x000fe40007f5e0ff */
[----:B------:R-:W0:Y:S02]  /*2180*/  LDCU.64 UR10, c[0x0][0x4f8] ;  /* 0x00009f00ff0a77ac */ /* 0x000e240008000a00 */
[----:B------:R-:W1:Y:S01]  /*2190*/  LDC.64 R34, c[0x0][0x500] ;  /* 0x00014000ff227b82 */ /* 0x000e620000000a00 */
[----:B------:R-:W-:Y:S01]  /*21a0*/  IADD3.X R15, PT, PT, R15, -0x1, RZ, P1, !PT ;  /* 0xffffffff0f0f7810 */ /* 0x000fe20000ffe4ff */
[----:B------:R-:W-:Y:S01]  /*21b0*/  UMOV UR5, URZ ;  /* 0x000000ff00057c82 */ /* 0x000fe20008000000 */
[----:B------:R-:W-:Y:S01]  /*21c0*/  IADD3.X R13, PT, PT, R13, -0x1, RZ, P2, !PT ;  /* 0xffffffff0d0d7810 */ /* 0x000fe200017fe4ff */
[----:B------:R-:W-:-:S04]  /*21d0*/  UMOV UR8, UR19 ;  /* 0x0000001300087c82 */ /* 0x000fc80008000000 */
[----:B------:R-:W2:Y:S08]  /*21e0*/  LDC.64 R36, c[0x0][0x550] ;  /* 0x00015400ff247b82 */ /* 0x000eb00000000a00 */
[----:B------:R-:W3:Y:S01]  /*21f0*/  LDC.64 R38, c[0x0][0x560] ;  /* 0x00015800ff267b82 */ /* 0x000ee20000000a00 */
[----:B------:R-:W-:Y:S01]  /*2200*/  STS.128 [R51], R28 ;  /* 0x0000001c33007388 */ /* 0x000fe20000000c00 */
[----:B------:R-:W-:-:S03]  /*2210*/  NOP ;  /* 0x0000000000007918 */ /* 0x000fc60000000000 */
[----:B------:R-:W4:Y:S01]  /*2220*/  LDS.128 R20, [R51] ;  /* 0x0000000033147984 */ /* 0x000f220000000c00 */
[----:B0-----:R-:W-:-:S04]  /*2230*/  UIMAD.WIDE.U32 UR6, UR18, UR10, UR4 ;  /* 0x0000000a120672a5 */ /* 0x001fc8000f8e0004 */
[----:B------:R-:W-:-:S06]  /*2240*/  UIMAD UR7, UR18, UR11, UR7 ;  /* 0x0000000b120772a4 */ /* 0x000fcc000f8e0207 */
[----:B-1----:R-:W-:-:S04]  /*2250*/  IMAD.WIDE.U32 R32, R0, R34, UR6 ;  /* 0x0000000600207e25 */ /* 0x002fc8000f8e0022 */
[----:B------:R-:W-:Y:S01]  /*2260*/  IMAD R33, R0, R35, R33 ;  /* 0x0000002300217224 */ /* 0x000fe200078e0221 */
[C---:B--2---:R-:W-:Y:S01]  /*2270*/  LEA R34, P0, R32.reuse, R36, 0x2 ;  /* 0x0000002420227211 */ /* 0x044fe200078010ff */
[----:B------:R-:W0:Y:S03]  /*2280*/  LDCU.64 UR6, c[0x0][0x518] ;  /* 0x0000a300ff0677ac */ /* 0x000e260008000a00 */
[----:B------:R-:W-:Y:S02]  /*2290*/  LEA.HI.X R35, R32, R37, R33, 0x2, P0 ;  /* 0x0000002520237211 */ /* 0x000fe400000f1421 */
[----:B------:R-:W1:Y:S01]  /*22a0*/  LDC.64 R36, c[0x0][0x520] ;  /* 0x00014800ff247b82 */ /* 0x000e620000000a00 */
[----:B------:R-:W-:Y:S01]  /*22b0*/  IMAD.WIDE.U32 R32, R8, 0x10, R34 ;  /* 0x0000001008207825 */ /* 0x000fe200078e0022 */
[----:B0-----:R-:W-:-:S04]  /*22c0*/  UIMAD.WIDE.U32 UR4, UR18, UR6, UR4 ;  /* 0x00000006120472a5 */ /* 0x001fc8000f8e0004 */
[----:B------:R-:W-:Y:S01]  /*22d0*/  UIMAD UR5, UR18, UR7, UR5 ;  /* 0x00000007120572a4 */ /* 0x000fe2000f8e0205 */
[----:B----4-:R3:W-:Y:S01]  /*22e0*/  STG.E.128 desc[UR16][R32.64], R20 ;  /* 0x0000001420007986 */ /* 0x0107e2000c101d10 */
        /* <DEDUP_REMOVED lines=17> */
.L_x_10005:
        /* <DEDUP_REMOVED lines=13> */
[----:B-1----:R-:W-:-:S05]  /*24d0*/  @P1 FADD R2, R2, R7 ;  /* 0x0000000702021221 */ /* 0x002fca0000000000 */
[----:B------:R-:W1:Y:S01]  /*24e0*/  SHFL.DOWN P1, R11, R2, 0x2, 0x1f ;  /* 0x08401f00020b7f89 */ /* 0x000e620000020000 */
[----:B--2---:R-:W-:Y:S02]  /*24f0*/  ISETP.NE.AND P3, PT, R10, RZ, PT ;  /* 0x000000ff0a00720c */ /* 0x004fe40003f65270 */
[----:B------:R-:W2:Y:S11]  /*2500*/  S2R R10, SR_TID.X ;  /* 0x00000000000a7919 */ /* 0x000eb60000002100 */
[----:B------:R-:W3:Y:S01]  /*2510*/  @!P3 S2R R19, SR_CgaCtaId ;  /* 0x000000000013b919 */ /* 0x000ee20000008800 */
[----:B-1----:R-:W-:Y:S01]  /*2520*/  @P1 FADD R11, R2, R11 ;  /* 0x0000000b020b1221 */ /* 0x002fe20000000000 */
[----:B------:R-:W-:-:S04]  /*2530*/  @!P3 MOV R2, 0x400 ;  /* 0x000004000002b802 */ /* 0x000fc80000000f00 */
[----:B------:R-:W1:Y:S01]  /*2540*/  SHFL.DOWN P1, R8, R11, 0x4, 0x1f ;  /* 0x08801f000b087f89 */ /* 0x000e620000020000 */
[----:B---3--:R-:W-:Y:S01]  /*2550*/  @!P3 LEA R2, R19, R2, 0x18 ;  /* 0x000000021302b211 */ /* 0x008fe200078ec0ff */
[----:B-1----:R-:W-:-:S05]  /*2560*/  @P1 FADD R8, R11, R8 ;  /* 0x000000080b081221 */ /* 0x002fca0000000000 */
        /* <DEDUP_REMOVED lines=11> */
.L_x_10016:
[----:B------:R-:W-:Y:S05]  /*2620*/  BSYNC.RECONVERGENT B0 ;  /* 0x0000000000007941 */ /* 0x000fea0003800200 */
.L_x_10015:
[----:B------:R-:W-:Y:S05]  /*2630*/  @!P0 BRA `(.L_x_10017) ;  /* 0x0000000000688947 */ /* 0x000fea0003800000 */
[----:B------:R-:W-:Y:S06]  /*2640*/  BAR.SYNC.DEFER_BLOCKING 0x0 ;  /* 0x0000000000007b1d */ /* 0x000fec0000010000 */
[----:B------:R-:W-:Y:S01]  /*2650*/  BSSY.RECONVERGENT B0, `(.L_x_10017) ;  /* 0x0000018000007945 */ /* 0x000fe20003800200 */
[----:B-1---5:R-:W1:Y:S01]  /*2660*/  SHFL.DOWN P0, R2, R9, 0x1, 0x1f ;  /* 0x08201f0009027f89 */ /* 0x022e620000000000 */
[----:B--2---:R-:W2:Y:S01]  /*2670*/  S2R R10, SR_LANEID ;  /* 0x00000000000a7919 */ /* 0x004ea20000000000 */
        /* <DEDUP_REMOVED lines=21> */
.L_x_10018:
[----:B------:R-:W-:Y:S05]  /*27d0*/  BSYNC.RECONVERGENT B0 ;  /* 0x0000000000007941 */ /* 0x000fea0003800200 */
.L_x_10017:
[----:B------:R-:W-:Y:S05]  /*27e0*/  @P2 EXIT ;  /* 0x000000000000294d */ /* 0x000fea0003800000 */
[----:B------:R-:W3:Y:S01]  /*27f0*/  LDCU.64 UR8, c[0x0][0x4e8] ;  /* 0x00009d00ff0877ac */ /* 0x000ee20008000a00 */
[----:B------:R-:W4:Y:S01]  /*2800*/  S2UR UR5, SR_CgaCtaId ;  /* 0x00000000000579c3 */ /* 0x000f220000008800 */
[----:B------:R-:W-:Y:S01]  /*2810*/  BSSY.RECONVERGENT B0, `(.L_x_10019) ;  /* 0x0000046000007945 */ /* 0x000fe20003800200 */
[----:B-12---:R-:W-:Y:S01]  /*2820*/  MOV R7, R18 ;  /* 0x0000001200077202 */ /* 0x006fe20000000f00 */
[----:B------:R-:W1:Y:S01]  /*2830*/  LDCU.64 UR10, c[0x0][0x4c8] ;  /* 0x00009900ff0a77ac */ /* 0x000e620008000a00 */
[----:B------:R-:W2:Y:S01]  /*2840*/  LDCU.64 UR12, c[0x0][0x4a8] ;  /* 0x00009500ff0c77ac */ /* 0x000ea20008000a00 */
[----:B------:R-:W-:Y:S01]  /*2850*/  UMOV UR4, 0x400 ;  /* 0x0000040000047882 */ /* 0x000fe20000000000 */
[----:B------:R-:W0:Y:S01]  /*2860*/  LDCU UR6, c[0x0][0x360] ;  /* 0x00006c00ff0677ac */ /* 0x000e220008000800 */
[----:B------:R-:W0:Y:S01]  /*2870*/  LDCU.64 UR28, c[0x0][0x3e0] ;  /* 0x00007c00ff1c77ac */ /* 0x000e220008000a00 */
[C---:B---3--:R-:W-:Y:S01]  /*2880*/  IMAD.WIDE.U32 R8, R0.reuse, UR8, RZ ;  /* 0x0000000800087c25 */ /* 0x048fe2000f8e00ff */
[----:B------:R-:W3:Y:S03]  /*2890*/  LDCU.64 UR30, c[0x0][0x3c0] ;  /* 0x00007800ff1e77ac */ /* 0x000ee60008000a00 */
[C---:B-1----:R-:W-:Y:S01]  /*28a0*/  IMAD.WIDE.U32 R10, R0.reuse, UR10, RZ ;  /* 0x0000000a000a7c25 */ /* 0x042fe2000f8e00ff */
[----:B------:R-:W1:Y:S03]  /*28b0*/  LDCU.64 UR14, c[0x0][0x4b0] ;  /* 0x00009600ff0e77ac */ /* 0x000e660008000a00 */
[C---:B--2---:R-:W-:Y:S01]  /*28c0*/  IMAD.WIDE.U32 R12, R0.reuse, UR12, RZ ;  /* 0x0000000c000c7c25 */ /* 0x044fe2000f8e00ff */
[----:B------:R-:W2:Y:S03]  /*28d0*/  LDCU.64 UR18, c[0x0][0x4d0] ;  /* 0x00009a00ff1277ac */ /* 0x000ea60008000a00 */
[----:B0-----:R-:W-:-:S02]  /*28e0*/  IMAD R31, R0, UR9, R9 ;  /* 0x00000009001f7c24 */ /* 0x001fc4000f8e0209 */
[C---:B------:R-:W-:Y:S01]  /*28f0*/  IMAD R29, R0.reuse, UR11, R11 ;  /* 0x0000000b001d7c24 */ /* 0x040fe2000f8e020b */
[----:B------:R-:W0:Y:S01]  /*2900*/  LDCU.64 UR24, c[0x0][0x4f0] ;  /* 0x00009e00ff1877ac */ /* 0x000e220008000a00 */
[----:B------:R-:W-:Y:S01]  /*2910*/  IMAD R27, R0, UR13, R13 ;  /* 0x0000000d001b7c24 */ /* 0x000fe2000f8e020d */
[----:B------:R-:W0:Y:S01]  /*2920*/  LDCU.64 UR26, c[0x0][0x540] ;  /* 0x0000a800ff1a77ac */ /* 0x000e220008000a00 */
[----:B------:R-:W0:Y:S01]  /*2930*/  LDCU.128 UR20, c[0x0][0x530] ;  /* 0x0000a600ff1477ac */ /* 0x000e220008000c00 */
[----:B---34-:R-:W-:-:S12]  /*2940*/  ULEA UR4, UR5, UR4, 0x18 ;  /* 0x0000000405047291 */ /* 0x018fd8000f8ec0ff */
.L_x_10020:
[C---:B------:R-:W-:Y:S01]  /*2950*/  LEA R0, R7.reuse, UR4, 0x2 ;  /* 0x0000000407007c11 */ /* 0x040fe2000f8e10ff */
[C---:B---3--:R-:W-:Y:S01]  /*2960*/  IMAD.WIDE.U32 R18, R7.reuse, UR28, RZ ;  /* 0x0000001c07127c25 */ /* 0x048fe2000f8e00ff */
[----:B-----5:R-:W-:Y:S02]  /*2970*/  SHF.R.S32.HI R2, RZ, 0x1f, R7 ;  /* 0x0000001fff027819 */ /* 0x020fe40000011407 */
[----:B------:R-:W-:Y:S01]  /*2980*/  MOV R14, R12 ;  /* 0x0000000c000e7202 */ /* 0x000fe20000000f00 */
[----:B------:R-:W3:Y:S01]  /*2990*/  LDS R25, [R0+0x14c8] ;  /* 0x0014c80000197984 */ /* 0x000ee20000000800 */
        /* <DEDUP_REMOVED lines=13> */
[----:B---3--:R0:W-:Y:S04]  /*2a70*/  REDG.E.ADD.F32.FTZ.RN.STRONG.GPU desc[UR16][R16.64], R25 ;  /* 0x00000019100079a6 */ /* 0x0081e8000c12f310 */
[----:B------:R-:W1:Y:S01]  /*2a80*/  LDG.E R21, desc[UR16][R20.64] ;  /* 0x0000001014157981 */ /* 0x000e62000c1e1900 */
[----:B------:R-:W-:Y:S01]  /*2a90*/  MOV R14, R10 ;  /* 0x0000000a000e7202 */ /* 0x000fe20000000f00 */
[C---:B--2---:R-:W-:Y:S01]  /*2aa0*/  IMAD R22, R2.reuse, UR18, RZ ;  /* 0x0000001202167c24 */ /* 0x044fe2000f8e02ff */
        /* <DEDUP_REMOVED lines=29> */
.L_x_10019:
[----:B------:R-:W-:Y:S05]  /*2c80*/  EXIT ;  /* 0x000000000000794d */ /* 0x000fea0003800000 */
.L_x_10021:
        /* <DEDUP_REMOVED lines=15> */
.L_x_10554:


//--------------------- .text._Z25selective_scan_bwd_kernelI32Selective_Scan_bwd_kernel_traitsILi32ELi4ELb1ELb0ELb0ELb1ELb0EffEEv12SSMParamsBwd --------------------------
	.section	.text._Z25selective_scan_bwd_kernelI32Selective_Scan_bwd_kernel_traitsILi32ELi4ELb1ELb0ELb0ELb1ELb0EffEEv12SSMParamsBwd,"ax",@progbits
	.align	128
        .global         _Z25selective_scan_bwd_kernelI32Selective_Scan_bwd_kernel_traitsILi32ELi4ELb1ELb0ELb0ELb1ELb0EffEEv12SSMParamsBwd
        .type           _Z25selective_scan_bwd_kernelI32Selective_Scan_bwd_kernel_traitsILi32ELi4ELb1ELb0ELb0ELb1ELb0EffEEv12SSMParamsBwd,@function
        .size           _Z25selective_scan_bwd_kernelI32Selective_Scan_bwd_kernel_traitsILi32ELi4ELb1ELb0ELb0ELb1ELb0EffEEv12SSMParamsBwd,(.L_x_10555 - _Z25selective_scan_bwd_kernelI32Selective_Scan_bwd_kernel_traitsILi32ELi4ELb1ELb0ELb0ELb1ELb0EffEEv12SSMParamsBwd)
        .other          _Z25selective_scan_bwd_kernelI32Selective_Scan_bwd_kernel_traitsILi32ELi4ELb1ELb0ELb0ELb1ELb0EffEEv12SSMParamsBwd,@"STO_CUDA_ENTRY STV_DEFAULT"
_Z25selective_scan_bwd_kernelI32Selective_Scan_bwd_kernel_traitsILi32ELi4ELb1ELb0ELb0ELb1ELb0EffEEv12SSMParamsBwd:
.text._Z25selective_scan_bwd_kernelI32Selective_Scan_bwd_kernel_traitsILi32ELi4ELb1ELb0ELb0ELb1ELb0EffEEv12SSMParamsBwd:
        /* <DEDUP_REMOVED lines=97> */
[----:B----4-:R-:W-:Y:S02]  /*0610*/  LEA R36, P0, R4, R6, 0x2 ;  /* 0x0000000604247211 */ /* 0x010fe400078010ff */
[----:B-1----:R-:W-:Y:S02]  /*0620*/  LOP3.LUT R47, R34, 0x1f, RZ, 0xc0, !PT ;  /* 0x0000001f222f7812 */ /* 0x002fe400078ec0ff */
[----:B------:R-:W-:Y:S02]  /*0630*/  LEA.HI.X R37, R4, R7, R37, 0x2, P0 ;  /* 0x0000000704257211 */ /* 0x000fe400000f1425 */
[C---:B------:R-:W-:Y:S02]  /*0640*/  IADD3 R44, PT, PT, R34.reuse, 0x200, RZ ;  /* 0x00000200222c7810 */ /* 0x040fe40007ffe0ff */
[----:B---3--:R-:W-:-:S07]  /*0650*/  LEA R54, R34, R45, 0x2 ;  /* 0x0000002d22367211 */ /* 0x008fce00078e10ff */
.L_x_10038:
[----:B------:R-:W-:Y:S01]  /*0660*/  BAR.SYNC.DEFER_BLOCKING 0x0 ;  /* 0x0000000000007b1d */ /* 0x000fe20000010000 */
[----:B0-----:R-:W-:-:S06]  /*0670*/  IMAD.WIDE.U32 R4, R34, 0x10, R38 ;  /* 0x0000001022047825 */ /* 0x001fcc00078e0026 */
[----:B------:R-:W2:Y:S01]  /*0680*/  LDG.E.128 R4, desc[UR16][R4.64] ;  /* 0x0000001004047981 */ /* 0x000ea2000c1e1d00 */
[----:B------:R-:W-:Y:S01]  /*0690*/  IMAD.WIDE.U32 R26, R34, 0x10, R40 ;  /* 0x00000010221a7825 */ /* 0x000fe200078e0028 */
[----:B------:R-:W0:Y:S02]  /*06a0*/  S2R R56, SR_LANEID ;  /* 0x0000000000387919 */ /* 0x000e240000000000 */
[----:B0-----:R-:W-:-:S05]  /*06b0*/  LEA R46, R56, R45, 0x4 ;  /* 0x0000002d382e7211 */ /* 0x001fca00078e20ff */
[----:B--2---:R-:W-:Y:S01]  /*06c0*/  STS.128 [R46], R4 ;  /* 0x000000042e007388 */ /* 0x004fe20000000c00 */
[----:B------:R-:W-:-:S03]  /*06d0*/  NOP ;  /* 0x0000000000007918 */ /* 0x000fc60000000000 */
[----:B------:R-:W-:Y:S01]  /*06e0*/  LDS.128 R12, [R46] ;  /* 0x000000002e0c7984 */ /* 0x000fe20000000c00 */
[----:B------:R-:W-:Y:S06]  /*06f0*/  BAR.SYNC.DEFER_BLOCKING 0x0 ;  /* 0x0000000000007b1d */ /* 0x000fec0000010000 */
[----:B------:R-:W2:Y:S01]  /*0700*/  LDG.E.128 R20, desc[UR16][R26.64] ;  /* 0x000000101a147981 */ /* 0x000ea2000c1e1d00 */
[----:B------:R-:W-:-:S03]  /*0710*/  IMAD.WIDE.U32 R16, R34, 0x10, R42 ;  /* 0x0000001022107825 */ /* 0x000fc600078e002a */
[----:B--2---:R-:W-:Y:S01]  /*0720*/  STS.128 [R46], R20 ;  /* 0x000000142e007388 */ /* 0x004fe20000000c00 */
[----:B------:R-:W-:-:S03]  /*0730*/  NOP ;  /* 0x0000000000007918 */ /* 0x000fc60000000000 */
[----:B------:R-:W0:Y:S01]  /*0740*/  LDS.128 R8, [R46] ;  /* 0x000000002e087984 */ /* 0x000e220000000c00 */
[----:B------:R-:W-:Y:S06]  /*0750*/  BAR.SYNC.DEFER_BLOCKING 0x0 ;  /* 0x0000000000007b1d */ /* 0x000fec0000010000 */
[----:B------:R-:W2:Y:S01]  /*0760*/  LDG.E.128 R16, desc[UR16][R16.64] ;  /* 0x0000001010107981 */ /* 0x000ea2000c1e1d00 */
[----:B------:R-:W-:Y:S01]  /*0770*/  BSSY.RECONVERGENT B0, `(.L_x_10023) ;  /* 0x000002b000007945 */ /* 0x000fe20003800200 */
[--C-:B0----5:R-:W-:Y:S01]  /*0780*/  FADD.FTZ R55, R8, R28.reuse ;  /* 0x0000001c08377221 */ /* 0x121fe20000010000 */
[--C-:B------:R-:W-:Y:S01]  /*0790*/  FADD.FTZ R58, R9, R28.reuse ;  /* 0x0000001c093a7221 */ /* 0x100fe20000010000 */
[--C-:B------:R-:W-:Y:S01]  /*07a0*/  FADD.FTZ R57, R10, R28.reuse ;  /* 0x0000001c0a397221 */ /* 0x100fe20000010000 */
[----:B------:R-:W-:-:S02]  /*07b0*/  FADD.FTZ R72, R11, R28 ;  /* 0x0000001c0b487221 */ /* 0x000fc40000010000 */
[----:B------:R-:W-:Y:S02]  /*07c0*/  FSETP.GTU.FTZ.AND P3, PT, R55, 20, PT ;  /* 0x41a000003700780b */ /* 0x000fe40003f7c000 */
[----:B------:R-:W-:Y:S02]  /*07d0*/  FSETP.GTU.FTZ.AND P2, PT, R58, 20, PT ;  /* 0x41a000003a00780b */ /* 0x000fe40003f5c000 */
[----:B------:R-:W-:Y:S02]  /*07e0*/  FSETP.GTU.FTZ.AND P0, PT, R57, 20, PT ;  /* 0x41a000003900780b */ /* 0x000fe40003f1c000 */
[----:B------:R-:W-:Y:S01]  /*07f0*/  FSETP.GTU.FTZ.AND P1, PT, R72, 20, PT ;  /* 0x41a000004800780b */ /* 0x000fe20003f3c000 */
[----:B--2---:R0:W-:Y:S01]  /*0800*/  STS.128 [R46], R16 ;  /* 0x000000102e007388 */ /* 0x0041e20000000c00 */
[----:B------:R-:W-:-:S03]  /*0810*/  NOP ;  /* 0x0000000000007918 */ /* 0x000fc60000000000 */
[----:B------:R0:W1:Y:S02]  /*0820*/  LDS.128 R4, [R46] ;  /* 0x000000002e047984 */ /* 0x0000640000000c00 */
[----:B------:R-:W-:Y:S06]  /*0830*/  @P3 BRA `(.L_x_10024) ;  /* 0x0000000000783947 */ /* 0x000fec0003800000 */
        /* <DEDUP_REMOVED lines=30> */
.L_x_10024:
[----:B------:R-:W-:Y:S05]  /*0a20*/  BSYNC.RECONVERGENT B0 ;  /* 0x0000000000007941 */ /* 0x000fea0003800200 */
.L_x_10023:
        /* <DEDUP_REMOVED lines=32> */
.L_x_10026:
[----:B------:R-:W-:Y:S05]  /*0c30*/  BSYNC.RECONVERGENT B0 ;  /* 0x0000000000007941 */ /* 0x000fea0003800200 */
.L_x_10025:
        /* <DEDUP_REMOVED lines=32> */
.L_x_10028:
[----:B------:R-:W-:Y:S05]  /*0e40*/  BSYNC.RECONVERGENT B0 ;  /* 0x0000000000007941 */ /* 0x000fea0003800200 */
.L_x_10027:
        /* <DEDUP_REMOVED lines=32> */
.L_x_10030:
[----:B------:R-:W-:Y:S05]  /*1050*/  BSYNC.RECONVERGENT B0 ;  /* 0x0000000000007941 */ /* 0x000fea0003800200 */
.L_x_10029:
[----:B------:R-:W2:Y:S01]  /*1060*/  LDCU UR7, c[0x0][0x38c] ;  /* 0x00007180ff0777ac */ /* 0x000ea20008000800 */
[----:B-1----:R-:W-:Y:S01]  /*1070*/  FFMA.FTZ R8, R12, R4, R33 ;  /* 0x000000040c087223 */ /* 0x002fe20000010021 */
[----:B------:R-:W-:Y:S01]  /*1080*/  CS2R R10, SRZ ;  /* 0x00000000000a7805 */ /* 0x000fe2000001ff00 */
[-C--:B0-----:R-:W-:Y:S01]  /*1090*/  FMUL.FTZ R16, R4, R2.reuse ;  /* 0x0000000204107220 */ /* 0x081fe20000410000 */
[-C--:B------:R-:W-:Y:S01]  /*10a0*/  FMUL.FTZ R17, R5, R2.reuse ;  /* 0x0000000205117220 */ /* 0x080fe20000410000 */
[----:B------:R-:W-:Y:S01]  /*10b0*/  FFMA.FTZ R3, R13, R5, R8 ;  /* 0x000000050d037223 */ /* 0x000fe20000010008 */
[----:B------:R-:W-:Y:S01]  /*10c0*/  CS2R R8, SRZ ;  /* 0x0000000000087805 */ /* 0x000fe2000001ff00 */
[-C--:B------:R-:W-:Y:S01]  /*10d0*/  FMUL.FTZ R18, R6, R2.reuse ;  /* 0x0000000206127220 */ /* 0x080fe20000410000 */
[----:B------:R-:W-:Y:S01]  /*10e0*/  FMUL.FTZ R19, R7, R2 ;  /* 0x0000000207137220 */ /* 0x000fe20000410000 */
[----:B------:R-:W-:Y:S01]  /*10f0*/  FFMA.FTZ R20, R14, R6, R3 ;  /* 0x000000060e147223 */ /* 0x000fe20000010003 */
[----:B------:R-:W-:-:S03]  /*1100*/  UIADD3 UR9, UPT, UPT, UR8, -0x1, URZ ;  /* 0xffffffff08097890 */ /* 0x000fc6000fffe0ff */
[----:B------:R-:W-:Y:S01]  /*1110*/  FFMA.FTZ R33, R15, R7, R20 ;  /* 0x000000070f217223 */ /* 0x000fe20000010014 */
[----:B--2---:R-:W-:Y:S01]  /*1120*/  UISETP.GE.AND UP0, UPT, UR7, 0x1, UPT ;  /* 0x000000010700788c */ /* 0x004fe2000bf06270 */
[----:B------:R-:W-:Y:S08]  /*1130*/  BAR.SYNC.DEFER_BLOCKING 0x0 ;  /* 0x0000000000007b1d */ /* 0x000ff00000010000 */
[----:B------:R-:W-:Y:S05]  /*1140*/  BRA.U !UP0, `(.L_x_10031) ;  /* 0x0000001108387547 */ /* 0x000fea000b800000 */
[----:B------:R-:W0:Y:S01]  /*1150*/  LDC R3, c[0x0][0x394] ;  /* 0x0000e500ff037b82 */ /* 0x000e220000000800 */
[----:B------:R-:W-:Y:S01]  /*1160*/  USHF.L.U32 UR4, UR9, 0x8, URZ ;  /* 0x0000000809047899 */ /* 0x000fe200080006ff */
[----:B------:R-:W-:Y:S01]  /*1170*/  HFMA2 R11, -RZ, RZ, 0, 0 ;  /* 0x00000000ff0b7431 */ /* 0x000fe200000001ff */
[----:B------:R-:W-:Y:S01]  /*1180*/  UIADD3 UR5, UPT, UPT, UR8, -0x2, URZ ;  /* 0xfffffffe08057890 */ /* 0x000fe2000fffe0ff */
[----:B------:R-:W-:Y:S01]  /*1190*/  ISETP.NE.AND P1, PT, R34, RZ, PT ;  /* 0x000000ff2200720c */ /* 0x000fe20003f25270 */
        /* <DEDUP_REMOVED lines=8> */
[----:B------:R-:W-:Y:S01]  /*1220*/  IADD3 R66, PT, PT, R45, 0xcc8, RZ ;  /* 0x00000cc82d427810 */ /* 0x000fe20007ffe0ff */
[----:B------:R-:W-:Y:S01]  /*1230*/  UIADD3 UR10, UPT, UPT, -UR7, URZ, URZ ;  /* 0x000000ff070a7290 */ /* 0x000fe2000fffe1ff */
[----:B------:R-:W-:Y:S01]  /*1240*/  MOV R65, R36 ;  /* 0x0000002400417202 */ /* 0x000fe20000000f00 */
        /* <DEDUP_REMOVED lines=11> */
[----:B------:R-:W-:Y:S01]  /*1300*/  ISETP.EQ.AND P0, PT, R34, RZ, !P0 ;  /* 0x000000ff2200720c */ /* 0x000fe20004702270 */
[----:B------:R-:W0:Y:S01]  /*1310*/  LDC R78, c[0x0][0x394] ;  /* 0x0000e500ff4e7b82 */ /* 0x000e220000000800 */
[----:B-1----:R-:W-:-:S02]  /*1320*/  SHF.L.U64.HI R73, R48, 0x2, R49 ;  /* 0x0000000230497819 */ /* 0x002fc40000010231 */
[----:B------:R-:W-:Y:S02]  /*1330*/  MOV R71, UR4 ;  /* 0x0000000400477c02 */ /* 0x000fe40008000f00 */
[----:B------:R-:W-:Y:S02]  /*1340*/  MOV R49, UR5 ;  /* 0x0000000500317c02 */ /* 0x000fe40008000f00 */
[----:B--2---:R-:W-:Y:S02]  /*1350*/  SHF.L.U64.HI R21, R20, 0x2, R21 ;  /* 0x0000000214157819 */ /* 0x004fe40000010215 */
[----:B---34-:R-:W-:-:S07]  /*1360*/  SHF.L.U64.HI R23, R22, 0x2, R23 ;  /* 0x0000000216177819 */ /* 0x018fce0000010217 */
.L_x_10037:
        /* <DEDUP_REMOVED lines=17> */
[----:B-1----:R-:W-:-:S03]  /*1480*/  FMUL.FTZ R50, R3, R72 ;  /* 0x0000004803327220 */ /* 0x002fc60000410000 */
[----:B------:R-:W1:Y:S04]  /*1490*/  MUFU.EX2 R79, R79 ;  /* 0x0000004f004f7308 */ /* 0x000e680000000800 */
[----:B------:R-:W2:Y:S01]  /*14a0*/  MUFU.EX2 R81, R81 ;  /* 0x0000005100517308 */ /* 0x000ea20000000800 */
[----:B---3--:R-:W-:-:S03]  /*14b0*/  FMUL.FTZ R75, R75, R52 ;  /* 0x000000344b4b7220 */ /* 0x008fc60000410000 */
[----:B------:R3:W4:Y:S04]  /*14c0*/  MUFU.EX2 R3, R83 ;  /* 0x0000005300037308 */ /* 0x0007280000000800 */
        /* <DEDUP_REMOVED lines=9> */
[----:B------:R-:W-:-:S08]  /*1560*/  MOV R75, 0x3f800000 ;  /* 0x3f800000004b7802 */ /* 0x000fd00000000f00 */
[----:B------:R-:W-:Y:S05]  /*1570*/  BRA.U !UP0, `(.L_x_10034) ;  /* 0x00000001080c7547 */ /* 0x000fea000b800000 */
[----:B------:R1:W2:Y:S01]  /*1580*/  LDS R75, [R59+UR6+0x448] ;  /* 0x000448063b4b7984 */ /* 0x0002a20008000800 */
[----:B------:R-:W-:Y:S05]  /*1590*/  BRA `(.L_x_10034) ;  /* 0x0000000000047947 */ /* 0x000fea0003800000 */
.L_x_10033:
[----:B------:R1:W2:Y:S02]  /*15a0*/  LDS R75, [R54+0xc4c] ;  /* 0x000c4c00364b7984 */ /* 0x0002a40000000800 */
.L_x_10034:
[----:B------:R-:W-:Y:S05]  /*15b0*/  BSYNC.RECONVERGENT B0 ;  /* 0x0000000000007941 */ /* 0x000fea0003800200 */
.L_x_10032:
[----:B------:R-:W-:Y:S01]  /*15c0*/  UISETP.NE.AND UP0, UPT, UR8, 0x1, UPT ;  /* 0x000000010800788c */ /* 0x000fe2000bf05270 */
[----:B------:R-:W-:-:S05]  /*15d0*/  HFMA2 R53, -RZ, RZ, 0, 0 ;  /* 0x00000000ff357431 */ /* 0x000fca00000001ff */
[----:B------:R-:W-:-:S04]  /*15e0*/  PLOP3.LUT P1, PT, PT, PT, UP0, 0x80, 0x8 ;  /* 0x000000000008781c */ /* 0x000fc80003f2f008 */
[----:B------:R-:W-:-:S13]  /*15f0*/  ISETP.NE.OR P1, PT, R34, RZ, !P1 ;  /* 0x000000ff2200720c */ /* 0x000fda0004f25670 */
[----:B---3--:R-:W-:-:S05]  /*1600*/  @!P1 IMAD.WIDE R50, R49, 0x8, R24 ;  /* 0x0000000831329825 */ /* 0x008fca00078e0218 */
[----:B------:R3:W5:Y:S01]  /*1610*/  @!P1 LDG.E R53, desc[UR16][R50.64+0x4] ;  /* 0x0000041032359981 */ /* 0x000762000c1e1900 */
[C---:B0-2---:R-:W-:Y:S01]  /*1620*/  FMUL.FTZ R80, R52.reuse, R75 ;  /* 0x0000004b34507220 */ /* 0x045fe20000410000 */
[----:B------:R-:W-:Y:S01]  /*1630*/  FFMA.FTZ R85, R52, R84, R77 ;  /* 0x0000005434557223 */ /* 0x000fe2000001004d */
[----:B------:R-:W-:Y:S01]  /*1640*/  FFMA.FTZ R83, R70, R81, R69 ;  /* 0x0000005146537223 */ /* 0x000fe20000010045 */
[----:B------:R-:W-:Y:S01]  /*1650*/  ISETP.NE.AND P1, PT, R47, 0x1f, PT ;  /* 0x0000001f2f00780c */ /* 0x000fe20003f25270 */
[C---:B----4-:R-:W-:Y:S01]  /*1660*/  FMUL.FTZ R80, R3.reuse, R80 ;  /* 0x0000005003507220 */ /* 0x050fe20000410000 */
[C---:B------:R-:W-:Y:S01]  /*1670*/  FFMA.FTZ R85, R3.reuse, R85, R82 ;  /* 0x0000005503557223 */ /* 0x040fe20000010052 */
[----:B------:R-:W-:Y:S01]  /*1680*/  FFMA.FTZ R83, R3, R83, R68 ;  /* 0x0000005303537223 */ /* 0x000fe20000010044 */
[----:B------:R-:W-:Y:S01]  /*1690*/  ISETP.GT.U32.AND P2, PT, R47, 0x1d, PT ;  /* 0x0000001d2f00780c */ /* 0x000fe20003f44070 */
[C---:B------:R-:W-:Y:S01]  /*16a0*/  FMUL.FTZ R80, R81.reuse, R80 ;  /* 0x0000005051507220 */ /* 0x040fe20000410000 */
[----:B------:R-:W-:Y:S01]  /*16b0*/  FFMA.FTZ R87, R81, R85, R76 ;  /* 0x0000005551577223 */ /* 0x000fe2000001004c */
[----:B------:R-:W-:Y:S01]  /*16c0*/  FFMA.FTZ R86, R52, R83, R67 ;  /* 0x0000005334567223 */ /* 0x000fe20000010043 */
[----:B---3--:R-:W-:Y:S01]  /*16d0*/  FMUL.FTZ R50, R79, R81 ;  /* 0x000000514f327220 */ /* 0x008fe20000410000 */
[----:B------:R-:W-:Y:S01]  /*16e0*/  ISETP.NE.AND P4, PT, R56, RZ, PT ;  /* 0x000000ff3800720c */ /* 0x000fe20003f85270 */
[----:B------:R-:W0:Y:S01]  /*16f0*/  SHFL.DOWN PT, R89, R80, 0x1, 0x1f ;  /* 0x08201f0050597f89 */ /* 0x000e2200000e0000 */
[----:B------:R-:W-:Y:S01]  /*1700*/  MOV R83, R87 ;  /* 0x0000005700537202 */ /* 0x000fe20000000f00 */
[----:B------:R-:W-:Y:S01]  /*1710*/  FMUL.FTZ R85, R3, R50 ;  /* 0x0000003203557220 */ /* 0x000fe20000410000 */
[----:B------:R-:W-:Y:S01]  /*1720*/  ISETP.NE.AND P3, PT, R34, RZ, PT ;  /* 0x000000ff2200720c */ /* 0x000fe20003f65270 */
[----:B------:R-:W2:Y:S01]  /*1730*/  SHFL.DOWN PT, R88, R87, 0x1, 0x1f ;  /* 0x08201f0057587f89 */ /* 0x000ea200000e0000 */
[----:B------:R-:W-:Y:S01]  /*1740*/  BSSY.RECONVERGENT B0, `(.L_x_10035) ;  /* 0x00000a1000007945 */ /* 0x000fe20003800200 */
[----:B------:R-:W-:-:S02]  /*1750*/  FMUL.FTZ R85, R52, R85 ;  /* 0x0000005534557220 */ /* 0x000fc40000410000 */
[----:B------:R-:W3:Y:S01]  /*1760*/  SHFL.UP PT, R51, R86, 0x1, RZ ;  /* 0x0420000056337989 */ /* 0x000ee200000e00ff */
[----:B0-----:R-:W-:Y:S01]  /*1770*/  @P1 FMUL.FTZ R50, R89, R80 ;  /* 0x0000005059321220 */ /* 0x001fe20000410000 */
[----:B--2---:R-:W-:-:S04]  /*1780*/  @P1 FFMA.FTZ R83, R80, R88, R83 ;  /* 0x0000005850531223 */ /* 0x004fc80000010053 */
[----:B------:R-:W-:Y:S02]  /*1790*/  @P1 MOV R80, R50 ;  /* 0x0000003200501202 */ /* 0x000fe40000000f00 */
[----:B------:R-:W0:Y:S01]  /*17a0*/  SHFL.UP PT, R50, R85, 0x1, RZ ;  /* 0x0420000055327989 */ /* 0x000e2200000e00ff */
[C---:B---3--:R-:W-:Y:S01]  /*17b0*/  FFMA.FTZ R51, R85.reuse, R51, R86 ;  /* 0x0000003355337223 */ /* 0x048fe20000010056 */
[----:B------:R-:W-:Y:S02]  /*17c0*/  ISETP.GE.AND P1, PT, R56, 0x1, PT ;  /* 0x000000013800780c */ /* 0x000fe40003f26270 */
[----:B------:R-:W2:Y:S02]  /*17d0*/  SHFL.DOWN PT, R87, R80, 0x2, 0x1f ;  /* 0x08401f0050577f89 */ /* 0x000ea400000e0000 */
[----:B------:R-:W-:Y:S02]  /*17e0*/  FSEL R86, R86, R51, !P1 ;  /* 0x0000003356567208 */ /* 0x000fe40004800000 */
[----:B------:R-:W3:Y:S04]  /*17f0*/  SHFL.DOWN PT, R88, R83, 0x2, 0x1f ;  /* 0x08401f0053587f89 */ /* 0x000ee800000e0000 */
[----:B------:R-:W4:Y:S03]  /*1800*/  SHFL.UP PT, R51, R86, 0x2, RZ ;  /* 0x0440000056337989 */ /* 0x000f2600000e00ff */
[----:B0-----:R-:W-:Y:S01]  /*1810*/  @P1 FMUL.FTZ R85, R85, R50 ;  /* 0x0000003255551220 */ /* 0x001fe20000410000 */
[----:B------:R-:W-:Y:S01]  /*1820*/  ISETP.GE.AND P1, PT, R56, 0x2, PT ;  /* 0x000000023800780c */ /* 0x000fe20003f26270 */
[----:B--2---:R-:W-:-:S03]  /*1830*/  @!P2 FMUL.FTZ R87, R80, R87 ;  /* 0x000000575057a220 */ /* 0x004fc60000410000 */
[----:B------:R-:W0:Y:S01]  /*1840*/  SHFL.UP PT, R50, R85, 0x2, RZ ;  /* 0x0440000055327989 */ /* 0x000e2200000e00ff */
[----:B---3--:R-:W-:Y:S01]  /*1850*/  @!P2 FFMA.FTZ R83, R80, R88, R83 ;  /* 0x000000585053a223 */ /* 0x008fe20000010053 */
[----:B------:R-:W-:Y:S02]  /*1860*/  @!P2 MOV R80, R87 ;  /* 0x000000570050a202 */ /* 0x000fe40000000f00 */
[----:B------:R-:W-:Y:S01]  /*1870*/  ISETP.GT.U32.AND P2, PT, R47, 0x1b, PT ;  /* 0x0000001b2f00780c */ /* 0x000fe20003f44070 */
[----:B----4-:R-:W-:Y:S01]  /*1880*/  FFMA.FTZ R51, R85, R51, R86 ;  /* 0x0000003355337223 */ /* 0x010fe20000010056 */
[----:B------:R-:W2:Y:S04]  /*1890*/  SHFL.DOWN PT, R88, R83, 0x4, 0x1f ;  /* 0x08801f0053587f89 */ /* 0x000ea800000e0000 */
[----:B------:R-:W3:Y:S01]  /*18a0*/  SHFL.DOWN PT, R87, R80, 0x4, 0x1f ;  /* 0x08801f0050577f89 */ /* 0x000ee200000e0000 */
[----:B------:R-:W-:-:S05]  /*18b0*/  FSEL R90, R86, R51, !P1 ;  /* 0x00000033565a7208 */ /* 0x000fca0004800000 */
[----:B------:R-:W4:Y:S01]  /*18c0*/  SHFL.UP PT, R51, R90, 0x4, RZ ;  /* 0x048000005a337989 */ /* 0x000f2200000e00ff */
[----:B0-----:R-:W-:Y:S01]  /*18d0*/  @P1 FMUL.FTZ R85, R85, R50 ;  /* 0x0000003255551220 */ /* 0x001fe20000410000 */
[----:B------:R-:W-:-:S04]  /*18e0*/  ISETP.GE.AND P1, PT, R56, 0x4, PT ;  /* 0x000000043800780c */ /* 0x000fc80003f26270 */
[----:B------:R-:W0:Y:S01]  /*18f0*/  SHFL.UP PT, R50, R85, 0x4, RZ ;  /* 0x0480000055327989 */ /* 0x000e2200000e00ff */
[C---:B--2---:R-:W-:Y:S01]  /*1900*/  @!P2 FFMA.FTZ R83, R80.reuse, R88, R83 ;  /* 0x000000585053a223 */ /* 0x044fe20000010053 */
[----:B---3--:R-:W-:-:S05]  /*1910*/  @!P2 FMUL.FTZ R86, R80, R87 ;  /* 0x000000575056a220 */ /* 0x008fca0000410000 */
[----:B------:R-:W-:Y:S01]  /*1920*/  @!P2 MOV R80, R86 ;  /* 0x000000560050a202 */ /* 0x000fe20000000f00 */
[----:B----4-:R-:W-:Y:S01]  /*1930*/  FFMA.FTZ R51, R85, R51, R90 ;  /* 0x0000003355337223 */ /* 0x010fe2000001005a */
[----:B------:R-:W-:-:S03]  /*1940*/  ISETP.GT.U32.AND P2, PT, R47, 0x17, PT ;  /* 0x000000172f00780c */ /* 0x000fc60003f44070 */
[----:B------:R-:W2:Y:S01]  /*1950*/  SHFL.DOWN PT, R89, R80, 0x8, 0x1f ;  /* 0x09001f0050597f89 */ /* 0x000ea200000e0000 */
[----:B------:R-:W-:Y:S02]  /*1960*/  FSEL R88, R90, R51, !P1 ;  /* 0x000000335a587208 */ /* 0x000fe40004800000 */
[----:B------:R-:W-:Y:S01]  /*1970*/  MOV R51, RZ ;  /* 0x000000ff00337202 */ /* 0x000fe20000000f00 */
[----:B------:R-:W3:Y:S01]  /*1980*/  SHFL.DOWN PT, R90, R83, 0x8, 0x1f ;  /* 0x09001f00535a7f89 */ /* 0x000ee200000e0000 */
[----:B0-----:R-:W-:-:S03]  /*1990*/  @P1 FMUL.FTZ R85, R85, R50 ;  /* 0x0000003255551220 */ /* 0x001fc60000410000 */
[----:B------:R-:W0:Y:S01]  /*19a0*/  SHFL.UP PT, R87, R88, 0x8, RZ ;  /* 0x0500000058577989 */ /* 0x000e2200000e00ff */
[----:B------:R-:W-:Y:S01]  /*19b0*/  HFMA2 R50, -RZ, RZ, 1.875, 0 ;  /* 0x3f800000ff327431 */ /* 0x000fe200000001ff */
[----:B------:R-:W-:Y:S02]  /*19c0*/  ISETP.GE.AND P1, PT, R56, 0x8, PT ;  /* 0x000000083800780c */ /* 0x000fe40003f26270 */
[----:B------:R-:W4:Y:S04]  /*19d0*/  SHFL.UP PT, R86, R85, 0x8, RZ ;  /* 0x0500000055567989 */ /* 0x000f2800000e00ff */
[----:B------:R-:W-:Y:S01]  /*19e0*/  @P0 LDS.64 R50, [R66] ;  /* 0x0000000042320984 */ /* 0x000fe20000000a00 */
[C---:B--2---:R-:W-:Y:S01]  /*19f0*/  @!P2 FMUL.FTZ R89, R80.reuse, R89 ;  /* 0x000000595059a220 */ /* 0x044fe20000410000 */
[----:B---3--:R-:W-:-:S04]  /*1a00*/  @!P2 FFMA.FTZ R83, R80, R90, R83 ;  /* 0x0000005a5053a223 */ /* 0x008fc80000010053 */
[----:B------:R-:W-:Y:S02]  /*1a10*/  @!P2 MOV R80, R89 ;  /* 0x000000590050a202 */ /* 0x000fe40000000f00 */
[----:B------:R-:W-:Y:S01]  /*1a20*/  ISETP.GT.U32.AND P2, PT, R47, 0xf, PT ;  /* 0x0000000f2f00780c */ /* 0x000fe20003f44070 */
[C---:B0-----:R-:W-:Y:S01]  /*1a30*/  FFMA.FTZ R87, R85.reuse, R87, R88 ;  /* 0x0000005755577223 */ /* 0x041fe20000010058 */
[----:B------:R-:W0:Y:S01]  /*1a40*/  SHFL.DOWN PT, R91, R83, 0x10, 0x1f ;  /* 0x0a001f00535b7f89 */ /* 0x000e2200000e0000 */
[----:B----4-:R-:W-:-:S03]  /*1a50*/  @P1 FMUL.FTZ R85, R85, R86 ;  /* 0x0000005655551220 */ /* 0x010fc60000410000 */
[----:B------:R-:W2:Y:S01]  /*1a60*/  SHFL.DOWN PT, R89, R80, 0x10, 0x1f ;  /* 0x0a001f0050597f89 */ /* 0x000ea200000e0000 */
[----:B------:R-:W-:Y:S02]  /*1a70*/  FSEL R88, R88, R87, !P1 ;  /* 0x0000005758587208 */ /* 0x000fe40004800000 */
[----:B------:R-:W-:Y:S01]  /*1a80*/  ISETP.GE.AND P1, PT, R56, 0x10, PT ;  /* 0x000000103800780c */ /* 0x000fe20003f26270 */
[----:B------:R-:W-:Y:S04]  /*1a90*/  SHFL.UP PT, R90, R85, 0x10, RZ ;  /* 0x06000000555a7989 */ /* 0x000fe800000e00ff */
[----:B------:R-:W3:Y:S01]  /*1aa0*/  SHFL.UP PT, R86, R88, 0x10, RZ ;  /* 0x0600000058567989 */ /* 0x000ee200000e00ff */
[C---:B0-----:R-:W-:Y:S01]  /*1ab0*/  @!P2 FFMA.FTZ R83, R80.reuse, R91, R83 ;  /* 0x0000005b5053a223 */ /* 0x041fe20000010053 */
[----:B--2---:R-:W-:-:S04]  /*1ac0*/  @!P2 FMUL.FTZ R87, R80, R89 ;  /* 0x000000595057a220 */ /* 0x004fc80000410000 */
[----:B------:R-:W-:Y:S01]  /*1ad0*/  SHFL.DOWN PT, R89, R83, 0x1, 0x1f ;  /* 0x08201f0053597f89 */ /* 0x000fe200000e0000 */
[----:B------:R-:W-:-:S03]  /*1ae0*/  @!P2 MOV R80, R87 ;  /* 0x000000570050a202 */ /* 0x000fc60000000f00 */
[----:B------:R-:W-:Y:S01]  /*1af0*/  SHFL.IDX PT, R83, R83, RZ, 0x1f ;  /* 0x00001fff53537589 */ /* 0x000fe200000e0000 */
[----:B------:R-:W-:Y:S01]  /*1b00*/  ISETP.NE.AND P2, PT, R34, 0x1f, PT ;  /* 0x0000001f2200780c */ /* 0x000fe20003f45270 */
[C---:B---3--:R-:W-:Y:S01]  /*1b10*/  FFMA.FTZ R91, R85.reuse, R86, R88 ;  /* 0x00000056555b7223 */ /* 0x048fe20000010058 */
[----:B------:R-:W-:Y:S01]  /*1b20*/  @P1 FMUL.FTZ R85, R85, R90 ;  /* 0x0000005a55551220 */ /* 0x000fe20000410000 */
[----:B------:R-:W-:Y:S03]  /*1b30*/  SHFL.IDX PT, R87, R51, RZ, 0x1f ;  /* 0x00001fff33577589 */ /* 0x000fe600000e0000 */
[----:B------:R-:W-:Y:S01]  /*1b40*/  FSEL R91, R88, R91, !P1 ;  /* 0x0000005b585b7208 */ /* 0x000fe20004800000 */
[----:B------:R-:W0:Y:S01]  /*1b50*/  SHFL.DOWN PT, R86, R80, 0x1, 0x1f ;  /* 0x08201f0050567f89 */ /* 0x000e2200000e0000 */
[----:B------:R-:W-:-:S03]  /*1b60*/  ISETP.NE.AND P1, PT, R34, RZ, PT ;  /* 0x000000ff2200720c */ /* 0x000fc60003f25270 */
[----:B------:R-:W-:Y:S04]  /*1b70*/  SHFL.UP PT, R85, R85, 0x1, RZ ;  /* 0x0420000055557989 */ /* 0x000fe800000e00ff */
[----:B------:R-:W-:Y:S04]  /*1b80*/  SHFL.UP PT, R88, R91, 0x1, RZ ;  /* 0x042000005b587989 */ /* 0x000fe800000e00ff */
[----:B------:R-:W2:Y:S01]  /*1b90*/  SHFL.IDX PT, R80, R80, RZ, 0x1f ;  /* 0x00001fff50507589 */ /* 0x000ea200000e0000 */
[----:B0-----:R-:W-:Y:S01]  /*1ba0*/  @P2 FFMA.FTZ R87, R86, R87, R89 ;  /* 0x0000005756572223 */ /* 0x001fe20000010059 */
        /* <DEDUP_REMOVED lines=8> */
[----:B-----5:R-:W0:Y:S02]  /*1c30*/  SHFL.IDX PT, R90, R53, RZ, 0x1f ;  /* 0x00001fff355a7589 */ /* 0x020e2400000e0000 */
[----:B0-----:R-:W-:Y:S01]  /*1c40*/  @P1 FFMA.FTZ R90, R85, R90, R88 ;  /* 0x0000005a555a1223 */ /* 0x001fe20000010058 */
[----:B------:R-:W-:Y:S01]  /*1c50*/  FMUL.FTZ R85, R77, R57 ;  /* 0x000000394d557220 */ /* 0x000fe20000410000 */
[----:B------:R-:W-:Y:S02]  /*1c60*/  FMUL.FTZ R88, R75, R72 ;  /* 0x000000484b587220 */ /* 0x000fe40000410000 */
[----:B------:R-:W-:Y:S01]  /*1c70*/  FFMA.FTZ R90, R79, R90, R70 ;  /* 0x0000005a4f5a7223 */ /* 0x000fe20000010046 */
[----:B------:R-:W-:Y:S01]  /*1c80*/  FFMA.FTZ R79, R3, R77, R82 ;  /* 0x0000004d034f7223 */ /* 0x000fe20000010052 */
[----:B------:R-:W-:Y:S01]  /*1c90*/  FADD.FTZ R19, R88, R19 ;  /* 0x0000001358137221 */ /* 0x000fe20000010000 */
[----:B------:R-:W-:Y:S01]  /*1ca0*/  FADD.FTZ R18, R85, R18 ;  /* 0x0000001255127221 */ /* 0x000fe20000010000 */
[CC--:B------:R-:W-:Y:S01]  /*1cb0*/  FFMA.FTZ R84, R81.reuse, R90.reuse, R69 ;  /* 0x0000005a51547223 */ /* 0x0c0fe20000010045 */
[----:B------:R-:W-:Y:S01]  /*1cc0*/  FFMA.FTZ R81, R81, R79, R76 ;  /* 0x0000004f51517223 */ /* 0x000fe2000001004c */
[----:B------:R-:W-:Y:S01]  /*1cd0*/  FFMA.FTZ R82, R4, R90, RZ ;  /* 0x0000005a04527223 */ /* 0x000fe200000100ff */
[----:B------:R-:W-:Y:S01]  /*1ce0*/  FADD.FTZ R76, -R70, R90 ;  /* 0x0000005a464c7221 */ /* 0x000fe20000010100 */
[-C--:B------:R-:W-:Y:S01]  /*1cf0*/  FFMA.FTZ R89, R3, R84.reuse, R68 ;  /* 0x0000005403597223 */ /* 0x080fe20000010044 */
        /* <DEDUP_REMOVED lines=17> */
[----:B------:R-:W0:Y:S01]  /*1e10*/  SHFL.DOWN PT, R53, R90, 0x1, 0x1f ;  /* 0x08201f005a357f89 */ /* 0x000e2200000e0000 */
[----:B------:R-:W-:Y:S01]  /*1e20*/  FMUL.FTZ R80, R89, R80 ;  /* 0x0000005059507220 */ /* 0x000fe20000410000 */
[----:B------:R-:W-:Y:S01]  /*1e30*/  FFMA.FTZ R93, R14, R77, R93 ;  /* 0x0000004d0e5d7223 */ /* 0x000fe2000001005d */
[----:B------:R-:W-:Y:S01]  /*1e40*/  FFMA.FTZ R83, R12, R81, R83 ;  /* 0x000000510c537223 */ /* 0x000fe20000010053 */
[----:B------:R-:W2:Y:S01]  /*1e50*/  SHFL.DOWN PT, R52, R87, 0x1, 0x1f ;  /* 0x08201f0057347f89 */ /* 0x000ea200000e0000 */
[----:B------:R-:W-:Y:S01]  /*1e60*/  FFMA.FTZ R80, R15, R75, R80 ;  /* 0x0000004b0f507223 */ /* 0x000fe20000010050 */
        /* <DEDUP_REMOVED lines=15> */
[----:B0-----:R-:W-:-:S02]  /*1f60*/  @!P2 FADD.FTZ R90, R90, R53 ;  /* 0x000000355a5aa221 */ /* 0x001fc40000010000 */
[----:B------:R-:W0:Y:S01]  /*1f70*/  @!P4 S2R R53, SR_CgaCtaId ;  /* 0x000000000035c919 */ /* 0x000e220000008800 */
[----:B--2---:R-:W-:Y:S01]  /*1f80*/  @!P2 FADD.FTZ R87, R87, R52 ;  /* 0x000000345757a221 */ /* 0x004fe20000010000 */
[----:B------:R-:W-:Y:S01]  /*1f90*/  ISETP.GT.AND P2, PT, R56, 0x17, PT ;  /* 0x000000173800780c */ /* 0x000fe20003f44270 */
[----:B------:R-:W2:Y:S04]  /*1fa0*/  SHFL.DOWN PT, R91, R90, 0x8, 0x1f ;  /* 0x09001f005a5b7f89 */ /* 0x000ea800000e0000 */
[----:B------:R-:W3:Y:S08]  /*1fb0*/  SHFL.DOWN PT, R52, R87, 0x8, 0x1f ;  /* 0x09001f0057347f89 */ /* 0x000ef000000e0000 */
[----:B--2---:R-:W-:Y:S01]  /*1fc0*/  @!P2 FADD.FTZ R90, R90, R91 ;  /* 0x0000005b5a5aa221 */ /* 0x004fe20000010000 */
[----:B---3--:R-:W-:-:S04]  /*1fd0*/  @!P2 FADD.FTZ R87, R87, R52 ;  /* 0x000000345757a221 */ /* 0x008fc80000010000 */
[----:B------:R-:W2:Y:S01]  /*1fe0*/  SHFL.DOWN PT, R91, R90, 0x10, 0x1f ;  /* 0x0a001f005a5b7f89 */ /* 0x000ea200000e0000 */
[----:B0-----:R-:W-:Y:S02]  /*1ff0*/  @!P4 LEA R45, R53, R92, 0x18 ;  /* 0x0000005c352dc211 */ /* 0x001fe400078ec0ff */
[----:B------:R-:W-:Y:S01]  /*2000*/  ISETP.GT.AND P2, PT, R56, 0xf, PT ;  /* 0x0000000f3800780c */ /* 0x000fe20003f44270 */
[----:B------:R-:W0:Y:S01]  /*2010*/  SHFL.DOWN PT, R52, R87, 0x10, 0x1f ;  /* 0x0a001f0057347f89 */ /* 0x000e2200000e0000 */
[----:B--2---:R-:W-:Y:S01]  /*2020*/  FADD.FTZ R53, R90, R91 ;  /* 0x0000005b5a357221 */ /* 0x004fe20000010000 */
[----:B------:R-:W-:Y:S01]  /*2030*/  FMUL.FTZ R91, R74, R79 ;  /* 0x0000004f4a5b7220 */ /* 0x000fe20000410000 */
[----:B0-----:R-:W-:-:S03]  /*2040*/  FADD.FTZ R52, R87, R52 ;  /* 0x0000003457347221 */ /* 0x001fc60000010000 */
[----:B------:R-:W-:Y:S01]  /*2050*/  FMUL.FTZ R82, R82, R91 ;  /* 0x0000005b52527220 */ /* 0x000fe20000410000 */
[----:B------:R-:W-:Y:S01]  /*2060*/  FSEL R90, R90, R53, P2 ;  /* 0x000000355a5a7208 */ /* 0x000fe20001000000 */
[----:B------:R0:W-:Y:S02]  /*2070*/  @!P4 STS.64 [R45+0x218], R52 ;  /* 0x000218342d00c388 */ /* 0x0001e40000000a00 */
[----:B------:R-:W-:-:S04]  /*2080*/  FFMA.FTZ R82, R13, R79, R82 ;  /* 0x0000004f0d527223 */ /* 0x000fc80000010052 */
[----:B------:R-:W-:Y:S01]  /*2090*/  FADD.FTZ R9, R82, R9 ;  /* 0x0000000952097221 */ /* 0x000fe20000010000 */
[----:B0-----:R-:W-:Y:S01]  /*20a0*/  FSEL R52, R87, R52, P2 ;  /* 0x0000003457347208 */ /* 0x001fe20001000000 */
[----:B------:R-:W-:Y:S06]  /*20b0*/  BAR.SYNC.DEFER_BLOCKING 0x0 ;  /* 0x0000000000007b1d */ /* 0x000fec0000010000 */
[----:B------:R-:W-:Y:S05]  /*20c0*/  @P3 BRA `(.L_x_10036) ;  /* 0x0000000000203947 */ /* 0x000fea0003800000 */
        /* <DEDUP_REMOVED lines=8> */
.L_x_10036:
[----:B------:R-:W-:Y:S05]  /*2150*/  BSYNC.RECONVERGENT B0 ;  /* 0x0000000000007941 */ /* 0x000fea0003800200 */
.L_x_10035:
[----:B------:R-:W-:Y:S01]  /*2160*/  UIADD3 UR10, UPT, UPT, UR10, 0x1, URZ ;  /* 0x000000010a0a7890 */ /* 0x000fe2000fffe0ff */
[----:B------:R-:W-:Y:S02]  /*2170*/  LEA R61, P2, R20, R61, 0x2 ;  /* 0x0000003d143d7211 */ /* 0x000fe400078410ff */
[----:B------:R-:W-:Y:S01]  /*2180*/  LEA R63, P3, R22, R63, 0x2 ;  /* 0x0000003f163f7211 */ /* 0x000fe200078610ff */
[----:B------:R-:W-:Y:S01]  /*2190*/  UISETP.NE.AND UP0, UPT, UR10, URZ, UPT ;  /* 0x000000ff0a00728c */ /* 0x000fe2000bf05270 */
[----:B------:R-:W-:Y:S02]  /*21a0*/  LEA R65, P4, R48, R65, 0x2 ;  /* 0x0000004130417211 */ /* 0x000fe400078810ff */
[----:B01----:R-:W-:Y:S02]  /*21b0*/  IADD3 R59, PT, PT, R59, 0x4, RZ ;  /* 0x000000043b3b7810 */ /* 0x003fe40007ffe0ff */
[----:B------:R-:W-:Y:S02]  /*21c0*/  IADD3 R66, PT, PT, R66, 0x8, RZ ;  /* 0x0000000842427810 */ /* 0x000fe40007ffe0ff */
[----:B------:R-:W-:-:S02]  /*21d0*/  IADD3 R49, PT, PT, R49, 0x1, RZ ;  /* 0x0000000131317810 */ /* 0x000fc40007ffe0ff */
[----:B------:R-:W-:Y:S02]  /*21e0*/  IADD3 R71, PT, PT, R71, 0x1, RZ ;  /* 0x0000000147477810 */ /* 0x000fe40007ffe0ff */
[----:B------:R-:W-:Y:S02]  /*21f0*/  IADD3.X R60, PT, PT, R60, R21, RZ, P2, !PT ;  /* 0x000000153c3c7210 */ /* 0x000fe400017fe4ff */
[----:B------:R-:W-:Y:S02]  /*2200*/  IADD3.X R62, PT, PT, R62, R23, RZ, P3, !PT ;  /* 0x000000173e3e7210 */ /* 0x000fe40001ffe4ff */
[----:B------:R-:W-:Y:S01]  /*2210*/  IADD3.X R64, PT, PT, R64, R73, RZ, P4, !PT ;  /* 0x0000004940407210 */ /* 0x000fe200027fe4ff */
[----:B------:R-:W-:Y:S06]  /*2220*/  BRA.U UP0, `(.L_x_10037) ;  /* 0xfffffff100507547 */ /* 0x000fec000b83ffff */
.L_x_10031:
[----:B------:R-:W-:Y:S06]  /*2230*/  BAR.SYNC.DEFER_BLOCKING 0x0 ;  /* 0x0000000000007b1d */ /* 0x000fec0000010000 */
[----:B------:R-:W0:Y:S02]  /*2240*/  LDCU.64 UR10, c[0x0][0x4f8] ;  /* 0x00009f00ff0a77ac */ /* 0x000e240008000a00 */
[----:B------:R-:W1:Y:S01]  /*2250*/  LDC.64 R22, c[0x0][0x500] ;  /* 0x00014000ff167b82 */ /* 0x000e620000000a00 */
[----:B------:R2:W3:Y:S01]  /*2260*/  LDG.E.128 R4, desc[UR16][R26.64] ;  /* 0x000000101a047981 */ /* 0x0004e2000c1e1d00 */
[----:B------:R-:W-:-:S02]  /*2270*/  USHF.L.U32 UR6, UR9, 0x7, URZ ;  /* 0x0000000709067899 */ /* 0x000fc400080006ff */
[----:B------:R-:W-:Y:S02]  /*2280*/  UISETP.GT.AND UP0, UPT, UR8, 0x1, UPT ;  /* 0x000000010800788c */ /* 0x000fe4000bf04270 */
[----:B------:R-:W-:Y:S01]  /*2290*/  USHF.R.S32.HI UR7, URZ, 0x1f, UR6 ;  /* 0x0000001fff077899 */ /* 0x000fe20008011406 */
[----:B------:R-:W-:-:S03]  /*22a0*/  UMOV UR8, UR9 ;  /* 0x0000000900087c82 */ /* 0x000fc60008000000 */
[----:B0-----:R-:W-:Y:S01]  /*22b0*/  UIMAD.WIDE.U32 UR4, UR18, UR10, UR6 ;  /* 0x0000000a120472a5 */ /* 0x001fe2000f8e0006 */
[----:B--2---:R-:W0:Y:S03]  /*22c0*/  LDC.64 R26, c[0x0][0x550] ;  /* 0x00015400ff1a7b82 */ /* 0x004e260000000a00 */
[----:B------:R-:W-:Y:S01]  /*22d0*/  UIMAD UR5, UR18, UR11, UR5 ;  /* 0x0000000b120572a4 */ /* 0x000fe2000f8e0205 */
[----:B---3--:R-:W-:Y:S01]  /*22e0*/  STS.128 [R46], R4 ;  /* 0x000000042e007388 */ /* 0x008fe20000000c00 */
[----:B------:R-:W-:-:S03]  /*22f0*/  NOP ;  /* 0x0000000000007918 */ /* 0x000fc60000000000 */
[----:B------:R-:W2:Y:S01]  /*2300*/  LDS.128 R12, [R46] ;  /* 0x000000002e0c7984 */ /* 0x000ea20000000c00 */
[----:B------:R-:W-:Y:S06]  /*2310*/  BAR.SYNC.DEFER_BLOCKING 0x0 ;  /* 0x0000000000007b1d */ /* 0x000fec0000010000 */
[----:B------:R3:W-:Y:S01]  /*2320*/  STS.128 [R46], R16 ;  /* 0x000000102e007388 */ /* 0x0007e20000000c00 */
[--C-:B--2---:R-:W-:Y:S01]  /*2330*/  FADD.FTZ R13, R13, R28.reuse ;  /* 0x0000001c0d0d7221 */ /* 0x104fe20000010000 */
[--C-:B------:R-:W-:Y:S01]  /*2340*/  FADD.FTZ R12, R12, R28.reuse ;  /* 0x0000001c0c0c7221 */ /* 0x100fe20000010000 */
[--C-:B------:R-:W-:Y:S01]  /*2350*/  FADD.FTZ R14, R14, R28.reuse ;  /* 0x0000001c0e0e7221 */ /* 0x100fe20000010000 */
[----:B------:R-:W-:Y:S01]  /*2360*/  FADD.FTZ R15, R15, R28 ;  /* 0x0000001c0f0f7221 */ /* 0x000fe20000010000 */
[----:B---3--:R-:W2:Y:S01]  /*2370*/  LDC.64 R18, c[0x0][0x520] ;  /* 0x00014800ff127b82 */ /* 0x008ea20000000a00 */
[----:B------:R-:W-:-:S02]  /*2380*/  FSETP.GTU.FTZ.AND P1, PT, R13, 20, PT ;  /* 0x41a000000d00780b */ /* 0x000fc40003f3c000 */
[----:B------:R-:W-:Y:S02]  /*2390*/  FSETP.GTU.FTZ.AND P0, PT, R12, 20, PT ;  /* 0x41a000000c00780b */ /* 0x000fe40003f1c000 */
[----:B------:R-:W-:Y:S02]  /*23a0*/  FSETP.GTU.FTZ.AND P2, PT, R14, 20, PT ;  /* 0x41a000000e00780b */ /* 0x000fe40003f5c000 */
[----:B------:R-:W-:-:S07]  /*23b0*/  FSETP.GTU.FTZ.AND P3, PT, R15, 20, PT ;  /* 0x41a000000f00780b */ /* 0x000fce0003f7c000 */
[----:B------:R-:W-:Y:S02]  /*23c0*/  @!P1 FMUL.FTZ R4, R13, -1.4426950216293334961 ;  /* 0xbfb8aa3b0d049820 */ /* 0x000fe40000410000 */
[----:B------:R-:W-:Y:S02]  /*23d0*/  @!P0 FMUL.FTZ R3, R12, -1.4426950216293334961 ;  /* 0xbfb8aa3b0c038820 */ /* 0x000fe40000410000 */
[----:B------:R3:W4:Y:S01]  /*23e0*/  @!P1 MUFU.EX2 R12, R4 ;  /* 0x00000004000c9308 */ /* 0x0007220000000800 */
[----:B------:R-:W-:Y:S01]  /*23f0*/  NOP ;  /* 0x0000000000007918 */ /* 0x000fe20000000000 */
[----:B------:R-:W-:Y:S01]  /*2400*/  @!P2 FMUL.FTZ R13, R14, -1.4426950216293334961 ;  /* 0xbfb8aa3b0e0da820 */ /* 0x000fe20000410000 */
[----:B------:R-:W-:Y:S01]  /*2410*/  @!P3 FMUL.FTZ R20, R15, -1.4426950216293334961 ;  /* 0xbfb8aa3b0f14b820 */ /* 0x000fe20000410000 */
[----:B---3--:R-:W3:Y:S01]  /*2420*/  LDS.128 R4, [R46] ;  /* 0x000000002e047984 */ /* 0x008ee20000000c00 */
[----:B------:R-:W5:Y:S04]  /*2430*/  @!P0 MUFU.EX2 R3, R3 ;  /* 0x0000000300038308 */ /* 0x000f680000000800 */
[----:B------:R-:W1:Y:S01]  /*2440*/  @!P2 MUFU.EX2 R13, R13 ;  /* 0x0000000d000da308 */ /* 0x000e620000000800 */
[----:B----4-:R-:W-:-:S03]  /*2450*/  @!P1 FADD.FTZ R14, R12, 1 ;  /* 0x3f8000000c0e9421 */ /* 0x010fc60000010000 */
[----:B------:R-:W4:Y:S04]  /*2460*/  @!P3 MUFU.EX2 R20, R20 ;  /* 0x000000140014b308 */ /* 0x000f280000000800 */
[----:B------:R-:W2:Y:S01]  /*2470*/  @!P1 MUFU.RCP R14, R14 ;  /* 0x0000000e000e9308 */ /* 0x000ea20000001000 */
[----:B-----5:R-:W-:Y:S01]  /*2480*/  @!P0 FADD.FTZ R3, R3, 1 ;  /* 0x3f80000003038421 */ /* 0x020fe20000010000 */
[----:B-1----:R-:W-:Y:S01]  /*2490*/  @!P2 FADD.FTZ R15, R13, 1 ;  /* 0x3f8000000d0fa421 */ /* 0x002fe20000010000 */
[----:B------:R-:W-:-:S05]  /*24a0*/  IMAD.WIDE.U32 R12, R0, R22, UR4 ;  /* 0x00000004000c7e25 */ /* 0x000fca000f8e0016 */
[----:B------:R-:W1:Y:S01]  /*24b0*/  @!P0 MUFU.RCP R3, R3 ;  /* 0x0000000300038308 */ /* 0x000e620000001000 */
[----:B------:R-:W5:Y:S01]  /*24c0*/  LDCU.64 UR4, c[0x0][0x518] ;  /* 0x0000a300ff0477ac */ /* 0x000f620008000a00 */
[----:B----4-:R-:W-:Y:S01]  /*24d0*/  @!P3 FADD.FTZ R20, R20, 1 ;  /* 0x3f8000001414b421 */ /* 0x010fe20000010000 */
[----:B------:R-:W-:Y:S01]  /*24e0*/  IMAD R13, R0, R23, R13 ;  /* 0x00000017000d7224 */ /* 0x000fe200078e020d */
[----:B0-----:R-:W-:-:S04]  /*24f0*/  LEA R16, P4, R12, R26, 0x2 ;  /* 0x0000001a0c107211 */ /* 0x001fc800078810ff */
[----:B------:R-:W-:Y:S01]  /*2500*/  LEA.HI.X R17, R12, R27, R13, 0x2, P4 ;  /* 0x0000001b0c117211 */ /* 0x000fe200020f140d */
[----:B------:R-:W0:Y:S01]  /*2510*/  @!P2 MUFU.RCP R15, R15 ;  /* 0x0000000f000fa308 */ /* 0x000e220000001000 */
[----:B--2---:R-:W-:Y:S01]  /*2520*/  @!P1 FMUL.FTZ R9, R9, R14 ;  /* 0x0000000e09099220 */ /* 0x004fe20000410000 */
[----:B------:R-:W-:Y:S01]  /*2530*/  IADD3 R38, P1, PT, R38, -0x200, RZ ;  /* 0xfffffe0026267810 */ /* 0x000fe20007f3e0ff */
[----:B------:R-:W-:-:S03]  /*2540*/  IMAD.WIDE.U32 R16, R34, 0x10, R16 ;  /* 0x0000001022107825 */ /* 0x000fc600078e0010 */
[----:B------:R-:W-:Y:S02]  /*2550*/  IADD3.X R39, PT, PT, R39, -0x1, RZ, P1, !PT ;  /* 0xffffffff27277810 */ /* 0x000fe40000ffe4ff */
[----:B------:R-:W2:Y:S01]  /*2560*/  @!P3 MUFU.RCP R20, R20 ;  /* 0x000000140014b308 */ /* 0x000ea20000001000 */
[----:B-1----:R-:W-:Y:S01]  /*2570*/  @!P0 FMUL.FTZ R8, R8, R3 ;  /* 0x0000000308088220 */ /* 0x002fe20000410000 */
[----:B---3--:R1:W-:Y:S01]  /*2580*/  STG.E.128 desc[UR16][R16.64], R4 ;  /* 0x0000000410007986 */ /* 0x0083e2000c101d10 */
[----:B-----5:R-:W-:-:S04]  /*2590*/  UIMAD.WIDE.U32 UR6, UR18, UR4, UR6 ;  /* 0x00000004120672a5 */ /* 0x020fc8000f8e0006 */
[----:B------:R-:W-:Y:S01]  /*25a0*/  UIMAD UR7, UR18, UR5, UR7 ;  /* 0x00000005120772a4 */ /* 0x000fe2000f8e0207 */
[----:B0-----:R-:W-:Y:S01]  /*25b0*/  @!P2 FMUL.FTZ R10, R10, R15 ;  /* 0x0000000f0a0aa220 */ /* 0x001fe20000410000 */
[----:B------:R-:W-:Y:S01]  /*25c0*/  BAR.SYNC.DEFER_BLOCKING 0x0 ;  /* 0x0000000000007b1d */ /* 0x000fe20000010000 */
[----:B------:R-:W-:-:S04]  /*25d0*/  IADD3 R40, P2, PT, R40, -0x200, RZ ;  /* 0xfffffe0028287810 */ /* 0x000fc80007f5e0ff */
[----:B------:R-:W-:Y:S01]  /*25e0*/  IADD3.X R41, PT, PT, R41, -0x1, RZ, P2, !PT ;  /* 0xffffffff29297810 */ /* 0x000fe200017fe4ff */
[----:B--2---:R-:W-:Y:S02]  /*25f0*/  @!P3 FMUL.FTZ R11, R11, R20 ;  /* 0x000000140b0bb220 */ /* 0x004fe40000410000 */
[----:B------:R-:W0:Y:S01]  /*2600*/  LDC.64 R20, c[0x0][0x560] ;  /* 0x00015800ff147b82 */ /* 0x000e220000000a00 */
[----:B-1----:R-:W-:-:S04]  /*2610*/  IMAD.WIDE.U32 R4, R0, R18, UR6 ;  /* 0x0000000600047e25 */ /* 0x002fc8000f8e0012 */
[----:B------:R-:W-:Y:S01]  /*2620*/  IMAD R3, R0, R19, R5 ;  /* 0x0000001300037224 */ /* 0x000fe200078e0205 */
[----:B------:R1:W-:Y:S01]  /*2630*/  STS.128 [R46], R8 ;  /* 0x000000082e007388 */ /* 0x0003e20000000c00 */
[----:B------:R-:W-:-:S03]  /*2640*/  NOP ;  /* 0x0000000000007918 */ /* 0x000fc60000000000 */
[----:B------:R-:W2:Y:S01]  /*2650*/  LDS.128 R12, [R46] ;  /* 0x000000002e0c7984 */ /* 0x000ea20000000c00 */
[----:B0-----:R-:W-:-:S04]  /*2660*/  LEA R6, P0, R4, R20, 0x2 ;  /* 0x0000001404067211 */ /* 0x001fc800078010ff */
[----:B------:R-:W-:Y:S02]  /*2670*/  LEA.HI.X R7, R4, R21, R3, 0x2, P0 ;  /* 0x0000001504077211 */ /* 0x000fe400000f1403 */
[----:B------:R-:W-:Y:S01]  /*2680*/  IADD3 R42, P0, PT, R42, -0x200, RZ ;  /* 0xfffffe002a2a7810 */ /* 0x000fe20007f1e0ff */
[----:B-1----:R-:W-:Y:S01]  /*2690*/  FADD.FTZ R8, R8, R35 ;  /* 0x0000002308087221 */ /* 0x002fe20000010000 */
[----:B------:R-:W-:Y:S02]  /*26a0*/  IMAD.WIDE.U32 R4, R34, 0x10, R6 ;  /* 0x0000001022047825 */ /* 0x000fe400078e0006 */
[----:B------:R-:W-:Y:S02]  /*26b0*/  IADD3.X R43, PT, PT, R43, -0x1, RZ, P0, !PT ;  /* 0xffffffff2b2b7810 */ /* 0x000fe400007fe4ff */
[----:B------:R-:W-:-:S04]  /*26c0*/  FADD.FTZ R9, R8, R9 ;  /* 0x0000000908097221 */ /* 0x000fc80000010000 */
[----:B------:R-:W-:-:S04]  /*26d0*/  FADD.FTZ R10, R9, R10 ;  /* 0x0000000a090a7221 */ /* 0x000fc80000010000 */
[----:B------:R-:W-:Y:S01]  /*26e0*/  FADD.FTZ R35, R10, R11 ;  /* 0x0000000b0a237221 */ /* 0x000fe20000010000 */
[----:B--2---:R0:W-:Y:S01]  /*26f0*/  STG.E.128 desc[UR16][R4.64], R12 ;  /* 0x0000000c04007986 */ /* 0x0041e2000c101d10 */
[----:B------:R-:W-:Y:S05]  /*2700*/  BRA.U UP0, `(.L_x_10038) ;  /* 0xffffffdd00d47547 */ /* 0x000fea000b83ffff */
.L_x_10022:
        /* <DEDUP_REMOVED lines=13> */
[----:B0-----:R-:W0:Y:S01]  /*27e0*/  S2R R12, SR_TID.X ;  /* 0x00000000000c7919 */ /* 0x001e220000002100 */
        /* <DEDUP_REMOVED lines=17> */
[----:B------:R-:W-:-:S04]  /*2900*/  LEA R2, P1, R0, R8, 0x2 ;  /* 0x0000000800027211 */ /* 0x000fc800078210ff */
[----:B------:R-:W-:-:S05]  /*2910*/  LEA.HI.X R3, R0, R9, RZ, 0x2, P1 ;  /* 0x0000000900037211 */ /* 0x000fca00008f14ff */
[----:B------:R1:W-:Y:S04]  /*2920*/  REDG.E.ADD.F32.FTZ.RN.STRONG.GPU desc[UR16][R2.64], R6 ;  /* 0x00000006020079a6 */ /* 0x0003e8000c12f310 */
.L_x_10040:
[----:B------:R-:W-:Y:S05]  /*2930*/  BSYNC.RECONVERGENT B0 ;  /* 0x0000000000007941 */ /* 0x000fea0003800200 */
.L_x_10039:
        /* <DEDUP_REMOVED lines=26> */
.L_x_10042:
[----:B------:R-:W-:Y:S05]  /*2ae0*/  BSYNC.RECONVERGENT B0 ;  /* 0x0000000000007941 */ /* 0x000fea0003800200 */
.L_x_10041:
        /* <DEDUP_REMOVED lines=9> */
[C---:B-1---5:R-:W-:Y:S01]  /*2b80*/  IMAD.WIDE.U32 R2, R0.reuse, UR8, RZ ;  /* 0x0000000800027c25 */ /* 0x062fe2000f8e00ff */
        /* <DEDUP_REMOVED lines=12> */
.L_x_10044:
        /* <DEDUP_REMOVED lines=51> */
.L_x_10043:
[----:B------:R-:W-:Y:S05]  /*2f80*/  EXIT ;  /* 0x000000000000794d */ /* 0x000fea0003800000 */
.L_x_10045:
        /* <DEDUP_REMOVED lines=15> */
.L_x_10555:


//--------------------- .text._Z25selective_scan_bwd_kernelI32Selective_Scan_bwd_kernel_traitsILi32ELi4ELb1ELb0ELb0ELb1ELb1EffEEv12SSMParamsBwd --------------------------
	.section	.text._Z25selective_scan_bwd_kernelI32Selective_Scan_bwd_kernel_traitsILi32ELi4ELb1ELb0ELb0ELb1ELb1EffEEv12SSMParamsBwd,"ax",@progbits
	.align	128
        .global         _Z25selective_scan_bwd_kernelI32Selective_Scan_bwd_kernel_traitsILi32ELi4ELb1ELb0ELb0ELb1ELb1EffEEv12SSMParamsBwd
        .type           _Z25selective_scan_bwd_kernelI32Selective_Scan_bwd_kernel_traitsILi32ELi4ELb1ELb0ELb0ELb1ELb1EffEEv12SSMParamsBwd,@function
        .size           _Z25selective_scan_bwd_kernelI32Selective_Scan_bwd_kernel_traitsILi32ELi4ELb1ELb0ELb0ELb1ELb1EffEEv12SSMParamsBwd,(.L_x_10556 - _Z25selective_scan_bwd_kernelI32Selective_Scan_bwd_kernel_traitsILi32ELi4ELb1ELb0ELb0ELb1ELb1EffEEv12SSMParamsBwd)
        .other          _Z25selective_scan_bwd_kernelI32Selective_Scan_bwd_kernel_traitsILi32ELi4ELb1ELb0ELb0ELb1ELb1EffEEv12SSMParamsBwd,@"STO_CUDA_ENTRY STV_DEFAULT"
_Z25selective_scan_bwd_kernelI32Selective_Scan_bwd_kernel_traitsILi32ELi4ELb1ELb0ELb0ELb1ELb1EffEEv12SSMParamsBwd:
.text._Z25selective_scan_bwd_kernelI32Selective_Scan_bwd_kernel_traitsILi32ELi4ELb1ELb0ELb0ELb1ELb1EffEEv12SSMParamsBwd:
        /* <DEDUP_REMOVED lines=38> */
[----:B------:R-:W-:Y:S01]  /*0260*/  MOV R5, UR8 ;  /* 0x0000000800057c02 */ /* 0x000fe20008000f00 */
[----:B------:R-:W0:Y:S01]  /*0270*/  LDCU.64 UR8, c[0x0][0x3b8] ;  /* 0x00007700ff0877ac */ /* 0x000e220008000a00 */
[----:B------:R-:W-:-:S05]  /*0280*/  MOV R2, UR4 ;  /* 0x0000000400027c02 */ /* 0x000fca0008000f00 */
        /* <DEDUP_REMOVED lines=11> */
[C---:B0-----:R-:W-:Y:S01]  /*0340*/  ISETP.GE.AND P1, PT, R6.reuse, 0x1, PT ;  /* 0x000000010600780c */ /* 0x041fe20003f26270 */
[----:B------:R-:W-:Y:S01]  /*0350*/  @P0 IMAD R3, R3, R6, RZ ;  /* 0x0000000603030224 */ /* 0x000fe200078e02ff */
[----:B------:R-:W-:Y:S01]  /*0360*/  LEA R11, R6, 0xffffff80, 0x7 ;  /* 0xffffff80060b7811 */ /* 0x000fe200078e38ff */
[C---:B------:R-:W-:Y:S01]  /*0370*/  IMAD.WIDE.U32 R6, R0.reuse, UR8, RZ ;  /* 0x0000000800067c25 */ /* 0x040fe2000f8e00ff */
[----:B------:R-:W-:Y:S02]  /*0380*/  CS2R R48, SRZ ;  /* 0x0000000000307805 */ /* 0x000fe4000001ff00 */
[C---:B------:R-:W-:Y:S01]  /*0390*/  IADD3 R13, P4, PT, R11.reuse, R4, RZ ;  /* 0x000000040b0d7210 */ /* 0x040fe20007f9e0ff */
[----:B------:R-:W-:Y:S01]  /*03a0*/  IMAD R17, R0, UR15, R5 ;  /* 0x0000000f00117c24 */ /* 0x000fe2000f8e0205 */
[----:B------:R-:W-:Y:S01]  /*03b0*/  IADD3 R15, P3, PT, R11, R2, RZ ;  /* 0x000000020b0f7210 */ /* 0x000fe20007f7e0ff */
[----:B-1----:R-:W-:Y:S01]  /*03c0*/  @P0 IMAD R3, R3, R10, RZ ;  /* 0x0000000a03030224 */ /* 0x002fe200078e02ff */
[----:B------:R-:W-:Y:S01]  /*03d0*/  LEA R2, P2, R6, R22, 0x2 ;  /* 0x0000001606027211 */ /* 0x000fe200078410ff */
[----:B------:R-:W-:-:S02]  /*03e0*/  IMAD R7, R0, UR9, R7 ;  /* 0x0000000900077c24 */ /* 0x000fc4000f8e0207 */
[----:B------:R-:W-:-:S04]  /*03f0*/  IMAD.WIDE.U32 R4, R0, R20, UR4 ;  /* 0x0000000400047e25 */ /* 0x000fc8000f8e0014 */
[----:B---3--:R-:W-:Y:S01]  /*0400*/  @P0 IMAD.WIDE R48, R3, 0x8, R8 ;  /* 0x0000000803300825 */ /* 0x008fe200078e0208 */
[----:B------:R-:W-:Y:S02]  /*0410*/  SHF.R.S32.HI R8, RZ, 0x1f, R11 ;  /* 0x0000001fff087819 */ /* 0x000fe4000001140b */
[----:B------:R-:W-:Y:S01]  /*0420*/  LEA.HI.X R3, R6, R23, R7, 0x2, P2 ;  /* 0x0000001706037211 */ /* 0x000fe200010f1407 */
[C---:B------:R-:W-:Y:S01]  /*0430*/  IMAD R5, R0.reuse, R21, R5 ;  /* 0x0000001500057224 */ /* 0x040fe200078e0205 */
[----:B------:R-:W-:Y:S01]  /*0440*/  IADD3 R9, P0, PT, R11, R4, RZ ;  /* 0x000000040b097210 */ /* 0x000fe20007f1e0ff */
        /* <DEDUP_REMOVED lines=16> */
[----:B------:R-:W0:Y:S01]  /*0550*/  S2UR UR5, SR_CgaCtaId ;  /* 0x00000000000579c3 */ /* 0x000e220000008800 */
[----:B------:R-:W1:Y:S01]  /*0560*/  LDCU.64 UR6, c[0x0][0x3a0] ;  /* 0x00007400ff0677ac */ /* 0x000e620008000a00 */
[----:B------:R-:W2:Y:S01]  /*0570*/  S2R R6, SR_TID.X ;  /* 0x0000000000067919 */ /* 0x000ea20000002100 */
[----:B------:R-:W-:Y:S01]  /*0580*/  MOV R19, RZ ;  /* 0x000000ff00137202 */ /* 0x000fe20000000f00 */
[----:B------:R-:W-:Y:S01]  /*0590*/  UMOV UR4, 0x400 ;  /* 0x0000040000047882 */ /* 0x000fe20000000000 */
[----:B------:R-:W3:Y:S03]  /*05a0*/  LDCU UR8, c[0x0][0x394] ;  /* 0x00007280ff0877ac */ /* 0x000ee60008000800 */
[----:B------:R-:W4:Y:S01]  /*05b0*/  LDC.64 R16, c[0x0][0x440] ;  /* 0x00011000ff107b82 */ /* 0x000f220000000a00 */
[----:B-1----:R-:W-:-:S04]  /*05c0*/  IMAD.WIDE.U32 R10, R0, UR6, RZ ;  /* 0x00000006000a7c25 */ /* 0x002fc8000f8e00ff */
[----:B------:R-:W-:Y:S01]  /*05d0*/  IMAD R7, R0, UR7, R11 ;  /* 0x0000000700077c24 */ /* 0x000fe2000f8e020b */
[----:B0-----:R-:W-:Y:S01]  /*05e0*/  ULEA UR4, UR5, UR4, 0x18 ;  /* 0x0000000405047291 */ /* 0x001fe2000f8ec0ff */
[----:B----4-:R-:W-:Y:S02]  /*05f0*/  LEA R8, P0, R10, R16, 0x2 ;  /* 0x000000100a087211 */ /* 0x010fe400078010ff */
[----:B--2---:R-:W-:Y:S02]  /*0600*/  LOP3.LUT R14, R6, 0x1f, RZ, 0xc0, !PT ;  /* 0x0000001f060e7812 */ /* 0x004fe400078ec0ff */
[----:B------:R-:W-:Y:S02]  /*0610*/  LEA.HI.X R10, R10, R17, R7, 0x2, P0 ;  /* 0x000000110a0a7211 */ /* 0x000fe400000f1407 */
[----:B------:R-:W-:Y:S02]  /*0620*/  MOV R17, UR4 ;  /* 0x0000000400117c02 */ /* 0x000fe40008000f00 */
[----:B------:R-:W-:-:S02]  /*0630*/  MOV R7, RZ ;  /* 0x000000ff00077202 */ /* 0x000fc40000000f00 */
[C---:B------:R-:W-:Y:S02]  /*0640*/  IADD3 R16, PT, PT, R6.reuse, 0x200, RZ ;  /* 0x0000020006107810 */ /* 0x040fe40007ffe0ff */
[----:B---3--:R-:W-:-:S07]  /*0650*/  LEA R11, R6, R17, 0x2 ;  /* 0x00000011060b7211 */ /* 0x008fce00078e10ff */
.L_x_10063:
[----:B------:R-:W-:Y:S01]  /*0660*/  BAR.SYNC.DEFER_BLOCKING 0x0 ;  /* 0x0000000000007b1d */ /* 0x000fe20000010000 */
[----:B0-----:R-:W-:Y:S02]  /*0670*/  MOV R20, R18 ;  /* 0x0000001200147202 */ /* 0x001fe40000000f00 */
[----:B------:R-:W-:-:S03]  /*0680*/  MOV R21, R15 ;  /* 0x0000000f00157202 */ /* 0x000fc60000000f00 */
[----:B------:R-:W-:-:S06]  /*0690*/  IMAD.WIDE.U32 R28, R6, 0x10, R20 ;  /* 0x00000010061c7825 */ /* 0x000fcc00078e0014 */
[----:B------:R-:W2:Y:S01]  /*06a0*/  LDG.E.128 R28, desc[UR16][R28.64] ;  /* 0x000000101c1c7981 */ /* 0x000ea2000c1e1d00 */
[----:B------:R-:W-:Y:S01]  /*06b0*/  IMAD.WIDE.U32 R50, R6, 0x10, R12 ;  /* 0x0000001006327825 */ /* 0x000fe200078e000c */
[----:B------:R-:W0:Y:S02]  /*06c0*/  S2R R52, SR_LANEID ;  /* 0x0000000000347919 */ /* 0x000e240000000000 */
[----:B0-----:R-:W-:-:S05]  /*06d0*/  LEA R47, R52, R17, 0x4 ;  /* 0x00000011342f7211 */ /* 0x001fca00078e20ff */
[----:B--2---:R0:W-:Y:S01]  /*06e0*/  STS.128 [R47], R28 ;  /* 0x0000001c2f007388 */ /* 0x0041e20000000c00 */
[----:B------:R-:W-:-:S03]  /*06f0*/  NOP ;  /* 0x0000000000007918 */ /* 0x000fc60000000000 */
[----:B------:R-:W-:Y:S01]  /*0700*/  LDS.128 R20, [R47] ;  /* 0x000000002f147984 */ /* 0x000fe20000000c00 */
[----:B------:R-:W-:Y:S06]  /*0710*/  BAR.SYNC.DEFER_BLOCKING 0x0 ;  /* 0x0000000000007b1d */ /* 0x000fec0000010000 */
[----:B------:R-:W2:Y:S01]  /*0720*/  LDG.E.128 R32, desc[UR16][R50.64] ;  /* 0x0000001032207981 */ /* 0x000ea2000c1e1d00 */
[----:B------:R-:W-:Y:S02]  /*0730*/  MOV R24, R44 ;  /* 0x0000002c00187202 */ /* 0x000fe40000000f00 */
[----:B------:R-:W-:-:S03]  /*0740*/  MOV R25, R9 ;  /* 0x0000000900197202 */ /* 0x000fc60000000f00 */
[----:B------:R-:W-:Y:S01]  /*0750*/  IMAD.WIDE.U32 R36, R6, 0x10, R24 ;  /* 0x0000001006247825 */ /* 0x000fe200078e0018 */
[----:B--2---:R-:W-:Y:S01]  /*0760*/  STS.128 [R47], R32 ;  /* 0x000000202f007388 */ /* 0x004fe20000000c00 */
[----:B------:R-:W-:-:S03]  /*0770*/  NOP ;  /* 0x0000000000007918 */ /* 0x000fc60000000000 */
[----:B------:R-:W1:Y:S01]  /*0780*/  LDS.128 R24, [R47] ;  /* 0x000000002f187984 */ /* 0x000e620000000c00 */
[----:B------:R-:W-:Y:S06]  /*0790*/  BAR.SYNC.DEFER_BLOCKING 0x0 ;  /* 0x0000000000007b1d */ /* 0x000fec0000010000 */
[----:B0-----:R-:W2:Y:S01]  /*07a0*/  LDG.E.128 R28, desc[UR16][R36.64] ;  /* 0x00000010241c7981 */ /* 0x001ea2000c1e1d00 */
[----:B------:R-:W-:Y:S01]  /*07b0*/  BSSY.RECONVERGENT B0, `(.L_x_10047) ;  /* 0x000002a000007945 */ /* 0x000fe20003800200 */
[--C-:B-1---5:R-:W-:Y:S01]  /*07c0*/  FADD.FTZ R53, R24, R45.reuse ;  /* 0x0000002d18357221 */ /* 0x122fe20000010000 */
        /* <DEDUP_REMOVED lines=8> */
[----:B------:R-:W-:-:S05]  /*0850*/  NOP ;  /* 0x0000000000007918 */ /* 0x000fca0000000000 */
        /* <DEDUP_REMOVED lines=31> */
.L_x_10048:
[----:B------:R-:W-:Y:S05]  /*0a50*/  BSYNC.RECONVERGENT B0 ;  /* 0x0000000000007941 */ /* 0x000fea0003800200 */
.L_x_10047:
        /* <DEDUP_REMOVED lines=32> */
.L_x_10050:
[----:B------:R-:W-:Y:S05]  /*0c60*/  BSYNC.RECONVERGENT B0 ;  /* 0x0000000000007941 */ /* 0x000fea0003800200 */
.L_x_10049:
        /* <DEDUP_REMOVED lines=32> */
.L_x_10052:
[----:B------:R-:W-:Y:S05]  /*0e70*/  BSYNC.RECONVERGENT B0 ;  /* 0x0000000000007941 */ /* 0x000fea0003800200 */
.L_x_10051:
        /* <DEDUP_REMOVED lines=32> */
.L_x_10054:
[----:B------:R-:W-:Y:S05]  /*1080*/  BSYNC.RECONVERGENT B0 ;  /* 0x0000000000007941 */ /* 0x000fea0003800200 */
.L_x_10053:
[----:B------:R-:W1:Y:S01]  /*1090*/  LDCU.128 UR12, c[0x0][0x410] ;  /* 0x00008200ff0c77ac */ /* 0x000e620008000c00 */
[----:B0-----:R-:W0:Y:S01]  /*10a0*/  LDC.64 R28, c[0x0][0x488] ;  /* 0x00012200ff1c7b82 */ /* 0x001e220000000a00 */
[----:B------:R-:W-:Y:S01]  /*10b0*/  UIADD3 UR19, UPT, UPT, UR8, -0x1, URZ ;  /* 0xffffffff08137890 */ /* 0x000fe2000fffe0ff */
[----:B------:R-:W-:Y:S01]  /*10c0*/  UMOV UR5, URZ ;  /* 0x000000ff00057c82 */ /* 0x000fe20008000000 */
[----:B------:R-:W2:Y:S05]  /*10d0*/  LDCU.64 UR10, c[0x0][0x508] ;  /* 0x0000a100ff0a77ac */ /* 0x000eaa0008000a00 */
[----:B------:R-:W3:Y:S01]  /*10e0*/  LDC.64 R36, c[0x0][0x478] ;  /* 0x00011e00ff247b82 */ /* 0x000ee20000000a00 */
[----:B------:R-:W-:-:S07]  /*10f0*/  USHF.L.U32 UR4, UR19, 0x7, URZ ;  /* 0x0000000713047899 */ /* 0x000fce00080006ff */
        /* <DEDUP_REMOVED lines=11> */
[----:B------:R-:W-:Y:S01]  /*11b0*/  LDS.128 R24, [R47] ;  /* 0x000000002f187984 */ /* 0x000fe20000000c00 */
[----:B------:R-:W-:Y:S01]  /*11c0*/  IMAD.WIDE.U32 R28, R6, 0x10, R28 ;  /* 0x00000010061c7825 */ /* 0x000fe200078e001c */
[----:B------:R-:W-:Y:S06]  /*11d0*/  BAR.SYNC.DEFER_BLOCKING 0x0 ;  /* 0x0000000000007b1d */ /* 0x000fec0000010000 */
[----:B------:R-:W5:Y:S01]  /*11e0*/  LDG.E.128 R28, desc[UR16][R28.64] ;  /* 0x000000101c1c7981 */ /* 0x000f62000c1e1d00 */
[----:B0-----:R-:W-:-:S04]  /*11f0*/  UIMAD.WIDE.U32 UR6, UR18, UR12, UR4 ;  /* 0x0000000c120672a5 */ /* 0x001fc8000f8e0004 */
[----:B------:R-:W-:Y:S02]  /*1200*/  UIMAD UR9, UR18, UR13, UR7 ;  /* 0x0000000d120972a4 */ /* 0x000fe4000f8e0207 */
[----:B------:R-:W-:Y:S02]  /*1210*/  MOV R33, UR7 ;  /* 0x0000000700217c02 */ /* 0x000fe40008000f00 */
[----:B------:R-:W-:Y:S02]  /*1220*/  MOV R32, UR6 ;  /* 0x0000000600207c02 */ /* 0x000fe40008000f00 */
[----:B------:R-:W-:-:S03]  /*1230*/  MOV R33, UR9 ;  /* 0x0000000900217c02 */ /* 0x000fc60008000f00 */
[----:B------:R-:W-:-:S04]  /*1240*/  IMAD.WIDE.U32 R32, R0, UR14, R32 ;  /* 0x0000000e00207c25 */ /* 0x000fc8000f8e0020 */
[----:B------:R-:W-:Y:S01]  /*1250*/  IMAD R33, R0, UR15, R33 ;  /* 0x0000000f00217c24 */ /* 0x000fe2000f8e0221 */
[----:B---3--:R-:W-:-:S04]  /*1260*/  LEA R36, P0, R32, R36, 0x2 ;  /* 0x0000002420247211 */ /* 0x008fc800078010ff */
[----:B------:R-:W-:-:S03]  /*1270*/  LEA.HI.X R37, R32, R37, R33, 0x2, P0 ;  /* 0x0000002520257211 */ /* 0x000fc600000f1421 */
[----:B------:R-:W-:Y:S01]  /*1280*/  IMAD.WIDE.U32 R36, R6, 0x10, R36 ;  /* 0x0000001006247825 */ /* 0x000fe200078e0024 */
[----:B-----5:R-:W-:Y:S01]  /*1290*/  STS.128 [R47], R28 ;  /* 0x0000001c2f007388 */ /* 0x020fe20000000c00 */
[----:B------:R-:W-:-:S03]  /*12a0*/  NOP ;  /* 0x0000000000007918 */ /* 0x000fc60000000000 */
[----:B------:R-:W0:Y:S01]  /*12b0*/  LDS.128 R32, [R47] ;  /* 0x000000002f207984 */ /* 0x000e220000000c00 */
[----:B------:R-:W-:Y:S06]  /*12c0*/  BAR.SYNC.DEFER_BLOCKING 0x0 ;  /* 0x0000000000007b1d */ /* 0x000fec0000010000 */
[----:B------:R-:W3:Y:S01]  /*12d0*/  LDG.E.128 R36, desc[UR16][R36.64] ;  /* 0x0000001024247981 */ /* 0x000ee2000c1e1d00 */
[----:B--2---:R-:W-:-:S04]  /*12e0*/  UIMAD.WIDE.U32 UR6, UR18, UR10, UR4 ;  /* 0x0000000a120672a5 */ /* 0x004fc8000f8e0004 */
[----:B------:R-:W-:Y:S01]  /*12f0*/  UIMAD UR7, UR18, UR11, UR7 ;  /* 0x0000000b120772a4 */ /* 0x000fe2000f8e0207 */
[----:B------:R-:W1:Y:S01]  /*1300*/  LDCU.64 UR10, c[0x0][0x490] ;  /* 0x00009200ff0a77ac */ /* 0x000e620008000a00 */
[----:B0-----:R-:W-:Y:S01]  /*1310*/  FMUL.FTZ R40, R32, -1.4426950216293334961 ;  /* 0xbfb8aa3b20287820 */ /* 0x001fe20000410000 */
[----:B------:R-:W-:Y:S01]  /*1320*/  FMUL.FTZ R42, R33, -1.4426950216293334961 ;  /* 0xbfb8aa3b212a7820 */ /* 0x000fe20000410000 */
[----:B------:R-:W-:Y:S01]  /*1330*/  FMUL.FTZ R43, R34, -1.4426950216293334961 ;  /* 0xbfb8aa3b222b7820 */ /* 0x000fe20000410000 */
[----:B------:R-:W-:-:S03]  /*1340*/  FMUL.FTZ R58, R35, -1.4426950216293334961 ;  /* 0xbfb8aa3b233a7820 */ /* 0x000fc60000410000 */
[----:B------:R-:W0:Y:S04]  /*1350*/  MUFU.EX2 R40, R40 ;  /* 0x0000002800287308 */ /* 0x000e280000000800 */
[----:B------:R-:W2:Y:S01]  /*1360*/  MUFU.EX2 R42, R42 ;  /* 0x0000002a002a7308 */ /* 0x000ea20000000800 */
[----:B-1----:R-:W-:-:S03]  /*1370*/  UISETP.NE.U32.AND UP0, UPT, UR10, URZ, UPT ;  /* 0x000000ff0a00728c */ /* 0x002fc6000bf05070 */
[----:B------:R-:W1:Y:S01]  /*1380*/  MUFU.EX2 R43, R43 ;  /* 0x0000002b002b7308 */ /* 0x000e620000000800 */
[----:B------:R-:W-:-:S03]  /*1390*/  UISETP.NE.AND.EX UP0, UPT, UR11, URZ, UPT, UP0 ;  /* 0x000000ff0b00728c */ /* 0x000fc6000bf05300 */
[----:B------:R-:W5:Y:S01]  /*13a0*/  MUFU.EX2 R58, R58 ;  /* 0x0000003a003a7308 */ /* 0x000f620000000800 */
[----:B0-----:R-:W-:Y:S01]  /*13b0*/  FADD.FTZ R41, R40, 1 ;  /* 0x3f80000028297421 */ /* 0x001fe20000010000 */
[----:B--2---:R-:W-:-:S03]  /*13c0*/  FADD.FTZ R40, R42, 1 ;  /* 0x3f8000002a287421 */ /* 0x004fc60000010000 */
[----:B------:R-:W0:Y:S01]  /*13d0*/  MUFU.RCP R57, R41 ;  /* 0x0000002900397308 */ /* 0x000e220000001000 */
[----:B-1----:R-:W-:Y:S01]  /*13e0*/  FADD.FTZ R42, R43, 1 ;  /* 0x3f8000002b2a7421 */ /* 0x002fe20000010000 */
[----:B-----5:R-:W-:-:S06]  /*13f0*/  FADD.FTZ R59, R58, 1 ;  /* 0x3f8000003a3b7421 */ /* 0x020fcc0000010000 */
[----:B------:R-:W-:Y:S08]  /*1400*/  MUFU.RCP R65, R42 ;  /* 0x0000002a00417308 */ /* 0x000ff00000001000 */
[----:B------:R-:W-:Y:S01]  /*1410*/  MUFU.RCP R64, R40 ;  /* 0x0000002800407308 */ /* 0x000fe20000001000 */
[----:B0-----:R-:W-:-:S04]  /*1420*/  FADD.FTZ R43, -R57, 1 ;  /* 0x3f800000392b7421 */ /* 0x001fc80000010100 */
[----:B------:R-:W-:-:S03]  /*1430*/  FFMA.FTZ R43, R32, R43, 1 ;  /* 0x3f800000202b7423 */ /* 0x000fc6000001002b */
[----:B------:R-:W0:Y:S02]  /*1440*/  MUFU.RCP R66, R59 ;  /* 0x0000003b00427308 */ /* 0x000e240000001000 */
[----:B0-----:R-:W-:-:S04]  /*1450*/  FADD.FTZ R58, -R66, 1 ;  /* 0x3f800000423a7421 */ /* 0x001fc80000010100 */
[----:B------:R-:W-:Y:S01]  /*1460*/  FFMA.FTZ R58, R35, R58, 1 ;  /* 0x3f800000233a7423 */ /* 0x000fe2000001003a */
[----:B---3--:R0:W-:Y:S01]  /*1470*/  STS.128 [R47], R36 ;  /* 0x000000242f007388 */ /* 0x0081e20000000c00 */
        /* <DEDUP_REMOVED lines=24> */
[----:B------:R-:W-:Y:S01]  /*1600*/  STS.128 [R47], R36 ;  /* 0x000000242f007388 */ /* 0x000fe20000000c00 */
[----:B------:R-:W-:-:S03]  /*1610*/  NOP ;  /* 0x0000000000007918 */ /* 0x000fc60000000000 */
[----:B------:R-:W1:Y:S01]  /*1620*/  LDS.128 R40, [R47] ;  /* 0x000000002f287984 */ /* 0x000e620000000c00 */
[----:B0-----:R-:W-:-:S04]  /*1630*/  IMAD.WIDE.U32 R62, R0, R58, UR6 ;  /* 0x00000006003e7e25 */ /* 0x001fc8000f8e003a */
[----:B------:R-:W-:Y:S01]  /*1640*/  IMAD R59, R0, R59, R63 ;  /* 0x0000003b003b7224 */ /* 0x000fe200078e023f */
[----:B----4-:R-:W-:-:S04]  /*1650*/  LEA R60, P0, R62, R60, 0x2 ;  /* 0x0000003c3e3c7211 */ /* 0x010fc800078010ff */
[----:B------:R-:W-:-:S03]  /*1660*/  LEA.HI.X R61, R62, R61, R59, 0x2, P0 ;  /* 0x0000003d3e3d7211 */ /* 0x000fc600000f143b */
[----:B------:R-:W-:-:S05]  /*1670*/  IMAD.WIDE.U32 R60, R6, 0x10, R60 ;  /* 0x00000010063c7825 */ /* 0x000fca00078e003c */
[----:B-1----:R0:W-:Y:S01]  /*1680*/  STG.E.128 desc[UR16][R60.64], R40 ;  /* 0x000000283c007986 */ /* 0x0021e2000c101d10 */
        /* <DEDUP_REMOVED lines=21> */
.L_x_10055:
[----:B------:R-:W2:Y:S01]  /*17e0*/  LDCU UR10, c[0x0][0x38c] ;  /* 0x00007180ff0a77ac */ /* 0x000ea20008000800 */
[----:B-1----:R-:W-:Y:S01]  /*17f0*/  FMUL.FTZ R33, R24, R57 ;  /* 0x0000003918217220 */ /* 0x002fe20000410000 */
[----:B------:R-:W-:Y:S01]  /*1800*/  FMUL.FTZ R32, R25, R64 ;  /* 0x0000004019207220 */ /* 0x000fe20000410000 */
[----:B------:R-:W-:Y:S01]  /*1810*/  FMUL.FTZ R57, R26, R65 ;  /* 0x000000411a397220 */ /* 0x000fe20000410000 */
[----:B------:R-:W-:Y:S01]  /*1820*/  FMUL.FTZ R70, R27, R66 ;  /* 0x000000421b467220 */ /* 0x000fe20000410000 */
[----:B------:R-:W-:Y:S01]  /*1830*/  FFMA.FTZ R24, R20, R33, R7 ;  /* 0x0000002114187223 */ /* 0x000fe20000010007 */
[----:B------:R-:W-:Y:S01]  /*1840*/  CS2R R26, SRZ ;  /* 0x00000000001a7805 */ /* 0x000fe2000001ff00 */
[-C--:B------:R-:W-:Y:S01]  /*1850*/  FMUL.FTZ R28, R33, R46.reuse ;  /* 0x0000002e211c7220 */ /* 0x080fe20000410000 */
        /* <DEDUP_REMOVED lines=16> */
[----:B------:R-:W-:Y:S01]  /*1960*/  FMUL.FTZ R68, R21, R54 ;  /* 0x0000003615447220 */ /* 0x000fe20000410000 */
[----:B------:R-:W-:Y:S01]  /*1970*/  UIMAD UR7, UR7, UR10, URZ ;  /* 0x0000000a070772a4 */ /* 0x000fe2000f8e02ff */
[----:B------:R-:W2:Y:S01]  /*1980*/  LDC.64 R36, c[0x0][0x3c0] ;  /* 0x0000f000ff247b82 */ /* 0x000ea20000000a00 */
[----:B------:R-:W-:Y:S01]  /*1990*/  USHF.L.U32 UR9, UR8, 0xa, URZ ;  /* 0x0000000a08097899 */ /* 0x000fe200080006ff */
[----:B------:R-:W-:Y:S01]  /*19a0*/  FMUL.FTZ R67, R22, R55 ;  /* 0x0000003716437220 */ /* 0x000fe20000410000 */
[----:B------:R-:W-:Y:S01]  /*19b0*/  FMUL.FTZ R66, R23, R56 ;  /* 0x0000003817427220 */ /* 0x000fe20000410000 */
[----:B------:R-:W-:Y:S01]  /*19c0*/  IADD3 R65, PT, PT, R17, 0xcc8, RZ ;  /* 0x00000cc811417810 */ /* 0x000fe20007ffe0ff */
[----:B------:R-:W-:Y:S01]  /*19d0*/  UIADD3 UR11, UPT, UPT, -UR10, URZ, URZ ;  /* 0x000000ff0a0b7290 */ /* 0x000fe2000fffe1ff */
[----:B------:R-:W-:Y:S01]  /*19e0*/  MOV R64, R8 ;  /* 0x0000000800407202 */ /* 0x000fe20000000f00 */
[----:B------:R-:W3:Y:S01]  /*19f0*/  LDCU UR12, c[0x0][0x394] ;  /* 0x00007280ff0c77ac */ /* 0x000ee20008000800 */
[----:B------:R-:W4:Y:S01]  /*1a00*/  LDC.64 R38, c[0x0][0x3a8] ;  /* 0x0000ea00ff267b82 */ /* 0x000f220000000a00 */
[----:B------:R-:W-:-:S02]  /*1a10*/  MOV R63, R10 ;  /* 0x0000000a003f7202 */ /* 0x000fc40000000f00 */
[----:B------:R-:W-:Y:S01]  /*1a20*/  MOV R62, R2 ;  /* 0x00000002003e7202 */ /* 0x000fe20000000f00 */
[----:B------:R-:W-:Y:S01]  /*1a30*/  ULOP3.LUT UR9, UR9, 0x400, URZ, 0xc0, !UPT ;  /* 0x0000040009097892 */ /* 0x000fe2000f8ec0ff */
[----:B0-----:R-:W-:Y:S02]  /*1a40*/  MOV R61, R3 ;  /* 0x00000003003d7202 */ /* 0x001fe40000000f00 */
[----:B------:R-:W-:Y:S01]  /*1a50*/  MOV R60, R4 ;  /* 0x00000004003c7202 */ /* 0x000fe20000000f00 */
[----:B------:R-:W0:Y:S01]  /*1a60*/  LDC.64 R34, c[0x0][0x3e0] ;  /* 0x0000f800ff227b82 */ /* 0x000e220000000a00 */
[----:B-1----:R-:W-:Y:S01]  /*1a70*/  ISETP.LE.AND P0, PT, R27, UR8, PT ;  /* 0x000000081b007c0c */ /* 0x002fe2000bf03270 */
[----:B------:R-:W-:Y:S01]  /*1a80*/  HFMA2 R27, -RZ, RZ, 0, 0 ;  /* 0x00000000ff1b7431 */ /* 0x000fe200000001ff */
[----:B------:R-:W-:Y:S02]  /*1a90*/  MOV R59, R5 ;  /* 0x00000005003b7202 */ /* 0x000fe40000000f00 */
[----:B------:R-:W-:-:S02]  /*1aa0*/  MOV R58, R17 ;  /* 0x00000011003a7202 */ /* 0x000fc40000000f00 */
[----:B------:R-:W-:Y:S01]  /*1ab0*/  ISETP.EQ.AND P0, PT, R6, RZ, !P0 ;  /* 0x000000ff0600720c */ /* 0x000fe20004702270 */
[----:B------:R-:W1:Y:S01]  /*1ac0*/  LDC R73, c[0x0][0x394] ;  /* 0x0000e500ff497b82 */ /* 0x000e620000000800 */
[----:B--2---:R-:W-:Y:S02]  /*1ad0*/  SHF.L.U64.HI R74, R36, 0x2, R37 ;  /* 0x00000002244a7819 */ /* 0x004fe40000010225 */
[----:B------:R-:W-:Y:S02]  /*1ae0*/  MOV R37, UR7 ;  /* 0x0000000700257c02 */ /* 0x000fe40008000f00 */
[----:B----4-:R-:W-:Y:S02]  /*1af0*/  SHF.L.U64.HI R76, R38, 0x2, R39 ;  /* 0x00000002264c7819 */ /* 0x010fe40000010227 */
[----:B------:R-:W-:Y:S02]  /*1b00*/  MOV R39, UR6 ;  /* 0x0000000600277c02 */ /* 0x000fe40008000f00 */
[----:B0--3--:R-:W-:-:S07]  /*1b10*/  SHF.L.U64.HI R72, R34, 0x2, R35 ;  /* 0x0000000222487819 */ /* 0x009fce0000010223 */
.L_x_10062:
[----:B------:R-:W-:Y:S02]  /*1b20*/  MOV R40, R64 ;  /* 0x0000004000287202 */ /* 0x000fe40000000f00 */
[----:B------:R-:W-:-:S05]  /*1b30*/  MOV R41, R63 ;  /* 0x0000003f00297202 */ /* 0x000fca0000000f00 */
[----:B--2---:R0:W2:Y:S01]  /*1b40*/  LDG.E R71, desc[UR16][R40.64] ;  /* 0x0000001028477981 */ /* 0x0040a2000c1e1900 */
[----:B------:R-:W-:Y:S02]  /*1b50*/  MOV R42, R60 ;  /* 0x0000003c002a7202 */ /* 0x000fe40000000f00 */
[----:B------:R-:W-:-:S05]  /*1b60*/  MOV R43, R59 ;  /* 0x0000003b002b7202 */ /* 0x000fca0000000f00 */
[----:B------:R3:W4:Y:S01]  /*1b70*/  LDG.E R42, desc[UR16][R42.64] ;  /* 0x000000102a2a7981 */ /* 0x000722000c1e1900 */
[----:B0-----:R-:W-:Y:S02]  /*1b80*/  MOV R40, R62 ;  /* 0x0000003e00287202 */ /* 0x001fe40000000f00 */
[----:B------:R-:W-:-:S05]  /*1b90*/  MOV R41, R61 ;  /* 0x0000003d00297202 */ /* 0x000fca0000000f00 */
[----:B------:R-:W4:Y:S01]  /*1ba0*/  LDG.E R75, desc[UR16][R40.64] ;  /* 0x00000010284b7981 */ /* 0x000f22000c1e1900 */
        /* <DEDUP_REMOVED lines=8> */
[----:B---3--:R-:W-:-:S03]  /*1c30*/  FMUL.FTZ R43, R35, R56 ;  /* 0x00000038232b7220 */ /* 0x008fc60000410000 */
[----:B------:R-:W0:Y:S04]  /*1c40*/  MUFU.EX2 R82, R82 ;  /* 0x0000005200527308 */ /* 0x000e280000000800 */
[----:B------:R-:W2:Y:S04]  /*1c50*/  MUFU.EX2 R84, R84 ;  /* 0x0000005400547308 */ /* 0x000ea80000000800 */
[----:B------:R-:W3:Y:S04]  /*1c60*/  MUFU.EX2 R88, R88 ;  /* 0x0000005800587308 */ /* 0x000ee80000000800 */
[----:B------:R-:W1:Y:S01]  /*1c70*/  MUFU.EX2 R43, R43 ;  /* 0x0000002b002b7308 */ /* 0x000e620000000800 */
[----:B----4-:R-:W-:Y:S01]  /*1c80*/  FMUL.FTZ R42, R75, R42 ;  /* 0x0000002a4b2a7220 */ /* 0x010fe20000410000 */
[----:B0-----:R0:W-:Y:S03]  /*1c90*/  STS [R77+0x448], R82 ;  /* 0x000448524d007388 */ /* 0x0011e60000000800 */
[-C--:B------:R-:W-:Y:S01]  /*1ca0*/  FMUL.FTZ R35, R33, R42.reuse ;  /* 0x0000002a21237220 */ /* 0x080fe20000410000 */
[-C--:B------:R-:W-:Y:S01]  /*1cb0*/  FMUL.FTZ R80, R57, R42.reuse ;  /* 0x0000002a39507220 */ /* 0x080fe20000410000 */
[-C--:B------:R-:W-:Y:S01]  /*1cc0*/  FMUL.FTZ R81, R70, R42.reuse ;  /* 0x0000002a46517220 */ /* 0x080fe20000410000 */
[----:B0-----:R-:W-:Y:S01]  /*1cd0*/  FMUL.FTZ R77, R32, R42 ;  /* 0x0000002a204d7220 */ /* 0x001fe20000410000 */
[----:B------:R-:W-:Y:S06]  /*1ce0*/  BAR.SYNC.DEFER_BLOCKING 0x0 ;  /* 0x0000000000007b1d */ /* 0x000fec0000010000 */
[----:B-123--:R-:W-:Y:S05]  /*1cf0*/  @P1 BRA `(.L_x_10058) ;  /* 0x0000000000141947 */ /* 0x00efea0003800000 */
[----:B------:R-:W-:Y:S01]  /*1d00*/  UISETP.NE.AND UP0, UPT, UR8, UR12, UPT ;  /* 0x0000000c0800728c */ /* 0x000fe2000bf05270 */
[----:B------:R-:W-:-:S08]  /*1d10*/  MOV R78, 0x3f800000 ;  /* 0x3f800000004e7802 */ /* 0x000fd00000000f00 */
[----:B------:R-:W-:Y:S05]  /*1d20*/  BRA.U !UP0, `(.L_x_10059) ;  /* 0x00000001080c7547 */ /* 0x000fea000b800000 */
[----:B------:R0:W1:Y:S01]  /*1d30*/  LDS R78, [R58+UR9+0x448] ;  /* 0x000448093a4e7984 */ /* 0x0000620008000800 */
[----:B------:R-:W-:Y:S05]  /*1d40*/  BRA `(.L_x_10059) ;  /* 0x0000000000047947 */ /* 0x000fea0003800000 */
.L_x_10058:
[----:B------:R2:W3:Y:S02]  /*1d50*/  LDS R78, [R11+0xc4c] ;  /* 0x000c4c000b4e7984 */ /* 0x0004e40000000800 */
.L_x_10059:
[----:B------:R-:W-:Y:S05]  /*1d60*/  BSYNC.RECONVERGENT B0 ;  /* 0x0000000000007941 */ /* 0x000fea0003800200 */
.L_x_10057:
        /* <DEDUP_REMOVED lines=26> */
[----:B------:R-:W4:Y:S04]  /*1f10*/  SHFL.UP PT, R85, R86, 0x1, RZ ;  /* 0x0420000056557989 */ /* 0x000f2800000e00ff */
[----:B------:R-:W0:Y:S01]  /*1f20*/  SHFL.UP PT, R40, R83, 0x1, RZ ;  /* 0x0420000053287989 */ /* 0x000e2200000e00ff */
[----:B------:R-:W-:Y:S01]  /*1f30*/  @!P4 MOV R91, 0x400 ;  /* 0x00000400005bc802 */ /* 0x000fe20000000f00 */
        /* <DEDUP_REMOVED lines=13> */
[----:B---3--:R-:W-:-:S05]  /*2010*/  @!P2 FMUL.FTZ R85, R75, R90 ;  /* 0x0000005a4b55a220 */ /* 0x008fca0000410000 */
[----:B------:R-:W-:Y:S01]  /*2020*/  @!P2 MOV R75, R85 ;  /* 0x00000055004ba202 */ /* 0x000fe20000000f00 */
[----:B----4-:R-:W-:Y:S01]  /*2030*/  FFMA.FTZ R41, R83, R41, R86 ;  /* 0x0000002953297223 */ /* 0x010fe20000010056 */
[----:B------:R-:W-:-:S03]  /*2040*/  ISETP.GT.U32.AND P2, PT, R14, 0x1b, PT ;  /* 0x0000001b0e00780c */ /* 0x000fc60003f44070 */
[----:B------:R-:W1:Y:S01]  /*2050*/  SHFL.DOWN PT, R92, R75, 0x4, 0x1f ;  /* 0x08801f004b5c7f89 */ /* 0x000e6200000e0000 */
[----:B------:R-:W-:Y:S01]  /*2060*/  FSEL R90, R86, R41, !P1 ;  /* 0x00000029565a7208 */ /* 0x000fe20004800000 */
[----:B0-----:R-:W-:Y:S01]  /*2070*/  @P1 FMUL.FTZ R83, R83, R40 ;  /* 0x0000002853531220 */ /* 0x001fe20000410000 */
[----:B------:R-:W-:Y:S01]  /*2080*/  ISETP.GE.AND P1, PT, R52, 0x4, PT ;  /* 0x000000043400780c */ /* 0x000fe20003f26270 */
[----:B------:R-:W0:Y:S04]  /*2090*/  SHFL.DOWN PT, R86, R42, 0x4, 0x1f ;  /* 0x08801f002a567f89 */ /* 0x000e2800000e0000 */
[----:B------:R-:W3:Y:S04]  /*20a0*/  SHFL.UP PT, R41, R90, 0x4, RZ ;  /* 0x048000005a297989 */ /* 0x000ee800000e00ff */
[----:B------:R-:W4:Y:S01]  /*20b0*/  SHFL.UP PT, R40, R83, 0x4, RZ ;  /* 0x0480000053287989 */ /* 0x000f2200000e00ff */
[C---:B-1----:R-:W-:Y:S01]  /*20c0*/  @!P2 FMUL.FTZ R85, R75.reuse, R92 ;  /* 0x0000005c4b55a220 */ /* 0x042fe20000410000 */
[----:B0-----:R-:W-:-:S04]  /*20d0*/  @!P2 FFMA.FTZ R42, R75, R86, R42 ;  /* 0x000000564b2aa223 */ /* 0x001fc8000001002a */
[----:B------:R-:W-:Y:S02]  /*20e0*/  @!P2 MOV R75, R85 ;  /* 0x00000055004ba202 */ /* 0x000fe40000000f00 */
[----:B------:R-:W-:Y:S01]  /*20f0*/  ISETP.GT.U32.AND P2, PT, R14, 0x17, PT ;  /* 0x000000170e00780c */ /* 0x000fe20003f44070 */
[C---:B---3--:R-:W-:Y:S01]  /*2100*/  FFMA.FTZ R41, R83.reuse, R41, R90 ;  /* 0x0000002953297223 */ /* 0x048fe2000001005a */
[----:B------:R-:W0:Y:S01]  /*2110*/  SHFL.DOWN PT, R89, R42, 0x8, 0x1f ;  /* 0x09001f002a597f89 */ /* 0x000e2200000e0000 */
[----:B----4-:R-:W-:-:S03]  /*2120*/  @P1 FMUL.FTZ R83, R83, R40 ;  /* 0x0000002853531220 */ /* 0x010fc60000410000 */
[----:B------:R-:W1:Y:S01]  /*2130*/  SHFL.DOWN PT, R87, R75, 0x8, 0x1f ;  /* 0x09001f004b577f89 */ /* 0x000e6200000e0000 */
[----:B------:R-:W-:Y:S01]  /*2140*/  FSEL R92, R90, R41, !P1 ;  /* 0x000000295a5c7208 */ /* 0x000fe20004800000 */
[----:B------:R-:W-:Y:S01]  /*2150*/  HFMA2 R40, -RZ, RZ, 1.875, 0 ;  /* 0x3f800000ff287431 */ /* 0x000fe200000001ff */
[----:B------:R-:W-:Y:S01]  /*2160*/  MOV R41, RZ ;  /* 0x000000ff00297202 */ /* 0x000fe20000000f00 */
[----:B------:R-:W-:Y:S01]  /*2170*/  SHFL.UP PT, R86, R83, 0x8, RZ ;  /* 0x0500000053567989 */ /* 0x000fe200000e00ff */
[----:B------:R-:W-:-:S03]  /*2180*/  ISETP.GE.AND P1, PT, R52, 0x8, PT ;  /* 0x000000083400780c */ /* 0x000fc60003f26270 */
[----:B------:R-:W3:Y:S04]  /*2190*/  SHFL.UP PT, R85, R92, 0x8, RZ ;  /* 0x050000005c557989 */ /* 0x000ee800000e00ff */
[----:B------:R-:W-:Y:S01]  /*21a0*/  @P0 LDS.64 R40, [R65] ;  /* 0x0000000041280984 */ /* 0x000fe20000000a00 */
[C---:B0-----:R-:W-:Y:S01]  /*21b0*/  @!P2 FFMA.FTZ R42, R75.reuse, R89, R42 ;  /* 0x000000594b2aa223 */ /* 0x041fe2000001002a */
[----:B-1----:R-:W-:-:S04]  /*21c0*/  @!P2 FMUL.FTZ R87, R75, R87 ;  /* 0x000000574b57a220 */ /* 0x002fc80000410000 */
[----:B------:R-:W0:Y:S01]  /*21d0*/  SHFL.DOWN PT, R89, R42, 0x10, 0x1f ;  /* 0x0a001f002a597f89 */ /* 0x000e2200000e0000 */
[----:B------:R-:W-:Y:S02]  /*21e0*/  @!P2 MOV R75, R87 ;  /* 0x00000057004ba202 */ /* 0x000fe40000000f00 */
[----:B------:R-:W-:Y:S01]  /*21f0*/  ISETP.GT.U32.AND P2, PT, R14, 0xf, PT ;  /* 0x0000000f0e00780c */ /* 0x000fe20003f44070 */
[C---:B---3--:R-:W-:Y:S01]  /*2200*/  FFMA.FTZ R85, R83.reuse, R85, R92 ;  /* 0x0000005553557223 */ /* 0x048fe2000001005c */
[----:B------:R-:W-:Y:S01]  /*2210*/  @P1 FMUL.FTZ R83, R83, R86 ;  /* 0x0000005653531220 */ /* 0x000fe20000410000 */
[----:B------:R-:W1:Y:S03]  /*2220*/  SHFL.DOWN PT, R90, R75, 0x10, 0x1f ;  /* 0x0a001f004b5a7f89 */ /* 0x000e6600000e0000 */
[----:B------:R-:W-:Y:S01]  /*2230*/  FSEL R92, R92, R85, !P1 ;  /* 0x000000555c5c7208 */ /* 0x000fe20004800000 */
[----:B------:R-:W-:Y:S01]  /*2240*/  SHFL.UP PT, R87, R83, 0x10, RZ ;  /* 0x0600000053577989 */ /* 0x000fe200000e00ff */
[----:B------:R-:W-:-:S03]  /*2250*/  ISETP.GE.AND P1, PT, R52, 0x10, PT ;  /* 0x000000103400780c */ /* 0x000fc60003f26270 */
[----:B------:R-:W3:Y:S02]  /*2260*/  SHFL.UP PT, R85, R92, 0x10, RZ ;  /* 0x060000005c557989 */ /* 0x000ee400000e00ff */
[C---:B0-----:R-:W-:Y:S01]  /*2270*/  @!P2 FFMA.FTZ R42, R75.reuse, R89, R42 ;  /* 0x000000594b2aa223 */ /* 0x041fe2000001002a */
[----:B-1----:R-:W-:-:S04]  /*2280*/  @!P2 FMUL.FTZ R86, R75, R90 ;  /* 0x0000005a4b56a220 */ /* 0x002fc80000410000 */
        /* <DEDUP_REMOVED lines=16> */
[----:B------:R-:W-:Y:S01]  /*2390*/  FFMA.FTZ R80, R43, R78, R80 ;  /* 0x0000004e2b507223 */ /* 0x000fe20000010050 */
[C---:B-1----:R-:W-:Y:S01]  /*23a0*/  FFMA.FTZ R41, R75.reuse, R41, R42 ;  /* 0x000000294b297223 */ /* 0x042fe2000001002a */
[----:B------:R-:W-:Y:S01]  /*23b0*/  FMUL.FTZ R40, R75, R40 ;  /* 0x000000284b287220 */ /* 0x000fe20000410000 */
[----:B------:R-:W-:-:S04]  /*23c0*/  FMUL.FTZ R75, R71, R78 ;  /* 0x0000004e474b7220 */ /* 0x000fc80000410000 */
[----:B------:R-:W-:Y:S04]  /*23d0*/  @!P3 STS.64 [R65], R40 ;  /* 0x000000284100b388 */ /* 0x000fe80000000a00 */
[----:B-----5:R-:W0:Y:S02]  /*23e0*/  SHFL.IDX PT, R87, R79, RZ, 0x1f ;  /* 0x00001fff4f577589 */ /* 0x020e2400000e0000 */
[----:B0-----:R-:W-:-:S04]  /*23f0*/  @P1 FFMA.FTZ R87, R83, R87, R92 ;  /* 0x0000005753571223 */ /* 0x001fc8000001005c */
[----:B------:R-:W-:Y:S01]  /*2400*/  FFMA.FTZ R86, R82, R87, R69 ;  /* 0x0000005752567223 */ /* 0x000fe20000010045 */
[----:B------:R-:W-:-:S03]  /*2410*/  FFMA.FTZ R82, R88, R80, R77 ;  /* 0x0000005058527223 */ /* 0x000fc6000001004d */
[C---:B------:R-:W-:Y:S01]  /*2420*/  FFMA.FTZ R79, R84.reuse, R86, R68 ;  /* 0x00000056544f7223 */ /* 0x040fe20000010044 */
        /* <DEDUP_REMOVED lines=16> */
[----:B------:R-:W-:Y:S01]  /*2530*/  FFMA.FTZ R81, R79, R90, R81 ;  /* 0x0000005a4f517223 */ /* 0x000fe20000010051 */
[----:B------:R-:W-:Y:S01]  /*2540*/  FFMA.FTZ R85, R70, R43, R85 ;  /* 0x0000002b46557223 */ /* 0x000fe20000010055 */
[C---:B------:R-:W-:Y:S01]  /*2550*/  FADD.FTZ R31, R92.reuse, R31 ;  /* 0x0000001f5c1f7221 */ /* 0x040fe20000010000 */
[----:B------:R-:W-:Y:S01]  /*2560*/  FMUL.FTZ R40, R83, R75 ;  /* 0x0000004b53287220 */ /* 0x000fe20000410000 */
[----:B------:R-:W-:Y:S01]  /*2570*/  FFMA.FTZ R81, R92, R83, R81 ;  /* 0x000000535c517223 */ /* 0x000fe20000010051 */
[----:B------:R-:W-:Y:S01]  /*2580*/  FADD.FTZ R30, R79, R30 ;  /* 0x0000001e4f1e7221 */ /* 0x000fe20000010000 */
[----:B------:R-:W0:Y:S01]  /*2590*/  SHFL.DOWN PT, R87, R85, 0x1, 0x1f ;  /* 0x08201f0055577f89 */ /* 0x000e2200000e0000 */
[----:B------:R-:W-:Y:S01]  /*25a0*/  FFMA.FTZ R40, R23, R78, R40 ;  /* 0x0000004e17287223 */ /* 0x000fe20000010028 */
[----:B------:R-:W-:Y:S01]  /*25b0*/  FADD.FTZ R29, R88, R29 ;  /* 0x0000001d581d7221 */ /* 0x000fe20000010000 */
[----:B------:R-:W-:Y:S01]  /*25c0*/  FADD.FTZ R28, R35, R28 ;  /* 0x0000001c231c7221 */ /* 0x000fe20000010000 */
        /* <DEDUP_REMOVED lines=17> */
[----:B------:R-:W3:Y:S09]  /*26e0*/  @!P4 S2R R43, SR_CgaCtaId ;  /* 0x00000000002bc919 */ /* 0x000ef20000008800 */
[----:B0-----:R-:W-:Y:S01]  /*26f0*/  @!P2 FADD.FTZ R85, R85, R89 ;  /* 0x000000595555a221 */ /* 0x001fe20000010000 */
[----:B-1----:R-:W-:-:S04]  /*2700*/  @!P2 FADD.FTZ R81, R81, R87 ;  /* 0x000000575151a221 */ /* 0x002fc80000010000 */
[----:B------:R-:W0:Y:S01]  /*2710*/  SHFL.DOWN PT, R89, R85, 0x10, 0x1f ;  /* 0x0a001f0055597f89 */ /* 0x000e2200000e0000 */
[----:B------:R-:W-:-:S03]  /*2720*/  ISETP.GT.AND P2, PT, R52, 0xf, PT ;  /* 0x0000000f3400780c */ /* 0x000fc60003f44270 */
[----:B------:R-:W1:Y:S01]  /*2730*/  SHFL.DOWN PT, R87, R81, 0x10, 0x1f ;  /* 0x0a001f0051577f89 */ /* 0x000e6200000e0000 */
[----:B---3--:R-:W-:Y:S01]  /*2740*/  @!P4 LEA R17, R43, R91, 0x18 ;  /* 0x0000005b2b11c211 */ /* 0x008fe200078ec0ff */
[----:B0-----:R-:W-:Y:S01]  /*2750*/  FADD.FTZ R43, R85, R89 ;  /* 0x00000059552b7221 */ /* 0x001fe20000010000 */
[----:B------:R-:W-:Y:S01]  /*2760*/  FMUL.FTZ R89, R71, R80 ;  /* 0x0000005047597220 */ /* 0x000fe20000410000 */
[----:B-1----:R-:W-:Y:S01]  /*2770*/  FADD.FTZ R42, R81, R87 ;  /* 0x00000057512a7221 */ /* 0x002fe20000010000 */
[C---:B------:R-:W-:Y:S01]  /*2780*/  FMUL.FTZ R87, R71.reuse, R82 ;  /* 0x0000005247577220 */ /* 0x040fe20000410000 */
[----:B------:R-:W-:Y:S01]  /*2790*/  FMUL.FTZ R71, R71, R84 ;  /* 0x0000005447477220 */ /* 0x000fe20000410000 */
[----:B------:R-:W-:Y:S01]  /*27a0*/  FMUL.FTZ R89, R90, R89 ;  /* 0x000000595a597220 */ /* 0x000fe20000410000 */
[----:B------:R-:W-:Y:S01]  /*27b0*/  FSEL R85, R85, R43, P2 ;  /* 0x0000002b55557208 */ /* 0x000fe20001000000 */
[----:B------:R-:W-:Y:S01]  /*27c0*/  FMUL.FTZ R87, R77, R87 ;  /* 0x000000574d577220 */ /* 0x000fe20000410000 */
[----:B------:R-:W-:Y:S01]  /*27d0*/  FMUL.FTZ R71, R86, R71 ;  /* 0x0000004756477220 */ /* 0x000fe20000410000 */
[----:B------:R0:W-:Y:S01]  /*27e0*/  @!P4 STS.64 [R17+0x218], R42 ;  /* 0x0002182a1100c388 */ /* 0x0001e20000000a00 */
[----:B------:R-:W-:Y:S01]  /*27f0*/  FFMA.FTZ R89, R22, R80, R89 ;  /* 0x0000005016597223 */ /* 0x000fe20000010059 */
[----:B------:R-:W-:Y:S01]  /*2800*/  FFMA.FTZ R82, R21, R82, R87 ;  /* 0x0000005215527223 */ /* 0x000fe20000010057 */
[----:B------:R-:W-:-:S02]  /*2810*/  FFMA.FTZ R71, R20, R84, R71 ;  /* 0x0000005414477223 */ /* 0x000fc40000010047 */
[----:B------:R-:W-:Y:S01]  /*2820*/  FADD.FTZ R26, R89, R26 ;  /* 0x0000001a591a7221 */ /* 0x000fe20000010000 */
[----:B------:R-:W-:Y:S01]  /*2830*/  FADD.FTZ R25, R82, R25 ;  /* 0x0000001952197221 */ /* 0x000fe20000010000 */
        /* <DEDUP_REMOVED lines=12> */
.L_x_10061:
[----:B------:R-:W-:Y:S05]  /*2900*/  BSYNC.RECONVERGENT B0 ;  /* 0x0000000000007941 */ /* 0x000fea0003800200 */
.L_x_10060:
        /* <DEDUP_REMOVED lines=13> */
.L_x_10056:
[----:B------:R-:W-:Y:S06]  /*29e0*/  BAR.SYNC.DEFER_BLOCKING 0x0 ;  /* 0x0000000000007b1d */ /* 0x000fec0000010000 */
[----:B------:R-:W1:Y:S02]  /*29f0*/  LDCU.64 UR10, c[0x0][0x4f8] ;  /* 0x00009f00ff0a77ac */ /* 0x000e640008000a00 */
[----:B------:R-:W3:Y:S08]  /*2a00*/  LDC.64 R38, c[0x0][0x500] ;  /* 0x00014000ff267b82 */ /* 0x000ef00000000a00 */
[----:B0-----:R-:W0:Y:S01]  /*2a10*/  LDC.64 R40, c[0x0][0x550] ;  /* 0x00015400ff287b82 */ /* 0x001e220000000a00 */
[----:B------:R-:W4:Y:S01]  /*2a20*/  LDG.E.128 R20, desc[UR16][R50.64] ;  /* 0x0000001032147981 */ /* 0x000f22000c1e1d00 */
[----:B------:R-:W-:Y:S01]  /*2a30*/  UMOV UR5, URZ ;  /* 0x000000ff00057c82 */ /* 0x000fe20008000000 */
[----:B------:R-:W-:-:S02]  /*2a40*/  UISETP.GT.AND UP0, UPT, UR8, 0x1, UPT ;  /* 0x000000010800788c */ /* 0x000fc4000bf04270 */
[----:B-1----:R-:W-:Y:S01]  /*2a50*/  UIMAD.WIDE.U32 UR6, UR18, UR10, UR4 ;  /* 0x0000000a120672a5 */ /* 0x002fe2000f8e0004 */
[----:B------:R-:W-:-:S03]  /*2a60*/  UMOV UR8, UR19 ;  /* 0x0000001300087c82 */ /* 0x000fc60008000000 */
[----:B------:R-:W-:Y:S01]  /*2a70*/  UIMAD UR7, UR18, UR11, UR7 ;  /* 0x0000000b120772a4 */ /* 0x000fe2000f8e0207 */
[----:B----4-:R-:W-:Y:S01]  /*2a80*/  STS.128 [R47], R20 ;  /* 0x000000142f007388 */ /* 0x010fe20000000c00 */
[----:B------:R-:W-:-:S03]  /*2a90*/  NOP ;  /* 0x0000000000007918 */ /* 0x000fc60000000000 */
[----:B------:R-:W1:Y:S01]  /*2aa0*/  LDS.128 R32, [R47] ;  /* 0x000000002f207984 */ /* 0x000e620000000c00 */
[----:B------:R-:W-:Y:S06]  /*2ab0*/  BAR.SYNC.DEFER_BLOCKING 0x0 ;  /* 0x0000000000007b1d */ /* 0x000fec0000010000 */
[----:B------:R3:W-:Y:S01]  /*2ac0*/  STS.128 [R47], R28 ;  /* 0x0000001c2f007388 */ /* 0x0007e20000000c00 */
[--C-:B-1----:R-:W-:Y:S01]  /*2ad0*/  FADD.FTZ R32, R32, R45.reuse ;  /* 0x0000002d20207221 */ /* 0x102fe20000010000 */
[--C-:B------:R-:W-:Y:S01]  /*2ae0*/  FADD.FTZ R33, R33, R45.reuse ;  /* 0x0000002d21217221 */ /* 0x100fe20000010000 */
[--C-:B------:R-:W-:Y:S01]  /*2af0*/  FADD.FTZ R34, R34, R45.reuse ;  /* 0x0000002d22227221 */ /* 0x100fe20000010000 */
[----:B------:R-:W-:Y:S01]  /*2b00*/  FADD.FTZ R36, R35, R45 ;  /* 0x0000002d23247221 */ /* 0x000fe20000010000 */
[----:B---3--:R-:W-:Y:S01]  /*2b10*/  IMAD.WIDE.U32 R28, R0, R38, UR6 ;  /* 0x00000006001c7e25 */ /* 0x008fe2000f8e0026 */
[----:B------:R-:W-:Y:S01]  /*2b20*/  FSETP.GTU.FTZ.AND P0, PT, R32, 20, PT ;  /* 0x41a000002000780b */ /* 0x000fe20003f1c000 */
[----:B------:R-:W1:Y:S01]  /*2b30*/  LDCU.64 UR6, c[0x0][0x518] ;  /* 0x0000a300ff0677ac */ /* 0x000e620008000a00 */
[----:B------:R-:W-:Y:S01]  /*2b40*/  FSETP.GTU.FTZ.AND P1, PT, R33, 20, PT ;  /* 0x41a000002100780b */ /* 0x000fe20003f3c000 */
[----:B------:R-:W-:Y:S01]  /*2b50*/  IMAD R29, R0, R39, R29 ;  /* 0x00000027001d7224 */ /* 0x000fe200078e021d */
[----:B------:R-:W-:-:S02]  /*2b60*/  FSETP.GTU.FTZ.AND P2, PT, R34, 20, PT ;  /* 0x41a000002200780b */ /* 0x000fc40003f5c000 */
[----:B------:R-:W-:-:S07]  /*2b70*/  FSETP.GTU.FTZ.AND P3, PT, R36, 20, PT ;  /* 0x41a000002400780b */ /* 0x000fce0003f7c000 */
[----:B------:R-:W-:Y:S02]  /*2b80*/  @!P0 FMUL.FTZ R20, R32, -1.4426950216293334961 ;  /* 0xbfb8aa3b20148820 */ /* 0x000fe40000410000 */
[----:B------:R-:W-:Y:S02]  /*2b90*/  @!P1 FMUL.FTZ R33, R33, -1.4426950216293334961 ;  /* 0xbfb8aa3b21219820 */ /* 0x000fe40000410000 */
[----:B------:R-:W-:Y:S02]  /*2ba0*/  @!P2 FMUL.FTZ R35, R34, -1.4426950216293334961 ;  /* 0xbfb8aa3b2223a820 */ /* 0x000fe40000410000 */
[----:B------:R-:W3:Y:S01]  /*2bb0*/  @!P0 MUFU.EX2 R20, R20 ;  /* 0x0000001400148308 */ /* 0x000ee20000000800 */
[----:B------:R-:W-:Y:S01]  /*2bc0*/  @!P3 FMUL.FTZ R36, R36, -1.4426950216293334961 ;  /* 0xbfb8aa3b2424b820 */ /* 0x000fe20000410000 */
[----:B-1----:R-:W-:Y:S02]  /*2bd0*/  UIMAD.WIDE.U32 UR4, UR18, UR6, UR4 ;  /* 0x00000006120472a5 */ /* 0x002fe4000f8e0004 */
[----:B------:R-:W1:Y:S02]  /*2be0*/  @!P1 MUFU.EX2 R33, R33 ;  /* 0x0000002100219308 */ /* 0x000e640000000800 */
[----:B------:R-:W-:-:S02]  /*2bf0*/  UIMAD UR5, UR18, UR7, UR5 ;  /* 0x00000007120572a4 */ /* 0x000fc4000f8e0205 */
[----:B------:R-:W4:Y:S04]  /*2c00*/  @!P2 MUFU.EX2 R35, R35 ;  /* 0x000000230023a308 */ /* 0x000f280000000800 */
[----:B------:R-:W5:Y:S01]  /*2c10*/  @!P3 MUFU.EX2 R36, R36 ;  /* 0x000000240024b308 */ /* 0x000f620000000800 */
[----:B---3--:R-:W-:Y:S01]  /*2c20*/  @!P0 FADD.FTZ R32, R20, 1 ;  /* 0x3f80000014208421 */ /* 0x008fe20000010000 */
[----:B------:R-:W-:Y:S01]  /*2c30*/  NOP ;  /* 0x0000000000007918 */ /* 0x000fe20000000000 */
[----:B------:R-:W3:Y:S02]  /*2c40*/  LDS.128 R20, [R47] ;  /* 0x000000002f147984 */ /* 0x000ee40000000c00 */
[----:B------:R0:W2:Y:S01]  /*2c50*/  @!P0 MUFU.RCP R37, R32 ;  /* 0x0000002000258308 */ /* 0x0000a20000001000 */
[----:B-1----:R-:W-:Y:S01]  /*2c60*/  @!P1 FADD.FTZ R34, R33, 1 ;  /* 0x3f80000021229421 */ /* 0x002fe20000010000 */
[----:B----4-:R-:W-:Y:S01]  /*2c70*/  @!P2 FADD.FTZ R35, R35, 1 ;  /* 0x3f8000002323a421 */ /* 0x010fe20000010000 */
[----:B-----5:R-:W-:-:S05]  /*2c80*/  @!P3 FADD.FTZ R36, R36, 1 ;  /* 0x3f8000002424b421 */ /* 0x020fca0000010000 */
[----:B------:R-:W1:Y:S01]  /*2c90*/  @!P1 MUFU.RCP R34, R34 ;  /* 0x0000002200229308 */ /* 0x000e620000001000 */
[----:B0-----:R-:W-:-:S04]  /*2ca0*/  LEA R32, P4, R28, R40, 0x2 ;  /* 0x000000281c207211 */ /* 0x001fc800078810ff */
[----:B------:R-:W-:-:S03]  /*2cb0*/  LEA.HI.X R33, R28, R41, R29, 0x2, P4 ;  /* 0x000000291c217211 */ /* 0x000fc600020f141d */
[----:B------:R-:W0:Y:S01]  /*2cc0*/  @!P2 MUFU.RCP R35, R35 ;  /* 0x000000230023a308 */ /* 0x000e220000001000 */
[----:B------:R-:W-:-:S04]  /*2cd0*/  IMAD.WIDE.U32 R32, R6, 0x10, R32 ;  /* 0x0000001006207825 */ /* 0x000fc800078e0020 */
[----:B--2---:R-:W-:-:S03]  /*2ce0*/  @!P0 FMUL.FTZ R24, R24, R37 ;  /* 0x0000002518188220 */ /* 0x004fc60000410000 */
[----:B------:R-:W2:Y:S01]  /*2cf0*/  @!P3 MUFU.RCP R36, R36 ;  /* 0x000000240024b308 */ /* 0x000ea20000001000 */
[----:B-1----:R-:W-:Y:S01]  /*2d00*/  @!P1 FMUL.FTZ R25, R25, R34 ;  /* 0x0000002219199220 */ /* 0x002fe20000410000 */
[----:B------:R-:W-:-:S04]  /*2d10*/  IADD3 R18, P1, PT, R18, -0x200, RZ ;  /* 0xfffffe0012127810 */ /* 0x000fc80007f3e0ff */
[----:B------:R-:W-:Y:S01]  /*2d20*/  IADD3.X R15, PT, PT, R15, -0x1, RZ, P1, !PT ;  /* 0xffffffff0f0f7810 */ /* 0x000fe20000ffe4ff */
[----:B0-----:R-:W-:Y:S01]  /*2d30*/  @!P2 FMUL.FTZ R26, R26, R35 ;  /* 0x000000231a1aa220 */ /* 0x001fe20000410000 */
[----:B------:R-:W-:Y:S01]  /*2d40*/  IADD3 R12, P2, PT, R12, -0x200, RZ ;  /* 0xfffffe000c0c7810 */ /* 0x000fe20007f5e0ff */
[----:B------:R-:W0:Y:S01]  /*2d50*/  LDC.64 R34, c[0x0][0x520] ;  /* 0x00014800ff227b82 */ /* 0x000e220000000a00 */
[----:B---3--:R0:W-:Y:S02]  /*2d60*/  STG.E.128 desc[UR16][R32.64], R20 ;  /* 0x0000001420007986 */ /* 0x0081e4000c101d10 */
[----:B------:R-:W-:Y:S01]  /*2d70*/  IADD3.X R13, PT, PT, R13, -0x1, RZ, P2, !PT ;  /* 0xffffffff0d0d7810 */ /* 0x000fe200017fe4ff */
[----:B--2---:R-:W-:-:S04]  /*2d80*/  @!P3 FMUL.FTZ R27, R27, R36 ;  /* 0x000000241b1bb220 */ /* 0x004fc80000410000 */
[----:B------:R-:W-:Y:S08]  /*2d90*/  BAR.SYNC.DEFER_BLOCKING 0x0 ;  /* 0x0000000000007b1d */ /* 0x000ff00000010000 */
[----:B------:R-:W1:Y:S01]  /*2da0*/  LDC.64 R36, c[0x0][0x560] ;  /* 0x00015800ff247b82 */ /* 0x000e620000000a00 */
[----:B0-----:R-:W-:-:S04]  /*2db0*/  IMAD.WIDE.U32 R20, R0, R34, UR4 ;  /* 0x0000000400147e25 */ /* 0x001fc8000f8e0022 */
[----:B------:R-:W-:Y:S01]  /*2dc0*/  IMAD R21, R0, R35, R21 ;  /* 0x0000002300157224 */ /* 0x000fe200078e0215 */
[----:B------:R0:W-:Y:S01]  /*2dd0*/  STS.128 [R47], R24 ;  /* 0x000000182f007388 */ /* 0x0001e20000000c00 */
[----:B------:R-:W-:-:S03]  /*2de0*/  NOP ;  /* 0x0000000000007918 */ /* 0x000fc60000000000 */
[----:B------:R-:W2:Y:S01]  /*2df0*/  LDS.128 R28, [R47] ;  /* 0x000000002f1c7984 */ /* 0x000ea20000000c00 */
[----:B-1----:R-:W-:-:S04]  /*2e00*/  LEA R22, P0, R20, R36, 0x2 ;  /* 0x0000002414167211 */ /* 0x002fc800078010ff */
[----:B------:R-:W-:Y:S02]  /*2e10*/  LEA.HI.X R23, R20, R37, R21, 0x2, P0 ;  /* 0x0000002514177211 */ /* 0x000fe400000f1415 */
[----:B------:R-:W-:Y:S01]  /*2e20*/  IADD3 R44, P0, PT, R44, -0x200, RZ ;  /* 0xfffffe002c2c7810 */ /* 0x000fe20007f1e0ff */
[----:B0-----:R-:W-:Y:S01]  /*2e30*/  FADD.FTZ R24, R24, R19 ;  /* 0x0000001318187221 */ /* 0x001fe20000010000 */
[----:B------:R-:W-:Y:S02]  /*2e40*/  IMAD.WIDE.U32 R20, R6, 0x10, R22 ;  /* 0x0000001006147825 */ /* 0x000fe400078e0016 */
[----:B------:R-:W-:Y:S02]  /*2e50*/  IADD3.X R9, PT, PT, R9, -0x1, RZ, P0, !PT ;  /* 0xffffffff09097810 */ /* 0x000fe400007fe4ff */
[----:B------:R-:W-:-:S04]  /*2e60*/  FADD.FTZ R25, R24, R25 ;  /* 0x0000001918197221 */ /* 0x000fc80000010000 */
[----:B------:R-:W-:-:S04]  /*2e70*/  FADD.FTZ R26, R25, R26 ;  /* 0x0000001a191a7221 */ /* 0x000fc80000010000 */
[----:B------:R-:W-:Y:S01]  /*2e80*/  FADD.FTZ R19, R26, R27 ;  /* 0x0000001b1a137221 */ /* 0x000fe20000010000 */
[----:B--2---:R0:W-:Y:S01]  /*2e90*/  STG.E.128 desc[UR16][R20.64], R28 ;  /* 0x0000001c14007986 */ /* 0x0041e2000c101d10 */
[----:B------:R-:W-:Y:S05]  /*2ea0*/  BRA.U UP0, `(.L_x_10063) ;  /* 0xffffffd500ec7547 */ /* 0x000fea000b83ffff */
.L_x_10046:
        /* <DEDUP_REMOVED lines=34> */
.L_x_10065:
[----:B------:R-:W-:Y:S05]  /*30d0*/  BSYNC.RECONVERGENT B0 ;  /* 0x0000000000007941 */ /* 0x000fea0003800200 */
.L_x_10064:
        /* <DEDUP_REMOVED lines=26> */
.L_x_10067:
[----:B------:R-:W-:Y:S05]  /*3280*/  BSYNC.RECONVERGENT B0 ;  /* 0x0000000000007941 */ /* 0x000fea0003800200 */
.L_x_10066:
        /* <DEDUP_REMOVED lines=15> */
[----:B0-----:R-:W-:-:S02]  /*3380*/  IMAD R31, R0, UR9, R7 ;  /* 0x00000009001f7c24 */ /* 0x001fc4000f8e0207 */
[C---:B------:R-:W-:Y:S01]  /*3390*/  IMAD R29, R0.reuse, UR11, R9 ;  /* 0x0000000b001d7c24 */ /* 0x040fe2000f8e0209 */
[----:B------:R-:W0:Y:S01]  /*33a0*/  LDCU.64 UR24, c[0x0][0x4f0] ;  /* 0x00009e00ff1877ac */ /* 0x000e220008000a00 */
[----:B------:R-:W-:Y:S01]  /*33b0*/  IMAD R27, R0, UR13, R11 ;  /* 0x0000000d001b7c24 */ /* 0x000fe2000f8e020b */
[----:B------:R-:W0:Y:S01]  /*33c0*/  LDCU.64 UR26, c[0x0][0x540] ;  /* 0x0000a800ff1a77ac */ /* 0x000e220008000a00 */
[----:B------:R-:W0:Y:S01]  /*33d0*/  LDCU.128 UR20, c[0x0][0x530] ;  /* 0x0000a600ff1477ac */ /* 0x000e220008000c00 */
[----:B--23--:R-:W-:-:S12]  /*33e0*/  ULEA UR4, UR5, UR4, 0x18 ;  /* 0x0000000405047291 */ /* 0x00cfd8000f8ec0ff */
.L_x_10069:
[C---:B------:R-:W-:Y:S01]  /*33f0*/  LEA R0, R23.reuse, UR4, 0x2 ;  /* 0x0000000417007c11 */ /* 0x040fe2000f8e10ff */
[C---:B--2---:R-:W-:Y:S01]  /*3400*/  IMAD.WIDE.U32 R16, R23.reuse, UR28, RZ ;  /* 0x0000001c17107c25 */ /* 0x044fe2000f8e00ff */
[----:B------:R-:W-:Y:S02]  /*3410*/  SHF.R.S32.HI R22, RZ, 0x1f, R23 ;  /* 0x0000001fff167819 */ /* 0x000fe40000011417 */
[----:B------:R-:W-:Y:S01]  /*3420*/  MOV R12, R10 ;  /* 0x0000000a000c7202 */ /* 0x000fe20000000f00 */
[----:B------:R-:W2:Y:S01]  /*3430*/  LDS R25, [R0+0x14c8] ;  /* 0x0014c80000197984 */ /* 0x000ea20000000800 */
[----:B------:R-:W-:Y:S01]  /*3440*/  MOV R13, R27 ;  /* 0x0000001b000d7202 */ /* 0x000fe20000000f00 */
        /* <DEDUP_REMOVED lines=13> */
[----:B------:R-:W3:Y:S01]  /*3520*/  LDG.E R19, desc[UR16][R18.64] ;  /* 0x0000001012137981 */ /* 0x000ee2000c1e1900 */
        /* <DEDUP_REMOVED lines=31> */
.L_x_10068:
[----:B------:R-:W-:Y:S05]  /*3720*/  EXIT ;  /* 0x000000000000794d */ /* 0x000fea0003800000 */
.L_x_10070:
        /* <DEDUP_REMOVED lines=13> */
.L_x_10556:


//--------------------- .text._Z25selective_scan_bwd_kernelI32Selective_Scan_bwd_kernel_traitsILi32ELi4ELb1ELb0ELb1ELb0ELb0EffEEv12SSMParamsBwd --------------------------
	.section	.text._Z25selective_scan_bwd_kernelI32Selective_Scan_bwd_kernel_traitsILi32ELi4ELb1ELb0ELb1ELb0ELb0EffEEv12SSMParamsBwd,"ax",@progbits
	.align	128
        .global         _Z25selective_scan_bwd_kernelI32Selective_Scan_bwd_kernel_traitsILi32ELi4ELb1ELb0ELb1ELb0ELb0EffEEv12SSMParamsBwd
        .type           _Z25selective_scan_bwd_kernelI32Selective_Scan_bwd_kernel_traitsILi32ELi4ELb1ELb0ELb1ELb0ELb0EffEEv12SSMParamsBwd,@function
        .size           _Z25selective_scan_bwd_kernelI32Selective_Scan_bwd_kernel_traitsILi32ELi4ELb1ELb0ELb1ELb0ELb0EffEEv12SSMParamsBwd,(.L_x_10557 - _Z25selective_scan_bwd_kernelI32Selective_Scan_bwd_kernel_traitsILi32ELi4ELb1ELb0ELb1ELb0ELb0EffEEv12SSMParamsBwd)
        .other          _Z25selective_scan_bwd_kernelI32Selective_Scan_bwd_kernel_traitsILi32ELi4ELb1ELb0ELb1ELb0ELb0EffEEv12SSMParamsBwd,@"STO_CUDA_ENTRY STV_DEFAULT"
_Z25selective_scan_bwd_kernelI32Selective_Scan_bwd_kernel_traitsILi32ELi4ELb1ELb0ELb1ELb0ELb0EffEEv12SSMParamsBwd:
.text._Z25selective_scan_bwd_kernelI32Selective_Scan_bwd_kernel_traitsILi32ELi4ELb1ELb0ELb1ELb0ELb0EffEEv12SSMParamsBwd:
        /* <DEDUP_REMOVED lines=28> */
[----:B------:R0:W3:Y:S03]  /*01c0*/  F2I.FTZ.U32.TRUNC.NTZ R7, R6 ;  /* 0x0000000600077305 */ /* 0x0000e6000021f000 */
[----:B------:R-:W1:Y:S01]  /*01d0*/  LDC.64 R64, c[0x0][0x468] ;  /* 0x00011a00ff407b82 */ /* 0x000e620000000a00 */
[----:B------:R4:W5:Y:S01]  /*01e0*/  @P0 LDG.E R70, desc[UR16][R2.64] ;  /* 0x0000001002460981 */ /* 0x000962000c1e1900 */
[----:B0-----:R-:W-:-:S06]  /*01f0*/  HFMA2 R6, -RZ, RZ, 0, 0 ;  /* 0x00000000ff067431 */ /* 0x001fcc00000001ff */
[----:B---3--:R-:W0:Y:S01]  /*0200*/  LDC.64 R4, c[0x0][0x480] ;  /* 0x00012000ff047b82 */ /* 0x008e220000000a00 */
[----:B------:R-:W-:-:S07]  /*0210*/  IADD3 R10, PT, PT, RZ, -R7, RZ ;  /* 0x80000007ff0a7210 */ /* 0x000fce0007ffe0ff */
[----:B------:R-:W3:Y:S01]  /*0220*/  LDC.64 R56, c[0x0][0x450] ;  /* 0x00011400ff387b82 */ /* 0x000ee20000000a00 */
[----:B----4-:R-:W-:Y:S01]  /*0230*/  IMAD R3, R10, R9, RZ ;  /* 0x000000090a037224 */ /* 0x010fe200078e02ff */
[----:B------:R-:W-:-:S03]  /*0240*/  IABS R2, R77 ;  /* 0x0000004d00027213 */ /* 0x000fc60000000000 */
[----:B------:R-:W-:-:S03]  /*0250*/  IMAD.HI.U32 R7, R7, R3, R6 ;  /* 0x0000000307077227 */ /* 0x000fc600078e0006 */
[----:B------:R-:W4:Y:S03]  /*0260*/  LDC.64 R72, c[0x0][0x4a8] ;  /* 0x00012a00ff487b82 */ /* 0x000f260000000a00 */
[----:B------:R-:W-:-:S05]  /*0270*/  IMAD.HI.U32 R0, R7, R2, RZ ;  /* 0x0000000207007227 */ /* 0x000fca00078e00ff */
[----:B------:R-:W-:Y:S02]  /*0280*/  IADD3 R3, PT, PT, -R0, RZ, RZ ;  /* 0x000000ff00037210 */ /* 0x000fe40007ffe1ff */
[----:B0-----:R-:W-:-:S03]  /*0290*/  ISETP.NE.U32.AND P0, PT, R4, RZ, PT ;  /* 0x000000ff0400720c */ /* 0x001fc60003f05070 */
[----:B------:R-:W-:Y:S01]  /*02a0*/  IMAD R2, R9, R3, R2 ;  /* 0x0000000309027224 */ /* 0x000fe200078e0202 */
[----:B------:R-:W-:-:S04]  /*02b0*/  ISETP.NE.AND.EX P0, PT, R5, RZ, PT, P0 ;  /* 0x000000ff0500720c */ /* 0x000fc80003f05300 */
[----:B------:R-:W-:Y:S01]  /*02c0*/  ISETP.GT.U32.AND P2, PT, R9, R2, PT ;  /* 0x000000020900720c */ /* 0x000fe20003f44070 */
[----:B------:R-:W-:Y:S02]  /*02d0*/  UIMAD.WIDE.U32 UR4, UR18, UR8, URZ ;  /* 0x00000008120472a5 */ /* 0x000fe4000f8e00ff */
[----:B------:R-:W-:Y:S02]  /*02e0*/  UIMAD.WIDE.U32 UR6, UR18, UR12, URZ ;  /* 0x0000000c120672a5 */ /* 0x000fe4000f8e00ff */
[----:B------:R-:W-:Y:S02]  /*02f0*/  UIMAD UR9, UR18, UR9, UR5 ;  /* 0x00000009120972a4 */ /* 0x000fe4000f8e0205 */
[----:B------:R-:W-:Y:S02]  /*0300*/  UIMAD UR8, UR18, UR13, UR7 ;  /* 0x0000000d120872a4 */ /* 0x000fe4000f8e0207 */
[----:B------:R-:W0:Y:S04]  /*0310*/  @P0 LDC R10, c[0x0][0x384] ;  /* 0x0000e100ff0a0b82 */ /* 0x000e280000000800 */
        /* <DEDUP_REMOVED lines=9> */
[----:B------:R-:W1:Y:S01]  /*03b0*/  LDCU.64 UR8, c[0x0][0x498] ;  /* 0x00009300ff0877ac */ /* 0x000e620008000a00 */
[----:B------:R-:W-:-:S02]  /*03c0*/  LOP3.LUT R6, R77, R8, RZ, 0x3c, !PT ;  /* 0x000000084d067212 */ /* 0x000fc400078e3cff */
[----:B------:R-:W-:Y:S01]  /*03d0*/  IMAD R13, R77, UR11, R3 ;  /* 0x0000000b4d0d7c24 */ /* 0x000fe2000f8e0203 */
[----:B------:R-:W3:Y:S01]  /*03e0*/  LDCU.64 UR10, c[0x0][0x3d0] ;  /* 0x00007a00ff0a77ac */ /* 0x000ee20008000a00 */
[----:B------:R-:W-:Y:S02]  /*03f0*/  ISETP.GE.AND P3, PT, R6, RZ, PT ;  /* 0x000000ff0600720c */ /* 0x000fe40003f66270 */
[----:B------:R-:W-:Y:S01]  /*0400*/  @!P2 IADD3 R0, PT, PT, R0, 0x1, RZ ;  /* 0x000000010000a810 */ /* 0x000fe20007ffe0ff */
[----:B------:R-:W4:Y:S01]  /*0410*/  @P0 LDC.64 R6, c[0x0][0x480] ;  /* 0x00012000ff060b82 */ /* 0x000f220000000a00 */
[----:B------:R-:W-:Y:S02]  /*0420*/  ISETP.NE.AND P2, PT, R8, RZ, PT ;  /* 0x000000ff0800720c */ /* 0x000fe40003f45270 */
[----:B------:R-:W-:-:S04]  /*0430*/  @P1 IADD3 R0, PT, PT, R0, 0x1, RZ ;  /* 0x0000000100001810 */ /* 0x000fc80007ffe0ff */
[----:B------:R-:W-:Y:S01]  /*0440*/  MOV R21, R0 ;  /* 0x0000000000157202 */ /* 0x000fe20000000f00 */
[----:B0-----:R-:W-:Y:S01]  /*0450*/  @P0 IMAD R0, R10, UR18, R77 ;  /* 0x000000120a000c24 */ /* 0x001fe2000f8e024d */
[----:B------:R-:W-:Y:S01]  /*0460*/  LEA R9, R17, 0xffffff80, 0x7 ;  /* 0xffffff8011097811 */ /* 0x000fe200078e38ff */
[----:B-1----:R-:W-:Y:S01]  /*0470*/  UIMAD.WIDE.U32 UR4, UR18, UR8, URZ ;  /* 0x00000008120472a5 */ /* 0x002fe2000f8e00ff */
[----:B------:R-:W-:Y:S01]  /*0480*/  @!P3 IADD3 R21, PT, PT, -R21, RZ, RZ ;  /* 0x000000ff1515b210 */ /* 0x000fe20007ffe1ff */
[----:B------:R-:W-:Y:S01]  /*0490*/  @P0 IMAD R0, R0, R17, RZ ;  /* 0x0000001100000224 */ /* 0x000fe200078e02ff */
[----:B------:R-:W-:Y:S02]  /*04a0*/  ISETP.GE.AND P1, PT, R17, 0x1, PT ;  /* 0x000000011100780c */ /* 0x000fe40003f26270 */
[----:B------:R-:W-:Y:S01]  /*04b0*/  @!P2 LOP3.LUT R21, RZ, R8, RZ, 0x33, !PT ;  /* 0x00000008ff15a212 */ /* 0x000fe200078e33ff */
[----:B------:R-:W0:Y:S01]  /*04c0*/  LDC.64 R16, c[0x0][0x528] ;  /* 0x00014a00ff107b82 */ /* 0x000e220000000a00 */
[----:B------:R-:W-:Y:S01]  /*04d0*/  MOV R4, UR6 ;  /* 0x0000000600047c02 */ /* 0x000fe20008000f00 */
[----:B------:R-:W-:Y:S01]  /*04e0*/  UIMAD UR5, UR18, UR9, UR5 ;  /* 0x00000009120572a4 */ /* 0x000fe2000f8e0205 */
[----:B--2---:R-:W-:Y:S01]  /*04f0*/  @P0 IMAD R3, R0, R19, RZ ;  /* 0x0000001300030224 */ /* 0x004fe200078e02ff */
[----:B---3--:R-:W-:Y:S01]  /*0500*/  UIMAD.WIDE.U32 UR6, UR18, UR10, URZ ;  /* 0x0000000a120672a5 */ /* 0x008fe2000f8e00ff */
[----:B------:R-:W-:Y:S01]  /*0510*/  SHF.R.S32.HI R19, RZ, 0x1f, R21 ;  /* 0x0000001fff137819 */ /* 0x000fe20000011415 */
[----:B------:R-:W1:Y:S01]  /*0520*/  LDCU.64 UR8, c[0x0][0x4c8] ;  /* 0x00009900ff0877ac */ /* 0x000e620008000a00 */
[----:B------:R-:W-:Y:S01]  /*0530*/  IMAD.WIDE.U32 R4, R77, UR14, R4 ;  /* 0x0000000e4d047c25 */ /* 0x000fe2000f8e0004 */
[----:B------:R-:W-:Y:S01]  /*0540*/  CS2R R38, SRZ ;  /* 0x0000000000267805 */ /* 0x000fe2000001ff00 */
[----:B------:R-:W-:-:S02]  /*0550*/  UIMAD UR7, UR18, UR11, UR7 ;  /* 0x0000000b120772a4 */ /* 0x000fc4000f8e0207 */
[----:B------:R-:W-:Y:S01]  /*0560*/  IMAD R0, R19, R14, RZ ;  /* 0x0000000e13007224 */ /* 0x000fe200078e02ff */
[----:B------:R-:W-:Y:S01]  /*0570*/  IADD3 R63, P2, PT, R9, R2, RZ ;  /* 0x00000002093f7210 */ /* 0x000fe20007f5e0ff */
[----:B----4-:R-:W-:Y:S01]  /*0580*/  @P0 IMAD.WIDE R38, R3, 0x8, R6 ;  /* 0x0000000803260825 */ /* 0x010fe200078e0206 */
        /* <DEDUP_REMOVED lines=12> */
[----:B------:R-:W-:Y:S01]  /*0650*/  LEA R64, P2, R61, R64, 0x2 ;  /* 0x000000403d407211 */ /* 0x000fe200078410ff */
        /* <DEDUP_REMOVED lines=8> */
[C---:B0-----:R-:W-:Y:S02]  /*06e0*/  LEA R62, P0, R2.reuse, R16, 0x2 ;  /* 0x00000010023e7211 */ /* 0x041fe400078010ff */
[----:B------:R-:W-:Y:S01]  /*06f0*/  LEA R60, P2, R9, R56, 0x2 ;  /* 0x00000038093c7211 */ /* 0x000fe200078410ff */
[----:B------:R-:W-:Y:S01]  /*0700*/  IMAD R73, R77, R73, R35 ;  /* 0x000000494d497224 */ /* 0x000fe200078e0223 */
[----:B------:R-:W-:Y:S02]  /*0710*/  LEA.HI.X R59, R2, R17, R59, 0x2, P0 ;  /* 0x00000011023b7211 */ /* 0x000fe400000f143b */
[----:B------:R-:W-:Y:S01]  /*0720*/  LEA.HI.X R57, R9, R57, R0, 0x2, P2 ;  /* 0x0000003909397211 */ /* 0x000fe200010f1400 */
[----:B------:R-:W-:Y:S08]  /*0730*/  @!P1 BRA `(.L_x_10071) ;  /* 0x0000001800f09947 */ /* 0x000ff00003800000 */
        /* <DEDUP_REMOVED lines=9> */
[----:B------:R-:W4:Y:S01]  /*07d0*/  LDCU UR12, c[0x0][0x394] ;  /* 0x00007280ff0c77ac */ /* 0x000f220008000800 */
[----:B------:R-:W-:Y:S01]  /*07e0*/  UMOV UR4, 0x400 ;  /* 0x0000040000047882 */ /* 0x000fe20000000000 */
[----:B--2---:R-:W-:-:S04]  /*07f0*/  IMAD R0, R19, UR10, RZ ;  /* 0x0000000a13007c24 */ /* 0x004fc8000f8e02ff */
[----:B------:R-:W-:Y:S01]  /*0800*/  IMAD R7, R21, UR11, R0 ;  /* 0x0000000b15077c24 */ /* 0x000fe2000f8e0200 */
[----:B-1----:R-:W-:Y:S01]  /*0810*/  ULEA UR4, UR5, UR4, 0x18 ;  /* 0x0000000405047291 */ /* 0x002fe2000f8ec0ff */
[----:B---3--:R-:W-:-:S04]  /*0820*/  IMAD.WIDE.U32 R30, R77, UR6, RZ ;  /* 0x000000064d1e7c25 */ /* 0x008fc8000f8e00ff */
[----:B0-----:R-:W-:Y:S01]  /*0830*/  IMAD.WIDE.U32 R28, R77, UR8, RZ ;  /* 0x000000084d1c7c25 */ /* 0x001fe2000f8e00ff */
[----:B------:R-:W-:-:S03]  /*0840*/  LEA R58, R32, UR4, 0x4 ;  /* 0x00000004203a7c11 */ /* 0x000fc6000f8e20ff */
[----:B----4-:R-:W-:Y:S01]  /*0850*/  IMAD.WIDE.U32 R2, R4, UR18, R32 ;  /* 0x0000001204027c25 */ /* 0x010fe2000f8e0020 */
[----:B------:R-:W-:Y:S02]  /*0860*/  MOV R56, UR12 ;  /* 0x0000000c00387c02 */ /* 0x000fe40008000f00 */
[----:B------:R-:W-:Y:S01]  /*0870*/  LOP3.LUT R85, R32, 0x1f, RZ, 0xc0, !PT ;  /* 0x0000001f20557812 */ /* 0x000fe200078ec0ff */
[----:B------:R-:W-:Y:S01]  /*0880*/  IMAD R3, R5, UR18, R3 ;  /* 0x0000001205037c24 */ /* 0x000fe2000f8e0203 */
[----:B------:R-:W-:Y:S01]  /*0890*/  IADD3 R5, PT, PT, R58, 0x210, RZ ;  /* 0x000002103a057810 */ /* 0x000fe20007ffe0ff */
[----:B------:R-:W-:Y:S01]  /*08a0*/  IMAD R67, R77, UR7, R31 ;  /* 0x000000074d437c24 */ /* 0x000fe2000f8e021f */
[C---:B------:R-:W-:Y:S01]  /*08b0*/  IADD3 R55, PT, PT, R32.reuse, 0x200, RZ ;  /* 0x0000020020377810 */ /* 0x040fe20007ffe0ff */
[----:B------:R-:W-:Y:S01]  /*08c0*/  IMAD.WIDE.U32 R2, R21, UR10, R2 ;  /* 0x0000000a15027c25 */ /* 0x000fe2000f8e0002 */
[----:B------:R-:W-:-:S03]  /*08d0*/  LEA R84, R32, UR4, 0x2 ;  /* 0x0000000420547c11 */ /* 0x000fc6000f8e10ff */
[----:B------:R-:W-:Y:S01]  /*08e0*/  IMAD R65, R77, UR9, R29 ;  /* 0x000000094d417c24 */ /* 0x000fe2000f8e021d */
[----:B------:R-:W-:Y:S01]  /*08f0*/  IADD3 R0, PT, PT, R3, R7, RZ ;  /* 0x0000000703007210 */ /* 0x000fe20007ffe0ff */
[----:B------:R-:W-:-:S07]  /*0900*/  IMAD R54, R32, -0xc, R5 ;  /* 0xfffffff420367824 */ /* 0x000fce00078e0205 */
.L_x_10087:
[----:B------:R-:W-:Y:S01]  /*0910*/  BAR.SYNC.DEFER_BLOCKING 0x0 ;  /* 0x0000000000007b1d */ /* 0x000fe20000010000 */
[----:B0-----:R-:W-:Y:S02]  /*0920*/  MOV R4, R66 ;  /* 0x0000004200047202 */ /* 0x001fe40000000f00 */
[----:B------:R-:W-:-:S03]  /*0930*/  MOV R5, R63 ;  /* 0x0000003f00057202 */ /* 0x000fc60000000f00 */
[----:B------:R-:W-:-:S06]  /*0940*/  IMAD.WIDE.U32 R4, R32, 0x10, R4 ;  /* 0x0000001020047825 */ /* 0x000fcc00078e0004 */
[----:B------:R-:W2:Y:S01]  /*0950*/  LDG.E.128 R4, desc[UR16][R4.64] ;  /* 0x0000001004047981 */ /* 0x000ea2000c1e1d00 */
[----:B------:R-:W0:Y:S01]  /*0960*/  S2UR UR5, SR_CgaCtaId ;  /* 0x00000000000579c3 */ /* 0x000e220000008800 */
[----:B------:R-:W-:Y:S01]  /*0970*/  UMOV UR4, 0x400 ;  /* 0x0000040000047882 */ /* 0x000fe20000000000 */
[----:B------:R-:W-:Y:S01]  /*0980*/  MOV R8, R64 ;  /* 0x0000004000087202 */ /* 0x000fe20000000f00 */
[----:B------:R-:W1:Y:S01]  /*0990*/  S2R R74, SR_LANEID ;  /* 0x00000000004a7919 */ /* 0x000e620000000000 */
[----:B------:R-:W-:-:S03]  /*09a0*/  MOV R9, R61 ;  /* 0x0000003d00097202 */ /* 0x000fc60000000f00 */
[----:B------:R-:W-:Y:S01]  /*09b0*/  IMAD.WIDE.U32 R12, R32, 0x10, R8 ;  /* 0x00000010200c7825 */ /* 0x000fe200078e0008 */
[----:B0-----:R-:W-:Y:S01]  /*09c0*/  ULEA UR5, UR5, UR4, 0x18 ;  /* 0x0000000405057291 */ /* 0x001fe2000f8ec0ff */
[----:B------:R-:W0:Y:S05]  /*09d0*/  LDCU UR4, c[0x0][0x38c] ;  /* 0x00007180ff0477ac */ /* 0x000e2a0008000800 */
[----:B-1----:R-:W-:-:S05]  /*09e0*/  LEA R72, R74, UR5, 0x4 ;  /* 0x000000054a487c11 */ /* 0x002fca000f8e20ff */
[----:B--2---:R1:W-:Y:S01]  /*09f0*/  STS.128 [R72], R4 ;  /* 0x0000000448007388 */ /* 0x0043e20000000c00 */
[----:B------:R-:W-:-:S03]  /*0a00*/  NOP ;  /* 0x0000000000007918 */ /* 0x000fc60000000000 */
[----:B------:R-:W-:Y:S01]  /*0a10*/  LDS.128 R8, [R72] ;  /* 0x0000000048087984 */ /* 0x000fe20000000c00 */
[----:B------:R-:W-:Y:S06]  /*0a20*/  BAR.SYNC.DEFER_BLOCKING 0x0 ;  /* 0x0000000000007b1d */ /* 0x000fec0000010000 */
[----:B------:R-:W2:Y:S01]  /*0a30*/  LDG.E.128 R12, desc[UR16][R12.64] ;  /* 0x000000100c0c7981 */ /* 0x000ea2000c1e1d00 */
[----:B-1----:R-:W-:Y:S02]  /*0a40*/  MOV R4, R62 ;  /* 0x0000003e00047202 */ /* 0x002fe40000000f00 */
        /* <DEDUP_REMOVED lines=8> */
[----:B------:R-:W-:Y:S02]  /*0ad0*/  IADD3 R76, PT, PT, R56, -0x1, RZ ;  /* 0xffffffff384c7810 */ /* 0x000fe40007ffe0ff */
[----:B-1----:R-:W-:Y:S01]  /*0ae0*/  CS2R R14, SRZ ;  /* 0x00000000000e7805 */ /* 0x002fe2000001ff00 */
[----:B--2---:R-:W-:Y:S01]  /*0af0*/  STS.128 [R72], R16 ;  /* 0x0000001048007388 */ /* 0x004fe20000000c00 */
[----:B------:R-:W-:-:S03]  /*0b00*/  NOP ;  /* 0x0000000000007918 */ /* 0x000fc60000000000 */
[----:B------:R-:W0:Y:S02]  /*0b10*/  LDS.128 R4, [R72] ;  /* 0x0000000048047984 */ /* 0x000e240000000c00 */
[----:B0-----:R-:W-:Y:S01]  /*0b20*/  FFMA.FTZ R12, R8, R4, R71 ;  /* 0x00000004080c7223 */ /* 0x001fe20000010047 */
[-C--:B-----5:R-:W-:Y:S01]  /*0b30*/  FMUL.FTZ R16, R4, R70.reuse ;  /* 0x0000004604107220 */ /* 0x0a0fe20000410000 */
[-C--:B------:R-:W-:Y:S01]  /*0b40*/  FMUL.FTZ R17, R5, R70.reuse ;  /* 0x0000004605117220 */ /* 0x080fe20000410000 */
[-C--:B------:R-:W-:Y:S01]  /*0b50*/  FMUL.FTZ R18, R6, R70.reuse ;  /* 0x0000004606127220 */ /* 0x080fe20000410000 */
[----:B------:R-:W-:Y:S01]  /*0b60*/  FFMA.FTZ R25, R9, R5, R12 ;  /* 0x0000000509197223 */ /* 0x000fe2000001000c */
[----:B------:R-:W-:Y:S01]  /*0b70*/  CS2R R12, SRZ ;  /* 0x00000000000c7805 */ /* 0x000fe2000001ff00 */
[----:B------:R-:W-:Y:S02]  /*0b80*/  FMUL.FTZ R19, R7, R70 ;  /* 0x0000004607137220 */ /* 0x000fe40000410000 */
[----:B------:R-:W-:-:S04]  /*0b90*/  FFMA.FTZ R24, R10, R6, R25 ;  /* 0x000000060a187223 */ /* 0x000fc80000010019 */
[----:B------:R-:W-:Y:S01]  /*0ba0*/  FFMA.FTZ R71, R11, R7, R24 ;  /* 0x000000070b477223 */ /* 0x000fe20000010018 */
[----:B------:R-:W-:Y:S06]  /*0bb0*/  BAR.SYNC.DEFER_BLOCKING 0x0 ;  /* 0x0000000000007b1d */ /* 0x000fec0000010000 */
[----:B----4-:R-:W-:Y:S05]  /*0bc0*/  BRA.U !UP0, `(.L_x_10072) ;  /* 0x0000001508107547 */ /* 0x010fea000b800000 */
[----:B------:R-:W0:Y:S01]  /*0bd0*/  LDC.64 R40, c[0x0][0x440] ;  /* 0x00011000ff287b82 */ /* 0x000e220000000a00 */
[----:B------:R-:W-:Y:S01]  /*0be0*/  SHF.L.U32 R51, R76, 0x7, RZ ;  /* 0x000000074c337819 */ /* 0x000fe200000006ff */
[--C-:B------:R-:W-:Y:S01]  /*0bf0*/  FADD.FTZ R87, R20, R68.reuse ;  /* 0x0000004414577221 */ /* 0x100fe20000010000 */
[--C-:B------:R-:W-:Y:S01]  /*0c00*/  FADD.FTZ R86, R21, R68.reuse ;  /* 0x0000004415567221 */ /* 0x100fe20000010000 */
[----:B------:R-:W-:Y:S01]  /*0c10*/  MOV R20, R60 ;  /* 0x0000003c00147202 */ /* 0x000fe20000000f00 */
[--C-:B------:R-:W-:Y:S01]  /*0c20*/  FADD.FTZ R89, R22, R68.reuse ;  /* 0x0000004416597221 */ /* 0x100fe20000010000 */
[----:B------:R-:W-:Y:S01]  /*0c30*/  MOV R21, R57 ;  /* 0x0000003900157202 */ /* 0x000fe20000000f00 */
[----:B------:R-:W-:Y:S01]  /*0c40*/  FADD.FTZ R96, R23, R68 ;  /* 0x0000004417607221 */ /* 0x000fe20000010000 */
[----:B------:R-:W1:Y:S01]  /*0c50*/  LDC.64 R42, c[0x0][0x448] ;  /* 0x00011200ff2a7b82 */ /* 0x000e620000000a00 */
[----:B------:R-:W-:Y:S01]  /*0c60*/  ISETP.NE.AND P0, PT, R56, 0x1, PT ;  /* 0x000000013800780c */ /* 0x000fe20003f05270 */
[----:B------:R-:W-:Y:S01]  /*0c70*/  HFMA2 R15, -RZ, RZ, 0, 0 ;  /* 0x00000000ff0f7431 */ /* 0x000fe200000001ff */
[----:B------:R-:W-:Y:S01]  /*0c80*/  SHF.L.U32 R94, R76, 0x8, RZ ;  /* 0x000000084c5e7819 */ /* 0x000fe200000006ff */
[----:B------:R-:W-:Y:S01]  /*0c90*/  IMAD.WIDE.U32 R52, R32, 0x10, R20 ;  /* 0x0000001020347825 */ /* 0x000fe200078e0014 */
[----:B------:R-:W-:-:S03]  /*0ca0*/  SHF.L.U32 R93, R56, 0x8, RZ ;  /* 0x00000008385d7819 */ /* 0x000fc600000006ff */
[----:B------:R-:W-:Y:S01]  /*0cb0*/  FMUL.FTZ R92, R8, R87 ;  /* 0x00000057085c7220 */ /* 0x000fe20000410000 */
[C---:B------:R-:W-:Y:S01]  /*0cc0*/  IADD3 R50, P2, PT, R51.reuse, R2, RZ ;  /* 0x0000000233327210 */ /* 0x040fe20007f5e0ff */
[----:B------:R-:W2:Y:S01]  /*0cd0*/  LDC.64 R82, c[0x0][0x3e0] ;  /* 0x0000f800ff527b82 */ /* 0x000ea20000000a00 */
[----:B------:R-:W-:Y:S01]  /*0ce0*/  IADD3 R97, PT, PT, R51, R32, RZ ;  /* 0x0000002033617210 */ /* 0x000fe20007ffe0ff */
[----:B------:R-:W-:Y:S01]  /*0cf0*/  FMUL.FTZ R91, R9, R86 ;  /* 0x00000056095b7220 */ /* 0x000fe20000410000 */
[----:B------:R-:W-:Y:S01]  /*0d00*/  ISETP.NE.AND P1, PT, R32, RZ, PT ;  /* 0x000000ff2000720c */ /* 0x000fe20003f25270 */
[----:B------:R-:W-:Y:S01]  /*0d10*/  FMUL.FTZ R90, R10, R89 ;  /* 0x000000590a5a7220 */ /* 0x000fe20000410000 */
[----:B------:R-:W-:Y:S01]  /*0d20*/  IADD3 R95, PT, PT, R56, -0x2, RZ ;  /* 0xfffffffe385f7810 */ /* 0x000fe20007ffe0ff */
[----:B------:R-:W-:Y:S01]  /*0d30*/  FMUL.FTZ R88, R11, R96 ;  /* 0x000000600b587220 */ /* 0x000fe20000410000 */
[----:B------:R-:W-:Y:S01]  /*0d40*/  ISETP.EQ.AND P0, PT, R32, RZ, P0 ;  /* 0x000000ff2000720c */ /* 0x000fe20000702270 */
[----:B------:R-:W3:Y:S01]  /*0d50*/  LDC.64 R44, c[0x0][0x3c0] ;  /* 0x0000f000ff2c7b82 */ /* 0x000ee20000000a00 */
[----:B------:R-:W-:Y:S01]  /*0d60*/  LOP3.LUT R94, R94, 0x100, RZ, 0xc0, !PT ;  /* 0x000001005e5e7812 */ /* 0x000fe200078ec0ff */
[----:B------:R-:W4:Y:S01]  /*0d70*/  LDCU UR10, c[0x0][0x394] ;  /* 0x00007280ff0a77ac */ /* 0x000f220008000800 */
[----:B------:R-:W-:-:S02]  /*0d80*/  LOP3.LUT R93, R93, 0x100, RZ, 0xc0, !PT ;  /* 0x000001005d5d7812 */ /* 0x000fc400078ec0ff */
[----:B------:R-:W-:Y:S01]  /*0d90*/  IADD3.X R51, PT, PT, RZ, R0, RZ, P2, !PT ;  /* 0x00000000ff337210 */ /* 0x000fe200017fe4ff */
[----:B------:R-:W0:Y:S02]  /*0da0*/  LDCU UR11, c[0x0][0x38c] ;  /* 0x00007180ff0b77ac */ /* 0x000e240008000800 */
[----:B------:R-:W0:Y:S01]  /*0db0*/  LDC.64 R46, c[0x0][0x3a8] ;  /* 0x0000ea00ff2e7b82 */ /* 0x000e220000000a00 */
[----:B------:R-:W0:Y:S01]  /*0dc0*/  LDCU UR7, c[0x0][0x388] ;  /* 0x00007100ff0777ac */ /* 0x000e220008000800 */
[----:B------:R-:W0:Y:S06]  /*0dd0*/  LDCU.64 UR8, c[0x0][0x540] ;  /* 0x0000a800ff0877ac */ /* 0x000e2c0008000a00 */
[----:B------:R-:W0:Y:S01]  /*0de0*/  LDC.64 R48, c[0x0][0x4f0] ;  /* 0x00013c00ff307b82 */ /* 0x000e220000000a00 */
[----:B------:R-:W-:-:S05]  /*0df0*/  UMOV UR4, URZ ;  /* 0x000000ff00047c82 */ /* 0x000fca0008000000 */
.L_x_10086:
[----:B--2---:R-:W-:-:S04]  /*0e00*/  IMAD.WIDE.U32 R20, R82, UR4, RZ ;  /* 0x0000000452147c25 */ /* 0x004fc8000f8e00ff */
[----:B------:R-:W-:Y:S01]  /*0e10*/  IMAD R21, R83, UR4, R21 ;  /* 0x0000000453157c24 */ /* 0x000fe2000f8e0215 */
[----:B---3--:R-:W-:-:S04]  /*0e20*/  LEA R24, P2, R20, R52, 0x2 ;  /* 0x0000003414187211 */ /* 0x008fc800078410ff */
[----:B------:R-:W-:Y:S02]  /*0e30*/  LEA.HI.X R25, R20, R53, R21, 0x2, P2 ;  /* 0x0000003514197211 */ /* 0x000fe400010f1415 */
[----:B------:R-:W-:Y:S02]  /*0e40*/  MOV R20, R30 ;  /* 0x0000001e00147202 */ /* 0x000fe40000000f00 */
[----:B------:R-:W-:Y:S02]  /*0e50*/  MOV R21, R67 ;  /* 0x0000004300157202 */ /* 0x000fe40000000f00 */
[----:B------:R-:W2:Y:S01]  /*0e60*/  LDG.E.128 R24, desc[UR16][R24.64] ;  /* 0x0000001018187981 */ /* 0x000ea2000c1e1d00 */
[----:B0-----:R-:W-:-:S04]  /*0e70*/  IMAD.WIDE.U32 R20, R46, UR4, R20 ;  /* 0x000000042e147c25 */ /* 0x001fc8000f8e0014 */
[----:B------:R-:W-:Y:S01]  /*0e80*/  IMAD R21, R47, UR4, R21 ;  /* 0x000000042f157c24 */ /* 0x000fe2000f8e0215 */
[----:B------:R-:W-:-:S04]  /*0e90*/  LEA R78, P2, R20, R40, 0x2 ;  /* 0x00000028144e7211 */ /* 0x000fc800078410ff */
[----:B------:R-:W-:-:S05]  /*0ea0*/  LEA.HI.X R79, R20, R41, R21, 0x2, P2 ;  /* 0x00000029144f7211 */ /* 0x000fca00010f1415 */
[----:B------:R0:W5:Y:S01]  /*0eb0*/  LDG.E R98, desc[UR16][R78.64] ;  /* 0x000000104e627981 */ /* 0x000162000c1e1900 */
[----:B------:R-:W-:Y:S02]  /*0ec0*/  MOV R20, R28 ;  /* 0x0000001c00147202 */ /* 0x000fe40000000f00 */
[----:B------:R-:W-:-:S03]  /*0ed0*/  MOV R21, R65 ;  /* 0x0000004100157202 */ /* 0x000fc60000000f00 */
[----:B---3--:R-:W-:-:S04]  /*0ee0*/  IMAD.WIDE.U32 R20, R44, UR4, R20 ;  /* 0x000000042c147c25 */ /* 0x008fc8000f8e0014 */
[----:B------:R-:W-:Y:S01]  /*0ef0*/  IMAD R21, R45, UR4, R21 ;  /* 0x000000042d157c24 */ /* 0x000fe2000f8e0215 */
[----:B-1----:R-:W-:-:S04]  /*0f00*/  LEA R80, P2, R20, R42, 0x2 ;  /* 0x0000002a14507211 */ /* 0x002fc800078410ff */
[----:B------:R-:W-:-:S05]  /*0f10*/  LEA.HI.X R81, R20, R43, R21, 0x2, P2 ;  /* 0x0000002b14517211 */ /* 0x000fca00010f1415 */
[----:B------:R-:W3:Y:S01]  /*0f20*/  LDG.E R80, desc[UR16][R80.64] ;  /* 0x0000001050507981 */ /* 0x000ee2000c1e1900 */
[----:B0-----:R-:W-:-:S04]  /*0f30*/  IADD3 R78, PT, PT, R94, UR4, RZ ;  /* 0x000000045e4e7c10 */ /* 0x001fc8000fffe0ff */
[----:B------:R-:W-:Y:S02]  /*0f40*/  SEL R78, R78, R55, !P1 ;  /* 0x000000374e4e7207 */ /* 0x000fe40004800000 */
[----:B------:R-:W-:Y:S02]  /*0f50*/  ISETP.NE.AND P1, PT, R32, 0x1f, PT ;  /* 0x0000001f2000780c */ /* 0x000fe40003f25270 */
[----:B------:R-:W-:Y:S01]  /*0f60*/  LEA R78, R78, UR5, 0x2 ;  /* 0x000000054e4e7c11 */ /* 0x000fe2000f8e10ff */
[----:B------:R-:W-:Y:S01]  /*0f70*/  BSSY.RECONVERGENT B0, `(.L_x_10073) ;  /* 0x0000020000007945 */ /* 0x000fe20003800200 */
[----:B--2---:R-:W-:Y:S01]  /*0f80*/  STS.128 [R72], R24 ;  /* 0x0000001848007388 */ /* 0x004fe20000000c00 */
[----:B------:R-:W-:-:S03]  /*0f90*/  NOP ;  /* 0x0000000000007918 */ /* 0x000fc60000000000 */
[----:B------:R-:W3:Y:S01]  /*0fa0*/  LDS.128 R20, [R72] ;  /* 0x0000000048147984 */ /* 0x000ee20000000c00 */
[----:B-----5:R-:W-:-:S04]  /*0fb0*/  FMUL.FTZ R99, R98, 1.4426950216293334961 ;  /* 0x3fb8aa3b62637820 */ /* 0x020fc80000410000 */
[-C--:B------:R-:W-:Y:S01]  /*0fc0*/  FMUL.FTZ R79, R87, R99.reuse ;  /* 0x00000063574f7220 */ /* 0x080fe20000410000 */
[-C--:B------:R-:W-:Y:S01]  /*0fd0*/  FMUL.FTZ R100, R86, R99.reuse ;  /* 0x0000006356647220 */ /* 0x080fe20000410000 */
[-C--:B------:R-:W-:Y:S01]  /*0fe0*/  FMUL.FTZ R101, R89, R99.reuse ;  /* 0x0000006359657220 */ /* 0x080fe20000410000 */
[----:B------:R-:W-:-:S03]  /*0ff0*/  FMUL.FTZ R103, R96, R99 ;  /* 0x0000006360677220 */ /* 0x000fc60000410000 */
[----:B------:R-:W0:Y:S04]  /*1000*/  MUFU.EX2 R79, R79 ;  /* 0x0000004f004f7308 */ /* 0x000e280000000800 */
[----:B------:R-:W1:Y:S04]  /*1010*/  MUFU.EX2 R100, R100 ;  /* 0x0000006400647308 */ /* 0x000e680000000800 */
[----:B------:R-:W2:Y:S04]  /*1020*/  MUFU.EX2 R101, R101 ;  /* 0x0000006500657308 */ /* 0x000ea80000000800 */
[----:B------:R-:W1:Y:S01]  /*1030*/  MUFU.EX2 R103, R103 ;  /* 0x0000006700677308 */ /* 0x000e620000000800 */
[----:B0-----:R0:W-:Y:S01]  /*1040*/  STS [R78+0x648], R79 ;  /* 0x0006484f4e007388 */ /* 0x0011e20000000800 */
        /* <DEDUP_REMOVED lines=10> */
[----:B----4-:R-:W-:Y:S01]  /*10f0*/  ISETP.NE.AND P1, PT, R56, UR10, PT ;  /* 0x0000000a38007c0c */ /* 0x010fe2000bf25270 */
[----:B------:R-:W-:-:S12]  /*1100*/  HFMA2 R106, -RZ, RZ, 1.875, 0 ;  /* 0x3f800000ff6a7431 */ /* 0x000fd800000001ff */
[----:B------:R-:W-:Y:S05]  /*1110*/  @!P1 BRA `(.L_x_10075) ;  /* 0x0000000000149947 */ /* 0x000fea0003800000 */
[----:B------:R-:W-:-:S04]  /*1120*/  IADD3 R24, PT, PT, R93, UR4, RZ ;  /* 0x000000045d187c10 */ /* 0x000fc8000fffe0ff */
[----:B------:R-:W-:-:S05]  /*1130*/  LEA R24, R24, UR5, 0x2 ;  /* 0x0000000518187c11 */ /* 0x000fca000f8e10ff */
[----:B------:R2:W3:Y:S01]  /*1140*/  LDS R106, [R24+0x648] ;  /* 0x00064800186a7984 */ /* 0x0004e20000000800 */
[----:B------:R-:W-:Y:S05]  /*1150*/  BRA `(.L_x_10075) ;  /* 0x0000000000047947 */ /* 0x000fea0003800000 */
.L_x_10074:
[----:B------:R0:W1:Y:S02]  /*1160*/  LDS R106, [R84+0xe4c] ;  /* 0x000e4c00546a7984 */ /* 0x0000640000000800 */
.L_x_10075:
[----:B----4-:R-:W-:Y:S05]  /*1170*/  BSYNC.RECONVERGENT B0 ;  /* 0x0000000000007941 */ /* 0x010fea0003800200 */
.L_x_10073:
        /* <DEDUP_REMOVED lines=8> */
[----:B------:R-:W-:Y:S01]  /*1200*/  ISETP.NE.AND P2, PT, R85, 0x1f, PT ;  /* 0x0000001f5500780c */ /* 0x000fe20003f45270 */
[----:B------:R-:W-:Y:S01]  /*1210*/  FFMA.FTZ R27, R101, R27, R90 ;  /* 0x0000001b651b7223 */ /* 0x000fe2000001005a */
[----:B------:R-:W-:Y:S01]  /*1220*/  ISETP.GE.AND P1, PT, R74, 0x1, PT ;  /* 0x000000014a00780c */ /* 0x000fe20003f26270 */
[----:B------:R-:W1:Y:S01]  /*1230*/  S2UR UR6, SR_CgaCtaId ;  /* 0x00000000000679c3 */ /* 0x000e620000008800 */
[----:B------:R-:W-:Y:S01]  /*1240*/  UMOV UR5, 0x400 ;  /* 0x0000040000057882 */ /* 0x000fe20000000000 */
[----:B------:R-:W-:Y:S01]  /*1250*/  FFMA.FTZ R105, R103, R27, R88 ;  /* 0x0000001b67697223 */ /* 0x000fe20000010058 */
[C---:B------:R-:W-:Y:S01]  /*1260*/  FMUL.FTZ R27, R101.reuse, R78 ;  /* 0x0000004e651b7220 */ /* 0x040fe20000410000 */
[----:B------:R-:W-:Y:S01]  /*1270*/  FFMA.FTZ R78, R101, R107, R102 ;  /* 0x0000006b654e7223 */ /* 0x000fe20000010066 */
[----:B--2---:R-:W-:Y:S01]  /*1280*/  FMUL.FTZ R24, R79, R100 ;  /* 0x000000644f187220 */ /* 0x004fe20000410000 */
[----:B------:R-:W-:Y:S01]  /*1290*/  ISETP.NE.AND P3, PT, R32, 0x1f, PT ;  /* 0x0000001f2000780c */ /* 0x000fe20003f65270 */
[----:B------:R-:W2:Y:S01]  /*12a0*/  SHFL.UP PT, R107, R105, 0x1, RZ ;  /* 0x04200000696b7989 */ /* 0x000ea200000e00ff */
[C---:B------:R-:W-:Y:S01]  /*12b0*/  FMUL.FTZ R27, R100.reuse, R27 ;  /* 0x0000001b641b7220 */ /* 0x040fe20000410000 */
[----:B------:R-:W-:Y:S01]  /*12c0*/  FFMA.FTZ R108, R100, R78, R99 ;  /* 0x0000004e646c7223 */ /* 0x000fe20000010063 */
[----:B------:R-:W-:Y:S01]  /*12d0*/  FMUL.FTZ R24, R101, R24 ;  /* 0x0000001865187220 */ /* 0x000fe20000410000 */
[----:B------:R-:W-:Y:S02]  /*12e0*/  BSSY.RECONVERGENT B0, `(.L_x_10076) ;  /* 0x0000080000007945 */ /* 0x000fe40003800200 */
[----:B------:R-:W3:Y:S01]  /*12f0*/  SHFL.DOWN PT, R110, R27, 0x1, 0x1f ;  /* 0x08201f001b6e7f89 */ /* 0x000ee200000e0000 */
[----:B------:R-:W-:-:S03]  /*1300*/  FMUL.FTZ R78, R103, R24 ;  /* 0x00000018674e7220 */ /* 0x000fc60000410000 */
[----:B------:R-:W5:Y:S04]  /*1310*/  SHFL.DOWN PT, R109, R108, 0x1, 0x1f ;  /* 0x08201f006c6d7f89 */ /* 0x000f6800000e0000 */
[----:B------:R-:W0:Y:S01]  /*1320*/  SHFL.UP PT, R25, R78, 0x1, RZ ;  /* 0x042000004e197989 */ /* 0x000e2200000e00ff */
[----:B-1----:R-:W-:-:S04]  /*1330*/  ULEA UR5, UR6, UR5, 0x18 ;  /* 0x0000000506057291 */ /* 0x002fc8000f8ec0ff */
[----:B------:R-:W-:Y:S01]  /*1340*/  ULEA UR6, UR4, UR5, 0x3 ;  /* 0x0000000504067291 */ /* 0x000fe2000f8e18ff */
[----:B--2---:R-:W-:-:S05]  /*1350*/  FFMA.FTZ R24, R78, R107, R105 ;  /* 0x0000006b4e187223 */ /* 0x004fca0000010069 */
[----:B------:R-:W-:Y:S01]  /*1360*/  FSEL R105, R105, R24, !P1 ;  /* 0x0000001869697208 */ /* 0x000fe20004800000 */
[----:B---3--:R-:W-:-:S04]  /*1370*/  @P2 FMUL.FTZ R107, R110, R27 ;  /* 0x0000001b6e6b2220 */ /* 0x008fc80000410000 */
[----:B------:R-:W1:Y:S01]  /*1380*/  SHFL.UP PT, R24, R105, 0x2, RZ ;  /* 0x0440000069187989 */ /* 0x000e6200000e00ff */
[----:B-----5:R-:W-:Y:S01]  /*1390*/  @P2 FFMA.FTZ R108, R27, R109, R108 ;  /* 0x0000006d1b6c2223 */ /* 0x020fe2000001006c */
[----:B------:R-:W-:Y:S01]  /*13a0*/  @P2 MOV R27, R107 ;  /* 0x0000006b001b2202 */ /* 0x000fe20000000f00 */
[----:B0-----:R-:W-:Y:S01]  /*13b0*/  @P1 FMUL.FTZ R78, R78, R25 ;  /* 0x000000194e4e1220 */ /* 0x001fe20000410000 */
[----:B------:R-:W-:Y:S02]  /*13c0*/  ISETP.GT.U32.AND P2, PT, R85, 0x1d, PT ;  /* 0x0000001d5500780c */ /* 0x000fe40003f44070 */
[----:B------:R-:W0:Y:S01]  /*13d0*/  SHFL.DOWN PT, R111, R108, 0x2, 0x1f ;  /* 0x08401f006c6f7f89 */ /* 0x000e2200000e0000 */
[----:B------:R-:W-:-:S03]  /*13e0*/  ISETP.GE.AND P1, PT, R74, 0x2, PT ;  /* 0x000000024a00780c */ /* 0x000fc60003f26270 */
[----:B------:R-:W2:Y:S04]  /*13f0*/  SHFL.DOWN PT, R110, R27, 0x2, 0x1f ;  /* 0x08401f001b6e7f89 */ /* 0x000ea800000e0000 */
[----:B------:R-:W3:Y:S01]  /*1400*/  SHFL.UP PT, R25, R78, 0x2, RZ ;  /* 0x044000004e197989 */ /* 0x000ee200000e00ff */
[----:B-1----:R-:W-:-:S05]  /*1410*/  FFMA.FTZ R24, R78, R24, R105 ;  /* 0x000000184e187223 */ /* 0x002fca0000010069 */
[----:B------:R-:W-:Y:S01]  /*1420*/  FSEL R107, R105, R24, !P1 ;  /* 0x00000018696b7208 */ /* 0x000fe20004800000 */
[----:B0-----:R-:W-:-:S04]  /*1430*/  @!P2 FFMA.FTZ R108, R27, R111, R108 ;  /* 0x0000006f1b6ca223 */ /* 0x001fc8000001006c */
[----:B------:R-:W0:Y:S01]  /*1440*/  SHFL.UP PT, R24, R107, 0x4, RZ ;  /* 0x048000006b187989 */ /* 0x000e2200000e00ff */
[----:B--2---:R-:W-:Y:S01]  /*1450*/  @!P2 FMUL.FTZ R109, R27, R110 ;  /* 0x0000006e1b6da220 */ /* 0x004fe20000410000 */
[----:B---3--:R-:W-:Y:S02]  /*1460*/  @P1 FMUL.FTZ R78, R78, R25 ;  /* 0x000000194e4e1220 */ /* 0x008fe40000410000 */
[----:B------:R-:W1:Y:S02]  /*1470*/  SHFL.DOWN PT, R111, R108, 0x4, 0x1f ;  /* 0x08801f006c6f7f89 */ /* 0x000e6400000e0000 */
[----:B------:R-:W-:Y:S02]  /*1480*/  @!P2 MOV R27, R109 ;  /* 0x0000006d001ba202 */ /* 0x000fe40000000f00 */
[----:B------:R-:W-:Y:S01]  /*1490*/  ISETP.GT.U32.AND P2, PT, R85, 0x1b, PT ;  /* 0x0000001b5500780c */ /* 0x000fe20003f44070 */
[----:B------:R-:W2:Y:S01]  /*14a0*/  SHFL.UP PT, R25, R78, 0x4, RZ ;  /* 0x048000004e197989 */ /* 0x000ea200000e00ff */
[----:B------:R-:W-:-:S03]  /*14b0*/  ISETP.GE.AND P1, PT, R74, 0x4, PT ;  /* 0x000000044a00780c */ /* 0x000fc60003f26270 */
[----:B------:R-:W3:Y:S01]  /*14c0*/  SHFL.DOWN PT, R110, R27, 0x4, 0x1f ;  /* 0x08801f001b6e7f89 */ /* 0x000ee200000e0000 */
[----:B0-----:R-:W-:-:S05]  /*14d0*/  FFMA.FTZ R24, R78, R24, R107 ;  /* 0x000000184e187223 */ /* 0x001fca000001006b */
[----:B------:R-:W-:Y:S02]  /*14e0*/  FSEL R105, R107, R24, !P1 ;  /* 0x000000186b697208 */ /* 0x000fe40004800000 */
[C---:B-1----:R-:W-:Y:S02]  /*14f0*/  @!P2 FFMA.FTZ R108, R27.reuse, R111, R108 ;  /* 0x0000006f1b6ca223 */ /* 0x042fe4000001006c */
[----:B--2---:R-:W-:Y:S01]  /*1500*/  @P1 FMUL.FTZ R78, R78, R25 ;  /* 0x000000194e4e1220 */ /* 0x004fe20000410000 */
[----:B------:R-:W0:Y:S01]  /*1510*/  SHFL.UP PT, R24, R105, 0x8, RZ ;  /* 0x0500000069187989 */ /* 0x000e2200000e00ff */
[----:B------:R-:W-:Y:S01]  /*1520*/  ISETP.GE.AND P1, PT, R74, 0x8, PT ;  /* 0x000000084a00780c */ /* 0x000fe20003f26270 */
[----:B---3--:R-:W-:Y:S02]  /*1530*/  @!P2 FMUL.FTZ R109, R27, R110 ;  /* 0x0000006e1b6da220 */ /* 0x008fe40000410000 */
[----:B------:R-:W1:Y:S03]  /*1540*/  SHFL.UP PT, R25, R78, 0x8, RZ ;  /* 0x050000004e197989 */ /* 0x000e6600000e00ff */
[----:B------:R-:W-:-:S02]  /*1550*/  @!P2 MOV R27, R109 ;  /* 0x0000006d001ba202 */ /* 0x000fc40000000f00 */
[----:B------:R-:W2:Y:S01]  /*1560*/  SHFL.DOWN PT, R109, R108, 0x8, 0x1f ;  /* 0x09001f006c6d7f89 */ /* 0x000ea200000e0000 */
[----:B------:R-:W-:-:S03]  /*1570*/  ISETP.GT.U32.AND P2, PT, R85, 0x17, PT ;  /* 0x000000175500780c */ /* 0x000fc60003f44070 */
[----:B------:R-:W3:Y:S01]  /*1580*/  SHFL.DOWN PT, R110, R27, 0x8, 0x1f ;  /* 0x09001f001b6e7f89 */ /* 0x000ee200000e0000 */
[C---:B0-----:R-:W-:Y:S01]  /*1590*/  FFMA.FTZ R24, R78.reuse, R24, R105 ;  /* 0x000000184e187223 */ /* 0x041fe20000010069 */
[----:B-1----:R-:W-:-:S04]  /*15a0*/  @P1 FMUL.FTZ R78, R78, R25 ;  /* 0x000000194e4e1220 */ /* 0x002fc80000410000 */
[----:B------:R-:W-:Y:S02]  /*15b0*/  FSEL R107, R105, R24, !P1 ;  /* 0x00000018696b7208 */ /* 0x000fe40004800000 */
[----:B------:R-:W-:Y:S01]  /*15c0*/  ISETP.GE.AND P1, PT, R56, UR10, PT ;  /* 0x0000000a38007c0c */ /* 0x000fe2000bf26270 */
[----:B------:R-:W-:Y:S01]  /*15d0*/  SHFL.UP PT, R105, R78, 0x10, RZ ;  /* 0x060000004e697989 */ /* 0x000fe200000e00ff */
[C---:B--2---:R-:W-:Y:S02]  /*15e0*/  @!P2 FFMA.FTZ R108, R27.reuse, R109, R108 ;  /* 0x0000006d1b6ca223 */ /* 0x044fe4000001006c */
[----:B------:R-:W-:Y:S01]  /*15f0*/  ISETP.NE.OR P1, PT, R32, RZ, P1 ;  /* 0x000000ff2000720c */ /* 0x000fe20000f25670 */
[----:B------:R-:W0:Y:S01]  /*1600*/  SHFL.UP PT, R109, R107, 0x10, RZ ;  /* 0x060000006b6d7989 */ /* 0x000e2200000e00ff */
[----:B---3--:R-:W-:Y:S01]  /*1610*/  @!P2 FMUL.FTZ R24, R27, R110 ;  /* 0x0000006e1b18a220 */ /* 0x008fe20000410000 */
[----:B------:R-:W-:Y:S02]  /*1620*/  MOV R25, RZ ;  /* 0x000000ff00197202 */ /* 0x000fe40000000f00 */
[----:B------:R-:W1:Y:S02]  /*1630*/  SHFL.DOWN PT, R111, R108, 0x10, 0x1f ;  /* 0x0a001f006c6f7f89 */ /* 0x000e6400000e0000 */
[----:B------:R-:W-:Y:S01]  /*1640*/  @!P2 MOV R27, R24 ;  /* 0x00000018001ba202 */ /* 0x000fe20000000f00 */
[----:B------:R-:W-:Y:S01]  /*1650*/  HFMA2 R24, -RZ, RZ, 1.875, 0 ;  /* 0x3f800000ff187431 */ /* 0x000fe200000001ff */
[----:B------:R-:W-:-:S03]  /*1660*/  ISETP.GE.AND P2, PT, R74, 0x10, PT ;  /* 0x000000104a00780c */ /* 0x000fc60003f46270 */
[----:B------:R-:W2:Y:S04]  /*1670*/  SHFL.DOWN PT, R112, R27, 0x10, 0x1f ;  /* 0x0a001f001b707f89 */ /* 0x000ea800000e0000 */
[----:B------:R-:W3:Y:S01]  /*1680*/  @!P1 LDS.64 R24, [UR6+0xec8] ;  /* 0x000ec806ff189984 */ /* 0x000ee20008000a00 */
[----:B------:R-:W-:Y:S01]  /*1690*/  ISETP.GT.U32.AND P1, PT, R85, 0xf, PT ;  /* 0x0000000f5500780c */ /* 0x000fe20003f24070 */
[----:B0-----:R-:W-:-:S04]  /*16a0*/  FFMA.FTZ R110, R78, R109, R107 ;  /* 0x0000006d4e6e7223 */ /* 0x001fc8000001006b */
[----:B------:R-:W-:Y:S01]  /*16b0*/  @P2 FMUL.FTZ R78, R78, R105 ;  /* 0x000000694e4e2220 */ /* 0x000fe20000410000 */
[----:B------:R-:W-:-:S07]  /*16c0*/  FSEL R110, R107, R110, !P2 ;  /* 0x0000006e6b6e7208 */ /* 0x000fce0005000000 */
[----:B-1----:R-:W-:Y:S01]  /*16d0*/  @!P1 FFMA.FTZ R108, R27, R111, R108 ;  /* 0x0000006f1b6c9223 */ /* 0x002fe2000001006c */
[----:B------:R-:W-:Y:S01]  /*16e0*/  SHFL.UP PT, R78, R78, 0x1, RZ ;  /* 0x042000004e4e7989 */ /* 0x000fe200000e00ff */
[----:B------:R-:W-:-:S03]  /*16f0*/  ISETP.NE.AND P2, PT, R32, RZ, PT ;  /* 0x000000ff2000720c */ /* 0x000fc60003f45270 */
[----:B------:R-:W-:Y:S01]  /*1700*/  SHFL.UP PT, R105, R110, 0x1, RZ ;  /* 0x042000006e697989 */ /* 0x000fe200000e00ff */
[----:B--2---:R-:W-:-:S03]  /*1710*/  @!P1 FMUL.FTZ R107, R27, R112 ;  /* 0x000000701b6b9220 */ /* 0x004fc60000410000 */
[----:B------:R-:W-:Y:S02]  /*1720*/  SHFL.IDX PT, R112, R108, RZ, 0x1f ;  /* 0x00001fff6c707589 */ /* 0x000fe400000e0000 */
[----:B------:R-:W-:Y:S02]  /*1730*/  @!P1 MOV R27, R107 ;  /* 0x0000006b001b9202 */ /* 0x000fe40000000f00 */
[----:B------:R-:W-:Y:S01]  /*1740*/  ISETP.NE.AND P1, PT, R32, RZ, PT ;  /* 0x000000ff2000720c */ /* 0x000fe20003f25270 */
[----:B------:R-:W-:Y:S04]  /*1750*/  SHFL.DOWN PT, R114, R108, 0x1, 0x1f ;  /* 0x08201f006c727f89 */ /* 0x000fe800000e0000 */
[----:B------:R-:W-:Y:S04]  /*1760*/  SHFL.IDX PT, R107, R27, RZ, 0x1f ;  /* 0x00001fff1b6b7589 */ /* 0x000fe800000e0000 */
[----:B------:R-:W-:Y:S04]  /*1770*/  SHFL.DOWN PT, R111, R27, 0x1, 0x1f ;  /* 0x08201f001b6f7f89 */ /* 0x000fe800000e0000 */
[----:B---3--:R-:W0:Y:S02]  /*1780*/  SHFL.IDX PT, R116, R25, RZ, 0x1f ;  /* 0x00001fff19747589 */ /* 0x008e2400000e0000 */
[----:B0-----:R-:W-:-:S04]  /*1790*/  @P3 FFMA.FTZ R116, R111, R116, R114 ;  /* 0x000000746f743223 */ /* 0x001fc80000010072 */
[----:B------:R-:W-:Y:S01]  /*17a0*/  FFMA.FTZ R111, R116, R106, R81 ;  /* 0x0000006a746f7223 */ /* 0x000fe20000010051 */
[----:B----4-:R-:W0:Y:S02]  /*17b0*/  SHFL.IDX PT, R109, R26, RZ, 0x1f ;  /* 0x00001fff1a6d7589 */ /* 0x010e2400000e0000 */
[----:B0-----:R-:W-:Y:S01]  /*17c0*/  @P1 FFMA.FTZ R109, R78, R109, R105 ;  /* 0x0000006d4e6d1223 */ /* 0x001fe20000010069 */
[----:B------:R-:W-:-:S03]  /*17d0*/  FMUL.FTZ R78, R107, R24 ;  /* 0x000000186b4e7220 */ /* 0x000fc60000410000 */
[----:B------:R-:W-:Y:S01]  /*17e0*/  FFMA.FTZ R109, R79, R109, R92 ;  /* 0x0000006d4f6d7223 */ /* 0x000fe2000001005c */
[----:B------:R-:W-:-:S03]  /*17f0*/  FFMA.FTZ R79, R107, R25, R112 ;  /* 0x000000196b4f7223 */ /* 0x000fc60000010070 */
[-C--:B------:R-:W-:Y:S01]  /*1800*/  FFMA.FTZ R110, R100, R109.reuse, R91 ;  /* 0x0000006d646e7223 */ /* 0x080fe2000001005b */
[-C--:B------:R-:W-:Y:S01]  /*1810*/  FMUL.FTZ R25, R80, R109.reuse ;  /* 0x0000006d50197220 */ /* 0x080fe20000410000 */
[----:B------:R0:W-:Y:S01]  /*1820*/  @!P2 STS.64 [UR6+0xec8], R78 ;  /* 0x000ec84eff00a988 */ /* 0x0001e20008000a06 */
[----:B------:R-:W-:Y:S01]  /*1830*/  FMUL.FTZ R115, R20, R109 ;  /* 0x0000006d14737220 */ /* 0x000fe20000410000 */
[-C--:B------:R-:W-:Y:S01]  /*1840*/  FFMA.FTZ R105, R101, R110.reuse, R90 ;  /* 0x0000006e65697223 */ /* 0x080fe2000001005a */
[----:B------:R-:W-:Y:S01]  /*1850*/  FMUL.FTZ R26, R80, R110 ;  /* 0x0000006e501a7220 */ /* 0x000fe20000410000 */
[----:B------:R-:W-:Y:S02]  /*1860*/  FMUL.FTZ R24, R4, R25 ;  /* 0x0000001904187220 */ /* 0x000fe40000410000 */
[-C--:B------:R-:W-:Y:S01]  /*1870*/  FFMA.FTZ R107, R103, R105.reuse, R88 ;  /* 0x00000069676b7223 */ /* 0x080fe20000010058 */
[C---:B------:R-:W-:Y:S01]  /*1880*/  FMUL.FTZ R27, R80.reuse, R105 ;  /* 0x00000069501b7220 */ /* 0x040fe20000410000 */
[----:B------:R-:W-:Y:S01]  /*1890*/  FMUL.FTZ R25, R5, R26 ;  /* 0x0000001a05197220 */ /* 0x000fe20000410000 */
[----:B------:R-:W-:Y:S01]  /*18a0*/  FFMA.FTZ R103, R103, R111, R104 ;  /* 0x0000006f67677223 */ /* 0x000fe20000010068 */
[----:B------:R-:W-:Y:S01]  /*18b0*/  FMUL.FTZ R80, R80, R107 ;  /* 0x0000006b50507220 */ /* 0x000fe20000410000 */
[----:B------:R-:W-:Y:S01]  /*18c0*/  FMUL.FTZ R26, R6, R27 ;  /* 0x0000001b061a7220 */ /* 0x000fe20000410000 */
[----:B0-----:R-:W-:Y:S01]  /*18d0*/  FFMA.FTZ R78, R4, R115, RZ ;  /* 0x00000073044e7223 */ /* 0x001fe200000100ff */
        /* <DEDUP_REMOVED lines=11> */
[----:B------:R-:W-:Y:S02]  /*1990*/  FADD.FTZ R105, -R90, R105 ;  /* 0x000000695a697221 */ /* 0x000fe40000010100 */
[----:B------:R-:W-:Y:S01]  /*19a0*/  LEA.HI.X R21, R80, UR9, R117, 0x2, P3 ;  /* 0x0000000950157c11 */ /* 0x000fe200098f1475 */
[----:B------:R-:W-:Y:S01]  /*19b0*/  FFMA.FTZ R81, R5, R81, R78 ;  /* 0x0000005105517223 */ /* 0x000fe2000001004e */
[----:B0-----:R-:W-:Y:S01]  /*19c0*/  IADD3 R24, PT, PT, -R97, UR7, RZ ;  /* 0x0000000761187c10 */ /* 0x001fe2000fffe1ff */
        /* <DEDUP_REMOVED lines=9> */
[----:B------:R0:W1:Y:S01]  /*1a60*/  LDS R113, [R54+0x80] ;  /* 0x0000800036717984 */ /* 0x0000620000000800 */
[----:B------:R-:W-:Y:S02]  /*1a70*/  FMUL.FTZ R22, R86, R101 ;  /* 0x0000006556167220 */ /* 0x000fe40000410000 */
[----:B------:R-:W-:Y:S01]  /*1a80*/  FFMA.FTZ R24, R7, R23, R24 ;  /* 0x0000001707187223 */ /* 0x000fe20000010018 */
[----:B------:R-:W-:Y:S01]  /*1a90*/  FMUL.FTZ R23, R89, R103 ;  /* 0x0000006759177220 */ /* 0x000fe20000410000 */
[----:B------:R-:W-:Y:S01]  /*1aa0*/  FFMA.FTZ R80, R22, R27, R79 ;  /* 0x0000001b16507223 */ /* 0x000fe2000001004f */
[----:B------:R-:W-:Y:S06]  /*1ab0*/  @!P3 BRA `(.L_x_10077) ;  /* 0x000000000008b947 */ /* 0x000fec0003800000 */
[----:B------:R-:W2:Y:S04]  /*1ac0*/  LDS R79, [R54] ;  /* 0x00000000364f7984 */ /* 0x000ea80000000800 */
[----:B--2---:R2:W-:Y:S02]  /*1ad0*/  REDG.E.ADD.F32.FTZ.RN.STRONG.GPU desc[UR16][R20.64], R79 ;  /* 0x0000004f140079a6 */ /* 0x0045e4000c12f310 */
.L_x_10077:
[----:B------:R-:W-:Y:S05]  /*1ae0*/  BSYNC.RECONVERGENT B0 ;  /* 0x0000000000007941 */ /* 0x000fea0003800200 */
.L_x_10076:
[----:B------:R-:W-:Y:S04]  /*1af0*/  BSSY.RECONVERGENT B0, `(.L_x_10078) ;  /* 0x0000003000007945 */ /* 0x000fe80003800200 */
[----:B------:R-:W-:Y:S05]  /*1b00*/  @!P4 BRA `(.L_x_10079) ;  /* 0x000000000004c947 */ /* 0x000fea0003800000 */
[----:B-1----:R3:W-:Y:S02]  /*1b10*/  REDG.E.ADD.F32.FTZ.RN.STRONG.GPU desc[UR16][R20.64+0x80], R113 ;  /* 0x00008071140079a6 */ /* 0x0027e4000c12f310 */
.L_x_10079:
[----:B------:R-:W-:Y:S05]  /*1b20*/  BSYNC.RECONVERGENT B0 ;  /* 0x0000000000007941 */ /* 0x000fea0003800200 */
.L_x_10078:
[----:B------:R4:W0:Y:S01]  /*1b30*/  LDS R81, [R54+0x100] ;  /* 0x0001000036517984 */ /* 0x0008220000000800 */
[----:B------:R-:W-:Y:S01]  /*1b40*/  BSSY.RECONVERGENT B0, `(.L_x_10080) ;  /* 0x0000006000007945 */ /* 0x000fe20003800200 */
[----:B------:R-:W-:Y:S01]  /*1b50*/  FMUL.FTZ R78, R96, R111 ;  /* 0x0000006f604e7220 */ /* 0x000fe20000410000 */
[----:B------:R-:W-:Y:S01]  /*1b60*/  FADD.FTZ R107, -R88, R107 ;  /* 0x0000006b586b7221 */ /* 0x000fe20000010100 */
[----:B--2---:R-:W-:Y:S01]  /*1b70*/  FFMA.FTZ R79, R23, R105, R80 ;  /* 0x00000069174f7223 */ /* 0x004fe20000010050 */
[----:B------:R-:W-:Y:S06]  /*1b80*/  @!P5 BRA `(.L_x_10081) ;  /* 0x000000000004d947 */ /* 0x000fec0003800000 */
[----:B0-----:R2:W-:Y:S02]  /*1b90*/  REDG.E.ADD.F32.FTZ.RN.STRONG.GPU desc[UR16][R20.64+0x100], R81 ;  /* 0x00010051140079a6 */ /* 0x0015e4000c12f310 */
.L_x_10081:
[----:B------:R-:W-:Y:S05]  /*1ba0*/  BSYNC.RECONVERGENT B0 ;  /* 0x0000000000007941 */ /* 0x000fea0003800200 */
.L_x_10080:
[----:B0-2---:R0:W2:Y:S01]  /*1bb0*/  LDS R81, [R54+0x180] ;  /* 0x0001800036517984 */ /* 0x0050a20000000800 */
[----:B------:R-:W-:Y:S01]  /*1bc0*/  BSSY.RECONVERGENT B0, `(.L_x_10082) ;  /* 0x0000004000007945 */ /* 0x000fe20003800200 */
[----:B------:R-:W-:-:S03]  /*1bd0*/  FFMA.FTZ R79, R78, R107, R79 ;  /* 0x0000006b4e4f7223 */ /* 0x000fc6000001004f */
[----:B------:R-:W-:Y:S05]  /*1be0*/  @!P6 BRA `(.L_x_10083) ;  /* 0x000000000004e947 */ /* 0x000fea0003800000 */
[----:B--2---:R2:W-:Y:S02]  /*1bf0*/  REDG.E.ADD.F32.FTZ.RN.STRONG.GPU desc[UR16][R20.64+0x180], R81 ;  /* 0x00018051140079a6 */ /* 0x0045e4000c12f310 */
.L_x_10083:
[----:B------:R-:W-:Y:S05]  /*1c00*/  BSYNC.RECONVERGENT B0 ;  /* 0x0000000000007941 */ /* 0x000fea0003800200 */
.L_x_10082:
[----:B--23--:R-:W2:Y:S01]  /*1c10*/  SHFL.DOWN PT, R20, R79, 0x1, 0x1f ;  /* 0x08201f004f147f89 */ /* 0x00cea200000e0000 */
[----:B------:R-:W-:Y:S01]  /*1c20*/  ISETP.GT.AND P3, PT, R74, 0x1e, PT ;  /* 0x0000001e4a00780c */ /* 0x000fe20003f64270 */
[C---:B------:R-:W-:Y:S01]  /*1c30*/  FMUL.FTZ R80, R98.reuse, R101 ;  /* 0x0000006562507220 */ /* 0x040fe20000410000 */
[C---:B------:R-:W-:Y:S01]  /*1c40*/  FMUL.FTZ R100, R98.reuse, R103 ;  /* 0x0000006762647220 */ /* 0x040fe20000410000 */
[----:B------:R-:W3:Y:S01]  /*1c50*/  SHFL.DOWN PT, R21, R24, 0x1, 0x1f ;  /* 0x08201f0018157f89 */ /* 0x000ee200000e0000 */
        /* <DEDUP_REMOVED lines=37> */
[----:B------:R-:W-:-:S03]  /*1eb0*/  ISETP.NE.AND P3, PT, R74, RZ, PT ;  /* 0x000000ff4a00720c */ /* 0x000fc60003f65270 */
[----:B------:R-:W3:Y:S01]  /*1ec0*/  SHFL.DOWN PT, R21, R24, 0x10, 0x1f ;  /* 0x0a001f0018157f89 */ /* 0x000ee200000e0000 */
[----:B--2---:R-:W-:Y:S01]  /*1ed0*/  FADD.FTZ R20, R79, R20 ;  /* 0x000000144f147221 */ /* 0x004fe20000010000 */
        /* <DEDUP_REMOVED lines=9> */
[----:B--2---:R-:W2:Y:S04]  /*1f70*/  @P2 LDS R21, [UR6+0x1ac8] ;  /* 0x001ac806ff152984 */ /* 0x004ea80008000800 */
[----:B------:R-:W3:Y:S01]  /*1f80*/  @P2 LDS R20, [UR6+0x16c8] ;  /* 0x0016c806ff142984 */ /* 0x000ee20008000800 */
[----:B--2---:R-:W-:Y:S01]  /*1f90*/  @P2 FADD.FTZ R24, R24, R21 ;  /* 0x0000001518182221 */ /* 0x004fe20000010000 */
[----:B---3--:R-:W-:-:S04]  /*1fa0*/  @P2 FADD.FTZ R79, R79, R20 ;  /* 0x000000144f4f2221 */ /* 0x008fc80000010000 */
[----:B------:R3:W-:Y:S04]  /*1fb0*/  STS [UR6+0x1ac8], R24 ;  /* 0x001ac818ff007988 */ /* 0x0007e80008000806 */
[----:B------:R3:W-:Y:S02]  /*1fc0*/  STS [UR6+0x16c8], R79 ;  /* 0x0016c84fff007988 */ /* 0x0007e40008000806 */
.L_x_10085:
[----:B------:R-:W-:Y:S05]  /*1fd0*/  BSYNC.RECONVERGENT B0 ;  /* 0x0000000000007941 */ /* 0x000fea0003800200 */
.L_x_10084:
[----:B------:R-:W-:-:S04]  /*1fe0*/  UIADD3 UR4, UPT, UPT, UR4, 0x1, URZ ;  /* 0x0000000104047890 */ /* 0x000fc8000fffe0ff */
[----:B------:R-:W-:-:S09]  /*1ff0*/  UISETP.GE.AND UP0, UPT, UR4, UR11, UPT ;  /* 0x0000000b0400728c */ /* 0x000fd2000bf06270 */
[----:B------:R-:W-:Y:S05]  /*2000*/  BRA.U !UP0, `(.L_x_10086) ;  /* 0xffffffed087c7547 */ /* 0x000fea000b83ffff */
.L_x_10072:
[----:B------:R-:W-:Y:S01]  /*2010*/  BAR.SYNC.DEFER_BLOCKING 0x0 ;  /* 0x0000000000007b1d */ /* 0x000fe20000010000 */
[----:B--2---:R-:W-:Y:S02]  /*2020*/  SHF.L.U32 R20, R76, 0x7, RZ ;  /* 0x000000074c147819 */ /* 0x004fe400000006ff */
[----:B------:R-:W-:Y:S02]  /*2030*/  IADD3 R60, P1, PT, R60, -0x200, RZ ;  /* 0xfffffe003c3c7810 */ /* 0x000fe40007f3e0ff */
[----:B------:R-:W-:-:S03]  /*2040*/  SHF.R.S32.HI R21, RZ, 0x1f, R20 ;  /* 0x0000001fff157819 */ /* 0x000fc60000011414 */
[----:B------:R-:W2:Y:S01]  /*2050*/  LDC.64 R10, c[0x0][0x4f8] ;  /* 0x00013e00ff0a7b82 */ /* 0x000ea20000000a00 */
        /* <DEDUP_REMOVED lines=9> */
[----:B------:R1:W-:Y:S01]  /*20f0*/  STS.128 [R72], R16 ;  /* 0x0000001048007388 */ /* 0x0003e20000000c00 */
[----:B------:R-:W-:-:S03]  /*2100*/  NOP ;  /* 0x0000000000007918 */ /* 0x000fc60000000000 */
[----:B------:R-:W3:Y:S01]  /*2110*/  LDS.128 R4, [R72] ;  /* 0x0000000048047984 */ /* 0x000ee20000000c00 */
[----:B--2---:R-:W-:-:S04]  /*2120*/  IMAD.WIDE.U32 R8, R10, UR18, R20 ;  /* 0x000000120a087c25 */ /* 0x004fc8000f8e0014 */
[----:B------:R-:W-:Y:S02]  /*2130*/  IMAD R9, R11, UR18, R9 ;  /* 0x000000120b097c24 */ /* 0x000fe4000f8e0209 */
[C---:B-----5:R-:W-:Y:S01]  /*2140*/  IMAD.WIDE.U32 R8, R77.reuse, UR4, R8 ;  /* 0x000000044d087c25 */ /* 0x060fe2000f8e0008 */
[----:B-1----:R-:W1:Y:S03]  /*2150*/  LDC.64 R18, c[0x0][0x518] ;  /* 0x00014600ff127b82 */ /* 0x002e660000000a00 */
[----:B------:R-:W-:Y:S01]  /*2160*/  IMAD R9, R77, UR5, R9 ;  /* 0x000000054d097c24 */ /* 0x000fe2000f8e0209 */
[C---:B0-----:R-:W-:Y:S01]  /*2170*/  LEA R16, P0, R8.reuse, R22, 0x2 ;  /* 0x0000001608107211 */ /* 0x041fe200078010ff */
[----:B------:R-:W0:Y:S03]  /*2180*/  LDCU.64 UR4, c[0x0][0x520] ;  /* 0x0000a400ff0477ac */ /* 0x000e260008000a00 */
[----:B------:R-:W-:-:S02]  /*2190*/  LEA.HI.X R17, R8, R23, R9, 0x2, P0 ;  /* 0x0000001708117211 */ /* 0x000fc400000f1409 */
[----:B------:R-:W2:Y:S01]  /*21a0*/  LDC.64 R22, c[0x0][0x560] ;  /* 0x00015800ff167b82 */ /* 0x000ea20000000a00 */
[----:B------:R-:W-:-:S04]  /*21b0*/  IMAD.WIDE.U32 R16, R32, 0x10, R16 ;  /* 0x0000001020107825 */ /* 0x000fc800078e0010 */
[----:B-1----:R-:W-:-:S04]  /*21c0*/  IMAD.WIDE.U32 R20, R18, UR18, R20 ;  /* 0x0000001212147c25 */ /* 0x002fc8000f8e0014 */
[----:B------:R-:W-:Y:S01]  /*21d0*/  IMAD R21, R19, UR18, R21 ;  /* 0x0000001213157c24 */ /* 0x000fe2000f8e0215 */
[----:B---3--:R1:W-:Y:S01]  /*21e0*/  STG.E.128 desc[UR16][R16.64], R4 ;  /* 0x0000000410007986 */ /* 0x0083e2000c101d10 */
[C---:B0-----:R-:W-:Y:S01]  /*21f0*/  IMAD.WIDE.U32 R18, R77.reuse, UR4, R20 ;  /* 0x000000044d127c25 */ /* 0x041fe2000f8e0014 */
[----:B------:R-:W-:Y:S03]  /*2200*/  BAR.SYNC.DEFER_BLOCKING 0x0 ;  /* 0x0000000000007b1d */ /* 0x000fe60000010000 */
[----:B-1----:R-:W-:Y:S01]  /*2210*/  IMAD R5, R77, UR5, R19 ;  /* 0x000000054d057c24 */ /* 0x002fe2000f8e0213 */
[----:B--2---:R-:W-:-:S04]  /*2220*/  LEA R4, P0, R18, R22, 0x2 ;  /* 0x0000001612047211 */ /* 0x004fc800078010ff */
[----:B------:R-:W-:Y:S02]  /*2230*/  LEA.HI.X R5, R18, R23, R5, 0x2, P0 ;  /* 0x0000001712057211 */ /* 0x000fe400000f1405 */
[----:B------:R-:W-:Y:S02]  /*2240*/  ISETP.GT.AND P0, PT, R56, 0x1, PT ;  /* 0x000000013800780c */ /* 0x000fe40003f04270 */
[----:B------:R-:W-:Y:S01]  /*2250*/  MOV R56, R76 ;  /* 0x0000004c00387202 */ /* 0x000fe20000000f00 */
[----:B------:R0:W-:Y:S01]  /*2260*/  STS.128 [R72], R12 ;  /* 0x0000000c48007388 */ /* 0x0001e20000000c00 */
[----:B------:R-:W-:-:S03]  /*2270*/  NOP ;  /* 0x0000000000007918 */ /* 0x000fc60000000000 */
[----:B------:R-:W1:Y:S01]  /*2280*/  LDS.128 R8, [R72] ;  /* 0x0000000048087984 */ /* 0x000e620000000c00 */
[----:B------:R-:W-:-:S04]  /*2290*/  IMAD.WIDE.U32 R4, R32, 0x10, R4 ;  /* 0x0000001020047825 */ /* 0x000fc800078e0004 */
[----:B0-----:R-:W-:-:S04]  /*22a0*/  FADD.FTZ R12, R69, R12 ;  /* 0x0000000c450c7221 */ /* 0x001fc80000010000 */
[----:B------:R-:W-:-:S04]  /*22b0*/  FADD.FTZ R13, R12, R13 ;  /* 0x0000000d0c0d7221 */ /* 0x000fc80000010000 */
[----:B------:R-:W-:-:S04]  /*22c0*/  FADD.FTZ R14, R13, R14 ;  /* 0x0000000e0d0e7221 */ /* 0x000fc80000010000 */
[----:B------:R-:W-:Y:S01]  /*22d0*/  FADD.FTZ R69, R14, R15 ;  /* 0x0000000f0e457221 */ /* 0x000fe20000010000 */
[----:B-1----:R0:W-:Y:S01]  /*22e0*/  STG.E.128 desc[UR16][R4.64], R8 ;  /* 0x0000000804007986 */ /* 0x0021e2000c101d10 */
[----:B------:R-:W-:Y:S05]  /*22f0*/  @P0 BRA `(.L_x_10087) ;  /* 0xffffffe400840947 */ /* 0x000fea000383ffff */
.L_x_10071:
        /* <DEDUP_REMOVED lines=34> */
.L_x_10089:
[----:B------:R-:W-:Y:S05]  /*2520*/  BSYNC.RECONVERGENT B0 ;  /* 0x0000000000007941 */ /* 0x000fea0003800200 */
.L_x_10088:
        /* <DEDUP_REMOVED lines=26> */
.L_x_10091:
[----:B------:R-:W-:Y:S05]  /*26d0*/  BSYNC.RECONVERGENT B0 ;  /* 0x0000000000007941 */ /* 0x000fea0003800200 */
.L_x_10090:
[----:B------:R-:W-:Y:S05]  /*26e0*/  @P2 EXIT ;  /* 0x000000000000294d */ /* 0x000fea0003800000 */
[----:B------:R-:W2:Y:S01]  /*26f0*/  S2UR UR5, SR_CgaCtaId ;  /* 0x00000000000579c3 */ /* 0x000ea20000008800 */
[----:B------:R-:W-:Y:S01]  /*2700*/  BSSY.RECONVERGENT B0, `(.L_x_10092) ;  /* 0x000001f000007945 */ /* 0x000fe20003800200 */
[----:B0-----:R-:W-:Y:S01]  /*2710*/  MOV R11, R12 ;  /* 0x0000000c000b7202 */ /* 0x001fe20000000f00 */
[----:B------:R-:W-:Y:S01]  /*2720*/  UMOV UR4, 0x400 ;  /* 0x0000040000047882 */ /* 0x000fe20000000000 */
[----:B------:R-:W0:Y:S01]  /*2730*/  LDCU UR6, c[0x0][0x360] ;  /* 0x00006c00ff0677ac */ /* 0x000e220008000800 */
[----:B------:R-:W3:Y:S01]  /*2740*/  LDCU.64 UR8, c[0x0][0x4b0] ;  /* 0x00009600ff0877ac */ /* 0x000ee20008000a00 */
[----:B------:R-:W0:Y:S01]  /*2750*/  LDCU.64 UR10, c[0x0][0x4d0] ;  /* 0x00009a00ff0a77ac */ /* 0x000e220008000a00 */
[----:B------:R-:W0:Y:S01]  /*2760*/  LDCU.128 UR12, c[0x0][0x530] ;  /* 0x0000a600ff0c77ac */ /* 0x000e220008000c00 */
[----:B--23--:R-:W-:-:S12]  /*2770*/  ULEA UR4, UR5, UR4, 0x18 ;  /* 0x0000000405047291 */ /* 0x00cfd8000f8ec0ff */
.L_x_10093:
[----:B------:R-:W-:Y:S02]  /*2780*/  LEA R0, R11, UR4, 0x2 ;  /* 0x000000040b007c11 */ /* 0x000fe4000f8e10ff */
[----:B-1----:R-:W-:Y:S02]  /*2790*/  SHF.R.S32.HI R2, RZ, 0x1f, R11 ;  /* 0x0000001fff027819 */ /* 0x002fe4000001140b */
[----:B------:R-:W-:Y:S01]  /*27a0*/  MOV R72, R34 ;  /* 0x0000002200487202 */ /* 0x000fe20000000f00 */
[----:B---3--:R-:W1:Y:S01]  /*27b0*/  LDS R13, [R0+0x16c8] ;  /* 0x0016c800000d7984 */ /* 0x008e620000000800 */
[----:B------:R-:W-:Y:S01]  /*27c0*/  MOV R74, R36 ;  /* 0x00000024004a7202 */ /* 0x000fe20000000f00 */
[C---:B------:R-:W-:Y:S02]  /*27d0*/  IMAD R4, R2.reuse, UR8, RZ ;  /* 0x0000000802047c24 */ /* 0x040fe4000f8e02ff */
[----:B------:R-:W2:Y:S01]  /*27e0*/  LDS R15, [R0+0x1ac8] ;  /* 0x001ac800000f7984 */ /* 0x000ea20000000800 */
[----:B0-----:R-:W-:-:S02]  /*27f0*/  IMAD R8, R2, UR10, RZ ;  /* 0x0000000a02087c24 */ /* 0x001fc4000f8e02ff */
        /* <DEDUP_REMOVED lines=16> */
.L_x_10092:
[----:B------:R-:W-:Y:S05]  /*2900*/  EXIT ;  /* 0x000000000000794d */ /* 0x000fea0003800000 */
.L_x_10094:
        /* <DEDUP_REMOVED lines=15> */
.L_x_10557:


//--------------------- .text._Z25selective_scan_bwd_kernelI32Selective_Scan_bwd_kernel_traitsILi32ELi4ELb1ELb0ELb1ELb0ELb1EffEEv12SSMParamsBwd --------------------------
	.section	.text._Z25selective_scan_bwd_kernelI32Selective_Scan_bwd_kernel_traitsILi32ELi4ELb1ELb0ELb1ELb0ELb1EffEEv12SSMParamsBwd,"ax",@progbits
	.align	128
        .global         _Z25selective_scan_bwd_kernelI32Selective_Scan_bwd_kernel_traitsILi32ELi4ELb1ELb0ELb1ELb0ELb1EffEEv12SSMParamsBwd
        .type           _Z25selective_scan_bwd_kernelI32Selective_Scan_bwd_kernel_traitsILi32ELi4ELb1ELb0ELb1ELb0ELb1EffEEv12SSMParamsBwd,@function
        .size           _Z25selective_scan_bwd_kernelI32Selective_Scan_bwd_kernel_traitsILi32ELi4ELb1ELb0ELb1ELb0ELb1EffEEv12SSMParamsBwd,(.L_x_10558 - _Z25selective_scan_bwd_kernelI32Selective_Scan_bwd_kernel_traitsILi32ELi4ELb1ELb0ELb1ELb0ELb1EffEEv12SSMParamsBwd)
        .other          _Z25selective_scan_bwd_kernelI32Selective_Scan_bwd_kernel_traitsILi32ELi4ELb1ELb0ELb1ELb0ELb1EffEEv12SSMParamsBwd,@"STO_CUDA_ENTRY STV_DEFAULT"
_Z25selective_scan_bwd_kernelI32Selective_Scan_bwd_kernel_traitsILi32ELi4ELb1ELb0ELb1ELb0ELb1EffEEv12SSMParamsBwd:
.text._Z25selective_scan_bwd_kernelI32Selective_Scan_bwd_kernel_traitsILi32ELi4ELb1ELb0ELb1ELb0ELb1EffEEv12SSMParamsBwd:
        /* <DEDUP_REMOVED lines=37> */
[----:B------:R-:W-:Y:S01]  /*0250*/  IMAD.HI.U32 R7, R7, R3, R6 ;  /* 0x0000000307077227 */ /* 0x000fe200078e0006 */
[----:B------:R-:W-:Y:S02]  /*0260*/  UIMAD.WIDE.U32 UR4, UR18, UR8, URZ ;  /* 0x00000008120472a5 */ /* 0x000fe4000f8e00ff */
[----:B------:R-:W-:Y:S01]  /*0270*/  UIMAD.WIDE.U32 UR6, UR18, UR12, URZ ;  /* 0x0000000c120672a5 */ /* 0x000fe2000f8e00ff */
[----:B------:R-:W4:Y:S02]  /*0280*/  LDC.64 R10, c[0x0][0x4a0] ;  /* 0x00012800ff0a7b82 */ /* 0x000f240000000a00 */
[----:B------:R-:W-:-:S05]  /*0290*/  IMAD.HI.U32 R0, R7, R2, RZ ;  /* 0x0000000207007227 */ /* 0x000fca00078e00ff */
[----:B------:R-:W-:Y:S01]  /*02a0*/  IADD3 R3, PT, PT, -R0, RZ, RZ ;  /* 0x000000ff00037210 */ /* 0x000fe20007ffe1ff */
[----:B------:R-:W0:Y:S04]  /*02b0*/  LDC.64 R68, c[0x0][0x4a8] ;  /* 0x00012a00ff447b82 */ /* 0x000e280000000a00 */
[----:B------:R-:W-:Y:S01]  /*02c0*/  IMAD R2, R9, R3, R2 ;  /* 0x0000000309027224 */ /* 0x000fe200078e0202 */
[----:B---3--:R-:W-:-:S04]  /*02d0*/  ISETP.NE.U32.AND P0, PT, R4, RZ, PT ;  /* 0x000000ff0400720c */ /* 0x008fc80003f05070 */
[----:B------:R-:W-:Y:S02]  /*02e0*/  ISETP.GT.U32.AND P2, PT, R9, R2, PT ;  /* 0x000000020900720c */ /* 0x000fe40003f44070 */
[----:B------:R-:W-:Y:S01]  /*02f0*/  ISETP.NE.AND.EX P0, PT, R5, RZ, PT, P0 ;  /* 0x000000ff0500720c */ /* 0x000fe20003f05300 */
[----:B------:R-:W-:Y:S02]  /*0300*/  UIMAD UR9, UR18, UR9, UR5 ;  /* 0x00000009120972a4 */ /* 0x000fe4000f8e0205 */
[----:B------:R-:W-:Y:S01]  /*0310*/  UIMAD UR8, UR18, UR13, UR7 ;  /* 0x0000000d120872a4 */ /* 0x000fe2000f8e0207 */
[----:B------:R-:W-:-:S07]  /*0320*/  MOV R3, UR5 ;  /* 0x0000000500037c02 */ /* 0x000fce0008000f00 */
[-C--:B------:R-:W-:Y:S02]  /*0330*/  @!P2 IADD3 R2, PT, PT, R2, -R9.reuse, RZ ;  /* 0x800000090202a210 */ /* 0x080fe40007ffe0ff */
[----:B------:R-:W3:Y:S01]  /*0340*/  @P0 LDC R12, c[0x0][0x384] ;  /* 0x0000e100ff0c0b82 */ /* 0x000ee20000000800 */
[----:B------:R-:W-:Y:S02]  /*0350*/  MOV R3, UR9 ;  /* 0x0000000900037c02 */ /* 0x000fe40008000f00 */
[----:B------:R-:W-:Y:S02]  /*0360*/  ISETP.GE.U32.AND P1, PT, R2, R9, PT ;  /* 0x000000090200720c */ /* 0x000fe40003f26070 */
[----:B------:R-:W-:Y:S02]  /*0370*/  MOV R2, UR4 ;  /* 0x0000000400027c02 */ /* 0x000fe40008000f00 */
[----:B------:R-:W-:Y:S01]  /*0380*/  MOV R5, UR7 ;  /* 0x0000000700057c02 */ /* 0x000fe20008000f00 */
[----:B------:R-:W2:Y:S01]  /*0390*/  @P0 LDC R21, c[0x0][0x38c] ;  /* 0x0000e300ff150b82 */ /* 0x000ea20000000800 */
[C---:B------:R-:W-:Y:S01]  /*03a0*/  LOP3.LUT R6, R73.reuse, R8, RZ, 0x3c, !PT ;  /* 0x0000000849067212 */ /* 0x040fe200078e3cff */
[C---:B------:R-:W-:Y:S01]  /*03b0*/  IMAD.WIDE.U32 R2, R73.reuse, UR10, R2 ;  /* 0x0000000a49027c25 */ /* 0x040fe2000f8e0002 */
[----:B------:R-:W-:Y:S01]  /*03c0*/  MOV R5, UR8 ;  /* 0x0000000800057c02 */ /* 0x000fe20008000f00 */
[----:B------:R-:W1:Y:S02]  /*03d0*/  LDCU.64 UR8, c[0x0][0x498] ;  /* 0x00009300ff0877ac */ /* 0x000e640008000a00 */
[----:B------:R-:W-:Y:S01]  /*03e0*/  IMAD R19, R73, UR11, R3 ;  /* 0x0000000b49137c24 */ /* 0x000fe2000f8e0203 */
[----:B------:R-:W-:Y:S01]  /*03f0*/  ISETP.GE.AND P3, PT, R6, RZ, PT ;  /* 0x000000ff0600720c */ /* 0x000fe20003f66270 */
[----:B------:R-:W4:Y:S01]  /*0400*/  LDCU.64 UR10, c[0x0][0x3d0] ;  /* 0x00007a00ff0a77ac */ /* 0x000f220008000a00 */
[----:B------:R-:W-:Y:S01]  /*0410*/  @!P2 IADD3 R0, PT, PT, R0, 0x1, RZ ;  /* 0x000000010000a810 */ /* 0x000fe20007ffe0ff */
[----:B------:R-:W0:Y:S01]  /*0420*/  @P0 LDC.64 R6, c[0x0][0x480] ;  /* 0x00012000ff060b82 */ /* 0x000e220000000a00 */
[----:B------:R-:W-:-:S02]  /*0430*/  ISETP.NE.AND P2, PT, R8, RZ, PT ;  /* 0x000000ff0800720c */ /* 0x000fc40003f45270 */
[----:B------:R-:W-:-:S04]  /*0440*/  @P1 IADD3 R0, PT, PT, R0, 0x1, RZ ;  /* 0x0000000100001810 */ /* 0x000fc80007ffe0ff */
[----:B------:R-:W-:Y:S01]  /*0450*/  MOV R65, R0 ;  /* 0x0000000000417202 */ /* 0x000fe20000000f00 */
[----:B---3--:R-:W-:-:S03]  /*0460*/  @P0 IMAD R0, R12, UR18, R73 ;  /* 0x000000120c000c24 */ /* 0x008fc6000f8e0249 */
[----:B------:R-:W-:Y:S01]  /*0470*/  @!P3 IADD3 R65, PT, PT, -R65, RZ, RZ ;  /* 0x000000ff4141b210 */ /* 0x000fe20007ffe1ff */
[----:B-1----:R-:W-:Y:S02]  /*0480*/  UIMAD.WIDE.U32 UR4, UR18, UR8, URZ ;  /* 0x00000008120472a5 */ /* 0x002fe4000f8e00ff */
[----:B------:R-:W-:Y:S01]  /*0490*/  @!P2 LOP3.LUT R65, RZ, R8, RZ, 0x33, !PT ;  /* 0x00000008ff41a212 */ /* 0x000fe200078e33ff */
[----:B------:R-:W-:Y:S01]  /*04a0*/  @P0 IMAD R0, R0, R13, RZ ;  /* 0x0000000d00000224 */ /* 0x000fe200078e02ff */
[----:B------:R-:W-:Y:S01]  /*04b0*/  MOV R4, UR6 ;  /* 0x0000000600047c02 */ /* 0x000fe20008000f00 */
[----:B----4-:R-:W-:Y:S01]  /*04c0*/  UIMAD.WIDE.U32 UR6, UR18, UR10, URZ ;  /* 0x0000000a120672a5 */ /* 0x010fe2000f8e00ff */
[----:B------:R-:W-:Y:S01]  /*04d0*/  SHF.R.S32.HI R35, RZ, 0x1f, R65 ;  /* 0x0000001fff237819 */ /* 0x000fe20000011441 */
[----:B------:R-:W-:Y:S01]  /*04e0*/  UIMAD UR5, UR18, UR9, UR5 ;  /* 0x00000009120572a4 */ /* 0x000fe2000f8e0205 */
[----:B------:R-:W-:Y:S01]  /*04f0*/  LEA R9, R13, 0xffffff80, 0x7 ;  /* 0xffffff800d097811 */ /* 0x000fe200078e38ff */
[----:B------:R-:W1:Y:S01]  /*0500*/  LDCU.64 UR8, c[0x0][0x4c8] ;  /* 0x00009900ff0877ac */ /* 0x000e620008000a00 */
[----:B------:R-:W-:Y:S01]  /*0510*/  IMAD.WIDE.U32 R4, R73, UR14, R4 ;  /* 0x0000000e49047c25 */ /* 0x000fe2000f8e0004 */
[----:B------:R-:W-:Y:S01]  /*0520*/  CS2R R28, SRZ ;  /* 0x00000000001c7805 */ /* 0x000fe2000001ff00 */
[----:B------:R-:W-:-:S02]  /*0530*/  UIMAD UR7, UR18, UR11, UR7 ;  /* 0x0000000b120772a4 */ /* 0x000fc4000f8e0207 */
[----:B--2---:R-:W-:Y:S02]  /*0540*/  @P0 IMAD R3, R0, R21, RZ ;  /* 0x0000001500030224 */ /* 0x004fe400078e02ff */
[----:B------:R-:W-:Y:S01]  /*0550*/  IMAD R0, R35, R22, RZ ;  /* 0x0000001623007224 */ /* 0x000fe200078e02ff */
[----:B------:R-:W-:Y:S01]  /*0560*/  ISETP.GE.AND P1, PT, R13, 0x1, PT ;  /* 0x000000010d00780c */ /* 0x000fe20003f26270 */
[----:B0-----:R-:W-:Y:S01]  /*0570*/  @P0 IMAD.WIDE R28, R3, 0x8, R6 ;  /* 0x00000008031c0825 */ /* 0x001fe200078e0206 */
[C---:B------:R-:W-:Y:S02]  /*0580*/  IADD3 R15, P2, PT, R9.reuse, R2, RZ ;  /* 0x00000002090f7210 */ /* 0x040fe40007f5e0ff */
[----:B------:R-:W-:Y:S01]  /*0590*/  IADD3 R13, P3, PT, R9, R4, RZ ;  /* 0x00000004090d7210 */ /* 0x000fe20007f7e0ff */
[C---:B------:R-:W-:Y:S02]  /*05a0*/  IMAD R17, R73.reuse, UR15, R5 ;  /* 0x0000000f49117c24 */ /* 0x040fe4000f8e0205 */
[----:B------:R-:W-:-:S04]  /*05b0*/  IMAD.WIDE.U32 R2, R73, R10, UR4 ;  /* 0x0000000449027e25 */ /* 0x000fc8000f8e000a */
[----:B------:R-:W-:-:S04]  /*05c0*/  IMAD.WIDE.U32 R4, R65, R22, UR6 ;  /* 0x0000000641047e25 */ /* 0x000fc8000f8e0016 */
[----:B------:R-:W-:Y:S01]  /*05d0*/  IMAD R7, R65, R23, R0 ;  /* 0x0000001741077224 */ /* 0x000fe200078e0200 */
[----:B------:R-:W-:Y:S02]  /*05e0*/  SHF.R.S32.HI R0, RZ, 0x1f, R9 ;  /* 0x0000001fff007819 */ /* 0x000fe40000011409 */
[C---:B------:R-:W-:Y:S02]  /*05f0*/  IADD3 R2, P4, PT, R9.reuse, R2, RZ ;  /* 0x0000000209027210 */ /* 0x040fe40007f9e0ff */
[----:B------:R-:W-:Y:S02]  /*0600*/  IADD3 R9, P5, PT, R9, R4, RZ ;  /* 0x0000000409097210 */ /* 0x000fe40007fbe0ff */
[C---:B------:R-:W-:Y:S02]  /*0610*/  IADD3.X R6, PT, PT, R0.reuse, R19, RZ, P2, !PT ;  /* 0x0000001300067210 */ /* 0x040fe400017fe4ff */
[----:B------:R-:W-:Y:S02]  /*0620*/  IADD3.X R4, PT, PT, R0, R17, RZ, P3, !PT ;  /* 0x0000001100047210 */ /* 0x000fe40001ffe4ff */
[----:B------:R-:W-:Y:S01]  /*0630*/  LEA R14, P2, R13, R26, 0x2 ;  /* 0x0000001a0d0e7211 */ /* 0x000fe200078410ff */
[----:B------:R-:W-:Y:S01]  /*0640*/  IMAD R11, R73, R11, R3 ;  /* 0x0000000b490b7224 */ /* 0x000fe200078e0203 */
[----:B------:R-:W-:-:S02]  /*0650*/  LEA R16, P0, R15, R24, 0x2 ;  /* 0x000000180f107211 */ /* 0x000fc400078010ff */
[----:B------:R-:W-:Y:S02]  /*0660*/  IADD3 R7, PT, PT, R5, R7, RZ ;  /* 0x0000000705077210 */ /* 0x000fe40007ffe0ff */
[----:B------:R-:W-:Y:S01]  /*0670*/  LEA.HI.X R13, R13, R27, R4, 0x2, P2 ;  /* 0x0000001b0d0d7211 */ /* 0x000fe200010f1404 */
[----:B-1----:R-:W-:Y:S01]  /*0680*/  IMAD.WIDE.U32 R26, R73, UR8, RZ ;  /* 0x00000008491a7c25 */ /* 0x002fe2000f8e00ff */
[C---:B------:R-:W-:Y:S02]  /*0690*/  IADD3.X R11, PT, PT, R0.reuse, R11, RZ, P4, !PT ;  /* 0x0000000b000b7210 */ /* 0x040fe400027fe4ff */
[----:B------:R-:W-:Y:S01]  /*06a0*/  LEA.HI.X R15, R15, R25, R6, 0x2, P0 ;  /* 0x000000190f0f7211 */ /* 0x000fe200000f1406 */
        /* <DEDUP_REMOVED lines=30> */
[C---:B------:R-:W-:Y:S01]  /*0890*/  LOP3.LUT R6, R30.reuse, 0x1f, RZ, 0xc0, !PT ;  /* 0x0000001f1e067812 */ /* 0x040fe200078ec0ff */
[----:B------:R-:W-:Y:S01]  /*08a0*/  IMAD R3, R5, UR18, R3 ;  /* 0x0000001205037c24 */ /* 0x000fe2000f8e0203 */
[C---:B------:R-:W-:Y:S01]  /*08b0*/  IADD3 R5, PT, PT, R30.reuse, 0x200, RZ ;  /* 0x000002001e057810 */ /* 0x040fe20007ffe0ff */
[----:B------:R-:W-:Y:S01]  /*08c0*/  IMAD R19, R73, UR7, R33 ;  /* 0x0000000749137c24 */ /* 0x000fe2000f8e0221 */
[----:B------:R-:W-:Y:S01]  /*08d0*/  LEA R4, R30, UR4, 0x2 ;  /* 0x000000041e047c11 */ /* 0x000fe2000f8e10ff */
[----:B------:R-:W-:Y:S01]  /*08e0*/  IMAD.WIDE.U32 R64, R65, UR10, R2 ;  /* 0x0000000a41407c25 */ /* 0x000fe2000f8e0002 */
[----:B------:R-:W-:-:S03]  /*08f0*/  IADD3 R3, PT, PT, R8, 0x210, RZ ;  /* 0x0000021008037810 */ /* 0x000fc60007ffe0ff */
[----:B------:R-:W-:Y:S01]  /*0900*/  IMAD R17, R73, UR9, R35 ;  /* 0x0000000949117c24 */ /* 0x000fe2000f8e0223 */
[----:B------:R-:W-:Y:S01]  /*0910*/  IADD3 R0, PT, PT, R65, R37, RZ ;  /* 0x0000002541007210 */ /* 0x000fe20007ffe0ff */
[----:B------:R-:W-:-:S07]  /*0920*/  IMAD R2, R30, -0xc, R3 ;  /* 0xfffffff41e027824 */ /* 0x000fce00078e0203 */
.L_x_10112:
[----:B------:R-:W-:Y:S01]  /*0930*/  BAR.SYNC.DEFER_BLOCKING 0x0 ;  /* 0x0000000000007b1d */ /* 0x000fe20000010000 */
[----:B0-----:R-:W-:Y:S02]  /*0940*/  MOV R36, R16 ;  /* 0x0000001000247202 */ /* 0x001fe40000000f00 */
[----:B------:R-:W-:-:S05]  /*0950*/  MOV R37, R15 ;  /* 0x0000000f00257202 */ /* 0x000fca0000000f00 */
[----:B------:R-:W0:Y:S01]  /*0960*/  S2UR UR5, SR_CgaCtaId ;  /* 0x00000000000579c3 */ /* 0x000e220000008800 */
[----:B-1----:R-:W1:Y:S01]  /*0970*/  S2R R70, SR_LANEID ;  /* 0x0000000000467919 */ /* 0x002e620000000000 */
[----:B------:R-:W-:Y:S01]  /*0980*/  IMAD.WIDE.U32 R44, R30, 0x10, R36 ;  /* 0x000000101e2c7825 */ /* 0x000fe200078e0024 */
[----:B------:R-:W-:Y:S01]  /*0990*/  UMOV UR4, 0x400 ;  /* 0x0000040000047882 */ /* 0x000fe20000000000 */
[----:B------:R-:W-:-:S04]  /*09a0*/  IADD3 R68, PT, PT, R7, -0x1, RZ ;  /* 0xffffffff07447810 */ /* 0x000fc80007ffe0ff */
[----:B------:R-:W2:Y:S01]  /*09b0*/  LDC.64 R56, c[0x0][0x488] ;  /* 0x00012200ff387b82 */ /* 0x000ea20000000a00 */
[----:B------:R-:W-:Y:S01]  /*09c0*/  HFMA2 R67, -RZ, RZ, 0, 0 ;  /* 0x00000000ff437431 */ /* 0x000fe200000001ff */
[----:B---3--:R-:W3:Y:S01]  /*09d0*/  LDCU.64 UR6, c[0x0][0x510] ;  /* 0x0000a200ff0677ac */ /* 0x008ee20008000a00 */
[----:B------:R-:W4:Y:S05]  /*09e0*/  LDCU.64 UR8, c[0x0][0x490] ;  /* 0x00009200ff0877ac */ /* 0x000f2a0008000a00 */
[----:B------:R-:W3:Y:S01]  /*09f0*/  LDC.64 R58, c[0x0][0x420] ;  /* 0x00010800ff3a7b82 */ /* 0x000ee20000000a00 */
[----:B------:R-:W4:Y:S01]  /*0a00*/  LDG.E.128 R44, desc[UR16][R44.64] ;  /* 0x000000102c2c7981 */ /* 0x000f22000c1e1d00 */
[----:B------:R-:W-:-:S02]  /*0a10*/  MOV R36, R14 ;  /* 0x0000000e00247202 */ /* 0x000fc40000000f00 */
[----:B------:R-:W-:Y:S01]  /*0a20*/  MOV R37, R13 ;  /* 0x0000000d00257202 */ /* 0x000fe20000000f00 */
[----:B0-----:R-:W-:-:S03]  /*0a30*/  ULEA UR5, UR5, UR4, 0x18 ;  /* 0x0000000405057291 */ /* 0x001fc6000f8ec0ff */
[----:B------:R-:W0:Y:S01]  /*0a40*/  LDC.64 R60, c[0x0][0x428] ;  /* 0x00010a00ff3c7b82 */ /* 0x000e220000000a00 */
[----:B------:R-:W-:Y:S01]  /*0a50*/  IMAD.WIDE.U32 R40, R30, 0x10, R36 ;  /* 0x000000101e287825 */ /* 0x000fe200078e0024 */
[----:B------:R-:W-:Y:S01]  /*0a60*/  SHF.L.U32 R66, R68, 0x7, RZ ;  /* 0x0000000744427819 */ /* 0x000fe200000006ff */
[----:B------:R-:W0:Y:S05]  /*0a70*/  LDCU UR4, c[0x0][0x38c] ;  /* 0x00007180ff0477ac */ /* 0x000e2a0008000800 */
[----:B------:R-:W0:Y:S01]  /*0a80*/  LDC.64 R62, c[0x0][0x478] ;  /* 0x00011e00ff3e7b82 */ /* 0x000e220000000a00 */
[----:B-1----:R-:W-:-:S07]  /*0a90*/  LEA R22, R70, UR5, 0x4 ;  /* 0x0000000546167c11 */ /* 0x002fce000f8e20ff */
[----:B------:R-:W1:Y:S01]  /*0aa0*/  LDC.64 R82, c[0x0][0x558] ;  /* 0x00015600ff527b82 */ /* 0x000e620000000a00 */
[----:B----4-:R4:W-:Y:S01]  /*0ab0*/  STS.128 [R22], R44 ;  /* 0x0000002c16007388 */ /* 0x0109e20000000c00 */
[----:B------:R-:W-:-:S03]  /*0ac0*/  NOP ;  /* 0x0000000000007918 */ /* 0x000fc60000000000 */
[----:B------:R-:W-:Y:S03]  /*0ad0*/  LDS.128 R36, [R22] ;  /* 0x0000000016247984 */ /* 0x000fe60000000c00 */
[----:B------:R-:W-:Y:S01]  /*0ae0*/  BAR.SYNC.DEFER_BLOCKING 0x0 ;  /* 0x0000000000007b1d */ /* 0x000fe20000010000 */
[----:B----4-:R-:W-:-:S07]  /*0af0*/  MOV R44, R12 ;  /* 0x0000000c002c7202 */ /* 0x010fce0000000f00 */
[----:B------:R-:W4:Y:S01]  /*0b00*/  LDC.64 R46, c[0x0][0x418] ;  /* 0x00010600ff2e7b82 */ /* 0x000f220000000a00 */
[----:B------:R-:W2:Y:S01]  /*0b10*/  LDG.E.128 R40, desc[UR16][R40.64] ;  /* 0x0000001028287981 */ /* 0x000ea2000c1e1d00 */
[----:B------:R-:W-:-:S03]  /*0b20*/  MOV R45, R11 ;  /* 0x0000000b002d7202 */ /* 0x000fc60000000f00 */
[----:B------:R-:W-:-:S03]  /*0b30*/  IMAD.WIDE.U32 R48, R30, 0x10, R44 ;  /* 0x000000101e307825 */ /* 0x000fc600078e002c */
[----:B------:R-:W3:Y:S01]  /*0b40*/  LDC.64 R44, c[0x0][0x410] ;  /* 0x00010400ff2c7b82 */ /* 0x000ee20000000a00 */
[----:B--2---:R3:W-:Y:S01]  /*0b50*/  STS.128 [R22], R40 ;  /* 0x0000002816007388 */ /* 0x0047e20000000c00 */
[----:B------:R-:W-:-:S03]  /*0b60*/  NOP ;  /* 0x0000000000007918 */ /* 0x000fc60000000000 */
[----:B------:R-:W-:Y:S03]  /*0b70*/  LDS.128 R52, [R22] ;  /* 0x0000000016347984 */ /* 0x000fe60000000c00 */
[----:B------:R-:W-:Y:S06]  /*0b80*/  BAR.SYNC.DEFER_BLOCKING 0x0 ;  /* 0x0000000000007b1d */ /* 0x000fec0000010000 */
[----:B------:R-:W2:Y:S01]  /*0b90*/  LDG.E.128 R48, desc[UR16][R48.64] ;  /* 0x0000001030307981 */ /* 0x000ea2000c1e1d00 */
[----:B---3--:R-:W-:-:S04]  /*0ba0*/  IMAD.WIDE.U32 R40, R44, UR18, R66 ;  /* 0x000000122c287c25 */ /* 0x008fc8000f8e0042 */
[----:B------:R-:W-:Y:S02]  /*0bb0*/  IMAD R41, R45, UR18, R41 ;  /* 0x000000122d297c24 */ /* 0x000fe4000f8e0229 */
[----:B----4-:R-:W-:-:S04]  /*0bc0*/  IMAD.WIDE.U32 R40, R73, R46, R40 ;  /* 0x0000002e49287225 */ /* 0x010fc800078e0028 */
[----:B------:R-:W-:Y:S01]  /*0bd0*/  IMAD R3, R73, R47, R41 ;  /* 0x0000002f49037224 */ /* 0x000fe200078e0229 */
[----:B------:R-:W-:-:S04]  /*0be0*/  LEA R44, P0, R40, R56, 0x2 ;  /* 0x00000038282c7211 */ /* 0x000fc800078010ff */
[----:B------:R-:W-:-:S03]  /*0bf0*/  LEA.HI.X R45, R40, R57, R3, 0x2, P0 ;  /* 0x00000039282d7211 */ /* 0x000fc600000f1403 */
[----:B------:R-:W-:Y:S01]  /*0c00*/  IMAD.WIDE.U32 R44, R30, 0x10, R44 ;  /* 0x000000101e2c7825 */ /* 0x000fe200078e002c */
[----:B--2---:R0:W-:Y:S01]  /*0c10*/  STS.128 [R22], R48 ;  /* 0x0000003016007388 */ /* 0x0041e20000000c00 */
[----:B------:R-:W-:-:S03]  /*0c20*/  NOP ;  /* 0x0000000000007918 */ /* 0x000fc60000000000 */
[----:B------:R-:W-:Y:S01]  /*0c30*/  LDS.128 R40, [R22] ;  /* 0x0000000016287984 */ /* 0x000fe20000000c00 */
[----:B------:R-:W-:Y:S06]  /*0c40*/  BAR.SYNC.DEFER_BLOCKING 0x0 ;  /* 0x0000000000007b1d */ /* 0x000fec0000010000 */
[----:B------:R-:W2:Y:S01]  /*0c50*/  LDG.E.128 R44, desc[UR16][R44.64] ;  /* 0x000000102c2c7981 */ /* 0x000ea2000c1e1d00 */
[----:B------:R-:W-:-:S04]  /*0c60*/  IMAD.WIDE.U32 R56, R58, UR18, R66 ;  /* 0x000000123a387c25 */ /* 0x000fc8000f8e0042 */
[----:B------:R-:W-:Y:S02]  /*0c70*/  IMAD R57, R59, UR18, R57 ;  /* 0x000000123b397c24 */ /* 0x000fe4000f8e0239 */
[----:B0-----:R-:W-:-:S04]  /*0c80*/  IMAD.WIDE.U32 R48, R73, R60, R56 ;  /* 0x0000003c49307225 */ /* 0x001fc800078e0038 */
[----:B------:R-:W-:Y:S01]  /*0c90*/  IMAD R3, R73, R61, R49 ;  /* 0x0000003d49037224 */ /* 0x000fe200078e0231 */
        /* <DEDUP_REMOVED lines=8> */
[----:B------:R-:W-:-:S04]  /*0d20*/  UISETP.NE.U32.AND UP0, UPT, UR8, URZ, UPT ;  /* 0x000000ff0800728c */ /* 0x000fc8000bf05070 */
[----:B------:R-:W-:Y:S01]  /*0d30*/  UISETP.NE.AND.EX UP0, UPT, UR9, URZ, UPT, UP0 ;  /* 0x000000ff0900728c */ /* 0x000fe2000bf05300 */
        /* <DEDUP_REMOVED lines=10> */
[----:B------:R-:W-:Y:S01]  /*0de0*/  MUFU.RCP R72, R62 ;  /* 0x0000003e00487308 */ /* 0x000fe20000001000 */
[----:B----4-:R-:W-:Y:S02]  /*0df0*/  FADD.FTZ R63, R74, 1 ;  /* 0x3f8000004a3f7421 */ /* 0x010fe40000010000 */
[----:B------:R-:W0:Y:S01]  /*0e00*/  LDC.64 R74, c[0x0][0x508] ;  /* 0x00014200ff4a7b82 */ /* 0x000e220000000a00 */
[----:B-1----:R-:W-:-:S04]  /*0e10*/  FADD.FTZ R60, R3, 1 ;  /* 0x3f800000033c7421 */ /* 0x002fc80000010000 */
[----:B------:R-:W-:Y:S08]  /*0e20*/  MUFU.RCP R81, R61 ;  /* 0x0000003d00517308 */ /* 0x000ff00000001000 */
[----:B------:R-:W1:Y:S08]  /*0e30*/  MUFU.RCP R78, R63 ;  /* 0x0000003f004e7308 */ /* 0x000e700000001000 */
[----:B------:R1:W3:Y:S01]  /*0e40*/  MUFU.RCP R79, R60 ;  /* 0x0000003c004f7308 */ /* 0x0002e20000001000 */
[----:B0-----:R-:W-:-:S04]  /*0e50*/  IMAD.WIDE.U32 R76, R74, UR18, R66 ;  /* 0x000000124a4c7c25 */ /* 0x001fc8000f8e0042 */
[----:B------:R-:W-:Y:S02]  /*0e60*/  IMAD R77, R75, UR18, R77 ;  /* 0x000000124b4d7c24 */ /* 0x000fe4000f8e024d */
[----:B-1----:R-:W-:Y:S01]  /*0e70*/  FADD.FTZ R60, -R78, 1 ;  /* 0x3f8000004e3c7421 */ /* 0x002fe20000010100 */
[----:B------:R-:W-:-:S04]  /*0e80*/  IMAD.WIDE.U32 R74, R73, UR6, R76 ;  /* 0x00000006494a7c25 */ /* 0x000fc8000f8e004c */
[----:B------:R-:W-:Y:S01]  /*0e90*/  FFMA.FTZ R62, R51, R60, 1 ;  /* 0x3f800000333e7423 */ /* 0x000fe2000001003c */
[----:B---3--:R-:W-:Y:S01]  /*0ea0*/  FADD.FTZ R3, -R79, 1 ;  /* 0x3f8000004f037421 */ /* 0x008fe20000010100 */
[----:B------:R-:W-:-:S03]  /*0eb0*/  LEA R76, P0, R74, R82, 0x2 ;  /* 0x000000524a4c7211 */ /* 0x000fc600078010ff */
        /* <DEDUP_REMOVED lines=21> */
[----:B------:R-:W-:-:S02]  /*1010*/  IMAD R3, R73, UR7, R75 ;  /* 0x0000000749037c24 */ /* 0x000fc4000f8e024b */
[----:B------:R-:W-:Y:S01]  /*1020*/  FMUL.FTZ R72, R49, R72 ;  /* 0x0000004831487220 */ /* 0x000fe20000410000 */
[----:B------:R-:W-:Y:S01]  /*1030*/  FMUL.FTZ R81, R50, R81 ;  /* 0x0000005132517220 */ /* 0x000fe20000410000 */
[----:B------:R-:W-:Y:S01]  /*1040*/  FMUL.FTZ R78, R51, R78 ;  /* 0x0000004e334e7220 */ /* 0x000fe20000410000 */
[----:B------:R-:W-:Y:S01]  /*1050*/  LEA.HI.X R77, R74, R83, R3, 0x2, P0 ;  /* 0x000000534a4d7211 */ /* 0x000fe200000f1403 */
[----:B------:R-:W-:Y:S01]  /*1060*/  FMUL.FTZ R3, R48, R79 ;  /* 0x0000004f30037220 */ /* 0x000fe20000410000 */
[----:B------:R0:W-:Y:S01]  /*1070*/  STS.128 [R22], R56 ;  /* 0x0000003816007388 */ /* 0x0001e20000000c00 */
[----:B------:R-:W-:-:S03]  /*1080*/  NOP ;  /* 0x0000000000007918 */ /* 0x000fc60000000000 */
[----:B------:R-:W1:Y:S01]  /*1090*/  LDS.128 R60, [R22] ;  /* 0x00000000163c7984 */ /* 0x000e620000000c00 */
[--C-:B0----5:R-:W-:Y:S01]  /*10a0*/  FADD.FTZ R57, R52, R18.reuse ;  /* 0x0000001234397221 */ /* 0x121fe20000010000 */
[----:B------:R-:W-:Y:S01]  /*10b0*/  FADD.FTZ R56, R53, R18 ;  /* 0x0000001235387221 */ /* 0x000fe20000010000 */
[----:B------:R-:W-:-:S04]  /*10c0*/  IMAD.WIDE.U32 R52, R30, 0x10, R76 ;  /* 0x000000101e347825 */ /* 0x000fc800078e004c */
[--C-:B------:R-:W-:Y:S01]  /*10d0*/  FADD.FTZ R59, R54, R18.reuse ;  /* 0x00000012363b7221 */ /* 0x100fe20000010000 */
[----:B------:R-:W-:Y:S01]  /*10e0*/  FADD.FTZ R58, R55, R18 ;  /* 0x00000012373a7221 */ /* 0x000fe20000010000 */
[----:B-1----:R0:W-:Y:S01]  /*10f0*/  STG.E.128 desc[UR16][R52.64], R60 ;  /* 0x0000003c34007986 */ /* 0x0021e2000c101d10 */
[----:B------:R-:W-:Y:S05]  /*1100*/  BRA.U !UP0, `(.L_x_10096) ;  /* 0x0000000108487547 */ /* 0x000fea000b800000 */
[----:B------:R-:W-:Y:S01]  /*1110*/  BAR.SYNC.DEFER_BLOCKING 0x0 ;  /* 0x0000000000007b1d */ /* 0x000fe20000010000 */
[----:B------:R-:W-:Y:S01]  /*1120*/  FMUL.FTZ R44, R44, R3 ;  /* 0x000000032c2c7220 */ /* 0x000fe20000410000 */
[----:B------:R-:W-:Y:S01]  /*1130*/  FMUL.FTZ R45, R45, R72 ;  /* 0x000000482d2d7220 */ /* 0x000fe20000410000 */
[----:B------:R-:W-:Y:S01]  /*1140*/  FMUL.FTZ R46, R46, R81 ;  /* 0x000000512e2e7220 */ /* 0x000fe20000410000 */
[----:B------:R-:W-:-:S04]  /*1150*/  FMUL.FTZ R47, R47, R78 ;  /* 0x0000004e2f2f7220 */ /* 0x000fc80000410000 */
[----:B------:R-:W1:Y:S08]  /*1160*/  LDC.64 R54, c[0x0][0x430] ;  /* 0x00010c00ff367b82 */ /* 0x000e700000000a00 */
[----:B0-----:R-:W0:Y:S01]  /*1170*/  LDC.64 R60, c[0x0][0x438] ;  /* 0x00010e00ff3c7b82 */ /* 0x001e220000000a00 */
[----:B------:R-:W-:Y:S01]  /*1180*/  STS.128 [R22], R44 ;  /* 0x0000002c16007388 */ /* 0x000fe20000000c00 */
[----:B------:R-:W-:-:S03]  /*1190*/  NOP ;  /* 0x0000000000007918 */ /* 0x000fc60000000000 */
[----:B------:R-:W2:Y:S01]  /*11a0*/  LDS.128 R48, [R22] ;  /* 0x0000000016307984 */ /* 0x000ea20000000c00 */
[----:B-1----:R-:W-:-:S04]  /*11b0*/  IMAD.WIDE.U32 R52, R54, UR18, R66 ;  /* 0x0000001236347c25 */ /* 0x002fc8000f8e0042 */
[----:B------:R-:W-:Y:S02]  /*11c0*/  IMAD R53, R55, UR18, R53 ;  /* 0x0000001237357c24 */ /* 0x000fe4000f8e0235 */
[----:B0-----:R-:W-:-:S04]  /*11d0*/  IMAD.WIDE.U32 R52, R73, R60, R52 ;  /* 0x0000003c49347225 */ /* 0x001fc800078e0034 */
[----:B------:R-:W-:Y:S01]  /*11e0*/  IMAD R53, R73, R61, R53 ;  /* 0x0000003d49357224 */ /* 0x000fe200078e0235 */
[----:B------:R-:W-:-:S04]  /*11f0*/  LEA R54, P0, R52, UR8, 0x2 ;  /* 0x0000000834367c11 */ /* 0x000fc8000f8010ff */
[----:B------:R-:W-:-:S03]  /*1200*/  LEA.HI.X R55, R52, UR9, R53, 0x2, P0 ;  /* 0x0000000934377c11 */ /* 0x000fc600080f1435 */
[----:B------:R-:W-:-:S05]  /*1210*/  IMAD.WIDE.U32 R52, R30, 0x10, R54 ;  /* 0x000000101e347825 */ /* 0x000fca00078e0036 */
[----:B--2---:R1:W-:Y:S02]  /*1220*/  STG.E.128 desc[UR16][R52.64], R48 ;  /* 0x0000003034007986 */ /* 0x0043e4000c101d10 */
.L_x_10096:
[----:B------:R-:W-:Y:S01]  /*1230*/  BAR.SYNC.DEFER_BLOCKING 0x0 ;  /* 0x0000000000007b1d */ /* 0x000fe20000010000 */
[----:B------:R-:W-:Y:S01]  /*1240*/  FMUL.FTZ R3, R40, R3 ;  /* 0x0000000328037220 */ /* 0x000fe20000410000 */
[----:B0-----:R-:W-:Y:S01]  /*1250*/  FMUL.FTZ R60, R41, R72 ;  /* 0x00000048293c7220 */ /* 0x001fe20000410000 */
        /* <DEDUP_REMOVED lines=10> */
[----:B-1----:R-:W-:Y:S01]  /*1300*/  FFMA.FTZ R48, R38, R61, R23 ;  /* 0x0000003d26307223 */ /* 0x002fe20000010017 */
[----:B------:R-:W-:-:S03]  /*1310*/  FMUL.FTZ R47, R72, R20 ;  /* 0x00000014482f7220 */ /* 0x000fc60000410000 */
[----:B------:R-:W-:Y:S01]  /*1320*/  FFMA.FTZ R23, R39, R72, R48 ;  /* 0x0000004827177223 */ /* 0x000fe20000010030 */
[----:B------:R-:W-:Y:S06]  /*1330*/  BRA.U !UP0, `(.L_x_10097) ;  /* 0x0000001108fc7547 */ /* 0x000fec000b800000 */
[----:B------:R-:W0:Y:S01]  /*1340*/  LDC.64 R62, c[0x0][0x440] ;  /* 0x00011000ff3e7b82 */ /* 0x000e220000000a00 */
[----:B------:R-:W-:Y:S01]  /*1350*/  MOV R48, R10 ;  /* 0x0000000a00307202 */ /* 0x000fe20000000f00 */
[----:B------:R-:W-:Y:S01]  /*1360*/  HFMA2 R40, -RZ, RZ, 0, 0 ;  /* 0x00000000ff287431 */ /* 0x000fe200000001ff */
[----:B------:R-:W-:Y:S01]  /*1370*/  MOV R49, R9 ;  /* 0x0000000900317202 */ /* 0x000fe20000000f00 */
[----:B------:R-:W-:Y:S01]  /*1380*/  FMUL.FTZ R94, R36, R57 ;  /* 0x00000039245e7220 */ /* 0x000fe20000410000 */
[----:B------:R-:W-:Y:S01]  /*1390*/  ISETP.NE.AND P0, PT, R7, 0x1, PT ;  /* 0x000000010700780c */ /* 0x000fe20003f05270 */
[----:B------:R-:W-:Y:S01]  /*13a0*/  FMUL.FTZ R95, R37, R56 ;  /* 0x00000038255f7220 */ /* 0x000fe20000410000 */
[----:B------:R-:W-:Y:S01]  /*13b0*/  SHF.L.U32 R98, R68, 0x8, RZ ;  /* 0x0000000844627819 */ /* 0x000fe200000006ff */
[----:B------:R-:W1:Y:S01]  /*13c0*/  LDC.64 R74, c[0x0][0x448] ;  /* 0x00011200ff4a7b82 */ /* 0x000e620000000a00 */
[----:B------:R-:W-:Y:S01]  /*13d0*/  SHF.L.U32 R99, R7, 0x8, RZ ;  /* 0x0000000807637819 */ /* 0x000fe200000006ff */
[----:B------:R-:W-:Y:S01]  /*13e0*/  FMUL.FTZ R96, R38, R59 ;  /* 0x0000003b26607220 */ /* 0x000fe20000410000 */
[----:B------:R-:W-:Y:S01]  /*13f0*/  IADD3 R84, P2, PT, R66, R64, RZ ;  /* 0x0000004042547210 */ /* 0x000fe20007f5e0ff */
[----:B------:R-:W-:Y:S01]  /*1400*/  FMUL.FTZ R97, R39, R58 ;  /* 0x0000003a27617220 */ /* 0x000fe20000410000 */
[C---:B------:R-:W-:Y:S01]  /*1410*/  ISETP.NE.AND P1, PT, R30.reuse, RZ, PT ;  /* 0x000000ff1e00720c */ /* 0x040fe20003f25270 */
[----:B------:R-:W-:Y:S01]  /*1420*/  IMAD.WIDE.U32 R86, R30, 0x10, R48 ;  /* 0x000000101e567825 */ /* 0x000fe200078e0030 */
[----:B------:R-:W-:Y:S01]  /*1430*/  IADD3 R90, PT, PT, R7, -0x2, RZ ;  /* 0xfffffffe075a7810 */ /* 0x000fe20007ffe0ff */
[----:B------:R-:W2:Y:S01]  /*1440*/  LDC.64 R76, c[0x0][0x3e0] ;  /* 0x0000f800ff4c7b82 */ /* 0x000ea20000000a00 */
[----:B------:R-:W-:Y:S01]  /*1450*/  IADD3 R91, PT, PT, R66, R30, RZ ;  /* 0x0000001e425b7210 */ /* 0x000fe20007ffe0ff */
[----:B------:R-:W3:Y:S01]  /*1460*/  LDCU UR10, c[0x0][0x394] ;  /* 0x00007280ff0a77ac */ /* 0x000ee20008000800 */
[----:B------:R-:W-:-:S02]  /*1470*/  ISETP.EQ.AND P0, PT, R30, RZ, P0 ;  /* 0x000000ff1e00720c */ /* 0x000fc40000702270 */
[----:B------:R-:W-:Y:S01]  /*1480*/  LOP3.LUT R98, R98, 0x100, RZ, 0xc0, !PT ;  /* 0x0000010062627812 */ /* 0x000fe200078ec0ff */
        /* <DEDUP_REMOVED lines=9> */
.L_x_10111:
[----:B--2---:R-:W-:-:S04]  /*1520*/  IMAD.WIDE.U32 R48, R76, UR4, RZ ;  /* 0x000000044c307c25 */ /* 0x004fc8000f8e00ff */
[----:B------:R-:W-:Y:S01]  /*1530*/  IMAD R49, R77, UR4, R49 ;  /* 0x000000044d317c24 */ /* 0x000fe2000f8e0231 */
[----:B----4-:R-:W-:-:S04]  /*1540*/  LEA R52, P2, R48, R86, 0x2 ;  /* 0x0000005630347211 */ /* 0x010fc800078410ff */
        /* <DEDUP_REMOVED lines=8> */
[----:B---3--:R0:W3:Y:S01]  /*15d0*/  LDG.E R100, desc[UR16][R88.64] ;  /* 0x0000001058647981 */ /* 0x0080e2000c1e1900 */
[----:B------:R-:W-:Y:S02]  /*15e0*/  MOV R48, R34 ;  /* 0x0000002200307202 */ /* 0x000fe40000000f00 */
[----:B------:R-:W-:-:S03]  /*15f0*/  MOV R49, R17 ;  /* 0x0000001100317202 */ /* 0x000fc60000000f00 */
[----:B------:R-:W-:-:S04]  /*1600*/  IMAD.WIDE.U32 R48, R78, UR4, R48 ;  /* 0x000000044e307c25 */ /* 0x000fc8000f8e0030 */
[----:B------:R-:W-:Y:S01]  /*1610*/  IMAD R49, R79, UR4, R49 ;  /* 0x000000044f317c24 */ /* 0x000fe2000f8e0231 */
[----:B-1----:R-:W-:-:S04]  /*1620*/  LEA R92, P2, R48, R74, 0x2 ;  /* 0x0000004a305c7211 */ /* 0x002fc800078410ff */
[----:B------:R-:W-:-:S05]  /*1630*/  LEA.HI.X R93, R48, R75, R49, 0x2, P2 ;  /* 0x0000004b305d7211 */ /* 0x000fca00010f1431 */
[----:B------:R-:W4:Y:S01]  /*1640*/  LDG.E R92, desc[UR16][R92.64] ;  /* 0x000000105c5c7981 */ /* 0x000f22000c1e1900 */
[----:B0-----:R-:W-:-:S04]  /*1650*/  IADD3 R88, PT, PT, R98, UR4, RZ ;  /* 0x0000000462587c10 */ /* 0x001fc8000fffe0ff */
[----:B------:R-:W-:Y:S02]  /*1660*/  SEL R88, R88, R5, !P1 ;  /* 0x0000000558587207 */ /* 0x000fe40004800000 */
[----:B------:R-:W-:Y:S02]  /*1670*/  ISETP.NE.AND P1, PT, R30, 0x1f, PT ;  /* 0x0000001f1e00780c */ /* 0x000fe40003f25270 */
[----:B------:R-:W-:Y:S01]  /*1680*/  LEA R88, R88, UR5, 0x2 ;  /* 0x0000000558587c11 */ /* 0x000fe2000f8e10ff */
[----:B------:R-:W-:Y:S01]  /*1690*/  BSSY.RECONVERGENT B0, `(.L_x_10098) ;  /* 0x0000020000007945 */ /* 0x000fe20003800200 */
[----:B--2---:R-:W-:Y:S01]  /*16a0*/  STS.128 [R22], R52 ;  /* 0x0000003416007388 */ /* 0x004fe20000000c00 */
[----:B------:R-:W-:-:S03]  /*16b0*/  NOP ;  /* 0x0000000000007918 */ /* 0x000fc60000000000 */
[----:B------:R-:W4:Y:S01]  /*16c0*/  LDS.128 R48, [R22] ;  /* 0x0000000016307984 */ /* 0x000f220000000c00 */
[----:B---3--:R-:W-:-:S04]  /*16d0*/  FMUL.FTZ R101, R100, 1.4426950216293334961 ;  /* 0x3fb8aa3b64657820 */ /* 0x008fc80000410000 */
[-C--:B------:R-:W-:Y:S01]  /*16e0*/  FMUL.FTZ R89, R57, R101.reuse ;  /* 0x0000006539597220 */ /* 0x080fe20000410000 */
[-C--:B------:R-:W-:Y:S01]  /*16f0*/  FMUL.FTZ R105, R56, R101.reuse ;  /* 0x0000006538697220 */ /* 0x080fe20000410000 */
        /* <DEDUP_REMOVED lines=24> */
.L_x_10099:
[----:B------:R0:W1:Y:S02]  /*1880*/  LDS R108, [R4+0xe4c] ;  /* 0x000e4c00046c7984 */ /* 0x0000640000000800 */
.L_x_10100:
[----:B------:R-:W-:Y:S05]  /*1890*/  BSYNC.RECONVERGENT B0 ;  /* 0x0000000000007941 */ /* 0x000fea0003800200 */
.L_x_10098:
        /* <DEDUP_REMOVED lines=8> */
[----:B------:R-:W-:Y:S01]  /*1920*/  ISETP.NE.AND P2, PT, R6, 0x1f, PT ;  /* 0x0000001f0600780c */ /* 0x000fe20003f45270 */
[C---:B------:R-:W-:Y:S01]  /*1930*/  FFMA.FTZ R88, R103.reuse, R55, R96 ;  /* 0x0000003767587223 */ /* 0x040fe20000010060 */
[----:B------:R-:W-:Y:S01]  /*1940*/  ISETP.GE.AND P1, PT, R70, 0x1, PT ;  /* 0x000000014600780c */ /* 0x000fe20003f26270 */
[C---:B------:R-:W-:Y:S01]  /*1950*/  FFMA.FTZ R110, R103.reuse, R110, R101 ;  /* 0x0000006e676e7223 */ /* 0x040fe20000010065 */
[----:B------:R-:W1:Y:S01]  /*1960*/  S2UR UR6, SR_CgaCtaId ;  /* 0x00000000000679c3 */ /* 0x000e620000008800 */
[----:B------:R-:W-:Y:S01]  /*1970*/  FFMA.FTZ R107, R106, R88, R97 ;  /* 0x000000586a6b7223 */ /* 0x000fe20000010061 */
[----:B------:R-:W-:Y:S01]  /*1980*/  FMUL.FTZ R88, R103, R104 ;  /* 0x0000006867587220 */ /* 0x000fe20000410000 */
[----:B------:R-:W-:Y:S01]  /*1990*/  FFMA.FTZ R110, R105, R110, R102 ;  /* 0x0000006e696e7223 */ /* 0x000fe20000010066 */
[----:B--2---:R-:W-:Y:S01]  /*19a0*/  FMUL.FTZ R52, R89, R105 ;  /* 0x0000006959347220 */ /* 0x004fe20000410000 */
[----:B------:R-:W-:Y:S01]  /*19b0*/  UMOV UR5, 0x400 ;  /* 0x0000040000057882 */ /* 0x000fe20000000000 */
[----:B------:R-:W2:Y:S01]  /*19c0*/  SHFL.UP PT, R104, R107, 0x1, RZ ;  /* 0x042000006b687989 */ /* 0x000ea200000e00ff */
[----:B------:R-:W-:Y:S01]  /*19d0*/  FMUL.FTZ R55, R105, R88 ;  /* 0x0000005869377220 */ /* 0x000fe20000410000 */
[----:B------:R-:W-:Y:S01]  /*19e0*/  FMUL.FTZ R53, R103, R52 ;  /* 0x0000003467357220 */ /* 0x000fe20000410000 */
[----:B------:R-:W-:Y:S01]  /*19f0*/  ISETP.NE.AND P3, PT, R30, 0x1f, PT ;  /* 0x0000001f1e00780c */ /* 0x000fe20003f65270 */
[----:B------:R-:W3:Y:S01]  /*1a00*/  SHFL.DOWN PT, R111, R110, 0x1, 0x1f ;  /* 0x08201f006e6f7f89 */ /* 0x000ee200000e0000 */
[----:B------:R-:W-:Y:S01]  /*1a10*/  BSSY.RECONVERGENT B0, `(.L_x_10101) ;  /* 0x000007f000007945 */ /* 0x000fe20003800200 */
[----:B------:R-:W-:-:S02]  /*1a20*/  FMUL.FTZ R88, R106, R53 ;  /* 0x000000356a587220 */ /* 0x000fc40000410000 */
[----:B------:R-:W5:Y:S04]  /*1a30*/  SHFL.DOWN PT, R112, R55, 0x1, 0x1f ;  /* 0x08201f0037707f89 */ /* 0x000f6800000e0000 */
[----:B------:R-:W0:Y:S01]  /*1a40*/  SHFL.UP PT, R53, R88, 0x1, RZ ;  /* 0x0420000058357989 */ /* 0x000e2200000e00ff */
[----:B-1----:R-:W-:-:S04]  /*1a50*/  ULEA UR5, UR6, UR5, 0x18 ;  /* 0x0000000506057291 */ /* 0x002fc8000f8ec0ff */
[----:B------:R-:W-:Y:S01]  /*1a60*/  ULEA UR6, UR4, UR5, 0x3 ;  /* 0x0000000504067291 */ /* 0x000fe2000f8e18ff */
[----:B--2---:R-:W-:Y:S01]  /*1a70*/  FFMA.FTZ R104, R88, R104, R107 ;  /* 0x0000006858687223 */ /* 0x004fe2000001006b */
[----:B---3--:R-:W-:-:S04]  /*1a80*/  @P2 FFMA.FTZ R110, R55, R111, R110 ;  /* 0x0000006f376e2223 */ /* 0x008fc8000001006e */
[----:B------:R-:W-:Y:S01]  /*1a90*/  FSEL R107, R107, R104, !P1 ;  /* 0x000000686b6b7208 */ /* 0x000fe20004800000 */
[----:B-----5:R-:W-:-:S04]  /*1aa0*/  @P2 FMUL.FTZ R104, R112, R55 ;  /* 0x0000003770682220 */ /* 0x020fc80000410000 */
[----:B------:R-:W1:Y:S01]  /*1ab0*/  SHFL.UP PT, R52, R107, 0x2, RZ ;  /* 0x044000006b347989 */ /* 0x000e6200000e00ff */
[----:B0-----:R-:W-:Y:S01]  /*1ac0*/  @P1 FMUL.FTZ R88, R88, R53 ;  /* 0x0000003558581220 */ /* 0x001fe20000410000 */
[----:B------:R-:W-:Y:S02]  /*1ad0*/  @P2 MOV R55, R104 ;  /* 0x0000006800372202 */ /* 0x000fe40000000f00 */
[----:B------:R-:W0:Y:S01]  /*1ae0*/  SHFL.DOWN PT, R112, R110, 0x2, 0x1f ;  /* 0x08401f006e707f89 */ /* 0x000e2200000e0000 */
[----:B------:R-:W-:Y:S02]  /*1af0*/  ISETP.GT.U32.AND P2, PT, R6, 0x1d, PT ;  /* 0x0000001d0600780c */ /* 0x000fe40003f44070 */
[----:B------:R-:W-:Y:S01]  /*1b00*/  ISETP.GE.AND P1, PT, R70, 0x2, PT ;  /* 0x000000024600780c */ /* 0x000fe20003f26270 */
[----:B------:R-:W2:Y:S04]  /*1b10*/  SHFL.DOWN PT, R104, R55, 0x2, 0x1f ;  /* 0x08401f0037687f89 */ /* 0x000ea800000e0000 */
[----:B------:R-:W3:Y:S01]  /*1b20*/  SHFL.UP PT, R53, R88, 0x2, RZ ;  /* 0x0440000058357989 */ /* 0x000ee200000e00ff */
[----:B-1----:R-:W-:-:S05]  /*1b30*/  FFMA.FTZ R52, R88, R52, R107 ;  /* 0x0000003458347223 */ /* 0x002fca000001006b */
[----:B0-----:R-:W-:Y:S01]  /*1b40*/  @!P2 FFMA.FTZ R110, R55, R112, R110 ;  /* 0x00000070376ea223 */ /* 0x001fe2000001006e */
[----:B------:R-:W-:Y:S01]  /*1b50*/  FSEL R111, R107, R52, !P1 ;  /* 0x000000346b6f7208 */ /* 0x000fe20004800000 */
[----:B--2---:R-:W-:-:S03]  /*1b60*/  @!P2 FMUL.FTZ R104, R55, R104 ;  /* 0x000000683768a220 */ /* 0x004fc60000410000 */
[----:B------:R-:W0:Y:S01]  /*1b70*/  SHFL.DOWN PT, R112, R110, 0x4, 0x1f ;  /* 0x08801f006e707f89 */ /* 0x000e2200000e0000 */
[----:B---3--:R-:W-:-:S03]  /*1b80*/  @P1 FMUL.FTZ R88, R88, R53 ;  /* 0x0000003558581220 */ /* 0x008fc60000410000 */
[----:B------:R-:W1:Y:S01]  /*1b90*/  SHFL.UP PT, R52, R111, 0x4, RZ ;  /* 0x048000006f347989 */ /* 0x000e6200000e00ff */
[----:B------:R-:W-:Y:S02]  /*1ba0*/  @!P2 MOV R55, R104 ;  /* 0x000000680037a202 */ /* 0x000fe40000000f00 */
[----:B------:R-:W-:Y:S01]  /*1bb0*/  ISETP.GT.U32.AND P2, PT, R6, 0x1b, PT ;  /* 0x0000001b0600780c */ /* 0x000fe20003f44070 */
[----:B------:R-:W2:Y:S01]  /*1bc0*/  SHFL.UP PT, R53, R88, 0x4, RZ ;  /* 0x0480000058357989 */ /* 0x000ea200000e00ff */
[----:B------:R-:W-:-:S03]  /*1bd0*/  ISETP.GE.AND P1, PT, R70, 0x4, PT ;  /* 0x000000044600780c */ /* 0x000fc60003f26270 */
[----:B------:R-:W3:Y:S08]  /*1be0*/  SHFL.DOWN PT, R104, R55, 0x4, 0x1f ;  /* 0x08801f0037687f89 */ /* 0x000ef000000e0000 */
[----:B0-----:R-:W-:Y:S01]  /*1bf0*/  @!P2 FFMA.FTZ R110, R55, R112, R110 ;  /* 0x00000070376ea223 */ /* 0x001fe2000001006e */
[----:B-1----:R-:W-:-:S04]  /*1c00*/  FFMA.FTZ R52, R88, R52, R111 ;  /* 0x0000003458347223 */ /* 0x002fc8000001006f */
[----:B------:R-:W0:Y:S01]  /*1c10*/  SHFL.DOWN PT, R112, R110, 0x8, 0x1f ;  /* 0x09001f006e707f89 */ /* 0x000e2200000e0000 */
[----:B--2---:R-:W-:Y:S01]  /*1c20*/  @P1 FMUL.FTZ R88, R88, R53 ;  /* 0x0000003558581220 */ /* 0x004fe20000410000 */
[----:B------:R-:W-:Y:S02]  /*1c30*/  FSEL R107, R111, R52, !P1 ;  /* 0x000000346f6b7208 */ /* 0x000fe40004800000 */
[----:B------:R-:W-:Y:S01]  /*1c40*/  ISETP.GE.AND P1, PT, R70, 0x8, PT ;  /* 0x000000084600780c */ /* 0x000fe20003f26270 */
[----:B---3--:R-:W-:Y:S01]  /*1c50*/  @!P2 FMUL.FTZ R104, R55, R104 ;  /* 0x000000683768a220 */ /* 0x008fe20000410000 */
[----:B------:R-:W-:Y:S04]  /*1c60*/  SHFL.UP PT, R53, R88, 0x8, RZ ;  /* 0x0500000058357989 */ /* 0x000fe800000e00ff */
[----:B------:R-:W1:Y:S01]  /*1c70*/  SHFL.UP PT, R52, R107, 0x8, RZ ;  /* 0x050000006b347989 */ /* 0x000e6200000e00ff */
[----:B------:R-:W-:-:S02]  /*1c80*/  @!P2 MOV R55, R104 ;  /* 0x000000680037a202 */ /* 0x000fc40000000f00 */
[----:B------:R-:W-:-:S03]  /*1c90*/  ISETP.GT.U32.AND P2, PT, R6, 0x17, PT ;  /* 0x000000170600780c */ /* 0x000fc60003f44070 */
[----:B------:R-:W2:Y:S10]  /*1ca0*/  SHFL.DOWN PT, R104, R55, 0x8, 0x1f ;  /* 0x09001f0037687f89 */ /* 0x000eb400000e0000 */
[----:B0-----:R-:W-:-:S05]  /*1cb0*/  @!P2 FFMA.FTZ R110, R55, R112, R110 ;  /* 0x00000070376ea223 */ /* 0x001fca000001006e */
[----:B------:R-:W-:Y:S01]  /*1cc0*/  SHFL.DOWN PT, R113, R110, 0x10, 0x1f ;  /* 0x0a001f006e717f89 */ /* 0x000fe200000e0000 */
[C---:B-1----:R-:W-:Y:S01]  /*1cd0*/  FFMA.FTZ R52, R88.reuse, R52, R107 ;  /* 0x0000003458347223 */ /* 0x042fe2000001006b */
[----:B------:R-:W-:Y:S01]  /*1ce0*/  @P1 FMUL.FTZ R88, R88, R53 ;  /* 0x0000003558581220 */ /* 0x000fe20000410000 */
[----:B------:R-:W-:-:S03]  /*1cf0*/  MOV R53, RZ ;  /* 0x000000ff00357202 */ /* 0x000fc60000000f00 */
[----:B------:R-:W-:Y:S01]  /*1d00*/  FSEL R111, R107, R52, !P1 ;  /* 0x000000346b6f7208 */ /* 0x000fe20004800000 */
[----:B--2---:R-:W-:Y:S01]  /*1d10*/  @!P2 FMUL.FTZ R52, R55, R104 ;  /* 0x000000683734a220 */ /* 0x004fe20000410000 */
[----:B------:R-:W-:Y:S01]  /*1d20*/  SHFL.UP PT, R107, R88, 0x10, RZ ;  /* 0x06000000586b7989 */ /* 0x000fe200000e00ff */
[----:B------:R-:W-:-:S03]  /*1d30*/  ISETP.GE.AND P1, PT, R7, UR10, PT ;  /* 0x0000000a07007c0c */ /* 0x000fc6000bf26270 */
[----:B------:R-:W0:Y:S01]  /*1d40*/  SHFL.UP PT, R104, R111, 0x10, RZ ;  /* 0x060000006f687989 */ /* 0x000e2200000e00ff */
[----:B------:R-:W-:Y:S01]  /*1d50*/  @!P2 MOV R55, R52 ;  /* 0x000000340037a202 */ /* 0x000fe20000000f00 */
[----:B------:R-:W-:Y:S01]  /*1d60*/  HFMA2 R52, -RZ, RZ, 1.875, 0 ;  /* 0x3f800000ff347431 */ /* 0x000fe200000001ff */
[----:B------:R-:W-:Y:S02]  /*1d70*/  ISETP.NE.OR P1, PT, R30, RZ, P1 ;  /* 0x000000ff1e00720c */ /* 0x000fe40000f25670 */
[----:B------:R-:W-:Y:S01]  /*1d80*/  ISETP.GE.AND P2, PT, R70, 0x10, PT ;  /* 0x000000104600780c */ /* 0x000fe20003f46270 */
[----:B------:R-:W1:Y:S10]  /*1d90*/  SHFL.DOWN PT, R112, R55, 0x10, 0x1f ;  /* 0x0a001f0037707f89 */ /* 0x000e7400000e0000 */
[----:B------:R-:W2:Y:S01]  /*1da0*/  @!P1 LDS.64 R52, [UR6+0xec8] ;  /* 0x000ec806ff349984 */ /* 0x000ea20008000a00 */
[----:B------:R-:W-:Y:S01]  /*1db0*/  ISETP.GT.U32.AND P1, PT, R6, 0xf, PT ;  /* 0x0000000f0600780c */ /* 0x000fe20003f24070 */
[C---:B0-----:R-:W-:Y:S01]  /*1dc0*/  FFMA.FTZ R104, R88.reuse, R104, R111 ;  /* 0x0000006858687223 */ /* 0x041fe2000001006f */
[----:B------:R-:W-:-:S04]  /*1dd0*/  @P2 FMUL.FTZ R88, R88, R107 ;  /* 0x0000006b58582220 */ /* 0x000fc80000410000 */
[----:B------:R-:W-:-:S07]  /*1de0*/  FSEL R104, R111, R104, !P2 ;  /* 0x000000686f687208 */ /* 0x000fce0005000000 */
[C---:B-1----:R-:W-:Y:S01]  /*1df0*/  @!P1 FMUL.FTZ R112, R55.reuse, R112 ;  /* 0x0000007037709220 */ /* 0x042fe20000410000 */
[----:B------:R-:W-:Y:S01]  /*1e00*/  SHFL.UP PT, R88, R88, 0x1, RZ ;  /* 0x0420000058587989 */ /* 0x000fe200000e00ff */
[----:B------:R-:W-:Y:S01]  /*1e10*/  @!P1 FFMA.FTZ R110, R55, R113, R110 ;  /* 0x00000071376e9223 */ /* 0x000fe2000001006e */
[C---:B------:R-:W-:Y:S02]  /*1e20*/  ISETP.NE.AND P2, PT, R30.reuse, RZ, PT ;  /* 0x000000ff1e00720c */ /* 0x040fe40003f45270 */
[----:B------:R-:W-:Y:S01]  /*1e30*/  SHFL.UP PT, R107, R104, 0x1, RZ ;  /* 0x04200000686b7989 */ /* 0x000fe200000e00ff */
[----:B------:R-:W-:Y:S02]  /*1e40*/  @!P1 MOV R55, R112 ;  /* 0x0000007000379202 */ /* 0x000fe40000000f00 */
[----:B------:R-:W-:Y:S01]  /*1e50*/  ISETP.NE.AND P1, PT, R30, RZ, PT ;  /* 0x000000ff1e00720c */ /* 0x000fe20003f25270 */
[----:B------:R-:W-:Y:S04]  /*1e60*/  SHFL.IDX PT, R116, R110, RZ, 0x1f ;  /* 0x00001fff6e747589 */ /* 0x000fe800000e0000 */
[----:B------:R-:W-:Y:S04]  /*1e70*/  SHFL.IDX PT, R113, R55, RZ, 0x1f ;  /* 0x00001fff37717589 */ /* 0x000fe800000e0000 */
[----:B------:R-:W-:Y:S04]  /*1e80*/  SHFL.DOWN PT, R115, R55, 0x1, 0x1f ;  /* 0x08201f0037737f89 */ /* 0x000fe800000e0000 */
[----:B------:R-:W-:Y:S04]  /*1e90*/  SHFL.DOWN PT, R118, R110, 0x1, 0x1f ;  /* 0x08201f006e767f89 */ /* 0x000fe800000e0000 */
[----:B--2---:R-:W0:Y:S02]  /*1ea0*/  SHFL.IDX PT, R114, R53, RZ, 0x1f ;  /* 0x00001fff35727589 */ /* 0x004e2400000e0000 */
[----:B0-----:R-:W-:-:S02]  /*1eb0*/  @P3 FFMA.FTZ R114, R115, R114, R118 ;  /* 0x0000007273723223 */ /* 0x001fc40000010076 */
[----:B----4-:R-:W0:Y:S02]  /*1ec0*/  SHFL.IDX PT, R111, R54, RZ, 0x1f ;  /* 0x00001fff366f7589 */ /* 0x010e2400000e0000 */
[----:B0-----:R-:W-:Y:S01]  /*1ed0*/  @P1 FFMA.FTZ R111, R88, R111, R107 ;  /* 0x0000006f586f1223 */ /* 0x001fe2000001006b */
[----:B------:R-:W-:-:S03]  /*1ee0*/  FMUL.FTZ R88, R113, R52 ;  /* 0x0000003471587220 */ /* 0x000fc60000410000 */
[----:B------:R-:W-:Y:S01]  /*1ef0*/  FFMA.FTZ R111, R89, R111, R94 ;  /* 0x0000006f596f7223 */ /* 0x000fe2000001005e */
[----:B------:R-:W-:Y:S01]  /*1f00*/  FFMA.FTZ R89, R113, R53, R116 ;  /* 0x0000003571597223 */ /* 0x000fe20000010074 */
[----:B------:R-:W-:Y:S02]  /*1f10*/  FFMA.FTZ R113, R114, R108, R93 ;  /* 0x0000006c72717223 */ /* 0x000fe4000001005d */
[-C--:B------:R-:W-:Y:S01]  /*1f20*/  FFMA.FTZ R112, R105, R111.reuse, R95 ;  /* 0x0000006f69707223 */ /* 0x080fe2000001005f */
[-C--:B------:R-:W-:Y:S01]  /*1f30*/  FMUL.FTZ R52, R92, R111.reuse ;  /* 0x0000006f5c347220 */ /* 0x080fe20000410000 */
[----:B------:R0:W-:Y:S01]  /*1f40*/  @!P2 STS.64 [UR6+0xec8], R88 ;  /* 0x000ec858ff00a988 */ /* 0x0001e20008000a06 */
[----:B------:R-:W-:Y:S01]  /*1f50*/  FMUL.FTZ R108, R48, R111 ;  /* 0x0000006f306c7220 */ /* 0x000fe20000410000 */
[-C--:B------:R-:W-:Y:S01]  /*1f60*/  FFMA.FTZ R107, R103, R112.reuse, R96 ;  /* 0x00000070676b7223 */ /* 0x080fe20000010060 */
[----:B------:R-:W-:Y:S01]  /*1f70*/  FMUL.FTZ R53, R92, R112 ;  /* 0x000000705c357220 */ /* 0x000fe20000410000 */
[----:B------:R-:W-:-:S02]  /*1f80*/  FMUL.FTZ R52, R3, R52 ;  /* 0x0000003403347220 */ /* 0x000fc40000410000 */
        /* <DEDUP_REMOVED lines=9> */
[----:B0-----:R-:W-:Y:S01]  /*2020*/  FFMA.FTZ R89, R3, R108, RZ ;  /* 0x0000006c03597223 */ /* 0x001fe200000100ff */
[----:B------:R-:W-:Y:S01]  /*2030*/  IMAD R109, R83, UR4, R93 ;  /* 0x00000004536d7c24 */ /* 0x000fe2000f8e025d */
[C---:B------:R-:W-:Y:S01]  /*2040*/  LEA R48, P3, R92.reuse, UR8, 0x2 ;  /* 0x000000085c307c11 */ /* 0x040fe2000f8610ff */
[----:B------:R-:W-:Y:S01]  /*2050*/  FMUL.FTZ R93, R49, R112 ;  /* 0x00000070315d7220 */ /* 0x000fe20000410000 */
[----:B------:R0:W-:Y:S01]  /*2060*/  STS.128 [R8+0x210], R52 ;  /* 0x0002103408007388 */ /* 0x0001e20000000c00 */
[----:B------:R-:W-:Y:S01]  /*2070*/  FFMA.FTZ R105, R105, R101, R102 ;  /* 0x0000006569697223 */ /* 0x000fe20000010066 */
[----:B------:R-:W-:Y:S01]  /*2080*/  LEA.HI.X R49, R92, UR9, R109, 0x2, P3 ;  /* 0x000000095c317c11 */ /* 0x000fe200098f146d */
[----:B------:R-:W-:Y:S01]  /*2090*/  FMUL.FTZ R50, R50, R107 ;  /* 0x0000006b32327220 */ /* 0x000fe20000410000 */
[----:B------:R-:W-:Y:S01]  /*20a0*/  BAR.SYNC.DEFER_BLOCKING 0x0 ;  /* 0x0000000000007b1d */ /* 0x000fe20000010000 */
[----:B------:R-:W-:Y:S01]  /*20b0*/  FMUL.FTZ R51, R51, R104 ;  /* 0x0000006833337220 */ /* 0x000fe20000410000 */
[----:B------:R-:W-:Y:S01]  /*20c0*/  FADD.FTZ R92, -R96, R107 ;  /* 0x0000006b605c7221 */ /* 0x000fe20000010100 */
[----:B0-----:R-:W-:Y:S01]  /*20d0*/  IADD3 R53, PT, PT, -R91, UR7, RZ ;  /* 0x000000075b357c10 */ /* 0x001fe2000fffe1ff */
[----:B------:R-:W-:Y:S01]  /*20e0*/  FFMA.FTZ R52, R60, R93, R89 ;  /* 0x0000005d3c347223 */ /* 0x000fe20000010059 */
[----:B------:R-:W-:Y:S01]  /*20f0*/  FADD.FTZ R54, -R94, R111 ;  /* 0x0000006f5e367221 */ /* 0x000fe20000010100 */
[----:B------:R-:W-:Y:S01]  /*2100*/  FADD.FTZ R55, -R95, R112 ;  /* 0x000000705f377221 */ /* 0x000fe20000010100 */
[----:B------:R-:W-:Y:S01]  /*2110*/  ISETP.GE.AND P3, PT, R53, 0x1, PT ;  /* 0x000000013500780c */ /* 0x000fe20003f66270 */
[----:B------:R-:W-:Y:S01]  /*2120*/  FFMA.FTZ R93, R61, R50, R52 ;  /* 0x000000323d5d7223 */ /* 0x000fe20000010034 */
[C---:B------:R-:W-:Y:S01]  /*2130*/  ISETP.GE.AND P4, PT, R53.reuse, 0x21, PT ;  /* 0x000000213500780c */ /* 0x040fe20003f86270 */
[----:B------:R-:W-:Y:S01]  /*2140*/  FMUL.FTZ R50, R56, R101 ;  /* 0x0000006538327220 */ /* 0x000fe20000410000 */
[C---:B------:R-:W-:Y:S01]  /*2150*/  ISETP.GE.AND P5, PT, R53.reuse, 0x41, PT ;  /* 0x000000413500780c */ /* 0x040fe20003fa6270 */
[----:B------:R-:W-:Y:S01]  /*2160*/  FFMA.FTZ R52, R72, R51, R93 ;  /* 0x0000003348347223 */ /* 0x000fe2000001005d */
[----:B------:R-:W-:Y:S01]  /*2170*/  ISETP.GE.AND P6, PT, R53, 0x61, PT ;  /* 0x000000613500780c */ /* 0x000fe20003fc6270 */
[----:B------:R-:W-:Y:S01]  /*2180*/  FMUL.FTZ R53, R57, R105 ;  /* 0x0000006939357220 */ /* 0x000fe20000410000 */
[----:B------:R0:W1:Y:S01]  /*2190*/  LDS R115, [R2+0x80] ;  /* 0x0000800002737984 */ /* 0x0000620000000800 */
[----:B------:R-:W-:-:S02]  /*21a0*/  FMUL.FTZ R51, R59, R106 ;  /* 0x0000006a3b337220 */ /* 0x000fc40000410000 */
[----:B------:R-:W-:-:S04]  /*21b0*/  FFMA.FTZ R89, R53, R54, RZ ;  /* 0x0000003635597223 */ /* 0x000fc800000100ff */
[----:B------:R-:W-:Y:S01]  /*21c0*/  FFMA.FTZ R102, R50, R55, R89 ;  /* 0x0000003732667223 */ /* 0x000fe20000010059 */
[----:B0-----:R-:W-:Y:S06]  /*21d0*/  @!P3 BRA `(.L_x_10102) ;  /* 0x000000000008b947 */ /* 0x001fec0003800000 */
[----:B------:R-:W0:Y:S04]  /*21e0*/  LDS R89, [R2] ;  /* 0x0000000002597984 */ /* 0x000e280000000800 */
[----:B0-----:R0:W-:Y:S02]  /*21f0*/  REDG.E.ADD.F32.FTZ.RN.STRONG.GPU desc[UR16][R48.64], R89 ;  /* 0x00000059300079a6 */ /* 0x0011e4000c12f310 */
.L_x_10102:
[----:B------:R-:W-:Y:S05]  /*2200*/  BSYNC.RECONVERGENT B0 ;  /* 0x0000000000007941 */ /* 0x000fea0003800200 */
.L_x_10101:
[----:B------:R-:W-:Y:S04]  /*2210*/  BSSY.RECONVERGENT B0, `(.L_x_10103) ;  /* 0x0000003000007945 */ /* 0x000fe80003800200 */
[----:B------:R-:W-:Y:S05]  /*2220*/  @!P4 BRA `(.L_x_10104) ;  /* 0x000000000004c947 */ /* 0x000fea0003800000 */
[----:B-1----:R2:W-:Y:S02]  /*2230*/  REDG.E.ADD.F32.FTZ.RN.STRONG.GPU desc[UR16][R48.64+0x80], R115 ;  /* 0x00008073300079a6 */ /* 0x0025e4000c12f310 */
.L_x_10104:
[----:B------:R-:W-:Y:S05]  /*2240*/  BSYNC.RECONVERGENT B0 ;  /* 0x0000000000007941 */ /* 0x000fea0003800200 */
.L_x_10103:
[----:B------:R3:W4:Y:S01]  /*2250*/  LDS R103, [R2+0x100] ;  /* 0x0001000002677984 */ /* 0x0007220000000800 */
[----:B------:R-:W-:Y:S01]  /*2260*/  BSSY.RECONVERGENT B0, `(.L_x_10105) ;  /* 0x0000006000007945 */ /* 0x000fe20003800200 */
[----:B------:R-:W-:Y:S01]  /*2270*/  FMUL.FTZ R88, R58, R113 ;  /* 0x000000713a587220 */ /* 0x000fe20000410000 */
[----:B------:R-:W-:Y:S01]  /*2280*/  FADD.FTZ R93, -R97, R104 ;  /* 0x00000068615d7221 */ /* 0x000fe20000010100 */
[----:B0-----:R-:W-:Y:S01]  /*2290*/  FFMA.FTZ R89, R51, R92, R102 ;  /* 0x0000005c33597223 */ /* 0x001fe20000010066 */
[----:B------:R-:W-:Y:S06]  /*22a0*/  @!P5 BRA `(.L_x_10106) ;  /* 0x000000000004d947 */ /* 0x000fec0003800000 */
[----:B----4-:R0:W-:Y:S02]  /*22b0*/  REDG.E.ADD.F32.FTZ.RN.STRONG.GPU desc[UR16][R48.64+0x100], R103 ;  /* 0x00010067300079a6 */ /* 0x0101e4000c12f310 */
.L_x_10106:
[----:B------:R-:W-:Y:S05]  /*22c0*/  BSYNC.RECONVERGENT B0 ;  /* 0x0000000000007941 */ /* 0x000fea0003800200 */
.L_x_10105:
[----:B0---4-:R0:W4:Y:S01]  /*22d0*/  LDS R103, [R2+0x180] ;  /* 0x0001800002677984 */ /* 0x0111220000000800 */
[----:B------:R-:W-:Y:S01]  /*22e0*/  BSSY.RECONVERGENT B0, `(.L_x_10107) ;  /* 0x0000004000007945 */ /* 0x000fe20003800200 */
[----:B------:R-:W-:-:S03]  /*22f0*/  FFMA.FTZ R89, R88, R93, R89 ;  /* 0x0000005d58597223 */ /* 0x000fc60000010059 */
[----:B------:R-:W-:Y:S05]  /*2300*/  @!P6 BRA `(.L_x_10108) ;  /* 0x000000000004e947 */ /* 0x000fea0003800000 */
[----:B----4-:R4:W-:Y:S02]  /*2310*/  REDG.E.ADD.F32.FTZ.RN.STRONG.GPU desc[UR16][R48.64+0x180], R103 ;  /* 0x00018067300079a6 */ /* 0x0109e4000c12f310 */
.L_x_10108:
[----:B------:R-:W-:Y:S05]  /*2320*/  BSYNC.RECONVERGENT B0 ;  /* 0x0000000000007941 */ /* 0x000fea0003800200 */
.L_x_10107:
[----:B--2-4-:R-:W2:Y:S01]  /*2330*/  SHFL.DOWN PT, R48, R89, 0x1, 0x1f ;  /* 0x08201f0059307f89 */ /* 0x014ea200000e0000 */
        /* <DEDUP_REMOVED lines=42> */
[----:B------:R-:W4:Y:S01]  /*25e0*/  SHFL.DOWN PT, R49, R52, 0x10, 0x1f ;  /* 0x0a001f0034317f89 */ /* 0x000f2200000e0000 */
[----:B--2---:R-:W-:Y:S01]  /*25f0*/  FADD.FTZ R48, R89, R48 ;  /* 0x0000003059307221 */ /* 0x004fe20000010000 */
        /* <DEDUP_REMOVED lines=15> */
.L_x_10110:
[----:B------:R-:W-:Y:S05]  /*26f0*/  BSYNC.RECONVERGENT B0 ;  /* 0x0000000000007941 */ /* 0x000fea0003800200 */
.L_x_10109:
[----:B------:R-:W-:-:S04]  /*2700*/  UIADD3 UR4, UPT, UPT, UR4, 0x1, URZ ;  /* 0x0000000104047890 */ /* 0x000fc8000fffe0ff */
[----:B------:R-:W-:-:S09]  /*2710*/  UISETP.GE.AND UP0, UPT, UR4, UR11, UPT ;  /* 0x0000000b0400728c */ /* 0x000fd2000bf06270 */
[----:B------:R-:W-:Y:S05]  /*2720*/  BRA.U !UP0, `(.L_x_10111) ;  /* 0xffffffed087c7547 */ /* 0x000fea000b83ffff */
.L_x_10097:
[----:B------:R-:W-:Y:S01]  /*2730*/  BAR.SYNC.DEFER_BLOCKING 0x0 ;  /* 0x0000000000007b1d */ /* 0x000fe20000010000 */
[----:B------:R-:W-:Y:S01]  /*2740*/  MOV R50, R66 ;  /* 0x0000004200327202 */ /* 0x000fe20000000f00 */
[----:B------:R-:W-:Y:S01]  /*2750*/  HFMA2 R51, -RZ, RZ, 0, 0 ;  /* 0x00000000ff337431 */ /* 0x000fe200000001ff */
[----:B------:R-:W-:Y:S02]  /*2760*/  IADD3 R10, P1, PT, R10, -0x200, RZ ;  /* 0xfffffe000a0a7810 */ /* 0x000fe40007f3e0ff */
[----:B------:R-:W-:-:S03]  /*2770*/  IADD3 R12, P2, PT, R12, -0x200, RZ ;  /* 0xfffffe000c0c7810 */ /* 0x000fc60007f5e0ff */
[----:B----4-:R-:W2:Y:S01]  /*2780*/  LDC.64 R52, c[0x0][0x4f8] ;  /* 0x00013e00ff347b82 */ /* 0x010ea20000000a00 */
        /* <DEDUP_REMOVED lines=8> */
[----:B------:R5:W-:Y:S01]  /*2810*/  STS.128 [R22], R44 ;  /* 0x0000002c16007388 */ /* 0x000be20000000c00 */
[----:B------:R-:W-:-:S03]  /*2820*/  NOP ;  /* 0x0000000000007918 */ /* 0x000fc60000000000 */
[----:B------:R-:W0:Y:S01]  /*2830*/  LDS.128 R36, [R22] ;  /* 0x0000000016247984 */ /* 0x000e220000000c00 */
[----:B--2---:R-:W-:-:S04]  /*2840*/  IMAD.WIDE.U32 R48, R52, UR18, R50 ;  /* 0x0000001234307c25 */ /* 0x004fc8000f8e0032 */
        /* <DEDUP_REMOVED lines=10> */
[----:B------:R-:W-:Y:S02]  /*28f0*/  IMAD R51, R53, UR18, R51 ;  /* 0x0000001235337c24 */ /* 0x000fe4000f8e0233 */
[C---:B----4-:R-:W-:Y:S01]  /*2900*/  IMAD.WIDE.U32 R50, R73.reuse, UR4, R50 ;  /* 0x0000000449327c25 */ /* 0x050fe2000f8e0032 */
[----:B0-----:R5:W-:Y:S03]  /*2910*/  STG.E.128 desc[UR16][R48.64], R36 ;  /* 0x0000002430007986 */ /* 0x001be6000c101d10 */
[----:B------:R-:W-:Y:S01]  /*2920*/  IMAD R3, R73, UR5, R51 ;  /* 0x0000000549037c24 */ /* 0x000fe2000f8e0233 */
[----:B------:R-:W-:Y:S01]  /*2930*/  BAR.SYNC.DEFER_BLOCKING 0x0 ;  /* 0x0000000000007b1d */ /* 0x000fe20000010000 */
[----:B-----5:R-:W-:-:S04]  /*2940*/  LEA R36, P0, R50, R54, 0x2 ;  /* 0x0000003632247211 */ /* 0x020fc800078010ff */
[----:B------:R-:W-:Y:S02]  /*2950*/  LEA.HI.X R37, R50, R55, R3, 0x2, P0 ;  /* 0x0000003732257211 */ /* 0x000fe400000f1403 */
[----:B------:R-:W-:Y:S02]  /*2960*/  ISETP.GT.AND P0, PT, R7, 0x1, PT ;  /* 0x000000010700780c */ /* 0x000fe40003f04270 */
[----:B------:R-:W-:Y:S01]  /*2970*/  MOV R7, R68 ;  /* 0x0000004400077202 */ /* 0x000fe20000000f00 */
[----:B------:R-:W-:Y:S01]  /*2980*/  IMAD.WIDE.U32 R36, R30, 0x10, R36 ;  /* 0x000000101e247825 */ /* 0x000fe200078e0024 */
[----:B------:R0:W-:Y:S01]  /*2990*/  STS.128 [R22], R40 ;  /* 0x0000002816007388 */ /* 0x0001e20000000c00 */
[----:B------:R-:W-:-:S03]  /*29a0*/  NOP ;  /* 0x0000000000007918 */ /* 0x000fc60000000000 */
[----:B------:R-:W2:Y:S01]  /*29b0*/  LDS.128 R44, [R22] ;  /* 0x00000000162c7984 */ /* 0x000ea20000000c00 */
[----:B0-----:R-:W-:-:S04]  /*29c0*/  FADD.FTZ R40, R21, R40 ;  /* 0x0000002815287221 */ /* 0x001fc80000010000 */
[----:B------:R-:W-:-:S04]  /*29d0*/  FADD.FTZ R41, R40, R41 ;  /* 0x0000002928297221 */ /* 0x000fc80000010000 */
[----:B------:R-:W-:-:S04]  /*29e0*/  FADD.FTZ R42, R41, R42 ;  /* 0x0000002a292a7221 */ /* 0x000fc80000010000 */
[----:B------:R-:W-:Y:S01]  /*29f0*/  FADD.FTZ R21, R42, R43 ;  /* 0x0000002b2a157221 */ /* 0x000fe20000010000 */
[----:B--2---:R0:W-:Y:S01]  /*2a00*/  STG.E.128 desc[UR16][R36.64], R44 ;  /* 0x0000002c24007986 */ /* 0x0041e2000c101d10 */
[----:B------:R-:W-:Y:S05]  /*2a10*/  @P0 BRA `(.L_x_10112) ;  /* 0xffffffdc00c40947 */ /* 0x000fea000383ffff */
.L_x_10095:
[----:B------:R-:W2:Y:S01]  /*2a20*/  LDC.64 R6, c[0x0][0x548] ;  /* 0x00015200ff067b82 */ /* 0x000ea20000000a00 */
[----:B------:R-:W4:Y:S01]  /*2a30*/  S2R R12, SR_TID.X ;  /* 0x00000000000c7919 */ /* 0x000f220000002100 */
[----:B------:R-:W4:Y:S06]  /*2a40*/  LDCU UR7, c[0x0][0x38c] ;  /* 0x00007180ff0777ac */ /* 0x000f2c0008000800 */
[----:B------:R-:W1:Y:S01]  /*2a50*/  LDC.64 R8, c[0x0][0x568] ;  /* 0x00015a00ff087b82 */ /* 0x000e620000000a00 */
[----:B--2---:R-:W-:-:S04]  /*2a60*/  ISETP.NE.U32.AND P1, PT, R6, RZ, PT ;  /* 0x000000ff0600720c */ /* 0x004fc80003f25070 */
[----:B------:R-:W-:Y:S02]  /*2a70*/  ISETP.NE.AND.EX P1, PT, R7, RZ, PT, P1 ;  /* 0x000000ff0700720c */ /* 0x000fe40003f25310 */
[----:B-1----:R-:W-:Y:S02]  /*2a80*/  ISETP.NE.U32.AND P0, PT, R8, RZ, PT ;  /* 0x000000ff0800720c */ /* 0x002fe40003f05070 */
[----:B----4-:R-:W-:Y:S02]  /*2a90*/  ISETP.GE.AND P2, PT, R12, UR7, PT ;  /* 0x000000070c007c0c */ /* 0x010fe4000bf46270 */
[----:B------:R-:W-:-:S07]  /*2aa0*/  ISETP.NE.AND.EX P0, PT, R9, RZ, PT, P0 ;  /* 0x000000ff0900720c */ /* 0x000fce0003f05300 */
[----:B------:R-:W-:Y:S06]  /*2ab0*/  @!P1 BRA `(.L_x_10113) ;  /* 0x0000000000649947 */ /* 0x000fec0003800000 */
[----:B------:R-:W1:Y:S01]  /*2ac0*/  SHFL.DOWN P1, R0, R23, 0x1, 0x1f ;  /* 0x08201f0017007f89 */ /* 0x000e620000020000 */
        /* <DEDUP_REMOVED lines=9> */
[----:B---3--:R-:W1:Y:S01]  /*2b60*/  SHFL.DOWN P1, R2, R3, 0x4, 0x1f ;  /* 0x08801f0003027f89 */ /* 0x008e620000020000 */
        /* <DEDUP_REMOVED lines=13> */
.L_x_10114:
[----:B------:R-:W-:Y:S05]  /*2c40*/  BSYNC.RECONVERGENT B0 ;  /* 0x0000000000007941 */ /* 0x000fea0003800200 */
.L_x_10113:
[----:B------:R-:W-:Y:S05]  /*2c50*/  @!P0 BRA `(.L_x_10115) ;  /* 0x0000000000688947 */ /* 0x000fea0003800000 */
[----:B------:R-:W-:Y:S06]  /*2c60*/  BAR.SYNC.DEFER_BLOCKING 0x0 ;  /* 0x0000000000007b1d */ /* 0x000fec0000010000 */
[----:B------:R-:W-:Y:S01]  /*2c70*/  BSSY.RECONVERGENT B0, `(.L_x_10115) ;  /* 0x0000018000007945 */ /* 0x000fe20003800200 */
[----:B------:R-:W4:Y:S01]  /*2c80*/  SHFL.DOWN P0, R0, R21, 0x1, 0x1f ;  /* 0x08201f0015007f89 */ /* 0x000f220000000000 */
[----:B-12---:R-:W1:Y:S01]  /*2c90*/  S2R R4, SR_LANEID ;  /* 0x0000000000047919 */ /* 0x006e620000000000 */
[----:B------:R-:W2:Y:S01]  /*2ca0*/  S2R R6, SR_TID.X ;  /* 0x0000000000067919 */ /* 0x000ea20000002100 */
[----:B----4-:R-:W-:-:S05]  /*2cb0*/  @P0 FADD R0, R0, R21 ;  /* 0x0000001500000221 */ /* 0x010fca0000000000 */
[----:B------:R-:W4:Y:S01]  /*2cc0*/  SHFL.DOWN P0, R3, R0, 0x2, 0x1f ;  /* 0x08401f0000037f89 */ /* 0x000f220000000000 */
[----:B-1----:R-:W-:-:S13]  /*2cd0*/  ISETP.NE.AND P1, PT, R4, RZ, PT ;  /* 0x000000ff0400720c */ /* 0x002fda0003f25270 */
[----:B------:R-:W1:Y:S01]  /*2ce0*/  @!P1 S2R R7, SR_CgaCtaId ;  /* 0x0000000000079919 */ /* 0x000e620000008800 */
[----:B----4-:R-:W-:Y:S01]  /*2cf0*/  @P0 FADD R3, R0, R3 ;  /* 0x0000000300030221 */ /* 0x010fe20000000000 */
[----:B------:R-:W-:-:S04]  /*2d00*/  @!P1 MOV R0, 0x400 ;  /* 0x0000040000009802 */ /* 0x000fc80000000f00 */
[----:B---3--:R-:W3:Y:S01]  /*2d10*/  SHFL.DOWN P0, R2, R3, 0x4, 0x1f ;  /* 0x08801f0003027f89 */ /* 0x008ee20000000000 */
        /* <DEDUP_REMOVED lines=13> */
.L_x_10116:
[----:B------:R-:W-:Y:S05]  /*2df0*/  BSYNC.RECONVERGENT B0 ;  /* 0x0000000000007941 */ /* 0x000fea0003800200 */
.L_x_10115:
[----:B------:R-:W-:Y:S05]  /*2e00*/  @P2 EXIT ;  /* 0x000000000000294d */ /* 0x000fea0003800000 */
[----:B------:R-:W4:Y:S01]  /*2e10*/  S2UR UR5, SR_CgaCtaId ;  /* 0x00000000000579c3 */ /* 0x000f220000008800 */
[----:B------:R-:W-:Y:S01]  /*2e20*/  BSSY.RECONVERGENT B0, `(.L_x_10117) ;  /* 0x000001f000007945 */ /* 0x000fe20003800200 */
[----:B-1----:R-:W-:Y:S01]  /*2e30*/  MOV R11, R12 ;  /* 0x0000000c000b7202 */ /* 0x002fe20000000f00 */
[----:B------:R-:W-:Y:S01]  /*2e40*/  UMOV UR4, 0x400 ;  /* 0x0000040000047882 */ /* 0x000fe20000000000 */
[----:B------:R-:W1:Y:S01]  /*2e50*/  LDCU UR6, c[0x0][0x360] ;  /* 0x00006c00ff0677ac */ /* 0x000e620008000800 */
[----:B------:R-:W0:Y:S01]  /*2e60*/  LDCU.64 UR8, c[0x0][0x4b0] ;  /* 0x00009600ff0877ac */ /* 0x000e220008000a00 */
[----:B------:R-:W0:Y:S01]  /*2e70*/  LDCU.64 UR10, c[0x0][0x4d0] ;  /* 0x00009a00ff0a77ac */ /* 0x000e220008000a00 */
[----:B------:R-:W0:Y:S01]  /*2e80*/  LDCU.128 UR12, c[0x0][0x530] ;  /* 0x0000a600ff0c77ac */ /* 0x000e220008000c00 */
[----:B-1--4-:R-:W-:-:S12]  /*2e90*/  ULEA UR4, UR5, UR4, 0x18 ;  /* 0x0000000405047291 */ /* 0x012fd8000f8ec0ff */
.L_x_10118:
[----:B------:R-:W-:Y:S02]  /*2ea0*/  LEA R0, R11, UR4, 0x2 ;  /* 0x000000040b007c11 */ /* 0x000fe4000f8e10ff */
[----:B--23--:R-:W-:Y:S02]  /*2eb0*/  SHF.R.S32.HI R2, RZ, 0x1f, R11 ;  /* 0x0000001fff027819 */ /* 0x00cfe4000001140b */
[----:B------:R-:W-:Y:S01]  /*2ec0*/  MOV R68, R24 ;  /* 0x0000001800447202 */ /* 0x000fe20000000f00 */
[----:B-1----:R-:W1:Y:S01]  /*2ed0*/  LDS R13, [R0+0x16c8] ;  /* 0x0016c800000d7984 */ /* 0x002e620000000800 */
        /* <DEDUP_REMOVED lines=20> */
.L_x_10117:
[----:B------:R-:W-:Y:S05]  /*3020*/  EXIT ;  /* 0x000000000000794d */ /* 0x000fea0003800000 */
.L_x_10119:
        /* <DEDUP_REMOVED lines=13> */
.L_x_10558:


//--------------------- .text._Z25selective_scan_bwd_kernelI32Selective_Scan_bwd_kernel_traitsILi32ELi4ELb1ELb0ELb1ELb1ELb0EffEEv12SSMParamsBwd --------------------------
	.section	.text._Z25selective_scan_bwd_kernelI32Selective_Scan_bwd_kernel_traitsILi32ELi4ELb1ELb0ELb1ELb1ELb0EffEEv12SSMParamsBwd,"ax",@progbits
	.align	128
        .global         _Z25selective_scan_bwd_kernelI32Selective_Scan_bwd_kernel_traitsILi32ELi4ELb1ELb0ELb1ELb1ELb0EffEEv12SSMParamsBwd
        .type           _Z25selective_scan_bwd_kernelI32Selective_Scan_bwd_kernel_traitsILi32ELi4ELb1ELb0ELb1ELb1ELb0EffEEv12SSMParamsBwd,@function
        .size           _Z25selective_scan_bwd_kernelI32Selective_Scan_bwd_kernel_traitsILi32ELi4ELb1ELb0ELb1ELb1ELb0EffEEv12SSMParamsBwd,(.L_x_10559 - _Z25selective_scan_bwd_kernelI32Selective_Scan_bwd_kernel_traitsILi32ELi4ELb1ELb0ELb1ELb1ELb0EffEEv12SSMParamsBwd)
        .other          _Z25selective_scan_bwd_kernelI32Selective_Scan_bwd_kernel_traitsILi32ELi4ELb1ELb0ELb1ELb1ELb0EffEEv12SSMParamsBwd,@"STO_CUDA_ENTRY STV_DEFAULT"
_Z25selective_scan_bwd_kernelI32Selective_Scan_bwd_kernel_traitsILi32ELi4ELb1ELb0ELb1ELb1ELb0EffEEv12SSMParamsBwd:
.text._Z25selective_scan_bwd_kernelI32Selective_Scan_bwd_kernel_traitsILi32ELi4ELb1ELb0ELb1ELb1ELb0EffEEv12SSMParamsBwd:
        /* <DEDUP_REMOVED lines=64> */
[----:B------:R-:W-:Y:S01]  /*0400*/  ISETP.NE.AND P2, PT, R8, RZ, PT ;  /* 0x000000ff0800720c */ /* 0x000fe20003f45270 */
[----:B------:R-:W4:Y:S01]  /*0410*/  @P0 LDC.64 R6, c[0x0][0x480] ;  /* 0x00012000ff060b82 */ /* 0x000f220000000a00 */
[----:B------:R-:W-:-:S04]  /*0420*/  @P1 IADD3 R0, PT, PT, R0, 0x1, RZ ;  /* 0x0000000100001810 */ /* 0x000fc80007ffe0ff */
[----:B------:R-:W-:Y:S01]  /*0430*/  MOV R23, R0 ;  /* 0x0000000000177202 */ /* 0x000fe20000000f00 */
[----:B---3--:R-:W-:Y:S01]  /*0440*/  @P0 IMAD R0, R10, UR18, R13 ;  /* 0x000000120a000c24 */ /* 0x008fe2000f8e020d */
[----:B------:R-:W-:-:S03]  /*0450*/  LEA R9, R19, 0xffffff80, 0x7 ;  /* 0xffffff8013097811 */ /* 0x000fc600078e38ff */
[----:B------:R-:W-:Y:S01]  /*0460*/  @!P3 IADD3 R23, PT, PT, -R23, RZ, RZ ;  /* 0x000000ff1717b210 */ /* 0x000fe20007ffe1ff */
[----:B------:R-:W-:Y:S01]  /*0470*/  @P0 IMAD R0, R0, R19, RZ ;  /* 0x0000001300000224 */ /* 0x000fe200078e02ff */
[----:B------:R-:W-:Y:S01]  /*0480*/  @!P2 LOP3.LUT R23, RZ, R8, RZ, 0x33, !PT ;  /* 0x00000008ff17a212 */ /* 0x000fe200078e33ff */
[----:B-1----:R-:W-:Y:S01]  /*0490*/  UIMAD.WIDE.U32 UR4, UR18, UR8, URZ ;  /* 0x00000008120472a5 */ /* 0x002fe2000f8e00ff */
[----:B------:R-:W-:Y:S01]  /*04a0*/  ISETP.GE.AND P1, PT, R19, 0x1, PT ;  /* 0x000000011300780c */ /* 0x000fe20003f26270 */
[----:B--2---:R-:W-:Y:S01]  /*04b0*/  @P0 IMAD R3, R0, R21, RZ ;  /* 0x0000001500030224 */ /* 0x004fe200078e02ff */
[----:B------:R-:W1:Y:S01]  /*04c0*/  LDC.64 R18, c[0x0][0x4a8] ;  /* 0x00012a00ff127b82 */ /* 0x000e620000000a00 */
[----:B------:R-:W-:Y:S01]  /*04d0*/  MOV R4, UR6 ;  /* 0x0000000600047c02 */ /* 0x000fe20008000f00 */
[----:B0-----:R-:W-:Y:S01]  /*04e0*/  UIMAD.WIDE.U32 UR6, UR18, UR10, URZ ;  /* 0x0000000a120672a5 */ /* 0x001fe2000f8e00ff */
[----:B------:R-:W-:Y:S01]  /*04f0*/  SHF.R.S32.HI R21, RZ, 0x1f, R23 ;  /* 0x0000001fff157819 */ /* 0x000fe20000011417 */
[----:B------:R-:W-:Y:S01]  /*0500*/  UIMAD UR5, UR18, UR9, UR5 ;  /* 0x00000009120572a4 */ /* 0x000fe2000f8e0205 */
[----:B------:R-:W0:Y:S01]  /*0510*/  LDCU.64 UR8, c[0x0][0x4c8] ;  /* 0x00009900ff0877ac */ /* 0x000e220008000a00 */
        /* <DEDUP_REMOVED lines=15> */
[----:B------:R-:W-:Y:S02]  /*0610*/  LEA R68, P0, R81, R68, 0x2 ;  /* 0x0000004451447211 */ /* 0x000fe400078010ff */
[----:B------:R-:W-:Y:S02]  /*0620*/  IADD3 R9, P5, PT, R9, R4, RZ ;  /* 0x0000000409097210 */ /* 0x000fe40007fbe0ff */
[----:B------:R-:W-:-:S02]  /*0630*/  IADD3.X R4, PT, PT, R0, R11, RZ, P3, !PT ;  /* 0x0000000b00047210 */ /* 0x000fc40001ffe4ff */
[----:B------:R-:W-:Y:S02]  /*0640*/  LEA R70, P2, R83, R70, 0x2 ;  /* 0x0000004653467211 */ /* 0x000fe400078410ff */
[----:B------:R-:W-:Y:S01]  /*0650*/  IADD3 R7, PT, PT, R5, R7, RZ ;  /* 0x0000000705077210 */ /* 0x000fe20007ffe0ff */
[----:B0-----:R-:W-:Y:S01]  /*0660*/  IMAD.WIDE.U32 R44, R13, UR8, RZ ;  /* 0x000000080d2c7c25 */ /* 0x001fe2000f8e00ff */
[----:B------:R-:W-:Y:S02]  /*0670*/  LEA.HI.X R81, R81, R69, R6, 0x2, P0 ;  /* 0x0000004551517211 */ /* 0x000fe400000f1406 */
[----:B------:R-:W-:Y:S02]  /*0680*/  IADD3.X R85, PT, PT, R0, R85, RZ, P4, !PT ;  /* 0x0000005500557210 */ /* 0x000fe400027fe4ff */
[----:B------:R-:W-:Y:S02]  /*0690*/  LEA R72, P0, R2, R72, 0x2 ;  /* 0x0000004802487211 */ /* 0x000fe400078010ff */
[----:B------:R-:W-:Y:S01]  /*06a0*/  LEA.HI.X R83, R83, R71, R4, 0x2, P2 ;  /* 0x0000004753537211 */ /* 0x000fe200010f1404 */
[----:B-1----:R-:W-:Y:S01]  /*06b0*/  IMAD.WIDE.U32 R42, R13, R18, RZ ;  /* 0x000000120d2a7225 */ /* 0x002fe200078e00ff */
[----:B------:R-:W-:-:S02]  /*06c0*/  IADD3.X R0, PT, PT, R0, R7, RZ, P5, !PT ;  /* 0x0000000700007210 */ /* 0x000fc40002ffe4ff */
[----:B------:R-:W-:Y:S01]  /*06d0*/  LEA R74, P2, R9, R74, 0x2 ;  /* 0x0000004a094a7211 */ /* 0x000fe200078410ff */
        /* <DEDUP_REMOVED lines=15> */
[----:B------:R-:W1:Y:S01]  /*07d0*/  LDCU.64 UR8, c[0x0][0x3b8] ;  /* 0x00007700ff0877ac */ /* 0x000e620008000a00 */
[----:B------:R-:W4:Y:S01]  /*07e0*/  LDCU UR12, c[0x0][0x394] ;  /* 0x00007280ff0c77ac */ /* 0x000f220008000800 */
[----:B------:R-:W-:Y:S01]  /*07f0*/  UMOV UR4, 0x400 ;  /* 0x0000040000047882 */ /* 0x000fe20000000000 */
[----:B--2---:R-:W-:-:S02]  /*0800*/  IMAD R0, R21, UR10, RZ ;  /* 0x0000000a15007c24 */ /* 0x004fc4000f8e02ff */
[----:B---3--:R-:W-:Y:S01]  /*0810*/  IMAD.WIDE.U32 R38, R13, UR6, RZ ;  /* 0x000000060d267c25 */ /* 0x008fe2000f8e00ff */
[----:B-1----:R-:W-:-:S03]  /*0820*/  ULEA UR4, UR5, UR4, 0x18 ;  /* 0x0000000405047291 */ /* 0x002fc6000f8ec0ff */
[----:B------:R-:W-:-:S03]  /*0830*/  IMAD.WIDE.U32 R36, R13, UR8, RZ ;  /* 0x000000080d247c25 */ /* 0x000fc6000f8e00ff */
[----:B0-----:R-:W-:Y:S01]  /*0840*/  LEA R76, R40, UR4, 0x4 ;  /* 0x00000004284c7c11 */ /* 0x001fe2000f8e20ff */
[----:B----4-:R-:W-:Y:S01]  /*0850*/  IMAD.WIDE.U32 R2, R4, UR18, R40 ;  /* 0x0000001204027c25 */ /* 0x010fe2000f8e0028 */
[----:B------:R-:W-:Y:S02]  /*0860*/  MOV R78, UR12 ;  /* 0x0000000c004e7c02 */ /* 0x000fe40008000f00 */
[C---:B------:R-:W-:Y:S01]  /*0870*/  LOP3.LUT R80, R40.reuse, 0x1f, RZ, 0xc0, !PT ;  /* 0x0000001f28507812 */ /* 0x040fe200078ec0ff */
[----:B------:R-:W-:Y:S01]  /*0880*/  IMAD R3, R5, UR18, R3 ;  /* 0x0000001205037c24 */ /* 0x000fe2000f8e0203 */
[C---:B------:R-:W-:Y:S01]  /*0890*/  IADD3 R82, PT, PT, R40.reuse, 0x200, RZ ;  /* 0x0000020028527810 */ /* 0x040fe20007ffe0ff */
[C---:B------:R-:W-:Y:S01]  /*08a0*/  IMAD R5, R23.reuse, UR11, R0 ;  /* 0x0000000b17057c24 */ /* 0x040fe2000f8e0200 */
[----:B------:R-:W-:Y:S01]  /*08b0*/  LEA R84, R40, UR4, 0x2 ;  /* 0x0000000428547c11 */ /* 0x000fe2000f8e10ff */
[----:B------:R-:W-:Y:S01]  /*08c0*/  IMAD.WIDE.U32 R14, R23, UR10, R2 ;  /* 0x0000000a170e7c25 */ /* 0x000fe2000f8e0002 */
[----:B------:R-:W-:-:S03]  /*08d0*/  IADD3 R3, PT, PT, R76, 0x210, RZ ;  /* 0x000002104c037810 */ /* 0x000fc60007ffe0ff */
[----:B------:R-:W-:Y:S01]  /*08e0*/  IMAD R77, R13, UR7, R39 ;  /* 0x000000070d4d7c24 */ /* 0x000fe2000f8e0227 */
[----:B------:R-:W-:Y:S01]  /*08f0*/  IADD3 R88, PT, PT, R15, R5, RZ ;  /* 0x000000050f587210 */ /* 0x000fe20007ffe0ff */
[----:B------:R-:W-:Y:S02]  /*0900*/  IMAD R79, R13, UR9, R37 ;  /* 0x000000090d4f7c24 */ /* 0x000fe4000f8e0225 */
[----:B------:R-:W-:-:S07]  /*0910*/  IMAD R86, R40, -0xc, R3 ;  /* 0xfffffff428567824 */ /* 0x000fce00078e0203 */
.L_x_10144:
        /* <DEDUP_REMOVED lines=11> */
[----:B0-----:R-:W-:-:S06]  /*09d0*/  ULEA UR5, UR5, UR4, 0x18 ;  /* 0x0000000405057291 */ /* 0x001fcc000f8ec0ff */
[----:B-1----:R-:W-:-:S05]  /*09e0*/  LEA R89, R94, UR5, 0x4 ;  /* 0x000000055e597c11 */ /* 0x002fca000f8e20ff */
        /* <DEDUP_REMOVED lines=56> */
.L_x_10122:
[----:B------:R-:W-:Y:S05]  /*0d70*/  BSYNC.RECONVERGENT B0 ;  /* 0x0000000000007941 */ /* 0x000fea0003800200 */
.L_x_10121:
        /* <DEDUP_REMOVED lines=32> */
.L_x_10124:
[----:B------:R-:W-:Y:S05]  /*0f80*/  BSYNC.RECONVERGENT B0 ;  /* 0x0000000000007941 */ /* 0x000fea0003800200 */
.L_x_10123:
        /* <DEDUP_REMOVED lines=32> */
.L_x_10126:
[----:B------:R-:W-:Y:S05]  /*1190*/  BSYNC.RECONVERGENT B0 ;  /* 0x0000000000007941 */ /* 0x000fea0003800200 */
.L_x_10125:
        /* <DEDUP_REMOVED lines=32> */
.L_x_10128:
[----:B------:R-:W-:Y:S05]  /*13a0*/  BSYNC.RECONVERGENT B0 ;  /* 0x0000000000007941 */ /* 0x000fea0003800200 */
.L_x_10127:
[----:B------:R-:W2:Y:S01]  /*13b0*/  LDCU UR4, c[0x0][0x38c] ;  /* 0x00007180ff0477ac */ /* 0x000ea20008000800 */
[----:B-1----:R-:W-:Y:S01]  /*13c0*/  FFMA.FTZ R2, R20, R4, R73 ;  /* 0x0000000414027223 */ /* 0x002fe20000010049 */
[----:B------:R-:W-:Y:S02]  /*13d0*/  IADD3 R95, PT, PT, R78, -0x1, RZ ;  /* 0xffffffff4e5f7810 */ /* 0x000fe40007ffe0ff */
[----:B0-----:R-:W-:Y:S02]  /*13e0*/  CS2R R18, SRZ ;  /* 0x0000000000127805 */ /* 0x001fe4000001ff00 */
[----:B------:R-:W-:Y:S01]  /*13f0*/  CS2R R16, SRZ ;  /* 0x0000000000107805 */ /* 0x000fe2000001ff00 */
[----:B------:R-:W-:Y:S01]  /*1400*/  FFMA.FTZ R3, R21, R5, R2 ;  /* 0x0000000515037223 */ /* 0x000fe20000010002 */
[-C--:B------:R-:W-:Y:S01]  /*1410*/  FMUL.FTZ R24, R4, R66.reuse ;  /* 0x0000004204187220 */ /* 0x080fe20000410000 */
[-C--:B------:R-:W-:Y:S01]  /*1420*/  FMUL.FTZ R25, R5, R66.reuse ;  /* 0x0000004205197220 */ /* 0x080fe20000410000 */
[----:B------:R-:W-:Y:S01]  /*1430*/  FMUL.FTZ R26, R6, R66 ;  /* 0x00000042061a7220 */ /* 0x000fe20000410000 */
[----:B------:R-:W-:Y:S01]  /*1440*/  FFMA.FTZ R2, R22, R6, R3 ;  /* 0x0000000616027223 */ /* 0x000fe20000010003 */
[----:B------:R-:W-:-:S03]  /*1450*/  FMUL.FTZ R27, R7, R66 ;  /* 0x00000042071b7220 */ /* 0x000fc60000410000 */
[----:B------:R-:W-:Y:S01]  /*1460*/  FFMA.FTZ R73, R23, R7, R2 ;  /* 0x0000000717497223 */ /* 0x000fe20000010002 */
[----:B--2---:R-:W-:Y:S01]  /*1470*/  UISETP.GE.AND UP0, UPT, UR4, 0x1, UPT ;  /* 0x000000010400788c */ /* 0x004fe2000bf06270 */
[----:B------:R-:W-:Y:S08]  /*1480*/  BAR.SYNC.DEFER_BLOCKING 0x0 ;  /* 0x0000000000007b1d */ /* 0x000ff00000010000 */
[----:B------:R-:W-:Y:S05]  /*1490*/  BRA.U !UP0, `(.L_x_10129) ;  /* 0x0000001508007547 */ /* 0x000fea000b800000 */
[----:B------:R-:W0:Y:S01]  /*14a0*/  LDC.64 R50, c[0x0][0x440] ;  /* 0x00011000ff327b82 */ /* 0x000e220000000a00 */
[----:B------:R-:W-:Y:S01]  /*14b0*/  SHF.L.U32 R11, R95, 0x7, RZ ;  /* 0x000000075f0b7819 */ /* 0x000fe200000006ff */
[----:B------:R-:W-:Y:S01]  /*14c0*/  HFMA2 R19, -RZ, RZ, 0, 0 ;  /* 0x00000000ff137431 */ /* 0x000fe200000001ff */
[----:B------:R-:W-:Y:S01]  /*14d0*/  MOV R28, R74 ;  /* 0x0000004a001c7202 */ /* 0x000fe20000000f00 */
[----:B------:R-:W-:Y:S01]  /*14e0*/  FMUL.FTZ R3, R20, R97 ;  /* 0x0000006114037220 */ /* 0x000fe20000410000 */
[----:B------:R-:W-:Y:S01]  /*14f0*/  MOV R29, R87 ;  /* 0x00000057001d7202 */ /* 0x000fe20000000f00 */
[----:B------:R-:W-:Y:S01]  /*1500*/  FMUL.FTZ R8, R21, R96 ;  /* 0x0000006015087220 */ /* 0x000fe20000410000 */
[----:B------:R-:W-:Y:S01]  /*1510*/  ISETP.NE.AND P0, PT, R78, 0x1, PT ;  /* 0x000000014e00780c */ /* 0x000fe20003f05270 */
[----:B------:R-:W1:Y:S01]  /*1520*/  LDC.64 R52, c[0x0][0x448] ;  /* 0x00011200ff347b82 */ /* 0x000e620000000a00 */
[----:B------:R-:W-:Y:S01]  /*1530*/  SHF.L.U32 R12, R95, 0x8, RZ ;  /* 0x000000085f0c7819 */ /* 0x000fe200000006ff */
[----:B------:R-:W-:Y:S01]  /*1540*/  FMUL.FTZ R9, R22, R99 ;  /* 0x0000006316097220 */ /* 0x000fe20000410000 */
[----:B------:R-:W-:Y:S01]  /*1550*/  SHF.L.U32 R98, R78, 0x8, RZ ;  /* 0x000000084e627819 */ /* 0x000fe200000006ff */
[----:B------:R-:W-:Y:S01]  /*1560*/  FMUL.FTZ R10, R23, R0 ;  /* 0x00000000170a7220 */ /* 0x000fe20000410000 */
[----:B------:R-:W-:Y:S01]  /*1570*/  IADD3 R62, P2, PT, R11, R14, RZ ;  /* 0x0000000e0b3e7210 */ /* 0x000fe20007f5e0ff */
[C---:B------:R-:W-:Y:S01]  /*1580*/  IMAD.WIDE.U32 R64, R40.reuse, 0x10, R28 ;  /* 0x0000001028407825 */ /* 0x040fe200078e001c */
[----:B------:R-:W-:Y:S01]  /*1590*/  ISETP.NE.AND P1, PT, R40, RZ, PT ;  /* 0x000000ff2800720c */ /* 0x000fe20003f25270 */
[----:B------:R-:W2:Y:S01]  /*15a0*/  LDC.64 R54, c[0x0][0x3e0] ;  /* 0x0000f800ff367b82 */ /* 0x000ea20000000a00 */
[----:B------:R-:W-:Y:S01]  /*15b0*/  IADD3 R2, PT, PT, R78, -0x2, RZ ;  /* 0xfffffffe4e027810 */ /* 0x000fe20007ffe0ff */
[----:B------:R-:W3:Y:S01]  /*15c0*/  LDCU UR10, c[0x0][0x394] ;  /* 0x00007280ff0a77ac */ /* 0x000ee20008000800 */
[----:B------:R-:W-:-:S02]  /*15d0*/  ISETP.EQ.AND P0, PT, R40, RZ, P0 ;  /* 0x000000ff2800720c */ /* 0x000fc40000702270 */
[----:B------:R-:W-:Y:S01]  /*15e0*/  IADD3 R11, PT, PT, R11, R40, RZ ;  /* 0x000000280b0b7210 */ /* 0x000fe20007ffe0ff */
[----:B------:R-:W4:Y:S01]  /*15f0*/  LDCU UR11, c[0x0][0x38c] ;  /* 0x00007180ff0b77ac */ /* 0x000f220008000800 */
[----:B------:R-:W-:Y:S01]  /*1600*/  LOP3.LUT R12, R12, 0x100, RZ, 0xc0, !PT ;  /* 0x000001000c0c7812 */ /* 0x000fe200078ec0ff */
[----:B------:R-:W0:Y:S01]  /*1610*/  LDC.64 R56, c[0x0][0x3c0] ;  /* 0x0000f000ff387b82 */ /* 0x000e220000000a00 */
[----:B------:R-:W-:Y:S01]  /*1620*/  LOP3.LUT R98, R98, 0x100, RZ, 0xc0, !PT ;  /* 0x0000010062627812 */ /* 0x000fe200078ec0ff */
[----:B------:R-:W0:Y:S01]  /*1630*/  LDCU UR7, c[0x0][0x388] ;  /* 0x00007100ff0777ac */ /* 0x000e220008000800 */
[----:B------:R-:W-:Y:S01]  /*1640*/  IADD3.X R63, PT, PT, RZ, R88, RZ, P2, !PT ;  /* 0x00000058ff3f7210 */ /* 0x000fe200017fe4ff */
[----:B------:R-:W0:Y:S04]  /*1650*/  LDCU.64 UR8, c[0x0][0x540] ;  /* 0x0000a800ff0877ac */ /* 0x000e280008000a00 */
[----:B------:R-:W0:Y:S01]  /*1660*/  LDC.64 R58, c[0x0][0x3a8] ;  /* 0x0000ea00ff3a7b82 */ /* 0x000e220000000a00 */
[----:B------:R-:W-:-:S07]  /*1670*/  UMOV UR4, URZ ;  /* 0x000000ff00047c82 */ /* 0x000fce0008000000 */
[----:B---34-:R-:W0:Y:S02]  /*1680*/  LDC.64 R60, c[0x0][0x4f0] ;  /* 0x00013c00ff3c7b82 */ /* 0x018e240000000a00 */
.L_x_10143:
        /* <DEDUP_REMOVED lines=11> */
[----:B------:R0:W3:Y:S01]  /*1740*/  LDG.E R100, desc[UR16][R90.64] ;  /* 0x000000105a647981 */ /* 0x0000e2000c1e1900 */
[----:B------:R-:W-:Y:S02]  /*1750*/  MOV R28, R36 ;  /* 0x00000024001c7202 */ /* 0x000fe40000000f00 */
[----:B------:R-:W-:-:S03]  /*1760*/  MOV R29, R79 ;  /* 0x0000004f001d7202 */ /* 0x000fc60000000f00 */
[----:B------:R-:W-:-:S04]  /*1770*/  IMAD.WIDE.U32 R28, R56, UR4, R28 ;  /* 0x00000004381c7c25 */ /* 0x000fc8000f8e001c */
[----:B------:R-:W-:Y:S01]  /*1780*/  IMAD R29, R57, UR4, R29 ;  /* 0x00000004391d7c24 */ /* 0x000fe2000f8e021d */
[----:B-1----:R-:W-:-:S04]  /*1790*/  LEA R92, P2, R28, R52, 0x2 ;  /* 0x000000341c5c7211 */ /* 0x002fc800078410ff */
[----:B------:R-:W-:-:S05]  /*17a0*/  LEA.HI.X R93, R28, R53, R29, 0x2, P2 ;  /* 0x000000351c5d7211 */ /* 0x000fca00010f141d */
[----:B----4-:R-:W4:Y:S01]  /*17b0*/  LDG.E R92, desc[UR16][R92.64] ;  /* 0x000000105c5c7981 */ /* 0x010f22000c1e1900 */
        /* <DEDUP_REMOVED lines=9> */
[C---:B------:R-:W-:Y:S01]  /*1850*/  FMUL.FTZ R90, R101.reuse, R97 ;  /* 0x00000061655a7220 */ /* 0x040fe20000410000 */
[C---:B------:R-:W-:Y:S01]  /*1860*/  FMUL.FTZ R103, R101.reuse, R96 ;  /* 0x0000006065677220 */ /* 0x040fe20000410000 */
[C---:B------:R-:W-:Y:S01]  /*1870*/  FMUL.FTZ R104, R101.reuse, R99 ;  /* 0x0000006365687220 */ /* 0x040fe20000410000 */
        /* <DEDUP_REMOVED lines=23> */
.L_x_10131:
[----:B------:R0:W1:Y:S02]  /*19f0*/  LDS R110, [R84+0xe4c] ;  /* 0x000e4c00546e7984 */ /* 0x0000640000000800 */
.L_x_10132:
[----:B------:R-:W-:Y:S05]  /*1a00*/  BSYNC.RECONVERGENT B0 ;  /* 0x0000000000007941 */ /* 0x000fea0003800200 */
.L_x_10130:
[----:B------:R-:W4:Y:S01]  /*1a10*/  @P0 LDC R33, c[0x0][0x38c] ;  /* 0x0000e300ff210b82 */ /* 0x000f220000000800 */
[----:B------:R-:W-:Y:S01]  /*1a20*/  MOV R34, RZ ;  /* 0x000000ff00227202 */ /* 0x000fe20000000f00 */
[----:B----4-:R-:W-:-:S04]  /*1a30*/  @P0 IMAD R33, R2, R33, UR4 ;  /* 0x0000000402210e24 */ /* 0x010fc8000f8e0221 */
[----:B--2---:R-:W-:-:S05]  /*1a40*/  @P0 IMAD.WIDE R32, R33, 0x8, R46 ;  /* 0x0000000821200825 */ /* 0x004fca00078e022e */
[----:B------:R2:W4:Y:S01]  /*1a50*/  @P0 LDG.E R34, desc[UR16][R32.64+0x4] ;  /* 0x0000041020220981 */ /* 0x000522000c1e1900 */
[----:B------:R-:W-:Y:S01]  /*1a60*/  FFMA.FTZ R35, R3, R103, R8 ;  /* 0x0000006703237223 */ /* 0x000fe20000010008 */
[C---:B-1-3--:R-:W-:Y:S01]  /*1a70*/  FMUL.FTZ R91, R107.reuse, R110 ;  /* 0x0000006e6b5b7220 */ /* 0x04afe20000410000 */
[C---:B------:R-:W-:Y:S01]  /*1a80*/  FFMA.FTZ R105, R107.reuse, R93, R108 ;  /* 0x0000005d6b697223 */ /* 0x040fe2000001006c */
[----:B------:R-:W-:Y:S01]  /*1a90*/  ISETP.NE.AND P2, PT, R80, 0x1f, PT ;  /* 0x0000001f5000780c */ /* 0x000fe20003f45270 */
[C---:B------:R-:W-:Y:S01]  /*1aa0*/  FFMA.FTZ R35, R104.reuse, R35, R9 ;  /* 0x0000002368237223 */ /* 0x040fe20000010009 */
[C---:B------:R-:W-:Y:S01]  /*1ab0*/  FMUL.FTZ R112, R104.reuse, R91 ;  /* 0x0000005b68707220 */ /* 0x040fe20000410000 */
[----:B------:R-:W-:Y:S01]  /*1ac0*/  FFMA.FTZ R91, R104, R105, R101 ;  /* 0x00000069685b7223 */ /* 0x000fe20000010065 */
[----:B------:R-:W-:Y:S01]  /*1ad0*/  ISETP.GE.AND P1, PT, R94, 0x1, PT ;  /* 0x000000015e00780c */ /* 0x000fe20003f26270 */
[----:B------:R-:W-:Y:S01]  /*1ae0*/  FFMA.FTZ R106, R107, R35, R10 ;  /* 0x000000236b6a7223 */ /* 0x000fe2000001000a */
[C---:B------:R-:W-:Y:S01]  /*1af0*/  FMUL.FTZ R35, R103.reuse, R112 ;  /* 0x0000007067237220 */ /* 0x040fe20000410000 */
[----:B--2---:R-:W-:Y:S01]  /*1b00*/  FMUL.FTZ R33, R90, R103 ;  /* 0x000000675a217220 */ /* 0x004fe20000410000 */
[----:B------:R-:W-:Y:S01]  /*1b10*/  FFMA.FTZ R112, R103, R91, R102 ;  /* 0x0000005b67707223 */ /* 0x000fe20000010066 */
[----:B------:R-:W1:Y:S01]  /*1b20*/  S2UR UR6, SR_CgaCtaId ;  /* 0x00000000000679c3 */ /* 0x000e620000008800 */
[----:B------:R-:W2:Y:S01]  /*1b30*/  SHFL.UP PT, R105, R106, 0x1, RZ ;  /* 0x042000006a697989 */ /* 0x000ea200000e00ff */
[----:B------:R-:W-:Y:S01]  /*1b40*/  FMUL.FTZ R32, R104, R33 ;  /* 0x0000002168207220 */ /* 0x000fe20000410000 */
[----:B------:R-:W-:Y:S01]  /*1b50*/  UMOV UR5, 0x400 ;  /* 0x0000040000057882 */ /* 0x000fe20000000000 */
[----:B------:R-:W-:Y:S01]  /*1b60*/  ISETP.NE.AND P3, PT, R40, 0x1f, PT ;  /* 0x0000001f2800780c */ /* 0x000fe20003f65270 */
[----:B------:R-:W3:Y:S01]  /*1b70*/  SHFL.DOWN PT, R114, R35, 0x1, 0x1f ;  /* 0x08201f0023727f89 */ /* 0x000ee200000e0000 */
[----:B------:R-:W-:Y:S01]  /*1b80*/  FMUL.FTZ R91, R107, R32 ;  /* 0x000000206b5b7220 */ /* 0x000fe20000410000 */
[----:B------:R-:W-:Y:S02]  /*1b90*/  BSSY.RECONVERGENT B0, `(.L_x_10133) ;  /* 0x000007e000007945 */ /* 0x000fe40003800200 */
[----:B------:R-:W5:Y:S04]  /*1ba0*/  SHFL.DOWN PT, R109, R112, 0x1, 0x1f ;  /* 0x08201f00706d7f89 */ /* 0x000f6800000e0000 */
[----:B------:R-:W0:Y:S01]  /*1bb0*/  SHFL.UP PT, R32, R91, 0x1, RZ ;  /* 0x042000005b207989 */ /* 0x000e2200000e00ff */
[----:B-1----:R-:W-:Y:S01]  /*1bc0*/  ULEA UR5, UR6, UR5, 0x18 ;  /* 0x0000000506057291 */ /* 0x002fe2000f8ec0ff */
[----:B--2---:R-:W-:-:S03]  /*1bd0*/  FFMA.FTZ R105, R91, R105, R106 ;  /* 0x000000695b697223 */ /* 0x004fc6000001006a */
[----:B------:R-:W-:Y:S02]  /*1be0*/  ULEA UR6, UR4, UR5, 0x3 ;  /* 0x0000000504067291 */ /* 0x000fe4000f8e18ff */
[----:B------:R-:W-:Y:S01]  /*1bf0*/  FSEL R106, R106, R105, !P1 ;  /* 0x000000696a6a7208 */ /* 0x000fe20004800000 */
[----:B---3--:R-:W-:Y:S01]  /*1c00*/  @P2 FMUL.FTZ R105, R114, R35 ;  /* 0x0000002372692220 */ /* 0x008fe20000410000 */
[----:B-----5:R-:W-:-:S03]  /*1c10*/  @P2 FFMA.FTZ R112, R35, R109, R112 ;  /* 0x0000006d23702223 */ /* 0x020fc60000010070 */
[----:B------:R-:W1:Y:S01]  /*1c20*/  SHFL.UP PT, R33, R106, 0x2, RZ ;  /* 0x044000006a217989 */ /* 0x000e6200000e00ff */
[----:B------:R-:W-:Y:S01]  /*1c30*/  @P2 MOV R35, R105 ;  /* 0x0000006900232202 */ /* 0x000fe20000000f00 */
[----:B0-----:R-:W-:Y:S01]  /*1c40*/  @P1 FMUL.FTZ R91, R91, R32 ;  /* 0x000000205b5b1220 */ /* 0x001fe20000410000 */
[----:B------:R-:W-:Y:S01]  /*1c50*/  ISETP.GT.U32.AND P2, PT, R80, 0x1d, PT ;  /* 0x0000001d5000780c */ /* 0x000fe20003f44070 */
[----:B------:R-:W0:Y:S01]  /*1c60*/  SHFL.DOWN PT, R109, R112, 0x2, 0x1f ;  /* 0x08401f00706d7f89 */ /* 0x000e2200000e0000 */
[----:B------:R-:W-:-:S03]  /*1c70*/  ISETP.GE.AND P1, PT, R94, 0x2, PT ;  /* 0x000000025e00780c */ /* 0x000fc60003f26270 */
[----:B------:R-:W2:Y:S04]  /*1c80*/  SHFL.DOWN PT, R116, R35, 0x2, 0x1f ;  /* 0x08401f0023747f89 */ /* 0x000ea800000e0000 */
[----:B------:R-:W3:Y:S01]  /*1c90*/  SHFL.UP PT, R32, R91, 0x2, RZ ;  /* 0x044000005b207989 */ /* 0x000ee200000e00ff */
[----:B-1----:R-:W-:-:S03]  /*1ca0*/  FFMA.FTZ R33, R91, R33, R106 ;  /* 0x000000215b217223 */ /* 0x002fc6000001006a */
[C---:B0-----:R-:W-:Y:S02]  /*1cb0*/  @!P2 FFMA.FTZ R112, R35.reuse, R109, R112 ;  /* 0x0000006d2370a223 */ /* 0x041fe40000010070 */
[----:B------:R-:W-:Y:S01]  /*1cc0*/  FSEL R114, R106, R33, !P1 ;  /* 0x000000216a727208 */ /* 0x000fe20004800000 */
[----:B--2---:R-:W-:Y:S02]  /*1cd0*/  @!P2 FMUL.FTZ R105, R35, R116 ;  /* 0x000000742369a220 */ /* 0x004fe40000410000 */
        /* <DEDUP_REMOVED lines=9> */
[C---:B-1----:R-:W-:Y:S01]  /*1d70*/  FFMA.FTZ R33, R91.reuse, R33, R114 ;  /* 0x000000215b217223 */ /* 0x042fe20000010072 */
[----:B--2---:R-:W-:-:S04]  /*1d80*/  @P1 FMUL.FTZ R91, R91, R32 ;  /* 0x000000205b5b1220 */ /* 0x004fc80000410000 */
[----:B------:R-:W-:Y:S02]  /*1d90*/  FSEL R106, R114, R33, !P1 ;  /* 0x00000021726a7208 */ /* 0x000fe40004800000 */
[----:B------:R-:W-:Y:S01]  /*1da0*/  ISETP.GE.AND P1, PT, R94, 0x8, PT ;  /* 0x000000085e00780c */ /* 0x000fe20003f26270 */
[----:B---3--:R-:W-:Y:S01]  /*1db0*/  @!P2 FMUL.FTZ R105, R35, R116 ;  /* 0x000000742369a220 */ /* 0x008fe20000410000 */
[----:B------:R-:W-:Y:S04]  /*1dc0*/  SHFL.UP PT, R32, R91, 0x8, RZ ;  /* 0x050000005b207989 */ /* 0x000fe800000e00ff */
[----:B------:R-:W0:Y:S01]  /*1dd0*/  SHFL.UP PT, R33, R106, 0x8, RZ ;  /* 0x050000006a217989 */ /* 0x000e2200000e00ff */
[----:B------:R-:W-:Y:S02]  /*1de0*/  @!P2 MOV R35, R105 ;  /* 0x000000690023a202 */ /* 0x000fe40000000f00 */
[----:B------:R-:W-:Y:S01]  /*1df0*/  ISETP.GT.U32.AND P2, PT, R80, 0x17, PT ;  /* 0x000000175000780c */ /* 0x000fe20003f44070 */
[----:B------:R-:W1:Y:S04]  /*1e00*/  SHFL.DOWN PT, R105, R112, 0x8, 0x1f ;  /* 0x09001f0070697f89 */ /* 0x000e6800000e0000 */
[----:B------:R-:W2:Y:S01]  /*1e10*/  SHFL.DOWN PT, R116, R35, 0x8, 0x1f ;  /* 0x09001f0023747f89 */ /* 0x000ea200000e0000 */
[C---:B0-----:R-:W-:Y:S01]  /*1e20*/  FFMA.FTZ R33, R91.reuse, R33, R106 ;  /* 0x000000215b217223 */ /* 0x041fe2000001006a */
[----:B------:R-:W-:Y:S01]  /*1e30*/  @P1 FMUL.FTZ R91, R91, R32 ;  /* 0x000000205b5b1220 */ /* 0x000fe20000410000 */
[----:B------:R-:W-:-:S05]  /*1e40*/  HFMA2 R32, -RZ, RZ, 1.875, 0 ;  /* 0x3f800000ff207431 */ /* 0x000fca00000001ff */
[C---:B-1----:R-:W-:Y:S01]  /*1e50*/  @!P2 FFMA.FTZ R112, R35.reuse, R105, R112 ;  /* 0x000000692370a223 */ /* 0x042fe20000010070 */
[----:B------:R-:W-:Y:S02]  /*1e60*/  FSEL R114, R106, R33, !P1 ;  /* 0x000000216a727208 */ /* 0x000fe40004800000 */
[----:B------:R-:W-:Y:S01]  /*1e70*/  SHFL.UP PT, R106, R91, 0x10, RZ ;  /* 0x060000005b6a7989 */ /* 0x000fe200000e00ff */
[----:B--2---:R-:W-:Y:S01]  /*1e80*/  @!P2 FMUL.FTZ R33, R35, R116 ;  /* 0x000000742321a220 */ /* 0x004fe20000410000 */
[----:B------:R-:W-:Y:S02]  /*1e90*/  ISETP.GE.AND P1, PT, R78, UR10, PT ;  /* 0x0000000a4e007c0c */ /* 0x000fe4000bf26270 */
[----:B------:R-:W0:Y:S02]  /*1ea0*/  SHFL.UP PT, R105, R114, 0x10, RZ ;  /* 0x0600000072697989 */ /* 0x000e2400000e00ff */
[----:B------:R-:W-:Y:S02]  /*1eb0*/  @!P2 MOV R35, R33 ;  /* 0x000000210023a202 */ /* 0x000fe40000000f00 */
[----:B------:R-:W-:Y:S01]  /*1ec0*/  ISETP.NE.OR P1, PT, R40, RZ, P1 ;  /* 0x000000ff2800720c */ /* 0x000fe20000f25670 */
[----:B------:R-:W1:Y:S01]  /*1ed0*/  SHFL.DOWN PT, R113, R112, 0x10, 0x1f ;  /* 0x0a001f0070717f89 */ /* 0x000e6200000e0000 */
[----:B------:R-:W-:-:S02]  /*1ee0*/  ISETP.GE.AND P2, PT, R94, 0x10, PT ;  /* 0x000000105e00780c */ /* 0x000fc40003f46270 */
[----:B------:R-:W-:Y:S01]  /*1ef0*/  MOV R33, RZ ;  /* 0x000000ff00217202 */ /* 0x000fe20000000f00 */
[----:B------:R-:W2:Y:S08]  /*1f00*/  SHFL.DOWN PT, R116, R35, 0x10, 0x1f ;  /* 0x0a001f0023747f89 */ /* 0x000eb000000e0000 */
[----:B------:R-:W3:Y:S01]  /*1f10*/  @!P1 LDS.64 R32, [UR6+0xec8] ;  /* 0x000ec806ff209984 */ /* 0x000ee20008000a00 */
[----:B------:R-:W-:Y:S01]  /*1f20*/  ISETP.GT.U32.AND P1, PT, R80, 0xf, PT ;  /* 0x0000000f5000780c */ /* 0x000fe20003f24070 */
[C---:B0-----:R-:W-:Y:S01]  /*1f30*/  FFMA.FTZ R105, R91.reuse, R105, R114 ;  /* 0x000000695b697223 */ /* 0x041fe20000010072 */
[----:B------:R-:W-:-:S04]  /*1f40*/  @P2 FMUL.FTZ R91, R91, R106 ;  /* 0x0000006a5b5b2220 */ /* 0x000fc80000410000 */
[----:B------:R-:W-:Y:S02]  /*1f50*/  FSEL R105, R114, R105, !P2 ;  /* 0x0000006972697208 */ /* 0x000fe40005000000 */
[----:B------:R-:W-:Y:S05]  /*1f60*/  SHFL.UP PT, R91, R91, 0x1, RZ ;  /* 0x042000005b5b7989 */ /* 0x000fea00000e00ff */
[C---:B-1----:R-:W-:Y:S01]  /*1f70*/  @!P1 FFMA.FTZ R112, R35.reuse, R113, R112 ;  /* 0x0000007123709223 */ /* 0x042fe20000010070 */
[----:B--2---:R-:W-:Y:S01]  /*1f80*/  @!P1 FMUL.FTZ R109, R35, R116 ;  /* 0x00000074236d9220 */ /* 0x004fe20000410000 */
[C---:B------:R-:W-:Y:S01]  /*1f90*/  ISETP.NE.AND P2, PT, R40.reuse, RZ, PT ;  /* 0x000000ff2800720c */ /* 0x040fe20003f45270 */
[----:B------:R-:W-:Y:S03]  /*1fa0*/  SHFL.UP PT, R106, R105, 0x1, RZ ;  /* 0x04200000696a7989 */ /* 0x000fe600000e00ff */
[----:B------:R-:W-:Y:S01]  /*1fb0*/  @!P1 MOV R35, R109 ;  /* 0x0000006d00239202 */ /* 0x000fe20000000f00 */
[----:B------:R-:W-:Y:S01]  /*1fc0*/  SHFL.IDX PT, R116, R112, RZ, 0x1f ;  /* 0x00001fff70747589 */ /* 0x000fe200000e0000 */
[----:B------:R-:W-:-:S03]  /*1fd0*/  ISETP.NE.AND P1, PT, R40, RZ, PT ;  /* 0x000000ff2800720c */ /* 0x000fc60003f25270 */
[----:B------:R-:W-:Y:S04]  /*1fe0*/  SHFL.IDX PT, R113, R35, RZ, 0x1f ;  /* 0x00001fff23717589 */ /* 0x000fe800000e0000 */
[----:B------:R-:W-:Y:S04]  /*1ff0*/  SHFL.DOWN PT, R115, R35, 0x1, 0x1f ;  /* 0x08201f0023737f89 */ /* 0x000fe800000e0000 */
[----:B------:R-:W-:Y:S04]  /*2000*/  SHFL.DOWN PT, R118, R112, 0x1, 0x1f ;  /* 0x08201f0070767f89 */ /* 0x000fe800000e0000 */
[----:B---3--:R-:W0:Y:S02]  /*2010*/  SHFL.IDX PT, R114, R33, RZ, 0x1f ;  /* 0x00001fff21727589 */ /* 0x008e2400000e0000 */
[----:B0-----:R-:W-:-:S02]  /*2020*/  @P3 FFMA.FTZ R114, R115, R114, R118 ;  /* 0x0000007273723223 */ /* 0x001fc40000010076 */
[----:B----4-:R-:W0:Y:S02]  /*2030*/  SHFL.IDX PT, R111, R34, RZ, 0x1f ;  /* 0x00001fff226f7589 */ /* 0x010e2400000e0000 */
[----:B0-----:R-:W-:Y:S01]  /*2040*/  @P1 FFMA.FTZ R111, R91, R111, R106 ;  /* 0x0000006f5b6f1223 */ /* 0x001fe2000001006a */
[----:B------:R-:W-:-:S03]  /*2050*/  FFMA.FTZ R91, R113, R33, R116 ;  /* 0x00000021715b7223 */ /* 0x000fc60000010074 */
[----:B------:R-:W-:Y:S01]  /*2060*/  FFMA.FTZ R111, R90, R111, R3 ;  /* 0x0000006f5a6f7223 */ /* 0x000fe20000010003 */
[----:B------:R-:W-:Y:S01]  /*2070*/  FMUL.FTZ R90, R113, R32 ;  /* 0x00000020715a7220 */ /* 0x000fe20000410000 */
        /* <DEDUP_REMOVED lines=29> */
[----:B------:R-:W-:Y:S01]  /*2250*/  FADD.FTZ R92, -R9, R105 ;  /* 0x00000069095c7221 */ /* 0x000fe20000010100 */
[----:B0-----:R-:W-:Y:S01]  /*2260*/  IADD3 R32, PT, PT, -R11, UR7, RZ ;  /* 0x000000070b207c10 */ /* 0x001fe2000fffe1ff */
[----:B------:R-:W-:Y:S01]  /*2270*/  FADD.FTZ R34, -R3, R111 ;  /* 0x0000006f03227221 */ /* 0x000fe20000010100 */
[----:B------:R-:W-:-:S02]  /*2280*/  FMUL.FTZ R33, R103, R97 ;  /* 0x0000006167217220 */ /* 0x000fc40000410000 */
[C---:B------:R-:W-:Y:S02]  /*2290*/  ISETP.GE.AND P3, PT, R32.reuse, 0x1, PT ;  /* 0x000000012000780c */ /* 0x040fe40003f66270 */
        /* <DEDUP_REMOVED lines=13> */
.L_x_10134:
[----:B------:R-:W-:Y:S05]  /*2370*/  BSYNC.RECONVERGENT B0 ;  /* 0x0000000000007941 */ /* 0x000fea0003800200 */
.L_x_10133:
[----:B------:R-:W-:Y:S04]  /*2380*/  BSSY.RECONVERGENT B0, `(.L_x_10135) ;  /* 0x0000003000007945 */ /* 0x000fe80003800200 */
[----:B------:R-:W-:Y:S05]  /*2390*/  @!P4 BRA `(.L_x_10136) ;  /* 0x000000000004c947 */ /* 0x000fea0003800000 */
[----:B-1----:R3:W-:Y:S02]  /*23a0*/  REDG.E.ADD.F32.FTZ.RN.STRONG.GPU desc[UR16][R28.64+0x80], R115 ;  /* 0x000080731c0079a6 */ /* 0x0027e4000c12f310 */
.L_x_10136:
[----:B------:R-:W-:Y:S05]  /*23b0*/  BSYNC.RECONVERGENT B0 ;  /* 0x0000000000007941 */ /* 0x000fea0003800200 */
.L_x_10135:
[----:B------:R4:W0:Y:S01]  /*23c0*/  LDS R93, [R86+0x100] ;  /* 0x00010000565d7984 */ /* 0x0008220000000800 */
[----:B------:R-:W-:Y:S01]  /*23d0*/  BSSY.RECONVERGENT B0, `(.L_x_10137) ;  /* 0x0000006000007945 */ /* 0x000fe20003800200 */
[----:B------:R-:W-:Y:S01]  /*23e0*/  FMUL.FTZ R90, R113, R0 ;  /* 0x00000000715a7220 */ /* 0x000fe20000410000 */
[----:B------:R-:W-:Y:S01]  /*23f0*/  FADD.FTZ R91, -R10, R106 ;  /* 0x0000006a0a5b7221 */ /* 0x000fe20000010100 */
[----:B--2---:R-:W-:Y:S01]  /*2400*/  FFMA.FTZ R35, R31, R92, R102 ;  /* 0x0000005c1f237223 */ /* 0x004fe20000010066 */
[----:B------:R-:W-:Y:S06]  /*2410*/  @!P5 BRA `(.L_x_10138) ;  /* 0x000000000004d947 */ /* 0x000fec0003800000 */
[----:B0-----:R2:W-:Y:S02]  /*2420*/  REDG.E.ADD.F32.FTZ.RN.STRONG.GPU desc[UR16][R28.64+0x100], R93 ;  /* 0x0001005d1c0079a6 */ /* 0x0015e4000c12f310 */
.L_x_10138:
[----:B------:R-:W-:Y:S05]  /*2430*/  BSYNC.RECONVERGENT B0 ;  /* 0x0000000000007941 */ /* 0x000fea0003800200 */
.L_x_10137:
[----:B0-2---:R0:W2:Y:S01]  /*2440*/  LDS R93, [R86+0x180] ;  /* 0x00018000565d7984 */ /* 0x0050a20000000800 */
[----:B------:R-:W-:Y:S01]  /*2450*/  BSSY.RECONVERGENT B0, `(.L_x_10139) ;  /* 0x0000004000007945 */ /* 0x000fe20003800200 */
[----:B------:R-:W-:-:S03]  /*2460*/  FFMA.FTZ R35, R90, R91, R35 ;  /* 0x0000005b5a237223 */ /* 0x000fc60000010023 */
[----:B------:R-:W-:Y:S05]  /*2470*/  @!P6 BRA `(.L_x_10140) ;  /* 0x000000000004e947 */ /* 0x000fea0003800000 */
[----:B--2---:R2:W-:Y:S02]  /*2480*/  REDG.E.ADD.F32.FTZ.RN.STRONG.GPU desc[UR16][R28.64+0x180], R93 ;  /* 0x0001805d1c0079a6 */ /* 0x0045e4000c12f310 */
.L_x_10140:
[----:B------:R-:W-:Y:S05]  /*2490*/  BSYNC.RECONVERGENT B0 ;  /* 0x0000000000007941 */ /* 0x000fea0003800200 */
.L_x_10139:
[----:B--23--:R-:W2:Y:S01]  /*24a0*/  SHFL.DOWN PT, R28, R35, 0x1, 0x1f ;  /* 0x08201f00231c7f89 */ /* 0x00cea200000e0000 */
[----:B------:R-:W-:Y:S01]  /*24b0*/  ISETP.GT.AND P3, PT, R94, 0x1e, PT ;  /* 0x0000001e5e00780c */ /* 0x000fe20003f64270 */
[C---:B------:R-:W-:Y:S01]  /*24c0*/  FMUL.FTZ R93, R100.reuse, R107 ;  /* 0x0000006b645d7220 */ /* 0x040fe20000410000 */
[----:B------:R-:W-:Y:S01]  /*24d0*/  FMUL.FTZ R102, R100, R101 ;  /* 0x0000006564667220 */ /* 0x000fe20000410000 */
        /* <DEDUP_REMOVED lines=56> */
.L_x_10142:
[----:B------:R-:W-:Y:S05]  /*2860*/  BSYNC.RECONVERGENT B0 ;  /* 0x0000000000007941 */ /* 0x000fea0003800200 */
.L_x_10141:
[----:B------:R-:W-:-:S04]  /*2870*/  UIADD3 UR4, UPT, UPT, UR4, 0x1, URZ ;  /* 0x0000000104047890 */ /* 0x000fc8000fffe0ff */
[----:B------:R-:W-:-:S09]  /*2880*/  UISETP.GE.AND UP0, UPT, UR4, UR11, UPT ;  /* 0x0000000b0400728c */ /* 0x000fd2000bf06270 */
[----:B------:R-:W-:Y:S05]  /*2890*/  BRA.U !UP0, `(.L_x_10143) ;  /* 0xffffffed087c7547 */ /* 0x000fea000b83ffff */
.L_x_10129:
[----:B------:R-:W-:Y:S08]  /*28a0*/  BAR.SYNC.DEFER_BLOCKING 0x0 ;  /* 0x0000000000007b1d */ /* 0x000ff00000010000 */
[----:B--2---:R-:W2:Y:S01]  /*28b0*/  LDC.64 R28, c[0x0][0x4f8] ;  /* 0x00013e00ff1c7b82 */ /* 0x004ea20000000a00 */
[----:B------:R-:W5:Y:S01]  /*28c0*/  LDCU.64 UR4, c[0x0][0x500] ;  /* 0x0000a000ff0477ac */ /* 0x000f620008000a00 */
[----:B------:R-:W-:-:S06]  /*28d0*/  SHF.L.U32 R20, R95, 0x7, RZ ;  /* 0x000000075f147819 */ /* 0x000fcc00000006ff */
[----:B------:R-:W0:Y:S01]  /*28e0*/  LDC.64 R30, c[0x0][0x550] ;  /* 0x00015400ff1e7b82 */ /* 0x000e220000000a00 */
[----:B------:R-:W3:Y:S01]  /*28f0*/  LDG.E.128 R48, desc[UR16][R48.64] ;  /* 0x0000001030307981 */ /* 0x000ee2000c1e1d00 */
[----:B------:R-:W-:-:S03]  /*2900*/  SHF.R.S32.HI R21, RZ, 0x1f, R20 ;  /* 0x0000001fff157819 */ /* 0x000fc60000011414 */
[----:B---3--:R-:W-:Y:S01]  /*2910*/  STS.128 [R89], R48 ;  /* 0x0000003059007388 */ /* 0x008fe20000000c00 */
[----:B------:R-:W-:-:S03]  /*2920*/  NOP ;  /* 0x0000000000007918 */ /* 0x000fc60000000000 */
[----:B------:R-:W3:Y:S01]  /*2930*/  LDS.128 R4, [R89] ;  /* 0x0000000059047984 */ /* 0x000ee20000000c00 */
[----:B------:R-:W-:Y:S06]  /*2940*/  BAR.SYNC.DEFER_BLOCKING 0x0 ;  /* 0x0000000000007b1d */ /* 0x000fec0000010000 */
[----:B------:R1:W-:Y:S01]  /*2950*/  STS.128 [R89], R24 ;  /* 0x0000001859007388 */ /* 0x0003e20000000c00 */
[--C-:B---3--:R-:W-:Y:S01]  /*2960*/  FADD.FTZ R4, R4, R67.reuse ;  /* 0x0000004304047221 */ /* 0x108fe20000010000 */
[--C-:B------:R-:W-:Y:S01]  /*2970*/  FADD.FTZ R5, R5, R67.reuse ;  /* 0x0000004305057221 */ /* 0x100fe20000010000 */
[--C-:B------:R-:W-:Y:S01]  /*2980*/  FADD.FTZ R6, R6, R67.reuse ;  /* 0x0000004306067221 */ /* 0x100fe20000010000 */
[----:B------:R-:W-:-:S02]  /*2990*/  FADD.FTZ R7, R7, R67 ;  /* 0x0000004307077221 */ /* 0x000fc40000010000 */
[----:B------:R-:W-:Y:S02]  /*29a0*/  FSETP.GTU.FTZ.AND P0, PT, R4, 20, PT ;  /* 0x41a000000400780b */ /* 0x000fe40003f1c000 */
[----:B------:R-:W-:Y:S02]  /*29b0*/  FSETP.GTU.FTZ.AND P1, PT, R5, 20, PT ;  /* 0x41a000000500780b */ /* 0x000fe40003f3c000 */
[----:B------:R-:W-:Y:S02]  /*29c0*/  FSETP.GTU.FTZ.AND P2, PT, R6, 20, PT ;  /* 0x41a000000600780b */ /* 0x000fe40003f5c000 */
[----:B------:R-:W-:-:S07]  /*29d0*/  FSETP.GTU.FTZ.AND P3, PT, R7, 20, PT ;  /* 0x41a000000700780b */ /* 0x000fce0003f7c000 */
[----:B------:R-:W-:Y:S02]  /*29e0*/  @!P0 FMUL.FTZ R0, R4, -1.4426950216293334961 ;  /* 0xbfb8aa3b04008820 */ /* 0x000fe40000410000 */
[----:B------:R-:W-:Y:S02]  /*29f0*/  @!P1 FMUL.FTZ R2, R5, -1.4426950216293334961 ;  /* 0xbfb8aa3b05029820 */ /* 0x000fe40000410000 */
[----:B------:R-:W-:Y:S02]  /*2a00*/  @!P2 FMUL.FTZ R3, R6, -1.4426950216293334961 ;  /* 0xbfb8aa3b0603a820 */ /* 0x000fe40000410000 */
[----:B------:R-:W3:Y:S01]  /*2a10*/  @!P0 MUFU.EX2 R0, R0 ;  /* 0x0000000000008308 */ /* 0x000ee20000000800 */
[----:B------:R-:W-:Y:S01]  /*2a20*/  @!P3 FMUL.FTZ R9, R7, -1.4426950216293334961 ;  /* 0xbfb8aa3b0709b820 */ /* 0x000fe20000410000 */
[----:B------:R-:W-:Y:S02]  /*2a30*/  NOP ;  /* 0x0000000000007918 */ /* 0x000fe40000000000 */
[----:B------:R-:W4:Y:S01]  /*2a40*/  @!P1 MUFU.EX2 R2, R2 ;  /* 0x0000000200029308 */ /* 0x000f220000000800 */
[----:B------:R-:W0:Y:S03]  /*2a50*/  LDS.128 R4, [R89] ;  /* 0x0000000059047984 */ /* 0x000e260000000c00 */
[----:B------:R-:W5:Y:S01]  /*2a60*/  @!P2 MUFU.EX2 R3, R3 ;  /* 0x000000030003a308 */ /* 0x000f620000000800 */
[----:B---3--:R-:W-:-:S03]  /*2a70*/  @!P0 FADD.FTZ R8, R0, 1 ;  /* 0x3f80000000088421 */ /* 0x008fc60000010000 */
[----:B------:R-:W3:Y:S04]  /*2a80*/  @!P3 MUFU.EX2 R9, R9 ;  /* 0x000000090009b308 */ /* 0x000ee80000000800 */
[----:B------:R-:W1:Y:S01]  /*2a90*/  @!P0 MUFU.RCP R23, R8 ;  /* 0x0000000800178308 */ /* 0x000e620000001000 */
[----:B----4-:R-:W-:Y:S01]  /*2aa0*/  @!P1 FADD.FTZ R0, R2, 1 ;  /* 0x3f80000002009421 */ /* 0x010fe20000010000 */
[----:B-----5:R-:W-:Y:S01]  /*2ab0*/  @!P2 FADD.FTZ R10, R3, 1 ;  /* 0x3f800000030aa421 */ /* 0x020fe20000010000 */
[----:B--2---:R-:W-:-:S05]  /*2ac0*/  IMAD.WIDE.U32 R2, R28, UR18, R20 ;  /* 0x000000121c027c25 */ /* 0x004fca000f8e0014 */
[----:B------:R-:W2:Y:S01]  /*2ad0*/  @!P1 MUFU.RCP R0, R0 ;  /* 0x0000000000009308 */ /* 0x000ea20000001000 */
[----:B---3--:R-:W-:Y:S01]  /*2ae0*/  @!P3 FADD.FTZ R11, R9, 1 ;  /* 0x3f800000090bb421 */ /* 0x008fe20000010000 */
[----:B------:R-:W-:Y:S02]  /*2af0*/  IMAD R3, R29, UR18, R3 ;  /* 0x000000121d037c24 */ /* 0x000fe4000f8e0203 */
[----:B------:R-:W-:-:S04]  /*2b00*/  IMAD.WIDE.U32 R2, R13, UR4, R2 ;  /* 0x000000040d027c25 */ /* 0x000fc8000f8e0002 */
[----:B-1----:R-:W1:Y:S01]  /*2b10*/  @!P2 MUFU.RCP R25, R10 ;  /* 0x0000000a0019a308 */ /* 0x002e620000001000 */
[----:B------:R-:W-:Y:S01]  /*2b20*/  @!P0 FMUL.FTZ R16, R16, R23 ;  /* 0x0000001710108220 */ /* 0x000fe20000410000 */
[----:B------:R-:W-:Y:S01]  /*2b30*/  IMAD R3, R13, UR5, R3 ;  /* 0x000000050d037c24 */ /* 0x000fe2000f8e0203 */
[C---:B0-----:R-:W-:Y:S01]  /*2b40*/  LEA R8, P4, R2.reuse, R30, 0x2 ;  /* 0x0000001e02087211 */ /* 0x041fe200078810ff */
[----:B------:R-:W0:Y:S01]  /*2b50*/  LDC.64 R22, c[0x0][0x518] ;  /* 0x00014600ff167b82 */ /* 0x000e220000000a00 */
[----:B------:R-:W3:Y:S02]  /*2b60*/  LDCU.64 UR4, c[0x0][0x520] ;  /* 0x0000a400ff0477ac */ /* 0x000ee40008000a00 */
[----:B------:R-:W-:Y:S01]  /*2b70*/  LEA.HI.X R9, R2, R31, R3, 0x2, P4 ;  /* 0x0000001f02097211 */ /* 0x000fe200020f1403 */
[----:B------:R-:W4:Y:S01]  /*2b80*/  @!P3 MUFU.RCP R12, R11 ;  /* 0x0000000b000cb308 */ /* 0x000f220000001000 */
[----:B--2---:R-:W-:Y:S01]  /*2b90*/  @!P1 FMUL.FTZ R17, R17, R0 ;  /* 0x0000000011119220 */ /* 0x004fe20000410000 */
[----:B------:R-:W-:Y:S01]  /*2ba0*/  IADD3 R74, P1, PT, R74, -0x200, RZ ;  /* 0xfffffe004a4a7810 */ /* 0x000fe20007f3e0ff */
[----:B------:R-:W-:Y:S01]  /*2bb0*/  IMAD.WIDE.U32 R2, R40, 0x10, R8 ;  /* 0x0000001028027825 */ /* 0x000fe200078e0008 */
[----:B------:R-:W-:-:S02]  /*2bc0*/  IADD3 R70, P4, PT, R70, -0x200, RZ ;  /* 0xfffffe0046467810 */ /* 0x000fc40007f9e0ff */
[----:B------:R-:W-:Y:S02]  /*2bd0*/  IADD3.X R87, PT, PT, R87, -0x1, RZ, P1, !PT ;  /* 0xffffffff57577810 */ /* 0x000fe40000ffe4ff */
[----:B------:R2:W-:Y:S01]  /*2be0*/  STG.E.128 desc[UR16][R2.64], R4 ;  /* 0x0000000402007986 */ /* 0x0005e2000c101d10 */
[----:B-1----:R-:W-:Y:S01]  /*2bf0*/  @!P2 FMUL.FTZ R18, R18, R25 ;  /* 0x000000191212a220 */ /* 0x002fe20000410000 */
[----:B------:R-:W-:Y:S01]  /*2c00*/  BAR.SYNC.DEFER_BLOCKING 0x0 ;  /* 0x0000000000007b1d */ /* 0x000fe20000010000 */
[----:B------:R-:W-:Y:S02]  /*2c10*/  IADD3 R72, P2, PT, R72, -0x200, RZ ;  /* 0xfffffe0048487810 */ /* 0x000fe40007f5e0ff */
[----:B------:R-:W-:Y:S01]  /*2c20*/  IADD3.X R83, PT, PT, R83, -0x1, RZ, P4, !PT ;  /* 0xffffffff53537810 */ /* 0x000fe200027fe4ff */
[----:B----4-:R-:W-:-:S04]  /*2c30*/  @!P3 FMUL.FTZ R19, R19, R12 ;  /* 0x0000000c1313b220 */ /* 0x010fc80000410000 */
[----:B------:R-:W2:Y:S01]  /*2c40*/  LDC.64 R24, c[0x0][0x560] ;  /* 0x00015800ff187b82 */ /* 0x000ea20000000a00 */
[----:B0-----:R-:W-:Y:S01]  /*2c50*/  IMAD.WIDE.U32 R20, R22, UR18, R20 ;  /* 0x0000001216147c25 */ /* 0x001fe2000f8e0014 */
[----:B------:R-:W-:Y:S02]  /*2c60*/  IADD3 R68, P3, PT, R68, -0x200, RZ ;  /* 0xfffffe0044447810 */ /* 0x000fe40007f7e0ff */
[----:B------:R-:W-:Y:S01]  /*2c70*/  IADD3.X R85, PT, PT, R85, -0x1, RZ, P2, !PT ;  /* 0xffffffff55557810 */ /* 0x000fe200017fe4ff */
[----:B------:R-:W-:Y:S01]  /*2c80*/  IMAD R21, R23, UR18, R21 ;  /* 0x0000001217157c24 */ /* 0x000fe2000f8e0215 */
[----:B------:R-:W-:Y:S01]  /*2c90*/  IADD3.X R81, PT, PT, R81, -0x1, RZ, P3, !PT ;  /* 0xffffffff51517810 */ /* 0x000fe20001ffe4ff */
[----:B---3--:R-:W-:-:S04]  /*2ca0*/  IMAD.WIDE.U32 R20, R13, UR4, R20 ;  /* 0x000000040d147c25 */ /* 0x008fc8000f8e0014 */
[----:B------:R-:W-:Y:S01]  /*2cb0*/  IMAD R0, R13, UR5, R21 ;  /* 0x000000050d007c24 */ /* 0x000fe2000f8e0215 */
[----:B------:R0:W-:Y:S01]  /*2cc0*/  STS.128 [R89], R16 ;  /* 0x0000001059007388 */ /* 0x0001e20000000c00 */
[----:B------:R-:W-:-:S03]  /*2cd0*/  NOP ;  /* 0x0000000000007918 */ /* 0x000fc60000000000 */
[----:B------:R-:W1:Y:S01]  /*2ce0*/  LDS.128 R8, [R89] ;  /* 0x0000000059087984 */ /* 0x000e620000000c00 */
[----:B--2---:R-:W-:-:S04]  /*2cf0*/  LEA R2, P0, R20, R24, 0x2 ;  /* 0x0000001814027211 */ /* 0x004fc800078010ff */
[----:B------:R-:W-:Y:S02]  /*2d00*/  LEA.HI.X R3, R20, R25, R0, 0x2, P0 ;  /* 0x0000001914037211 */ /* 0x000fe400000f1400 */
[----:B------:R-:W-:Y:S01]  /*2d10*/  ISETP.GT.AND P0, PT, R78, 0x1, PT ;  /* 0x000000014e00780c */ /* 0x000fe20003f04270 */
[----:B0-----:R-:W-:Y:S01]  /*2d20*/  FADD.FTZ R16, R16, R75 ;  /* 0x0000004b10107221 */ /* 0x001fe20000010000 */
[----:B------:R-:W-:Y:S01]  /*2d30*/  IMAD.WIDE.U32 R2, R40, 0x10, R2 ;  /* 0x0000001028027825 */ /* 0x000fe200078e0002 */
[----:B------:R-:W-:-:S03]  /*2d40*/  MOV R78, R95 ;  /* 0x0000005f004e7202 */ /* 0x000fc60000000f00 */
[----:B------:R-:W-:-:S04]  /*2d50*/  FADD.FTZ R17, R16, R17 ;  /* 0x0000001110117221 */ /* 0x000fc80000010000 */
[----:B------:R-:W-:-:S04]  /*2d60*/  FADD.FTZ R18, R17, R18 ;  /* 0x0000001211127221 */ /* 0x000fc80000010000 */
[----:B------:R-:W-:Y:S01]  /*2d70*/  FADD.FTZ R75, R18, R19 ;  /* 0x00000013124b7221 */ /* 0x000fe20000010000 */
[----:B-1----:R0:W-:Y:S01]  /*2d80*/  STG.E.128 desc[UR16][R2.64], R8 ;  /* 0x0000000802007986 */ /* 0x0021e2000c101d10 */
[----:B------:R-:W-:Y:S05]  /*2d90*/  @P0 BRA `(.L_x_10144) ;  /* 0xffffffd800e00947 */ /* 0x000fea000383ffff */
.L_x_10120:
        /* <DEDUP_REMOVED lines=34> */
.L_x_10146:
[----:B------:R-:W-:Y:S05]  /*2fc0*/  BSYNC.RECONVERGENT B0 ;  /* 0x0000000000007941 */ /* 0x000fea0003800200 */
.L_x_10145:
        /* <DEDUP_REMOVED lines=26> */
.L_x_10148:
[----:B------:R-:W-:Y:S05]  /*3170*/  BSYNC.RECONVERGENT B0 ;  /* 0x0000000000007941 */ /* 0x000fea0003800200 */
.L_x_10147:
        /* <DEDUP_REMOVED lines=10> */
.L_x_10150:
        /* <DEDUP_REMOVED lines=24> */
.L_x_10149:
[----:B------:R-:W-:Y:S05]  /*33a0*/  EXIT ;  /* 0x000000000000794d */ /* 0x000fea0003800000 */
.L_x_10151:
        /* <DEDUP_REMOVED lines=13> */
.L_x_10559:


//--------------------- .text._Z25selective_scan_bwd_kernelI32Selective_Scan_bwd_kernel_traitsILi32ELi4ELb1ELb0ELb1ELb1ELb1EffEEv12SSMParamsBwd --------------------------
	.section	.text._Z25selective_scan_bwd_kernelI32Selective_Scan_bwd_kernel_traitsILi32ELi4ELb1ELb0ELb1ELb1ELb1EffEEv12SSMParamsBwd,"ax",@progbits
	.align	128
        .global         _Z25selective_scan_bwd_kernelI32Selective_Scan_bwd_kernel_traitsILi32ELi4ELb1ELb0ELb1ELb1ELb1EffEEv12SSMParamsBwd
        .type           _Z25selective_scan_bwd_kernelI32Selective_Scan_bwd_kernel_traitsILi32ELi4ELb1ELb0ELb1ELb1ELb1EffEEv12SSMParamsBwd,@function
        .size           _Z25selective_scan_bwd_kernelI32Selective_Scan_bwd_kernel_traitsILi32ELi4ELb1ELb0ELb1ELb1ELb1EffEEv12SSMParamsBwd,(.L_x_10560 - _Z25selective_scan_bwd_kernelI32Selective_Scan_bwd_kernel_traitsILi32ELi4ELb1ELb0ELb1ELb1ELb1EffEEv12SSMParamsBwd)
        .other          _Z25selective_scan_bwd_kernelI32Selective_Scan_bwd_kernel_traitsILi32ELi4ELb1ELb0ELb1ELb1ELb1EffEEv12SSMParamsBwd,@"STO_CUDA_ENTRY STV_DEFAULT"
_Z25selective_scan_bwd_kernelI32Selective_Scan_bwd_kernel_traitsILi32ELi4ELb1ELb0ELb1ELb1ELb1EffEEv12SSMParamsBwd:
.text._Z25selective_scan_bwd_kernelI32Selective_Scan_bwd_kernel_traitsILi32ELi4ELb1ELb0ELb1ELb1ELb1EffEEv12SSMParamsBwd:
        /* <DEDUP_REMOVED lines=39> */
[----:B------:R-:W4:Y:S02]  /*0270*/  LDC R12, c[0x0][0x394] ;  /* 0x0000e500ff0c7b82 */ /* 0x000f240000000800 */
        /* <DEDUP_REMOVED lines=8> */
[----:B------:R-:W-:-:S08]  /*0300*/  UIMAD UR8, UR18, UR13, UR7 ;  /* 0x0000000d120872a4 */ /* 0x000fd0000f8e0207 */
[-C--:B------:R-:W-:Y:S02]  /*0310*/  @!P2 IADD3 R4, PT, PT, R4, -R11.reuse, RZ ;  /* 0x8000000b0404a210 */ /* 0x080fe40007ffe0ff */
[----:B------:R-:W-:Y:S01]  /*0320*/  MOV R5, UR5 ;  /* 0x0000000500057c02 */ /* 0x000fe20008000f00 */
[----:B------:R-:W3:Y:S01]  /*0330*/  @P0 LDC R18, c[0x0][0x38c] ;  /* 0x0000e300ff120b82 */ /* 0x000ee20000000800 */
[----:B------:R-:W-:-:S07]  /*0340*/  ISETP.GE.U32.AND P1, PT, R4, R11, PT ;  /* 0x0000000b0400720c */ /* 0x000fce0003f26070 */
[----:B------:R-:W2:Y:S01]  /*0350*/  @P0 LDC R11, c[0x0][0x384] ;  /* 0x0000e100ff0b0b82 */ /* 0x000ea20000000800 */
[----:B------:R-:W-:Y:S02]  /*0360*/  LOP3.LUT R8, R0, R13, RZ, 0x3c, !PT ;  /* 0x0000000d00087212 */ /* 0x000fe400078e3cff */
[----:B------:R-:W-:Y:S02]  /*0370*/  MOV R4, UR4 ;  /* 0x0000000400047c02 */ /* 0x000fe40008000f00 */
[----:B------:R-:W-:Y:S02]  /*0380*/  MOV R5, UR9 ;  /* 0x0000000900057c02 */ /* 0x000fe40008000f00 */
[----:B------:R-:W-:Y:S02]  /*0390*/  MOV R7, UR7 ;  /* 0x0000000700077c02 */ /* 0x000fe40008000f00 */
[----:B------:R-:W-:Y:S01]  /*03a0*/  MOV R7, UR8 ;  /* 0x0000000800077c02 */ /* 0x000fe20008000f00 */
[----:B------:R-:W1:Y:S01]  /*03b0*/  LDCU.64 UR8, c[0x0][0x498] ;  /* 0x00009300ff0877ac */ /* 0x000e620008000a00 */
[----:B------:R-:W-:Y:S01]  /*03c0*/  ISETP.GE.AND P3, PT, R8, RZ, PT ;  /* 0x000000ff0800720c */ /* 0x000fe20003f66270 */
[----:B------:R-:W-:Y:S01]  /*03d0*/  IMAD.WIDE.U32 R4, R0, UR10, R4 ;  /* 0x0000000a00047c25 */ /* 0x000fe2000f8e0004 */
[----:B------:R-:W0:Y:S01]  /*03e0*/  @P0 LDC.64 R8, c[0x0][0x480] ;  /* 0x00012000ff080b82 */ /* 0x000e220000000a00 */
[----:B------:R-:W-:-:S02]  /*03f0*/  @!P2 IADD3 R10, PT, PT, R10, 0x1, RZ ;  /* 0x000000010a0aa810 */ /* 0x000fc40007ffe0ff */
[----:B------:R-:W-:Y:S01]  /*0400*/  IMAD R16, R0, UR11, R5 ;  /* 0x0000000b00107c24 */ /* 0x000fe2000f8e0205 */
[----:B------:R-:W0:Y:S01]  /*0410*/  LDCU.64 UR10, c[0x0][0x3d0] ;  /* 0x00007a00ff0a77ac */ /* 0x000e220008000a00 */
[----:B------:R-:W-:Y:S02]  /*0420*/  ISETP.NE.AND P2, PT, R13, RZ, PT ;  /* 0x000000ff0d00720c */ /* 0x000fe40003f45270 */
[----:B------:R-:W-:Y:S01]  /*0430*/  @P1 IADD3 R10, PT, PT, R10, 0x1, RZ ;  /* 0x000000010a0a1810 */ /* 0x000fe20007ffe0ff */
[----:B--2---:R-:W-:-:S03]  /*0440*/  @P0 IMAD R5, R11, UR18, R0 ;  /* 0x000000120b050c24 */ /* 0x004fc6000f8e0200 */
[----:B------:R-:W-:Y:S01]  /*0450*/  MOV R57, R10 ;  /* 0x0000000a00397202 */ /* 0x000fe20000000f00 */
[----:B-1----:R-:W-:Y:S01]  /*0460*/  UIMAD.WIDE.U32 UR4, UR18, UR8, URZ ;  /* 0x00000008120472a5 */ /* 0x002fe2000f8e00ff */
[----:B----4-:R-:W-:Y:S02]  /*0470*/  @P0 IMAD R5, R5, R12, RZ ;  /* 0x0000000c05050224 */ /* 0x010fe400078e02ff */
[----:B------:R-:W-:Y:S01]  /*0480*/  @!P3 IADD3 R57, PT, PT, -R57, RZ, RZ ;  /* 0x000000ff3939b210 */ /* 0x000fe20007ffe1ff */
[----:B------:R-:W-:Y:S01]  /*0490*/  UIMAD UR5, UR18, UR9, UR5 ;  /* 0x00000009120572a4 */ /* 0x000fe2000f8e0205 */
[----:B------:R-:W-:Y:S01]  /*04a0*/  LEA R11, R12, 0xffffff80, 0x7 ;  /* 0xffffff800c0b7811 */ /* 0x000fe200078e38ff */
[----:B---3--:R-:W-:Y:S01]  /*04b0*/  @P0 IMAD R5, R5, R18, RZ ;  /* 0x0000001205050224 */ /* 0x008fe200078e02ff */
[----:B------:R-:W-:Y:S02]  /*04c0*/  @!P2 LOP3.LUT R57, RZ, R13, RZ, 0x33, !PT ;  /* 0x0000000dff39a212 */ /* 0x000fe400078e33ff */
[----:B------:R-:W-:-:S02]  /*04d0*/  CS2R R62, SRZ ;  /* 0x00000000003e7805 */ /* 0x000fc4000001ff00 */
[----:B------:R-:W-:Y:S01]  /*04e0*/  MOV R6, UR6 ;  /* 0x0000000600067c02 */ /* 0x000fe20008000f00 */
[----:B------:R-:W1:Y:S01]  /*04f0*/  LDCU.64 UR8, c[0x0][0x4c8] ;  /* 0x00009900ff0877ac */ /* 0x000e620008000a00 */
[----:B------:R-:W-:Y:S01]  /*0500*/  IADD3 R17, P2, PT, R11, R4, RZ ;  /* 0x000000040b117210 */ /* 0x000fe20007f5e0ff */
[----:B0-----:R-:W-:Y:S01]  /*0510*/  @P0 IMAD.WIDE R62, R5, 0x8, R8 ;  /* 0x00000008053e0825 */ /* 0x001fe200078e0208 */
[----:B------:R-:W-:Y:S01]  /*0520*/  SHF.R.S32.HI R13, RZ, 0x1f, R57 ;  /* 0x0000001fff0d7819 */ /* 0x000fe20000011439 */
[----:B------:R-:W-:Y:S02]  /*0530*/  UIMAD.WIDE.U32 UR6, UR18, UR10, URZ ;  /* 0x0000000a120672a5 */ /* 0x000fe4000f8e00ff */
[----:B------:R-:W-:Y:S01]  /*0540*/  IMAD.WIDE.U32 R4, R0, R20, UR4 ;  /* 0x0000000400047e25 */ /* 0x000fe2000f8e0014 */
[----:B------:R-:W-:Y:S01]  /*0550*/  ISETP.GE.AND P1, PT, R12, 0x1, PT ;  /* 0x000000010c00780c */ /* 0x000fe20003f26270 */
[----:B------:R-:W-:Y:S02]  /*0560*/  UIMAD UR7, UR18, UR11, UR7 ;  /* 0x0000000b120772a4 */ /* 0x000fe4000f8e0207 */
[----:B------:R-:W-:-:S04]  /*0570*/  IMAD.WIDE.U32 R6, R0, UR14, R6 ;  /* 0x0000000e00067c25 */ /* 0x000fc8000f8e0006 */
[----:B------:R-:W-:Y:S02]  /*0580*/  IMAD R8, R13, R22, RZ ;  /* 0x000000160d087224 */ /* 0x000fe400078e02ff */
[C---:B------:R-:W-:Y:S01]  /*0590*/  IMAD R12, R0.reuse, R21, R5 ;  /* 0x00000015000c7224 */ /* 0x040fe200078e0205 */
[----:B------:R-:W-:Y:S01]  /*05a0*/  SHF.R.S32.HI R5, RZ, 0x1f, R11 ;  /* 0x0000001fff057819 */ /* 0x000fe2000001140b */
[----:B------:R-:W-:Y:S01]  /*05b0*/  IMAD R14, R0, UR15, R7 ;  /* 0x0000000f000e7c24 */ /* 0x000fe2000f8e0207 */
[----:B------:R-:W-:Y:S01]  /*05c0*/  IADD3 R19, P3, PT, R11, R6, RZ ;  /* 0x000000060b137210 */ /* 0x000fe20007f7e0ff */
[----:B------:R-:W-:Y:S01]  /*05d0*/  IMAD.WIDE.U32 R6, R57, R22, UR6 ;  /* 0x0000000639067e25 */ /* 0x000fe2000f8e0016 */
[----:B------:R-:W-:-:S03]  /*05e0*/  IADD3.X R10, PT, PT, R5, R16, RZ, P2, !PT ;  /* 0x00000010050a7210 */ /* 0x000fc600017fe4ff */
[----:B------:R-:W-:Y:S01]  /*05f0*/  IMAD R9, R57, R23, R8 ;  /* 0x0000001739097224 */ /* 0x000fe200078e0208 */
[----:B------:R-:W-:Y:S02]  /*0600*/  LEA R16, P0, R17, R24, 0x2 ;  /* 0x0000001811107211 */ /* 0x000fe400078010ff */
[----:B------:R-:W-:Y:S02]  /*0610*/  IADD3.X R8, PT, PT, R5, R14, RZ, P3, !PT ;  /* 0x0000000e05087210 */ /* 0x000fe40001ffe4ff */
[----:B------:R-:W-:Y:S02]  /*0620*/  IADD3 R21, P4, PT, R11, R4, RZ ;  /* 0x000000040b157210 */ /* 0x000fe40007f9e0ff */
[----:B------:R-:W-:Y:S02]  /*0630*/  LEA R14, P2, R19, R26, 0x2 ;  /* 0x0000001a130e7211 */ /* 0x000fe400078410ff */
[----:B------:R-:W-:Y:S02]  /*0640*/  IADD3 R11, P5, PT, R11, R6, RZ ;  /* 0x000000060b0b7210 */ /* 0x000fe40007fbe0ff */
[----:B------:R-:W-:-:S02]  /*0650*/  IADD3 R4, PT, PT, R7, R9, RZ ;  /* 0x0000000907047210 */ /* 0x000fc40007ffe0ff */
[----:B------:R-:W-:Y:S01]  /*0660*/  LEA.HI.X R17, R17, R25, R10, 0x2, P0 ;  /* 0x0000001911117211 */ /* 0x000fe200000f140a */
[C---:B-1----:R-:W-:Y:S01]  /*0670*/  IMAD.WIDE.U32 R24, R0.reuse, UR8, RZ ;  /* 0x0000000800187c25 */ /* 0x042fe2000f8e00ff */
[----:B------:R-:W-:Y:S02]  /*0680*/  LEA.HI.X R19, R19, R27, R8, 0x2, P2 ;  /* 0x0000001b13137211 */ /* 0x000fe400010f1408 */
[C---:B------:R-:W-:Y:S01]  /*0690*/  IADD3.X R6, PT, PT, R5.reuse, R12, RZ, P4, !PT ;  /* 0x0000000c05067210 */ /* 0x040fe200027fe4ff */
[C---:B------:R-:W-:Y:S01]  /*06a0*/  IMAD.WIDE.U32 R26, R0.reuse, R28, RZ ;  /* 0x0000001c001a7225 */ /* 0x040fe200078e00ff */
[----:B------:R-:W-:Y:S02]  /*06b0*/  IADD3.X R4, PT, PT, R5, R4, RZ, P5, !PT ;  /* 0x0000000405047210 */ /* 0x000fe40002ffe4ff */
[----:B------:R-:W-:Y:S01]  /*06c0*/  LEA R10, P2, R11, R32, 0x2 ;  /* 0x000000200b0a7211 */ /* 0x000fe200078410ff */
[C---:B------:R-:W-:Y:S01]  /*06d0*/  IMAD R5, R0.reuse, UR9, R25 ;  /* 0x0000000900057c24 */ /* 0x040fe2000f8e0219 */
        /* <DEDUP_REMOVED lines=8> */
[----:B------:R-:W0:Y:S01]  /*0760*/  LDC.64 R30, c[0x0][0x4d8] ;  /* 0x00013600ff1e7b82 */ /* 0x000e220000000a00 */
[----:B------:R-:W1:Y:S01]  /*0770*/  LDCU.64 UR10, c[0x0][0x4e0] ;  /* 0x00009c00ff0a77ac */ /* 0x000e620008000a00 */
[----:B------:R-:W-:Y:S02]  /*0780*/  MOV R29, RZ ;  /* 0x000000ff001d7202 */ /* 0x000fe40000000f00 */
[----:B------:R-:W-:Y:S01]  /*0790*/  MOV R6, R14 ;  /* 0x0000000e00067202 */ /* 0x000fe20000000f00 */
[----:B------:R-:W2:Y:S01]  /*07a0*/  LDCU.64 UR6, c[0x0][0x3a0] ;  /* 0x00007400ff0677ac */ /* 0x000ea20008000a00 */
[----:B------:R-:W-:Y:S02]  /*07b0*/  MOV R11, RZ ;  /* 0x000000ff000b7202 */ /* 0x000fe40000000f00 */
[----:B------:R-:W3:Y:S01]  /*07c0*/  S2UR UR5, SR_CgaCtaId ;  /* 0x00000000000579c3 */ /* 0x000ee20000008800 */
[----:B------:R-:W4:Y:S01]  /*07d0*/  LDCU.64 UR8, c[0x0][0x3b8] ;  /* 0x00007700ff0877ac */ /* 0x000f220008000a00 */
[----:B------:R-:W4:Y:S01]  /*07e0*/  LDCU UR12, c[0x0][0x394] ;  /* 0x00007280ff0c77ac */ /* 0x000f220008000800 */
[----:B------:R-:W-:Y:S01]  /*07f0*/  UMOV UR4, 0x400 ;  /* 0x0000040000047882 */ /* 0x000fe20000000000 */
[----:B-1----:R-:W-:-:S04]  /*0800*/  IMAD R4, R13, UR10, RZ ;  /* 0x0000000a0d047c24 */ /* 0x002fc8000f8e02ff */
[----:B------:R-:W-:Y:S01]  /*0810*/  IMAD R35, R57, UR11, R4 ;  /* 0x0000000b39237c24 */ /* 0x000fe2000f8e0204 */
[----:B------:R-:W-:Y:S01]  /*0820*/  MOV R4, R16 ;  /* 0x0000001000047202 */ /* 0x000fe20000000f00 */
[----:B--2---:R-:W-:-:S04]  /*0830*/  IMAD.WIDE.U32 R60, R0, UR6, RZ ;  /* 0x00000006003c7c25 */ /* 0x004fc8000f8e00ff */
[----:B------:R-:W-:Y:S02]  /*0840*/  IMAD R13, R0, UR7, R61 ;  /* 0x00000007000d7c24 */ /* 0x000fe4000f8e023d */
[----:B0-----:R-:W-:Y:S01]  /*0850*/  IMAD.WIDE.U32 R8, R30, UR18, R28 ;  /* 0x000000121e087c25 */ /* 0x001fe2000f8e001c */
[----:B---3--:R-:W-:Y:S01]  /*0860*/  ULEA UR4, UR5, UR4, 0x18 ;  /* 0x0000000405047291 */ /* 0x008fe2000f8ec0ff */
[----:B----4-:R-:W-:Y:S02]  /*0870*/  MOV R14, UR12 ;  /* 0x0000000c000e7c02 */ /* 0x010fe40008000f00 */
[----:B------:R-:W-:Y:S01]  /*0880*/  IMAD R9, R31, UR18, R9 ;  /* 0x000000121f097c24 */ /* 0x000fe2000f8e0209 */
[----:B------:R-:W-:Y:S01]  /*0890*/  LOP3.LUT R16, R28, 0x1f, RZ, 0xc0, !PT ;  /* 0x0000001f1c107812 */ /* 0x000fe200078ec0ff */
[----:B------:R-:W-:Y:S01]  /*08a0*/  IMAD.WIDE.U32 R30, R0, UR8, RZ ;  /* 0x00000008001e7c25 */ /* 0x000fe2000f8e00ff */
[C---:B------:R-:W-:Y:S02]  /*08b0*/  IADD3 R18, PT, PT, R28.reuse, 0x200, RZ ;  /* 0x000002001c127810 */ /* 0x040fe40007ffe0ff */
[----:B------:R-:W-:Y:S01]  /*08c0*/  LEA R20, R28, UR4, 0x2 ;  /* 0x000000041c147c11 */ /* 0x000fe2000f8e10ff */
[----:B------:R-:W-:Y:S01]  /*08d0*/  IMAD.WIDE.U32 R56, R57, UR10, R8 ;  /* 0x0000000a39387c25 */ /* 0x000fe2000f8e0008 */
[----:B------:R-:W-:-:S02]  /*08e0*/  MOV R8, R12 ;  /* 0x0000000c00087202 */ /* 0x000fc40000000f00 */
[----:B------:R-:W-:Y:S01]  /*08f0*/  LEA R12, R28, UR4, 0x4 ;  /* 0x000000041c0c7c11 */ /* 0x000fe2000f8e20ff */
[----:B------:R-:W-:Y:S01]  /*0900*/  IMAD R15, R0, UR9, R31 ;  /* 0x00000009000f7c24 */ /* 0x000fe2000f8e021f */
[----:B------:R-:W-:Y:S02]  /*0910*/  MOV R9, RZ ;  /* 0x000000ff00097202 */ /* 0x000fe40000000f00 */
[----:B------:R-:W-:Y:S02]  /*0920*/  IADD3 R33, PT, PT, R12, 0x210, RZ ;  /* 0x000002100c217810 */ /* 0x000fe40007ffe0ff */
[----:B------:R-:W-:-:S03]  /*0930*/  IADD3 R58, PT, PT, R57, R35, RZ ;  /* 0x00000023393a7210 */ /* 0x000fc60007ffe0ff */
[----:B------:R-:W-:-:S07]  /*0940*/  IMAD R22, R28, -0xc, R33 ;  /* 0xfffffff41c167824 */ /* 0x000fce00078e0221 */
.L_x_10177:
[----:B------:R-:W-:Y:S01]  /*0950*/  BAR.SYNC.DEFER_BLOCKING 0x0 ;  /* 0x0000000000007b1d */ /* 0x000fe20000010000 */
[----:B0-----:R-:W-:Y:S02]  /*0960*/  MOV R32, R4 ;  /* 0x0000000400207202 */ /* 0x001fe40000000f00 */
[----:B------:R-:W-:-:S05]  /*0970*/  MOV R33, R17 ;  /* 0x0000001100217202 */ /* 0x000fca0000000f00 */
[----:B------:R-:W0:Y:S01]  /*0980*/  S2UR UR5, SR_CgaCtaId ;  /* 0x00000000000579c3 */ /* 0x000e220000008800 */
[----:B------:R-:W-:Y:S01]  /*0990*/  IMAD.WIDE.U32 R44, R28, 0x10, R32 ;  /* 0x000000101c2c7825 */ /* 0x000fe200078e0020 */
[----:B------:R-:W1:Y:S01]  /*09a0*/  S2R R65, SR_LANEID ;  /* 0x0000000000417919 */ /* 0x000e620000000000 */
[----:B------:R-:W-:Y:S01]  /*09b0*/  UMOV UR4, 0x400 ;  /* 0x0000040000047882 */ /* 0x000fe20000000000 */
[----:B------:R-:W-:Y:S02]  /*09c0*/  MOV R40, R8 ;  /* 0x0000000800287202 */ /* 0x000fe40000000f00 */
[----:B------:R-:W-:Y:S02]  /*09d0*/  MOV R41, R21 ;  /* 0x0000001500297202 */ /* 0x000fe40000000f00 */
[----:B------:R-:W2:Y:S01]  /*09e0*/  LDC.64 R52, c[0x0][0x410] ;  /* 0x00010400ff347b82 */ /* 0x000ea20000000a00 */
[----:B------:R-:W-:-:S07]  /*09f0*/  IADD3 R64, PT, PT, R14, -0x1, RZ ;  /* 0xffffffff0e407810 */ /* 0x000fce0007ffe0ff */
[----:B------:R-:W3:Y:S01]  /*0a00*/  LDC.64 R54, c[0x0][0x418] ;  /* 0x00010600ff367b82 */ /* 0x000ee20000000a00 */
[----:B------:R-:W4:Y:S01]  /*0a10*/  LDG.E.128 R44, desc[UR16][R44.64] ;  /* 0x000000102c2c7981 */ /* 0x000f22000c1e1d00 */
[----:B------:R-:W-:Y:S02]  /*0a20*/  MOV R32, R6 ;  /* 0x0000000600207202 */ /* 0x000fe40000000f00 */
[----:B------:R-:W-:Y:S01]  /*0a30*/  MOV R33, R19 ;  /* 0x0000001300217202 */ /* 0x000fe20000000f00 */
[----:B0-----:R-:W-:-:S03]  /*0a40*/  ULEA UR5, UR5, UR4, 0x18 ;  /* 0x0000000405057291 */ /* 0x001fc6000f8ec0ff */
[----:B------:R-:W0:Y:S01]  /*0a50*/  LDC.64 R74, c[0x0][0x488] ;  /* 0x00012200ff4a7b82 */ /* 0x000e220000000a00 */
[----:B------:R-:W-:Y:S02]  /*0a60*/  IMAD.WIDE.U32 R66, R28, 0x10, R32 ;  /* 0x000000101c427825 */ /* 0x000fe400078e0020 */
[----:B-1----:R-:W-:-:S05]  /*0a70*/  LEA R59, R65, UR5, 0x4 ;  /* 0x00000005413b7c11 */ /* 0x002fca000f8e20ff */
[----:B----4-:R1:W-:Y:S01]  /*0a80*/  STS.128 [R59], R44 ;  /* 0x0000002c3b007388 */ /* 0x0103e20000000c00 */
[----:B------:R-:W-:-:S03]  /*0a90*/  NOP ;  /* 0x0000000000007918 */ /* 0x000fc60000000000 */
[----:B------:R-:W-:Y:S01]  /*0aa0*/  LDS.128 R32, [R59] ;  /* 0x000000003b207984 */ /* 0x000fe20000000c00 */
[----:B------:R-:W-:Y:S06]  /*0ab0*/  BAR.SYNC.DEFER_BLOCKING 0x0 ;  /* 0x0000000000007b1d */ /* 0x000fec0000010000 */
[----:B------:R-:W4:Y:S01]  /*0ac0*/  LDG.E.128 R36, desc[UR16][R66.64] ;  /* 0x0000001042247981 */ /* 0x000f22000c1e1d00 */
[----:B------:R-:W-:-:S03]  /*0ad0*/  IMAD.WIDE.U32 R48, R28, 0x10, R40 ;  /* 0x000000101c307825 */ /* 0x000fc600078e0028 */
[----:B----4-:R-:W-:Y:S01]  /*0ae0*/  STS.128 [R59], R36 ;  /* 0x000000243b007388 */ /* 0x010fe20000000c00 */
[----:B------:R-:W-:-:S03]  /*0af0*/  NOP ;  /* 0x0000000000007918 */ /* 0x000fc60000000000 */
[----:B------:R-:W4:Y:S01]  /*0b00*/  LDS.128 R40, [R59] ;  /* 0x000000003b287984 */ /* 0x000f220000000c00 */
[----:B------:R-:W-:Y:S06]  /*0b10*/  BAR.SYNC.DEFER_BLOCKING 0x0 ;  /* 0x0000000000007b1d */ /* 0x000fec0000010000 */
[----:B-1----:R3:W3:Y:S01]  /*0b20*/  LDG.E.128 R44, desc[UR16][R48.64] ;  /* 0x00000010302c7981 */ /* 0x0026e2000c1e1d00 */
[----:B------:R-:W-:Y:S01]  /*0b30*/  SHF.L.U32 R68, R64, 0x7, RZ ;  /* 0x0000000740447819 */ /* 0x000fe200000006ff */
[----:B------:R-:W-:Y:S01]  /*0b40*/  HFMA2 R69, -RZ, RZ, 0, 0 ;  /* 0x00000000ff457431 */ /* 0x000fe200000001ff */
[----:B------:R-:W-:Y:S03]  /*0b50*/  BSSY.RECONVERGENT B0, `(.L_x_10153) ;  /* 0x0000032000007945 */ /* 0x000fe60003800200 */
[----:B--2---:R-:W-:-:S04]  /*0b60*/  IMAD.WIDE.U32 R50, R52, UR18, R68 ;  /* 0x0000001234327c25 */ /* 0x004fc8000f8e0044 */
[----:B------:R-:W-:Y:S02]  /*0b70*/  IMAD R51, R53, UR18, R51 ;  /* 0x0000001235337c24 */ /* 0x000fe4000f8e0233 */
[--C-:B----45:R-:W-:Y:S01]  /*0b80*/  FADD.FTZ R71, R40, R3.reuse ;  /* 0x0000000328477221 */ /* 0x130fe20000010000 */
[--C-:B------:R-:W-:Y:S01]  /*0b90*/  FADD.FTZ R70, R41, R3.reuse ;  /* 0x0000000329467221 */ /* 0x100fe20000010000 */
[----:B------:R-:W-:Y:S01]  /*0ba0*/  FADD.FTZ R73, R42, R3 ;  /* 0x000000032a497221 */ /* 0x000fe20000010000 */
[----:B---3--:R-:W-:-:S04]  /*0bb0*/  IMAD.WIDE.U32 R48, R0, R54, R50 ;  /* 0x0000003600307225 */ /* 0x008fc800078e0032 */
[----:B------:R-:W-:Y:S01]  /*0bc0*/  FADD.FTZ R72, R43, R3 ;  /* 0x000000032b487221 */ /* 0x000fe20000010000 */
[----:B------:R-:W-:Y:S01]  /*0bd0*/  FSETP.GTU.FTZ.AND P2, PT, R71, 20, PT ;  /* 0x41a000004700780b */ /* 0x000fe20003f5c000 */
[----:B------:R-:W-:Y:S01]  /*0be0*/  IMAD R49, R0, R55, R49 ;  /* 0x0000003700317224 */ /* 0x000fe200078e0231 */
[----:B0-----:R-:W-:Y:S02]  /*0bf0*/  LEA R52, P0, R48, R74, 0x2 ;  /* 0x0000004a30347211 */ /* 0x001fe400078010ff */
[----:B------:R-:W-:Y:S02]  /*0c00*/  FSETP.GTU.FTZ.AND P3, PT, R70, 20, PT ;  /* 0x41a000004600780b */ /* 0x000fe40003f7c000 */
[----:B------:R-:W-:Y:S02]  /*0c10*/  LEA.HI.X R53, R48, R75, R49, 0x2, P0 ;  /* 0x0000004b30357211 */ /* 0x000fe400000f1431 */
[----:B------:R-:W-:Y:S02]  /*0c20*/  FSETP.GTU.FTZ.AND P0, PT, R73, 20, PT ;  /* 0x41a000004900780b */ /* 0x000fe40003f1c000 */
[----:B------:R-:W-:Y:S01]  /*0c30*/  FSETP.GTU.FTZ.AND P1, PT, R72, 20, PT ;  /* 0x41a000004800780b */ /* 0x000fe20003f3c000 */
[----:B------:R-:W-:Y:S01]  /*0c40*/  IMAD.WIDE.U32 R52, R28, 0x10, R52 ;  /* 0x000000101c347825 */ /* 0x000fe200078e0034 */
[----:B------:R0:W-:Y:S01]  /*0c50*/  STS.128 [R59], R44 ;  /* 0x0000002c3b007388 */ /* 0x0001e20000000c00 */
[----:B------:R-:W-:-:S03]  /*0c60*/  NOP ;  /* 0x0000000000007918 */ /* 0x000fc60000000000 */
[----:B------:R0:W1:Y:S01]  /*0c70*/  LDS.128 R36, [R59] ;  /* 0x000000003b247984 */ /* 0x0000620000000c00 */
[----:B------:R-:W-:Y:S06]  /*0c80*/  @P2 BRA `(.L_x_10154) ;  /* 0x0000000000782947 */ /* 0x000fec0003800000 */
        /* <DEDUP_REMOVED lines=30> */
.L_x_10154:
[----:B------:R-:W-:Y:S05]  /*0e70*/  BSYNC.RECONVERGENT B0 ;  /* 0x0000000000007941 */ /* 0x000fea0003800200 */
.L_x_10153:
        /* <DEDUP_REMOVED lines=32> */
.L_x_10156:
[----:B------:R-:W-:Y:S05]  /*1080*/  BSYNC.RECONVERGENT B0 ;  /* 0x0000000000007941 */ /* 0x000fea0003800200 */
.L_x_10155:
        /* <DEDUP_REMOVED lines=32> */
.L_x_10158:
[----:B------:R-:W-:Y:S05]  /*1290*/  BSYNC.RECONVERGENT B0 ;  /* 0x0000000000007941 */ /* 0x000fea0003800200 */
.L_x_10157:
        /* <DEDUP_REMOVED lines=32> */
.L_x_10160:
[----:B------:R-:W-:Y:S05]  /*14a0*/  BSYNC.RECONVERGENT B0 ;  /* 0x0000000000007941 */ /* 0x000fea0003800200 */
.L_x_10159:
[----:B------:R-:W-:Y:S08]  /*14b0*/  BAR.SYNC.DEFER_BLOCKING 0x0 ;  /* 0x0000000000007b1d */ /* 0x000ff00000010000 */
[----:B------:R-:W2:Y:S01]  /*14c0*/  LDC.64 R42, c[0x0][0x420] ;  /* 0x00010800ff2a7b82 */ /* 0x000ea20000000a00 */
[----:B------:R-:W3:Y:S01]  /*14d0*/  LDCU.64 UR6, c[0x0][0x510] ;  /* 0x0000a200ff0677ac */ /* 0x000ee20008000a00 */
[----:B------:R-:W4:Y:S06]  /*14e0*/  LDCU.64 UR8, c[0x0][0x490] ;  /* 0x00009200ff0877ac */ /* 0x000f2c0008000a00 */
[----:B0-----:R-:W0:Y:S08]  /*14f0*/  LDC.64 R44, c[0x0][0x428] ;  /* 0x00010a00ff2c7b82 */ /* 0x001e300000000a00 */
[----:B------:R-:W5:Y:S01]  /*1500*/  LDC.64 R48, c[0x0][0x478] ;  /* 0x00011e00ff307b82 */ /* 0x000f620000000a00 */
[----:B------:R-:W3:Y:S01]  /*1510*/  LDG.E.128 R52, desc[UR16][R52.64] ;  /* 0x0000001034347981 */ /* 0x000ee2000c1e1d00 */
[----:B--2---:R-:W-:-:S06]  /*1520*/  IMAD.WIDE.U32 R40, R42, UR18, R68 ;  /* 0x000000122a287c25 */ /* 0x004fcc000f8e0044 */
[----:B------:R-:W2:Y:S01]  /*1530*/  LDC.64 R82, c[0x0][0x558] ;  /* 0x00015600ff527b82 */ /* 0x000ea20000000a00 */
[----:B------:R-:W-:Y:S02]  /*1540*/  IMAD R41, R43, UR18, R41 ;  /* 0x000000122b297c24 */ /* 0x000fe4000f8e0229 */
[----:B0-----:R-:W-:-:S04]  /*1550*/  IMAD.WIDE.U32 R40, R0, R44, R40 ;  /* 0x0000002c00287225 */ /* 0x001fc800078e0028 */
[----:B------:R-:W-:Y:S01]  /*1560*/  IMAD R41, R0, R45, R41 ;  /* 0x0000002d00297224 */ /* 0x000fe200078e0229 */
[----:B-----5:R-:W-:-:S04]  /*1570*/  LEA R48, P0, R40, R48, 0x2 ;  /* 0x0000003028307211 */ /* 0x020fc800078010ff */
[----:B------:R-:W-:-:S03]  /*1580*/  LEA.HI.X R49, R40, R49, R41, 0x2, P0 ;  /* 0x0000003128317211 */ /* 0x000fc600000f1429 */
[----:B------:R-:W-:Y:S01]  /*1590*/  IMAD.WIDE.U32 R48, R28, 0x10, R48 ;  /* 0x000000101c307825 */ /* 0x000fe200078e0030 */
[----:B---3--:R-:W-:Y:S01]  /*15a0*/  STS.128 [R59], R52 ;  /* 0x000000343b007388 */ /* 0x008fe20000000c00 */
[----:B------:R-:W-:-:S03]  /*15b0*/  NOP ;  /* 0x0000000000007918 */ /* 0x000fc60000000000 */
[----:B------:R-:W0:Y:S01]  /*15c0*/  LDS.128 R44, [R59] ;  /* 0x000000003b2c7984 */ /* 0x000e220000000c00 */
[----:B------:R-:W-:Y:S06]  /*15d0*/  BAR.SYNC.DEFER_BLOCKING 0x0 ;  /* 0x0000000000007b1d */ /* 0x000fec0000010000 */
[----:B------:R-:W3:Y:S01]  /*15e0*/  LDG.E.128 R48, desc[UR16][R48.64] ;  /* 0x0000001030307981 */ /* 0x000ee2000c1e1d00 */
[----:B----4-:R-:W-:-:S04]  /*15f0*/  UISETP.NE.U32.AND UP0, UPT, UR8, URZ, UPT ;  /* 0x000000ff0800728c */ /* 0x010fc8000bf05070 */
[----:B------:R-:W-:Y:S01]  /*1600*/  UISETP.NE.AND.EX UP0, UPT, UR9, URZ, UPT, UP0 ;  /* 0x000000ff0900728c */ /* 0x000fe2000bf05300 */
[----:B0-----:R-:W-:Y:S01]  /*1610*/  FMUL.FTZ R74, R44, -1.4426950216293334961 ;  /* 0xbfb8aa3b2c4a7820 */ /* 0x001fe20000410000 */
[----:B------:R-:W-:Y:S01]  /*1620*/  FMUL.FTZ R75, R45, -1.4426950216293334961 ;  /* 0xbfb8aa3b2d4b7820 */ /* 0x000fe20000410000 */
[----:B------:R-:W-:Y:S01]  /*1630*/  FMUL.FTZ R54, R46, -1.4426950216293334961 ;  /* 0xbfb8aa3b2e367820 */ /* 0x000fe20000410000 */
[----:B------:R-:W-:-:S03]  /*1640*/  FMUL.FTZ R55, R47, -1.4426950216293334961 ;  /* 0xbfb8aa3b2f377820 */ /* 0x000fc60000410000 */
[----:B------:R-:W0:Y:S04]  /*1650*/  MUFU.EX2 R74, R74 ;  /* 0x0000004a004a7308 */ /* 0x000e280000000800 */
[----:B------:R-:W4:Y:S04]  /*1660*/  MUFU.EX2 R75, R75 ;  /* 0x0000004b004b7308 */ /* 0x000f280000000800 */
[----:B------:R-:W-:Y:S04]  /*1670*/  MUFU.EX2 R54, R54 ;  /* 0x0000003600367308 */ /* 0x000fe80000000800 */
[----:B------:R-:W5:Y:S01]  /*1680*/  MUFU.EX2 R55, R55 ;  /* 0x0000003700377308 */ /* 0x000f620000000800 */
[----:B0-----:R-:W-:-:S04]  /*1690*/  FADD.FTZ R52, R74, 1 ;  /* 0x3f8000004a347421 */ /* 0x001fc80000010000 */
[----:B------:R-:W0:Y:S01]  /*16a0*/  MUFU.RCP R79, R52 ;  /* 0x00000034004f7308 */ /* 0x000e220000001000 */
[----:B----4-:R-:W-:Y:S01]  /*16b0*/  FADD.FTZ R53, R75, 1 ;  /* 0x3f8000004b357421 */ /* 0x010fe20000010000 */
[----:B-----5:R-:W-:-:S06]  /*16c0*/  FADD.FTZ R74, R55, 1 ;  /* 0x3f800000374a7421 */ /* 0x020fcc0000010000 */
[----:B------:R-:W4:Y:S08]  /*16d0*/  MUFU.RCP R78, R53 ;  /* 0x00000035004e7308 */ /* 0x000f300000001000 */
[----:B------:R5:W1:Y:S02]  /*16e0*/  MUFU.RCP R80, R74 ;  /* 0x0000004a00507308 */ /* 0x000a640000001000 */
[----:B-----5:R-:W5:Y:S02]  /*16f0*/  LDC.64 R74, c[0x0][0x508] ;  /* 0x00014200ff4a7b82 */ /* 0x020f640000000a00 */
[----:B-----5:R-:W-:-:S04]  /*1700*/  IMAD.WIDE.U32 R76, R74, UR18, R68 ;  /* 0x000000124a4c7c25 */ /* 0x020fc8000f8e0044 */
[----:B------:R-:W-:Y:S02]  /*1710*/  IMAD R77, R75, UR18, R77 ;  /* 0x000000124b4d7c24 */ /* 0x000fe4000f8e024d */
[----:B------:R-:W-:-:S04]  /*1720*/  IMAD.WIDE.U32 R74, R0, UR6, R76 ;  /* 0x00000006004a7c25 */ /* 0x000fc8000f8e004c */
[----:B------:R-:W-:Y:S01]  /*1730*/  IMAD R75, R0, UR7, R75 ;  /* 0x00000007004b7c24 */ /* 0x000fe2000f8e024b */
[----:B---3--:R3:W-:Y:S01]  /*1740*/  STS.128 [R59], R48 ;  /* 0x000000303b007388 */ /* 0x0087e20000000c00 */
[----:B------:R-:W-:-:S03]  /*1750*/  NOP ;  /* 0x0000000000007918 */ /* 0x000fc60000000000 */
[----:B------:R-:W5:Y:S01]  /*1760*/  LDS.128 R40, [R59] ;  /* 0x000000003b287984 */ /* 0x000f620000000c00 */
[----:B---3--:R-:W-:Y:S01]  /*1770*/  FADD.FTZ R51, R54, 1 ;  /* 0x3f80000036337421 */ /* 0x008fe20000010000 */
[----:B0-----:R-:W-:Y:S01]  /*1780*/  FADD.FTZ R49, -R79, 1 ;  /* 0x3f8000004f317421 */ /* 0x001fe20000010100 */
[----:B----4-:R-:W-:Y:S01]  /*1790*/  FADD.FTZ R50, -R78, 1 ;  /* 0x3f8000004e327421 */ /* 0x010fe20000010100 */
[----:B-1----:R-:W-:Y:S01]  /*17a0*/  FADD.FTZ R54, -R80, 1 ;  /* 0x3f80000050367421 */ /* 0x002fe20000010100 */
[----:B------:R-:W0:Y:S01]  /*17b0*/  MUFU.RCP R81, R51 ;  /* 0x0000003300517308 */ /* 0x000e220000001000 */
[----:B------:R-:W-:Y:S01]  /*17c0*/  FFMA.FTZ R49, R44, R49, 1 ;  /* 0x3f8000002c317423 */ /* 0x000fe20000010031 */
[----:B------:R-:W-:Y:S01]  /*17d0*/  FFMA.FTZ R50, R45, R50, 1 ;  /* 0x3f8000002d327423 */ /* 0x000fe20000010032 */
[----:B------:R-:W-:Y:S01]  /*17e0*/  FFMA.FTZ R54, R47, R54, 1 ;  /* 0x3f8000002f367423 */ /* 0x000fe20000010036 */
[----:B0-----:R-:W-:-:S04]  /*17f0*/  FADD.FTZ R55, -R81, 1 ;  /* 0x3f80000051377421 */ /* 0x001fc80000010100 */
[----:B------:R-:W-:Y:S01]  /*1800*/  FFMA.FTZ R55, R46, R55, 1 ;  /* 0x3f8000002e377423 */ /* 0x000fe20000010037 */
[----:B-----5:R-:W-:Y:S01]  /*1810*/  FMUL.FTZ R48, R36, R40 ;  /* 0x0000002824307220 */ /* 0x020fe20000410000 */
[----:B------:R-:W-:Y:S01]  /*1820*/  FMUL.FTZ R52, R38, R42 ;  /* 0x0000002a26347220 */ /* 0x000fe20000410000 */
[----:B------:R-:W-:Y:S02]  /*1830*/  FMUL.FTZ R51, R39, R43 ;  /* 0x0000002b27337220 */ /* 0x000fe40000410000 */
        /* <DEDUP_REMOVED lines=10> */
[----:B------:R-:W-:-:S03]  /*18e0*/  FMUL.FTZ R78, R45, R78 ;  /* 0x0000004e2d4e7220 */ /* 0x000fc60000410000 */
[----:B------:R-:W-:Y:S01]  /*18f0*/  FMUL.FTZ R49, R49, R50 ;  /* 0x0000003231317220 */ /* 0x000fe20000410000 */
[----:B------:R-:W-:Y:S01]  /*1900*/  FMUL.FTZ R50, R52, R55 ;  /* 0x0000003734327220 */ /* 0x000fe20000410000 */
[----:B------:R-:W-:Y:S06]  /*1910*/  BAR.SYNC.DEFER_BLOCKING 0x0 ;  /* 0x0000000000007b1d */ /* 0x000fec0000010000 */
[----:B------:R2:W-:Y:S01]  /*1920*/  STS.128 [R59], R48 ;  /* 0x000000303b007388 */ /* 0x0005e20000000c00 */
[----:B------:R-:W-:-:S03]  /*1930*/  NOP ;  /* 0x0000000000007918 */ /* 0x000fc60000000000 */
[----:B------:R-:W0:Y:S01]  /*1940*/  LDS.128 R52, [R59] ;  /* 0x000000003b347984 */ /* 0x000e220000000c00 */
[----:B--2---:R-:W-:-:S04]  /*1950*/  LEA R48, P0, R74, R82, 0x2 ;  /* 0x000000524a307211 */ /* 0x004fc800078010ff */
[----:B------:R-:W-:-:S03]  /*1960*/  LEA.HI.X R49, R74, R83, R75, 0x2, P0 ;  /* 0x000000534a317211 */ /* 0x000fc600000f144b */
[----:B------:R-:W-:-:S05]  /*1970*/  IMAD.WIDE.U32 R48, R28, 0x10, R48 ;  /* 0x000000101c307825 */ /* 0x000fca00078e0030 */
[----:B0-----:R0:W-:Y:S01]  /*1980*/  STG.E.128 desc[UR16][R48.64], R52 ;  /* 0x0000003430007986 */ /* 0x0011e2000c101d10 */
        /* <DEDUP_REMOVED lines=19> */
.L_x_10161:
[----:B------:R-:W2:Y:S01]  /*1ac0*/  LDCU UR4, c[0x0][0x38c] ;  /* 0x00007180ff0477ac */ /* 0x000ea20008000800 */
[----:B0-----:R-:W-:Y:S01]  /*1ad0*/  FMUL.FTZ R53, R36, R79 ;  /* 0x0000004f24357220 */ /* 0x001fe20000410000 */
        /* <DEDUP_REMOVED lines=11> */
[----:B-1----:R-:W-:-:S04]  /*1b90*/  FFMA.FTZ R44, R34, R89, R9 ;  /* 0x00000059222c7223 */ /* 0x002fc80000010009 */
[----:B------:R-:W-:Y:S01]  /*1ba0*/  FFMA.FTZ R9, R35, R88, R44 ;  /* 0x0000005823097223 */ /* 0x000fe2000001002c */
[----:B--2---:R-:W-:Y:S01]  /*1bb0*/  UISETP.GE.AND UP0, UPT, UR4, 0x1, UPT ;  /* 0x000000010400788c */ /* 0x004fe2000bf06270 */
[----:B------:R-:W-:Y:S08]  /*1bc0*/  BAR.SYNC.DEFER_BLOCKING 0x0 ;  /* 0x0000000000007b1d */ /* 0x000ff00000010000 */
[----:B------:R-:W-:Y:S05]  /*1bd0*/  BRA.U !UP0, `(.L_x_10162) ;  /* 0x0000001508007547 */ /* 0x000fea000b800000 */
        /* <DEDUP_REMOVED lines=30> */
.L_x_10176:
        /* <DEDUP_REMOVED lines=19> */
[----:B------:R-:W-:-:S04]  /*1ef0*/  IADD3 R105, PT, PT, R100, UR4, RZ ;  /* 0x0000000464697c10 */ /* 0x000fc8000fffe0ff */
[----:B------:R-:W-:-:S04]  /*1f00*/  SEL R105, R105, R18, !P1 ;  /* 0x0000001269697207 */ /* 0x000fc80004800000 */
[----:B0-----:R-:W-:Y:S02]  /*1f10*/  LEA R90, R105, UR5, 0x2 ;  /* 0x00000005695a7c11 */ /* 0x001fe4000f8e10ff */
[----:B------:R-:W-:Y:S01]  /*1f20*/  ISETP.NE.AND P1, PT, R28, 0x1f, PT ;  /* 0x0000001f1c00780c */ /* 0x000fe20003f25270 */
        /* <DEDUP_REMOVED lines=29> */
[----:B------:R0:W1:Y:S01]  /*2100*/  LDS R93, [R48+0x648] ;  /* 0x00064800305d7984 */ /* 0x0000620000000800 */
[----:B------:R-:W-:Y:S05]  /*2110*/  BRA `(.L_x_10165) ;  /* 0x0000000000047947 */ /* 0x000fea0003800000 */
.L_x_10164:
[----:B------:R2:W3:Y:S02]  /*2120*/  LDS R93, [R20+0xe4c] ;  /* 0x000e4c00145d7984 */ /* 0x0004e40000000800 */
.L_x_10165:
[----:B------:R-:W-:Y:S05]  /*2130*/  BSYNC.RECONVERGENT B0 ;  /* 0x0000000000007941 */ /* 0x000fea0003800200 */
.L_x_10163:
[----:B------:R-:W4:Y:S01]  /*2140*/  @P0 LDC R49, c[0x0][0x38c] ;  /* 0x0000e300ff310b82 */ /* 0x000f220000000800 */
[----:B------:R-:W-:Y:S01]  /*2150*/  MOV R50, RZ ;  /* 0x000000ff00327202 */ /* 0x000fe20000000f00 */
[----:B----4-:R-:W-:-:S04]  /*2160*/  @P0 IMAD R49, R94, R49, UR4 ;  /* 0x000000045e310e24 */ /* 0x010fc8000f8e0231 */
[----:B0-----:R-:W-:-:S05]  /*2170*/  @P0 IMAD.WIDE R48, R49, 0x8, R62 ;  /* 0x0000000831300825 */ /* 0x001fca00078e023e */
[----:B------:R0:W4:Y:S01]  /*2180*/  @P0 LDG.E R50, desc[UR16][R48.64+0x4] ;  /* 0x0000041030320981 */ /* 0x000122000c1e1900 */
[----:B------:R-:W-:Y:S01]  /*2190*/  FFMA.FTZ R51, R96, R107, R97 ;  /* 0x0000006b60337223 */ /* 0x000fe20000010061 */
[C---:B-1-3--:R-:W-:Y:S01]  /*21a0*/  FMUL.FTZ R108, R109.reuse, R93 ;  /* 0x0000005d6d6c7220 */ /* 0x04afe20000410000 */
[----:B------:R-:W-:Y:S01]  /*21b0*/  FFMA.FTZ R110, R109, R92, R106 ;  /* 0x0000005c6d6e7223 */ /* 0x000fe2000001006a */
[----:B------:R-:W-:Y:S01]  /*21c0*/  ISETP.NE.AND P2, PT, R16, 0x1f, PT ;  /* 0x0000001f1000780c */ /* 0x000fe20003f45270 */
[----:B------:R-:W-:Y:S01]  /*21d0*/  FFMA.FTZ R90, R105, R51, R98 ;  /* 0x00000033695a7223 */ /* 0x000fe20000010062 */
[----:B------:R-:W-:Y:S01]  /*21e0*/  ISETP.GE.AND P1, PT, R65, 0x1, PT ;  /* 0x000000014100780c */ /* 0x000fe20003f26270 */
[----:B------:R-:W-:Y:S01]  /*21f0*/  FFMA.FTZ R110, R105, R110, R103 ;  /* 0x0000006e696e7223 */ /* 0x000fe20000010067 */
[----:B------:R-:W1:Y:S01]  /*2200*/  S2UR UR6, SR_CgaCtaId ;  /* 0x00000000000679c3 */ /* 0x000e620000008800 */
[----:B------:R-:W-:Y:S01]  /*2210*/  FFMA.FTZ R111, R109, R90, R99 ;  /* 0x0000005a6d6f7223 */ /* 0x000fe20000010063 */
[----:B------:R-:W-:Y:S01]  /*2220*/  FMUL.FTZ R90, R105, R108 ;  /* 0x0000006c695a7220 */ /* 0x000fe20000410000 */
[----:B------:R-:W-:Y:S01]  /*2230*/  FFMA.FTZ R110, R107, R110, R104 ;  /* 0x0000006e6b6e7223 */ /* 0x000fe20000010068 */
[----:B0-----:R-:W-:Y:S01]  /*2240*/  FMUL.FTZ R48, R91, R107 ;  /* 0x0000006b5b307220 */ /* 0x001fe20000410000 */
[----:B------:R-:W-:Y:S01]  /*2250*/  UMOV UR5, 0x400 ;  /* 0x0000040000057882 */ /* 0x000fe20000000000 */
[----:B------:R-:W0:Y:S01]  /*2260*/  SHFL.UP PT, R108, R111, 0x1, RZ ;  /* 0x042000006f6c7989 */ /* 0x000e2200000e00ff */
[----:B------:R-:W-:Y:S01]  /*2270*/  FMUL.FTZ R51, R107, R90 ;  /* 0x0000005a6b337220 */ /* 0x000fe20000410000 */
[----:B------:R-:W-:Y:S01]  /*2280*/  FMUL.FTZ R48, R105, R48 ;  /* 0x0000003069307220 */ /* 0x000fe20000410000 */
[----:B------:R-:W-:Y:S01]  /*2290*/  MOV R114, R110 ;  /* 0x0000006e00727202 */ /* 0x000fe20000000f00 */
[----:B------:R-:W3:Y:S01]  /*22a0*/  SHFL.DOWN PT, R115, R110, 0x1, 0x1f ;  /* 0x08201f006e737f89 */ /* 0x000ee200000e0000 */
[----:B------:R-:W-:Y:S01]  /*22b0*/  ISETP.NE.AND P3, PT, R28, 0x1f, PT ;  /* 0x0000001f1c00780c */ /* 0x000fe20003f65270 */
[----:B------:R-:W-:Y:S01]  /*22c0*/  FMUL.FTZ R90, R109, R48 ;  /* 0x000000306d5a7220 */ /* 0x000fe20000410000 */
[----:B------:R-:W-:Y:S01]  /*22d0*/  BSSY.RECONVERGENT B0, `(.L_x_10166) ;  /* 0x000007e000007945 */ /* 0x000fe20003800200 */
[----:B------:R-:W5:Y:S04]  /*22e0*/  SHFL.DOWN PT, R112, R51, 0x1, 0x1f ;  /* 0x08201f0033707f89 */ /* 0x000f6800000e0000 */
[----:B------:R-:W2:Y:S01]  /*22f0*/  SHFL.UP PT, R49, R90, 0x1, RZ ;  /* 0x042000005a317989 */ /* 0x000ea200000e00ff */
[----:B-1----:R-:W-:-:S04]  /*2300*/  ULEA UR5, UR6, UR5, 0x18 ;  /* 0x0000000506057291 */ /* 0x002fc8000f8ec0ff */
[----:B------:R-:W-:Y:S01]  /*2310*/  ULEA UR6, UR4, UR5, 0x3 ;  /* 0x0000000504067291 */ /* 0x000fe2000f8e18ff */
[----:B0-----:R-:W-:Y:S01]  /*2320*/  FFMA.FTZ R108, R90, R108, R111 ;  /* 0x0000006c5a6c7223 */ /* 0x001fe2000001006f */
[----:B---3--:R-:W-:-:S04]  /*2330*/  @P2 FFMA.FTZ R114, R51, R115, R114 ;  /* 0x0000007333722223 */ /* 0x008fc80000010072 */
[----:B------:R-:W-:Y:S01]  /*2340*/  FSEL R111, R111, R108, !P1 ;  /* 0x0000006c6f6f7208 */ /* 0x000fe20004800000 */
[----:B-----5:R-:W-:Y:S01]  /*2350*/  @P2 FMUL.FTZ R108, R112, R51 ;  /* 0x00000033706c2220 */ /* 0x020fe20000410000 */
[----:B------:R-:W0:Y:S01]  /*2360*/  SHFL.DOWN PT, R110, R114, 0x2, 0x1f ;  /* 0x08401f00726e7f89 */ /* 0x000e2200000e0000 */
[----:B--2---:R-:W-:-:S03]  /*2370*/  @P1 FMUL.FTZ R90, R90, R49 ;  /* 0x000000315a5a1220 */ /* 0x004fc60000410000 */
[----:B------:R-:W1:Y:S01]  /*2380*/  SHFL.UP PT, R48, R111, 0x2, RZ ;  /* 0x044000006f307989 */ /* 0x000e6200000e00ff */
[----:B------:R-:W-:Y:S02]  /*2390*/  @P2 MOV R51, R108 ;  /* 0x0000006c00332202 */ /* 0x000fe40000000f00 */
        /* <DEDUP_REMOVED lines=17> */
[----:B------:R-:W0:Y:S01]  /*24b0*/  SHFL.DOWN PT, R110, R114, 0x8, 0x1f ;  /* 0x09001f00726e7f89 */ /* 0x000e2200000e0000 */
[C---:B-1----:R-:W-:Y:S01]  /*24c0*/  FFMA.FTZ R48, R90.reuse, R48, R115 ;  /* 0x000000305a307223 */ /* 0x042fe20000010073 */
[----:B------:R-:W-:-:S04]  /*24d0*/  @P1 FMUL.FTZ R90, R90, R49 ;  /* 0x000000315a5a1220 */ /* 0x000fc80000410000 */
[----:B------:R-:W-:Y:S01]  /*24e0*/  FSEL R111, R115, R48, !P1 ;  /* 0x00000030736f7208 */ /* 0x000fe20004800000 */
[----:B--2---:R-:W-:Y:S01]  /*24f0*/  @!P2 FMUL.FTZ R108, R51, R108 ;  /* 0x0000006c336ca220 */ /* 0x004fe20000410000 */
[----:B------:R-:W-:Y:S01]  /*2500*/  SHFL.UP PT, R49, R90, 0x8, RZ ;  /* 0x050000005a317989 */ /* 0x000fe200000e00ff */
[----:B------:R-:W-:-:S03]  /*2510*/  ISETP.GE.AND P1, PT, R65, 0x8, PT ;  /* 0x000000084100780c */ /* 0x000fc60003f26270 */
[----:B------:R-:W1:Y:S01]  /*2520*/  SHFL.UP PT, R48, R111, 0x8, RZ ;  /* 0x050000006f307989 */ /* 0x000e6200000e00ff */
[----:B------:R-:W-:Y:S02]  /*2530*/  @!P2 MOV R51, R108 ;  /* 0x0000006c0033a202 */ /* 0x000fe40000000f00 */
        /* <DEDUP_REMOVED lines=46> */
[----:B------:R-:W-:Y:S01]  /*2820*/  FMUL.FTZ R48, R53, R48 ;  /* 0x0000003035307220 */ /* 0x000fe20000410000 */
[----:B------:R-:W-:Y:S01]  /*2830*/  FADD.FTZ R110, -R96, R110 ;  /* 0x0000006e606e7221 */ /* 0x000fe20000010100 */
[-C--:B------:R-:W-:Y:S01]  /*2840*/  FFMA.FTZ R112, R109, R111.reuse, R99 ;  /* 0x0000006f6d707223 */ /* 0x080fe20000010063 */
[C---:B------:R-:W-:Y:S01]  /*2850*/  FMUL.FTZ R50, R113.reuse, R111 ;  /* 0x0000006f71327220 */ /* 0x040fe20000410000 */
[----:B------:R-:W-:Y:S01]  /*2860*/  FMUL.FTZ R49, R52, R49 ;  /* 0x0000003134317220 */ /* 0x000fe20000410000 */
[----:B------:R-:W-:Y:S01]  /*2870*/  FMUL.FTZ R46, R46, R111 ;  /* 0x0000006f2e2e7220 */ /* 0x000fe20000410000 */
[----:B------:R-:W-:Y:S01]  /*2880*/  FMUL.FTZ R51, R113, R112 ;  /* 0x0000007071337220 */ /* 0x000fe20000410000 */
[----:B------:R-:W-:Y:S01]  /*2890*/  FMUL.FTZ R50, R89, R50 ;  /* 0x0000003259327220 */ /* 0x000fe20000410000 */
[----:B------:R-:W-:Y:S01]  /*28a0*/  FFMA.FTZ R113, R117, R93, R92 ;  /* 0x0000005d75717223 */ /* 0x000fe2000001005c */
[----:B------:R-:W-:-:S04]  /*28b0*/  IMAD.WIDE.U32 R92, R82, UR4, R84 ;  /* 0x00000004525c7c25 */ /* 0x000fc8000f8e0054 */
[----:B------:R-:W-:Y:S01]  /*28c0*/  FMUL.FTZ R51, R88, R51 ;  /* 0x0000003358337220 */ /* 0x000fe20000410000 */
[----:B0-----:R-:W-:Y:S01]  /*28d0*/  FFMA.FTZ R91, R53, R114, RZ ;  /* 0x00000072355b7223 */ /* 0x001fe200000100ff */
[----:B------:R-:W-:Y:S01]  /*28e0*/  FFMA.FTZ R106, R109, R113, R106 ;  /* 0x000000716d6a7223 */ /* 0x000fe2000001006a */
[----:B------:R-:W-:Y:S01]  /*28f0*/  IMAD R109, R83, UR4, R93 ;  /* 0x00000004536d7c24 */ /* 0x000fe2000f8e025d */
[C---:B------:R-:W-:Y:S01]  /*2900*/  LEA R44, P3, R92.reuse, UR8, 0x2 ;  /* 0x000000085c2c7c11 */ /* 0x040fe2000f8610ff */
[----:B------:R0:W-:Y:S01]  /*2910*/  STS.128 [R12+0x210], R48 ;  /* 0x000210300c007388 */ /* 0x0001e20000000c00 */
[----:B------:R-:W-:Y:S01]  /*2920*/  FMUL.FTZ R93, R45, R108 ;  /* 0x0000006c2d5d7220 */ /* 0x000fe20000410000 */
[----:B------:R-:W-:Y:S01]  /*2930*/  FFMA.FTZ R103, R105, R106, R103 ;  /* 0x0000006a69677223 */ /* 0x000fe20000010067 */
[----:B------:R-:W-:Y:S01]  /*2940*/  LEA.HI.X R45, R92, UR9, R109, 0x2, P3 ;  /* 0x000000095c2d7c11 */ /* 0x000fe200098f146d */
[----:B------:R-:W-:Y:S01]  /*2950*/  BAR.SYNC.DEFER_BLOCKING 0x0 ;  /* 0x0000000000007b1d */ /* 0x000fe20000010000 */
[----:B------:R-:W-:Y:S01]  /*2960*/  FMUL.FTZ R47, R47, R112 ;  /* 0x000000702f2f7220 */ /* 0x000fe20000410000 */
[----:B------:R-:W-:Y:S01]  /*2970*/  FFMA.FTZ R107, R107, R103, R104 ;  /* 0x000000676b6b7223 */ /* 0x000fe20000010068 */
[----:B------:R-:W-:Y:S01]  /*2980*/  FADD.FTZ R90, -R98, R111 ;  /* 0x0000006f625a7221 */ /* 0x000fe20000010100 */
[----:B0-----:R-:W-:Y:S01]  /*2990*/  IADD3 R49, PT, PT, -R95, UR7, RZ ;  /* 0x000000075f317c10 */ /* 0x001fe2000fffe1ff */
[----:B------:R-:W-:Y:S01]  /*29a0*/  FFMA.FTZ R48, R52, R93, R91 ;  /* 0x0000005d34307223 */ /* 0x000fe2000001005b */
[----:B------:R-:W-:-:S02]  /*29b0*/  FADD.FTZ R51, -R97, R108 ;  /* 0x0000006c61337221 */ /* 0x000fc40000010100 */
[----:B------:R-:W-:Y:S01]  /*29c0*/  ISETP.GE.AND P3, PT, R49, 0x1, PT ;  /* 0x000000013100780c */ /* 0x000fe20003f66270 */
[----:B------:R-:W-:Y:S01]  /*29d0*/  FFMA.FTZ R93, R89, R46, R48 ;  /* 0x0000002e595d7223 */ /* 0x000fe20000010030 */
[----:B------:R-:W-:Y:S01]  /*29e0*/  ISETP.GE.AND P4, PT, R49, 0x21, PT ;  /* 0x000000213100780c */ /* 0x000fe20003f86270 */
[----:B------:R-:W-:Y:S01]  /*29f0*/  FMUL.FTZ R46, R103, R70 ;  /* 0x00000046672e7220 */ /* 0x000fe20000410000 */
[C---:B------:R-:W-:Y:S01]  /*2a00*/  ISETP.GE.AND P5, PT, R49.reuse, 0x41, PT ;  /* 0x000000413100780c */ /* 0x040fe20003fa6270 */
[----:B------:R-:W-:Y:S01]  /*2a10*/  FFMA.FTZ R48, R88, R47, R93 ;  /* 0x0000002f58307223 */ /* 0x000fe2000001005d */
[----:B------:R-:W-:Y:S01]  /*2a20*/  ISETP.GE.AND P6, PT, R49, 0x61, PT ;  /* 0x000000613100780c */ /* 0x000fe20003fc6270 */
[----:B------:R-:W-:Y:S01]  /*2a30*/  FMUL.FTZ R49, R107, R71 ;  /* 0x000000476b317220 */ /* 0x000fe20000410000 */
[----:B------:R0:W1:Y:S01]  /*2a40*/  LDS R115, [R22+0x80] ;  /* 0x0000800016737984 */ /* 0x0000620000000800 */
[----:B------:R-:W-:Y:S02]  /*2a50*/  FMUL.FTZ R47, R106, R73 ;  /* 0x000000496a2f7220 */ /* 0x000fe40000410000 */
[----:B------:R-:W-:-:S04]  /*2a60*/  FFMA.FTZ R91, R49, R110, RZ ;  /* 0x0000006e315b7223 */ /* 0x000fc800000100ff */
[----:B------:R-:W-:Y:S01]  /*2a70*/  FFMA.FTZ R92, R46, R51, R91 ;  /* 0x000000332e5c7223 */ /* 0x000fe2000001005b */
[----:B0-----:R-:W-:Y:S06]  /*2a80*/  @!P3 BRA `(.L_x_10167) ;  /* 0x000000000008b947 */ /* 0x001fec0003800000 */
[----:B------:R-:W0:Y:S04]  /*2a90*/  LDS R91, [R22] ;  /* 0x00000000165b7984 */ /* 0x000e280000000800 */
[----:B0-----:R0:W-:Y:S02]  /*2aa0*/  REDG.E.ADD.F32.FTZ.RN.STRONG.GPU desc[UR16][R44.64], R91 ;  /* 0x0000005b2c0079a6 */ /* 0x0011e4000c12f310 */
.L_x_10167:
[----:B------:R-:W-:Y:S05]  /*2ab0*/  BSYNC.RECONVERGENT B0 ;  /* 0x0000000000007941 */ /* 0x000fea0003800200 */
.L_x_10166:
[----:B------:R-:W-:Y:S04]  /*2ac0*/  BSSY.RECONVERGENT B0, `(.L_x_10168) ;  /* 0x0000003000007945 */ /* 0x000fe80003800200 */
[----:B------:R-:W-:Y:S05]  /*2ad0*/  @!P4 BRA `(.L_x_10169) ;  /* 0x000000000004c947 */ /* 0x000fea0003800000 */
[----:B-1----:R2:W-:Y:S02]  /*2ae0*/  REDG.E.ADD.F32.FTZ.RN.STRONG.GPU desc[UR16][R44.64+0x80], R115 ;  /* 0x000080732c0079a6 */ /* 0x0025e4000c12f310 */
.L_x_10169:
[----:B------:R-:W-:Y:S05]  /*2af0*/  BSYNC.RECONVERGENT B0 ;  /* 0x0000000000007941 */ /* 0x000fea0003800200 */
.L_x_10168:
[----:B------:R3:W4:Y:S01]  /*2b00*/  LDS R105, [R22+0x100] ;  /* 0x0001000016697984 */ /* 0x0007220000000800 */
[----:B------:R-:W-:Y:S01]  /*2b10*/  BSSY.RECONVERGENT B0, `(.L_x_10170) ;  /* 0x0000006000007945 */ /* 0x000fe20003800200 */
[----:B------:R-:W-:Y:S01]  /*2b20*/  FMUL.FTZ R50, R113, R72 ;  /* 0x0000004871327220 */ /* 0x000fe20000410000 */
[----:B------:R-:W-:Y:S01]  /*2b30*/  FADD.FTZ R93, -R99, R112 ;  /* 0x00000070635d7221 */ /* 0x000fe20000010100 */
[----:B0-----:R-:W-:Y:S01]  /*2b40*/  FFMA.FTZ R91, R47, R90, R92 ;  /* 0x0000005a2f5b7223 */ /* 0x001fe2000001005c */
[----:B------:R-:W-:Y:S06]  /*2b50*/  @!P5 BRA `(.L_x_10171) ;  /* 0x000000000004d947 */ /* 0x000fec0003800000 */
[----:B----4-:R0:W-:Y:S02]  /*2b60*/  REDG.E.ADD.F32.FTZ.RN.STRONG.GPU desc[UR16][R44.64+0x100], R105 ;  /* 0x000100692c0079a6 */ /* 0x0101e4000c12f310 */
.L_x_10171:
[----:B------:R-:W-:Y:S05]  /*2b70*/  BSYNC.RECONVERGENT B0 ;  /* 0x0000000000007941 */ /* 0x000fea0003800200 */
.L_x_10170:
[----:B0---4-:R0:W4:Y:S01]  /*2b80*/  LDS R105, [R22+0x180] ;  /* 0x0001800016697984 */ /* 0x0111220000000800 */
[----:B------:R-:W-:Y:S01]  /*2b90*/  BSSY.RECONVERGENT B0, `(.L_x_10172) ;  /* 0x0000004000007945 */ /* 0x000fe20003800200 */
[----:B------:R-:W-:-:S03]  /*2ba0*/  FFMA.FTZ R91, R50, R93, R91 ;  /* 0x0000005d325b7223 */ /* 0x000fc6000001005b */
[----:B------:R-:W-:Y:S05]  /*2bb0*/  @!P6 BRA `(.L_x_10173) ;  /* 0x000000000004e947 */ /* 0x000fea0003800000 */
[----:B----4-:R4:W-:Y:S02]  /*2bc0*/  REDG.E.ADD.F32.FTZ.RN.STRONG.GPU desc[UR16][R44.64+0x180], R105 ;  /* 0x000180692c0079a6 */ /* 0x0109e4000c12f310 */
.L_x_10173:
[----:B------:R-:W-:Y:S05]  /*2bd0*/  BSYNC.RECONVERGENT B0 ;  /* 0x0000000000007941 */ /* 0x000fea0003800200 */
.L_x_10172:
        /* <DEDUP_REMOVED lines=60> */
.L_x_10175:
[----:B------:R-:W-:Y:S05]  /*2fa0*/  BSYNC.RECONVERGENT B0 ;  /* 0x0000000000007941 */ /* 0x000fea0003800200 */
.L_x_10174:
[----:B------:R-:W-:-:S04]  /*2fb0*/  UIADD3 UR4, UPT, UPT, UR4, 0x1, URZ ;  /* 0x0000000104047890 */ /* 0x000fc8000fffe0ff */
[----:B------:R-:W-:-:S09]  /*2fc0*/  UISETP.GE.AND UP0, UPT, UR4, UR11, UPT ;  /* 0x0000000b0400728c */ /* 0x000fd2000bf06270 */
[----:B------:R-:W-:Y:S05]  /*2fd0*/  BRA.U !UP0, `(.L_x_10176) ;  /* 0xffffffed08787547 */ /* 0x000fea000b83ffff */
.L_x_10162:
[----:B------:R-:W-:Y:S08]  /*2fe0*/  BAR.SYNC.DEFER_BLOCKING 0x0 ;  /* 0x0000000000007b1d */ /* 0x000ff00000010000 */
[----:B------:R-:W5:Y:S01]  /*2ff0*/  LDC.64 R52, c[0x0][0x4f8] ;  /* 0x00013e00ff347b82 */ /* 0x000f620000000a00 */
[----:B------:R-:W0:Y:S07]  /*3000*/  LDCU.64 UR4, c[0x0][0x500] ;  /* 0x0000a000ff0477ac */ /* 0x000e2e0008000a00 */
[----:B------:R-:W1:Y:S01]  /*3010*/  LDC.64 R54, c[0x0][0x550] ;  /* 0x00015400ff367b82 */ /* 0x000e620000000a00 */
[----:B------:R-:W2:Y:S04]  /*3020*/  LDG.E.128 R32, desc[UR16][R66.64] ;  /* 0x0000001042207981 */ /* 0x000ea8000c1e1d00 */
[----:B--2---:R-:W-:Y:S01]  /*3030*/  STS.128 [R59], R32 ;  /* 0x000000203b007388 */ /* 0x004fe20000000c00 */
[----:B------:R-:W-:-:S03]  /*3040*/  NOP ;  /* 0x0000000000007918 */ /* 0x000fc60000000000 */
[----:B------:R-:W2:Y:S01]  /*3050*/  LDS.128 R44, [R59] ;  /* 0x000000003b2c7984 */ /* 0x000ea20000000c00 */
[----:B------:R-:W-:Y:S06]  /*3060*/  BAR.SYNC.DEFER_BLOCKING 0x0 ;  /* 0x0000000000007b1d */ /* 0x000fec0000010000 */
[----:B------:R3:W-:Y:S01]  /*3070*/  STS.128 [R59], R40 ;  /* 0x000000283b007388 */ /* 0x0007e20000000c00 */
[--C-:B--2---:R-:W-:Y:S01]  /*3080*/  FADD.FTZ R44, R44, R3.reuse ;  /* 0x000000032c2c7221 */ /* 0x104fe20000010000 */
        /* <DEDUP_REMOVED lines=10> */
[----:B------:R-:W2:Y:S01]  /*3130*/  @!P0 MUFU.EX2 R32, R32 ;  /* 0x0000002000208308 */ /* 0x000ea20000000800 */
[----:B----4-:R-:W-:-:S03]  /*3140*/  @!P3 FMUL.FTZ R48, R47, -1.4426950216293334961 ;  /* 0xbfb8aa3b2f30b820 */ /* 0x010fc60000410000 */
[----:B------:R4:W0:Y:S04]  /*3150*/  @!P1 MUFU.EX2 R44, R33 ;  /* 0x00000021002c9308 */ /* 0x0008280000000800 */
[----:B------:R-:W5:Y:S04]  /*3160*/  @!P2 MUFU.EX2 R45, R45 ;  /* 0x0000002d002da308 */ /* 0x000f680000000800 */
[----:B------:R5:W1:Y:S01]  /*3170*/  @!P3 MUFU.EX2 R49, R48 ;  /* 0x000000300031b308 */ /* 0x000a620000000800 */
[----:B--2---:R-:W-:Y:S01]  /*3180*/  @!P0 FADD.FTZ R46, R32, 1 ;  /* 0x3f800000202e8421 */ /* 0x004fe20000010000 */
[----:B------:R-:W-:Y:S01]  /*3190*/  NOP ;  /* 0x0000000000007918 */ /* 0x000fe20000000000 */
[----:B----4-:R-:W2:Y:S01]  /*31a0*/  LDS.128 R32, [R59] ;  /* 0x000000003b207984 */ /* 0x010ea20000000c00 */
[----:B0-----:R-:W-:Y:S01]  /*31b0*/  @!P1 FADD.FTZ R47, R44, 1 ;  /* 0x3f8000002c2f9421 */ /* 0x001fe20000010000 */
[----:B------:R0:W4:Y:S01]  /*31c0*/  @!P0 MUFU.RCP R51, R46 ;  /* 0x0000002e00338308 */ /* 0x0001220000001000 */
[----:B-----5:R-:W-:Y:S01]  /*31d0*/  @!P2 FADD.FTZ R48, R45, 1 ;  /* 0x3f8000002d30a421 */ /* 0x020fe20000010000 */
[----:B-1----:R-:W-:-:S06]  /*31e0*/  @!P3 FADD.FTZ R49, R49, 1 ;  /* 0x3f8000003131b421 */ /* 0x002fcc0000010000 */
[----:B------:R1:W5:Y:S01]  /*31f0*/  @!P1 MUFU.RCP R50, R47 ;  /* 0x0000002f00329308 */ /* 0x0003620000001000 */
[----:B0-----:R-:W-:-:S07]  /*3200*/  MOV R46, R68 ;  /* 0x00000044002e7202 */ /* 0x001fce0000000f00 */
[----:B---3--:R-:W0:Y:S01]  /*3210*/  @!P2 MUFU.RCP R43, R48 ;  /* 0x00000030002ba308 */ /* 0x008e220000001000 */
[----:B-1----:R-:W-:Y:S02]  /*3220*/  HFMA2 R47, -RZ, RZ, 0, 0 ;  /* 0x00000000ff2f7431 */ /* 0x002fe400000001ff */
[----:B----4-:R-:W-:Y:S01]  /*3230*/  @!P0 FMUL.FTZ R36, R36, R51 ;  /* 0x0000003324248220 */ /* 0x010fe20000410000 */
[----:B------:R-:W-:-:S04]  /*3240*/  IMAD.WIDE.U32 R44, R52, UR18, R46 ;  /* 0x00000012342c7c25 */ /* 0x000fc8000f8e002e */
[----:B------:R1:W3:Y:S01]  /*3250*/  @!P3 MUFU.RCP R42, R49 ;  /* 0x00000031002ab308 */ /* 0x0002e20000001000 */
[----:B------:R-:W-:Y:S02]  /*3260*/  IMAD R45, R53, UR18, R45 ;  /* 0x00000012352d7c24 */ /* 0x000fe4000f8e022d */
[----:B-----5:R-:W-:Y:S01]  /*3270*/  @!P1 FMUL.FTZ R37, R37, R50 ;  /* 0x0000003225259220 */ /* 0x020fe20000410000 */
[----:B------:R-:W-:Y:S01]  /*3280*/  IADD3 R10, P1, PT, R10, -0x200, RZ ;  /* 0xfffffe000a0a7810 */ /* 0x000fe20007f3e0ff */
[----:B------:R-:W4:Y:S01]  /*3290*/  LDC.64 R50, c[0x0][0x518] ;  /* 0x00014600ff327b82 */ /* 0x000f220000000a00 */
[C---:B------:R-:W-:Y:S02]  /*32a0*/  IMAD.WIDE.U32 R40, R0.reuse, UR4, R44 ;  /* 0x0000000400287c25 */ /* 0x040fe4000f8e002c */
[----:B------:R-:W-:Y:S02]  /*32b0*/  IADD3.X R23, PT, PT, R23, -0x1, RZ, P1, !PT ;  /* 0xffffffff17177810 */ /* 0x000fe40000ffe4ff */
[----:B------:R-:W-:Y:S01]  /*32c0*/  IMAD R41, R0, UR5, R41 ;  /* 0x0000000500297c24 */ /* 0x000fe2000f8e0229 */
[----:B------:R-:W-:Y:S01]  /*32d0*/  LEA R44, P4, R40, R54, 0x2 ;  /* 0x00000036282c7211 */ /* 0x000fe200078810ff */
[----:B0-----:R-:W-:Y:S01]  /*32e0*/  @!P2 FMUL.FTZ R38, R38, R43 ;  /* 0x0000002b2626a220 */ /* 0x001fe20000410000 */
[----:B-1----:R-:W0:Y:S01]  /*32f0*/  LDC.64 R48, c[0x0][0x560] ;  /* 0x00015800ff307b82 */ /* 0x002e220000000a00 */
[----:B------:R-:W1:Y:S01]  /*3300*/  LDCU.64 UR4, c[0x0][0x520] ;  /* 0x0000a400ff0477ac */ /* 0x000e620008000a00 */
[----:B------:R-:W-:-:S02]  /*3310*/  LEA.HI.X R45, R40, R55, R41, 0x2, P4 ;  /* 0x00000037282d7211 */ /* 0x000fc400020f1429 */
[----:B------:R-:W-:Y:S01]  /*3320*/  IADD3 R8, P2, PT, R8, -0x200, RZ ;  /* 0xfffffe0008087810 */ /* 0x000fe20007f5e0ff */
[----:B---3--:R-:W-:Y:S01]  /*3330*/  @!P3 FMUL.FTZ R39, R39, R42 ;  /* 0x0000002a2727b220 */ /* 0x008fe20000410000 */
[----:B------:R-:W-:Y:S01]  /*3340*/  IADD3 R4, P3, PT, R4, -0x200, RZ ;  /* 0xfffffe0004047810 */ /* 0x000fe20007f7e0ff */
[----:B------:R-:W-:Y:S01]  /*3350*/  IMAD.WIDE.U32 R44, R28, 0x10, R44 ;  /* 0x000000101c2c7825 */ /* 0x000fe200078e002c */
[----:B------:R-:W-:Y:S02]  /*3360*/  IADD3 R6, P4, PT, R6, -0x200, RZ ;  /* 0xfffffe0006067810 */ /* 0x000fe40007f9e0ff */
[----:B------:R-:W-:Y:S02]  /*3370*/  IADD3.X R21, PT, PT, R21, -0x1, RZ, P2, !PT ;  /* 0xffffffff15157810 */ /* 0x000fe400017fe4ff */
[----:B--2---:R2:W-:Y:S01]  /*3380*/  STG.E.128 desc[UR16][R44.64], R32 ;  /* 0x000000202c007986 */ /* 0x0045e2000c101d10 */
[----:B------:R-:W-:Y:S02]  /*3390*/  IADD3.X R17, PT, PT, R17, -0x1, RZ, P3, !PT ;  /* 0xffffffff11117810 */ /* 0x000fe40001ffe4ff */
[----:B------:R-:W-:Y:S01]  /*33a0*/  IADD3.X R19, PT, PT, R19, -0x1, RZ, P4, !PT ;  /* 0xffffffff13137810 */ /* 0x000fe200027fe4ff */
[----:B------:R-:W-:Y:S01]  /*33b0*/  BAR.SYNC.DEFER_BLOCKING 0x0 ;  /* 0x0000000000007b1d */ /* 0x000fe20000010000 */
[----:B----4-:R-:W-:-:S04]  /*33c0*/  IMAD.WIDE.U32 R46, R50, UR18, R46 ;  /* 0x00000012322e7c25 */ /* 0x010fc8000f8e002e */
[----:B------:R-:W-:Y:S02]  /*33d0*/  IMAD R47, R51, UR18, R47 ;  /* 0x00000012332f7c24 */ /* 0x000fe4000f8e022f */
[----:B-1----:R-:W-:-:S04]  /*33e0*/  IMAD.WIDE.U32 R46, R0, UR4, R46 ;  /* 0x00000004002e7c25 */ /* 0x002fc8000f8e002e */
[----:B--2---:R-:W-:Y:S01]  /*33f0*/  IMAD R33, R0, UR5, R47 ;  /* 0x0000000500217c24 */ /* 0x004fe2000f8e022f */
[----:B0-----:R-:W-:-:S04]  /*3400*/  LEA R32, P0, R46, R48, 0x2 ;  /* 0x000000302e207211 */ /* 0x001fc800078010ff */
        /* <DEDUP_REMOVED lines=13> */
.L_x_10152:
        /* <DEDUP_REMOVED lines=34> */
.L_x_10179:
[----:B------:R-:W-:Y:S05]  /*3700*/  BSYNC.RECONVERGENT B0 ;  /* 0x0000000000007941 */ /* 0x000fea0003800200 */
.L_x_10178:
        /* <DEDUP_REMOVED lines=26> */
.L_x_10181:
[----:B------:R-:W-:Y:S05]  /*38b0*/  BSYNC.RECONVERGENT B0 ;  /* 0x0000000000007941 */ /* 0x000fea0003800200 */
.L_x_10180:
        /* <DEDUP_REMOVED lines=10> */
.L_x_10183:
        /* <DEDUP_REMOVED lines=24> */
.L_x_10182:
[----:B------:R-:W-:Y:S05]  /*3ae0*/  EXIT ;  /* 0x000000000000794d */ /* 0x000fea0003800000 */
.L_x_10184:
        /* <DEDUP_REMOVED lines=9> */
.L_x_10560:


//--------------------- .text._Z25selective_scan_bwd_kernelI32Selective_Scan_bwd_kernel_traitsILi32ELi4ELb1ELb1ELb0ELb0ELb0EffEEv12SSMParamsBwd --------------------------
	.section	.text._Z25selective_scan_bwd_kernelI32Selective_Scan_bwd_kernel_traitsILi32ELi4ELb1ELb1ELb0ELb0ELb0EffEEv12SSMParamsBwd,"ax",@progbits
	.align	128
        .global         _Z25selective_scan_bwd_kernelI32Selective_Scan_bwd_kernel_traitsILi32ELi4ELb1ELb1ELb0ELb0ELb0EffEEv12SSMParamsBwd
        .type           _Z25selective_scan_bwd_kernelI32Selective_Scan_bwd_kernel_traitsILi32ELi4ELb1ELb1ELb0ELb0ELb0EffEEv12SSMParamsBwd,@function
        .size           _Z25selective_scan_bwd_kernelI32Selective_Scan_bwd_kernel_traitsILi32ELi4ELb1ELb1ELb0ELb0ELb0EffEEv12SSMParamsBwd,(.L_x_10561 - _Z25selective_scan_bwd_kernelI32Selective_Scan_bwd_kernel_traitsILi32ELi4ELb1ELb1ELb0ELb0ELb0EffEEv12SSMParamsBwd)
        .other          _Z25selective_scan_bwd_kernelI32Selective_Scan_bwd_kernel_traitsILi32ELi4ELb1ELb1ELb0ELb0ELb0EffEEv12SSMParamsBwd,@"STO_CUDA_ENTRY STV_DEFAULT"
_Z25selective_scan_bwd_kernelI32Selective_Scan_bwd_kernel_traitsILi32ELi4ELb1ELb1ELb0ELb0ELb0EffEEv12SSMParamsBwd:
.text._Z25selective_scan_bwd_kernelI32Selective_Scan_bwd_kernel_traitsILi32ELi4ELb1ELb1ELb0ELb0ELb0EffEEv12SSMParamsBwd:
        /* <DEDUP_REMOVED lines=103> */
[C---:B------:R-:W-:Y:S02]  /*0670*/  IADD3.X R4, PT, PT, R0.reuse, R11, RZ, P3, !PT ;  /* 0x0000000b00047210 */ /* 0x040fe40001ffe4ff */
[----:B------:R-:W-:Y:S02]  /*0680*/  LEA R58, P0, R67, R58, 0x2 ;  /* 0x0000003a433a7211 */ /* 0x000fe400078010ff */
        /* <DEDUP_REMOVED lines=39> */
.L_x_10201:
        /* <DEDUP_REMOVED lines=29> */
[----:B-1----:R-:W-:-:S02]  /*0ad0*/  CS2R R14, SRZ ;  /* 0x00000000000e7805 */ /* 0x002fc4000001ff00 */
[----:B------:R-:W-:Y:S01]  /*0ae0*/  CS2R R12, SRZ ;  /* 0x00000000000c7805 */ /* 0x000fe2000001ff00 */
        /* <DEDUP_REMOVED lines=48> */
.L_x_10200:
[----:B0-----:R-:W-:-:S04]  /*0df0*/  IMAD.WIDE.U32 R20, R82, UR4, RZ ;  /* 0x0000000452147c25 */ /* 0x001fc8000f8e00ff */
[----:B------:R-:W-:Y:S01]  /*0e00*/  IMAD R21, R83, UR4, R21 ;  /* 0x0000000453157c24 */ /* 0x000fe2000f8e0215 */
[----:B---3--:R-:W-:-:S04]  /*0e10*/  LEA R24, P2, R20, R50, 0x2 ;  /* 0x0000003214187211 */ /* 0x008fc800078410ff */
[----:B------:R-:W-:-:S06]  /*0e20*/  LEA.HI.X R25, R20, R51, R21, 0x2, P2 ;  /* 0x0000003314197211 */ /* 0x000fcc00010f1415 */
        /* <DEDUP_REMOVED lines=14> */
[----:B-----5:R-:W-:Y:S01]  /*0f10*/  STS.128 [R73], R24 ;  /* 0x0000001849007388 */ /* 0x020fe20000000c00 */
[----:B------:R-:W-:-:S03]  /*0f20*/  NOP ;  /* 0x0000000000007918 */ /* 0x000fc60000000000 */
[----:B------:R-:W3:Y:S01]  /*0f30*/  LDG.E R78, desc[UR16][R78.64] ;  /* 0x000000104e4e7981 */ /* 0x000ee2000c1e1900 */
[----:B0-----:R-:W-:Y:S01]  /*0f40*/  IADD3 R77, PT, PT, R94, UR4, RZ ;  /* 0x000000045e4d7c10 */ /* 0x001fe2000fffe0ff */
[----:B------:R-:W-:Y:S02]  /*0f50*/  BSSY.RECONVERGENT B0, `(.L_x_10187) ;  /* 0x0000021000007945 */ /* 0x000fe40003800200 */
[----:B------:R-:W0:Y:S01]  /*0f60*/  LDS.128 R20, [R73] ;  /* 0x0000000049147984 */ /* 0x000e220000000c00 */
[----:B------:R-:W-:Y:S02]  /*0f70*/  SEL R77, R77, R68, !P1 ;  /* 0x000000444d4d7207 */ /* 0x000fe40004800000 */
[----:B------:R-:W-:Y:S02]  /*0f80*/  ISETP.NE.AND P1, PT, R32, 0x1f, PT ;  /* 0x0000001f2000780c */ /* 0x000fe40003f25270 */
[----:B------:R-:W-:Y:S01]  /*0f90*/  LEA R81, R77, UR5, 0x2 ;  /* 0x000000054d517c11 */ /* 0x000fe2000f8e10ff */
[----:B--2---:R-:W-:-:S04]  /*0fa0*/  FMUL.FTZ R80, R97, 1.4426950216293334961 ;  /* 0x3fb8aa3b61507820 */ /* 0x004fc80000410000 */
[-C--:B------:R-:W-:Y:S01]  /*0fb0*/  FMUL.FTZ R0, R87, R80.reuse ;  /* 0x0000005057007220 */ /* 0x080fe20000410000 */
[-C--:B------:R-:W-:Y:S01]  /*0fc0*/  FMUL.FTZ R77, R86, R80.reuse ;  /* 0x00000050564d7220 */ /* 0x080fe20000410000 */
[-C--:B------:R-:W-:Y:S01]  /*0fd0*/  FMUL.FTZ R101, R89, R80.reuse ;  /* 0x0000005059657220 */ /* 0x080fe20000410000 */
[----:B------:R-:W-:-:S03]  /*0fe0*/  FMUL.FTZ R99, R96, R80 ;  /* 0x0000005060637220 */ /* 0x000fc60000410000 */
[----:B------:R-:W1:Y:S04]  /*0ff0*/  MUFU.EX2 R0, R0 ;  /* 0x0000000000007308 */ /* 0x000e680000000800 */
[----:B------:R-:W2:Y:S04]  /*1000*/  MUFU.EX2 R77, R77 ;  /* 0x0000004d004d7308 */ /* 0x000ea80000000800 */
[----:B------:R-:W2:Y:S04]  /*1010*/  MUFU.EX2 R101, R101 ;  /* 0x0000006500657308 */ /* 0x000ea80000000800 */
[----:B------:R-:W2:Y:S01]  /*1020*/  MUFU.EX2 R99, R99 ;  /* 0x0000006300637308 */ /* 0x000ea20000000800 */
[----:B-1----:R1:W-:Y:S01]  /*1030*/  STS [R81+0x648], R0 ;  /* 0x0006480051007388 */ /* 0x0023e20000000800 */
[----:B0-----:R-:W-:Y:S01]  /*1040*/  FMUL.FTZ R105, R93, R20 ;  /* 0x000000145d697220 */ /* 0x001fe20000410000 */
        /* <DEDUP_REMOVED lines=8> */
[----:B-12-4-:R-:W-:Y:S05]  /*10d0*/  @P1 BRA `(.L_x_10188) ;  /* 0x00000000001c1947 */ /* 0x016fea0003800000 */
[----:B----4-:R-:W-:Y:S01]  /*10e0*/  ISETP.NE.AND P1, PT, R66, UR10, PT ;  /* 0x0000000a42007c0c */ /* 0x010fe2000bf25270 */
[----:B------:R-:W-:-:S12]  /*10f0*/  HFMA2 R80, -RZ, RZ, 1.875, 0 ;  /* 0x3f800000ff507431 */ /* 0x000fd800000001ff */
[----:B------:R-:W-:Y:S05]  /*1100*/  @!P1 BRA `(.L_x_10189) ;  /* 0x0000000000149947 */ /* 0x000fea0003800000 */
[----:B------:R-:W-:-:S04]  /*1110*/  IADD3 R24, PT, PT, R92, UR4, RZ ;  /* 0x000000045c187c10 */ /* 0x000fc8000fffe0ff */
[----:B------:R-:W-:-:S05]  /*1120*/  LEA R24, R24, UR5, 0x2 ;  /* 0x0000000518187c11 */ /* 0x000fca000f8e10ff */
[----:B------:R2:W3:Y:S01]  /*1130*/  LDS R80, [R24+0x648] ;  /* 0x0006480018507984 */ /* 0x0004e20000000800 */
[----:B------:R-:W-:Y:S05]  /*1140*/  BRA `(.L_x_10189) ;  /* 0x0000000000047947 */ /* 0x000fea0003800000 */
.L_x_10188:
[----:B------:R0:W1:Y:S02]  /*1150*/  LDS R80, [R85+0xe4c] ;  /* 0x000e4c0055507984 */ /* 0x0000640000000800 */
.L_x_10189:
[----:B----4-:R-:W-:Y:S05]  /*1160*/  BSYNC.RECONVERGENT B0 ;  /* 0x0000000000007941 */ /* 0x010fea0003800200 */
.L_x_10187:
[----:B--2---:R-:W2:Y:S01]  /*1170*/  @P0 LDC R24, c[0x0][0x38c] ;  /* 0x0000e300ff180b82 */ /* 0x004ea20000000800 */
[----:B------:R-:W-:Y:S01]  /*1180*/  MOV R27, RZ ;  /* 0x000000ff001b7202 */ /* 0x000fe20000000f00 */
[----:B--2---:R-:W-:-:S04]  /*1190*/  @P0 IMAD R25, R95, R24, UR4 ;  /* 0x000000045f190e24 */ /* 0x004fc8000f8e0218 */
[----:B------:R-:W-:-:S05]  /*11a0*/  @P0 IMAD.WIDE R24, R25, 0x8, R36 ;  /* 0x0000000819180825 */ /* 0x000fca00078e0224 */
[----:B------:R2:W4:Y:S01]  /*11b0*/  @P0 LDG.E R27, desc[UR16][R24.64+0x4] ;  /* 0x00000410181b0981 */ /* 0x000522000c1e1900 */
[C---:B-1-3--:R-:W-:Y:S01]  /*11c0*/  FMUL.FTZ R78, R99.reuse, R80 ;  /* 0x00000050634e7220 */ /* 0x04afe20000410000 */
[----:B------:R-:W-:Y:S01]  /*11d0*/  FFMA.FTZ R79, R99, R104, R106 ;  /* 0x00000068634f7223 */ /* 0x000fe2000001006a */
[C---:B------:R-:W-:Y:S01]  /*11e0*/  ISETP.NE.AND P1, PT, R84.reuse, 0x1f, PT ;  /* 0x0000001f5400780c */ /* 0x040fe20003f25270 */
[----:B------:R-:W1:Y:S01]  /*11f0*/  S2UR UR6, SR_CgaCtaId ;  /* 0x00000000000679c3 */ /* 0x000e620000008800 */
[C---:B------:R-:W-:Y:S01]  /*1200*/  FMUL.FTZ R78, R101.reuse, R78 ;  /* 0x0000004e654e7220 */ /* 0x040fe20000410000 */
[----:B------:R-:W-:Y:S01]  /*1210*/  FFMA.FTZ R79, R101, R79, R76 ;  /* 0x0000004f654f7223 */ /* 0x000fe2000001004c */
[C---:B------:R-:W-:Y:S01]  /*1220*/  ISETP.GT.U32.AND P2, PT, R84.reuse, 0x1d, PT ;  /* 0x0000001d5400780c */ /* 0x040fe20003f44070 */
[----:B------:R-:W-:Y:S01]  /*1230*/  UMOV UR5, 0x400 ;  /* 0x0000040000057882 */ /* 0x000fe20000000000 */
[C---:B------:R-:W-:Y:S01]  /*1240*/  FMUL.FTZ R81, R77.reuse, R78 ;  /* 0x0000004e4d517220 */ /* 0x040fe20000410000 */
[----:B------:R-:W-:Y:S01]  /*1250*/  FFMA.FTZ R107, R77, R79, R26 ;  /* 0x0000004f4d6b7223 */ /* 0x000fe2000001001a */
[----:B------:R-:W-:Y:S01]  /*1260*/  FFMA.FTZ R78, R105, R77, R102 ;  /* 0x0000004d694e7223 */ /* 0x000fe20000010066 */
[----:B------:R-:W-:Y:S01]  /*1270*/  ISETP.GT.U32.AND P3, PT, R84, 0x17, PT ;  /* 0x000000175400780c */ /* 0x000fe20003f64070 */
[----:B------:R-:W-:Y:S01]  /*1280*/  BSSY.RECONVERGENT B0, `(.L_x_10190) ;  /* 0x0000082000007945 */ /* 0x000fe20003800200 */
[----:B------:R-:W3:Y:S01]  /*1290*/  SHFL.DOWN PT, R108, R81, 0x1, 0x1f ;  /* 0x08201f00516c7f89 */ /* 0x000ee200000e0000 */
[----:B--2---:R-:W-:Y:S01]  /*12a0*/  MOV R24, R107 ;  /* 0x0000006b00187202 */ /* 0x004fe20000000f00 */
[----:B------:R-:W-:-:S02]  /*12b0*/  FFMA.FTZ R78, R101, R78, R100 ;  /* 0x0000004e654e7223 */ /* 0x000fc40000010064 */
[----:B------:R-:W2:Y:S01]  /*12c0*/  SHFL.DOWN PT, R79, R107, 0x1, 0x1f ;  /* 0x08201f006b4f7f89 */ /* 0x000ea200000e0000 */
[----:B-1----:R-:W-:-:S04]  /*12d0*/  ULEA UR5, UR6, UR5, 0x18 ;  /* 0x0000000506057291 */ /* 0x002fc8000f8ec0ff */
[----:B------:R-:W-:Y:S01]  /*12e0*/  ULEA UR6, UR4, UR5, 0x3 ;  /* 0x0000000504067291 */ /* 0x000fe2000f8e18ff */
[----:B---3--:R-:W-:Y:S01]  /*12f0*/  @P1 FMUL.FTZ R25, R108, R81 ;  /* 0x000000516c191220 */ /* 0x008fe20000410000 */
[----:B------:R-:W-:Y:S01]  /*1300*/  FFMA.FTZ R108, R99, R78, R98 ;  /* 0x0000004e636c7223 */ /* 0x000fe20000010062 */
[----:B------:R-:W-:Y:S01]  /*1310*/  FMUL.FTZ R78, R0, R77 ;  /* 0x0000004d004e7220 */ /* 0x000fe20000410000 */
[----:B--2---:R-:W-:Y:S02]  /*1320*/  @P1 FFMA.FTZ R24, R81, R79, R24 ;  /* 0x0000004f51181223 */ /* 0x004fe40000010018 */
[----:B------:R-:W-:Y:S01]  /*1330*/  @P1 MOV R81, R25 ;  /* 0x0000001900511202 */ /* 0x000fe20000000f00 */
[----:B------:R-:W1:Y:S01]  /*1340*/  SHFL.UP PT, R79, R108, 0x1, RZ ;  /* 0x042000006c4f7989 */ /* 0x000e6200000e00ff */
[----:B------:R-:W-:Y:S01]  /*1350*/  FMUL.FTZ R78, R101, R78 ;  /* 0x0000004e654e7220 */ /* 0x000fe20000410000 */
[----:B------:R-:W-:Y:S02]  /*1360*/  ISETP.GE.AND P1, PT, R74, 0x1, PT ;  /* 0x000000014a00780c */ /* 0x000fe40003f26270 */
[----:B------:R-:W2:Y:S01]  /*1370*/  SHFL.DOWN PT, R110, R81, 0x2, 0x1f ;  /* 0x08401f00516e7f89 */ /* 0x000ea200000e0000 */
[----:B------:R-:W-:-:S03]  /*1380*/  FMUL.FTZ R25, R99, R78 ;  /* 0x0000004e63197220 */ /* 0x000fc60000410000 */
        /* <DEDUP_REMOVED lines=16> */
[----:B------:R-:W-:Y:S02]  /*1490*/  FSEL R108, R108, R79, !P1 ;  /* 0x0000004f6c6c7208 */ /* 0x000fe40004800000 */
[----:B------:R-:W-:Y:S01]  /*14a0*/  MOV R79, RZ ;  /* 0x000000ff004f7202 */ /* 0x000fe20000000f00 */
[----:B---3--:R-:W-:Y:S01]  /*14b0*/  @!P2 FFMA.FTZ R24, R81, R109, R24 ;  /* 0x0000006d5118a223 */ /* 0x008fe20000010018 */
[----:B------:R-:W-:Y:S02]  /*14c0*/  @!P2 MOV R81, R107 ;  /* 0x0000006b0051a202 */ /* 0x000fe40000000f00 */
[----:B------:R-:W1:Y:S01]  /*14d0*/  SHFL.UP PT, R107, R108, 0x4, RZ ;  /* 0x048000006c6b7989 */ /* 0x000e6200000e00ff */
[----:B-----5:R-:W-:Y:S01]  /*14e0*/  @P1 FMUL.FTZ R25, R25, R78 ;  /* 0x0000004e19191220 */ /* 0x020fe20000410000 */
[----:B------:R-:W-:Y:S01]  /*14f0*/  ISETP.GE.AND P1, PT, R66, UR10, PT ;  /* 0x0000000a42007c0c */ /* 0x000fe2000bf26270 */
[----:B------:R-:W-:Y:S01]  /*1500*/  HFMA2 R78, -RZ, RZ, 1.875, 0 ;  /* 0x3f800000ff4e7431 */ /* 0x000fe200000001ff */
[----:B------:R-:W2:Y:S01]  /*1510*/  SHFL.DOWN PT, R112, R81, 0x8, 0x1f ;  /* 0x09001f0051707f89 */ /* 0x000ea200000e0000 */
[----:B------:R-:W-:-:S02]  /*1520*/  ISETP.GE.AND P2, PT, R74, 0x4, PT ;  /* 0x000000044a00780c */ /* 0x000fc40003f46270 */
[----:B------:R-:W-:Y:S01]  /*1530*/  ISETP.NE.OR P1, PT, R32, RZ, P1 ;  /* 0x000000ff2000720c */ /* 0x000fe20000f25670 */
[----:B------:R-:W3:Y:S04]  /*1540*/  SHFL.DOWN PT, R111, R24, 0x8, 0x1f ;  /* 0x09001f00186f7f89 */ /* 0x000ee800000e0000 */
        /* <DEDUP_REMOVED lines=30> */
[----:B--2---:R-:W-:Y:S01]  /*1730*/  @P2 FFMA.FTZ R113, R111, R113, R114 ;  /* 0x000000716f712223 */ /* 0x004fe20000010072 */
[----:B------:R-:W-:-:S03]  /*1740*/  ISETP.NE.AND P2, PT, R32, RZ, PT ;  /* 0x000000ff2000720c */ /* 0x000fc60003f45270 */
[----:B------:R-:W-:Y:S01]  /*1750*/  FFMA.FTZ R104, R113, R80, R104 ;  /* 0x0000005071687223 */ /* 0x000fe20000010068 */
[----:B---3--:R-:W-:Y:S01]  /*1760*/  @P1 FMUL.FTZ R25, R25, R108 ;  /* 0x0000006c19191220 */ /* 0x008fe20000410000 */
[----:B------:R-:W-:Y:S02]  /*1770*/  FSEL R80, R112, R107, !P1 ;  /* 0x0000006b70507208 */ /* 0x000fe40004800000 */
[-C--:B------:R-:W-:Y:S01]  /*1780*/  FFMA.FTZ R106, R99, R104.reuse, R106 ;  /* 0x00000068636a7223 */ /* 0x080fe2000001006a */
[----:B------:R-:W-:Y:S01]  /*1790*/  FMUL.FTZ R112, R96, R104 ;  /* 0x0000006860707220 */ /* 0x000fe20000410000 */
[----:B------:R1:W-:Y:S01]  /*17a0*/  SHFL.UP PT, R113, R25, 0x1, RZ ;  /* 0x0420000019717989 */ /* 0x0003e200000e00ff */
[----:B------:R-:W-:Y:S01]  /*17b0*/  ISETP.NE.AND P1, PT, R32, RZ, PT ;  /* 0x000000ff2000720c */ /* 0x000fe20003f25270 */
[-C--:B------:R-:W-:Y:S01]  /*17c0*/  FFMA.FTZ R108, R101, R106.reuse, R76 ;  /* 0x0000006a656c7223 */ /* 0x080fe2000001004c */
[----:B-----5:R-:W-:Y:S01]  /*17d0*/  FFMA.FTZ R79, R109, R79, R110 ;  /* 0x0000004f6d4f7223 */ /* 0x020fe2000001006e */
[----:B------:R-:W-:Y:S01]  /*17e0*/  FMUL.FTZ R107, R89, R106 ;  /* 0x0000006a596b7220 */ /* 0x000fe20000410000 */
[----:B------:R-:W-:Y:S01]  /*17f0*/  FMUL.FTZ R78, R109, R78 ;  /* 0x0000004e6d4e7220 */ /* 0x000fe20000410000 */
[-C--:B------:R-:W-:Y:S01]  /*1800*/  FFMA.FTZ R110, R77, R108.reuse, R26 ;  /* 0x0000006c4d6e7223 */ /* 0x080fe2000001001a */
[----:B------:R-:W-:Y:S01]  /*1810*/  FMUL.FTZ R111, R86, R108 ;  /* 0x0000006c566f7220 */ /* 0x000fe20000410000 */
[----:B------:R-:W-:Y:S01]  /*1820*/  FMUL.FTZ R26, R10, R107 ;  /* 0x0000006b0a1a7220 */ /* 0x000fe20000410000 */
[----:B------:R-:W-:Y:S01]  /*1830*/  SHFL.UP PT, R80, R80, 0x1, RZ ;  /* 0x0420000050507989 */ /* 0x000fe200000e00ff */
[----:B------:R-:W-:Y:S01]  /*1840*/  FMUL.FTZ R115, R87, R110 ;  /* 0x0000006e57737220 */ /* 0x000fe20000410000 */
[----:B-1----:R-:W-:-:S02]  /*1850*/  FMUL.FTZ R25, R9, R111 ;  /* 0x0000006f09197220 */ /* 0x002fc40000410000 */
[----:B------:R-:W-:Y:S01]  /*1860*/  @!P2 STS.64 [UR6+0xec8], R78 ;  /* 0x000ec84eff00a988 */ /* 0x000fe20008000a06 */
[----:B------:R-:W-:-:S03]  /*1870*/  FMUL.FTZ R24, R8, R115 ;  /* 0x0000007308187220 */ /* 0x000fc60000410000 */
[----:B----4-:R1:W2:Y:S02]  /*1880*/  SHFL.IDX PT, R114, R27, RZ, 0x1f ;  /* 0x00001fff1b727589 */ /* 0x0102a400000e0000 */
[----:B-1----:R-:W-:-:S05]  /*1890*/  FMUL.FTZ R27, R11, R112 ;  /* 0x000000700b1b7220 */ /* 0x002fca0000410000 */
[----:B------:R1:W-:Y:S01]  /*18a0*/  STS.128 [R64+0x210], R24 ;  /* 0x0002101840007388 */ /* 0x0003e20000000c00 */
[----:B------:R-:W-:Y:S01]  /*18b0*/  BAR.SYNC.DEFER_BLOCKING 0x0 ;  /* 0x0000000000007b1d */ /* 0x000fe20000010000 */
[----:B--2---:R-:W-:Y:S01]  /*18c0*/  @P1 FFMA.FTZ R114, R113, R114, R80 ;  /* 0x0000007271721223 */ /* 0x004fe20000010050 */
[----:B------:R-:W-:-:S04]  /*18d0*/  IMAD.WIDE.U32 R80, R46, UR4, R48 ;  /* 0x000000042e507c25 */ /* 0x000fc8000f8e0030 */
[----:B------:R-:W-:Y:S01]  /*18e0*/  FFMA.FTZ R114, R0, R114, R105 ;  /* 0x0000007200727223 */ /* 0x000fe20000010069 */
[----:B------:R-:W-:Y:S01]  /*18f0*/  IMAD R81, R47, UR4, R81 ;  /* 0x000000042f517c24 */ /* 0x000fe2000f8e0251 */
[C---:B------:R-:W-:Y:S02]  /*1900*/  LEA R76, P3, R80.reuse, UR8, 0x2 ;  /* 0x00000008504c7c11 */ /* 0x040fe4000f8610ff */
[----:B-1----:R-:W-:Y:S01]  /*1910*/  IADD3 R26, PT, PT, -R103, UR7, RZ ;  /* 0x00000007671a7c10 */ /* 0x002fe2000fffe1ff */
        /* <DEDUP_REMOVED lines=8> */
[----:B------:R1:W2:Y:S01]  /*19a0*/  LDS R109, [R70+0x80] ;  /* 0x00008000466d7984 */ /* 0x0002a20000000800 */
[----:B------:R-:W-:Y:S01]  /*19b0*/  FFMA.FTZ R25, R5, R113, R24 ;  /* 0x0000007105197223 */ /* 0x000fe20000010018 */
[----:B------:R-:W-:Y:S01]  /*19c0*/  FFMA.FTZ R115, R102, R111, R115 ;  /* 0x0000006f66737223 */ /* 0x000fe20000010073 */
[----:B------:R-:W-:Y:S01]  /*19d0*/  FADD.FTZ R100, -R100, R101 ;  /* 0x0000006564647221 */ /* 0x000fe20000010100 */
[-C--:B------:R-:W-:Y:S01]  /*19e0*/  FFMA.FTZ R99, R99, R101.reuse, R98 ;  /* 0x0000006563637223 */ /* 0x080fe20000010062 */
[----:B------:R-:W-:Y:S01]  /*19f0*/  ISETP.GE.AND P4, PT, R26, 0x21, PT ;  /* 0x000000211a00780c */ /* 0x000fe20003f86270 */
[----:B------:R-:W-:Y:S01]  /*1a00*/  FFMA.FTZ R24, R6, R101, R25 ;  /* 0x0000006506187223 */ /* 0x000fe20000010019 */
[----:B------:R-:W-:Y:S01]  /*1a10*/  ISETP.GE.AND P5, PT, R26, 0x41, PT ;  /* 0x000000411a00780c */ /* 0x000fe20003fa6270 */
[----:B------:R-:W-:Y:S01]  /*1a20*/  FADD.FTZ R25, -R98, R99 ;  /* 0x0000006362197221 */ /* 0x000fe20000010100 */
[----:B------:R-:W-:Y:S01]  /*1a30*/  ISETP.GE.AND P6, PT, R26, 0x61, PT ;  /* 0x000000611a00780c */ /* 0x000fe20003fc6270 */
[----:B------:R-:W-:Y:S01]  /*1a40*/  FFMA.FTZ R26, R100, R107, R115 ;  /* 0x0000006b641a7223 */ /* 0x000fe20000010073 */
[----:B------:R-:W-:-:S03]  /*1a50*/  FFMA.FTZ R24, R7, R99, R24 ;  /* 0x0000006307187223 */ /* 0x000fc60000010018 */
[----:B------:R-:W-:Y:S01]  /*1a60*/  FFMA.FTZ R27, R25, R112, R26 ;  /* 0x00000070191b7223 */ /* 0x000fe2000001001a */
[----:B-1----:R-:W-:Y:S07]  /*1a70*/  @!P3 BRA `(.L_x_10191) ;  /* 0x000000000008b947 */ /* 0x002fee0003800000 */
[----:B------:R-:W1:Y:S04]  /*1a80*/  LDS R79, [R70] ;  /* 0x00000000464f7984 */ /* 0x000e680000000800 */
[----:B-1----:R1:W-:Y:S02]  /*1a90*/  REDG.E.ADD.F32.FTZ.RN.STRONG.GPU desc[UR16][R76.64], R79 ;  /* 0x0000004f4c0079a6 */ /* 0x0023e4000c12f310 */
.L_x_10191:
[----:B------:R-:W-:Y:S05]  /*1aa0*/  BSYNC.RECONVERGENT B0 ;  /* 0x0000000000007941 */ /* 0x000fea0003800200 */
.L_x_10190:
[----:B------:R-:W-:Y:S04]  /*1ab0*/  BSSY.RECONVERGENT B0, `(.L_x_10192) ;  /* 0x0000003000007945 */ /* 0x000fe80003800200 */
[----:B------:R-:W-:Y:S05]  /*1ac0*/  @!P4 BRA `(.L_x_10193) ;  /* 0x000000000004c947 */ /* 0x000fea0003800000 */
[----:B--2---:R3:W-:Y:S02]  /*1ad0*/  REDG.E.ADD.F32.FTZ.RN.STRONG.GPU desc[UR16][R76.64+0x80], R109 ;  /* 0x0000806d4c0079a6 */ /* 0x0047e4000c12f310 */
.L_x_10193:
[----:B------:R-:W-:Y:S05]  /*1ae0*/  BSYNC.RECONVERGENT B0 ;  /* 0x0000000000007941 */ /* 0x000fea0003800200 */
.L_x_10192:
[----:B-1----:R1:W4:Y:S01]  /*1af0*/  LDS R79, [R70+0x100] ;  /* 0x00010000464f7984 */ /* 0x0023220000000800 */
[----:B------:R-:W-:Y:S04]  /*1b00*/  BSSY.RECONVERGENT B0, `(.L_x_10194) ;  /* 0x0000003000007945 */ /* 0x000fe80003800200 */
[----:B------:R-:W-:Y:S05]  /*1b10*/  @!P5 BRA `(.L_x_10195) ;  /* 0x000000000004d947 */ /* 0x000fea0003800000 */
[----:B----4-:R4:W-:Y:S02]  /*1b20*/  REDG.E.ADD.F32.FTZ.RN.STRONG.GPU desc[UR16][R76.64+0x100], R79 ;  /* 0x0001004f4c0079a6 */ /* 0x0109e4000c12f310 */
.L_x_10195:
[----:B------:R-:W-:Y:S05]  /*1b30*/  BSYNC.RECONVERGENT B0 ;  /* 0x0000000000007941 */ /* 0x000fea0003800200 */
.L_x_10194:
[----:B----4-:R4:W0:Y:S01]  /*1b40*/  LDS R79, [R70+0x180] ;  /* 0x00018000464f7984 */ /* 0x0108220000000800 */
[----:B------:R-:W-:Y:S04]  /*1b50*/  BSSY.RECONVERGENT B0, `(.L_x_10196) ;  /* 0x0000003000007945 */ /* 0x000fe80003800200 */
[----:B------:R-:W-:Y:S05]  /*1b60*/  @!P6 BRA `(.L_x_10197) ;  /* 0x000000000004e947 */ /* 0x000fea0003800000 */
[----:B0-----:R0:W-:Y:S02]  /*1b70*/  REDG.E.ADD.F32.FTZ.RN.STRONG.GPU desc[UR16][R76.64+0x180], R79 ;  /* 0x0001804f4c0079a6 */ /* 0x0011e4000c12f310 */
.L_x_10197:
[----:B------:R-:W-:Y:S05]  /*1b80*/  BSYNC.RECONVERGENT B0 ;  /* 0x0000000000007941 */ /* 0x000fea0003800200 */
.L_x_10196:
[----:B0--3--:R-:W0:Y:S01]  /*1b90*/  SHFL.DOWN PT, R77, R24, 0x1, 0x1f ;  /* 0x08201f00184d7f89 */ /* 0x009e2200000e0000 */
[----:B------:R-:W-:Y:S01]  /*1ba0*/  ISETP.GT.AND P3, PT, R74, 0x1e, PT ;  /* 0x0000001e4a00780c */ /* 0x000fe20003f64270 */
[----:B------:R-:W-:Y:S01]  /*1bb0*/  FMUL.FTZ R79, R22, R106 ;  /* 0x0000006a164f7220 */ /* 0x000fe20000410000 */
[----:B------:R-:W-:Y:S01]  /*1bc0*/  ISETP.NE.AND P4, PT, R74, RZ, PT ;  /* 0x000000ff4a00720c */ /* 0x000fe20003f85270 */
[----:B------:R-:W3:Y:S01]  /*1bd0*/  SHFL.DOWN PT, R26, R27, 0x1, 0x1f ;  /* 0x08201f001b1a7f89 */ /* 0x000ee200000e0000 */
[----:B------:R-:W-:Y:S01]  /*1be0*/  FMUL.FTZ R22, R21, R108 ;  /* 0x0000006c15167220 */ /* 0x000fe20000410000 */
[----:B------:R-:W-:Y:S01]  /*1bf0*/  BSSY.RECONVERGENT B0, `(.L_x_10198) ;  /* 0x000003a000007945 */ /* 0x000fe20003800200 */
[----:B------:R-:W-:Y:S02]  /*1c00*/  FFMA.FTZ R18, R89, R79, R18 ;  /* 0x0000004f59127223 */ /* 0x000fe40000010012 */
[----:B------:R-:W-:-:S05]  /*1c10*/  FFMA.FTZ R17, R86, R22, R17 ;  /* 0x0000001656117223 */ /* 0x000fca0000010011 */
        /* <DEDUP_REMOVED lines=17> */
[----:B---3--:R-:W-:-:S03]  /*1d30*/  @!P3 FADD.FTZ R27, R27, R26 ;  /* 0x0000001a1b1bb221 */ /* 0x008fc60000010000 */
[----:B------:R-:W0:Y:S01]  /*1d40*/  SHFL.DOWN PT, R81, R24, 0x10, 0x1f ;  /* 0x0a001f0018517f89 */ /* 0x000e2200000e0000 */
[-C--:B------:R-:W-:Y:S01]  /*1d50*/  FMUL.FTZ R26, R23, R104.reuse ;  /* 0x00000068171a7220 */ /* 0x080fe20000410000 */
[----:B------:R-:W-:Y:S01]  /*1d60*/  FMUL.FTZ R104, R97, R104 ;  /* 0x0000006861687220 */ /* 0x000fe20000410000 */
[----:B------:R-:W-:Y:S01]  /*1d70*/  FMUL.FTZ R23, R20, R110 ;  /* 0x0000006e14177220 */ /* 0x000fe20000410000 */
[----:B------:R-:W3:Y:S01]  /*1d80*/  SHFL.DOWN PT, R76, R27, 0x10, 0x1f ;  /* 0x0a001f001b4c7f89 */ /* 0x000ee200000e0000 */
[----:B------:R-:W-:Y:S01]  /*1d90*/  FMUL.FTZ R102, R102, R77 ;  /* 0x0000004d66667220 */ /* 0x000fe20000410000 */
[----:B------:R-:W-:Y:S01]  /*1da0*/  FMUL.FTZ R104, R25, R104 ;  /* 0x0000006819687220 */ /* 0x000fe20000410000 */
[----:B------:R-:W-:Y:S01]  /*1db0*/  ISETP.GT.AND P3, PT, R74, 0xf, PT ;  /* 0x0000000f4a00780c */ /* 0x000fe20003f64270 */
[----:B------:R-:W-:Y:S01]  /*1dc0*/  FFMA.FTZ R19, R96, R26, R19 ;  /* 0x0000001a60137223 */ /* 0x000fe20000010013 */
[----:B------:R-:W-:Y:S01]  /*1dd0*/  FFMA.FTZ R102, R9, R22, R102 ;  /* 0x0000001609667223 */ /* 0x000fe20000010066 */
[----:B------:R-:W-:Y:S01]  /*1de0*/  FFMA.FTZ R104, R11, R26, R104 ;  /* 0x0000001a0b687223 */ /* 0x000fe20000010068 */
[----:B------:R-:W-:-:S02]  /*1df0*/  FFMA.FTZ R16, R87, R23, R16 ;  /* 0x0000001757107223 */ /* 0x000fc40000010010 */
[----:B------:R-:W-:Y:S01]  /*1e00*/  FADD.FTZ R13, R102, R13 ;  /* 0x0000000d660d7221 */ /* 0x000fe20000010000 */
[----:B------:R-:W-:Y:S01]  /*1e10*/  FADD.FTZ R15, R104, R15 ;  /* 0x0000000f680f7221 */ /* 0x000fe20000010000 */
[----:B0-----:R-:W-:Y:S01]  /*1e20*/  FADD.FTZ R21, R24, R81 ;  /* 0x0000005118157221 */ /* 0x001fe20000010000 */
[C---:B------:R-:W-:Y:S01]  /*1e30*/  FMUL.FTZ R81, R97.reuse, R106 ;  /* 0x0000006a61517220 */ /* 0x040fe20000410000 */
[----:B------:R-:W-:Y:S01]  /*1e40*/  FMUL.FTZ R97, R97, R110 ;  /* 0x0000006e61617220 */ /* 0x000fe20000410000 */
[C---:B---3--:R-:W-:Y:S02]  /*1e50*/  FADD.FTZ R20, R27.reuse, R76 ;  /* 0x0000004c1b147221 */ /* 0x048fe40000010000 */
[----:B------:R-:W-:Y:S01]  /*1e60*/  FMUL.FTZ R81, R100, R81 ;  /* 0x0000005164517220 */ /* 0x000fe20000410000 */
[----:B------:R-:W-:Y:S01]  /*1e70*/  FMUL.FTZ R97, R0, R97 ;  /* 0x0000006100617220 */ /* 0x000fe20000410000 */
[----:B------:R-:W-:Y:S01]  /*1e80*/  FSEL R24, R24, R21, P3 ;  /* 0x0000001518187208 */ /* 0x000fe20001800000 */
[----:B------:R0:W-:Y:S01]  /*1e90*/  @!P4 STS.64 [UR5+0x418], R20 ;  /* 0x00041814ff00c988 */ /* 0x0001e20008000a05 */
[----:B------:R-:W-:Y:S01]  /*1ea0*/  FFMA.FTZ R81, R10, R79, R81 ;  /* 0x0000004f0a517223 */ /* 0x000fe20000010051 */
[----:B------:R-:W-:Y:S01]  /*1eb0*/  FFMA.FTZ R97, R8, R23, R97 ;  /* 0x0000001708617223 */ /* 0x000fe20000010061 */
[----:B------:R-:W-:-:S02]  /*1ec0*/  FSEL R27, R27, R20, P3 ;  /* 0x000000141b1b7208 */ /* 0x000fc40001800000 */
[----:B------:R-:W-:Y:S01]  /*1ed0*/  FADD.FTZ R14, R81, R14 ;  /* 0x0000000e510e7221 */ /* 0x000fe20000010000 */
[----:B------:R-:W-:Y:S01]  /*1ee0*/  FADD.FTZ R12, R97, R12 ;  /* 0x0000000c610c7221 */ /* 0x000fe20000010000 */
[----:B------:R-:W-:Y:S06]  /*1ef0*/  BAR.SYNC.DEFER_BLOCKING 0x0 ;  /* 0x0000000000007b1d */ /* 0x000fec0000010000 */
[----:B------:R-:W-:Y:S05]  /*1f00*/  @P2 BRA `(.L_x_10199) ;  /* 0x0000000000202947 */ /* 0x000fea0003800000 */
[----:B------:R-:W-:Y:S01]  /*1f10*/  ISETP.NE.AND P2, PT, R66, UR10, PT ;  /* 0x0000000a42007c0c */ /* 0x000fe2000bf45270 */
[----:B------:R-:W-:-:S12]  /*1f20*/  ULEA UR6, UR4, UR5, 0x2 ;  /* 0x0000000504067291 */ /* 0x000fd8000f8e10ff */
[----:B0-----:R-:W0:Y:S04]  /*1f30*/  @P2 LDS R21, [UR6+0x1ac8] ;  /* 0x001ac806ff152984 */ /* 0x001e280008000800 */
[----:B------:R-:W3:Y:S01]  /*1f40*/  @P2 LDS R0, [UR6+0x16c8] ;  /* 0x0016c806ff002984 */ /* 0x000ee20008000800 */
[----:B0-----:R-:W-:Y:S01]  /*1f50*/  @P2 FADD.FTZ R24, R24, R21 ;  /* 0x0000001518182221 */ /* 0x001fe20000010000 */
[----:B---3--:R-:W-:-:S04]  /*1f60*/  @P2 FADD.FTZ R27, R27, R0 ;  /* 0x000000001b1b2221 */ /* 0x008fc80000010000 */
[----:B------:R3:W-:Y:S04]  /*1f70*/  STS [UR6+0x1ac8], R24 ;  /* 0x001ac818ff007988 */ /* 0x0007e80008000806 */
[----:B------:R3:W-:Y:S02]  /*1f80*/  STS [UR6+0x16c8], R27 ;  /* 0x0016c81bff007988 */ /* 0x0007e40008000806 */
.L_x_10199:
[----:B------:R-:W-:Y:S05]  /*1f90*/  BSYNC.RECONVERGENT B0 ;  /* 0x0000000000007941 */ /* 0x000fea0003800200 */
.L_x_10198:
[----:B------:R-:W-:-:S04]  /*1fa0*/  UIADD3 UR4, UPT, UPT, UR4, 0x1, URZ ;  /* 0x0000000104047890 */ /* 0x000fc8000fffe0ff */
[----:B------:R-:W-:-:S09]  /*1fb0*/  UISETP.GE.AND UP0, UPT, UR4, UR11, UPT ;  /* 0x0000000b0400728c */ /* 0x000fd2000bf06270 */
[----:B------:R-:W-:Y:S05]  /*1fc0*/  BRA.U !UP0, `(.L_x_10200) ;  /* 0xffffffed08887547 */ /* 0x000fea000b83ffff */
.L_x_10186:
[----:B------:R-:W-:Y:S01]  /*1fd0*/  BAR.SYNC.DEFER_BLOCKING 0x0 ;  /* 0x0000000000007b1d */ /* 0x000fe20000010000 */
[----:B0-----:R-:W-:Y:S02]  /*1fe0*/  SHF.L.U32 R20, R75, 0x7, RZ ;  /* 0x000000074b147819 */ /* 0x001fe400000006ff */
[----:B------:R-:W-:Y:S02]  /*1ff0*/  IADD3 R62, P1, PT, R62, -0x200, RZ ;  /* 0xfffffe003e3e7810 */ /* 0x000fe40007f3e0ff */
[----:B------:R-:W-:-:S03]  /*2000*/  SHF.R.S32.HI R21, RZ, 0x1f, R20 ;  /* 0x0000001fff157819 */ /* 0x000fc60000011414 */
[----:B------:R-:W0:Y:S01]  /*2010*/  LDC.64 R10, c[0x0][0x4f8] ;  /* 0x00013e00ff0a7b82 */ /* 0x000e220000000a00 */
[----:B------:R-:W5:Y:S01]  /*2020*/  LDCU.64 UR4, c[0x0][0x500] ;  /* 0x0000a000ff0477ac */ /* 0x000f620008000a00 */
        /* <DEDUP_REMOVED lines=8> */
[----:B------:R2:W-:Y:S01]  /*20b0*/  STS.128 [R73], R16 ;  /* 0x0000001049007388 */ /* 0x0005e20000000c00 */
[----:B------:R-:W-:-:S03]  /*20c0*/  NOP ;  /* 0x0000000000007918 */ /* 0x000fc60000000000 */
[----:B------:R-:W3:Y:S01]  /*20d0*/  LDS.128 R4, [R73] ;  /* 0x0000000049047984 */ /* 0x000ee20000000c00 */
[----:B0-----:R-:W-:-:S04]  /*20e0*/  IMAD.WIDE.U32 R8, R10, UR18, R20 ;  /* 0x000000120a087c25 */ /* 0x001fc8000f8e0014 */
[----:B------:R-:W-:Y:S02]  /*20f0*/  IMAD R9, R11, UR18, R9 ;  /* 0x000000120b097c24 */ /* 0x000fe4000f8e0209 */
[C---:B-----5:R-:W-:Y:S01]  /*2100*/  IMAD.WIDE.U32 R8, R53.reuse, UR4, R8 ;  /* 0x0000000435087c25 */ /* 0x060fe2000f8e0008 */
[----:B--2---:R-:W0:Y:S03]  /*2110*/  LDC.64 R18, c[0x0][0x518] ;  /* 0x00014600ff127b82 */ /* 0x004e260000000a00 */
[----:B------:R-:W-:Y:S01]  /*2120*/  IMAD R0, R53, UR5, R9 ;  /* 0x0000000535007c24 */ /* 0x000fe2000f8e0209 */
[C---:B-1----:R-:W-:Y:S01]  /*2130*/  LEA R16, P0, R8.reuse, R22, 0x2 ;  /* 0x0000001608107211 */ /* 0x042fe200078010ff */
[----:B------:R-:W1:Y:S03]  /*2140*/  LDCU.64 UR4, c[0x0][0x520] ;  /* 0x0000a400ff0477ac */ /* 0x000e660008000a00 */
[----:B------:R-:W-:-:S02]  /*2150*/  LEA.HI.X R17, R8, R23, R0, 0x2, P0 ;  /* 0x0000001708117211 */ /* 0x000fc400000f1400 */
[----:B------:R-:W2:Y:S01]  /*2160*/  LDC.64 R22, c[0x0][0x560] ;  /* 0x00015800ff167b82 */ /* 0x000ea20000000a00 */
[----:B------:R-:W-:-:S04]  /*2170*/  IMAD.WIDE.U32 R16, R32, 0x10, R16 ;  /* 0x0000001020107825 */ /* 0x000fc800078e0010 */
[----:B0-----:R-:W-:-:S04]  /*2180*/  IMAD.WIDE.U32 R20, R18, UR18, R20 ;  /* 0x0000001212147c25 */ /* 0x001fc8000f8e0014 */
[----:B------:R-:W-:Y:S01]  /*2190*/  IMAD R21, R19, UR18, R21 ;  /* 0x0000001213157c24 */ /* 0x000fe2000f8e0215 */
[----:B---3--:R2:W-:Y:S01]  /*21a0*/  STG.E.128 desc[UR16][R16.64], R4 ;  /* 0x0000000410007986 */ /* 0x0085e2000c101d10 */
[C---:B-1----:R-:W-:Y:S01]  /*21b0*/  IMAD.WIDE.U32 R18, R53.reuse, UR4, R20 ;  /* 0x0000000435127c25 */ /* 0x042fe2000f8e0014 */
[----:B------:R-:W-:Y:S03]  /*21c0*/  BAR.SYNC.DEFER_BLOCKING 0x0 ;  /* 0x0000000000007b1d */ /* 0x000fe60000010000 */
[----:B------:R-:W-:Y:S01]  /*21d0*/  IMAD R0, R53, UR5, R19 ;  /* 0x0000000535007c24 */ /* 0x000fe2000f8e0213 */
[----:B--2---:R-:W-:-:S04]  /*21e0*/  LEA R4, P0, R18, R22, 0x2 ;  /* 0x0000001612047211 */ /* 0x004fc800078010ff */
[----:B------:R-:W-:Y:S02]  /*21f0*/  LEA.HI.X R5, R18, R23, R0, 0x2, P0 ;  /* 0x0000001712057211 */ /* 0x000fe400000f1400 */
[----:B------:R-:W-:Y:S02]  /*2200*/  ISETP.GT.AND P0, PT, R66, 0x1, PT ;  /* 0x000000014200780c */ /* 0x000fe40003f04270 */
[----:B------:R-:W-:Y:S01]  /*2210*/  MOV R66, R75 ;  /* 0x0000004b00427202 */ /* 0x000fe20000000f00 */
[----:B------:R-:W-:Y:S01]  /*2220*/  IMAD.WIDE.U32 R4, R32, 0x10, R4 ;  /* 0x0000001020047825 */ /* 0x000fe200078e0004 */
[----:B------:R0:W-:Y:S01]  /*2230*/  STS.128 [R73], R12 ;  /* 0x0000000c49007388 */ /* 0x0001e20000000c00 */
[----:B------:R-:W-:-:S03]  /*2240*/  NOP ;  /* 0x0000000000007918 */ /* 0x000fc60000000000 */
[----:B------:R-:W1:Y:S01]  /*2250*/  LDS.128 R8, [R73] ;  /* 0x0000000049087984 */ /* 0x000e620000000c00 */
[----:B0-----:R-:W-:-:S04]  /*2260*/  FADD.FTZ R12, R59, R12 ;  /* 0x0000000c3b0c7221 */ /* 0x001fc80000010000 */
[----:B------:R-:W-:-:S04]  /*2270*/  FADD.FTZ R13, R12, R13 ;  /* 0x0000000d0c0d7221 */ /* 0x000fc80000010000 */
[----:B------:R-:W-:-:S04]  /*2280*/  FADD.FTZ R14, R13, R14 ;  /* 0x0000000e0d0e7221 */ /* 0x000fc80000010000 */
[----:B------:R-:W-:Y:S01]  /*2290*/  FADD.FTZ R59, R14, R15 ;  /* 0x0000000f0e3b7221 */ /* 0x000fe20000010000 */
[----:B-1----:R0:W-:Y:S01]  /*22a0*/  STG.E.128 desc[UR16][R4.64], R8 ;  /* 0x0000000804007986 */ /* 0x0021e2000c101d10 */
[----:B------:R-:W-:Y:S05]  /*22b0*/  @P0 BRA `(.L_x_10201) ;  /* 0xffffffe400900947 */ /* 0x000fea000383ffff */
.L_x_10185:
        /* <DEDUP_REMOVED lines=34> */
.L_x_10203:
[----:B------:R-:W-:Y:S05]  /*24e0*/  BSYNC.RECONVERGENT B0 ;  /* 0x0000000000007941 */ /* 0x000fea0003800200 */
.L_x_10202:
        /* <DEDUP_REMOVED lines=26> */
.L_x_10205:
[----:B------:R-:W-:Y:S05]  /*2690*/  BSYNC.RECONVERGENT B0 ;  /* 0x0000000000007941 */ /* 0x000fea0003800200 */
.L_x_10204:
[----:B------:R-:W-:Y:S05]  /*26a0*/  @P2 EXIT ;  /* 0x000000000000294d */ /* 0x000fea0003800000 */
[----:B------:R-:W1:Y:S01]  /*26b0*/  LDCU.64 UR8, c[0x0][0x4e8] ;  /* 0x00009d00ff0877ac */ /* 0x000e620008000a00 */
[----:B------:R-:W2:Y:S01]  /*26c0*/  S2UR UR5, SR_CgaCtaId ;  /* 0x00000000000579c3 */ /* 0x000ea20000008800 */
[----:B------:R-:W-:Y:S01]  /*26d0*/  BSSY.RECONVERGENT B0, `(.L_x_10206) ;  /* 0x0000022000007945 */ /* 0x000fe20003800200 */
[----:B------:R-:W-:Y:S01]  /*26e0*/  UMOV UR4, 0x400 ;  /* 0x0000040000047882 */ /* 0x000fe20000000000 */
[----:B------:R-:W3:Y:S01]  /*26f0*/  LDCU UR6, c[0x0][0x360] ;  /* 0x00006c00ff0677ac */ /* 0x000ee20008000800 */
[----:B------:R-:W0:Y:S01]  /*2700*/  LDCU.64 UR10, c[0x0][0x4b0] ;  /* 0x00009600ff0a77ac */ /* 0x000e220008000a00 */
[----:B------:R-:W0:Y:S01]  /*2710*/  LDCU.64 UR12, c[0x0][0x530] ;  /* 0x0000a600ff0c77ac */ /* 0x000e220008000a00 */
[----:B------:R-:W0:Y:S01]  /*2720*/  LDCU.64 UR14, c[0x0][0x4f0] ;  /* 0x00009e00ff0e77ac */ /* 0x000e220008000a00 */
[C---:B-1----:R-:W-:Y:S01]  /*2730*/  IMAD.WIDE.U32 R2, R53.reuse, UR8, RZ ;  /* 0x0000000835027c25 */ /* 0x042fe2000f8e00ff */
[----:B------:R-:W1:Y:S03]  /*2740*/  LDCU.64 UR18, c[0x0][0x540] ;  /* 0x0000a800ff1277ac */ /* 0x000e660008000a00 */
[----:B------:R-:W-:Y:S01]  /*2750*/  IMAD R53, R53, UR9, R3 ;  /* 0x0000000935357c24 */ /* 0x000fe2000f8e0203 */
[----:B0-23--:R-:W-:-:S12]  /*2760*/  ULEA UR4, UR5, UR4, 0x18 ;  /* 0x0000000405047291 */ /* 0x00dfd8000f8ec0ff */
.L_x_10207:
        /* <DEDUP_REMOVED lines=25> */
.L_x_10206:
[----:B------:R-:W-:Y:S05]  /*2900*/  EXIT ;  /* 0x000000000000794d */ /* 0x000fea0003800000 */
.L_x_10208:
        /* <DEDUP_REMOVED lines=15> */
.L_x_10561:


//--------------------- .text._Z25selective_scan_bwd_kernelI32Selective_Scan_bwd_kernel_traitsILi32ELi4ELb1ELb1ELb0ELb0ELb1EffEEv12SSMParamsBwd --------------------------
	.section	.text._Z25selective_scan_bwd_kernelI32Selective_Scan_bwd_kernel_traitsILi32ELi4ELb1ELb1ELb0ELb0ELb1EffEEv12SSMParamsBwd,"ax",@progbits
	.align	128
        .global         _Z25selective_scan_bwd_kernelI32Selective_Scan_bwd_kernel_traitsILi32ELi4ELb1ELb1ELb0ELb0ELb1EffEEv12SSMParamsBwd
        .type           _Z25selective_scan_bwd_kernelI32Selective_Scan_bwd_kernel_traitsILi32ELi4ELb1ELb1ELb0ELb0ELb1EffEEv12SSMParamsBwd,@function
        .size           _Z25selective_scan_bwd_kernelI32Selective_Scan_bwd_kernel_traitsILi32ELi4ELb1ELb1ELb0ELb0ELb1EffEEv12SSMParamsBwd,(.L_x_10562 - _Z25selective_scan_bwd_kernelI32Selective_Scan_bwd_kernel_traitsILi32ELi4ELb1ELb1ELb0ELb0ELb1EffEEv12SSMParamsBwd)
        .other          _Z25selective_scan_bwd_kernelI32Selective_Scan_bwd_kernel_traitsILi32ELi4ELb1ELb1ELb0ELb0ELb1EffEEv12SSMParamsBwd,@"STO_CUDA_ENTRY STV_DEFAULT"
_Z25selective_scan_bwd_kernelI32Selective_Scan_bwd_kernel_traitsILi32ELi4ELb1ELb1ELb0ELb0ELb1EffEEv12SSMParamsBwd:
.text._Z25selective_scan_bwd_kernelI32Selective_Scan_bwd_kernel_traitsILi32ELi4ELb1ELb1ELb0ELb0ELb1EffEEv12SSMParamsBwd:
        /* <DEDUP_REMOVED lines=40> */
[----:B------:R-:W0:Y:S01]  /*0280*/  LDC.64 R64, c[0x0][0x4a8] ;  /* 0x00012a00ff407b82 */ /* 0x000e220000000a00 */
[----:B------:R-:W-:-:S05]  /*0290*/  IADD3 R0, PT, PT, -R7, RZ, RZ ;  /* 0x000000ff07007210 */ /* 0x000fca0007ffe1ff */
[----:B------:R-:W-:-:S05]  /*02a0*/  IMAD R0, R9, R0, R2 ;  /* 0x0000000009007224 */ /* 0x000fca00078e0202 */
[----:B------:R-:W-:Y:S02]  /*02b0*/  ISETP.GT.U32.AND P2, PT, R9, R0, PT ;  /* 0x000000000900720c */ /* 0x000fe40003f44070 */
[----:B---3--:R-:W-:-:S04]  /*02c0*/  ISETP.NE.U32.AND P0, PT, R4, RZ, PT ;  /* 0x000000ff0400720c */ /* 0x008fc80003f05070 */
[----:B------:R-:W-:Y:S01]  /*02d0*/  ISETP.NE.AND.EX P0, PT, R5, RZ, PT, P0 ;  /* 0x000000ff0500720c */ /* 0x000fe20003f05300 */
[----:B------:R-:W-:-:S06]  /*02e0*/  UIMAD.WIDE.U32 UR6, UR18, UR12, URZ ;  /* 0x0000000c120672a5 */ /* 0x000fcc000f8e00ff */
[----:B------:R-:W-:Y:S01]  /*02f0*/  @!P2 IADD3 R0, PT, PT, R0, -R9, RZ ;  /* 0x800000090000a210 */ /* 0x000fe20007ffe0ff */
[----:B------:R-:W-:-:S03]  /*0300*/  UIMAD.WIDE.U32 UR4, UR18, UR8, URZ ;  /* 0x00000008120472a5 */ /* 0x000fc6000f8e00ff */
[----:B------:R-:W-:Y:S01]  /*0310*/  ISETP.GE.U32.AND P1, PT, R0, R9, PT ;  /* 0x000000090000720c */ /* 0x000fe20003f26070 */
[----:B------:R-:W-:Y:S01]  /*0320*/  UIMAD UR8, UR18, UR9, UR5 ;  /* 0x00000009120872a4 */ /* 0x000fe2000f8e0205 */
[----:B------:R-:W-:Y:S01]  /*0330*/  LOP3.LUT R4, R67, R8, RZ, 0x3c, !PT ;  /* 0x0000000843047212 */ /* 0x000fe200078e3cff */
[----:B------:R-:W3:Y:S01]  /*0340*/  @P0 LDC R0, c[0x0][0x384] ;  /* 0x0000e100ff000b82 */ /* 0x000ee20000000800 */
[----:B------:R-:W-:Y:S02]  /*0350*/  @!P2 IADD3 R7, PT, PT, R7, 0x1, RZ ;  /* 0x000000010707a810 */ /* 0x000fe40007ffe0ff */
[----:B------:R-:W-:Y:S01]  /*0360*/  MOV R2, UR4 ;  /* 0x0000000400027c02 */ /* 0x000fe20008000f00 */
[----:B------:R-:W-:Y:S01]  /*0370*/  UIMAD UR4, UR18, UR13, UR7 ;  /* 0x0000000d120472a4 */ /* 0x000fe2000f8e0207 */
[----:B------:R-:W-:Y:S02]  /*0380*/  ISETP.GE.AND P3, PT, R4, RZ, PT ;  /* 0x000000ff0400720c */ /* 0x000fe40003f66270 */
[----:B------:R-:W-:Y:S01]  /*0390*/  MOV R4, UR6 ;  /* 0x0000000600047c02 */ /* 0x000fe20008000f00 */
[----:B------:R-:W2:Y:S01]  /*03a0*/  @P0 LDC R19, c[0x0][0x38c] ;  /* 0x0000e300ff130b82 */ /* 0x000ea20000000800 */
[----:B------:R-:W-:Y:S01]  /*03b0*/  MOV R5, UR7 ;  /* 0x0000000700057c02 */ /* 0x000fe20008000f00 */
[----:B------:R-:W1:Y:S01]  /*03c0*/  LDCU.64 UR6, c[0x0][0x498] ;  /* 0x00009300ff0677ac */ /* 0x000e620008000a00 */
[----:B------:R-:W-:-:S02]  /*03d0*/  @P1 IADD3 R7, PT, PT, R7, 0x1, RZ ;  /* 0x0000000107071810 */ /* 0x000fc40007ffe0ff */
[----:B------:R-:W-:Y:S02]  /*03e0*/  MOV R3, UR5 ;  /* 0x0000000500037c02 */ /* 0x000fe40008000f00 */
[----:B------:R-:W-:Y:S01]  /*03f0*/  MOV R3, UR8 ;  /* 0x0000000800037c02 */ /* 0x000fe20008000f00 */
[----:B------:R-:W4:Y:S01]  /*0400*/  LDCU.64 UR8, c[0x0][0x3b0] ;  /* 0x00007600ff0877ac */ /* 0x000f220008000a00 */
[----:B------:R-:W-:Y:S02]  /*0410*/  ISETP.NE.AND P2, PT, R8, RZ, PT ;  /* 0x000000ff0800720c */ /* 0x000fe40003f45270 */
[----:B------:R-:W-:Y:S02]  /*0420*/  MOV R23, R7 ;  /* 0x0000000700177202 */ /* 0x000fe40000000f00 */
[----:B------:R-:W0:Y:S01]  /*0430*/  @P0 LDC.64 R6, c[0x0][0x480] ;  /* 0x00012000ff060b82 */ /* 0x000e220000000a00 */
[----:B------:R-:W-:Y:S02]  /*0440*/  MOV R5, UR4 ;  /* 0x0000000400057c02 */ /* 0x000fe40008000f00 */
[----:B------:R-:W-:Y:S01]  /*0450*/  @!P3 IADD3 R23, PT, PT, -R23, RZ, RZ ;  /* 0x000000ff1717b210 */ /* 0x000fe20007ffe1ff */
[----:B---3--:R-:W-:Y:S01]  /*0460*/  @P0 IMAD R0, R0, UR18, R67 ;  /* 0x0000001200000c24 */ /* 0x008fe2000f8e0243 */
[----:B-1----:R-:W-:-:S04]  /*0470*/  UIMAD.WIDE.U32 UR4, UR18, UR6, URZ ;  /* 0x00000006120472a5 */ /* 0x002fc8000f8e00ff */
[----:B------:R-:W-:Y:S01]  /*0480*/  @!P2 LOP3.LUT R23, RZ, R8, RZ, 0x33, !PT ;  /* 0x00000008ff17a212 */ /* 0x000fe200078e33ff */
[C---:B------:R-:W-:Y:S01]  /*0490*/  IMAD.WIDE.U32 R2, R67.reuse, UR10, R2 ;  /* 0x0000000a43027c25 */ /* 0x040fe2000f8e0002 */
[----:B------:R-:W-:Y:S02]  /*04a0*/  UIMAD UR5, UR18, UR7, UR5 ;  /* 0x00000007120572a4 */ /* 0x000fe4000f8e0205 */
[----:B----4-:R-:W-:Y:S01]  /*04b0*/  UIMAD.WIDE.U32 UR6, UR18, UR8, URZ ;  /* 0x00000008120672a5 */ /* 0x010fe2000f8e00ff */
[----:B------:R-:W-:Y:S01]  /*04c0*/  @P0 IMAD R0, R0, R17, RZ ;  /* 0x0000001100000224 */ /* 0x000fe200078e02ff */
[----:B------:R-:W-:Y:S01]  /*04d0*/  SHF.R.S32.HI R25, RZ, 0x1f, R23 ;  /* 0x0000001fff197819 */ /* 0x000fe20000011417 */
[----:B------:R-:W-:Y:S01]  /*04e0*/  IMAD R13, R67, UR11, R3 ;  /* 0x0000000b430d7c24 */ /* 0x000fe2000f8e0203 */
[----:B------:R-:W-:Y:S01]  /*04f0*/  LEA R9, R17, 0xffffff80, 0x7 ;  /* 0xffffff8011097811 */ /* 0x000fe200078e38ff */
[----:B------:R-:W-:Y:S01]  /*0500*/  IMAD.WIDE.U32 R4, R67, UR14, R4 ;  /* 0x0000000e43047c25 */ /* 0x000fe2000f8e0004 */
[----:B------:R-:W-:-:S03]  /*0510*/  UIMAD UR7, UR18, UR9, UR7 ;  /* 0x00000009120772a4 */ /* 0x000fc6000f8e0207 */
[----:B--2---:R-:W-:Y:S01]  /*0520*/  @P0 IMAD R3, R0, R19, RZ ;  /* 0x0000001300030224 */ /* 0x004fe200078e02ff */
[----:B------:R-:W-:Y:S01]  /*0530*/  CS2R R18, SRZ ;  /* 0x0000000000127805 */ /* 0x000fe2000001ff00 */
[----:B------:R-:W-:Y:S01]  /*0540*/  IMAD R0, R25, R14, RZ ;  /* 0x0000000e19007224 */ /* 0x000fe200078e02ff */
[----:B------:R-:W-:Y:S01]  /*0550*/  ISETP.GE.AND P1, PT, R17, 0x1, PT ;  /* 0x000000011100780c */ /* 0x000fe20003f26270 */
[----:B0-----:R-:W-:Y:S01]  /*0560*/  @P0 IMAD.WIDE R18, R3, 0x8, R6 ;  /* 0x0000000803120825 */ /* 0x001fe200078e0206 */
[C---:B------:R-:W-:Y:S02]  /*0570*/  IADD3 R55, P2, PT, R9.reuse, R2, RZ ;  /* 0x0000000209377210 */ /* 0x040fe40007f5e0ff */
[----:B------:R-:W-:Y:S01]  /*0580*/  IADD3 R53, P3, PT, R9, R4, RZ ;  /* 0x0000000409357210 */ /* 0x000fe20007f7e0ff */
        /* <DEDUP_REMOVED lines=10> */
[----:B------:R-:W-:Y:S01]  /*0630*/  IADD3 R7, PT, PT, R5, R7, RZ ;  /* 0x0000000705077210 */ /* 0x000fe20007ffe0ff */
[----:B------:R-:W-:Y:S01]  /*0640*/  IMAD.WIDE.U32 R16, R67, R64, RZ ;  /* 0x0000004043107225 */ /* 0x000fe200078e00ff */
[----:B------:R-:W-:-:S02]  /*0650*/  IADD3.X R51, PT, PT, R0, R51, RZ, P4, !PT ;  /* 0x0000003300337210 */ /* 0x000fc400027fe4ff */
[C---:B------:R-:W-:Y:S02]  /*0660*/  IADD3.X R4, PT, PT, R0.reuse, R11, RZ, P3, !PT ;  /* 0x0000000b00047210 */ /* 0x040fe40001ffe4ff */
[----:B------:R-:W-:Y:S02]  /*0670*/  LEA.HI.X R55, R55, R59, R6, 0x2, P0 ;  /* 0x0000003b37377211 */ /* 0x000fe400000f1406 */
[----:B------:R-:W-:Y:S02]  /*0680*/  IADD3.X R0, PT, PT, R0, R7, RZ, P5, !PT ;  /* 0x0000000700007210 */ /* 0x000fe40002ffe4ff */
        /* <DEDUP_REMOVED lines=37> */
.L_x_10226:
[----:B------:R-:W-:Y:S01]  /*08e0*/  BAR.SYNC.DEFER_BLOCKING 0x0 ;  /* 0x0000000000007b1d */ /* 0x000fe20000010000 */
[----:B0-----:R-:W-:Y:S02]  /*08f0*/  MOV R4, R58 ;  /* 0x0000003a00047202 */ /* 0x001fe40000000f00 */
[----:B------:R-:W-:-:S05]  /*0900*/  MOV R5, R55 ;  /* 0x0000003700057202 */ /* 0x000fca0000000f00 */
[----:B------:R-:W0:Y:S01]  /*0910*/  S2UR UR5, SR_CgaCtaId ;  /* 0x00000000000579c3 */ /* 0x000e220000008800 */
[----:B-1----:R-:W1:Y:S01]  /*0920*/  S2R R70, SR_LANEID ;  /* 0x0000000000467919 */ /* 0x002e620000000000 */
[----:B------:R-:W-:Y:S01]  /*0930*/  IMAD.WIDE.U32 R28, R14, 0x10, R4 ;  /* 0x000000100e1c7825 */ /* 0x000fe200078e0004 */
[----:B------:R-:W-:Y:S01]  /*0940*/  UMOV UR4, 0x400 ;  /* 0x0000040000047882 */ /* 0x000fe20000000000 */
[----:B------:R-:W-:Y:S02]  /*0950*/  MOV R24, R54 ;  /* 0x0000003600187202 */ /* 0x000fe40000000f00 */
[----:B------:R-:W-:Y:S02]  /*0960*/  MOV R25, R51 ;  /* 0x0000003300197202 */ /* 0x000fe40000000f00 */
[----:B------:R-:W2:Y:S01]  /*0970*/  LDC.64 R34, c[0x0][0x410] ;  /* 0x00010400ff227b82 */ /* 0x000ea20000000a00 */
[----:B------:R-:W-:-:S07]  /*0980*/  IADD3 R66, PT, PT, R48, -0x1, RZ ;  /* 0xffffffff30427810 */ /* 0x000fce0007ffe0ff */
[----:B---3--:R-:W3:Y:S01]  /*0990*/  LDC.64 R40, c[0x0][0x418] ;  /* 0x00010600ff287b82 */ /* 0x008ee20000000a00 */
[----:B------:R-:W-:Y:S01]  /*09a0*/  HFMA2 R37, -RZ, RZ, 0, 0 ;  /* 0x00000000ff257431 */ /* 0x000fe200000001ff */
[----:B------:R-:W4:Y:S01]  /*09b0*/  LDG.E.128 R28, desc[UR16][R28.64] ;  /* 0x000000101c1c7981 */ /* 0x000f22000c1e1d00 */
[----:B------:R-:W-:Y:S01]  /*09c0*/  MOV R4, R56 ;  /* 0x0000003800047202 */ /* 0x000fe20000000f00 */
[----:B------:R-:W3:Y:S01]  /*09d0*/  LDCU.64 UR6, c[0x0][0x510] ;  /* 0x0000a200ff0677ac */ /* 0x000ee20008000a00 */
[----:B------:R-:W-:Y:S01]  /*09e0*/  MOV R5, R53 ;  /* 0x0000003500057202 */ /* 0x000fe20000000f00 */
[----:B0-----:R-:W-:Y:S02]  /*09f0*/  ULEA UR5, UR5, UR4, 0x18 ;  /* 0x0000000405057291 */ /* 0x001fe4000f8ec0ff */
[----:B------:R-:W0:Y:S01]  /*0a00*/  LDC.64 R42, c[0x0][0x488] ;  /* 0x00012200ff2a7b82 */ /* 0x000e220000000a00 */
[C---:B------:R-:W-:Y:S01]  /*0a10*/  IMAD.WIDE.U32 R20, R14.reuse, 0x10, R4 ;  /* 0x000000100e147825 */ /* 0x040fe200078e0004 */
[----:B------:R-:W0:Y:S03]  /*0a20*/  LDCU.64 UR8, c[0x0][0x490] ;  /* 0x00009200ff0877ac */ /* 0x000e260008000a00 */
[----:B------:R-:W-:Y:S01]  /*0a30*/  IMAD.WIDE.U32 R32, R14, 0x10, R24 ;  /* 0x000000100e207825 */ /* 0x000fe200078e0018 */
[----:B------:R-:W-:Y:S01]  /*0a40*/  SHF.L.U32 R36, R66, 0x7, RZ ;  /* 0x0000000742247819 */ /* 0x000fe200000006ff */
[----:B------:R-:W0:Y:S01]  /*0a50*/  LDCU UR4, c[0x0][0x38c] ;  /* 0x00007180ff0477ac */ /* 0x000e220008000800 */
[----:B------:R-:W0:Y:S01]  /*0a60*/  LDC.64 R44, c[0x0][0x428] ;  /* 0x00010a00ff2c7b82 */ /* 0x000e220000000a00 */
[----:B-1----:R-:W-:-:S07]  /*0a70*/  LEA R64, R70, UR5, 0x4 ;  /* 0x0000000546407c11 */ /* 0x002fce000f8e20ff */
[----:B------:R-:W1:Y:S08]  /*0a80*/  LDC.64 R46, c[0x0][0x478] ;  /* 0x00011e00ff2e7b82 */ /* 0x000e700000000a00 */
[----:B------:R-:W1:Y:S08]  /*0a90*/  LDC.64 R72, c[0x0][0x508] ;  /* 0x00014200ff487b82 */ /* 0x000e700000000a00 */
[----:B------:R-:W1:Y:S01]  /*0aa0*/  LDC.64 R78, c[0x0][0x558] ;  /* 0x00015600ff4e7b82 */ /* 0x000e620000000a00 */
[----:B----4-:R4:W-:Y:S01]  /*0ab0*/  STS.128 [R64], R28 ;  /* 0x0000001c40007388 */ /* 0x0109e20000000c00 */
[----:B------:R-:W-:-:S03]  /*0ac0*/  NOP ;  /* 0x0000000000007918 */ /* 0x000fc60000000000 */
[----:B------:R-:W-:Y:S03]  /*0ad0*/  LDS.128 R4, [R64] ;  /* 0x0000000040047984 */ /* 0x000fe60000000c00 */
[----:B------:R-:W-:Y:S06]  /*0ae0*/  BAR.SYNC.DEFER_BLOCKING 0x0 ;  /* 0x0000000000007b1d */ /* 0x000fec0000010000 */
[----:B------:R-:W2:Y:S04]  /*0af0*/  LDG.E.128 R20, desc[UR16][R20.64] ;  /* 0x0000001014147981 */ /* 0x000ea8000c1e1d00 */
[----:B--2---:R2:W-:Y:S01]  /*0b00*/  STS.128 [R64], R20 ;  /* 0x0000001440007388 */ /* 0x0045e20000000c00 */
[----:B------:R-:W-:-:S03]  /*0b10*/  NOP ;  /* 0x0000000000007918 */ /* 0x000fc60000000000 */
[----:B------:R-:W1:Y:S01]  /*0b20*/  LDS.128 R24, [R64] ;  /* 0x0000000040187984 */ /* 0x000e620000000c00 */
[----:B------:R-:W-:Y:S06]  /*0b30*/  BAR.SYNC.DEFER_BLOCKING 0x0 ;  /* 0x0000000000007b1d */ /* 0x000fec0000010000 */
[----:B----4-:R0:W4:Y:S01]  /*0b40*/  LDG.E.128 R28, desc[UR16][R32.64] ;  /* 0x00000010201c7981 */ /* 0x010122000c1e1d00 */
[----:B--2---:R-:W-:-:S04]  /*0b50*/  IMAD.WIDE.U32 R20, R34, UR18, R36 ;  /* 0x0000001222147c25 */ /* 0x004fc8000f8e0024 */
[----:B------:R-:W-:Y:S02]  /*0b60*/  IMAD R21, R35, UR18, R21 ;  /* 0x0000001223157c24 */ /* 0x000fe4000f8e0215 */
[----:B---3--:R-:W-:-:S04]  /*0b70*/  IMAD.WIDE.U32 R20, R67, R40, R20 ;  /* 0x0000002843147225 */ /* 0x008fc800078e0014 */
[----:B------:R-:W-:Y:S01]  /*0b80*/  IMAD R0, R67, R41, R21 ;  /* 0x0000002943007224 */ /* 0x000fe200078e0215 */
[----:B0-----:R-:W-:-:S04]  /*0b90*/  LEA R32, P0, R20, R42, 0x2 ;  /* 0x0000002a14207211 */ /* 0x001fc800078010ff */
[----:B------:R-:W-:Y:S02]  /*0ba0*/  LEA.HI.X R33, R20, R43, R0, 0x2, P0 ;  /* 0x0000002b14217211 */ /* 0x000fe400000f1400 */
[----:B------:R-:W0:Y:S01]  /*0bb0*/  LDC.64 R42, c[0x0][0x420] ;  /* 0x00010800ff2a7b82 */ /* 0x000e220000000a00 */
[----:B------:R-:W-:Y:S01]  /*0bc0*/  IMAD.WIDE.U32 R32, R14, 0x10, R32 ;  /* 0x000000100e207825 */ /* 0x000fe200078e0020 */
[----:B----4-:R2:W-:Y:S01]  /*0bd0*/  STS.128 [R64], R28 ;  /* 0x0000001c40007388 */ /* 0x0105e20000000c00 */
[----:B------:R-:W-:-:S03]  /*0be0*/  NOP ;  /* 0x0000000000007918 */ /* 0x000fc60000000000 */
[----:B------:R-:W-:Y:S02]  /*0bf0*/  LDS.128 R20, [R64] ;  /* 0x0000000040147984 */ /* 0x000fe40000000c00 */
[----:B------:R-:W-:Y:S06]  /*0c00*/  BAR.SYNC.DEFER_BLOCKING 0x0 ;  /* 0x0000000000007b1d */ /* 0x000fec0000010000 */
[----:B------:R-:W3:Y:S01]  /*0c10*/  LDG.E.128 R32, desc[UR16][R32.64] ;  /* 0x0000001020207981 */ /* 0x000ee2000c1e1d00 */
[----:B0-----:R-:W-:-:S04]  /*0c20*/  IMAD.WIDE.U32 R40, R42, UR18, R36 ;  /* 0x000000122a287c25 */ /* 0x001fc8000f8e0024 */
[----:B------:R-:W-:Y:S02]  /*0c30*/  IMAD R41, R43, UR18, R41 ;  /* 0x000000122b297c24 */ /* 0x000fe4000f8e0229 */
[----:B--2---:R-:W-:-:S04]  /*0c40*/  IMAD.WIDE.U32 R28, R67, R44, R40 ;  /* 0x0000002c431c7225 */ /* 0x004fc800078e0028 */
[----:B------:R-:W-:Y:S01]  /*0c50*/  IMAD R0, R67, R45, R29 ;  /* 0x0000002d43007224 */ /* 0x000fe200078e021d */
[----:B-1----:R-:W-:-:S04]  /*0c60*/  LEA R40, P0, R28, R46, 0x2 ;  /* 0x0000002e1c287211 */ /* 0x002fc800078010ff */
[----:B------:R-:W-:-:S03]  /*0c70*/  LEA.HI.X R41, R28, R47, R0, 0x2, P0 ;  /* 0x0000002f1c297211 */ /* 0x000fc600000f1400 */
[----:B------:R-:W-:Y:S01]  /*0c80*/  IMAD.WIDE.U32 R40, R14, 0x10, R40 ;  /* 0x000000100e287825 */ /* 0x000fe200078e0028 */
[----:B---3--:R-:W-:Y:S01]  /*0c90*/  STS.128 [R64], R32 ;  /* 0x0000002040007388 */ /* 0x008fe20000000c00 */
[----:B------:R-:W-:-:S03]  /*0ca0*/  NOP ;  /* 0x0000000000007918 */ /* 0x000fc60000000000 */
[----:B------:R-:W0:Y:S01]  /*0cb0*/  LDS.128 R28, [R64] ;  /* 0x00000000401c7984 */ /* 0x000e220000000c00 */
[----:B------:R-:W-:Y:S06]  /*0cc0*/  BAR.SYNC.DEFER_BLOCKING 0x0 ;  /* 0x0000000000007b1d */ /* 0x000fec0000010000 */
[----:B------:R-:W2:Y:S01]  /*0cd0*/  LDG.E.128 R40, desc[UR16][R40.64] ;  /* 0x0000001028287981 */ /* 0x000ea2000c1e1d00 */
[----:B------:R-:W-:-:S04]  /*0ce0*/  IMAD.WIDE.U32 R74, R72, UR18, R36 ;  /* 0x00000012484a7c25 */ /* 0x000fc8000f8e0024 */
[--C-:B-----5:R-:W-:Y:S01]  /*0cf0*/  FADD.FTZ R71, R24, R60.reuse ;  /* 0x0000003c18477221 */ /* 0x120fe20000010000 */
[----:B------:R-:W-:Y:S01]  /*0d00*/  UISETP.NE.U32.AND UP0, UPT, UR8, URZ, UPT ;  /* 0x000000ff0800728c */ /* 0x000fe2000bf05070 */
[----:B------:R-:W-:Y:S01]  /*0d10*/  FADD.FTZ R80, R27, R60 ;  /* 0x0000003c1b507221 */ /* 0x000fe20000010000 */
[----:B------:R-:W-:Y:S02]  /*0d20*/  IMAD R75, R73, UR18, R75 ;  /* 0x00000012494b7c24 */ /* 0x000fe4000f8e024b */
[----:B------:R-:W-:Y:S01]  /*0d30*/  UISETP.NE.AND.EX UP0, UPT, UR9, URZ, UPT, UP0 ;  /* 0x000000ff0900728c */ /* 0x000fe2000bf05300 */
[----:B------:R-:W-:-:S04]  /*0d40*/  IMAD.WIDE.U32 R72, R67, UR6, R74 ;  /* 0x0000000643487c25 */ /* 0x000fc8000f8e004a */
[----:B0-----:R-:W-:Y:S01]  /*0d50*/  FMUL.FTZ R0, R28, -1.4426950216293334961 ;  /* 0xbfb8aa3b1c007820 */ /* 0x001fe20000410000 */
[----:B------:R-:W-:Y:S01]  /*0d60*/  FMUL.FTZ R44, R29, -1.4426950216293334961 ;  /* 0xbfb8aa3b1d2c7820 */ /* 0x000fe20000410000 */
[----:B------:R-:W-:Y:S01]  /*0d70*/  FMUL.FTZ R45, R30, -1.4426950216293334961 ;  /* 0xbfb8aa3b1e2d7820 */ /* 0x000fe20000410000 */
[----:B------:R-:W-:Y:S01]  /*0d80*/  FMUL.FTZ R46, R31, -1.4426950216293334961 ;  /* 0xbfb8aa3b1f2e7820 */ /* 0x000fe20000410000 */
[----:B------:R-:W-:Y:S01]  /*0d90*/  LEA R74, P0, R72, R78, 0x2 ;  /* 0x0000004e484a7211 */ /* 0x000fe200078010ff */
[----:B------:R-:W-:Y:S01]  /*0da0*/  FADD.FTZ R78, R25, R60 ;  /* 0x0000003c194e7221 */ /* 0x000fe20000010000 */
[----:B------:R-:W0:Y:S04]  /*0db0*/  MUFU.EX2 R0, R0 ;  /* 0x0000000000007308 */ /* 0x000e280000000800 */
[----:B------:R-:W1:Y:S04]  /*0dc0*/  MUFU.EX2 R44, R44 ;  /* 0x0000002c002c7308 */ /* 0x000e680000000800 */
[----:B------:R-:W3:Y:S04]  /*0dd0*/  MUFU.EX2 R45, R45 ;  /* 0x0000002d002d7308 */ /* 0x000ee80000000800 */
[----:B------:R-:W4:Y:S01]  /*0de0*/  MUFU.EX2 R46, R46 ;  /* 0x0000002e002e7308 */ /* 0x000f220000000800 */
[----:B0-----:R-:W-:Y:S01]  /*0df0*/  FADD.FTZ R3, R0, 1 ;  /* 0x3f80000000037421 */ /* 0x001fe20000010000 */
[----:B-1----:R-:W-:-:S05]  /*0e00*/  FADD.FTZ R0, R44, 1 ;  /* 0x3f8000002c007421 */ /* 0x002fca0000010000 */
[----:B------:R-:W-:Y:S01]  /*0e10*/  MUFU.RCP R3, R3 ;  /* 0x0000000300037308 */ /* 0x000fe20000001000 */
[----:B---3--:R-:W-:Y:S01]  /*0e20*/  FADD.FTZ R44, R45, 1 ;  /* 0x3f8000002d2c7421 */ /* 0x008fe20000010000 */
[----:B----4-:R-:W-:-:S06]  /*0e30*/  FADD.FTZ R47, R46, 1 ;  /* 0x3f8000002e2f7421 */ /* 0x010fcc0000010000 */
[----:B------:R-:W-:Y:S08]  /*0e40*/  MUFU.RCP R77, R44 ;  /* 0x0000002c004d7308 */ /* 0x000ff00000001000 */
[----:B------:R-:W-:Y:S08]  /*0e50*/  MUFU.RCP R76, R0 ;  /* 0x00000000004c7308 */ /* 0x000ff00000001000 */
[----:B------:R-:W0:Y:S02]  /*0e60*/  MUFU.RCP R82, R47 ;  /* 0x0000002f00527308 */ /* 0x000e240000001000 */
[----:B0-----:R-:W-:-:S04]  /*0e70*/  FADD.FTZ R46, -R82, 1 ;  /* 0x3f800000522e7421 */ /* 0x001fc80000010100 */
[----:B------:R-:W-:Y:S01]  /*0e80*/  FFMA.FTZ R46, R31, R46, 1 ;  /* 0x3f8000001f2e7423 */ /* 0x000fe2000001002e */
[----:B--2---:R0:W-:Y:S01]  /*0e90*/  STS.128 [R64], R40 ;  /* 0x0000002840007388 */ /* 0x0041e20000000c00 */
[----:B------:R-:W-:-:S03]  /*0ea0*/  NOP ;  /* 0x0000000000007918 */ /* 0x000fc60000000000 */
[----:B------:R-:W1:Y:S01]  /*0eb0*/  LDS.128 R32, [R64] ;  /* 0x0000000040207984 */ /* 0x000e620000000c00 */
        /* <DEDUP_REMOVED lines=23> */
[----:B------:R-:W-:Y:S01]  /*1030*/  FMUL.FTZ R82, R31, R82 ;  /* 0x000000521f527220 */ /* 0x000fe20000410000 */
[----:B------:R-:W-:Y:S01]  /*1040*/  LEA.HI.X R75, R72, R79, R0, 0x2, P0 ;  /* 0x0000004f484b7211 */ /* 0x000fe200000f1400 */
[----:B------:R-:W-:Y:S02]  /*1050*/  FADD.FTZ R79, R26, R60 ;  /* 0x0000003c1a4f7221 */ /* 0x000fe40000010000 */
[----:B------:R-:W-:Y:S01]  /*1060*/  IMAD.WIDE.U32 R24, R14, 0x10, R74 ;  /* 0x000000100e187825 */ /* 0x000fe200078e004a */
[----:B------:R-:W-:Y:S01]  /*1070*/  STS.128 [R64], R40 ;  /* 0x0000002840007388 */ /* 0x000fe20000000c00 */
[----:B------:R-:W-:-:S03]  /*1080*/  NOP ;  /* 0x0000000000007918 */ /* 0x000fc60000000000 */
[----:B------:R-:W0:Y:S04]  /*1090*/  LDS.128 R44, [R64] ;  /* 0x00000000402c7984 */ /* 0x000e280000000c00 */
        /* <DEDUP_REMOVED lines=9> */
[----:B------:R-:W-:Y:S01]  /*1130*/  STS.128 [R64], R32 ;  /* 0x0000002040007388 */ /* 0x000fe20000000c00 */
[----:B------:R-:W-:-:S03]  /*1140*/  NOP ;  /* 0x0000000000007918 */ /* 0x000fc60000000000 */
[----:B0-----:R-:W0:Y:S01]  /*1150*/  LDS.128 R24, [R64] ;  /* 0x0000000040187984 */ /* 0x001e220000000c00 */
[----:B-1----:R-:W-:-:S04]  /*1160*/  IMAD.WIDE.U32 R28, R30, UR18, R36 ;  /* 0x000000121e1c7c25 */ /* 0x002fc8000f8e0024 */
[----:B------:R-:W-:Y:S02]  /*1170*/  IMAD R29, R31, UR18, R29 ;  /* 0x000000121f1d7c24 */ /* 0x000fe4000f8e021d */
[----:B--2---:R-:W-:-:S04]  /*1180*/  IMAD.WIDE.U32 R28, R67, R40, R28 ;  /* 0x00000028431c7225 */ /* 0x004fc800078e001c */
[----:B------:R-:W-:Y:S01]  /*1190*/  IMAD R29, R67, R41, R29 ;  /* 0x00000029431d7224 */ /* 0x000fe200078e021d */
[----:B------:R-:W-:-:S04]  /*11a0*/  LEA R30, P0, R28, UR8, 0x2 ;  /* 0x000000081c1e7c11 */ /* 0x000fc8000f8010ff */
[----:B------:R-:W-:-:S03]  /*11b0*/  LEA.HI.X R31, R28, UR9, R29, 0x2, P0 ;  /* 0x000000091c1f7c11 */ /* 0x000fc600080f141d */
[----:B------:R-:W-:-:S05]  /*11c0*/  IMAD.WIDE.U32 R28, R14, 0x10, R30 ;  /* 0x000000100e1c7825 */ /* 0x000fca00078e001e */
[----:B0-----:R1:W-:Y:S02]  /*11d0*/  STG.E.128 desc[UR16][R28.64], R24 ;  /* 0x000000181c007986 */ /* 0x0013e4000c101d10 */
.L_x_10210:
        /* <DEDUP_REMOVED lines=8> */
[----:B------:R-:W-:Y:S01]  /*1260*/  CS2R R22, SRZ ;  /* 0x0000000000167805 */ /* 0x000fe2000001ff00 */
[----:B01----:R-:W-:Y:S01]  /*1270*/  FFMA.FTZ R25, R5, R81, R0 ;  /* 0x0000005105197223 */ /* 0x003fe20000010000 */
        /* <DEDUP_REMOVED lines=37> */
.L_x_10225:
[----:B0-2---:R-:W-:-:S04]  /*14d0*/  IMAD.WIDE.U32 R28, R88, UR4, RZ ;  /* 0x00000004581c7c25 */ /* 0x005fc8000f8e00ff */
[----:B------:R-:W-:Y:S01]  /*14e0*/  IMAD R29, R89, UR4, R29 ;  /* 0x00000004591d7c24 */ /* 0x000fe2000f8e021d */
[----:B----4-:R-:W-:-:S04]  /*14f0*/  LEA R32, P2, R28, R76, 0x2 ;  /* 0x0000004c1c207211 */ /* 0x010fc800078410ff */
[----:B------:R-:W-:-:S06]  /*1500*/  LEA.HI.X R33, R28, R77, R29, 0x2, P2 ;  /* 0x0000004d1c217211 */ /* 0x000fcc00010f141d */
[----:B---3--:R-:W3:Y:S01]  /*1510*/  LDG.E.128 R32, desc[UR16][R32.64] ;  /* 0x0000001020207981 */ /* 0x008ee2000c1e1d00 */
[----:B------:R-:W-:Y:S02]  /*1520*/  MOV R28, R12 ;  /* 0x0000000c001c7202 */ /* 0x000fe40000000f00 */
        /* <DEDUP_REMOVED lines=12> */
[----:B---3--:R-:W-:Y:S01]  /*15f0*/  STS.128 [R64], R32 ;  /* 0x0000002040007388 */ /* 0x008fe20000000c00 */
[----:B------:R-:W-:-:S03]  /*1600*/  NOP ;  /* 0x0000000000007918 */ /* 0x000fc60000000000 */
[----:B------:R-:W3:Y:S01]  /*1610*/  LDG.E R84, desc[UR16][R84.64] ;  /* 0x0000001054547981 */ /* 0x000ee2000c1e1900 */
[----:B------:R-:W-:Y:S01]  /*1620*/  IADD3 R0, PT, PT, R92, UR4, RZ ;  /* 0x000000045c007c10 */ /* 0x000fe2000fffe0ff */
        /* <DEDUP_REMOVED lines=12> */
[----:B------:R-:W4:Y:S04]  /*16f0*/  MUFU.EX2 R103, R103 ;  /* 0x0000006700677308 */ /* 0x000f280000000800 */
[----:B------:R-:W2:Y:S01]  /*1700*/  MUFU.EX2 R101, R101 ;  /* 0x0000006500657308 */ /* 0x000ea20000000800 */
[----:B-1----:R1:W-:Y:S01]  /*1710*/  STS [R102+0x648], R83 ;  /* 0x0006485366007388 */ /* 0x0023e20000000800 */
[----:B0-----:R-:W-:Y:S01]  /*1720*/  FMUL.FTZ R106, R95, R28 ;  /* 0x0000001c5f6a7220 */ /* 0x001fe20000410000 */
[----:B------:R-:W-:Y:S01]  /*1730*/  FMUL.FTZ R105, R96, R29 ;  /* 0x0000001d60697220 */ /* 0x000fe20000410000 */
[----:B------:R-:W-:Y:S01]  /*1740*/  FMUL.FTZ R104, R94, R31 ;  /* 0x0000001f5e687220 */ /* 0x000fe20000410000 */
[----:B-1----:R-:W-:Y:S01]  /*1750*/  FMUL.FTZ R102, R93, R30 ;  /* 0x0000001e5d667220 */ /* 0x002fe20000410000 */
[----:B------:R-:W-:Y:S01]  /*1760*/  BAR.SYNC.DEFER_BLOCKING 0x0 ;  /* 0x0000000000007b1d */ /* 0x000fe20000010000 */
[-C--:B---3--:R-:W-:Y:S01]  /*1770*/  FMUL.FTZ R35, R3, R84.reuse ;  /* 0x0000005403237220 */ /* 0x088fe20000410000 */
[-C--:B------:R-:W-:Y:S01]  /*1780*/  FMUL.FTZ R34, R81, R84.reuse ;  /* 0x0000005451227220 */ /* 0x080fe20000410000 */
[-C--:B------:R-:W-:Y:S01]  /*1790*/  FMUL.FTZ R82, R91, R84.reuse ;  /* 0x000000545b527220 */ /* 0x080fe20000410000 */
[----:B------:R-:W-:-:S02]  /*17a0*/  FMUL.FTZ R108, R98, R84 ;  /* 0x00000054626c7220 */ /* 0x000fc40000410000 */
        /* <DEDUP_REMOVED lines=8> */
.L_x_10213:
[----:B------:R0:W1:Y:S02]  /*1830*/  LDS R87, [R68+0xe4c] ;  /* 0x000e4c0044577984 */ /* 0x0000640000000800 */
.L_x_10214:
[----:B------:R-:W-:Y:S05]  /*1840*/  BSYNC.RECONVERGENT B0 ;  /* 0x0000000000007941 */ /* 0x000fea0003800200 */
.L_x_10212:
        /* <DEDUP_REMOVED lines=8> */
[----:B------:R-:W1:Y:S01]  /*18d0*/  S2UR UR6, SR_CgaCtaId ;  /* 0x00000000000679c3 */ /* 0x000e620000008800 */
        /* <DEDUP_REMOVED lines=8> */
[----:B------:R-:W-:Y:S01]  /*1960*/  UMOV UR5, 0x400 ;  /* 0x0000040000057882 */ /* 0x000fe20000000000 */
[----:B------:R-:W3:Y:S01]  /*1970*/  SHFL.DOWN PT, R110, R109, 0x1, 0x1f ;  /* 0x08201f006d6e7f89 */ /* 0x000ee200000e0000 */
[----:B--2---:R-:W-:Y:S01]  /*1980*/  MOV R32, R107 ;  /* 0x0000006b00207202 */ /* 0x004fe20000000f00 */
[----:B------:R-:W-:Y:S02]  /*1990*/  BSSY.RECONVERGENT B0, `(.L_x_10215) ;  /* 0x000007f000007945 */ /* 0x000fe40003800200 */
        /* <DEDUP_REMOVED lines=67> */
[----:B------:R-:W-:Y:S04]  /*1dd0*/  SHFL.IDX PT, R111, R32, RZ, 0x1f ;  /* 0x00001fff206f7589 */ /* 0x000fe800000e0000 */
[----:B------:R-:W3:Y:S04]  /*1de0*/  SHFL.IDX PT, R112, R109, RZ, 0x1f ;  /* 0x00001fff6d707589 */ /* 0x000ee800000e0000 */
[----:B------:R-:W5:Y:S01]  /*1df0*/  SHFL.UP PT, R110, R33, 0x10, RZ ;  /* 0x06000000216e7989 */ /* 0x000f6200000e00ff */
[----:B-1----:R-:W-:Y:S01]  /*1e00*/  FFMA.FTZ R107, R33, R107, R114 ;  /* 0x0000006b216b7223 */ /* 0x002fe20000010072 */
[----:B--2---:R-:W-:Y:S01]  /*1e10*/  @P2 FFMA.FTZ R115, R113, R115, R116 ;  /* 0x0000007371732223 */ /* 0x004fe20000010074 */
[----:B------:R-:W-:-:S03]  /*1e20*/  ISETP.NE.AND P2, PT, R14, RZ, PT ;  /* 0x000000ff0e00720c */ /* 0x000fc60003f45270 */
[----:B------:R-:W-:Y:S01]  /*1e30*/  FFMA.FTZ R108, R115, R87, R108 ;  /* 0x00000057736c7223 */ /* 0x000fe2000001006c */
[----:B------:R-:W-:-:S03]  /*1e40*/  FSEL R87, R114, R107, !P1 ;  /* 0x0000006b72577208 */ /* 0x000fc60004800000 */
[----:B------:R-:W-:Y:S01]  /*1e50*/  FFMA.FTZ R107, R101, R108, R82 ;  /* 0x0000006c656b7223 */ /* 0x000fe20000010052 */
[C---:B---3--:R-:W-:Y:S01]  /*1e60*/  FFMA.FTZ R85, R112.reuse, R85, R111 ;  /* 0x0000005570557223 */ /* 0x048fe2000001006f */
[----:B------:R-:W-:Y:S01]  /*1e70*/  FMUL.FTZ R84, R112, R84 ;  /* 0x0000005470547220 */ /* 0x000fe20000410000 */
[----:B------:R-:W-:Y:S01]  /*1e80*/  FMUL.FTZ R112, R80, R108 ;  /* 0x0000006c50707220 */ /* 0x000fe20000410000 */
[-C--:B------:R-:W-:Y:S01]  /*1e90*/  FFMA.FTZ R111, R103, R107.reuse, R34 ;  /* 0x0000006b676f7223 */ /* 0x080fe20000010022 */
[----:B-----5:R-:W-:Y:S01]  /*1ea0*/  @P1 FMUL.FTZ R33, R33, R110 ;  /* 0x0000006e21211220 */ /* 0x020fe20000410000 */
[----:B------:R-:W-:Y:S01]  /*1eb0*/  FMUL.FTZ R113, R79, R107 ;  /* 0x0000006b4f717220 */ /* 0x000fe20000410000 */
[----:B------:R1:W-:Y:S01]  /*1ec0*/  @!P2 STS.64 [UR6+0xec8], R84 ;  /* 0x000ec854ff00a988 */ /* 0x0003e20008000a06 */
[-C--:B------:R-:W-:Y:S01]  /*1ed0*/  FFMA.FTZ R109, R0, R111.reuse, R35 ;  /* 0x0000006f006d7223 */ /* 0x080fe20000010023 */
[----:B------:R-:W-:Y:S01]  /*1ee0*/  FMUL.FTZ R114, R78, R111 ;  /* 0x0000006f4e727220 */ /* 0x000fe20000410000 */
[----:B------:R-:W-:Y:S01]  /*1ef0*/  FMUL.FTZ R35, R7, R112 ;  /* 0x0000007007237220 */ /* 0x000fe20000410000 */
[----:B------:R2:W-:Y:S01]  /*1f00*/  SHFL.UP PT, R117, R33, 0x1, RZ ;  /* 0x0420000021757989 */ /* 0x0005e200000e00ff */
[----:B------:R-:W-:Y:S01]  /*1f10*/  FMUL.FTZ R119, R71, R109 ;  /* 0x0000006d47777220 */ /* 0x000fe20000410000 */
[----:B------:R-:W-:Y:S01]  /*1f20*/  FMUL.FTZ R34, R6, R113 ;  /* 0x0000007106227220 */ /* 0x000fe20000410000 */
[----:B------:R-:W-:Y:S01]  /*1f30*/  ISETP.NE.AND P1, PT, R14, RZ, PT ;  /* 0x000000ff0e00720c */ /* 0x000fe20003f25270 */
[----:B------:R-:W-:Y:S01]  /*1f40*/  SHFL.UP PT, R82, R87, 0x1, RZ ;  /* 0x0420000057527989 */ /* 0x000fe200000e00ff */
[----:B------:R-:W-:Y:S01]  /*1f50*/  FMUL.FTZ R32, R4, R119 ;  /* 0x0000007704207220 */ /* 0x000fe20000410000 */
[----:B-1----:R-:W-:Y:S01]  /*1f60*/  IADD3 R84, PT, PT, -R99, UR7, RZ ;  /* 0x0000000763547c10 */ /* 0x002fe2000fffe1ff */
[----:B--2---:R-:W-:-:S03]  /*1f70*/  FMUL.FTZ R33, R5, R114 ;  /* 0x0000007205217220 */ /* 0x004fc60000410000 */
[C---:B------:R-:W-:Y:S02]  /*1f80*/  ISETP.GE.AND P4, PT, R84.reuse, 0x21, PT ;  /* 0x000000215400780c */ /* 0x040fe40003f86270 */
[C---:B------:R-:W-:Y:S01]  /*1f90*/  ISETP.GE.AND P5, PT, R84.reuse, 0x41, PT ;  /* 0x000000415400780c */ /* 0x040fe20003fa6270 */
[----:B------:R-:W-:Y:S01]  /*1fa0*/  STS.128 [R50+0x210], R32 ;  /* 0x0002102032007388 */ /* 0x000fe20000000c00 */
[----:B------:R-:W-:Y:S01]  /*1fb0*/  BAR.SYNC.DEFER_BLOCKING 0x0 ;  /* 0x0000000000007b1d */ /* 0x000fe20000010000 */
[----:B------:R-:W-:-:S05]  /*1fc0*/  ISETP.GE.AND P6, PT, R84, 0x61, PT ;  /* 0x000000615400780c */ /* 0x000fca0003fc6270 */
[----:B------:R-:W-:Y:S04]  /*1fd0*/  LDS R115, [R38+0x80] ;  /* 0x0000800026737984 */ /* 0x000fe80000000800 */
[----:B----4-:R1:W2:Y:S02]  /*1fe0*/  SHFL.IDX PT, R110, R86, RZ, 0x1f ;  /* 0x00001fff566e7589 */ /* 0x0102a400000e0000 */
[----:B-1----:R-:W-:-:S04]  /*1ff0*/  IMAD.WIDE.U32 R86, R72, UR4, R74 ;  /* 0x0000000448567c25 */ /* 0x002fc8000f8e004a */
[----:B--2---:R-:W-:Y:S01]  /*2000*/  @P1 FFMA.FTZ R110, R117, R110, R82 ;  /* 0x0000006e756e1223 */ /* 0x004fe20000010052 */
[----:B------:R-:W-:-:S03]  /*2010*/  LEA R82, P3, R86, UR8, 0x2 ;  /* 0x0000000856527c11 */ /* 0x000fc6000f8610ff */
[----:B------:R-:W-:Y:S01]  /*2020*/  FFMA.FTZ R110, R83, R110, R106 ;  /* 0x0000006e536e7223 */ /* 0x000fe2000001006a */
[----:B------:R-:W-:-:S03]  /*2030*/  IMAD R83, R73, UR4, R87 ;  /* 0x0000000449537c24 */ /* 0x000fc6000f8e0257 */
        /* <DEDUP_REMOVED lines=8> */
[----:B------:R-:W-:Y:S02]  /*20c0*/  FFMA.FTZ R34, R81, R116, R34 ;  /* 0x0000007451227223 */ /* 0x000fe40000010022 */
[----:B------:R-:W-:Y:S01]  /*20d0*/  FFMA.FTZ R33, R105, R114, R32 ;  /* 0x0000007269217223 */ /* 0x000fe20000010020 */
[----:B------:R-:W-:Y:S01]  /*20e0*/  FADD.FTZ R102, -R102, R35 ;  /* 0x0000002366667221 */ /* 0x000fe20000010100 */
[-C--:B------:R-:W-:Y:S01]  /*20f0*/  FFMA.FTZ R101, R101, R35.reuse, R104 ;  /* 0x0000002365657223 */ /* 0x080fe20000010068 */
[----:B------:R-:W-:-:S02]  /*2100*/  FFMA.FTZ R35, R91, R35, R34 ;  /* 0x000000235b237223 */ /* 0x000fc40000010022 */
[----:B------:R-:W-:Y:S01]  /*2110*/  FFMA.FTZ R34, R102, R113, R33 ;  /* 0x0000007166227223 */ /* 0x000fe20000010021 */
[----:B------:R-:W-:Y:S01]  /*2120*/  FADD.FTZ R33, -R104, R101 ;  /* 0x0000006568217221 */ /* 0x000fe20000010100 */
[----:B------:R-:W-:-:S03]  /*2130*/  FFMA.FTZ R32, R98, R101, R35 ;  /* 0x0000006562207223 */ /* 0x000fc60000010023 */
[----:B------:R-:W-:Y:S01]  /*2140*/  FFMA.FTZ R35, R33, R112, R34 ;  /* 0x0000007021237223 */ /* 0x000fe20000010022 */
[----:B------:R-:W-:Y:S06]  /*2150*/  @!P3 BRA `(.L_x_10216) ;  /* 0x000000000008b947 */ /* 0x000fec0003800000 */
[----:B------:R-:W1:Y:S04]  /*2160*/  LDS R85, [R38] ;  /* 0x0000000026557984 */ /* 0x000e680000000800 */
[----:B-1----:R1:W-:Y:S02]  /*2170*/  REDG.E.ADD.F32.FTZ.RN.STRONG.GPU desc[UR16][R82.64], R85 ;  /* 0x00000055520079a6 */ /* 0x0023e4000c12f310 */
.L_x_10216:
[----:B------:R-:W-:Y:S05]  /*2180*/  BSYNC.RECONVERGENT B0 ;  /* 0x0000000000007941 */ /* 0x000fea0003800200 */
.L_x_10215:
[----:B------:R-:W-:Y:S04]  /*2190*/  BSSY.RECONVERGENT B0, `(.L_x_10217) ;  /* 0x0000003000007945 */ /* 0x000fe80003800200 */
[----:B------:R-:W-:Y:S05]  /*21a0*/  @!P4 BRA `(.L_x_10218) ;  /* 0x000000000004c947 */ /* 0x000fea0003800000 */
[----:B------:R2:W-:Y:S02]  /*21b0*/  REDG.E.ADD.F32.FTZ.RN.STRONG.GPU desc[UR16][R82.64+0x80], R115 ;  /* 0x00008073520079a6 */ /* 0x0005e4000c12f310 */
.L_x_10218:
[----:B------:R-:W-:Y:S05]  /*21c0*/  BSYNC.RECONVERGENT B0 ;  /* 0x0000000000007941 */ /* 0x000fea0003800200 */
.L_x_10217:
[----:B-1----:R1:W3:Y:S01]  /*21d0*/  LDS R85, [R38+0x100] ;  /* 0x0001000026557984 */ /* 0x0022e20000000800 */
[----:B------:R-:W-:Y:S04]  /*21e0*/  BSSY.RECONVERGENT B0, `(.L_x_10219) ;  /* 0x0000003000007945 */ /* 0x000fe80003800200 */
[----:B------:R-:W-:Y:S05]  /*21f0*/  @!P5 BRA `(.L_x_10220) ;  /* 0x000000000004d947 */ /* 0x000fea0003800000 */
[----:B---3--:R4:W-:Y:S02]  /*2200*/  REDG.E.ADD.F32.FTZ.RN.STRONG.GPU desc[UR16][R82.64+0x100], R85 ;  /* 0x00010055520079a6 */ /* 0x0089e4000c12f310 */
.L_x_10220:
[----:B------:R-:W-:Y:S05]  /*2210*/  BSYNC.RECONVERGENT B0 ;  /* 0x0000000000007941 */ /* 0x000fea0003800200 */
.L_x_10219:
[----:B---34-:R3:W4:Y:S01]  /*2220*/  LDS R85, [R38+0x180] ;  /* 0x0001800026557984 */ /* 0x0187220000000800 */
[----:B------:R-:W-:Y:S04]  /*2230*/  BSSY.RECONVERGENT B0, `(.L_x_10221) ;  /* 0x0000003000007945 */ /* 0x000fe80003800200 */
[----:B------:R-:W-:Y:S05]  /*2240*/  @!P6 BRA `(.L_x_10222) ;  /* 0x000000000004e947 */ /* 0x000fea0003800000 */
[----:B----4-:R4:W-:Y:S02]  /*2250*/  REDG.E.ADD.F32.FTZ.RN.STRONG.GPU desc[UR16][R82.64+0x180], R85 ;  /* 0x00018055520079a6 */ /* 0x0109e4000c12f310 */
.L_x_10222:
[----:B------:R-:W-:Y:S05]  /*2260*/  BSYNC.RECONVERGENT B0 ;  /* 0x0000000000007941 */ /* 0x000fea0003800200 */
.L_x_10221:
[----:B------:R-:W5:Y:S01]  /*2270*/  SHFL.DOWN PT, R34, R35, 0x1, 0x1f ;  /* 0x08201f0023227f89 */ /* 0x000f6200000e0000 */
[C---:B------:R-:W-:Y:S01]  /*2280*/  ISETP.GT.AND P3, PT, R70.reuse, 0x1e, PT ;  /* 0x0000001e4600780c */ /* 0x040fe20003f64270 */
[-C--:B--2-4-:R-:W-:Y:S01]  /*2290*/  FMUL.FTZ R82, R31, R108.reuse ;  /* 0x0000006c1f527220 */ /* 0x094fe20000410000 */
[----:B------:R-:W-:Y:S01]  /*22a0*/  ISETP.NE.AND P4, PT, R70, RZ, PT ;  /* 0x000000ff4600720c */ /* 0x000fe20003f85270 */
[----:B------:R-:W2:Y:S01]  /*22b0*/  SHFL.DOWN PT, R83, R32, 0x1, 0x1f ;  /* 0x08201f0020537f89 */ /* 0x000ea200000e0000 */
[-C--:B------:R-:W-:Y:S01]  /*22c0*/  FMUL.FTZ R31, R28, R109.reuse ;  /* 0x0000006d1c1f7220 */ /* 0x080fe20000410000 */
        /* <DEDUP_REMOVED lines=11> */
[----:B-----5:R-:W-:Y:S01]  /*2380*/  @!P3 FADD.FTZ R35, R35, R34 ;  /* 0x000000222323b221 */ /* 0x020fe20000010000 */
[----:B--2---:R-:W-:-:S04]  /*2390*/  @!P3 FADD.FTZ R32, R32, R83 ;  /* 0x000000532020b221 */ /* 0x004fc80000010000 */
        /* <DEDUP_REMOVED lines=14> */
[----:B------:R-:W-:Y:S01]  /*2480*/  FMUL.FTZ R34, R100, R111 ;  /* 0x0000006f64227220 */ /* 0x000fe20000410000 */
[----:B----4-:R-:W-:-:S03]  /*2490*/  @!P3 FADD.FTZ R32, R32, R83 ;  /* 0x000000532020b221 */ /* 0x010fc60000010000 */
[----:B------:R-:W2:Y:S01]  /*24a0*/  SHFL.DOWN PT, R84, R35, 0x10, 0x1f ;  /* 0x0a001f0023547f89 */ /* 0x000ea200000e0000 */
[-C--:B------:R-:W-:Y:S01]  /*24b0*/  FMUL.FTZ R83, R30, R107.reuse ;  /* 0x0000006b1e537220 */ /* 0x080fe20000410000 */
[----:B------:R-:W-:Y:S01]  /*24c0*/  FMUL.FTZ R107, R100, R107 ;  /* 0x0000006b646b7220 */ /* 0x000fe20000410000 */
[----:B------:R-:W-:Y:S01]  /*24d0*/  FMUL.FTZ R30, R29, R111 ;  /* 0x0000006f1d1e7220 */ /* 0x000fe20000410000 */
[----:B------:R-:W4:Y:S01]  /*24e0*/  SHFL.DOWN PT, R85, R32, 0x10, 0x1f ;  /* 0x0a001f0020557f89 */ /* 0x000f2200000e0000 */
[----:B------:R-:W-:Y:S01]  /*24f0*/  FMUL.FTZ R34, R105, R34 ;  /* 0x0000002269227220 */ /* 0x000fe20000410000 */
[----:B------:R-:W-:Y:S01]  /*2500*/  FMUL.FTZ R107, R102, R107 ;  /* 0x0000006b666b7220 */ /* 0x000fe20000410000 */
[----:B------:R-:W-:Y:S01]  /*2510*/  ISETP.GT.AND P3, PT, R70, 0xf, PT ;  /* 0x0000000f4600780c */ /* 0x000fe20003f64270 */
[-C--:B------:R-:W-:Y:S01]  /*2520*/  FFMA.FTZ R26, R79, R83.reuse, R26 ;  /* 0x000000534f1a7223 */ /* 0x080fe2000001001a */
[-C--:B------:R-:W-:Y:S01]  /*2530*/  FFMA.FTZ R34, R5, R30.reuse, R34 ;  /* 0x0000001e05227223 */ /* 0x080fe20000010022 */
[----:B------:R-:W-:Y:S01]  /*2540*/  FFMA.FTZ R107, R6, R83, R107 ;  /* 0x00000053066b7223 */ /* 0x000fe2000001006b */
[----:B------:R-:W-:-:S02]  /*2550*/  FFMA.FTZ R25, R78, R30, R25 ;  /* 0x0000001e4e197223 */ /* 0x000fc40000010019 */
[----:B------:R-:W-:Y:S01]  /*2560*/  FADD.FTZ R21, R34, R21 ;  /* 0x0000001522157221 */ /* 0x000fe20000010000 */
[----:B------:R-:W-:Y:S01]  /*2570*/  FADD.FTZ R22, R107, R22 ;  /* 0x000000166b167221 */ /* 0x000fe20000010000 */
[----:B--2---:R-:W-:Y:S01]  /*2580*/  FADD.FTZ R28, R35, R84 ;  /* 0x00000054231c7221 */ /* 0x004fe20000010000 */
        /* <DEDUP_REMOVED lines=14> */
.L_x_10224:
[----:B------:R-:W-:Y:S05]  /*2670*/  BSYNC.RECONVERGENT B0 ;  /* 0x0000000000007941 */ /* 0x000fea0003800200 */
.L_x_10223:
[----:B------:R-:W-:-:S04]  /*2680*/  UIADD3 UR4, UPT, UPT, UR4, 0x1, URZ ;  /* 0x0000000104047890 */ /* 0x000fc8000fffe0ff */
[----:B------:R-:W-:-:S09]  /*2690*/  UISETP.GE.AND UP0, UPT, UR4, UR11, UPT ;  /* 0x0000000b0400728c */ /* 0x000fd2000bf06270 */
[----:B------:R-:W-:Y:S05]  /*26a0*/  BRA.U !UP0, `(.L_x_10225) ;  /* 0xffffffed08887547 */ /* 0x000fea000b83ffff */
.L_x_10211:
        /* <DEDUP_REMOVED lines=47> */
.L_x_10209:
        /* <DEDUP_REMOVED lines=34> */
.L_x_10228:
[----:B------:R-:W-:Y:S05]  /*2bc0*/  BSYNC.RECONVERGENT B0 ;  /* 0x0000000000007941 */ /* 0x000fea0003800200 */
.L_x_10227:
        /* <DEDUP_REMOVED lines=26> */
.L_x_10230:
[----:B------:R-:W-:Y:S05]  /*2d70*/  BSYNC.RECONVERGENT B0 ;  /* 0x0000000000007941 */ /* 0x000fea0003800200 */
.L_x_10229:
[----:B------:R-:W-:Y:S05]  /*2d80*/  @P2 EXIT ;  /* 0x000000000000294d */ /* 0x000fea0003800000 */
[----:B------:R-:W1:Y:S01]  /*2d90*/  LDCU.64 UR8, c[0x0][0x4e8] ;  /* 0x00009d00ff0877ac */ /* 0x000e620008000a00 */
[----:B------:R-:W2:Y:S01]  /*2da0*/  S2UR UR5, SR_CgaCtaId ;  /* 0x00000000000579c3 */ /* 0x000ea20000008800 */
[----:B------:R-:W-:Y:S01]  /*2db0*/  BSSY.RECONVERGENT B0, `(.L_x_10231) ;  /* 0x0000022000007945 */ /* 0x000fe20003800200 */
[----:B------:R-:W-:Y:S01]  /*2dc0*/  UMOV UR4, 0x400 ;  /* 0x0000040000047882 */ /* 0x000fe20000000000 */
[----:B------:R-:W4:Y:S01]  /*2dd0*/  LDCU UR6, c[0x0][0x360] ;  /* 0x00006c00ff0677ac */ /* 0x000f220008000800 */
[----:B------:R-:W0:Y:S01]  /*2de0*/  LDCU.64 UR10, c[0x0][0x4b0] ;  /* 0x00009600ff0a77ac */ /* 0x000e220008000a00 */
[----:B------:R-:W0:Y:S01]  /*2df0*/  LDCU.64 UR12, c[0x0][0x530] ;  /* 0x0000a600ff0c77ac */ /* 0x000e220008000a00 */
[----:B------:R-:W0:Y:S01]  /*2e00*/  LDCU.64 UR14, c[0x0][0x4f0] ;  /* 0x00009e00ff0e77ac */ /* 0x000e220008000a00 */
[C---:B-1----:R-:W-:Y:S01]  /*2e10*/  IMAD.WIDE.U32 R2, R67.reuse, UR8, RZ ;  /* 0x0000000843027c25 */ /* 0x042fe2000f8e00ff */
[----:B------:R-:W1:Y:S03]  /*2e20*/  LDCU.64 UR18, c[0x0][0x540] ;  /* 0x0000a800ff1277ac */ /* 0x000e660008000a00 */
[----:B------:R-:W-:Y:S01]  /*2e30*/  IMAD R67, R67, UR9, R3 ;  /* 0x0000000943437c24 */ /* 0x000fe2000f8e0203 */
[----:B0-2-4-:R-:W-:-:S12]  /*2e40*/  ULEA UR4, UR5, UR4, 0x18 ;  /* 0x0000000405047291 */ /* 0x015fd8000f8ec0ff */
.L_x_10232:
        /* <DEDUP_REMOVED lines=25> */
.L_x_10231:
[----:B------:R-:W-:Y:S05]  /*2fe0*/  EXIT ;  /* 0x000000000000794d */ /* 0x000fea0003800000 */
.L_x_10233:
        /* <DEDUP_REMOVED lines=9> */
.L_x_10562:


//--------------------- .text._Z25selective_scan_bwd_kernelI32Selective_Scan_bwd_kernel_traitsILi32ELi4ELb1ELb1ELb0ELb1ELb0EffEEv12SSMParamsBwd --------------------------
	.section	.text._Z25selective_scan_bwd_kernelI32Selective_Scan_bwd_kernel_traitsILi32ELi4ELb1ELb1ELb0ELb1ELb0EffEEv12SSMParamsBwd,"ax",@progbits
	.align	128
        .global         _Z25selective_scan_bwd_kernelI32Selective_Scan_bwd_kernel_traitsILi32ELi4ELb1ELb1ELb0ELb1ELb0EffEEv12SSMParamsBwd
        .type           _Z25selective_scan_bwd_kernelI32Selective_Scan_bwd_kernel_traitsILi32ELi4ELb1ELb1ELb0ELb1ELb0EffEEv12SSMParamsBwd,@function
        .size           _Z25selective_scan_bwd_kernelI32Selective_Scan_bwd_kernel_traitsILi32ELi4ELb1ELb1ELb0ELb1ELb0EffEEv12SSMParamsBwd,(.L_x_10563 - _Z25selective_scan_bwd_kernelI32Selective_Scan_bwd_kernel_traitsILi32ELi4ELb1ELb1ELb0ELb1ELb0EffEEv12SSMParamsBwd)
        .other          _Z25selective_scan_bwd_kernelI32Selective_Scan_bwd_kernel_traitsILi32ELi4ELb1ELb1ELb0ELb1ELb0EffEEv12SSMParamsBwd,@"STO_CUDA_ENTRY STV_DEFAULT"
_Z25selective_scan_bwd_kernelI32Selective_Scan_bwd_kernel_traitsILi32ELi4ELb1ELb1ELb0ELb1ELb0EffEEv12SSMParamsBwd:
.text._Z25selective_scan_bwd_kernelI32Selective_Scan_bwd_kernel_traitsILi32ELi4ELb1ELb1ELb0ELb1ELb0EffEEv12SSMParamsBwd:
        /* <DEDUP_REMOVED lines=144> */
.L_x_10258:
        /* <DEDUP_REMOVED lines=13> */
[----:B--2---:R0:W-:Y:S01]  /*09d0*/  STS.128 [R61], R4 ;  /* 0x000000043d007388 */ /* 0x0041e20000000c00 */
[----:B------:R-:W-:-:S03]  /*09e0*/  NOP ;  /* 0x0000000000007918 */ /* 0x000fc60000000000 */
[----:B------:R-:W-:Y:S01]  /*09f0*/  LDS.128 R12, [R61] ;  /* 0x000000003d0c7984 */ /* 0x000fe20000000c00 */
[----:B------:R-:W-:Y:S06]  /*0a00*/  BAR.SYNC.DEFER_BLOCKING 0x0 ;  /* 0x0000000000007b1d */ /* 0x000fec0000010000 */
[----:B------:R-:W2:Y:S01]  /*0a10*/  LDG.E.128 R20, desc[UR16][R38.64] ;  /* 0x0000001026147981 */ /* 0x000ea2000c1e1d00 */
[----:B0-----:R-:W-:Y:S02]  /*0a20*/  MOV R4, R48 ;  /* 0x0000003000047202 */ /* 0x001fe40000000f00 */
        /* <DEDUP_REMOVED lines=50> */
.L_x_10236:
[----:B------:R-:W-:Y:S05]  /*0d50*/  BSYNC.RECONVERGENT B0 ;  /* 0x0000000000007941 */ /* 0x000fea0003800200 */
.L_x_10235:
        /* <DEDUP_REMOVED lines=32> */
.L_x_10238:
[----:B------:R-:W-:Y:S05]  /*0f60*/  BSYNC.RECONVERGENT B0 ;  /* 0x0000000000007941 */ /* 0x000fea0003800200 */
.L_x_10237:
        /* <DEDUP_REMOVED lines=32> */
.L_x_10240:
[----:B------:R-:W-:Y:S05]  /*1170*/  BSYNC.RECONVERGENT B0 ;  /* 0x0000000000007941 */ /* 0x000fea0003800200 */
.L_x_10239:
        /* <DEDUP_REMOVED lines=32> */
.L_x_10242:
[----:B------:R-:W-:Y:S05]  /*1380*/  BSYNC.RECONVERGENT B0 ;  /* 0x0000000000007941 */ /* 0x000fea0003800200 */
.L_x_10241:
[----:B------:R-:W2:Y:S01]  /*1390*/  LDCU UR4, c[0x0][0x38c] ;  /* 0x00007180ff0477ac */ /* 0x000ea20008000800 */
[----:B-1----:R-:W-:Y:S01]  /*13a0*/  FFMA.FTZ R0, R12, R4, R45 ;  /* 0x000000040c007223 */ /* 0x002fe2000001002d */
[----:B------:R-:W-:Y:S02]  /*13b0*/  IADD3 R77, PT, PT, R54, -0x1, RZ ;  /* 0xffffffff364d7810 */ /* 0x000fe40007ffe0ff */
[----:B------:R-:W-:Y:S02]  /*13c0*/  CS2R R10, SRZ ;  /* 0x00000000000a7805 */ /* 0x000fe4000001ff00 */
[----:B------:R-:W-:Y:S01]  /*13d0*/  CS2R R8, SRZ ;  /* 0x0000000000087805 */ /* 0x000fe2000001ff00 */
[----:B0-----:R-:W-:Y:S01]  /*13e0*/  FFMA.FTZ R17, R13, R5, R0 ;  /* 0x000000050d117223 */ /* 0x001fe20000010000 */
        /* <DEDUP_REMOVED lines=40> */
.L_x_10257:
        /* <DEDUP_REMOVED lines=23> */
[----:B------:R-:W1:Y:S01]  /*17e0*/  LDS.128 R20, [R61] ;  /* 0x000000003d147984 */ /* 0x000e620000000c00 */
[----:B------:R-:W-:Y:S02]  /*17f0*/  SEL R83, R83, R56, !P1 ;  /* 0x0000003853537207 */ /* 0x000fe40004800000 */
[----:B------:R-:W-:Y:S02]  /*1800*/  ISETP.NE.AND P1, PT, R32, 0x1f, PT ;  /* 0x0000001f2000780c */ /* 0x000fe40003f25270 */
[----:B0-----:R-:W-:Y:S01]  /*1810*/  LEA R78, R83, UR5, 0x2 ;  /* 0x00000005534e7c11 */ /* 0x001fe2000f8e10ff */
[----:B--2---:R-:W-:-:S04]  /*1820*/  FMUL.FTZ R82, R99, 1.4426950216293334961 ;  /* 0x3fb8aa3b63527820 */ /* 0x004fc80000410000 */
[C---:B------:R-:W-:Y:S01]  /*1830*/  FMUL.FTZ R79, R82.reuse, R85 ;  /* 0x00000055524f7220 */ /* 0x040fe20000410000 */
[C---:B------:R-:W-:Y:S01]  /*1840*/  FMUL.FTZ R0, R82.reuse, R90 ;  /* 0x0000005a52007220 */ /* 0x040fe20000410000 */
[C---:B------:R-:W-:Y:S01]  /*1850*/  FMUL.FTZ R103, R82.reuse, R87 ;  /* 0x0000005752677220 */ /* 0x040fe20000410000 */
[----:B------:R-:W-:-:S03]  /*1860*/  FMUL.FTZ R101, R82, R100 ;  /* 0x0000006452657220 */ /* 0x000fc60000410000 */
[----:B------:R-:W0:Y:S04]  /*1870*/  MUFU.EX2 R79, R79 ;  /* 0x0000004f004f7308 */ /* 0x000e280000000800 */
[----:B------:R-:W2:Y:S04]  /*1880*/  MUFU.EX2 R0, R0 ;  /* 0x0000000000007308 */ /* 0x000ea80000000800 */
[----:B------:R-:W4:Y:S04]  /*1890*/  MUFU.EX2 R103, R103 ;  /* 0x0000006700677308 */ /* 0x000f280000000800 */
[----:B------:R-:W2:Y:S01]  /*18a0*/  MUFU.EX2 R101, R101 ;  /* 0x0000006500657308 */ /* 0x000ea20000000800 */
[----:B0-----:R0:W-:Y:S01]  /*18b0*/  STS [R78+0x648], R79 ;  /* 0x0006484f4e007388 */ /* 0x0011e20000000800 */
[----:B-1----:R-:W-:Y:S01]  /*18c0*/  FMUL.FTZ R106, R97, R20 ;  /* 0x00000014616a7220 */ /* 0x002fe20000410000 */
        /* <DEDUP_REMOVED lines=8> */
[----:B0-2-4-:R-:W-:Y:S05]  /*1950*/  @P1 BRA `(.L_x_10245) ;  /* 0x00000000001c1947 */ /* 0x015fea0003800000 */
[----:B------:R-:W-:Y:S01]  /*1960*/  ISETP.NE.AND P1, PT, R54, UR10, PT ;  /* 0x0000000a36007c0c */ /* 0x000fe2000bf25270 */
[----:B------:R-:W-:-:S12]  /*1970*/  HFMA2 R82, -RZ, RZ, 1.875, 0 ;  /* 0x3f800000ff527431 */ /* 0x000fd800000001ff */
[----:B------:R-:W-:Y:S05]  /*1980*/  @!P1 BRA `(.L_x_10246) ;  /* 0x0000000000149947 */ /* 0x000fea0003800000 */
[----:B------:R-:W-:-:S04]  /*1990*/  IADD3 R24, PT, PT, R91, UR4, RZ ;  /* 0x000000045b187c10 */ /* 0x000fc8000fffe0ff */
[----:B------:R-:W-:-:S05]  /*19a0*/  LEA R24, R24, UR5, 0x2 ;  /* 0x0000000518187c11 */ /* 0x000fca000f8e10ff */
[----:B------:R2:W3:Y:S01]  /*19b0*/  LDS R82, [R24+0x648] ;  /* 0x0006480018527984 */ /* 0x0004e20000000800 */
[----:B------:R-:W-:Y:S05]  /*19c0*/  BRA `(.L_x_10246) ;  /* 0x0000000000047947 */ /* 0x000fea0003800000 */
.L_x_10245:
[----:B------:R0:W1:Y:S02]  /*19d0*/  LDS R82, [R86+0xe4c] ;  /* 0x000e4c0056527984 */ /* 0x0000640000000800 */
.L_x_10246:
[----:B------:R-:W-:Y:S05]  /*19e0*/  BSYNC.RECONVERGENT B0 ;  /* 0x0000000000007941 */ /* 0x000fea0003800200 */
.L_x_10244:
        /* <DEDUP_REMOVED lines=8> */
[----:B------:R-:W1:Y:S01]  /*1a70*/  S2UR UR6, SR_CgaCtaId ;  /* 0x00000000000679c3 */ /* 0x000e620000008800 */
[C---:B------:R-:W-:Y:S01]  /*1a80*/  FMUL.FTZ R83, R103.reuse, R80 ;  /* 0x0000005067537220 */ /* 0x040fe20000410000 */
[C---:B------:R-:W-:Y:S01]  /*1a90*/  FFMA.FTZ R81, R103.reuse, R81, R26 ;  /* 0x0000005167517223 */ /* 0x040fe2000001001a */
        /* <DEDUP_REMOVED lines=89> */
[----:B------:R-:W-:Y:S01]  /*2030*/  FFMA.FTZ R114, R103, R108, R26 ;  /* 0x0000006c67727223 */ /* 0x000fe2000001001a */
[----:B-----5:R-:W-:Y:S01]  /*2040*/  @P1 FMUL.FTZ R25, R25, R112 ;  /* 0x0000007019191220 */ /* 0x020fe20000410000 */
[----:B------:R-:W-:Y:S01]  /*2050*/  FMUL.FTZ R107, R108, R87 ;  /* 0x000000576c6b7220 */ /* 0x000fe20000410000 */
[----:B------:R-:W-:Y:S01]  /*2060*/  SHFL.UP PT, R82, R82, 0x1, RZ ;  /* 0x0420000052527989 */ /* 0x000fe200000e00ff */
[----:B------:R-:W-:Y:S01]  /*2070*/  FFMA.FTZ R112, R0, R114, R27 ;  /* 0x0000007200707223 */ /* 0x000fe2000001001b */
[----:B------:R-:W-:Y:S01]  /*2080*/  FMUL.FTZ R118, R114, R90 ;  /* 0x0000005a72767220 */ /* 0x000fe20000410000 */
[----:B------:R-:W-:Y:S01]  /*2090*/  FMUL.FTZ R27, R15, R116 ;  /* 0x000000740f1b7220 */ /* 0x000fe20000410000 */
[----:B------:R1:W-:Y:S01]  /*20a0*/  SHFL.UP PT, R111, R25, 0x1, RZ ;  /* 0x04200000196f7989 */ /* 0x0003e200000e00ff */
[----:B------:R-:W-:Y:S01]  /*20b0*/  FMUL.FTZ R113, R112, R85 ;  /* 0x0000005570717220 */ /* 0x000fe20000410000 */
[----:B------:R-:W-:Y:S01]  /*20c0*/  FMUL.FTZ R26, R14, R107 ;  /* 0x0000006b0e1a7220 */ /* 0x000fe20000410000 */
[----:B------:R-:W-:Y:S01]  /*20d0*/  ISETP.NE.AND P1, PT, R32, RZ, PT ;  /* 0x000000ff2000720c */ /* 0x000fe20003f25270 */
[----:B------:R2:W-:Y:S01]  /*20e0*/  @!P2 STS.64 [UR6+0xec8], R80 ;  /* 0x000ec850ff00a988 */ /* 0x0005e20008000a06 */
[----:B------:R-:W-:Y:S01]  /*20f0*/  FMUL.FTZ R24, R12, R113 ;  /* 0x000000710c187220 */ /* 0x000fe20000410000 */
[----:B-1----:R-:W-:-:S05]  /*2100*/  FMUL.FTZ R25, R13, R118 ;  /* 0x000000760d197220 */ /* 0x002fca0000410000 */
[----:B------:R-:W-:Y:S01]  /*2110*/  STS.128 [R52+0x210], R24 ;  /* 0x0002101834007388 */ /* 0x000fe20000000c00 */
[----:B--2---:R-:W-:Y:S01]  /*2120*/  IADD3 R80, PT, PT, -R93, UR7, RZ ;  /* 0x000000075d507c10 */ /* 0x004fe2000fffe1ff */
[----:B------:R-:W-:Y:S03]  /*2130*/  BAR.SYNC.DEFER_BLOCKING 0x0 ;  /* 0x0000000000007b1d */ /* 0x000fe60000010000 */
[C---:B------:R-:W-:Y:S02]  /*2140*/  ISETP.GE.AND P4, PT, R80.reuse, 0x21, PT ;  /* 0x000000215000780c */ /* 0x040fe40003f86270 */
[C---:B------:R-:W-:Y:S02]  /*2150*/  ISETP.GE.AND P5, PT, R80.reuse, 0x41, PT ;  /* 0x000000415000780c */ /* 0x040fe40003fa6270 */
[----:B------:R-:W-:Y:S01]  /*2160*/  ISETP.GE.AND P6, PT, R80, 0x61, PT ;  /* 0x000000615000780c */ /* 0x000fe20003fc6270 */
[----:B------:R-:W-:Y:S04]  /*2170*/  LDS R109, [R58+0x80] ;  /* 0x000080003a6d7984 */ /* 0x000fe80000000800 */
[----:B----4-:R-:W1:Y:S02]  /*2180*/  SHFL.IDX PT, R78, R78, RZ, 0x1f ;  /* 0x00001fff4e4e7589 */ /* 0x010e6400000e0000 */
[----:B-1----:R-:W-:Y:S01]  /*2190*/  @P1 FFMA.FTZ R78, R111, R78, R82 ;  /* 0x0000004e6f4e1223 */ /* 0x002fe20000010052 */
        /* <DEDUP_REMOVED lines=24> */
.L_x_10248:
[----:B------:R-:W-:Y:S05]  /*2320*/  BSYNC.RECONVERGENT B0 ;  /* 0x0000000000007941 */ /* 0x000fea0003800200 */
.L_x_10247:
[----:B------:R-:W-:Y:S04]  /*2330*/  BSSY.RECONVERGENT B0, `(.L_x_10249) ;  /* 0x0000003000007945 */ /* 0x000fe80003800200 */
[----:B------:R-:W-:Y:S05]  /*2340*/  @!P4 BRA `(.L_x_10250) ;  /* 0x000000000004c947 */ /* 0x000fea0003800000 */
[----:B------:R2:W-:Y:S02]  /*2350*/  REDG.E.ADD.F32.FTZ.RN.STRONG.GPU desc[UR16][R78.64+0x80], R109 ;  /* 0x0000806d4e0079a6 */ /* 0x0005e4000c12f310 */
.L_x_10250:
[----:B------:R-:W-:Y:S05]  /*2360*/  BSYNC.RECONVERGENT B0 ;  /* 0x0000000000007941 */ /* 0x000fea0003800200 */
.L_x_10249:
[----:B-1----:R1:W3:Y:S01]  /*2370*/  LDS R81, [R58+0x100] ;  /* 0x000100003a517984 */ /* 0x0022e20000000800 */
[----:B------:R-:W-:Y:S04]  /*2380*/  BSSY.RECONVERGENT B0, `(.L_x_10251) ;  /* 0x0000003000007945 */ /* 0x000fe80003800200 */
[----:B------:R-:W-:Y:S05]  /*2390*/  @!P5 BRA `(.L_x_10252) ;  /* 0x000000000004d947 */ /* 0x000fea0003800000 */
[----:B---3--:R4:W-:Y:S02]  /*23a0*/  REDG.E.ADD.F32.FTZ.RN.STRONG.GPU desc[UR16][R78.64+0x100], R81 ;  /* 0x000100514e0079a6 */ /* 0x0089e4000c12f310 */
.L_x_10252:
[----:B------:R-:W-:Y:S05]  /*23b0*/  BSYNC.RECONVERGENT B0 ;  /* 0x0000000000007941 */ /* 0x000fea0003800200 */
.L_x_10251:
[----:B---34-:R3:W4:Y:S01]  /*23c0*/  LDS R81, [R58+0x180] ;  /* 0x000180003a517984 */ /* 0x0187220000000800 */
[----:B------:R-:W-:Y:S04]  /*23d0*/  BSSY.RECONVERGENT B0, `(.L_x_10253) ;  /* 0x0000003000007945 */ /* 0x000fe80003800200 */
[----:B------:R-:W-:Y:S05]  /*23e0*/  @!P6 BRA `(.L_x_10254) ;  /* 0x000000000004e947 */ /* 0x000fea0003800000 */
[----:B----4-:R4:W-:Y:S02]  /*23f0*/  REDG.E.ADD.F32.FTZ.RN.STRONG.GPU desc[UR16][R78.64+0x180], R81 ;  /* 0x000180514e0079a6 */ /* 0x0109e4000c12f310 */
.L_x_10254:
[----:B------:R-:W-:Y:S05]  /*2400*/  BSYNC.RECONVERGENT B0 ;  /* 0x0000000000007941 */ /* 0x000fea0003800200 */
.L_x_10253:
[----:B--2-4-:R-:W2:Y:S01]  /*2410*/  SHFL.DOWN PT, R79, R24, 0x1, 0x1f ;  /* 0x08201f00184f7f89 */ /* 0x014ea200000e0000 */
[C---:B------:R-:W-:Y:S01]  /*2420*/  ISETP.GT.AND P3, PT, R76.reuse, 0x1e, PT ;  /* 0x0000001e4c00780c */ /* 0x040fe20003f64270 */
[----:B------:R-:W-:Y:S01]  /*2430*/  BSSY.RECONVERGENT B0, `(.L_x_10255) ;  /* 0x000003e000007945 */ /* 0x000fe20003800200 */
[----:B------:R-:W-:Y:S01]  /*2440*/  ISETP.NE.AND P4, PT, R76, RZ, PT ;  /* 0x000000ff4c00720c */ /* 0x000fe20003f85270 */
        /* <DEDUP_REMOVED lines=18> */
[-C--:B------:R-:W-:Y:S01]  /*2570*/  FMUL.FTZ R22, R21, R114.reuse ;  /* 0x0000007215167220 */ /* 0x080fe20000410000 */
[----:B------:R-:W-:Y:S01]  /*2580*/  FMUL.FTZ R114, R99, R114 ;  /* 0x0000007263727220 */ /* 0x000fe20000410000 */
[----:B----4-:R-:W-:Y:S01]  /*2590*/  @!P3 FADD.FTZ R27, R27, R26 ;  /* 0x0000001a1b1bb221 */ /* 0x010fe20000010000 */
        /* <DEDUP_REMOVED lines=16> */
[----:B--2---:R-:W-:Y:S01]  /*26a0*/  FADD.FTZ R21, R24, R81 ;  /* 0x0000005118157221 */ /* 0x004fe20000010000 */
[C---:B------:R-:W-:Y:S01]  /*26b0*/  FMUL.FTZ R81, R99.reuse, R108 ;  /* 0x0000006c63517220 */ /* 0x040fe20000410000 */
[----:B------:R-:W-:Y:S01]  /*26c0*/  FMUL.FTZ R99, R99, R112 ;  /* 0x0000007063637220 */ /* 0x000fe20000410000 */
[----:B----4-:R-:W-:-:S02]  /*26d0*/  FADD.FTZ R20, R27, R78 ;  /* 0x0000004e1b147221 */ /* 0x010fc40000010000 */
[----:B------:R-:W-:Y:S01]  /*26e0*/  FMUL.FTZ R81, R102, R81 ;  /* 0x0000005166517220 */ /* 0x000fe20000410000 */
[----:B------:R-:W-:Y:S01]  /*26f0*/  FMUL.FTZ R99, R0, R99 ;  /* 0x0000006300637220 */ /* 0x000fe20000410000 */
[----:B------:R-:W-:Y:S01]  /*2700*/  FSEL R24, R24, R21, P3 ;  /* 0x0000001518187208 */ /* 0x000fe20001800000 */
[----:B------:R2:W-:Y:S01]  /*2710*/  @!P4 STS.64 [UR5+0x418], R20 ;  /* 0x00041814ff00c988 */ /* 0x0005e20008000a05 */
[----:B------:R-:W-:Y:S01]  /*2720*/  FFMA.FTZ R81, R14, R79, R81 ;  /* 0x0000004f0e517223 */ /* 0x000fe20000010051 */
[----:B------:R-:W-:Y:S01]  /*2730*/  FFMA.FTZ R99, R12, R23, R99 ;  /* 0x000000170c637223 */ /* 0x000fe20000010063 */
[----:B------:R-:W-:Y:S02]  /*2740*/  FSEL R27, R27, R20, P3 ;  /* 0x000000141b1b7208 */ /* 0x000fe40001800000 */
[----:B------:R-:W-:Y:S01]  /*2750*/  FADD.FTZ R10, R81, R10 ;  /* 0x0000000a510a7221 */ /* 0x000fe20000010000 */
        /* <DEDUP_REMOVED lines=11> */
.L_x_10256:
[----:B------:R-:W-:Y:S05]  /*2810*/  BSYNC.RECONVERGENT B0 ;  /* 0x0000000000007941 */ /* 0x000fea0003800200 */
.L_x_10255:
[----:B------:R-:W-:-:S04]  /*2820*/  UIADD3 UR4, UPT, UPT, UR4, 0x1, URZ ;  /* 0x0000000104047890 */ /* 0x000fc8000fffe0ff */
[----:B------:R-:W-:-:S09]  /*2830*/  UISETP.GE.AND UP0, UPT, UR4, UR11, UPT ;  /* 0x0000000b0400728c */ /* 0x000fd2000bf06270 */
[----:B------:R-:W-:Y:S05]  /*2840*/  BRA.U !UP0, `(.L_x_10257) ;  /* 0xffffffed08887547 */ /* 0x000fea000b83ffff */
.L_x_10243:
[----:B------:R-:W-:Y:S08]  /*2850*/  BAR.SYNC.DEFER_BLOCKING 0x0 ;  /* 0x0000000000007b1d */ /* 0x000ff00000010000 */
[----:B----4-:R-:W4:Y:S01]  /*2860*/  LDC.64 R24, c[0x0][0x4f8] ;  /* 0x00013e00ff187b82 */ /* 0x010f220000000a00 */
[----:B------:R-:W5:Y:S01]  /*2870*/  LDCU.64 UR4, c[0x0][0x500] ;  /* 0x0000a000ff0477ac */ /* 0x000f620008000a00 */
[----:B--2---:R-:W-:-:S06]  /*2880*/  SHF.L.U32 R20, R77, 0x7, RZ ;  /* 0x000000074d147819 */ /* 0x004fcc00000006ff */
[----:B------:R-:W2:Y:S01]  /*2890*/  LDC.64 R26, c[0x0][0x550] ;  /* 0x00015400ff1a7b82 */ /* 0x000ea20000000a00 */
        /* <DEDUP_REMOVED lines=10> */
[----:B------:R-:W-:Y:S01]  /*2940*/  FADD.FTZ R15, R15, R42 ;  /* 0x0000002a0f0f7221 */ /* 0x000fe20000010000 */
[----:B0-----:R-:W0:Y:S01]  /*2950*/  LDC.64 R18, c[0x0][0x518] ;  /* 0x00014600ff127b82 */ /* 0x001e220000000a00 */
[----:B------:R-:W-:-:S02]  /*2960*/  FSETP.GTU.FTZ.AND P0, PT, R12, 20, PT ;  /* 0x41a000000c00780b */ /* 0x000fc40003f1c000 */
[----:B------:R-:W-:Y:S02]  /*2970*/  FSETP.GTU.FTZ.AND P1, PT, R13, 20, PT ;  /* 0x41a000000d00780b */ /* 0x000fe40003f3c000 */
[----:B------:R-:W-:Y:S02]  /*2980*/  FSETP.GTU.FTZ.AND P2, PT, R14, 20, PT ;  /* 0x41a000000e00780b */ /* 0x000fe40003f5c000 */
[----:B------:R-:W-:-:S07]  /*2990*/  FSETP.GTU.FTZ.AND P3, PT, R15, 20, PT ;  /* 0x41a000000f00780b */ /* 0x000fce0003f7c000 */
[----:B------:R-:W-:Y:S02]  /*29a0*/  @!P0 FMUL.FTZ R0, R12, -1.4426950216293334961 ;  /* 0xbfb8aa3b0c008820 */ /* 0x000fe40000410000 */
[----:B------:R-:W-:Y:S02]  /*29b0*/  @!P1 FMUL.FTZ R4, R13, -1.4426950216293334961 ;  /* 0xbfb8aa3b0d049820 */ /* 0x000fe40000410000 */
[----:B------:R-:W-:Y:S02]  /*29c0*/  @!P2 FMUL.FTZ R5, R14, -1.4426950216293334961 ;  /* 0xbfb8aa3b0e05a820 */ /* 0x000fe40000410000 */
[----:B------:R-:W3:Y:S01]  /*29d0*/  @!P0 MUFU.EX2 R0, R0 ;  /* 0x0000000000008308 */ /* 0x000ee20000000800 */
[----:B------:R-:W-:-:S03]  /*29e0*/  @!P3 FMUL.FTZ R15, R15, -1.4426950216293334961 ;  /* 0xbfb8aa3b0f0fb820 */ /* 0x000fc60000410000 */
[----:B------:R-:W1:Y:S04]  /*29f0*/  @!P1 MUFU.EX2 R12, R4 ;  /* 0x00000004000c9308 */ /* 0x000e680000000800 */
[----:B------:R5:W4:Y:S01]  /*2a00*/  @!P2 MUFU.EX2 R13, R5 ;  /* 0x00000005000da308 */ /* 0x000b220000000800 */
[----:B------:R-:W-:-:S03]  /*2a10*/  NOP ;  /* 0x0000000000007918 */ /* 0x000fc60000000000 */
[----:B------:R4:W2:Y:S01]  /*2a20*/  @!P3 MUFU.EX2 R22, R15 ;  /* 0x0000000f0016b308 */ /* 0x0008a20000000800 */
[----:B---3--:R-:W-:Y:S01]  /*2a30*/  @!P0 FADD.FTZ R14, R0, 1 ;  /* 0x3f800000000e8421 */ /* 0x008fe20000010000 */
[----:B-----5:R-:W3:Y:S01]  /*2a40*/  LDS.128 R4, [R61] ;  /* 0x000000003d047984 */ /* 0x020ee20000000c00 */
[----:B-1----:R-:W-:Y:S02]  /*2a50*/  @!P1 FADD.FTZ R0, R12, 1 ;  /* 0x3f8000000c009421 */ /* 0x002fe40000010000 */
[----:B------:R-:W1:Y:S01]  /*2a60*/  @!P0 MUFU.RCP R23, R14 ;  /* 0x0000000e00178308 */ /* 0x000e620000001000 */
[----:B----4-:R-:W-:Y:S01]  /*2a70*/  @!P2 FADD.FTZ R15, R13, 1 ;  /* 0x3f8000000d0fa421 */ /* 0x010fe20000010000 */
[----:B------:R-:W-:-:S06]  /*2a80*/  IMAD.WIDE.U32 R12, R24, UR18, R20 ;  /* 0x00000012180c7c25 */ /* 0x000fcc000f8e0014 */
[----:B------:R-:W4:Y:S01]  /*2a90*/  @!P1 MUFU.RCP R0, R0 ;  /* 0x0000000000009308 */ /* 0x000f220000001000 */
[----:B------:R-:W-:Y:S02]  /*2aa0*/  IMAD R13, R25, UR18, R13 ;  /* 0x00000012190d7c24 */ /* 0x000fe4000f8e020d */
[----:B--2---:R-:W-:Y:S01]  /*2ab0*/  @!P3 FADD.FTZ R22, R22, 1 ;  /* 0x3f8000001616b421 */ /* 0x004fe20000010000 */
[----:B0-----:R-:W-:-:S04]  /*2ac0*/  IMAD.WIDE.U32 R20, R18, UR18, R20 ;  /* 0x0000001212147c25 */ /* 0x001fc8000f8e0014 */
[C---:B------:R-:W-:Y:S01]  /*2ad0*/  IMAD.WIDE.U32 R12, R41.reuse, UR4, R12 ;  /* 0x00000004290c7c25 */ /* 0x040fe2000f8e000c */
[----:B------:R-:W0:Y:S03]  /*2ae0*/  @!P2 MUFU.RCP R15, R15 ;  /* 0x0000000f000fa308 */ /* 0x000e260000001000 */
[----:B-1----:R-:W-:Y:S01]  /*2af0*/  @!P0 FMUL.FTZ R8, R8, R23 ;  /* 0x0000001708088220 */ /* 0x002fe20000410000 */
[----:B------:R-:W-:Y:S01]  /*2b00*/  IMAD R13, R41, UR5, R13 ;  /* 0x00000005290d7c24 */ /* 0x000fe2000f8e020d */
[C---:B------:R-:W-:Y:S01]  /*2b10*/  LEA R16, P4, R12.reuse, R26, 0x2 ;  /* 0x0000001a0c107211 */ /* 0x040fe200078810ff */
[----:B------:R-:W1:Y:S01]  /*2b20*/  LDCU.64 UR4, c[0x0][0x520] ;  /* 0x0000a400ff0477ac */ /* 0x000e620008000a00 */
[----:B------:R-:W-:Y:S02]  /*2b30*/  IMAD R21, R19, UR18, R21 ;  /* 0x0000001213157c24 */ /* 0x000fe4000f8e0215 */
[----:B------:R-:W-:Y:S01]  /*2b40*/  LEA.HI.X R17, R12, R27, R13, 0x2, P4 ;  /* 0x0000001b0c117211 */ /* 0x000fe200020f140d */
[----:B------:R-:W2:Y:S01]  /*2b50*/  @!P3 MUFU.RCP R22, R22 ;  /* 0x000000160016b308 */ /* 0x000ea20000001000 */
[----:B----4-:R-:W-:Y:S01]  /*2b60*/  @!P1 FMUL.FTZ R9, R9, R0 ;  /* 0x0000000009099220 */ /* 0x010fe20000410000 */
[----:B------:R-:W-:Y:S01]  /*2b70*/  IADD3 R50, P1, PT, R50, -0x200, RZ ;  /* 0xfffffe0032327810 */ /* 0x000fe20007f3e0ff */
[----:B------:R-:W-:Y:S01]  /*2b80*/  IMAD.WIDE.U32 R16, R32, 0x10, R16 ;  /* 0x0000001020107825 */ /* 0x000fe200078e0010 */
[----:B------:R-:W-:-:S02]  /*2b90*/  IADD3 R46, P4, PT, R46, -0x200, RZ ;  /* 0xfffffe002e2e7810 */ /* 0x000fc40007f9e0ff */
[----:B------:R-:W-:Y:S01]  /*2ba0*/  IADD3.X R59, PT, PT, R59, -0x1, RZ, P1, !PT ;  /* 0xffffffff3b3b7810 */ /* 0x000fe20000ffe4ff */
[----:B0-----:R-:W-:Y:S01]  /*2bb0*/  @!P2 FMUL.FTZ R10, R10, R15 ;  /* 0x0000000f0a0aa220 */ /* 0x001fe20000410000 */
[----:B------:R-:W-:Y:S01]  /*2bc0*/  IADD3 R48, P2, PT, R48, -0x200, RZ ;  /* 0xfffffe0030307810 */ /* 0x000fe20007f5e0ff */
[----:B---3--:R0:W-:Y:S01]  /*2bd0*/  STG.E.128 desc[UR16][R16.64], R4 ;  /* 0x0000000410007986 */ /* 0x0081e2000c101d10 */
[----:B------:R-:W-:Y:S01]  /*2be0*/  IADD3.X R55, PT, PT, R55, -0x1, RZ, P4, !PT ;  /* 0xffffffff37377810 */ /* 0x000fe200027fe4ff */
[----:B-1----:R-:W-:Y:S01]  /*2bf0*/  IMAD.WIDE.U32 R18, R41, UR4, R20 ;  /* 0x0000000429127c25 */ /* 0x002fe2000f8e0014 */
[----:B------:R-:W-:-:S03]  /*2c00*/  IADD3.X R57, PT, PT, R57, -0x1, RZ, P2, !PT ;  /* 0xffffffff39397810 */ /* 0x000fc600017fe4ff */
[----:B--2---:R-:W-:Y:S01]  /*2c10*/  @!P3 FMUL.FTZ R11, R11, R22 ;  /* 0x000000160b0bb220 */ /* 0x004fe20000410000 */
[----:B------:R-:W-:Y:S01]  /*2c20*/  BAR.SYNC.DEFER_BLOCKING 0x0 ;  /* 0x0000000000007b1d */ /* 0x000fe20000010000 */
[----:B------:R-:W-:Y:S01]  /*2c30*/  IMAD R0, R41, UR5, R19 ;  /* 0x0000000529007c24 */ /* 0x000fe2000f8e0213 */
[----:B------:R-:W-:-:S06]  /*2c40*/  IADD3 R44, P3, PT, R44, -0x200, RZ ;  /* 0xfffffe002c2c7810 */ /* 0x000fcc0007f7e0ff */
[----:B------:R-:W0:Y:S01]  /*2c50*/  LDC.64 R22, c[0x0][0x560] ;  /* 0x00015800ff167b82 */ /* 0x000e220000000a00 */
[----:B------:R-:W-:Y:S01]  /*2c60*/  IADD3.X R53, PT, PT, R53, -0x1, RZ, P3, !PT ;  /* 0xffffffff35357810 */ /* 0x000fe20001ffe4ff */
[----:B------:R1:W-:Y:S01]  /*2c70*/  STS.128 [R61], R8 ;  /* 0x000000083d007388 */ /* 0x0003e20000000c00 */
[----:B------:R-:W-:-:S03]  /*2c80*/  NOP ;  /* 0x0000000000007918 */ /* 0x000fc60000000000 */
[----:B------:R-:W2:Y:S01]  /*2c90*/  LDS.128 R12, [R61] ;  /* 0x000000003d0c7984 */ /* 0x000ea20000000c00 */
[----:B0-----:R-:W-:-:S04]  /*2ca0*/  LEA R4, P0, R18, R22, 0x2 ;  /* 0x0000001612047211 */ /* 0x001fc800078010ff */
[----:B------:R-:W-:Y:S02]  /*2cb0*/  LEA.HI.X R5, R18, R23, R0, 0x2, P0 ;  /* 0x0000001712057211 */ /* 0x000fe400000f1400 */
[----:B------:R-:W-:Y:S01]  /*2cc0*/  ISETP.GT.AND P0, PT, R54, 0x1, PT ;  /* 0x000000013600780c */ /* 0x000fe20003f04270 */
[----:B-1----:R-:W-:Y:S01]  /*2cd0*/  FADD.FTZ R8, R8, R47 ;  /* 0x0000002f08087221 */ /* 0x002fe20000010000 */
[----:B------:R-:W-:Y:S01]  /*2ce0*/  IMAD.WIDE.U32 R4, R32, 0x10, R4 ;  /* 0x0000001020047825 */ /* 0x000fe200078e0004 */
[----:B------:R-:W-:-:S03]  /*2cf0*/  MOV R54, R77 ;  /* 0x0000004d00367202 */ /* 0x000fc60000000f00 */
[----:B------:R-:W-:-:S04]  /*2d00*/  FADD.FTZ R9, R8, R9 ;  /* 0x0000000908097221 */ /* 0x000fc80000010000 */
[----:B------:R-:W-:-:S04]  /*2d10*/  FADD.FTZ R10, R9, R10 ;  /* 0x0000000a090a7221 */ /* 0x000fc80000010000 */
[----:B------:R-:W-:Y:S01]  /*2d20*/  FADD.FTZ R47, R10, R11 ;  /* 0x0000000b0a2f7221 */ /* 0x000fe20000010000 */
[----:B--2---:R0:W-:Y:S01]  /*2d30*/  STG.E.128 desc[UR16][R4.64], R12 ;  /* 0x0000000c04007986 */ /* 0x0041e2000c101d10 */
[----:B------:R-:W-:Y:S05]  /*2d40*/  @P0 BRA `(.L_x_10258) ;  /* 0xffffffd800ec0947 */ /* 0x000fea000383ffff */
.L_x_10234:
        /* <DEDUP_REMOVED lines=34> */
.L_x_10260:
[----:B------:R-:W-:Y:S05]  /*2f70*/  BSYNC.RECONVERGENT B0 ;  /* 0x0000000000007941 */ /* 0x000fea0003800200 */
.L_x_10259:
        /* <DEDUP_REMOVED lines=26> */
.L_x_10262:
[----:B------:R-:W-:Y:S05]  /*3120*/  BSYNC.RECONVERGENT B0 ;  /* 0x0000000000007941 */ /* 0x000fea0003800200 */
.L_x_10261:
        /* <DEDUP_REMOVED lines=13> */
.L_x_10264:
        /* <DEDUP_REMOVED lines=25> */
.L_x_10263:
[----:B------:R-:W-:Y:S05]  /*3390*/  EXIT ;  /* 0x000000000000794d */ /* 0x000fea0003800000 */
.L_x_10265:
        /* <DEDUP_REMOVED lines=14> */
.L_x_10563:


//--------------------- .text._Z25selective_scan_bwd_kernelI32Selective_Scan_bwd_kernel_traitsILi32ELi4ELb1ELb1ELb0ELb1ELb1EffEEv12SSMParamsBwd --------------------------
	.section	.text._Z25selective_scan_bwd_kernelI32Selective_Scan_bwd_kernel_traitsILi32ELi4ELb1ELb1ELb0ELb1ELb1EffEEv12SSMParamsBwd,"ax",@progbits
	.align	128
        .global         _Z25selective_scan_bwd_kernelI32Selective_Scan_bwd_kernel_traitsILi32ELi4ELb1ELb1ELb0ELb1ELb1EffEEv12SSMParamsBwd
        .type           _Z25selective_scan_bwd_kernelI32Selective_Scan_bwd_kernel_traitsILi32ELi4ELb1ELb1ELb0ELb1ELb1EffEEv12SSMParamsBwd,@function
        .size           _Z25selective_scan_bwd_kernelI32Selective_Scan_bwd_kernel_traitsILi32ELi4ELb1ELb1ELb0ELb1ELb1EffEEv12SSMParamsBwd,(.L_x_10564 - _Z25selective_scan_bwd_kernelI32Selective_Scan_bwd_kernel_traitsILi32ELi4ELb1ELb1ELb0ELb1ELb1EffEEv12SSMParamsBwd)
        .other          _Z25selective_scan_bwd_kernelI32Selective_Scan_bwd_kernel_traitsILi32ELi4ELb1ELb1ELb0ELb1ELb1EffEEv12SSMParamsBwd,@"STO_CUDA_ENTRY STV_DEFAULT"
_Z25selective_scan_bwd_kernelI32Selective_Scan_bwd_kernel_traitsILi32ELi4ELb1ELb1ELb0ELb1ELb1EffEEv12SSMParamsBwd:
.text._Z25selective_scan_bwd_kernelI32Selective_Scan_bwd_kernel_traitsILi32ELi4ELb1ELb1ELb0ELb1ELb1EffEEv12SSMParamsBwd:
        /* <DEDUP_REMOVED lines=41> */
[----:B------:R-:W-:-:S05]  /*0290*/  IADD3 R5, PT, PT, -R9, RZ, RZ ;  /* 0x000000ff09057210 */ /* 0x000fca0007ffe1ff */
[----:B------:R-:W-:Y:S01]  /*02a0*/  IMAD R4, R11, R5, R4 ;  /* 0x000000050b047224 */ /* 0x000fe200078e0204 */
[----:B---3--:R-:W-:-:S04]  /*02b0*/  ISETP.NE.U32.AND P0, PT, R6, RZ, PT ;  /* 0x000000ff0600720c */ /* 0x008fc80003f05070 */
[----:B------:R-:W-:Y:S02]  /*02c0*/  ISETP.GT.U32.AND P2, PT, R11, R4, PT ;  /* 0x000000040b00720c */ /* 0x000fe40003f44070 */
[----:B------:R-:W-:-:S11]  /*02d0*/  ISETP.NE.AND.EX P0, PT, R7, RZ, PT, P0 ;  /* 0x000000ff0700720c */ /* 0x000fd60003f05300 */
[----:B------:R-:W-:Y:S01]  /*02e0*/  @!P2 IADD3 R4, PT, PT, R4, -R11, RZ ;  /* 0x8000000b0404a210 */ /* 0x000fe20007ffe0ff */
[----:B------:R-:W-:Y:S01]  /*02f0*/  UIMAD UR8, UR18, UR9, UR5 ;  /* 0x00000009120872a4 */ /* 0x000fe2000f8e0205 */
[----:B------:R-:W-:Y:S01]  /*0300*/  LOP3.LUT R6, R0, R13, RZ, 0x3c, !PT ;  /* 0x0000000d00067212 */ /* 0x000fe200078e3cff */
[----:B------:R-:W3:Y:S01]  /*0310*/  @P0 LDC R22, c[0x0][0x38c] ;  /* 0x0000e300ff160b82 */ /* 0x000ee20000000800 */
[----:B------:R-:W-:-:S07]  /*0320*/  ISETP.GE.U32.AND P1, PT, R4, R11, PT ;  /* 0x0000000b0400720c */ /* 0x000fce0003f26070 */
[----:B------:R-:W2:Y:S01]  /*0330*/  @P0 LDC R11, c[0x0][0x384] ;  /* 0x0000e100ff0b0b82 */ /* 0x000ea20000000800 */
[----:B------:R-:W-:Y:S02]  /*0340*/  @!P2 IADD3 R9, PT, PT, R9, 0x1, RZ ;  /* 0x000000010909a810 */ /* 0x000fe40007ffe0ff */
[----:B------:R-:W-:Y:S01]  /*0350*/  MOV R4, UR4 ;  /* 0x0000000400047c02 */ /* 0x000fe20008000f00 */
[----:B------:R-:W-:Y:S01]  /*0360*/  UIMAD UR4, UR18, UR13, UR7 ;  /* 0x0000000d120472a4 */ /* 0x000fe2000f8e0207 */
[----:B------:R-:W-:Y:S02]  /*0370*/  ISETP.GE.AND P3, PT, R6, RZ, PT ;  /* 0x000000ff0600720c */ /* 0x000fe40003f66270 */
[----:B------:R-:W-:Y:S02]  /*0380*/  @P1 IADD3 R9, PT, PT, R9, 0x1, RZ ;  /* 0x0000000109091810 */ /* 0x000fe40007ffe0ff */
[----:B------:R-:W-:Y:S02]  /*0390*/  MOV R5, UR5 ;  /* 0x0000000500057c02 */ /* 0x000fe40008000f00 */
[----:B------:R-:W-:-:S02]  /*03a0*/  MOV R6, UR6 ;  /* 0x0000000600067c02 */ /* 0x000fc40008000f00 */
[----:B------:R-:W-:Y:S01]  /*03b0*/  MOV R7, UR7 ;  /* 0x0000000700077c02 */ /* 0x000fe20008000f00 */
[----:B------:R-:W1:Y:S01]  /*03c0*/  LDCU.64 UR6, c[0x0][0x498] ;  /* 0x00009300ff0677ac */ /* 0x000e620008000a00 */
[----:B------:R-:W-:Y:S02]  /*03d0*/  MOV R5, UR8 ;  /* 0x0000000800057c02 */ /* 0x000fe40008000f00 */
[----:B------:R-:W-:Y:S01]  /*03e0*/  ISETP.NE.AND P2, PT, R13, RZ, PT ;  /* 0x000000ff0d00720c */ /* 0x000fe20003f45270 */
[----:B------:R-:W0:Y:S01]  /*03f0*/  LDCU.64 UR8, c[0x0][0x3b0] ;  /* 0x00007600ff0877ac */ /* 0x000e220008000a00 */
[----:B------:R-:W-:Y:S01]  /*0400*/  MOV R57, R9 ;  /* 0x0000000900397202 */ /* 0x000fe20000000f00 */
[C---:B------:R-:W-:Y:S01]  /*0410*/  IMAD.WIDE.U32 R4, R0.reuse, UR10, R4 ;  /* 0x0000000a00047c25 */ /* 0x040fe2000f8e0004 */
[----:B------:R-:W0:Y:S03]  /*0420*/  @P0 LDC.64 R8, c[0x0][0x480] ;  /* 0x00012000ff080b82 */ /* 0x000e260000000a00 */
[----:B------:R-:W-:-:S02]  /*0430*/  IMAD R10, R0, UR11, R5 ;  /* 0x0000000b000a7c24 */ /* 0x000fc4000f8e0205 */
[----:B--2---:R-:W-:Y:S01]  /*0440*/  @P0 IMAD R5, R11, UR18, R0 ;  /* 0x000000120b050c24 */ /* 0x004fe2000f8e0200 */
[----:B------:R-:W-:Y:S02]  /*0450*/  @!P3 IADD3 R57, PT, PT, -R57, RZ, RZ ;  /* 0x000000ff3939b210 */ /* 0x000fe40007ffe1ff */
[C---:B----4-:R-:W-:Y:S01]  /*0460*/  LEA R11, R12.reuse, 0xffffff80, 0x7 ;  /* 0xffffff800c0b7811 */ /* 0x050fe200078e38ff */
[----:B------:R-:W-:Y:S01]  /*0470*/  @P0 IMAD R5, R5, R12, RZ ;  /* 0x0000000c05050224 */ /* 0x000fe200078e02ff */
[----:B------:R-:W-:Y:S02]  /*0480*/  @!P2 LOP3.LUT R57, RZ, R13, RZ, 0x33, !PT ;  /* 0x0000000dff39a212 */ /* 0x000fe400078e33ff */
[----:B------:R-:W-:Y:S02]  /*0490*/  ISETP.GE.AND P1, PT, R12, 0x1, PT ;  /* 0x000000010c00780c */ /* 0x000fe40003f26270 */
[----:B------:R-:W2:Y:S01]  /*04a0*/  LDC.64 R12, c[0x0][0x460] ;  /* 0x00011800ff0c7b82 */ /* 0x000ea20000000a00 */
[----:B------:R-:W-:Y:S01]  /*04b0*/  MOV R7, UR4 ;  /* 0x0000000400077c02 */ /* 0x000fe20008000f00 */
[----:B-1----:R-:W-:Y:S01]  /*04c0*/  UIMAD.WIDE.U32 UR4, UR18, UR6, URZ ;  /* 0x00000006120472a5 */ /* 0x002fe2000f8e00ff */
[----:B---3--:R-:W-:Y:S01]  /*04d0*/  @P0 IMAD R5, R5, R22, RZ ;  /* 0x0000001605050224 */ /* 0x008fe200078e02ff */
[----:B------:R-:W-:-:S02]  /*04e0*/  SHF.R.S32.HI R35, RZ, 0x1f, R57 ;  /* 0x0000001fff237819 */ /* 0x000fc40000011439 */
[----:B------:R-:W-:Y:S02]  /*04f0*/  UIMAD UR5, UR18, UR7, UR5 ;  /* 0x00000007120572a4 */ /* 0x000fe4000f8e0205 */
[----:B0-----:R-:W-:Y:S01]  /*0500*/  UIMAD.WIDE.U32 UR6, UR18, UR8, URZ ;  /* 0x00000008120672a5 */ /* 0x001fe2000f8e00ff */
[----:B------:R-:W-:Y:S01]  /*0510*/  CS2R R22, SRZ ;  /* 0x0000000000167805 */ /* 0x000fe2000001ff00 */
[----:B------:R-:W-:Y:S02]  /*0520*/  IMAD.WIDE.U32 R6, R0, UR14, R6 ;  /* 0x0000000e00067c25 */ /* 0x000fe4000f8e0006 */
[----:B------:R-:W-:Y:S01]  /*0530*/  UIMAD UR7, UR18, UR9, UR7 ;  /* 0x00000009120772a4 */ /* 0x000fe2000f8e0207 */
[----:B------:R-:W-:Y:S01]  /*0540*/  IADD3 R16, P2, PT, R11, R4, RZ ;  /* 0x000000040b107210 */ /* 0x000fe20007f5e0ff */
[----:B------:R-:W-:Y:S01]  /*0550*/  @P0 IMAD.WIDE R22, R5, 0x8, R8 ;  /* 0x0000000805160825 */ /* 0x000fe200078e0208 */
        /* <DEDUP_REMOVED lines=10> */
[----:B------:R-:W-:Y:S02]  /*0600*/  IADD3.X R7, PT, PT, R5, R10, RZ, P2, !PT ;  /* 0x0000000a05077210 */ /* 0x000fe400017fe4ff */
[----:B--2---:R-:W-:-:S02]  /*0610*/  LEA R15, P0, R16, R12, 0x2 ;  /* 0x0000000c100f7211 */ /* 0x004fc400078010ff */
[----:B------:R-:W-:Y:S01]  /*0620*/  IADD3 R11, P5, PT, R11, R6, RZ ;  /* 0x000000060b0b7210 */ /* 0x000fe20007fbe0ff */
[----:B------:R-:W-:Y:S01]  /*0630*/  IMAD.WIDE.U32 R24, R0, R26, RZ ;  /* 0x0000001a00187225 */ /* 0x000fe200078e00ff */
[C---:B------:R-:W-:Y:S02]  /*0640*/  IADD3.X R6, PT, PT, R5.reuse, R8, RZ, P4, !PT ;  /* 0x0000000805067210 */ /* 0x040fe400027fe4ff */
[C---:B------:R-:W-:Y:S02]  /*0650*/  IADD3.X R14, PT, PT, R5.reuse, R14, RZ, P3, !PT ;  /* 0x0000000e050e7210 */ /* 0x040fe40001ffe4ff */
[----:B------:R-:W-:Y:S02]  /*0660*/  LEA.HI.X R16, R16, R13, R7, 0x2, P0 ;  /* 0x0000000d10107211 */ /* 0x000fe400000f1407 */
[----:B------:R-:W-:Y:S02]  /*0670*/  IADD3.X R4, PT, PT, R5, R4, RZ, P5, !PT ;  /* 0x0000000405047210 */ /* 0x000fe40002ffe4ff */
        /* <DEDUP_REMOVED lines=18> */
[----:B------:R-:W2:Y:S01]  /*07a0*/  LDCU UR12, c[0x0][0x394] ;  /* 0x00007280ff0c77ac */ /* 0x000ea20008000800 */
[----:B------:R-:W-:Y:S01]  /*07b0*/  UMOV UR4, 0x400 ;  /* 0x0000040000047882 */ /* 0x000fe20000000000 */
[----:B-1----:R-:W-:-:S04]  /*07c0*/  IMAD R4, R35, UR10, RZ ;  /* 0x0000000a23047c24 */ /* 0x002fc8000f8e02ff */
[----:B------:R-:W-:Y:S01]  /*07d0*/  IMAD R59, R57, UR11, R4 ;  /* 0x0000000b393b7c24 */ /* 0x000fe2000f8e0204 */
[----:B------:R-:W-:Y:S02]  /*07e0*/  MOV R4, R15 ;  /* 0x0000000f00047202 */ /* 0x000fe40000000f00 */
[----:B------:R-:W-:Y:S01]  /*07f0*/  MOV R15, R16 ;  /* 0x00000010000f7202 */ /* 0x000fe20000000f00 */
[----:B----4-:R-:W-:-:S04]  /*0800*/  IMAD.WIDE.U32 R30, R0, UR8, RZ ;  /* 0x00000008001e7c25 */ /* 0x010fc8000f8e00ff */
[----:B0-----:R-:W-:Y:S01]  /*0810*/  IMAD.WIDE.U32 R6, R28, UR18, R26 ;  /* 0x000000121c067c25 */ /* 0x001fe2000f8e001a */
[----:B---3--:R-:W-:Y:S01]  /*0820*/  ULEA UR4, UR5, UR4, 0x18 ;  /* 0x0000000405047291 */ /* 0x008fe2000f8ec0ff */
[----:B--2---:R-:W-:Y:S02]  /*0830*/  MOV R14, UR12 ;  /* 0x0000000c000e7c02 */ /* 0x004fe40008000f00 */
        /* <DEDUP_REMOVED lines=8> */
[C---:B------:R-:W-:Y:S01]  /*08c0*/  IMAD R11, R0.reuse, UR7, R29 ;  /* 0x00000007000b7c24 */ /* 0x040fe2000f8e021d */
[----:B------:R-:W-:Y:S01]  /*08d0*/  MOV R7, RZ ;  /* 0x000000ff00077202 */ /* 0x000fe20000000f00 */
[----:B------:R-:W-:Y:S01]  /*08e0*/  IMAD R13, R0, UR9, R31 ;  /* 0x00000009000d7c24 */ /* 0x000fe2000f8e021f */
[----:B------:R-:W-:Y:S02]  /*08f0*/  IADD3 R33, PT, PT, R12, 0x210, RZ ;  /* 0x000002100c217810 */ /* 0x000fe40007ffe0ff */
[----:B------:R-:W-:-:S03]  /*0900*/  IADD3 R59, PT, PT, R57, R59, RZ ;  /* 0x0000003b393b7210 */ /* 0x000fc60007ffe0ff */
[----:B------:R-:W-:-:S07]  /*0910*/  IMAD R58, R26, -0xc, R33 ;  /* 0xfffffff41a3a7824 */ /* 0x000fce00078e0221 */
.L_x_10291:
        /* <DEDUP_REMOVED lines=38> */
[C---:B---3--:R-:W-:Y:S02]  /*0b80*/  IMAD.WIDE.U32 R48, R0.reuse, R54, R50 ;  /* 0x0000003600307225 */ /* 0x048fe400078e0032 */
[----:B------:R-:W-:Y:S02]  /*0b90*/  FSETP.GTU.FTZ.AND P2, PT, R67, 20, PT ;  /* 0x41a000004300780b */ /* 0x000fe40003f5c000 */
[----:B------:R-:W-:Y:S01]  /*0ba0*/  IMAD R49, R0, R55, R49 ;  /* 0x0000003700317224 */ /* 0x000fe200078e0231 */
[----:B0-----:R-:W-:Y:S01]  /*0bb0*/  LEA R52, P0, R48, R70, 0x2 ;  /* 0x0000004630347211 */ /* 0x001fe200078010ff */
[----:B------:R-:W-:Y:S01]  /*0bc0*/  FADD.FTZ R70, R43, R3 ;  /* 0x000000032b467221 */ /* 0x000fe20000010000 */
[----:B------:R-:W-:-:S02]  /*0bd0*/  FSETP.GTU.FTZ.AND P3, PT, R68, 20, PT ;  /* 0x41a000004400780b */ /* 0x000fc40003f7c000 */
        /* <DEDUP_REMOVED lines=38> */
.L_x_10268:
[----:B------:R-:W-:Y:S05]  /*0e40*/  BSYNC.RECONVERGENT B0 ;  /* 0x0000000000007941 */ /* 0x000fea0003800200 */
.L_x_10267:
        /* <DEDUP_REMOVED lines=32> */
.L_x_10270:
[----:B------:R-:W-:Y:S05]  /*1050*/  BSYNC.RECONVERGENT B0 ;  /* 0x0000000000007941 */ /* 0x000fea0003800200 */
.L_x_10269:
        /* <DEDUP_REMOVED lines=32> */
.L_x_10272:
[----:B------:R-:W-:Y:S05]  /*1260*/  BSYNC.RECONVERGENT B0 ;  /* 0x0000000000007941 */ /* 0x000fea0003800200 */
.L_x_10271:
        /* <DEDUP_REMOVED lines=32> */
.L_x_10274:
[----:B------:R-:W-:Y:S05]  /*1470*/  BSYNC.RECONVERGENT B0 ;  /* 0x0000000000007941 */ /* 0x000fea0003800200 */
.L_x_10273:
        /* <DEDUP_REMOVED lines=97> */
.L_x_10275:
        /* <DEDUP_REMOVED lines=8> */
[-C--:B------:R-:W-:Y:S01]  /*1b10*/  FMUL.FTZ R41, R99, R2.reuse ;  /* 0x0000000263297220 */ /* 0x080fe20000410000 */
        /* <DEDUP_REMOVED lines=14> */
[C---:B------:R-:W-:Y:S01]  /*1c00*/  ISETP.NE.AND P0, PT, R14.reuse, 0x1, PT ;  /* 0x000000010e00780c */ /* 0x040fe20003f05270 */
        /* <DEDUP_REMOVED lines=24> */
.L_x_10290:
[----:B01----:R-:W-:-:S04]  /*1d90*/  IMAD.WIDE.U32 R44, R84, UR4, RZ ;  /* 0x00000004542c7c25 */ /* 0x003fc8000f8e00ff */
[----:B------:R-:W-:Y:S01]  /*1da0*/  IMAD R45, R85, UR4, R45 ;  /* 0x00000004552d7c24 */ /* 0x000fe2000f8e022d */
[----:B------:R-:W-:-:S04]  /*1db0*/  LEA R48, P2, R44, R86, 0x2 ;  /* 0x000000562c307211 */ /* 0x000fc800078410ff */
[----:B------:R-:W-:-:S06]  /*1dc0*/  LEA.HI.X R49, R44, R87, R45, 0x2, P2 ;  /* 0x000000572c317211 */ /* 0x000fcc00010f142d */
[----:B---34-:R-:W3:Y:S01]  /*1dd0*/  LDG.E.128 R48, desc[UR16][R48.64] ;  /* 0x0000001030307981 */ /* 0x018ee2000c1e1d00 */
        /* <DEDUP_REMOVED lines=15> */
[----:B------:R1:W3:Y:S01]  /*1ed0*/  LDG.E R92, desc[UR16][R92.64] ;  /* 0x000000105c5c7981 */ /* 0x0002e2000c1e1900 */
[----:B0-----:R-:W-:Y:S01]  /*1ee0*/  IADD3 R89, PT, PT, R97, UR4, RZ ;  /* 0x0000000461597c10 */ /* 0x001fe2000fffe0ff */
[----:B------:R-:W-:Y:S02]  /*1ef0*/  BSSY.RECONVERGENT B0, `(.L_x_10277) ;  /* 0x0000021000007945 */ /* 0x000fe40003800200 */
[----:B------:R-:W1:Y:S01]  /*1f00*/  LDS.128 R44, [R60] ;  /* 0x000000003c2c7984 */ /* 0x000e620000000c00 */
[----:B------:R-:W-:Y:S02]  /*1f10*/  SEL R89, R89, R18, !P1 ;  /* 0x0000001259597207 */ /* 0x000fe40004800000 */
[----:B------:R-:W-:Y:S02]  /*1f20*/  ISETP.NE.AND P1, PT, R26, 0x1f, PT ;  /* 0x0000001f1a00780c */ /* 0x000fe40003f25270 */
[----:B------:R-:W-:Y:S01]  /*1f30*/  LEA R89, R89, UR5, 0x2 ;  /* 0x0000000559597c11 */ /* 0x000fe2000f8e10ff */
        /* <DEDUP_REMOVED lines=25> */
[----:B------:R0:W1:Y:S01]  /*20d0*/  LDS R94, [R48+0x648] ;  /* 0x00064800305e7984 */ /* 0x0000620000000800 */
[----:B------:R-:W-:Y:S05]  /*20e0*/  BRA `(.L_x_10279) ;  /* 0x0000000000047947 */ /* 0x000fea0003800000 */
.L_x_10278:
[----:B------:R2:W3:Y:S02]  /*20f0*/  LDS R94, [R20+0xe4c] ;  /* 0x000e4c00145e7984 */ /* 0x0004e40000000800 */
.L_x_10279:
[----:B------:R-:W-:Y:S05]  /*2100*/  BSYNC.RECONVERGENT B0 ;  /* 0x0000000000007941 */ /* 0x000fea0003800200 */
.L_x_10277:
        /* <DEDUP_REMOVED lines=19> */
[----:B0-----:R-:W-:Y:S01]  /*2240*/  MOV R48, R109 ;  /* 0x0000006d00307202 */ /* 0x001fe20000000f00 */
[----:B------:R-:W-:-:S02]  /*2250*/  FFMA.FTZ R88, R106, R88, R103 ;  /* 0x000000586a587223 */ /* 0x000fc40000010067 */
[----:B------:R-:W0:Y:S01]  /*2260*/  SHFL.DOWN PT, R89, R109, 0x1, 0x1f ;  /* 0x08201f006d597f89 */ /* 0x000e2200000e0000 */
[----:B-1----:R-:W-:-:S04]  /*2270*/  ULEA UR5, UR6, UR5, 0x18 ;  /* 0x0000000506057291 */ /* 0x002fc8000f8ec0ff */
[----:B------:R-:W-:Y:S01]  /*2280*/  ULEA UR6, UR4, UR5, 0x3 ;  /* 0x0000000504067291 */ /* 0x000fe2000f8e18ff */
[----:B---3--:R-:W-:Y:S01]  /*2290*/  @P1 FMUL.FTZ R49, R114, R95 ;  /* 0x0000005f72311220 */ /* 0x008fe20000410000 */
[----:B------:R-:W-:Y:S01]  /*22a0*/  FFMA.FTZ R114, R105, R88, R102 ;  /* 0x0000005869727223 */ /* 0x000fe20000010066 */
[----:B0-----:R-:W-:-:S03]  /*22b0*/  @P1 FFMA.FTZ R48, R95, R89, R48 ;  /* 0x000000595f301223 */ /* 0x001fc60000010030 */
[----:B------:R-:W-:Y:S01]  /*22c0*/  @P1 MOV R95, R49 ;  /* 0x00000031005f1202 */ /* 0x000fe20000000f00 */
[----:B------:R-:W0:Y:S01]  /*22d0*/  SHFL.UP PT, R89, R114, 0x1, RZ ;  /* 0x0420000072597989 */ /* 0x000e2200000e00ff */
[----:B------:R-:W-:Y:S01]  /*22e0*/  FMUL.FTZ R49, R108, R107 ;  /* 0x0000006b6c317220 */ /* 0x000fe20000410000 */
[----:B------:R-:W-:Y:S02]  /*22f0*/  ISETP.GE.AND P1, PT, R66, 0x1, PT ;  /* 0x000000014200780c */ /* 0x000fe40003f26270 */
[----:B------:R-:W1:Y:S01]  /*2300*/  SHFL.DOWN PT, R116, R95, 0x2, 0x1f ;  /* 0x08401f005f747f89 */ /* 0x000e6200000e0000 */
[----:B------:R-:W-:-:S03]  /*2310*/  FMUL.FTZ R88, R106, R49 ;  /* 0x000000316a587220 */ /* 0x000fc60000410000 */
[----:B------:R-:W3:Y:S01]  /*2320*/  SHFL.DOWN PT, R111, R48, 0x2, 0x1f ;  /* 0x08401f00306f7f89 */ /* 0x000ee200000e0000 */
[----:B------:R-:W-:-:S05]  /*2330*/  FMUL.FTZ R49, R105, R88 ;  /* 0x0000005869317220 */ /* 0x000fca0000410000 */
[----:B------:R-:W5:Y:S01]  /*2340*/  SHFL.UP PT, R88, R49, 0x1, RZ ;  /* 0x0420000031587989 */ /* 0x000f6200000e00ff */
[----:B0-----:R-:W-:Y:S01]  /*2350*/  FFMA.FTZ R89, R49, R89, R114 ;  /* 0x0000005931597223 */ /* 0x001fe20000010072 */
[----:B-1----:R-:W-:-:S04]  /*2360*/  @!P2 FMUL.FTZ R109, R95, R116 ;  /* 0x000000745f6da220 */ /* 0x002fc80000410000 */
[----:B------:R-:W-:Y:S01]  /*2370*/  FSEL R114, R114, R89, !P1 ;  /* 0x0000005972727208 */ /* 0x000fe20004800000 */
[----:B---3--:R-:W-:Y:S01]  /*2380*/  @!P2 FFMA.FTZ R48, R95, R111, R48 ;  /* 0x0000006f5f30a223 */ /* 0x008fe20000010030 */
[----:B------:R-:W-:-:S03]  /*2390*/  @!P2 MOV R95, R109 ;  /* 0x0000006d005fa202 */ /* 0x000fc60000000f00 */
[----:B------:R-:W0:Y:S01]  /*23a0*/  SHFL.UP PT, R89, R114, 0x2, RZ ;  /* 0x0440000072597989 */ /* 0x000e2200000e00ff */
[----:B------:R-:W-:-:S03]  /*23b0*/  ISETP.GT.U32.AND P2, PT, R16, 0x1b, PT ;  /* 0x0000001b1000780c */ /* 0x000fc60003f44070 */
[----:B------:R-:W1:Y:S01]  /*23c0*/  SHFL.DOWN PT, R116, R95, 0x4, 0x1f ;  /* 0x08801f005f747f89 */ /* 0x000e6200000e0000 */
[----:B-----5:R-:W-:Y:S01]  /*23d0*/  @P1 FMUL.FTZ R49, R49, R88 ;  /* 0x0000005831311220 */ /* 0x020fe20000410000 */
[----:B------:R-:W-:Y:S02]  /*23e0*/  ISETP.GE.AND P1, PT, R66, 0x2, PT ;  /* 0x000000024200780c */ /* 0x000fe40003f26270 */
[----:B------:R-:W3:Y:S04]  /*23f0*/  SHFL.DOWN PT, R111, R48, 0x4, 0x1f ;  /* 0x08801f00306f7f89 */ /* 0x000ee800000e0000 */
[----:B------:R-:W5:Y:S01]  /*2400*/  SHFL.UP PT, R88, R49, 0x2, RZ ;  /* 0x0440000031587989 */ /* 0x000f6200000e00ff */
[----:B0-----:R-:W-:Y:S01]  /*2410*/  FFMA.FTZ R89, R49, R89, R114 ;  /* 0x0000005931597223 */ /* 0x001fe20000010072 */
[----:B-1----:R-:W-:-:S04]  /*2420*/  @!P2 FMUL.FTZ R109, R95, R116 ;  /* 0x000000745f6da220 */ /* 0x002fc80000410000 */
[----:B------:R-:W-:Y:S02]  /*2430*/  FSEL R114, R114, R89, !P1 ;  /* 0x0000005972727208 */ /* 0x000fe40004800000 */
[----:B------:R-:W-:Y:S01]  /*2440*/  MOV R89, RZ ;  /* 0x000000ff00597202 */ /* 0x000fe20000000f00 */
[----:B---3--:R-:W-:Y:S01]  /*2450*/  @!P2 FFMA.FTZ R48, R95, R111, R48 ;  /* 0x0000006f5f30a223 */ /* 0x008fe20000010030 */
[----:B------:R-:W-:Y:S02]  /*2460*/  @!P2 MOV R95, R109 ;  /* 0x0000006d005fa202 */ /* 0x000fe40000000f00 */
[----:B------:R-:W0:Y:S01]  /*2470*/  SHFL.UP PT, R109, R114, 0x4, RZ ;  /* 0x04800000726d7989 */ /* 0x000e2200000e00ff */
[----:B-----5:R-:W-:Y:S01]  /*2480*/  @P1 FMUL.FTZ R49, R49, R88 ;  /* 0x0000005831311220 */ /* 0x020fe20000410000 */
[----:B------:R-:W-:Y:S01]  /*2490*/  ISETP.GE.AND P1, PT, R14, UR10, PT ;  /* 0x0000000a0e007c0c */ /* 0x000fe2000bf26270 */
[----:B------:R-:W-:Y:S01]  /*24a0*/  HFMA2 R88, -RZ, RZ, 1.875, 0 ;  /* 0x3f800000ff587431 */ /* 0x000fe200000001ff */
[----:B------:R-:W1:Y:S01]  /*24b0*/  SHFL.DOWN PT, R118, R95, 0x8, 0x1f ;  /* 0x09001f005f767f89 */ /* 0x000e6200000e0000 */
[----:B------:R-:W-:-:S02]  /*24c0*/  ISETP.GE.AND P2, PT, R66, 0x4, PT ;  /* 0x000000044200780c */ /* 0x000fc40003f46270 */
[----:B------:R-:W-:Y:S01]  /*24d0*/  ISETP.NE.OR P1, PT, R26, RZ, P1 ;  /* 0x000000ff1a00720c */ /* 0x000fe20000f25670 */
[----:B------:R-:W3:Y:S04]  /*24e0*/  SHFL.DOWN PT, R113, R48, 0x8, 0x1f ;  /* 0x09001f0030717f89 */ /* 0x000ee800000e0000 */
[----:B------:R-:W5:Y:S08]  /*24f0*/  SHFL.UP PT, R116, R49, 0x4, RZ ;  /* 0x0480000031747989 */ /* 0x000f7000000e00ff */
[----:B------:R-:W-:Y:S01]  /*2500*/  @!P1 LDS.64 R88, [UR6+0xec8] ;  /* 0x000ec806ff589984 */ /* 0x000fe20008000a00 */
[----:B------:R-:W-:Y:S01]  /*2510*/  ISETP.GE.AND P1, PT, R66, 0x8, PT ;  /* 0x000000084200780c */ /* 0x000fe20003f26270 */
[----:B0-----:R-:W-:Y:S01]  /*2520*/  FFMA.FTZ R109, R49, R109, R114 ;  /* 0x0000006d316d7223 */ /* 0x001fe20000010072 */
[----:B-1----:R-:W-:-:S04]  /*2530*/  @!P3 FMUL.FTZ R111, R95, R118 ;  /* 0x000000765f6fb220 */ /* 0x002fc80000410000 */
[----:B------:R-:W-:Y:S01]  /*2540*/  FSEL R114, R114, R109, !P2 ;  /* 0x0000006d72727208 */ /* 0x000fe20005000000 */
[----:B---3--:R-:W-:Y:S01]  /*2550*/  @!P3 FFMA.FTZ R48, R95, R113, R48 ;  /* 0x000000715f30b223 */ /* 0x008fe20000010030 */
[----:B------:R-:W-:-:S03]  /*2560*/  @!P3 MOV R95, R111 ;  /* 0x0000006f005fb202 */ /* 0x000fc60000000f00 */
[----:B------:R-:W0:Y:S01]  /*2570*/  SHFL.UP PT, R109, R114, 0x8, RZ ;  /* 0x05000000726d7989 */ /* 0x000e2200000e00ff */
[----:B-----5:R-:W-:Y:S01]  /*2580*/  @P2 FMUL.FTZ R49, R49, R116 ;  /* 0x0000007431312220 */ /* 0x020fe20000410000 */
[----:B------:R-:W-:Y:S02]  /*2590*/  ISETP.GT.U32.AND P2, PT, R16, 0xf, PT ;  /* 0x0000000f1000780c */ /* 0x000fe40003f44070 */
[----:B------:R-:W1:Y:S04]  /*25a0*/  SHFL.DOWN PT, R118, R95, 0x10, 0x1f ;  /* 0x0a001f005f767f89 */ /* 0x000e6800000e0000 */
[----:B------:R-:W3:Y:S04]  /*25b0*/  SHFL.DOWN PT, R113, R48, 0x10, 0x1f ;  /* 0x0a001f0030717f89 */ /* 0x000ee800000e0000 */
[----:B------:R-:W5:Y:S01]  /*25c0*/  SHFL.UP PT, R116, R49, 0x8, RZ ;  /* 0x0500000031747989 */ /* 0x000f6200000e00ff */
[----:B0-----:R-:W-:-:S03]  /*25d0*/  FFMA.FTZ R109, R49, R109, R114 ;  /* 0x0000006d316d7223 */ /* 0x001fc60000010072 */
[----:B------:R-:W-:Y:S01]  /*25e0*/  SHFL.IDX PT, R115, R89, RZ, 0x1f ;  /* 0x00001fff59737589 */ /* 0x000fe200000e0000 */
[C---:B-1----:R-:W-:Y:S01]  /*25f0*/  @!P2 FMUL.FTZ R111, R95.reuse, R118 ;  /* 0x000000765f6fa220 */ /* 0x042fe20000410000 */
[----:B------:R-:W-:Y:S01]  /*2600*/  FSEL R118, R114, R109, !P1 ;  /* 0x0000006d72767208 */ /* 0x000fe20004800000 */
[----:B---3--:R-:W-:-:S03]  /*2610*/  @!P2 FFMA.FTZ R48, R95, R113, R48 ;  /* 0x000000715f30a223 */ /* 0x008fc60000010030 */
[----:B------:R-:W-:Y:S01]  /*2620*/  @!P2 MOV R95, R111 ;  /* 0x0000006f005fa202 */ /* 0x000fe20000000f00 */
[----:B------:R-:W0:Y:S01]  /*2630*/  SHFL.UP PT, R109, R118, 0x10, RZ ;  /* 0x06000000766d7989 */ /* 0x000e2200000e00ff */
[----:B------:R-:W-:Y:S01]  /*2640*/  ISETP.NE.AND P2, PT, R26, 0x1f, PT ;  /* 0x0000001f1a00780c */ /* 0x000fe20003f45270 */
[----:B-----5:R-:W-:Y:S01]  /*2650*/  @P1 FMUL.FTZ R49, R49, R116 ;  /* 0x0000007431311220 */ /* 0x020fe20000410000 */
[----:B------:R-:W-:Y:S01]  /*2660*/  ISETP.GE.AND P1, PT, R66, 0x10, PT ;  /* 0x000000104200780c */ /* 0x000fe20003f26270 */
[----:B------:R-:W-:Y:S04]  /*2670*/  SHFL.DOWN PT, R120, R48, 0x1, 0x1f ;  /* 0x08201f0030787f89 */ /* 0x000fe800000e0000 */
[----:B------:R-:W1:Y:S04]  /*2680*/  SHFL.DOWN PT, R113, R95, 0x1, 0x1f ;  /* 0x08201f005f717f89 */ /* 0x000e6800000e0000 */
[----:B------:R-:W3:Y:S04]  /*2690*/  SHFL.UP PT, R114, R49, 0x10, RZ ;  /* 0x0600000031727989 */ /* 0x000ee800000e00ff */
[----:B------:R-:W-:Y:S04]  /*26a0*/  SHFL.IDX PT, R116, R48, RZ, 0x1f ;  /* 0x00001fff30747589 */ /* 0x000fe800000e0000 */
[----:B------:R-:W5:Y:S01]  /*26b0*/  SHFL.IDX PT, R111, R95, RZ, 0x1f ;  /* 0x00001fff5f6f7589 */ /* 0x000f6200000e0000 */
[----:B0-----:R-:W-:Y:S01]  /*26c0*/  FFMA.FTZ R109, R49, R109, R118 ;  /* 0x0000006d316d7223 */ /* 0x001fe20000010076 */
[----:B-1----:R-:W-:Y:S01]  /*26d0*/  @P2 FFMA.FTZ R115, R113, R115, R120 ;  /* 0x0000007371732223 */ /* 0x002fe20000010078 */
[----:B------:R-:W-:-:S03]  /*26e0*/  ISETP.NE.AND P2, PT, R26, RZ, PT ;  /* 0x000000ff1a00720c */ /* 0x000fc60003f45270 */
[----:B------:R-:W-:Y:S01]  /*26f0*/  FFMA.FTZ R110, R115, R94, R110 ;  /* 0x0000005e736e7223 */ /* 0x000fe2000001006e */
[----:B------:R-:W-:Y:S01]  /*2700*/  FSEL R94, R118, R109, !P1 ;  /* 0x0000006d765e7208 */ /* 0x000fe20004800000 */
[----:B---3--:R-:W-:Y:S01]  /*2710*/  @P1 FMUL.FTZ R49, R49, R114 ;  /* 0x0000007231311220 */ /* 0x008fe20000410000 */
[----:B------:R-:W-:Y:S01]  /*2720*/  ISETP.NE.AND P1, PT, R26, RZ, PT ;  /* 0x000000ff1a00720c */ /* 0x000fe20003f25270 */
[----:B------:R-:W-:-:S03]  /*2730*/  FFMA.FTZ R109, R105, R110, R50 ;  /* 0x0000006e696d7223 */ /* 0x000fc60000010032 */
[----:B------:R0:W-:Y:S01]  /*2740*/  SHFL.UP PT, R117, R49, 0x1, RZ ;  /* 0x0420000031757989 */ /* 0x0001e200000e00ff */
        /* <DEDUP_REMOVED lines=10> */
[----:B0-----:R-:W-:Y:S01]  /*27f0*/  FMUL.FTZ R49, R33, R118 ;  /* 0x0000007621317220 */ /* 0x001fe20000410000 */
[----:B------:R0:W-:Y:S01]  /*2800*/  @!P2 STS.64 [UR6+0xec8], R88 ;  /* 0x000ec858ff00a988 */ /* 0x0001e20008000a06 */
[----:B------:R-:W-:-:S03]  /*2810*/  FMUL.FTZ R48, R32, R115 ;  /* 0x0000007320307220 */ /* 0x000fc60000410000 */
        /* <DEDUP_REMOVED lines=34> */
.L_x_10281:
[----:B------:R-:W-:Y:S05]  /*2a40*/  BSYNC.RECONVERGENT B0 ;  /* 0x0000000000007941 */ /* 0x000fea0003800200 */
.L_x_10280:
[----:B------:R-:W-:Y:S04]  /*2a50*/  BSSY.RECONVERGENT B0, `(.L_x_10282) ;  /* 0x0000003000007945 */ /* 0x000fe80003800200 */
[----:B------:R-:W-:Y:S05]  /*2a60*/  @!P4 BRA `(.L_x_10283) ;  /* 0x000000000004c947 */ /* 0x000fea0003800000 */
[----:B------:R1:W-:Y:S02]  /*2a70*/  REDG.E.ADD.F32.FTZ.RN.STRONG.GPU desc[UR16][R92.64+0x80], R113 ;  /* 0x000080715c0079a6 */ /* 0x0003e4000c12f310 */
.L_x_10283:
[----:B------:R-:W-:Y:S05]  /*2a80*/  BSYNC.RECONVERGENT B0 ;  /* 0x0000000000007941 */ /* 0x000fea0003800200 */
.L_x_10282:
[----:B0-----:R0:W3:Y:S01]  /*2a90*/  LDS R103, [R58+0x100] ;  /* 0x000100003a677984 */ /* 0x0010e20000000800 */
[----:B------:R-:W-:Y:S04]  /*2aa0*/  BSSY.RECONVERGENT B0, `(.L_x_10284) ;  /* 0x0000003000007945 */ /* 0x000fe80003800200 */
[----:B------:R-:W-:Y:S05]  /*2ab0*/  @!P5 BRA `(.L_x_10285) ;  /* 0x000000000004d947 */ /* 0x000fea0003800000 */
[----:B---3--:R4:W-:Y:S02]  /*2ac0*/  REDG.E.ADD.F32.FTZ.RN.STRONG.GPU desc[UR16][R92.64+0x100], R103 ;  /* 0x000100675c0079a6 */ /* 0x0089e4000c12f310 */
.L_x_10285:
[----:B------:R-:W-:Y:S05]  /*2ad0*/  BSYNC.RECONVERGENT B0 ;  /* 0x0000000000007941 */ /* 0x000fea0003800200 */
.L_x_10284:
[----:B---34-:R3:W4:Y:S01]  /*2ae0*/  LDS R103, [R58+0x180] ;  /* 0x000180003a677984 */ /* 0x0187220000000800 */
[----:B------:R-:W-:Y:S04]  /*2af0*/  BSSY.RECONVERGENT B0, `(.L_x_10286) ;  /* 0x0000003000007945 */ /* 0x000fe80003800200 */
[----:B------:R-:W-:Y:S05]  /*2b00*/  @!P6 BRA `(.L_x_10287) ;  /* 0x000000000004e947 */ /* 0x000fea0003800000 */
[----:B----4-:R4:W-:Y:S02]  /*2b10*/  REDG.E.ADD.F32.FTZ.RN.STRONG.GPU desc[UR16][R92.64+0x180], R103 ;  /* 0x000180675c0079a6 */ /* 0x0109e4000c12f310 */
.L_x_10287:
[----:B------:R-:W-:Y:S05]  /*2b20*/  BSYNC.RECONVERGENT B0 ;  /* 0x0000000000007941 */ /* 0x000fea0003800200 */
.L_x_10286:
[----:B------:R-:W5:Y:S01]  /*2b30*/  SHFL.DOWN PT, R88, R89, 0x1, 0x1f ;  /* 0x08201f0059587f89 */ /* 0x000f6200000e0000 */
[C---:B------:R-:W-:Y:S01]  /*2b40*/  ISETP.GT.AND P3, PT, R66.reuse, 0x1e, PT ;  /* 0x0000001e4200780c */ /* 0x040fe20003f64270 */
[----:B------:R-:W-:Y:S01]  /*2b50*/  BSSY.RECONVERGENT B0, `(.L_x_10288) ;  /* 0x000003e000007945 */ /* 0x000fe20003800200 */
[----:B------:R-:W-:Y:S01]  /*2b60*/  ISETP.NE.AND P4, PT, R66, RZ, PT ;  /* 0x000000ff4200720c */ /* 0x000fe20003f85270 */
[----:B-1--4-:R-:W1:Y:S10]  /*2b70*/  SHFL.DOWN PT, R93, R50, 0x1, 0x1f ;  /* 0x08201f00325d7f89 */ /* 0x012e7400000e0000 */
[----:B-----5:R-:W-:Y:S01]  /*2b80*/  @!P3 FADD.FTZ R89, R89, R88 ;  /* 0x000000585959b221 */ /* 0x020fe20000010000 */
[----:B-1----:R-:W-:-:S04]  /*2b90*/  @!P3 FADD.FTZ R50, R50, R93 ;  /* 0x0000005d3232b221 */ /* 0x002fc80000010000 */
        /* <DEDUP_REMOVED lines=14> */
[----:B------:R-:W-:Y:S01]  /*2c80*/  FMUL.FTZ R88, R47, R110 ;  /* 0x0000006e2f587220 */ /* 0x000fe20000410000 */
[----:B------:R-:W-:Y:S01]  /*2c90*/  FMUL.FTZ R47, R44, R112 ;  /* 0x000000702c2f7220 */ /* 0x000fe20000410000 */
[----:B------:R-:W-:Y:S01]  /*2ca0*/  FMUL.FTZ R110, R101, R110 ;  /* 0x0000006e656e7220 */ /* 0x000fe20000410000 */
[----:B----4-:R-:W-:Y:S01]  /*2cb0*/  @!P3 FADD.FTZ R50, R50, R93 ;  /* 0x0000005d3232b221 */ /* 0x010fe20000010000 */
[----:B------:R-:W1:Y:S01]  /*2cc0*/  SHFL.DOWN PT, R92, R89, 0x10, 0x1f ;  /* 0x0a001f00595c7f89 */ /* 0x000e6200000e0000 */
[-C--:B------:R-:W-:Y:S01]  /*2cd0*/  FMUL.FTZ R93, R46, R109.reuse ;  /* 0x0000006d2e5d7220 */ /* 0x080fe20000410000 */
[-C--:B------:R-:W-:Y:S01]  /*2ce0*/  FMUL.FTZ R46, R45, R114.reuse ;  /* 0x000000722d2e7220 */ /* 0x080fe20000410000 */
[C---:B------:R-:W-:Y:S01]  /*2cf0*/  FMUL.FTZ R114, R101.reuse, R114 ;  /* 0x0000007265727220 */ /* 0x040fe20000410000 */
[----:B------:R-:W4:Y:S01]  /*2d00*/  SHFL.DOWN PT, R103, R50, 0x10, 0x1f ;  /* 0x0a001f0032677f89 */ /* 0x000f2200000e0000 */
[C---:B------:R-:W-:Y:S01]  /*2d10*/  FMUL.FTZ R109, R101.reuse, R109 ;  /* 0x0000006d656d7220 */ /* 0x040fe20000410000 */
        /* <DEDUP_REMOVED lines=33> */
.L_x_10289:
[----:B------:R-:W-:Y:S05]  /*2f30*/  BSYNC.RECONVERGENT B0 ;  /* 0x0000000000007941 */ /* 0x000fea0003800200 */
.L_x_10288:
[----:B------:R-:W-:-:S04]  /*2f40*/  UIADD3 UR4, UPT, UPT, UR4, 0x1, URZ ;  /* 0x0000000104047890 */ /* 0x000fc8000fffe0ff */
[----:B------:R-:W-:-:S09]  /*2f50*/  UISETP.GE.AND UP0, UPT, UR4, UR11, UPT ;  /* 0x0000000b0400728c */ /* 0x000fd2000bf06270 */
[----:B------:R-:W-:Y:S05]  /*2f60*/  BRA.U !UP0, `(.L_x_10290) ;  /* 0xffffffed08887547 */ /* 0x000fea000b83ffff */
.L_x_10276:
[----:B------:R-:W-:Y:S08]  /*2f70*/  BAR.SYNC.DEFER_BLOCKING 0x0 ;  /* 0x0000000000007b1d */ /* 0x000ff00000010000 */
[----:B------:R-:W5:Y:S01]  /*2f80*/  LDC.64 R52, c[0x0][0x4f8] ;  /* 0x00013e00ff347b82 */ /* 0x000f620000000a00 */
[----:B------:R-:W0:Y:S07]  /*2f90*/  LDCU.64 UR4, c[0x0][0x500] ;  /* 0x0000a000ff0477ac */ /* 0x000e2e0008000a00 */
[----:B------:R-:W2:Y:S01]  /*2fa0*/  LDC.64 R54, c[0x0][0x550] ;  /* 0x00015400ff367b82 */ /* 0x000ea20000000a00 */
[----:B------:R-:W3:Y:S04]  /*2fb0*/  LDG.E.128 R32, desc[UR16][R62.64] ;  /* 0x000000103e207981 */ /* 0x000ee8000c1e1d00 */
[----:B---3--:R-:W-:Y:S01]  /*2fc0*/  STS.128 [R60], R32 ;  /* 0x000000203c007388 */ /* 0x008fe20000000c00 */
[----:B------:R-:W-:-:S03]  /*2fd0*/  NOP ;  /* 0x0000000000007918 */ /* 0x000fc60000000000 */
[----:B-1----:R-:W1:Y:S01]  /*2fe0*/  LDS.128 R44, [R60] ;  /* 0x000000003c2c7984 */ /* 0x002e620000000c00 */
[----:B------:R-:W-:Y:S06]  /*2ff0*/  BAR.SYNC.DEFER_BLOCKING 0x0 ;  /* 0x0000000000007b1d */ /* 0x000fec0000010000 */
[----:B------:R3:W-:Y:S01]  /*3000*/  STS.128 [R60], R40 ;  /* 0x000000283c007388 */ /* 0x0007e20000000c00 */
[--C-:B-1----:R-:W-:Y:S01]  /*3010*/  FADD.FTZ R44, R44, R3.reuse ;  /* 0x000000032c2c7221 */ /* 0x102fe20000010000 */
        /* <DEDUP_REMOVED lines=10> */
[----:B------:R-:W1:Y:S01]  /*30c0*/  @!P0 MUFU.EX2 R32, R32 ;  /* 0x0000002000208308 */ /* 0x000e620000000800 */
[----:B------:R-:W-:-:S03]  /*30d0*/  @!P3 FMUL.FTZ R48, R47, -1.4426950216293334961 ;  /* 0xbfb8aa3b2f30b820 */ /* 0x000fc60000410000 */
[----:B------:R4:W0:Y:S04]  /*30e0*/  @!P1 MUFU.EX2 R44, R33 ;  /* 0x00000021002c9308 */ /* 0x0008280000000800 */
[----:B------:R-:W5:Y:S04]  /*30f0*/  @!P2 MUFU.EX2 R45, R45 ;  /* 0x0000002d002da308 */ /* 0x000f680000000800 */
[----:B------:R5:W2:Y:S01]  /*3100*/  @!P3 MUFU.EX2 R49, R48 ;  /* 0x000000300031b308 */ /* 0x000aa20000000800 */
[----:B-1----:R-:W-:Y:S01]  /*3110*/  @!P0 FADD.FTZ R46, R32, 1 ;  /* 0x3f800000202e8421 */ /* 0x002fe20000010000 */
[----:B------:R-:W-:Y:S01]  /*3120*/  NOP ;  /* 0x0000000000007918 */ /* 0x000fe20000000000 */
[----:B----4-:R-:W1:Y:S01]  /*3130*/  LDS.128 R32, [R60] ;  /* 0x000000003c207984 */ /* 0x010e620000000c00 */
[----:B0-----:R-:W-:Y:S01]  /*3140*/  @!P1 FADD.FTZ R47, R44, 1 ;  /* 0x3f8000002c2f9421 */ /* 0x001fe20000010000 */
[----:B------:R0:W4:Y:S01]  /*3150*/  @!P0 MUFU.RCP R51, R46 ;  /* 0x0000002e00338308 */ /* 0x0001220000001000 */
[----:B-----5:R-:W-:Y:S01]  /*3160*/  @!P2 FADD.FTZ R48, R45, 1 ;  /* 0x3f8000002d30a421 */ /* 0x020fe20000010000 */
[----:B--2---:R-:W-:-:S06]  /*3170*/  @!P3 FADD.FTZ R49, R49, 1 ;  /* 0x3f8000003131b421 */ /* 0x004fcc0000010000 */
[----:B------:R2:W5:Y:S01]  /*3180*/  @!P1 MUFU.RCP R50, R47 ;  /* 0x0000002f00329308 */ /* 0x0005620000001000 */
[----:B0-----:R-:W-:-:S07]  /*3190*/  MOV R46, R64 ;  /* 0x00000040002e7202 */ /* 0x001fce0000000f00 */
[----:B---3--:R-:W0:Y:S01]  /*31a0*/  @!P2 MUFU.RCP R43, R48 ;  /* 0x00000030002ba308 */ /* 0x008e220000001000 */
[----:B--2---:R-:W-:Y:S02]  /*31b0*/  HFMA2 R47, -RZ, RZ, 0, 0 ;  /* 0x00000000ff2f7431 */ /* 0x004fe400000001ff */
        /* <DEDUP_REMOVED lines=12> */
[----:B--2---:R-:W0:Y:S01]  /*3280*/  LDC.64 R48, c[0x0][0x560] ;  /* 0x00015800ff307b82 */ /* 0x004e220000000a00 */
[----:B------:R-:W2:Y:S01]  /*3290*/  LDCU.64 UR4, c[0x0][0x520] ;  /* 0x0000a400ff0477ac */ /* 0x000ea20008000a00 */
[----:B------:R-:W-:-:S02]  /*32a0*/  LEA.HI.X R45, R40, R55, R41, 0x2, P4 ;  /* 0x00000037282d7211 */ /* 0x000fc400020f1429 */
[----:B------:R-:W-:Y:S01]  /*32b0*/  IADD3 R8, P2, PT, R8, -0x200, RZ ;  /* 0xfffffe0008087810 */ /* 0x000fe20007f5e0ff */
[----:B---3--:R-:W-:Y:S01]  /*32c0*/  @!P3 FMUL.FTZ R39, R39, R42 ;  /* 0x0000002a2727b220 */ /* 0x008fe20000410000 */
[----:B------:R-:W-:Y:S01]  /*32d0*/  IADD3 R4, P3, PT, R4, -0x200, RZ ;  /* 0xfffffe0004047810 */ /* 0x000fe20007f7e0ff */
[----:B------:R-:W-:Y:S01]  /*32e0*/  IMAD.WIDE.U32 R44, R26, 0x10, R44 ;  /* 0x000000101a2c7825 */ /* 0x000fe200078e002c */
[----:B------:R-:W-:Y:S02]  /*32f0*/  IADD3 R6, P4, PT, R6, -0x200, RZ ;  /* 0xfffffe0006067810 */ /* 0x000fe40007f9e0ff */
[----:B------:R-:W-:Y:S02]  /*3300*/  IADD3.X R19, PT, PT, R19, -0x1, RZ, P2, !PT ;  /* 0xffffffff13137810 */ /* 0x000fe400017fe4ff */
[----:B-1----:R1:W-:Y:S01]  /*3310*/  STG.E.128 desc[UR16][R44.64], R32 ;  /* 0x000000202c007986 */ /* 0x0023e2000c101d10 */
[----:B------:R-:W-:Y:S02]  /*3320*/  IADD3.X R15, PT, PT, R15, -0x1, RZ, P3, !PT ;  /* 0xffffffff0f0f7810 */ /* 0x000fe40001ffe4ff */
[----:B------:R-:W-:Y:S01]  /*3330*/  IADD3.X R17, PT, PT, R17, -0x1, RZ, P4, !PT ;  /* 0xffffffff11117810 */ /* 0x000fe200027fe4ff */
[----:B------:R-:W-:Y:S01]  /*3340*/  BAR.SYNC.DEFER_BLOCKING 0x0 ;  /* 0x0000000000007b1d */ /* 0x000fe20000010000 */
[----:B----4-:R-:W-:-:S04]  /*3350*/  IMAD.WIDE.U32 R46, R50, UR18, R46 ;  /* 0x00000012322e7c25 */ /* 0x010fc8000f8e002e */
[----:B------:R-:W-:Y:S02]  /*3360*/  IMAD R47, R51, UR18, R47 ;  /* 0x00000012332f7c24 */ /* 0x000fe4000f8e022f */
[----:B--2---:R-:W-:-:S04]  /*3370*/  IMAD.WIDE.U32 R46, R0, UR4, R46 ;  /* 0x00000004002e7c25 */ /* 0x004fc8000f8e002e */
[----:B-1----:R-:W-:Y:S01]  /*3380*/  IMAD R33, R0, UR5, R47 ;  /* 0x0000000500217c24 */ /* 0x002fe2000f8e022f */
        /* <DEDUP_REMOVED lines=14> */
.L_x_10266:
        /* <DEDUP_REMOVED lines=34> */
.L_x_10293:
[----:B------:R-:W-:Y:S05]  /*3690*/  BSYNC.RECONVERGENT B0 ;  /* 0x0000000000007941 */ /* 0x000fea0003800200 */
.L_x_10292:
        /* <DEDUP_REMOVED lines=26> */
.L_x_10295:
[----:B------:R-:W-:Y:S05]  /*3840*/  BSYNC.RECONVERGENT B0 ;  /* 0x0000000000007941 */ /* 0x000fea0003800200 */
.L_x_10294:
[----:B------:R-:W-:Y:S05]  /*3850*/  @P2 EXIT ;  /* 0x000000000000294d */ /* 0x000fea0003800000 */
[----:B------:R-:W2:Y:S01]  /*3860*/  LDCU.64 UR8, c[0x0][0x4e8] ;  /* 0x00009d00ff0877ac */ /* 0x000ea20008000a00 */
[----:B------:R-:W3:Y:S01]  /*3870*/  S2UR UR5, SR_CgaCtaId ;  /* 0x00000000000579c3 */ /* 0x000ee20000008800 */
[----:B------:R-:W-:Y:S01]  /*3880*/  BSSY.RECONVERGENT B0, `(.L_x_10296) ;  /* 0x0000023000007945 */ /* 0x000fe20003800200 */
[----:B------:R-:W-:Y:S01]  /*3890*/  MOV R15, R10 ;  /* 0x0000000a000f7202 */ /* 0x000fe20000000f00 */
[----:B------:R-:W-:Y:S01]  /*38a0*/  UMOV UR4, 0x400 ;  /* 0x0000040000047882 */ /* 0x000fe20000000000 */
[----:B------:R-:W4:Y:S01]  /*38b0*/  LDCU UR6, c[0x0][0x360] ;  /* 0x00006c00ff0677ac */ /* 0x000f220008000800 */
[----:B------:R-:W0:Y:S01]  /*38c0*/  LDCU.64 UR10, c[0x0][0x4b0] ;  /* 0x00009600ff0a77ac */ /* 0x000e220008000a00 */
[----:B------:R-:W0:Y:S01]  /*38d0*/  LDCU.64 UR12, c[0x0][0x530] ;  /* 0x0000a600ff0c77ac */ /* 0x000e220008000a00 */
[----:B------:R-:W0:Y:S01]  /*38e0*/  LDCU.64 UR14, c[0x0][0x4f0] ;  /* 0x00009e00ff0e77ac */ /* 0x000e220008000a00 */
[C---:B--2--5:R-:W-:Y:S01]  /*38f0*/  IMAD.WIDE.U32 R2, R0.reuse, UR8, RZ ;  /* 0x0000000800027c25 */ /* 0x064fe2000f8e00ff */
[----:B------:R-:W2:Y:S03]  /*3900*/  LDCU.64 UR18, c[0x0][0x540] ;  /* 0x0000a800ff1277ac */ /* 0x000ea60008000a00 */
[----:B------:R-:W-:Y:S01]  /*3910*/  IMAD R21, R0, UR9, R3 ;  /* 0x0000000900157c24 */ /* 0x000fe2000f8e0203 */
[----:B---34-:R-:W-:-:S12]  /*3920*/  ULEA UR4, UR5, UR4, 0x18 ;  /* 0x0000000405047291 */ /* 0x018fd8000f8ec0ff */
.L_x_10297:
[----:B------:R-:W-:Y:S02]  /*3930*/  LEA R0, R15, UR4, 0x2 ;  /* 0x000000040f007c11 */ /* 0x000fe4000f8e10ff */
[----:B-1----:R-:W-:Y:S02]  /*3940*/  SHF.R.S32.HI R6, RZ, 0x1f, R15 ;  /* 0x0000001fff067819 */ /* 0x002fe4000001140f */
[----:B---3--:R-:W-:Y:S01]  /*3950*/  MOV R8, R2 ;  /* 0x0000000200087202 */ /* 0x008fe20000000f00 */
        /* <DEDUP_REMOVED lines=22> */
.L_x_10296:
[----:B------:R-:W-:Y:S05]  /*3ac0*/  EXIT ;  /* 0x000000000000794d */ /* 0x000fea0003800000 */
.L_x_10298:
        /* <DEDUP_REMOVED lines=11> */
.L_x_10564:


//--------------------- .text._Z25selective_scan_bwd_kernelI32Selective_Scan_bwd_kernel_traitsILi32ELi4ELb1ELb1ELb1ELb0ELb0EffEEv12SSMParamsBwd --------------------------
	.section	.text._Z25selective_scan_bwd_kernelI32Selective_Scan_bwd_kernel_traitsILi32ELi4ELb1ELb1ELb1ELb0ELb0EffEEv12SSMParamsBwd,"ax",@progbits
	.align	128
        .global         _Z25selective_scan_bwd_kernelI32Selective_Scan_bwd_kernel_traitsILi32ELi4ELb1ELb1ELb1ELb0ELb0EffEEv12SSMParamsBwd
        .type           _Z25selective_scan_bwd_kernelI32Selective_Scan_bwd_kernel_traitsILi32ELi4ELb1ELb1ELb1ELb0ELb0EffEEv12SSMParamsBwd,@function
        .size           _Z25selective_scan_bwd_kernelI32Selective_Scan_bwd_kernel_traitsILi32ELi4ELb1ELb1ELb1ELb0ELb0EffEEv12SSMParamsBwd,(.L_x_10565 - _Z25selective_scan_bwd_kernelI32Selective_Scan_bwd_kernel_traitsILi32ELi4ELb1ELb1ELb1ELb0ELb0EffEEv12SSMParamsBwd)
        .other          _Z25selective_scan_bwd_kernelI32Selective_Scan_bwd_kernel_traitsILi32ELi4ELb1ELb1ELb1ELb0ELb0EffEEv12SSMParamsBwd,@"STO_CUDA_ENTRY STV_DEFAULT"
_Z25selective_scan_bwd_kernelI32Selective_Scan_bwd_kernel_traitsILi32ELi4ELb1ELb1ELb1ELb0ELb0EffEEv12SSMParamsBwd:
.text._Z25selective_scan_bwd_kernelI32Selective_Scan_bwd_kernel_traitsILi32ELi4ELb1ELb1ELb1ELb0ELb0EffEEv12SSMParamsBwd:
        /* <DEDUP_REMOVED lines=46> */
[----:B------:R-:W-:Y:S01]  /*02e0*/  ISETP.NE.AND.EX P0, PT, R5, RZ, PT, P0 ;  /* 0x000000ff0500720c */ /* 0x000fe20003f05300 */
[----:B------:R-:W3:Y:S03]  /*02f0*/  LDC.64 R38, c[0x0][0x450] ;  /* 0x00011400ff267b82 */ /* 0x000ee60000000a00 */
[----:B------:R-:W-:Y:S01]  /*0300*/  ISETP.GT.U32.AND P2, PT, R9, R2, PT ;  /* 0x000000020900720c */ /* 0x000fe20003f44070 */
[----:B------:R-:W-:Y:S01]  /*0310*/  UIMAD.WIDE.U32 UR4, UR18, UR8, URZ ;  /* 0x00000008120472a5 */ /* 0x000fe2000f8e00ff */
[----:B------:R-:W-:-:S03]  /*0320*/  LOP3.LUT R4, R71, R8, RZ, 0x3c, !PT ;  /* 0x0000000847047212 */ /* 0x000fc600078e3cff */
[----:B------:R-:W-:Y:S01]  /*0330*/  UIMAD UR8, UR18, UR9, UR5 ;  /* 0x00000009120872a4 */ /* 0x000fe2000f8e0205 */
[----:B------:R-:W0:Y:S01]  /*0340*/  LDC.64 R28, c[0x0][0x4a8] ;  /* 0x00012a00ff1c7b82 */ /* 0x000e220000000a00 */
[----:B------:R-:W-:-:S07]  /*0350*/  ISETP.GE.AND P3, PT, R4, RZ, PT ;  /* 0x000000ff0400720c */ /* 0x000fce0003f66270 */
[----:B------:R-:W2:Y:S01]  /*0360*/  @P0 LDC R14, c[0x0][0x384] ;  /* 0x0000e100ff0e0b82 */ /* 0x000ea20000000800 */
[-C--:B------:R-:W-:Y:S02]  /*0370*/  @!P2 IADD3 R2, PT, PT, R2, -R9.reuse, RZ ;  /* 0x800000090202a210 */ /* 0x080fe40007ffe0ff */
[----:B------:R-:W-:Y:S02]  /*0380*/  MOV R4, UR6 ;  /* 0x0000000600047c02 */ /* 0x000fe40008000f00 */
[----:B------:R-:W-:Y:S02]  /*0390*/  ISETP.GE.U32.AND P1, PT, R2, R9, PT ;  /* 0x000000090200720c */ /* 0x000fe40003f26070 */
[----:B------:R-:W-:Y:S01]  /*03a0*/  MOV R2, UR4 ;  /* 0x0000000400027c02 */ /* 0x000fe20008000f00 */
[----:B------:R-:W-:Y:S02]  /*03b0*/  UIMAD UR4, UR18, UR13, UR7 ;  /* 0x0000000d120472a4 */ /* 0x000fe4000f8e0207 */
[----:B------:R-:W-:Y:S01]  /*03c0*/  MOV R5, UR7 ;  /* 0x0000000700057c02 */ /* 0x000fe20008000f00 */
[----:B------:R-:W1:Y:S01]  /*03d0*/  @P0 LDC R23, c[0x0][0x38c] ;  /* 0x0000e300ff170b82 */ /* 0x000e620000000800 */
[----:B------:R-:W-:Y:S01]  /*03e0*/  MOV R3, UR5 ;  /* 0x0000000500037c02 */ /* 0x000fe20008000f00 */
[----:B------:R-:W4:Y:S01]  /*03f0*/  LDCU.64 UR6, c[0x0][0x498] ;  /* 0x00009300ff0677ac */ /* 0x000f220008000a00 */
[----:B------:R-:W-:-:S02]  /*0400*/  MOV R3, UR8 ;  /* 0x0000000800037c02 */ /* 0x000fc40008000f00 */
[----:B------:R-:W-:Y:S01]  /*0410*/  @!P2 IADD3 R0, PT, PT, R0, 0x1, RZ ;  /* 0x000000010000a810 */ /* 0x000fe20007ffe0ff */
[----:B------:R-:W3:Y:S02]  /*0420*/  LDCU.64 UR8, c[0x0][0x3b0] ;  /* 0x00007600ff0877ac */ /* 0x000ee40008000a00 */
[----:B------:R-:W0:Y:S01]  /*0430*/  @P0 LDC.64 R6, c[0x0][0x480] ;  /* 0x00012000ff060b82 */ /* 0x000e220000000a00 */
[C---:B------:R-:W-:Y:S01]  /*0440*/  IMAD.WIDE.U32 R2, R71.reuse, UR10, R2 ;  /* 0x0000000a47027c25 */ /* 0x040fe2000f8e0002 */
[----:B------:R-:W-:Y:S02]  /*0450*/  ISETP.NE.AND P2, PT, R8, RZ, PT ;  /* 0x000000ff0800720c */ /* 0x000fe40003f45270 */
[----:B------:R-:W-:Y:S01]  /*0460*/  @P1 IADD3 R0, PT, PT, R0, 0x1, RZ ;  /* 0x0000000100001810 */ /* 0x000fe20007ffe0ff */
[----:B------:R-:W-:Y:S01]  /*0470*/  IMAD R21, R71, UR11, R3 ;  /* 0x0000000b47157c24 */ /* 0x000fe2000f8e0203 */
[----:B------:R-:W0:Y:S02]  /*0480*/  LDCU.64 UR10, c[0x0][0x3d0] ;  /* 0x00007a00ff0a77ac */ /* 0x000e240008000a00 */
[----:B------:R-:W-:Y:S01]  /*0490*/  MOV R69, R0 ;  /* 0x0000000000457202 */ /* 0x000fe20000000f00 */
[----:B--2---:R-:W-:Y:S01]  /*04a0*/  @P0 IMAD R0, R14, UR18, R71 ;  /* 0x000000120e000c24 */ /* 0x004fe2000f8e0247 */
[----:B------:R-:W-:Y:S01]  /*04b0*/  MOV R5, UR4 ;  /* 0x0000000400057c02 */ /* 0x000fe20008000f00 */
[----:B----4-:R-:W-:Y:S01]  /*04c0*/  UIMAD.WIDE.U32 UR4, UR18, UR6, URZ ;  /* 0x00000006120472a5 */ /* 0x010fe2000f8e00ff */
[----:B------:R-:W-:Y:S01]  /*04d0*/  @!P3 IADD3 R69, PT, PT, -R69, RZ, RZ ;  /* 0x000000ff4545b210 */ /* 0x000fe20007ffe1ff */
[----:B------:R-:W-:-:S02]  /*04e0*/  @P0 IMAD R0, R0, R15, RZ ;  /* 0x0000000f00000224 */ /* 0x000fc400078e02ff */
[----:B------:R-:W-:Y:S01]  /*04f0*/  @!P2 LOP3.LUT R69, RZ, R8, RZ, 0x33, !PT ;  /* 0x00000008ff45a212 */ /* 0x000fe200078e33ff */
[----:B------:R-:W-:Y:S01]  /*0500*/  UIMAD UR5, UR18, UR7, UR5 ;  /* 0x00000007120572a4 */ /* 0x000fe2000f8e0205 */
[----:B------:R-:W-:Y:S01]  /*0510*/  LEA R9, R15, 0xffffff80, 0x7 ;  /* 0xffffff800f097811 */ /* 0x000fe200078e38ff */
[----:B-1----:R-:W-:Y:S01]  /*0520*/  @P0 IMAD R3, R0, R23, RZ ;  /* 0x0000001700030224 */ /* 0x002fe200078e02ff */
[----:B------:R-:W-:Y:S01]  /*0530*/  SHF.R.S32.HI R41, RZ, 0x1f, R69 ;  /* 0x0000001fff297819 */ /* 0x000fe20000011445 */
[----:B---3--:R-:W-:Y:S01]  /*0540*/  UIMAD.WIDE.U32 UR6, UR18, UR8, URZ ;  /* 0x00000008120672a5 */ /* 0x008fe2000f8e00ff */
[----:B------:R-:W-:Y:S01]  /*0550*/  IADD3 R17, P3, PT, R9, R2, RZ ;  /* 0x0000000209117210 */ /* 0x000fe20007f7e0ff */
[----:B0-----:R-:W-:-:S04]  /*0560*/  @P0 IMAD.WIDE R26, R3, 0x8, R6 ;  /* 0x00000008031a0825 */ /* 0x001fc800078e0206 */
        /* <DEDUP_REMOVED lines=8> */
[----:B------:R-:W-:Y:S01]  /*05f0*/  ISETP.GE.AND P1, PT, R15, 0x1, PT ;  /* 0x000000010f00780c */ /* 0x000fe20003f26270 */
[----:B------:R-:W-:Y:S01]  /*0600*/  IMAD R7, R71, R11, R3 ;  /* 0x0000000b47077224 */ /* 0x000fe200078e0203 */
[----:B------:R-:W-:Y:S01]  /*0610*/  IADD3 R13, P5, PT, R9, R2, RZ ;  /* 0x00000002090d7210 */ /* 0x000fe20007fbe0ff */
[----:B------:R-:W-:Y:S01]  /*0620*/  IMAD R19, R71, UR15, R5 ;  /* 0x0000000f47137c24 */ /* 0x000fe2000f8e0205 */
[----:B------:R-:W-:Y:S01]  /*0630*/  IADD3 R15, P4, PT, R9, R4, RZ ;  /* 0x00000004090f7210 */ /* 0x000fe20007f9e0ff */
        /* <DEDUP_REMOVED lines=43> */
[----:B------:R-:W-:-:S05]  /*08f0*/  IMAD R19, R71, UR7, R67 ;  /* 0x0000000747137c24 */ /* 0x000fca000f8e0243 */
[----:B0-----:R-:W-:Y:S01]  /*0900*/  LEA R8, R62, UR4, 0x4 ;  /* 0x000000043e087c11 */ /* 0x001fe2000f8e20ff */
[----:B----4-:R-:W-:-:S04]  /*0910*/  IMAD.WIDE.U32 R2, R6, UR18, R62 ;  /* 0x0000001206027c25 */ /* 0x010fc8000f8e003e */
[----:B------:R-:W-:Y:S02]  /*0920*/  IMAD R3, R7, UR18, R3 ;  /* 0x0000001207037c24 */ /* 0x000fe4000f8e0203 */
[----:B------:R-:W-:Y:S01]  /*0930*/  IMAD R6, R41, UR10, RZ ;  /* 0x0000000a29067c24 */ /* 0x000fe2000f8e02ff */
[----:B--2---:R-:W-:Y:S01]  /*0940*/  MOV R7, UR6 ;  /* 0x0000000600077c02 */ /* 0x004fe20008000f00 */
[----:B------:R-:W-:-:S04]  /*0950*/  IMAD.WIDE.U32 R4, R28, UR18, R62 ;  /* 0x000000121c047c25 */ /* 0x000fc8000f8e003e */
[----:B------:R-:W-:Y:S02]  /*0960*/  IMAD R5, R29, UR18, R5 ;  /* 0x000000121d057c24 */ /* 0x000fe4000f8e0205 */
[C---:B------:R-:W-:Y:S02]  /*0970*/  IMAD R29, R69.reuse, UR9, R0 ;  /* 0x00000009451d7c24 */ /* 0x040fe4000f8e0200 */
[----:B------:R-:W-:Y:S01]  /*0980*/  IMAD.WIDE.U32 R64, R69, UR8, R2 ;  /* 0x0000000845407c25 */ /* 0x000fe2000f8e0002 */
[----:B------:R-:W-:-:S03]  /*0990*/  IADD3 R3, PT, PT, R8, 0x400, RZ ;  /* 0x0000040008037810 */ /* 0x000fc60007ffe0ff */
[C---:B------:R-:W-:Y:S01]  /*09a0*/  IMAD R31, R69.reuse, UR11, R6 ;  /* 0x0000000b451f7c24 */ /* 0x040fe2000f8e0206 */
[C---:B------:R-:W-:Y:S01]  /*09b0*/  LOP3.LUT R6, R62.reuse, 0x1f, RZ, 0xc0, !PT ;  /* 0x0000001f3e067812 */ /* 0x040fe200078ec0ff */
[----:B------:R-:W-:Y:S01]  /*09c0*/  IMAD.WIDE.U32 R68, R69, UR10, R4 ;  /* 0x0000000a45447c25 */ /* 0x000fe2000f8e0004 */
[C---:B------:R-:W-:Y:S02]  /*09d0*/  IADD3 R5, PT, PT, R62.reuse, 0x200, RZ ;  /* 0x000002003e057810 */ /* 0x040fe40007ffe0ff */
[C---:B------:R-:W-:Y:S01]  /*09e0*/  LEA R4, R62.reuse, UR4, 0x2 ;  /* 0x000000043e047c11 */ /* 0x040fe2000f8e10ff */
[----:B------:R-:W-:Y:S01]  /*09f0*/  IMAD R3, R62, -0xc, R3 ;  /* 0xfffffff43e037824 */ /* 0x000fe200078e0203 */
[----:B------:R-:W-:Y:S02]  /*0a00*/  IADD3 R2, PT, PT, R65, R29, RZ ;  /* 0x0000001d41027210 */ /* 0x000fe40007ffe0ff */
[----:B------:R-:W-:-:S07]  /*0a10*/  IADD3 R0, PT, PT, R69, R31, RZ ;  /* 0x0000001f45007210 */ /* 0x000fce0007ffe0ff */
.L_x_10315:
        /* <DEDUP_REMOVED lines=48> */
[--C-:B------:R-:W-:Y:S01]  /*0d20*/  FADD.FTZ R95, R46, R20.reuse ;  /* 0x000000142e5f7221 */ /* 0x100fe20000010000 */
[----:B------:R-:W-:Y:S01]  /*0d30*/  FADD.FTZ R100, R47, R20 ;  /* 0x000000142f647221 */ /* 0x000fe20000010000 */
[----:B------:R-:W-:Y:S01]  /*0d40*/  MOV R44, R12 ;  /* 0x0000000c002c7202 */ /* 0x000fe20000000f00 */
[----:B------:R-:W-:Y:S01]  /*0d50*/  HFMA2 R39, -RZ, RZ, 0, 0 ;  /* 0x00000000ff277431 */ /* 0x000fe200000001ff */
[----:B------:R-:W1:Y:S01]  /*0d60*/  LDC.64 R74, c[0x0][0x440] ;  /* 0x00011000ff4a7b82 */ /* 0x000e620000000a00 */
[----:B------:R-:W-:Y:S01]  /*0d70*/  MOV R45, R11 ;  /* 0x0000000b002d7202 */ /* 0x000fe20000000f00 */
[----:B------:R-:W-:Y:S01]  /*0d80*/  FMUL.FTZ R105, R28, R93 ;  /* 0x0000005d1c697220 */ /* 0x000fe20000410000 */
[----:B------:R-:W-:Y:S01]  /*0d90*/  MOV R46, R10 ;  /* 0x0000000a002e7202 */ /* 0x000fe20000000f00 */
[----:B------:R-:W-:Y:S01]  /*0da0*/  FMUL.FTZ R104, R29, R94 ;  /* 0x0000005e1d687220 */ /* 0x000fe20000410000 */
[----:B------:R-:W-:Y:S01]  /*0db0*/  MOV R47, R9 ;  /* 0x00000009002f7202 */ /* 0x000fe20000000f00 */
[----:B------:R-:W-:Y:S01]  /*0dc0*/  IMAD.WIDE.U32 R88, R62, 0x10, R44 ;  /* 0x000000103e587825 */ /* 0x000fe200078e002c */
[C---:B------:R-:W-:Y:S01]  /*0dd0*/  ISETP.NE.AND P0, PT, R7.reuse, 0x1, PT ;  /* 0x000000010700780c */ /* 0x040fe20003f05270 */
[----:B------:R-:W2:Y:S01]  /*0de0*/  LDC.64 R76, c[0x0][0x3a8] ;  /* 0x0000ea00ff4c7b82 */ /* 0x000ea20000000a00 */
[----:B------:R-:W-:Y:S01]  /*0df0*/  SHF.L.U32 R102, R92, 0x8, RZ ;  /* 0x000000085c667819 */ /* 0x000fe200000006ff */
[----:B------:R-:W-:Y:S01]  /*0e00*/  IMAD.WIDE.U32 R90, R62, 0x10, R46 ;  /* 0x000000103e5a7825 */ /* 0x000fe200078e002e */
[----:B------:R-:W-:-:S03]  /*0e10*/  SHF.L.U32 R103, R7, 0x8, RZ ;  /* 0x0000000807677819 */ /* 0x000fc600000006ff */
[----:B------:R-:W-:Y:S01]  /*0e20*/  FMUL.FTZ R107, R30, R95 ;  /* 0x0000005f1e6b7220 */ /* 0x000fe20000410000 */
[----:B------:R-:W-:Y:S01]  /*0e30*/  IADD3 R84, P2, PT, R87, R64, RZ ;  /* 0x0000004057547210 */ /* 0x000fe20007f5e0ff */
[----:B------:R-:W-:Y:S01]  /*0e40*/  FMUL.FTZ R106, R31, R100 ;  /* 0x000000641f6a7220 */ /* 0x000fe20000410000 */
[C---:B------:R-:W-:Y:S01]  /*0e50*/  IADD3 R86, P3, PT, R87.reuse, R68, RZ ;  /* 0x0000004457567210 */ /* 0x040fe20007f7e0ff */
[----:B------:R-:W3:Y:S01]  /*0e60*/  LDC.64 R78, c[0x0][0x3e0] ;  /* 0x0000f800ff4e7b82 */ /* 0x000ee20000000a00 */
[----:B------:R-:W-:Y:S01]  /*0e70*/  IADD3 R101, PT, PT, R87, R62, RZ ;  /* 0x0000003e57657210 */ /* 0x000fe20007ffe0ff */
[----:B------:R-:W4:Y:S01]  /*0e80*/  LDCU UR12, c[0x0][0x394] ;  /* 0x00007280ff0c77ac */ /* 0x000f220008000800 */
[C---:B------:R-:W-:Y:S02]  /*0e90*/  ISETP.NE.AND P1, PT, R62.reuse, RZ, PT ;  /* 0x000000ff3e00720c */ /* 0x040fe40003f25270 */
[----:B------:R-:W-:Y:S01]  /*0ea0*/  IADD3 R99, PT, PT, R7, -0x2, RZ ;  /* 0xfffffffe07637810 */ /* 0x000fe20007ffe0ff */
[----:B------:R-:W0:Y:S01]  /*0eb0*/  LDCU UR13, c[0x0][0x38c] ;  /* 0x00007180ff0d77ac */ /* 0x000e220008000800 */
[----:B------:R-:W-:Y:S01]  /*0ec0*/  ISETP.EQ.AND P0, PT, R62, RZ, P0 ;  /* 0x000000ff3e00720c */ /* 0x000fe20000702270 */
[----:B------:R-:W0:Y:S01]  /*0ed0*/  LDC.64 R80, c[0x0][0x4d0] ;  /* 0x00013400ff507b82 */ /* 0x000e220000000a00 */
[----:B------:R-:W-:Y:S01]  /*0ee0*/  LOP3.LUT R102, R102, 0x100, RZ, 0xc0, !PT ;  /* 0x0000010066667812 */ /* 0x000fe200078ec0ff */
[----:B------:R-:W0:Y:S01]  /*0ef0*/  LDCU UR7, c[0x0][0x388] ;  /* 0x00007100ff0777ac */ /* 0x000e220008000800 */
[----:B------:R-:W-:-:S02]  /*0f00*/  LOP3.LUT R103, R103, 0x100, RZ, 0xc0, !PT ;  /* 0x0000010067677812 */ /* 0x000fc400078ec0ff */
[----:B------:R-:W-:Y:S01]  /*0f10*/  IADD3.X R85, PT, PT, RZ, R2, RZ, P2, !PT ;  /* 0x00000002ff557210 */ /* 0x000fe200017fe4ff */
[----:B------:R-:W0:Y:S01]  /*0f20*/  LDCU.64 UR8, c[0x0][0x538] ;  /* 0x0000a700ff0877ac */ /* 0x000e220008000a00 */
[----:B------:R-:W-:Y:S01]  /*0f30*/  IADD3.X R87, PT, PT, RZ, R0, RZ, P3, !PT ;  /* 0x00000000ff577210 */ /* 0x000fe20001ffe4ff */
[----:B------:R-:W0:Y:S01]  /*0f40*/  LDC.64 R82, c[0x0][0x4f0] ;  /* 0x00013c00ff527b82 */ /* 0x000e220000000a00 */
[----:B------:R-:W0:Y:S01]  /*0f50*/  LDCU.64 UR10, c[0x0][0x540] ;  /* 0x0000a800ff0a77ac */ /* 0x000e220008000a00 */
[----:B------:R-:W-:-:S05]  /*0f60*/  UMOV UR4, URZ ;  /* 0x000000ff00047c82 */ /* 0x000fca0008000000 */
.L_x_10314:
[----:B0-----:R-:W-:-:S04]  /*0f70*/  IMAD.WIDE.U32 R44, R72, UR4, RZ ;  /* 0x00000004482c7c25 */ /* 0x001fc8000f8e00ff */
[----:B------:R-:W-:Y:S01]  /*0f80*/  IMAD R45, R73, UR4, R45 ;  /* 0x00000004492d7c24 */ /* 0x000fe2000f8e022d */
[----:B------:R-:W-:-:S04]  /*0f90*/  LEA R56, P2, R44, R88, 0x2 ;  /* 0x000000582c387211 */ /* 0x000fc800078410ff */
[----:B------:R-:W-:-:S06]  /*0fa0*/  LEA.HI.X R57, R44, R89, R45, 0x2, P2 ;  /* 0x000000592c397211 */ /* 0x000fcc00010f142d */
[----:B------:R-:W5:Y:S01]  /*0fb0*/  LDG.E.128 R56, desc[UR16][R56.64] ;  /* 0x0000001038387981 */ /* 0x000f62000c1e1d00 */
[----:B------:R-:W-:Y:S01]  /*0fc0*/  MOV R46, R66 ;  /* 0x00000042002e7202 */ /* 0x000fe20000000f00 */
[----:B---3--:R-:W-:Y:S01]  /*0fd0*/  IMAD.WIDE.U32 R44, R78, UR4, RZ ;  /* 0x000000044e2c7c25 */ /* 0x008fe2000f8e00ff */
[----:B------:R-:W-:-:S03]  /*0fe0*/  MOV R47, R19 ;  /* 0x00000013002f7202 */ /* 0x000fc60000000f00 */
[----:B------:R-:W-:Y:S01]  /*0ff0*/  IMAD R45, R79, UR4, R45 ;  /* 0x000000044f2d7c24 */ /* 0x000fe2000f8e022d */
[----:B------:R-:W-:Y:S01]  /*1000*/  LEA R48, P3, R44, R90, 0x2 ;  /* 0x0000005a2c307211 */ /* 0x000fe200078610ff */
[----:B--2---:R-:W-:-:S03]  /*1010*/  IMAD.WIDE.U32 R46, R76, UR4, R46 ;  /* 0x000000044c2e7c25 */ /* 0x004fc6000f8e002e */
[----:B------:R-:W-:Y:S01]  /*1020*/  LEA.HI.X R49, R44, R91, R45, 0x2, P3 ;  /* 0x0000005b2c317211 */ /* 0x000fe200018f142d */
[----:B------:R-:W-:Y:S01]  /*1030*/  IMAD R47, R77, UR4, R47 ;  /* 0x000000044d2f7c24 */ /* 0x000fe2000f8e022f */
[----:B-1----:R-:W-:-:S04]  /*1040*/  LEA R96, P2, R46, R74, 0x2 ;  /* 0x0000004a2e607211 */ /* 0x002fc800078410ff */
[----:B------:R-:W-:-:S05]  /*1050*/  LEA.HI.X R97, R46, R75, R47, 0x2, P2 ;  /* 0x0000004b2e617211 */ /* 0x000fca00010f142f */
[----:B------:R0:W2:Y:S04]  /*1060*/  LDG.E R98, desc[UR16][R96.64] ;  /* 0x0000001060627981 */ /* 0x0000a8000c1e1900 */
[----:B-----5:R1:W-:Y:S01]  /*1070*/  STS.128 [R24], R56 ;  /* 0x0000003818007388 */ /* 0x0203e20000000c00 */
[----:B------:R-:W-:-:S03]  /*1080*/  NOP ;  /* 0x0000000000007918 */ /* 0x000fc60000000000 */
[----:B------:R-:W3:Y:S01]  /*1090*/  LDG.E.128 R48, desc[UR16][R48.64] ;  /* 0x0000001030307981 */ /* 0x000ee2000c1e1d00 */
[----:B0-----:R-:W-:Y:S01]  /*10a0*/  IADD3 R96, PT, PT, R102, UR4, RZ ;  /* 0x0000000466607c10 */ /* 0x001fe2000fffe0ff */
[----:B------:R-:W-:Y:S02]  /*10b0*/  BSSY.RECONVERGENT B0, `(.L_x_10301) ;  /* 0x0000024000007945 */ /* 0x000fe40003800200 */
[----:B------:R-:W0:Y:S01]  /*10c0*/  LDS.128 R44, [R24] ;  /* 0x00000000182c7984 */ /* 0x000e220000000c00 */
[----:B------:R-:W-:Y:S02]  /*10d0*/  SEL R96, R96, R5, !P1 ;  /* 0x0000000560607207 */ /* 0x000fe40004800000 */
[----:B------:R-:W-:Y:S02]  /*10e0*/  ISETP.NE.AND P1, PT, R62, 0x1f, PT ;  /* 0x0000001f3e00780c */ /* 0x000fe40003f25270 */
[----:B-1----:R-:W-:Y:S01]  /*10f0*/  LEA R56, R96, UR5, 0x2 ;  /* 0x0000000560387c11 */ /* 0x002fe2000f8e10ff */
[----:B--2---:R-:W-:-:S04]  /*1100*/  FMUL.FTZ R109, R98, 1.4426950216293334961 ;  /* 0x3fb8aa3b626d7820 */ /* 0x004fc80000410000 */
[-C--:B------:R-:W-:Y:S01]  /*1110*/  FMUL.FTZ R117, R93, R109.reuse ;  /* 0x0000006d5d757220 */ /* 0x080fe20000410000 */
[-C--:B------:R-:W-:Y:S01]  /*1120*/  FMUL.FTZ R108, R94, R109.reuse ;  /* 0x0000006d5e6c7220 */ /* 0x080fe20000410000 */
[-C--:B------:R-:W-:Y:S01]  /*1130*/  FMUL.FTZ R111, R95, R109.reuse ;  /* 0x0000006d5f6f7220 */ /* 0x080fe20000410000 */
[----:B------:R-:W-:-:S03]  /*1140*/  FMUL.FTZ R110, R100, R109 ;  /* 0x0000006d646e7220 */ /* 0x000fc60000410000 */
[----:B------:R-:W1:Y:S04]  /*1150*/  MUFU.EX2 R117, R117 ;  /* 0x0000007500757308 */ /* 0x000e680000000800 */
[----:B------:R-:W2:Y:S04]  /*1160*/  MUFU.EX2 R108, R108 ;  /* 0x0000006c006c7308 */ /* 0x000ea80000000800 */
[----:B------:R-:W1:Y:S04]  /*1170*/  MUFU.EX2 R111, R111 ;  /* 0x0000006f006f7308 */ /* 0x000e680000000800 */
[----:B------:R-:W1:Y:S01]  /*1180*/  MUFU.EX2 R110, R110 ;  /* 0x0000006e006e7308 */ /* 0x000e620000000800 */
[----:B0-----:R-:W-:Y:S01]  /*1190*/  FMUL.FTZ R114, R105, R44 ;  /* 0x0000002c69727220 */ /* 0x001fe20000410000 */
[----:B------:R-:W-:Y:S01]  /*11a0*/  FMUL.FTZ R115, R104, R45 ;  /* 0x0000002d68737220 */ /* 0x000fe20000410000 */
[----:B---3--:R-:W-:Y:S01]  /*11b0*/  STS.128 [R24+0x200], R48 ;  /* 0x0002003018007388 */ /* 0x008fe20000000c00 */
[----:B------:R-:W-:-:S03]  /*11c0*/  NOP ;  /* 0x0000000000007918 */ /* 0x000fc60000000000 */
[----:B----4-:R-:W0:Y:S04]  /*11d0*/  LDS.128 R52, [R24+0x200] ;  /* 0x0002000018347984 */ /* 0x010e280000000c00 */
[----:B-1----:R1:W-:Y:S01]  /*11e0*/  STS [R56+0xa38], R117 ;  /* 0x000a387538007388 */ /* 0x0023e20000000800 */
[----:B0-----:R-:W-:Y:S01]  /*11f0*/  FMUL.FTZ R59, R34, R54 ;  /* 0x00000036223b7220 */ /* 0x001fe20000410000 */
[----:B------:R-:W-:Y:S01]  /*1200*/  FMUL.FTZ R109, R35, R55 ;  /* 0x00000037236d7220 */ /* 0x000fe20000410000 */
[----:B------:R-:W-:Y:S01]  /*1210*/  FMUL.FTZ R113, R32, R52 ;  /* 0x0000003420717220 */ /* 0x000fe20000410000 */
[----:B------:R-:W-:Y:S01]  /*1220*/  FMUL.FTZ R96, R33, R53 ;  /* 0x0000003521607220 */ /* 0x000fe20000410000 */
[----:B------:R-:W-:Y:S01]  /*1230*/  FMUL.FTZ R54, R107, R46 ;  /* 0x0000002e6b367220 */ /* 0x000fe20000410000 */
[----:B------:R-:W-:Y:S01]  /*1240*/  FMUL.FTZ R55, R106, R47 ;  /* 0x0000002f6a377220 */ /* 0x000fe20000410000 */
[----:B------:R-:W-:Y:S06]  /*1250*/  BAR.SYNC.DEFER_BLOCKING 0x0 ;  /* 0x0000000000007b1d */ /* 0x000fec0000010000 */
[----:B-12---:R-:W-:Y:S05]  /*1260*/  @P1 BRA `(.L_x_10302) ;  /* 0x00000000001c1947 */ /* 0x006fea0003800000 */
[----:B----4-:R-:W-:Y:S01]  /*1270*/  ISETP.NE.AND P1, PT, R7, UR12, PT ;  /* 0x0000000c07007c0c */ /* 0x010fe2000bf25270 */
[----:B------:R-:W-:-:S12]  /*1280*/  HFMA2 R56, -RZ, RZ, 1.875, 0 ;  /* 0x3f800000ff387431 */ /* 0x000fd800000001ff */
[----:B------:R-:W-:Y:S05]  /*1290*/  @!P1 BRA `(.L_x_10303) ;  /* 0x0000000000149947 */ /* 0x000fea0003800000 */
[----:B------:R-:W-:-:S04]  /*12a0*/  IADD3 R48, PT, PT, R103, UR4, RZ ;  /* 0x0000000467307c10 */ /* 0x000fc8000fffe0ff */
[----:B------:R-:W-:-:S05]  /*12b0*/  LEA R48, R48, UR5, 0x2 ;  /* 0x0000000530307c11 */ /* 0x000fca000f8e10ff */
[----:B------:R2:W3:Y:S01]  /*12c0*/  LDS R56, [R48+0xa38] ;  /* 0x000a380030387984 */ /* 0x0004e20000000800 */
[----:B------:R-:W-:Y:S05]  /*12d0*/  BRA `(.L_x_10303) ;  /* 0x0000000000047947 */ /* 0x000fea0003800000 */
.L_x_10302:
[----:B------:R0:W1:Y:S02]  /*12e0*/  LDS R56, [R4+0x123c] ;  /* 0x00123c0004387984 */ /* 0x0000640000000800 */
.L_x_10303:
[----:B----4-:R-:W-:Y:S05]  /*12f0*/  BSYNC.RECONVERGENT B0 ;  /* 0x0000000000007941 */ /* 0x010fea0003800200 */
.L_x_10301:
        /* <DEDUP_REMOVED lines=17> */
[----:B------:R-:W1:Y:S01]  /*1410*/  S2UR UR6, SR_CgaCtaId ;  /* 0x00000000000679c3 */ /* 0x000e620000008800 */
[----:B------:R-:W2:Y:S01]  /*1420*/  SHFL.DOWN PT, R53, R112, 0x1, 0x1f ;  /* 0x08201f0070357f89 */ /* 0x000ea200000e0000 */
[----:B------:R-:W-:Y:S01]  /*1430*/  MOV R121, R52 ;  /* 0x0000003400797202 */ /* 0x000fe20000000f00 */
[----:B------:R-:W-:Y:S01]  /*1440*/  FMUL.FTZ R57, R111, R48 ;  /* 0x000000306f397220 */ /* 0x000fe20000410000 */
[----:B------:R-:W-:Y:S01]  /*1450*/  ISETP.GT.U32.AND P3, PT, R6, 0x17, PT ;  /* 0x000000170600780c */ /* 0x000fe20003f64070 */
[----:B------:R-:W3:Y:S01]  /*1460*/  SHFL.DOWN PT, R51, R52, 0x1, 0x1f ;  /* 0x08201f0034337f89 */ /* 0x000ee200000e0000 */
[----:B------:R-:W-:Y:S01]  /*1470*/  UMOV UR5, 0x400 ;  /* 0x0000040000057882 */ /* 0x000fe20000000000 */
[----:B------:R-:W-:Y:S01]  /*1480*/  FMUL.FTZ R57, R110, R57 ;  /* 0x000000396e397220 */ /* 0x000fe20000410000 */
[----:B------:R-:W-:Y:S01]  /*1490*/  BSSY.RECONVERGENT B0, `(.L_x_10304) ;  /* 0x0000084000007945 */ /* 0x000fe20003800200 */
[----:B------:R-:W5:Y:S01]  /*14a0*/  SHFL.UP PT, R49, R50, 0x1, RZ ;  /* 0x0420000032317989 */ /* 0x000f6200000e00ff */
[----:B-1----:R-:W-:Y:S01]  /*14b0*/  ULEA UR5, UR6, UR5, 0x18 ;  /* 0x0000000506057291 */ /* 0x002fe2000f8ec0ff */
[----:B--2---:R-:W-:-:S03]  /*14c0*/  @P1 FMUL.FTZ R48, R53, R112 ;  /* 0x0000007035301220 */ /* 0x004fc60000410000 */
[----:B------:R-:W-:Y:S01]  /*14d0*/  ULEA UR6, UR4, UR5, 0x3 ;  /* 0x0000000504067291 */ /* 0x000fe2000f8e18ff */
[----:B---3--:R-:W-:Y:S01]  /*14e0*/  @P1 FFMA.FTZ R121, R112, R51, R121 ;  /* 0x0000003370791223 */ /* 0x008fe20000010079 */
[----:B------:R-:W-:Y:S02]  /*14f0*/  @P1 MOV R112, R48 ;  /* 0x0000003000701202 */ /* 0x000fe40000000f00 */
[----:B------:R-:W-:Y:S01]  /*1500*/  ISETP.GE.AND P1, PT, R70, 0x1, PT ;  /* 0x000000014600780c */ /* 0x000fe20003f26270 */
[----:B-----5:R-:W-:Y:S01]  /*1510*/  FFMA.FTZ R49, R57, R49, R50 ;  /* 0x0000003139317223 */ /* 0x020fe20000010032 */
[----:B------:R-:W1:Y:S04]  /*1520*/  SHFL.UP PT, R48, R57, 0x1, RZ ;  /* 0x0420000039307989 */ /* 0x000e6800000e00ff */
[----:B------:R-:W2:Y:S01]  /*1530*/  SHFL.DOWN PT, R51, R112, 0x2, 0x1f ;  /* 0x08401f0070337f89 */ /* 0x000ea200000e0000 */
[----:B------:R-:W-:-:S03]  /*1540*/  FSEL R50, R50, R49, !P1 ;  /* 0x0000003132327208 */ /* 0x000fc60004800000 */
[----:B------:R-:W3:Y:S04]  /*1550*/  SHFL.DOWN PT, R52, R121, 0x2, 0x1f ;  /* 0x08401f0079347f89 */ /* 0x000ee800000e0000 */
[----:B------:R-:W5:Y:S01]  /*1560*/  SHFL.UP PT, R49, R50, 0x2, RZ ;  /* 0x0440000032317989 */ /* 0x000f6200000e00ff */
        /* <DEDUP_REMOVED lines=13> */
[----:B------:R-:W-:-:S04]  /*1640*/  ISETP.GE.AND P1, PT, R7, UR12, PT ;  /* 0x0000000c07007c0c */ /* 0x000fc8000bf26270 */
[----:B------:R-:W1:Y:S01]  /*1650*/  SHFL.UP PT, R48, R57, 0x4, RZ ;  /* 0x0480000039307989 */ /* 0x000e6200000e00ff */
[----:B------:R-:W-:Y:S01]  /*1660*/  ISETP.NE.OR P1, PT, R62, RZ, P1 ;  /* 0x000000ff3e00720c */ /* 0x000fe20000f25670 */
[C---:B--2---:R-:W-:Y:S01]  /*1670*/  @!P2 FFMA.FTZ R121, R112.reuse, R53, R121 ;  /* 0x000000357079a223 */ /* 0x044fe20000010079 */
[----:B---3--:R-:W-:-:S04]  /*1680*/  @!P2 FMUL.FTZ R50, R112, R51 ;  /* 0x000000337032a220 */ /* 0x008fc80000410000 */
[----:B------:R-:W2:Y:S01]  /*1690*/  SHFL.DOWN PT, R58, R121, 0x8, 0x1f ;  /* 0x09001f00793a7f89 */ /* 0x000ea200000e0000 */
[----:B------:R-:W-:Y:S01]  /*16a0*/  @!P2 MOV R112, R50 ;  /* 0x000000320070a202 */ /* 0x000fe20000000f00 */
[----:B-----5:R-:W-:Y:S01]  /*16b0*/  FFMA.FTZ R49, R57, R49, R52 ;  /* 0x0000003139317223 */ /* 0x020fe20000010034 */
[----:B------:R-:W-:-:S03]  /*16c0*/  ISETP.GE.AND P2, PT, R70, 0x4, PT ;  /* 0x000000044600780c */ /* 0x000fc60003f46270 */
[----:B------:R-:W3:Y:S01]  /*16d0*/  SHFL.DOWN PT, R53, R112, 0x8, 0x1f ;  /* 0x09001f0070357f89 */ /* 0x000ee200000e0000 */
[----:B------:R-:W-:Y:S02]  /*16e0*/  FSEL R52, R52, R49, !P2 ;  /* 0x0000003134347208 */ /* 0x000fe40005000000 */
[----:B------:R-:W-:-:S03]  /*16f0*/  MOV R49, RZ ;  /* 0x000000ff00317202 */ /* 0x000fc60000000f00 */
[----:B------:R-:W5:Y:S04]  /*1700*/  SHFL.UP PT, R51, R52, 0x8, RZ ;  /* 0x0500000034337989 */ /* 0x000f6800000e00ff */
[----:B-1----:R-:W-:Y:S01]  /*1710*/  @P2 FMUL.FTZ R57, R57, R48 ;  /* 0x0000003039392220 */ /* 0x002fe20000410000 */
[----:B------:R-:W-:Y:S01]  /*1720*/  HFMA2 R48, -RZ, RZ, 1.875, 0 ;  /* 0x3f800000ff307431 */ /* 0x000fe200000001ff */
[----:B------:R-:W-:-:S03]  /*1730*/  ISETP.GT.U32.AND P2, PT, R6, 0xf, PT ;  /* 0x0000000f0600780c */ /* 0x000fc60003f44070 */
[----:B------:R-:W1:Y:S01]  /*1740*/  SHFL.UP PT, R50, R57, 0x8, RZ ;  /* 0x0500000039327989 */ /* 0x000e6200000e00ff */
[----:B--2---:R-:W-:-:S03]  /*1750*/  @!P3 FFMA.FTZ R121, R112, R58, R121 ;  /* 0x0000003a7079b223 */ /* 0x004fc60000010079 */
        /* <DEDUP_REMOVED lines=23> */
[----:B------:R-:W-:Y:S01]  /*18d0*/  ISETP.NE.AND P1, PT, R62, RZ, PT ;  /* 0x000000ff3e00720c */ /* 0x000fe20003f25270 */
[----:B------:R2:W-:Y:S01]  /*18e0*/  SHFL.IDX PT, R116, R112, RZ, 0x1f ;  /* 0x00001fff70747589 */ /* 0x0005e200000e0000 */
[----:B------:R-:W-:-:S03]  /*18f0*/  IMAD.WIDE.U32 R50, R80, UR4, R84 ;  /* 0x0000000450327c25 */ /* 0x000fc6000f8e0054 */
[----:B------:R3:W-:Y:S01]  /*1900*/  SHFL.UP PT, R118, R57, 0x1, RZ ;  /* 0x0420000039767989 */ /* 0x0007e200000e00ff */
[----:B------:R-:W-:-:S03]  /*1910*/  IMAD R125, R81, UR4, R51 ;  /* 0x00000004517d7c24 */ /* 0x000fc6000f8e0233 */
[----:B------:R-:W-:Y:S01]  /*1920*/  SHFL.UP PT, R123, R123, 0x1, RZ ;  /* 0x042000007b7b7989 */ /* 0x000fe200000e00ff */
[----:B-1----:R-:W-:Y:S01]  /*1930*/  @P2 FFMA.FTZ R58, R53, R58, R120 ;  /* 0x0000003a353a2223 */ /* 0x002fe20000010078 */
[----:B------:R-:W-:-:S04]  /*1940*/  IMAD.WIDE.U32 R52, R82, UR4, R86 ;  /* 0x0000000452347c25 */ /* 0x000fc8000f8e0056 */
[----:B------:R-:W-:Y:S01]  /*1950*/  FFMA.FTZ R109, R58, R56, R109 ;  /* 0x000000383a6d7223 */ /* 0x000fe2000001006d */
[----:B------:R-:W-:Y:S01]  /*1960*/  IMAD R51, R83, UR4, R53 ;  /* 0x0000000453337c24 */ /* 0x000fe2000f8e0235 */
[----:B------:R-:W-:Y:S02]  /*1970*/  LEA R58, P3, R52, UR10, 0x2 ;  /* 0x0000000a343a7c11 */ /* 0x000fe4000f8610ff */
[-C--:B--2---:R-:W-:Y:S01]  /*1980*/  FFMA.FTZ R112, R110, R109.reuse, R59 ;  /* 0x0000006d6e707223 */ /* 0x084fe2000001003b */
[----:B------:R-:W-:Y:S01]  /*1990*/  LEA R56, P2, R50, UR8, 0x2 ;  /* 0x0000000832387c11 */ /* 0x000fe2000f8410ff */
[----:B------:R-:W-:Y:S01]  /*19a0*/  FMUL.FTZ R53, R100, R109 ;  /* 0x0000006d64357220 */ /* 0x000fe20000410000 */
[----:B------:R-:W-:Y:S02]  /*19b0*/  LEA.HI.X R59, R52, UR11, R51, 0x2, P3 ;  /* 0x0000000b343b7c11 */ /* 0x000fe400098f1433 */
[----:B---3--:R-:W-:Y:S01]  /*19c0*/  LEA.HI.X R57, R50, UR9, R125, 0x2, P2 ;  /* 0x0000000932397c11 */ /* 0x008fe200090f147d */
[----:B------:R-:W-:Y:S01]  /*19d0*/  FMUL.FTZ R51, R31, R53 ;  /* 0x000000351f337220 */ /* 0x000fe20000410000 */
[----:B------:R-:W-:Y:S01]  /*19e0*/  ISETP.NE.AND P2, PT, R62, RZ, PT ;  /* 0x000000ff3e00720c */ /* 0x000fe20003f45270 */
[----:B----4-:R-:W1:Y:S02]  /*19f0*/  SHFL.IDX PT, R97, R97, RZ, 0x1f ;  /* 0x00001fff61617589 */ /* 0x010e6400000e0000 */
[----:B-1----:R-:W-:Y:S01]  /*1a00*/  @P1 FFMA.FTZ R97, R118, R97, R123 ;  /* 0x0000006176611223 */ /* 0x002fe2000001007b */
[----:B------:R-:W-:-:S03]  /*1a10*/  IADD3 R118, PT, PT, -R101, UR7, RZ ;  /* 0x0000000765767c10 */ /* 0x000fc6000fffe1ff */
[----:B------:R-:W-:Y:S01]  /*1a20*/  FFMA.FTZ R52, R117, R97, R114 ;  /* 0x0000006175347223 */ /* 0x000fe20000010072 */
[C---:B------:R-:W-:Y:S01]  /*1a30*/  FFMA.FTZ R117, R111.reuse, R112, R96 ;  /* 0x000000706f757223 */ /* 0x040fe20000010060 */
[C---:B------:R-:W-:Y:S01]  /*1a40*/  FFMA.FTZ R97, R116.reuse, R49, R119 ;  /* 0x0000003174617223 */ /* 0x040fe20000010077 */
[----:B------:R-:W-:Y:S01]  /*1a50*/  FMUL.FTZ R96, R116, R48 ;  /* 0x0000003074607220 */ /* 0x000fe20000410000 */
[C---:B------:R-:W-:Y:S01]  /*1a60*/  FFMA.FTZ R116, R108.reuse, R52, R115 ;  /* 0x000000346c747223 */ /* 0x040fe20000010073 */
[-C--:B------:R-:W-:Y:S01]  /*1a70*/  FFMA.FTZ R113, R108, R117.reuse, R113 ;  /* 0x000000756c717223 */ /* 0x080fe20000010071 */
[----:B------:R-:W-:Y:S01]  /*1a80*/  FADD.FTZ R108, -R114, R52 ;  /* 0x00000034726c7221 */ /* 0x000fe20000010100 */
[----:B------:R-:W-:Y:S01]  /*1a90*/  FMUL.FTZ R120, R94, R117 ;  /* 0x000000755e787220 */ /* 0x000fe20000410000 */
[----:B------:R-:W-:Y:S01]  /*1aa0*/  FFMA.FTZ R119, R111, R116, R54 ;  /* 0x000000746f777223 */ /* 0x000fe20000010036 */
[----:B------:R-:W-:Y:S01]  /*1ab0*/  FMUL.FTZ R121, R93, R113 ;  /* 0x000000715d797220 */ /* 0x000fe20000410000 */
[----:B------:R-:W-:Y:S01]  /*1ac0*/  FADD.FTZ R115, -R115, R116 ;  /* 0x0000007473737221 */ /* 0x000fe20000010100 */
[----:B------:R-:W-:Y:S01]  /*1ad0*/  FMUL.FTZ R49, R95, R112 ;  /* 0x000000705f317220 */ /* 0x000fe20000410000 */
[----:B------:R-:W-:Y:S01]  /*1ae0*/  FADD.FTZ R111, -R54, R119 ;  /* 0x00000077366f7221 */ /* 0x000fe20000010100 */
[----:B------:R-:W-:Y:S01]  /*1af0*/  FFMA.FTZ R48, R108, R121, RZ ;  /* 0x000000796c307223 */ /* 0x000fe200000100ff */
[----:B------:R1:W-:Y:S01]  /*1b00*/  @!P2 STS.64 [UR6+0x12b8], R96 ;  /* 0x0012b860ff00a988 */ /* 0x0003e20008000a06 */
[----:B------:R-:W-:Y:S01]  /*1b10*/  FMUL.FTZ R50, R30, R49 ;  /* 0x000000311e327220 */ /* 0x000fe20000410000 */
[----:B------:R-:W-:Y:S01]  /*1b20*/  FFMA.FTZ R114, R110, R119, R55 ;  /* 0x000000776e727223 */ /* 0x000fe20000010037 */
[----:B------:R-:W-:Y:S01]  /*1b30*/  FFMA.FTZ R48, R115, R120, R48 ;  /* 0x0000007873307223 */ /* 0x000fe20000010030 */
[----:B------:R-:W-:Y:S01]  /*1b40*/  ISETP.GE.AND P3, PT, R118, 0x1, PT ;  /* 0x000000017600780c */ /* 0x000fe20003f66270 */
[----:B------:R-:W-:Y:S01]  /*1b50*/  FMUL.FTZ R52, R32, R52 ;  /* 0x0000003420347220 */ /* 0x000fe20000410000 */
[----:B------:R-:W-:Y:S01]  /*1b60*/  FADD.FTZ R110, -R55, R114 ;  /* 0x00000072376e7221 */ /* 0x000fe20000010100 */
[----:B------:R-:W-:Y:S01]  /*1b70*/  FFMA.FTZ R123, R111, R49, R48 ;  /* 0x000000316f7b7223 */ /* 0x000fe20000010030 */
[----:B------:R-:W-:Y:S01]  /*1b80*/  FMUL.FTZ R49, R29, R120 ;  /* 0x000000781d317220 */ /* 0x000fe20000410000 */
[----:B------:R-:W-:Y:S01]  /*1b90*/  FMUL.FTZ R48, R28, R121 ;  /* 0x000000791c307220 */ /* 0x000fe20000410000 */
[----:B------:R-:W-:Y:S01]  /*1ba0*/  ISETP.GE.AND P4, PT, R118, 0x21, PT ;  /* 0x000000217600780c */ /* 0x000fe20003f86270 */
[----:B------:R-:W-:Y:S01]  /*1bb0*/  FMUL.FTZ R54, R34, R119 ;  /* 0x0000007722367220 */ /* 0x000fe20000410000 */
[C---:B------:R-:W-:Y:S01]  /*1bc0*/  ISETP.GE.AND P5, PT, R118.reuse, 0x41, PT ;  /* 0x000000417600780c */ /* 0x040fe20003fa6270 */
[----:B------:R-:W-:Y:S01]  /*1bd0*/  FMUL.FTZ R55, R35, R114 ;  /* 0x0000007223377220 */ /* 0x000fe20000410000 */
[----:B------:R1:W-:Y:S01]  /*1be0*/  STS.128 [R8+0x400], R48 ;  /* 0x0004003008007388 */ /* 0x0003e20000000c00 */
[----:B------:R-:W-:Y:S01]  /*1bf0*/  BAR.SYNC.DEFER_BLOCKING 0x0 ;  /* 0x0000000000007b1d */ /* 0x000fe20000010000 */
[----:B------:R-:W-:Y:S01]  /*1c00*/  ISETP.GE.AND P6, PT, R118, 0x61, PT ;  /* 0x000000617600780c */ /* 0x000fe20003fc6270 */
[----:B------:R-:W-:Y:S01]  /*1c10*/  FFMA.FTZ R118, R110, R53, R123 ;  /* 0x000000356e767223 */ /* 0x000fe2000001007b */
[----:B------:R-:W-:-:S03]  /*1c20*/  FMUL.FTZ R53, R33, R116 ;  /* 0x0000007421357220 */ /* 0x000fc60000410000 */
        /* <DEDUP_REMOVED lines=10> */
.L_x_10305:
[----:B------:R-:W-:Y:S05]  /*1cd0*/  BSYNC.RECONVERGENT B0 ;  /* 0x0000000000007941 */ /* 0x000fea0003800200 */
.L_x_10304:
[----:B-12---:R1:W2:Y:S01]  /*1ce0*/  LDS R49, [R3+0x280] ;  /* 0x0002800003317984 */ /* 0x0062a20000000800 */
[----:B------:R-:W-:Y:S04]  /*1cf0*/  BSSY.RECONVERGENT B0, `(.L_x_10306) ;  /* 0x0000004000007945 */ /* 0x000fe80003800200 */
[----:B------:R-:W-:Y:S05]  /*1d00*/  @!P4 BRA `(.L_x_10307) ;  /* 0x000000000008c947 */ /* 0x000fea0003800000 */
[----:B---3--:R3:W-:Y:S04]  /*1d10*/  REDG.E.ADD.F32.FTZ.RN.STRONG.GPU desc[UR16][R56.64+0x80], R121 ;  /* 0x00008079380079a6 */ /* 0x0087e8000c12f310 */
[----:B--2---:R3:W-:Y:S02]  /*1d20*/  REDG.E.ADD.F32.FTZ.RN.STRONG.GPU desc[UR16][R58.64+0x80], R49 ;  /* 0x000080313a0079a6 */ /* 0x0047e4000c12f310 */
.L_x_10307:
[----:B------:R-:W-:Y:S05]  /*1d30*/  BSYNC.RECONVERGENT B0 ;  /* 0x0000000000007941 */ /* 0x000fea0003800200 */
.L_x_10306:
[----:B--23--:R2:W3:Y:S01]  /*1d40*/  LDS R49, [R3+0x300] ;  /* 0x0003000003317984 */ /* 0x00c4e20000000800 */
[----:B------:R-:W-:Y:S04]  /*1d50*/  BSSY.RECONVERGENT B0, `(.L_x_10308) ;  /* 0x0000004000007945 */ /* 0x000fe80003800200 */
[----:B------:R-:W-:Y:S05]  /*1d60*/  @!P5 BRA `(.L_x_10309) ;  /* 0x000000000008d947 */ /* 0x000fea0003800000 */
[----:B----4-:R4:W-:Y:S04]  /*1d70*/  REDG.E.ADD.F32.FTZ.RN.STRONG.GPU desc[UR16][R56.64+0x100], R123 ;  /* 0x0001007b380079a6 */ /* 0x0109e8000c12f310 */
[----:B---3--:R4:W-:Y:S02]  /*1d80*/  REDG.E.ADD.F32.FTZ.RN.STRONG.GPU desc[UR16][R58.64+0x100], R49 ;  /* 0x000100313a0079a6 */ /* 0x0089e4000c12f310 */
.L_x_10309:
[----:B------:R-:W-:Y:S05]  /*1d90*/  BSYNC.RECONVERGENT B0 ;  /* 0x0000000000007941 */ /* 0x000fea0003800200 */
.L_x_10308:
[----:B---34-:R3:W4:Y:S01]  /*1da0*/  LDS R49, [R3+0x380] ;  /* 0x0003800003317984 */ /* 0x0187220000000800 */
[----:B------:R-:W-:Y:S04]  /*1db0*/  BSSY.RECONVERGENT B0, `(.L_x_10310) ;  /* 0x0000004000007945 */ /* 0x000fe80003800200 */
[----:B------:R-:W-:Y:S05]  /*1dc0*/  @!P6 BRA `(.L_x_10311) ;  /* 0x000000000008e947 */ /* 0x000fea0003800000 */
[----:B0-----:R0:W-:Y:S04]  /*1dd0*/  REDG.E.ADD.F32.FTZ.RN.STRONG.GPU desc[UR16][R56.64+0x180], R97 ;  /* 0x00018061380079a6 */ /* 0x0011e8000c12f310 */
[----:B----4-:R0:W-:Y:S02]  /*1de0*/  REDG.E.ADD.F32.FTZ.RN.STRONG.GPU desc[UR16][R58.64+0x180], R49 ;  /* 0x000180313a0079a6 */ /* 0x0101e4000c12f310 */
.L_x_10311:
[----:B------:R-:W-:Y:S05]  /*1df0*/  BSYNC.RECONVERGENT B0 ;  /* 0x0000000000007941 */ /* 0x000fea0003800200 */
.L_x_10310:
[----:B0---4-:R-:W0:Y:S01]  /*1e00*/  SHFL.DOWN P3, R49, R118, 0x1, 0x1f ;  /* 0x08201f0076317f89 */ /* 0x011e220000060000 */
[----:B------:R-:W-:Y:S01]  /*1e10*/  ISETP.NE.AND P4, PT, R70, RZ, PT ;  /* 0x000000ff4600720c */ /* 0x000fe20003f85270 */
[----:B------:R-:W-:Y:S01]  /*1e20*/  FMUL.FTZ R48, R47, R109 ;  /* 0x0000006d2f307220 */ /* 0x000fe20000410000 */
[-C--:B------:R-:W-:Y:S01]  /*1e30*/  FMUL.FTZ R47, R46, R112.reuse ;  /* 0x000000702e2f7220 */ /* 0x080fe20000410000 */
        /* <DEDUP_REMOVED lines=40> */
.L_x_10313:
[----:B------:R-:W-:Y:S05]  /*20c0*/  BSYNC.RECONVERGENT B0 ;  /* 0x0000000000007941 */ /* 0x000fea0003800200 */
.L_x_10312:
[----:B------:R-:W-:-:S04]  /*20d0*/  UIADD3 UR4, UPT, UPT, UR4, 0x1, URZ ;  /* 0x0000000104047890 */ /* 0x000fc8000fffe0ff */
[----:B------:R-:W-:-:S09]  /*20e0*/  UISETP.GE.AND UP0, UPT, UR4, UR13, UPT ;  /* 0x0000000d0400728c */ /* 0x000fd2000bf06270 */
[----:B------:R-:W-:Y:S05]  /*20f0*/  BRA.U !UP0, `(.L_x_10314) ;  /* 0xffffffed089c7547 */ /* 0x000fea000b83ffff */
.L_x_10300:
        /* <DEDUP_REMOVED lines=16> */
[----:B------:R-:W-:-:S03]  /*2200*/  NOP ;  /* 0x0000000000007918 */ /* 0x000fc60000000000 */
[----:B------:R-:W3:Y:S01]  /*2210*/  LDS.128 R28, [R24] ;  /* 0x00000000181c7984 */ /* 0x000ee20000000c00 */
[----:B-----5:R-:W-:Y:S01]  /*2220*/  IMAD.WIDE.U32 R32, R34, UR18, R44 ;  /* 0x0000001222207c25 */ /* 0x020fe2000f8e002c */
[----:B------:R-:W-:-:S03]  /*2230*/  IADD3.X R17, PT, PT, R17, -0x1, RZ, P5, !PT ;  /* 0xffffffff11117810 */ /* 0x000fc60002ffe4ff */
[----:B------:R-:W-:Y:S02]  /*2240*/  IMAD R33, R35, UR18, R33 ;  /* 0x0000001223217c24 */ /* 0x000fe4000f8e0221 */
[C---:B0-----:R-:W-:Y:S01]  /*2250*/  IMAD.WIDE.U32 R32, R71.reuse, UR4, R32 ;  /* 0x0000000447207c25 */ /* 0x041fe2000f8e0020 */
        /* <DEDUP_REMOVED lines=12> */
[----:B0-----:R-:W-:Y:S01]  /*2320*/  IMAD R29, R71, UR5, R43 ;  /* 0x00000005471d7c24 */ /* 0x001fe2000f8e022b */
        /* <DEDUP_REMOVED lines=14> */
.L_x_10299:
        /* <DEDUP_REMOVED lines=34> */
.L_x_10317:
[----:B------:R-:W-:Y:S05]  /*2630*/  BSYNC.RECONVERGENT B0 ;  /* 0x0000000000007941 */ /* 0x000fea0003800200 */
.L_x_10316:
        /* <DEDUP_REMOVED lines=26> */
.L_x_10319:
[----:B------:R-:W-:Y:S05]  /*27e0*/  BSYNC.RECONVERGENT B0 ;  /* 0x0000000000007941 */ /* 0x000fea0003800200 */
.L_x_10318:
[----:B------:R-:W-:Y:S05]  /*27f0*/  @P2 EXIT ;  /* 0x000000000000294d */ /* 0x000fea0003800000 */
[----:B------:R-:W3:Y:S01]  /*2800*/  S2UR UR5, SR_CgaCtaId ;  /* 0x00000000000579c3 */ /* 0x000ee20000008800 */
[----:B-1----:R-:W-:Y:S01]  /*2810*/  MOV R7, R12 ;  /* 0x0000000c00077202 */ /* 0x002fe20000000f00 */
[----:B------:R-:W-:Y:S01]  /*2820*/  UMOV UR4, 0x400 ;  /* 0x0000040000047882 */ /* 0x000fe20000000000 */
[----:B------:R-:W1:Y:S01]  /*2830*/  LDCU UR6, c[0x0][0x360] ;  /* 0x00006c00ff0677ac */ /* 0x000e620008000800 */
[----:B------:R-:W0:Y:S01]  /*2840*/  LDCU.64 UR8, c[0x0][0x4b0] ;  /* 0x00009600ff0877ac */ /* 0x000e220008000a00 */
[----:B------:R-:W0:Y:S02]  /*2850*/  LDCU.64 UR10, c[0x0][0x530] ;  /* 0x0000a600ff0a77ac */ /* 0x000e240008000a00 */
[----:B01-3--:R-:W-:-:S12]  /*2860*/  ULEA UR4, UR5, UR4, 0x18 ;  /* 0x0000000405047291 */ /* 0x00bfd8000f8ec0ff */
.L_x_10320:
        /* <DEDUP_REMOVED lines=15> */
.L_x_10321:
        /* <DEDUP_REMOVED lines=10> */
.L_x_10565:


//--------------------- .text._Z25selective_scan_bwd_kernelI32Selective_Scan_bwd_kernel_traitsILi32ELi4ELb1ELb1ELb1ELb0ELb1EffEEv12SSMParamsBwd --------------------------
	.section	.text._Z25selective_scan_bwd_kernelI32Selective_Scan_bwd_kernel_traitsILi32ELi4ELb1ELb1ELb1ELb0ELb1EffEEv12SSMParamsBwd,"ax",@progbits
	.align	128
        .global         _Z25selective_scan_bwd_kernelI32Selective_Scan_bwd_kernel_traitsILi32ELi4ELb1ELb1ELb1ELb0ELb1EffEEv12SSMParamsBwd
        .type           _Z25selective_scan_bwd_kernelI32Selective_Scan_bwd_kernel_traitsILi32ELi4ELb1ELb1ELb1ELb0ELb1EffEEv12SSMParamsBwd,@function
        .size           _Z25selective_scan_bwd_kernelI32Selective_Scan_bwd_kernel_traitsILi32ELi4ELb1ELb1ELb1ELb0ELb1EffEEv12SSMParamsBwd,(.L_x_10566 - _Z25selective_scan_bwd_kernelI32Selective_Scan_bwd_kernel_traitsILi32ELi4ELb1ELb1ELb1ELb0ELb1EffEEv12SSMParamsBwd)
        .other          _Z25selective_scan_bwd_kernelI32Selective_Scan_bwd_kernel_traitsILi32ELi4ELb1ELb1ELb1ELb0ELb1EffEEv12SSMParamsBwd,@"STO_CUDA_ENTRY STV_DEFAULT"
_Z25selective_scan_bwd_kernelI32Selective_Scan_bwd_kernel_traitsILi32ELi4ELb1ELb1ELb1ELb0ELb1EffEEv12SSMParamsBwd:
.text._Z25selective_scan_bwd_kernelI32Selective_Scan_bwd_kernel_traitsILi32ELi4ELb1ELb1ELb1ELb0ELb1EffEEv12SSMParamsBwd:
        /* <DEDUP_REMOVED lines=110> */
[----:B------:R-:W-:Y:S02]  /*06e0*/  LEA R13, P4, R16, R30, 0x2 ;  /* 0x0000001e100d7211 */ /* 0x000fe400078810ff */
[C---:B------:R-:W-:Y:S02]  /*06f0*/  IADD3.X R10, PT, PT, R8.reuse, R9, RZ, P5, !PT ;  /* 0x00000009080a7210 */ /* 0x040fe40002ffe4ff */
        /* <DEDUP_REMOVED lines=23> */
[----:B------:R-:W-:-:S06]  /*0870*/  UMOV UR4, 0x400 ;  /* 0x0000040000047882 */ /* 0x000fcc0000000000 */
[----:B------:R-:W4:Y:S01]  /*0880*/  LDC.64 R22, c[0x0][0x4d8] ;  /* 0x00013600ff167b82 */ /* 0x000f220000000a00 */
[----:B-1----:R-:W-:Y:S01]  /*0890*/  IMAD.WIDE.U32 R66, R0, UR6, RZ ;  /* 0x0000000600427c25 */ /* 0x002fe2000f8e00ff */
[----:B------:R-:W1:Y:S03]  /*08a0*/  LDCU UR6, c[0x0][0x394] ;  /* 0x00007280ff0677ac */ /* 0x000e660008000800 */
[----:B0-----:R-:W-:Y:S01]  /*08b0*/  IMAD.WIDE.U32 R6, R10, UR18, R26 ;  /* 0x000000120a067c25 */ /* 0x001fe2000f8e001a */
[----:B---3--:R-:W-:-:S03]  /*08c0*/  ULEA UR4, UR5, UR4, 0x18 ;  /* 0x0000000405047291 */ /* 0x008fc6000f8ec0ff */
[----:B--2---:R-:W-:Y:S02]  /*08d0*/  IMAD R10, R39, UR8, RZ ;  /* 0x00000008270a7c24 */ /* 0x004fe4000f8e02ff */
[----:B------:R-:W-:Y:S01]  /*08e0*/  IMAD R7, R11, UR18, R7 ;  /* 0x000000120b077c24 */ /* 0x000fe2000f8e0207 */
[----:B-1----:R-:W-:Y:S01]  /*08f0*/  MOV R24, UR6 ;  /* 0x0000000600187c02 */ /* 0x002fe20008000f00 */
[----:B------:R-:W-:Y:S01]  /*0900*/  IMAD R29, R59, UR9, R10 ;  /* 0x000000093b1d7c24 */ /* 0x000fe2000f8e020a */
[----:B------:R-:W-:Y:S01]  /*0910*/  MOV R10, R13 ;  /* 0x0000000d000a7202 */ /* 0x000fe20000000f00 */
[----:B----4-:R-:W-:Y:S01]  /*0920*/  IMAD.WIDE.U32 R8, R22, UR18, R26 ;  /* 0x0000001216087c25 */ /* 0x010fe2000f8e001a */
[----:B------:R-:W-:Y:S02]  /*0930*/  MOV R13, R16 ;  /* 0x00000010000d7202 */ /* 0x000fe40000000f00 */
[C---:B------:R-:W-:Y:S01]  /*0940*/  LEA R16, R26.reuse, UR4, 0x4 ;  /* 0x000000041a107c11 */ /* 0x040fe2000f8e20ff */
[----:B------:R-:W-:Y:S01]  /*0950*/  IMAD R11, R39, UR10, RZ ;  /* 0x0000000a270b7c24 */ /* 0x000fe2000f8e02ff */
[----:B------:R-:W-:Y:S01]  /*0960*/  LEA R21, R26, UR4, 0x2 ;  /* 0x000000041a157c11 */ /* 0x000fe2000f8e10ff */
[----:B------:R-:W-:Y:S01]  /*0970*/  IMAD R9, R23, UR18, R9 ;  /* 0x0000001217097c24 */ /* 0x000fe2000f8e0209 */
[----:B------:R-:W-:Y:S01]  /*0980*/  IADD3 R23, PT, PT, R16, 0x400, RZ ;  /* 0x0000040010177810 */ /* 0x000fe20007ffe0ff */
[----:B------:R-:W-:Y:S01]  /*0990*/  IMAD.WIDE.U32 R56, R59, UR8, R6 ;  /* 0x000000083b387c25 */ /* 0x000fe2000f8e0006 */
[----:B------:R-:W-:-:S03]  /*09a0*/  MOV R7, RZ ;  /* 0x000000ff00077202 */ /* 0x000fc60000000f00 */
[C---:B------:R-:W-:Y:S01]  /*09b0*/  IMAD R31, R59.reuse, UR11, R11 ;  /* 0x0000000b3b1f7c24 */ /* 0x040fe2000f8e020b */
[----:B------:R-:W-:Y:S01]  /*09c0*/  MOV R11, R20 ;  /* 0x00000014000b7202 */ /* 0x000fe20000000f00 */
[----:B------:R-:W-:Y:S01]  /*09d0*/  IMAD.WIDE.U32 R58, R59, UR10, R8 ;  /* 0x0000000a3b3a7c25 */ /* 0x000fe2000f8e0008 */
[----:B------:R-:W-:Y:S02]  /*09e0*/  MOV R8, R18 ;  /* 0x0000001200087202 */ /* 0x000fe40000000f00 */
[C---:B------:R-:W-:Y:S01]  /*09f0*/  LOP3.LUT R18, R26.reuse, 0x1f, RZ, 0xc0, !PT ;  /* 0x0000001f1a127812 */ /* 0x040fe200078ec0ff */
[C---:B------:R-:W-:Y:S01]  /*0a00*/  IMAD R22, R26.reuse, -0xc, R23 ;  /* 0xfffffff41a167824 */ /* 0x040fe200078e0217 */
[----:B------:R-:W-:Y:S01]  /*0a10*/  IADD3 R20, PT, PT, R26, 0x200, RZ ;  /* 0x000002001a147810 */ /* 0x000fe20007ffe0ff */
[----:B------:R-:W-:Y:S01]  /*0a20*/  IMAD R9, R0, UR7, R67 ;  /* 0x0000000700097c24 */ /* 0x000fe2000f8e0243 */
[----:B------:R-:W-:Y:S02]  /*0a30*/  IADD3 R23, PT, PT, R57, R29, RZ ;  /* 0x0000001d39177210 */ /* 0x000fe40007ffe0ff */
[----:B------:R-:W-:-:S07]  /*0a40*/  IADD3 R6, PT, PT, R59, R31, RZ ;  /* 0x0000001f3b067210 */ /* 0x000fce0007ffe0ff */
.L_x_10339:
[----:B------:R-:W-:Y:S01]  /*0a50*/  BAR.SYNC.DEFER_BLOCKING 0x0 ;  /* 0x0000000000007b1d */ /* 0x000fe20000010000 */
[----:B0-----:R-:W-:Y:S02]  /*0a60*/  MOV R28, R8 ;  /* 0x00000008001c7202 */ /* 0x001fe40000000f00 */
[----:B------:R-:W-:-:S05]  /*0a70*/  MOV R29, R11 ;  /* 0x0000000b001d7202 */ /* 0x000fca0000000f00 */
[----:B------:R-:W0:Y:S01]  /*0a80*/  S2UR UR5, SR_CgaCtaId ;  /* 0x00000000000579c3 */ /* 0x000e220000008800 */
[----:B------:R-:W1:Y:S01]  /*0a90*/  S2R R61, SR_LANEID ;  /* 0x00000000003d7919 */ /* 0x000e620000000000 */
[----:B------:R-:W-:Y:S01]  /*0aa0*/  IMAD.WIDE.U32 R36, R26, 0x10, R28 ;  /* 0x000000101a247825 */ /* 0x000fe200078e001c */
[----:B------:R-:W-:Y:S01]  /*0ab0*/  UMOV UR4, 0x400 ;  /* 0x0000040000047882 */ /* 0x000fe20000000000 */
[----:B------:R-:W-:-:S04]  /*0ac0*/  IADD3 R64, PT, PT, R24, -0x1, RZ ;  /* 0xffffffff18407810 */ /* 0x000fc80007ffe0ff */
[----:B----4-:R-:W2:Y:S01]  /*0ad0*/  LDC.64 R48, c[0x0][0x488] ;  /* 0x00012200ff307b82 */ /* 0x010ea20000000a00 */
        /* <DEDUP_REMOVED lines=14> */
[----:B------:R-:W1:Y:S08]  /*0bc0*/  LDC.64 R72, c[0x0][0x508] ;  /* 0x00014200ff487b82 */ /* 0x000e700000000a00 */
        /* <DEDUP_REMOVED lines=13> */
[----:B------:R-:W2:Y:S03]  /*0ca0*/  LDS.128 R44, [R60] ;  /* 0x000000003c2c7984 */ /* 0x000ea60000000c00 */
        /* <DEDUP_REMOVED lines=26> */
[--C-:B-----5:R-:W-:Y:S01]  /*0e50*/  FADD.FTZ R90, R45, R3.reuse ;  /* 0x000000032d5a7221 */ /* 0x120fe20000010000 */
[----:B------:R-:W-:Y:S01]  /*0e60*/  UISETP.NE.U32.AND UP0, UPT, UR8, URZ, UPT ;  /* 0x000000ff0800728c */ /* 0x000fe2000bf05070 */
[--C-:B------:R-:W-:Y:S01]  /*0e70*/  FADD.FTZ R91, R46, R3.reuse ;  /* 0x000000032e5b7221 */ /* 0x100fe20000010000 */
[----:B------:R-:W-:-:S02]  /*0e80*/  FADD.FTZ R92, R47, R3 ;  /* 0x000000032f5c7221 */ /* 0x000fc40000010000 */
        /* <DEDUP_REMOVED lines=12> */
[----:B----4-:R-:W-:Y:S01]  /*0f50*/  FADD.FTZ R54, R55, 1 ;  /* 0x3f80000037367421 */ /* 0x010fe20000010000 */
[----:B-1----:R-:W-:-:S06]  /*0f60*/  FADD.FTZ R55, R65, 1 ;  /* 0x3f80000041377421 */ /* 0x002fcc0000010000 */
        /* <DEDUP_REMOVED lines=32> */
[----:B------:R-:W-:Y:S01]  /*1170*/  FMUL.FTZ R78, R43, R78 ;  /* 0x0000004e2b4e7220 */ /* 0x000fe20000410000 */
[----:B------:R-:W-:-:S04]  /*1180*/  IMAD.WIDE.U32 R72, R0, UR6, R74 ;  /* 0x0000000600487c25 */ /* 0x000fc8000f8e004a */
[----:B------:R-:W-:Y:S01]  /*1190*/  IMAD R65, R0, UR7, R73 ;  /* 0x0000000700417c24 */ /* 0x000fe2000f8e0249 */
[----:B------:R-:W-:-:S04]  /*11a0*/  LEA R74, P0, R72, R80, 0x2 ;  /* 0x00000050484a7211 */ /* 0x000fc800078010ff */
        /* <DEDUP_REMOVED lines=15> */
[----:B------:R-:W-:Y:S01]  /*12a0*/  STS.128 [R60], R36 ;  /* 0x000000243c007388 */ /* 0x000fe20000000c00 */
[----:B------:R-:W-:-:S03]  /*12b0*/  NOP ;  /* 0x0000000000007918 */ /* 0x000fc60000000000 */
[----:B------:R-:W2:Y:S01]  /*12c0*/  LDS.128 R40, [R60] ;  /* 0x000000003c287984 */ /* 0x000ea20000000c00 */
[----:B0-----:R-:W-:-:S04]  /*12d0*/  IMAD.WIDE.U32 R44, R46, UR18, R70 ;  /* 0x000000122e2c7c25 */ /* 0x001fc8000f8e0046 */
[----:B------:R-:W-:Y:S02]  /*12e0*/  IMAD R45, R47, UR18, R45 ;  /* 0x000000122f2d7c24 */ /* 0x000fe4000f8e022d */
[----:B-1----:R-:W-:-:S04]  /*12f0*/  IMAD.WIDE.U32 R44, R0, R48, R44 ;  /* 0x00000030002c7225 */ /* 0x002fc800078e002c */
[----:B------:R-:W-:Y:S01]  /*1300*/  IMAD R45, R0, R49, R45 ;  /* 0x00000031002d7224 */ /* 0x000fe200078e022d */
[----:B------:R-:W-:-:S04]  /*1310*/  LEA R46, P0, R44, UR8, 0x2 ;  /* 0x000000082c2e7c11 */ /* 0x000fc8000f8010ff */
[----:B------:R-:W-:-:S03]  /*1320*/  LEA.HI.X R47, R44, UR9, R45, 0x2, P0 ;  /* 0x000000092c2f7c11 */ /* 0x000fc600080f142d */
[----:B------:R-:W-:-:S05]  /*1330*/  IMAD.WIDE.U32 R44, R26, 0x10, R46 ;  /* 0x000000101a2c7825 */ /* 0x000fca00078e002e */
[----:B--2---:R1:W-:Y:S02]  /*1340*/  STG.E.128 desc[UR16][R44.64], R40 ;  /* 0x000000282c007986 */ /* 0x0043e4000c101d10 */
.L_x_10323:
        /* <DEDUP_REMOVED lines=17> */
[----:B------:R-:W1:Y:S01]  /*1460*/  LDC.64 R72, c[0x0][0x3c0] ;  /* 0x0000f000ff487b82 */ /* 0x000e620000000a00 */
[----:B------:R-:W-:Y:S01]  /*1470*/  MOV R42, R4 ;  /* 0x00000004002a7202 */ /* 0x000fe20000000f00 */
[----:B------:R-:W-:Y:S01]  /*1480*/  HFMA2 R32, -RZ, RZ, 0, 0 ;  /* 0x00000000ff207431 */ /* 0x000fe200000001ff */
[----:B------:R-:W-:Y:S01]  /*1490*/  MOV R43, R19 ;  /* 0x00000013002b7202 */ /* 0x000fe20000000f00 */
[----:B------:R-:W-:Y:S01]  /*14a0*/  FMUL.FTZ R103, R28, R65 ;  /* 0x000000411c677220 */ /* 0x000fe20000410000 */
[----:B------:R-:W-:Y:S01]  /*14b0*/  MOV R40, R12 ;  /* 0x0000000c00287202 */ /* 0x000fe20000000f00 */
[----:B------:R-:W-:Y:S01]  /*14c0*/  FMUL.FTZ R104, R29, R90 ;  /* 0x0000005a1d687220 */ /* 0x000fe20000410000 */
[----:B------:R-:W-:Y:S01]  /*14d0*/  MOV R41, R15 ;  /* 0x0000000f00297202 */ /* 0x000fe20000000f00 */
[----:B------:R-:W2:Y:S01]  /*14e0*/  LDC.64 R74, c[0x0][0x440] ;  /* 0x00011000ff4a7b82 */ /* 0x000ea20000000a00 */
[----:B------:R-:W-:Y:S01]  /*14f0*/  ISETP.NE.AND P0, PT, R24, 0x1, PT ;  /* 0x000000011800780c */ /* 0x000fe20003f05270 */
[----:B------:R-:W-:Y:S01]  /*1500*/  FMUL.FTZ R105, R30, R91 ;  /* 0x0000005b1e697220 */ /* 0x000fe20000410000 */
[----:B------:R-:W-:Y:S01]  /*1510*/  SHF.L.U32 R107, R64, 0x8, RZ ;  /* 0x00000008406b7819 */ /* 0x000fe200000006ff */
[----:B------:R-:W-:Y:S01]  /*1520*/  FMUL.FTZ R106, R31, R92 ;  /* 0x0000005c1f6a7220 */ /* 0x000fe20000410000 */
[----:B------:R-:W-:Y:S01]  /*1530*/  SHF.L.U32 R108, R24, 0x8, RZ ;  /* 0x00000008186c7819 */ /* 0x000fe200000006ff */
[----:B------:R-:W-:Y:S01]  /*1540*/  IMAD.WIDE.U32 R86, R26, 0x10, R42 ;  /* 0x000000101a567825 */ /* 0x000fe200078e002a */
[C---:B------:R-:W-:Y:S01]  /*1550*/  IADD3 R94, P2, PT, R70.reuse, R56, RZ ;  /* 0x00000038465e7210 */ /* 0x040fe20007f5e0ff */
[----:B------:R-:W3:Y:S01]  /*1560*/  LDC.64 R76, c[0x0][0x3a8] ;  /* 0x0000ea00ff4c7b82 */ /* 0x000ee20000000a00 */
[----:B------:R-:W-:Y:S01]  /*1570*/  IADD3 R84, P3, PT, R70, R58, RZ ;  /* 0x0000003a46547210 */ /* 0x000fe20007f7e0ff */
[C---:B------:R-:W-:Y:S01]  /*1580*/  IMAD.WIDE.U32 R88, R26.reuse, 0x10, R40 ;  /* 0x000000101a587825 */ /* 0x040fe200078e0028 */
[----:B------:R-:W-:Y:S01]  /*1590*/  ISETP.NE.AND P1, PT, R26, RZ, PT ;  /* 0x000000ff1a00720c */ /* 0x000fe20003f25270 */
[----:B------:R-:W4:Y:S01]  /*15a0*/  LDCU UR12, c[0x0][0x394] ;  /* 0x00007280ff0c77ac */ /* 0x000f220008000800 */
[----:B------:R-:W-:-:S02]  /*15b0*/  IADD3 R101, PT, PT, R24, -0x2, RZ ;  /* 0xfffffffe18657810 */ /* 0x000fc40007ffe0ff */
[----:B------:R-:W-:Y:S01]  /*15c0*/  IADD3 R102, PT, PT, R70, R26, RZ ;  /* 0x0000001a46667210 */ /* 0x000fe20007ffe0ff */
[----:B------:R-:W0:Y:S01]  /*15d0*/  LDC.64 R78, c[0x0][0x3e0] ;  /* 0x0000f800ff4e7b82 */ /* 0x000e220000000a00 */
[----:B------:R-:W-:Y:S01]  /*15e0*/  ISETP.EQ.AND P0, PT, R26, RZ, P0 ;  /* 0x000000ff1a00720c */ /* 0x000fe20000702270 */
[----:B------:R-:W0:Y:S01]  /*15f0*/  LDCU UR13, c[0x0][0x38c] ;  /* 0x00007180ff0d77ac */ /* 0x000e220008000800 */
[----:B------:R-:W-:Y:S02]  /*1600*/  LOP3.LUT R107, R107, 0x100, RZ, 0xc0, !PT ;  /* 0x000001006b6b7812 */ /* 0x000fe400078ec0ff */
        /* <DEDUP_REMOVED lines=8> */
[----:B----4-:R-:W-:-:S05]  /*1690*/  UMOV UR4, URZ ;  /* 0x000000ff00047c82 */ /* 0x010fca0008000000 */
.L_x_10338:
[----:B-1----:R-:W-:-:S04]  /*16a0*/  IMAD.WIDE.U32 R40, R72, UR4, RZ ;  /* 0x0000000448287c25 */ /* 0x002fc8000f8e00ff */
[----:B------:R-:W-:Y:S01]  /*16b0*/  IMAD R41, R73, UR4, R41 ;  /* 0x0000000449297c24 */ /* 0x000fe2000f8e0229 */
[----:B0-----:R-:W-:-:S04]  /*16c0*/  LEA R52, P2, R40, R86, 0x2 ;  /* 0x0000005628347211 */ /* 0x001fc800078410ff */
[----:B------:R-:W-:-:S06]  /*16d0*/  LEA.HI.X R53, R40, R87, R41, 0x2, P2 ;  /* 0x0000005728357211 */ /* 0x000fcc00010f1429 */
[----:B----4-:R-:W4:Y:S01]  /*16e0*/  LDG.E.128 R52, desc[UR16][R52.64] ;  /* 0x0000001034347981 */ /* 0x010f22000c1e1d00 */
[----:B------:R-:W-:Y:S01]  /*16f0*/  MOV R42, R66 ;  /* 0x00000042002a7202 */ /* 0x000fe20000000f00 */
[----:B------:R-:W-:Y:S01]  /*1700*/  IMAD.WIDE.U32 R40, R78, UR4, RZ ;  /* 0x000000044e287c25 */ /* 0x000fe2000f8e00ff */
[----:B------:R-:W-:-:S03]  /*1710*/  MOV R43, R9 ;  /* 0x00000009002b7202 */ /* 0x000fc60000000f00 */
[----:B------:R-:W-:Y:S01]  /*1720*/  IMAD R41, R79, UR4, R41 ;  /* 0x000000044f297c24 */ /* 0x000fe2000f8e0229 */
[----:B------:R-:W-:Y:S01]  /*1730*/  LEA R44, P3, R40, R88, 0x2 ;  /* 0x00000058282c7211 */ /* 0x000fe200078610ff */
[----:B---3--:R-:W-:-:S03]  /*1740*/  IMAD.WIDE.U32 R42, R76, UR4, R42 ;  /* 0x000000044c2a7c25 */ /* 0x008fc6000f8e002a */
[----:B------:R-:W-:Y:S01]  /*1750*/  LEA.HI.X R45, R40, R89, R41, 0x2, P3 ;  /* 0x00000059282d7211 */ /* 0x000fe200018f1429 */
[----:B------:R-:W-:Y:S01]  /*1760*/  IMAD R43, R77, UR4, R43 ;  /* 0x000000044d2b7c24 */ /* 0x000fe2000f8e022b */
[----:B--2---:R-:W-:-:S04]  /*1770*/  LEA R96, P2, R42, R74, 0x2 ;  /* 0x0000004a2a607211 */ /* 0x004fc800078410ff */
[----:B------:R-:W-:-:S05]  /*1780*/  LEA.HI.X R97, R42, R75, R43, 0x2, P2 ;  /* 0x0000004b2a617211 */ /* 0x000fca00010f142b */
[----:B------:R0:W2:Y:S04]  /*1790*/  LDG.E R109, desc[UR16][R96.64] ;  /* 0x00000010606d7981 */ /* 0x0000a8000c1e1900 */
[----:B----4-:R1:W-:Y:S01]  /*17a0*/  STS.128 [R60], R52 ;  /* 0x000000343c007388 */ /* 0x0103e20000000c00 */
        /* <DEDUP_REMOVED lines=16> */
[----:B------:R-:W1:Y:S01]  /*18b0*/  MUFU.EX2 R111, R111 ;  /* 0x0000006f006f7308 */ /* 0x000e620000000800 */
[----:B0-----:R-:W-:Y:S01]  /*18c0*/  FMUL.FTZ R118, R103, R40 ;  /* 0x0000002867767220 */ /* 0x001fe20000410000 */
[----:B---3--:R-:W-:Y:S01]  /*18d0*/  STS.128 [R60+0x200], R44 ;  /* 0x0002002c3c007388 */ /* 0x008fe20000000c00 */
[----:B------:R-:W-:-:S03]  /*18e0*/  NOP ;  /* 0x0000000000007918 */ /* 0x000fc60000000000 */
[----:B------:R-:W0:Y:S04]  /*18f0*/  LDS.128 R48, [R60+0x200] ;  /* 0x000200003c307984 */ /* 0x000e280000000c00 */
[----:B-1----:R1:W-:Y:S01]  /*1900*/  STS [R52+0xa38], R117 ;  /* 0x000a387534007388 */ /* 0x0023e20000000800 */
[----:B0-----:R-:W-:Y:S01]  /*1910*/  FMUL.FTZ R115, R93, R48 ;  /* 0x000000305d737220 */ /* 0x001fe20000410000 */
        /* <DEDUP_REMOVED lines=8> */
[----:B------:R-:W-:Y:S01]  /*19a0*/  ISETP.NE.AND P1, PT, R24, UR12, PT ;  /* 0x0000000c18007c0c */ /* 0x000fe2000bf25270 */
[----:B------:R-:W-:-:S12]  /*19b0*/  HFMA2 R112, -RZ, RZ, 1.875, 0 ;  /* 0x3f800000ff707431 */ /* 0x000fd800000001ff */
[----:B------:R-:W-:Y:S05]  /*19c0*/  @!P1 BRA `(.L_x_10327) ;  /* 0x0000000000149947 */ /* 0x000fea0003800000 */
[----:B------:R-:W-:-:S04]  /*19d0*/  IADD3 R44, PT, PT, R108, UR4, RZ ;  /* 0x000000046c2c7c10 */ /* 0x000fc8000fffe0ff */
[----:B------:R-:W-:-:S05]  /*19e0*/  LEA R44, R44, UR5, 0x2 ;  /* 0x000000052c2c7c11 */ /* 0x000fca000f8e10ff */
[----:B------:R2:W3:Y:S01]  /*19f0*/  LDS R112, [R44+0xa38] ;  /* 0x000a38002c707984 */ /* 0x0004e20000000800 */
[----:B------:R-:W-:Y:S05]  /*1a00*/  BRA `(.L_x_10327) ;  /* 0x0000000000047947 */ /* 0x000fea0003800000 */
.L_x_10326:
[----:B------:R0:W1:Y:S02]  /*1a10*/  LDS R112, [R21+0x123c] ;  /* 0x00123c0015707984 */ /* 0x0000640000000800 */
.L_x_10327:
[----:B------:R-:W-:Y:S05]  /*1a20*/  BSYNC.RECONVERGENT B0 ;  /* 0x0000000000007941 */ /* 0x000fea0003800200 */
.L_x_10325:
        /* <DEDUP_REMOVED lines=25> */
[----:B------:R-:W-:Y:S01]  /*1bc0*/  HFMA2 R96, -RZ, RZ, 1.875, 0 ;  /* 0x3f800000ff607431 */ /* 0x000fe200000001ff */
[----:B------:R-:W5:Y:S01]  /*1bd0*/  SHFL.UP PT, R45, R47, 0x1, RZ ;  /* 0x042000002f2d7989 */ /* 0x000f6200000e00ff */
[----:B------:R-:W-:Y:S01]  /*1be0*/  MOV R97, RZ ;  /* 0x000000ff00617202 */ /* 0x000fe20000000f00 */
[----:B------:R-:W-:Y:S01]  /*1bf0*/  BSSY.RECONVERGENT B0, `(.L_x_10328) ;  /* 0x0000081000007945 */ /* 0x000fe20003800200 */
[----:B-1----:R-:W-:Y:S01]  /*1c00*/  ULEA UR5, UR6, UR5, 0x18 ;  /* 0x0000000506057291 */ /* 0x002fe2000f8ec0ff */
[----:B--2---:R-:W-:-:S03]  /*1c10*/  @P1 FMUL.FTZ R46, R46, R121 ;  /* 0x000000792e2e1220 */ /* 0x004fc60000410000 */
[----:B------:R-:W-:Y:S01]  /*1c20*/  ULEA UR6, UR4, UR5, 0x3 ;  /* 0x0000000504067291 */ /* 0x000fe2000f8e18ff */
[----:B---3--:R-:W-:Y:S01]  /*1c30*/  @P1 FFMA.FTZ R124, R121, R52, R124 ;  /* 0x00000034797c1223 */ /* 0x008fe2000001007c */
[----:B------:R-:W-:Y:S02]  /*1c40*/  @P1 MOV R121, R46 ;  /* 0x0000002e00791202 */ /* 0x000fe40000000f00 */
[----:B------:R-:W-:Y:S01]  /*1c50*/  ISETP.GE.AND P1, PT, R61, 0x1, PT ;  /* 0x000000013d00780c */ /* 0x000fe20003f26270 */
[----:B-----5:R-:W-:Y:S01]  /*1c60*/  FFMA.FTZ R44, R122, R45, R47 ;  /* 0x0000002d7a2c7223 */ /* 0x020fe2000001002f */
[----:B------:R-:W1:Y:S04]  /*1c70*/  SHFL.DOWN PT, R51, R124, 0x2, 0x1f ;  /* 0x08401f007c337f89 */ /* 0x000e6800000e0000 */
[----:B------:R-:W2:Y:S01]  /*1c80*/  SHFL.DOWN PT, R46, R121, 0x2, 0x1f ;  /* 0x08401f00792e7f89 */ /* 0x000ea200000e0000 */
[----:B------:R-:W-:-:S03]  /*1c90*/  FSEL R47, R47, R44, !P1 ;  /* 0x0000002c2f2f7208 */ /* 0x000fc60004800000 */
[----:B------:R-:W3:Y:S04]  /*1ca0*/  SHFL.UP PT, R45, R122, 0x1, RZ ;  /* 0x042000007a2d7989 */ /* 0x000ee800000e00ff */
[----:B------:R-:W5:Y:S01]  /*1cb0*/  SHFL.UP PT, R44, R47, 0x2, RZ ;  /* 0x044000002f2c7989 */ /* 0x000f6200000e00ff */
[C---:B-1----:R-:W-:Y:S01]  /*1cc0*/  @!P2 FFMA.FTZ R124, R121.reuse, R51, R124 ;  /* 0x00000033797ca223 */ /* 0x042fe2000001007c */
[----:B--2---:R-:W-:Y:S01]  /*1cd0*/  @!P2 FMUL.FTZ R46, R121, R46 ;  /* 0x0000002e792ea220 */ /* 0x004fe20000410000 */
[----:B---3--:R-:W-:-:S04]  /*1ce0*/  @P1 FMUL.FTZ R122, R122, R45 ;  /* 0x0000002d7a7a1220 */ /* 0x008fc80000410000 */
[----:B------:R-:W-:Y:S02]  /*1cf0*/  @!P2 MOV R121, R46 ;  /* 0x0000002e0079a202 */ /* 0x000fe40000000f00 */
[----:B------:R-:W-:Y:S01]  /*1d00*/  ISETP.GE.AND P1, PT, R61, 0x2, PT ;  /* 0x000000023d00780c */ /* 0x000fe20003f26270 */
[----:B-----5:R-:W-:Y:S01]  /*1d10*/  FFMA.FTZ R44, R122, R44, R47 ;  /* 0x0000002c7a2c7223 */ /* 0x020fe2000001002f */
[----:B------:R-:W1:Y:S01]  /*1d20*/  SHFL.UP PT, R45, R122, 0x2, RZ ;  /* 0x044000007a2d7989 */ /* 0x000e6200000e00ff */
[----:B------:R-:W-:-:S03]  /*1d30*/  ISETP.GT.U32.AND P2, PT, R18, 0x1b, PT ;  /* 0x0000001b1200780c */ /* 0x000fc60003f44070 */
[----:B------:R-:W2:Y:S01]  /*1d40*/  SHFL.DOWN PT, R46, R121, 0x4, 0x1f ;  /* 0x08801f00792e7f89 */ /* 0x000ea200000e0000 */
[----:B------:R-:W-:-:S03]  /*1d50*/  FSEL R51, R47, R44, !P1 ;  /* 0x0000002c2f337208 */ /* 0x000fc60004800000 */
[----:B------:R-:W3:Y:S04]  /*1d60*/  SHFL.DOWN PT, R47, R124, 0x4, 0x1f ;  /* 0x08801f007c2f7f89 */ /* 0x000ee800000e0000 */
[----:B------:R-:W5:Y:S01]  /*1d70*/  SHFL.UP PT, R44, R51, 0x4, RZ ;  /* 0x04800000332c7989 */ /* 0x000f6200000e00ff */
[----:B-1----:R-:W-:Y:S01]  /*1d80*/  @P1 FMUL.FTZ R122, R122, R45 ;  /* 0x0000002d7a7a1220 */ /* 0x002fe20000410000 */
[----:B------:R-:W-:Y:S01]  /*1d90*/  ISETP.GE.AND P1, PT, R24, UR12, PT ;  /* 0x0000000c18007c0c */ /* 0x000fe2000bf26270 */
[----:B--2---:R-:W-:-:S03]  /*1da0*/  @!P2 FMUL.FTZ R46, R121, R46 ;  /* 0x0000002e792ea220 */ /* 0x004fc60000410000 */
[----:B------:R-:W1:Y:S01]  /*1db0*/  SHFL.UP PT, R45, R122, 0x4, RZ ;  /* 0x048000007a2d7989 */ /* 0x000e6200000e00ff */
[----:B------:R-:W-:Y:S01]  /*1dc0*/  ISETP.NE.OR P1, PT, R26, RZ, P1 ;  /* 0x000000ff1a00720c */ /* 0x000fe20000f25670 */
[----:B---3--:R-:W-:Y:S01]  /*1dd0*/  @!P2 FFMA.FTZ R124, R121, R47, R124 ;  /* 0x0000002f797ca223 */ /* 0x008fe2000001007c */
[----:B------:R-:W-:Y:S02]  /*1de0*/  @!P2 MOV R121, R46 ;  /* 0x0000002e0079a202 */ /* 0x000fe40000000f00 */
[----:B------:R-:W-:Y:S01]  /*1df0*/  ISETP.GE.AND P2, PT, R61, 0x4, PT ;  /* 0x000000043d00780c */ /* 0x000fe20003f46270 */
[----:B-----5:R-:W-:Y:S01]  /*1e00*/  FFMA.FTZ R44, R122, R44, R51 ;  /* 0x0000002c7a2c7223 */ /* 0x020fe20000010033 */
[----:B------:R-:W2:Y:S04]  /*1e10*/  SHFL.DOWN PT, R47, R124, 0x8, 0x1f ;  /* 0x09001f007c2f7f89 */ /* 0x000ea800000e0000 */
[----:B------:R-:W3:Y:S01]  /*1e20*/  SHFL.DOWN PT, R46, R121, 0x8, 0x1f ;  /* 0x09001f00792e7f89 */ /* 0x000ee200000e0000 */
[----:B------:R-:W-:-:S03]  /*1e30*/  FSEL R51, R51, R44, !P2 ;  /* 0x0000002c33337208 */ /* 0x000fc60005000000 */
[----:B------:R-:W-:Y:S01]  /*1e40*/  @!P1 LDS.64 R96, [UR6+0x12b8] ;  /* 0x0012b806ff609984 */ /* 0x000fe20008000a00 */
[----:B------:R-:W-:-:S03]  /*1e50*/  ISETP.GE.AND P1, PT, R61, 0x8, PT ;  /* 0x000000083d00780c */ /* 0x000fc60003f26270 */
[----:B------:R-:W5:Y:S01]  /*1e60*/  SHFL.UP PT, R44, R51, 0x8, RZ ;  /* 0x05000000332c7989 */ /* 0x000f6200000e00ff */
[----:B-1----:R-:W-:Y:S01]  /*1e70*/  @P2 FMUL.FTZ R122, R122, R45 ;  /* 0x0000002d7a7a2220 */ /* 0x002fe20000410000 */
[----:B------:R-:W-:-:S04]  /*1e80*/  ISETP.GT.U32.AND P2, PT, R18, 0xf, PT ;  /* 0x0000000f1200780c */ /* 0x000fc80003f44070 */
[----:B------:R-:W1:Y:S01]  /*1e90*/  SHFL.UP PT, R45, R122, 0x8, RZ ;  /* 0x050000007a2d7989 */ /* 0x000e6200000e00ff */
[C---:B--2---:R-:W-:Y:S01]  /*1ea0*/  @!P3 FFMA.FTZ R124, R121.reuse, R47, R124 ;  /* 0x0000002f797cb223 */ /* 0x044fe2000001007c */
[----:B---3--:R-:W-:-:S04]  /*1eb0*/  @!P3 FMUL.FTZ R46, R121, R46 ;  /* 0x0000002e792eb220 */ /* 0x008fc80000410000 */
[----:B------:R-:W2:Y:S01]  /*1ec0*/  SHFL.DOWN PT, R52, R124, 0x10, 0x1f ;  /* 0x0a001f007c347f89 */ /* 0x000ea200000e0000 */
        /* <DEDUP_REMOVED lines=8> */
[----:B--2---:R-:W-:-:S03]  /*1f50*/  @!P2 FFMA.FTZ R124, R121, R52, R124 ;  /* 0x00000034797ca223 */ /* 0x004fc6000001007c */
[----:B------:R-:W-:Y:S04]  /*1f60*/  SHFL.IDX PT, R52, R97, RZ, 0x1f ;  /* 0x00001fff61347589 */ /* 0x000fe800000e0000 */
[----:B------:R-:W-:Y:S01]  /*1f70*/  SHFL.IDX PT, R120, R124, RZ, 0x1f ;  /* 0x00001fff7c787589 */ /* 0x000fe200000e0000 */
[----:B---3--:R-:W-:-:S05]  /*1f80*/  @!P2 FMUL.FTZ R45, R121, R46 ;  /* 0x0000002e792da220 */ /* 0x008fca0000410000 */
[----:B------:R-:W-:Y:S02]  /*1f90*/  @!P2 MOV R121, R45 ;  /* 0x0000002d0079a202 */ /* 0x000fe40000000f00 */
[----:B------:R-:W-:Y:S01]  /*1fa0*/  SHFL.DOWN PT, R45, R124, 0x1, 0x1f ;  /* 0x08201f007c2d7f89 */ /* 0x000fe200000e0000 */
[----:B-1----:R-:W-:Y:S01]  /*1fb0*/  FFMA.FTZ R46, R122, R44, R51 ;  /* 0x0000002c7a2e7223 */ /* 0x002fe20000010033 */
[----:B------:R-:W-:Y:S02]  /*1fc0*/  ISETP.NE.AND P2, PT, R26, 0x1f, PT ;  /* 0x0000001f1a00780c */ /* 0x000fe40003f45270 */
[----:B------:R-:W1:Y:S01]  /*1fd0*/  SHFL.DOWN PT, R44, R121, 0x1, 0x1f ;  /* 0x08201f00792c7f89 */ /* 0x000e6200000e0000 */
[----:B-----5:R-:W-:Y:S01]  /*1fe0*/  @P1 FMUL.FTZ R122, R122, R47 ;  /* 0x0000002f7a7a1220 */ /* 0x020fe20000410000 */
[----:B------:R-:W-:Y:S01]  /*1ff0*/  FSEL R53, R51, R46, !P1 ;  /* 0x0000002e33357208 */ /* 0x000fe20004800000 */
[----:B------:R-:W-:Y:S01]  /*2000*/  IMAD.WIDE.U32 R46, R80, UR4, R94 ;  /* 0x00000004502e7c25 */ /* 0x000fe2000f8e005e */
[----:B------:R-:W2:Y:S01]  /*2010*/  SHFL.IDX PT, R51, R121, RZ, 0x1f ;  /* 0x00001fff79337589 */ /* 0x000ea200000e0000 */
[----:B------:R-:W-:-:S02]  /*2020*/  ISETP.NE.AND P1, PT, R26, RZ, PT ;  /* 0x000000ff1a00720c */ /* 0x000fc40003f25270 */
[----:B------:R-:W-:Y:S01]  /*2030*/  IMAD R47, R81, UR4, R47 ;  /* 0x00000004512f7c24 */ /* 0x000fe2000f8e022f */
[----:B------:R-:W-:Y:S04]  /*2040*/  SHFL.UP PT, R122, R122, 0x1, RZ ;  /* 0x042000007a7a7989 */ /* 0x000fe800000e00ff */
[----:B------:R-:W-:Y:S01]  /*2050*/  SHFL.UP PT, R53, R53, 0x1, RZ ;  /* 0x0420000035357989 */ /* 0x000fe200000e00ff */
[----:B-1----:R-:W-:Y:S01]  /*2060*/  @P2 FFMA.FTZ R52, R44, R52, R45 ;  /* 0x000000342c342223 */ /* 0x002fe2000001002d */
[----:B------:R-:W-:Y:S01]  /*2070*/  IMAD.WIDE.U32 R44, R82, UR4, R84 ;  /* 0x00000004522c7c25 */ /* 0x000fe2000f8e0054 */
[----:B------:R-:W-:-:S03]  /*2080*/  LEA R54, P2, R46, UR8, 0x2 ;  /* 0x000000082e367c11 */ /* 0x000fc6000f8410ff */
[----:B------:R-:W-:Y:S01]  /*2090*/  FFMA.FTZ R112, R52, R112, R55 ;  /* 0x0000007034707223 */ /* 0x000fe20000010037 */
[----:B--2---:R-:W-:Y:S01]  /*20a0*/  FFMA.FTZ R97, R51, R97, R120 ;  /* 0x0000006133617223 */ /* 0x004fe20000010078 */
[----:B------:R-:W-:Y:S02]  /*20b0*/  IMAD R45, R83, UR4, R45 ;  /* 0x00000004532d7c24 */ /* 0x000fe4000f8e022d */
[----:B------:R-:W-:Y:S01]  /*20c0*/  FMUL.FTZ R96, R51, R96 ;  /* 0x0000006033607220 */ /* 0x000fe20000410000 */
[----:B------:R-:W-:Y:S01]  /*20d0*/  FFMA.FTZ R114, R111, R112, R114 ;  /* 0x000000706f727223 */ /* 0x000fe20000010072 */
[----:B------:R-:W-:Y:S02]  /*20e0*/  LEA R52, P3, R44, UR10, 0x2 ;  /* 0x0000000a2c347c11 */ /* 0x000fe4000f8610ff */
[----:B------:R-:W-:Y:S01]  /*20f0*/  LEA.HI.X R55, R46, UR9, R47, 0x2, P2 ;  /* 0x000000092e377c11 */ /* 0x000fe200090f142f */
[----:B------:R-:W-:Y:S01]  /*2100*/  FFMA.FTZ R116, R113, R114, R116 ;  /* 0x0000007271747223 */ /* 0x000fe20000010074 */
[----:B------:R-:W-:-:S03]  /*2110*/  ISETP.NE.AND P2, PT, R26, RZ, PT ;  /* 0x000000ff1a00720c */ /* 0x000fc60003f45270 */
[-C--:B------:R-:W-:Y:S01]  /*2120*/  FFMA.FTZ R120, R110, R116.reuse, R115 ;  /* 0x000000746e787223 */ /* 0x080fe20000010073 */
[----:B------:R-:W-:-:S03]  /*2130*/  FMUL.FTZ R124, R90, R116 ;  /* 0x000000745a7c7220 */ /* 0x000fc60000410000 */
[----:B------:R-:W-:-:S06]  /*2140*/  FMUL.FTZ R121, R65, R120 ;  /* 0x0000007841797220 */ /* 0x000fcc0000410000 */
[----:B------:R-:W-:Y:S04]  /*2150*/  @!P2 STS.64 [UR6+0x12b8], R96 ;  /* 0x0012b860ff00a988 */ /* 0x000fe80008000a06 */
[----:B----4-:R-:W1:Y:S02]  /*2160*/  SHFL.IDX PT, R119, R119, RZ, 0x1f ;  /* 0x00001fff77777589 */ /* 0x010e6400000e0000 */
[----:B-1----:R-:W-:Y:S01]  /*2170*/  @P1 FFMA.FTZ R119, R122, R119, R53 ;  /* 0x000000777a771223 */ /* 0x002fe20000010035 */
[----:B------:R-:W-:Y:S01]  /*2180*/  LEA.HI.X R53, R44, UR11, R45, 0x2, P3 ;  /* 0x0000000b2c357c11 */ /* 0x000fe200098f142d */
[----:B------:R-:W-:Y:S02]  /*2190*/  FMUL.FTZ R45, R91, R114 ;  /* 0x000000725b2d7220 */ /* 0x000fe40000410000 */
[----:B------:R-:W-:Y:S01]  /*21a0*/  FFMA.FTZ R122, R117, R119, R118 ;  /* 0x00000077757a7223 */ /* 0x000fe20000010076 */
[----:B------:R-:W-:Y:S01]  /*21b0*/  IADD3 R119, PT, PT, -R102, UR7, RZ ;  /* 0x0000000766777c10 */ /* 0x000fe2000fffe1ff */
[----:B------:R-:W-:-:S02]  /*21c0*/  FMUL.FTZ R46, R30, R45 ;  /* 0x0000002d1e2e7220 */ /* 0x000fc40000410000 */
[----:B------:R-:W-:Y:S01]  /*21d0*/  FFMA.FTZ R51, R110, R122, R49 ;  /* 0x0000007a6e337223 */ /* 0x000fe20000010031 */
[----:B------:R-:W-:Y:S01]  /*21e0*/  FADD.FTZ R110, -R118, R122 ;  /* 0x0000007a766e7221 */ /* 0x000fe20000010100 */
[----:B------:R-:W-:Y:S01]  /*21f0*/  FMUL.FTZ R118, R92, R112 ;  /* 0x000000705c767220 */ /* 0x000fe20000410000 */
[----:B------:R-:W-:Y:S01]  /*2200*/  ISETP.GE.AND P3, PT, R119, 0x1, PT ;  /* 0x000000017700780c */ /* 0x000fe20003f66270 */
        /* <DEDUP_REMOVED lines=8> */
[----:B------:R-:W-:Y:S01]  /*2290*/  ISETP.GE.AND P4, PT, R119, 0x21, PT ;  /* 0x000000217700780c */ /* 0x000fe20003f86270 */
[----:B------:R-:W-:Y:S01]  /*22a0*/  FADD.FTZ R111, -R48, R123 ;  /* 0x0000007b306f7221 */ /* 0x000fe20000010100 */
[----:B------:R-:W-:Y:S01]  /*22b0*/  FFMA.FTZ R50, R115, R45, R44 ;  /* 0x0000002d73327223 */ /* 0x000fe2000001002c */
[----:B------:R-:W-:Y:S01]  /*22c0*/  FMUL.FTZ R45, R29, R124 ;  /* 0x0000007c1d2d7220 */ /* 0x000fe20000410000 */
[----:B------:R-:W-:Y:S01]  /*22d0*/  FMUL.FTZ R44, R28, R121 ;  /* 0x000000791c2c7220 */ /* 0x000fe20000410000 */
[----:B------:R-:W-:Y:S01]  /*22e0*/  FMUL.FTZ R48, R93, R122 ;  /* 0x0000007a5d307220 */ /* 0x000fe20000410000 */
[----:B------:R-:W-:Y:S01]  /*22f0*/  FFMA.FTZ R118, R111, R118, R50 ;  /* 0x000000766f767223 */ /* 0x000fe20000010032 */
[----:B------:R-:W-:Y:S01]  /*2300*/  FMUL.FTZ R50, R99, R117 ;  /* 0x0000007563327220 */ /* 0x000fe20000410000 */
[----:B------:R-:W-:Y:S01]  /*2310*/  FMUL.FTZ R51, R100, R123 ;  /* 0x0000007b64337220 */ /* 0x000fe20000410000 */
[----:B------:R1:W-:Y:S01]  /*2320*/  STS.128 [R16+0x400], R44 ;  /* 0x0004002c10007388 */ /* 0x0003e20000000c00 */
[----:B------:R-:W-:Y:S01]  /*2330*/  BAR.SYNC.DEFER_BLOCKING 0x0 ;  /* 0x0000000000007b1d */ /* 0x000fe20000010000 */
[----:B------:R-:W-:-:S02]  /*2340*/  ISETP.GE.AND P5, PT, R119, 0x41, PT ;  /* 0x000000417700780c */ /* 0x000fc40003fa6270 */
[----:B------:R-:W-:-:S03]  /*2350*/  ISETP.GE.AND P6, PT, R119, 0x61, PT ;  /* 0x000000617700780c */ /* 0x000fc60003fc6270 */
        /* <DEDUP_REMOVED lines=10> */
.L_x_10329:
[----:B------:R-:W-:Y:S05]  /*2400*/  BSYNC.RECONVERGENT B0 ;  /* 0x0000000000007941 */ /* 0x000fea0003800200 */
.L_x_10328:
[----:B-12---:R1:W2:Y:S01]  /*2410*/  LDS R45, [R22+0x280] ;  /* 0x00028000162d7984 */ /* 0x0062a20000000800 */
[----:B------:R-:W-:Y:S04]  /*2420*/  BSSY.RECONVERGENT B0, `(.L_x_10330) ;  /* 0x0000004000007945 */ /* 0x000fe80003800200 */
[----:B------:R-:W-:Y:S05]  /*2430*/  @!P4 BRA `(.L_x_10331) ;  /* 0x000000000008c947 */ /* 0x000fea0003800000 */
[----:B---3--:R3:W-:Y:S04]  /*2440*/  REDG.E.ADD.F32.FTZ.RN.STRONG.GPU desc[UR16][R54.64+0x80], R119 ;  /* 0x00008077360079a6 */ /* 0x0087e8000c12f310 */
[----:B--2---:R3:W-:Y:S02]  /*2450*/  REDG.E.ADD.F32.FTZ.RN.STRONG.GPU desc[UR16][R52.64+0x80], R45 ;  /* 0x0000802d340079a6 */ /* 0x0047e4000c12f310 */
.L_x_10331:
[----:B------:R-:W-:Y:S05]  /*2460*/  BSYNC.RECONVERGENT B0 ;  /* 0x0000000000007941 */ /* 0x000fea0003800200 */
.L_x_10330:
[----:B--23--:R2:W3:Y:S01]  /*2470*/  LDS R45, [R22+0x300] ;  /* 0x00030000162d7984 */ /* 0x00c4e20000000800 */
[----:B------:R-:W-:Y:S04]  /*2480*/  BSSY.RECONVERGENT B0, `(.L_x_10332) ;  /* 0x0000004000007945 */ /* 0x000fe80003800200 */
[----:B------:R-:W-:Y:S05]  /*2490*/  @!P5 BRA `(.L_x_10333) ;  /* 0x000000000008d947 */ /* 0x000fea0003800000 */
[----:B----4-:R4:W-:Y:S04]  /*24a0*/  REDG.E.ADD.F32.FTZ.RN.STRONG.GPU desc[UR16][R54.64+0x100], R121 ;  /* 0x00010079360079a6 */ /* 0x0109e8000c12f310 */
[----:B---3--:R4:W-:Y:S02]  /*24b0*/  REDG.E.ADD.F32.FTZ.RN.STRONG.GPU desc[UR16][R52.64+0x100], R45 ;  /* 0x0001002d340079a6 */ /* 0x0089e4000c12f310 */
.L_x_10333:
[----:B------:R-:W-:Y:S05]  /*24c0*/  BSYNC.RECONVERGENT B0 ;  /* 0x0000000000007941 */ /* 0x000fea0003800200 */
.L_x_10332:
[----:B---34-:R3:W4:Y:S01]  /*24d0*/  LDS R45, [R22+0x380] ;  /* 0x00038000162d7984 */ /* 0x0187220000000800 */
[----:B------:R-:W-:Y:S04]  /*24e0*/  BSSY.RECONVERGENT B0, `(.L_x_10334) ;  /* 0x0000004000007945 */ /* 0x000fe80003800200 */
[----:B------:R-:W-:Y:S05]  /*24f0*/  @!P6 BRA `(.L_x_10335) ;  /* 0x000000000008e947 */ /* 0x000fea0003800000 */
[----:B0-----:R0:W-:Y:S04]  /*2500*/  REDG.E.ADD.F32.FTZ.RN.STRONG.GPU desc[UR16][R54.64+0x180], R97 ;  /* 0x00018061360079a6 */ /* 0x0011e8000c12f310 */
[----:B----4-:R0:W-:Y:S02]  /*2510*/  REDG.E.ADD.F32.FTZ.RN.STRONG.GPU desc[UR16][R52.64+0x180], R45 ;  /* 0x0001802d340079a6 */ /* 0x0101e4000c12f310 */
.L_x_10335:
[----:B------:R-:W-:Y:S05]  /*2520*/  BSYNC.RECONVERGENT B0 ;  /* 0x0000000000007941 */ /* 0x000fea0003800200 */
.L_x_10334:
[----:B0---4-:R-:W0:Y:S01]  /*2530*/  SHFL.DOWN P3, R45, R118, 0x1, 0x1f ;  /* 0x08201f00762d7f89 */ /* 0x011e220000060000 */
[----:B------:R-:W-:Y:S01]  /*2540*/  ISETP.NE.AND P4, PT, R61, RZ, PT ;  /* 0x000000ff3d00720c */ /* 0x000fe20003f85270 */
[----:B------:R-:W-:Y:S01]  /*2550*/  FMUL.FTZ R44, R43, R112 ;  /* 0x000000702b2c7220 */ /* 0x000fe20000410000 */
[----:B------:R-:W-:Y:S01]  /*2560*/  FMUL.FTZ R43, R42, R114 ;  /* 0x000000722a2b7220 */ /* 0x000fe20000410000 */
[----:B------:R-:W-:Y:S01]  /*2570*/  FMUL.FTZ R42, R41, R116 ;  /* 0x00000074292a7220 */ /* 0x000fe20000410000 */
[C---:B------:R-:W-:Y:S01]  /*2580*/  FMUL.FTZ R112, R109.reuse, R112 ;  /* 0x000000706d707220 */ /* 0x040fe20000410000 */
        /* <DEDUP_REMOVED lines=38> */
.L_x_10337:
[----:B------:R-:W-:Y:S05]  /*27f0*/  BSYNC.RECONVERGENT B0 ;  /* 0x0000000000007941 */ /* 0x000fea0003800200 */
.L_x_10336:
[----:B------:R-:W-:-:S04]  /*2800*/  UIADD3 UR4, UPT, UPT, UR4, 0x1, URZ ;  /* 0x0000000104047890 */ /* 0x000fc8000fffe0ff */
[----:B------:R-:W-:-:S09]  /*2810*/  UISETP.GE.AND UP0, UPT, UR4, UR13, UPT ;  /* 0x0000000d0400728c */ /* 0x000fd2000bf06270 */
[----:B------:R-:W-:Y:S05]  /*2820*/  BRA.U !UP0, `(.L_x_10338) ;  /* 0xffffffed089c7547 */ /* 0x000fea000b83ffff */
.L_x_10324:
[----:B------:R-:W-:Y:S01]  /*2830*/  BAR.SYNC.DEFER_BLOCKING 0x0 ;  /* 0x0000000000007b1d */ /* 0x000fe20000010000 */
[----:B------:R-:W-:Y:S01]  /*2840*/  MOV R42, R70 ;  /* 0x00000046002a7202 */ /* 0x000fe20000000f00 */
[----:B------:R-:W-:Y:S01]  /*2850*/  HFMA2 R43, -RZ, RZ, 0, 0 ;  /* 0x00000000ff2b7431 */ /* 0x000fe200000001ff */
[----:B------:R-:W-:Y:S02]  /*2860*/  IADD3 R4, P1, PT, R4, -0x200, RZ ;  /* 0xfffffe0004047810 */ /* 0x000fe40007f3e0ff */
[----:B------:R-:W-:-:S03]  /*2870*/  IADD3 R12, P2, PT, R12, -0x200, RZ ;  /* 0xfffffe000c0c7810 */ /* 0x000fc60007f5e0ff */
[----:B0-----:R-:W0:Y:S01]  /*2880*/  LDC.64 R44, c[0x0][0x4f8] ;  /* 0x00013e00ff2c7b82 */ /* 0x001e220000000a00 */
        /* <DEDUP_REMOVED lines=8> */
[----:B------:R-:W-:Y:S02]  /*2910*/  IADD3.X R13, PT, PT, R13, -0x1, RZ, P4, !PT ;  /* 0xffffffff0d0d7810 */ /* 0x000fe400027fe4ff */
[----:B------:R-:W-:Y:S01]  /*2920*/  IADD3.X R11, PT, PT, R11, -0x1, RZ, P5, !PT ;  /* 0xffffffff0b0b7810 */ /* 0x000fe20002ffe4ff */
[----:B------:R1:W-:Y:S01]  /*2930*/  STS.128 [R60], R36 ;  /* 0x000000243c007388 */ /* 0x0003e20000000c00 */
[----:B------:R-:W-:-:S03]  /*2940*/  NOP ;  /* 0x0000000000007918 */ /* 0x000fc60000000000 */
[----:B------:R-:W2:Y:S01]  /*2950*/  LDS.128 R28, [R60] ;  /* 0x000000003c1c7984 */ /* 0x000ea20000000c00 */
[----:B0-----:R-:W-:-:S04]  /*2960*/  IMAD.WIDE.U32 R40, R44, UR18, R42 ;  /* 0x000000122c287c25 */ /* 0x001fc8000f8e002a */
[----:B------:R-:W-:Y:S02]  /*2970*/  IMAD R41, R45, UR18, R41 ;  /* 0x000000122d297c24 */ /* 0x000fe4000f8e0229 */
[----:B------:R-:W0:Y:S01]  /*2980*/  LDC.64 R44, c[0x0][0x518] ;  /* 0x00014600ff2c7b82 */ /* 0x000e220000000a00 */
[----:B-----5:R-:W-:-:S04]  /*2990*/  IMAD.WIDE.U32 R40, R0, UR4, R40 ;  /* 0x0000000400287c25 */ /* 0x020fc8000f8e0028 */
[----:B------:R-:W-:Y:S01]  /*29a0*/  IMAD R41, R0, UR5, R41 ;  /* 0x0000000500297c24 */ /* 0x000fe2000f8e0229 */
[C---:B-1----:R-:W-:Y:S01]  /*29b0*/  LEA R36, P0, R40.reuse, R46, 0x2 ;  /* 0x0000002e28247211 */ /* 0x042fe200078010ff */
[----:B------:R-:W1:Y:S03]  /*29c0*/  LDCU.64 UR4, c[0x0][0x520] ;  /* 0x0000a400ff0477ac */ /* 0x000e660008000a00 */
[----:B------:R-:W-:Y:S02]  /*29d0*/  LEA.HI.X R37, R40, R47, R41, 0x2, P0 ;  /* 0x0000002f28257211 */ /* 0x000fe400000f1429 */
[----:B------:R-:W5:Y:S01]  /*29e0*/  LDC.64 R46, c[0x0][0x560] ;  /* 0x00015800ff2e7b82 */ /* 0x000f620000000a00 */
[----:B------:R-:W-:-:S04]  /*29f0*/  IMAD.WIDE.U32 R40, R26, 0x10, R36 ;  /* 0x000000101a287825 */ /* 0x000fc800078e0024 */
[----:B0-----:R-:W-:-:S04]  /*2a00*/  IMAD.WIDE.U32 R42, R44, UR18, R42 ;  /* 0x000000122c2a7c25 */ /* 0x001fc8000f8e002a */
[----:B------:R-:W-:Y:S02]  /*2a10*/  IMAD R43, R45, UR18, R43 ;  /* 0x000000122d2b7c24 */ /* 0x000fe4000f8e022b */
[C---:B-1----:R-:W-:Y:S01]  /*2a20*/  IMAD.WIDE.U32 R42, R0.reuse, UR4, R42 ;  /* 0x00000004002a7c25 */ /* 0x042fe2000f8e002a */
[----:B--2---:R0:W-:Y:S01]  /*2a30*/  STG.E.128 desc[UR16][R40.64], R28 ;  /* 0x0000001c28007986 */ /* 0x0041e2000c101d10 */
[----:B------:R-:W-:Y:S02]  /*2a40*/  BAR.SYNC.DEFER_BLOCKING 0x0 ;  /* 0x0000000000007b1d */ /* 0x000fe40000010000 */
[----:B0-----:R-:W-:Y:S01]  /*2a50*/  IMAD R29, R0, UR5, R43 ;  /* 0x00000005001d7c24 */ /* 0x001fe2000f8e022b */
[----:B-----5:R-:W-:-:S04]  /*2a60*/  LEA R28, P0, R42, R46, 0x2 ;  /* 0x0000002e2a1c7211 */ /* 0x020fc800078010ff */
        /* <DEDUP_REMOVED lines=13> */
.L_x_10322:
        /* <DEDUP_REMOVED lines=34> */
.L_x_10341:
[----:B------:R-:W-:Y:S05]  /*2d60*/  BSYNC.RECONVERGENT B0 ;  /* 0x0000000000007941 */ /* 0x000fea0003800200 */
.L_x_10340:
        /* <DEDUP_REMOVED lines=26> */
.L_x_10343:
[----:B------:R-:W-:Y:S05]  /*2f10*/  BSYNC.RECONVERGENT B0 ;  /* 0x0000000000007941 */ /* 0x000fea0003800200 */
.L_x_10342:
        /* <DEDUP_REMOVED lines=8> */
.L_x_10344:
[C---:B------:R-:W-:Y:S02]  /*2fa0*/  LEA R0, R9.reuse, UR4, 0x2 ;  /* 0x0000000409007c11 */ /* 0x040fe4000f8e10ff */
[----:B--2--5:R-:W-:Y:S02]  /*2fb0*/  SHF.R.S32.HI R2, RZ, 0x1f, R9 ;  /* 0x0000001fff027819 */ /* 0x024fe40000011409 */
        /* <DEDUP_REMOVED lines=13> */
.L_x_10345:
        /* <DEDUP_REMOVED lines=15> */
.L_x_10566:


//--------------------- .text._Z25selective_scan_bwd_kernelI32Selective_Scan_bwd_kernel_traitsILi32ELi4ELb1ELb1ELb1ELb1ELb0EffEEv12SSMParamsBwd --------------------------
	.section	.text._Z25selective_scan_bwd_kernelI32Selective_Scan_bwd_kernel_traitsILi32ELi4ELb1ELb1ELb1ELb1ELb0EffEEv12SSMParamsBwd,"ax",@progbits
	.align	128
        .global         _Z25selective_scan_bwd_kernelI32Selective_Scan_bwd_kernel_traitsILi32ELi4ELb1ELb1ELb1ELb1ELb0EffEEv12SSMParamsBwd
        .type           _Z25selective_scan_bwd_kernelI32Selective_Scan_bwd_kernel_traitsILi32ELi4ELb1ELb1ELb1ELb1ELb0EffEEv12SSMParamsBwd,@function
        .size           _Z25selective_scan_bwd_kernelI32Selective_Scan_bwd_kernel_traitsILi32ELi4ELb1ELb1ELb1ELb1ELb0EffEEv12SSMParamsBwd,(.L_x_10567 - _Z25selective_scan_bwd_kernelI32Selective_Scan_bwd_kernel_traitsILi32ELi4ELb1ELb1ELb1ELb1ELb0EffEEv12SSMParamsBwd)
        .other          _Z25selective_scan_bwd_kernelI32Selective_Scan_bwd_kernel_traitsILi32ELi4ELb1ELb1ELb1ELb1ELb0EffEEv12SSMParamsBwd,@"STO_CUDA_ENTRY STV_DEFAULT"
_Z25selective_scan_bwd_kernelI32Selective_Scan_bwd_kernel_traitsILi32ELi4ELb1ELb1ELb1ELb1ELb0EffEEv12SSMParamsBwd:
.text._Z25selective_scan_bwd_kernelI32Selective_Scan_bwd_kernel_traitsILi32ELi4ELb1ELb1ELb1ELb1ELb0EffEEv12SSMParamsBwd:
        /* <DEDUP_REMOVED lines=109> */
[C---:B------:R-:W-:Y:S02]  /*06d0*/  LEA R18, P3, R17.reuse, R28, 0x2 ;  /* 0x0000001c11127211 */ /* 0x040fe400078610ff */
[C---:B------:R-:W-:Y:S02]  /*06e0*/  IADD3.X R4, PT, PT, R0.reuse, R7, RZ, P5, !PT ;  /* 0x0000000700047210 */ /* 0x040fe40002ffe4ff */
[C---:B------:R-:W-:Y:S02]  /*06f0*/  IADD3.X R6, PT, PT, R0.reuse, R19, RZ, P4, !PT ;  /* 0x0000001300067210 */ /* 0x040fe400027fe4ff */
[C---:B------:R-:W-:Y:S02]  /*0700*/  IADD3.X R2, PT, PT, R0.reuse, R23, RZ, P0, !PT ;  /* 0x0000001700027210 */ /* 0x040fe400007fe4ff */
[----:B------:R-:W-:Y:S02]  /*0710*/  IADD3.X R0, PT, PT, R0, R25, RZ, P2, !PT ;  /* 0x0000001900007210 */ /* 0x000fe400017fe4ff */
[----:B------:R-:W-:Y:S01]  /*0720*/  LEA.HI.X R17, R17, R29, R8, 0x2, P3 ;  /* 0x0000001d11117211 */ /* 0x000fe200018f1408 */
[----:B------:R-:W-:Y:S01]  /*0730*/  IMAD.WIDE.U32 R28, R71, R30, RZ ;  /* 0x0000001e471c7225 */ /* 0x000fe200078e00ff */
[----:B------:R-:W-:-:S02]  /*0740*/  LEA R16, P4, R15, R32, 0x2 ;  /* 0x000000200f107211 */ /* 0x000fc400078810ff */
[----:B------:R-:W-:Y:S02]  /*0750*/  LEA R14, P0, R13, R34, 0x2 ;  /* 0x000000220d0e7211 */ /* 0x000fe400078010ff */
[----:B------:R-:W-:Y:S02]  /*0760*/  LEA R12, P2, R11, R36, 0x2 ;  /* 0x000000240b0c7211 */ /* 0x000fe400078410ff */
[----:B------:R-:W-:Y:S01]  /*0770*/  LEA R10, P3, R9, R38, 0x2 ;  /* 0x00000026090a7211 */ /* 0x000fe200078610ff */
[----:B------:R-:W-:Y:S01]  /*0780*/  HFMA2 R23, -RZ, RZ, 0, 0 ;  /* 0x00000000ff177431 */ /* 0x000fe200000001ff */
[----:B------:R-:W-:Y:S01]  /*0790*/  LEA.HI.X R15, R15, R33, R6, 0x2, P4 ;  /* 0x000000210f0f7211 */ /* 0x000fe200020f1406 */
[----:B------:R-:W-:Y:S01]  /*07a0*/  IMAD R25, R71, R31, R29 ;  /* 0x0000001f47197224 */ /* 0x000fe200078e021d */
        /* <DEDUP_REMOVED lines=39> */
.L_x_10370:
        /* <DEDUP_REMOVED lines=69> */
.L_x_10348:
[----:B------:R-:W-:Y:S05]  /*0e70*/  BSYNC.RECONVERGENT B0 ;  /* 0x0000000000007941 */ /* 0x000fea0003800200 */
.L_x_10347:
        /* <DEDUP_REMOVED lines=32> */
.L_x_10350:
[----:B------:R-:W-:Y:S05]  /*1080*/  BSYNC.RECONVERGENT B0 ;  /* 0x0000000000007941 */ /* 0x000fea0003800200 */
.L_x_10349:
        /* <DEDUP_REMOVED lines=32> */
.L_x_10352:
[----:B------:R-:W-:Y:S05]  /*1290*/  BSYNC.RECONVERGENT B0 ;  /* 0x0000000000007941 */ /* 0x000fea0003800200 */
.L_x_10351:
        /* <DEDUP_REMOVED lines=32> */
.L_x_10354:
[----:B------:R-:W-:Y:S05]  /*14a0*/  BSYNC.RECONVERGENT B0 ;  /* 0x0000000000007941 */ /* 0x000fea0003800200 */
.L_x_10353:
[----:B------:R-:W2:Y:S01]  /*14b0*/  LDCU UR4, c[0x0][0x38c] ;  /* 0x00007180ff0477ac */ /* 0x000ea20008000800 */
[----:B-1----:R-:W-:Y:S01]  /*14c0*/  FFMA.FTZ R40, R32, R36, R23 ;  /* 0x0000002420287223 */ /* 0x002fe20000010017 */
[----:B------:R-:W-:Y:S02]  /*14d0*/  IADD3 R94, PT, PT, R7, -0x1, RZ ;  /* 0xffffffff075e7810 */ /* 0x000fe40007ffe0ff */
[----:B------:R-:W-:Y:S01]  /*14e0*/  CS2R R42, SRZ ;  /* 0x00000000002a7805 */ /* 0x000fe2000001ff00 */
[-C--:B0-----:R-:W-:Y:S01]  /*14f0*/  FMUL.FTZ R44, R36, R22.reuse ;  /* 0x00000016242c7220 */ /* 0x081fe20000410000 */
[----:B------:R-:W-:Y:S01]  /*1500*/  FFMA.FTZ R23, R33, R37, R40 ;  /* 0x0000002521177223 */ /* 0x000fe20000010028 */
[----:B------:R-:W-:Y:S01]  /*1510*/  CS2R R40, SRZ ;  /* 0x0000000000287805 */ /* 0x000fe2000001ff00 */
        /* <DEDUP_REMOVED lines=15> */
[----:B------:R-:W-:Y:S01]  /*1610*/  MOV R48, R10 ;  /* 0x0000000a00307202 */ /* 0x000fe20000000f00 */
[----:B------:R-:W1:Y:S01]  /*1620*/  LDC.64 R82, c[0x0][0x440] ;  /* 0x00011000ff527b82 */ /* 0x000e620000000a00 */
[----:B------:R-:W-:Y:S01]  /*1630*/  MOV R49, R9 ;  /* 0x0000000900317202 */ /* 0x000fe20000000f00 */
[----:B------:R-:W-:Y:S01]  /*1640*/  FMUL.FTZ R105, R34, R97 ;  /* 0x0000006122697220 */ /* 0x000fe20000410000 */
[----:B------:R-:W-:Y:S01]  /*1650*/  ISETP.NE.AND P0, PT, R7, 0x1, PT ;  /* 0x000000010700780c */ /* 0x000fe20003f05270 */
[----:B------:R-:W-:Y:S01]  /*1660*/  FMUL.FTZ R104, R35, R100 ;  /* 0x0000006423687220 */ /* 0x000fe20000410000 */
[----:B------:R-:W-:Y:S01]  /*1670*/  SHF.L.U32 R107, R94, 0x8, RZ ;  /* 0x000000085e6b7819 */ /* 0x000fe200000006ff */
[C---:B------:R-:W-:Y:S01]  /*1680*/  IMAD.WIDE.U32 R88, R30.reuse, 0x10, R50 ;  /* 0x000000101e587825 */ /* 0x040fe200078e0032 */
[----:B------:R-:W-:Y:S01]  /*1690*/  SHF.L.U32 R108, R7, 0x8, RZ ;  /* 0x00000008076c7819 */ /* 0x000fe200000006ff */
[----:B------:R-:W2:Y:S01]  /*16a0*/  LDC.64 R80, c[0x0][0x3a8] ;  /* 0x0000ea00ff507b82 */ /* 0x000ea20000000a00 */
[C---:B------:R-:W-:Y:S01]  /*16b0*/  IADD3 R92, P2, PT, R87.reuse, R64, RZ ;  /* 0x00000040575c7210 */ /* 0x040fe20007f5e0ff */
[----:B------:R-:W-:Y:S01]  /*16c0*/  IMAD.WIDE.U32 R90, R30, 0x10, R48 ;  /* 0x000000101e5a7825 */ /* 0x000fe200078e0030 */
[C---:B------:R-:W-:Y:S01]  /*16d0*/  IADD3 R86, P3, PT, R87.reuse, R68, RZ ;  /* 0x0000004457567210 */ /* 0x040fe20007f7e0ff */
[----:B------:R-:W3:Y:S01]  /*16e0*/  LDCU UR12, c[0x0][0x394] ;  /* 0x00007280ff0c77ac */ /* 0x000ee20008000800 */
[----:B------:R-:W-:-:S02]  /*16f0*/  IADD3 R106, PT, PT, R87, R30, RZ ;  /* 0x0000001e576a7210 */ /* 0x000fc40007ffe0ff */
[C---:B------:R-:W-:Y:S01]  /*1700*/  ISETP.NE.AND P1, PT, R30.reuse, RZ, PT ;  /* 0x000000ff1e00720c */ /* 0x040fe20003f25270 */
[----:B------:R-:W4:Y:S01]  /*1710*/  LDC.64 R78, c[0x0][0x3e0] ;  /* 0x0000f800ff4e7b82 */ /* 0x000f220000000a00 */
[----:B------:R-:W-:Y:S01]  /*1720*/  IADD3 R101, PT, PT, R7, -0x2, RZ ;  /* 0xfffffffe07657810 */ /* 0x000fe20007ffe0ff */
[----:B------:R-:W0:Y:S01]  /*1730*/  LDCU UR13, c[0x0][0x38c] ;  /* 0x00007180ff0d77ac */ /* 0x000e220008000800 */
[----:B------:R-:W-:Y:S02]  /*1740*/  ISETP.EQ.AND P0, PT, R30, RZ, P0 ;  /* 0x000000ff1e00720c */ /* 0x000fe40000702270 */
[----:B------:R-:W-:Y:S01]  /*1750*/  LOP3.LUT R107, R107, 0x100, RZ, 0xc0, !PT ;  /* 0x000001006b6b7812 */ /* 0x000fe200078ec0ff */
[----:B------:R-:W0:Y:S01]  /*1760*/  LDCU UR7, c[0x0][0x388] ;  /* 0x00007100ff0777ac */ /* 0x000e220008000800 */
[----:B------:R-:W-:Y:S01]  /*1770*/  LOP3.LUT R108, R108, 0x100, RZ, 0xc0, !PT ;  /* 0x000001006c6c7812 */ /* 0x000fe200078ec0ff */
[----:B------:R-:W0:Y:S01]  /*1780*/  LDC.64 R76, c[0x0][0x4d0] ;  /* 0x00013400ff4c7b82 */ /* 0x000e220000000a00 */
[----:B------:R-:W-:Y:S01]  /*1790*/  IADD3.X R93, PT, PT, RZ, R2, RZ, P2, !PT ;  /* 0x00000002ff5d7210 */ /* 0x000fe200017fe4ff */
[----:B------:R-:W0:Y:S01]  /*17a0*/  LDCU.64 UR8, c[0x0][0x538] ;  /* 0x0000a700ff0877ac */ /* 0x000e220008000a00 */
[----:B------:R-:W-:Y:S01]  /*17b0*/  IADD3.X R87, PT, PT, RZ, R0, RZ, P3, !PT ;  /* 0x00000000ff577210 */ /* 0x000fe20001ffe4ff */
[----:B------:R-:W0:Y:S04]  /*17c0*/  LDCU.64 UR10, c[0x0][0x540] ;  /* 0x0000a800ff0a77ac */ /* 0x000e280008000a00 */
[----:B------:R-:W0:Y:S01]  /*17d0*/  LDC.64 R74, c[0x0][0x4f0] ;  /* 0x00013c00ff4a7b82 */ /* 0x000e220000000a00 */
[----:B---3--:R-:W-:-:S05]  /*17e0*/  UMOV UR4, URZ ;  /* 0x000000ff00047c82 */ /* 0x008fca0008000000 */
.L_x_10369:
[----:B0-----:R-:W-:-:S04]  /*17f0*/  IMAD.WIDE.U32 R48, R84, UR4, RZ ;  /* 0x0000000454307c25 */ /* 0x001fc8000f8e00ff */
[----:B------:R-:W-:Y:S01]  /*1800*/  IMAD R49, R85, UR4, R49 ;  /* 0x0000000455317c24 */ /* 0x000fe2000f8e0231 */
[----:B------:R-:W-:-:S04]  /*1810*/  LEA R60, P2, R48, R88, 0x2 ;  /* 0x00000058303c7211 */ /* 0x000fc800078410ff */
[----:B------:R-:W-:-:S06]  /*1820*/  LEA.HI.X R61, R48, R89, R49, 0x2, P2 ;  /* 0x00000059303d7211 */ /* 0x000fcc00010f1431 */
[----:B---3--:R-:W3:Y:S01]  /*1830*/  LDG.E.128 R60, desc[UR16][R60.64] ;  /* 0x000000103c3c7981 */ /* 0x008ee2000c1e1d00 */
[----:B------:R-:W-:Y:S01]  /*1840*/  MOV R50, R66 ;  /* 0x0000004200327202 */ /* 0x000fe20000000f00 */
[----:B----4-:R-:W-:Y:S01]  /*1850*/  IMAD.WIDE.U32 R48, R78, UR4, RZ ;  /* 0x000000044e307c25 */ /* 0x010fe2000f8e00ff */
        /* <DEDUP_REMOVED lines=9> */
[----:B---3--:R-:W-:Y:S01]  /*18f0*/  STS.128 [R24], R60 ;  /* 0x0000003c18007388 */ /* 0x008fe20000000c00 */
[----:B------:R-:W-:-:S03]  /*1900*/  NOP ;  /* 0x0000000000007918 */ /* 0x000fc60000000000 */
[----:B------:R-:W3:Y:S01]  /*1910*/  LDG.E.128 R52, desc[UR16][R52.64] ;  /* 0x0000001034347981 */ /* 0x000ee2000c1e1d00 */
[----:B0-----:R-:W-:Y:S01]  /*1920*/  IADD3 R98, PT, PT, R107, UR4, RZ ;  /* 0x000000046b627c10 */ /* 0x001fe2000fffe0ff */
[----:B------:R-:W-:Y:S02]  /*1930*/  BSSY.RECONVERGENT B0, `(.L_x_10356) ;  /* 0x0000024000007945 */ /* 0x000fe40003800200 */
[----:B------:R-:W0:Y:S01]  /*1940*/  LDS.128 R48, [R24] ;  /* 0x0000000018307984 */ /* 0x000e220000000c00 */
        /* <DEDUP_REMOVED lines=33> */
.L_x_10357:
[----:B------:R0:W1:Y:S02]  /*1b60*/  LDS R112, [R4+0x123c] ;  /* 0x00123c0004707984 */ /* 0x0000640000000800 */
.L_x_10358:
[----:B------:R-:W-:Y:S05]  /*1b70*/  BSYNC.RECONVERGENT B0 ;  /* 0x0000000000007941 */ /* 0x000fea0003800200 */
.L_x_10356:
        /* <DEDUP_REMOVED lines=98> */
[----:B------:R3:W-:Y:S01]  /*21a0*/  SHFL.UP PT, R61, R62, 0x1, RZ ;  /* 0x042000003e3d7989 */ /* 0x0007e200000e00ff */
[----:B-1----:R-:W-:Y:S01]  /*21b0*/  @P2 FFMA.FTZ R60, R52, R60, R53 ;  /* 0x0000003c343c2223 */ /* 0x002fe20000010035 */
[----:B------:R-:W-:-:S04]  /*21c0*/  IMAD.WIDE.U32 R52, R74, UR4, R86 ;  /* 0x000000044a347c25 */ /* 0x000fc8000f8e0056 */
[----:B------:R-:W-:Y:S01]  /*21d0*/  FFMA.FTZ R112, R60, R112, R63 ;  /* 0x000000703c707223 */ /* 0x000fe2000001003f */
[----:B--2---:R-:W-:Y:S01]  /*21e0*/  FFMA.FTZ R99, R59, R99, R120 ;  /* 0x000000633b637223 */ /* 0x004fe20000010078 */
[----:B------:R-:W-:Y:S01]  /*21f0*/  IMAD R53, R75, UR4, R53 ;  /* 0x000000044b357c24 */ /* 0x000fe2000f8e0235 */
[----:B------:R-:W-:Y:S01]  /*2200*/  LEA R60, P2, R54, UR8, 0x2 ;  /* 0x00000008363c7c11 */ /* 0x000fe2000f8410ff */
[----:B------:R-:W-:Y:S01]  /*2210*/  FFMA.FTZ R114, R111, R112, R114 ;  /* 0x000000706f727223 */ /* 0x000fe20000010072 */
[C---:B---3--:R-:W-:Y:S01]  /*2220*/  LEA R62, P3, R52.reuse, UR10, 0x2 ;  /* 0x0000000a343e7c11 */ /* 0x048fe2000f8610ff */
[----:B------:R-:W-:Y:S02]  /*2230*/  FMUL.FTZ R98, R59, R98 ;  /* 0x000000623b627220 */ /* 0x000fe40000410000 */
[----:B------:R-:W-:Y:S01]  /*2240*/  FFMA.FTZ R116, R113, R114, R116 ;  /* 0x0000007271747223 */ /* 0x000fe20000010074 */
[----:B------:R-:W-:Y:S01]  /*2250*/  LEA.HI.X R63, R52, UR11, R53, 0x2, P3 ;  /* 0x0000000b343f7c11 */ /* 0x000fe200098f1435 */
[----:B------:R-:W-:-:S02]  /*2260*/  FMUL.FTZ R53, R114, R97 ;  /* 0x0000006172357220 */ /* 0x000fc40000410000 */
[----:B------:R-:W-:Y:S01]  /*2270*/  FFMA.FTZ R120, R110, R116, R115 ;  /* 0x000000746e787223 */ /* 0x000fe20000010073 */
[----:B------:R-:W-:-:S03]  /*2280*/  FMUL.FTZ R124, R116, R96 ;  /* 0x00000060747c7220 */ /* 0x000fc60000410000 */
[----:B------:R-:W-:Y:S01]  /*2290*/  FMUL.FTZ R121, R120, R95 ;  /* 0x0000005f78797220 */ /* 0x000fe20000410000 */
[----:B----4-:R-:W1:Y:S02]  /*22a0*/  SHFL.IDX PT, R119, R119, RZ, 0x1f ;  /* 0x00001fff77777589 */ /* 0x010e6400000e0000 */
[----:B-1----:R-:W-:Y:S01]  /*22b0*/  @P1 FFMA.FTZ R119, R122, R119, R61 ;  /* 0x000000777a771223 */ /* 0x002fe2000001003d */
[----:B------:R-:W-:Y:S01]  /*22c0*/  LEA.HI.X R61, R54, UR9, R55, 0x2, P2 ;  /* 0x00000009363d7c11 */ /* 0x000fe200090f1437 */
[----:B------:R-:W-:Y:S01]  /*22d0*/  FMUL.FTZ R54, R34, R53 ;  /* 0x0000003522367220 */ /* 0x000fe20000410000 */
[----:B------:R-:W-:Y:S01]  /*22e0*/  ISETP.NE.AND P2, PT, R30, RZ, PT ;  /* 0x000000ff1e00720c */ /* 0x000fe20003f45270 */
[----:B------:R-:W-:Y:S01]  /*22f0*/  FFMA.FTZ R117, R117, R119, R118 ;  /* 0x0000007775757223 */ /* 0x000fe20000010076 */
[----:B------:R-:W-:-:S03]  /*2300*/  IADD3 R119, PT, PT, -R106, UR7, RZ ;  /* 0x000000076a777c10 */ /* 0x000fc6000fffe1ff */
        /* <DEDUP_REMOVED lines=9> */
[----:B------:R1:W-:Y:S01]  /*23a0*/  @!P2 STS.64 [UR6+0x12b8], R98 ;  /* 0x0012b862ff00a988 */ /* 0x0003e20008000a06 */
[----:B------:R-:W-:Y:S01]  /*23b0*/  FFMA.FTZ R52, R113, R124, R52 ;  /* 0x0000007c71347223 */ /* 0x000fe20000010034 */
[----:B------:R-:W-:Y:S01]  /*23c0*/  FFMA.FTZ R123, R111, R59, R56 ;  /* 0x0000003b6f7b7223 */ /* 0x000fe20000010038 */
[----:B------:R-:W-:Y:S01]  /*23d0*/  FMUL.FTZ R57, R37, R122 ;  /* 0x0000007a25397220 */ /* 0x000fe20000410000 */
[----:B------:R-:W-:Y:S01]  /*23e0*/  ISETP.GE.AND P4, PT, R119, 0x21, PT ;  /* 0x000000217700780c */ /* 0x000fe20003f86270 */
[----:B------:R-:W-:Y:S01]  /*23f0*/  FFMA.FTZ R58, R115, R53, R52 ;  /* 0x00000035733a7223 */ /* 0x000fe20000010034 */
[----:B------:R-:W-:Y:S01]  /*2400*/  FMUL.FTZ R53, R33, R124 ;  /* 0x0000007c21357220 */ /* 0x000fe20000410000 */
[----:B------:R-:W-:Y:S01]  /*2410*/  FMUL.FTZ R52, R32, R121 ;  /* 0x0000007920347220 */ /* 0x000fe20000410000 */
[----:B------:R-:W-:Y:S01]  /*2420*/  FADD.FTZ R111, -R56, R123 ;  /* 0x0000007b386f7221 */ /* 0x000fe20000010100 */
[----:B------:R-:W-:Y:S01]  /*2430*/  FMUL.FTZ R56, R36, R117 ;  /* 0x0000007524387220 */ /* 0x000fe20000410000 */
[----:B------:R-:W-:-:S02]  /*2440*/  ISETP.GE.AND P5, PT, R119, 0x41, PT ;  /* 0x000000417700780c */ /* 0x000fc40003fa6270 */
[----:B------:R1:W-:Y:S01]  /*2450*/  STS.128 [R8+0x400], R52 ;  /* 0x0004003408007388 */ /* 0x0003e20000000c00 */
[----:B------:R-:W-:Y:S01]  /*2460*/  FFMA.FTZ R118, R111, R118, R58 ;  /* 0x000000766f767223 */ /* 0x000fe2000001003a */
[----:B------:R-:W-:Y:S01]  /*2470*/  FMUL.FTZ R58, R38, R59 ;  /* 0x0000003b263a7220 */ /* 0x000fe20000410000 */
[----:B------:R-:W-:Y:S01]  /*2480*/  FMUL.FTZ R59, R39, R123 ;  /* 0x0000007b273b7220 */ /* 0x000fe20000410000 */
[----:B------:R-:W-:Y:S01]  /*2490*/  BAR.SYNC.DEFER_BLOCKING 0x0 ;  /* 0x0000000000007b1d */ /* 0x000fe20000010000 */
[----:B------:R-:W-:-:S05]  /*24a0*/  ISETP.GE.AND P6, PT, R119, 0x61, PT ;  /* 0x000000617700780c */ /* 0x000fca0003fc6270 */
        /* <DEDUP_REMOVED lines=10> */
.L_x_10360:
[----:B------:R-:W-:Y:S05]  /*2550*/  BSYNC.RECONVERGENT B0 ;  /* 0x0000000000007941 */ /* 0x000fea0003800200 */
.L_x_10359:
[----:B-12---:R1:W2:Y:S01]  /*2560*/  LDS R53, [R3+0x280] ;  /* 0x0002800003357984 */ /* 0x0062a20000000800 */
[----:B------:R-:W-:Y:S04]  /*2570*/  BSSY.RECONVERGENT B0, `(.L_x_10361) ;  /* 0x0000004000007945 */ /* 0x000fe80003800200 */
[----:B------:R-:W-:Y:S05]  /*2580*/  @!P4 BRA `(.L_x_10362) ;  /* 0x000000000008c947 */ /* 0x000fea0003800000 */
[----:B---3--:R3:W-:Y:S04]  /*2590*/  REDG.E.ADD.F32.FTZ.RN.STRONG.GPU desc[UR16][R60.64+0x80], R119 ;  /* 0x000080773c0079a6 */ /* 0x0087e8000c12f310 */
[----:B--2---:R3:W-:Y:S02]  /*25a0*/  REDG.E.ADD.F32.FTZ.RN.STRONG.GPU desc[UR16][R62.64+0x80], R53 ;  /* 0x000080353e0079a6 */ /* 0x0047e4000c12f310 */
.L_x_10362:
[----:B------:R-:W-:Y:S05]  /*25b0*/  BSYNC.RECONVERGENT B0 ;  /* 0x0000000000007941 */ /* 0x000fea0003800200 */
.L_x_10361:
[----:B--23--:R2:W3:Y:S01]  /*25c0*/  LDS R53, [R3+0x300] ;  /* 0x0003000003357984 */ /* 0x00c4e20000000800 */
[----:B------:R-:W-:Y:S04]  /*25d0*/  BSSY.RECONVERGENT B0, `(.L_x_10363) ;  /* 0x0000004000007945 */ /* 0x000fe80003800200 */
[----:B------:R-:W-:Y:S05]  /*25e0*/  @!P5 BRA `(.L_x_10364) ;  /* 0x000000000008d947 */ /* 0x000fea0003800000 */
[----:B----4-:R4:W-:Y:S04]  /*25f0*/  REDG.E.ADD.F32.FTZ.RN.STRONG.GPU desc[UR16][R60.64+0x100], R121 ;  /* 0x000100793c0079a6 */ /* 0x0109e8000c12f310 */
[----:B---3--:R4:W-:Y:S02]  /*2600*/  REDG.E.ADD.F32.FTZ.RN.STRONG.GPU desc[UR16][R62.64+0x100], R53 ;  /* 0x000100353e0079a6 */ /* 0x0089e4000c12f310 */
.L_x_10364:
[----:B------:R-:W-:Y:S05]  /*2610*/  BSYNC.RECONVERGENT B0 ;  /* 0x0000000000007941 */ /* 0x000fea0003800200 */
.L_x_10363:
[----:B---34-:R3:W4:Y:S01]  /*2620*/  LDS R53, [R3+0x380] ;  /* 0x0003800003357984 */ /* 0x0187220000000800 */
[----:B------:R-:W-:Y:S04]  /*2630*/  BSSY.RECONVERGENT B0, `(.L_x_10365) ;  /* 0x0000004000007945 */ /* 0x000fe80003800200 */
[----:B------:R-:W-:Y:S05]  /*2640*/  @!P6 BRA `(.L_x_10366) ;  /* 0x000000000008e947 */ /* 0x000fea0003800000 */
[----:B0-----:R0:W-:Y:S04]  /*2650*/  REDG.E.ADD.F32.FTZ.RN.STRONG.GPU desc[UR16][R60.64+0x180], R99 ;  /* 0x000180633c0079a6 */ /* 0x0011e8000c12f310 */
[----:B----4-:R0:W-:Y:S02]  /*2660*/  REDG.E.ADD.F32.FTZ.RN.STRONG.GPU desc[UR16][R62.64+0x180], R53 ;  /* 0x000180353e0079a6 */ /* 0x0101e4000c12f310 */
.L_x_10366:
[----:B------:R-:W-:Y:S05]  /*2670*/  BSYNC.RECONVERGENT B0 ;  /* 0x0000000000007941 */ /* 0x000fea0003800200 */
.L_x_10365:
        /* <DEDUP_REMOVED lines=44> */
.L_x_10368:
[----:B------:R-:W-:Y:S05]  /*2940*/  BSYNC.RECONVERGENT B0 ;  /* 0x0000000000007941 */ /* 0x000fea0003800200 */
.L_x_10367:
[----:B------:R-:W-:-:S04]  /*2950*/  UIADD3 UR4, UPT, UPT, UR4, 0x1, URZ ;  /* 0x0000000104047890 */ /* 0x000fc8000fffe0ff */
[----:B------:R-:W-:-:S09]  /*2960*/  UISETP.GE.AND UP0, UPT, UR4, UR13, UPT ;  /* 0x0000000d0400728c */ /* 0x000fd2000bf06270 */
[----:B------:R-:W-:Y:S05]  /*2970*/  BRA.U !UP0, `(.L_x_10369) ;  /* 0xffffffed089c7547 */ /* 0x000fea000b83ffff */
.L_x_10355:
[----:B------:R-:W-:Y:S08]  /*2980*/  BAR.SYNC.DEFER_BLOCKING 0x0 ;  /* 0x0000000000007b1d */ /* 0x000ff00000010000 */
[----:B------:R-:W5:Y:S01]  /*2990*/  LDC.64 R54, c[0x0][0x4f8] ;  /* 0x00013e00ff367b82 */ /* 0x000f620000000a00 */
[----:B------:R-:W1:Y:S01]  /*29a0*/  LDCU.64 UR4, c[0x0][0x500] ;  /* 0x0000a000ff0477ac */ /* 0x000e620008000a00 */
[----:B------:R-:W-:-:S06]  /*29b0*/  SHF.L.U32 R48, R94, 0x7, RZ ;  /* 0x000000075e307819 */ /* 0x000fcc00000006ff */
[----:B0---4-:R-:W0:Y:S01]  /*29c0*/  LDC.64 R56, c[0x0][0x550] ;  /* 0x00015400ff387b82 */ /* 0x011e220000000a00 */
[----:B------:R-:W4:Y:S01]  /*29d0*/  LDG.E.128 R32, desc[UR16][R72.64] ;  /* 0x0000001048207981 */ /* 0x000f22000c1e1d00 */
[----:B------:R-:W-:Y:S02]  /*29e0*/  SHF.R.S32.HI R49, RZ, 0x1f, R48 ;  /* 0x0000001fff317819 */ /* 0x000fe40000011430 */
[----:B------:R-:W-:-:S04]  /*29f0*/  IADD3 R16, P5, PT, R16, -0x200, RZ ;  /* 0xfffffe0010107810 */ /* 0x000fc80007fbe0ff */
[----:B------:R-:W-:Y:S01]  /*2a00*/  IADD3.X R15, PT, PT, R15, -0x1, RZ, P5, !PT ;  /* 0xffffffff0f0f7810 */ /* 0x000fe20002ffe4ff */
[----:B----4-:R-:W-:Y:S01]  /*2a10*/  STS.128 [R24], R32 ;  /* 0x0000002018007388 */ /* 0x010fe20000000c00 */
[----:B------:R-:W-:-:S03]  /*2a20*/  NOP ;  /* 0x0000000000007918 */ /* 0x000fc60000000000 */
[----:B------:R-:W4:Y:S01]  /*2a30*/  LDS.128 R36, [R24] ;  /* 0x0000000018247984 */ /* 0x000f220000000c00 */
[----:B------:R-:W-:Y:S06]  /*2a40*/  BAR.SYNC.DEFER_BLOCKING 0x0 ;  /* 0x0000000000007b1d */ /* 0x000fec0000010000 */
[----:B------:R2:W-:Y:S01]  /*2a50*/  STS.128 [R24], R44 ;  /* 0x0000002c18007388 */ /* 0x0005e20000000c00 */
[--C-:B----4-:R-:W-:Y:S01]  /*2a60*/  FADD.FTZ R36, R36, R20.reuse ;  /* 0x0000001424247221 */ /* 0x110fe20000010000 */
        /* <DEDUP_REMOVED lines=10> */
[----:B------:R-:W4:Y:S01]  /*2b10*/  @!P0 MUFU.EX2 R32, R32 ;  /* 0x0000002000208308 */ /* 0x000f220000000800 */
[----:B------:R-:W-:-:S03]  /*2b20*/  @!P3 FMUL.FTZ R39, R39, -1.4426950216293334961 ;  /* 0xbfb8aa3b2727b820 */ /* 0x000fc60000410000 */
[----:B------:R-:W3:Y:S04]  /*2b30*/  @!P1 MUFU.EX2 R36, R33 ;  /* 0x0000002100249308 */ /* 0x000ee80000000800 */
[----:B------:R1:W2:Y:S04]  /*2b40*/  @!P2 MUFU.EX2 R37, R34 ;  /* 0x000000220025a308 */ /* 0x0002a80000000800 */
[----:B------:R3:W0:Y:S01]  /*2b50*/  @!P3 MUFU.EX2 R50, R39 ;  /* 0x000000270032b308 */ /* 0x0006220000000800 */
[----:B----4-:R-:W-:Y:S01]  /*2b60*/  @!P0 FADD.FTZ R38, R32, 1 ;  /* 0x3f80000020268421 */ /* 0x010fe20000010000 */
[----:B------:R-:W-:Y:S01]  /*2b70*/  NOP ;  /* 0x0000000000007918 */ /* 0x000fe20000000000 */
[----:B-1----:R-:W1:Y:S01]  /*2b80*/  LDS.128 R32, [R24] ;  /* 0x0000000018207984 */ /* 0x002e620000000c00 */
[----:B---3--:R-:W-:Y:S01]  /*2b90*/  @!P1 FADD.FTZ R39, R36, 1 ;  /* 0x3f80000024279421 */ /* 0x008fe20000010000 */
[----:B--2---:R-:W-:Y:S01]  /*2ba0*/  @!P2 FADD.FTZ R46, R37, 1 ;  /* 0x3f800000252ea421 */ /* 0x004fe20000010000 */
[----:B-----5:R-:W-:Y:S01]  /*2bb0*/  IMAD.WIDE.U32 R36, R54, UR18, R48 ;  /* 0x0000001236247c25 */ /* 0x020fe2000f8e0030 */
[----:B------:R-:W2:Y:S03]  /*2bc0*/  @!P0 MUFU.RCP R51, R38 ;  /* 0x0000002600338308 */ /* 0x000ea60000001000 */
[----:B0-----:R-:W-:Y:S01]  /*2bd0*/  @!P3 FADD.FTZ R50, R50, 1 ;  /* 0x3f8000003232b421 */ /* 0x001fe20000010000 */
[----:B------:R-:W-:-:S02]  /*2be0*/  IMAD R37, R55, UR18, R37 ;  /* 0x0000001237257c24 */ /* 0x000fc4000f8e0225 */
[----:B------:R-:W0:Y:S01]  /*2bf0*/  LDC.64 R54, c[0x0][0x518] ;  /* 0x00014600ff367b82 */ /* 0x000e220000000a00 */
[C---:B------:R-:W-:Y:S01]  /*2c00*/  IMAD.WIDE.U32 R36, R71.reuse, UR4, R36 ;  /* 0x0000000447247c25 */ /* 0x040fe2000f8e0024 */
[----:B------:R-:W3:Y:S03]  /*2c10*/  @!P1 MUFU.RCP R52, R39 ;  /* 0x0000002700349308 */ /* 0x000ee60000001000 */
[----:B------:R-:W-:Y:S01]  /*2c20*/  IMAD R37, R71, UR5, R37 ;  /* 0x0000000547257c24 */ /* 0x000fe2000f8e0225 */
[C---:B------:R-:W-:Y:S01]  /*2c30*/  LEA R44, P4, R36.reuse, R56, 0x2 ;  /* 0x00000038242c7211 */ /* 0x040fe200078810ff */
[----:B------:R-:W4:Y:S03]  /*2c40*/  LDCU.64 UR4, c[0x0][0x520] ;  /* 0x0000a400ff0477ac */ /* 0x000f260008000a00 */
[----:B------:R-:W-:Y:S01]  /*2c50*/  LEA.HI.X R45, R36, R57, R37, 0x2, P4 ;  /* 0x00000039242d7211 */ /* 0x000fe200020f1425 */
[----:B------:R-:W5:Y:S01]  /*2c60*/  @!P2 MUFU.RCP R47, R46 ;  /* 0x0000002e002fa308 */ /* 0x000f620000001000 */
[----:B--2---:R-:W-:Y:S01]  /*2c70*/  @!P0 FMUL.FTZ R40, R40, R51 ;  /* 0x0000003328288220 */ /* 0x004fe20000410000 */
[----:B------:R-:W-:Y:S01]  /*2c80*/  IADD3 R18, P4, PT, R18, -0x200, RZ ;  /* 0xfffffe0012127810 */ /* 0x000fe20007f9e0ff */
[----:B------:R-:W-:-:S03]  /*2c90*/  IMAD.WIDE.U32 R44, R30, 0x10, R44 ;  /* 0x000000101e2c7825 */ /* 0x000fc600078e002c */
[----:B------:R-:W-:Y:S02]  /*2ca0*/  IADD3.X R17, PT, PT, R17, -0x1, RZ, P4, !PT ;  /* 0xffffffff11117810 */ /* 0x000fe400027fe4ff */
[----:B------:R-:W2:Y:S01]  /*2cb0*/  @!P3 MUFU.RCP R50, R50 ;  /* 0x000000320032b308 */ /* 0x000ea20000001000 */
[----:B---3--:R-:W-:Y:S01]  /*2cc0*/  @!P1 FMUL.FTZ R41, R41, R52 ;  /* 0x0000003429299220 */ /* 0x008fe20000410000 */
[----:B------:R-:W-:Y:S01]  /*2cd0*/  IADD3 R12, P1, PT, R12, -0x200, RZ ;  /* 0xfffffe000c0c7810 */ /* 0x000fe20007f3e0ff */
[----:B0-----:R-:W-:-:S03]  /*2ce0*/  IMAD.WIDE.U32 R48, R54, UR18, R48 ;  /* 0x0000001236307c25 */ /* 0x001fc6000f8e0030 */
[----:B------:R-:W-:Y:S01]  /*2cf0*/  IADD3.X R11, PT, PT, R11, -0x1, RZ, P1, !PT ;  /* 0xffffffff0b0b7810 */ /* 0x000fe20000ffe4ff */
[----:B------:R-:W-:Y:S02]  /*2d00*/  IMAD R49, R55, UR18, R49 ;  /* 0x0000001237317c24 */ /* 0x000fe4000f8e0231 */
[----:B-----5:R-:W-:Y:S01]  /*2d10*/  @!P2 FMUL.FTZ R42, R42, R47 ;  /* 0x0000002f2a2aa220 */ /* 0x020fe20000410000 */
[----:B-1----:R0:W-:Y:S01]  /*2d20*/  STG.E.128 desc[UR16][R44.64], R32 ;  /* 0x000000202c007986 */ /* 0x0021e2000c101d10 */
[----:B----4-:R-:W-:Y:S01]  /*2d30*/  IMAD.WIDE.U32 R46, R71, UR4, R48 ;  /* 0x00000004472e7c25 */ /* 0x010fe2000f8e0030 */
[----:B------:R-:W-:Y:S01]  /*2d40*/  BAR.SYNC.DEFER_BLOCKING 0x0 ;  /* 0x0000000000007b1d */ /* 0x000fe20000010000 */
[----:B------:R-:W-:Y:S02]  /*2d50*/  IADD3 R10, P2, PT, R10, -0x200, RZ ;  /* 0xfffffe000a0a7810 */ /* 0x000fe40007f5e0ff */
[----:B--2---:R-:W-:Y:S01]  /*2d60*/  @!P3 FMUL.FTZ R43, R43, R50 ;  /* 0x000000322b2bb220 */ /* 0x004fe20000410000 */
[----:B------:R-:W-:-:S04]  /*2d70*/  IADD3 R14, P3, PT, R14, -0x200, RZ ;  /* 0xfffffe000e0e7810 */ /* 0x000fc80007f7e0ff */
[----:B------:R-:W1:Y:S01]  /*2d80*/  LDC.64 R50, c[0x0][0x560] ;  /* 0x00015800ff327b82 */ /* 0x000e620000000a00 */
[----:B------:R-:W-:Y:S02]  /*2d90*/  IADD3.X R9, PT, PT, R9, -0x1, RZ, P2, !PT ;  /* 0xffffffff09097810 */ /* 0x000fe400017fe4ff */
[----:B------:R-:W-:Y:S01]  /*2da0*/  IADD3.X R13, PT, PT, R13, -0x1, RZ, P3, !PT ;  /* 0xffffffff0d0d7810 */ /* 0x000fe20001ffe4ff */
[----:B0-----:R-:W-:Y:S01]  /*2db0*/  IMAD R33, R71, UR5, R47 ;  /* 0x0000000547217c24 */ /* 0x001fe2000f8e022f */
[----:B------:R0:W-:Y:S01]  /*2dc0*/  STS.128 [R24], R40 ;  /* 0x0000002818007388 */ /* 0x0001e20000000c00 */
[----:B------:R-:W-:-:S03]  /*2dd0*/  NOP ;  /* 0x0000000000007918 */ /* 0x000fc60000000000 */
[----:B------:R-:W2:Y:S01]  /*2de0*/  LDS.128 R36, [R24] ;  /* 0x0000000018247984 */ /* 0x000ea20000000c00 */
[----:B-1----:R-:W-:-:S04]  /*2df0*/  LEA R32, P0, R46, R50, 0x2 ;  /* 0x000000322e207211 */ /* 0x002fc800078010ff */
        /* <DEDUP_REMOVED lines=8> */
[----:B--2---:R0:W-:Y:S01]  /*2e80*/  STG.E.128 desc[UR16][R32.64], R36 ;  /* 0x0000002420007986 */ /* 0x0041e2000c101d10 */
[----:B------:R-:W-:Y:S05]  /*2e90*/  @P0 BRA `(.L_x_10370) ;  /* 0xffffffd800e00947 */ /* 0x000fea000383ffff */
.L_x_10346:
        /* <DEDUP_REMOVED lines=34> */
.L_x_10372:
[----:B------:R-:W-:Y:S05]  /*30c0*/  BSYNC.RECONVERGENT B0 ;  /* 0x0000000000007941 */ /* 0x000fea0003800200 */
.L_x_10371:
        /* <DEDUP_REMOVED lines=26> */
.L_x_10374:
[----:B------:R-:W-:Y:S05]  /*3270*/  BSYNC.RECONVERGENT B0 ;  /* 0x0000000000007941 */ /* 0x000fea0003800200 */
.L_x_10373:
        /* <DEDUP_REMOVED lines=8> */
.L_x_10375:
        /* <DEDUP_REMOVED lines=15> */
.L_x_10376:
        /* <DEDUP_REMOVED lines=9> */
.L_x_10567:


//--------------------- .text._Z25selective_scan_bwd_kernelI32Selective_Scan_bwd_kernel_traitsILi32ELi4ELb1ELb1ELb1ELb1ELb1EffEEv12SSMParamsBwd --------------------------
	.section	.text._Z25selective_scan_bwd_kernelI32Selective_Scan_bwd_kernel_traitsILi32ELi4ELb1ELb1ELb1ELb1ELb1EffEEv12SSMParamsBwd,"ax",@progbits
	.align	128
        .global         _Z25selective_scan_bwd_kernelI32Selective_Scan_bwd_kernel_traitsILi32ELi4ELb1ELb1ELb1ELb1ELb1EffEEv12SSMParamsBwd
        .type           _Z25selective_scan_bwd_kernelI32Selective_Scan_bwd_kernel_traitsILi32ELi4ELb1ELb1ELb1ELb1ELb1EffEEv12SSMParamsBwd,@function
        .size           _Z25selective_scan_bwd_kernelI32Selective_Scan_bwd_kernel_traitsILi32ELi4ELb1ELb1ELb1ELb1ELb1EffEEv12SSMParamsBwd,(.L_x_10568 - _Z25selective_scan_bwd_kernelI32Selective_Scan_bwd_kernel_traitsILi32ELi4ELb1ELb1ELb1ELb1ELb1EffEEv12SSMParamsBwd)
        .other          _Z25selective_scan_bwd_kernelI32Selective_Scan_bwd_kernel_traitsILi32ELi4ELb1ELb1ELb1ELb1ELb1EffEEv12SSMParamsBwd,@"STO_CUDA_ENTRY STV_DEFAULT"
_Z25selective_scan_bwd_kernelI32Selective_Scan_bwd_kernel_traitsILi32ELi4ELb1ELb1ELb1ELb1ELb1EffEEv12SSMParamsBwd:
.text._Z25selective_scan_bwd_kernelI32Selective_Scan_bwd_kernel_traitsILi32ELi4ELb1ELb1ELb1ELb1ELb1EffEEv12SSMParamsBwd:
        /* <DEDUP_REMOVED lines=28> */
[----:B------:R-:W-:Y:S02]  /*01c0*/  CS2R R68, SRZ ;  /* 0x0000000000447805 */ /* 0x000fe4000001ff00 */
        /* <DEDUP_REMOVED lines=16> */
[----:B---3--:R-:W-:-:S03]  /*02d0*/  ISETP.NE.U32.AND P0, PT, R6, RZ, PT ;  /* 0x000000ff0600720c */ /* 0x008fc60003f05070 */
[----:B------:R-:W3:Y:S01]  /*02e0*/  LDC.64 R36, c[0x0][0x450] ;  /* 0x00011400ff247b82 */ /* 0x000ee20000000a00 */
[----:B------:R-:W-:Y:S02]  /*02f0*/  ISETP.GT.U32.AND P2, PT, R11, R4, PT ;  /* 0x000000040b00720c */ /* 0x000fe40003f44070 */
[----:B------:R-:W-:Y:S01]  /*0300*/  ISETP.NE.AND.EX P0, PT, R7, RZ, PT, P0 ;  /* 0x000000ff0700720c */ /* 0x000fe20003f05300 */
[----:B------:R-:W-:Y:S01]  /*0310*/  UIMAD UR8, UR18, UR9, UR5 ;  /* 0x00000009120872a4 */ /* 0x000fe2000f8e0205 */
[----:B------:R-:W-:-:S03]  /*0320*/  LOP3.LUT R6, R0, R17, RZ, 0x3c, !PT ;  /* 0x0000001100067212 */ /* 0x000fc600078e3cff */
[----:B------:R-:W0:Y:S06]  /*0330*/  LDC.64 R26, c[0x0][0x4a8] ;  /* 0x00012a00ff1a7b82 */ /* 0x000e2c0000000a00 */
[-C--:B------:R-:W-:Y:S02]  /*0340*/  @!P2 IADD3 R4, PT, PT, R4, -R11.reuse, RZ ;  /* 0x8000000b0404a210 */ /* 0x080fe40007ffe0ff */
[----:B------:R-:W-:Y:S01]  /*0350*/  MOV R7, UR7 ;  /* 0x0000000700077c02 */ /* 0x000fe20008000f00 */
[----:B------:R-:W2:Y:S01]  /*0360*/  @P0 LDC R14, c[0x0][0x38c] ;  /* 0x0000e300ff0e0b82 */ /* 0x000ea20000000800 */
[----:B------:R-:W-:-:S07]  /*0370*/  ISETP.GE.U32.AND P1, PT, R4, R11, PT ;  /* 0x0000000b0400720c */ /* 0x000fce0003f26070 */
[----:B------:R-:W1:Y:S01]  /*0380*/  @P0 LDC R11, c[0x0][0x384] ;  /* 0x0000e100ff0b0b82 */ /* 0x000e620000000800 */
[----:B------:R-:W-:Y:S01]  /*0390*/  MOV R4, UR4 ;  /* 0x0000000400047c02 */ /* 0x000fe20008000f00 */
[----:B------:R-:W-:Y:S01]  /*03a0*/  UIMAD UR4, UR18, UR13, UR7 ;  /* 0x0000000d120472a4 */ /* 0x000fe2000f8e0207 */
[----:B------:R-:W-:Y:S02]  /*03b0*/  ISETP.GE.AND P3, PT, R6, RZ, PT ;  /* 0x000000ff0600720c */ /* 0x000fe40003f66270 */
[----:B------:R-:W-:Y:S01]  /*03c0*/  MOV R6, UR6 ;  /* 0x0000000600067c02 */ /* 0x000fe20008000f00 */
[----:B------:R-:W4:Y:S01]  /*03d0*/  LDCU.64 UR6, c[0x0][0x498] ;  /* 0x00009300ff0677ac */ /* 0x000f220008000a00 */
[----:B------:R-:W-:Y:S01]  /*03e0*/  MOV R5, UR5 ;  /* 0x0000000500057c02 */ /* 0x000fe20008000f00 */
[----:B------:R-:W3:Y:S01]  /*03f0*/  @P0 LDC.64 R8, c[0x0][0x480] ;  /* 0x00012000ff080b82 */ /* 0x000ee20000000a00 */
[----:B------:R-:W-:Y:S02]  /*0400*/  @!P2 IADD3 R10, PT, PT, R10, 0x1, RZ ;  /* 0x000000010a0aa810 */ /* 0x000fe40007ffe0ff */
[----:B------:R-:W-:Y:S01]  /*0410*/  MOV R5, UR8 ;  /* 0x0000000800057c02 */ /* 0x000fe20008000f00 */
[----:B------:R-:W0:Y:S01]  /*0420*/  LDCU.64 UR8, c[0x0][0x3b0] ;  /* 0x00007600ff0877ac */ /* 0x000e220008000a00 */
[----:B------:R-:W-:-:S02]  /*0430*/  ISETP.NE.AND P2, PT, R17, RZ, PT ;  /* 0x000000ff1100720c */ /* 0x000fc40003f45270 */
[----:B------:R-:W-:Y:S01]  /*0440*/  @P1 IADD3 R10, PT, PT, R10, 0x1, RZ ;  /* 0x000000010a0a1810 */ /* 0x000fe20007ffe0ff */
[----:B------:R-:W-:-:S03]  /*0450*/  IMAD.WIDE.U32 R4, R0, UR10, R4 ;  /* 0x0000000a00047c25 */ /* 0x000fc6000f8e0004 */
[----:B------:R-:W-:Y:S01]  /*0460*/  MOV R57, R10 ;  /* 0x0000000a00397202 */ /* 0x000fe20000000f00 */
[----:B------:R-:W-:Y:S01]  /*0470*/  IMAD R15, R0, UR11, R5 ;  /* 0x0000000b000f7c24 */ /* 0x000fe2000f8e0205 */
[----:B------:R-:W0:Y:S02]  /*0480*/  LDCU.64 UR10, c[0x0][0x3d0] ;  /* 0x00007a00ff0a77ac */ /* 0x000e240008000a00 */
[----:B------:R-:W-:Y:S01]  /*0490*/  @!P3 IADD3 R57, PT, PT, -R57, RZ, RZ ;  /* 0x000000ff3939b210 */ /* 0x000fe20007ffe1ff */
[----:B-1----:R-:W-:Y:S02]  /*04a0*/  @P0 IMAD R5, R11, UR18, R0 ;  /* 0x000000120b050c24 */ /* 0x002fe4000f8e0200 */
        /* <DEDUP_REMOVED lines=8> */
[----:B--2---:R-:W-:-:S02]  /*0530*/  @P0 IMAD R5, R5, R14, RZ ;  /* 0x0000000e05050224 */ /* 0x004fc400078e02ff */
[----:B------:R-:W-:Y:S02]  /*0540*/  IMAD R4, R39, R20, RZ ;  /* 0x0000001427047224 */ /* 0x000fe400078e02ff */
[----:B---3--:R-:W-:Y:S01]  /*0550*/  @P0 IMAD.WIDE R68, R5, 0x8, R8 ;  /* 0x0000000805440825 */ /* 0x008fe200078e0208 */
[----:B0-----:R-:W-:-:S03]  /*0560*/  UIMAD.WIDE.U32 UR6, UR18, UR8, URZ ;  /* 0x00000008120672a5 */ /* 0x001fc6000f8e00ff */
        /* <DEDUP_REMOVED lines=8> */
[C---:B------:R-:W-:Y:S01]  /*05f0*/  IMAD R13, R0.reuse, UR15, R7 ;  /* 0x0000000f000d7c24 */ /* 0x040fe2000f8e0207 */
[----:B------:R-:W-:Y:S01]  /*0600*/  IADD3 R17, P5, PT, R11, R4, RZ ;  /* 0x000000040b117210 */ /* 0x000fe20007fbe0ff */
[----:B------:R-:W-:Y:S01]  /*0610*/  IMAD R9, R0, R23, R5 ;  /* 0x0000001700097224 */ /* 0x000fe200078e0205 */
[----:B------:R-:W-:Y:S01]  /*0620*/  ISETP.GE.AND P1, PT, R12, 0x1, PT ;  /* 0x000000010c00780c */ /* 0x000fe20003f26270 */
[----:B------:R-:W-:-:S04]  /*0630*/  IMAD.WIDE.U32 R4, R57, R20, UR6 ;  /* 0x0000000639047e25 */ /* 0x000fc8000f8e0014 */
[----:B------:R-:W-:-:S04]  /*0640*/  IMAD.WIDE.U32 R6, R57, R24, UR4 ;  /* 0x0000000439067e25 */ /* 0x000fc8000f8e0018 */
[----:B------:R-:W-:Y:S01]  /*0650*/  IMAD R23, R57, R25, R8 ;  /* 0x0000001939177224 */ /* 0x000fe200078e0208 */
[----:B------:R-:W-:Y:S02]  /*0660*/  SHF.R.S32.HI R8, RZ, 0x1f, R11 ;  /* 0x0000001fff087819 */ /* 0x000fe4000001140b */
[----:B------:R-:W-:Y:S02]  /*0670*/  IADD3 R21, PT, PT, R5, R21, RZ ;  /* 0x0000001505157210 */ /* 0x000fe40007ffe0ff */
[----:B------:R-:W-:Y:S02]  /*0680*/  IADD3 R23, PT, PT, R7, R23, RZ ;  /* 0x0000001707177210 */ /* 0x000fe40007ffe0ff */
[----:B------:R-:W-:Y:S02]  /*0690*/  IADD3 R19, P0, PT, R11, R4, RZ ;  /* 0x000000040b137210 */ /* 0x000fe40007f1e0ff */
[C---:B------:R-:W-:Y:S02]  /*06a0*/  IADD3.X R7, PT, PT, R8.reuse, R15, RZ, P3, !PT ;  /* 0x0000000f08077210 */ /* 0x040fe40001ffe4ff */
[----:B------:R-:W-:-:S02]  /*06b0*/  IADD3.X R5, PT, PT, R8, R13, RZ, P4, !PT ;  /* 0x0000000d08057210 */ /* 0x000fc400027fe4ff */
[----:B------:R-:W-:Y:S02]  /*06c0*/  IADD3 R11, P2, PT, R11, R6, RZ ;  /* 0x000000060b0b7210 */ /* 0x000fe40007f5e0ff */
[----:B------:R-:W-:Y:S02]  /*06d0*/  LEA R13, P3, R18, R28, 0x2 ;  /* 0x0000001c120d7211 */ /* 0x000fe400078610ff */
[C---:B------:R-:W-:Y:S02]  /*06e0*/  IADD3.X R6, PT, PT, R8.reuse, R9, RZ, P5, !PT ;  /* 0x0000000908067210 */ /* 0x040fe40002ffe4ff */
[----:B------:R-:W-:Y:S01]  /*06f0*/  IADD3.X R4, PT, PT, R8, R21, RZ, P0, !PT ;  /* 0x0000001508047210 */ /* 0x000fe200007fe4ff */
[----:B------:R-:W-:Y:S01]  /*0700*/  IMAD.WIDE.U32 R62, R0, R26, RZ ;  /* 0x0000001a003e7225 */ /* 0x000fe200078e00ff */
[----:B------:R-:W-:Y:S02]  /*0710*/  LEA R15, P4, R16, R30, 0x2 ;  /* 0x0000001e100f7211 */ /* 0x000fe400078810ff */
[----:B------:R-:W-:-:S02]  /*0720*/  IADD3.X R8, PT, PT, R8, R23, RZ, P2, !PT ;  /* 0x0000001708087210 */ /* 0x000fc400017fe4ff */
        /* <DEDUP_REMOVED lines=21> */
[----:B-1----:R-:W-:Y:S01]  /*0880*/  IMAD.WIDE.U32 R66, R0, UR6, RZ ;  /* 0x0000000600427c25 */ /* 0x002fe2000f8e00ff */
[----:B------:R-:W1:Y:S03]  /*0890*/  LDCU UR6, c[0x0][0x394] ;  /* 0x00007280ff0677ac */ /* 0x000e660008000800 */
[C---:B--2---:R-:W-:Y:S02]  /*08a0*/  IMAD R4, R39.reuse, UR8, RZ ;  /* 0x0000000827047c24 */ /* 0x044fe4000f8e02ff */
[----:B----4-:R-:W-:Y:S02]  /*08b0*/  IMAD R11, R39, UR10, RZ ;  /* 0x0000000a270b7c24 */ /* 0x010fe4000f8e02ff */
[----:B0-----:R-:W-:Y:S01]  /*08c0*/  IMAD.WIDE.U32 R6, R22, UR18, R60 ;  /* 0x0000001216067c25 */ /* 0x001fe2000f8e003c */
[----:B------:R-:W-:-:S03]  /*08d0*/  IADD3 R20, PT, PT, R60, 0x200, RZ ;  /* 0x000002003c147810 */ /* 0x000fc60007ffe0ff */
[----:B---3--:R-:W-:-:S04]  /*08e0*/  IMAD.WIDE.U32 R8, R24, UR18, R60 ;  /* 0x0000001218087c25 */ /* 0x008fc8000f8e003c */
[----:B------:R-:W-:Y:S01]  /*08f0*/  IMAD R7, R23, UR18, R7 ;  /* 0x0000001217077c24 */ /* 0x000fe2000f8e0207 */
[----:B------:R-:W-:Y:S01]  /*0900*/  ULEA UR4, UR5, UR4, 0x18 ;  /* 0x0000000405047291 */ /* 0x000fe2000f8ec0ff */
[----:B------:R-:W-:Y:S02]  /*0910*/  IMAD R9, R25, UR18, R9 ;  /* 0x0000001219097c24 */ /* 0x000fe4000f8e0209 */
[C---:B------:R-:W-:Y:S01]  /*0920*/  IMAD R25, R57.reuse, UR9, R4 ;  /* 0x0000000939197c24 */ /* 0x040fe2000f8e0204 */
[----:B------:R-:W-:Y:S01]  /*0930*/  MOV R4, R13 ;  /* 0x0000000d00047202 */ /* 0x000fe20000000f00 */
[C---:B------:R-:W-:Y:S01]  /*0940*/  IMAD.WIDE.U32 R26, R57.reuse, UR8, R6 ;  /* 0x00000008391a7c25 */ /* 0x040fe2000f8e0006 */
[----:B------:R-:W-:Y:S02]  /*0950*/  MOV R6, R15 ;  /* 0x0000000f00067202 */ /* 0x000fe40000000f00 */
[----:B------:R-:W-:Y:S01]  /*0960*/  MOV R13, R18 ;  /* 0x00000012000d7202 */ /* 0x000fe20000000f00 */
[C---:B------:R-:W-:Y:S01]  /*0970*/  IMAD R29, R57.reuse, UR11, R11 ;  /* 0x0000000b391d7c24 */ /* 0x040fe2000f8e020b */
[----:B------:R-:W-:Y:S01]  /*0980*/  MOV R15, R16 ;  /* 0x00000010000f7202 */ /* 0x000fe20000000f00 */
[----:B------:R-:W-:Y:S01]  /*0990*/  IMAD.WIDE.U32 R56, R57, UR10, R8 ;  /* 0x0000000a39387c25 */ /* 0x000fe2000f8e0008 */
[----:B------:R-:W-:-:S02]  /*09a0*/  MOV R8, R14 ;  /* 0x0000000e00087202 */ /* 0x000fc40000000f00 */
[----:B------:R-:W-:Y:S01]  /*09b0*/  LEA R14, R60, UR4, 0x4 ;  /* 0x000000043c0e7c11 */ /* 0x000fe2000f8e20ff */
[----:B------:R-:W-:Y:S01]  /*09c0*/  IMAD R11, R0, UR7, R67 ;  /* 0x00000007000b7c24 */ /* 0x000fe2000f8e0243 */
[----:B------:R-:W-:Y:S02]  /*09d0*/  IADD3 R24, PT, PT, R27, R25, RZ ;  /* 0x000000191b187210 */ /* 0x000fe40007ffe0ff */
[----:B------:R-:W-:Y:S02]  /*09e0*/  IADD3 R23, PT, PT, R14, 0x400, RZ ;  /* 0x000004000e177810 */ /* 0x000fe40007ffe0ff */
[----:B------:R-:W-:Y:S02]  /*09f0*/  MOV R9, RZ ;  /* 0x000000ff00097202 */ /* 0x000fe40000000f00 */
[----:B------:R-:W-:Y:S01]  /*0a00*/  MOV R7, RZ ;  /* 0x000000ff00077202 */ /* 0x000fe20000000f00 */
[----:B------:R-:W-:Y:S01]  /*0a10*/  IMAD R23, R60, -0xc, R23 ;  /* 0xfffffff43c177824 */ /* 0x000fe200078e0217 */
[----:B-1----:R-:W-:-:S02]  /*0a20*/  MOV R16, UR6 ;  /* 0x0000000600107c02 */ /* 0x002fc40008000f00 */
[C---:B------:R-:W-:Y:S02]  /*0a30*/  LOP3.LUT R18, R60.reuse, 0x1f, RZ, 0xc0, !PT ;  /* 0x0000001f3c127812 */ /* 0x040fe400078ec0ff */
[----:B------:R-:W-:Y:S02]  /*0a40*/  LEA R22, R60, UR4, 0x2 ;  /* 0x000000043c167c11 */ /* 0x000fe4000f8e10ff */
[----:B------:R-:W-:-:S07]  /*0a50*/  IADD3 R25, PT, PT, R57, R29, RZ ;  /* 0x0000001d39197210 */ /* 0x000fce0007ffe0ff */
.L_x_10402:
        /* <DEDUP_REMOVED lines=82> */
.L_x_10379:
[----:B------:R-:W-:Y:S05]  /*0f80*/  BSYNC.RECONVERGENT B0 ;  /* 0x0000000000007941 */ /* 0x000fea0003800200 */
.L_x_10378:
        /* <DEDUP_REMOVED lines=32> */
.L_x_10381:
[----:B------:R-:W-:Y:S05]  /*1190*/  BSYNC.RECONVERGENT B0 ;  /* 0x0000000000007941 */ /* 0x000fea0003800200 */
.L_x_10380:
        /* <DEDUP_REMOVED lines=32> */
.L_x_10383:
[----:B------:R-:W-:Y:S05]  /*13a0*/  BSYNC.RECONVERGENT B0 ;  /* 0x0000000000007941 */ /* 0x000fea0003800200 */
.L_x_10382:
        /* <DEDUP_REMOVED lines=32> */
.L_x_10385:
[----:B------:R-:W-:Y:S05]  /*15b0*/  BSYNC.RECONVERGENT B0 ;  /* 0x0000000000007941 */ /* 0x000fea0003800200 */
.L_x_10384:
        /* <DEDUP_REMOVED lines=97> */
.L_x_10386:
[----:B------:R-:W2:Y:S01]  /*1bd0*/  LDCU UR4, c[0x0][0x38c] ;  /* 0x00007180ff0477ac */ /* 0x000ea20008000800 */
[----:B------:R-:W-:Y:S01]  /*1be0*/  FMUL.FTZ R73, R32, R73 ;  /* 0x0000004920497220 */ /* 0x000fe20000410000 */
        /* <DEDUP_REMOVED lines=52> */
.L_x_10401:
[----:B-1----:R-:W-:-:S04]  /*1f30*/  IMAD.WIDE.U32 R40, R74, UR4, RZ ;  /* 0x000000044a287c25 */ /* 0x002fc8000f8e00ff */
[----:B------:R-:W-:Y:S01]  /*1f40*/  IMAD R41, R75, UR4, R41 ;  /* 0x000000044b297c24 */ /* 0x000fe2000f8e0229 */
[----:B------:R-:W-:-:S04]  /*1f50*/  LEA R52, P2, R40, R92, 0x2 ;  /* 0x0000005c28347211 */ /* 0x000fc800078410ff */
[----:B------:R-:W-:-:S06]  /*1f60*/  LEA.HI.X R53, R40, R93, R41, 0x2, P2 ;  /* 0x0000005d28357211 */ /* 0x000fcc00010f1429 */
[----:B----4-:R-:W4:Y:S01]  /*1f70*/  LDG.E.128 R52, desc[UR16][R52.64] ;  /* 0x0000001034347981 */ /* 0x010f22000c1e1d00 */
[----:B------:R-:W-:Y:S01]  /*1f80*/  MOV R42, R66 ;  /* 0x00000042002a7202 */ /* 0x000fe20000000f00 */
[----:B0-----:R-:W-:Y:S01]  /*1f90*/  IMAD.WIDE.U32 R40, R80, UR4, RZ ;  /* 0x0000000450287c25 */ /* 0x001fe2000f8e00ff */
        /* <DEDUP_REMOVED lines=19> */
[C---:B------:R-:W-:Y:S01]  /*20d0*/  FMUL.FTZ R117, R112.reuse, R65 ;  /* 0x0000004170757220 */ /* 0x040fe20000410000 */
[C---:B------:R-:W-:Y:S01]  /*20e0*/  FMUL.FTZ R113, R112.reuse, R72 ;  /* 0x0000004870717220 */ /* 0x040fe20000410000 */
[----:B------:R-:W-:-:S04]  /*20f0*/  FMUL.FTZ R53, R112, R70 ;  /* 0x0000004670357220 */ /* 0x000fc80000410000 */
[----:B------:R-:W1:Y:S04]  /*2100*/  MUFU.EX2 R117, R117 ;  /* 0x0000007500757308 */ /* 0x000e680000000800 */
[----:B------:R-:W2:Y:S01]  /*2110*/  MUFU.EX2 R113, R113 ;  /* 0x0000007100717308 */ /* 0x000ea20000000800 */
[----:B0-----:R-:W-:Y:S01]  /*2120*/  FMUL.FTZ R118, R107, R42 ;  /* 0x0000002a6b767220 */ /* 0x001fe20000410000 */
[----:B---3--:R0:W-:Y:S01]  /*2130*/  STS.128 [R58+0x200], R44 ;  /* 0x0002002c3a007388 */ /* 0x0081e20000000c00 */
[----:B------:R-:W-:-:S03]  /*2140*/  NOP ;  /* 0x0000000000007918 */ /* 0x000fc60000000000 */
[----:B------:R-:W3:Y:S04]  /*2150*/  LDS.128 R48, [R58+0x200] ;  /* 0x000200003a307984 */ /* 0x000ee80000000c00 */
[----:B-1----:R1:W-:Y:S01]  /*2160*/  STS [R52+0xa38], R117 ;  /* 0x000a387534007388 */ /* 0x0023e20000000800 */
[----:B0-----:R-:W-:Y:S01]  /*2170*/  FMUL.FTZ R47, R112, R71 ;  /* 0x00000047702f7220 */ /* 0x001fe20000410000 */
[----:B------:R1:W0:Y:S05]  /*2180*/  MUFU.EX2 R46, R53 ;  /* 0x00000035002e7308 */ /* 0x00022a0000000800 */
[----:B------:R-:W4:Y:S01]  /*2190*/  MUFU.EX2 R47, R47 ;  /* 0x0000002f002f7308 */ /* 0x000f220000000800 */
[----:B---3--:R-:W-:Y:S01]  /*21a0*/  FMUL.FTZ R115, R73, R48 ;  /* 0x0000003049737220 */ /* 0x008fe20000410000 */
        /* <DEDUP_REMOVED lines=15> */
.L_x_10389:
[----:B------:R2:W3:Y:S02]  /*22a0*/  LDS R112, [R22+0x123c] ;  /* 0x00123c0016707984 */ /* 0x0004e40000000800 */
.L_x_10390:
[----:B------:R-:W-:Y:S05]  /*22b0*/  BSYNC.RECONVERGENT B0 ;  /* 0x0000000000007941 */ /* 0x000fea0003800200 */
.L_x_10388:
[----:B0-----:R-:W0:Y:S01]  /*22c0*/  @P0 LDC R44, c[0x0][0x38c] ;  /* 0x0000e300ff2c0b82 */ /* 0x001e220000000800 */
[----:B------:R-:W-:Y:S01]  /*22d0*/  MOV R119, RZ ;  /* 0x000000ff00777202 */ /* 0x000fe20000000f00 */
[----:B0-----:R-:W-:-:S04]  /*22e0*/  @P0 IMAD R45, R103, R44, UR4 ;  /* 0x00000004672d0e24 */ /* 0x001fc8000f8e022c */
        /* <DEDUP_REMOVED lines=14> */
[----:B------:R-:W0:Y:S01]  /*23d0*/  S2UR UR6, SR_CgaCtaId ;  /* 0x00000000000679c3 */ /* 0x000e220000008800 */
[----:B------:R-:W1:Y:S01]  /*23e0*/  SHFL.DOWN PT, R98, R121, 0x1, 0x1f ;  /* 0x08201f0079627f89 */ /* 0x000e6200000e0000 */
[----:B------:R-:W-:Y:S01]  /*23f0*/  MOV R120, R54 ;  /* 0x0000003600787202 */ /* 0x000fe20000000f00 */
[----:B------:R-:W-:Y:S01]  /*2400*/  FMUL.FTZ R44, R47, R44 ;  /* 0x0000002c2f2c7220 */ /* 0x000fe20000410000 */
[----:B------:R-:W-:Y:S01]  /*2410*/  ISETP.GT.U32.AND P3, PT, R18, 0x17, PT ;  /* 0x000000171200780c */ /* 0x000fe20003f64070 */
[----:B------:R-:W3:Y:S01]  /*2420*/  SHFL.DOWN PT, R55, R54, 0x1, 0x1f ;  /* 0x08201f0036377f89 */ /* 0x000ee200000e0000 */
[----:B------:R-:W-:Y:S01]  /*2430*/  UMOV UR5, 0x400 ;  /* 0x0000040000057882 */ /* 0x000fe20000000000 */
[----:B------:R-:W-:Y:S01]  /*2440*/  FMUL.FTZ R53, R113, R44 ;  /* 0x0000002c71357220 */ /* 0x000fe20000410000 */
[----:B------:R-:W-:Y:S01]  /*2450*/  IMAD.WIDE.U32 R124, R82, UR4, R96 ;  /* 0x00000004527c7c25 */ /* 0x000fe2000f8e0060 */
[----:B------:R-:W5:Y:S01]  /*2460*/  SHFL.UP PT, R45, R52, 0x1, RZ ;  /* 0x04200000342d7989 */ /* 0x000f6200000e00ff */
[----:B------:R-:W-:Y:S03]  /*2470*/  BSSY.RECONVERGENT B0, `(.L_x_10391) ;  /* 0x0000082000007945 */ /* 0x000fe60003800200 */
[----:B------:R-:W2:Y:S01]  /*2480*/  SHFL.UP PT, R44, R53, 0x1, RZ ;  /* 0x04200000352c7989 */ /* 0x000ea200000e00ff */
[----:B0-----:R-:W-:Y:S01]  /*2490*/  ULEA UR5, UR6, UR5, 0x18 ;  /* 0x0000000506057291 */ /* 0x001fe2000f8ec0ff */
[----:B-1----:R-:W-:-:S03]  /*24a0*/  @P1 FMUL.FTZ R51, R98, R121 ;  /* 0x0000007962331220 */ /* 0x002fc60000410000 */
[----:B------:R-:W-:Y:S01]  /*24b0*/  ULEA UR6, UR4, UR5, 0x3 ;  /* 0x0000000504067291 */ /* 0x000fe2000f8e18ff */
[----:B---3--:R-:W-:Y:S01]  /*24c0*/  @P1 FFMA.FTZ R120, R121, R55, R120 ;  /* 0x0000003779781223 */ /* 0x008fe20000010078 */
[----:B------:R-:W-:Y:S02]  /*24d0*/  @P1 MOV R121, R51 ;  /* 0x0000003300791202 */ /* 0x000fe40000000f00 */
[----:B------:R-:W-:Y:S01]  /*24e0*/  ISETP.GE.AND P1, PT, R64, 0x1, PT ;  /* 0x000000014000780c */ /* 0x000fe20003f26270 */
[----:B-----5:R-:W-:Y:S01]  /*24f0*/  FFMA.FTZ R45, R53, R45, R52 ;  /* 0x0000002d352d7223 */ /* 0x020fe20000010034 */
[----:B------:R-:W0:Y:S04]  /*2500*/  SHFL.DOWN PT, R55, R120, 0x2, 0x1f ;  /* 0x08401f0078377f89 */ /* 0x000e2800000e0000 */
[----:B------:R-:W1:Y:S01]  /*2510*/  SHFL.DOWN PT, R54, R121, 0x2, 0x1f ;  /* 0x08401f0079367f89 */ /* 0x000e6200000e0000 */
[----:B------:R-:W-:-:S05]  /*2520*/  FSEL R52, R52, R45, !P1 ;  /* 0x0000002d34347208 */ /* 0x000fca0004800000 */
[----:B------:R-:W3:Y:S01]  /*2530*/  SHFL.UP PT, R45, R52, 0x2, RZ ;  /* 0x04400000342d7989 */ /* 0x000ee200000e00ff */
[----:B--2---:R-:W-:Y:S01]  /*2540*/  @P1 FMUL.FTZ R53, R53, R44 ;  /* 0x0000002c35351220 */ /* 0x004fe20000410000 */
[----:B------:R-:W-:-:S04]  /*2550*/  ISETP.GE.AND P1, PT, R64, 0x2, PT ;  /* 0x000000024000780c */ /* 0x000fc80003f26270 */
[----:B------:R-:W2:Y:S01]  /*2560*/  SHFL.UP PT, R44, R53, 0x2, RZ ;  /* 0x04400000352c7989 */ /* 0x000ea200000e00ff */
[C---:B0-----:R-:W-:Y:S01]  /*2570*/  @!P2 FFMA.FTZ R120, R121.reuse, R55, R120 ;  /* 0x000000377978a223 */ /* 0x041fe20000010078 */
[----:B------:R-:W-:Y:S01]  /*2580*/  MOV R55, RZ ;  /* 0x000000ff00377202 */ /* 0x000fe20000000f00 */
[----:B-1----:R-:W-:-:S05]  /*2590*/  @!P2 FMUL.FTZ R51, R121, R54 ;  /* 0x000000367933a220 */ /* 0x002fca0000410000 */
[----:B------:R-:W-:Y:S01]  /*25a0*/  @!P2 MOV R121, R51 ;  /* 0x000000330079a202 */ /* 0x000fe20000000f00 */
[----:B---3--:R-:W-:Y:S01]  /*25b0*/  FFMA.FTZ R45, R53, R45, R52 ;  /* 0x0000002d352d7223 */ /* 0x008fe20000010034 */
[----:B------:R-:W-:-:S03]  /*25c0*/  ISETP.GT.U32.AND P2, PT, R18, 0x1b, PT ;  /* 0x0000001b1200780c */ /* 0x000fc60003f44070 */
[----:B------:R-:W0:Y:S01]  /*25d0*/  SHFL.DOWN PT, R98, R121, 0x4, 0x1f ;  /* 0x08801f0079627f89 */ /* 0x000e2200000e0000 */
[----:B------:R-:W-:Y:S01]  /*25e0*/  FSEL R54, R52, R45, !P1 ;  /* 0x0000002d34367208 */ /* 0x000fe20004800000 */
[----:B--2---:R-:W-:Y:S01]  /*25f0*/  @P1 FMUL.FTZ R53, R53, R44 ;  /* 0x0000002c35351220 */ /* 0x004fe20000410000 */
[----:B------:R-:W-:Y:S01]  /*2600*/  ISETP.GE.AND P1, PT, R16, UR12, PT ;  /* 0x0000000c10007c0c */ /* 0x000fe2000bf26270 */
[----:B------:R-:W1:Y:S03]  /*2610*/  SHFL.DOWN PT, R52, R120, 0x4, 0x1f ;  /* 0x08801f0078347f89 */ /* 0x000e6600000e0000 */
[----:B------:R-:W-:Y:S01]  /*2620*/  ISETP.NE.OR P1, PT, R60, RZ, P1 ;  /* 0x000000ff3c00720c */ /* 0x000fe20000f25670 */
[----:B------:R-:W2:Y:S04]  /*2630*/  SHFL.UP PT, R45, R54, 0x4, RZ ;  /* 0x04800000362d7989 */ /* 0x000ea800000e00ff */
[----:B------:R-:W3:Y:S01]  /*2640*/  SHFL.UP PT, R44, R53, 0x4, RZ ;  /* 0x04800000352c7989 */ /* 0x000ee200000e00ff */
[C---:B0-----:R-:W-:Y:S01]  /*2650*/  @!P2 FMUL.FTZ R51, R121.reuse, R98 ;  /* 0x000000627933a220 */ /* 0x041fe20000410000 */
[----:B-1----:R-:W-:-:S04]  /*2660*/  @!P2 FFMA.FTZ R120, R121, R52, R120 ;  /* 0x000000347978a223 */ /* 0x002fc80000010078 */
[----:B------:R-:W-:Y:S02]  /*2670*/  @!P2 MOV R121, R51 ;  /* 0x000000330079a202 */ /* 0x000fe40000000f00 */
[----:B------:R-:W-:Y:S01]  /*2680*/  ISETP.GE.AND P2, PT, R64, 0x4, PT ;  /* 0x000000044000780c */ /* 0x000fe20003f46270 */
[----:B--2---:R-:W-:Y:S01]  /*2690*/  FFMA.FTZ R45, R53, R45, R54 ;  /* 0x0000002d352d7223 */ /* 0x004fe20000010036 */
[----:B------:R-:W0:Y:S04]  /*26a0*/  SHFL.DOWN PT, R122, R120, 0x8, 0x1f ;  /* 0x09001f00787a7f89 */ /* 0x000e2800000e0000 */
[----:B------:R-:W1:Y:S01]  /*26b0*/  SHFL.DOWN PT, R52, R121, 0x8, 0x1f ;  /* 0x09001f0079347f89 */ /* 0x000e6200000e0000 */
[----:B------:R-:W-:Y:S01]  /*26c0*/  FSEL R98, R54, R45, !P2 ;  /* 0x0000002d36627208 */ /* 0x000fe20005000000 */
[----:B------:R-:W-:-:S04]  /*26d0*/  HFMA2 R54, -RZ, RZ, 1.875, 0 ;  /* 0x3f800000ff367431 */ /* 0x000fc800000001ff */
[----:B------:R-:W2:Y:S01]  /*26e0*/  SHFL.UP PT, R45, R98, 0x8, RZ ;  /* 0x05000000622d7989 */ /* 0x000ea200000e00ff */
[----:B---3--:R-:W-:Y:S01]  /*26f0*/  @P2 FMUL.FTZ R53, R53, R44 ;  /* 0x0000002c35352220 */ /* 0x008fe20000410000 */
[----:B------:R-:W-:Y:S02]  /*2700*/  ISETP.GT.U32.AND P2, PT, R18, 0xf, PT ;  /* 0x0000000f1200780c */ /* 0x000fe40003f44070 */
[----:B------:R-:W-:Y:S01]  /*2710*/  @!P1 LDS.64 R54, [UR6+0x12b8] ;  /* 0x0012b806ff369984 */ /* 0x000fe20008000a00 */
[----:B------:R-:W-:-:S03]  /*2720*/  ISETP.GE.AND P1, PT, R64, 0x8, PT ;  /* 0x000000084000780c */ /* 0x000fc60003f26270 */
[----:B------:R-:W3:Y:S01]  /*2730*/  SHFL.UP PT, R44, R53, 0x8, RZ ;  /* 0x05000000352c7989 */ /* 0x000ee200000e00ff */
[C---:B0-----:R-:W-:Y:S01]  /*2740*/  @!P3 FFMA.FTZ R120, R121.reuse, R122, R120 ;  /* 0x0000007a7978b223 */ /* 0x041fe20000010078 */
[----:B-1----:R-:W-:-:S05]  /*2750*/  @!P3 FMUL.FTZ R51, R121, R52 ;  /* 0x000000347933b220 */ /* 0x002fca0000410000 */
[----:B------:R-:W-:Y:S01]  /*2760*/  @!P3 MOV R121, R51 ;  /* 0x000000330079b202 */ /* 0x000fe20000000f00 */
[C---:B--2---:R-:W-:Y:S01]  /*2770*/  FFMA.FTZ R45, R53.reuse, R45, R98 ;  /* 0x0000002d352d7223 */ /* 0x044fe20000010062 */
[----:B------:R-:W0:Y:S04]  /*2780*/  SHFL.DOWN PT, R51, R120, 0x10, 0x1f ;  /* 0x0a001f0078337f89 */ /* 0x000e2800000e0000 */
[----:B------:R-:W1:Y:S01]  /*2790*/  SHFL.DOWN PT, R52, R121, 0x10, 0x1f ;  /* 0x0a001f0079347f89 */ /* 0x000e6200000e0000 */
[----:B------:R-:W-:Y:S01]  /*27a0*/  FSEL R98, R98, R45, !P1 ;  /* 0x0000002d62627208 */ /* 0x000fe20004800000 */
[----:B---3--:R-:W-:Y:S01]  /*27b0*/  @P1 FMUL.FTZ R53, R53, R44 ;  /* 0x0000002c35351220 */ /* 0x008fe20000410000 */
[----:B------:R-:W-:-:S03]  /*27c0*/  ISETP.GE.AND P1, PT, R64, 0x10, PT ;  /* 0x000000104000780c */ /* 0x000fc60003f26270 */
[----:B------:R-:W2:Y:S04]  /*27d0*/  SHFL.UP PT, R45, R98, 0x10, RZ ;  /* 0x06000000622d7989 */ /* 0x000ea800000e00ff */
[----:B------:R-:W3:Y:S01]  /*27e0*/  SHFL.UP PT, R122, R53, 0x10, RZ ;  /* 0x06000000357a7989 */ /* 0x000ee200000e00ff */
[C---:B0-----:R-:W-:Y:S01]  /*27f0*/  @!P2 FFMA.FTZ R120, R121.reuse, R51, R120 ;  /* 0x000000337978a223 */ /* 0x041fe20000010078 */
[----:B-1----:R-:W-:Y:S02]  /*2800*/  @!P2 FMUL.FTZ R44, R121, R52 ;  /* 0x00000034792ca220 */ /* 0x002fe40000410000 */
[----:B------:R-:W-:Y:S03]  /*2810*/  SHFL.IDX PT, R52, R55, RZ, 0x1f ;  /* 0x00001fff37347589 */ /* 0x000fe600000e0000 */
[----:B------:R-:W-:Y:S01]  /*2820*/  @!P2 MOV R121, R44 ;  /* 0x0000002c0079a202 */ /* 0x000fe20000000f00 */
[C---:B--2---:R-:W-:Y:S01]  /*2830*/  FFMA.FTZ R51, R53.reuse, R45, R98 ;  /* 0x0000002d35337223 */ /* 0x044fe20000010062 */
[----:B------:R-:W-:Y:S01]  /*2840*/  ISETP.NE.AND P2, PT, R60, 0x1f, PT ;  /* 0x0000001f3c00780c */ /* 0x000fe20003f45270 */
[----:B------:R-:W-:Y:S01]  /*2850*/  SHFL.DOWN PT, R45, R120, 0x1, 0x1f ;  /* 0x08201f00782d7f89 */ /* 0x000fe200000e0000 */
[----:B---3--:R-:W-:-:S02]  /*2860*/  @P1 FMUL.FTZ R53, R53, R122 ;  /* 0x0000007a35351220 */ /* 0x008fc40000410000 */
[----:B------:R-:W-:Y:S01]  /*2870*/  FSEL R122, R98, R51, !P1 ;  /* 0x00000033627a7208 */ /* 0x000fe20004800000 */
[----:B------:R-:W0:Y:S01]  /*2880*/  SHFL.DOWN PT, R44, R121, 0x1, 0x1f ;  /* 0x08201f00792c7f89 */ /* 0x000e2200000e0000 */
[----:B------:R-:W-:-:S03]  /*2890*/  ISETP.NE.AND P1, PT, R60, RZ, PT ;  /* 0x000000ff3c00720c */ /* 0x000fc60003f25270 */
[----:B------:R-:W-:Y:S04]  /*28a0*/  SHFL.UP PT, R53, R53, 0x1, RZ ;  /* 0x0420000035357989 */ /* 0x000fe800000e00ff */
[----:B------:R-:W-:Y:S04]  /*28b0*/  SHFL.UP PT, R122, R122, 0x1, RZ ;  /* 0x042000007a7a7989 */ /* 0x000fe800000e00ff */
[----:B------:R-:W-:Y:S04]  /*28c0*/  SHFL.IDX PT, R120, R120, RZ, 0x1f ;  /* 0x00001fff78787589 */ /* 0x000fe800000e0000 */
[----:B------:R1:W2:Y:S01]  /*28d0*/  SHFL.IDX PT, R51, R121, RZ, 0x1f ;  /* 0x00001fff79337589 */ /* 0x0002a200000e0000 */
[----:B0-----:R-:W-:Y:S01]  /*28e0*/  @P2 FFMA.FTZ R52, R44, R52, R45 ;  /* 0x000000342c342223 */ /* 0x001fe2000001002d */
[----:B------:R-:W-:Y:S01]  /*28f0*/  IMAD.WIDE.U32 R44, R84, UR4, R94 ;  /* 0x00000004542c7c25 */ /* 0x000fe2000f8e005e */
[----:B------:R-:W-:-:S03]  /*2900*/  LEA R98, P2, R124, UR8, 0x2 ;  /* 0x000000087c627c11 */ /* 0x000fc6000f8410ff */
[----:B------:R-:W-:Y:S01]  /*2910*/  FFMA.FTZ R112, R52, R112, R99 ;  /* 0x0000007034707223 */ /* 0x000fe20000010063 */
[----:B------:R-:W-:Y:S01]  /*2920*/  IMAD R99, R83, UR4, R125 ;  /* 0x0000000453637c24 */ /* 0x000fe2000f8e027d */
[----:B------:R-:W-:Y:S01]  /*2930*/  LEA R52, P3, R44, UR10, 0x2 ;  /* 0x0000000a2c347c11 */ /* 0x000fe2000f8610ff */
[----:B------:R-:W-:Y:S02]  /*2940*/  IMAD R45, R85, UR4, R45 ;  /* 0x00000004552d7c24 */ /* 0x000fe4000f8e022d */
[----:B------:R-:W-:Y:S01]  /*2950*/  FFMA.FTZ R114, R113, R112, R114 ;  /* 0x0000007071727223 */ /* 0x000fe20000010072 */
[----:B------:R-:W-:Y:S01]  /*2960*/  LEA.HI.X R99, R124, UR9, R99, 0x2, P2 ;  /* 0x000000097c637c11 */ /* 0x000fe200090f1463 */
[----:B------:R-:W-:Y:S02]  /*2970*/  FMUL.FTZ R124, R112, R72 ;  /* 0x00000048707c7220 */ /* 0x000fe40000410000 */
[----:B------:R-:W-:Y:S01]  /*2980*/  FFMA.FTZ R116, R47, R114, R116 ;  /* 0x000000722f747223 */ /* 0x000fe20000010074 */
[----:B------:R-:W-:Y:S01]  /*2990*/  ISETP.NE.AND P2, PT, R60, RZ, PT ;  /* 0x000000ff3c00720c */ /* 0x000fe20003f45270 */
[----:B-1----:R-:W-:Y:S01]  /*29a0*/  FMUL.FTZ R121, R114, R71 ;  /* 0x0000004772797220 */ /* 0x002fe20000410000 */
[C---:B--2---:R-:W-:Y:S01]  /*29b0*/  FFMA.FTZ R55, R51.reuse, R55, R120 ;  /* 0x0000003733377223 */ /* 0x044fe20000010078 */
[----:B------:R-:W-:Y:S01]  /*29c0*/  FFMA.FTZ R120, R46, R116, R115 ;  /* 0x000000742e787223 */ /* 0x000fe20000010073 */
[----:B------:R-:W-:-:S09]  /*29d0*/  FMUL.FTZ R54, R51, R54 ;  /* 0x0000003633367220 */ /* 0x000fd20000410000 */
[----:B------:R-:W-:Y:S04]  /*29e0*/  @!P2 STS.64 [UR6+0x12b8], R54 ;  /* 0x0012b836ff00a988 */ /* 0x000fe80008000a06 */
[----:B----4-:R-:W0:Y:S02]  /*29f0*/  SHFL.IDX PT, R119, R119, RZ, 0x1f ;  /* 0x00001fff77777589 */ /* 0x010e2400000e0000 */
[----:B0-----:R-:W-:Y:S01]  /*2a00*/  @P1 FFMA.FTZ R119, R53, R119, R122 ;  /* 0x0000007735771223 */ /* 0x001fe2000001007a */
[----:B------:R-:W-:Y:S01]  /*2a10*/  LEA.HI.X R53, R44, UR11, R45, 0x2, P3 ;  /* 0x0000000b2c357c11 */ /* 0x000fe200098f142d */
[----:B------:R-:W-:Y:S01]  /*2a20*/  FMUL.FTZ R44, R120, R65 ;  /* 0x00000041782c7220 */ /* 0x000fe20000410000 */
[----:B------:R-:W-:Y:S01]  /*2a30*/  FMUL.FTZ R45, R116, R70 ;  /* 0x00000046742d7220 */ /* 0x000fe20000410000 */
[----:B------:R-:W-:Y:S01]  /*2a40*/  FFMA.FTZ R122, R117, R119, R50 ;  /* 0x00000077757a7223 */ /* 0x000fe20000010032 */
[----:B------:R-:W-:-:S03]  /*2a50*/  IADD3 R119, PT, PT, -R104, UR7, RZ ;  /* 0x0000000768777c10 */ /* 0x000fc6000fffe1ff */
[----:B------:R-:W-:Y:S01]  /*2a60*/  FFMA.FTZ R51, R46, R122, R49 ;  /* 0x0000007a2e337223 */ /* 0x000fe20000010031 */
[----:B------:R-:W-:Y:S01]  /*2a70*/  FADD.FTZ R115, -R50, R122 ;  /* 0x0000007a32737221 */ /* 0x000fe20000010100 */
[----:B------:R-:W-:Y:S02]  /*2a80*/  ISETP.GE.AND P3, PT, R119, 0x1, PT ;  /* 0x000000017700780c */ /* 0x000fe40003f66270 */
[----:B------:R-:W-:Y:S01]  /*2a90*/  FADD.FTZ R117, -R49, R51 ;  /* 0x0000003331757221 */ /* 0x000fe20000010100 */
[----:B------:R-:W-:Y:S01]  /*2aa0*/  FFMA.FTZ R46, R115, R44, RZ ;  /* 0x0000002c732e7223 */ /* 0x000fe200000100ff */
[----:B------:R-:W-:Y:S01]  /*2ab0*/  FFMA.FTZ R50, R47, R51, R118 ;  /* 0x000000332f327223 */ /* 0x000fe20000010076 */
[----:B------:R-:W-:Y:S01]  /*2ac0*/  FMUL.FTZ R47, R31, R124 ;  /* 0x0000007c1f2f7220 */ /* 0x000fe20000410000 */
[----:B------:R-:W-:Y:S01]  /*2ad0*/  FMUL.FTZ R44, R28, R44 ;  /* 0x0000002c1c2c7220 */ /* 0x000fe20000410000 */
[----:B------:R-:W-:Y:S01]  /*2ae0*/  FFMA.FTZ R49, R117, R45, R46 ;  /* 0x0000002d75317223 */ /* 0x000fe2000001002e */
[----:B------:R-:W-:Y:S01]  /*2af0*/  FMUL.FTZ R46, R30, R121 ;  /* 0x000000791e2e7220 */ /* 0x000fe20000410000 */
[----:B------:R-:W-:Y:S01]  /*2b00*/  FMUL.FTZ R45, R29, R45 ;  /* 0x0000002d1d2d7220 */ /* 0x000fe20000410000 */
[----:B------:R-:W-:Y:S01]  /*2b10*/  FADD.FTZ R118, -R118, R50 ;  /* 0x0000003276767221 */ /* 0x000fe20000010100 */
[-C--:B------:R-:W-:Y:S01]  /*2b20*/  FFMA.FTZ R113, R113, R50.reuse, R48 ;  /* 0x0000003271717223 */ /* 0x080fe20000010030 */
[----:B------:R-:W-:Y:S01]  /*2b30*/  FMUL.FTZ R50, R101, R50 ;  /* 0x0000003265327220 */ /* 0x000fe20000410000 */
[----:B------:R-:W-:Y:S01]  /*2b40*/  ISETP.GE.AND P4, PT, R119, 0x21, PT ;  /* 0x000000217700780c */ /* 0x000fe20003f86270 */
[----:B------:R0:W-:Y:S01]  /*2b50*/  STS.128 [R14+0x400], R44 ;  /* 0x0004002c0e007388 */ /* 0x0001e20000000c00 */
[----:B------:R-:W-:Y:S01]  /*2b60*/  FFMA.FTZ R49, R118, R121, R49 ;  /* 0x0000007976317223 */ /* 0x000fe20000010031 */
[----:B------:R-:W-:Y:S01]  /*2b70*/  FADD.FTZ R121, -R48, R113 ;  /* 0x0000007130797221 */ /* 0x000fe20000010100 */
[----:B------:R-:W-:Y:S01]  /*2b80*/  FMUL.FTZ R48, R73, R122 ;  /* 0x0000007a49307220 */ /* 0x000fe20000410000 */
[----:B------:R-:W-:Y:S01]  /*2b90*/  BAR.SYNC.DEFER_BLOCKING 0x0 ;  /* 0x0000000000007b1d */ /* 0x000fe20000010000 */
[----:B------:R-:W-:Y:S01]  /*2ba0*/  ISETP.GE.AND P5, PT, R119, 0x41, PT ;  /* 0x000000417700780c */ /* 0x000fe20003fa6270 */
[----:B------:R-:W-:Y:S01]  /*2bb0*/  FFMA.FTZ R124, R121, R124, R49 ;  /* 0x0000007c797c7223 */ /* 0x000fe20000010031 */
[----:B------:R-:W-:Y:S01]  /*2bc0*/  FMUL.FTZ R49, R100, R51 ;  /* 0x0000003364317220 */ /* 0x000fe20000410000 */
[----:B------:R-:W-:Y:S01]  /*2bd0*/  FMUL.FTZ R51, R102, R113 ;  /* 0x0000007166337220 */ /* 0x000fe20000410000 */
[----:B------:R-:W-:Y:S01]  /*2be0*/  ISETP.GE.AND P6, PT, R119, 0x61, PT ;  /* 0x000000617700780c */ /* 0x000fe20003fc6270 */
[----:B------:R0:W1:Y:S04]  /*2bf0*/  LDS R113, [R23] ;  /* 0x0000000017717984 */ /* 0x0000680000000800 */
[----:B------:R0:W2:Y:S04]  /*2c00*/  LDS R119, [R23+0x80] ;  /* 0x0000800017777984 */ /* 0x0000a80000000800 */
[----:B------:R0:W3:Y:S04]  /*2c10*/  LDS R123, [R23+0x100] ;  /* 0x00010000177b7984 */ /* 0x0000e80000000800 */
[----:B------:R0:W4:Y:S04]  /*2c20*/  LDS R55, [R23+0x180] ;  /* 0x0001800017377984 */ /* 0x0001280000000800 */
[----:B------:R0:W-:Y:S01]  /*2c30*/  STS.128 [R14+0x600], R48 ;  /* 0x000600300e007388 */ /* 0x0001e20000000c00 */
[----:B------:R-:W-:Y:S06]  /*2c40*/  BAR.SYNC.DEFER_BLOCKING 0x0 ;  /* 0x0000000000007b1d */ /* 0x000fec0000010000 */
[----:B------:R-:W-:Y:S05]  /*2c50*/  @!P3 BRA `(.L_x_10392) ;  /* 0x00000000000cb947 */ /* 0x000fea0003800000 */
[----:B0-----:R-:W0:Y:S04]  /*2c60*/  LDS R45, [R23+0x200] ;  /* 0x00020000172d7984 */ /* 0x001e280000000800 */
[----:B-1----:R1:W-:Y:S04]  /*2c70*/  REDG.E.ADD.F32.FTZ.RN.STRONG.GPU desc[UR16][R98.64], R113 ;  /* 0x00000071620079a6 */ /* 0x0023e8000c12f310 */
[----:B0-----:R1:W-:Y:S02]  /*2c80*/  REDG.E.ADD.F32.FTZ.RN.STRONG.GPU desc[UR16][R52.64], R45 ;  /* 0x0000002d340079a6 */ /* 0x0013e4000c12f310 */
.L_x_10392:
[----:B------:R-:W-:Y:S05]  /*2c90*/  BSYNC.RECONVERGENT B0 ;  /* 0x0000000000007941 */ /* 0x000fea0003800200 */
.L_x_10391:
[----:B01----:R0:W1:Y:S01]  /*2ca0*/  LDS R45, [R23+0x280] ;  /* 0x00028000172d7984 */ /* 0x0030620000000800 */
[----:B------:R-:W-:Y:S04]  /*2cb0*/  BSSY.RECONVERGENT B0, `(.L_x_10393) ;  /* 0x0000004000007945 */ /* 0x000fe80003800200 */
[----:B------:R-:W-:Y:S05]  /*2cc0*/  @!P4 BRA `(.L_x_10394) ;  /* 0x000000000008c947 */ /* 0x000fea0003800000 */
[----:B--2---:R2:W-:Y:S04]  /*2cd0*/  REDG.E.ADD.F32.FTZ.RN.STRONG.GPU desc[UR16][R98.64+0x80], R119 ;  /* 0x00008077620079a6 */ /* 0x0045e8000c12f310 */
[----:B-1----:R2:W-:Y:S02]  /*2ce0*/  REDG.E.ADD.F32.FTZ.RN.STRONG.GPU desc[UR16][R52.64+0x80], R45 ;  /* 0x0000802d340079a6 */ /* 0x0025e4000c12f310 */
.L_x_10394:
[----:B------:R-:W-:Y:S05]  /*2cf0*/  BSYNC.RECONVERGENT B0 ;  /* 0x0000000000007941 */ /* 0x000fea0003800200 */
.L_x_10393:
[----:B-12---:R1:W2:Y:S01]  /*2d00*/  LDS R45, [R23+0x300] ;  /* 0x00030000172d7984 */ /* 0x0062a20000000800 */
[----:B------:R-:W-:Y:S04]  /*2d10*/  BSSY.RECONVERGENT B0, `(.L_x_10395) ;  /* 0x0000004000007945 */ /* 0x000fe80003800200 */
[----:B------:R-:W-:Y:S05]  /*2d20*/  @!P5 BRA `(.L_x_10396) ;  /* 0x000000000008d947 */ /* 0x000fea0003800000 */
[----:B---3--:R3:W-:Y:S04]  /*2d30*/  REDG.E.ADD.F32.FTZ.RN.STRONG.GPU desc[UR16][R98.64+0x100], R123 ;  /* 0x0001007b620079a6 */ /* 0x0087e8000c12f310 */
[----:B--2---:R3:W-:Y:S02]  /*2d40*/  REDG.E.ADD.F32.FTZ.RN.STRONG.GPU desc[UR16][R52.64+0x100], R45 ;  /* 0x0001002d340079a6 */ /* 0x0047e4000c12f310 */
.L_x_10396:
[----:B------:R-:W-:Y:S05]  /*2d50*/  BSYNC.RECONVERGENT B0 ;  /* 0x0000000000007941 */ /* 0x000fea0003800200 */
.L_x_10395:
[----:B--23--:R2:W3:Y:S01]  /*2d60*/  LDS R45, [R23+0x380] ;  /* 0x00038000172d7984 */ /* 0x00c4e20000000800 */
[----:B------:R-:W-:Y:S04]  /*2d70*/  BSSY.RECONVERGENT B0, `(.L_x_10397) ;  /* 0x0000004000007945 */ /* 0x000fe80003800200 */
[----:B------:R-:W-:Y:S05]  /*2d80*/  @!P6 BRA `(.L_x_10398) ;  /* 0x000000000008e947 */ /* 0x000fea0003800000 */
[----:B----4-:R4:W-:Y:S04]  /*2d90*/  REDG.E.ADD.F32.FTZ.RN.STRONG.GPU desc[UR16][R98.64+0x180], R55 ;  /* 0x00018037620079a6 */ /* 0x0109e8000c12f310 */
[----:B---3--:R4:W-:Y:S02]  /*2da0*/  REDG.E.ADD.F32.FTZ.RN.STRONG.GPU desc[UR16][R52.64+0x180], R45 ;  /* 0x0001802d340079a6 */ /* 0x0089e4000c12f310 */
.L_x_10398:
[----:B------:R-:W-:Y:S05]  /*2db0*/  BSYNC.RECONVERGENT B0 ;  /* 0x0000000000007941 */ /* 0x000fea0003800200 */
.L_x_10397:
[----:B---34-:R-:W3:Y:S01]  /*2dc0*/  SHFL.DOWN P3, R45, R124, 0x1, 0x1f ;  /* 0x08201f007c2d7f89 */ /* 0x018ee20000060000 */
        /* <DEDUP_REMOVED lines=8> */
[----:B------:R-:W-:Y:S01]  /*2e50*/  BSSY.RECONVERGENT B0, `(.L_x_10399) ;  /* 0x0000023000007945 */ /* 0x000fe20003800200 */
        /* <DEDUP_REMOVED lines=13> */
[----:B---3--:R-:W-:-:S05]  /*2f30*/  @P3 FADD R45, R124, R45 ;  /* 0x0000002d7c2d3221 */ /* 0x008fca0000000000 */
[----:B------:R-:W3:Y:S02]  /*2f40*/  SHFL.DOWN P3, R46, R45, 0x2, 0x1f ;  /* 0x08401f002d2e7f89 */ /* 0x000ee40000060000 */
[----:B---3--:R-:W-:Y:S01]  /*2f50*/  @P3 FADD R46, R45, R46 ;  /* 0x0000002e2d2e3221 */ /* 0x008fe20000000000 */
[----:B------:R-:W-:-:S04]  /*2f60*/  FMUL.FTZ R45, R111, R114 ;  /* 0x000000726f2d7220 */ /* 0x000fc80000410000 */
[----:B------:R-:W3:Y:S01]  /*2f70*/  SHFL.DOWN P3, R47, R46, 0x4, 0x1f ;  /* 0x08801f002e2f7f89 */ /* 0x000ee20000060000 */
[----:B------:R-:W-:-:S04]  /*2f80*/  FMUL.FTZ R45, R118, R45 ;  /* 0x0000002d762d7220 */ /* 0x000fc80000410000 */
[----:B------:R-:W-:-:S04]  /*2f90*/  FFMA.FTZ R45, R30, R43, R45 ;  /* 0x0000002b1e2d7223 */ /* 0x000fc8000001002d */
[----:B------:R-:W-:Y:S01]  /*2fa0*/  FADD.FTZ R34, R45, R34 ;  /* 0x000000222d227221 */ /* 0x000fe20000010000 */
[----:B---3--:R-:W-:-:S05]  /*2fb0*/  @P3 FADD R47, R46, R47 ;  /* 0x0000002f2e2f3221 */ /* 0x008fca0000000000 */
[----:B------:R-:W3:Y:S02]  /*2fc0*/  SHFL.DOWN P3, R48, R47, 0x8, 0x1f ;  /* 0x09001f002f307f89 */ /* 0x000ee40000060000 */
[----:B---3--:R-:W-:-:S05]  /*2fd0*/  @P3 FADD R48, R47, R48 ;  /* 0x000000302f303221 */ /* 0x008fca0000000000 */
[----:B------:R-:W3:Y:S02]  /*2fe0*/  SHFL.DOWN P3, R49, R48, 0x10, 0x1f ;  /* 0x0a001f0030317f89 */ /* 0x000ee40000060000 */
[----:B---3--:R-:W-:-:S05]  /*2ff0*/  @P3 FADD R49, R48, R49 ;  /* 0x0000003130313221 */ /* 0x008fca0000000000 */
[----:B------:R3:W-:Y:S01]  /*3000*/  @!P4 STS [UR5+0x804], R49 ;  /* 0x00080431ff00c988 */ /* 0x0007e20008000805 */
[----:B------:R-:W-:Y:S06]  /*3010*/  BAR.SYNC.DEFER_BLOCKING 0x0 ;  /* 0x0000000000007b1d */ /* 0x000fec0000010000 */
[----:B------:R-:W-:Y:S05]  /*3020*/  @P2 BRA `(.L_x_10400) ;  /* 0x0000000000142947 */ /* 0x000fea0003800000 */
[----:B------:R-:W-:Y:S01]  /*3030*/  ISETP.NE.AND P2, PT, R16, UR12, PT ;  /* 0x0000000c10007c0c */ /* 0x000fe2000bf45270 */
[----:B------:R-:W-:-:S12]  /*3040*/  ULEA UR6, UR4, UR5, 0x2 ;  /* 0x0000000504067291 */ /* 0x000fd8000f8e10ff */
[----:B------:R-:W3:Y:S02]  /*3050*/  @P2 LDS R40, [UR6+0x1ab8] ;  /* 0x001ab806ff282984 */ /* 0x000ee40008000800 */
[----:B---3--:R-:W-:-:S05]  /*3060*/  @P2 FADD.FTZ R49, R49, R40 ;  /* 0x0000002831312221 */ /* 0x008fca0000010000 */
[----:B------:R4:W-:Y:S02]  /*3070*/  STS [UR6+0x1ab8], R49 ;  /* 0x001ab831ff007988 */ /* 0x0009e40008000806 */
.L_x_10400:
[----:B------:R-:W-:Y:S05]  /*3080*/  BSYNC.RECONVERGENT B0 ;  /* 0x0000000000007941 */ /* 0x000fea0003800200 */
.L_x_10399:
[----:B------:R-:W-:-:S04]  /*3090*/  UIADD3 UR4, UPT, UPT, UR4, 0x1, URZ ;  /* 0x0000000104047890 */ /* 0x000fc8000fffe0ff */
[----:B------:R-:W-:-:S09]  /*30a0*/  UISETP.GE.AND UP0, UPT, UR4, UR13, UPT ;  /* 0x0000000d0400728c */ /* 0x000fd2000bf06270 */
[----:B------:R-:W-:Y:S05]  /*30b0*/  BRA.U !UP0, `(.L_x_10401) ;  /* 0xffffffed089c7547 */ /* 0x000fea000b83ffff */
.L_x_10387:
[----:B------:R-:W-:Y:S08]  /*30c0*/  BAR.SYNC.DEFER_BLOCKING 0x0 ;  /* 0x0000000000007b1d */ /* 0x000ff00000010000 */
[----:B0--34-:R-:W0:Y:S01]  /*30d0*/  LDC.64 R48, c[0x0][0x4f8] ;  /* 0x00013e00ff307b82 */ /* 0x019e220000000a00 */
[----:B------:R-:W3:Y:S07]  /*30e0*/  LDCU.64 UR4, c[0x0][0x500] ;  /* 0x0000a000ff0477ac */ /* 0x000eee0008000a00 */
[----:B------:R-:W4:Y:S01]  /*30f0*/  LDC.64 R50, c[0x0][0x550] ;  /* 0x00015400ff327b82 */ /* 0x000f220000000a00 */
[----:B------:R-:W5:Y:S01]  /*3100*/  LDG.E.128 R28, desc[UR16][R86.64] ;  /* 0x00000010561c7981 */ /* 0x000f62000c1e1d00 */
[----:B------:R-:W-:-:S04]  /*3110*/  IADD3 R6, P5, PT, R6, -0x200, RZ ;  /* 0xfffffe0006067810 */ /* 0x000fc80007fbe0ff */
[----:B------:R-:W-:Y:S01]  /*3120*/  IADD3.X R15, PT, PT, R15, -0x1, RZ, P5, !PT ;  /* 0xffffffff0f0f7810 */ /* 0x000fe20002ffe4ff */
[----:B-----5:R-:W-:Y:S01]  /*3130*/  STS.128 [R58], R28 ;  /* 0x0000001c3a007388 */ /* 0x020fe20000000c00 */
[----:B------:R-:W-:-:S03]  /*3140*/  NOP ;  /* 0x0000000000007918 */ /* 0x000fc60000000000 */
[----:B------:R-:W5:Y:S01]  /*3150*/  LDS.128 R40, [R58] ;  /* 0x000000003a287984 */ /* 0x000f620000000c00 */
[----:B------:R-:W-:Y:S06]  /*3160*/  BAR.SYNC.DEFER_BLOCKING 0x0 ;  /* 0x0000000000007b1d */ /* 0x000fec0000010000 */
[----:B------:R1:W-:Y:S01]  /*3170*/  STS.128 [R58], R36 ;  /* 0x000000243a007388 */ /* 0x0003e20000000c00 */
[--C-:B-----5:R-:W-:Y:S01]  /*3180*/  FADD.FTZ R40, R40, R3.reuse ;  /* 0x0000000328287221 */ /* 0x120fe20000010000 */
        /* <DEDUP_REMOVED lines=10> */
[----:B------:R-:W5:Y:S01]  /*3230*/  @!P0 MUFU.EX2 R28, R28 ;  /* 0x0000001c001c8308 */ /* 0x000f620000000800 */
[----:B------:R-:W-:-:S03]  /*3240*/  @!P3 FMUL.FTZ R44, R43, -1.4426950216293334961 ;  /* 0xbfb8aa3b2b2cb820 */ /* 0x000fc60000410000 */
[----:B------:R2:W3:Y:S04]  /*3250*/  @!P1 MUFU.EX2 R40, R29 ;  /* 0x0000001d00289308 */ /* 0x0004e80000000800 */
[----:B------:R-:W0:Y:S04]  /*3260*/  @!P2 MUFU.EX2 R41, R41 ;  /* 0x000000290029a308 */ /* 0x000e280000000800 */
[----:B------:R0:W4:Y:S01]  /*3270*/  @!P3 MUFU.EX2 R45, R44 ;  /* 0x0000002c002db308 */ /* 0x0001220000000800 */
[----:B-----5:R-:W-:Y:S01]  /*3280*/  @!P0 FADD.FTZ R42, R28, 1 ;  /* 0x3f8000001c2a8421 */ /* 0x020fe20000010000 */
[----:B------:R-:W-:Y:S01]  /*3290*/  NOP ;  /* 0x0000000000007918 */ /* 0x000fe20000000000 */
[----:B--2---:R-:W2:Y:S01]  /*32a0*/  LDS.128 R28, [R58] ;  /* 0x000000003a1c7984 */ /* 0x004ea20000000c00 */
[----:B---3--:R-:W-:Y:S01]  /*32b0*/  @!P1 FADD.FTZ R43, R40, 1 ;  /* 0x3f800000282b9421 */ /* 0x008fe20000010000 */
[----:B------:R3:W5:Y:S01]  /*32c0*/  @!P0 MUFU.RCP R47, R42 ;  /* 0x0000002a002f8308 */ /* 0x0007620000001000 */
[----:B0-----:R-:W-:Y:S01]  /*32d0*/  @!P2 FADD.FTZ R44, R41, 1 ;  /* 0x3f800000292ca421 */ /* 0x001fe20000010000 */
[----:B----4-:R-:W-:-:S06]  /*32e0*/  @!P3 FADD.FTZ R45, R45, 1 ;  /* 0x3f8000002d2db421 */ /* 0x010fcc0000010000 */
[----:B------:R0:W4:Y:S01]  /*32f0*/  @!P1 MUFU.RCP R46, R43 ;  /* 0x0000002b002e9308 */ /* 0x0001220000001000 */
[----:B---3--:R-:W-:-:S07]  /*3300*/  MOV R42, R88 ;  /* 0x00000058002a7202 */ /* 0x008fce0000000f00 */
[----:B-1----:R-:W1:Y:S01]  /*3310*/  @!P2 MUFU.RCP R39, R44 ;  /* 0x0000002c0027a308 */ /* 0x002e620000001000 */
[----:B0-----:R-:W-:Y:S02]  /*3320*/  HFMA2 R43, -RZ, RZ, 0, 0 ;  /* 0x00000000ff2b7431 */ /* 0x001fe400000001ff */
[----:B-----5:R-:W-:Y:S01]  /*3330*/  @!P0 FMUL.FTZ R32, R32, R47 ;  /* 0x0000002f20208220 */ /* 0x020fe20000410000 */
[----:B------:R-:W-:-:S04]  /*3340*/  IMAD.WIDE.U32 R40, R48, UR18, R42 ;  /* 0x0000001230287c25 */ /* 0x000fc8000f8e002a */
[----:B------:R0:W3:Y:S01]  /*3350*/  @!P3 MUFU.RCP R38, R45 ;  /* 0x0000002d0026b308 */ /* 0x0000e20000001000 */
[----:B------:R-:W-:Y:S02]  /*3360*/  IMAD R41, R49, UR18, R41 ;  /* 0x0000001231297c24 */ /* 0x000fe4000f8e0229 */
[----:B----4-:R-:W-:Y:S01]  /*3370*/  @!P1 FMUL.FTZ R33, R33, R46 ;  /* 0x0000002e21219220 */ /* 0x010fe20000410000 */
[----:B------:R-:W4:Y:S01]  /*3380*/  LDC.64 R48, c[0x0][0x518] ;  /* 0x00014600ff307b82 */ /* 0x000f220000000a00 */
[----:B------:R-:W-:Y:S01]  /*3390*/  IADD3 R10, P1, PT, R10, -0x200, RZ ;  /* 0xfffffe000a0a7810 */ /* 0x000fe20007f3e0ff */
[----:B------:R-:W-:-:S03]  /*33a0*/  IMAD.WIDE.U32 R36, R0, UR4, R40 ;  /* 0x0000000400247c25 */ /* 0x000fc6000f8e0028 */
[----:B------:R-:W-:Y:S01]  /*33b0*/  IADD3.X R19, PT, PT, R19, -0x1, RZ, P1, !PT ;  /* 0xffffffff13137810 */ /* 0x000fe20000ffe4ff */
[----:B------:R-:W-:Y:S01]  /*33c0*/  IMAD R37, R0, UR5, R37 ;  /* 0x0000000500257c24 */ /* 0x000fe2000f8e0225 */
[----:B------:R-:W-:Y:S01]  /*33d0*/  LEA R40, P4, R36, R50, 0x2 ;  /* 0x0000003224287211 */ /* 0x000fe200078810ff */
[----:B-1----:R-:W-:Y:S01]  /*33e0*/  @!P2 FMUL.FTZ R34, R34, R39 ;  /* 0x000000272222a220 */ /* 0x002fe20000410000 */
[----:B0-----:R-:W0:Y:S01]  /*33f0*/  LDC.64 R44, c[0x0][0x560] ;  /* 0x00015800ff2c7b82 */ /* 0x001e220000000a00 */
[----:B------:R-:W1:Y:S01]  /*3400*/  LDCU.64 UR4, c[0x0][0x520] ;  /* 0x0000a400ff0477ac */ /* 0x000e620008000a00 */
[----:B------:R-:W-:Y:S02]  /*3410*/  LEA.HI.X R41, R36, R51, R37, 0x2, P4 ;  /* 0x0000003324297211 */ /* 0x000fe400020f1425 */
[----:B------:R-:W-:Y:S01]  /*3420*/  IADD3 R12, P2, PT, R12, -0x200, RZ ;  /* 0xfffffe000c0c7810 */ /* 0x000fe20007f5e0ff */
[----:B---3--:R-:W-:Y:S01]  /*3430*/  @!P3 FMUL.FTZ R35, R35, R38 ;  /* 0x000000262323b220 */ /* 0x008fe20000410000 */
[----:B------:R-:W-:Y:S01]  /*3440*/  IADD3 R8, P3, PT, R8, -0x200, RZ ;  /* 0xfffffe0008087810 */ /* 0x000fe20007f7e0ff */
[----:B------:R-:W-:Y:S01]  /*3450*/  IMAD.WIDE.U32 R40, R60, 0x10, R40 ;  /* 0x000000103c287825 */ /* 0x000fe200078e0028 */
[----:B------:R-:W-:-:S02]  /*3460*/  IADD3 R4, P4, PT, R4, -0x200, RZ ;  /* 0xfffffe0004047810 */ /* 0x000fc40007f9e0ff */
[----:B------:R-:W-:Y:S02]  /*3470*/  IADD3.X R21, PT, PT, R21, -0x1, RZ, P2, !PT ;  /* 0xffffffff15157810 */ /* 0x000fe400017fe4ff */
[----:B--2---:R2:W-:Y:S01]  /*3480*/  STG.E.128 desc[UR16][R40.64], R28 ;  /* 0x0000001c28007986 */ /* 0x0045e2000c101d10 */
[----:B------:R-:W-:Y:S01]  /*3490*/  IADD3.X R17, PT, PT, R17, -0x1, RZ, P3, !PT ;  /* 0xffffffff11117810 */ /* 0x000fe20001ffe4ff */
[----:B----4-:R-:W-:Y:S01]  /*34a0*/  IMAD.WIDE.U32 R42, R48, UR18, R42 ;  /* 0x00000012302a7c25 */ /* 0x010fe2000f8e002a */
[----:B------:R-:W-:Y:S01]  /*34b0*/  BAR.SYNC.DEFER_BLOCKING 0x0 ;  /* 0x0000000000007b1d */ /* 0x000fe20000010000 */
[----:B------:R-:W-:Y:S02]  /*34c0*/  IADD3.X R13, PT, PT, R13, -0x1, RZ, P4, !PT ;  /* 0xffffffff0d0d7810 */ /* 0x000fe400027fe4ff */
        /* <DEDUP_REMOVED lines=17> */
.L_x_10377:
        /* <DEDUP_REMOVED lines=34> */
.L_x_10404:
[----:B------:R-:W-:Y:S05]  /*3800*/  BSYNC.RECONVERGENT B0 ;  /* 0x0000000000007941 */ /* 0x000fea0003800200 */
.L_x_10403:
        /* <DEDUP_REMOVED lines=26> */
.L_x_10406:
[----:B------:R-:W-:Y:S05]  /*39b0*/  BSYNC.RECONVERGENT B0 ;  /* 0x0000000000007941 */ /* 0x000fea0003800200 */
.L_x_10405:
        /* <DEDUP_REMOVED lines=8> */
.L_x_10407:
        /* <DEDUP_REMOVED lines=15> */
.L_x_10408:
        /* <DEDUP_REMOVED lines=13> */
.L_x_10568:


//--------------------- .nv.shared._Z25selective_scan_bwd_kernelI32Selective_Scan_bwd_kernel_traitsILi128ELi16ELb0ELb0ELb0ELb0ELb0EffEEv12SSMParamsBwd --------------------------
	.section	.nv.shared._Z25selective_scan_bwd_kernelI32Selective_Scan_bwd_kernel_traitsILi128ELi16ELb0ELb0ELb0ELb0ELb0EffEEv12SSMParamsBwd,"aw",@nobits
	.sectionflags	@""
	.align	16
	.zero		1024


//--------------------- .nv.shared.reserved.0     --------------------------
	.section	.nv.shared.reserved.0,"aw",@nobits
	.weak		__nv_reservedSMEM_offset_0_alias
	.size		__nv_reservedSMEM_offset_0_alias, 0, 64
	.other		__nv_reservedSMEM_offset_0_alias,@"STO_CUDA_RESERVED_SHARED STV_DEFAULT"
__nv_reservedSMEM_offset_0_alias:
	.zero		0
	.zero		64


//--------------------- .nv.global                --------------------------
	.section	.nv.global,"aw",@nobits
.nv.global:
	.type		_ZN67_INTERNAL_9fb23679_31_selective_scan_bwd_fp32_real_cu_0be2b6c9_30964cuda3std3__48in_placeE,@object
	.size		_ZN67_INTERNAL_9fb23679_31_selective_scan_bwd_fp32_real_cu_0be2b6c9_30964cuda3std3__48in_placeE,(_ZN67_INTERNAL_9fb23679_31_selective_scan_bwd_fp32_real_cu_0be2b6c9_30964cuda3std6ranges3__45__cpo8distanceE - _ZN67_INTERNAL_9fb23679_31_selective_scan_bwd_fp32_real_cu_0be2b6c9_30964cuda3std3__48in_placeE)
_ZN67_INTERNAL_9fb23679_31_selective_scan_bwd_fp32_real_cu_0be2b6c9_30964cuda3std3__48in_placeE:
	.zero		1
	.type		_ZN67_INTERNAL_9fb23679_31_selective_scan_bwd_fp32_real_cu_0be2b6c9_30964cuda3std6ranges3__45__cpo8distanceE,@object
	.size		_ZN67_INTERNAL_9fb23679_31_selective_scan_bwd_fp32_real_cu_0be2b6c9_30964cuda3std6ranges3__45__cpo8distanceE,(_ZN67_INTERNAL_9fb23679_31_selective_scan_bwd_fp32_real_cu_0be2b6c9_30964cuda3std3__45__cpo6cbeginE - _ZN67_INTERNAL_9fb23679_31_selective_scan_bwd_fp32_real_cu_0be2b6c9_30964cuda3std6ranges3__45__cpo8distanceE)
_ZN67_INTERNAL_9fb23679_31_selective_scan_bwd_fp32_real_cu_0be2b6c9_30964cuda3std6ranges3__45__cpo8distanceE:
	.zero		1
	.type		_ZN67_INTERNAL_9fb23679_31_selective_scan_bwd_fp32_real_cu_0be2b6c9_30964cuda3std3__45__cpo6cbeginE,@object
	.size		_ZN67_INTERNAL_9fb23679_31_selective_scan_bwd_fp32_real_cu_0be2b6c9_30964cuda3std3__45__cpo6cbeginE,(_ZN67_INTERNAL_9fb23679_31_selective_scan_bwd_fp32_real_cu_0be2b6c9_30964cuda3std6ranges3__45__cpo7advanceE - _ZN67_INTERNAL_9fb23679_31_selective_scan_bwd_fp32_real_cu_0be2b6c9_30964cuda3std3__45__cpo6cbeginE)
_ZN67_INTERNAL_9fb23679_31_selective_scan_bwd_fp32_real_cu_0be2b6c9_30964cuda3std3__45__cpo6cbeginE:
	.zero		1
	.type		_ZN67_INTERNAL_9fb23679_31_selective_scan_bwd_fp32_real_cu_0be2b6c9_30964cuda3std6ranges3__45__cpo7advanceE,@object
	.size		_ZN67_INTERNAL_9fb23679_31_selective_scan_bwd_fp32_real_cu_0be2b6c9_30964cuda3std6ranges3__45__cpo7advanceE,(_ZN67_INTERNAL_9fb23679_31_selective_scan_bwd_fp32_real_cu_0be2b6c9_30964cuda3std3__45__cpo7crbeginE - _ZN67_INTERNAL_9fb23679_31_selective_scan_bwd_fp32_real_cu_0be2b6c9_30964cuda3std6ranges3__45__cpo7advanceE)
_ZN67_INTERNAL_9fb23679_31_selective_scan_bwd_fp32_real_cu_0be2b6c9_30964cuda3std6ranges3__45__cpo7advanceE:
	.zero		1
	.type		_ZN67_INTERNAL_9fb23679_31_selective_scan_bwd_fp32_real_cu_0be2b6c9_30964cuda3std3__45__cpo7crbeginE,@object
	.size		_ZN67_INTERNAL_9fb23679_31_selective_scan_bwd_fp32_real_cu_0be2b6c9_30964cuda3std3__45__cpo7crbeginE,(_ZN67_INTERNAL_9fb23679_31_selective_scan_bwd_fp32_real_cu_0be2b6c9_30964cuda3std6ranges3__45__cpo4dataE - _ZN67_INTERNAL_9fb23679_31_selective_scan_bwd_fp32_real_cu_0be2b6c9_30964cuda3std3__45__cpo7crbeginE)
_ZN67_INTERNAL_9fb23679_31_selective_scan_bwd_fp32_real_cu_0be2b6c9_30964cuda3std3__45__cpo7crbeginE:
	.zero		1
	.type		_ZN67_INTERNAL_9fb23679_31_selective_scan_bwd_fp32_real_cu_0be2b6c9_30964cuda3std6ranges3__45__cpo4dataE,@object
	.size		_ZN67_INTERNAL_9fb23679_31_selective_scan_bwd_fp32_real_cu_0be2b6c9_30964cuda3std6ranges3__45__cpo4dataE,(_ZN67_INTERNAL_9fb23679_31_selective_scan_bwd_fp32_real_cu_0be2b6c9_30964cuda3std6ranges3__45__cpo5beginE - _ZN67_INTERNAL_9fb23679_31_selective_scan_bwd_fp32_real_cu_0be2b6c9_30964cuda3std6ranges3__45__cpo4dataE)
_ZN67_INTERNAL_9fb23679_31_selective_scan_bwd_fp32_real_cu_0be2b6c9_30964cuda3std6ranges3__45__cpo4dataE:
	.zero		1
	.type		_ZN67_INTERNAL_9fb23679_31_selective_scan_bwd_fp32_real_cu_0be2b6c9_30964cuda3std6ranges3__45__cpo5beginE,@object
	.size		_ZN67_INTERNAL_9fb23679_31_selective_scan_bwd_fp32_real_cu_0be2b6c9_30964cuda3std6ranges3__45__cpo5beginE,(_ZN67_INTERNAL_9fb23679_31_selective_scan_bwd_fp32_real_cu_0be2b6c9_30964cuda3std3__469_GLOBAL__N__9fb23679_31_selective_scan_bwd_fp32_real_cu_0be2b6c9_30966ignoreE - _ZN67_INTERNAL_9fb23679_31_selective_scan_bwd_fp32_real_cu_0be2b6c9_30964cuda3std6ranges3__45__cpo5beginE)
_ZN67_INTERNAL_9fb23679_31_selective_scan_bwd_fp32_real_cu_0be2b6c9_30964cuda3std6ranges3__45__cpo5beginE:
	.zero		1
	.type		_ZN67_INTERNAL_9fb23679_31_selective_scan_bwd_fp32_real_cu_0be2b6c9_30964cuda3std3__469_GLOBAL__N__9fb23679_31_selective_scan_bwd_fp32_real_cu_0be2b6c9_30966ignoreE,@object
	.size		_ZN67_INTERNAL_9fb23679_31_selective_scan_bwd_fp32_real_cu_0be2b6c9_30964cuda3std3__469_GLOBAL__N__9fb23679_31_selective_scan_bwd_fp32_real_cu_0be2b6c9_30966ignoreE,(_ZN67_INTERNAL_9fb23679_31_selective_scan_bwd_fp32_real_cu_0be2b6c9_30964cuda3std6ranges3__45__cpo4sizeE - _ZN67_INTERNAL_9fb23679_31_selective_scan_bwd_fp32_real_cu_0be2b6c9_30964cuda3std3__469_GLOBAL__N__9fb23679_31_selective_scan_bwd_fp32_real_cu_0be2b6c9_30966ignoreE)
_ZN67_INTERNAL_9fb23679_31_selective_scan_bwd_fp32_real_cu_0be2b6c9_30964cuda3std3__469_GLOBAL__N__9fb23679_31_selective_scan_bwd_fp32_real_cu_0be2b6c9_30966ignoreE:
	.zero		1
	.type		_ZN67_INTERNAL_9fb23679_31_selective_scan_bwd_fp32_real_cu_0be2b6c9_30964cuda3std6ranges3__45__cpo4sizeE,@object
	.size		_ZN67_INTERNAL_9fb23679_31_selective_scan_bwd_fp32_real_cu_0be2b6c9_30964cuda3std6ranges3__45__cpo4sizeE,(_ZN67_INTERNAL_9fb23679_31_selective_scan_bwd_fp32_real_cu_0be2b6c9_30964cuda3std3__45__cpo5beginE - _ZN67_INTERNAL_9fb23679_31_selective_scan_bwd_fp32_real_cu_0be2b6c9_30964cuda3std6ranges3__45__cpo4sizeE)
_ZN67_INTERNAL_9fb23679_31_selective_scan_bwd_fp32_real_cu_0be2b6c9_30964cuda3std6ranges3__45__cpo4sizeE:
	.zero		1
	.type		_ZN67_INTERNAL_9fb23679_31_selective_scan_bwd_fp32_real_cu_0be2b6c9_30964cuda3std3__45__cpo5beginE,@object
	.size		_ZN67_INTERNAL_9fb23679_31_selective_scan_bwd_fp32_real_cu_0be2b6c9_30964cuda3std3__45__cpo5beginE,(_ZN67_INTERNAL_9fb23679_31_selective_scan_bwd_fp32_real_cu_0be2b6c9_30964cuda3std6ranges3__45__cpo6cbeginE - _ZN67_INTERNAL_9fb23679_31_selective_scan_bwd_fp32_real_cu_0be2b6c9_30964cuda3std3__45__cpo5beginE)
_ZN67_INTERNAL_9fb23679_31_selective_scan_bwd_fp32_real_cu_0be2b6c9_30964cuda3std3__45__cpo5beginE:
	.zero		1
	.type		_ZN67_INTERNAL_9fb23679_31_selective_scan_bwd_fp32_real_cu_0be2b6c9_30964cuda3std6ranges3__45__cpo6cbeginE,@object
	.size		_ZN67_INTERNAL_9fb23679_31_selective_scan_bwd_fp32_real_cu_0be2b6c9_30964cuda3std6ranges3__45__cpo6cbeginE,(_ZN67_INTERNAL_9fb23679_31_selective_scan_bwd_fp32_real_cu_0be2b6c9_30964cuda3std3__45__cpo6rbeginE - _ZN67_INTERNAL_9fb23679_31_selective_scan_bwd_fp32_real_cu_0be2b6c9_30964cuda3std6ranges3__45__cpo6cbeginE)
_ZN67_INTERNAL_9fb23679_31_selective_scan_bwd_fp32_real_cu_0be2b6c9_30964cuda3std6ranges3__45__cpo6cbeginE:
	.zero		1
	.type		_ZN67_INTERNAL_9fb23679_31_selective_scan_bwd_fp32_real_cu_0be2b6c9_30964cuda3std3__45__cpo6rbeginE,@object
	.size		_ZN67_INTERNAL_9fb23679_31_selective_scan_bwd_fp32_real_cu_0be2b6c9_30964cuda3std3__45__cpo6rbeginE,(_ZN67_INTERNAL_9fb23679_31_selective_scan_bwd_fp32_real_cu_0be2b6c9_30964cuda3std6ranges3__45__cpo4nextE - _ZN67_INTERNAL_9fb23679_31_selective_scan_bwd_fp32_real_cu_0be2b6c9_30964cuda3std3__45__cpo6rbeginE)
_ZN67_INTERNAL_9fb23679_31_selective_scan_bwd_fp32_real_cu_0be2b6c9_30964cuda3std3__45__cpo6rbeginE:
	.zero		1
	.type		_ZN67_INTERNAL_9fb23679_31_selective_scan_bwd_fp32_real_cu_0be2b6c9_30964cuda3std6ranges3__45__cpo4nextE,@object
	.size		_ZN67_INTERNAL_9fb23679_31_selective_scan_bwd_fp32_real_cu_0be2b6c9_30964cuda3std6ranges3__45__cpo4nextE,(_ZN67_INTERNAL_9fb23679_31_selective_scan_bwd_fp32_real_cu_0be2b6c9_30964cuda3std6ranges3__45__cpo4swapE - _ZN67_INTERNAL_9fb23679_31_selective_scan_bwd_fp32_real_cu_0be2b6c9_30964cuda3std6ranges3__45__cpo4nextE)
_ZN67_INTERNAL_9fb23679_31_selective_scan_bwd_fp32_real_cu_0be2b6c9_30964cuda3std6ranges3__45__cpo4nextE:
	.zero		1
	.type		_ZN67_INTERNAL_9fb23679_31_selective_scan_bwd_fp32_real_cu_0be2b6c9_30964cuda3std6ranges3__45__cpo4swapE,@object
	.size		_ZN67_INTERNAL_9fb23679_31_selective_scan_bwd_fp32_real_cu_0be2b6c9_30964cuda3std6ranges3__45__cpo4swapE,(_ZN67_INTERNAL_9fb23679_31_selective_scan_bwd_fp32_real_cu_0be2b6c9_30964cuda3std3__420unreachable_sentinelE - _ZN67_INTERNAL_9fb23679_31_selective_scan_bwd_fp32_real_cu_0be2b6c9_30964cuda3std6ranges3__45__cpo4swapE)
_ZN67_INTERNAL_9fb23679_31_selective_scan_bwd_fp32_real_cu_0be2b6c9_30964cuda3std6ranges3__45__cpo4swapE:
	.zero		1
	.type		_ZN67_INTERNAL_9fb23679_31_selective_scan_bwd_fp32_real_cu_0be2b6c9_30964cuda3std3__420unreachable_sentinelE,@object
	.size		_ZN67_INTERNAL_9fb23679_31_selective_scan_bwd_fp32_real_cu_0be2b6c9_30964cuda3std3__420unreachable_sentinelE,(_ZN67_INTERNAL_9fb23679_31_selective_scan_bwd_fp32_real_cu_0be2b6c9_30966thrust24THRUST_300001_SM_1030_NS6system6detail10sequential3seqE - _ZN67_INTERNAL_9fb23679_31_selective_scan_bwd_fp32_real_cu_0be2b6c9_30964cuda3std3__420unreachable_sentinelE)
_ZN67_INTERNAL_9fb23679_31_selective_scan_bwd_fp32_real_cu_0be2b6c9_30964cuda3std3__420unreachable_sentinelE:
	.zero		1
	.type		_ZN67_INTERNAL_9fb23679_31_selective_scan_bwd_fp32_real_cu_0be2b6c9_30966thrust24THRUST_300001_SM_1030_NS6system6detail10sequential3seqE,@object
	.size		_ZN67_INTERNAL_9fb23679_31_selective_scan_bwd_fp32_real_cu_0be2b6c9_30966thrust24THRUST_300001_SM_1030_NS6system6detail10sequential3seqE,(_ZN67_INTERNAL_9fb23679_31_selective_scan_bwd_fp32_real_cu_0be2b6c9_30964cuda3std3__45__cpo4cendE - _ZN67_INTERNAL_9fb23679_31_selective_scan_bwd_fp32_real_cu_0be2b6c9_30966thrust24THRUST_300001_SM_1030_NS6system6detail10sequential3seqE)
_ZN67_INTERNAL_9fb23679_31_selective_scan_bwd_fp32_real_cu_0be2b6c9_30966thrust24THRUST_300001_SM_1030_NS6system6detail10sequential3seqE:
	.zero		1
	.type		_ZN67_INTERNAL_9fb23679_31_selective_scan_bwd_fp32_real_cu_0be2b6c9_30964cuda3std3__45__cpo4cendE,@object
	.size		_ZN67_INTERNAL_9fb23679_31_selective_scan_bwd_fp32_real_cu_0be2b6c9_30964cuda3std3__45__cpo4cendE,(_ZN67_INTERNAL_9fb23679_31_selective_scan_bwd_fp32_real_cu_0be2b6c9_30964cuda3std6ranges3__45__cpo9iter_swapE - _ZN67_INTERNAL_9fb23679_31_selective_scan_bwd_fp32_real_cu_0be2b6c9_30964cuda3std3__45__cpo4cendE)
_ZN67_INTERNAL_9fb23679_31_selective_scan_bwd_fp32_real_cu_0be2b6c9_30964cuda3std3__45__cpo4cendE:
	.zero		1
	.type		_ZN67_INTERNAL_9fb23679_31_selective_scan_bwd_fp32_real_cu_0be2b6c9_30964cuda3std6ranges3__45__cpo9iter_swapE,@object
	.size		_ZN67_INTERNAL_9fb23679_31_selective_scan_bwd_fp32_real_cu_0be2b6c9_30964cuda3std6ranges3__45__cpo9iter_swapE,(_ZN67_INTERNAL_9fb23679_31_selective_scan_bwd_fp32_real_cu_0be2b6c9_30964cuda3std3__45__cpo5crendE - _ZN67_INTERNAL_9fb23679_31_selective_scan_bwd_fp32_real_cu_0be2b6c9_30964cuda3std6ranges3__45__cpo9iter_swapE)
_ZN67_INTERNAL_9fb23679_31_selective_scan_bwd_fp32_real_cu_0be2b6c9_30964cuda3std6ranges3__45__cpo9iter_swapE:
	.zero		1
	.type		_ZN67_INTERNAL_9fb23679_31_selective_scan_bwd_fp32_real_cu_0be2b6c9_30964cuda3std3__45__cpo5crendE,@object
	.size		_ZN67_INTERNAL_9fb23679_31_selective_scan_bwd_fp32_real_cu_0be2b6c9_30964cuda3std3__45__cpo5crendE,(_ZN67_INTERNAL_9fb23679_31_selective_scan_bwd_fp32_real_cu_0be2b6c9_30964cuda3std6ranges3__45__cpo5cdataE - _ZN67_INTERNAL_9fb23679_31_selective_scan_bwd_fp32_real_cu_0be2b6c9_30964cuda3std3__45__cpo5crendE)
_ZN67_INTERNAL_9fb23679_31_selective_scan_bwd_fp32_real_cu_0be2b6c9_30964cuda3std3__45__cpo5crendE:
	.zero		1
	.type		_ZN67_INTERNAL_9fb23679_31_selective_scan_bwd_fp32_real_cu_0be2b6c9_30964cuda3std6ranges3__45__cpo5cdataE,@object
	.size		_ZN67_INTERNAL_9fb23679_31_selective_scan_bwd_fp32_real_cu_0be2b6c9_30964cuda3std6ranges3__45__cpo5cdataE,(_ZN67_INTERNAL_9fb23679_31_selective_scan_bwd_fp32_real_cu_0be2b6c9_30964cuda3std6ranges3__45__cpo3endE - _ZN67_INTERNAL_9fb23679_31_selective_scan_bwd_fp32_real_cu_0be2b6c9_30964cuda3std6ranges3__45__cpo5cdataE)
_ZN67_INTERNAL_9fb23679_31_selective_scan_bwd_fp32_real_cu_0be2b6c9_30964cuda3std6ranges3__45__cpo5cdataE:
	.zero		1
	.type		_ZN67_INTERNAL_9fb23679_31_selective_scan_bwd_fp32_real_cu_0be2b6c9_30964cuda3std6ranges3__45__cpo3endE,@object
	.size		_ZN67_INTERNAL_9fb23679_31_selective_scan_bwd_fp32_real_cu_0be2b6c9_30964cuda3std6ranges3__45__cpo3endE,(_ZN67_INTERNAL_9fb23679_31_selective_scan_bwd_fp32_real_cu_0be2b6c9_30964cuda3std3__419piecewise_constructE - _ZN67_INTERNAL_9fb23679_31_selective_scan_bwd_fp32_real_cu_0be2b6c9_30964cuda3std6ranges3__45__cpo3endE)
_ZN67_INTERNAL_9fb23679_31_selective_scan_bwd_fp32_real_cu_0be2b6c9_30964cuda3std6ranges3__45__cpo3endE:
	.zero		1
	.type		_ZN67_INTERNAL_9fb23679_31_selective_scan_bwd_fp32_real_cu_0be2b6c9_30964cuda3std3__419piecewise_constructE,@object
	.size		_ZN67_INTERNAL_9fb23679_31_selective_scan_bwd_fp32_real_cu_0be2b6c9_30964cuda3std3__419piecewise_constructE,(_ZN67_INTERNAL_9fb23679_31_selective_scan_bwd_fp32_real_cu_0be2b6c9_30964cuda3std6ranges3__45__cpo5ssizeE - _ZN67_INTERNAL_9fb23679_31_selective_scan_bwd_fp32_real_cu_0be2b6c9_30964cuda3std3__419piecewise_constructE)
_ZN67_INTERNAL_9fb23679_31_selective_scan_bwd_fp32_real_cu_0be2b6c9_30964cuda3std3__419piecewise_constructE:
	.zero		1
	.type		_ZN67_INTERNAL_9fb23679_31_selective_scan_bwd_fp32_real_cu_0be2b6c9_30964cuda3std6ranges3__45__cpo5ssizeE,@object
	.size		_ZN67_INTERNAL_9fb23679_31_selective_scan_bwd_fp32_real_cu_0be2b6c9_30964cuda3std6ranges3__45__cpo5ssizeE,(_ZN67_INTERNAL_9fb23679_31_selective_scan_bwd_fp32_real_cu_0be2b6c9_30964cuda3std3__45__cpo3endE - _ZN67_INTERNAL_9fb23679_31_selective_scan_bwd_fp32_real_cu_0be2b6c9_30964cuda3std6ranges3__45__cpo5ssizeE)
_ZN67_INTERNAL_9fb23679_31_selective_scan_bwd_fp32_real_cu_0be2b6c9_30964cuda3std6ranges3__45__cpo5ssizeE:
	.zero		1
	.type		_ZN67_INTERNAL_9fb23679_31_selective_scan_bwd_fp32_real_cu_0be2b6c9_30964cuda3std3__45__cpo3endE,@object
	.size		_ZN67_INTERNAL_9fb23679_31_selective_scan_bwd_fp32_real_cu_0be2b6c9_30964cuda3std3__45__cpo3endE,(_ZN67_INTERNAL_9fb23679_31_selective_scan_bwd_fp32_real_cu_0be2b6c9_30964cuda3std6ranges3__45__cpo4cendE - _ZN67_INTERNAL_9fb23679_31_selective_scan_bwd_fp32_real_cu_0be2b6c9_30964cuda3std3__45__cpo3endE)
_ZN67_INTERNAL_9fb23679_31_selective_scan_bwd_fp32_real_cu_0be2b6c9_30964cuda3std3__45__cpo3endE:
	.zero		1
	.type		_ZN67_INTERNAL_9fb23679_31_selective_scan_bwd_fp32_real_cu_0be2b6c9_30964cuda3std6ranges3__45__cpo4cendE,@object
	.size		_ZN67_INTERNAL_9fb23679_31_selective_scan_bwd_fp32_real_cu_0be2b6c9_30964cuda3std6ranges3__45__cpo4cendE,(_ZN67_INTERNAL_9fb23679_31_selective_scan_bwd_fp32_real_cu_0be2b6c9_30964cuda3std3__45__cpo4rendE - _ZN67_INTERNAL_9fb23679_31_selective_scan_bwd_fp32_real_cu_0be2b6c9_30964cuda3std6ranges3__45__cpo4cendE)
_ZN67_INTERNAL_9fb23679_31_selective_scan_bwd_fp32_real_cu_0be2b6c9_30964cuda3std6ranges3__45__cpo4cendE:
	.zero		1
	.type		_ZN67_INTERNAL_9fb23679_31_selective_scan_bwd_fp32_real_cu_0be2b6c9_30964cuda3std3__45__cpo4rendE,@object
	.size		_ZN67_INTERNAL_9fb23679_31_selective_scan_bwd_fp32_real_cu_0be2b6c9_30964cuda3std3__45__cpo4rendE,(_ZN67_INTERNAL_9fb23679_31_selective_scan_bwd_fp32_real_cu_0be2b6c9_30964cuda3std6ranges3__45__cpo4prevE - _ZN67_INTERNAL_9fb23679_31_selective_scan_bwd_fp32_real_cu_0be2b6c9_30964cuda3std3__45__cpo4rendE)
_ZN67_INTERNAL_9fb23679_31_selective_scan_bwd_fp32_real_cu_0be2b6c9_30964cuda3std3__45__cpo4rendE:
	.zero		1
	.type		_ZN67_INTERNAL_9fb23679_31_selective_scan_bwd_fp32_real_cu_0be2b6c9_30964cuda3std6ranges3__45__cpo4prevE,@object
	.size		_ZN67_INTERNAL_9fb23679_31_selective_scan_bwd_fp32_real_cu_0be2b6c9_30964cuda3std6ranges3__45__cpo4prevE,(_ZN67_INTERNAL_9fb23679_31_selective_scan_bwd_fp32_real_cu_0be2b6c9_30964cuda3std6ranges3__45__cpo9iter_moveE - _ZN67_INTERNAL_9fb23679_31_selective_scan_bwd_fp32_real_cu_0be2b6c9_30964cuda3std6ranges3__45__cpo4prevE)
_ZN67_INTERNAL_9fb23679_31_selective_scan_bwd_fp32_real_cu_0be2b6c9_30964cuda3std6ranges3__45__cpo4prevE:
	.zero		1
	.type		_ZN67_INTERNAL_9fb23679_31_selective_scan_bwd_fp32_real_cu_0be2b6c9_30964cuda3std6ranges3__45__cpo9iter_moveE,@object
	.size		_ZN67_INTERNAL_9fb23679_31_selective_scan_bwd_fp32_real_cu_0be2b6c9_30964cuda3std6ranges3__45__cpo9iter_moveE,(.L_13 - _ZN67_INTERNAL_9fb23679_31_selective_scan_bwd_fp32_real_cu_0be2b6c9_30964cuda3std6ranges3__45__cpo9iter_moveE)
_ZN67_INTERNAL_9fb23679_31_selective_scan_bwd_fp32_real_cu_0be2b6c9_30964cuda3std6ranges3__45__cpo9iter_moveE:
	.zero		1
.L_13:


//--------------------- .nv.shared._Z25selective_scan_bwd_kernelI32Selective_Scan_bwd_kernel_traitsILi128ELi16ELb0ELb0ELb0ELb0ELb1EffEEv12SSMParamsBwd --------------------------
	.section	.nv.shared._Z25selective_scan_bwd_kernelI32Selective_Scan_bwd_kernel_traitsILi128ELi16ELb0ELb0ELb0ELb0ELb1EffEEv12SSMParamsBwd,"aw",@nobits
	.sectionflags	@""
	.align	16
	.zero		1024


//--------------------- .nv.shared._Z25selective_scan_bwd_kernelI32Selective_Scan_bwd_kernel_traitsILi128ELi16ELb0ELb0ELb0ELb1ELb0EffEEv12SSMParamsBwd --------------------------
	.section	.nv.shared._Z25selective_scan_bwd_kernelI32Selective_Scan_bwd_kernel_traitsILi128ELi16ELb0ELb0ELb0ELb1ELb0EffEEv12SSMParamsBwd,"aw",@nobits
	.sectionflags	@""
	.align	16
	.zero		1024


//--------------------- .nv.shared._Z25selective_scan_bwd_kernelI32Selective_Scan_bwd_kernel_traitsILi128ELi16ELb0ELb0ELb0ELb1ELb1EffEEv12SSMParamsBwd --------------------------
	.section	.nv.shared._Z25selective_scan_bwd_kernelI32Selective_Scan_bwd_kernel_traitsILi128ELi16ELb0ELb0ELb0ELb1ELb1EffEEv12SSMParamsBwd,"aw",@nobits
	.sectionflags	@""
	.align	16
	.zero		1024


//--------------------- .nv.shared._Z25selective_scan_bwd_kernelI32Selective_Scan_bwd_kernel_traitsILi128ELi16ELb0ELb0ELb1ELb0ELb0EffEEv12SSMParamsBwd --------------------------
	.section	.nv.shared._Z25selective_scan_bwd_kernelI32Selective_Scan_bwd_kernel_traitsILi128ELi16ELb0ELb0ELb1ELb0ELb0EffEEv12SSMParamsBwd,"aw",@nobits
	.sectionflags	@""
	.align	16
	.zero		1024


//--------------------- .nv.shared._Z25selective_scan_bwd_kernelI32Selective_Scan_bwd_kernel_traitsILi128ELi16ELb0ELb0ELb1ELb0ELb1EffEEv12SSMParamsBwd --------------------------
	.section	.nv.shared._Z25selective_scan_bwd_kernelI32Selective_Scan_bwd_kernel_traitsILi128ELi16ELb0ELb0ELb1ELb0ELb1EffEEv12SSMParamsBwd,"aw",@nobits
	.sectionflags	@""
	.align	16
	.zero		1024


//--------------------- .nv.shared._Z25selective_scan_bwd_kernelI32Selective_Scan_bwd_kernel_traitsILi128ELi16ELb0ELb0ELb1ELb1ELb0EffEEv12SSMParamsBwd --------------------------
	.section	.nv.shared._Z25selective_scan_bwd_kernelI32Selective_Scan_bwd_kernel_traitsILi128ELi16ELb0ELb0ELb1ELb1ELb0EffEEv12SSMParamsBwd,"aw",@nobits
	.sectionflags	@""
	.align	16
	.zero		1024


//--------------------- .nv.shared._Z25selective_scan_bwd_kernelI32Selective_Scan_bwd_kernel_traitsILi128ELi16ELb0ELb0ELb1ELb1ELb1EffEEv12SSMParamsBwd --------------------------
	.section	.nv.shared._Z25selective_scan_bwd_kernelI32Selective_Scan_bwd_kernel_traitsILi128ELi16ELb0ELb0ELb1ELb1ELb1EffEEv12SSMParamsBwd,"aw",@nobits
	.sectionflags	@""
	.align	16
	.zero		1024


//--------------------- .nv.shared._Z25selective_scan_bwd_kernelI32Selective_Scan_bwd_kernel_traitsILi128ELi16ELb0ELb1ELb0ELb0ELb0EffEEv12SSMParamsBwd --------------------------
	.section	.nv.shared._Z25selective_scan_bwd_kernelI32Selective_Scan_bwd_kernel_traitsILi128ELi16ELb0ELb1ELb0ELb0ELb0EffEEv12SSMParamsBwd,"aw",@nobits
	.sectionflags	@""
	.align	16
	.zero		1024


//--------------------- .nv.shared._Z25selective_scan_bwd_kernelI32Selective_Scan_bwd_kernel_traitsILi128ELi16ELb0ELb1ELb0ELb0ELb1EffEEv12SSMParamsBwd --------------------------
	.section	.nv.shared._Z25selective_scan_bwd_kernelI32Selective_Scan_bwd_kernel_traitsILi128ELi16ELb0ELb1ELb0ELb0ELb1EffEEv12SSMParamsBwd,"aw",@nobits
	.sectionflags	@""
	.align	16
	.zero		1024


//--------------------- .nv.shared._Z25selective_scan_bwd_kernelI32Selective_Scan_bwd_kernel_traitsILi128ELi16ELb0ELb1ELb0ELb1ELb0EffEEv12SSMParamsBwd --------------------------
	.section	.nv.shared._Z25selective_scan_bwd_kernelI32Selective_Scan_bwd_kernel_traitsILi128ELi16ELb0ELb1ELb0ELb1ELb0EffEEv12SSMParamsBwd,"aw",@nobits
	.sectionflags	@""
	.align	16
	.zero		1024


//--------------------- .nv.shared._Z25selective_scan_bwd_kernelI32Selective_Scan_bwd_kernel_traitsILi128ELi16ELb0ELb1ELb0ELb1ELb1EffEEv12SSMParamsBwd --------------------------
	.section	.nv.shared._Z25selective_scan_bwd_kernelI32Selective_Scan_bwd_kernel_traitsILi128ELi16ELb0ELb1ELb0ELb1ELb1EffEEv12SSMParamsBwd,"aw",@nobits
	.sectionflags	@""
	.align	16
	.zero		1024


//--------------------- .nv.shared._Z25selective_scan_bwd_kernelI32Selective_Scan_bwd_kernel_traitsILi128ELi16ELb0ELb1ELb1ELb0ELb0EffEEv12SSMParamsBwd --------------------------
	.section	.nv.shared._Z25selective_scan_bwd_kernelI32Selective_Scan_bwd_kernel_traitsILi128ELi16ELb0ELb1ELb1ELb0ELb0EffEEv12SSMParamsBwd,"aw",@nobits
	.sectionflags	@""
	.align	16
	.zero		1024


//--------------------- .nv.shared._Z25selective_scan_bwd_kernelI32Selective_Scan_bwd_kernel_traitsILi128ELi16ELb0ELb1ELb1ELb0ELb1EffEEv12SSMParamsBwd --------------------------
	.section	.nv.shared._Z25selective_scan_bwd_kernelI32Selective_Scan_bwd_kernel_traitsILi128ELi16ELb0ELb1ELb1ELb0ELb1EffEEv12SSMParamsBwd,"aw",@nobits
	.sectionflags	@""
	.align	16
	.zero		1024


//--------------------- .nv.shared._Z25selective_scan_bwd_kernelI32Selective_Scan_bwd_kernel_traitsILi128ELi16ELb0ELb1ELb1ELb1ELb0EffEEv12SSMParamsBwd --------------------------
	.section	.nv.shared._Z25selective_scan_bwd_kernelI32Selective_Scan_bwd_kernel_traitsILi128ELi16ELb0ELb1ELb1ELb1ELb0EffEEv12SSMParamsBwd,"aw",@nobits
	.sectionflags	@""
	.align	16
	.zero		1024


//--------------------- .nv.shared._Z25selective_scan_bwd_kernelI32Selective_Scan_bwd_kernel_traitsILi128ELi16ELb0ELb1ELb1ELb1ELb1EffEEv12SSMParamsBwd --------------------------
	.section	.nv.shared._Z25selective_scan_bwd_kernelI32Selective_Scan_bwd_kernel_traitsILi128ELi16ELb0ELb1ELb1ELb1ELb1EffEEv12SSMParamsBwd,"aw",@nobits
	.sectionflags	@""
	.align	16
	.zero		1024


//--------------------- .nv.shared._Z25selective_scan_bwd_kernelI32Selective_Scan_bwd_kernel_traitsILi128ELi16ELb1ELb0ELb0ELb0ELb0EffEEv12SSMParamsBwd --------------------------
	.section	.nv.shared._Z25selective_scan_bwd_kernelI32Selective_Scan_bwd_kernel_traitsILi128ELi16ELb1ELb0ELb0ELb0ELb0EffEEv12SSMParamsBwd,"aw",@nobits
	.sectionflags	@""
	.align	16
	.zero		1024


//--------------------- .nv.shared._Z25selective_scan_bwd_kernelI32Selective_Scan_bwd_kernel_traitsILi128ELi16ELb1ELb0ELb0ELb0ELb1EffEEv12SSMParamsBwd --------------------------
	.section	.nv.shared._Z25selective_scan_bwd_kernelI32Selective_Scan_bwd_kernel_traitsILi128ELi16ELb1ELb0ELb0ELb0ELb1EffEEv12SSMParamsBwd,"aw",@nobits
	.sectionflags	@""
	.align	16
	.zero		1024


//--------------------- .nv.shared._Z25selective_scan_bwd_kernelI32Selective_Scan_bwd_kernel_traitsILi128ELi16ELb1ELb0ELb0ELb1ELb0EffEEv12SSMParamsBwd --------------------------
	.section	.nv.shared._Z25selective_scan_bwd_kernelI32Selective_Scan_bwd_kernel_traitsILi128ELi16ELb1ELb0ELb0ELb1ELb0EffEEv12SSMParamsBwd,"aw",@nobits
	.sectionflags	@""
	.align	16
	.zero		1024


//--------------------- .nv.shared._Z25selective_scan_bwd_kernelI32Selective_Scan_bwd_kernel_traitsILi128ELi16ELb1ELb0ELb0ELb1ELb1EffEEv12SSMParamsBwd --------------------------
	.section	.nv.shared._Z25selective_scan_bwd_kernelI32Selective_Scan_bwd_kernel_traitsILi128ELi16ELb1ELb0ELb0ELb1ELb1EffEEv12SSMParamsBwd,"aw",@nobits
	.sectionflags	@""
	.align	16
	.zero		1024


//--------------------- .nv.shared._Z25selective_scan_bwd_kernelI32Selective_Scan_bwd_kernel_traitsILi128ELi16ELb1ELb0ELb1ELb0ELb0EffEEv12SSMParamsBwd --------------------------
	.section	.nv.shared._Z25selective_scan_bwd_kernelI32Selective_Scan_bwd_kernel_traitsILi128ELi16ELb1ELb0ELb1ELb0ELb0EffEEv12SSMParamsBwd,"aw",@nobits
	.sectionflags	@""
	.align	16
	.zero		1024


//--------------------- .nv.shared._Z25selective_scan_bwd_kernelI32Selective_Scan_bwd_kernel_traitsILi128ELi16ELb1ELb0ELb1ELb0ELb1EffEEv12SSMParamsBwd --------------------------
	.section	.nv.shared._Z25selective_scan_bwd_kernelI32Selective_Scan_bwd_kernel_traitsILi128ELi16ELb1ELb0ELb1ELb0ELb1EffEEv12SSMParamsBwd,"aw",@nobits
	.sectionflags	@""
	.align	16
	.zero		1024


//--------------------- .nv.shared._Z25selective_scan_bwd_kernelI32Selective_Scan_bwd_kernel_traitsILi128ELi16ELb1ELb0ELb1ELb1ELb0EffEEv12SSMParamsBwd --------------------------
	.section	.nv.shared._Z25selective_scan_bwd_kernelI32Selective_Scan_bwd_kernel_traitsILi128ELi16ELb1ELb0ELb1ELb1ELb0EffEEv12SSMParamsBwd,"aw",@nobits
	.sectionflags	@""
	.align	16
	.zero		1024


//--------------------- .nv.shared._Z25selective_scan_bwd_kernelI32Selective_Scan_bwd_kernel_traitsILi128ELi16ELb1ELb0ELb1ELb1ELb1EffEEv12SSMParamsBwd --------------------------
	.section	.nv.shared._Z25selective_scan_bwd_kernelI32Selective_Scan_bwd_kernel_traitsILi128ELi16ELb1ELb0ELb1ELb1ELb1EffEEv12SSMParamsBwd,"aw",@nobits
	.sectionflags	@""
	.align	16
	.zero		1024


//--------------------- .nv.shared._Z25selective_scan_bwd_kernelI32Selective_Scan_bwd_kernel_traitsILi128ELi16ELb1ELb1ELb0ELb0ELb0EffEEv12SSMParamsBwd --------------------------
	.section	.nv.shared._Z25selective_scan_bwd_kernelI32Selective_Scan_bwd_kernel_traitsILi128ELi16ELb1ELb1ELb0ELb0ELb0EffEEv12SSMParamsBwd,"aw",@nobits
	.sectionflags	@""
	.align	16
	.zero		1024


//--------------------- .nv.shared._Z25selective_scan_bwd_kernelI32Selective_Scan_bwd_kernel_traitsILi128ELi16ELb1ELb1ELb0ELb0ELb1EffEEv12SSMParamsBwd --------------------------
	.section	.nv.shared._Z25selective_scan_bwd_kernelI32Selective_Scan_bwd_kernel_traitsILi128ELi16ELb1ELb1ELb0ELb0ELb1EffEEv12SSMParamsBwd,"aw",@nobits
	.sectionflags	@""
	.align	16
	.zero		1024


//--------------------- .nv.shared._Z25selective_scan_bwd_kernelI32Selective_Scan_bwd_kernel_traitsILi128ELi16ELb1ELb1ELb0ELb1ELb0EffEEv12SSMParamsBwd --------------------------
	.section	.nv.shared._Z25selective_scan_bwd_kernelI32Selective_Scan_bwd_kernel_traitsILi128ELi16ELb1ELb1ELb0ELb1ELb0EffEEv12SSMParamsBwd,"aw",@nobits
	.sectionflags	@""
	.align	16
	.zero		1024


//--------------------- .nv.shared._Z25selective_scan_bwd_kernelI32Selective_Scan_bwd_kernel_traitsILi128ELi16ELb1ELb1ELb0ELb1ELb1EffEEv12SSMParamsBwd --------------------------
	.section	.nv.shared._Z25selective_scan_bwd_kernelI32Selective_Scan_bwd_kernel_traitsILi128ELi16ELb1ELb1ELb0ELb1ELb1EffEEv12SSMParamsBwd,"aw",@nobits
	.sectionflags	@""
	.align	16
	.zero		1024


//--------------------- .nv.shared._Z25selective_scan_bwd_kernelI32Selective_Scan_bwd_kernel_traitsILi128ELi16ELb1ELb1ELb1ELb0ELb0EffEEv12SSMParamsBwd --------------------------
	.section	.nv.shared._Z25selective_scan_bwd_kernelI32Selective_Scan_bwd_kernel_traitsILi128ELi16ELb1ELb1ELb1ELb0ELb0EffEEv12SSMParamsBwd,"aw",@nobits
	.sectionflags	@""
	.align	16
	.zero		1024


//--------------------- .nv.shared._Z25selective_scan_bwd_kernelI32Selective_Scan_bwd_kernel_traitsILi128ELi16ELb1ELb1ELb1ELb0ELb1EffEEv12SSMParamsBwd --------------------------
	.section	.nv.shared._Z25selective_scan_bwd_kernelI32Selective_Scan_bwd_kernel_traitsILi128ELi16ELb1ELb1ELb1ELb0ELb1EffEEv12SSMParamsBwd,"aw",@nobits
	.sectionflags	@""
	.align	16
	.zero		1024


//--------------------- .nv.shared._Z25selective_scan_bwd_kernelI32Selective_Scan_bwd_kernel_traitsILi128ELi16ELb1ELb1ELb1ELb1ELb0EffEEv12SSMParamsBwd --------------------------
	.section	.nv.shared._Z25selective_scan_bwd_kernelI32Selective_Scan_bwd_kernel_traitsILi128ELi16ELb1ELb1ELb1ELb1ELb0EffEEv12SSMParamsBwd,"aw",@nobits
	.sectionflags	@""
	.align	16
	.zero		1024


//--------------------- .nv.shared._Z25selective_scan_bwd_kernelI32Selective_Scan_bwd_kernel_traitsILi128ELi16ELb1ELb1ELb1ELb1ELb1EffEEv12SSMParamsBwd --------------------------
	.section	.nv.shared._Z25selective_scan_bwd_kernelI32Selective_Scan_bwd_kernel_traitsILi128ELi16ELb1ELb1ELb1ELb1ELb1EffEEv12SSMParamsBwd,"aw",@nobits
	.sectionflags	@""
	.align	16
	.zero		1024


//--------------------- .nv.shared._Z25selective_scan_bwd_kernelI32Selective_Scan_bwd_kernel_traitsILi64ELi16ELb0ELb0ELb0ELb0ELb0EffEEv12SSMParamsBwd --------------------------
	.section	.nv.shared._Z25selective_scan_bwd_kernelI32Selective_Scan_bwd_kernel_traitsILi64ELi16ELb0ELb0ELb0ELb0ELb0EffEEv12SSMParamsBwd,"aw",@nobits
	.sectionflags	@""
	.align	16
	.zero		1024


//--------------------- .nv.shared._Z25selective_scan_bwd_kernelI32Selective_Scan_bwd_kernel_traitsILi64ELi16ELb0ELb0ELb0ELb0ELb1EffEEv12SSMParamsBwd --------------------------
	.section	.nv.shared._Z25selective_scan_bwd_kernelI32Selective_Scan_bwd_kernel_traitsILi64ELi16ELb0ELb0ELb0ELb0ELb1EffEEv12SSMParamsBwd,"aw",@nobits
	.sectionflags	@""
	.align	16
	.zero		1024


//--------------------- .nv.shared._Z25selective_scan_bwd_kernelI32Selective_Scan_bwd_kernel_traitsILi64ELi16ELb0ELb0ELb0ELb1ELb0EffEEv12SSMParamsBwd --------------------------
	.section	.nv.shared._Z25selective_scan_bwd_kernelI32Selective_Scan_bwd_kernel_traitsILi64ELi16ELb0ELb0ELb0ELb1ELb0EffEEv12SSMParamsBwd,"aw",@nobits
	.sectionflags	@""
	.align	16
	.zero		1024


//--------------------- .nv.shared._Z25selective_scan_bwd_kernelI32Selective_Scan_bwd_kernel_traitsILi64ELi16ELb0ELb0ELb0ELb1ELb1EffEEv12SSMParamsBwd --------------------------
	.section	.nv.shared._Z25selective_scan_bwd_kernelI32Selective_Scan_bwd_kernel_traitsILi64ELi16ELb0ELb0ELb0ELb1ELb1EffEEv12SSMParamsBwd,"aw",@nobits
	.sectionflags	@""
	.align	16
	.zero		1024


//--------------------- .nv.shared._Z25selective_scan_bwd_kernelI32Selective_Scan_bwd_kernel_traitsILi64ELi16ELb0ELb0ELb1ELb0ELb0EffEEv12SSMParamsBwd --------------------------
	.section	.nv.shared._Z25selective_scan_bwd_kernelI32Selective_Scan_bwd_kernel_traitsILi64ELi16ELb0ELb0ELb1ELb0ELb0EffEEv12SSMParamsBwd,"aw",@nobits
	.sectionflags	@""
	.align	16
	.zero		1024


//--------------------- .nv.shared._Z25selective_scan_bwd_kernelI32Selective_Scan_bwd_kernel_traitsILi64ELi16ELb0ELb0ELb1ELb0ELb1EffEEv12SSMParamsBwd --------------------------
	.section	.nv.shared._Z25selective_scan_bwd_kernelI32Selective_Scan_bwd_kernel_traitsILi64ELi16ELb0ELb0ELb1ELb0ELb1EffEEv12SSMParamsBwd,"aw",@nobits
	.sectionflags	@""
	.align	16
	.zero		1024


//--------------------- .nv.shared._Z25selective_scan_bwd_kernelI32Selective_Scan_bwd_kernel_traitsILi64ELi16ELb0ELb0ELb1ELb1ELb0EffEEv12SSMParamsBwd --------------------------
	.section	.nv.shared._Z25selective_scan_bwd_kernelI32Selective_Scan_bwd_kernel_traitsILi64ELi16ELb0ELb0ELb1ELb1ELb0EffEEv12SSMParamsBwd,"aw",@nobits
	.sectionflags	@""
	.align	16
	.zero		1024


//--------------------- .nv.shared._Z25selective_scan_bwd_kernelI32Selective_Scan_bwd_kernel_traitsILi64ELi16ELb0ELb0ELb1ELb1ELb1EffEEv12SSMParamsBwd --------------------------
	.section	.nv.shared._Z25selective_scan_bwd_kernelI32Selective_Scan_bwd_kernel_traitsILi64ELi16ELb0ELb0ELb1ELb1ELb1EffEEv12SSMParamsBwd,"aw",@nobits
	.sectionflags	@""
	.align	16
	.zero		1024


//--------------------- .nv.shared._Z25selective_scan_bwd_kernelI32Selective_Scan_bwd_kernel_traitsILi64ELi16ELb0ELb1ELb0ELb0ELb0EffEEv12SSMParamsBwd --------------------------
	.section	.nv.shared._Z25selective_scan_bwd_kernelI32Selective_Scan_bwd_kernel_traitsILi64ELi16ELb0ELb1ELb0ELb0ELb0EffEEv12SSMParamsBwd,"aw",@nobits
	.sectionflags	@""
	.align	16
	.zero		1024


//--------------------- .nv.shared._Z25selective_scan_bwd_kernelI32Selective_Scan_bwd_kernel_traitsILi64ELi16ELb0ELb1ELb0ELb0ELb1EffEEv12SSMParamsBwd --------------------------
	.section	.nv.shared._Z25selective_scan_bwd_kernelI32Selective_Scan_bwd_kernel_traitsILi64ELi16ELb0ELb1ELb0ELb0ELb1EffEEv12SSMParamsBwd,"aw",@nobits
	.sectionflags	@""
	.align	16
	.zero		1024


//--------------------- .nv.shared._Z25selective_scan_bwd_kernelI32Selective_Scan_bwd_kernel_traitsILi64ELi16ELb0ELb1ELb0ELb1ELb0EffEEv12SSMParamsBwd --------------------------
	.section	.nv.shared._Z25selective_scan_bwd_kernelI32Selective_Scan_bwd_kernel_traitsILi64ELi16ELb0ELb1ELb0ELb1ELb0EffEEv12SSMParamsBwd,"aw",@nobits
	.sectionflags	@""
	.align	16
	.zero		1024


//--------------------- .nv.shared._Z25selective_scan_bwd_kernelI32Selective_Scan_bwd_kernel_traitsILi64ELi16ELb0ELb1ELb0ELb1ELb1EffEEv12SSMParamsBwd --------------------------
	.section	.nv.shared._Z25selective_scan_bwd_kernelI32Selective_Scan_bwd_kernel_traitsILi64ELi16ELb0ELb1ELb0ELb1ELb1EffEEv12SSMParamsBwd,"aw",@nobits
	.sectionflags	@""
	.align	16
	.zero		1024


//--------------------- .nv.shared._Z25selective_scan_bwd_kernelI32Selective_Scan_bwd_kernel_traitsILi64ELi16ELb0ELb1ELb1ELb0ELb0EffEEv12SSMParamsBwd --------------------------
	.section	.nv.shared._Z25selective_scan_bwd_kernelI32Selective_Scan_bwd_kernel_traitsILi64ELi16ELb0ELb1ELb1ELb0ELb0EffEEv12SSMParamsBwd,"aw",@nobits
	.sectionflags	@""
	.align	16
	.zero		1024


//--------------------- .nv.shared._Z25selective_scan_bwd_kernelI32Selective_Scan_bwd_kernel_traitsILi64ELi16ELb0ELb1ELb1ELb0ELb1EffEEv12SSMParamsBwd --------------------------
	.section	.nv.shared._Z25selective_scan_bwd_kernelI32Selective_Scan_bwd_kernel_traitsILi64ELi16ELb0ELb1ELb1ELb0ELb1EffEEv12SSMParamsBwd,"aw",@nobits
	.sectionflags	@""
	.align	16
	.zero		1024


//--------------------- .nv.shared._Z25selective_scan_bwd_kernelI32Selective_Scan_bwd_kernel_traitsILi64ELi16ELb0ELb1ELb1ELb1ELb0EffEEv12SSMParamsBwd --------------------------
	.section	.nv.shared._Z25selective_scan_bwd_kernelI32Selective_Scan_bwd_kernel_traitsILi64ELi16ELb0ELb1ELb1ELb1ELb0EffEEv12SSMParamsBwd,"aw",@nobits
	.sectionflags	@""
	.align	16
	.zero		1024


//--------------------- .nv.shared._Z25selective_scan_bwd_kernelI32Selective_Scan_bwd_kernel_traitsILi64ELi16ELb0ELb1ELb1ELb1ELb1EffEEv12SSMParamsBwd --------------------------
	.section	.nv.shared._Z25selective_scan_bwd_kernelI32Selective_Scan_bwd_kernel_traitsILi64ELi16ELb0ELb1ELb1ELb1ELb1EffEEv12SSMParamsBwd,"aw",@nobits
	.sectionflags	@""
	.align	16
	.zero		1024


//--------------------- .nv.shared._Z25selective_scan_bwd_kernelI32Selective_Scan_bwd_kernel_traitsILi64ELi16ELb1ELb0ELb0ELb0ELb0EffEEv12SSMParamsBwd --------------------------
	.section	.nv.shared._Z25selective_scan_bwd_kernelI32Selective_Scan_bwd_kernel_traitsILi64ELi16ELb1ELb0ELb0ELb0ELb0EffEEv12SSMParamsBwd,"aw",@nobits
	.sectionflags	@""
	.align	16
	.zero		1024


//--------------------- .nv.shared._Z25selective_scan_bwd_kernelI32Selective_Scan_bwd_kernel_traitsILi64ELi16ELb1ELb0ELb0ELb0ELb1EffEEv12SSMParamsBwd --------------------------
	.section	.nv.shared._Z25selective_scan_bwd_kernelI32Selective_Scan_bwd_kernel_traitsILi64ELi16ELb1ELb0ELb0ELb0ELb1EffEEv12SSMParamsBwd,"aw",@nobits
	.sectionflags	@""
	.align	16
	.zero		1024


//--------------------- .nv.shared._Z25selective_scan_bwd_kernelI32Selective_Scan_bwd_kernel_traitsILi64ELi16ELb1ELb0ELb0ELb1ELb0EffEEv12SSMParamsBwd --------------------------
	.section	.nv.shared._Z25selective_scan_bwd_kernelI32Selective_Scan_bwd_kernel_traitsILi64ELi16ELb1ELb0ELb0ELb1ELb0EffEEv12SSMParamsBwd,"aw",@nobits
	.sectionflags	@""
	.align	16
	.zero		1024


//--------------------- .nv.shared._Z25selective_scan_bwd_kernelI32Selective_Scan_bwd_kernel_traitsILi64ELi16ELb1ELb0ELb0ELb1ELb1EffEEv12SSMParamsBwd --------------------------
	.section	.nv.shared._Z25selective_scan_bwd_kernelI32Selective_Scan_bwd_kernel_traitsILi64ELi16ELb1ELb0ELb0ELb1ELb1EffEEv12SSMParamsBwd,"aw",@nobits
	.sectionflags	@""
	.align	16
	.zero		1024


//--------------------- .nv.shared._Z25selective_scan_bwd_kernelI32Selective_Scan_bwd_kernel_traitsILi64ELi16ELb1ELb0ELb1ELb0ELb0EffEEv12SSMParamsBwd --------------------------
	.section	.nv.shared._Z25selective_scan_bwd_kernelI32Selective_Scan_bwd_kernel_traitsILi64ELi16ELb1ELb0ELb1ELb0ELb0EffEEv12SSMParamsBwd,"aw",@nobits
	.sectionflags	@""
	.align	16
	.zero		1024


//--------------------- .nv.shared._Z25selective_scan_bwd_kernelI32Selective_Scan_bwd_kernel_traitsILi64ELi16ELb1ELb0ELb1ELb0ELb1EffEEv12SSMParamsBwd --------------------------
	.section	.nv.shared._Z25selective_scan_bwd_kernelI32Selective_Scan_bwd_kernel_traitsILi64ELi16ELb1ELb0ELb1ELb0ELb1EffEEv12SSMParamsBwd,"aw",@nobits
	.sectionflags	@""
	.align	16
	.zero		1024


//--------------------- .nv.shared._Z25selective_scan_bwd_kernelI32Selective_Scan_bwd_kernel_traitsILi64ELi16ELb1ELb0ELb1ELb1ELb0EffEEv12SSMParamsBwd --------------------------
	.section	.nv.shared._Z25selective_scan_bwd_kernelI32Selective_Scan_bwd_kernel_traitsILi64ELi16ELb1ELb0ELb1ELb1ELb0EffEEv12SSMParamsBwd,"aw",@nobits
	.sectionflags	@""
	.align	16
	.zero		1024


//--------------------- .nv.shared._Z25selective_scan_bwd_kernelI32Selective_Scan_bwd_kernel_traitsILi64ELi16ELb1ELb0ELb1ELb1ELb1EffEEv12SSMParamsBwd --------------------------
	.section	.nv.shared._Z25selective_scan_bwd_kernelI32Selective_Scan_bwd_kernel_traitsILi64ELi16ELb1ELb0ELb1ELb1ELb1EffEEv12SSMParamsBwd,"aw",@nobits
	.sectionflags	@""
	.align	16
	.zero		1024


//--------------------- .nv.shared._Z25selective_scan_bwd_kernelI32Selective_Scan_bwd_kernel_traitsILi64ELi16ELb1ELb1ELb0ELb0ELb0EffEEv12SSMParamsBwd --------------------------
	.section	.nv.shared._Z25selective_scan_bwd_kernelI32Selective_Scan_bwd_kernel_traitsILi64ELi16ELb1ELb1ELb0ELb0ELb0EffEEv12SSMParamsBwd,"aw",@nobits
	.sectionflags	@""
	.align	16
	.zero		1024


//--------------------- .nv.shared._Z25selective_scan_bwd_kernelI32Selective_Scan_bwd_kernel_traitsILi64ELi16ELb1ELb1ELb0ELb0ELb1EffEEv12SSMParamsBwd --------------------------
	.section	.nv.shared._Z25selective_scan_bwd_kernelI32Selective_Scan_bwd_kernel_traitsILi64ELi16ELb1ELb1ELb0ELb0ELb1EffEEv12SSMParamsBwd,"aw",@nobits
	.sectionflags	@""
	.align	16
	.zero		1024


//--------------------- .nv.shared._Z25selective_scan_bwd_kernelI32Selective_Scan_bwd_kernel_traitsILi64ELi16ELb1ELb1ELb0ELb1ELb0EffEEv12SSMParamsBwd --------------------------
	.section	.nv.shared._Z25selective_scan_bwd_kernelI32Selective_Scan_bwd_kernel_traitsILi64ELi16ELb1ELb1ELb0ELb1ELb0EffEEv12SSMParamsBwd,"aw",@nobits
	.sectionflags	@""
	.align	16
	.zero		1024


//--------------------- .nv.shared._Z25selective_scan_bwd_kernelI32Selective_Scan_bwd_kernel_traitsILi64ELi16ELb1ELb1ELb0ELb1ELb1EffEEv12SSMParamsBwd --------------------------
	.section	.nv.shared._Z25selective_scan_bwd_kernelI32Selective_Scan_bwd_kernel_traitsILi64ELi16ELb1ELb1ELb0ELb1ELb1EffEEv12SSMParamsBwd,"aw",@nobits
	.sectionflags	@""
	.align	16
	.zero		1024


//--------------------- .nv.shared._Z25selective_scan_bwd_kernelI32Selective_Scan_bwd_kernel_traitsILi64ELi16ELb1ELb1ELb1ELb0ELb0EffEEv12SSMParamsBwd --------------------------
	.section	.nv.shared._Z25selective_scan_bwd_kernelI32Selective_Scan_bwd_kernel_traitsILi64ELi16ELb1ELb1ELb1ELb0ELb0EffEEv12SSMParamsBwd,"aw",@nobits
	.sectionflags	@""
	.align	16
	.zero		1024


//--------------------- .nv.shared._Z25selective_scan_bwd_kernelI32Selective_Scan_bwd_kernel_traitsILi64ELi16ELb1ELb1ELb1ELb0ELb1EffEEv12SSMParamsBwd --------------------------
	.section	.nv.shared._Z25selective_scan_bwd_kernelI32Selective_Scan_bwd_kernel_traitsILi64ELi16ELb1ELb1ELb1ELb0ELb1EffEEv12SSMParamsBwd,"aw",@nobits
	.sectionflags	@""
	.align	16
	.zero		1024


//--------------------- .nv.shared._Z25selective_scan_bwd_kernelI32Selective_Scan_bwd_kernel_traitsILi64ELi16ELb1ELb1ELb1ELb1ELb0EffEEv12SSMParamsBwd --------------------------
	.section	.nv.shared._Z25selective_scan_bwd_kernelI32Selective_Scan_bwd_kernel_traitsILi64ELi16ELb1ELb1ELb1ELb1ELb0EffEEv12SSMParamsBwd,"aw",@nobits
	.sectionflags	@""
	.align	16
	.zero		1024


//--------------------- .nv.shared._Z25selective_scan_bwd_kernelI32Selective_Scan_bwd_kernel_traitsILi64ELi16ELb1ELb1ELb1ELb1ELb1EffEEv12SSMParamsBwd --------------------------
	.section	.nv.shared._Z25selective_scan_bwd_kernelI32Selective_Scan_bwd_kernel_traitsILi64ELi16ELb1ELb1ELb1ELb1ELb1EffEEv12SSMParamsBwd,"aw",@nobits
	.sectionflags	@""
	.align	16
	.zero		1024


//--------------------- .nv.shared._Z25selective_scan_bwd_kernelI32Selective_Scan_bwd_kernel_traitsILi32ELi16ELb0ELb0ELb0ELb0ELb0EffEEv12SSMParamsBwd --------------------------
	.section	.nv.shared._Z25selective_scan_bwd_kernelI32Selective_Scan_bwd_kernel_traitsILi32ELi16ELb0ELb0ELb0ELb0ELb0EffEEv12SSMParamsBwd,"aw",@nobits
	.sectionflags	@""
	.align	16
	.zero		1024


//--------------------- .nv.shared._Z25selective_scan_bwd_kernelI32Selective_Scan_bwd_kernel_traitsILi32ELi16ELb0ELb0ELb0ELb0ELb1EffEEv12SSMParamsBwd --------------------------
	.section	.nv.shared._Z25selective_scan_bwd_kernelI32Selective_Scan_bwd_kernel_traitsILi32ELi16ELb0ELb0ELb0ELb0ELb1EffEEv12SSMParamsBwd,"aw",@nobits
	.sectionflags	@""
	.align	16
	.zero		1024


//--------------------- .nv.shared._Z25selective_scan_bwd_kernelI32Selective_Scan_bwd_kernel_traitsILi32ELi16ELb0ELb0ELb0ELb1ELb0EffEEv12SSMParamsBwd --------------------------
	.section	.nv.shared._Z25selective_scan_bwd_kernelI32Selective_Scan_bwd_kernel_traitsILi32ELi16ELb0ELb0ELb0ELb1ELb0EffEEv12SSMParamsBwd,"aw",@nobits
	.sectionflags	@""
	.align	16
	.zero		1024


//--------------------- .nv.shared._Z25selective_scan_bwd_kernelI32Selective_Scan_bwd_kernel_traitsILi32ELi16ELb0ELb0ELb0ELb1ELb1EffEEv12SSMParamsBwd --------------------------
	.section	.nv.shared._Z25selective_scan_bwd_kernelI32Selective_Scan_bwd_kernel_traitsILi32ELi16ELb0ELb0ELb0ELb1ELb1EffEEv12SSMParamsBwd,"aw",@nobits
	.sectionflags	@""
	.align	16
	.zero		1024


//--------------------- .nv.shared._Z25selective_scan_bwd_kernelI32Selective_Scan_bwd_kernel_traitsILi32ELi16ELb0ELb0ELb1ELb0ELb0EffEEv12SSMParamsBwd --------------------------
	.section	.nv.shared._Z25selective_scan_bwd_kernelI32Selective_Scan_bwd_kernel_traitsILi32ELi16ELb0ELb0ELb1ELb0ELb0EffEEv12SSMParamsBwd,"aw",@nobits
	.sectionflags	@""
	.align	16
	.zero		1024


//--------------------- .nv.shared._Z25selective_scan_bwd_kernelI32Selective_Scan_bwd_kernel_traitsILi32ELi16ELb0ELb0ELb1ELb0ELb1EffEEv12SSMParamsBwd --------------------------
	.section	.nv.shared._Z25selective_scan_bwd_kernelI32Selective_Scan_bwd_kernel_traitsILi32ELi16ELb0ELb0ELb1ELb0ELb1EffEEv12SSMParamsBwd,"aw",@nobits
	.sectionflags	@""
	.align	16
	.zero		1024


//--------------------- .nv.shared._Z25selective_scan_bwd_kernelI32Selective_Scan_bwd_kernel_traitsILi32ELi16ELb0ELb0ELb1ELb1ELb0EffEEv12SSMParamsBwd --------------------------
	.section	.nv.shared._Z25selective_scan_bwd_kernelI32Selective_Scan_bwd_kernel_traitsILi32ELi16ELb0ELb0ELb1ELb1ELb0EffEEv12SSMParamsBwd,"aw",@nobits
	.sectionflags	@""
	.align	16
	.zero		1024


//--------------------- .nv.shared._Z25selective_scan_bwd_kernelI32Selective_Scan_bwd_kernel_traitsILi32ELi16ELb0ELb0ELb1ELb1ELb1EffEEv12SSMParamsBwd --------------------------
	.section	.nv.shared._Z25selective_scan_bwd_kernelI32Selective_Scan_bwd_kernel_traitsILi32ELi16ELb0ELb0ELb1ELb1ELb1EffEEv12SSMParamsBwd,"aw",@nobits
	.sectionflags	@""
	.align	16
	.zero		1024


//--------------------- .nv.shared._Z25selective_scan_bwd_kernelI32Selective_Scan_bwd_kernel_traitsILi32ELi16ELb0ELb1ELb0ELb0ELb0EffEEv12SSMParamsBwd --------------------------
	.section	.nv.shared._Z25selective_scan_bwd_kernelI32Selective_Scan_bwd_kernel_traitsILi32ELi16ELb0ELb1ELb0ELb0ELb0EffEEv12SSMParamsBwd,"aw",@nobits
	.sectionflags	@""
	.align	16
	.zero		1024


//--------------------- .nv.shared._Z25selective_scan_bwd_kernelI32Selective_Scan_bwd_kernel_traitsILi32ELi16ELb0ELb1ELb0ELb0ELb1EffEEv12SSMParamsBwd --------------------------
	.section	.nv.shared._Z25selective_scan_bwd_kernelI32Selective_Scan_bwd_kernel_traitsILi32ELi16ELb0ELb1ELb0ELb0ELb1EffEEv12SSMParamsBwd,"aw",@nobits
	.sectionflags	@""
	.align	16
	.zero		1024


//--------------------- .nv.shared._Z25selective_scan_bwd_kernelI32Selective_Scan_bwd_kernel_traitsILi32ELi16ELb0ELb1ELb0ELb1ELb0EffEEv12SSMParamsBwd --------------------------
	.section	.nv.shared._Z25selective_scan_bwd_kernelI32Selective_Scan_bwd_kernel_traitsILi32ELi16ELb0ELb1ELb0ELb1ELb0EffEEv12SSMParamsBwd,"aw",@nobits
	.sectionflags	@""
	.align	16
	.zero		1024


//--------------------- .nv.shared._Z25selective_scan_bwd_kernelI32Selective_Scan_bwd_kernel_traitsILi32ELi16ELb0ELb1ELb0ELb1ELb1EffEEv12SSMParamsBwd --------------------------
	.section	.nv.shared._Z25selective_scan_bwd_kernelI32Selective_Scan_bwd_kernel_traitsILi32ELi16ELb0ELb1ELb0ELb1ELb1EffEEv12SSMParamsBwd,"aw",@nobits
	.sectionflags	@""
	.align	16
	.zero		1024


//--------------------- .nv.shared._Z25selective_scan_bwd_kernelI32Selective_Scan_bwd_kernel_traitsILi32ELi16ELb0ELb1ELb1ELb0ELb0EffEEv12SSMParamsBwd --------------------------
	.section	.nv.shared._Z25selective_scan_bwd_kernelI32Selective_Scan_bwd_kernel_traitsILi32ELi16ELb0ELb1ELb1ELb0ELb0EffEEv12SSMParamsBwd,"aw",@nobits
	.sectionflags	@""
	.align	16
	.zero		1024


//--------------------- .nv.shared._Z25selective_scan_bwd_kernelI32Selective_Scan_bwd_kernel_traitsILi32ELi16ELb0ELb1ELb1ELb0ELb1EffEEv12SSMParamsBwd --------------------------
	.section	.nv.shared._Z25selective_scan_bwd_kernelI32Selective_Scan_bwd_kernel_traitsILi32ELi16ELb0ELb1ELb1ELb0ELb1EffEEv12SSMParamsBwd,"aw",@nobits
	.sectionflags	@""
	.align	16
	.zero		1024


//--------------------- .nv.shared._Z25selective_scan_bwd_kernelI32Selective_Scan_bwd_kernel_traitsILi32ELi16ELb0ELb1ELb1ELb1ELb0EffEEv12SSMParamsBwd --------------------------
	.section	.nv.shared._Z25selective_scan_bwd_kernelI32Selective_Scan_bwd_kernel_traitsILi32ELi16ELb0ELb1ELb1ELb1ELb0EffEEv12SSMParamsBwd,"aw",@nobits
	.sectionflags	@""
	.align	16
	.zero		1024


//--------------------- .nv.shared._Z25selective_scan_bwd_kernelI32Selective_Scan_bwd_kernel_traitsILi32ELi16ELb0ELb1ELb1ELb1ELb1EffEEv12SSMParamsBwd --------------------------
	.section	.nv.shared._Z25selective_scan_bwd_kernelI32Selective_Scan_bwd_kernel_traitsILi32ELi16ELb0ELb1ELb1ELb1ELb1EffEEv12SSMParamsBwd,"aw",@nobits
	.sectionflags	@""
	.align	16
	.zero		1024


//--------------------- .nv.shared._Z25selective_scan_bwd_kernelI32Selective_Scan_bwd_kernel_traitsILi32ELi16ELb1ELb0ELb0ELb0ELb0EffEEv12SSMParamsBwd --------------------------
	.section	.nv.shared._Z25selective_scan_bwd_kernelI32Selective_Scan_bwd_kernel_traitsILi32ELi16ELb1ELb0ELb0ELb0ELb0EffEEv12SSMParamsBwd,"aw",@nobits
	.sectionflags	@""
	.align	16
	.zero		1024


//--------------------- .nv.shared._Z25selective_scan_bwd_kernelI32Selective_Scan_bwd_kernel_traitsILi32ELi16ELb1ELb0ELb0ELb0ELb1EffEEv12SSMParamsBwd --------------------------
	.section	.nv.shared._Z25selective_scan_bwd_kernelI32Selective_Scan_bwd_kernel_traitsILi32ELi16ELb1ELb0ELb0ELb0ELb1EffEEv12SSMParamsBwd,"aw",@nobits
	.sectionflags	@""
	.align	16
	.zero		1024


//--------------------- .nv.shared._Z25selective_scan_bwd_kernelI32Selective_Scan_bwd_kernel_traitsILi32ELi16ELb1ELb0ELb0ELb1ELb0EffEEv12SSMParamsBwd --------------------------
	.section	.nv.shared._Z25selective_scan_bwd_kernelI32Selective_Scan_bwd_kernel_traitsILi32ELi16ELb1ELb0ELb0ELb1ELb0EffEEv12SSMParamsBwd,"aw",@nobits
	.sectionflags	@""
	.align	16
	.zero		1024


//--------------------- .nv.shared._Z25selective_scan_bwd_kernelI32Selective_Scan_bwd_kernel_traitsILi32ELi16ELb1ELb0ELb0ELb1ELb1EffEEv12SSMParamsBwd --------------------------
	.section	.nv.shared._Z25selective_scan_bwd_kernelI32Selective_Scan_bwd_kernel_traitsILi32ELi16ELb1ELb0ELb0ELb1ELb1EffEEv12SSMParamsBwd,"aw",@nobits
	.sectionflags	@""
	.align	16
	.zero		1024


//--------------------- .nv.shared._Z25selective_scan_bwd_kernelI32Selective_Scan_bwd_kernel_traitsILi32ELi16ELb1ELb0ELb1ELb0ELb0EffEEv12SSMParamsBwd --------------------------
	.section	.nv.shared._Z25selective_scan_bwd_kernelI32Selective_Scan_bwd_kernel_traitsILi32ELi16ELb1ELb0ELb1ELb0ELb0EffEEv12SSMParamsBwd,"aw",@nobits
	.sectionflags	@""
	.align	16
	.zero		1024


//--------------------- .nv.shared._Z25selective_scan_bwd_kernelI32Selective_Scan_bwd_kernel_traitsILi32ELi16ELb1ELb0ELb1ELb0ELb1EffEEv12SSMParamsBwd --------------------------
	.section	.nv.shared._Z25selective_scan_bwd_kernelI32Selective_Scan_bwd_kernel_traitsILi32ELi16ELb1ELb0ELb1ELb0ELb1EffEEv12SSMParamsBwd,"aw",@nobits
	.sectionflags	@""
	.align	16
	.zero		1024


//--------------------- .nv.shared._Z25selective_scan_bwd_kernelI32Selective_Scan_bwd_kernel_traitsILi32ELi16ELb1ELb0ELb1ELb1ELb0EffEEv12SSMParamsBwd --------------------------
	.section	.nv.shared._Z25selective_scan_bwd_kernelI32Selective_Scan_bwd_kernel_traitsILi32ELi16ELb1ELb0ELb1ELb1ELb0EffEEv12SSMParamsBwd,"aw",@nobits
	.sectionflags	@""
	.align	16
	.zero		1024


//--------------------- .nv.shared._Z25selective_scan_bwd_kernelI32Selective_Scan_bwd_kernel_traitsILi32ELi16ELb1ELb0ELb1ELb1ELb1EffEEv12SSMParamsBwd --------------------------
	.section	.nv.shared._Z25selective_scan_bwd_kernelI32Selective_Scan_bwd_kernel_traitsILi32ELi16ELb1ELb0ELb1ELb1ELb1EffEEv12SSMParamsBwd,"aw",@nobits
	.sectionflags	@""
	.align	16
	.zero		1024


//--------------------- .nv.shared._Z25selective_scan_bwd_kernelI32Selective_Scan_bwd_kernel_traitsILi32ELi16ELb1ELb1ELb0ELb0ELb0EffEEv12SSMParamsBwd --------------------------
	.section	.nv.shared._Z25selective_scan_bwd_kernelI32Selective_Scan_bwd_kernel_traitsILi32ELi16ELb1ELb1ELb0ELb0ELb0EffEEv12SSMParamsBwd,"aw",@nobits
	.sectionflags	@""
	.align	16
	.zero		1024


//--------------------- .nv.shared._Z25selective_scan_bwd_kernelI32Selective_Scan_bwd_kernel_traitsILi32ELi16ELb1ELb1ELb0ELb0ELb1EffEEv12SSMParamsBwd --------------------------
	.section	.nv.shared._Z25selective_scan_bwd_kernelI32Selective_Scan_bwd_kernel_traitsILi32ELi16ELb1ELb1ELb0ELb0ELb1EffEEv12SSMParamsBwd,"aw",@nobits
	.sectionflags	@""
	.align	16
	.zero		1024


//--------------------- .nv.shared._Z25selective_scan_bwd_kernelI32Selective_Scan_bwd_kernel_traitsILi32ELi16ELb1ELb1ELb0ELb1ELb0EffEEv12SSMParamsBwd --------------------------
	.section	.nv.shared._Z25selective_scan_bwd_kernelI32Selective_Scan_bwd_kernel_traitsILi32ELi16ELb1ELb1ELb0ELb1ELb0EffEEv12SSMParamsBwd,"aw",@nobits
	.sectionflags	@""
	.align	16
	.zero		1024


//--------------------- .nv.shared._Z25selective_scan_bwd_kernelI32Selective_Scan_bwd_kernel_traitsILi32ELi16ELb1ELb1ELb0ELb1ELb1EffEEv12SSMParamsBwd --------------------------
	.section	.nv.shared._Z25selective_scan_bwd_kernelI32Selective_Scan_bwd_kernel_traitsILi32ELi16ELb1ELb1ELb0ELb1ELb1EffEEv12SSMParamsBwd,"aw",@nobits
	.sectionflags	@""
	.align	16
	.zero		1024


//--------------------- .nv.shared._Z25selective_scan_bwd_kernelI32Selective_Scan_bwd_kernel_traitsILi32ELi16ELb1ELb1ELb1ELb0ELb0EffEEv12SSMParamsBwd --------------------------
	.section	.nv.shared._Z25selective_scan_bwd_kernelI32Selective_Scan_bwd_kernel_traitsILi32ELi16ELb1ELb1ELb1ELb0ELb0EffEEv12SSMParamsBwd,"aw",@nobits
	.sectionflags	@""
	.align	16
	.zero		1024


//--------------------- .nv.shared._Z25selective_scan_bwd_kernelI32Selective_Scan_bwd_kernel_traitsILi32ELi16ELb1ELb1ELb1ELb0ELb1EffEEv12SSMParamsBwd --------------------------
	.section	.nv.shared._Z25selective_scan_bwd_kernelI32Selective_Scan_bwd_kernel_traitsILi32ELi16ELb1ELb1ELb1ELb0ELb1EffEEv12SSMParamsBwd,"aw",@nobits
	.sectionflags	@""
	.align	16
	.zero		1024


//--------------------- .nv.shared._Z25selective_scan_bwd_kernelI32Selective_Scan_bwd_kernel_traitsILi32ELi16ELb1ELb1ELb1ELb1ELb0EffEEv12SSMParamsBwd --------------------------
	.section	.nv.shared._Z25selective_scan_bwd_kernelI32Selective_Scan_bwd_kernel_traitsILi32ELi16ELb1ELb1ELb1ELb1ELb0EffEEv12SSMParamsBwd,"aw",@nobits
	.sectionflags	@""
	.align	16
	.zero		1024


//--------------------- .nv.shared._Z25selective_scan_bwd_kernelI32Selective_Scan_bwd_kernel_traitsILi32ELi16ELb1ELb1ELb1ELb1ELb1EffEEv12SSMParamsBwd --------------------------
	.section	.nv.shared._Z25selective_scan_bwd_kernelI32Selective_Scan_bwd_kernel_traitsILi32ELi16ELb1ELb1ELb1ELb1ELb1EffEEv12SSMParamsBwd,"aw",@nobits
	.sectionflags	@""
	.align	16
	.zero		1024


//--------------------- .nv.shared._Z25selective_scan_bwd_kernelI32Selective_Scan_bwd_kernel_traitsILi32ELi8ELb0ELb0ELb0ELb0ELb0EffEEv12SSMParamsBwd --------------------------
	.section	.nv.shared._Z25selective_scan_bwd_kernelI32Selective_Scan_bwd_kernel_traitsILi32ELi8ELb0ELb0ELb0ELb0ELb0EffEEv12SSMParamsBwd,"aw",@nobits
	.sectionflags	@""
	.align	16
	.zero		1024


//--------------------- .nv.shared._Z25selective_scan_bwd_kernelI32Selective_Scan_bwd_kernel_traitsILi32ELi8ELb0ELb0ELb0ELb0ELb1EffEEv12SSMParamsBwd --------------------------
	.section	.nv.shared._Z25selective_scan_bwd_kernelI32Selective_Scan_bwd_kernel_traitsILi32ELi8ELb0ELb0ELb0ELb0ELb1EffEEv12SSMParamsBwd,"aw",@nobits
	.sectionflags	@""
	.align	16
	.zero		1024


//--------------------- .nv.shared._Z25selective_scan_bwd_kernelI32Selective_Scan_bwd_kernel_traitsILi32ELi8ELb0ELb0ELb0ELb1ELb0EffEEv12SSMParamsBwd --------------------------
	.section	.nv.shared._Z25selective_scan_bwd_kernelI32Selective_Scan_bwd_kernel_traitsILi32ELi8ELb0ELb0ELb0ELb1ELb0EffEEv12SSMParamsBwd,"aw",@nobits
	.sectionflags	@""
	.align	16
	.zero		1024


//--------------------- .nv.shared._Z25selective_scan_bwd_kernelI32Selective_Scan_bwd_kernel_traitsILi32ELi8ELb0ELb0ELb0ELb1ELb1EffEEv12SSMParamsBwd --------------------------
	.section	.nv.shared._Z25selective_scan_bwd_kernelI32Selective_Scan_bwd_kernel_traitsILi32ELi8ELb0ELb0ELb0ELb1ELb1EffEEv12SSMParamsBwd,"aw",@nobits
	.sectionflags	@""
	.align	16
	.zero		1024


//--------------------- .nv.shared._Z25selective_scan_bwd_kernelI32Selective_Scan_bwd_kernel_traitsILi32ELi8ELb0ELb0ELb1ELb0ELb0EffEEv12SSMParamsBwd --------------------------
	.section	.nv.shared._Z25selective_scan_bwd_kernelI32Selective_Scan_bwd_kernel_traitsILi32ELi8ELb0ELb0ELb1ELb0ELb0EffEEv12SSMParamsBwd,"aw",@nobits
	.sectionflags	@""
	.align	16
	.zero		1024


//--------------------- .nv.shared._Z25selective_scan_bwd_kernelI32Selective_Scan_bwd_kernel_traitsILi32ELi8ELb0ELb0ELb1ELb0ELb1EffEEv12SSMParamsBwd --------------------------
	.section	.nv.shared._Z25selective_scan_bwd_kernelI32Selective_Scan_bwd_kernel_traitsILi32ELi8ELb0ELb0ELb1ELb0ELb1EffEEv12SSMParamsBwd,"aw",@nobits
	.sectionflags	@""
	.align	16
	.zero		1024


//--------------------- .nv.shared._Z25selective_scan_bwd_kernelI32Selective_Scan_bwd_kernel_traitsILi32ELi8ELb0ELb0ELb1ELb1ELb0EffEEv12SSMParamsBwd --------------------------
	.section	.nv.shared._Z25selective_scan_bwd_kernelI32Selective_Scan_bwd_kernel_traitsILi32ELi8ELb0ELb0ELb1ELb1ELb0EffEEv12SSMParamsBwd,"aw",@nobits
	.sectionflags	@""
	.align	16
	.zero		1024


//--------------------- .nv.shared._Z25selective_scan_bwd_kernelI32Selective_Scan_bwd_kernel_traitsILi32ELi8ELb0ELb0ELb1ELb1ELb1EffEEv12SSMParamsBwd --------------------------
	.section	.nv.shared._Z25selective_scan_bwd_kernelI32Selective_Scan_bwd_kernel_traitsILi32ELi8ELb0ELb0ELb1ELb1ELb1EffEEv12SSMParamsBwd,"aw",@nobits
	.sectionflags	@""
	.align	16
	.zero		1024


//--------------------- .nv.shared._Z25selective_scan_bwd_kernelI32Selective_Scan_bwd_kernel_traitsILi32ELi8ELb0ELb1ELb0ELb0ELb0EffEEv12SSMParamsBwd --------------------------
	.section	.nv.shared._Z25selective_scan_bwd_kernelI32Selective_Scan_bwd_kernel_traitsILi32ELi8ELb0ELb1ELb0ELb0ELb0EffEEv12SSMParamsBwd,"aw",@nobits
	.sectionflags	@""
	.align	16
	.zero		1024


//--------------------- .nv.shared._Z25selective_scan_bwd_kernelI32Selective_Scan_bwd_kernel_traitsILi32ELi8ELb0ELb1ELb0ELb0ELb1EffEEv12SSMParamsBwd --------------------------
	.section	.nv.shared._Z25selective_scan_bwd_kernelI32Selective_Scan_bwd_kernel_traitsILi32ELi8ELb0ELb1ELb0ELb0ELb1EffEEv12SSMParamsBwd,"aw",@nobits
	.sectionflags	@""
	.align	16
	.zero		1024


//--------------------- .nv.shared._Z25selective_scan_bwd_kernelI32Selective_Scan_bwd_kernel_traitsILi32ELi8ELb0ELb1ELb0ELb1ELb0EffEEv12SSMParamsBwd --------------------------
	.section	.nv.shared._Z25selective_scan_bwd_kernelI32Selective_Scan_bwd_kernel_traitsILi32ELi8ELb0ELb1ELb0ELb1ELb0EffEEv12SSMParamsBwd,"aw",@nobits
	.sectionflags	@""
	.align	16
	.zero		1024


//--------------------- .nv.shared._Z25selective_scan_bwd_kernelI32Selective_Scan_bwd_kernel_traitsILi32ELi8ELb0ELb1ELb0ELb1ELb1EffEEv12SSMParamsBwd --------------------------
	.section	.nv.shared._Z25selective_scan_bwd_kernelI32Selective_Scan_bwd_kernel_traitsILi32ELi8ELb0ELb1ELb0ELb1ELb1EffEEv12SSMParamsBwd,"aw",@nobits
	.sectionflags	@""
	.align	16
	.zero		1024


//--------------------- .nv.shared._Z25selective_scan_bwd_kernelI32Selective_Scan_bwd_kernel_traitsILi32ELi8ELb0ELb1ELb1ELb0ELb0EffEEv12SSMParamsBwd --------------------------
	.section	.nv.shared._Z25selective_scan_bwd_kernelI32Selective_Scan_bwd_kernel_traitsILi32ELi8ELb0ELb1ELb1ELb0ELb0EffEEv12SSMParamsBwd,"aw",@nobits
	.sectionflags	@""
	.align	16
	.zero		1024


//--------------------- .nv.shared._Z25selective_scan_bwd_kernelI32Selective_Scan_bwd_kernel_traitsILi32ELi8ELb0ELb1ELb1ELb0ELb1EffEEv12SSMParamsBwd --------------------------
	.section	.nv.shared._Z25selective_scan_bwd_kernelI32Selective_Scan_bwd_kernel_traitsILi32ELi8ELb0ELb1ELb1ELb0ELb1EffEEv12SSMParamsBwd,"aw",@nobits
	.sectionflags	@""
	.align	16
	.zero		1024


//--------------------- .nv.shared._Z25selective_scan_bwd_kernelI32Selective_Scan_bwd_kernel_traitsILi32ELi8ELb0ELb1ELb1ELb1ELb0EffEEv12SSMParamsBwd --------------------------
	.section	.nv.shared._Z25selective_scan_bwd_kernelI32Selective_Scan_bwd_kernel_traitsILi32ELi8ELb0ELb1ELb1ELb1ELb0EffEEv12SSMParamsBwd,"aw",@nobits
	.sectionflags	@""
	.align	16
	.zero		1024


//--------------------- .nv.shared._Z25selective_scan_bwd_kernelI32Selective_Scan_bwd_kernel_traitsILi32ELi8ELb0ELb1ELb1ELb1ELb1EffEEv12SSMParamsBwd --------------------------
	.section	.nv.shared._Z25selective_scan_bwd_kernelI32Selective_Scan_bwd_kernel_traitsILi32ELi8ELb0ELb1ELb1ELb1ELb1EffEEv12SSMParamsBwd,"aw",@nobits
	.sectionflags	@""
	.align	16
	.zero		1024


//--------------------- .nv.shared._Z25selective_scan_bwd_kernelI32Selective_Scan_bwd_kernel_traitsILi32ELi8ELb1ELb0ELb0ELb0ELb0EffEEv12SSMParamsBwd --------------------------
	.section	.nv.shared._Z25selective_scan_bwd_kernelI32Selective_Scan_bwd_kernel_traitsILi32ELi8ELb1ELb0ELb0ELb0ELb0EffEEv12SSMParamsBwd,"aw",@nobits
	.sectionflags	@""
	.align	16
	.zero		1024


//--------------------- .nv.shared._Z25selective_scan_bwd_kernelI32Selective_Scan_bwd_kernel_traitsILi32ELi8ELb1ELb0ELb0ELb0ELb1EffEEv12SSMParamsBwd --------------------------
	.section	.nv.shared._Z25selective_scan_bwd_kernelI32Selective_Scan_bwd_kernel_traitsILi32ELi8ELb1ELb0ELb0ELb0ELb1EffEEv12SSMParamsBwd,"aw",@nobits
	.sectionflags	@""
	.align	16
	.zero		1024


//--------------------- .nv.shared._Z25selective_scan_bwd_kernelI32Selective_Scan_bwd_kernel_traitsILi32ELi8ELb1ELb0ELb0ELb1ELb0EffEEv12SSMParamsBwd --------------------------
	.section	.nv.shared._Z25selective_scan_bwd_kernelI32Selective_Scan_bwd_kernel_traitsILi32ELi8ELb1ELb0ELb0ELb1ELb0EffEEv12SSMParamsBwd,"aw",@nobits
	.sectionflags	@""
	.align	16
	.zero		1024


//--------------------- .nv.shared._Z25selective_scan_bwd_kernelI32Selective_Scan_bwd_kernel_traitsILi32ELi8ELb1ELb0ELb0ELb1ELb1EffEEv12SSMParamsBwd --------------------------
	.section	.nv.shared._Z25selective_scan_bwd_kernelI32Selective_Scan_bwd_kernel_traitsILi32ELi8ELb1ELb0ELb0ELb1ELb1EffEEv12SSMParamsBwd,"aw",@nobits
	.sectionflags	@""
	.align	16
	.zero		1024


//--------------------- .nv.shared._Z25selective_scan_bwd_kernelI32Selective_Scan_bwd_kernel_traitsILi32ELi8ELb1ELb0ELb1ELb0ELb0EffEEv12SSMParamsBwd --------------------------
	.section	.nv.shared._Z25selective_scan_bwd_kernelI32Selective_Scan_bwd_kernel_traitsILi32ELi8ELb1ELb0ELb1ELb0ELb0EffEEv12SSMParamsBwd,"aw",@nobits
	.sectionflags	@""
	.align	16
	.zero		1024


//--------------------- .nv.shared._Z25selective_scan_bwd_kernelI32Selective_Scan_bwd_kernel_traitsILi32ELi8ELb1ELb0ELb1ELb0ELb1EffEEv12SSMParamsBwd --------------------------
	.section	.nv.shared._Z25selective_scan_bwd_kernelI32Selective_Scan_bwd_kernel_traitsILi32ELi8ELb1ELb0ELb1ELb0ELb1EffEEv12SSMParamsBwd,"aw",@nobits
	.sectionflags	@""
	.align	16
	.zero		1024


//--------------------- .nv.shared._Z25selective_scan_bwd_kernelI32Selective_Scan_bwd_kernel_traitsILi32ELi8ELb1ELb0ELb1ELb1ELb0EffEEv12SSMParamsBwd --------------------------
	.section	.nv.shared._Z25selective_scan_bwd_kernelI32Selective_Scan_bwd_kernel_traitsILi32ELi8ELb1ELb0ELb1ELb1ELb0EffEEv12SSMParamsBwd,"aw",@nobits
	.sectionflags	@""
	.align	16
	.zero		1024


//--------------------- .nv.shared._Z25selective_scan_bwd_kernelI32Selective_Scan_bwd_kernel_traitsILi32ELi8ELb1ELb0ELb1ELb1ELb1EffEEv12SSMParamsBwd --------------------------
	.section	.nv.shared._Z25selective_scan_bwd_kernelI32Selective_Scan_bwd_kernel_traitsILi32ELi8ELb1ELb0ELb1ELb1ELb1EffEEv12SSMParamsBwd,"aw",@nobits
	.sectionflags	@""
	.align	16
	.zero		1024


//--------------------- .nv.shared._Z25selective_scan_bwd_kernelI32Selective_Scan_bwd_kernel_traitsILi32ELi8ELb1ELb1ELb0ELb0ELb0EffEEv12SSMParamsBwd --------------------------
	.section	.nv.shared._Z25selective_scan_bwd_kernelI32Selective_Scan_bwd_kernel_traitsILi32ELi8ELb1ELb1ELb0ELb0ELb0EffEEv12SSMParamsBwd,"aw",@nobits
	.sectionflags	@""
	.align	16
	.zero		1024


//--------------------- .nv.shared._Z25selective_scan_bwd_kernelI32Selective_Scan_bwd_kernel_traitsILi32ELi8ELb1ELb1ELb0ELb0ELb1EffEEv12SSMParamsBwd --------------------------
	.section	.nv.shared._Z25selective_scan_bwd_kernelI32Selective_Scan_bwd_kernel_traitsILi32ELi8ELb1ELb1ELb0ELb0ELb1EffEEv12SSMParamsBwd,"aw",@nobits
	.sectionflags	@""
	.align	16
	.zero		1024


//--------------------- .nv.shared._Z25selective_scan_bwd_kernelI32Selective_Scan_bwd_kernel_traitsILi32ELi8ELb1ELb1ELb0ELb1ELb0EffEEv12SSMParamsBwd --------------------------
	.section	.nv.shared._Z25selective_scan_bwd_kernelI32Selective_Scan_bwd_kernel_traitsILi32ELi8ELb1ELb1ELb0ELb1ELb0EffEEv12SSMParamsBwd,"aw",@nobits
	.sectionflags	@""
	.align	16
	.zero		1024


//--------------------- .nv.shared._Z25selective_scan_bwd_kernelI32Selective_Scan_bwd_kernel_traitsILi32ELi8ELb1ELb1ELb0ELb1ELb1EffEEv12SSMParamsBwd --------------------------
	.section	.nv.shared._Z25selective_scan_bwd_kernelI32Selective_Scan_bwd_kernel_traitsILi32ELi8ELb1ELb1ELb0ELb1ELb1EffEEv12SSMParamsBwd,"aw",@nobits
	.sectionflags	@""
	.align	16
	.zero		1024


//--------------------- .nv.shared._Z25selective_scan_bwd_kernelI32Selective_Scan_bwd_kernel_traitsILi32ELi8ELb1ELb1ELb1ELb0ELb0EffEEv12SSMParamsBwd --------------------------
	.section	.nv.shared._Z25selective_scan_bwd_kernelI32Selective_Scan_bwd_kernel_traitsILi32ELi8ELb1ELb1ELb1ELb0ELb0EffEEv12SSMParamsBwd,"aw",@nobits
	.sectionflags	@""
	.align	16
	.zero		1024


//--------------------- .nv.shared._Z25selective_scan_bwd_kernelI32Selective_Scan_bwd_kernel_traitsILi32ELi8ELb1ELb1ELb1ELb0ELb1EffEEv12SSMParamsBwd --------------------------
	.section	.nv.shared._Z25selective_scan_bwd_kernelI32Selective_Scan_bwd_kernel_traitsILi32ELi8ELb1ELb1ELb1ELb0ELb1EffEEv12SSMParamsBwd,"aw",@nobits
	.sectionflags	@""
	.align	16
	.zero		1024


//--------------------- .nv.shared._Z25selective_scan_bwd_kernelI32Selective_Scan_bwd_kernel_traitsILi32ELi8ELb1ELb1ELb1ELb1ELb0EffEEv12SSMParamsBwd --------------------------
	.section	.nv.shared._Z25selective_scan_bwd_kernelI32Selective_Scan_bwd_kernel_traitsILi32ELi8ELb1ELb1ELb1ELb1ELb0EffEEv12SSMParamsBwd,"aw",@nobits
	.sectionflags	@""
	.align	16
	.zero		1024


//--------------------- .nv.shared._Z25selective_scan_bwd_kernelI32Selective_Scan_bwd_kernel_traitsILi32ELi8ELb1ELb1ELb1ELb1ELb1EffEEv12SSMParamsBwd --------------------------
	.section	.nv.shared._Z25selective_scan_bwd_kernelI32Selective_Scan_bwd_kernel_traitsILi32ELi8ELb1ELb1ELb1ELb1ELb1EffEEv12SSMParamsBwd,"aw",@nobits
	.sectionflags	@""
	.align	16
	.zero		1024


//--------------------- .nv.shared._Z25selective_scan_bwd_kernelI32Selective_Scan_bwd_kernel_traitsILi32ELi4ELb0ELb0ELb0ELb0ELb0EffEEv12SSMParamsBwd --------------------------
	.section	.nv.shared._Z25selective_scan_bwd_kernelI32Selective_Scan_bwd_kernel_traitsILi32ELi4ELb0ELb0ELb0ELb0ELb0EffEEv12SSMParamsBwd,"aw",@nobits
	.sectionflags	@""
	.align	16
	.zero		1024


//--------------------- .nv.shared._Z25selective_scan_bwd_kernelI32Selective_Scan_bwd_kernel_traitsILi32ELi4ELb0ELb0ELb0ELb0ELb1EffEEv12SSMParamsBwd --------------------------
	.section	.nv.shared._Z25selective_scan_bwd_kernelI32Selective_Scan_bwd_kernel_traitsILi32ELi4ELb0ELb0ELb0ELb0ELb1EffEEv12SSMParamsBwd,"aw",@nobits
	.sectionflags	@""
	.align	16
	.zero		1024


//--------------------- .nv.shared._Z25selective_scan_bwd_kernelI32Selective_Scan_bwd_kernel_traitsILi32ELi4ELb0ELb0ELb0ELb1ELb0EffEEv12SSMParamsBwd --------------------------
	.section	.nv.shared._Z25selective_scan_bwd_kernelI32Selective_Scan_bwd_kernel_traitsILi32ELi4ELb0ELb0ELb0ELb1ELb0EffEEv12SSMParamsBwd,"aw",@nobits
	.sectionflags	@""
	.align	16
	.zero		1024


//--------------------- .nv.shared._Z25selective_scan_bwd_kernelI32Selective_Scan_bwd_kernel_traitsILi32ELi4ELb0ELb0ELb0ELb1ELb1EffEEv12SSMParamsBwd --------------------------
	.section	.nv.shared._Z25selective_scan_bwd_kernelI32Selective_Scan_bwd_kernel_traitsILi32ELi4ELb0ELb0ELb0ELb1ELb1EffEEv12SSMParamsBwd,"aw",@nobits
	.sectionflags	@""
	.align	16
	.zero		1024


//--------------------- .nv.shared._Z25selective_scan_bwd_kernelI32Selective_Scan_bwd_kernel_traitsILi32ELi4ELb0ELb0ELb1ELb0ELb0EffEEv12SSMParamsBwd --------------------------
	.section	.nv.shared._Z25selective_scan_bwd_kernelI32Selective_Scan_bwd_kernel_traitsILi32ELi4ELb0ELb0ELb1ELb0ELb0EffEEv12SSMParamsBwd,"aw",@nobits
	.sectionflags	@""
	.align	16
	.zero		1024


//--------------------- .nv.shared._Z25selective_scan_bwd_kernelI32Selective_Scan_bwd_kernel_traitsILi32ELi4ELb0ELb0ELb1ELb0ELb1EffEEv12SSMParamsBwd --------------------------
	.section	.nv.shared._Z25selective_scan_bwd_kernelI32Selective_Scan_bwd_kernel_traitsILi32ELi4ELb0ELb0ELb1ELb0ELb1EffEEv12SSMParamsBwd,"aw",@nobits
	.sectionflags	@""
	.align	16
	.zero		1024


//--------------------- .nv.shared._Z25selective_scan_bwd_kernelI32Selective_Scan_bwd_kernel_traitsILi32ELi4ELb0ELb0ELb1ELb1ELb0EffEEv12SSMParamsBwd --------------------------
	.section	.nv.shared._Z25selective_scan_bwd_kernelI32Selective_Scan_bwd_kernel_traitsILi32ELi4ELb0ELb0ELb1ELb1ELb0EffEEv12SSMParamsBwd,"aw",@nobits
	.sectionflags	@""
	.align	16
	.zero		1024


//--------------------- .nv.shared._Z25selective_scan_bwd_kernelI32Selective_Scan_bwd_kernel_traitsILi32ELi4ELb0ELb0ELb1ELb1ELb1EffEEv12SSMParamsBwd --------------------------
	.section	.nv.shared._Z25selective_scan_bwd_kernelI32Selective_Scan_bwd_kernel_traitsILi32ELi4ELb0ELb0ELb1ELb1ELb1EffEEv12SSMParamsBwd,"aw",@nobits
	.sectionflags	@""
	.align	16
	.zero		1024


//--------------------- .nv.shared._Z25selective_scan_bwd_kernelI32Selective_Scan_bwd_kernel_traitsILi32ELi4ELb0ELb1ELb0ELb0ELb0EffEEv12SSMParamsBwd --------------------------
	.section	.nv.shared._Z25selective_scan_bwd_kernelI32Selective_Scan_bwd_kernel_traitsILi32ELi4ELb0ELb1ELb0ELb0ELb0EffEEv12SSMParamsBwd,"aw",@nobits
	.sectionflags	@""
	.align	16
	.zero		1024


//--------------------- .nv.shared._Z25selective_scan_bwd_kernelI32Selective_Scan_bwd_kernel_traitsILi32ELi4ELb0ELb1ELb0ELb0ELb1EffEEv12SSMParamsBwd --------------------------
	.section	.nv.shared._Z25selective_scan_bwd_kernelI32Selective_Scan_bwd_kernel_traitsILi32ELi4ELb0ELb1ELb0ELb0ELb1EffEEv12SSMParamsBwd,"aw",@nobits
	.sectionflags	@""
	.align	16
	.zero		1024


//--------------------- .nv.shared._Z25selective_scan_bwd_kernelI32Selective_Scan_bwd_kernel_traitsILi32ELi4ELb0ELb1ELb0ELb1ELb0EffEEv12SSMParamsBwd --------------------------
	.section	.nv.shared._Z25selective_scan_bwd_kernelI32Selective_Scan_bwd_kernel_traitsILi32ELi4ELb0ELb1ELb0ELb1ELb0EffEEv12SSMParamsBwd,"aw",@nobits
	.sectionflags	@""
	.align	16
	.zero		1024


//--------------------- .nv.shared._Z25selective_scan_bwd_kernelI32Selective_Scan_bwd_kernel_traitsILi32ELi4ELb0ELb1ELb0ELb1ELb1EffEEv12SSMParamsBwd --------------------------
	.section	.nv.shared._Z25selective_scan_bwd_kernelI32Selective_Scan_bwd_kernel_traitsILi32ELi4ELb0ELb1ELb0ELb1ELb1EffEEv12SSMParamsBwd,"aw",@nobits
	.sectionflags	@""
	.align	16
	.zero		1024


//--------------------- .nv.shared._Z25selective_scan_bwd_kernelI32Selective_Scan_bwd_kernel_traitsILi32ELi4ELb0ELb1ELb1ELb0ELb0EffEEv12SSMParamsBwd --------------------------
	.section	.nv.shared._Z25selective_scan_bwd_kernelI32Selective_Scan_bwd_kernel_traitsILi32ELi4ELb0ELb1ELb1ELb0ELb0EffEEv12SSMParamsBwd,"aw",@nobits
	.sectionflags	@""
	.align	16
	.zero		1024


//--------------------- .nv.shared._Z25selective_scan_bwd_kernelI32Selective_Scan_bwd_kernel_traitsILi32ELi4ELb0ELb1ELb1ELb0ELb1EffEEv12SSMParamsBwd --------------------------
	.section	.nv.shared._Z25selective_scan_bwd_kernelI32Selective_Scan_bwd_kernel_traitsILi32ELi4ELb0ELb1ELb1ELb0ELb1EffEEv12SSMParamsBwd,"aw",@nobits
	.sectionflags	@""
	.align	16
	.zero		1024


//--------------------- .nv.shared._Z25selective_scan_bwd_kernelI32Selective_Scan_bwd_kernel_traitsILi32ELi4ELb0ELb1ELb1ELb1ELb0EffEEv12SSMParamsBwd --------------------------
	.section	.nv.shared._Z25selective_scan_bwd_kernelI32Selective_Scan_bwd_kernel_traitsILi32ELi4ELb0ELb1ELb1ELb1ELb0EffEEv12SSMParamsBwd,"aw",@nobits
	.sectionflags	@""
	.align	16
	.zero		1024


//--------------------- .nv.shared._Z25selective_scan_bwd_kernelI32Selective_Scan_bwd_kernel_traitsILi32ELi4ELb0ELb1ELb1ELb1ELb1EffEEv12SSMParamsBwd --------------------------
	.section	.nv.shared._Z25selective_scan_bwd_kernelI32Selective_Scan_bwd_kernel_traitsILi32ELi4ELb0ELb1ELb1ELb1ELb1EffEEv12SSMParamsBwd,"aw",@nobits
	.sectionflags	@""
	.align	16
	.zero		1024


//--------------------- .nv.shared._Z25selective_scan_bwd_kernelI32Selective_Scan_bwd_kernel_traitsILi32ELi4ELb1ELb0ELb0ELb0ELb0EffEEv12SSMParamsBwd --------------------------
	.section	.nv.shared._Z25selective_scan_bwd_kernelI32Selective_Scan_bwd_kernel_traitsILi32ELi4ELb1ELb0ELb0ELb0ELb0EffEEv12SSMParamsBwd,"aw",@nobits
	.sectionflags	@""
	.align	16
	.zero		1024


//--------------------- .nv.shared._Z25selective_scan_bwd_kernelI32Selective_Scan_bwd_kernel_traitsILi32ELi4ELb1ELb0ELb0ELb0ELb1EffEEv12SSMParamsBwd --------------------------
	.section	.nv.shared._Z25selective_scan_bwd_kernelI32Selective_Scan_bwd_kernel_traitsILi32ELi4ELb1ELb0ELb0ELb0ELb1EffEEv12SSMParamsBwd,"aw",@nobits
	.sectionflags	@""
	.align	16
	.zero		1024


//--------------------- .nv.shared._Z25selective_scan_bwd_kernelI32Selective_Scan_bwd_kernel_traitsILi32ELi4ELb1ELb0ELb0ELb1ELb0EffEEv12SSMParamsBwd --------------------------
	.section	.nv.shared._Z25selective_scan_bwd_kernelI32Selective_Scan_bwd_kernel_traitsILi32ELi4ELb1ELb0ELb0ELb1ELb0EffEEv12SSMParamsBwd,"aw",@nobits
	.sectionflags	@""
	.align	16
	.zero		1024


//--------------------- .nv.shared._Z25selective_scan_bwd_kernelI32Selective_Scan_bwd_kernel_traitsILi32ELi4ELb1ELb0ELb0ELb1ELb1EffEEv12SSMParamsBwd --------------------------
	.section	.nv.shared._Z25selective_scan_bwd_kernelI32Selective_Scan_bwd_kernel_traitsILi32ELi4ELb1ELb0ELb0ELb1ELb1EffEEv12SSMParamsBwd,"aw",@nobits
	.sectionflags	@""
	.align	16
	.zero		1024


//--------------------- .nv.shared._Z25selective_scan_bwd_kernelI32Selective_Scan_bwd_kernel_traitsILi32ELi4ELb1ELb0ELb1ELb0ELb0EffEEv12SSMParamsBwd --------------------------
	.section	.nv.shared._Z25selective_scan_bwd_kernelI32Selective_Scan_bwd_kernel_traitsILi32ELi4ELb1ELb0ELb1ELb0ELb0EffEEv12SSMParamsBwd,"aw",@nobits
	.sectionflags	@""
	.align	16
	.zero		1024


//--------------------- .nv.shared._Z25selective_scan_bwd_kernelI32Selective_Scan_bwd_kernel_traitsILi32ELi4ELb1ELb0ELb1ELb0ELb1EffEEv12SSMParamsBwd --------------------------
	.section	.nv.shared._Z25selective_scan_bwd_kernelI32Selective_Scan_bwd_kernel_traitsILi32ELi4ELb1ELb0ELb1ELb0ELb1EffEEv12SSMParamsBwd,"aw",@nobits
	.sectionflags	@""
	.align	16
	.zero		1024


//--------------------- .nv.shared._Z25selective_scan_bwd_kernelI32Selective_Scan_bwd_kernel_traitsILi32ELi4ELb1ELb0ELb1ELb1ELb0EffEEv12SSMParamsBwd --------------------------
	.section	.nv.shared._Z25selective_scan_bwd_kernelI32Selective_Scan_bwd_kernel_traitsILi32ELi4ELb1ELb0ELb1ELb1ELb0EffEEv12SSMParamsBwd,"aw",@nobits
	.sectionflags	@""
	.align	16
	.zero		1024


//--------------------- .nv.shared._Z25selective_scan_bwd_kernelI32Selective_Scan_bwd_kernel_traitsILi32ELi4ELb1ELb0ELb1ELb1ELb1EffEEv12SSMParamsBwd --------------------------
	.section	.nv.shared._Z25selective_scan_bwd_kernelI32Selective_Scan_bwd_kernel_traitsILi32ELi4ELb1ELb0ELb1ELb1ELb1EffEEv12SSMParamsBwd,"aw",@nobits
	.sectionflags	@""
	.align	16
	.zero		1024


//--------------------- .nv.shared._Z25selective_scan_bwd_kernelI32Selective_Scan_bwd_kernel_traitsILi32ELi4ELb1ELb1ELb0ELb0ELb0EffEEv12SSMParamsBwd --------------------------
	.section	.nv.shared._Z25selective_scan_bwd_kernelI32Selective_Scan_bwd_kernel_traitsILi32ELi4ELb1ELb1ELb0ELb0ELb0EffEEv12SSMParamsBwd,"aw",@nobits
	.sectionflags	@""
	.align	16
	.zero		1024


//--------------------- .nv.shared._Z25selective_scan_bwd_kernelI32Selective_Scan_bwd_kernel_traitsILi32ELi4ELb1ELb1ELb0ELb0ELb1EffEEv12SSMParamsBwd --------------------------
	.section	.nv.shared._Z25selective_scan_bwd_kernelI32Selective_Scan_bwd_kernel_traitsILi32ELi4ELb1ELb1ELb0ELb0ELb1EffEEv12SSMParamsBwd,"aw",@nobits
	.sectionflags	@""
	.align	16
	.zero		1024


//--------------------- .nv.shared._Z25selective_scan_bwd_kernelI32Selective_Scan_bwd_kernel_traitsILi32ELi4ELb1ELb1ELb0ELb1ELb0EffEEv12SSMParamsBwd --------------------------
	.section	.nv.shared._Z25selective_scan_bwd_kernelI32Selective_Scan_bwd_kernel_traitsILi32ELi4ELb1ELb1ELb0ELb1ELb0EffEEv12SSMParamsBwd,"aw",@nobits
	.sectionflags	@""
	.align	16
	.zero		1024


//--------------------- .nv.shared._Z25selective_scan_bwd_kernelI32Selective_Scan_bwd_kernel_traitsILi32ELi4ELb1ELb1ELb0ELb1ELb1EffEEv12SSMParamsBwd --------------------------
	.section	.nv.shared._Z25selective_scan_bwd_kernelI32Selective_Scan_bwd_kernel_traitsILi32ELi4ELb1ELb1ELb0ELb1ELb1EffEEv12SSMParamsBwd,"aw",@nobits
	.sectionflags	@""
	.align	16
	.zero		1024


//--------------------- .nv.shared._Z25selective_scan_bwd_kernelI32Selective_Scan_bwd_kernel_traitsILi32ELi4ELb1ELb1ELb1ELb0ELb0EffEEv12SSMParamsBwd --------------------------
	.section	.nv.shared._Z25selective_scan_bwd_kernelI32Selective_Scan_bwd_kernel_traitsILi32ELi4ELb1ELb1ELb1ELb0ELb0EffEEv12SSMParamsBwd,"aw",@nobits
	.sectionflags	@""
	.align	16
	.zero		1024


//--------------------- .nv.shared._Z25selective_scan_bwd_kernelI32Selective_Scan_bwd_kernel_traitsILi32ELi4ELb1ELb1ELb1ELb0ELb1EffEEv12SSMParamsBwd --------------------------
	.section	.nv.shared._Z25selective_scan_bwd_kernelI32Selective_Scan_bwd_kernel_traitsILi32ELi4ELb1ELb1ELb1ELb0ELb1EffEEv12SSMParamsBwd,"aw",@nobits
	.sectionflags	@""
	.align	16
	.zero		1024


//--------------------- .nv.shared._Z25selective_scan_bwd_kernelI32Selective_Scan_bwd_kernel_traitsILi32ELi4ELb1ELb1ELb1ELb1ELb0EffEEv12SSMParamsBwd --------------------------
	.section	.nv.shared._Z25selective_scan_bwd_kernelI32Selective_Scan_bwd_kernel_traitsILi32ELi4ELb1ELb1ELb1ELb1ELb0EffEEv12SSMParamsBwd,"aw",@nobits
	.sectionflags	@""
	.align	16
	.zero		1024


//--------------------- .nv.shared._Z25selective_scan_bwd_kernelI32Selective_Scan_bwd_kernel_traitsILi32ELi4ELb1ELb1ELb1ELb1ELb1EffEEv12SSMParamsBwd --------------------------
	.section	.nv.shared._Z25selective_scan_bwd_kernelI32Selective_Scan_bwd_kernel_traitsILi32ELi4ELb1ELb1ELb1ELb1ELb1EffEEv12SSMParamsBwd,"aw",@nobits
	.sectionflags	@""
	.align	16
	.zero		1024


//--------------------- .nv.constant0._Z25selective_scan_bwd_kernelI32Selective_Scan_bwd_kernel_traitsILi128ELi16ELb0ELb0ELb0ELb0ELb0EffEEv12SSMParamsBwd --------------------------
	.section	.nv.constant0._Z25selective_scan_bwd_kernelI32Selective_Scan_bwd_kernel_traitsILi128ELi16ELb0ELb0ELb0ELb0ELb0EffEEv12SSMParamsBwd,"a",@progbits
	.sectionflags	@""
	.align	4
.nv.constant0._Z25selective_scan_bwd_kernelI32Selective_Scan_bwd_kernel_traitsILi128ELi16ELb0ELb0ELb0ELb0ELb0EffEEv12SSMParamsBwd:
	.zero		1392


//--------------------- .nv.constant0._Z25selective_scan_bwd_kernelI32Selective_Scan_bwd_kernel_traitsILi128ELi16ELb0ELb0ELb0ELb0ELb1EffEEv12SSMParamsBwd --------------------------
	.section	.nv.constant0._Z25selective_scan_bwd_kernelI32Selective_Scan_bwd_kernel_traitsILi128ELi16ELb0ELb0ELb0ELb0ELb1EffEEv12SSMParamsBwd,"a",@progbits
	.sectionflags	@""
	.align	4
.nv.constant0._Z25selective_scan_bwd_kernelI32Selective_Scan_bwd_kernel_traitsILi128ELi16ELb0ELb0ELb0ELb0ELb1EffEEv12SSMParamsBwd:
	.zero		1392


//--------------------- .nv.constant0._Z25selective_scan_bwd_kernelI32Selective_Scan_bwd_kernel_traitsILi128ELi16ELb0ELb0ELb0ELb1ELb0EffEEv12SSMParamsBwd --------------------------
	.section	.nv.constant0._Z25selective_scan_bwd_kernelI32Selective_Scan_bwd_kernel_traitsILi128ELi16ELb0ELb0ELb0ELb1ELb0EffEEv12SSMParamsBwd,"a",@progbits
	.sectionflags	@""
	.align	4
.nv.constant0._Z25selective_scan_bwd_kernelI32Selective_Scan_bwd_kernel_traitsILi128ELi16ELb0ELb0ELb0ELb1ELb0EffEEv12SSMParamsBwd:
	.zero		1392


//--------------------- .nv.constant0._Z25selective_scan_bwd_kernelI32Selective_Scan_bwd_kernel_traitsILi128ELi16ELb0ELb0ELb0ELb1ELb1EffEEv12SSMParamsBwd --------------------------
	.section	.nv.constant0._Z25selective_scan_bwd_kernelI32Selective_Scan_bwd_kernel_traitsILi128ELi16ELb0ELb0ELb0ELb1ELb1EffEEv12SSMParamsBwd,"a",@progbits
	.sectionflags	@""
	.align	4
.nv.constant0._Z25selective_scan_bwd_kernelI32Selective_Scan_bwd_kernel_traitsILi128ELi16ELb0ELb0ELb0ELb1ELb1EffEEv12SSMParamsBwd:
	.zero		1392


//--------------------- .nv.constant0._Z25selective_scan_bwd_kernelI32Selective_Scan_bwd_kernel_traitsILi128ELi16ELb0ELb0ELb1ELb0ELb0EffEEv12SSMParamsBwd --------------------------
	.section	.nv.constant0._Z25selective_scan_bwd_kernelI32Selective_Scan_bwd_kernel_traitsILi128ELi16ELb0ELb0ELb1ELb0ELb0EffEEv12SSMParamsBwd,"a",@progbits
	.sectionflags	@""
	.align	4
.nv.constant0._Z25selective_scan_bwd_kernelI32Selective_Scan_bwd_kernel_traitsILi128ELi16ELb0ELb0ELb1ELb0ELb0EffEEv12SSMParamsBwd:
	.zero		1392


//--------------------- .nv.constant0._Z25selective_scan_bwd_kernelI32Selective_Scan_bwd_kernel_traitsILi128ELi16ELb0ELb0ELb1ELb0ELb1EffEEv12SSMParamsBwd --------------------------
	.section	.nv.constant0._Z25selective_scan_bwd_kernelI32Selective_Scan_bwd_kernel_traitsILi128ELi16ELb0ELb0ELb1ELb0ELb1EffEEv12SSMParamsBwd,"a",@progbits
	.sectionflags	@""
	.align	4
.nv.constant0._Z25selective_scan_bwd_kernelI32Selective_Scan_bwd_kernel_traitsILi128ELi16ELb0ELb0ELb1ELb0ELb1EffEEv12SSMParamsBwd:
	.zero		1392


//--------------------- .nv.constant0._Z25selective_scan_bwd_kernelI32Selective_Scan_bwd_kernel_traitsILi128ELi16ELb0ELb0ELb1ELb1ELb0EffEEv12SSMParamsBwd --------------------------
	.section	.nv.constant0._Z25selective_scan_bwd_kernelI32Selective_Scan_bwd_kernel_traitsILi128ELi16ELb0ELb0ELb1ELb1ELb0EffEEv12SSMParamsBwd,"a",@progbits
	.sectionflags	@""
	.align	4
.nv.constant0._Z25selective_scan_bwd_kernelI32Selective_Scan_bwd_kernel_traitsILi128ELi16ELb0ELb0ELb1ELb1ELb0EffEEv12SSMParamsBwd:
	.zero		1392


//--------------------- .nv.constant0._Z25selective_scan_bwd_kernelI32Selective_Scan_bwd_kernel_traitsILi128ELi16ELb0ELb0ELb1ELb1ELb1EffEEv12SSMParamsBwd --------------------------
	.section	.nv.constant0._Z25selective_scan_bwd_kernelI32Selective_Scan_bwd_kernel_traitsILi128ELi16ELb0ELb0ELb1ELb1ELb1EffEEv12SSMParamsBwd,"a",@progbits
	.sectionflags	@""
	.align	4
.nv.constant0._Z25selective_scan_bwd_kernelI32Selective_Scan_bwd_kernel_traitsILi128ELi16ELb0ELb0ELb1ELb1ELb1EffEEv12SSMParamsBwd:
	.zero		1392


//--------------------- .nv.constant0._Z25selective_scan_bwd_kernelI32Selective_Scan_bwd_kernel_traitsILi128ELi16ELb0ELb1ELb0ELb0ELb0EffEEv12SSMParamsBwd --------------------------
	.section	.nv.constant0._Z25selective_scan_bwd_kernelI32Selective_Scan_bwd_kernel_traitsILi128ELi16ELb0ELb1ELb0ELb0ELb0EffEEv12SSMParamsBwd,"a",@progbits
	.sectionflags	@""
	.align	4
.nv.constant0._Z25selective_scan_bwd_kernelI32Selective_Scan_bwd_kernel_traitsILi128ELi16ELb0ELb1ELb0ELb0ELb0EffEEv12SSMParamsBwd:
	.zero		1392


//--------------------- .nv.constant0._Z25selective_scan_bwd_kernelI32Selective_Scan_bwd_kernel_traitsILi128ELi16ELb0ELb1ELb0ELb0ELb1EffEEv12SSMParamsBwd --------------------------
	.section	.nv.constant0._Z25selective_scan_bwd_kernelI32Selective_Scan_bwd_kernel_traitsILi128ELi16ELb0ELb1ELb0ELb0ELb1EffEEv12SSMParamsBwd,"a",@progbits
	.sectionflags	@""
	.align	4
.nv.constant0._Z25selective_scan_bwd_kernelI32Selective_Scan_bwd_kernel_traitsILi128ELi16ELb0ELb1ELb0ELb0ELb1EffEEv12SSMParamsBwd:
	.zero		1392


//--------------------- .nv.constant0._Z25selective_scan_bwd_kernelI32Selective_Scan_bwd_kernel_traitsILi128ELi16ELb0ELb1ELb0ELb1ELb0EffEEv12SSMParamsBwd --------------------------
	.section	.nv.constant0._Z25selective_scan_bwd_kernelI32Selective_Scan_bwd_kernel_traitsILi128ELi16ELb0ELb1ELb0ELb1ELb0EffEEv12SSMParamsBwd,"a",@progbits
	.sectionflags	@""
	.align	4
.nv.constant0._Z25selective_scan_bwd_kernelI32Selective_Scan_bwd_kernel_traitsILi128ELi16ELb0ELb1ELb0ELb1ELb0EffEEv12SSMParamsBwd:
	.zero		1392


//--------------------- .nv.constant0._Z25selective_scan_bwd_kernelI32Selective_Scan_bwd_kernel_traitsILi128ELi16ELb0ELb1ELb0ELb1ELb1EffEEv12SSMParamsBwd --------------------------
	.section	.nv.constant0._Z25selective_scan_bwd_kernelI32Selective_Scan_bwd_kernel_traitsILi128ELi16ELb0ELb1ELb0ELb1ELb1EffEEv12SSMParamsBwd,"a",@progbits
	.sectionflags	@""
	.align	4
.nv.constant0._Z25selective_scan_bwd_kernelI32Selective_Scan_bwd_kernel_traitsILi128ELi16ELb0ELb1ELb0ELb1ELb1EffEEv12SSMParamsBwd:
	.zero		1392


//--------------------- .nv.constant0._Z25selective_scan_bwd_kernelI32Selective_Scan_bwd_kernel_traitsILi128ELi16ELb0ELb1ELb1ELb0ELb0EffEEv12SSMParamsBwd --------------------------
	.section	.nv.constant0._Z25selective_scan_bwd_kernelI32Selective_Scan_bwd_kernel_traitsILi128ELi16ELb0ELb1ELb1ELb0ELb0EffEEv12SSMParamsBwd,"a",@progbits
	.sectionflags	@""
	.align	4
.nv.constant0._Z25selective_scan_bwd_kernelI32Selective_Scan_bwd_kernel_traitsILi128ELi16ELb0ELb1ELb1ELb0ELb0EffEEv12SSMParamsBwd:
	.zero		1392


//--------------------- .nv.constant0._Z25selective_scan_bwd_kernelI32Selective_Scan_bwd_kernel_traitsILi128ELi16ELb0ELb1ELb1ELb0ELb1EffEEv12SSMParamsBwd --------------------------
	.section	.nv.constant0._Z25selective_scan_bwd_kernelI32Selective_Scan_bwd_kernel_traitsILi128ELi16ELb0ELb1ELb1ELb0ELb1EffEEv12SSMParamsBwd,"a",@progbits
	.sectionflags	@""
	.align	4
.nv.constant0._Z25selective_scan_bwd_kernelI32Selective_Scan_bwd_kernel_traitsILi128ELi16ELb0ELb1ELb1ELb0ELb1EffEEv12SSMParamsBwd:
	.zero		1392


//--------------------- .nv.constant0._Z25selective_scan_bwd_kernelI32Selective_Scan_bwd_kernel_traitsILi128ELi16ELb0ELb1ELb1ELb1ELb0EffEEv12SSMParamsBwd --------------------------
	.section	.nv.constant0._Z25selective_scan_bwd_kernelI32Selective_Scan_bwd_kernel_traitsILi128ELi16ELb0ELb1ELb1ELb1ELb0EffEEv12SSMParamsBwd,"a",@progbits
	.sectionflags	@""
	.align	4
.nv.constant0._Z25selective_scan_bwd_kernelI32Selective_Scan_bwd_kernel_traitsILi128ELi16ELb0ELb1ELb1ELb1ELb0EffEEv12SSMParamsBwd:
	.zero		1392


//--------------------- .nv.constant0._Z25selective_scan_bwd_kernelI32Selective_Scan_bwd_kernel_traitsILi128ELi16ELb0ELb1ELb1ELb1ELb1EffEEv12SSMParamsBwd --------------------------
	.section	.nv.constant0._Z25selective_scan_bwd_kernelI32Selective_Scan_bwd_kernel_traitsILi128ELi16ELb0ELb1ELb1ELb1ELb1EffEEv12SSMParamsBwd,"a",@progbits
	.sectionflags	@""
	.align	4
.nv.constant0._Z25selective_scan_bwd_kernelI32Selective_Scan_bwd_kernel_traitsILi128ELi16ELb0ELb1ELb1ELb1ELb1EffEEv12SSMParamsBwd:
	.zero		1392


//--------------------- .nv.constant0._Z25selective_scan_bwd_kernelI32Selective_Scan_bwd_kernel_traitsILi128ELi16ELb1ELb0ELb0ELb0ELb0EffEEv12SSMParamsBwd --------------------------
	.section	.nv.constant0._Z25selective_scan_bwd_kernelI32Selective_Scan_bwd_kernel_traitsILi128ELi16ELb1ELb0ELb0ELb0ELb0EffEEv12SSMParamsBwd,"a",@progbits
	.sectionflags	@""
	.align	4
.nv.constant0._Z25selective_scan_bwd_kernelI32Selective_Scan_bwd_kernel_traitsILi128ELi16ELb1ELb0ELb0ELb0ELb0EffEEv12SSMParamsBwd:
	.zero		1392


//--------------------- .nv.constant0._Z25selective_scan_bwd_kernelI32Selective_Scan_bwd_kernel_traitsILi128ELi16ELb1ELb0ELb0ELb0ELb1EffEEv12SSMParamsBwd --------------------------
	.section	.nv.constant0._Z25selective_scan_bwd_kernelI32Selective_Scan_bwd_kernel_traitsILi128ELi16ELb1ELb0ELb0ELb0ELb1EffEEv12SSMParamsBwd,"a",@progbits
	.sectionflags	@""
	.align	4
.nv.constant0._Z25selective_scan_bwd_kernelI32Selective_Scan_bwd_kernel_traitsILi128ELi16ELb1ELb0ELb0ELb0ELb1EffEEv12SSMParamsBwd:
	.zero		1392


//--------------------- .nv.constant0._Z25selective_scan_bwd_kernelI32Selective_Scan_bwd_kernel_traitsILi128ELi16ELb1ELb0ELb0ELb1ELb0EffEEv12SSMParamsBwd --------------------------
	.section	.nv.constant0._Z25selective_scan_bwd_kernelI32Selective_Scan_bwd_kernel_traitsILi128ELi16ELb1ELb0ELb0ELb1ELb0EffEEv12SSMParamsBwd,"a",@progbits
	.sectionflags	@""
	.align	4
.nv.constant0._Z25selective_scan_bwd_kernelI32Selective_Scan_bwd_kernel_traitsILi128ELi16ELb1ELb0ELb0ELb1ELb0EffEEv12SSMParamsBwd:
	.zero		1392


//--------------------- .nv.constant0._Z25selective_scan_bwd_kernelI32Selective_Scan_bwd_kernel_traitsILi128ELi16ELb1ELb0ELb0ELb1ELb1EffEEv12SSMParamsBwd --------------------------
	.section	.nv.constant0._Z25selective_scan_bwd_kernelI32Selective_Scan_bwd_kernel_traitsILi128ELi16ELb1ELb0ELb0ELb1ELb1EffEEv12SSMParamsBwd,"a",@progbits
	.sectionflags	@""
	.align	4
.nv.constant0._Z25selective_scan_bwd_kernelI32Selective_Scan_bwd_kernel_traitsILi128ELi16ELb1ELb0ELb0ELb1ELb1EffEEv12SSMParamsBwd:
	.zero		1392


//--------------------- .nv.constant0._Z25selective_scan_bwd_kernelI32Selective_Scan_bwd_kernel_traitsILi128ELi16ELb1ELb0ELb1ELb0ELb0EffEEv12SSMParamsBwd --------------------------
	.section	.nv.constant0._Z25selective_scan_bwd_kernelI32Selective_Scan_bwd_kernel_traitsILi128ELi16ELb1ELb0ELb1ELb0ELb0EffEEv12SSMParamsBwd,"a",@progbits
	.sectionflags	@""
	.align	4
.nv.constant0._Z25selective_scan_bwd_kernelI32Selective_Scan_bwd_kernel_traitsILi128ELi16ELb1ELb0ELb1ELb0ELb0EffEEv12SSMParamsBwd:
	.zero		1392


//--------------------- .nv.constant0._Z25selective_scan_bwd_kernelI32Selective_Scan_bwd_kernel_traitsILi128ELi16ELb1ELb0ELb1ELb0ELb1EffEEv12SSMParamsBwd --------------------------
	.section	.nv.constant0._Z25selective_scan_bwd_kernelI32Selective_Scan_bwd_kernel_traitsILi128ELi16ELb1ELb0ELb1ELb0ELb1EffEEv12SSMParamsBwd,"a",@progbits
	.sectionflags	@""
	.align	4
.nv.constant0._Z25selective_scan_bwd_kernelI32Selective_Scan_bwd_kernel_traitsILi128ELi16ELb1ELb0ELb1ELb0ELb1EffEEv12SSMParamsBwd:
	.zero		1392


//--------------------- .nv.constant0._Z25selective_scan_bwd_kernelI32Selective_Scan_bwd_kernel_traitsILi128ELi16ELb1ELb0ELb1ELb1ELb0EffEEv12SSMParamsBwd --------------------------
	.section	.nv.constant0._Z25selective_scan_bwd_kernelI32Selective_Scan_bwd_kernel_traitsILi128ELi16ELb1ELb0ELb1ELb1ELb0EffEEv12SSMParamsBwd,"a",@progbits
	.sectionflags	@""
	.align	4
.nv.constant0._Z25selective_scan_bwd_kernelI32Selective_Scan_bwd_kernel_traitsILi128ELi16ELb1ELb0ELb1ELb1ELb0EffEEv12SSMParamsBwd:
	.zero		1392


//--------------------- .nv.constant0._Z25selective_scan_bwd_kernelI32Selective_Scan_bwd_kernel_traitsILi128ELi16ELb1ELb0ELb1ELb1ELb1EffEEv12SSMParamsBwd --------------------------
	.section	.nv.constant0._Z25selective_scan_bwd_kernelI32Selective_Scan_bwd_kernel_traitsILi128ELi16ELb1ELb0ELb1ELb1ELb1EffEEv12SSMParamsBwd,"a",@progbits
	.sectionflags	@""
	.align	4
.nv.constant0._Z25selective_scan_bwd_kernelI32Selective_Scan_bwd_kernel_traitsILi128ELi16ELb1ELb0ELb1ELb1ELb1EffEEv12SSMParamsBwd:
	.zero		1392


//--------------------- .nv.constant0._Z25selective_scan_bwd_kernelI32Selective_Scan_bwd_kernel_traitsILi128ELi16ELb1ELb1ELb0ELb0ELb0EffEEv12SSMParamsBwd --------------------------
	.section	.nv.constant0._Z25selective_scan_bwd_kernelI32Selective_Scan_bwd_kernel_traitsILi128ELi16ELb1ELb1ELb0ELb0ELb0EffEEv12SSMParamsBwd,"a",@progbits
	.sectionflags	@""
	.align	4
.nv.constant0._Z25selective_scan_bwd_kernelI32Selective_Scan_bwd_kernel_traitsILi128ELi16ELb1ELb1ELb0ELb0ELb0EffEEv12SSMParamsBwd:
	.zero		1392


//--------------------- .nv.constant0._Z25selective_scan_bwd_kernelI32Selective_Scan_bwd_kernel_traitsILi128ELi16ELb1ELb1ELb0ELb0ELb1EffEEv12SSMParamsBwd --------------------------
	.section	.nv.constant0._Z25selective_scan_bwd_kernelI32Selective_Scan_bwd_kernel_traitsILi128ELi16ELb1ELb1ELb0ELb0ELb1EffEEv12SSMParamsBwd,"a",@progbits
	.sectionflags	@""
	.align	4
.nv.constant0._Z25selective_scan_bwd_kernelI32Selective_Scan_bwd_kernel_traitsILi128ELi16ELb1ELb1ELb0ELb0ELb1EffEEv12SSMParamsBwd:
	.zero		1392


//--------------------- .nv.constant0._Z25selective_scan_bwd_kernelI32Selective_Scan_bwd_kernel_traitsILi128ELi16ELb1ELb1ELb0ELb1ELb0EffEEv12SSMParamsBwd --------------------------
	.section	.nv.constant0._Z25selective_scan_bwd_kernelI32Selective_Scan_bwd_kernel_traitsILi128ELi16ELb1ELb1ELb0ELb1ELb0EffEEv12SSMParamsBwd,"a",@progbits
	.sectionflags	@""
	.align	4
.nv.constant0._Z25selective_scan_bwd_kernelI32Selective_Scan_bwd_kernel_traitsILi128ELi16ELb1ELb1ELb0ELb1ELb0EffEEv12SSMParamsBwd:
	.zero		1392


//--------------------- .nv.constant0._Z25selective_scan_bwd_kernelI32Selective_Scan_bwd_kernel_traitsILi128ELi16ELb1ELb1ELb0ELb1ELb1EffEEv12SSMParamsBwd --------------------------
	.section	.nv.constant0._Z25selective_scan_bwd_kernelI32Selective_Scan_bwd_kernel_traitsILi128ELi16ELb1ELb1ELb0ELb1ELb1EffEEv12SSMParamsBwd,"a",@progbits
	.sectionflags	@""
	.align	4
.nv.constant0._Z25selective_scan_bwd_kernelI32Selective_Scan_bwd_kernel_traitsILi128ELi16ELb1ELb1ELb0ELb1ELb1EffEEv12SSMParamsBwd:
	.zero		1392


//--------------------- .nv.constant0._Z25selective_scan_bwd_kernelI32Selective_Scan_bwd_kernel_traitsILi128ELi16ELb1ELb1ELb1ELb0ELb0EffEEv12SSMParamsBwd --------------------------
	.section	.nv.constant0._Z25selective_scan_bwd_kernelI32Selective_Scan_bwd_kernel_traitsILi128ELi16ELb1ELb1ELb1ELb0ELb0EffEEv12SSMParamsBwd,"a",@progbits
	.sectionflags	@""
	.align	4
.nv.constant0._Z25selective_scan_bwd_kernelI32Selective_Scan_bwd_kernel_traitsILi128ELi16ELb1ELb1ELb1ELb0ELb0EffEEv12SSMParamsBwd:
	.zero		1392


//--------------------- .nv.constant0._Z25selective_scan_bwd_kernelI32Selective_Scan_bwd_kernel_traitsILi128ELi16ELb1ELb1ELb1ELb0ELb1EffEEv12SSMParamsBwd --------------------------
	.section	.nv.constant0._Z25selective_scan_bwd_kernelI32Selective_Scan_bwd_kernel_traitsILi128ELi16ELb1ELb1ELb1ELb0ELb1EffEEv12SSMParamsBwd,"a",@progbits
	.sectionflags	@""
	.align	4
.nv.constant0._Z25selective_scan_bwd_kernelI32Selective_Scan_bwd_kernel_traitsILi128ELi16ELb1ELb1ELb1ELb0ELb1EffEEv12SSMParamsBwd:
	.zero		1392


//--------------------- .nv.constant0._Z25selective_scan_bwd_kernelI32Selective_Scan_bwd_kernel_traitsILi128ELi16ELb1ELb1ELb1ELb1ELb0EffEEv12SSMParamsBwd --------------------------
	.section	.nv.constant0._Z25selective_scan_bwd_kernelI32Selective_Scan_bwd_kernel_traitsILi128ELi16ELb1ELb1ELb1ELb1ELb0EffEEv12SSMParamsBwd,"a",@progbits
	.sectionflags	@""
	.align	4
.nv.constant0._Z25selective_scan_bwd_kernelI32Selective_Scan_bwd_kernel_traitsILi128ELi16ELb1ELb1ELb1ELb1ELb0EffEEv12SSMParamsBwd:
	.zero		1392


//--------------------- .nv.constant0._Z25selective_scan_bwd_kernelI32Selective_Scan_bwd_kernel_traitsILi128ELi16ELb1ELb1ELb1ELb1ELb1EffEEv12SSMParamsBwd --------------------------
	.section	.nv.constant0._Z25selective_scan_bwd_kernelI32Selective_Scan_bwd_kernel_traitsILi128ELi16ELb1ELb1ELb1ELb1ELb1EffEEv12SSMParamsBwd,"a",@progbits
	.sectionflags	@""
	.align	4
.nv.constant0._Z25selective_scan_bwd_kernelI32Selective_Scan_bwd_kernel_traitsILi128ELi16ELb1ELb1ELb1ELb1ELb1EffEEv12SSMParamsBwd:
	.zero		1392


//--------------------- .nv.constant0._Z25selective_scan_bwd_kernelI32Selective_Scan_bwd_kernel_traitsILi64ELi16ELb0ELb0ELb0ELb0ELb0EffEEv12SSMParamsBwd --------------------------
	.section	.nv.constant0._Z25selective_scan_bwd_kernelI32Selective_Scan_bwd_kernel_traitsILi64ELi16ELb0ELb0ELb0ELb0ELb0EffEEv12SSMParamsBwd,"a",@progbits
	.sectionflags	@""
	.align	4
.nv.constant0._Z25selective_scan_bwd_kernelI32Selective_Scan_bwd_kernel_traitsILi64ELi16ELb0ELb0ELb0ELb0ELb0EffEEv12SSMParamsBwd:
	.zero		1392


//--------------------- .nv.constant0._Z25selective_scan_bwd_kernelI32Selective_Scan_bwd_kernel_traitsILi64ELi16ELb0ELb0ELb0ELb0ELb1EffEEv12SSMParamsBwd --------------------------
	.section	.nv.constant0._Z25selective_scan_bwd_kernelI32Selective_Scan_bwd_kernel_traitsILi64ELi16ELb0ELb0ELb0ELb0ELb1EffEEv12SSMParamsBwd,"a",@progbits
	.sectionflags	@""
	.align	4
.nv.constant0._Z25selective_scan_bwd_kernelI32Selective_Scan_bwd_kernel_traitsILi64ELi16ELb0ELb0ELb0ELb0ELb1EffEEv12SSMParamsBwd:
	.zero		1392


//--------------------- .nv.constant0._Z25selective_scan_bwd_kernelI32Selective_Scan_bwd_kernel_traitsILi64ELi16ELb0ELb0ELb0ELb1ELb0EffEEv12SSMParamsBwd --------------------------
	.section	.nv.constant0._Z25selective_scan_bwd_kernelI32Selective_Scan_bwd_kernel_traitsILi64ELi16ELb0ELb0ELb0ELb1ELb0EffEEv12SSMParamsBwd,"a",@progbits
	.sectionflags	@""
	.align	4
.nv.constant0._Z25selective_scan_bwd_kernelI32Selective_Scan_bwd_kernel_traitsILi64ELi16ELb0ELb0ELb0ELb1ELb0EffEEv12SSMParamsBwd:
	.zero		1392


//--------------------- .nv.constant0._Z25selective_scan_bwd_kernelI32Selective_Scan_bwd_kernel_traitsILi64ELi16ELb0ELb0ELb0ELb1ELb1EffEEv12SSMParamsBwd --------------------------
	.section	.nv.constant0._Z25selective_scan_bwd_kernelI32Selective_Scan_bwd_kernel_traitsILi64ELi16ELb0ELb0ELb0ELb1ELb1EffEEv12SSMParamsBwd,"a",@progbits
	.sectionflags	@""
	.align	4
.nv.constant0._Z25selective_scan_bwd_kernelI32Selective_Scan_bwd_kernel_traitsILi64ELi16ELb0ELb0ELb0ELb1ELb1EffEEv12SSMParamsBwd:
	.zero		1392


//--------------------- .nv.constant0._Z25selective_scan_bwd_kernelI32Selective_Scan_bwd_kernel_traitsILi64ELi16ELb0ELb0ELb1ELb0ELb0EffEEv12SSMParamsBwd --------------------------
	.section	.nv.constant0._Z25selective_scan_bwd_kernelI32Selective_Scan_bwd_kernel_traitsILi64ELi16ELb0ELb0ELb1ELb0ELb0EffEEv12SSMParamsBwd,"a",@progbits
	.sectionflags	@""
	.align	4
.nv.constant0._Z25selective_scan_bwd_kernelI32Selective_Scan_bwd_kernel_traitsILi64ELi16ELb0ELb0ELb1ELb0ELb0EffEEv12SSMParamsBwd:
	.zero		1392


//--------------------- .nv.constant0._Z25selective_scan_bwd_kernelI32Selective_Scan_bwd_kernel_traitsILi64ELi16ELb0ELb0ELb1ELb0ELb1EffEEv12SSMParamsBwd --------------------------
	.section	.nv.constant0._Z25selective_scan_bwd_kernelI32Selective_Scan_bwd_kernel_traitsILi64ELi16ELb0ELb0ELb1ELb0ELb1EffEEv12SSMParamsBwd,"a",@progbits
	.sectionflags	@""
	.align	4
.nv.constant0._Z25selective_scan_bwd_kernelI32Selective_Scan_bwd_kernel_traitsILi64ELi16ELb0ELb0ELb1ELb0ELb1EffEEv12SSMParamsBwd:
	.zero		1392


//--------------------- .nv.constant0._Z25selective_scan_bwd_kernelI32Selective_Scan_bwd_kernel_traitsILi64ELi16ELb0ELb0ELb1ELb1ELb0EffEEv12SSMParamsBwd --------------------------
	.section	.nv.constant0._Z25selective_scan_bwd_kernelI32Selective_Scan_bwd_kernel_traitsILi64ELi16ELb0ELb0ELb1ELb1ELb0EffEEv12SSMParamsBwd,"a",@progbits
	.sectionflags	@""
	.align	4
.nv.constant0._Z25selective_scan_bwd_kernelI32Selective_Scan_bwd_kernel_traitsILi64ELi16ELb0ELb0ELb1ELb1ELb0EffEEv12SSMParamsBwd:
	.zero		1392


//--------------------- .nv.constant0._Z25selective_scan_bwd_kernelI32Selective_Scan_bwd_kernel_traitsILi64ELi16ELb0ELb0ELb1ELb1ELb1EffEEv12SSMParamsBwd --------------------------
	.section	.nv.constant0._Z25selective_scan_bwd_kernelI32Selective_Scan_bwd_kernel_traitsILi64ELi16ELb0ELb0ELb1ELb1ELb1EffEEv12SSMParamsBwd,"a",@progbits
	.sectionflags	@""
	.align	4
.nv.constant0._Z25selective_scan_bwd_kernelI32Selective_Scan_bwd_kernel_traitsILi64ELi16ELb0ELb0ELb1ELb1ELb1EffEEv12SSMParamsBwd:
	.zero		1392


//--------------------- .nv.constant0._Z25selective_scan_bwd_kernelI32Selective_Scan_bwd_kernel_traitsILi64ELi16ELb0ELb1ELb0ELb0ELb0EffEEv12SSMParamsBwd --------------------------
	.section	.nv.constant0._Z25selective_scan_bwd_kernelI32Selective_Scan_bwd_kernel_traitsILi64ELi16ELb0ELb1ELb0ELb0ELb0EffEEv12SSMParamsBwd,"a",@progbits
	.sectionflags	@""
	.align	4
.nv.constant0._Z25selective_scan_bwd_kernelI32Selective_Scan_bwd_kernel_traitsILi64ELi16ELb0ELb1ELb0ELb0ELb0EffEEv12SSMParamsBwd:
	.zero		1392


//--------------------- .nv.constant0._Z25selective_scan_bwd_kernelI32Selective_Scan_bwd_kernel_traitsILi64ELi16ELb0ELb1ELb0ELb0ELb1EffEEv12SSMParamsBwd --------------------------
	.section	.nv.constant0._Z25selective_scan_bwd_kernelI32Selective_Scan_bwd_kernel_traitsILi64ELi16ELb0ELb1ELb0ELb0ELb1EffEEv12SSMParamsBwd,"a",@progbits
	.sectionflags	@""
	.align	4
.nv.constant0._Z25selective_scan_bwd_kernelI32Selective_Scan_bwd_kernel_traitsILi64ELi16ELb0ELb1ELb0ELb0ELb1EffEEv12SSMParamsBwd:
	.zero		1392


//--------------------- .nv.constant0._Z25selective_scan_bwd_kernelI32Selective_Scan_bwd_kernel_traitsILi64ELi16ELb0ELb1ELb0ELb1ELb0EffEEv12SSMParamsBwd --------------------------
	.section	.nv.constant0._Z25selective_scan_bwd_kernelI32Selective_Scan_bwd_kernel_traitsILi64ELi16ELb0ELb1ELb0ELb1ELb0EffEEv12SSMParamsBwd,"a",@progbits
	.sectionflags	@""
	.align	4
.nv.constant0._Z25selective_scan_bwd_kernelI32Selective_Scan_bwd_kernel_traitsILi64ELi16ELb0ELb1ELb0ELb1ELb0EffEEv12SSMParamsBwd:
	.zero		1392


//--------------------- .nv.constant0._Z25selective_scan_bwd_kernelI32Selective_Scan_bwd_kernel_traitsILi64ELi16ELb0ELb1ELb0ELb1ELb1EffEEv12SSMParamsBwd --------------------------
	.section	.nv.constant0._Z25selective_scan_bwd_kernelI32Selective_Scan_bwd_kernel_traitsILi64ELi16ELb0ELb1ELb0ELb1ELb1EffEEv12SSMParamsBwd,"a",@progbits
	.sectionflags	@""
	.align	4
.nv.constant0._Z25selective_scan_bwd_kernelI32Selective_Scan_bwd_kernel_traitsILi64ELi16ELb0ELb1ELb0ELb1ELb1EffEEv12SSMParamsBwd:
	.zero		1392


//--------------------- .nv.constant0._Z25selective_scan_bwd_kernelI32Selective_Scan_bwd_kernel_traitsILi64ELi16ELb0ELb1ELb1ELb0ELb0EffEEv12SSMParamsBwd --------------------------
	.section	.nv.constant0._Z25selective_scan_bwd_kernelI32Selective_Scan_bwd_kernel_traitsILi64ELi16ELb0ELb1ELb1ELb0ELb0EffEEv12SSMParamsBwd,"a",@progbits
	.sectionflags	@""
	.align	4
.nv.constant0._Z25selective_scan_bwd_kernelI32Selective_Scan_bwd_kernel_traitsILi64ELi16ELb0ELb1ELb1ELb0ELb0EffEEv12SSMParamsBwd:
	.zero		1392


//--------------------- .nv.constant0._Z25selective_scan_bwd_kernelI32Selective_Scan_bwd_kernel_traitsILi64ELi16ELb0ELb1ELb1ELb0ELb1EffEEv12SSMParamsBwd --------------------------
	.section	.nv.constant0._Z25selective_scan_bwd_kernelI32Selective_Scan_bwd_kernel_traitsILi64ELi16ELb0ELb1ELb1ELb0ELb1EffEEv12SSMParamsBwd,"a",@progbits
	.sectionflags	@""
	.align	4
.nv.constant0._Z25selective_scan_bwd_kernelI32Selective_Scan_bwd_kernel_traitsILi64ELi16ELb0ELb1ELb1ELb0ELb1EffEEv12SSMParamsBwd:
	.zero		1392


//--------------------- .nv.constant0._Z25selective_scan_bwd_kernelI32Selective_Scan_bwd_kernel_traitsILi64ELi16ELb0ELb1ELb1ELb1ELb0EffEEv12SSMParamsBwd --------------------------
	.section	.nv.constant0._Z25selective_scan_bwd_kernelI32Selective_Scan_bwd_kernel_traitsILi64ELi16ELb0ELb1ELb1ELb1ELb0EffEEv12SSMParamsBwd,"a",@progbits
	.sectionflags	@""
	.align	4
.nv.constant0._Z25selective_scan_bwd_kernelI32Selective_Scan_bwd_kernel_traitsILi64ELi16ELb0ELb1ELb1ELb1ELb0EffEEv12SSMParamsBwd:
	.zero		1392


//--------------------- .nv.constant0._Z25selective_scan_bwd_kernelI32Selective_Scan_bwd_kernel_traitsILi64ELi16ELb0ELb1ELb1ELb1ELb1EffEEv12SSMParamsBwd --------------------------
	.section	.nv.constant0._Z25selective_scan_bwd_kernelI32Selective_Scan_bwd_kernel_traitsILi64ELi16ELb0ELb1ELb1ELb1ELb1EffEEv12SSMParamsBwd,"a",@progbits
	.sectionflags	@""
	.align	4
.nv.constant0._Z25selective_scan_bwd_kernelI32Selective_Scan_bwd_kernel_traitsILi64ELi16ELb0ELb1ELb1ELb1ELb1EffEEv12SSMParamsBwd:
	.zero		1392


//--------------------- .nv.constant0._Z25selective_scan_bwd_kernelI32Selective_Scan_bwd_kernel_traitsILi64ELi16ELb1ELb0ELb0ELb0ELb0EffEEv12SSMParamsBwd --------------------------
	.section	.nv.constant0._Z25selective_scan_bwd_kernelI32Selective_Scan_bwd_kernel_traitsILi64ELi16ELb1ELb0ELb0ELb0ELb0EffEEv12SSMParamsBwd,"a",@progbits
	.sectionflags	@""
	.align	4
.nv.constant0._Z25selective_scan_bwd_kernelI32Selective_Scan_bwd_kernel_traitsILi64ELi16ELb1ELb0ELb0ELb0ELb0EffEEv12SSMParamsBwd:
	.zero		1392


//--------------------- .nv.constant0._Z25selective_scan_bwd_kernelI32Selective_Scan_bwd_kernel_traitsILi64ELi16ELb1ELb0ELb0ELb0ELb1EffEEv12SSMParamsBwd --------------------------
	.section	.nv.constant0._Z25selective_scan_bwd_kernelI32Selective_Scan_bwd_kernel_traitsILi64ELi16ELb1ELb0ELb0ELb0ELb1EffEEv12SSMParamsBwd,"a",@progbits
	.sectionflags	@""
	.align	4
.nv.constant0._Z25selective_scan_bwd_kernelI32Selective_Scan_bwd_kernel_traitsILi64ELi16ELb1ELb0ELb0ELb0ELb1EffEEv12SSMParamsBwd:
	.zero		1392


//--------------------- .nv.constant0._Z25selective_scan_bwd_kernelI32Selective_Scan_bwd_kernel_traitsILi64ELi16ELb1ELb0ELb0ELb1ELb0EffEEv12SSMParamsBwd --------------------------
	.section	.nv.constant0._Z25selective_scan_bwd_kernelI32Selective_Scan_bwd_kernel_traitsILi64ELi16ELb1ELb0ELb0ELb1ELb0EffEEv12SSMParamsBwd,"a",@progbits
	.sectionflags	@""
	.align	4
.nv.constant0._Z25selective_scan_bwd_kernelI32Selective_Scan_bwd_kernel_traitsILi64ELi16ELb1ELb0ELb0ELb1ELb0EffEEv12SSMParamsBwd:
	.zero		1392


//--------------------- .nv.constant0._Z25selective_scan_bwd_kernelI32Selective_Scan_bwd_kernel_traitsILi64ELi16ELb1ELb0ELb0ELb1ELb1EffEEv12SSMParamsBwd --------------------------
	.section	.nv.constant0._Z25selective_scan_bwd_kernelI32Selective_Scan_bwd_kernel_traitsILi64ELi16ELb1ELb0ELb0ELb1ELb1EffEEv12SSMParamsBwd,"a",@progbits
	.sectionflags	@""
	.align	4
.nv.constant0._Z25selective_scan_bwd_kernelI32Selective_Scan_bwd_kernel_traitsILi64ELi16ELb1ELb0ELb0ELb1ELb1EffEEv12SSMParamsBwd:
	.zero		1392


//--------------------- .nv.constant0._Z25selective_scan_bwd_kernelI32Selective_Scan_bwd_kernel_traitsILi64ELi16ELb1ELb0ELb1ELb0ELb0EffEEv12SSMParamsBwd --------------------------
	.section	.nv.constant0._Z25selective_scan_bwd_kernelI32Selective_Scan_bwd_kernel_traitsILi64ELi16ELb1ELb0ELb1ELb0ELb0EffEEv12SSMParamsBwd,"a",@progbits
	.sectionflags	@""
	.align	4
.nv.constant0._Z25selective_scan_bwd_kernelI32Selective_Scan_bwd_kernel_traitsILi64ELi16ELb1ELb0ELb1ELb0ELb0EffEEv12SSMParamsBwd:
	.zero		1392


//--------------------- .nv.constant0._Z25selective_scan_bwd_kernelI32Selective_Scan_bwd_kernel_traitsILi64ELi16ELb1ELb0ELb1ELb0ELb1EffEEv12SSMParamsBwd --------------------------
	.section	.nv.constant0._Z25selective_scan_bwd_kernelI32Selective_Scan_bwd_kernel_traitsILi64ELi16ELb1ELb0ELb1ELb0ELb1EffEEv12SSMParamsBwd,"a",@progbits
	.sectionflags	@""
	.align	4
.nv.constant0._Z25selective_scan_bwd_kernelI32Selective_Scan_bwd_kernel_traitsILi64ELi16ELb1ELb0ELb1ELb0ELb1EffEEv12SSMParamsBwd:
	.zero		1392


//--------------------- .nv.constant0._Z25selective_scan_bwd_kernelI32Selective_Scan_bwd_kernel_traitsILi64ELi16ELb1ELb0ELb1ELb1ELb0EffEEv12SSMParamsBwd --------------------------
	.section	.nv.constant0._Z25selective_scan_bwd_kernelI32Selective_Scan_bwd_kernel_traitsILi64ELi16ELb1ELb0ELb1ELb1ELb0EffEEv12SSMParamsBwd,"a",@progbits
	.sectionflags	@""
	.align	4
.nv.constant0._Z25selective_scan_bwd_kernelI32Selective_Scan_bwd_kernel_traitsILi64ELi16ELb1ELb0ELb1ELb1ELb0EffEEv12SSMParamsBwd:
	.zero		1392


//--------------------- .nv.constant0._Z25selective_scan_bwd_kernelI32Selective_Scan_bwd_kernel_traitsILi64ELi16ELb1ELb0ELb1ELb1ELb1EffEEv12SSMParamsBwd --------------------------
	.section	.nv.constant0._Z25selective_scan_bwd_kernelI32Selective_Scan_bwd_kernel_traitsILi64ELi16ELb1ELb0ELb1ELb1ELb1EffEEv12SSMParamsBwd,"a",@progbits
	.sectionflags	@""
	.align	4
.nv.constant0._Z25selective_scan_bwd_kernelI32Selective_Scan_bwd_kernel_traitsILi64ELi16ELb1ELb0ELb1ELb1ELb1EffEEv12SSMParamsBwd:
	.zero		1392


//--------------------- .nv.constant0._Z25selective_scan_bwd_kernelI32Selective_Scan_bwd_kernel_traitsILi64ELi16ELb1ELb1ELb0ELb0ELb0EffEEv12SSMParamsBwd --------------------------
	.section	.nv.constant0._Z25selective_scan_bwd_kernelI32Selective_Scan_bwd_kernel_traitsILi64ELi16ELb1ELb1ELb0ELb0ELb0EffEEv12SSMParamsBwd,"a",@progbits
	.sectionflags	@""
	.align	4
.nv.constant0._Z25selective_scan_bwd_kernelI32Selective_Scan_bwd_kernel_traitsILi64ELi16ELb1ELb1ELb0ELb0ELb0EffEEv12SSMParamsBwd:
	.zero		1392


//--------------------- .nv.constant0._Z25selective_scan_bwd_kernelI32Selective_Scan_bwd_kernel_traitsILi64ELi16ELb1ELb1ELb0ELb0ELb1EffEEv12SSMParamsBwd --------------------------
	.section	.nv.constant0._Z25selective_scan_bwd_kernelI32Selective_Scan_bwd_kernel_traitsILi64ELi16ELb1ELb1ELb0ELb0ELb1EffEEv12SSMParamsBwd,"a",@progbits
	.sectionflags	@""
	.align	4
.nv.constant0._Z25selective_scan_bwd_kernelI32Selective_Scan_bwd_kernel_traitsILi64ELi16ELb1ELb1ELb0ELb0ELb1EffEEv12SSMParamsBwd:
	.zero		1392


//--------------------- .nv.constant0._Z25selective_scan_bwd_kernelI32Selective_Scan_bwd_kernel_traitsILi64ELi16ELb1ELb1ELb0ELb1ELb0EffEEv12SSMParamsBwd --------------------------
	.section	.nv.constant0._Z25selective_scan_bwd_kernelI32Selective_Scan_bwd_kernel_traitsILi64ELi16ELb1ELb1ELb0ELb1ELb0EffEEv12SSMParamsBwd,"a",@progbits
	.sectionflags	@""
	.align	4
.nv.constant0._Z25selective_scan_bwd_kernelI32Selective_Scan_bwd_kernel_traitsILi64ELi16ELb1ELb1ELb0ELb1ELb0EffEEv12SSMParamsBwd:
	.zero		1392


//--------------------- .nv.constant0._Z25selective_scan_bwd_kernelI32Selective_Scan_bwd_kernel_traitsILi64ELi16ELb1ELb1ELb0ELb1ELb1EffEEv12SSMParamsBwd --------------------------
	.section	.nv.constant0._Z25selective_scan_bwd_kernelI32Selective_Scan_bwd_kernel_traitsILi64ELi16ELb1ELb1ELb0ELb1ELb1EffEEv12SSMParamsBwd,"a",@progbits
	.sectionflags	@""
	.align	4
.nv.constant0._Z25selective_scan_bwd_kernelI32Selective_Scan_bwd_kernel_traitsILi64ELi16ELb1ELb1ELb0ELb1ELb1EffEEv12SSMParamsBwd:
	.zero		1392


//--------------------- .nv.constant0._Z25selective_scan_bwd_kernelI32Selective_Scan_bwd_kernel_traitsILi64ELi16ELb1ELb1ELb1ELb0ELb0EffEEv12SSMParamsBwd --------------------------
	.section	.nv.constant0._Z25selective_scan_bwd_kernelI32Selective_Scan_bwd_kernel_traitsILi64ELi16ELb1ELb1ELb1ELb0ELb0EffEEv12SSMParamsBwd,"a",@progbits
	.sectionflags	@""
	.align	4
.nv.constant0._Z25selective_scan_bwd_kernelI32Selective_Scan_bwd_kernel_traitsILi64ELi16ELb1ELb1ELb1ELb0ELb0EffEEv12SSMParamsBwd:
	.zero		1392


//--------------------- .nv.constant0._Z25selective_scan_bwd_kernelI32Selective_Scan_bwd_kernel_traitsILi64ELi16ELb1ELb1ELb1ELb0ELb1EffEEv12SSMParamsBwd --------------------------
	.section	.nv.constant0._Z25selective_scan_bwd_kernelI32Selective_Scan_bwd_kernel_traitsILi64ELi16ELb1ELb1ELb1ELb0ELb1EffEEv12SSMParamsBwd,"a",@progbits
	.sectionflags	@""
	.align	4
.nv.constant0._Z25selective_scan_bwd_kernelI32Selective_Scan_bwd_kernel_traitsILi64ELi16ELb1ELb1ELb1ELb0ELb1EffEEv12SSMParamsBwd:
	.zero		1392


//--------------------- .nv.constant0._Z25selective_scan_bwd_kernelI32Selective_Scan_bwd_kernel_traitsILi64ELi16ELb1ELb1ELb1ELb1ELb0EffEEv12SSMParamsBwd --------------------------
	.section	.nv.constant0._Z25selective_scan_bwd_kernelI32Selective_Scan_bwd_kernel_traitsILi64ELi16ELb1ELb1ELb1ELb1ELb0EffEEv12SSMParamsBwd,"a",@progbits
	.sectionflags	@""
	.align	4
.nv.constant0._Z25selective_scan_bwd_kernelI32Selective_Scan_bwd_kernel_traitsILi64ELi16ELb1ELb1ELb1ELb1ELb0EffEEv12SSMParamsBwd:
	.zero		1392


//--------------------- .nv.constant0._Z25selective_scan_bwd_kernelI32Selective_Scan_bwd_kernel_traitsILi64ELi16ELb1ELb1ELb1ELb1ELb1EffEEv12SSMParamsBwd --------------------------
	.section	.nv.constant0._Z25selective_scan_bwd_kernelI32Selective_Scan_bwd_kernel_traitsILi64ELi16ELb1ELb1ELb1ELb1ELb1EffEEv12SSMParamsBwd,"a",@progbits
	.sectionflags	@""
	.align	4
.nv.constant0._Z25selective_scan_bwd_kernelI32Selective_Scan_bwd_kernel_traitsILi64ELi16ELb1ELb1ELb1ELb1ELb1EffEEv12SSMParamsBwd:
	.zero		1392


//--------------------- .nv.constant0._Z25selective_scan_bwd_kernelI32Selective_Scan_bwd_kernel_traitsILi32ELi16ELb0ELb0ELb0ELb0ELb0EffEEv12SSMParamsBwd --------------------------
	.section	.nv.constant0._Z25selective_scan_bwd_kernelI32Selective_Scan_bwd_kernel_traitsILi32ELi16ELb0ELb0ELb0ELb0ELb0EffEEv12SSMParamsBwd,"a",@progbits
	.sectionflags	@""
	.align	4
.nv.constant0._Z25selective_scan_bwd_kernelI32Selective_Scan_bwd_kernel_traitsILi32ELi16ELb0ELb0ELb0ELb0ELb0EffEEv12SSMParamsBwd:
	.zero		1392


//--------------------- .nv.constant0._Z25selective_scan_bwd_kernelI32Selective_Scan_bwd_kernel_traitsILi32ELi16ELb0ELb0ELb0ELb0ELb1EffEEv12SSMParamsBwd --------------------------
	.section	.nv.constant0._Z25selective_scan_bwd_kernelI32Selective_Scan_bwd_kernel_traitsILi32ELi16ELb0ELb0ELb0ELb0ELb1EffEEv12SSMParamsBwd,"a",@progbits
	.sectionflags	@""
	.align	4
.nv.constant0._Z25selective_scan_bwd_kernelI32Selective_Scan_bwd_kernel_traitsILi32ELi16ELb0ELb0ELb0ELb0ELb1EffEEv12SSMParamsBwd:
	.zero		1392


//--------------------- .nv.constant0._Z25selective_scan_bwd_kernelI32Selective_Scan_bwd_kernel_traitsILi32ELi16ELb0ELb0ELb0ELb1ELb0EffEEv12SSMParamsBwd --------------------------
	.section	.nv.constant0._Z25selective_scan_bwd_kernelI32Selective_Scan_bwd_kernel_traitsILi32ELi16ELb0ELb0ELb0ELb1ELb0EffEEv12SSMParamsBwd,"a",@progbits
	.sectionflags	@""
	.align	4
.nv.constant0._Z25selective_scan_bwd_kernelI32Selective_Scan_bwd_kernel_traitsILi32ELi16ELb0ELb0ELb0ELb1ELb0EffEEv12SSMParamsBwd:
	.zero		1392


//--------------------- .nv.constant0._Z25selective_scan_bwd_kernelI32Selective_Scan_bwd_kernel_traitsILi32ELi16ELb0ELb0ELb0ELb1ELb1EffEEv12SSMParamsBwd --------------------------
	.section	.nv.constant0._Z25selective_scan_bwd_kernelI32Selective_Scan_bwd_kernel_traitsILi32ELi16ELb0ELb0ELb0ELb1ELb1EffEEv12SSMParamsBwd,"a",@progbits
	.sectionflags	@""
	.align	4
.nv.constant0._Z25selective_scan_bwd_kernelI32Selective_Scan_bwd_kernel_traitsILi32ELi16ELb0ELb0ELb0ELb1ELb1EffEEv12SSMParamsBwd:
	.zero		1392


//--------------------- .nv.constant0._Z25selective_scan_bwd_kernelI32Selective_Scan_bwd_kernel_traitsILi32ELi16ELb0ELb0ELb1ELb0ELb0EffEEv12SSMParamsBwd --------------------------
	.section	.nv.constant0._Z25selective_scan_bwd_kernelI32Selective_Scan_bwd_kernel_traitsILi32ELi16ELb0ELb0ELb1ELb0ELb0EffEEv12SSMParamsBwd,"a",@progbits
	.sectionflags	@""
	.align	4
.nv.constant0._Z25selective_scan_bwd_kernelI32Selective_Scan_bwd_kernel_traitsILi32ELi16ELb0ELb0ELb1ELb0ELb0EffEEv12SSMParamsBwd:
	.zero		1392


//--------------------- .nv.constant0._Z25selective_scan_bwd_kernelI32Selective_Scan_bwd_kernel_traitsILi32ELi16ELb0ELb0ELb1ELb0ELb1EffEEv12SSMParamsBwd --------------------------
	.section	.nv.constant0._Z25selective_scan_bwd_kernelI32Selective_Scan_bwd_kernel_traitsILi32ELi16ELb0ELb0ELb1ELb0ELb1EffEEv12SSMParamsBwd,"a",@progbits
	.sectionflags	@""
	.align	4
.nv.constant0._Z25selective_scan_bwd_kernelI32Selective_Scan_bwd_kernel_traitsILi32ELi16ELb0ELb0ELb1ELb0ELb1EffEEv12SSMParamsBwd:
	.zero		1392


//--------------------- .nv.constant0._Z25selective_scan_bwd_kernelI32Selective_Scan_bwd_kernel_traitsILi32ELi16ELb0ELb0ELb1ELb1ELb0EffEEv12SSMParamsBwd --------------------------
	.section	.nv.constant0._Z25selective_scan_bwd_kernelI32Selective_Scan_bwd_kernel_traitsILi32ELi16ELb0ELb0ELb1ELb1ELb0EffEEv12SSMParamsBwd,"a",@progbits
	.sectionflags	@""
	.align	4
.nv.constant0._Z25selective_scan_bwd_kernelI32Selective_Scan_bwd_kernel_traitsILi32ELi16ELb0ELb0ELb1ELb1ELb0EffEEv12SSMParamsBwd:
	.zero		1392


//--------------------- .nv.constant0._Z25selective_scan_bwd_kernelI32Selective_Scan_bwd_kernel_traitsILi32ELi16ELb0ELb0ELb1ELb1ELb1EffEEv12SSMParamsBwd --------------------------
	.section	.nv.constant0._Z25selective_scan_bwd_kernelI32Selective_Scan_bwd_kernel_traitsILi32ELi16ELb0ELb0ELb1ELb1ELb1EffEEv12SSMParamsBwd,"a",@progbits
	.sectionflags	@""
	.align	4
.nv.constant0._Z25selective_scan_bwd_kernelI32Selective_Scan_bwd_kernel_traitsILi32ELi16ELb0ELb0ELb1ELb1ELb1EffEEv12SSMParamsBwd:
	.zero		1392


//--------------------- .nv.constant0._Z25selective_scan_bwd_kernelI32Selective_Scan_bwd_kernel_traitsILi32ELi16ELb0ELb1ELb0ELb0ELb0EffEEv12SSMParamsBwd --------------------------
	.section	.nv.constant0._Z25selective_scan_bwd_kernelI32Selective_Scan_bwd_kernel_traitsILi32ELi16ELb0ELb1ELb0ELb0ELb0EffEEv12SSMParamsBwd,"a",@progbits
	.sectionflags	@""
	.align	4
.nv.constant0._Z25selective_scan_bwd_kernelI32Selective_Scan_bwd_kernel_traitsILi32ELi16ELb0ELb1ELb0ELb0ELb0EffEEv12SSMParamsBwd:
	.zero		1392


//--------------------- .nv.constant0._Z25selective_scan_bwd_kernelI32Selective_Scan_bwd_kernel_traitsILi32ELi16ELb0ELb1ELb0ELb0ELb1EffEEv12SSMParamsBwd --------------------------
	.section	.nv.constant0._Z25selective_scan_bwd_kernelI32Selective_Scan_bwd_kernel_traitsILi32ELi16ELb0ELb1ELb0ELb0ELb1EffEEv12SSMParamsBwd,"a",@progbits
	.sectionflags	@""
	.align	4
.nv.constant0._Z25selective_scan_bwd_kernelI32Selective_Scan_bwd_kernel_traitsILi32ELi16ELb0ELb1ELb0ELb0ELb1EffEEv12SSMParamsBwd:
	.zero		1392


//--------------------- .nv.constant0._Z25selective_scan_bwd_kernelI32Selective_Scan_bwd_kernel_traitsILi32ELi16ELb0ELb1ELb0ELb1ELb0EffEEv12SSMParamsBwd --------------------------
	.section	.nv.constant0._Z25selective_scan_bwd_kernelI32Selective_Scan_bwd_kernel_traitsILi32ELi16ELb0ELb1ELb0ELb1ELb0EffEEv12SSMParamsBwd,"a",@progbits
	.sectionflags	@""
	.align	4
.nv.constant0._Z25selective_scan_bwd_kernelI32Selective_Scan_bwd_kernel_traitsILi32ELi16ELb0ELb1ELb0ELb1ELb0EffEEv12SSMParamsBwd:
	.zero		1392


//--------------------- .nv.constant0._Z25selective_scan_bwd_kernelI32Selective_Scan_bwd_kernel_traitsILi32ELi16ELb0ELb1ELb0ELb1ELb1EffEEv12SSMParamsBwd --------------------------
	.section	.nv.constant0._Z25selective_scan_bwd_kernelI32Selective_Scan_bwd_kernel_traitsILi32ELi16ELb0ELb1ELb0ELb1ELb1EffEEv12SSMParamsBwd,"a",@progbits
	.sectionflags	@""
	.align	4
.nv.constant0._Z25selective_scan_bwd_kernelI32Selective_Scan_bwd_kernel_traitsILi32ELi16ELb0ELb1ELb0ELb1ELb1EffEEv12SSMParamsBwd:
	.zero		1392


//--------------------- .nv.constant0._Z25selective_scan_bwd_kernelI32Selective_Scan_bwd_kernel_traitsILi32ELi16ELb0ELb1ELb1ELb0ELb0EffEEv12SSMParamsBwd --------------------------
	.section	.nv.constant0._Z25selective_scan_bwd_kernelI32Selective_Scan_bwd_kernel_traitsILi32ELi16ELb0ELb1ELb1ELb0ELb0EffEEv12SSMParamsBwd,"a",@progbits
	.sectionflags	@""
	.align	4
.nv.constant0._Z25selective_scan_bwd_kernelI32Selective_Scan_bwd_kernel_traitsILi32ELi16ELb0ELb1ELb1ELb0ELb0EffEEv12SSMParamsBwd:
	.zero		1392


//--------------------- .nv.constant0._Z25selective_scan_bwd_kernelI32Selective_Scan_bwd_kernel_traitsILi32ELi16ELb0ELb1ELb1ELb0ELb1EffEEv12SSMParamsBwd --------------------------
	.section	.nv.constant0._Z25selective_scan_bwd_kernelI32Selective_Scan_bwd_kernel_traitsILi32ELi16ELb0ELb1ELb1ELb0ELb1EffEEv12SSMParamsBwd,"a",@progbits
	.sectionflags	@""
	.align	4
.nv.constant0._Z25selective_scan_bwd_kernelI32Selective_Scan_bwd_kernel_traitsILi32ELi16ELb0ELb1ELb1ELb0ELb1EffEEv12SSMParamsBwd:
	.zero		1392


//--------------------- .nv.constant0._Z25selective_scan_bwd_kernelI32Selective_Scan_bwd_kernel_traitsILi32ELi16ELb0ELb1ELb1ELb1ELb0EffEEv12SSMParamsBwd --------------------------
	.section	.nv.constant0._Z25selective_scan_bwd_kernelI32Selective_Scan_bwd_kernel_traitsILi32ELi16ELb0ELb1ELb1ELb1ELb0EffEEv12SSMParamsBwd,"a",@progbits
	.sectionflags	@""
	.align	4
.nv.constant0._Z25selective_scan_bwd_kernelI32Selective_Scan_bwd_kernel_traitsILi32ELi16ELb0ELb1ELb1ELb1ELb0EffEEv12SSMParamsBwd:
	.zero		1392


//--------------------- .nv.constant0._Z25selective_scan_bwd_kernelI32Selective_Scan_bwd_kernel_traitsILi32ELi16ELb0ELb1ELb1ELb1ELb1EffEEv12SSMParamsBwd --------------------------
	.section	.nv.constant0._Z25selective_scan_bwd_kernelI32Selective_Scan_bwd_kernel_traitsILi32ELi16ELb0ELb1ELb1ELb1ELb1EffEEv12SSMParamsBwd,"a",@progbits
	.sectionflags	@""
	.align	4
.nv.constant0._Z25selective_scan_bwd_kernelI32Selective_Scan_bwd_kernel_traitsILi32ELi16ELb0ELb1ELb1ELb1ELb1EffEEv12SSMParamsBwd:
	.zero		1392


//--------------------- .nv.constant0._Z25selective_scan_bwd_kernelI32Selective_Scan_bwd_kernel_traitsILi32ELi16ELb1ELb0ELb0ELb0ELb0EffEEv12SSMParamsBwd --------------------------
	.section	.nv.constant0._Z25selective_scan_bwd_kernelI32Selective_Scan_bwd_kernel_traitsILi32ELi16ELb1ELb0ELb0ELb0ELb0EffEEv12SSMParamsBwd,"a",@progbits
	.sectionflags	@""
	.align	4
.nv.constant0._Z25selective_scan_bwd_kernelI32Selective_Scan_bwd_kernel_traitsILi32ELi16ELb1ELb0ELb0ELb0ELb0EffEEv12SSMParamsBwd:
	.zero		1392


//--------------------- .nv.constant0._Z25selective_scan_bwd_kernelI32Selective_Scan_bwd_kernel_traitsILi32ELi16ELb1ELb0ELb0ELb0ELb1EffEEv12SSMParamsBwd --------------------------
	.section	.nv.constant0._Z25selective_scan_bwd_kernelI32Selective_Scan_bwd_kernel_traitsILi32ELi16ELb1ELb0ELb0ELb0ELb1EffEEv12SSMParamsBwd,"a",@progbits
	.sectionflags	@""
	.align	4
.nv.constant0._Z25selective_scan_bwd_kernelI32Selective_Scan_bwd_kernel_traitsILi32ELi16ELb1ELb0ELb0ELb0ELb1EffEEv12SSMParamsBwd:
	.zero		1392


//--------------------- .nv.constant0._Z25selective_scan_bwd_kernelI32Selective_Scan_bwd_kernel_traitsILi32ELi16ELb1ELb0ELb0ELb1ELb0EffEEv12SSMParamsBwd --------------------------
	.section	.nv.constant0._Z25selective_scan_bwd_kernelI32Selective_Scan_bwd_kernel_traitsILi32ELi16ELb1ELb0ELb0ELb1ELb0EffEEv12SSMParamsBwd,"a",@progbits
	.sectionflags	@""
	.align	4
.nv.constant0._Z25selective_scan_bwd_kernelI32Selective_Scan_bwd_kernel_traitsILi32ELi16ELb1ELb0ELb0ELb1ELb0EffEEv12SSMParamsBwd:
	.zero		1392


//--------------------- .nv.constant0._Z25selective_scan_bwd_kernelI32Selective_Scan_bwd_kernel_traitsILi32ELi16ELb1ELb0ELb0ELb1ELb1EffEEv12SSMParamsBwd --------------------------
	.section	.nv.constant0._Z25selective_scan_bwd_kernelI32Selective_Scan_bwd_kernel_traitsILi32ELi16ELb1ELb0ELb0ELb1ELb1EffEEv12SSMParamsBwd,"a",@progbits
	.sectionflags	@""
	.align	4
.nv.constant0._Z25selective_scan_bwd_kernelI32Selective_Scan_bwd_kernel_traitsILi32ELi16ELb1ELb0ELb0ELb1ELb1EffEEv12SSMParamsBwd:
	.zero		1392


//--------------------- .nv.constant0._Z25selective_scan_bwd_kernelI32Selective_Scan_bwd_kernel_traitsILi32ELi16ELb1ELb0ELb1ELb0ELb0EffEEv12SSMParamsBwd --------------------------
	.section	.nv.constant0._Z25selective_scan_bwd_kernelI32Selective_Scan_bwd_kernel_traitsILi32ELi16ELb1ELb0ELb1ELb0ELb0EffEEv12SSMParamsBwd,"a",@progbits
	.sectionflags	@""
	.align	4
.nv.constant0._Z25selective_scan_bwd_kernelI32Selective_Scan_bwd_kernel_traitsILi32ELi16ELb1ELb0ELb1ELb0ELb0EffEEv12SSMParamsBwd:
	.zero		1392


//--------------------- .nv.constant0._Z25selective_scan_bwd_kernelI32Selective_Scan_bwd_kernel_traitsILi32ELi16ELb1ELb0ELb1ELb0ELb1EffEEv12SSMParamsBwd --------------------------
	.section	.nv.constant0._Z25selective_scan_bwd_kernelI32Selective_Scan_bwd_kernel_traitsILi32ELi16ELb1ELb0ELb1ELb0ELb1EffEEv12SSMParamsBwd,"a",@progbits
	.sectionflags	@""
	.align	4
.nv.constant0._Z25selective_scan_bwd_kernelI32Selective_Scan_bwd_kernel_traitsILi32ELi16ELb1ELb0ELb1ELb0ELb1EffEEv12SSMParamsBwd:
	.zero		1392


//--------------------- .nv.constant0._Z25selective_scan_bwd_kernelI32Selective_Scan_bwd_kernel_traitsILi32ELi16ELb1ELb0ELb1ELb1ELb0EffEEv12SSMParamsBwd --------------------------
	.section	.nv.constant0._Z25selective_scan_bwd_kernelI32Selective_Scan_bwd_kernel_traitsILi32ELi16ELb1ELb0ELb1ELb1ELb0EffEEv12SSMParamsBwd,"a",@progbits
	.sectionflags	@""
	.align	4
.nv.constant0._Z25selective_scan_bwd_kernelI32Selective_Scan_bwd_kernel_traitsILi32ELi16ELb1ELb0ELb1ELb1ELb0EffEEv12SSMParamsBwd:
	.zero		1392


//--------------------- .nv.constant0._Z25selective_scan_bwd_kernelI32Selective_Scan_bwd_kernel_traitsILi32ELi16ELb1ELb0ELb1ELb1ELb1EffEEv12SSMParamsBwd --------------------------
	.section	.nv.constant0._Z25selective_scan_bwd_kernelI32Selective_Scan_bwd_kernel_traitsILi32ELi16ELb1ELb0ELb1ELb1ELb1EffEEv12SSMParamsBwd,"a",@progbits
	.sectionflags	@""
	.align	4
.nv.constant0._Z25selective_scan_bwd_kernelI32Selective_Scan_bwd_kernel_traitsILi32ELi16ELb1ELb0ELb1ELb1ELb1EffEEv12SSMParamsBwd:
	.zero		1392


//--------------------- .nv.constant0._Z25selective_scan_bwd_kernelI32Selective_Scan_bwd_kernel_traitsILi32ELi16ELb1ELb1ELb0ELb0ELb0EffEEv12SSMParamsBwd --------------------------
	.section	.nv.constant0._Z25selective_scan_bwd_kernelI32Selective_Scan_bwd_kernel_traitsILi32ELi16ELb1ELb1ELb0ELb0ELb0EffEEv12SSMParamsBwd,"a",@progbits
	.sectionflags	@""
	.align	4
.nv.constant0._Z25selective_scan_bwd_kernelI32Selective_Scan_bwd_kernel_traitsILi32ELi16ELb1ELb1ELb0ELb0ELb0EffEEv12SSMParamsBwd:
	.zero		1392


//--------------------- .nv.constant0._Z25selective_scan_bwd_kernelI32Selective_Scan_bwd_kernel_traitsILi32ELi16ELb1ELb1ELb0ELb0ELb1EffEEv12SSMParamsBwd --------------------------
	.section	.nv.constant0._Z25selective_scan_bwd_kernelI32Selective_Scan_bwd_kernel_traitsILi32ELi16ELb1ELb1ELb0ELb0ELb1EffEEv12SSMParamsBwd,"a",@progbits
	.sectionflags	@""
	.align	4
.nv.constant0._Z25selective_scan_bwd_kernelI32Selective_Scan_bwd_kernel_traitsILi32ELi16ELb1ELb1ELb0ELb0ELb1EffEEv12SSMParamsBwd:
	.zero		1392


//--------------------- .nv.constant0._Z25selective_scan_bwd_kernelI32Selective_Scan_bwd_kernel_traitsILi32ELi16ELb1ELb1ELb0ELb1ELb0EffEEv12SSMParamsBwd --------------------------
	.section	.nv.constant0._Z25selective_scan_bwd_kernelI32Selective_Scan_bwd_kernel_traitsILi32ELi16ELb1ELb1ELb0ELb1ELb0EffEEv12SSMParamsBwd,"a",@progbits
	.sectionflags	@""
	.align	4
.nv.constant0._Z25selective_scan_bwd_kernelI32Selective_Scan_bwd_kernel_traitsILi32ELi16ELb1ELb1ELb0ELb1ELb0EffEEv12SSMParamsBwd:
	.zero		1392


//--------------------- .nv.constant0._Z25selective_scan_bwd_kernelI32Selective_Scan_bwd_kernel_traitsILi32ELi16ELb1ELb1ELb0ELb1ELb1EffEEv12SSMParamsBwd --------------------------
	.section	.nv.constant0._Z25selective_scan_bwd_kernelI32Selective_Scan_bwd_kernel_traitsILi32ELi16ELb1ELb1ELb0ELb1ELb1EffEEv12SSMParamsBwd,"a",@progbits
	.sectionflags	@""
	.align	4
.nv.constant0._Z25selective_scan_bwd_kernelI32Selective_Scan_bwd_kernel_traitsILi32ELi16ELb1ELb1ELb0ELb1ELb1EffEEv12SSMParamsBwd:
	.zero		1392


//--------------------- .nv.constant0._Z25selective_scan_bwd_kernelI32Selective_Scan_bwd_kernel_traitsILi32ELi16ELb1ELb1ELb1ELb0ELb0EffEEv12SSMParamsBwd --------------------------
	.section	.nv.constant0._Z25selective_scan_bwd_kernelI32Selective_Scan_bwd_kernel_traitsILi32ELi16ELb1ELb1ELb1ELb0ELb0EffEEv12SSMParamsBwd,"a",@progbits
	.sectionflags	@""
	.align	4
.nv.constant0._Z25selective_scan_bwd_kernelI32Selective_Scan_bwd_kernel_traitsILi32ELi16ELb1ELb1ELb1ELb0ELb0EffEEv12SSMParamsBwd:
	.zero		1392


//--------------------- .nv.constant0._Z25selective_scan_bwd_kernelI32Selective_Scan_bwd_kernel_traitsILi32ELi16ELb1ELb1ELb1ELb0ELb1EffEEv12SSMParamsBwd --------------------------
	.section	.nv.constant0._Z25selective_scan_bwd_kernelI32Selective_Scan_bwd_kernel_traitsILi32ELi16ELb1ELb1ELb1ELb0ELb1EffEEv12SSMParamsBwd,"a",@progbits
	.sectionflags	@""
	.align	4
.nv.constant0._Z25selective_scan_bwd_kernelI32Selective_Scan_bwd_kernel_traitsILi32ELi16ELb1ELb1ELb1ELb0ELb1EffEEv12SSMParamsBwd:
	.zero		1392


//--------------------- .nv.constant0._Z25selective_scan_bwd_kernelI32Selective_Scan_bwd_kernel_traitsILi32ELi16ELb1ELb1ELb1ELb1ELb0EffEEv12SSMParamsBwd --------------------------
	.section	.nv.constant0._Z25selective_scan_bwd_kernelI32Selective_Scan_bwd_kernel_traitsILi32ELi16ELb1ELb1ELb1ELb1ELb0EffEEv12SSMParamsBwd,"a",@progbits
	.sectionflags	@""
	.align	4
.nv.constant0._Z25selective_scan_bwd_kernelI32Selective_Scan_bwd_kernel_traitsILi32ELi16ELb1ELb1ELb1ELb1ELb0EffEEv12SSMParamsBwd:
	.zero		1392


//--------------------- .nv.constant0._Z25selective_scan_bwd_kernelI32Selective_Scan_bwd_kernel_traitsILi32ELi16ELb1ELb1ELb1ELb1ELb1EffEEv12SSMParamsBwd --------------------------
	.section	.nv.constant0._Z25selective_scan_bwd_kernelI32Selective_Scan_bwd_kernel_traitsILi32ELi16ELb1ELb1ELb1ELb1ELb1EffEEv12SSMParamsBwd,"a",@progbits
	.sectionflags	@""
	.align	4
.nv.constant0._Z25selective_scan_bwd_kernelI32Selective_Scan_bwd_kernel_traitsILi32ELi16ELb1ELb1ELb1ELb1ELb1EffEEv12SSMParamsBwd:
	.zero		1392


//--------------------- .nv.constant0._Z25selective_scan_bwd_kernelI32Selective_Scan_bwd_kernel_traitsILi32ELi8ELb0ELb0ELb0ELb0ELb0EffEEv12SSMParamsBwd --------------------------
	.section	.nv.constant0._Z25selective_scan_bwd_kernelI32Selective_Scan_bwd_kernel_traitsILi32ELi8ELb0ELb0ELb0ELb0ELb0EffEEv12SSMParamsBwd,"a",@progbits
	.sectionflags	@""
	.align	4
.nv.constant0._Z25selective_scan_bwd_kernelI32Selective_Scan_bwd_kernel_traitsILi32ELi8ELb0ELb0ELb0ELb0ELb0EffEEv12SSMParamsBwd:
	.zero		1392


//--------------------- .nv.constant0._Z25selective_scan_bwd_kernelI32Selective_Scan_bwd_kernel_traitsILi32ELi8ELb0ELb0ELb0ELb0ELb1EffEEv12SSMParamsBwd --------------------------
	.section	.nv.constant0._Z25selective_scan_bwd_kernelI32Selective_Scan_bwd_kernel_traitsILi32ELi8ELb0ELb0ELb0ELb0ELb1EffEEv12SSMParamsBwd,"a",@progbits
	.sectionflags	@""
	.align	4
.nv.constant0._Z25selective_scan_bwd_kernelI32Selective_Scan_bwd_kernel_traitsILi32ELi8ELb0ELb0ELb0ELb0ELb1EffEEv12SSMParamsBwd:
	.zero		1392


//--------------------- .nv.constant0._Z25selective_scan_bwd_kernelI32Selective_Scan_bwd_kernel_traitsILi32ELi8ELb0ELb0ELb0ELb1ELb0EffEEv12SSMParamsBwd --------------------------
	.section	.nv.constant0._Z25selective_scan_bwd_kernelI32Selective_Scan_bwd_kernel_traitsILi32ELi8ELb0ELb0ELb0ELb1ELb0EffEEv12SSMParamsBwd,"a",@progbits
	.sectionflags	@""
	.align	4
.nv.constant0._Z25selective_scan_bwd_kernelI32Selective_Scan_bwd_kernel_traitsILi32ELi8ELb0ELb0ELb0ELb1ELb0EffEEv12SSMParamsBwd:
	.zero		1392


//--------------------- .nv.constant0._Z25selective_scan_bwd_kernelI32Selective_Scan_bwd_kernel_traitsILi32ELi8ELb0ELb0ELb0ELb1ELb1EffEEv12SSMParamsBwd --------------------------
	.section	.nv.constant0._Z25selective_scan_bwd_kernelI32Selective_Scan_bwd_kernel_traitsILi32ELi8ELb0ELb0ELb0ELb1ELb1EffEEv12SSMParamsBwd,"a",@progbits
	.sectionflags	@""
	.align	4
.nv.constant0._Z25selective_scan_bwd_kernelI32Selective_Scan_bwd_kernel_traitsILi32ELi8ELb0ELb0ELb0ELb1ELb1EffEEv12SSMParamsBwd:
	.zero		1392


//--------------------- .nv.constant0._Z25selective_scan_bwd_kernelI32Selective_Scan_bwd_kernel_traitsILi32ELi8ELb0ELb0ELb1ELb0ELb0EffEEv12SSMParamsBwd --------------------------
	.section	.nv.constant0._Z25selective_scan_bwd_kernelI32Selective_Scan_bwd_kernel_traitsILi32ELi8ELb0ELb0ELb1ELb0ELb0EffEEv12SSMParamsBwd,"a",@progbits
	.sectionflags	@""
	.align	4
.nv.constant0._Z25selective_scan_bwd_kernelI32Selective_Scan_bwd_kernel_traitsILi32ELi8ELb0ELb0ELb1ELb0ELb0EffEEv12SSMParamsBwd:
	.zero		1392


//--------------------- .nv.constant0._Z25selective_scan_bwd_kernelI32Selective_Scan_bwd_kernel_traitsILi32ELi8ELb0ELb0ELb1ELb0ELb1EffEEv12SSMParamsBwd --------------------------
	.section	.nv.constant0._Z25selective_scan_bwd_kernelI32Selective_Scan_bwd_kernel_traitsILi32ELi8ELb0ELb0ELb1ELb0ELb1EffEEv12SSMParamsBwd,"a",@progbits
	.sectionflags	@""
	.align	4
.nv.constant0._Z25selective_scan_bwd_kernelI32Selective_Scan_bwd_kernel_traitsILi32ELi8ELb0ELb0ELb1ELb0ELb1EffEEv12SSMParamsBwd:
	.zero		1392


//--------------------- .nv.constant0._Z25selective_scan_bwd_kernelI32Selective_Scan_bwd_kernel_traitsILi32ELi8ELb0ELb0ELb1ELb1ELb0EffEEv12SSMParamsBwd --------------------------
	.section	.nv.constant0._Z25selective_scan_bwd_kernelI32Selective_Scan_bwd_kernel_traitsILi32ELi8ELb0ELb0ELb1ELb1ELb0EffEEv12SSMParamsBwd,"a",@progbits
	.sectionflags	@""
	.align	4
.nv.constant0._Z25selective_scan_bwd_kernelI32Selective_Scan_bwd_kernel_traitsILi32ELi8ELb0ELb0ELb1ELb1ELb0EffEEv12SSMParamsBwd:
	.zero		1392


//--------------------- .nv.constant0._Z25selective_scan_bwd_kernelI32Selective_Scan_bwd_kernel_traitsILi32ELi8ELb0ELb0ELb1ELb1ELb1EffEEv12SSMParamsBwd --------------------------
	.section	.nv.constant0._Z25selective_scan_bwd_kernelI32Selective_Scan_bwd_kernel_traitsILi32ELi8ELb0ELb0ELb1ELb1ELb1EffEEv12SSMParamsBwd,"a",@progbits
	.sectionflags	@""
	.align	4
.nv.constant0._Z25selective_scan_bwd_kernelI32Selective_Scan_bwd_kernel_traitsILi32ELi8ELb0ELb0ELb1ELb1ELb1EffEEv12SSMParamsBwd:
	.zero		1392


//--------------------- .nv.constant0._Z25selective_scan_bwd_kernelI32Selective_Scan_bwd_kernel_traitsILi32ELi8ELb0ELb1ELb0ELb0ELb0EffEEv12SSMParamsBwd --------------------------
	.section	.nv.constant0._Z25selective_scan_bwd_kernelI32Selective_Scan_bwd_kernel_traitsILi32ELi8ELb0ELb1ELb0ELb0ELb0EffEEv12SSMParamsBwd,"a",@progbits
	.sectionflags	@""
	.align	4
.nv.constant0._Z25selective_scan_bwd_kernelI32Selective_Scan_bwd_kernel_traitsILi32ELi8ELb0ELb1ELb0ELb0ELb0EffEEv12SSMParamsBwd:
	.zero		1392


//--------------------- .nv.constant0._Z25selective_scan_bwd_kernelI32Selective_Scan_bwd_kernel_traitsILi32ELi8ELb0ELb1ELb0ELb0ELb1EffEEv12SSMParamsBwd --------------------------
	.section	.nv.constant0._Z25selective_scan_bwd_kernelI32Selective_Scan_bwd_kernel_traitsILi32ELi8ELb0ELb1ELb0ELb0ELb1EffEEv12SSMParamsBwd,"a",@progbits
	.sectionflags	@""
	.align	4
.nv.constant0._Z25selective_scan_bwd_kernelI32Selective_Scan_bwd_kernel_traitsILi32ELi8ELb0ELb1ELb0ELb0ELb1EffEEv12SSMParamsBwd:
	.zero		1392


//--------------------- .nv.constant0._Z25selective_scan_bwd_kernelI32Selective_Scan_bwd_kernel_traitsILi32ELi8ELb0ELb1ELb0ELb1ELb0EffEEv12SSMParamsBwd --------------------------
	.section	.nv.constant0._Z25selective_scan_bwd_kernelI32Selective_Scan_bwd_kernel_traitsILi32ELi8ELb0ELb1ELb0ELb1ELb0EffEEv12SSMParamsBwd,"a",@progbits
	.sectionflags	@""
	.align	4
.nv.constant0._Z25selective_scan_bwd_kernelI32Selective_Scan_bwd_kernel_traitsILi32ELi8ELb0ELb1ELb0ELb1ELb0EffEEv12SSMParamsBwd:
	.zero		1392


//--------------------- .nv.constant0._Z25selective_scan_bwd_kernelI32Selective_Scan_bwd_kernel_traitsILi32ELi8ELb0ELb1ELb0ELb1ELb1EffEEv12SSMParamsBwd --------------------------
	.section	.nv.constant0._Z25selective_scan_bwd_kernelI32Selective_Scan_bwd_kernel_traitsILi32ELi8ELb0ELb1ELb0ELb1ELb1EffEEv12SSMParamsBwd,"a",@progbits
	.sectionflags	@""
	.align	4
.nv.constant0._Z25selective_scan_bwd_kernelI32Selective_Scan_bwd_kernel_traitsILi32ELi8ELb0ELb1ELb0ELb1ELb1EffEEv12SSMParamsBwd:
	.zero		1392


//--------------------- .nv.constant0._Z25selective_scan_bwd_kernelI32Selective_Scan_bwd_kernel_traitsILi32ELi8ELb0ELb1ELb1ELb0ELb0EffEEv12SSMParamsBwd --------------------------
	.section	.nv.constant0._Z25selective_scan_bwd_kernelI32Selective_Scan_bwd_kernel_traitsILi32ELi8ELb0ELb1ELb1ELb0ELb0EffEEv12SSMParamsBwd,"a",@progbits
	.sectionflags	@""
	.align	4
.nv.constant0._Z25selective_scan_bwd_kernelI32Selective_Scan_bwd_kernel_traitsILi32ELi8ELb0ELb1ELb1ELb0ELb0EffEEv12SSMParamsBwd:
	.zero		1392


//--------------------- .nv.constant0._Z25selective_scan_bwd_kernelI32Selective_Scan_bwd_kernel_traitsILi32ELi8ELb0ELb1ELb1ELb0ELb1EffEEv12SSMParamsBwd --------------------------
	.section	.nv.constant0._Z25selective_scan_bwd_kernelI32Selective_Scan_bwd_kernel_traitsILi32ELi8ELb0ELb1ELb1ELb0ELb1EffEEv12SSMParamsBwd,"a",@progbits
	.sectionflags	@""
	.align	4
.nv.constant0._Z25selective_scan_bwd_kernelI32Selective_Scan_bwd_kernel_traitsILi32ELi8ELb0ELb1ELb1ELb0ELb1EffEEv12SSMParamsBwd:
	.zero		1392


//--------------------- .nv.constant0._Z25selective_scan_bwd_kernelI32Selective_Scan_bwd_kernel_traitsILi32ELi8ELb0ELb1ELb1ELb1ELb0EffEEv12SSMParamsBwd --------------------------
	.section	.nv.constant0._Z25selective_scan_bwd_kernelI32Selective_Scan_bwd_kernel_traitsILi32ELi8ELb0ELb1ELb1ELb1ELb0EffEEv12SSMParamsBwd,"a",@progbits
	.sectionflags	@""
	.align	4
.nv.constant0._Z25selective_scan_bwd_kernelI32Selective_Scan_bwd_kernel_traitsILi32ELi8ELb0ELb1ELb1ELb1ELb0EffEEv12SSMParamsBwd:
	.zero		1392


//--------------------- .nv.constant0._Z25selective_scan_bwd_kernelI32Selective_Scan_bwd_kernel_traitsILi32ELi8ELb0ELb1ELb1ELb1ELb1EffEEv12SSMParamsBwd --------------------------
	.section	.nv.constant0._Z25selective_scan_bwd_kernelI32Selective_Scan_bwd_kernel_traitsILi32ELi8ELb0ELb1ELb1ELb1ELb1EffEEv12SSMParamsBwd,"a",@progbits
	.sectionflags	@""
	.align	4
.nv.constant0._Z25selective_scan_bwd_kernelI32Selective_Scan_bwd_kernel_traitsILi32ELi8ELb0ELb1ELb1ELb1ELb1EffEEv12SSMParamsBwd:
	.zero		1392


//--------------------- .nv.constant0._Z25selective_scan_bwd_kernelI32Selective_Scan_bwd_kernel_traitsILi32ELi8ELb1ELb0ELb0ELb0ELb0EffEEv12SSMParamsBwd --------------------------
	.section	.nv.constant0._Z25selective_scan_bwd_kernelI32Selective_Scan_bwd_kernel_traitsILi32ELi8ELb1ELb0ELb0ELb0ELb0EffEEv12SSMParamsBwd,"a",@progbits
	.sectionflags	@""
	.align	4
.nv.constant0._Z25selective_scan_bwd_kernelI32Selective_Scan_bwd_kernel_traitsILi32ELi8ELb1ELb0ELb0ELb0ELb0EffEEv12SSMParamsBwd:
	.zero		1392


//--------------------- .nv.constant0._Z25selective_scan_bwd_kernelI32Selective_Scan_bwd_kernel_traitsILi32ELi8ELb1ELb0ELb0ELb0ELb1EffEEv12SSMParamsBwd --------------------------
	.section	.nv.constant0._Z25selective_scan_bwd_kernelI32Selective_Scan_bwd_kernel_traitsILi32ELi8ELb1ELb0ELb0ELb0ELb1EffEEv12SSMParamsBwd,"a",@progbits
	.sectionflags	@""
	.align	4
.nv.constant0._Z25selective_scan_bwd_kernelI32Selective_Scan_bwd_kernel_traitsILi32ELi8ELb1ELb0ELb0ELb0ELb1EffEEv12SSMParamsBwd:
	.zero		1392


//--------------------- .nv.constant0._Z25selective_scan_bwd_kernelI32Selective_Scan_bwd_kernel_traitsILi32ELi8ELb1ELb0ELb0ELb1ELb0EffEEv12SSMParamsBwd --------------------------
	.section	.nv.constant0._Z25selective_scan_bwd_kernelI32Selective_Scan_bwd_kernel_traitsILi32ELi8ELb1ELb0ELb0ELb1ELb0EffEEv12SSMParamsBwd,"a",@progbits
	.sectionflags	@""
	.align	4
.nv.constant0._Z25selective_scan_bwd_kernelI32Selective_Scan_bwd_kernel_traitsILi32ELi8ELb1ELb0ELb0ELb1ELb0EffEEv12SSMParamsBwd:
	.zero		1392


//--------------------- .nv.constant0._Z25selective_scan_bwd_kernelI32Selective_Scan_bwd_kernel_traitsILi32ELi8ELb1ELb0ELb0ELb1ELb1EffEEv12SSMParamsBwd --------------------------
	.section	.nv.constant0._Z25selective_scan_bwd_kernelI32Selective_Scan_bwd_kernel_traitsILi32ELi8ELb1ELb0ELb0ELb1ELb1EffEEv12SSMParamsBwd,"a",@progbits
	.sectionflags	@""
	.align	4
.nv.constant0._Z25selective_scan_bwd_kernelI32Selective_Scan_bwd_kernel_traitsILi32ELi8ELb1ELb0ELb0ELb1ELb1EffEEv12SSMParamsBwd:
	.zero		1392


//--------------------- .nv.constant0._Z25selective_scan_bwd_kernelI32Selective_Scan_bwd_kernel_traitsILi32ELi8ELb1ELb0ELb1ELb0ELb0EffEEv12SSMParamsBwd --------------------------
	.section	.nv.constant0._Z25selective_scan_bwd_kernelI32Selective_Scan_bwd_kernel_traitsILi32ELi8ELb1ELb0ELb1ELb0ELb0EffEEv12SSMParamsBwd,"a",@progbits
	.sectionflags	@""
	.align	4
.nv.constant0._Z25selective_scan_bwd_kernelI32Selective_Scan_bwd_kernel_traitsILi32ELi8ELb1ELb0ELb1ELb0ELb0EffEEv12SSMParamsBwd:
	.zero		1392


//--------------------- .nv.constant0._Z25selective_scan_bwd_kernelI32Selective_Scan_bwd_kernel_traitsILi32ELi8ELb1ELb0ELb1ELb0ELb1EffEEv12SSMParamsBwd --------------------------
	.section	.nv.constant0._Z25selective_scan_bwd_kernelI32Selective_Scan_bwd_kernel_traitsILi32ELi8ELb1ELb0ELb1ELb0ELb1EffEEv12SSMParamsBwd,"a",@progbits
	.sectionflags	@""
	.align	4
.nv.constant0._Z25selective_scan_bwd_kernelI32Selective_Scan_bwd_kernel_traitsILi32ELi8ELb1ELb0ELb1ELb0ELb1EffEEv12SSMParamsBwd:
	.zero		1392


//--------------------- .nv.constant0._Z25selective_scan_bwd_kernelI32Selective_Scan_bwd_kernel_traitsILi32ELi8ELb1ELb0ELb1ELb1ELb0EffEEv12SSMParamsBwd --------------------------
	.section	.nv.constant0._Z25selective_scan_bwd_kernelI32Selective_Scan_bwd_kernel_traitsILi32ELi8ELb1ELb0ELb1ELb1ELb0EffEEv12SSMParamsBwd,"a",@progbits
	.sectionflags	@""
	.align	4
.nv.constant0._Z25selective_scan_bwd_kernelI32Selective_Scan_bwd_kernel_traitsILi32ELi8ELb1ELb0ELb1ELb1ELb0EffEEv12SSMParamsBwd:
	.zero		1392


//--------------------- .nv.constant0._Z25selective_scan_bwd_kernelI32Selective_Scan_bwd_kernel_traitsILi32ELi8ELb1ELb0ELb1ELb1ELb1EffEEv12SSMParamsBwd --------------------------
	.section	.nv.constant0._Z25selective_scan_bwd_kernelI32Selective_Scan_bwd_kernel_traitsILi32ELi8ELb1ELb0ELb1ELb1ELb1EffEEv12SSMParamsBwd,"a",@progbits
	.sectionflags	@""
	.align	4
.nv.constant0._Z25selective_scan_bwd_kernelI32Selective_Scan_bwd_kernel_traitsILi32ELi8ELb1ELb0ELb1ELb1ELb1EffEEv12SSMParamsBwd:
	.zero		1392


//--------------------- .nv.constant0._Z25selective_scan_bwd_kernelI32Selective_Scan_bwd_kernel_traitsILi32ELi8ELb1ELb1ELb0ELb0ELb0EffEEv12SSMParamsBwd --------------------------
	.section	.nv.constant0._Z25selective_scan_bwd_kernelI32Selective_Scan_bwd_kernel_traitsILi32ELi8ELb1ELb1ELb0ELb0ELb0EffEEv12SSMParamsBwd,"a",@progbits
	.sectionflags	@""
	.align	4
.nv.constant0._Z25selective_scan_bwd_kernelI32Selective_Scan_bwd_kernel_traitsILi32ELi8ELb1ELb1ELb0ELb0ELb0EffEEv12SSMParamsBwd:
	.zero		1392


//--------------------- .nv.constant0._Z25selective_scan_bwd_kernelI32Selective_Scan_bwd_kernel_traitsILi32ELi8ELb1ELb1ELb0ELb0ELb1EffEEv12SSMParamsBwd --------------------------
	.section	.nv.constant0._Z25selective_scan_bwd_kernelI32Selective_Scan_bwd_kernel_traitsILi32ELi8ELb1ELb1ELb0ELb0ELb1EffEEv12SSMParamsBwd,"a",@progbits
	.sectionflags	@""
	.align	4
.nv.constant0._Z25selective_scan_bwd_kernelI32Selective_Scan_bwd_kernel_traitsILi32ELi8ELb1ELb1ELb0ELb0ELb1EffEEv12SSMParamsBwd:
	.zero		1392


//--------------------- .nv.constant0._Z25selective_scan_bwd_kernelI32Selective_Scan_bwd_kernel_traitsILi32ELi8ELb1ELb1ELb0ELb1ELb0EffEEv12SSMParamsBwd --------------------------
	.section	.nv.constant0._Z25selective_scan_bwd_kernelI32Selective_Scan_bwd_kernel_traitsILi32ELi8ELb1ELb1ELb0ELb1ELb0EffEEv12SSMParamsBwd,"a",@progbits
	.sectionflags	@""
	.align	4
.nv.constant0._Z25selective_scan_bwd_kernelI32Selective_Scan_bwd_kernel_traitsILi32ELi8ELb1ELb1ELb0ELb1ELb0EffEEv12SSMParamsBwd:
	.zero		1392


//--------------------- .nv.constant0._Z25selective_scan_bwd_kernelI32Selective_Scan_bwd_kernel_traitsILi32ELi8ELb1ELb1ELb0ELb1ELb1EffEEv12SSMParamsBwd --------------------------
	.section	.nv.constant0._Z25selective_scan_bwd_kernelI32Selective_Scan_bwd_kernel_traitsILi32ELi8ELb1ELb1ELb0ELb1ELb1EffEEv12SSMParamsBwd,"a",@progbits
	.sectionflags	@""
	.align	4
.nv.constant0._Z25selective_scan_bwd_kernelI32Selective_Scan_bwd_kernel_traitsILi32ELi8ELb1ELb1ELb0ELb1ELb1EffEEv12SSMParamsBwd:
	.zero		1392


//--------------------- .nv.constant0._Z25selective_scan_bwd_kernelI32Selective_Scan_bwd_kernel_traitsILi32ELi8ELb1ELb1ELb1ELb0ELb0EffEEv12SSMParamsBwd --------------------------
	.section	.nv.constant0._Z25selective_scan_bwd_kernelI32Selective_Scan_bwd_kernel_traitsILi32ELi8ELb1ELb1ELb1ELb0ELb0EffEEv12SSMParamsBwd,"a",@progbits
	.sectionflags	@""
	.align	4
.nv.constant0._Z25selective_scan_bwd_kernelI32Selective_Scan_bwd_kernel_traitsILi32ELi8ELb1ELb1ELb1ELb0ELb0EffEEv12SSMParamsBwd:
	.zero		1392


//--------------------- .nv.constant0._Z25selective_scan_bwd_kernelI32Selective_Scan_bwd_kernel_traitsILi32ELi8ELb1ELb1ELb1ELb0ELb1EffEEv12SSMParamsBwd --------------------------
	.section	.nv.constant0._Z25selective_scan_bwd_kernelI32Selective_Scan_bwd_kernel_traitsILi32ELi8ELb1ELb1ELb1ELb0ELb1EffEEv12SSMParamsBwd,"a",@progbits
	.sectionflags	@""
	.align	4
.nv.constant0._Z25selective_scan_bwd_kernelI32Selective_Scan_bwd_kernel_traitsILi32ELi8ELb1ELb1ELb1ELb0ELb1EffEEv12SSMParamsBwd:
	.zero		1392


//--------------------- .nv.constant0._Z25selective_scan_bwd_kernelI32Selective_Scan_bwd_kernel_traitsILi32ELi8ELb1ELb1ELb1ELb1ELb0EffEEv12SSMParamsBwd --------------------------
	.section	.nv.constant0._Z25selective_scan_bwd_kernelI32Selective_Scan_bwd_kernel_traitsILi32ELi8ELb1ELb1ELb1ELb1ELb0EffEEv12SSMParamsBwd,"a",@progbits
	.sectionflags	@""
	.align	4
.nv.constant0._Z25selective_scan_bwd_kernelI32Selective_Scan_bwd_kernel_traitsILi32ELi8ELb1ELb1ELb1ELb1ELb0EffEEv12SSMParamsBwd:
	.zero		1392


//--------------------- .nv.constant0._Z25selective_scan_bwd_kernelI32Selective_Scan_bwd_kernel_traitsILi32ELi8ELb1ELb1ELb1ELb1ELb1EffEEv12SSMParamsBwd --------------------------
	.section	.nv.constant0._Z25selective_scan_bwd_kernelI32Selective_Scan_bwd_kernel_traitsILi32ELi8ELb1ELb1ELb1ELb1ELb1EffEEv12SSMParamsBwd,"a",@progbits
	.sectionflags	@""
	.align	4
.nv.constant0._Z25selective_scan_bwd_kernelI32Selective_Scan_bwd_kernel_traitsILi32ELi8ELb1ELb1ELb1ELb1ELb1EffEEv12SSMParamsBwd:
	.zero		1392


//--------------------- .nv.constant0._Z25selective_scan_bwd_kernelI32Selective_Scan_bwd_kernel_traitsILi32ELi4ELb0ELb0ELb0ELb0ELb0EffEEv12SSMParamsBwd --------------------------
	.section	.nv.constant0._Z25selective_scan_bwd_kernelI32Selective_Scan_bwd_kernel_traitsILi32ELi4ELb0ELb0ELb0ELb0ELb0EffEEv12SSMParamsBwd,"a",@progbits
	.sectionflags	@""
	.align	4
.nv.constant0._Z25selective_scan_bwd_kernelI32Selective_Scan_bwd_kernel_traitsILi32ELi4ELb0ELb0ELb0ELb0ELb0EffEEv12SSMParamsBwd:
	.zero		1392


//--------------------- .nv.constant0._Z25selective_scan_bwd_kernelI32Selective_Scan_bwd_kernel_traitsILi32ELi4ELb0ELb0ELb0ELb0ELb1EffEEv12SSMParamsBwd --------------------------
	.section	.nv.constant0._Z25selective_scan_bwd_kernelI32Selective_Scan_bwd_kernel_traitsILi32ELi4ELb0ELb0ELb0ELb0ELb1EffEEv12SSMParamsBwd,"a",@progbits
	.sectionflags	@""
	.align	4
.nv.constant0._Z25selective_scan_bwd_kernelI32Selective_Scan_bwd_kernel_traitsILi32ELi4ELb0ELb0ELb0ELb0ELb1EffEEv12SSMParamsBwd:
	.zero		1392


//--------------------- .nv.constant0._Z25selective_scan_bwd_kernelI32Selective_Scan_bwd_kernel_traitsILi32ELi4ELb0ELb0ELb0ELb1ELb0EffEEv12SSMParamsBwd --------------------------
	.section	.nv.constant0._Z25selective_scan_bwd_kernelI32Selective_Scan_bwd_kernel_traitsILi32ELi4ELb0ELb0ELb0ELb1ELb0EffEEv12SSMParamsBwd,"a",@progbits
	.sectionflags	@""
	.align	4
.nv.constant0._Z25selective_scan_bwd_kernelI32Selective_Scan_bwd_kernel_traitsILi32ELi4ELb0ELb0ELb0ELb1ELb0EffEEv12SSMParamsBwd:
	.zero		1392


//--------------------- .nv.constant0._Z25selective_scan_bwd_kernelI32Selective_Scan_bwd_kernel_traitsILi32ELi4ELb0ELb0ELb0ELb1ELb1EffEEv12SSMParamsBwd --------------------------
	.section	.nv.constant0._Z25selective_scan_bwd_kernelI32Selective_Scan_bwd_kernel_traitsILi32ELi4ELb0ELb0ELb0ELb1ELb1EffEEv12SSMParamsBwd,"a",@progbits
	.sectionflags	@""
	.align	4
.nv.constant0._Z25selective_scan_bwd_kernelI32Selective_Scan_bwd_kernel_traitsILi32ELi4ELb0ELb0ELb0ELb1ELb1EffEEv12SSMParamsBwd:
	.zero		1392


//--------------------- .nv.constant0._Z25selective_scan_bwd_kernelI32Selective_Scan_bwd_kernel_traitsILi32ELi4ELb0ELb0ELb1ELb0ELb0EffEEv12SSMParamsBwd --------------------------
	.section	.nv.constant0._Z25selective_scan_bwd_kernelI32Selective_Scan_bwd_kernel_traitsILi32ELi4ELb0ELb0ELb1ELb0ELb0EffEEv12SSMParamsBwd,"a",@progbits
	.sectionflags	@""
	.align	4
.nv.constant0._Z25selective_scan_bwd_kernelI32Selective_Scan_bwd_kernel_traitsILi32ELi4ELb0ELb0ELb1ELb0ELb0EffEEv12SSMParamsBwd:
	.zero		1392


//--------------------- .nv.constant0._Z25selective_scan_bwd_kernelI32Selective_Scan_bwd_kernel_traitsILi32ELi4ELb0ELb0ELb1ELb0ELb1EffEEv12SSMParamsBwd --------------------------
	.section	.nv.constant0._Z25selective_scan_bwd_kernelI32Selective_Scan_bwd_kernel_traitsILi32ELi4ELb0ELb0ELb1ELb0ELb1EffEEv12SSMParamsBwd,"a",@progbits
	.sectionflags	@""
	.align	4
.nv.constant0._Z25selective_scan_bwd_kernelI32Selective_Scan_bwd_kernel_traitsILi32ELi4ELb0ELb0ELb1ELb0ELb1EffEEv12SSMParamsBwd:
	.zero		1392


//--------------------- .nv.constant0._Z25selective_scan_bwd_kernelI32Selective_Scan_bwd_kernel_traitsILi32ELi4ELb0ELb0ELb1ELb1ELb0EffEEv12SSMParamsBwd --------------------------
	.section	.nv.constant0._Z25selective_scan_bwd_kernelI32Selective_Scan_bwd_kernel_traitsILi32ELi4ELb0ELb0ELb1ELb1ELb0EffEEv12SSMParamsBwd,"a",@progbits
	.sectionflags	@""
	.align	4
.nv.constant0._Z25selective_scan_bwd_kernelI32Selective_Scan_bwd_kernel_traitsILi32ELi4ELb0ELb0ELb1ELb1ELb0EffEEv12SSMParamsBwd:
	.zero		1392


//--------------------- .nv.constant0._Z25selective_scan_bwd_kernelI32Selective_Scan_bwd_kernel_traitsILi32ELi4ELb0ELb0ELb1ELb1ELb1EffEEv12SSMParamsBwd --------------------------
	.section	.nv.constant0._Z25selective_scan_bwd_kernelI32Selective_Scan_bwd_kernel_traitsILi32ELi4ELb0ELb0ELb1ELb1ELb1EffEEv12SSMParamsBwd,"a",@progbits
	.sectionflags	@""
	.align	4
.nv.constant0._Z25selective_scan_bwd_kernelI32Selective_Scan_bwd_kernel_traitsILi32ELi4ELb0ELb0ELb1ELb1ELb1EffEEv12SSMParamsBwd:
	.zero		1392


//--------------------- .nv.constant0._Z25selective_scan_bwd_kernelI32Selective_Scan_bwd_kernel_traitsILi32ELi4ELb0ELb1ELb0ELb0ELb0EffEEv12SSMParamsBwd --------------------------
	.section	.nv.constant0._Z25selective_scan_bwd_kernelI32Selective_Scan_bwd_kernel_traitsILi32ELi4ELb0ELb1ELb0ELb0ELb0EffEEv12SSMParamsBwd,"a",@progbits
	.sectionflags	@""
	.align	4
.nv.constant0._Z25selective_scan_bwd_kernelI32Selective_Scan_bwd_kernel_traitsILi32ELi4ELb0ELb1ELb0ELb0ELb0EffEEv12SSMParamsBwd:
	.zero		1392


//--------------------- .nv.constant0._Z25selective_scan_bwd_kernelI32Selective_Scan_bwd_kernel_traitsILi32ELi4ELb0ELb1ELb0ELb0ELb1EffEEv12SSMParamsBwd --------------------------
	.section	.nv.constant0._Z25selective_scan_bwd_kernelI32Selective_Scan_bwd_kernel_traitsILi32ELi4ELb0ELb1ELb0ELb0ELb1EffEEv12SSMParamsBwd,"a",@progbits
	.sectionflags	@""
	.align	4
.nv.constant0._Z25selective_scan_bwd_kernelI32Selective_Scan_bwd_kernel_traitsILi32ELi4ELb0ELb1ELb0ELb0ELb1EffEEv12SSMParamsBwd:
	.zero		1392


//--------------------- .nv.constant0._Z25selective_scan_bwd_kernelI32Selective_Scan_bwd_kernel_traitsILi32ELi4ELb0ELb1ELb0ELb1ELb0EffEEv12SSMParamsBwd --------------------------
	.section	.nv.constant0._Z25selective_scan_bwd_kernelI32Selective_Scan_bwd_kernel_traitsILi32ELi4ELb0ELb1ELb0ELb1ELb0EffEEv12SSMParamsBwd,"a",@progbits
	.sectionflags	@""
	.align	4
.nv.constant0._Z25selective_scan_bwd_kernelI32Selective_Scan_bwd_kernel_traitsILi32ELi4ELb0ELb1ELb0ELb1ELb0EffEEv12SSMParamsBwd:
	.zero		1392


//--------------------- .nv.constant0._Z25selective_scan_bwd_kernelI32Selective_Scan_bwd_kernel_traitsILi32ELi4ELb0ELb1ELb0ELb1ELb1EffEEv12SSMParamsBwd --------------------------
	.section	.nv.constant0._Z25selective_scan_bwd_kernelI32Selective_Scan_bwd_kernel_traitsILi32ELi4ELb0ELb1ELb0ELb1ELb1EffEEv12SSMParamsBwd,"a",@progbits
	.sectionflags	@""
	.align	4
.nv.constant0._Z25selective_scan_bwd_kernelI32Selective_Scan_bwd_kernel_traitsILi32ELi4ELb0ELb1ELb0ELb1ELb1EffEEv12SSMParamsBwd:
	.zero		1392


//--------------------- .nv.constant0._Z25selective_scan_bwd_kernelI32Selective_Scan_bwd_kernel_traitsILi32ELi4ELb0ELb1ELb1ELb0ELb0EffEEv12SSMParamsBwd --------------------------
	.section	.nv.constant0._Z25selective_scan_bwd_kernelI32Selective_Scan_bwd_kernel_traitsILi32ELi4ELb0ELb1ELb1ELb0ELb0EffEEv12SSMParamsBwd,"a",@progbits
	.sectionflags	@""
	.align	4
.nv.constant0._Z25selective_scan_bwd_kernelI32Selective_Scan_bwd_kernel_traitsILi32ELi4ELb0ELb1ELb1ELb0ELb0EffEEv12SSMParamsBwd:
	.zero		1392


//--------------------- .nv.constant0._Z25selective_scan_bwd_kernelI32Selective_Scan_bwd_kernel_traitsILi32ELi4ELb0ELb1ELb1ELb0ELb1EffEEv12SSMParamsBwd --------------------------
	.section	.nv.constant0._Z25selective_scan_bwd_kernelI32Selective_Scan_bwd_kernel_traitsILi32ELi4ELb0ELb1ELb1ELb0ELb1EffEEv12SSMParamsBwd,"a",@progbits
	.sectionflags	@""
	.align	4
.nv.constant0._Z25selective_scan_bwd_kernelI32Selective_Scan_bwd_kernel_traitsILi32ELi4ELb0ELb1ELb1ELb0ELb1EffEEv12SSMParamsBwd:
	.zero		1392


//--------------------- .nv.constant0._Z25selective_scan_bwd_kernelI32Selective_Scan_bwd_kernel_traitsILi32ELi4ELb0ELb1ELb1ELb1ELb0EffEEv12SSMParamsBwd --------------------------
	.section	.nv.constant0._Z25selective_scan_bwd_kernelI32Selective_Scan_bwd_kernel_traitsILi32ELi4ELb0ELb1ELb1ELb1ELb0EffEEv12SSMParamsBwd,"a",@progbits
	.sectionflags	@""
	.align	4
.nv.constant0._Z25selective_scan_bwd_kernelI32Selective_Scan_bwd_kernel_traitsILi32ELi4ELb0ELb1ELb1ELb1ELb0EffEEv12SSMParamsBwd:
	.zero		1392


//--------------------- .nv.constant0._Z25selective_scan_bwd_kernelI32Selective_Scan_bwd_kernel_traitsILi32ELi4ELb0ELb1ELb1ELb1ELb1EffEEv12SSMParamsBwd --------------------------
	.section	.nv.constant0._Z25selective_scan_bwd_kernelI32Selective_Scan_bwd_kernel_traitsILi32ELi4ELb0ELb1ELb1ELb1ELb1EffEEv12SSMParamsBwd,"a",@progbits
	.sectionflags	@""
	.align	4
.nv.constant0._Z25selective_scan_bwd_kernelI32Selective_Scan_bwd_kernel_traitsILi32ELi4ELb0ELb1ELb1ELb1ELb1EffEEv12SSMParamsBwd:
	.zero		1392


//--------------------- .nv.constant0._Z25selective_scan_bwd_kernelI32Selective_Scan_bwd_kernel_traitsILi32ELi4ELb1ELb0ELb0ELb0ELb0EffEEv12SSMParamsBwd --------------------------
	.section	.nv.constant0._Z25selective_scan_bwd_kernelI32Selective_Scan_bwd_kernel_traitsILi32ELi4ELb1ELb0ELb0ELb0ELb0EffEEv12SSMParamsBwd,"a",@progbits
	.sectionflags	@""
	.align	4
.nv.constant0._Z25selective_scan_bwd_kernelI32Selective_Scan_bwd_kernel_traitsILi32ELi4ELb1ELb0ELb0ELb0ELb0EffEEv12SSMParamsBwd:
	.zero		1392


//--------------------- .nv.constant0._Z25selective_scan_bwd_kernelI32Selective_Scan_bwd_kernel_traitsILi32ELi4ELb1ELb0ELb0ELb0ELb1EffEEv12SSMParamsBwd --------------------------
	.section	.nv.constant0._Z25selective_scan_bwd_kernelI32Selective_Scan_bwd_kernel_traitsILi32ELi4ELb1ELb0ELb0ELb0ELb1EffEEv12SSMParamsBwd,"a",@progbits
	.sectionflags	@""
	.align	4
.nv.constant0._Z25selective_scan_bwd_kernelI32Selective_Scan_bwd_kernel_traitsILi32ELi4ELb1ELb0ELb0ELb0ELb1EffEEv12SSMParamsBwd:
	.zero		1392


//--------------------- .nv.constant0._Z25selective_scan_bwd_kernelI32Selective_Scan_bwd_kernel_traitsILi32ELi4ELb1ELb0ELb0ELb1ELb0EffEEv12SSMParamsBwd --------------------------
	.section	.nv.constant0._Z25selective_scan_bwd_kernelI32Selective_Scan_bwd_kernel_traitsILi32ELi4ELb1ELb0ELb0ELb1ELb0EffEEv12SSMParamsBwd,"a",@progbits
	.sectionflags	@""
	.align	4
.nv.constant0._Z25selective_scan_bwd_kernelI32Selective_Scan_bwd_kernel_traitsILi32ELi4ELb1ELb0ELb0ELb1ELb0EffEEv12SSMParamsBwd:
	.zero		1392


//--------------------- .nv.constant0._Z25selective_scan_bwd_kernelI32Selective_Scan_bwd_kernel_traitsILi32ELi4ELb1ELb0ELb0ELb1ELb1EffEEv12SSMParamsBwd --------------------------
	.section	.nv.constant0._Z25selective_scan_bwd_kernelI32Selective_Scan_bwd_kernel_traitsILi32ELi4ELb1ELb0ELb0ELb1ELb1EffEEv12SSMParamsBwd,"a",@progbits
	.sectionflags	@""
	.align	4
.nv.constant0._Z25selective_scan_bwd_kernelI32Selective_Scan_bwd_kernel_traitsILi32ELi4ELb1ELb0ELb0ELb1ELb1EffEEv12SSMParamsBwd:
	.zero		1392


//--------------------- .nv.constant0._Z25selective_scan_bwd_kernelI32Selective_Scan_bwd_kernel_traitsILi32ELi4ELb1ELb0ELb1ELb0ELb0EffEEv12SSMParamsBwd --------------------------
	.section	.nv.constant0._Z25selective_scan_bwd_kernelI32Selective_Scan_bwd_kernel_traitsILi32ELi4ELb1ELb0ELb1ELb0ELb0EffEEv12SSMParamsBwd,"a",@progbits
	.sectionflags	@""
	.align	4
.nv.constant0._Z25selective_scan_bwd_kernelI32Selective_Scan_bwd_kernel_traitsILi32ELi4ELb1ELb0ELb1ELb0ELb0EffEEv12SSMParamsBwd:
	.zero		1392


//--------------------- .nv.constant0._Z25selective_scan_bwd_kernelI32Selective_Scan_bwd_kernel_traitsILi32ELi4ELb1ELb0ELb1ELb0ELb1EffEEv12SSMParamsBwd --------------------------
	.section	.nv.constant0._Z25selective_scan_bwd_kernelI32Selective_Scan_bwd_kernel_traitsILi32ELi4ELb1ELb0ELb1ELb0ELb1EffEEv12SSMParamsBwd,"a",@progbits
	.sectionflags	@""
	.align	4
.nv.constant0._Z25selective_scan_bwd_kernelI32Selective_Scan_bwd_kernel_traitsILi32ELi4ELb1ELb0ELb1ELb0ELb1EffEEv12SSMParamsBwd:
	.zero		1392


//--------------------- .nv.constant0._Z25selective_scan_bwd_kernelI32Selective_Scan_bwd_kernel_traitsILi32ELi4ELb1ELb0ELb1ELb1ELb0EffEEv12SSMParamsBwd --------------------------
	.section	.nv.constant0._Z25selective_scan_bwd_kernelI32Selective_Scan_bwd_kernel_traitsILi32ELi4ELb1ELb0ELb1ELb1ELb0EffEEv12SSMParamsBwd,"a",@progbits
	.sectionflags	@""
	.align	4
.nv.constant0._Z25selective_scan_bwd_kernelI32Selective_Scan_bwd_kernel_traitsILi32ELi4ELb1ELb0ELb1ELb1ELb0EffEEv12SSMParamsBwd:
	.zero		1392


//--------------------- .nv.constant0._Z25selective_scan_bwd_kernelI32Selective_Scan_bwd_kernel_traitsILi32ELi4ELb1ELb0ELb1ELb1ELb1EffEEv12SSMParamsBwd --------------------------
	.section	.nv.constant0._Z25selective_scan_bwd_kernelI32Selective_Scan_bwd_kernel_traitsILi32ELi4ELb1ELb0ELb1ELb1ELb1EffEEv12SSMParamsBwd,"a",@progbits
	.sectionflags	@""
	.align	4
.nv.constant0._Z25selective_scan_bwd_kernelI32Selective_Scan_bwd_kernel_traitsILi32ELi4ELb1ELb0ELb1ELb1ELb1EffEEv12SSMParamsBwd:
	.zero		1392


//--------------------- .nv.constant0._Z25selective_scan_bwd_kernelI32Selective_Scan_bwd_kernel_traitsILi32ELi4ELb1ELb1ELb0ELb0ELb0EffEEv12SSMParamsBwd --------------------------
	.section	.nv.constant0._Z25selective_scan_bwd_kernelI32Selective_Scan_bwd_kernel_traitsILi32ELi4ELb1ELb1ELb0ELb0ELb0EffEEv12SSMParamsBwd,"a",@progbits
	.sectionflags	@""
	.align	4
.nv.constant0._Z25selective_scan_bwd_kernelI32Selective_Scan_bwd_kernel_traitsILi32ELi4ELb1ELb1ELb0ELb0ELb0EffEEv12SSMParamsBwd:
	.zero		1392


//--------------------- .nv.constant0._Z25selective_scan_bwd_kernelI32Selective_Scan_bwd_kernel_traitsILi32ELi4ELb1ELb1ELb0ELb0ELb1EffEEv12SSMParamsBwd --------------------------
	.section	.nv.constant0._Z25selective_scan_bwd_kernelI32Selective_Scan_bwd_kernel_traitsILi32ELi4ELb1ELb1ELb0ELb0ELb1EffEEv12SSMParamsBwd,"a",@progbits
	.sectionflags	@""
	.align	4
.nv.constant0._Z25selective_scan_bwd_kernelI32Selective_Scan_bwd_kernel_traitsILi32ELi4ELb1ELb1ELb0ELb0ELb1EffEEv12SSMParamsBwd:
	.zero		1392


//--------------------- .nv.constant0._Z25selective_scan_bwd_kernelI32Selective_Scan_bwd_kernel_traitsILi32ELi4ELb1ELb1ELb0ELb1ELb0EffEEv12SSMParamsBwd --------------------------
	.section	.nv.constant0._Z25selective_scan_bwd_kernelI32Selective_Scan_bwd_kernel_traitsILi32ELi4ELb1ELb1ELb0ELb1ELb0EffEEv12SSMParamsBwd,"a",@progbits
	.sectionflags	@""
	.align	4
.nv.constant0._Z25selective_scan_bwd_kernelI32Selective_Scan_bwd_kernel_traitsILi32ELi4ELb1ELb1ELb0ELb1ELb0EffEEv12SSMParamsBwd:
	.zero		1392


//--------------------- .nv.constant0._Z25selective_scan_bwd_kernelI32Selective_Scan_bwd_kernel_traitsILi32ELi4ELb1ELb1ELb0ELb1ELb1EffEEv12SSMParamsBwd --------------------------
	.section	.nv.constant0._Z25selective_scan_bwd_kernelI32Selective_Scan_bwd_kernel_traitsILi32ELi4ELb1ELb1ELb0ELb1ELb1EffEEv12SSMParamsBwd,"a",@progbits
	.sectionflags	@""
	.align	4
.nv.constant0._Z25selective_scan_bwd_kernelI32Selective_Scan_bwd_kernel_traitsILi32ELi4ELb1ELb1ELb0ELb1ELb1EffEEv12SSMParamsBwd:
	.zero		1392


//--------------------- .nv.constant0._Z25selective_scan_bwd_kernelI32Selective_Scan_bwd_kernel_traitsILi32ELi4ELb1ELb1ELb1ELb0ELb0EffEEv12SSMParamsBwd --------------------------
	.section	.nv.constant0._Z25selective_scan_bwd_kernelI32Selective_Scan_bwd_kernel_traitsILi32ELi4ELb1ELb1ELb1ELb0ELb0EffEEv12SSMParamsBwd,"a",@progbits
	.sectionflags	@""
	.align	4
.nv.constant0._Z25selective_scan_bwd_kernelI32Selective_Scan_bwd_kernel_traitsILi32ELi4ELb1ELb1ELb1ELb0ELb0EffEEv12SSMParamsBwd:
	.zero		1392


//--------------------- .nv.constant0._Z25selective_scan_bwd_kernelI32Selective_Scan_bwd_kernel_traitsILi32ELi4ELb1ELb1ELb1ELb0ELb1EffEEv12SSMParamsBwd --------------------------
	.section	.nv.constant0._Z25selective_scan_bwd_kernelI32Selective_Scan_bwd_kernel_traitsILi32ELi4ELb1ELb1ELb1ELb0ELb1EffEEv12SSMParamsBwd,"a",@progbits
	.sectionflags	@""
	.align	4
.nv.constant0._Z25selective_scan_bwd_kernelI32Selective_Scan_bwd_kernel_traitsILi32ELi4ELb1ELb1ELb1ELb0ELb1EffEEv12SSMParamsBwd:
	.zero		1392


//--------------------- .nv.constant0._Z25selective_scan_bwd_kernelI32Selective_Scan_bwd_kernel_traitsILi32ELi4ELb1ELb1ELb1ELb1ELb0EffEEv12SSMParamsBwd --------------------------
	.section	.nv.constant0._Z25selective_scan_bwd_kernelI32Selective_Scan_bwd_kernel_traitsILi32ELi4ELb1ELb1ELb1ELb1ELb0EffEEv12SSMParamsBwd,"a",@progbits
	.sectionflags	@""
	.align	4
.nv.constant0._Z25selective_scan_bwd_kernelI32Selective_Scan_bwd_kernel_traitsILi32ELi4ELb1ELb1ELb1ELb1ELb0EffEEv12SSMParamsBwd:
	.zero		1392


//--------------------- .nv.constant0._Z25selective_scan_bwd_kernelI32Selective_Scan_bwd_kernel_traitsILi32ELi4ELb1ELb1ELb1ELb1ELb1EffEEv12SSMParamsBwd --------------------------
	.section	.nv.constant0._Z25selective_scan_bwd_kernelI32Selective_Scan_bwd_kernel_traitsILi32ELi4ELb1ELb1ELb1ELb1ELb1EffEEv12SSMParamsBwd,"a",@progbits
	.sectionflags	@""
	.align	4
.nv.constant0._Z25selective_scan_bwd_kernelI32Selective_Scan_bwd_kernel_traitsILi32ELi4ELb1ELb1ELb1ELb1ELb1EffEEv12SSMParamsBwd:
	.zero		1392


//--------------------- SYMBOLS --------------------------

	.type		.nv.reservedSmem.offset0,@object
	.size		.nv.reservedSmem.offset0,0x4
	.type		.nv.reservedSmem.cap,@object
	.size		.nv.reservedSmem.cap,0x4
